	.target	sm_90a

	.elftype	@"ET_EXEC"


//--------------------- .note.nv.tkinfo           --------------------------
	.section	.note.nv.tkinfo,"",@"SHT_NOTE"
	.sectionflags	@"SHF_NOTE_NV_TKINFO"
	.tkinfo
        /*0018*/ 	.word	0x00000002
        /*0030*/ 	.string	""
        /*0030*/ 	.string	"ptxas"
        /*0030*/ 	.string	"Cuda compilation tools, release 13.0, V13.0.88"
        /*0030*/ 	.string	"Build cuda_13.0.r13.0/compiler.36424714_0"
        /*0030*/ 	.string	"-arch sm_90a -m 64 "



//--------------------- .note.nv.cuinfo           --------------------------
	.section	.note.nv.cuinfo,"",@"SHT_NOTE"
	.sectionflags	@"SHF_NOTE_NV_CUINFO"
        /*0018*/ 	.short	0x0002
        /*001a*/ 	.short	0x005a
        /*001c*/ 	.short	0x0082
	.zero		2


//--------------------- .nv.info                  --------------------------
	.section	.nv.info,"",@"SHT_CUDA_INFO"
	.align	4


	//----- nvinfo : EIATTR_REGCOUNT
	.align		4
        /*0000*/ 	.byte	0x04, 0x2f
        /*0002*/ 	.short	(.L_1 - .L_0)
	.align		4
.L_0:
        /*0004*/ 	.word	index@(_ZN10layer_norm13ln_bwd_kernelINS_13Kernel_traitsIfffffjLj1024ELj1ELj4ELj1ELj16ENS_18Kernel_traits_baseILj1024EfffffjLj128EEEEELb1ELb1ELb1ELb1EEEvNS_9BwdParamsE)
        /*0008*/ 	.word	0x000000ff


	//----- nvinfo : EIATTR_FRAME_SIZE
	.align		4
.L_1:
        /*000c*/ 	.byte	0x04, 0x11
        /*000e*/ 	.short	(.L_3 - .L_2)
	.align		4
.L_2:
        /*0010*/ 	.word	index@(_ZN10layer_norm13ln_bwd_kernelINS_13Kernel_traitsIfffffjLj1024ELj1ELj4ELj1ELj16ENS_18Kernel_traits_baseILj1024EfffffjLj128EEEEELb1ELb1ELb1ELb1EEEvNS_9BwdParamsE)
        /*0014*/ 	.word	0x00000128


	//----- nvinfo : EIATTR_REGCOUNT
	.align		4
.L_3:
        /*0018*/ 	.byte	0x04, 0x2f
        /*001a*/ 	.short	(.L_5 - .L_4)
	.align		4
.L_4:
        /*001c*/ 	.word	index@(_ZN10layer_norm22ln_bwd_finalize_kernelINS_22Kernel_traits_finalizeILj1024EfffffjLb1ELj1024ELj4ENS_18Kernel_traits_baseILj1024EfffffjLj1024EEEEELb1ELb1EEEvNS_9BwdParamsE)
        /*0020*/ 	.word	0x00000020


	//----- nvinfo : EIATTR_FRAME_SIZE
	.align		4
.L_5:
        /*0024*/ 	.byte	0x04, 0x11
        /*0026*/ 	.short	(.L_7 - .L_6)
	.align		4
.L_6:
        /*0028*/ 	.word	index@(_ZN10layer_norm22ln_bwd_finalize_kernelINS_22Kernel_traits_finalizeILj1024EfffffjLb1ELj1024ELj4ENS_18Kernel_traits_baseILj1024EfffffjLj1024EEEEELb1ELb1EEEvNS_9BwdParamsE)
        /*002c*/ 	.word	0x00000000


	//----- nvinfo : EIATTR_REGCOUNT
	.align		4
.L_7:
        /*0030*/ 	.byte	0x04, 0x2f
        /*0032*/ 	.short	(.L_9 - .L_8)
	.align		4
.L_8:
        /*0034*/ 	.word	index@(_ZN10layer_norm13ln_bwd_kernelINS_13Kernel_traitsIfffffjLj1024ELj1ELj4ELj1ELj16ENS_18Kernel_traits_baseILj1024EfffffjLj128EEEEELb1ELb1ELb1ELb0EEEvNS_9BwdParamsE)
        /*0038*/ 	.word	0x000000ff


	//----- nvinfo : EIATTR_FRAME_SIZE
	.align		4
.L_9:
        /*003c*/ 	.byte	0x04, 0x11
        /*003e*/ 	.short	(.L_11 - .L_10)
	.align		4
.L_10:
        /*0040*/ 	.word	index@(_ZN10layer_norm13ln_bwd_kernelINS_13Kernel_traitsIfffffjLj1024ELj1ELj4ELj1ELj16ENS_18Kernel_traits_baseILj1024EfffffjLj128EEEEELb1ELb1ELb1ELb0EEEvNS_9BwdParamsE)
        /*0044*/ 	.word	0x000000c0


	//----- nvinfo : EIATTR_REGCOUNT
	.align		4
.L_11:
        /*0048*/ 	.byte	0x04, 0x2f
        /*004a*/ 	.short	(.L_13 - .L_12)
	.align		4
.L_12:
        /*004c*/ 	.word	index@(_ZN10layer_norm22ln_bwd_finalize_kernelINS_22Kernel_traits_finalizeILj1024EfffffjLb1ELj1024ELj4ENS_18Kernel_traits_baseILj1024EfffffjLj1024EEEEELb1ELb0EEEvNS_9BwdParamsE)
        /*0050*/ 	.word	0x00000020


	//----- nvinfo : EIATTR_FRAME_SIZE
	.align		4
.L_13:
        /*0054*/ 	.byte	0x04, 0x11
        /*0056*/ 	.short	(.L_15 - .L_14)
	.align		4
.L_14:
        /*0058*/ 	.word	index@(_ZN10layer_norm22ln_bwd_finalize_kernelINS_22Kernel_traits_finalizeILj1024EfffffjLb1ELj1024ELj4ENS_18Kernel_traits_baseILj1024EfffffjLj1024EEEEELb1ELb0EEEvNS_9BwdParamsE)
        /*005c*/ 	.word	0x00000000


	//----- nvinfo : EIATTR_REGCOUNT
	.align		4
.L_15:
        /*0060*/ 	.byte	0x04, 0x2f
        /*0062*/ 	.short	(.L_17 - .L_16)
	.align		4
.L_16:
        /*0064*/ 	.word	index@(_ZN10layer_norm13ln_bwd_kernelINS_13Kernel_traitsIfffffjLj1024ELj1ELj4ELj1ELj16ENS_18Kernel_traits_baseILj1024EfffffjLj128EEEEELb1ELb1ELb0ELb1EEEvNS_9BwdParamsE)
        /*0068*/ 	.word	0x000000ff


	//----- nvinfo : EIATTR_FRAME_SIZE
	.align		4
.L_17:
        /*006c*/ 	.byte	0x04, 0x11
        /*006e*/ 	.short	(.L_19 - .L_18)
	.align		4
.L_18:
        /*0070*/ 	.word	index@(_ZN10layer_norm13ln_bwd_kernelINS_13Kernel_traitsIfffffjLj1024ELj1ELj4ELj1ELj16ENS_18Kernel_traits_baseILj1024EfffffjLj128EEEEELb1ELb1ELb0ELb1EEEvNS_9BwdParamsE)
        /*0074*/ 	.word	0x000000d8


	//----- nvinfo : EIATTR_REGCOUNT
	.align		4
.L_19:
        /*0078*/ 	.byte	0x04, 0x2f
        /*007a*/ 	.short	(.L_21 - .L_20)
	.align		4
.L_20:
        /*007c*/ 	.word	index@(_ZN10layer_norm13ln_bwd_kernelINS_13Kernel_traitsIfffffjLj1024ELj1ELj4ELj1ELj16ENS_18Kernel_traits_baseILj1024EfffffjLj128EEEEELb1ELb1ELb0ELb0EEEvNS_9BwdParamsE)
        /*0080*/ 	.word	0x000000ff


	//----- nvinfo : EIATTR_FRAME_SIZE
	.align		4
.L_21:
        /*0084*/ 	.byte	0x04, 0x11
        /*0086*/ 	.short	(.L_23 - .L_22)
	.align		4
.L_22:
        /*0088*/ 	.word	index@(_ZN10layer_norm13ln_bwd_kernelINS_13Kernel_traitsIfffffjLj1024ELj1ELj4ELj1ELj16ENS_18Kernel_traits_baseILj1024EfffffjLj128EEEEELb1ELb1ELb0ELb0EEEvNS_9BwdParamsE)
        /*008c*/ 	.word	0x00000098


	//----- nvinfo : EIATTR_REGCOUNT
	.align		4
.L_23:
        /*0090*/ 	.byte	0x04, 0x2f
        /*0092*/ 	.short	(.L_25 - .L_24)
	.align		4
.L_24:
        /*0094*/ 	.word	index@(_ZN10layer_norm13ln_bwd_kernelINS_13Kernel_traitsIfffffjLj1024ELj1ELj4ELj1ELj16ENS_18Kernel_traits_baseILj1024EfffffjLj128EEEEELb1ELb0ELb1ELb1EEEvNS_9BwdParamsE)
        /*0098*/ 	.word	0x000000fa


	//----- nvinfo : EIATTR_FRAME_SIZE
	.align		4
.L_25:
        /*009c*/ 	.byte	0x04, 0x11
        /*009e*/ 	.short	(.L_27 - .L_26)
	.align		4
.L_26:
        /*00a0*/ 	.word	index@(_ZN10layer_norm13ln_bwd_kernelINS_13Kernel_traitsIfffffjLj1024ELj1ELj4ELj1ELj16ENS_18Kernel_traits_baseILj1024EfffffjLj128EEEEELb1ELb0ELb1ELb1EEEvNS_9BwdParamsE)
        /*00a4*/ 	.word	0x00000000


	//----- nvinfo : EIATTR_REGCOUNT
	.align		4
.L_27:
        /*00a8*/ 	.byte	0x04, 0x2f
        /*00aa*/ 	.short	(.L_29 - .L_28)
	.align		4
.L_28:
        /*00ac*/ 	.word	index@(_ZN10layer_norm22ln_bwd_finalize_kernelINS_22Kernel_traits_finalizeILj1024EfffffjLb0ELj1024ELj4ENS_18Kernel_traits_baseILj1024EfffffjLj1024EEEEELb0ELb1EEEvNS_9BwdParamsE)
        /*00b0*/ 	.word	0x00000020


	//----- nvinfo : EIATTR_FRAME_SIZE
	.align		4
.L_29:
        /*00b4*/ 	.byte	0x04, 0x11
        /*00b6*/ 	.short	(.L_31 - .L_30)
	.align		4
.L_30:
        /*00b8*/ 	.word	index@(_ZN10layer_norm22ln_bwd_finalize_kernelINS_22Kernel_traits_finalizeILj1024EfffffjLb0ELj1024ELj4ENS_18Kernel_traits_baseILj1024EfffffjLj1024EEEEELb0ELb1EEEvNS_9BwdParamsE)
        /*00bc*/ 	.word	0x00000000


	//----- nvinfo : EIATTR_REGCOUNT
	.align		4
.L_31:
        /*00c0*/ 	.byte	0x04, 0x2f
        /*00c2*/ 	.short	(.L_33 - .L_32)
	.align		4
.L_32:
        /*00c4*/ 	.word	index@(_ZN10layer_norm13ln_bwd_kernelINS_13Kernel_traitsIfffffjLj1024ELj1ELj4ELj1ELj16ENS_18Kernel_traits_baseILj1024EfffffjLj128EEEEELb1ELb0ELb1ELb0EEEvNS_9BwdParamsE)
        /*00c8*/ 	.word	0x000000f0


	//----- nvinfo : EIATTR_FRAME_SIZE
	.align		4
.L_33:
        /*00cc*/ 	.byte	0x04, 0x11
        /*00ce*/ 	.short	(.L_35 - .L_34)
	.align		4
.L_34:
        /*00d0*/ 	.word	index@(_ZN10layer_norm13ln_bwd_kernelINS_13Kernel_traitsIfffffjLj1024ELj1ELj4ELj1ELj16ENS_18Kernel_traits_baseILj1024EfffffjLj128EEEEELb1ELb0ELb1ELb0EEEvNS_9BwdParamsE)
        /*00d4*/ 	.word	0x00000000


	//----- nvinfo : EIATTR_REGCOUNT
	.align		4
.L_35:
        /*00d8*/ 	.byte	0x04, 0x2f
        /*00da*/ 	.short	(.L_37 - .L_36)
	.align		4
.L_36:
        /*00dc*/ 	.word	index@(_ZN10layer_norm22ln_bwd_finalize_kernelINS_22Kernel_traits_finalizeILj1024EfffffjLb0ELj1024ELj4ENS_18Kernel_traits_baseILj1024EfffffjLj1024EEEEELb0ELb0EEEvNS_9BwdParamsE)
        /*00e0*/ 	.word	0x00000020


	//----- nvinfo : EIATTR_FRAME_SIZE
	.align		4
.L_37:
        /*00e4*/ 	.byte	0x04, 0x11
        /*00e6*/ 	.short	(.L_39 - .L_38)
	.align		4
.L_38:
        /*00e8*/ 	.word	index@(_ZN10layer_norm22ln_bwd_finalize_kernelINS_22Kernel_traits_finalizeILj1024EfffffjLb0ELj1024ELj4ENS_18Kernel_traits_baseILj1024EfffffjLj1024EEEEELb0ELb0EEEvNS_9BwdParamsE)
        /*00ec*/ 	.word	0x00000000


	//----- nvinfo : EIATTR_REGCOUNT
	.align		4
.L_39:
        /*00f0*/ 	.byte	0x04, 0x2f
        /*00f2*/ 	.short	(.L_41 - .L_40)
	.align		4
.L_40:
        /*00f4*/ 	.word	index@(_ZN10layer_norm13ln_bwd_kernelINS_13Kernel_traitsIfffffjLj1024ELj1ELj4ELj1ELj16ENS_18Kernel_traits_baseILj1024EfffffjLj128EEEEELb1ELb0ELb0ELb1EEEvNS_9BwdParamsE)
        /*00f8*/ 	.word	0x000000fc


	//----- nvinfo : EIATTR_FRAME_SIZE
	.align		4
.L_41:
        /*00fc*/ 	.byte	0x04, 0x11
        /*00fe*/ 	.short	(.L_43 - .L_42)
	.align		4
.L_42:
        /*0100*/ 	.word	index@(_ZN10layer_norm13ln_bwd_kernelINS_13Kernel_traitsIfffffjLj1024ELj1ELj4ELj1ELj16ENS_18Kernel_traits_baseILj1024EfffffjLj128EEEEELb1ELb0ELb0ELb1EEEvNS_9BwdParamsE)
        /*0104*/ 	.word	0x00000000


	//----- nvinfo : EIATTR_REGCOUNT
	.align		4
.L_43:
        /*0108*/ 	.byte	0x04, 0x2f
        /*010a*/ 	.short	(.L_45 - .L_44)
	.align		4
.L_44:
        /*010c*/ 	.word	index@(_ZN10layer_norm13ln_bwd_kernelINS_13Kernel_traitsIfffffjLj1024ELj1ELj4ELj1ELj16ENS_18Kernel_traits_baseILj1024EfffffjLj128EEEEELb1ELb0ELb0ELb0EEEvNS_9BwdParamsE)
        /*0110*/ 	.word	0x000000f0


	//----- nvinfo : EIATTR_FRAME_SIZE
	.align		4
.L_45:
        /*0114*/ 	.byte	0x04, 0x11
        /*0116*/ 	.short	(.L_47 - .L_46)
	.align		4
.L_46:
        /*0118*/ 	.word	index@(_ZN10layer_norm13ln_bwd_kernelINS_13Kernel_traitsIfffffjLj1024ELj1ELj4ELj1ELj16ENS_18Kernel_traits_baseILj1024EfffffjLj128EEEEELb1ELb0ELb0ELb0EEEvNS_9BwdParamsE)
        /*011c*/ 	.word	0x00000000


	//----- nvinfo : EIATTR_REGCOUNT
	.align		4
.L_47:
        /*0120*/ 	.byte	0x04, 0x2f
        /*0122*/ 	.short	(.L_49 - .L_48)
	.align		4
.L_48:
        /*0124*/ 	.word	index@(_ZN10layer_norm13ln_bwd_kernelINS_13Kernel_traitsIfffffjLj1024ELj1ELj4ELj1ELj16ENS_18Kernel_traits_baseILj1024EfffffjLj128EEEEELb0ELb1ELb1ELb1EEEvNS_9BwdParamsE)
        /*0128*/ 	.word	0x000000ff


	//----- nvinfo : EIATTR_FRAME_SIZE
	.align		4
.L_49:
        /*012c*/ 	.byte	0x04, 0x11
        /*012e*/ 	.short	(.L_51 - .L_50)
	.align		4
.L_50:
        /*0130*/ 	.word	index@(_ZN10layer_norm13ln_bwd_kernelINS_13Kernel_traitsIfffffjLj1024ELj1ELj4ELj1ELj16ENS_18Kernel_traits_baseILj1024EfffffjLj128EEEEELb0ELb1ELb1ELb1EEEvNS_9BwdParamsE)
        /*0134*/ 	.word	0x000000c0


	//----- nvinfo : EIATTR_REGCOUNT
	.align		4
.L_51:
        /*0138*/ 	.byte	0x04, 0x2f
        /*013a*/ 	.short	(.L_53 - .L_52)
	.align		4
.L_52:
        /*013c*/ 	.word	index@(_ZN10layer_norm13ln_bwd_kernelINS_13Kernel_traitsIfffffjLj1024ELj1ELj4ELj1ELj16ENS_18Kernel_traits_baseILj1024EfffffjLj128EEEEELb0ELb1ELb1ELb0EEEvNS_9BwdParamsE)
        /*0140*/ 	.word	0x000000ff


	//----- nvinfo : EIATTR_FRAME_SIZE
	.align		4
.L_53:
        /*0144*/ 	.byte	0x04, 0x11
        /*0146*/ 	.short	(.L_55 - .L_54)
	.align		4
.L_54:
        /*0148*/ 	.word	index@(_ZN10layer_norm13ln_bwd_kernelINS_13Kernel_traitsIfffffjLj1024ELj1ELj4ELj1ELj16ENS_18Kernel_traits_baseILj1024EfffffjLj128EEEEELb0ELb1ELb1ELb0EEEvNS_9BwdParamsE)
        /*014c*/ 	.word	0x00000090


	//----- nvinfo : EIATTR_REGCOUNT
	.align		4
.L_55:
        /*0150*/ 	.byte	0x04, 0x2f
        /*0152*/ 	.short	(.L_57 - .L_56)
	.align		4
.L_56:
        /*0154*/ 	.word	index@(_ZN10layer_norm13ln_bwd_kernelINS_13Kernel_traitsIfffffjLj1024ELj1ELj4ELj1ELj16ENS_18Kernel_traits_baseILj1024EfffffjLj128EEEEELb0ELb1ELb0ELb1EEEvNS_9BwdParamsE)
        /*0158*/ 	.word	0x000000ff


	//----- nvinfo : EIATTR_FRAME_SIZE
	.align		4
.L_57:
        /*015c*/ 	.byte	0x04, 0x11
        /*015e*/ 	.short	(.L_59 - .L_58)
	.align		4
.L_58:
        /*0160*/ 	.word	index@(_ZN10layer_norm13ln_bwd_kernelINS_13Kernel_traitsIfffffjLj1024ELj1ELj4ELj1ELj16ENS_18Kernel_traits_baseILj1024EfffffjLj128EEEEELb0ELb1ELb0ELb1EEEvNS_9BwdParamsE)
        /*0164*/ 	.word	0x000000d8


	//----- nvinfo : EIATTR_REGCOUNT
	.align		4
.L_59:
        /*0168*/ 	.byte	0x04, 0x2f
        /*016a*/ 	.short	(.L_61 - .L_60)
	.align		4
.L_60:
        /*016c*/ 	.word	index@(_ZN10layer_norm13ln_bwd_kernelINS_13Kernel_traitsIfffffjLj1024ELj1ELj4ELj1ELj16ENS_18Kernel_traits_baseILj1024EfffffjLj128EEEEELb0ELb1ELb0ELb0EEEvNS_9BwdParamsE)
        /*0170*/ 	.word	0x000000ff


	//----- nvinfo : EIATTR_FRAME_SIZE
	.align		4
.L_61:
        /*0174*/ 	.byte	0x04, 0x11
        /*0176*/ 	.short	(.L_63 - .L_62)
	.align		4
.L_62:
        /*0178*/ 	.word	index@(_ZN10layer_norm13ln_bwd_kernelINS_13Kernel_traitsIfffffjLj1024ELj1ELj4ELj1ELj16ENS_18Kernel_traits_baseILj1024EfffffjLj128EEEEELb0ELb1ELb0ELb0EEEvNS_9BwdParamsE)
        /*017c*/ 	.word	0x00000070


	//----- nvinfo : EIATTR_REGCOUNT
	.align		4
.L_63:
        /*0180*/ 	.byte	0x04, 0x2f
        /*0182*/ 	.short	(.L_65 - .L_64)
	.align		4
.L_64:
        /*0184*/ 	.word	index@(_ZN10layer_norm13ln_bwd_kernelINS_13Kernel_traitsIfffffjLj1024ELj1ELj4ELj1ELj16ENS_18Kernel_traits_baseILj1024EfffffjLj128EEEEELb0ELb0ELb1ELb1EEEvNS_9BwdParamsE)
        /*0188*/ 	.word	0x000000f2


	//----- nvinfo : EIATTR_FRAME_SIZE
	.align		4
.L_65:
        /*018c*/ 	.byte	0x04, 0x11
        /*018e*/ 	.short	(.L_67 - .L_66)
	.align		4
.L_66:
        /*0190*/ 	.word	index@(_ZN10layer_norm13ln_bwd_kernelINS_13Kernel_traitsIfffffjLj1024ELj1ELj4ELj1ELj16ENS_18Kernel_traits_baseILj1024EfffffjLj128EEEEELb0ELb0ELb1ELb1EEEvNS_9BwdParamsE)
        /*0194*/ 	.word	0x00000000


	//----- nvinfo : EIATTR_REGCOUNT
	.align		4
.L_67:
        /*0198*/ 	.byte	0x04, 0x2f
        /*019a*/ 	.short	(.L_69 - .L_68)
	.align		4
.L_68:
        /*019c*/ 	.word	index@(_ZN10layer_norm13ln_bwd_kernelINS_13Kernel_traitsIfffffjLj1024ELj1ELj4ELj1ELj16ENS_18Kernel_traits_baseILj1024EfffffjLj128EEEEELb0ELb0ELb1ELb0EEEvNS_9BwdParamsE)
        /*01a0*/ 	.word	0x000000e6


	//----- nvinfo : EIATTR_FRAME_SIZE
	.align		4
.L_69:
        /*01a4*/ 	.byte	0x04, 0x11
        /*01a6*/ 	.short	(.L_71 - .L_70)
	.align		4
.L_70:
        /*01a8*/ 	.word	index@(_ZN10layer_norm13ln_bwd_kernelINS_13Kernel_traitsIfffffjLj1024ELj1ELj4ELj1ELj16ENS_18Kernel_traits_baseILj1024EfffffjLj128EEEEELb0ELb0ELb1ELb0EEEvNS_9BwdParamsE)
        /*01ac*/ 	.word	0x00000000


	//----- nvinfo : EIATTR_REGCOUNT
	.align		4
.L_71:
        /*01b0*/ 	.byte	0x04, 0x2f
        /*01b2*/ 	.short	(.L_73 - .L_72)
	.align		4
.L_72:
        /*01b4*/ 	.word	index@(_ZN10layer_norm13ln_bwd_kernelINS_13Kernel_traitsIfffffjLj1024ELj1ELj4ELj1ELj16ENS_18Kernel_traits_baseILj1024EfffffjLj128EEEEELb0ELb0ELb0ELb1EEEvNS_9BwdParamsE)
        /*01b8*/ 	.word	0x000000f5


	//----- nvinfo : EIATTR_FRAME_SIZE
	.align		4
.L_73:
        /*01bc*/ 	.byte	0x04, 0x11
        /*01be*/ 	.short	(.L_75 - .L_74)
	.align		4
.L_74:
        /*01c0*/ 	.word	index@(_ZN10layer_norm13ln_bwd_kernelINS_13Kernel_traitsIfffffjLj1024ELj1ELj4ELj1ELj16ENS_18Kernel_traits_baseILj1024EfffffjLj128EEEEELb0ELb0ELb0ELb1EEEvNS_9BwdParamsE)
        /*01c4*/ 	.word	0x00000000


	//----- nvinfo : EIATTR_REGCOUNT
	.align		4
.L_75:
        /*01c8*/ 	.byte	0x04, 0x2f
        /*01ca*/ 	.short	(.L_77 - .L_76)
	.align		4
.L_76:
        /*01cc*/ 	.word	index@(_ZN10layer_norm13ln_bwd_kernelINS_13Kernel_traitsIfffffjLj1024ELj1ELj4ELj1ELj16ENS_18Kernel_traits_baseILj1024EfffffjLj128EEEEELb0ELb0ELb0ELb0EEEvNS_9BwdParamsE)
        /*01d0*/ 	.word	0x000000e5


	//----- nvinfo : EIATTR_FRAME_SIZE
	.align		4
.L_77:
        /*01d4*/ 	.byte	0x04, 0x11
        /*01d6*/ 	.short	(.L_79 - .L_78)
	.align		4
.L_78:
        /*01d8*/ 	.word	index@(_ZN10layer_norm13ln_bwd_kernelINS_13Kernel_traitsIfffffjLj1024ELj1ELj4ELj1ELj16ENS_18Kernel_traits_baseILj1024EfffffjLj128EEEEELb0ELb0ELb0ELb0EEEvNS_9BwdParamsE)
        /*01dc*/ 	.word	0x00000000


	//----- nvinfo : EIATTR_REGCOUNT
	.align		4
.L_79:
        /*01e0*/ 	.byte	0x04, 0x2f
        /*01e2*/ 	.short	(.L_81 - .L_80)
	.align		4
.L_80:
        /*01e4*/ 	.word	index@(_ZN10layer_norm13ln_bwd_kernelINS_13Kernel_traitsI6__halfffffjLj1024ELj1ELj4ELj1ELj16ENS_18Kernel_traits_baseILj1024ES2_ffffjLj128EEEEELb1ELb1ELb1ELb1EEEvNS_9BwdParamsE)
        /*01e8*/ 	.word	0x000000ff


	//----- nvinfo : EIATTR_FRAME_SIZE
	.align		4
.L_81:
        /*01ec*/ 	.byte	0x04, 0x11
        /*01ee*/ 	.short	(.L_83 - .L_82)
	.align		4
.L_82:
        /*01f0*/ 	.word	index@(_ZN10layer_norm13ln_bwd_kernelINS_13Kernel_traitsI6__halfffffjLj1024ELj1ELj4ELj1ELj16ENS_18Kernel_traits_baseILj1024ES2_ffffjLj128EEEEELb1ELb1ELb1ELb1EEEvNS_9BwdParamsE)
        /*01f4*/ 	.word	0x000000d0


	//----- nvinfo : EIATTR_REGCOUNT
	.align		4
.L_83:
        /*01f8*/ 	.byte	0x04, 0x2f
        /*01fa*/ 	.short	(.L_85 - .L_84)
	.align		4
.L_84:
        /*01fc*/ 	.word	index@(_ZN10layer_norm22ln_bwd_finalize_kernelINS_22Kernel_traits_finalizeILj1024E6__halfffffjLb1ELj1024ELj4ENS_18Kernel_traits_baseILj1024ES2_ffffjLj1024EEEEELb1ELb1EEEvNS_9BwdParamsE)
        /*0200*/ 	.word	0x00000020


	//----- nvinfo : EIATTR_FRAME_SIZE
	.align		4
.L_85:
        /*0204*/ 	.byte	0x04, 0x11
        /*0206*/ 	.short	(.L_87 - .L_86)
	.align		4
.L_86:
        /*0208*/ 	.word	index@(_ZN10layer_norm22ln_bwd_finalize_kernelINS_22Kernel_traits_finalizeILj1024E6__halfffffjLb1ELj1024ELj4ENS_18Kernel_traits_baseILj1024ES2_ffffjLj1024EEEEELb1ELb1EEEvNS_9BwdParamsE)
        /*020c*/ 	.word	0x00000000


	//----- nvinfo : EIATTR_REGCOUNT
	.align		4
.L_87:
        /*0210*/ 	.byte	0x04, 0x2f
        /*0212*/ 	.short	(.L_89 - .L_88)
	.align		4
.L_88:
        /*0214*/ 	.word	index@(_ZN10layer_norm13ln_bwd_kernelINS_13Kernel_traitsI6__halfffffjLj1024ELj1ELj4ELj1ELj16ENS_18Kernel_traits_baseILj1024ES2_ffffjLj128EEEEELb1ELb1ELb1ELb0EEEvNS_9BwdParamsE)
        /*0218*/ 	.word	0x000000ff


	//----- nvinfo : EIATTR_FRAME_SIZE
	.align		4
.L_89:
        /*021c*/ 	.byte	0x04, 0x11
        /*021e*/ 	.short	(.L_91 - .L_90)
	.align		4
.L_90:
        /*0220*/ 	.word	index@(_ZN10layer_norm13ln_bwd_kernelINS_13Kernel_traitsI6__halfffffjLj1024ELj1ELj4ELj1ELj16ENS_18Kernel_traits_baseILj1024ES2_ffffjLj128EEEEELb1ELb1ELb1ELb0EEEvNS_9BwdParamsE)
        /*0224*/ 	.word	0x000000c0


	//----- nvinfo : EIATTR_REGCOUNT
	.align		4
.L_91:
        /*0228*/ 	.byte	0x04, 0x2f
        /*022a*/ 	.short	(.L_93 - .L_92)
	.align		4
.L_92:
        /*022c*/ 	.word	index@(_ZN10layer_norm22ln_bwd_finalize_kernelINS_22Kernel_traits_finalizeILj1024E6__halfffffjLb1ELj1024ELj4ENS_18Kernel_traits_baseILj1024ES2_ffffjLj1024EEEEELb1ELb0EEEvNS_9BwdParamsE)
        /*0230*/ 	.word	0x00000020


	//----- nvinfo : EIATTR_FRAME_SIZE
	.align		4
.L_93:
        /*0234*/ 	.byte	0x04, 0x11
        /*0236*/ 	.short	(.L_95 - .L_94)
	.align		4
.L_94:
        /*0238*/ 	.word	index@(_ZN10layer_norm22ln_bwd_finalize_kernelINS_22Kernel_traits_finalizeILj1024E6__halfffffjLb1ELj1024ELj4ENS_18Kernel_traits_baseILj1024ES2_ffffjLj1024EEEEELb1ELb0EEEvNS_9BwdParamsE)
        /*023c*/ 	.word	0x00000000


	//----- nvinfo : EIATTR_REGCOUNT
	.align		4
.L_95:
        /*0240*/ 	.byte	0x04, 0x2f
        /*0242*/ 	.short	(.L_97 - .L_96)
	.align		4
.L_96:
        /*0244*/ 	.word	index@(_ZN10layer_norm13ln_bwd_kernelINS_13Kernel_traitsI6__halfffffjLj1024ELj1ELj4ELj1ELj16ENS_18Kernel_traits_baseILj1024ES2_ffffjLj128EEEEELb1ELb1ELb0ELb1EEEvNS_9BwdParamsE)
        /*0248*/ 	.word	0x000000ff


	//----- nvinfo : EIATTR_FRAME_SIZE
	.align		4
.L_97:
        /*024c*/ 	.byte	0x04, 0x11
        /*024e*/ 	.short	(.L_99 - .L_98)
	.align		4
.L_98:
        /*0250*/ 	.word	index@(_ZN10layer_norm13ln_bwd_kernelINS_13Kernel_traitsI6__halfffffjLj1024ELj1ELj4ELj1ELj16ENS_18Kernel_traits_baseILj1024ES2_ffffjLj128EEEEELb1ELb1ELb0ELb1EEEvNS_9BwdParamsE)
        /*0254*/ 	.word	0x000000d0


	//----- nvinfo : EIATTR_REGCOUNT
	.align		4
.L_99:
        /*0258*/ 	.byte	0x04, 0x2f
        /*025a*/ 	.short	(.L_101 - .L_100)
	.align		4
.L_100:
        /*025c*/ 	.word	index@(_ZN10layer_norm13ln_bwd_kernelINS_13Kernel_traitsI6__halfffffjLj1024ELj1ELj4ELj1ELj16ENS_18Kernel_traits_baseILj1024ES2_ffffjLj128EEEEELb1ELb1ELb0ELb0EEEvNS_9BwdParamsE)
        /*0260*/ 	.word	0x000000ff


	//----- nvinfo : EIATTR_FRAME_SIZE
	.align		4
.L_101:
        /*0264*/ 	.byte	0x04, 0x11
        /*0266*/ 	.short	(.L_103 - .L_102)
	.align		4
.L_102:
        /*0268*/ 	.word	index@(_ZN10layer_norm13ln_bwd_kernelINS_13Kernel_traitsI6__halfffffjLj1024ELj1ELj4ELj1ELj16ENS_18Kernel_traits_baseILj1024ES2_ffffjLj128EEEEELb1ELb1ELb0ELb0EEEvNS_9BwdParamsE)
        /*026c*/ 	.word	0x00000098


	//----- nvinfo : EIATTR_REGCOUNT
	.align		4
.L_103:
        /*0270*/ 	.byte	0x04, 0x2f
        /*0272*/ 	.short	(.L_105 - .L_104)
	.align		4
.L_104:
        /*0274*/ 	.word	index@(_ZN10layer_norm13ln_bwd_kernelINS_13Kernel_traitsI6__halfffffjLj1024ELj1ELj4ELj1ELj16ENS_18Kernel_traits_baseILj1024ES2_ffffjLj128EEEEELb1ELb0ELb1ELb1EEEvNS_9BwdParamsE)
        /*0278*/ 	.word	0x000000fe


	//----- nvinfo : EIATTR_FRAME_SIZE
	.align		4
.L_105:
        /*027c*/ 	.byte	0x04, 0x11
        /*027e*/ 	.short	(.L_107 - .L_106)
	.align		4
.L_106:
        /*0280*/ 	.word	index@(_ZN10layer_norm13ln_bwd_kernelINS_13Kernel_traitsI6__halfffffjLj1024ELj1ELj4ELj1ELj16ENS_18Kernel_traits_baseILj1024ES2_ffffjLj128EEEEELb1ELb0ELb1ELb1EEEvNS_9BwdParamsE)
        /*0284*/ 	.word	0x00000000


	//----- nvinfo : EIATTR_REGCOUNT
	.align		4
.L_107:
        /*0288*/ 	.byte	0x04, 0x2f
        /*028a*/ 	.short	(.L_109 - .L_108)
	.align		4
.L_108:
        /*028c*/ 	.word	index@(_ZN10layer_norm22ln_bwd_finalize_kernelINS_22Kernel_traits_finalizeILj1024E6__halfffffjLb0ELj1024ELj4ENS_18Kernel_traits_baseILj1024ES2_ffffjLj1024EEEEELb0ELb1EEEvNS_9BwdParamsE)
        /*0290*/ 	.word	0x00000020


	//----- nvinfo : EIATTR_FRAME_SIZE
	.align		4
.L_109:
        /*0294*/ 	.byte	0x04, 0x11
        /*0296*/ 	.short	(.L_111 - .L_110)
	.align		4
.L_110:
        /*0298*/ 	.word	index@(_ZN10layer_norm22ln_bwd_finalize_kernelINS_22Kernel_traits_finalizeILj1024E6__halfffffjLb0ELj1024ELj4ENS_18Kernel_traits_baseILj1024ES2_ffffjLj1024EEEEELb0ELb1EEEvNS_9BwdParamsE)
        /*029c*/ 	.word	0x00000000


	//----- nvinfo : EIATTR_REGCOUNT
	.align		4
.L_111:
        /*02a0*/ 	.byte	0x04, 0x2f
        /*02a2*/ 	.short	(.L_113 - .L_112)
	.align		4
.L_112:
        /*02a4*/ 	.word	index@(_ZN10layer_norm13ln_bwd_kernelINS_13Kernel_traitsI6__halfffffjLj1024ELj1ELj4ELj1ELj16ENS_18Kernel_traits_baseILj1024ES2_ffffjLj128EEEEELb1ELb0ELb1ELb0EEEvNS_9BwdParamsE)
        /*02a8*/ 	.word	0x000000ee


	//----- nvinfo : EIATTR_FRAME_SIZE
	.align		4
.L_113:
        /*02ac*/ 	.byte	0x04, 0x11
        /*02ae*/ 	.short	(.L_115 - .L_114)
	.align		4
.L_114:
        /*02b0*/ 	.word	index@(_ZN10layer_norm13ln_bwd_kernelINS_13Kernel_traitsI6__halfffffjLj1024ELj1ELj4ELj1ELj16ENS_18Kernel_traits_baseILj1024ES2_ffffjLj128EEEEELb1ELb0ELb1ELb0EEEvNS_9BwdParamsE)
        /*02b4*/ 	.word	0x00000000


	//----- nvinfo : EIATTR_REGCOUNT
	.align		4
.L_115:
        /*02b8*/ 	.byte	0x04, 0x2f
        /*02ba*/ 	.short	(.L_117 - .L_116)
	.align		4
.L_116:
        /*02bc*/ 	.word	index@(_ZN10layer_norm22ln_bwd_finalize_kernelINS_22Kernel_traits_finalizeILj1024E6__halfffffjLb0ELj1024ELj4ENS_18Kernel_traits_baseILj1024ES2_ffffjLj1024EEEEELb0ELb0EEEvNS_9BwdParamsE)
        /*02c0*/ 	.word	0x00000020


	//----- nvinfo : EIATTR_FRAME_SIZE
	.align		4
.L_117:
        /*02c4*/ 	.byte	0x04, 0x11
        /*02c6*/ 	.short	(.L_119 - .L_118)
	.align		4
.L_118:
        /*02c8*/ 	.word	index@(_ZN10layer_norm22ln_bwd_finalize_kernelINS_22Kernel_traits_finalizeILj1024E6__halfffffjLb0ELj1024ELj4ENS_18Kernel_traits_baseILj1024ES2_ffffjLj1024EEEEELb0ELb0EEEvNS_9BwdParamsE)
        /*02cc*/ 	.word	0x00000000


	//----- nvinfo : EIATTR_REGCOUNT
	.align		4
.L_119:
        /*02d0*/ 	.byte	0x04, 0x2f
        /*02d2*/ 	.short	(.L_121 - .L_120)
	.align		4
.L_120:
        /*02d4*/ 	.word	index@(_ZN10layer_norm13ln_bwd_kernelINS_13Kernel_traitsI6__halfffffjLj1024ELj1ELj4ELj1ELj16ENS_18Kernel_traits_baseILj1024ES2_ffffjLj128EEEEELb1ELb0ELb0ELb1EEEvNS_9BwdParamsE)
        /*02d8*/ 	.word	0x000000fc


	//----- nvinfo : EIATTR_FRAME_SIZE
	.align		4
.L_121:
        /*02dc*/ 	.byte	0x04, 0x11
        /*02de*/ 	.short	(.L_123 - .L_122)
	.align		4
.L_122:
        /*02e0*/ 	.word	index@(_ZN10layer_norm13ln_bwd_kernelINS_13Kernel_traitsI6__halfffffjLj1024ELj1ELj4ELj1ELj16ENS_18Kernel_traits_baseILj1024ES2_ffffjLj128EEEEELb1ELb0ELb0ELb1EEEvNS_9BwdParamsE)
        /*02e4*/ 	.word	0x00000000


	//----- nvinfo : EIATTR_REGCOUNT
	.align		4
.L_123:
        /*02e8*/ 	.byte	0x04, 0x2f
        /*02ea*/ 	.short	(.L_125 - .L_124)
	.align		4
.L_124:
        /*02ec*/ 	.word	index@(_ZN10layer_norm13ln_bwd_kernelINS_13Kernel_traitsI6__halfffffjLj1024ELj1ELj4ELj1ELj16ENS_18Kernel_traits_baseILj1024ES2_ffffjLj128EEEEELb1ELb0ELb0ELb0EEEvNS_9BwdParamsE)
        /*02f0*/ 	.word	0x000000f0


	//----- nvinfo : EIATTR_FRAME_SIZE
	.align		4
.L_125:
        /*02f4*/ 	.byte	0x04, 0x11
        /*02f6*/ 	.short	(.L_127 - .L_126)
	.align		4
.L_126:
        /*02f8*/ 	.word	index@(_ZN10layer_norm13ln_bwd_kernelINS_13Kernel_traitsI6__halfffffjLj1024ELj1ELj4ELj1ELj16ENS_18Kernel_traits_baseILj1024ES2_ffffjLj128EEEEELb1ELb0ELb0ELb0EEEvNS_9BwdParamsE)
        /*02fc*/ 	.word	0x00000000


	//----- nvinfo : EIATTR_REGCOUNT
	.align		4
.L_127:
        /*0300*/ 	.byte	0x04, 0x2f
        /*0302*/ 	.short	(.L_129 - .L_128)
	.align		4
.L_128:
        /*0304*/ 	.word	index@(_ZN10layer_norm13ln_bwd_kernelINS_13Kernel_traitsI6__halfffffjLj1024ELj1ELj4ELj1ELj16ENS_18Kernel_traits_baseILj1024ES2_ffffjLj128EEEEELb0ELb1ELb1ELb1EEEvNS_9BwdParamsE)
        /*0308*/ 	.word	0x000000ff


	//----- nvinfo : EIATTR_FRAME_SIZE
	.align		4
.L_129:
        /*030c*/ 	.byte	0x04, 0x11
        /*030e*/ 	.short	(.L_131 - .L_130)
	.align		4
.L_130:
        /*0310*/ 	.word	index@(_ZN10layer_norm13ln_bwd_kernelINS_13Kernel_traitsI6__halfffffjLj1024ELj1ELj4ELj1ELj16ENS_18Kernel_traits_baseILj1024ES2_ffffjLj128EEEEELb0ELb1ELb1ELb1EEEvNS_9BwdParamsE)
        /*0314*/ 	.word	0x000000a0


	//----- nvinfo : EIATTR_REGCOUNT
	.align		4
.L_131:
        /*0318*/ 	.byte	0x04, 0x2f
        /*031a*/ 	.short	(.L_133 - .L_132)
	.align		4
.L_132:
        /*031c*/ 	.word	index@(_ZN10layer_norm13ln_bwd_kernelINS_13Kernel_traitsI6__halfffffjLj1024ELj1ELj4ELj1ELj16ENS_18Kernel_traits_baseILj1024ES2_ffffjLj128EEEEELb0ELb1ELb1ELb0EEEvNS_9BwdParamsE)
        /*0320*/ 	.word	0x000000ff


	//----- nvinfo : EIATTR_FRAME_SIZE
	.align		4
.L_133:
        /*0324*/ 	.byte	0x04, 0x11
        /*0326*/ 	.short	(.L_135 - .L_134)
	.align		4
.L_134:
        /*0328*/ 	.word	index@(_ZN10layer_norm13ln_bwd_kernelINS_13Kernel_traitsI6__halfffffjLj1024ELj1ELj4ELj1ELj16ENS_18Kernel_traits_baseILj1024ES2_ffffjLj128EEEEELb0ELb1ELb1ELb0EEEvNS_9BwdParamsE)
        /*032c*/ 	.word	0x00000098


	//----- nvinfo : EIATTR_REGCOUNT
	.align		4
.L_135:
        /*0330*/ 	.byte	0x04, 0x2f
        /*0332*/ 	.short	(.L_137 - .L_136)
	.align		4
.L_136:
        /*0334*/ 	.word	index@(_ZN10layer_norm13ln_bwd_kernelINS_13Kernel_traitsI6__halfffffjLj1024ELj1ELj4ELj1ELj16ENS_18Kernel_traits_baseILj1024ES2_ffffjLj128EEEEELb0ELb1ELb0ELb1EEEvNS_9BwdParamsE)
        /*0338*/ 	.word	0x000000ff


	//----- nvinfo : EIATTR_FRAME_SIZE
	.align		4
.L_137:
        /*033c*/ 	.byte	0x04, 0x11
        /*033e*/ 	.short	(.L_139 - .L_138)
	.align		4
.L_138:
        /*0340*/ 	.word	index@(_ZN10layer_norm13ln_bwd_kernelINS_13Kernel_traitsI6__halfffffjLj1024ELj1ELj4ELj1ELj16ENS_18Kernel_traits_baseILj1024ES2_ffffjLj128EEEEELb0ELb1ELb0ELb1EEEvNS_9BwdParamsE)
        /*0344*/ 	.word	0x000000d0


	//----- nvinfo : EIATTR_REGCOUNT
	.align		4
.L_139:
        /*0348*/ 	.byte	0x04, 0x2f
        /*034a*/ 	.short	(.L_141 - .L_140)
	.align		4
.L_140:
        /*034c*/ 	.word	index@(_ZN10layer_norm13ln_bwd_kernelINS_13Kernel_traitsI6__halfffffjLj1024ELj1ELj4ELj1ELj16ENS_18Kernel_traits_baseILj1024ES2_ffffjLj128EEEEELb0ELb1ELb0ELb0EEEvNS_9BwdParamsE)
        /*0350*/ 	.word	0x000000ff


	//----- nvinfo : EIATTR_FRAME_SIZE
	.align		4
.L_141:
        /*0354*/ 	.byte	0x04, 0x11
        /*0356*/ 	.short	(.L_143 - .L_142)
	.align		4
.L_142:
        /*0358*/ 	.word	index@(_ZN10layer_norm13ln_bwd_kernelINS_13Kernel_traitsI6__halfffffjLj1024ELj1ELj4ELj1ELj16ENS_18Kernel_traits_baseILj1024ES2_ffffjLj128EEEEELb0ELb1ELb0ELb0EEEvNS_9BwdParamsE)
        /*035c*/ 	.word	0x00000070


	//----- nvinfo : EIATTR_REGCOUNT
	.align		4
.L_143:
        /*0360*/ 	.byte	0x04, 0x2f
        /*0362*/ 	.short	(.L_145 - .L_144)
	.align		4
.L_144:
        /*0364*/ 	.word	index@(_ZN10layer_norm13ln_bwd_kernelINS_13Kernel_traitsI6__halfffffjLj1024ELj1ELj4ELj1ELj16ENS_18Kernel_traits_baseILj1024ES2_ffffjLj128EEEEELb0ELb0ELb1ELb1EEEvNS_9BwdParamsE)
        /*0368*/ 	.word	0x000000f2


	//----- nvinfo : EIATTR_FRAME_SIZE
	.align		4
.L_145:
        /*036c*/ 	.byte	0x04, 0x11
        /*036e*/ 	.short	(.L_147 - .L_146)
	.align		4
.L_146:
        /*0370*/ 	.word	index@(_ZN10layer_norm13ln_bwd_kernelINS_13Kernel_traitsI6__halfffffjLj1024ELj1ELj4ELj1ELj16ENS_18Kernel_traits_baseILj1024ES2_ffffjLj128EEEEELb0ELb0ELb1ELb1EEEvNS_9BwdParamsE)
        /*0374*/ 	.word	0x00000000


	//----- nvinfo : EIATTR_REGCOUNT
	.align		4
.L_147:
        /*0378*/ 	.byte	0x04, 0x2f
        /*037a*/ 	.short	(.L_149 - .L_148)
	.align		4
.L_148:
        /*037c*/ 	.word	index@(_ZN10layer_norm13ln_bwd_kernelINS_13Kernel_traitsI6__halfffffjLj1024ELj1ELj4ELj1ELj16ENS_18Kernel_traits_baseILj1024ES2_ffffjLj128EEEEELb0ELb0ELb1ELb0EEEvNS_9BwdParamsE)
        /*0380*/ 	.word	0x000000e6


	//----- nvinfo : EIATTR_FRAME_SIZE
	.align		4
.L_149:
        /*0384*/ 	.byte	0x04, 0x11
        /*0386*/ 	.short	(.L_151 - .L_150)
	.align		4
.L_150:
        /*0388*/ 	.word	index@(_ZN10layer_norm13ln_bwd_kernelINS_13Kernel_traitsI6__halfffffjLj1024ELj1ELj4ELj1ELj16ENS_18Kernel_traits_baseILj1024ES2_ffffjLj128EEEEELb0ELb0ELb1ELb0EEEvNS_9BwdParamsE)
        /*038c*/ 	.word	0x00000000


	//----- nvinfo : EIATTR_REGCOUNT
	.align		4
.L_151:
        /*0390*/ 	.byte	0x04, 0x2f
        /*0392*/ 	.short	(.L_153 - .L_152)
	.align		4
.L_152:
        /*0394*/ 	.word	index@(_ZN10layer_norm13ln_bwd_kernelINS_13Kernel_traitsI6__halfffffjLj1024ELj1ELj4ELj1ELj16ENS_18Kernel_traits_baseILj1024ES2_ffffjLj128EEEEELb0ELb0ELb0ELb1EEEvNS_9BwdParamsE)
        /*0398*/ 	.word	0x000000f5


	//----- nvinfo : EIATTR_FRAME_SIZE
	.align		4
.L_153:
        /*039c*/ 	.byte	0x04, 0x11
        /*039e*/ 	.short	(.L_155 - .L_154)
	.align		4
.L_154:
        /*03a0*/ 	.word	index@(_ZN10layer_norm13ln_bwd_kernelINS_13Kernel_traitsI6__halfffffjLj1024ELj1ELj4ELj1ELj16ENS_18Kernel_traits_baseILj1024ES2_ffffjLj128EEEEELb0ELb0ELb0ELb1EEEvNS_9BwdParamsE)
        /*03a4*/ 	.word	0x00000000


	//----- nvinfo : EIATTR_REGCOUNT
	.align		4
.L_155:
        /*03a8*/ 	.byte	0x04, 0x2f
        /*03aa*/ 	.short	(.L_157 - .L_156)
	.align		4
.L_156:
        /*03ac*/ 	.word	index@(_ZN10layer_norm13ln_bwd_kernelINS_13Kernel_traitsI6__halfffffjLj1024ELj1ELj4ELj1ELj16ENS_18Kernel_traits_baseILj1024ES2_ffffjLj128EEEEELb0ELb0ELb0ELb0EEEvNS_9BwdParamsE)
        /*03b0*/ 	.word	0x000000e5


	//----- nvinfo : EIATTR_FRAME_SIZE
	.align		4
.L_157:
        /*03b4*/ 	.byte	0x04, 0x11
        /*03b6*/ 	.short	(.L_159 - .L_158)
	.align		4
.L_158:
        /*03b8*/ 	.word	index@(_ZN10layer_norm13ln_bwd_kernelINS_13Kernel_traitsI6__halfffffjLj1024ELj1ELj4ELj1ELj16ENS_18Kernel_traits_baseILj1024ES2_ffffjLj128EEEEELb0ELb0ELb0ELb0EEEvNS_9BwdParamsE)
        /*03bc*/ 	.word	0x00000000


	//----- nvinfo : EIATTR_REGCOUNT
	.align		4
.L_159:
        /*03c0*/ 	.byte	0x04, 0x2f
        /*03c2*/ 	.short	(.L_161 - .L_160)
	.align		4
.L_160:
        /*03c4*/ 	.word	index@(_ZN10layer_norm13ln_bwd_kernelINS_13Kernel_traitsIf6__halffS2_fjLj1024ELj1ELj4ELj1ELj16ENS_18Kernel_traits_baseILj1024EfS2_fS2_fjLj128EEEEELb1ELb1ELb1ELb1EEEvNS_9BwdParamsE)
        /*03c8*/ 	.word	0x000000ff


	//----- nvinfo : EIATTR_FRAME_SIZE
	.align		4
.L_161:
        /*03cc*/ 	.byte	0x04, 0x11
        /*03ce*/ 	.short	(.L_163 - .L_162)
	.align		4
.L_162:
        /*03d0*/ 	.word	index@(_ZN10layer_norm13ln_bwd_kernelINS_13Kernel_traitsIf6__halffS2_fjLj1024ELj1ELj4ELj1ELj16ENS_18Kernel_traits_baseILj1024EfS2_fS2_fjLj128EEEEELb1ELb1ELb1ELb1EEEvNS_9BwdParamsE)
        /*03d4*/ 	.word	0x000000f0


	//----- nvinfo : EIATTR_REGCOUNT
	.align		4
.L_163:
        /*03d8*/ 	.byte	0x04, 0x2f
        /*03da*/ 	.short	(.L_165 - .L_164)
	.align		4
.L_164:
        /*03dc*/ 	.word	index@(_ZN10layer_norm22ln_bwd_finalize_kernelINS_22Kernel_traits_finalizeILj1024Ef6__halffS2_fjLb1ELj1024ELj4ENS_18Kernel_traits_baseILj1024EfS2_fS2_fjLj1024EEEEELb1ELb1EEEvNS_9BwdParamsE)
        /*03e0*/ 	.word	0x00000020


	//----- nvinfo : EIATTR_FRAME_SIZE
	.align		4
.L_165:
        /*03e4*/ 	.byte	0x04, 0x11
        /*03e6*/ 	.short	(.L_167 - .L_166)
	.align		4
.L_166:
        /*03e8*/ 	.word	index@(_ZN10layer_norm22ln_bwd_finalize_kernelINS_22Kernel_traits_finalizeILj1024Ef6__halffS2_fjLb1ELj1024ELj4ENS_18Kernel_traits_baseILj1024EfS2_fS2_fjLj1024EEEEELb1ELb1EEEvNS_9BwdParamsE)
        /*03ec*/ 	.word	0x00000000


	//----- nvinfo : EIATTR_REGCOUNT
	.align		4
.L_167:
        /*03f0*/ 	.byte	0x04, 0x2f
        /*03f2*/ 	.short	(.L_169 - .L_168)
	.align		4
.L_168:
        /*03f4*/ 	.word	index@(_ZN10layer_norm13ln_bwd_kernelINS_13Kernel_traitsIf6__halffS2_fjLj1024ELj1ELj4ELj1ELj16ENS_18Kernel_traits_baseILj1024EfS2_fS2_fjLj128EEEEELb1ELb1ELb1ELb0EEEvNS_9BwdParamsE)
        /*03f8*/ 	.word	0x000000ff


	//----- nvinfo : EIATTR_FRAME_SIZE
	.align		4
.L_169:
        /*03fc*/ 	.byte	0x04, 0x11
        /*03fe*/ 	.short	(.L_171 - .L_170)
	.align		4
.L_170:
        /*0400*/ 	.word	index@(_ZN10layer_norm13ln_bwd_kernelINS_13Kernel_traitsIf6__halffS2_fjLj1024ELj1ELj4ELj1ELj16ENS_18Kernel_traits_baseILj1024EfS2_fS2_fjLj128EEEEELb1ELb1ELb1ELb0EEEvNS_9BwdParamsE)
        /*0404*/ 	.word	0x000000e0


	//----- nvinfo : EIATTR_REGCOUNT
	.align		4
.L_171:
        /*0408*/ 	.byte	0x04, 0x2f
        /*040a*/ 	.short	(.L_173 - .L_172)
	.align		4
.L_172:
        /*040c*/ 	.word	index@(_ZN10layer_norm22ln_bwd_finalize_kernelINS_22Kernel_traits_finalizeILj1024Ef6__halffS2_fjLb1ELj1024ELj4ENS_18Kernel_traits_baseILj1024EfS2_fS2_fjLj1024EEEEELb1ELb0EEEvNS_9BwdParamsE)
        /*0410*/ 	.word	0x00000020


	//----- nvinfo : EIATTR_FRAME_SIZE
	.align		4
.L_173:
        /*0414*/ 	.byte	0x04, 0x11
        /*0416*/ 	.short	(.L_175 - .L_174)
	.align		4
.L_174:
        /*0418*/ 	.word	index@(_ZN10layer_norm22ln_bwd_finalize_kernelINS_22Kernel_traits_finalizeILj1024Ef6__halffS2_fjLb1ELj1024ELj4ENS_18Kernel_traits_baseILj1024EfS2_fS2_fjLj1024EEEEELb1ELb0EEEvNS_9BwdParamsE)
        /*041c*/ 	.word	0x00000000


	//----- nvinfo : EIATTR_REGCOUNT
	.align		4
.L_175:
        /*0420*/ 	.byte	0x04, 0x2f
        /*0422*/ 	.short	(.L_177 - .L_176)
	.align		4
.L_176:
        /*0424*/ 	.word	index@(_ZN10layer_norm13ln_bwd_kernelINS_13Kernel_traitsIf6__halffS2_fjLj1024ELj1ELj4ELj1ELj16ENS_18Kernel_traits_baseILj1024EfS2_fS2_fjLj128EEEEELb1ELb1ELb0ELb1EEEvNS_9BwdParamsE)
        /*0428*/ 	.word	0x000000ff


	//----- nvinfo : EIATTR_FRAME_SIZE
	.align		4
.L_177:
        /*042c*/ 	.byte	0x04, 0x11
        /*042e*/ 	.short	(.L_179 - .L_178)
	.align		4
.L_178:
        /*0430*/ 	.word	index@(_ZN10layer_norm13ln_bwd_kernelINS_13Kernel_traitsIf6__halffS2_fjLj1024ELj1ELj4ELj1ELj16ENS_18Kernel_traits_baseILj1024EfS2_fS2_fjLj128EEEEELb1ELb1ELb0ELb1EEEvNS_9BwdParamsE)
        /*0434*/ 	.word	0x000000b8


	//----- nvinfo : EIATTR_REGCOUNT
	.align		4
.L_179:
        /*0438*/ 	.byte	0x04, 0x2f
        /*043a*/ 	.short	(.L_181 - .L_180)
	.align		4
.L_180:
        /*043c*/ 	.word	index@(_ZN10layer_norm13ln_bwd_kernelINS_13Kernel_traitsIf6__halffS2_fjLj1024ELj1ELj4ELj1ELj16ENS_18Kernel_traits_baseILj1024EfS2_fS2_fjLj128EEEEELb1ELb1ELb0ELb0EEEvNS_9BwdParamsE)
        /*0440*/ 	.word	0x000000ff


	//----- nvinfo : EIATTR_FRAME_SIZE
	.align		4
.L_181:
        /*0444*/ 	.byte	0x04, 0x11
        /*0446*/ 	.short	(.L_183 - .L_182)
	.align		4
.L_182:
        /*0448*/ 	.word	index@(_ZN10layer_norm13ln_bwd_kernelINS_13Kernel_traitsIf6__halffS2_fjLj1024ELj1ELj4ELj1ELj16ENS_18Kernel_traits_baseILj1024EfS2_fS2_fjLj128EEEEELb1ELb1ELb0ELb0EEEvNS_9BwdParamsE)
        /*044c*/ 	.word	0x000000b0


	//----- nvinfo : EIATTR_REGCOUNT
	.align		4
.L_183:
        /*0450*/ 	.byte	0x04, 0x2f
        /*0452*/ 	.short	(.L_185 - .L_184)
	.align		4
.L_184:
        /*0454*/ 	.word	index@(_ZN10layer_norm13ln_bwd_kernelINS_13Kernel_traitsIf6__halffS2_fjLj1024ELj1ELj4ELj1ELj16ENS_18Kernel_traits_baseILj1024EfS2_fS2_fjLj128EEEEELb1ELb0ELb1ELb1EEEvNS_9BwdParamsE)
        /*0458*/ 	.word	0x000000fa


	//----- nvinfo : EIATTR_FRAME_SIZE
	.align		4
.L_185:
        /*045c*/ 	.byte	0x04, 0x11
        /*045e*/ 	.short	(.L_187 - .L_186)
	.align		4
.L_186:
        /*0460*/ 	.word	index@(_ZN10layer_norm13ln_bwd_kernelINS_13Kernel_traitsIf6__halffS2_fjLj1024ELj1ELj4ELj1ELj16ENS_18Kernel_traits_baseILj1024EfS2_fS2_fjLj128EEEEELb1ELb0ELb1ELb1EEEvNS_9BwdParamsE)
        /*0464*/ 	.word	0x00000000


	//----- nvinfo : EIATTR_REGCOUNT
	.align		4
.L_187:
        /*0468*/ 	.byte	0x04, 0x2f
        /*046a*/ 	.short	(.L_189 - .L_188)
	.align		4
.L_188:
        /*046c*/ 	.word	index@(_ZN10layer_norm22ln_bwd_finalize_kernelINS_22Kernel_traits_finalizeILj1024Ef6__halffS2_fjLb0ELj1024ELj4ENS_18Kernel_traits_baseILj1024EfS2_fS2_fjLj1024EEEEELb0ELb1EEEvNS_9BwdParamsE)
        /*0470*/ 	.word	0x00000020


	//----- nvinfo : EIATTR_FRAME_SIZE
	.align		4
.L_189:
        /*0474*/ 	.byte	0x04, 0x11
        /*0476*/ 	.short	(.L_191 - .L_190)
	.align		4
.L_190:
        /*0478*/ 	.word	index@(_ZN10layer_norm22ln_bwd_finalize_kernelINS_22Kernel_traits_finalizeILj1024Ef6__halffS2_fjLb0ELj1024ELj4ENS_18Kernel_traits_baseILj1024EfS2_fS2_fjLj1024EEEEELb0ELb1EEEvNS_9BwdParamsE)
        /*047c*/ 	.word	0x00000000


	//----- nvinfo : EIATTR_REGCOUNT
	.align		4
.L_191:
        /*0480*/ 	.byte	0x04, 0x2f
        /*0482*/ 	.short	(.L_193 - .L_192)
	.align		4
.L_192:
        /*0484*/ 	.word	index@(_ZN10layer_norm13ln_bwd_kernelINS_13Kernel_traitsIf6__halffS2_fjLj1024ELj1ELj4ELj1ELj16ENS_18Kernel_traits_baseILj1024EfS2_fS2_fjLj128EEEEELb1ELb0ELb1ELb0EEEvNS_9BwdParamsE)
        /*0488*/ 	.word	0x000000f5


	//----- nvinfo : EIATTR_FRAME_SIZE
	.align		4
.L_193:
        /*048c*/ 	.byte	0x04, 0x11
        /*048e*/ 	.short	(.L_195 - .L_194)
	.align		4
.L_194:
        /*0490*/ 	.word	index@(_ZN10layer_norm13ln_bwd_kernelINS_13Kernel_traitsIf6__halffS2_fjLj1024ELj1ELj4ELj1ELj16ENS_18Kernel_traits_baseILj1024EfS2_fS2_fjLj128EEEEELb1ELb0ELb1ELb0EEEvNS_9BwdParamsE)
        /*0494*/ 	.word	0x00000000


	//----- nvinfo : EIATTR_REGCOUNT
	.align		4
.L_195:
        /*0498*/ 	.byte	0x04, 0x2f
        /*049a*/ 	.short	(.L_197 - .L_196)
	.align		4
.L_196:
        /*049c*/ 	.word	index@(_ZN10layer_norm22ln_bwd_finalize_kernelINS_22Kernel_traits_finalizeILj1024Ef6__halffS2_fjLb0ELj1024ELj4ENS_18Kernel_traits_baseILj1024EfS2_fS2_fjLj1024EEEEELb0ELb0EEEvNS_9BwdParamsE)
        /*04a0*/ 	.word	0x00000020


	//----- nvinfo : EIATTR_FRAME_SIZE
	.align		4
.L_197:
        /*04a4*/ 	.byte	0x04, 0x11
        /*04a6*/ 	.short	(.L_199 - .L_198)
	.align		4
.L_198:
        /*04a8*/ 	.word	index@(_ZN10layer_norm22ln_bwd_finalize_kernelINS_22Kernel_traits_finalizeILj1024Ef6__halffS2_fjLb0ELj1024ELj4ENS_18Kernel_traits_baseILj1024EfS2_fS2_fjLj1024EEEEELb0ELb0EEEvNS_9BwdParamsE)
        /*04ac*/ 	.word	0x00000000


	//----- nvinfo : EIATTR_REGCOUNT
	.align		4
.L_199:
        /*04b0*/ 	.byte	0x04, 0x2f
        /*04b2*/ 	.short	(.L_201 - .L_200)
	.align		4
.L_200:
        /*04b4*/ 	.word	index@(_ZN10layer_norm13ln_bwd_kernelINS_13Kernel_traitsIf6__halffS2_fjLj1024ELj1ELj4ELj1ELj16ENS_18Kernel_traits_baseILj1024EfS2_fS2_fjLj128EEEEELb1ELb0ELb0ELb1EEEvNS_9BwdParamsE)
        /*04b8*/ 	.word	0x000000fd


	//----- nvinfo : EIATTR_FRAME_SIZE
	.align		4
.L_201:
        /*04bc*/ 	.byte	0x04, 0x11
        /*04be*/ 	.short	(.L_203 - .L_202)
	.align		4
.L_202:
        /*04c0*/ 	.word	index@(_ZN10layer_norm13ln_bwd_kernelINS_13Kernel_traitsIf6__halffS2_fjLj1024ELj1ELj4ELj1ELj16ENS_18Kernel_traits_baseILj1024EfS2_fS2_fjLj128EEEEELb1ELb0ELb0ELb1EEEvNS_9BwdParamsE)
        /*04c4*/ 	.word	0x00000000


	//----- nvinfo : EIATTR_REGCOUNT
	.align		4
.L_203:
        /*04c8*/ 	.byte	0x04, 0x2f
        /*04ca*/ 	.short	(.L_205 - .L_204)
	.align		4
.L_204:
        /*04cc*/ 	.word	index@(_ZN10layer_norm13ln_bwd_kernelINS_13Kernel_traitsIf6__halffS2_fjLj1024ELj1ELj4ELj1ELj16ENS_18Kernel_traits_baseILj1024EfS2_fS2_fjLj128EEEEELb1ELb0ELb0ELb0EEEvNS_9BwdParamsE)
        /*04d0*/ 	.word	0x000000f3


	//----- nvinfo : EIATTR_FRAME_SIZE
	.align		4
.L_205:
        /*04d4*/ 	.byte	0x04, 0x11
        /*04d6*/ 	.short	(.L_207 - .L_206)
	.align		4
.L_206:
        /*04d8*/ 	.word	index@(_ZN10layer_norm13ln_bwd_kernelINS_13Kernel_traitsIf6__halffS2_fjLj1024ELj1ELj4ELj1ELj16ENS_18Kernel_traits_baseILj1024EfS2_fS2_fjLj128EEEEELb1ELb0ELb0ELb0EEEvNS_9BwdParamsE)
        /*04dc*/ 	.word	0x00000000


	//----- nvinfo : EIATTR_REGCOUNT
	.align		4
.L_207:
        /*04e0*/ 	.byte	0x04, 0x2f
        /*04e2*/ 	.short	(.L_209 - .L_208)
	.align		4
.L_208:
        /*04e4*/ 	.word	index@(_ZN10layer_norm13ln_bwd_kernelINS_13Kernel_traitsIf6__halffS2_fjLj1024ELj1ELj4ELj1ELj16ENS_18Kernel_traits_baseILj1024EfS2_fS2_fjLj128EEEEELb0ELb1ELb1ELb1EEEvNS_9BwdParamsE)
        /*04e8*/ 	.word	0x000000ff


	//----- nvinfo : EIATTR_FRAME_SIZE
	.align		4
.L_209:
        /*04ec*/ 	.byte	0x04, 0x11
        /*04ee*/ 	.short	(.L_211 - .L_210)
	.align		4
.L_210:
        /*04f0*/ 	.word	index@(_ZN10layer_norm13ln_bwd_kernelINS_13Kernel_traitsIf6__halffS2_fjLj1024ELj1ELj4ELj1ELj16ENS_18Kernel_traits_baseILj1024EfS2_fS2_fjLj128EEEEELb0ELb1ELb1ELb1EEEvNS_9BwdParamsE)
        /*04f4*/ 	.word	0x000000d8


	//----- nvinfo : EIATTR_REGCOUNT
	.align		4
.L_211:
        /*04f8*/ 	.byte	0x04, 0x2f
        /*04fa*/ 	.short	(.L_213 - .L_212)
	.align		4
.L_212:
        /*04fc*/ 	.word	index@(_ZN10layer_norm13ln_bwd_kernelINS_13Kernel_traitsIf6__halffS2_fjLj1024ELj1ELj4ELj1ELj16ENS_18Kernel_traits_baseILj1024EfS2_fS2_fjLj128EEEEELb0ELb1ELb1ELb0EEEvNS_9BwdParamsE)
        /*0500*/ 	.word	0x000000ff


	//----- nvinfo : EIATTR_FRAME_SIZE
	.align		4
.L_213:
        /*0504*/ 	.byte	0x04, 0x11
        /*0506*/ 	.short	(.L_215 - .L_214)
	.align		4
.L_214:
        /*0508*/ 	.word	index@(_ZN10layer_norm13ln_bwd_kernelINS_13Kernel_traitsIf6__halffS2_fjLj1024ELj1ELj4ELj1ELj16ENS_18Kernel_traits_baseILj1024EfS2_fS2_fjLj128EEEEELb0ELb1ELb1ELb0EEEvNS_9BwdParamsE)
        /*050c*/ 	.word	0x000000b8


	//----- nvinfo : EIATTR_REGCOUNT
	.align		4
.L_215:
        /*0510*/ 	.byte	0x04, 0x2f
        /*0512*/ 	.short	(.L_217 - .L_216)
	.align		4
.L_216:
        /*0514*/ 	.word	index@(_ZN10layer_norm13ln_bwd_kernelINS_13Kernel_traitsIf6__halffS2_fjLj1024ELj1ELj4ELj1ELj16ENS_18Kernel_traits_baseILj1024EfS2_fS2_fjLj128EEEEELb0ELb1ELb0ELb1EEEvNS_9BwdParamsE)
        /*0518*/ 	.word	0x000000ff


	//----- nvinfo : EIATTR_FRAME_SIZE
	.align		4
.L_217:
        /*051c*/ 	.byte	0x04, 0x11
        /*051e*/ 	.short	(.L_219 - .L_218)
	.align		4
.L_218:
        /*0520*/ 	.word	index@(_ZN10layer_norm13ln_bwd_kernelINS_13Kernel_traitsIf6__halffS2_fjLj1024ELj1ELj4ELj1ELj16ENS_18Kernel_traits_baseILj1024EfS2_fS2_fjLj128EEEEELb0ELb1ELb0ELb1EEEvNS_9BwdParamsE)
        /*0524*/ 	.word	0x00000080


	//----- nvinfo : EIATTR_REGCOUNT
	.align		4
.L_219:
        /*0528*/ 	.byte	0x04, 0x2f
        /*052a*/ 	.short	(.L_221 - .L_220)
	.align		4
.L_220:
        /*052c*/ 	.word	index@(_ZN10layer_norm13ln_bwd_kernelINS_13Kernel_traitsIf6__halffS2_fjLj1024ELj1ELj4ELj1ELj16ENS_18Kernel_traits_baseILj1024EfS2_fS2_fjLj128EEEEELb0ELb1ELb0ELb0EEEvNS_9BwdParamsE)
        /*0530*/ 	.word	0x000000ff


	//----- nvinfo : EIATTR_FRAME_SIZE
	.align		4
.L_221:
        /*0534*/ 	.byte	0x04, 0x11
        /*0536*/ 	.short	(.L_223 - .L_222)
	.align		4
.L_222:
        /*0538*/ 	.word	index@(_ZN10layer_norm13ln_bwd_kernelINS_13Kernel_traitsIf6__halffS2_fjLj1024ELj1ELj4ELj1ELj16ENS_18Kernel_traits_baseILj1024EfS2_fS2_fjLj128EEEEELb0ELb1ELb0ELb0EEEvNS_9BwdParamsE)
        /*053c*/ 	.word	0x00000080


	//----- nvinfo : EIATTR_REGCOUNT
	.align		4
.L_223:
        /*0540*/ 	.byte	0x04, 0x2f
        /*0542*/ 	.short	(.L_225 - .L_224)
	.align		4
.L_224:
        /*0544*/ 	.word	index@(_ZN10layer_norm13ln_bwd_kernelINS_13Kernel_traitsIf6__halffS2_fjLj1024ELj1ELj4ELj1ELj16ENS_18Kernel_traits_baseILj1024EfS2_fS2_fjLj128EEEEELb0ELb0ELb1ELb1EEEvNS_9BwdParamsE)
        /*0548*/ 	.word	0x000000ff


	//----- nvinfo : EIATTR_FRAME_SIZE
	.align		4
.L_225:
        /*054c*/ 	.byte	0x04, 0x11
        /*054e*/ 	.short	(.L_227 - .L_226)
	.align		4
.L_226:
        /*0550*/ 	.word	index@(_ZN10layer_norm13ln_bwd_kernelINS_13Kernel_traitsIf6__halffS2_fjLj1024ELj1ELj4ELj1ELj16ENS_18Kernel_traits_baseILj1024EfS2_fS2_fjLj128EEEEELb0ELb0ELb1ELb1EEEvNS_9BwdParamsE)
        /*0554*/ 	.word	0x00000000


	//----- nvinfo : EIATTR_REGCOUNT
	.align		4
.L_227:
        /*0558*/ 	.byte	0x04, 0x2f
        /*055a*/ 	.short	(.L_229 - .L_228)
	.align		4
.L_228:
        /*055c*/ 	.word	index@(_ZN10layer_norm13ln_bwd_kernelINS_13Kernel_traitsIf6__halffS2_fjLj1024ELj1ELj4ELj1ELj16ENS_18Kernel_traits_baseILj1024EfS2_fS2_fjLj128EEEEELb0ELb0ELb1ELb0EEEvNS_9BwdParamsE)
        /*0560*/ 	.word	0x000000f0


	//----- nvinfo : EIATTR_FRAME_SIZE
	.align		4
.L_229:
        /*0564*/ 	.byte	0x04, 0x11
        /*0566*/ 	.short	(.L_231 - .L_230)
	.align		4
.L_230:
        /*0568*/ 	.word	index@(_ZN10layer_norm13ln_bwd_kernelINS_13Kernel_traitsIf6__halffS2_fjLj1024ELj1ELj4ELj1ELj16ENS_18Kernel_traits_baseILj1024EfS2_fS2_fjLj128EEEEELb0ELb0ELb1ELb0EEEvNS_9BwdParamsE)
        /*056c*/ 	.word	0x00000000


	//----- nvinfo : EIATTR_REGCOUNT
	.align		4
.L_231:
        /*0570*/ 	.byte	0x04, 0x2f
        /*0572*/ 	.short	(.L_233 - .L_232)
	.align		4
.L_232:
        /*0574*/ 	.word	index@(_ZN10layer_norm13ln_bwd_kernelINS_13Kernel_traitsIf6__halffS2_fjLj1024ELj1ELj4ELj1ELj16ENS_18Kernel_traits_baseILj1024EfS2_fS2_fjLj128EEEEELb0ELb0ELb0ELb1EEEvNS_9BwdParamsE)
        /*0578*/ 	.word	0x000000ed


	//----- nvinfo : EIATTR_FRAME_SIZE
	.align		4
.L_233:
        /*057c*/ 	.byte	0x04, 0x11
        /*057e*/ 	.short	(.L_235 - .L_234)
	.align		4
.L_234:
        /*0580*/ 	.word	index@(_ZN10layer_norm13ln_bwd_kernelINS_13Kernel_traitsIf6__halffS2_fjLj1024ELj1ELj4ELj1ELj16ENS_18Kernel_traits_baseILj1024EfS2_fS2_fjLj128EEEEELb0ELb0ELb0ELb1EEEvNS_9BwdParamsE)
        /*0584*/ 	.word	0x00000000


	//----- nvinfo : EIATTR_REGCOUNT
	.align		4
.L_235:
        /*0588*/ 	.byte	0x04, 0x2f
        /*058a*/ 	.short	(.L_237 - .L_236)
	.align		4
.L_236:
        /*058c*/ 	.word	index@(_ZN10layer_norm13ln_bwd_kernelINS_13Kernel_traitsIf6__halffS2_fjLj1024ELj1ELj4ELj1ELj16ENS_18Kernel_traits_baseILj1024EfS2_fS2_fjLj128EEEEELb0ELb0ELb0ELb0EEEvNS_9BwdParamsE)
        /*0590*/ 	.word	0x000000e9


	//----- nvinfo : EIATTR_FRAME_SIZE
	.align		4
.L_237:
        /*0594*/ 	.byte	0x04, 0x11
        /*0596*/ 	.short	(.L_239 - .L_238)
	.align		4
.L_238:
        /*0598*/ 	.word	index@(_ZN10layer_norm13ln_bwd_kernelINS_13Kernel_traitsIf6__halffS2_fjLj1024ELj1ELj4ELj1ELj16ENS_18Kernel_traits_baseILj1024EfS2_fS2_fjLj128EEEEELb0ELb0ELb0ELb0EEEvNS_9BwdParamsE)
        /*059c*/ 	.word	0x00000000


	//----- nvinfo : EIATTR_REGCOUNT
	.align		4
.L_239:
        /*05a0*/ 	.byte	0x04, 0x2f
        /*05a2*/ 	.short	(.L_241 - .L_240)
	.align		4
.L_240:
        /*05a4*/ 	.word	index@(_ZN10layer_norm13ln_bwd_kernelINS_13Kernel_traitsI6__halfS2_fS2_fjLj1024ELj1ELj4ELj1ELj16ENS_18Kernel_traits_baseILj1024ES2_S2_fS2_fjLj128EEEEELb1ELb1ELb1ELb1EEEvNS_9BwdParamsE)
        /*05a8*/ 	.word	0x000000ff


	//----- nvinfo : EIATTR_FRAME_SIZE
	.align		4
.L_241:
        /*05ac*/ 	.byte	0x04, 0x11
        /*05ae*/ 	.short	(.L_243 - .L_242)
	.align		4
.L_242:
        /*05b0*/ 	.word	index@(_ZN10layer_norm13ln_bwd_kernelINS_13Kernel_traitsI6__halfS2_fS2_fjLj1024ELj1ELj4ELj1ELj16ENS_18Kernel_traits_baseILj1024ES2_S2_fS2_fjLj128EEEEELb1ELb1ELb1ELb1EEEvNS_9BwdParamsE)
        /*05b4*/ 	.word	0x000000b0


	//----- nvinfo : EIATTR_REGCOUNT
	.align		4
.L_243:
        /*05b8*/ 	.byte	0x04, 0x2f
        /*05ba*/ 	.short	(.L_245 - .L_244)
	.align		4
.L_244:
        /*05bc*/ 	.word	index@(_ZN10layer_norm22ln_bwd_finalize_kernelINS_22Kernel_traits_finalizeILj1024E6__halfS2_fS2_fjLb1ELj1024ELj4ENS_18Kernel_traits_baseILj1024ES2_S2_fS2_fjLj1024EEEEELb1ELb1EEEvNS_9BwdParamsE)
        /*05c0*/ 	.word	0x00000020


	//----- nvinfo : EIATTR_FRAME_SIZE
	.align		4
.L_245:
        /*05c4*/ 	.byte	0x04, 0x11
        /*05c6*/ 	.short	(.L_247 - .L_246)
	.align		4
.L_246:
        /*05c8*/ 	.word	index@(_ZN10layer_norm22ln_bwd_finalize_kernelINS_22Kernel_traits_finalizeILj1024E6__halfS2_fS2_fjLb1ELj1024ELj4ENS_18Kernel_traits_baseILj1024ES2_S2_fS2_fjLj1024EEEEELb1ELb1EEEvNS_9BwdParamsE)
        /*05cc*/ 	.word	0x00000000


	//----- nvinfo : EIATTR_REGCOUNT
	.align		4
.L_247:
        /*05d0*/ 	.byte	0x04, 0x2f
        /*05d2*/ 	.short	(.L_249 - .L_248)
	.align		4
.L_248:
        /*05d4*/ 	.word	index@(_ZN10layer_norm13ln_bwd_kernelINS_13Kernel_traitsI6__halfS2_fS2_fjLj1024ELj1ELj4ELj1ELj16ENS_18Kernel_traits_baseILj1024ES2_S2_fS2_fjLj128EEEEELb1ELb1ELb1ELb0EEEvNS_9BwdParamsE)
        /*05d8*/ 	.word	0x000000ff


	//----- nvinfo : EIATTR_FRAME_SIZE
	.align		4
.L_249:
        /*05dc*/ 	.byte	0x04, 0x11
        /*05de*/ 	.short	(.L_251 - .L_250)
	.align		4
.L_250:
        /*05e0*/ 	.word	index@(_ZN10layer_norm13ln_bwd_kernelINS_13Kernel_traitsI6__halfS2_fS2_fjLj1024ELj1ELj4ELj1ELj16ENS_18Kernel_traits_baseILj1024ES2_S2_fS2_fjLj128EEEEELb1ELb1ELb1ELb0EEEvNS_9BwdParamsE)
        /*05e4*/ 	.word	0x000000e0


	//----- nvinfo : EIATTR_REGCOUNT
	.align		4
.L_251:
        /*05e8*/ 	.byte	0x04, 0x2f
        /*05ea*/ 	.short	(.L_253 - .L_252)
	.align		4
.L_252:
        /*05ec*/ 	.word	index@(_ZN10layer_norm22ln_bwd_finalize_kernelINS_22Kernel_traits_finalizeILj1024E6__halfS2_fS2_fjLb1ELj1024ELj4ENS_18Kernel_traits_baseILj1024ES2_S2_fS2_fjLj1024EEEEELb1ELb0EEEvNS_9BwdParamsE)
        /*05f0*/ 	.word	0x00000020


	//----- nvinfo : EIATTR_FRAME_SIZE
	.align		4
.L_253:
        /*05f4*/ 	.byte	0x04, 0x11
        /*05f6*/ 	.short	(.L_255 - .L_254)
	.align		4
.L_254:
        /*05f8*/ 	.word	index@(_ZN10layer_norm22ln_bwd_finalize_kernelINS_22Kernel_traits_finalizeILj1024E6__halfS2_fS2_fjLb1ELj1024ELj4ENS_18Kernel_traits_baseILj1024ES2_S2_fS2_fjLj1024EEEEELb1ELb0EEEvNS_9BwdParamsE)
        /*05fc*/ 	.word	0x00000000


	//----- nvinfo : EIATTR_REGCOUNT
	.align		4
.L_255:
        /*0600*/ 	.byte	0x04, 0x2f
        /*0602*/ 	.short	(.L_257 - .L_256)
	.align		4
.L_256:
        /*0604*/ 	.word	index@(_ZN10layer_norm13ln_bwd_kernelINS_13Kernel_traitsI6__halfS2_fS2_fjLj1024ELj1ELj4ELj1ELj16ENS_18Kernel_traits_baseILj1024ES2_S2_fS2_fjLj128EEEEELb1ELb1ELb0ELb1EEEvNS_9BwdParamsE)
        /*0608*/ 	.word	0x000000ff


	//----- nvinfo : EIATTR_FRAME_SIZE
	.align		4
.L_257:
        /*060c*/ 	.byte	0x04, 0x11
        /*060e*/ 	.short	(.L_259 - .L_258)
	.align		4
.L_258:
        /*0610*/ 	.word	index@(_ZN10layer_norm13ln_bwd_kernelINS_13Kernel_traitsI6__halfS2_fS2_fjLj1024ELj1ELj4ELj1ELj16ENS_18Kernel_traits_baseILj1024ES2_S2_fS2_fjLj128EEEEELb1ELb1ELb0ELb1EEEvNS_9BwdParamsE)
        /*0614*/ 	.word	0x00000070


	//----- nvinfo : EIATTR_REGCOUNT
	.align		4
.L_259:
        /*0618*/ 	.byte	0x04, 0x2f
        /*061a*/ 	.short	(.L_261 - .L_260)
	.align		4
.L_260:
        /*061c*/ 	.word	index@(_ZN10layer_norm13ln_bwd_kernelINS_13Kernel_traitsI6__halfS2_fS2_fjLj1024ELj1ELj4ELj1ELj16ENS_18Kernel_traits_baseILj1024ES2_S2_fS2_fjLj128EEEEELb1ELb1ELb0ELb0EEEvNS_9BwdParamsE)
        /*0620*/ 	.word	0x000000ff


	//----- nvinfo : EIATTR_FRAME_SIZE
	.align		4
.L_261:
        /*0624*/ 	.byte	0x04, 0x11
        /*0626*/ 	.short	(.L_263 - .L_262)
	.align		4
.L_262:
        /*0628*/ 	.word	index@(_ZN10layer_norm13ln_bwd_kernelINS_13Kernel_traitsI6__halfS2_fS2_fjLj1024ELj1ELj4ELj1ELj16ENS_18Kernel_traits_baseILj1024ES2_S2_fS2_fjLj128EEEEELb1ELb1ELb0ELb0EEEvNS_9BwdParamsE)
        /*062c*/ 	.word	0x000000b0


	//----- nvinfo : EIATTR_REGCOUNT
	.align		4
.L_263:
        /*0630*/ 	.byte	0x04, 0x2f
        /*0632*/ 	.short	(.L_265 - .L_264)
	.align		4
.L_264:
        /*0634*/ 	.word	index@(_ZN10layer_norm13ln_bwd_kernelINS_13Kernel_traitsI6__halfS2_fS2_fjLj1024ELj1ELj4ELj1ELj16ENS_18Kernel_traits_baseILj1024ES2_S2_fS2_fjLj128EEEEELb1ELb0ELb1ELb1EEEvNS_9BwdParamsE)
        /*0638*/ 	.word	0x000000ff


	//----- nvinfo : EIATTR_FRAME_SIZE
	.align		4
.L_265:
        /*063c*/ 	.byte	0x04, 0x11
        /*063e*/ 	.short	(.L_267 - .L_266)
	.align		4
.L_266:
        /*0640*/ 	.word	index@(_ZN10layer_norm13ln_bwd_kernelINS_13Kernel_traitsI6__halfS2_fS2_fjLj1024ELj1ELj4ELj1ELj16ENS_18Kernel_traits_baseILj1024ES2_S2_fS2_fjLj128EEEEELb1ELb0ELb1ELb1EEEvNS_9BwdParamsE)
        /*0644*/ 	.word	0x00000000


	//----- nvinfo : EIATTR_REGCOUNT
	.align		4
.L_267:
        /*0648*/ 	.byte	0x04, 0x2f
        /*064a*/ 	.short	(.L_269 - .L_268)
	.align		4
.L_268:
        /*064c*/ 	.word	index@(_ZN10layer_norm22ln_bwd_finalize_kernelINS_22Kernel_traits_finalizeILj1024E6__halfS2_fS2_fjLb0ELj1024ELj4ENS_18Kernel_traits_baseILj1024ES2_S2_fS2_fjLj1024EEEEELb0ELb1EEEvNS_9BwdParamsE)
        /*0650*/ 	.word	0x00000020


	//----- nvinfo : EIATTR_FRAME_SIZE
	.align		4
.L_269:
        /*0654*/ 	.byte	0x04, 0x11
        /*0656*/ 	.short	(.L_271 - .L_270)
	.align		4
.L_270:
        /*0658*/ 	.word	index@(_ZN10layer_norm22ln_bwd_finalize_kernelINS_22Kernel_traits_finalizeILj1024E6__halfS2_fS2_fjLb0ELj1024ELj4ENS_18Kernel_traits_baseILj1024ES2_S2_fS2_fjLj1024EEEEELb0ELb1EEEvNS_9BwdParamsE)
        /*065c*/ 	.word	0x00000000


	//----- nvinfo : EIATTR_REGCOUNT
	.align		4
.L_271:
        /*0660*/ 	.byte	0x04, 0x2f
        /*0662*/ 	.short	(.L_273 - .L_272)
	.align		4
.L_272:
        /*0664*/ 	.word	index@(_ZN10layer_norm13ln_bwd_kernelINS_13Kernel_traitsI6__halfS2_fS2_fjLj1024ELj1ELj4ELj1ELj16ENS_18Kernel_traits_baseILj1024ES2_S2_fS2_fjLj128EEEEELb1ELb0ELb1ELb0EEEvNS_9BwdParamsE)
        /*0668*/ 	.word	0x000000f5


	//----- nvinfo : EIATTR_FRAME_SIZE
	.align		4
.L_273:
        /*066c*/ 	.byte	0x04, 0x11
        /*066e*/ 	.short	(.L_275 - .L_274)
	.align		4
.L_274:
        /*0670*/ 	.word	index@(_ZN10layer_norm13ln_bwd_kernelINS_13Kernel_traitsI6__halfS2_fS2_fjLj1024ELj1ELj4ELj1ELj16ENS_18Kernel_traits_baseILj1024ES2_S2_fS2_fjLj128EEEEELb1ELb0ELb1ELb0EEEvNS_9BwdParamsE)
        /*0674*/ 	.word	0x00000000


	//----- nvinfo : EIATTR_REGCOUNT
	.align		4
.L_275:
        /*0678*/ 	.byte	0x04, 0x2f
        /*067a*/ 	.short	(.L_277 - .L_276)
	.align		4
.L_276:
        /*067c*/ 	.word	index@(_ZN10layer_norm22ln_bwd_finalize_kernelINS_22Kernel_traits_finalizeILj1024E6__halfS2_fS2_fjLb0ELj1024ELj4ENS_18Kernel_traits_baseILj1024ES2_S2_fS2_fjLj1024EEEEELb0ELb0EEEvNS_9BwdParamsE)
        /*0680*/ 	.word	0x00000020


	//----- nvinfo : EIATTR_FRAME_SIZE
	.align		4
.L_277:
        /*0684*/ 	.byte	0x04, 0x11
        /*0686*/ 	.short	(.L_279 - .L_278)
	.align		4
.L_278:
        /*0688*/ 	.word	index@(_ZN10layer_norm22ln_bwd_finalize_kernelINS_22Kernel_traits_finalizeILj1024E6__halfS2_fS2_fjLb0ELj1024ELj4ENS_18Kernel_traits_baseILj1024ES2_S2_fS2_fjLj1024EEEEELb0ELb0EEEvNS_9BwdParamsE)
        /*068c*/ 	.word	0x00000000


	//----- nvinfo : EIATTR_REGCOUNT
	.align		4
.L_279:
        /*0690*/ 	.byte	0x04, 0x2f
        /*0692*/ 	.short	(.L_281 - .L_280)
	.align		4
.L_280:
        /*0694*/ 	.word	index@(_ZN10layer_norm13ln_bwd_kernelINS_13Kernel_traitsI6__halfS2_fS2_fjLj1024ELj1ELj4ELj1ELj16ENS_18Kernel_traits_baseILj1024ES2_S2_fS2_fjLj128EEEEELb1ELb0ELb0ELb1EEEvNS_9BwdParamsE)
        /*0698*/ 	.word	0x000000fe


	//----- nvinfo : EIATTR_FRAME_SIZE
	.align		4
.L_281:
        /*069c*/ 	.byte	0x04, 0x11
        /*069e*/ 	.short	(.L_283 - .L_282)
	.align		4
.L_282:
        /*06a0*/ 	.word	index@(_ZN10layer_norm13ln_bwd_kernelINS_13Kernel_traitsI6__halfS2_fS2_fjLj1024ELj1ELj4ELj1ELj16ENS_18Kernel_traits_baseILj1024ES2_S2_fS2_fjLj128EEEEELb1ELb0ELb0ELb1EEEvNS_9BwdParamsE)
        /*06a4*/ 	.word	0x00000000


	//----- nvinfo : EIATTR_REGCOUNT
	.align		4
.L_283:
        /*06a8*/ 	.byte	0x04, 0x2f
        /*06aa*/ 	.short	(.L_285 - .L_284)
	.align		4
.L_284:
        /*06ac*/ 	.word	index@(_ZN10layer_norm13ln_bwd_kernelINS_13Kernel_traitsI6__halfS2_fS2_fjLj1024ELj1ELj4ELj1ELj16ENS_18Kernel_traits_baseILj1024ES2_S2_fS2_fjLj128EEEEELb1ELb0ELb0ELb0EEEvNS_9BwdParamsE)
        /*06b0*/ 	.word	0x000000f3


	//----- nvinfo : EIATTR_FRAME_SIZE
	.align		4
.L_285:
        /*06b4*/ 	.byte	0x04, 0x11
        /*06b6*/ 	.short	(.L_287 - .L_286)
	.align		4
.L_286:
        /*06b8*/ 	.word	index@(_ZN10layer_norm13ln_bwd_kernelINS_13Kernel_traitsI6__halfS2_fS2_fjLj1024ELj1ELj4ELj1ELj16ENS_18Kernel_traits_baseILj1024ES2_S2_fS2_fjLj128EEEEELb1ELb0ELb0ELb0EEEvNS_9BwdParamsE)
        /*06bc*/ 	.word	0x00000000


	//----- nvinfo : EIATTR_REGCOUNT
	.align		4
.L_287:
        /*06c0*/ 	.byte	0x04, 0x2f
        /*06c2*/ 	.short	(.L_289 - .L_288)
	.align		4
.L_288:
        /*06c4*/ 	.word	index@(_ZN10layer_norm13ln_bwd_kernelINS_13Kernel_traitsI6__halfS2_fS2_fjLj1024ELj1ELj4ELj1ELj16ENS_18Kernel_traits_baseILj1024ES2_S2_fS2_fjLj128EEEEELb0ELb1ELb1ELb1EEEvNS_9BwdParamsE)
        /*06c8*/ 	.word	0x000000ff


	//----- nvinfo : EIATTR_FRAME_SIZE
	.align		4
.L_289:
        /*06cc*/ 	.byte	0x04, 0x11
        /*06ce*/ 	.short	(.L_291 - .L_290)
	.align		4
.L_290:
        /*06d0*/ 	.word	index@(_ZN10layer_norm13ln_bwd_kernelINS_13Kernel_traitsI6__halfS2_fS2_fjLj1024ELj1ELj4ELj1ELj16ENS_18Kernel_traits_baseILj1024ES2_S2_fS2_fjLj128EEEEELb0ELb1ELb1ELb1EEEvNS_9BwdParamsE)
        /*06d4*/ 	.word	0x00000080


	//----- nvinfo : EIATTR_REGCOUNT
	.align		4
.L_291:
        /*06d8*/ 	.byte	0x04, 0x2f
        /*06da*/ 	.short	(.L_293 - .L_292)
	.align		4
.L_292:
        /*06dc*/ 	.word	index@(_ZN10layer_norm13ln_bwd_kernelINS_13Kernel_traitsI6__halfS2_fS2_fjLj1024ELj1ELj4ELj1ELj16ENS_18Kernel_traits_baseILj1024ES2_S2_fS2_fjLj128EEEEELb0ELb1ELb1ELb0EEEvNS_9BwdParamsE)
        /*06e0*/ 	.word	0x000000ff


	//----- nvinfo : EIATTR_FRAME_SIZE
	.align		4
.L_293:
        /*06e4*/ 	.byte	0x04, 0x11
        /*06e6*/ 	.short	(.L_295 - .L_294)
	.align		4
.L_294:
        /*06e8*/ 	.word	index@(_ZN10layer_norm13ln_bwd_kernelINS_13Kernel_traitsI6__halfS2_fS2_fjLj1024ELj1ELj4ELj1ELj16ENS_18Kernel_traits_baseILj1024ES2_S2_fS2_fjLj128EEEEELb0ELb1ELb1ELb0EEEvNS_9BwdParamsE)
        /*06ec*/ 	.word	0x000000c0


	//----- nvinfo : EIATTR_REGCOUNT
	.align		4
.L_295:
        /*06f0*/ 	.byte	0x04, 0x2f
        /*06f2*/ 	.short	(.L_297 - .L_296)
	.align		4
.L_296:
        /*06f4*/ 	.word	index@(_ZN10layer_norm13ln_bwd_kernelINS_13Kernel_traitsI6__halfS2_fS2_fjLj1024ELj1ELj4ELj1ELj16ENS_18Kernel_traits_baseILj1024ES2_S2_fS2_fjLj128EEEEELb0ELb1ELb0ELb1EEEvNS_9BwdParamsE)
        /*06f8*/ 	.word	0x000000ff


	//----- nvinfo : EIATTR_FRAME_SIZE
	.align		4
.L_297:
        /*06fc*/ 	.byte	0x04, 0x11
        /*06fe*/ 	.short	(.L_299 - .L_298)
	.align		4
.L_298:
        /*0700*/ 	.word	index@(_ZN10layer_norm13ln_bwd_kernelINS_13Kernel_traitsI6__halfS2_fS2_fjLj1024ELj1ELj4ELj1ELj16ENS_18Kernel_traits_baseILj1024ES2_S2_fS2_fjLj128EEEEELb0ELb1ELb0ELb1EEEvNS_9BwdParamsE)
        /*0704*/ 	.word	0x00000080


	//----- nvinfo : EIATTR_REGCOUNT
	.align		4
.L_299:
        /*0708*/ 	.byte	0x04, 0x2f
        /*070a*/ 	.short	(.L_301 - .L_300)
	.align		4
.L_300:
        /*070c*/ 	.word	index@(_ZN10layer_norm13ln_bwd_kernelINS_13Kernel_traitsI6__halfS2_fS2_fjLj1024ELj1ELj4ELj1ELj16ENS_18Kernel_traits_baseILj1024ES2_S2_fS2_fjLj128EEEEELb0ELb1ELb0ELb0EEEvNS_9BwdParamsE)
        /*0710*/ 	.word	0x000000ff


	//----- nvinfo : EIATTR_FRAME_SIZE
	.align		4
.L_301:
        /*0714*/ 	.byte	0x04, 0x11
        /*0716*/ 	.short	(.L_303 - .L_302)
	.align		4
.L_302:
        /*0718*/ 	.word	index@(_ZN10layer_norm13ln_bwd_kernelINS_13Kernel_traitsI6__halfS2_fS2_fjLj1024ELj1ELj4ELj1ELj16ENS_18Kernel_traits_baseILj1024ES2_S2_fS2_fjLj128EEEEELb0ELb1ELb0ELb0EEEvNS_9BwdParamsE)
        /*071c*/ 	.word	0x00000080


	//----- nvinfo : EIATTR_REGCOUNT
	.align		4
.L_303:
        /*0720*/ 	.byte	0x04, 0x2f
        /*0722*/ 	.short	(.L_305 - .L_304)
	.align		4
.L_304:
        /*0724*/ 	.word	index@(_ZN10layer_norm13ln_bwd_kernelINS_13Kernel_traitsI6__halfS2_fS2_fjLj1024ELj1ELj4ELj1ELj16ENS_18Kernel_traits_baseILj1024ES2_S2_fS2_fjLj128EEEEELb0ELb0ELb1ELb1EEEvNS_9BwdParamsE)
        /*0728*/ 	.word	0x000000ff


	//----- nvinfo : EIATTR_FRAME_SIZE
	.align		4
.L_305:
        /*072c*/ 	.byte	0x04, 0x11
        /*072e*/ 	.short	(.L_307 - .L_306)
	.align		4
.L_306:
        /*0730*/ 	.word	index@(_ZN10layer_norm13ln_bwd_kernelINS_13Kernel_traitsI6__halfS2_fS2_fjLj1024ELj1ELj4ELj1ELj16ENS_18Kernel_traits_baseILj1024ES2_S2_fS2_fjLj128EEEEELb0ELb0ELb1ELb1EEEvNS_9BwdParamsE)
        /*0734*/ 	.word	0x00000000


	//----- nvinfo : EIATTR_REGCOUNT
	.align		4
.L_307:
        /*0738*/ 	.byte	0x04, 0x2f
        /*073a*/ 	.short	(.L_309 - .L_308)
	.align		4
.L_308:
        /*073c*/ 	.word	index@(_ZN10layer_norm13ln_bwd_kernelINS_13Kernel_traitsI6__halfS2_fS2_fjLj1024ELj1ELj4ELj1ELj16ENS_18Kernel_traits_baseILj1024ES2_S2_fS2_fjLj128EEEEELb0ELb0ELb1ELb0EEEvNS_9BwdParamsE)
        /*0740*/ 	.word	0x000000f0


	//----- nvinfo : EIATTR_FRAME_SIZE
	.align		4
.L_309:
        /*0744*/ 	.byte	0x04, 0x11
        /*0746*/ 	.short	(.L_311 - .L_310)
	.align		4
.L_310:
        /*0748*/ 	.word	index@(_ZN10layer_norm13ln_bwd_kernelINS_13Kernel_traitsI6__halfS2_fS2_fjLj1024ELj1ELj4ELj1ELj16ENS_18Kernel_traits_baseILj1024ES2_S2_fS2_fjLj128EEEEELb0ELb0ELb1ELb0EEEvNS_9BwdParamsE)
        /*074c*/ 	.word	0x00000000


	//----- nvinfo : EIATTR_REGCOUNT
	.align		4
.L_311:
        /*0750*/ 	.byte	0x04, 0x2f
        /*0752*/ 	.short	(.L_313 - .L_312)
	.align		4
.L_312:
        /*0754*/ 	.word	index@(_ZN10layer_norm13ln_bwd_kernelINS_13Kernel_traitsI6__halfS2_fS2_fjLj1024ELj1ELj4ELj1ELj16ENS_18Kernel_traits_baseILj1024ES2_S2_fS2_fjLj128EEEEELb0ELb0ELb0ELb1EEEvNS_9BwdParamsE)
        /*0758*/ 	.word	0x000000f1


	//----- nvinfo : EIATTR_FRAME_SIZE
	.align		4
.L_313:
        /*075c*/ 	.byte	0x04, 0x11
        /*075e*/ 	.short	(.L_315 - .L_314)
	.align		4
.L_314:
        /*0760*/ 	.word	index@(_ZN10layer_norm13ln_bwd_kernelINS_13Kernel_traitsI6__halfS2_fS2_fjLj1024ELj1ELj4ELj1ELj16ENS_18Kernel_traits_baseILj1024ES2_S2_fS2_fjLj128EEEEELb0ELb0ELb0ELb1EEEvNS_9BwdParamsE)
        /*0764*/ 	.word	0x00000000


	//----- nvinfo : EIATTR_REGCOUNT
	.align		4
.L_315:
        /*0768*/ 	.byte	0x04, 0x2f
        /*076a*/ 	.short	(.L_317 - .L_316)
	.align		4
.L_316:
        /*076c*/ 	.word	index@(_ZN10layer_norm13ln_bwd_kernelINS_13Kernel_traitsI6__halfS2_fS2_fjLj1024ELj1ELj4ELj1ELj16ENS_18Kernel_traits_baseILj1024ES2_S2_fS2_fjLj128EEEEELb0ELb0ELb0ELb0EEEvNS_9BwdParamsE)
        /*0770*/ 	.word	0x000000e9


	//----- nvinfo : EIATTR_FRAME_SIZE
	.align		4
.L_317:
        /*0774*/ 	.byte	0x04, 0x11
        /*0776*/ 	.short	(.L_319 - .L_318)
	.align		4
.L_318:
        /*0778*/ 	.word	index@(_ZN10layer_norm13ln_bwd_kernelINS_13Kernel_traitsI6__halfS2_fS2_fjLj1024ELj1ELj4ELj1ELj16ENS_18Kernel_traits_baseILj1024ES2_S2_fS2_fjLj128EEEEELb0ELb0ELb0ELb0EEEvNS_9BwdParamsE)
        /*077c*/ 	.word	0x00000000


	//----- nvinfo : EIATTR_REGCOUNT
	.align		4
.L_319:
        /*0780*/ 	.byte	0x04, 0x2f
        /*0782*/ 	.short	(.L_321 - .L_320)
	.align		4
.L_320:
        /*0784*/ 	.word	index@(_ZN10layer_norm13ln_bwd_kernelINS_13Kernel_traitsIf6__halfS2_S2_fjLj1024ELj1ELj4ELj1ELj16ENS_18Kernel_traits_baseILj1024EfS2_S2_S2_fjLj128EEEEELb1ELb1ELb1ELb1EEEvNS_9BwdParamsE)
        /*0788*/ 	.word	0x000000ff


	//----- nvinfo : EIATTR_FRAME_SIZE
	.align		4
.L_321:
        /*078c*/ 	.byte	0x04, 0x11
        /*078e*/ 	.short	(.L_323 - .L_322)
	.align		4
.L_322:
        /*0790*/ 	.word	index@(_ZN10layer_norm13ln_bwd_kernelINS_13Kernel_traitsIf6__halfS2_S2_fjLj1024ELj1ELj4ELj1ELj16ENS_18Kernel_traits_baseILj1024EfS2_S2_S2_fjLj128EEEEELb1ELb1ELb1ELb1EEEvNS_9BwdParamsE)
        /*0794*/ 	.word	0x00000090


	//----- nvinfo : EIATTR_REGCOUNT
	.align		4
.L_323:
        /*0798*/ 	.byte	0x04, 0x2f
        /*079a*/ 	.short	(.L_325 - .L_324)
	.align		4
.L_324:
        /*079c*/ 	.word	index@(_ZN10layer_norm22ln_bwd_finalize_kernelINS_22Kernel_traits_finalizeILj1024Ef6__halfS2_S2_fjLb1ELj1024ELj4ENS_18Kernel_traits_baseILj1024EfS2_S2_S2_fjLj1024EEEEELb1ELb1EEEvNS_9BwdParamsE)
        /*07a0*/ 	.word	0x00000020


	//----- nvinfo : EIATTR_FRAME_SIZE
	.align		4
.L_325:
        /*07a4*/ 	.byte	0x04, 0x11
        /*07a6*/ 	.short	(.L_327 - .L_326)
	.align		4
.L_326:
        /*07a8*/ 	.word	index@(_ZN10layer_norm22ln_bwd_finalize_kernelINS_22Kernel_traits_finalizeILj1024Ef6__halfS2_S2_fjLb1ELj1024ELj4ENS_18Kernel_traits_baseILj1024EfS2_S2_S2_fjLj1024EEEEELb1ELb1EEEvNS_9BwdParamsE)
        /*07ac*/ 	.word	0x00000000


	//----- nvinfo : EIATTR_REGCOUNT
	.align		4
.L_327:
        /*07b0*/ 	.byte	0x04, 0x2f
        /*07b2*/ 	.short	(.L_329 - .L_328)
	.align		4
.L_328:
        /*07b4*/ 	.word	index@(_ZN10layer_norm13ln_bwd_kernelINS_13Kernel_traitsIf6__halfS2_S2_fjLj1024ELj1ELj4ELj1ELj16ENS_18Kernel_traits_baseILj1024EfS2_S2_S2_fjLj128EEEEELb1ELb1ELb1ELb0EEEvNS_9BwdParamsE)
        /*07b8*/ 	.word	0x000000ff


	//----- nvinfo : EIATTR_FRAME_SIZE
	.align		4
.L_329:
        /*07bc*/ 	.byte	0x04, 0x11
        /*07be*/ 	.short	(.L_331 - .L_330)
	.align		4
.L_330:
        /*07c0*/ 	.word	index@(_ZN10layer_norm13ln_bwd_kernelINS_13Kernel_traitsIf6__halfS2_S2_fjLj1024ELj1ELj4ELj1ELj16ENS_18Kernel_traits_baseILj1024EfS2_S2_S2_fjLj128EEEEELb1ELb1ELb1ELb0EEEvNS_9BwdParamsE)
        /*07c4*/ 	.word	0x00000090


	//----- nvinfo : EIATTR_REGCOUNT
	.align		4
.L_331:
        /*07c8*/ 	.byte	0x04, 0x2f
        /*07ca*/ 	.short	(.L_333 - .L_332)
	.align		4
.L_332:
        /*07cc*/ 	.word	index@(_ZN10layer_norm22ln_bwd_finalize_kernelINS_22Kernel_traits_finalizeILj1024Ef6__halfS2_S2_fjLb1ELj1024ELj4ENS_18Kernel_traits_baseILj1024EfS2_S2_S2_fjLj1024EEEEELb1ELb0EEEvNS_9BwdParamsE)
        /*07d0*/ 	.word	0x00000020


	//----- nvinfo : EIATTR_FRAME_SIZE
	.align		4
.L_333:
        /*07d4*/ 	.byte	0x04, 0x11
        /*07d6*/ 	.short	(.L_335 - .L_334)
	.align		4
.L_334:
        /*07d8*/ 	.word	index@(_ZN10layer_norm22ln_bwd_finalize_kernelINS_22Kernel_traits_finalizeILj1024Ef6__halfS2_S2_fjLb1ELj1024ELj4ENS_18Kernel_traits_baseILj1024EfS2_S2_S2_fjLj1024EEEEELb1ELb0EEEvNS_9BwdParamsE)
        /*07dc*/ 	.word	0x00000000


	//----- nvinfo : EIATTR_REGCOUNT
	.align		4
.L_335:
        /*07e0*/ 	.byte	0x04, 0x2f
        /*07e2*/ 	.short	(.L_337 - .L_336)
	.align		4
.L_336:
        /*07e4*/ 	.word	index@(_ZN10layer_norm13ln_bwd_kernelINS_13Kernel_traitsIf6__halfS2_S2_fjLj1024ELj1ELj4ELj1ELj16ENS_18Kernel_traits_baseILj1024EfS2_S2_S2_fjLj128EEEEELb1ELb1ELb0ELb1EEEvNS_9BwdParamsE)
        /*07e8*/ 	.word	0x000000ff


	//----- nvinfo : EIATTR_FRAME_SIZE
	.align		4
.L_337:
        /*07ec*/ 	.byte	0x04, 0x11
        /*07ee*/ 	.short	(.L_339 - .L_338)
	.align		4
.L_338:
        /*07f0*/ 	.word	index@(_ZN10layer_norm13ln_bwd_kernelINS_13Kernel_traitsIf6__halfS2_S2_fjLj1024ELj1ELj4ELj1ELj16ENS_18Kernel_traits_baseILj1024EfS2_S2_S2_fjLj128EEEEELb1ELb1ELb0ELb1EEEvNS_9BwdParamsE)
        /*07f4*/ 	.word	0x00000048


	//----- nvinfo : EIATTR_REGCOUNT
	.align		4
.L_339:
        /*07f8*/ 	.byte	0x04, 0x2f
        /*07fa*/ 	.short	(.L_341 - .L_340)
	.align		4
.L_340:
        /*07fc*/ 	.word	index@(_ZN10layer_norm13ln_bwd_kernelINS_13Kernel_traitsIf6__halfS2_S2_fjLj1024ELj1ELj4ELj1ELj16ENS_18Kernel_traits_baseILj1024EfS2_S2_S2_fjLj128EEEEELb1ELb1ELb0ELb0EEEvNS_9BwdParamsE)
        /*0800*/ 	.word	0x000000ff


	//----- nvinfo : EIATTR_FRAME_SIZE
	.align		4
.L_341:
        /*0804*/ 	.byte	0x04, 0x11
        /*0806*/ 	.short	(.L_343 - .L_342)
	.align		4
.L_342:
        /*0808*/ 	.word	index@(_ZN10layer_norm13ln_bwd_kernelINS_13Kernel_traitsIf6__halfS2_S2_fjLj1024ELj1ELj4ELj1ELj16ENS_18Kernel_traits_baseILj1024EfS2_S2_S2_fjLj128EEEEELb1ELb1ELb0ELb0EEEvNS_9BwdParamsE)
        /*080c*/ 	.word	0x00000070


	//----- nvinfo : EIATTR_REGCOUNT
	.align		4
.L_343:
        /*0810*/ 	.byte	0x04, 0x2f
        /*0812*/ 	.short	(.L_345 - .L_344)
	.align		4
.L_344:
        /*0814*/ 	.word	index@(_ZN10layer_norm13ln_bwd_kernelINS_13Kernel_traitsIf6__halfS2_S2_fjLj1024ELj1ELj4ELj1ELj16ENS_18Kernel_traits_baseILj1024EfS2_S2_S2_fjLj128EEEEELb1ELb0ELb1ELb1EEEvNS_9BwdParamsE)
        /*0818*/ 	.word	0x000000f6


	//----- nvinfo : EIATTR_FRAME_SIZE
	.align		4
.L_345:
        /*081c*/ 	.byte	0x04, 0x11
        /*081e*/ 	.short	(.L_347 - .L_346)
	.align		4
.L_346:
        /*0820*/ 	.word	index@(_ZN10layer_norm13ln_bwd_kernelINS_13Kernel_traitsIf6__halfS2_S2_fjLj1024ELj1ELj4ELj1ELj16ENS_18Kernel_traits_baseILj1024EfS2_S2_S2_fjLj128EEEEELb1ELb0ELb1ELb1EEEvNS_9BwdParamsE)
        /*0824*/ 	.word	0x00000000


	//----- nvinfo : EIATTR_REGCOUNT
	.align		4
.L_347:
        /*0828*/ 	.byte	0x04, 0x2f
        /*082a*/ 	.short	(.L_349 - .L_348)
	.align		4
.L_348:
        /*082c*/ 	.word	index@(_ZN10layer_norm22ln_bwd_finalize_kernelINS_22Kernel_traits_finalizeILj1024Ef6__halfS2_S2_fjLb0ELj1024ELj4ENS_18Kernel_traits_baseILj1024EfS2_S2_S2_fjLj1024EEEEELb0ELb1EEEvNS_9BwdParamsE)
        /*0830*/ 	.word	0x00000020


	//----- nvinfo : EIATTR_FRAME_SIZE
	.align		4
.L_349:
        /*0834*/ 	.byte	0x04, 0x11
        /*0836*/ 	.short	(.L_351 - .L_350)
	.align		4
.L_350:
        /*0838*/ 	.word	index@(_ZN10layer_norm22ln_bwd_finalize_kernelINS_22Kernel_traits_finalizeILj1024Ef6__halfS2_S2_fjLb0ELj1024ELj4ENS_18Kernel_traits_baseILj1024EfS2_S2_S2_fjLj1024EEEEELb0ELb1EEEvNS_9BwdParamsE)
        /*083c*/ 	.word	0x00000000


	//----- nvinfo : EIATTR_REGCOUNT
	.align		4
.L_351:
        /*0840*/ 	.byte	0x04, 0x2f
        /*0842*/ 	.short	(.L_353 - .L_352)
	.align		4
.L_352:
        /*0844*/ 	.word	index@(_ZN10layer_norm13ln_bwd_kernelINS_13Kernel_traitsIf6__halfS2_S2_fjLj1024ELj1ELj4ELj1ELj16ENS_18Kernel_traits_baseILj1024EfS2_S2_S2_fjLj128EEEEELb1ELb0ELb1ELb0EEEvNS_9BwdParamsE)
        /*0848*/ 	.word	0x000000e2


	//----- nvinfo : EIATTR_FRAME_SIZE
	.align		4
.L_353:
        /*084c*/ 	.byte	0x04, 0x11
        /*084e*/ 	.short	(.L_355 - .L_354)
	.align		4
.L_354:
        /*0850*/ 	.word	index@(_ZN10layer_norm13ln_bwd_kernelINS_13Kernel_traitsIf6__halfS2_S2_fjLj1024ELj1ELj4ELj1ELj16ENS_18Kernel_traits_baseILj1024EfS2_S2_S2_fjLj128EEEEELb1ELb0ELb1ELb0EEEvNS_9BwdParamsE)
        /*0854*/ 	.word	0x00000000


	//----- nvinfo : EIATTR_REGCOUNT
	.align		4
.L_355:
        /*0858*/ 	.byte	0x04, 0x2f
        /*085a*/ 	.short	(.L_357 - .L_356)
	.align		4
.L_356:
        /*085c*/ 	.word	index@(_ZN10layer_norm22ln_bwd_finalize_kernelINS_22Kernel_traits_finalizeILj1024Ef6__halfS2_S2_fjLb0ELj1024ELj4ENS_18Kernel_traits_baseILj1024EfS2_S2_S2_fjLj1024EEEEELb0ELb0EEEvNS_9BwdParamsE)
        /*0860*/ 	.word	0x00000020


	//----- nvinfo : EIATTR_FRAME_SIZE
	.align		4
.L_357:
        /*0864*/ 	.byte	0x04, 0x11
        /*0866*/ 	.short	(.L_359 - .L_358)
	.align		4
.L_358:
        /*0868*/ 	.word	index@(_ZN10layer_norm22ln_bwd_finalize_kernelINS_22Kernel_traits_finalizeILj1024Ef6__halfS2_S2_fjLb0ELj1024ELj4ENS_18Kernel_traits_baseILj1024EfS2_S2_S2_fjLj1024EEEEELb0ELb0EEEvNS_9BwdParamsE)
        /*086c*/ 	.word	0x00000000


	//----- nvinfo : EIATTR_REGCOUNT
	.align		4
.L_359:
        /*0870*/ 	.byte	0x04, 0x2f
        /*0872*/ 	.short	(.L_361 - .L_360)
	.align		4
.L_360:
        /*0874*/ 	.word	index@(_ZN10layer_norm13ln_bwd_kernelINS_13Kernel_traitsIf6__halfS2_S2_fjLj1024ELj1ELj4ELj1ELj16ENS_18Kernel_traits_baseILj1024EfS2_S2_S2_fjLj128EEEEELb1ELb0ELb0ELb1EEEvNS_9BwdParamsE)
        /*0878*/ 	.word	0x000000ef


	//----- nvinfo : EIATTR_FRAME_SIZE
	.align		4
.L_361:
        /*087c*/ 	.byte	0x04, 0x11
        /*087e*/ 	.short	(.L_363 - .L_362)
	.align		4
.L_362:
        /*0880*/ 	.word	index@(_ZN10layer_norm13ln_bwd_kernelINS_13Kernel_traitsIf6__halfS2_S2_fjLj1024ELj1ELj4ELj1ELj16ENS_18Kernel_traits_baseILj1024EfS2_S2_S2_fjLj128EEEEELb1ELb0ELb0ELb1EEEvNS_9BwdParamsE)
        /*0884*/ 	.word	0x00000000


	//----- nvinfo : EIATTR_REGCOUNT
	.align		4
.L_363:
        /*0888*/ 	.byte	0x04, 0x2f
        /*088a*/ 	.short	(.L_365 - .L_364)
	.align		4
.L_364:
        /*088c*/ 	.word	index@(_ZN10layer_norm13ln_bwd_kernelINS_13Kernel_traitsIf6__halfS2_S2_fjLj1024ELj1ELj4ELj1ELj16ENS_18Kernel_traits_baseILj1024EfS2_S2_S2_fjLj128EEEEELb1ELb0ELb0ELb0EEEvNS_9BwdParamsE)
        /*0890*/ 	.word	0x000000df


	//----- nvinfo : EIATTR_FRAME_SIZE
	.align		4
.L_365:
        /*0894*/ 	.byte	0x04, 0x11
        /*0896*/ 	.short	(.L_367 - .L_366)
	.align		4
.L_366:
        /*0898*/ 	.word	index@(_ZN10layer_norm13ln_bwd_kernelINS_13Kernel_traitsIf6__halfS2_S2_fjLj1024ELj1ELj4ELj1ELj16ENS_18Kernel_traits_baseILj1024EfS2_S2_S2_fjLj128EEEEELb1ELb0ELb0ELb0EEEvNS_9BwdParamsE)
        /*089c*/ 	.word	0x00000000


	//----- nvinfo : EIATTR_REGCOUNT
	.align		4
.L_367:
        /*08a0*/ 	.byte	0x04, 0x2f
        /*08a2*/ 	.short	(.L_369 - .L_368)
	.align		4
.L_368:
        /*08a4*/ 	.word	index@(_ZN10layer_norm13ln_bwd_kernelINS_13Kernel_traitsIf6__halfS2_S2_fjLj1024ELj1ELj4ELj1ELj16ENS_18Kernel_traits_baseILj1024EfS2_S2_S2_fjLj128EEEEELb0ELb1ELb1ELb1EEEvNS_9BwdParamsE)
        /*08a8*/ 	.word	0x000000ff


	//----- nvinfo : EIATTR_FRAME_SIZE
	.align		4
.L_369:
        /*08ac*/ 	.byte	0x04, 0x11
        /*08ae*/ 	.short	(.L_371 - .L_370)
	.align		4
.L_370:
        /*08b0*/ 	.word	index@(_ZN10layer_norm13ln_bwd_kernelINS_13Kernel_traitsIf6__halfS2_S2_fjLj1024ELj1ELj4ELj1ELj16ENS_18Kernel_traits_baseILj1024EfS2_S2_S2_fjLj128EEEEELb0ELb1ELb1ELb1EEEvNS_9BwdParamsE)
        /*08b4*/ 	.word	0x00000060


	//----- nvinfo : EIATTR_REGCOUNT
	.align		4
.L_371:
        /*08b8*/ 	.byte	0x04, 0x2f
        /*08ba*/ 	.short	(.L_373 - .L_372)
	.align		4
.L_372:
        /*08bc*/ 	.word	index@(_ZN10layer_norm13ln_bwd_kernelINS_13Kernel_traitsIf6__halfS2_S2_fjLj1024ELj1ELj4ELj1ELj16ENS_18Kernel_traits_baseILj1024EfS2_S2_S2_fjLj128EEEEELb0ELb1ELb1ELb0EEEvNS_9BwdParamsE)
        /*08c0*/ 	.word	0x000000ff


	//----- nvinfo : EIATTR_FRAME_SIZE
	.align		4
.L_373:
        /*08c4*/ 	.byte	0x04, 0x11
        /*08c6*/ 	.short	(.L_375 - .L_374)
	.align		4
.L_374:
        /*08c8*/ 	.word	index@(_ZN10layer_norm13ln_bwd_kernelINS_13Kernel_traitsIf6__halfS2_S2_fjLj1024ELj1ELj4ELj1ELj16ENS_18Kernel_traits_baseILj1024EfS2_S2_S2_fjLj128EEEEELb0ELb1ELb1ELb0EEEvNS_9BwdParamsE)
        /*08cc*/ 	.word	0x00000068


	//----- nvinfo : EIATTR_REGCOUNT
	.align		4
.L_375:
        /*08d0*/ 	.byte	0x04, 0x2f
        /*08d2*/ 	.short	(.L_377 - .L_376)
	.align		4
.L_376:
        /*08d4*/ 	.word	index@(_ZN10layer_norm13ln_bwd_kernelINS_13Kernel_traitsIf6__halfS2_S2_fjLj1024ELj1ELj4ELj1ELj16ENS_18Kernel_traits_baseILj1024EfS2_S2_S2_fjLj128EEEEELb0ELb1ELb0ELb1EEEvNS_9BwdParamsE)
        /*08d8*/ 	.word	0x000000ff


	//----- nvinfo : EIATTR_FRAME_SIZE
	.align		4
.L_377:
        /*08dc*/ 	.byte	0x04, 0x11
        /*08de*/ 	.short	(.L_379 - .L_378)
	.align		4
.L_378:
        /*08e0*/ 	.word	index@(_ZN10layer_norm13ln_bwd_kernelINS_13Kernel_traitsIf6__halfS2_S2_fjLj1024ELj1ELj4ELj1ELj16ENS_18Kernel_traits_baseILj1024EfS2_S2_S2_fjLj128EEEEELb0ELb1ELb0ELb1EEEvNS_9BwdParamsE)
        /*08e4*/ 	.word	0x00000020


	//----- nvinfo : EIATTR_REGCOUNT
	.align		4
.L_379:
        /*08e8*/ 	.byte	0x04, 0x2f
        /*08ea*/ 	.short	(.L_381 - .L_380)
	.align		4
.L_380:
        /*08ec*/ 	.word	index@(_ZN10layer_norm13ln_bwd_kernelINS_13Kernel_traitsIf6__halfS2_S2_fjLj1024ELj1ELj4ELj1ELj16ENS_18Kernel_traits_baseILj1024EfS2_S2_S2_fjLj128EEEEELb0ELb1ELb0ELb0EEEvNS_9BwdParamsE)
        /*08f0*/ 	.word	0x000000ff


	//----- nvinfo : EIATTR_FRAME_SIZE
	.align		4
.L_381:
        /*08f4*/ 	.byte	0x04, 0x11
        /*08f6*/ 	.short	(.L_383 - .L_382)
	.align		4
.L_382:
        /*08f8*/ 	.word	index@(_ZN10layer_norm13ln_bwd_kernelINS_13Kernel_traitsIf6__halfS2_S2_fjLj1024ELj1ELj4ELj1ELj16ENS_18Kernel_traits_baseILj1024EfS2_S2_S2_fjLj128EEEEELb0ELb1ELb0ELb0EEEvNS_9BwdParamsE)
        /*08fc*/ 	.word	0x00000030


	//----- nvinfo : EIATTR_REGCOUNT
	.align		4
.L_383:
        /*0900*/ 	.byte	0x04, 0x2f
        /*0902*/ 	.short	(.L_385 - .L_384)
	.align		4
.L_384:
        /*0904*/ 	.word	index@(_ZN10layer_norm13ln_bwd_kernelINS_13Kernel_traitsIf6__halfS2_S2_fjLj1024ELj1ELj4ELj1ELj16ENS_18Kernel_traits_baseILj1024EfS2_S2_S2_fjLj128EEEEELb0ELb0ELb1ELb1EEEvNS_9BwdParamsE)
        /*0908*/ 	.word	0x000000ec


	//----- nvinfo : EIATTR_FRAME_SIZE
	.align		4
.L_385:
        /*090c*/ 	.byte	0x04, 0x11
        /*090e*/ 	.short	(.L_387 - .L_386)
	.align		4
.L_386:
        /*0910*/ 	.word	index@(_ZN10layer_norm13ln_bwd_kernelINS_13Kernel_traitsIf6__halfS2_S2_fjLj1024ELj1ELj4ELj1ELj16ENS_18Kernel_traits_baseILj1024EfS2_S2_S2_fjLj128EEEEELb0ELb0ELb1ELb1EEEvNS_9BwdParamsE)
        /*0914*/ 	.word	0x00000000


	//----- nvinfo : EIATTR_REGCOUNT
	.align		4
.L_387:
        /*0918*/ 	.byte	0x04, 0x2f
        /*091a*/ 	.short	(.L_389 - .L_388)
	.align		4
.L_388:
        /*091c*/ 	.word	index@(_ZN10layer_norm13ln_bwd_kernelINS_13Kernel_traitsIf6__halfS2_S2_fjLj1024ELj1ELj4ELj1ELj16ENS_18Kernel_traits_baseILj1024EfS2_S2_S2_fjLj128EEEEELb0ELb0ELb1ELb0EEEvNS_9BwdParamsE)
        /*0920*/ 	.word	0x000000da


	//----- nvinfo : EIATTR_FRAME_SIZE
	.align		4
.L_389:
        /*0924*/ 	.byte	0x04, 0x11
        /*0926*/ 	.short	(.L_391 - .L_390)
	.align		4
.L_390:
        /*0928*/ 	.word	index@(_ZN10layer_norm13ln_bwd_kernelINS_13Kernel_traitsIf6__halfS2_S2_fjLj1024ELj1ELj4ELj1ELj16ENS_18Kernel_traits_baseILj1024EfS2_S2_S2_fjLj128EEEEELb0ELb0ELb1ELb0EEEvNS_9BwdParamsE)
        /*092c*/ 	.word	0x00000000


	//----- nvinfo : EIATTR_REGCOUNT
	.align		4
.L_391:
        /*0930*/ 	.byte	0x04, 0x2f
        /*0932*/ 	.short	(.L_393 - .L_392)
	.align		4
.L_392:
        /*0934*/ 	.word	index@(_ZN10layer_norm13ln_bwd_kernelINS_13Kernel_traitsIf6__halfS2_S2_fjLj1024ELj1ELj4ELj1ELj16ENS_18Kernel_traits_baseILj1024EfS2_S2_S2_fjLj128EEEEELb0ELb0ELb0ELb1EEEvNS_9BwdParamsE)
        /*0938*/ 	.word	0x000000e1


	//----- nvinfo : EIATTR_FRAME_SIZE
	.align		4
.L_393:
        /*093c*/ 	.byte	0x04, 0x11
        /*093e*/ 	.short	(.L_395 - .L_394)
	.align		4
.L_394:
        /*0940*/ 	.word	index@(_ZN10layer_norm13ln_bwd_kernelINS_13Kernel_traitsIf6__halfS2_S2_fjLj1024ELj1ELj4ELj1ELj16ENS_18Kernel_traits_baseILj1024EfS2_S2_S2_fjLj128EEEEELb0ELb0ELb0ELb1EEEvNS_9BwdParamsE)
        /*0944*/ 	.word	0x00000000


	//----- nvinfo : EIATTR_REGCOUNT
	.align		4
.L_395:
        /*0948*/ 	.byte	0x04, 0x2f
        /*094a*/ 	.short	(.L_397 - .L_396)
	.align		4
.L_396:
        /*094c*/ 	.word	index@(_ZN10layer_norm13ln_bwd_kernelINS_13Kernel_traitsIf6__halfS2_S2_fjLj1024ELj1ELj4ELj1ELj16ENS_18Kernel_traits_baseILj1024EfS2_S2_S2_fjLj128EEEEELb0ELb0ELb0ELb0EEEvNS_9BwdParamsE)
        /*0950*/ 	.word	0x000000d5


	//----- nvinfo : EIATTR_FRAME_SIZE
	.align		4
.L_397:
        /*0954*/ 	.byte	0x04, 0x11
        /*0956*/ 	.short	(.L_399 - .L_398)
	.align		4
.L_398:
        /*0958*/ 	.word	index@(_ZN10layer_norm13ln_bwd_kernelINS_13Kernel_traitsIf6__halfS2_S2_fjLj1024ELj1ELj4ELj1ELj16ENS_18Kernel_traits_baseILj1024EfS2_S2_S2_fjLj128EEEEELb0ELb0ELb0ELb0EEEvNS_9BwdParamsE)
        /*095c*/ 	.word	0x00000000


	//----- nvinfo : EIATTR_REGCOUNT
	.align		4
.L_399:
        /*0960*/ 	.byte	0x04, 0x2f
        /*0962*/ 	.short	(.L_401 - .L_400)
	.align		4
.L_400:
        /*0964*/ 	.word	index@(_ZN10layer_norm13ln_bwd_kernelINS_13Kernel_traitsIf13__nv_bfloat16fS2_fjLj1024ELj1ELj4ELj1ELj16ENS_18Kernel_traits_baseILj1024EfS2_fS2_fjLj128EEEEELb1ELb1ELb1ELb1EEEvNS_9BwdParamsE)
        /*0968*/ 	.word	0x000000ff


	//----- nvinfo : EIATTR_FRAME_SIZE
	.align		4
.L_401:
        /*096c*/ 	.byte	0x04, 0x11
        /*096e*/ 	.short	(.L_403 - .L_402)
	.align		4
.L_402:
        /*0970*/ 	.word	index@(_ZN10layer_norm13ln_bwd_kernelINS_13Kernel_traitsIf13__nv_bfloat16fS2_fjLj1024ELj1ELj4ELj1ELj16ENS_18Kernel_traits_baseILj1024EfS2_fS2_fjLj128EEEEELb1ELb1ELb1ELb1EEEvNS_9BwdParamsE)
        /*0974*/ 	.word	0x000000e0


	//----- nvinfo : EIATTR_REGCOUNT
	.align		4
.L_403:
        /*0978*/ 	.byte	0x04, 0x2f
        /*097a*/ 	.short	(.L_405 - .L_404)
	.align		4
.L_404:
        /*097c*/ 	.word	index@(_ZN10layer_norm22ln_bwd_finalize_kernelINS_22Kernel_traits_finalizeILj1024Ef13__nv_bfloat16fS2_fjLb1ELj1024ELj4ENS_18Kernel_traits_baseILj1024EfS2_fS2_fjLj1024EEEEELb1ELb1EEEvNS_9BwdParamsE)
        /*0980*/ 	.word	0x00000020


	//----- nvinfo : EIATTR_FRAME_SIZE
	.align		4
.L_405:
        /*0984*/ 	.byte	0x04, 0x11
        /*0986*/ 	.short	(.L_407 - .L_406)
	.align		4
.L_406:
        /*0988*/ 	.word	index@(_ZN10layer_norm22ln_bwd_finalize_kernelINS_22Kernel_traits_finalizeILj1024Ef13__nv_bfloat16fS2_fjLb1ELj1024ELj4ENS_18Kernel_traits_baseILj1024EfS2_fS2_fjLj1024EEEEELb1ELb1EEEvNS_9BwdParamsE)
        /*098c*/ 	.word	0x00000000


	//----- nvinfo : EIATTR_REGCOUNT
	.align		4
.L_407:
        /*0990*/ 	.byte	0x04, 0x2f
        /*0992*/ 	.short	(.L_409 - .L_408)
	.align		4
.L_408:
        /*0994*/ 	.word	index@(_ZN10layer_norm13ln_bwd_kernelINS_13Kernel_traitsIf13__nv_bfloat16fS2_fjLj1024ELj1ELj4ELj1ELj16ENS_18Kernel_traits_baseILj1024EfS2_fS2_fjLj128EEEEELb1ELb1ELb1ELb0EEEvNS_9BwdParamsE)
        /*0998*/ 	.word	0x000000ff


	//----- nvinfo : EIATTR_FRAME_SIZE
	.align		4
.L_409:
        /*099c*/ 	.byte	0x04, 0x11
        /*099e*/ 	.short	(.L_411 - .L_410)
	.align		4
.L_410:
        /*09a0*/ 	.word	index@(_ZN10layer_norm13ln_bwd_kernelINS_13Kernel_traitsIf13__nv_bfloat16fS2_fjLj1024ELj1ELj4ELj1ELj16ENS_18Kernel_traits_baseILj1024EfS2_fS2_fjLj128EEEEELb1ELb1ELb1ELb0EEEvNS_9BwdParamsE)
        /*09a4*/ 	.word	0x000000e8


	//----- nvinfo : EIATTR_REGCOUNT
	.align		4
.L_411:
        /*09a8*/ 	.byte	0x04, 0x2f
        /*09aa*/ 	.short	(.L_413 - .L_412)
	.align		4
.L_412:
        /*09ac*/ 	.word	index@(_ZN10layer_norm22ln_bwd_finalize_kernelINS_22Kernel_traits_finalizeILj1024Ef13__nv_bfloat16fS2_fjLb1ELj1024ELj4ENS_18Kernel_traits_baseILj1024EfS2_fS2_fjLj1024EEEEELb1ELb0EEEvNS_9BwdParamsE)
        /*09b0*/ 	.word	0x00000020


	//----- nvinfo : EIATTR_FRAME_SIZE
	.align		4
.L_413:
        /*09b4*/ 	.byte	0x04, 0x11
        /*09b6*/ 	.short	(.L_415 - .L_414)
	.align		4
.L_414:
        /*09b8*/ 	.word	index@(_ZN10layer_norm22ln_bwd_finalize_kernelINS_22Kernel_traits_finalizeILj1024Ef13__nv_bfloat16fS2_fjLb1ELj1024ELj4ENS_18Kernel_traits_baseILj1024EfS2_fS2_fjLj1024EEEEELb1ELb0EEEvNS_9BwdParamsE)
        /*09bc*/ 	.word	0x00000000


	//----- nvinfo : EIATTR_REGCOUNT
	.align		4
.L_415:
        /*09c0*/ 	.byte	0x04, 0x2f
        /*09c2*/ 	.short	(.L_417 - .L_416)
	.align		4
.L_416:
        /*09c4*/ 	.word	index@(_ZN10layer_norm13ln_bwd_kernelINS_13Kernel_traitsIf13__nv_bfloat16fS2_fjLj1024ELj1ELj4ELj1ELj16ENS_18Kernel_traits_baseILj1024EfS2_fS2_fjLj128EEEEELb1ELb1ELb0ELb1EEEvNS_9BwdParamsE)
        /*09c8*/ 	.word	0x000000ff


	//----- nvinfo : EIATTR_FRAME_SIZE
	.align		4
.L_417:
        /*09cc*/ 	.byte	0x04, 0x11
        /*09ce*/ 	.short	(.L_419 - .L_418)
	.align		4
.L_418:
        /*09d0*/ 	.word	index@(_ZN10layer_norm13ln_bwd_kernelINS_13Kernel_traitsIf13__nv_bfloat16fS2_fjLj1024ELj1ELj4ELj1ELj16ENS_18Kernel_traits_baseILj1024EfS2_fS2_fjLj128EEEEELb1ELb1ELb0ELb1EEEvNS_9BwdParamsE)
        /*09d4*/ 	.word	0x00000098


	//----- nvinfo : EIATTR_REGCOUNT
	.align		4
.L_419:
        /*09d8*/ 	.byte	0x04, 0x2f
        /*09da*/ 	.short	(.L_421 - .L_420)
	.align		4
.L_420:
        /*09dc*/ 	.word	index@(_ZN10layer_norm13ln_bwd_kernelINS_13Kernel_traitsIf13__nv_bfloat16fS2_fjLj1024ELj1ELj4ELj1ELj16ENS_18Kernel_traits_baseILj1024EfS2_fS2_fjLj128EEEEELb1ELb1ELb0ELb0EEEvNS_9BwdParamsE)
        /*09e0*/ 	.word	0x000000ff


	//----- nvinfo : EIATTR_FRAME_SIZE
	.align		4
.L_421:
        /*09e4*/ 	.byte	0x04, 0x11
        /*09e6*/ 	.short	(.L_423 - .L_422)
	.align		4
.L_422:
        /*09e8*/ 	.word	index@(_ZN10layer_norm13ln_bwd_kernelINS_13Kernel_traitsIf13__nv_bfloat16fS2_fjLj1024ELj1ELj4ELj1ELj16ENS_18Kernel_traits_baseILj1024EfS2_fS2_fjLj128EEEEELb1ELb1ELb0ELb0EEEvNS_9BwdParamsE)
        /*09ec*/ 	.word	0x000000b0


	//----- nvinfo : EIATTR_REGCOUNT
	.align		4
.L_423:
        /*09f0*/ 	.byte	0x04, 0x2f
        /*09f2*/ 	.short	(.L_425 - .L_424)
	.align		4
.L_424:
        /*09f4*/ 	.word	index@(_ZN10layer_norm13ln_bwd_kernelINS_13Kernel_traitsIf13__nv_bfloat16fS2_fjLj1024ELj1ELj4ELj1ELj16ENS_18Kernel_traits_baseILj1024EfS2_fS2_fjLj128EEEEELb1ELb0ELb1ELb1EEEvNS_9BwdParamsE)
        /*09f8*/ 	.word	0x000000fa


	//----- nvinfo : EIATTR_FRAME_SIZE
	.align		4
.L_425:
        /*09fc*/ 	.byte	0x04, 0x11
        /*09fe*/ 	.short	(.L_427 - .L_426)
	.align		4
.L_426:
        /*0a00*/ 	.word	index@(_ZN10layer_norm13ln_bwd_kernelINS_13Kernel_traitsIf13__nv_bfloat16fS2_fjLj1024ELj1ELj4ELj1ELj16ENS_18Kernel_traits_baseILj1024EfS2_fS2_fjLj128EEEEELb1ELb0ELb1ELb1EEEvNS_9BwdParamsE)
        /*0a04*/ 	.word	0x00000000


	//----- nvinfo : EIATTR_REGCOUNT
	.align		4
.L_427:
        /*0a08*/ 	.byte	0x04, 0x2f
        /*0a0a*/ 	.short	(.L_429 - .L_428)
	.align		4
.L_428:
        /*0a0c*/ 	.word	index@(_ZN10layer_norm22ln_bwd_finalize_kernelINS_22Kernel_traits_finalizeILj1024Ef13__nv_bfloat16fS2_fjLb0ELj1024ELj4ENS_18Kernel_traits_baseILj1024EfS2_fS2_fjLj1024EEEEELb0ELb1EEEvNS_9BwdParamsE)
        /*0a10*/ 	.word	0x00000020


	//----- nvinfo : EIATTR_FRAME_SIZE
	.align		4
.L_429:
        /*0a14*/ 	.byte	0x04, 0x11
        /*0a16*/ 	.short	(.L_431 - .L_430)
	.align		4
.L_430:
        /*0a18*/ 	.word	index@(_ZN10layer_norm22ln_bwd_finalize_kernelINS_22Kernel_traits_finalizeILj1024Ef13__nv_bfloat16fS2_fjLb0ELj1024ELj4ENS_18Kernel_traits_baseILj1024EfS2_fS2_fjLj1024EEEEELb0ELb1EEEvNS_9BwdParamsE)
        /*0a1c*/ 	.word	0x00000000


	//----- nvinfo : EIATTR_REGCOUNT
	.align		4
.L_431:
        /*0a20*/ 	.byte	0x04, 0x2f
        /*0a22*/ 	.short	(.L_433 - .L_432)
	.align		4
.L_432:
        /*0a24*/ 	.word	index@(_ZN10layer_norm13ln_bwd_kernelINS_13Kernel_traitsIf13__nv_bfloat16fS2_fjLj1024ELj1ELj4ELj1ELj16ENS_18Kernel_traits_baseILj1024EfS2_fS2_fjLj128EEEEELb1ELb0ELb1ELb0EEEvNS_9BwdParamsE)
        /*0a28*/ 	.word	0x000000f5


	//----- nvinfo : EIATTR_FRAME_SIZE
	.align		4
.L_433:
        /*0a2c*/ 	.byte	0x04, 0x11
        /*0a2e*/ 	.short	(.L_435 - .L_434)
	.align		4
.L_434:
        /*0a30*/ 	.word	index@(_ZN10layer_norm13ln_bwd_kernelINS_13Kernel_traitsIf13__nv_bfloat16fS2_fjLj1024ELj1ELj4ELj1ELj16ENS_18Kernel_traits_baseILj1024EfS2_fS2_fjLj128EEEEELb1ELb0ELb1ELb0EEEvNS_9BwdParamsE)
        /*0a34*/ 	.word	0x00000000


	//----- nvinfo : EIATTR_REGCOUNT
	.align		4
.L_435:
        /*0a38*/ 	.byte	0x04, 0x2f
        /*0a3a*/ 	.short	(.L_437 - .L_436)
	.align		4
.L_436:
        /*0a3c*/ 	.word	index@(_ZN10layer_norm22ln_bwd_finalize_kernelINS_22Kernel_traits_finalizeILj1024Ef13__nv_bfloat16fS2_fjLb0ELj1024ELj4ENS_18Kernel_traits_baseILj1024EfS2_fS2_fjLj1024EEEEELb0ELb0EEEvNS_9BwdParamsE)
        /*0a40*/ 	.word	0x00000020


	//----- nvinfo : EIATTR_FRAME_SIZE
	.align		4
.L_437:
        /*0a44*/ 	.byte	0x04, 0x11
        /*0a46*/ 	.short	(.L_439 - .L_438)
	.align		4
.L_438:
        /*0a48*/ 	.word	index@(_ZN10layer_norm22ln_bwd_finalize_kernelINS_22Kernel_traits_finalizeILj1024Ef13__nv_bfloat16fS2_fjLb0ELj1024ELj4ENS_18Kernel_traits_baseILj1024EfS2_fS2_fjLj1024EEEEELb0ELb0EEEvNS_9BwdParamsE)
        /*0a4c*/ 	.word	0x00000000


	//----- nvinfo : EIATTR_REGCOUNT
	.align		4
.L_439:
        /*0a50*/ 	.byte	0x04, 0x2f
        /*0a52*/ 	.short	(.L_441 - .L_440)
	.align		4
.L_440:
        /*0a54*/ 	.word	index@(_ZN10layer_norm13ln_bwd_kernelINS_13Kernel_traitsIf13__nv_bfloat16fS2_fjLj1024ELj1ELj4ELj1ELj16ENS_18Kernel_traits_baseILj1024EfS2_fS2_fjLj128EEEEELb1ELb0ELb0ELb1EEEvNS_9BwdParamsE)
        /*0a58*/ 	.word	0x000000ef


	//----- nvinfo : EIATTR_FRAME_SIZE
	.align		4
.L_441:
        /*0a5c*/ 	.byte	0x04, 0x11
        /*0a5e*/ 	.short	(.L_443 - .L_442)
	.align		4
.L_442:
        /*0a60*/ 	.word	index@(_ZN10layer_norm13ln_bwd_kernelINS_13Kernel_traitsIf13__nv_bfloat16fS2_fjLj1024ELj1ELj4ELj1ELj16ENS_18Kernel_traits_baseILj1024EfS2_fS2_fjLj128EEEEELb1ELb0ELb0ELb1EEEvNS_9BwdParamsE)
        /*0a64*/ 	.word	0x00000000


	//----- nvinfo : EIATTR_REGCOUNT
	.align		4
.L_443:
        /*0a68*/ 	.byte	0x04, 0x2f
        /*0a6a*/ 	.short	(.L_445 - .L_444)
	.align		4
.L_444:
        /*0a6c*/ 	.word	index@(_ZN10layer_norm13ln_bwd_kernelINS_13Kernel_traitsIf13__nv_bfloat16fS2_fjLj1024ELj1ELj4ELj1ELj16ENS_18Kernel_traits_baseILj1024EfS2_fS2_fjLj128EEEEELb1ELb0ELb0ELb0EEEvNS_9BwdParamsE)
        /*0a70*/ 	.word	0x000000f3


	//----- nvinfo : EIATTR_FRAME_SIZE
	.align		4
.L_445:
        /*0a74*/ 	.byte	0x04, 0x11
        /*0a76*/ 	.short	(.L_447 - .L_446)
	.align		4
.L_446:
        /*0a78*/ 	.word	index@(_ZN10layer_norm13ln_bwd_kernelINS_13Kernel_traitsIf13__nv_bfloat16fS2_fjLj1024ELj1ELj4ELj1ELj16ENS_18Kernel_traits_baseILj1024EfS2_fS2_fjLj128EEEEELb1ELb0ELb0ELb0EEEvNS_9BwdParamsE)
        /*0a7c*/ 	.word	0x00000000


	//----- nvinfo : EIATTR_REGCOUNT
	.align		4
.L_447:
        /*0a80*/ 	.byte	0x04, 0x2f
        /*0a82*/ 	.short	(.L_449 - .L_448)
	.align		4
.L_448:
        /*0a84*/ 	.word	index@(_ZN10layer_norm13ln_bwd_kernelINS_13Kernel_traitsIf13__nv_bfloat16fS2_fjLj1024ELj1ELj4ELj1ELj16ENS_18Kernel_traits_baseILj1024EfS2_fS2_fjLj128EEEEELb0ELb1ELb1ELb1EEEvNS_9BwdParamsE)
        /*0a88*/ 	.word	0x000000ff


	//----- nvinfo : EIATTR_FRAME_SIZE
	.align		4
.L_449:
        /*0a8c*/ 	.byte	0x04, 0x11
        /*0a8e*/ 	.short	(.L_451 - .L_450)
	.align		4
.L_450:
        /*0a90*/ 	.word	index@(_ZN10layer_norm13ln_bwd_kernelINS_13Kernel_traitsIf13__nv_bfloat16fS2_fjLj1024ELj1ELj4ELj1ELj16ENS_18Kernel_traits_baseILj1024EfS2_fS2_fjLj128EEEEELb0ELb1ELb1ELb1EEEvNS_9BwdParamsE)
        /*0a94*/ 	.word	0x000000c8


	//----- nvinfo : EIATTR_REGCOUNT
	.align		4
.L_451:
        /*0a98*/ 	.byte	0x04, 0x2f
        /*0a9a*/ 	.short	(.L_453 - .L_452)
	.align		4
.L_452:
        /*0a9c*/ 	.word	index@(_ZN10layer_norm13ln_bwd_kernelINS_13Kernel_traitsIf13__nv_bfloat16fS2_fjLj1024ELj1ELj4ELj1ELj16ENS_18Kernel_traits_baseILj1024EfS2_fS2_fjLj128EEEEELb0ELb1ELb1ELb0EEEvNS_9BwdParamsE)
        /*0aa0*/ 	.word	0x000000ff


	//----- nvinfo : EIATTR_FRAME_SIZE
	.align		4
.L_453:
        /*0aa4*/ 	.byte	0x04, 0x11
        /*0aa6*/ 	.short	(.L_455 - .L_454)
	.align		4
.L_454:
        /*0aa8*/ 	.word	index@(_ZN10layer_norm13ln_bwd_kernelINS_13Kernel_traitsIf13__nv_bfloat16fS2_fjLj1024ELj1ELj4ELj1ELj16ENS_18Kernel_traits_baseILj1024EfS2_fS2_fjLj128EEEEELb0ELb1ELb1ELb0EEEvNS_9BwdParamsE)
        /*0aac*/ 	.word	0x000000b8


	//----- nvinfo : EIATTR_REGCOUNT
	.align		4
.L_455:
        /*0ab0*/ 	.byte	0x04, 0x2f
        /*0ab2*/ 	.short	(.L_457 - .L_456)
	.align		4
.L_456:
        /*0ab4*/ 	.word	index@(_ZN10layer_norm13ln_bwd_kernelINS_13Kernel_traitsIf13__nv_bfloat16fS2_fjLj1024ELj1ELj4ELj1ELj16ENS_18Kernel_traits_baseILj1024EfS2_fS2_fjLj128EEEEELb0ELb1ELb0ELb1EEEvNS_9BwdParamsE)
        /*0ab8*/ 	.word	0x000000ff


	//----- nvinfo : EIATTR_FRAME_SIZE
	.align		4
.L_457:
        /*0abc*/ 	.byte	0x04, 0x11
        /*0abe*/ 	.short	(.L_459 - .L_458)
	.align		4
.L_458:
        /*0ac0*/ 	.word	index@(_ZN10layer_norm13ln_bwd_kernelINS_13Kernel_traitsIf13__nv_bfloat16fS2_fjLj1024ELj1ELj4ELj1ELj16ENS_18Kernel_traits_baseILj1024EfS2_fS2_fjLj128EEEEELb0ELb1ELb0ELb1EEEvNS_9BwdParamsE)
        /*0ac4*/ 	.word	0x00000070


	//----- nvinfo : EIATTR_REGCOUNT
	.align		4
.L_459:
        /*0ac8*/ 	.byte	0x04, 0x2f
        /*0aca*/ 	.short	(.L_461 - .L_460)
	.align		4
.L_460:
        /*0acc*/ 	.word	index@(_ZN10layer_norm13ln_bwd_kernelINS_13Kernel_traitsIf13__nv_bfloat16fS2_fjLj1024ELj1ELj4ELj1ELj16ENS_18Kernel_traits_baseILj1024EfS2_fS2_fjLj128EEEEELb0ELb1ELb0ELb0EEEvNS_9BwdParamsE)
        /*0ad0*/ 	.word	0x000000ff


	//----- nvinfo : EIATTR_FRAME_SIZE
	.align		4
.L_461:
        /*0ad4*/ 	.byte	0x04, 0x11
        /*0ad6*/ 	.short	(.L_463 - .L_462)
	.align		4
.L_462:
        /*0ad8*/ 	.word	index@(_ZN10layer_norm13ln_bwd_kernelINS_13Kernel_traitsIf13__nv_bfloat16fS2_fjLj1024ELj1ELj4ELj1ELj16ENS_18Kernel_traits_baseILj1024EfS2_fS2_fjLj128EEEEELb0ELb1ELb0ELb0EEEvNS_9BwdParamsE)
        /*0adc*/ 	.word	0x00000080


	//----- nvinfo : EIATTR_REGCOUNT
	.align		4
.L_463:
        /*0ae0*/ 	.byte	0x04, 0x2f
        /*0ae2*/ 	.short	(.L_465 - .L_464)
	.align		4
.L_464:
        /*0ae4*/ 	.word	index@(_ZN10layer_norm13ln_bwd_kernelINS_13Kernel_traitsIf13__nv_bfloat16fS2_fjLj1024ELj1ELj4ELj1ELj16ENS_18Kernel_traits_baseILj1024EfS2_fS2_fjLj128EEEEELb0ELb0ELb1ELb1EEEvNS_9BwdParamsE)
        /*0ae8*/ 	.word	0x000000f7


	//----- nvinfo : EIATTR_FRAME_SIZE
	.align		4
.L_465:
        /*0aec*/ 	.byte	0x04, 0x11
        /*0aee*/ 	.short	(.L_467 - .L_466)
	.align		4
.L_466:
        /*0af0*/ 	.word	index@(_ZN10layer_norm13ln_bwd_kernelINS_13Kernel_traitsIf13__nv_bfloat16fS2_fjLj1024ELj1ELj4ELj1ELj16ENS_18Kernel_traits_baseILj1024EfS2_fS2_fjLj128EEEEELb0ELb0ELb1ELb1EEEvNS_9BwdParamsE)
        /*0af4*/ 	.word	0x00000000


	//----- nvinfo : EIATTR_REGCOUNT
	.align		4
.L_467:
        /*0af8*/ 	.byte	0x04, 0x2f
        /*0afa*/ 	.short	(.L_469 - .L_468)
	.align		4
.L_468:
        /*0afc*/ 	.word	index@(_ZN10layer_norm13ln_bwd_kernelINS_13Kernel_traitsIf13__nv_bfloat16fS2_fjLj1024ELj1ELj4ELj1ELj16ENS_18Kernel_traits_baseILj1024EfS2_fS2_fjLj128EEEEELb0ELb0ELb1ELb0EEEvNS_9BwdParamsE)
        /*0b00*/ 	.word	0x000000f0


	//----- nvinfo : EIATTR_FRAME_SIZE
	.align		4
.L_469:
        /*0b04*/ 	.byte	0x04, 0x11
        /*0b06*/ 	.short	(.L_471 - .L_470)
	.align		4
.L_470:
        /*0b08*/ 	.word	index@(_ZN10layer_norm13ln_bwd_kernelINS_13Kernel_traitsIf13__nv_bfloat16fS2_fjLj1024ELj1ELj4ELj1ELj16ENS_18Kernel_traits_baseILj1024EfS2_fS2_fjLj128EEEEELb0ELb0ELb1ELb0EEEvNS_9BwdParamsE)
        /*0b0c*/ 	.word	0x00000000


	//----- nvinfo : EIATTR_REGCOUNT
	.align		4
.L_471:
        /*0b10*/ 	.byte	0x04, 0x2f
        /*0b12*/ 	.short	(.L_473 - .L_472)
	.align		4
.L_472:
        /*0b14*/ 	.word	index@(_ZN10layer_norm13ln_bwd_kernelINS_13Kernel_traitsIf13__nv_bfloat16fS2_fjLj1024ELj1ELj4ELj1ELj16ENS_18Kernel_traits_baseILj1024EfS2_fS2_fjLj128EEEEELb0ELb0ELb0ELb1EEEvNS_9BwdParamsE)
        /*0b18*/ 	.word	0x000000e3


	//----- nvinfo : EIATTR_FRAME_SIZE
	.align		4
.L_473:
        /*0b1c*/ 	.byte	0x04, 0x11
        /*0b1e*/ 	.short	(.L_475 - .L_474)
	.align		4
.L_474:
        /*0b20*/ 	.word	index@(_ZN10layer_norm13ln_bwd_kernelINS_13Kernel_traitsIf13__nv_bfloat16fS2_fjLj1024ELj1ELj4ELj1ELj16ENS_18Kernel_traits_baseILj1024EfS2_fS2_fjLj128EEEEELb0ELb0ELb0ELb1EEEvNS_9BwdParamsE)
        /*0b24*/ 	.word	0x00000000


	//----- nvinfo : EIATTR_REGCOUNT
	.align		4
.L_475:
        /*0b28*/ 	.byte	0x04, 0x2f
        /*0b2a*/ 	.short	(.L_477 - .L_476)
	.align		4
.L_476:
        /*0b2c*/ 	.word	index@(_ZN10layer_norm13ln_bwd_kernelINS_13Kernel_traitsIf13__nv_bfloat16fS2_fjLj1024ELj1ELj4ELj1ELj16ENS_18Kernel_traits_baseILj1024EfS2_fS2_fjLj128EEEEELb0ELb0ELb0ELb0EEEvNS_9BwdParamsE)
        /*0b30*/ 	.word	0x000000e9


	//----- nvinfo : EIATTR_FRAME_SIZE
	.align		4
.L_477:
        /*0b34*/ 	.byte	0x04, 0x11
        /*0b36*/ 	.short	(.L_479 - .L_478)
	.align		4
.L_478:
        /*0b38*/ 	.word	index@(_ZN10layer_norm13ln_bwd_kernelINS_13Kernel_traitsIf13__nv_bfloat16fS2_fjLj1024ELj1ELj4ELj1ELj16ENS_18Kernel_traits_baseILj1024EfS2_fS2_fjLj128EEEEELb0ELb0ELb0ELb0EEEvNS_9BwdParamsE)
        /*0b3c*/ 	.word	0x00000000


	//----- nvinfo : EIATTR_REGCOUNT
	.align		4
.L_479:
        /*0b40*/ 	.byte	0x04, 0x2f
        /*0b42*/ 	.short	(.L_481 - .L_480)
	.align		4
.L_480:
        /*0b44*/ 	.word	index@(_ZN10layer_norm13ln_bwd_kernelINS_13Kernel_traitsI13__nv_bfloat16S2_fS2_fjLj1024ELj1ELj4ELj1ELj16ENS_18Kernel_traits_baseILj1024ES2_S2_fS2_fjLj128EEEEELb1ELb1ELb1ELb1EEEvNS_9BwdParamsE)
        /*0b48*/ 	.word	0x000000ff


	//----- nvinfo : EIATTR_FRAME_SIZE
	.align		4
.L_481:
        /*0b4c*/ 	.byte	0x04, 0x11
        /*0b4e*/ 	.short	(.L_483 - .L_482)
	.align		4
.L_482:
        /*0b50*/ 	.word	index@(_ZN10layer_norm13ln_bwd_kernelINS_13Kernel_traitsI13__nv_bfloat16S2_fS2_fjLj1024ELj1ELj4ELj1ELj16ENS_18Kernel_traits_baseILj1024ES2_S2_fS2_fjLj128EEEEELb1ELb1ELb1ELb1EEEvNS_9BwdParamsE)
        /*0b54*/ 	.word	0x000000a0


	//----- nvinfo : EIATTR_REGCOUNT
	.align		4
.L_483:
        /*0b58*/ 	.byte	0x04, 0x2f
        /*0b5a*/ 	.short	(.L_485 - .L_484)
	.align		4
.L_484:
        /*0b5c*/ 	.word	index@(_ZN10layer_norm22ln_bwd_finalize_kernelINS_22Kernel_traits_finalizeILj1024E13__nv_bfloat16S2_fS2_fjLb1ELj1024ELj4ENS_18Kernel_traits_baseILj1024ES2_S2_fS2_fjLj1024EEEEELb1ELb1EEEvNS_9BwdParamsE)
        /*0b60*/ 	.word	0x00000020


	//----- nvinfo : EIATTR_FRAME_SIZE
	.align		4
.L_485:
        /*0b64*/ 	.byte	0x04, 0x11
        /*0b66*/ 	.short	(.L_487 - .L_486)
	.align		4
.L_486:
        /*0b68*/ 	.word	index@(_ZN10layer_norm22ln_bwd_finalize_kernelINS_22Kernel_traits_finalizeILj1024E13__nv_bfloat16S2_fS2_fjLb1ELj1024ELj4ENS_18Kernel_traits_baseILj1024ES2_S2_fS2_fjLj1024EEEEELb1ELb1EEEvNS_9BwdParamsE)
        /*0b6c*/ 	.word	0x00000000


	//----- nvinfo : EIATTR_REGCOUNT
	.align		4
.L_487:
        /*0b70*/ 	.byte	0x04, 0x2f
        /*0b72*/ 	.short	(.L_489 - .L_488)
	.align		4
.L_488:
        /*0b74*/ 	.word	index@(_ZN10layer_norm13ln_bwd_kernelINS_13Kernel_traitsI13__nv_bfloat16S2_fS2_fjLj1024ELj1ELj4ELj1ELj16ENS_18Kernel_traits_baseILj1024ES2_S2_fS2_fjLj128EEEEELb1ELb1ELb1ELb0EEEvNS_9BwdParamsE)
        /*0b78*/ 	.word	0x000000ff


	//----- nvinfo : EIATTR_FRAME_SIZE
	.align		4
.L_489:
        /*0b7c*/ 	.byte	0x04, 0x11
        /*0b7e*/ 	.short	(.L_491 - .L_490)
	.align		4
.L_490:
        /*0b80*/ 	.word	index@(_ZN10layer_norm13ln_bwd_kernelINS_13Kernel_traitsI13__nv_bfloat16S2_fS2_fjLj1024ELj1ELj4ELj1ELj16ENS_18Kernel_traits_baseILj1024ES2_S2_fS2_fjLj128EEEEELb1ELb1ELb1ELb0EEEvNS_9BwdParamsE)
        /*0b84*/ 	.word	0x000000e0


	//----- nvinfo : EIATTR_REGCOUNT
	.align		4
.L_491:
        /*0b88*/ 	.byte	0x04, 0x2f
        /*0b8a*/ 	.short	(.L_493 - .L_492)
	.align		4
.L_492:
        /*0b8c*/ 	.word	index@(_ZN10layer_norm22ln_bwd_finalize_kernelINS_22Kernel_traits_finalizeILj1024E13__nv_bfloat16S2_fS2_fjLb1ELj1024ELj4ENS_18Kernel_traits_baseILj1024ES2_S2_fS2_fjLj1024EEEEELb1ELb0EEEvNS_9BwdParamsE)
        /*0b90*/ 	.word	0x00000020


	//----- nvinfo : EIATTR_FRAME_SIZE
	.align		4
.L_493:
        /*0b94*/ 	.byte	0x04, 0x11
        /*0b96*/ 	.short	(.L_495 - .L_494)
	.align		4
.L_494:
        /*0b98*/ 	.word	index@(_ZN10layer_norm22ln_bwd_finalize_kernelINS_22Kernel_traits_finalizeILj1024E13__nv_bfloat16S2_fS2_fjLb1ELj1024ELj4ENS_18Kernel_traits_baseILj1024ES2_S2_fS2_fjLj1024EEEEELb1ELb0EEEvNS_9BwdParamsE)
        /*0b9c*/ 	.word	0x00000000


	//----- nvinfo : EIATTR_REGCOUNT
	.align		4
.L_495:
        /*0ba0*/ 	.byte	0x04, 0x2f
        /*0ba2*/ 	.short	(.L_497 - .L_496)
	.align		4
.L_496:
        /*0ba4*/ 	.word	index@(_ZN10layer_norm13ln_bwd_kernelINS_13Kernel_traitsI13__nv_bfloat16S2_fS2_fjLj1024ELj1ELj4ELj1ELj16ENS_18Kernel_traits_baseILj1024ES2_S2_fS2_fjLj128EEEEELb1ELb1ELb0ELb1EEEvNS_9BwdParamsE)
        /*0ba8*/ 	.word	0x000000ff


	//----- nvinfo : EIATTR_FRAME_SIZE
	.align		4
.L_497:
        /*0bac*/ 	.byte	0x04, 0x11
        /*0bae*/ 	.short	(.L_499 - .L_498)
	.align		4
.L_498:
        /*0bb0*/ 	.word	index@(_ZN10layer_norm13ln_bwd_kernelINS_13Kernel_traitsI13__nv_bfloat16S2_fS2_fjLj1024ELj1ELj4ELj1ELj16ENS_18Kernel_traits_baseILj1024ES2_S2_fS2_fjLj128EEEEELb1ELb1ELb0ELb1EEEvNS_9BwdParamsE)
        /*0bb4*/ 	.word	0x00000060


	//----- nvinfo : EIATTR_REGCOUNT
	.align		4
.L_499:
        /*0bb8*/ 	.byte	0x04, 0x2f
        /*0bba*/ 	.short	(.L_501 - .L_500)
	.align		4
.L_500:
        /*0bbc*/ 	.word	index@(_ZN10layer_norm13ln_bwd_kernelINS_13Kernel_traitsI13__nv_bfloat16S2_fS2_fjLj1024ELj1ELj4ELj1ELj16ENS_18Kernel_traits_baseILj1024ES2_S2_fS2_fjLj128EEEEELb1ELb1ELb0ELb0EEEvNS_9BwdParamsE)
        /*0bc0*/ 	.word	0x000000ff


	//----- nvinfo : EIATTR_FRAME_SIZE
	.align		4
.L_501:
        /*0bc4*/ 	.byte	0x04, 0x11
        /*0bc6*/ 	.short	(.L_503 - .L_502)
	.align		4
.L_502:
        /*0bc8*/ 	.word	index@(_ZN10layer_norm13ln_bwd_kernelINS_13Kernel_traitsI13__nv_bfloat16S2_fS2_fjLj1024ELj1ELj4ELj1ELj16ENS_18Kernel_traits_baseILj1024ES2_S2_fS2_fjLj128EEEEELb1ELb1ELb0ELb0EEEvNS_9BwdParamsE)
        /*0bcc*/ 	.word	0x000000b0


	//----- nvinfo : EIATTR_REGCOUNT
	.align		4
.L_503:
        /*0bd0*/ 	.byte	0x04, 0x2f
        /*0bd2*/ 	.short	(.L_505 - .L_504)
	.align		4
.L_504:
        /*0bd4*/ 	.word	index@(_ZN10layer_norm13ln_bwd_kernelINS_13Kernel_traitsI13__nv_bfloat16S2_fS2_fjLj1024ELj1ELj4ELj1ELj16ENS_18Kernel_traits_baseILj1024ES2_S2_fS2_fjLj128EEEEELb1ELb0ELb1ELb1EEEvNS_9BwdParamsE)
        /*0bd8*/ 	.word	0x000000ff


	//----- nvinfo : EIATTR_FRAME_SIZE
	.align		4
.L_505:
        /*0bdc*/ 	.byte	0x04, 0x11
        /*0bde*/ 	.short	(.L_507 - .L_506)
	.align		4
.L_506:
        /*0be0*/ 	.word	index@(_ZN10layer_norm13ln_bwd_kernelINS_13Kernel_traitsI13__nv_bfloat16S2_fS2_fjLj1024ELj1ELj4ELj1ELj16ENS_18Kernel_traits_baseILj1024ES2_S2_fS2_fjLj128EEEEELb1ELb0ELb1ELb1EEEvNS_9BwdParamsE)
        /*0be4*/ 	.word	0x00000000


	//----- nvinfo : EIATTR_REGCOUNT
	.align		4
.L_507:
        /*0be8*/ 	.byte	0x04, 0x2f
        /*0bea*/ 	.short	(.L_509 - .L_508)
	.align		4
.L_508:
        /*0bec*/ 	.word	index@(_ZN10layer_norm22ln_bwd_finalize_kernelINS_22Kernel_traits_finalizeILj1024E13__nv_bfloat16S2_fS2_fjLb0ELj1024ELj4ENS_18Kernel_traits_baseILj1024ES2_S2_fS2_fjLj1024EEEEELb0ELb1EEEvNS_9BwdParamsE)
        /*0bf0*/ 	.word	0x00000020


	//----- nvinfo : EIATTR_FRAME_SIZE
	.align		4
.L_509:
        /*0bf4*/ 	.byte	0x04, 0x11
        /*0bf6*/ 	.short	(.L_511 - .L_510)
	.align		4
.L_510:
        /*0bf8*/ 	.word	index@(_ZN10layer_norm22ln_bwd_finalize_kernelINS_22Kernel_traits_finalizeILj1024E13__nv_bfloat16S2_fS2_fjLb0ELj1024ELj4ENS_18Kernel_traits_baseILj1024ES2_S2_fS2_fjLj1024EEEEELb0ELb1EEEvNS_9BwdParamsE)
        /*0bfc*/ 	.word	0x00000000


	//----- nvinfo : EIATTR_REGCOUNT
	.align		4
.L_511:
        /*0c00*/ 	.byte	0x04, 0x2f
        /*0c02*/ 	.short	(.L_513 - .L_512)
	.align		4
.L_512:
        /*0c04*/ 	.word	index@(_ZN10layer_norm13ln_bwd_kernelINS_13Kernel_traitsI13__nv_bfloat16S2_fS2_fjLj1024ELj1ELj4ELj1ELj16ENS_18Kernel_traits_baseILj1024ES2_S2_fS2_fjLj128EEEEELb1ELb0ELb1ELb0EEEvNS_9BwdParamsE)
        /*0c08*/ 	.word	0x000000f5


	//----- nvinfo : EIATTR_FRAME_SIZE
	.align		4
.L_513:
        /*0c0c*/ 	.byte	0x04, 0x11
        /*0c0e*/ 	.short	(.L_515 - .L_514)
	.align		4
.L_514:
        /*0c10*/ 	.word	index@(_ZN10layer_norm13ln_bwd_kernelINS_13Kernel_traitsI13__nv_bfloat16S2_fS2_fjLj1024ELj1ELj4ELj1ELj16ENS_18Kernel_traits_baseILj1024ES2_S2_fS2_fjLj128EEEEELb1ELb0ELb1ELb0EEEvNS_9BwdParamsE)
        /*0c14*/ 	.word	0x00000000


	//----- nvinfo : EIATTR_REGCOUNT
	.align		4
.L_515:
        /*0c18*/ 	.byte	0x04, 0x2f
        /*0c1a*/ 	.short	(.L_517 - .L_516)
	.align		4
.L_516:
        /*0c1c*/ 	.word	index@(_ZN10layer_norm22ln_bwd_finalize_kernelINS_22Kernel_traits_finalizeILj1024E13__nv_bfloat16S2_fS2_fjLb0ELj1024ELj4ENS_18Kernel_traits_baseILj1024ES2_S2_fS2_fjLj1024EEEEELb0ELb0EEEvNS_9BwdParamsE)
        /*0c20*/ 	.word	0x00000020


	//----- nvinfo : EIATTR_FRAME_SIZE
	.align		4
.L_517:
        /*0c24*/ 	.byte	0x04, 0x11
        /*0c26*/ 	.short	(.L_519 - .L_518)
	.align		4
.L_518:
        /*0c28*/ 	.word	index@(_ZN10layer_norm22ln_bwd_finalize_kernelINS_22Kernel_traits_finalizeILj1024E13__nv_bfloat16S2_fS2_fjLb0ELj1024ELj4ENS_18Kernel_traits_baseILj1024ES2_S2_fS2_fjLj1024EEEEELb0ELb0EEEvNS_9BwdParamsE)
        /*0c2c*/ 	.word	0x00000000


	//----- nvinfo : EIATTR_REGCOUNT
	.align		4
.L_519:
        /*0c30*/ 	.byte	0x04, 0x2f
        /*0c32*/ 	.short	(.L_521 - .L_520)
	.align		4
.L_520:
        /*0c34*/ 	.word	index@(_ZN10layer_norm13ln_bwd_kernelINS_13Kernel_traitsI13__nv_bfloat16S2_fS2_fjLj1024ELj1ELj4ELj1ELj16ENS_18Kernel_traits_baseILj1024ES2_S2_fS2_fjLj128EEEEELb1ELb0ELb0ELb1EEEvNS_9BwdParamsE)
        /*0c38*/ 	.word	0x000000fe


	//----- nvinfo : EIATTR_FRAME_SIZE
	.align		4
.L_521:
        /*0c3c*/ 	.byte	0x04, 0x11
        /*0c3e*/ 	.short	(.L_523 - .L_522)
	.align		4
.L_522:
        /*0c40*/ 	.word	index@(_ZN10layer_norm13ln_bwd_kernelINS_13Kernel_traitsI13__nv_bfloat16S2_fS2_fjLj1024ELj1ELj4ELj1ELj16ENS_18Kernel_traits_baseILj1024ES2_S2_fS2_fjLj128EEEEELb1ELb0ELb0ELb1EEEvNS_9BwdParamsE)
        /*0c44*/ 	.word	0x00000000


	//----- nvinfo : EIATTR_REGCOUNT
	.align		4
.L_523:
        /*0c48*/ 	.byte	0x04, 0x2f
        /*0c4a*/ 	.short	(.L_525 - .L_524)
	.align		4
.L_524:
        /*0c4c*/ 	.word	index@(_ZN10layer_norm13ln_bwd_kernelINS_13Kernel_traitsI13__nv_bfloat16S2_fS2_fjLj1024ELj1ELj4ELj1ELj16ENS_18Kernel_traits_baseILj1024ES2_S2_fS2_fjLj128EEEEELb1ELb0ELb0ELb0EEEvNS_9BwdParamsE)
        /*0c50*/ 	.word	0x000000f3


	//----- nvinfo : EIATTR_FRAME_SIZE
	.align		4
.L_525:
        /*0c54*/ 	.byte	0x04, 0x11
        /*0c56*/ 	.short	(.L_527 - .L_526)
	.align		4
.L_526:
        /*0c58*/ 	.word	index@(_ZN10layer_norm13ln_bwd_kernelINS_13Kernel_traitsI13__nv_bfloat16S2_fS2_fjLj1024ELj1ELj4ELj1ELj16ENS_18Kernel_traits_baseILj1024ES2_S2_fS2_fjLj128EEEEELb1ELb0ELb0ELb0EEEvNS_9BwdParamsE)
        /*0c5c*/ 	.word	0x00000000


	//----- nvinfo : EIATTR_REGCOUNT
	.align		4
.L_527:
        /*0c60*/ 	.byte	0x04, 0x2f
        /*0c62*/ 	.short	(.L_529 - .L_528)
	.align		4
.L_528:
        /*0c64*/ 	.word	index@(_ZN10layer_norm13ln_bwd_kernelINS_13Kernel_traitsI13__nv_bfloat16S2_fS2_fjLj1024ELj1ELj4ELj1ELj16ENS_18Kernel_traits_baseILj1024ES2_S2_fS2_fjLj128EEEEELb0ELb1ELb1ELb1EEEvNS_9BwdParamsE)
        /*0c68*/ 	.word	0x000000ff


	//----- nvinfo : EIATTR_FRAME_SIZE
	.align		4
.L_529:
        /*0c6c*/ 	.byte	0x04, 0x11
        /*0c6e*/ 	.short	(.L_531 - .L_530)
	.align		4
.L_530:
        /*0c70*/ 	.word	index@(_ZN10layer_norm13ln_bwd_kernelINS_13Kernel_traitsI13__nv_bfloat16S2_fS2_fjLj1024ELj1ELj4ELj1ELj16ENS_18Kernel_traits_baseILj1024ES2_S2_fS2_fjLj128EEEEELb0ELb1ELb1ELb1EEEvNS_9BwdParamsE)
        /*0c74*/ 	.word	0x00000080


	//----- nvinfo : EIATTR_REGCOUNT
	.align		4
.L_531:
        /*0c78*/ 	.byte	0x04, 0x2f
        /*0c7a*/ 	.short	(.L_533 - .L_532)
	.align		4
.L_532:
        /*0c7c*/ 	.word	index@(_ZN10layer_norm13ln_bwd_kernelINS_13Kernel_traitsI13__nv_bfloat16S2_fS2_fjLj1024ELj1ELj4ELj1ELj16ENS_18Kernel_traits_baseILj1024ES2_S2_fS2_fjLj128EEEEELb0ELb1ELb1ELb0EEEvNS_9BwdParamsE)
        /*0c80*/ 	.word	0x000000ff


	//----- nvinfo : EIATTR_FRAME_SIZE
	.align		4
.L_533:
        /*0c84*/ 	.byte	0x04, 0x11
        /*0c86*/ 	.short	(.L_535 - .L_534)
	.align		4
.L_534:
        /*0c88*/ 	.word	index@(_ZN10layer_norm13ln_bwd_kernelINS_13Kernel_traitsI13__nv_bfloat16S2_fS2_fjLj1024ELj1ELj4ELj1ELj16ENS_18Kernel_traits_baseILj1024ES2_S2_fS2_fjLj128EEEEELb0ELb1ELb1ELb0EEEvNS_9BwdParamsE)
        /*0c8c*/ 	.word	0x000000c0


	//----- nvinfo : EIATTR_REGCOUNT
	.align		4
.L_535:
        /*0c90*/ 	.byte	0x04, 0x2f
        /*0c92*/ 	.short	(.L_537 - .L_536)
	.align		4
.L_536:
        /*0c94*/ 	.word	index@(_ZN10layer_norm13ln_bwd_kernelINS_13Kernel_traitsI13__nv_bfloat16S2_fS2_fjLj1024ELj1ELj4ELj1ELj16ENS_18Kernel_traits_baseILj1024ES2_S2_fS2_fjLj128EEEEELb0ELb1ELb0ELb1EEEvNS_9BwdParamsE)
        /*0c98*/ 	.word	0x000000ff


	//----- nvinfo : EIATTR_FRAME_SIZE
	.align		4
.L_537:
        /*0c9c*/ 	.byte	0x04, 0x11
        /*0c9e*/ 	.short	(.L_539 - .L_538)
	.align		4
.L_538:
        /*0ca0*/ 	.word	index@(_ZN10layer_norm13ln_bwd_kernelINS_13Kernel_traitsI13__nv_bfloat16S2_fS2_fjLj1024ELj1ELj4ELj1ELj16ENS_18Kernel_traits_baseILj1024ES2_S2_fS2_fjLj128EEEEELb0ELb1ELb0ELb1EEEvNS_9BwdParamsE)
        /*0ca4*/ 	.word	0x00000080


	//----- nvinfo : EIATTR_REGCOUNT
	.align		4
.L_539:
        /*0ca8*/ 	.byte	0x04, 0x2f
        /*0caa*/ 	.short	(.L_541 - .L_540)
	.align		4
.L_540:
        /*0cac*/ 	.word	index@(_ZN10layer_norm13ln_bwd_kernelINS_13Kernel_traitsI13__nv_bfloat16S2_fS2_fjLj1024ELj1ELj4ELj1ELj16ENS_18Kernel_traits_baseILj1024ES2_S2_fS2_fjLj128EEEEELb0ELb1ELb0ELb0EEEvNS_9BwdParamsE)
        /*0cb0*/ 	.word	0x000000ff


	//----- nvinfo : EIATTR_FRAME_SIZE
	.align		4
.L_541:
        /*0cb4*/ 	.byte	0x04, 0x11
        /*0cb6*/ 	.short	(.L_543 - .L_542)
	.align		4
.L_542:
        /*0cb8*/ 	.word	index@(_ZN10layer_norm13ln_bwd_kernelINS_13Kernel_traitsI13__nv_bfloat16S2_fS2_fjLj1024ELj1ELj4ELj1ELj16ENS_18Kernel_traits_baseILj1024ES2_S2_fS2_fjLj128EEEEELb0ELb1ELb0ELb0EEEvNS_9BwdParamsE)
        /*0cbc*/ 	.word	0x00000080


	//----- nvinfo : EIATTR_REGCOUNT
	.align		4
.L_543:
        /*0cc0*/ 	.byte	0x04, 0x2f
        /*0cc2*/ 	.short	(.L_545 - .L_544)
	.align		4
.L_544:
        /*0cc4*/ 	.word	index@(_ZN10layer_norm13ln_bwd_kernelINS_13Kernel_traitsI13__nv_bfloat16S2_fS2_fjLj1024ELj1ELj4ELj1ELj16ENS_18Kernel_traits_baseILj1024ES2_S2_fS2_fjLj128EEEEELb0ELb0ELb1ELb1EEEvNS_9BwdParamsE)
        /*0cc8*/ 	.word	0x000000ff


	//----- nvinfo : EIATTR_FRAME_SIZE
	.align		4
.L_545:
        /*0ccc*/ 	.byte	0x04, 0x11
        /*0cce*/ 	.short	(.L_547 - .L_546)
	.align		4
.L_546:
        /*0cd0*/ 	.word	index@(_ZN10layer_norm13ln_bwd_kernelINS_13Kernel_traitsI13__nv_bfloat16S2_fS2_fjLj1024ELj1ELj4ELj1ELj16ENS_18Kernel_traits_baseILj1024ES2_S2_fS2_fjLj128EEEEELb0ELb0ELb1ELb1EEEvNS_9BwdParamsE)
        /*0cd4*/ 	.word	0x00000000


	//----- nvinfo : EIATTR_REGCOUNT
	.align		4
.L_547:
        /*0cd8*/ 	.byte	0x04, 0x2f
        /*0cda*/ 	.short	(.L_549 - .L_548)
	.align		4
.L_548:
        /*0cdc*/ 	.word	index@(_ZN10layer_norm13ln_bwd_kernelINS_13Kernel_traitsI13__nv_bfloat16S2_fS2_fjLj1024ELj1ELj4ELj1ELj16ENS_18Kernel_traits_baseILj1024ES2_S2_fS2_fjLj128EEEEELb0ELb0ELb1ELb0EEEvNS_9BwdParamsE)
        /*0ce0*/ 	.word	0x000000f0


	//----- nvinfo : EIATTR_FRAME_SIZE
	.align		4
.L_549:
        /*0ce4*/ 	.byte	0x04, 0x11
        /*0ce6*/ 	.short	(.L_551 - .L_550)
	.align		4
.L_550:
        /*0ce8*/ 	.word	index@(_ZN10layer_norm13ln_bwd_kernelINS_13Kernel_traitsI13__nv_bfloat16S2_fS2_fjLj1024ELj1ELj4ELj1ELj16ENS_18Kernel_traits_baseILj1024ES2_S2_fS2_fjLj128EEEEELb0ELb0ELb1ELb0EEEvNS_9BwdParamsE)
        /*0cec*/ 	.word	0x00000000


	//----- nvinfo : EIATTR_REGCOUNT
	.align		4
.L_551:
        /*0cf0*/ 	.byte	0x04, 0x2f
        /*0cf2*/ 	.short	(.L_553 - .L_552)
	.align		4
.L_552:
        /*0cf4*/ 	.word	index@(_ZN10layer_norm13ln_bwd_kernelINS_13Kernel_traitsI13__nv_bfloat16S2_fS2_fjLj1024ELj1ELj4ELj1ELj16ENS_18Kernel_traits_baseILj1024ES2_S2_fS2_fjLj128EEEEELb0ELb0ELb0ELb1EEEvNS_9BwdParamsE)
        /*0cf8*/ 	.word	0x000000e3


	//----- nvinfo : EIATTR_FRAME_SIZE
	.align		4
.L_553:
        /*0cfc*/ 	.byte	0x04, 0x11
        /*0cfe*/ 	.short	(.L_555 - .L_554)
	.align		4
.L_554:
        /*0d00*/ 	.word	index@(_ZN10layer_norm13ln_bwd_kernelINS_13Kernel_traitsI13__nv_bfloat16S2_fS2_fjLj1024ELj1ELj4ELj1ELj16ENS_18Kernel_traits_baseILj1024ES2_S2_fS2_fjLj128EEEEELb0ELb0ELb0ELb1EEEvNS_9BwdParamsE)
        /*0d04*/ 	.word	0x00000000


	//----- nvinfo : EIATTR_REGCOUNT
	.align		4
.L_555:
        /*0d08*/ 	.byte	0x04, 0x2f
        /*0d0a*/ 	.short	(.L_557 - .L_556)
	.align		4
.L_556:
        /*0d0c*/ 	.word	index@(_ZN10layer_norm13ln_bwd_kernelINS_13Kernel_traitsI13__nv_bfloat16S2_fS2_fjLj1024ELj1ELj4ELj1ELj16ENS_18Kernel_traits_baseILj1024ES2_S2_fS2_fjLj128EEEEELb0ELb0ELb0ELb0EEEvNS_9BwdParamsE)
        /*0d10*/ 	.word	0x000000e9


	//----- nvinfo : EIATTR_FRAME_SIZE
	.align		4
.L_557:
        /*0d14*/ 	.byte	0x04, 0x11
        /*0d16*/ 	.short	(.L_559 - .L_558)
	.align		4
.L_558:
        /*0d18*/ 	.word	index@(_ZN10layer_norm13ln_bwd_kernelINS_13Kernel_traitsI13__nv_bfloat16S2_fS2_fjLj1024ELj1ELj4ELj1ELj16ENS_18Kernel_traits_baseILj1024ES2_S2_fS2_fjLj128EEEEELb0ELb0ELb0ELb0EEEvNS_9BwdParamsE)
        /*0d1c*/ 	.word	0x00000000


	//----- nvinfo : EIATTR_REGCOUNT
	.align		4
.L_559:
        /*0d20*/ 	.byte	0x04, 0x2f
        /*0d22*/ 	.short	(.L_561 - .L_560)
	.align		4
.L_560:
        /*0d24*/ 	.word	index@(_ZN10layer_norm13ln_bwd_kernelINS_13Kernel_traitsIf13__nv_bfloat16S2_S2_fjLj1024ELj1ELj4ELj1ELj16ENS_18Kernel_traits_baseILj1024EfS2_S2_S2_fjLj128EEEEELb1ELb1ELb1ELb1EEEvNS_9BwdParamsE)
        /*0d28*/ 	.word	0x000000ff


	//----- nvinfo : EIATTR_FRAME_SIZE
	.align		4
.L_561:
        /*0d2c*/ 	.byte	0x04, 0x11
        /*0d2e*/ 	.short	(.L_563 - .L_562)
	.align		4
.L_562:
        /*0d30*/ 	.word	index@(_ZN10layer_norm13ln_bwd_kernelINS_13Kernel_traitsIf13__nv_bfloat16S2_S2_fjLj1024ELj1ELj4ELj1ELj16ENS_18Kernel_traits_baseILj1024EfS2_S2_S2_fjLj128EEEEELb1ELb1ELb1ELb1EEEvNS_9BwdParamsE)
        /*0d34*/ 	.word	0x00000088


	//----- nvinfo : EIATTR_REGCOUNT
	.align		4
.L_563:
        /*0d38*/ 	.byte	0x04, 0x2f
        /*0d3a*/ 	.short	(.L_565 - .L_564)
	.align		4
.L_564:
        /*0d3c*/ 	.word	index@(_ZN10layer_norm22ln_bwd_finalize_kernelINS_22Kernel_traits_finalizeILj1024Ef13__nv_bfloat16S2_S2_fjLb1ELj1024ELj4ENS_18Kernel_traits_baseILj1024EfS2_S2_S2_fjLj1024EEEEELb1ELb1EEEvNS_9BwdParamsE)
        /*0d40*/ 	.word	0x00000020


	//----- nvinfo : EIATTR_FRAME_SIZE
	.align		4
.L_565:
        /*0d44*/ 	.byte	0x04, 0x11
        /*0d46*/ 	.short	(.L_567 - .L_566)
	.align		4
.L_566:
        /*0d48*/ 	.word	index@(_ZN10layer_norm22ln_bwd_finalize_kernelINS_22Kernel_traits_finalizeILj1024Ef13__nv_bfloat16S2_S2_fjLb1ELj1024ELj4ENS_18Kernel_traits_baseILj1024EfS2_S2_S2_fjLj1024EEEEELb1ELb1EEEvNS_9BwdParamsE)
        /*0d4c*/ 	.word	0x00000000


	//----- nvinfo : EIATTR_REGCOUNT
	.align		4
.L_567:
        /*0d50*/ 	.byte	0x04, 0x2f
        /*0d52*/ 	.short	(.L_569 - .L_568)
	.align		4
.L_568:
        /*0d54*/ 	.word	index@(_ZN10layer_norm13ln_bwd_kernelINS_13Kernel_traitsIf13__nv_bfloat16S2_S2_fjLj1024ELj1ELj4ELj1ELj16ENS_18Kernel_traits_baseILj1024EfS2_S2_S2_fjLj128EEEEELb1ELb1ELb1ELb0EEEvNS_9BwdParamsE)
        /*0d58*/ 	.word	0x000000ff


	//----- nvinfo : EIATTR_FRAME_SIZE
	.align		4
.L_569:
        /*0d5c*/ 	.byte	0x04, 0x11
        /*0d5e*/ 	.short	(.L_571 - .L_570)
	.align		4
.L_570:
        /*0d60*/ 	.word	index@(_ZN10layer_norm13ln_bwd_kernelINS_13Kernel_traitsIf13__nv_bfloat16S2_S2_fjLj1024ELj1ELj4ELj1ELj16ENS_18Kernel_traits_baseILj1024EfS2_S2_S2_fjLj128EEEEELb1ELb1ELb1ELb0EEEvNS_9BwdParamsE)
        /*0d64*/ 	.word	0x00000088


	//----- nvinfo : EIATTR_REGCOUNT
	.align		4
.L_571:
        /*0d68*/ 	.byte	0x04, 0x2f
        /*0d6a*/ 	.short	(.L_573 - .L_572)
	.align		4
.L_572:
        /*0d6c*/ 	.word	index@(_ZN10layer_norm22ln_bwd_finalize_kernelINS_22Kernel_traits_finalizeILj1024Ef13__nv_bfloat16S2_S2_fjLb1ELj1024ELj4ENS_18Kernel_traits_baseILj1024EfS2_S2_S2_fjLj1024EEEEELb1ELb0EEEvNS_9BwdParamsE)
        /*0d70*/ 	.word	0x00000020


	//----- nvinfo : EIATTR_FRAME_SIZE
	.align		4
.L_573:
        /*0d74*/ 	.byte	0x04, 0x11
        /*0d76*/ 	.short	(.L_575 - .L_574)
	.align		4
.L_574:
        /*0d78*/ 	.word	index@(_ZN10layer_norm22ln_bwd_finalize_kernelINS_22Kernel_traits_finalizeILj1024Ef13__nv_bfloat16S2_S2_fjLb1ELj1024ELj4ENS_18Kernel_traits_baseILj1024EfS2_S2_S2_fjLj1024EEEEELb1ELb0EEEvNS_9BwdParamsE)
        /*0d7c*/ 	.word	0x00000000


	//----- nvinfo : EIATTR_REGCOUNT
	.align		4
.L_575:
        /*0d80*/ 	.byte	0x04, 0x2f
        /*0d82*/ 	.short	(.L_577 - .L_576)
	.align		4
.L_576:
        /*0d84*/ 	.word	index@(_ZN10layer_norm13ln_bwd_kernelINS_13Kernel_traitsIf13__nv_bfloat16S2_S2_fjLj1024ELj1ELj4ELj1ELj16ENS_18Kernel_traits_baseILj1024EfS2_S2_S2_fjLj128EEEEELb1ELb1ELb0ELb1EEEvNS_9BwdParamsE)
        /*0d88*/ 	.word	0x000000ff


	//----- nvinfo : EIATTR_FRAME_SIZE
	.align		4
.L_577:
        /*0d8c*/ 	.byte	0x04, 0x11
        /*0d8e*/ 	.short	(.L_579 - .L_578)
	.align		4
.L_578:
        /*0d90*/ 	.word	index@(_ZN10layer_norm13ln_bwd_kernelINS_13Kernel_traitsIf13__nv_bfloat16S2_S2_fjLj1024ELj1ELj4ELj1ELj16ENS_18Kernel_traits_baseILj1024EfS2_S2_S2_fjLj128EEEEELb1ELb1ELb0ELb1EEEvNS_9BwdParamsE)
        /*0d94*/ 	.word	0x00000048


	//----- nvinfo : EIATTR_REGCOUNT
	.align		4
.L_579:
        /*0d98*/ 	.byte	0x04, 0x2f
        /*0d9a*/ 	.short	(.L_581 - .L_580)
	.align		4
.L_580:
        /*0d9c*/ 	.word	index@(_ZN10layer_norm13ln_bwd_kernelINS_13Kernel_traitsIf13__nv_bfloat16S2_S2_fjLj1024ELj1ELj4ELj1ELj16ENS_18Kernel_traits_baseILj1024EfS2_S2_S2_fjLj128EEEEELb1ELb1ELb0ELb0EEEvNS_9BwdParamsE)
        /*0da0*/ 	.word	0x000000ff


	//----- nvinfo : EIATTR_FRAME_SIZE
	.align		4
.L_581:
        /*0da4*/ 	.byte	0x04, 0x11
        /*0da6*/ 	.short	(.L_583 - .L_582)
	.align		4
.L_582:
        /*0da8*/ 	.word	index@(_ZN10layer_norm13ln_bwd_kernelINS_13Kernel_traitsIf13__nv_bfloat16S2_S2_fjLj1024ELj1ELj4ELj1ELj16ENS_18Kernel_traits_baseILj1024EfS2_S2_S2_fjLj128EEEEELb1ELb1ELb0ELb0EEEvNS_9BwdParamsE)
        /*0dac*/ 	.word	0x00000070


	//----- nvinfo : EIATTR_REGCOUNT
	.align		4
.L_583:
        /*0db0*/ 	.byte	0x04, 0x2f
        /*0db2*/ 	.short	(.L_585 - .L_584)
	.align		4
.L_584:
        /*0db4*/ 	.word	index@(_ZN10layer_norm13ln_bwd_kernelINS_13Kernel_traitsIf13__nv_bfloat16S2_S2_fjLj1024ELj1ELj4ELj1ELj16ENS_18Kernel_traits_baseILj1024EfS2_S2_S2_fjLj128EEEEELb1ELb0ELb1ELb1EEEvNS_9BwdParamsE)
        /*0db8*/ 	.word	0x000000fc


	//----- nvinfo : EIATTR_FRAME_SIZE
	.align		4
.L_585:
        /*0dbc*/ 	.byte	0x04, 0x11
        /*0dbe*/ 	.short	(.L_587 - .L_586)
	.align		4
.L_586:
        /*0dc0*/ 	.word	index@(_ZN10layer_norm13ln_bwd_kernelINS_13Kernel_traitsIf13__nv_bfloat16S2_S2_fjLj1024ELj1ELj4ELj1ELj16ENS_18Kernel_traits_baseILj1024EfS2_S2_S2_fjLj128EEEEELb1ELb0ELb1ELb1EEEvNS_9BwdParamsE)
        /*0dc4*/ 	.word	0x00000000


	//----- nvinfo : EIATTR_REGCOUNT
	.align		4
.L_587:
        /*0dc8*/ 	.byte	0x04, 0x2f
        /*0dca*/ 	.short	(.L_589 - .L_588)
	.align		4
.L_588:
        /*0dcc*/ 	.word	index@(_ZN10layer_norm22ln_bwd_finalize_kernelINS_22Kernel_traits_finalizeILj1024Ef13__nv_bfloat16S2_S2_fjLb0ELj1024ELj4ENS_18Kernel_traits_baseILj1024EfS2_S2_S2_fjLj1024EEEEELb0ELb1EEEvNS_9BwdParamsE)
        /*0dd0*/ 	.word	0x00000020


	//----- nvinfo : EIATTR_FRAME_SIZE
	.align		4
.L_589:
        /*0dd4*/ 	.byte	0x04, 0x11
        /*0dd6*/ 	.short	(.L_591 - .L_590)
	.align		4
.L_590:
        /*0dd8*/ 	.word	index@(_ZN10layer_norm22ln_bwd_finalize_kernelINS_22Kernel_traits_finalizeILj1024Ef13__nv_bfloat16S2_S2_fjLb0ELj1024ELj4ENS_18Kernel_traits_baseILj1024EfS2_S2_S2_fjLj1024EEEEELb0ELb1EEEvNS_9BwdParamsE)
        /*0ddc*/ 	.word	0x00000000


	//----- nvinfo : EIATTR_REGCOUNT
	.align		4
.L_591:
        /*0de0*/ 	.byte	0x04, 0x2f
        /*0de2*/ 	.short	(.L_593 - .L_592)
	.align		4
.L_592:
        /*0de4*/ 	.word	index@(_ZN10layer_norm13ln_bwd_kernelINS_13Kernel_traitsIf13__nv_bfloat16S2_S2_fjLj1024ELj1ELj4ELj1ELj16ENS_18Kernel_traits_baseILj1024EfS2_S2_S2_fjLj128EEEEELb1ELb0ELb1ELb0EEEvNS_9BwdParamsE)
        /*0de8*/ 	.word	0x000000e0


	//----- nvinfo : EIATTR_FRAME_SIZE
	.align		4
.L_593:
        /*0dec*/ 	.byte	0x04, 0x11
        /*0dee*/ 	.short	(.L_595 - .L_594)
	.align		4
.L_594:
        /*0df0*/ 	.word	index@(_ZN10layer_norm13ln_bwd_kernelINS_13Kernel_traitsIf13__nv_bfloat16S2_S2_fjLj1024ELj1ELj4ELj1ELj16ENS_18Kernel_traits_baseILj1024EfS2_S2_S2_fjLj128EEEEELb1ELb0ELb1ELb0EEEvNS_9BwdParamsE)
        /*0df4*/ 	.word	0x00000000


	//----- nvinfo : EIATTR_REGCOUNT
	.align		4
.L_595:
        /*0df8*/ 	.byte	0x04, 0x2f
        /*0dfa*/ 	.short	(.L_597 - .L_596)
	.align		4
.L_596:
        /*0dfc*/ 	.word	index@(_ZN10layer_norm22ln_bwd_finalize_kernelINS_22Kernel_traits_finalizeILj1024Ef13__nv_bfloat16S2_S2_fjLb0ELj1024ELj4ENS_18Kernel_traits_baseILj1024EfS2_S2_S2_fjLj1024EEEEELb0ELb0EEEvNS_9BwdParamsE)
        /*0e00*/ 	.word	0x00000020


	//----- nvinfo : EIATTR_FRAME_SIZE
	.align		4
.L_597:
        /*0e04*/ 	.byte	0x04, 0x11
        /*0e06*/ 	.short	(.L_599 - .L_598)
	.align		4
.L_598:
        /*0e08*/ 	.word	index@(_ZN10layer_norm22ln_bwd_finalize_kernelINS_22Kernel_traits_finalizeILj1024Ef13__nv_bfloat16S2_S2_fjLb0ELj1024ELj4ENS_18Kernel_traits_baseILj1024EfS2_S2_S2_fjLj1024EEEEELb0ELb0EEEvNS_9BwdParamsE)
        /*0e0c*/ 	.word	0x00000000


	//----- nvinfo : EIATTR_REGCOUNT
	.align		4
.L_599:
        /*0e10*/ 	.byte	0x04, 0x2f
        /*0e12*/ 	.short	(.L_601 - .L_600)
	.align		4
.L_600:
        /*0e14*/ 	.word	index@(_ZN10layer_norm13ln_bwd_kernelINS_13Kernel_traitsIf13__nv_bfloat16S2_S2_fjLj1024ELj1ELj4ELj1ELj16ENS_18Kernel_traits_baseILj1024EfS2_S2_S2_fjLj128EEEEELb1ELb0ELb0ELb1EEEvNS_9BwdParamsE)
        /*0e18*/ 	.word	0x000000e5


	//----- nvinfo : EIATTR_FRAME_SIZE
	.align		4
.L_601:
        /*0e1c*/ 	.byte	0x04, 0x11
        /*0e1e*/ 	.short	(.L_603 - .L_602)
	.align		4
.L_602:
        /*0e20*/ 	.word	index@(_ZN10layer_norm13ln_bwd_kernelINS_13Kernel_traitsIf13__nv_bfloat16S2_S2_fjLj1024ELj1ELj4ELj1ELj16ENS_18Kernel_traits_baseILj1024EfS2_S2_S2_fjLj128EEEEELb1ELb0ELb0ELb1EEEvNS_9BwdParamsE)
        /*0e24*/ 	.word	0x00000000


	//----- nvinfo : EIATTR_REGCOUNT
	.align		4
.L_603:
        /*0e28*/ 	.byte	0x04, 0x2f
        /*0e2a*/ 	.short	(.L_605 - .L_604)
	.align		4
.L_604:
        /*0e2c*/ 	.word	index@(_ZN10layer_norm13ln_bwd_kernelINS_13Kernel_traitsIf13__nv_bfloat16S2_S2_fjLj1024ELj1ELj4ELj1ELj16ENS_18Kernel_traits_baseILj1024EfS2_S2_S2_fjLj128EEEEELb1ELb0ELb0ELb0EEEvNS_9BwdParamsE)
        /*0e30*/ 	.word	0x000000df


	//----- nvinfo : EIATTR_FRAME_SIZE
	.align		4
.L_605:
        /*0e34*/ 	.byte	0x04, 0x11
        /*0e36*/ 	.short	(.L_607 - .L_606)
	.align		4
.L_606:
        /*0e38*/ 	.word	index@(_ZN10layer_norm13ln_bwd_kernelINS_13Kernel_traitsIf13__nv_bfloat16S2_S2_fjLj1024ELj1ELj4ELj1ELj16ENS_18Kernel_traits_baseILj1024EfS2_S2_S2_fjLj128EEEEELb1ELb0ELb0ELb0EEEvNS_9BwdParamsE)
        /*0e3c*/ 	.word	0x00000000


	//----- nvinfo : EIATTR_REGCOUNT
	.align		4
.L_607:
        /*0e40*/ 	.byte	0x04, 0x2f
        /*0e42*/ 	.short	(.L_609 - .L_608)
	.align		4
.L_608:
        /*0e44*/ 	.word	index@(_ZN10layer_norm13ln_bwd_kernelINS_13Kernel_traitsIf13__nv_bfloat16S2_S2_fjLj1024ELj1ELj4ELj1ELj16ENS_18Kernel_traits_baseILj1024EfS2_S2_S2_fjLj128EEEEELb0ELb1ELb1ELb1EEEvNS_9BwdParamsE)
        /*0e48*/ 	.word	0x000000ff


	//----- nvinfo : EIATTR_FRAME_SIZE
	.align		4
.L_609:
        /*0e4c*/ 	.byte	0x04, 0x11
        /*0e4e*/ 	.short	(.L_611 - .L_610)
	.align		4
.L_610:
        /*0e50*/ 	.word	index@(_ZN10layer_norm13ln_bwd_kernelINS_13Kernel_traitsIf13__nv_bfloat16S2_S2_fjLj1024ELj1ELj4ELj1ELj16ENS_18Kernel_traits_baseILj1024EfS2_S2_S2_fjLj128EEEEELb0ELb1ELb1ELb1EEEvNS_9BwdParamsE)
        /*0e54*/ 	.word	0x00000058


	//----- nvinfo : EIATTR_REGCOUNT
	.align		4
.L_611:
        /*0e58*/ 	.byte	0x04, 0x2f
        /*0e5a*/ 	.short	(.L_613 - .L_612)
	.align		4
.L_612:
        /*0e5c*/ 	.word	index@(_ZN10layer_norm13ln_bwd_kernelINS_13Kernel_traitsIf13__nv_bfloat16S2_S2_fjLj1024ELj1ELj4ELj1ELj16ENS_18Kernel_traits_baseILj1024EfS2_S2_S2_fjLj128EEEEELb0ELb1ELb1ELb0EEEvNS_9BwdParamsE)
        /*0e60*/ 	.word	0x000000ff


	//----- nvinfo : EIATTR_FRAME_SIZE
	.align		4
.L_613:
        /*0e64*/ 	.byte	0x04, 0x11
        /*0e66*/ 	.short	(.L_615 - .L_614)
	.align		4
.L_614:
        /*0e68*/ 	.word	index@(_ZN10layer_norm13ln_bwd_kernelINS_13Kernel_traitsIf13__nv_bfloat16S2_S2_fjLj1024ELj1ELj4ELj1ELj16ENS_18Kernel_traits_baseILj1024EfS2_S2_S2_fjLj128EEEEELb0ELb1ELb1ELb0EEEvNS_9BwdParamsE)
        /*0e6c*/ 	.word	0x00000068


	//----- nvinfo : EIATTR_REGCOUNT
	.align		4
.L_615:
        /*0e70*/ 	.byte	0x04, 0x2f
        /*0e72*/ 	.short	(.L_617 - .L_616)
	.align		4
.L_616:
        /*0e74*/ 	.word	index@(_ZN10layer_norm13ln_bwd_kernelINS_13Kernel_traitsIf13__nv_bfloat16S2_S2_fjLj1024ELj1ELj4ELj1ELj16ENS_18Kernel_traits_baseILj1024EfS2_S2_S2_fjLj128EEEEELb0ELb1ELb0ELb1EEEvNS_9BwdParamsE)
        /*0e78*/ 	.word	0x000000ff


	//----- nvinfo : EIATTR_FRAME_SIZE
	.align		4
.L_617:
        /*0e7c*/ 	.byte	0x04, 0x11
        /*0e7e*/ 	.short	(.L_619 - .L_618)
	.align		4
.L_618:
        /*0e80*/ 	.word	index@(_ZN10layer_norm13ln_bwd_kernelINS_13Kernel_traitsIf13__nv_bfloat16S2_S2_fjLj1024ELj1ELj4ELj1ELj16ENS_18Kernel_traits_baseILj1024EfS2_S2_S2_fjLj128EEEEELb0ELb1ELb0ELb1EEEvNS_9BwdParamsE)
        /*0e84*/ 	.word	0x00000020


	//----- nvinfo : EIATTR_REGCOUNT
	.align		4
.L_619:
        /*0e88*/ 	.byte	0x04, 0x2f
        /*0e8a*/ 	.short	(.L_621 - .L_620)
	.align		4
.L_620:
        /*0e8c*/ 	.word	index@(_ZN10layer_norm13ln_bwd_kernelINS_13Kernel_traitsIf13__nv_bfloat16S2_S2_fjLj1024ELj1ELj4ELj1ELj16ENS_18Kernel_traits_baseILj1024EfS2_S2_S2_fjLj128EEEEELb0ELb1ELb0ELb0EEEvNS_9BwdParamsE)
        /*0e90*/ 	.word	0x000000ff


	//----- nvinfo : EIATTR_FRAME_SIZE
	.align		4
.L_621:
        /*0e94*/ 	.byte	0x04, 0x11
        /*0e96*/ 	.short	(.L_623 - .L_622)
	.align		4
.L_622:
        /*0e98*/ 	.word	index@(_ZN10layer_norm13ln_bwd_kernelINS_13Kernel_traitsIf13__nv_bfloat16S2_S2_fjLj1024ELj1ELj4ELj1ELj16ENS_18Kernel_traits_baseILj1024EfS2_S2_S2_fjLj128EEEEELb0ELb1ELb0ELb0EEEvNS_9BwdParamsE)
        /*0e9c*/ 	.word	0x00000030


	//----- nvinfo : EIATTR_REGCOUNT
	.align		4
.L_623:
        /*0ea0*/ 	.byte	0x04, 0x2f
        /*0ea2*/ 	.short	(.L_625 - .L_624)
	.align		4
.L_624:
        /*0ea4*/ 	.word	index@(_ZN10layer_norm13ln_bwd_kernelINS_13Kernel_traitsIf13__nv_bfloat16S2_S2_fjLj1024ELj1ELj4ELj1ELj16ENS_18Kernel_traits_baseILj1024EfS2_S2_S2_fjLj128EEEEELb0ELb0ELb1ELb1EEEvNS_9BwdParamsE)
        /*0ea8*/ 	.word	0x000000f6


	//----- nvinfo : EIATTR_FRAME_SIZE
	.align		4
.L_625:
        /*0eac*/ 	.byte	0x04, 0x11
        /*0eae*/ 	.short	(.L_627 - .L_626)
	.align		4
.L_626:
        /*0eb0*/ 	.word	index@(_ZN10layer_norm13ln_bwd_kernelINS_13Kernel_traitsIf13__nv_bfloat16S2_S2_fjLj1024ELj1ELj4ELj1ELj16ENS_18Kernel_traits_baseILj1024EfS2_S2_S2_fjLj128EEEEELb0ELb0ELb1ELb1EEEvNS_9BwdParamsE)
        /*0eb4*/ 	.word	0x00000000


	//----- nvinfo : EIATTR_REGCOUNT
	.align		4
.L_627:
        /*0eb8*/ 	.byte	0x04, 0x2f
        /*0eba*/ 	.short	(.L_629 - .L_628)
	.align		4
.L_628:
        /*0ebc*/ 	.word	index@(_ZN10layer_norm13ln_bwd_kernelINS_13Kernel_traitsIf13__nv_bfloat16S2_S2_fjLj1024ELj1ELj4ELj1ELj16ENS_18Kernel_traits_baseILj1024EfS2_S2_S2_fjLj128EEEEELb0ELb0ELb1ELb0EEEvNS_9BwdParamsE)
        /*0ec0*/ 	.word	0x000000d6


	//----- nvinfo : EIATTR_FRAME_SIZE
	.align		4
.L_629:
        /*0ec4*/ 	.byte	0x04, 0x11
        /*0ec6*/ 	.short	(.L_631 - .L_630)
	.align		4
.L_630:
        /*0ec8*/ 	.word	index@(_ZN10layer_norm13ln_bwd_kernelINS_13Kernel_traitsIf13__nv_bfloat16S2_S2_fjLj1024ELj1ELj4ELj1ELj16ENS_18Kernel_traits_baseILj1024EfS2_S2_S2_fjLj128EEEEELb0ELb0ELb1ELb0EEEvNS_9BwdParamsE)
        /*0ecc*/ 	.word	0x00000000


	//----- nvinfo : EIATTR_REGCOUNT
	.align		4
.L_631:
        /*0ed0*/ 	.byte	0x04, 0x2f
        /*0ed2*/ 	.short	(.L_633 - .L_632)
	.align		4
.L_632:
        /*0ed4*/ 	.word	index@(_ZN10layer_norm13ln_bwd_kernelINS_13Kernel_traitsIf13__nv_bfloat16S2_S2_fjLj1024ELj1ELj4ELj1ELj16ENS_18Kernel_traits_baseILj1024EfS2_S2_S2_fjLj128EEEEELb0ELb0ELb0ELb1EEEvNS_9BwdParamsE)
        /*0ed8*/ 	.word	0x000000dc


	//----- nvinfo : EIATTR_FRAME_SIZE
	.align		4
.L_633:
        /*0edc*/ 	.byte	0x04, 0x11
        /*0ede*/ 	.short	(.L_635 - .L_634)
	.align		4
.L_634:
        /*0ee0*/ 	.word	index@(_ZN10layer_norm13ln_bwd_kernelINS_13Kernel_traitsIf13__nv_bfloat16S2_S2_fjLj1024ELj1ELj4ELj1ELj16ENS_18Kernel_traits_baseILj1024EfS2_S2_S2_fjLj128EEEEELb0ELb0ELb0ELb1EEEvNS_9BwdParamsE)
        /*0ee4*/ 	.word	0x00000000


	//----- nvinfo : EIATTR_REGCOUNT
	.align		4
.L_635:
        /*0ee8*/ 	.byte	0x04, 0x2f
        /*0eea*/ 	.short	(.L_637 - .L_636)
	.align		4
.L_636:
        /*0eec*/ 	.word	index@(_ZN10layer_norm13ln_bwd_kernelINS_13Kernel_traitsIf13__nv_bfloat16S2_S2_fjLj1024ELj1ELj4ELj1ELj16ENS_18Kernel_traits_baseILj1024EfS2_S2_S2_fjLj128EEEEELb0ELb0ELb0ELb0EEEvNS_9BwdParamsE)
        /*0ef0*/ 	.word	0x000000d5


	//----- nvinfo : EIATTR_FRAME_SIZE
	.align		4
.L_637:
        /*0ef4*/ 	.byte	0x04, 0x11
        /*0ef6*/ 	.short	(.L_639 - .L_638)
	.align		4
.L_638:
        /*0ef8*/ 	.word	index@(_ZN10layer_norm13ln_bwd_kernelINS_13Kernel_traitsIf13__nv_bfloat16S2_S2_fjLj1024ELj1ELj4ELj1ELj16ENS_18Kernel_traits_baseILj1024EfS2_S2_S2_fjLj128EEEEELb0ELb0ELb0ELb0EEEvNS_9BwdParamsE)
        /*0efc*/ 	.word	0x00000000


	//----- nvinfo : EIATTR_REGCOUNT
	.align		4
.L_639:
        /*0f00*/ 	.byte	0x04, 0x2f
        /*0f02*/ 	.short	(.L_641 - .L_640)
	.align		4
.L_640:
        /*0f04*/ 	.word	index@(_ZN10layer_norm13ln_bwd_kernelINS_13Kernel_traitsI6__halfS2_S2_S2_fjLj1024ELj1ELj4ELj1ELj16ENS_18Kernel_traits_baseILj1024ES2_S2_S2_S2_fjLj128EEEEELb1ELb1ELb1ELb1EEEvNS_9BwdParamsE)
        /*0f08*/ 	.word	0x000000ff


	//----- nvinfo : EIATTR_FRAME_SIZE
	.align		4
.L_641:
        /*0f0c*/ 	.byte	0x04, 0x11
        /*0f0e*/ 	.short	(.L_643 - .L_642)
	.align		4
.L_642:
        /*0f10*/ 	.word	index@(_ZN10layer_norm13ln_bwd_kernelINS_13Kernel_traitsI6__halfS2_S2_S2_fjLj1024ELj1ELj4ELj1ELj16ENS_18Kernel_traits_baseILj1024ES2_S2_S2_S2_fjLj128EEEEELb1ELb1ELb1ELb1EEEvNS_9BwdParamsE)
        /*0f14*/ 	.word	0x00000038


	//----- nvinfo : EIATTR_REGCOUNT
	.align		4
.L_643:
        /*0f18*/ 	.byte	0x04, 0x2f
        /*0f1a*/ 	.short	(.L_645 - .L_644)
	.align		4
.L_644:
        /*0f1c*/ 	.word	index@(_ZN10layer_norm22ln_bwd_finalize_kernelINS_22Kernel_traits_finalizeILj1024E6__halfS2_S2_S2_fjLb1ELj1024ELj4ENS_18Kernel_traits_baseILj1024ES2_S2_S2_S2_fjLj1024EEEEELb1ELb1EEEvNS_9BwdParamsE)
        /*0f20*/ 	.word	0x00000020


	//----- nvinfo : EIATTR_FRAME_SIZE
	.align		4
.L_645:
        /*0f24*/ 	.byte	0x04, 0x11
        /*0f26*/ 	.short	(.L_647 - .L_646)
	.align		4
.L_646:
        /*0f28*/ 	.word	index@(_ZN10layer_norm22ln_bwd_finalize_kernelINS_22Kernel_traits_finalizeILj1024E6__halfS2_S2_S2_fjLb1ELj1024ELj4ENS_18Kernel_traits_baseILj1024ES2_S2_S2_S2_fjLj1024EEEEELb1ELb1EEEvNS_9BwdParamsE)
        /*0f2c*/ 	.word	0x00000000


	//----- nvinfo : EIATTR_REGCOUNT
	.align		4
.L_647:
        /*0f30*/ 	.byte	0x04, 0x2f
        /*0f32*/ 	.short	(.L_649 - .L_648)
	.align		4
.L_648:
        /*0f34*/ 	.word	index@(_ZN10layer_norm13ln_bwd_kernelINS_13Kernel_traitsI6__halfS2_S2_S2_fjLj1024ELj1ELj4ELj1ELj16ENS_18Kernel_traits_baseILj1024ES2_S2_S2_S2_fjLj128EEEEELb1ELb1ELb1ELb0EEEvNS_9BwdParamsE)
        /*0f38*/ 	.word	0x000000ff


	//----- nvinfo : EIATTR_FRAME_SIZE
	.align		4
.L_649:
        /*0f3c*/ 	.byte	0x04, 0x11
        /*0f3e*/ 	.short	(.L_651 - .L_650)
	.align		4
.L_650:
        /*0f40*/ 	.word	index@(_ZN10layer_norm13ln_bwd_kernelINS_13Kernel_traitsI6__halfS2_S2_S2_fjLj1024ELj1ELj4ELj1ELj16ENS_18Kernel_traits_baseILj1024ES2_S2_S2_S2_fjLj128EEEEELb1ELb1ELb1ELb0EEEvNS_9BwdParamsE)
        /*0f44*/ 	.word	0x00000088


	//----- nvinfo : EIATTR_REGCOUNT
	.align		4
.L_651:
        /*0f48*/ 	.byte	0x04, 0x2f
        /*0f4a*/ 	.short	(.L_653 - .L_652)
	.align		4
.L_652:
        /*0f4c*/ 	.word	index@(_ZN10layer_norm22ln_bwd_finalize_kernelINS_22Kernel_traits_finalizeILj1024E6__halfS2_S2_S2_fjLb1ELj1024ELj4ENS_18Kernel_traits_baseILj1024ES2_S2_S2_S2_fjLj1024EEEEELb1ELb0EEEvNS_9BwdParamsE)
        /*0f50*/ 	.word	0x00000020


	//----- nvinfo : EIATTR_FRAME_SIZE
	.align		4
.L_653:
        /*0f54*/ 	.byte	0x04, 0x11
        /*0f56*/ 	.short	(.L_655 - .L_654)
	.align		4
.L_654:
        /*0f58*/ 	.word	index@(_ZN10layer_norm22ln_bwd_finalize_kernelINS_22Kernel_traits_finalizeILj1024E6__halfS2_S2_S2_fjLb1ELj1024ELj4ENS_18Kernel_traits_baseILj1024ES2_S2_S2_S2_fjLj1024EEEEELb1ELb0EEEvNS_9BwdParamsE)
        /*0f5c*/ 	.word	0x00000000


	//----- nvinfo : EIATTR_REGCOUNT
	.align		4
.L_655:
        /*0f60*/ 	.byte	0x04, 0x2f
        /*0f62*/ 	.short	(.L_657 - .L_656)
	.align		4
.L_656:
        /*0f64*/ 	.word	index@(_ZN10layer_norm13ln_bwd_kernelINS_13Kernel_traitsI6__halfS2_S2_S2_fjLj1024ELj1ELj4ELj1ELj16ENS_18Kernel_traits_baseILj1024ES2_S2_S2_S2_fjLj128EEEEELb1ELb1ELb0ELb1EEEvNS_9BwdParamsE)
        /*0f68*/ 	.word	0x000000ff


	//----- nvinfo : EIATTR_FRAME_SIZE
	.align		4
.L_657:
        /*0f6c*/ 	.byte	0x04, 0x11
        /*0f6e*/ 	.short	(.L_659 - .L_658)
	.align		4
.L_658:
        /*0f70*/ 	.word	index@(_ZN10layer_norm13ln_bwd_kernelINS_13Kernel_traitsI6__halfS2_S2_S2_fjLj1024ELj1ELj4ELj1ELj16ENS_18Kernel_traits_baseILj1024ES2_S2_S2_S2_fjLj128EEEEELb1ELb1ELb0ELb1EEEvNS_9BwdParamsE)
        /*0f74*/ 	.word	0x00000000


	//----- nvinfo : EIATTR_REGCOUNT
	.align		4
.L_659:
        /*0f78*/ 	.byte	0x04, 0x2f
        /*0f7a*/ 	.short	(.L_661 - .L_660)
	.align		4
.L_660:
        /*0f7c*/ 	.word	index@(_ZN10layer_norm13ln_bwd_kernelINS_13Kernel_traitsI6__halfS2_S2_S2_fjLj1024ELj1ELj4ELj1ELj16ENS_18Kernel_traits_baseILj1024ES2_S2_S2_S2_fjLj128EEEEELb1ELb1ELb0ELb0EEEvNS_9BwdParamsE)
        /*0f80*/ 	.word	0x000000ff


	//----- nvinfo : EIATTR_FRAME_SIZE
	.align		4
.L_661:
        /*0f84*/ 	.byte	0x04, 0x11
        /*0f86*/ 	.short	(.L_663 - .L_662)
	.align		4
.L_662:
        /*0f88*/ 	.word	index@(_ZN10layer_norm13ln_bwd_kernelINS_13Kernel_traitsI6__halfS2_S2_S2_fjLj1024ELj1ELj4ELj1ELj16ENS_18Kernel_traits_baseILj1024ES2_S2_S2_S2_fjLj128EEEEELb1ELb1ELb0ELb0EEEvNS_9BwdParamsE)
        /*0f8c*/ 	.word	0x00000058


	//----- nvinfo : EIATTR_REGCOUNT
	.align		4
.L_663:
        /*0f90*/ 	.byte	0x04, 0x2f
        /*0f92*/ 	.short	(.L_665 - .L_664)
	.align		4
.L_664:
        /*0f94*/ 	.word	index@(_ZN10layer_norm13ln_bwd_kernelINS_13Kernel_traitsI6__halfS2_S2_S2_fjLj1024ELj1ELj4ELj1ELj16ENS_18Kernel_traits_baseILj1024ES2_S2_S2_S2_fjLj128EEEEELb1ELb0ELb1ELb1EEEvNS_9BwdParamsE)
        /*0f98*/ 	.word	0x000000f6


	//----- nvinfo : EIATTR_FRAME_SIZE
	.align		4
.L_665:
        /*0f9c*/ 	.byte	0x04, 0x11
        /*0f9e*/ 	.short	(.L_667 - .L_666)
	.align		4
.L_666:
        /*0fa0*/ 	.word	index@(_ZN10layer_norm13ln_bwd_kernelINS_13Kernel_traitsI6__halfS2_S2_S2_fjLj1024ELj1ELj4ELj1ELj16ENS_18Kernel_traits_baseILj1024ES2_S2_S2_S2_fjLj128EEEEELb1ELb0ELb1ELb1EEEvNS_9BwdParamsE)
        /*0fa4*/ 	.word	0x00000000


	//----- nvinfo : EIATTR_REGCOUNT
	.align		4
.L_667:
        /*0fa8*/ 	.byte	0x04, 0x2f
        /*0faa*/ 	.short	(.L_669 - .L_668)
	.align		4
.L_668:
        /*0fac*/ 	.word	index@(_ZN10layer_norm22ln_bwd_finalize_kernelINS_22Kernel_traits_finalizeILj1024E6__halfS2_S2_S2_fjLb0ELj1024ELj4ENS_18Kernel_traits_baseILj1024ES2_S2_S2_S2_fjLj1024EEEEELb0ELb1EEEvNS_9BwdParamsE)
        /*0fb0*/ 	.word	0x00000020


	//----- nvinfo : EIATTR_FRAME_SIZE
	.align		4
.L_669:
        /*0fb4*/ 	.byte	0x04, 0x11
        /*0fb6*/ 	.short	(.L_671 - .L_670)
	.align		4
.L_670:
        /*0fb8*/ 	.word	index@(_ZN10layer_norm22ln_bwd_finalize_kernelINS_22Kernel_traits_finalizeILj1024E6__halfS2_S2_S2_fjLb0ELj1024ELj4ENS_18Kernel_traits_baseILj1024ES2_S2_S2_S2_fjLj1024EEEEELb0ELb1EEEvNS_9BwdParamsE)
        /*0fbc*/ 	.word	0x00000000


	//----- nvinfo : EIATTR_REGCOUNT
	.align		4
.L_671:
        /*0fc0*/ 	.byte	0x04, 0x2f
        /*0fc2*/ 	.short	(.L_673 - .L_672)
	.align		4
.L_672:
        /*0fc4*/ 	.word	index@(_ZN10layer_norm13ln_bwd_kernelINS_13Kernel_traitsI6__halfS2_S2_S2_fjLj1024ELj1ELj4ELj1ELj16ENS_18Kernel_traits_baseILj1024ES2_S2_S2_S2_fjLj128EEEEELb1ELb0ELb1ELb0EEEvNS_9BwdParamsE)
        /*0fc8*/ 	.word	0x000000e1


	//----- nvinfo : EIATTR_FRAME_SIZE
	.align		4
.L_673:
        /*0fcc*/ 	.byte	0x04, 0x11
        /*0fce*/ 	.short	(.L_675 - .L_674)
	.align		4
.L_674:
        /*0fd0*/ 	.word	index@(_ZN10layer_norm13ln_bwd_kernelINS_13Kernel_traitsI6__halfS2_S2_S2_fjLj1024ELj1ELj4ELj1ELj16ENS_18Kernel_traits_baseILj1024ES2_S2_S2_S2_fjLj128EEEEELb1ELb0ELb1ELb0EEEvNS_9BwdParamsE)
        /*0fd4*/ 	.word	0x00000000


	//----- nvinfo : EIATTR_REGCOUNT
	.align		4
.L_675:
        /*0fd8*/ 	.byte	0x04, 0x2f
        /*0fda*/ 	.short	(.L_677 - .L_676)
	.align		4
.L_676:
        /*0fdc*/ 	.word	index@(_ZN10layer_norm22ln_bwd_finalize_kernelINS_22Kernel_traits_finalizeILj1024E6__halfS2_S2_S2_fjLb0ELj1024ELj4ENS_18Kernel_traits_baseILj1024ES2_S2_S2_S2_fjLj1024EEEEELb0ELb0EEEvNS_9BwdParamsE)
        /*0fe0*/ 	.word	0x00000020


	//----- nvinfo : EIATTR_FRAME_SIZE
	.align		4
.L_677:
        /*0fe4*/ 	.byte	0x04, 0x11
        /*0fe6*/ 	.short	(.L_679 - .L_678)
	.align		4
.L_678:
        /*0fe8*/ 	.word	index@(_ZN10layer_norm22ln_bwd_finalize_kernelINS_22Kernel_traits_finalizeILj1024E6__halfS2_S2_S2_fjLb0ELj1024ELj4ENS_18Kernel_traits_baseILj1024ES2_S2_S2_S2_fjLj1024EEEEELb0ELb0EEEvNS_9BwdParamsE)
        /*0fec*/ 	.word	0x00000000


	//----- nvinfo : EIATTR_REGCOUNT
	.align		4
.L_679:
        /*0ff0*/ 	.byte	0x04, 0x2f
        /*0ff2*/ 	.short	(.L_681 - .L_680)
	.align		4
.L_680:
        /*0ff4*/ 	.word	index@(_ZN10layer_norm13ln_bwd_kernelINS_13Kernel_traitsI6__halfS2_S2_S2_fjLj1024ELj1ELj4ELj1ELj16ENS_18Kernel_traits_baseILj1024ES2_S2_S2_S2_fjLj128EEEEELb1ELb0ELb0ELb1EEEvNS_9BwdParamsE)
        /*0ff8*/ 	.word	0x000000ea


	//----- nvinfo : EIATTR_FRAME_SIZE
	.align		4
.L_681:
        /*0ffc*/ 	.byte	0x04, 0x11
        /*0ffe*/ 	.short	(.L_683 - .L_682)
	.align		4
.L_682:
        /*1000*/ 	.word	index@(_ZN10layer_norm13ln_bwd_kernelINS_13Kernel_traitsI6__halfS2_S2_S2_fjLj1024ELj1ELj4ELj1ELj16ENS_18Kernel_traits_baseILj1024ES2_S2_S2_S2_fjLj128EEEEELb1ELb0ELb0ELb1EEEvNS_9BwdParamsE)
        /*1004*/ 	.word	0x00000000


	//----- nvinfo : EIATTR_REGCOUNT
	.align		4
.L_683:
        /*1008*/ 	.byte	0x04, 0x2f
        /*100a*/ 	.short	(.L_685 - .L_684)
	.align		4
.L_684:
        /*100c*/ 	.word	index@(_ZN10layer_norm13ln_bwd_kernelINS_13Kernel_traitsI6__halfS2_S2_S2_fjLj1024ELj1ELj4ELj1ELj16ENS_18Kernel_traits_baseILj1024ES2_S2_S2_S2_fjLj128EEEEELb1ELb0ELb0ELb0EEEvNS_9BwdParamsE)
        /*1010*/ 	.word	0x000000de


	//----- nvinfo : EIATTR_FRAME_SIZE
	.align		4
.L_685:
        /*1014*/ 	.byte	0x04, 0x11
        /*1016*/ 	.short	(.L_687 - .L_686)
	.align		4
.L_686:
        /*1018*/ 	.word	index@(_ZN10layer_norm13ln_bwd_kernelINS_13Kernel_traitsI6__halfS2_S2_S2_fjLj1024ELj1ELj4ELj1ELj16ENS_18Kernel_traits_baseILj1024ES2_S2_S2_S2_fjLj128EEEEELb1ELb0ELb0ELb0EEEvNS_9BwdParamsE)
        /*101c*/ 	.word	0x00000000


	//----- nvinfo : EIATTR_REGCOUNT
	.align		4
.L_687:
        /*1020*/ 	.byte	0x04, 0x2f
        /*1022*/ 	.short	(.L_689 - .L_688)
	.align		4
.L_688:
        /*1024*/ 	.word	index@(_ZN10layer_norm13ln_bwd_kernelINS_13Kernel_traitsI6__halfS2_S2_S2_fjLj1024ELj1ELj4ELj1ELj16ENS_18Kernel_traits_baseILj1024ES2_S2_S2_S2_fjLj128EEEEELb0ELb1ELb1ELb1EEEvNS_9BwdParamsE)
        /*1028*/ 	.word	0x000000ff


	//----- nvinfo : EIATTR_FRAME_SIZE
	.align		4
.L_689:
        /*102c*/ 	.byte	0x04, 0x11
        /*102e*/ 	.short	(.L_691 - .L_690)
	.align		4
.L_690:
        /*1030*/ 	.word	index@(_ZN10layer_norm13ln_bwd_kernelINS_13Kernel_traitsI6__halfS2_S2_S2_fjLj1024ELj1ELj4ELj1ELj16ENS_18Kernel_traits_baseILj1024ES2_S2_S2_S2_fjLj128EEEEELb0ELb1ELb1ELb1EEEvNS_9BwdParamsE)
        /*1034*/ 	.word	0x00000018


	//----- nvinfo : EIATTR_REGCOUNT
	.align		4
.L_691:
        /*1038*/ 	.byte	0x04, 0x2f
        /*103a*/ 	.short	(.L_693 - .L_692)
	.align		4
.L_692:
        /*103c*/ 	.word	index@(_ZN10layer_norm13ln_bwd_kernelINS_13Kernel_traitsI6__halfS2_S2_S2_fjLj1024ELj1ELj4ELj1ELj16ENS_18Kernel_traits_baseILj1024ES2_S2_S2_S2_fjLj128EEEEELb0ELb1ELb1ELb0EEEvNS_9BwdParamsE)
        /*1040*/ 	.word	0x000000ff


	//----- nvinfo : EIATTR_FRAME_SIZE
	.align		4
.L_693:
        /*1044*/ 	.byte	0x04, 0x11
        /*1046*/ 	.short	(.L_695 - .L_694)
	.align		4
.L_694:
        /*1048*/ 	.word	index@(_ZN10layer_norm13ln_bwd_kernelINS_13Kernel_traitsI6__halfS2_S2_S2_fjLj1024ELj1ELj4ELj1ELj16ENS_18Kernel_traits_baseILj1024ES2_S2_S2_S2_fjLj128EEEEELb0ELb1ELb1ELb0EEEvNS_9BwdParamsE)
        /*104c*/ 	.word	0x00000060


	//----- nvinfo : EIATTR_REGCOUNT
	.align		4
.L_695:
        /*1050*/ 	.byte	0x04, 0x2f
        /*1052*/ 	.short	(.L_697 - .L_696)
	.align		4
.L_696:
        /*1054*/ 	.word	index@(_ZN10layer_norm13ln_bwd_kernelINS_13Kernel_traitsI6__halfS2_S2_S2_fjLj1024ELj1ELj4ELj1ELj16ENS_18Kernel_traits_baseILj1024ES2_S2_S2_S2_fjLj128EEEEELb0ELb1ELb0ELb1EEEvNS_9BwdParamsE)
        /*1058*/ 	.word	0x000000ff


	//----- nvinfo : EIATTR_FRAME_SIZE
	.align		4
.L_697:
        /*105c*/ 	.byte	0x04, 0x11
        /*105e*/ 	.short	(.L_699 - .L_698)
	.align		4
.L_698:
        /*1060*/ 	.word	index@(_ZN10layer_norm13ln_bwd_kernelINS_13Kernel_traitsI6__halfS2_S2_S2_fjLj1024ELj1ELj4ELj1ELj16ENS_18Kernel_traits_baseILj1024ES2_S2_S2_S2_fjLj128EEEEELb0ELb1ELb0ELb1EEEvNS_9BwdParamsE)
        /*1064*/ 	.word	0x00000020


	//----- nvinfo : EIATTR_REGCOUNT
	.align		4
.L_699:
        /*1068*/ 	.byte	0x04, 0x2f
        /*106a*/ 	.short	(.L_701 - .L_700)
	.align		4
.L_700:
        /*106c*/ 	.word	index@(_ZN10layer_norm13ln_bwd_kernelINS_13Kernel_traitsI6__halfS2_S2_S2_fjLj1024ELj1ELj4ELj1ELj16ENS_18Kernel_traits_baseILj1024ES2_S2_S2_S2_fjLj128EEEEELb0ELb1ELb0ELb0EEEvNS_9BwdParamsE)
        /*1070*/ 	.word	0x000000ff


	//----- nvinfo : EIATTR_FRAME_SIZE
	.align		4
.L_701:
        /*1074*/ 	.byte	0x04, 0x11
        /*1076*/ 	.short	(.L_703 - .L_702)
	.align		4
.L_702:
        /*1078*/ 	.word	index@(_ZN10layer_norm13ln_bwd_kernelINS_13Kernel_traitsI6__halfS2_S2_S2_fjLj1024ELj1ELj4ELj1ELj16ENS_18Kernel_traits_baseILj1024ES2_S2_S2_S2_fjLj128EEEEELb0ELb1ELb0ELb0EEEvNS_9BwdParamsE)
        /*107c*/ 	.word	0x00000030


	//----- nvinfo : EIATTR_REGCOUNT
	.align		4
.L_703:
        /*1080*/ 	.byte	0x04, 0x2f
        /*1082*/ 	.short	(.L_705 - .L_704)
	.align		4
.L_704:
        /*1084*/ 	.word	index@(_ZN10layer_norm13ln_bwd_kernelINS_13Kernel_traitsI6__halfS2_S2_S2_fjLj1024ELj1ELj4ELj1ELj16ENS_18Kernel_traits_baseILj1024ES2_S2_S2_S2_fjLj128EEEEELb0ELb0ELb1ELb1EEEvNS_9BwdParamsE)
        /*1088*/ 	.word	0x000000ec


	//----- nvinfo : EIATTR_FRAME_SIZE
	.align		4
.L_705:
        /*108c*/ 	.byte	0x04, 0x11
        /*108e*/ 	.short	(.L_707 - .L_706)
	.align		4
.L_706:
        /*1090*/ 	.word	index@(_ZN10layer_norm13ln_bwd_kernelINS_13Kernel_traitsI6__halfS2_S2_S2_fjLj1024ELj1ELj4ELj1ELj16ENS_18Kernel_traits_baseILj1024ES2_S2_S2_S2_fjLj128EEEEELb0ELb0ELb1ELb1EEEvNS_9BwdParamsE)
        /*1094*/ 	.word	0x00000000


	//----- nvinfo : EIATTR_REGCOUNT
	.align		4
.L_707:
        /*1098*/ 	.byte	0x04, 0x2f
        /*109a*/ 	.short	(.L_709 - .L_708)
	.align		4
.L_708:
        /*109c*/ 	.word	index@(_ZN10layer_norm13ln_bwd_kernelINS_13Kernel_traitsI6__halfS2_S2_S2_fjLj1024ELj1ELj4ELj1ELj16ENS_18Kernel_traits_baseILj1024ES2_S2_S2_S2_fjLj128EEEEELb0ELb0ELb1ELb0EEEvNS_9BwdParamsE)
        /*10a0*/ 	.word	0x000000da


	//----- nvinfo : EIATTR_FRAME_SIZE
	.align		4
.L_709:
        /*10a4*/ 	.byte	0x04, 0x11
        /*10a6*/ 	.short	(.L_711 - .L_710)
	.align		4
.L_710:
        /*10a8*/ 	.word	index@(_ZN10layer_norm13ln_bwd_kernelINS_13Kernel_traitsI6__halfS2_S2_S2_fjLj1024ELj1ELj4ELj1ELj16ENS_18Kernel_traits_baseILj1024ES2_S2_S2_S2_fjLj128EEEEELb0ELb0ELb1ELb0EEEvNS_9BwdParamsE)
        /*10ac*/ 	.word	0x00000000


	//----- nvinfo : EIATTR_REGCOUNT
	.align		4
.L_711:
        /*10b0*/ 	.byte	0x04, 0x2f
        /*10b2*/ 	.short	(.L_713 - .L_712)
	.align		4
.L_712:
        /*10b4*/ 	.word	index@(_ZN10layer_norm13ln_bwd_kernelINS_13Kernel_traitsI6__halfS2_S2_S2_fjLj1024ELj1ELj4ELj1ELj16ENS_18Kernel_traits_baseILj1024ES2_S2_S2_S2_fjLj128EEEEELb0ELb0ELb0ELb1EEEvNS_9BwdParamsE)
        /*10b8*/ 	.word	0x000000e5


	//----- nvinfo : EIATTR_FRAME_SIZE
	.align		4
.L_713:
        /*10bc*/ 	.byte	0x04, 0x11
        /*10be*/ 	.short	(.L_715 - .L_714)
	.align		4
.L_714:
        /*10c0*/ 	.word	index@(_ZN10layer_norm13ln_bwd_kernelINS_13Kernel_traitsI6__halfS2_S2_S2_fjLj1024ELj1ELj4ELj1ELj16ENS_18Kernel_traits_baseILj1024ES2_S2_S2_S2_fjLj128EEEEELb0ELb0ELb0ELb1EEEvNS_9BwdParamsE)
        /*10c4*/ 	.word	0x00000000


	//----- nvinfo : EIATTR_REGCOUNT
	.align		4
.L_715:
        /*10c8*/ 	.byte	0x04, 0x2f
        /*10ca*/ 	.short	(.L_717 - .L_716)
	.align		4
.L_716:
        /*10cc*/ 	.word	index@(_ZN10layer_norm13ln_bwd_kernelINS_13Kernel_traitsI6__halfS2_S2_S2_fjLj1024ELj1ELj4ELj1ELj16ENS_18Kernel_traits_baseILj1024ES2_S2_S2_S2_fjLj128EEEEELb0ELb0ELb0ELb0EEEvNS_9BwdParamsE)
        /*10d0*/ 	.word	0x000000d2


	//----- nvinfo : EIATTR_FRAME_SIZE
	.align		4
.L_717:
        /*10d4*/ 	.byte	0x04, 0x11
        /*10d6*/ 	.short	(.L_719 - .L_718)
	.align		4
.L_718:
        /*10d8*/ 	.word	index@(_ZN10layer_norm13ln_bwd_kernelINS_13Kernel_traitsI6__halfS2_S2_S2_fjLj1024ELj1ELj4ELj1ELj16ENS_18Kernel_traits_baseILj1024ES2_S2_S2_S2_fjLj128EEEEELb0ELb0ELb0ELb0EEEvNS_9BwdParamsE)
        /*10dc*/ 	.word	0x00000000


	//----- nvinfo : EIATTR_REGCOUNT
	.align		4
.L_719:
        /*10e0*/ 	.byte	0x04, 0x2f
        /*10e2*/ 	.short	(.L_721 - .L_720)
	.align		4
.L_720:
        /*10e4*/ 	.word	index@(_ZN10layer_norm13ln_bwd_kernelINS_13Kernel_traitsI13__nv_bfloat16S2_S2_S2_fjLj1024ELj1ELj4ELj1ELj16ENS_18Kernel_traits_baseILj1024ES2_S2_S2_S2_fjLj128EEEEELb1ELb1ELb1ELb1EEEvNS_9BwdParamsE)
        /*10e8*/ 	.word	0x000000ff


	//----- nvinfo : EIATTR_FRAME_SIZE
	.align		4
.L_721:
        /*10ec*/ 	.byte	0x04, 0x11
        /*10ee*/ 	.short	(.L_723 - .L_722)
	.align		4
.L_722:
        /*10f0*/ 	.word	index@(_ZN10layer_norm13ln_bwd_kernelINS_13Kernel_traitsI13__nv_bfloat16S2_S2_S2_fjLj1024ELj1ELj4ELj1ELj16ENS_18Kernel_traits_baseILj1024ES2_S2_S2_S2_fjLj128EEEEELb1ELb1ELb1ELb1EEEvNS_9BwdParamsE)
        /*10f4*/ 	.word	0x00000038


	//----- nvinfo : EIATTR_REGCOUNT
	.align		4
.L_723:
        /*10f8*/ 	.byte	0x04, 0x2f
        /*10fa*/ 	.short	(.L_725 - .L_724)
	.align		4
.L_724:
        /*10fc*/ 	.word	index@(_ZN10layer_norm22ln_bwd_finalize_kernelINS_22Kernel_traits_finalizeILj1024E13__nv_bfloat16S2_S2_S2_fjLb1ELj1024ELj4ENS_18Kernel_traits_baseILj1024ES2_S2_S2_S2_fjLj1024EEEEELb1ELb1EEEvNS_9BwdParamsE)
        /*1100*/ 	.word	0x00000020


	//----- nvinfo : EIATTR_FRAME_SIZE
	.align		4
.L_725:
        /*1104*/ 	.byte	0x04, 0x11
        /*1106*/ 	.short	(.L_727 - .L_726)
	.align		4
.L_726:
        /*1108*/ 	.word	index@(_ZN10layer_norm22ln_bwd_finalize_kernelINS_22Kernel_traits_finalizeILj1024E13__nv_bfloat16S2_S2_S2_fjLb1ELj1024ELj4ENS_18Kernel_traits_baseILj1024ES2_S2_S2_S2_fjLj1024EEEEELb1ELb1EEEvNS_9BwdParamsE)
        /*110c*/ 	.word	0x00000000


	//----- nvinfo : EIATTR_REGCOUNT
	.align		4
.L_727:
        /*1110*/ 	.byte	0x04, 0x2f
        /*1112*/ 	.short	(.L_729 - .L_728)
	.align		4
.L_728:
        /*1114*/ 	.word	index@(_ZN10layer_norm13ln_bwd_kernelINS_13Kernel_traitsI13__nv_bfloat16S2_S2_S2_fjLj1024ELj1ELj4ELj1ELj16ENS_18Kernel_traits_baseILj1024ES2_S2_S2_S2_fjLj128EEEEELb1ELb1ELb1ELb0EEEvNS_9BwdParamsE)
        /*1118*/ 	.word	0x000000ff


	//----- nvinfo : EIATTR_FRAME_SIZE
	.align		4
.L_729:
        /*111c*/ 	.byte	0x04, 0x11
        /*111e*/ 	.short	(.L_731 - .L_730)
	.align		4
.L_730:
        /*1120*/ 	.word	index@(_ZN10layer_norm13ln_bwd_kernelINS_13Kernel_traitsI13__nv_bfloat16S2_S2_S2_fjLj1024ELj1ELj4ELj1ELj16ENS_18Kernel_traits_baseILj1024ES2_S2_S2_S2_fjLj128EEEEELb1ELb1ELb1ELb0EEEvNS_9BwdParamsE)
        /*1124*/ 	.word	0x00000088


	//----- nvinfo : EIATTR_REGCOUNT
	.align		4
.L_731:
        /*1128*/ 	.byte	0x04, 0x2f
        /*112a*/ 	.short	(.L_733 - .L_732)
	.align		4
.L_732:
        /*112c*/ 	.word	index@(_ZN10layer_norm22ln_bwd_finalize_kernelINS_22Kernel_traits_finalizeILj1024E13__nv_bfloat16S2_S2_S2_fjLb1ELj1024ELj4ENS_18Kernel_traits_baseILj1024ES2_S2_S2_S2_fjLj1024EEEEELb1ELb0EEEvNS_9BwdParamsE)
        /*1130*/ 	.word	0x00000020


	//----- nvinfo : EIATTR_FRAME_SIZE
	.align		4
.L_733:
        /*1134*/ 	.byte	0x04, 0x11
        /*1136*/ 	.short	(.L_735 - .L_734)
	.align		4
.L_734:
        /*1138*/ 	.word	index@(_ZN10layer_norm22ln_bwd_finalize_kernelINS_22Kernel_traits_finalizeILj1024E13__nv_bfloat16S2_S2_S2_fjLb1ELj1024ELj4ENS_18Kernel_traits_baseILj1024ES2_S2_S2_S2_fjLj1024EEEEELb1ELb0EEEvNS_9BwdParamsE)
        /*113c*/ 	.word	0x00000000


	//----- nvinfo : EIATTR_REGCOUNT
	.align		4
.L_735:
        /*1140*/ 	.byte	0x04, 0x2f
        /*1142*/ 	.short	(.L_737 - .L_736)
	.align		4
.L_736:
        /*1144*/ 	.word	index@(_ZN10layer_norm13ln_bwd_kernelINS_13Kernel_traitsI13__nv_bfloat16S2_S2_S2_fjLj1024ELj1ELj4ELj1ELj16ENS_18Kernel_traits_baseILj1024ES2_S2_S2_S2_fjLj128EEEEELb1ELb1ELb0ELb1EEEvNS_9BwdParamsE)
        /*1148*/ 	.word	0x000000ff


	//----- nvinfo : EIATTR_FRAME_SIZE
	.align		4
.L_737:
        /*114c*/ 	.byte	0x04, 0x11
        /*114e*/ 	.short	(.L_739 - .L_738)
	.align		4
.L_738:
        /*1150*/ 	.word	index@(_ZN10layer_norm13ln_bwd_kernelINS_13Kernel_traitsI13__nv_bfloat16S2_S2_S2_fjLj1024ELj1ELj4ELj1ELj16ENS_18Kernel_traits_baseILj1024ES2_S2_S2_S2_fjLj128EEEEELb1ELb1ELb0ELb1EEEvNS_9BwdParamsE)
        /*1154*/ 	.word	0x00000000


	//----- nvinfo : EIATTR_REGCOUNT
	.align		4
.L_739:
        /*1158*/ 	.byte	0x04, 0x2f
        /*115a*/ 	.short	(.L_741 - .L_740)
	.align		4
.L_740:
        /*115c*/ 	.word	index@(_ZN10layer_norm13ln_bwd_kernelINS_13Kernel_traitsI13__nv_bfloat16S2_S2_S2_fjLj1024ELj1ELj4ELj1ELj16ENS_18Kernel_traits_baseILj1024ES2_S2_S2_S2_fjLj128EEEEELb1ELb1ELb0ELb0EEEvNS_9BwdParamsE)
        /*1160*/ 	.word	0x000000ff


	//----- nvinfo : EIATTR_FRAME_SIZE
	.align		4
.L_741:
        /*1164*/ 	.byte	0x04, 0x11
        /*1166*/ 	.short	(.L_743 - .L_742)
	.align		4
.L_742:
        /*1168*/ 	.word	index@(_ZN10layer_norm13ln_bwd_kernelINS_13Kernel_traitsI13__nv_bfloat16S2_S2_S2_fjLj1024ELj1ELj4ELj1ELj16ENS_18Kernel_traits_baseILj1024ES2_S2_S2_S2_fjLj128EEEEELb1ELb1ELb0ELb0EEEvNS_9BwdParamsE)
        /*116c*/ 	.word	0x00000058


	//----- nvinfo : EIATTR_REGCOUNT
	.align		4
.L_743:
        /*1170*/ 	.byte	0x04, 0x2f
        /*1172*/ 	.short	(.L_745 - .L_744)
	.align		4
.L_744:
        /*1174*/ 	.word	index@(_ZN10layer_norm13ln_bwd_kernelINS_13Kernel_traitsI13__nv_bfloat16S2_S2_S2_fjLj1024ELj1ELj4ELj1ELj16ENS_18Kernel_traits_baseILj1024ES2_S2_S2_S2_fjLj128EEEEELb1ELb0ELb1ELb1EEEvNS_9BwdParamsE)
        /*1178*/ 	.word	0x000000f8


	//----- nvinfo : EIATTR_FRAME_SIZE
	.align		4
.L_745:
        /*117c*/ 	.byte	0x04, 0x11
        /*117e*/ 	.short	(.L_747 - .L_746)
	.align		4
.L_746:
        /*1180*/ 	.word	index@(_ZN10layer_norm13ln_bwd_kernelINS_13Kernel_traitsI13__nv_bfloat16S2_S2_S2_fjLj1024ELj1ELj4ELj1ELj16ENS_18Kernel_traits_baseILj1024ES2_S2_S2_S2_fjLj128EEEEELb1ELb0ELb1ELb1EEEvNS_9BwdParamsE)
        /*1184*/ 	.word	0x00000000


	//----- nvinfo : EIATTR_REGCOUNT
	.align		4
.L_747:
        /*1188*/ 	.byte	0x04, 0x2f
        /*118a*/ 	.short	(.L_749 - .L_748)
	.align		4
.L_748:
        /*118c*/ 	.word	index@(_ZN10layer_norm22ln_bwd_finalize_kernelINS_22Kernel_traits_finalizeILj1024E13__nv_bfloat16S2_S2_S2_fjLb0ELj1024ELj4ENS_18Kernel_traits_baseILj1024ES2_S2_S2_S2_fjLj1024EEEEELb0ELb1EEEvNS_9BwdParamsE)
        /*1190*/ 	.word	0x00000020


	//----- nvinfo : EIATTR_FRAME_SIZE
	.align		4
.L_749:
        /*1194*/ 	.byte	0x04, 0x11
        /*1196*/ 	.short	(.L_751 - .L_750)
	.align		4
.L_750:
        /*1198*/ 	.word	index@(_ZN10layer_norm22ln_bwd_finalize_kernelINS_22Kernel_traits_finalizeILj1024E13__nv_bfloat16S2_S2_S2_fjLb0ELj1024ELj4ENS_18Kernel_traits_baseILj1024ES2_S2_S2_S2_fjLj1024EEEEELb0ELb1EEEvNS_9BwdParamsE)
        /*119c*/ 	.word	0x00000000


	//----- nvinfo : EIATTR_REGCOUNT
	.align		4
.L_751:
        /*11a0*/ 	.byte	0x04, 0x2f
        /*11a2*/ 	.short	(.L_753 - .L_752)
	.align		4
.L_752:
        /*11a4*/ 	.word	index@(_ZN10layer_norm13ln_bwd_kernelINS_13Kernel_traitsI13__nv_bfloat16S2_S2_S2_fjLj1024ELj1ELj4ELj1ELj16ENS_18Kernel_traits_baseILj1024ES2_S2_S2_S2_fjLj128EEEEELb1ELb0ELb1ELb0EEEvNS_9BwdParamsE)
        /*11a8*/ 	.word	0x000000e0


	//----- nvinfo : EIATTR_FRAME_SIZE
	.align		4
.L_753:
        /*11ac*/ 	.byte	0x04, 0x11
        /*11ae*/ 	.short	(.L_755 - .L_754)
	.align		4
.L_754:
        /*11b0*/ 	.word	index@(_ZN10layer_norm13ln_bwd_kernelINS_13Kernel_traitsI13__nv_bfloat16S2_S2_S2_fjLj1024ELj1ELj4ELj1ELj16ENS_18Kernel_traits_baseILj1024ES2_S2_S2_S2_fjLj128EEEEELb1ELb0ELb1ELb0EEEvNS_9BwdParamsE)
        /*11b4*/ 	.word	0x00000000


	//----- nvinfo : EIATTR_REGCOUNT
	.align		4
.L_755:
        /*11b8*/ 	.byte	0x04, 0x2f
        /*11ba*/ 	.short	(.L_757 - .L_756)
	.align		4
.L_756:
        /*11bc*/ 	.word	index@(_ZN10layer_norm22ln_bwd_finalize_kernelINS_22Kernel_traits_finalizeILj1024E13__nv_bfloat16S2_S2_S2_fjLb0ELj1024ELj4ENS_18Kernel_traits_baseILj1024ES2_S2_S2_S2_fjLj1024EEEEELb0ELb0EEEvNS_9BwdParamsE)
        /*11c0*/ 	.word	0x00000020


	//----- nvinfo : EIATTR_FRAME_SIZE
	.align		4
.L_757:
        /*11c4*/ 	.byte	0x04, 0x11
        /*11c6*/ 	.short	(.L_759 - .L_758)
	.align		4
.L_758:
        /*11c8*/ 	.word	index@(_ZN10layer_norm22ln_bwd_finalize_kernelINS_22Kernel_traits_finalizeILj1024E13__nv_bfloat16S2_S2_S2_fjLb0ELj1024ELj4ENS_18Kernel_traits_baseILj1024ES2_S2_S2_S2_fjLj1024EEEEELb0ELb0EEEvNS_9BwdParamsE)
        /*11cc*/ 	.word	0x00000000


	//----- nvinfo : EIATTR_REGCOUNT
	.align		4
.L_759:
        /*11d0*/ 	.byte	0x04, 0x2f
        /*11d2*/ 	.short	(.L_761 - .L_760)
	.align		4
.L_760:
        /*11d4*/ 	.word	index@(_ZN10layer_norm13ln_bwd_kernelINS_13Kernel_traitsI13__nv_bfloat16S2_S2_S2_fjLj1024ELj1ELj4ELj1ELj16ENS_18Kernel_traits_baseILj1024ES2_S2_S2_S2_fjLj128EEEEELb1ELb0ELb0ELb1EEEvNS_9BwdParamsE)
        /*11d8*/ 	.word	0x000000e8


	//----- nvinfo : EIATTR_FRAME_SIZE
	.align		4
.L_761:
        /*11dc*/ 	.byte	0x04, 0x11
        /*11de*/ 	.short	(.L_763 - .L_762)
	.align		4
.L_762:
        /*11e0*/ 	.word	index@(_ZN10layer_norm13ln_bwd_kernelINS_13Kernel_traitsI13__nv_bfloat16S2_S2_S2_fjLj1024ELj1ELj4ELj1ELj16ENS_18Kernel_traits_baseILj1024ES2_S2_S2_S2_fjLj128EEEEELb1ELb0ELb0ELb1EEEvNS_9BwdParamsE)
        /*11e4*/ 	.word	0x00000000


	//----- nvinfo : EIATTR_REGCOUNT
	.align		4
.L_763:
        /*11e8*/ 	.byte	0x04, 0x2f
        /*11ea*/ 	.short	(.L_765 - .L_764)
	.align		4
.L_764:
        /*11ec*/ 	.word	index@(_ZN10layer_norm13ln_bwd_kernelINS_13Kernel_traitsI13__nv_bfloat16S2_S2_S2_fjLj1024ELj1ELj4ELj1ELj16ENS_18Kernel_traits_baseILj1024ES2_S2_S2_S2_fjLj128EEEEELb1ELb0ELb0ELb0EEEvNS_9BwdParamsE)
        /*11f0*/ 	.word	0x000000e0


	//----- nvinfo : EIATTR_FRAME_SIZE
	.align		4
.L_765:
        /*11f4*/ 	.byte	0x04, 0x11
        /*11f6*/ 	.short	(.L_767 - .L_766)
	.align		4
.L_766:
        /*11f8*/ 	.word	index@(_ZN10layer_norm13ln_bwd_kernelINS_13Kernel_traitsI13__nv_bfloat16S2_S2_S2_fjLj1024ELj1ELj4ELj1ELj16ENS_18Kernel_traits_baseILj1024ES2_S2_S2_S2_fjLj128EEEEELb1ELb0ELb0ELb0EEEvNS_9BwdParamsE)
        /*11fc*/ 	.word	0x00000000


	//----- nvinfo : EIATTR_REGCOUNT
	.align		4
.L_767:
        /*1200*/ 	.byte	0x04, 0x2f
        /*1202*/ 	.short	(.L_769 - .L_768)
	.align		4
.L_768:
        /*1204*/ 	.word	index@(_ZN10layer_norm13ln_bwd_kernelINS_13Kernel_traitsI13__nv_bfloat16S2_S2_S2_fjLj1024ELj1ELj4ELj1ELj16ENS_18Kernel_traits_baseILj1024ES2_S2_S2_S2_fjLj128EEEEELb0ELb1ELb1ELb1EEEvNS_9BwdParamsE)
        /*1208*/ 	.word	0x000000ff


	//----- nvinfo : EIATTR_FRAME_SIZE
	.align		4
.L_769:
        /*120c*/ 	.byte	0x04, 0x11
        /*120e*/ 	.short	(.L_771 - .L_770)
	.align		4
.L_770:
        /*1210*/ 	.word	index@(_ZN10layer_norm13ln_bwd_kernelINS_13Kernel_traitsI13__nv_bfloat16S2_S2_S2_fjLj1024ELj1ELj4ELj1ELj16ENS_18Kernel_traits_baseILj1024ES2_S2_S2_S2_fjLj128EEEEELb0ELb1ELb1ELb1EEEvNS_9BwdParamsE)
        /*1214*/ 	.word	0x00000018


	//----- nvinfo : EIATTR_REGCOUNT
	.align		4
.L_771:
        /*1218*/ 	.byte	0x04, 0x2f
        /*121a*/ 	.short	(.L_773 - .L_772)
	.align		4
.L_772:
        /*121c*/ 	.word	index@(_ZN10layer_norm13ln_bwd_kernelINS_13Kernel_traitsI13__nv_bfloat16S2_S2_S2_fjLj1024ELj1ELj4ELj1ELj16ENS_18Kernel_traits_baseILj1024ES2_S2_S2_S2_fjLj128EEEEELb0ELb1ELb1ELb0EEEvNS_9BwdParamsE)
        /*1220*/ 	.word	0x000000ff


	//----- nvinfo : EIATTR_FRAME_SIZE
	.align		4
.L_773:
        /*1224*/ 	.byte	0x04, 0x11
        /*1226*/ 	.short	(.L_775 - .L_774)
	.align		4
.L_774:
        /*1228*/ 	.word	index@(_ZN10layer_norm13ln_bwd_kernelINS_13Kernel_traitsI13__nv_bfloat16S2_S2_S2_fjLj1024ELj1ELj4ELj1ELj16ENS_18Kernel_traits_baseILj1024ES2_S2_S2_S2_fjLj128EEEEELb0ELb1ELb1ELb0EEEvNS_9BwdParamsE)
        /*122c*/ 	.word	0x00000060


	//----- nvinfo : EIATTR_REGCOUNT
	.align		4
.L_775:
        /*1230*/ 	.byte	0x04, 0x2f
        /*1232*/ 	.short	(.L_777 - .L_776)
	.align		4
.L_776:
        /*1234*/ 	.word	index@(_ZN10layer_norm13ln_bwd_kernelINS_13Kernel_traitsI13__nv_bfloat16S2_S2_S2_fjLj1024ELj1ELj4ELj1ELj16ENS_18Kernel_traits_baseILj1024ES2_S2_S2_S2_fjLj128EEEEELb0ELb1ELb0ELb1EEEvNS_9BwdParamsE)
        /*1238*/ 	.word	0x000000ff


	//----- nvinfo : EIATTR_FRAME_SIZE
	.align		4
.L_777:
        /*123c*/ 	.byte	0x04, 0x11
        /*123e*/ 	.short	(.L_779 - .L_778)
	.align		4
.L_778:
        /*1240*/ 	.word	index@(_ZN10layer_norm13ln_bwd_kernelINS_13Kernel_traitsI13__nv_bfloat16S2_S2_S2_fjLj1024ELj1ELj4ELj1ELj16ENS_18Kernel_traits_baseILj1024ES2_S2_S2_S2_fjLj128EEEEELb0ELb1ELb0ELb1EEEvNS_9BwdParamsE)
        /*1244*/ 	.word	0x00000020


	//----- nvinfo : EIATTR_REGCOUNT
	.align		4
.L_779:
        /*1248*/ 	.byte	0x04, 0x2f
        /*124a*/ 	.short	(.L_781 - .L_780)
	.align		4
.L_780:
        /*124c*/ 	.word	index@(_ZN10layer_norm13ln_bwd_kernelINS_13Kernel_traitsI13__nv_bfloat16S2_S2_S2_fjLj1024ELj1ELj4ELj1ELj16ENS_18Kernel_traits_baseILj1024ES2_S2_S2_S2_fjLj128EEEEELb0ELb1ELb0ELb0EEEvNS_9BwdParamsE)
        /*1250*/ 	.word	0x000000ff


	//----- nvinfo : EIATTR_FRAME_SIZE
	.align		4
.L_781:
        /*1254*/ 	.byte	0x04, 0x11
        /*1256*/ 	.short	(.L_783 - .L_782)
	.align		4
.L_782:
        /*1258*/ 	.word	index@(_ZN10layer_norm13ln_bwd_kernelINS_13Kernel_traitsI13__nv_bfloat16S2_S2_S2_fjLj1024ELj1ELj4ELj1ELj16ENS_18Kernel_traits_baseILj1024ES2_S2_S2_S2_fjLj128EEEEELb0ELb1ELb0ELb0EEEvNS_9BwdParamsE)
        /*125c*/ 	.word	0x00000030


	//----- nvinfo : EIATTR_REGCOUNT
	.align		4
.L_783:
        /*1260*/ 	.byte	0x04, 0x2f
        /*1262*/ 	.short	(.L_785 - .L_784)
	.align		4
.L_784:
        /*1264*/ 	.word	index@(_ZN10layer_norm13ln_bwd_kernelINS_13Kernel_traitsI13__nv_bfloat16S2_S2_S2_fjLj1024ELj1ELj4ELj1ELj16ENS_18Kernel_traits_baseILj1024ES2_S2_S2_S2_fjLj128EEEEELb0ELb0ELb1ELb1EEEvNS_9BwdParamsE)
        /*1268*/ 	.word	0x000000f2


	//----- nvinfo : EIATTR_FRAME_SIZE
	.align		4
.L_785:
        /*126c*/ 	.byte	0x04, 0x11
        /*126e*/ 	.short	(.L_787 - .L_786)
	.align		4
.L_786:
        /*1270*/ 	.word	index@(_ZN10layer_norm13ln_bwd_kernelINS_13Kernel_traitsI13__nv_bfloat16S2_S2_S2_fjLj1024ELj1ELj4ELj1ELj16ENS_18Kernel_traits_baseILj1024ES2_S2_S2_S2_fjLj128EEEEELb0ELb0ELb1ELb1EEEvNS_9BwdParamsE)
        /*1274*/ 	.word	0x00000000


	//----- nvinfo : EIATTR_REGCOUNT
	.align		4
.L_787:
        /*1278*/ 	.byte	0x04, 0x2f
        /*127a*/ 	.short	(.L_789 - .L_788)
	.align		4
.L_788:
        /*127c*/ 	.word	index@(_ZN10layer_norm13ln_bwd_kernelINS_13Kernel_traitsI13__nv_bfloat16S2_S2_S2_fjLj1024ELj1ELj4ELj1ELj16ENS_18Kernel_traits_baseILj1024ES2_S2_S2_S2_fjLj128EEEEELb0ELb0ELb1ELb0EEEvNS_9BwdParamsE)
        /*1280*/ 	.word	0x000000dc


	//----- nvinfo : EIATTR_FRAME_SIZE
	.align		4
.L_789:
        /*1284*/ 	.byte	0x04, 0x11
        /*1286*/ 	.short	(.L_791 - .L_790)
	.align		4
.L_790:
        /*1288*/ 	.word	index@(_ZN10layer_norm13ln_bwd_kernelINS_13Kernel_traitsI13__nv_bfloat16S2_S2_S2_fjLj1024ELj1ELj4ELj1ELj16ENS_18Kernel_traits_baseILj1024ES2_S2_S2_S2_fjLj128EEEEELb0ELb0ELb1ELb0EEEvNS_9BwdParamsE)
        /*128c*/ 	.word	0x00000000


	//----- nvinfo : EIATTR_REGCOUNT
	.align		4
.L_791:
        /*1290*/ 	.byte	0x04, 0x2f
        /*1292*/ 	.short	(.L_793 - .L_792)
	.align		4
.L_792:
        /*1294*/ 	.word	index@(_ZN10layer_norm13ln_bwd_kernelINS_13Kernel_traitsI13__nv_bfloat16S2_S2_S2_fjLj1024ELj1ELj4ELj1ELj16ENS_18Kernel_traits_baseILj1024ES2_S2_S2_S2_fjLj128EEEEELb0ELb0ELb0ELb1EEEvNS_9BwdParamsE)
        /*1298*/ 	.word	0x000000dc


	//----- nvinfo : EIATTR_FRAME_SIZE
	.align		4
.L_793:
        /*129c*/ 	.byte	0x04, 0x11
        /*129e*/ 	.short	(.L_795 - .L_794)
	.align		4
.L_794:
        /*12a0*/ 	.word	index@(_ZN10layer_norm13ln_bwd_kernelINS_13Kernel_traitsI13__nv_bfloat16S2_S2_S2_fjLj1024ELj1ELj4ELj1ELj16ENS_18Kernel_traits_baseILj1024ES2_S2_S2_S2_fjLj128EEEEELb0ELb0ELb0ELb1EEEvNS_9BwdParamsE)
        /*12a4*/ 	.word	0x00000000


	//----- nvinfo : EIATTR_REGCOUNT
	.align		4
.L_795:
        /*12a8*/ 	.byte	0x04, 0x2f
        /*12aa*/ 	.short	(.L_797 - .L_796)
	.align		4
.L_796:
        /*12ac*/ 	.word	index@(_ZN10layer_norm13ln_bwd_kernelINS_13Kernel_traitsI13__nv_bfloat16S2_S2_S2_fjLj1024ELj1ELj4ELj1ELj16ENS_18Kernel_traits_baseILj1024ES2_S2_S2_S2_fjLj128EEEEELb0ELb0ELb0ELb0EEEvNS_9BwdParamsE)
        /*12b0*/ 	.word	0x000000d4


	//----- nvinfo : EIATTR_FRAME_SIZE
	.align		4
.L_797:
        /*12b4*/ 	.byte	0x04, 0x11
        /*12b6*/ 	.short	(.L_799 - .L_798)
	.align		4
.L_798:
        /*12b8*/ 	.word	index@(_ZN10layer_norm13ln_bwd_kernelINS_13Kernel_traitsI13__nv_bfloat16S2_S2_S2_fjLj1024ELj1ELj4ELj1ELj16ENS_18Kernel_traits_baseILj1024ES2_S2_S2_S2_fjLj128EEEEELb0ELb0ELb0ELb0EEEvNS_9BwdParamsE)
        /*12bc*/ 	.word	0x00000000


	//----- nvinfo : EIATTR_MIN_STACK_SIZE
	.align		4
.L_799:
        /*12c0*/ 	.byte	0x04, 0x12
        /*12c2*/ 	.short	(.L_801 - .L_800)
	.align		4
.L_800:
        /*12c4*/ 	.word	index@(_ZN10layer_norm13ln_bwd_kernelINS_13Kernel_traitsI13__nv_bfloat16S2_S2_S2_fjLj1024ELj1ELj4ELj1ELj16ENS_18Kernel_traits_baseILj1024ES2_S2_S2_S2_fjLj128EEEEELb0ELb0ELb0ELb0EEEvNS_9BwdParamsE)
        /*12c8*/ 	.word	0x00000000


	//----- nvinfo : EIATTR_MIN_STACK_SIZE
	.align		4
.L_801:
        /*12cc*/ 	.byte	0x04, 0x12
        /*12ce*/ 	.short	(.L_803 - .L_802)
	.align		4
.L_802:
        /*12d0*/ 	.word	index@(_ZN10layer_norm13ln_bwd_kernelINS_13Kernel_traitsI13__nv_bfloat16S2_S2_S2_fjLj1024ELj1ELj4ELj1ELj16ENS_18Kernel_traits_baseILj1024ES2_S2_S2_S2_fjLj128EEEEELb0ELb0ELb0ELb1EEEvNS_9BwdParamsE)
        /*12d4*/ 	.word	0x00000000


	//----- nvinfo : EIATTR_MIN_STACK_SIZE
	.align		4
.L_803:
        /*12d8*/ 	.byte	0x04, 0x12
        /*12da*/ 	.short	(.L_805 - .L_804)
	.align		4
.L_804:
        /*12dc*/ 	.word	index@(_ZN10layer_norm13ln_bwd_kernelINS_13Kernel_traitsI13__nv_bfloat16S2_S2_S2_fjLj1024ELj1ELj4ELj1ELj16ENS_18Kernel_traits_baseILj1024ES2_S2_S2_S2_fjLj128EEEEELb0ELb0ELb1ELb0EEEvNS_9BwdParamsE)
        /*12e0*/ 	.word	0x00000000


	//----- nvinfo : EIATTR_MIN_STACK_SIZE
	.align		4
.L_805:
        /*12e4*/ 	.byte	0x04, 0x12
        /*12e6*/ 	.short	(.L_807 - .L_806)
	.align		4
.L_806:
        /*12e8*/ 	.word	index@(_ZN10layer_norm13ln_bwd_kernelINS_13Kernel_traitsI13__nv_bfloat16S2_S2_S2_fjLj1024ELj1ELj4ELj1ELj16ENS_18Kernel_traits_baseILj1024ES2_S2_S2_S2_fjLj128EEEEELb0ELb0ELb1ELb1EEEvNS_9BwdParamsE)
        /*12ec*/ 	.word	0x00000000


	//----- nvinfo : EIATTR_MIN_STACK_SIZE
	.align		4
.L_807:
        /*12f0*/ 	.byte	0x04, 0x12
        /*12f2*/ 	.short	(.L_809 - .L_808)
	.align		4
.L_808:
        /*12f4*/ 	.word	index@(_ZN10layer_norm13ln_bwd_kernelINS_13Kernel_traitsI13__nv_bfloat16S2_S2_S2_fjLj1024ELj1ELj4ELj1ELj16ENS_18Kernel_traits_baseILj1024ES2_S2_S2_S2_fjLj128EEEEELb0ELb1ELb0ELb0EEEvNS_9BwdParamsE)
        /*12f8*/ 	.word	0x00000030


	//----- nvinfo : EIATTR_MIN_STACK_SIZE
	.align		4
.L_809:
        /*12fc*/ 	.byte	0x04, 0x12
        /*12fe*/ 	.short	(.L_811 - .L_810)
	.align		4
.L_810:
        /*1300*/ 	.word	index@(_ZN10layer_norm13ln_bwd_kernelINS_13Kernel_traitsI13__nv_bfloat16S2_S2_S2_fjLj1024ELj1ELj4ELj1ELj16ENS_18Kernel_traits_baseILj1024ES2_S2_S2_S2_fjLj128EEEEELb0ELb1ELb0ELb1EEEvNS_9BwdParamsE)
        /*1304*/ 	.word	0x00000020


	//----- nvinfo : EIATTR_MIN_STACK_SIZE
	.align		4
.L_811:
        /*1308*/ 	.byte	0x04, 0x12
        /*130a*/ 	.short	(.L_813 - .L_812)
	.align		4
.L_812:
        /*130c*/ 	.word	index@(_ZN10layer_norm13ln_bwd_kernelINS_13Kernel_traitsI13__nv_bfloat16S2_S2_S2_fjLj1024ELj1ELj4ELj1ELj16ENS_18Kernel_traits_baseILj1024ES2_S2_S2_S2_fjLj128EEEEELb0ELb1ELb1ELb0EEEvNS_9BwdParamsE)
        /*1310*/ 	.word	0x00000060


	//----- nvinfo : EIATTR_MIN_STACK_SIZE
	.align		4
.L_813:
        /*1314*/ 	.byte	0x04, 0x12
        /*1316*/ 	.short	(.L_815 - .L_814)
	.align		4
.L_814:
        /*1318*/ 	.word	index@(_ZN10layer_norm13ln_bwd_kernelINS_13Kernel_traitsI13__nv_bfloat16S2_S2_S2_fjLj1024ELj1ELj4ELj1ELj16ENS_18Kernel_traits_baseILj1024ES2_S2_S2_S2_fjLj128EEEEELb0ELb1ELb1ELb1EEEvNS_9BwdParamsE)
        /*131c*/ 	.word	0x00000018


	//----- nvinfo : EIATTR_MIN_STACK_SIZE
	.align		4
.L_815:
        /*1320*/ 	.byte	0x04, 0x12
        /*1322*/ 	.short	(.L_817 - .L_816)
	.align		4
.L_816:
        /*1324*/ 	.word	index@(_ZN10layer_norm13ln_bwd_kernelINS_13Kernel_traitsI13__nv_bfloat16S2_S2_S2_fjLj1024ELj1ELj4ELj1ELj16ENS_18Kernel_traits_baseILj1024ES2_S2_S2_S2_fjLj128EEEEELb1ELb0ELb0ELb0EEEvNS_9BwdParamsE)
        /*1328*/ 	.word	0x00000000


	//----- nvinfo : EIATTR_MIN_STACK_SIZE
	.align		4
.L_817:
        /*132c*/ 	.byte	0x04, 0x12
        /*132e*/ 	.short	(.L_819 - .L_818)
	.align		4
.L_818:
        /*1330*/ 	.word	index@(_ZN10layer_norm13ln_bwd_kernelINS_13Kernel_traitsI13__nv_bfloat16S2_S2_S2_fjLj1024ELj1ELj4ELj1ELj16ENS_18Kernel_traits_baseILj1024ES2_S2_S2_S2_fjLj128EEEEELb1ELb0ELb0ELb1EEEvNS_9BwdParamsE)
        /*1334*/ 	.word	0x00000000


	//----- nvinfo : EIATTR_MIN_STACK_SIZE
	.align		4
.L_819:
        /*1338*/ 	.byte	0x04, 0x12
        /*133a*/ 	.short	(.L_821 - .L_820)
	.align		4
.L_820:
        /*133c*/ 	.word	index@(_ZN10layer_norm22ln_bwd_finalize_kernelINS_22Kernel_traits_finalizeILj1024E13__nv_bfloat16S2_S2_S2_fjLb0ELj1024ELj4ENS_18Kernel_traits_baseILj1024ES2_S2_S2_S2_fjLj1024EEEEELb0ELb0EEEvNS_9BwdParamsE)
        /*1340*/ 	.word	0x00000000


	//----- nvinfo : EIATTR_MIN_STACK_SIZE
	.align		4
.L_821:
        /*1344*/ 	.byte	0x04, 0x12
        /*1346*/ 	.short	(.L_823 - .L_822)
	.align		4
.L_822:
        /*1348*/ 	.word	index@(_ZN10layer_norm13ln_bwd_kernelINS_13Kernel_traitsI13__nv_bfloat16S2_S2_S2_fjLj1024ELj1ELj4ELj1ELj16ENS_18Kernel_traits_baseILj1024ES2_S2_S2_S2_fjLj128EEEEELb1ELb0ELb1ELb0EEEvNS_9BwdParamsE)
        /*134c*/ 	.word	0x00000000


	//----- nvinfo : EIATTR_MIN_STACK_SIZE
	.align		4
.L_823:
        /*1350*/ 	.byte	0x04, 0x12
        /*1352*/ 	.short	(.L_825 - .L_824)
	.align		4
.L_824:
        /*1354*/ 	.word	index@(_ZN10layer_norm22ln_bwd_finalize_kernelINS_22Kernel_traits_finalizeILj1024E13__nv_bfloat16S2_S2_S2_fjLb0ELj1024ELj4ENS_18Kernel_traits_baseILj1024ES2_S2_S2_S2_fjLj1024EEEEELb0ELb1EEEvNS_9BwdParamsE)
        /*1358*/ 	.word	0x00000000


	//----- nvinfo : EIATTR_MIN_STACK_SIZE
	.align		4
.L_825:
        /*135c*/ 	.byte	0x04, 0x12
        /*135e*/ 	.short	(.L_827 - .L_826)
	.align		4
.L_826:
        /*1360*/ 	.word	index@(_ZN10layer_norm13ln_bwd_kernelINS_13Kernel_traitsI13__nv_bfloat16S2_S2_S2_fjLj1024ELj1ELj4ELj1ELj16ENS_18Kernel_traits_baseILj1024ES2_S2_S2_S2_fjLj128EEEEELb1ELb0ELb1ELb1EEEvNS_9BwdParamsE)
        /*1364*/ 	.word	0x00000000


	//----- nvinfo : EIATTR_MIN_STACK_SIZE
	.align		4
.L_827:
        /*1368*/ 	.byte	0x04, 0x12
        /*136a*/ 	.short	(.L_829 - .L_828)
	.align		4
.L_828:
        /*136c*/ 	.word	index@(_ZN10layer_norm13ln_bwd_kernelINS_13Kernel_traitsI13__nv_bfloat16S2_S2_S2_fjLj1024ELj1ELj4ELj1ELj16ENS_18Kernel_traits_baseILj1024ES2_S2_S2_S2_fjLj128EEEEELb1ELb1ELb0ELb0EEEvNS_9BwdParamsE)
        /*1370*/ 	.word	0x00000058


	//----- nvinfo : EIATTR_MIN_STACK_SIZE
	.align		4
.L_829:
        /*1374*/ 	.byte	0x04, 0x12
        /*1376*/ 	.short	(.L_831 - .L_830)
	.align		4
.L_830:
        /*1378*/ 	.word	index@(_ZN10layer_norm13ln_bwd_kernelINS_13Kernel_traitsI13__nv_bfloat16S2_S2_S2_fjLj1024ELj1ELj4ELj1ELj16ENS_18Kernel_traits_baseILj1024ES2_S2_S2_S2_fjLj128EEEEELb1ELb1ELb0ELb1EEEvNS_9BwdParamsE)
        /*137c*/ 	.word	0x00000000


	//----- nvinfo : EIATTR_MIN_STACK_SIZE
	.align		4
.L_831:
        /*1380*/ 	.byte	0x04, 0x12
        /*1382*/ 	.short	(.L_833 - .L_832)
	.align		4
.L_832:
        /*1384*/ 	.word	index@(_ZN10layer_norm22ln_bwd_finalize_kernelINS_22Kernel_traits_finalizeILj1024E13__nv_bfloat16S2_S2_S2_fjLb1ELj1024ELj4ENS_18Kernel_traits_baseILj1024ES2_S2_S2_S2_fjLj1024EEEEELb1ELb0EEEvNS_9BwdParamsE)
        /*1388*/ 	.word	0x00000000


	//----- nvinfo : EIATTR_MIN_STACK_SIZE
	.align		4
.L_833:
        /*138c*/ 	.byte	0x04, 0x12
        /*138e*/ 	.short	(.L_835 - .L_834)
	.align		4
.L_834:
        /*1390*/ 	.word	index@(_ZN10layer_norm13ln_bwd_kernelINS_13Kernel_traitsI13__nv_bfloat16S2_S2_S2_fjLj1024ELj1ELj4ELj1ELj16ENS_18Kernel_traits_baseILj1024ES2_S2_S2_S2_fjLj128EEEEELb1ELb1ELb1ELb0EEEvNS_9BwdParamsE)
        /*1394*/ 	.word	0x00000088


	//----- nvinfo : EIATTR_MIN_STACK_SIZE
	.align		4
.L_835:
        /*1398*/ 	.byte	0x04, 0x12
        /*139a*/ 	.short	(.L_837 - .L_836)
	.align		4
.L_836:
        /*139c*/ 	.word	index@(_ZN10layer_norm22ln_bwd_finalize_kernelINS_22Kernel_traits_finalizeILj1024E13__nv_bfloat16S2_S2_S2_fjLb1ELj1024ELj4ENS_18Kernel_traits_baseILj1024ES2_S2_S2_S2_fjLj1024EEEEELb1ELb1EEEvNS_9BwdParamsE)
        /*13a0*/ 	.word	0x00000000


	//----- nvinfo : EIATTR_MIN_STACK_SIZE
	.align		4
.L_837:
        /*13a4*/ 	.byte	0x04, 0x12
        /*13a6*/ 	.short	(.L_839 - .L_838)
	.align		4
.L_838:
        /*13a8*/ 	.word	index@(_ZN10layer_norm13ln_bwd_kernelINS_13Kernel_traitsI13__nv_bfloat16S2_S2_S2_fjLj1024ELj1ELj4ELj1ELj16ENS_18Kernel_traits_baseILj1024ES2_S2_S2_S2_fjLj128EEEEELb1ELb1ELb1ELb1EEEvNS_9BwdParamsE)
        /*13ac*/ 	.word	0x00000038


	//----- nvinfo : EIATTR_MIN_STACK_SIZE
	.align		4
.L_839:
        /*13b0*/ 	.byte	0x04, 0x12
        /*13b2*/ 	.short	(.L_841 - .L_840)
	.align		4
.L_840:
        /*13b4*/ 	.word	index@(_ZN10layer_norm13ln_bwd_kernelINS_13Kernel_traitsI6__halfS2_S2_S2_fjLj1024ELj1ELj4ELj1ELj16ENS_18Kernel_traits_baseILj1024ES2_S2_S2_S2_fjLj128EEEEELb0ELb0ELb0ELb0EEEvNS_9BwdParamsE)
        /*13b8*/ 	.word	0x00000000


	//----- nvinfo : EIATTR_MIN_STACK_SIZE
	.align		4
.L_841:
        /*13bc*/ 	.byte	0x04, 0x12
        /*13be*/ 	.short	(.L_843 - .L_842)
	.align		4
.L_842:
        /*13c0*/ 	.word	index@(_ZN10layer_norm13ln_bwd_kernelINS_13Kernel_traitsI6__halfS2_S2_S2_fjLj1024ELj1ELj4ELj1ELj16ENS_18Kernel_traits_baseILj1024ES2_S2_S2_S2_fjLj128EEEEELb0ELb0ELb0ELb1EEEvNS_9BwdParamsE)
        /*13c4*/ 	.word	0x00000000


	//----- nvinfo : EIATTR_MIN_STACK_SIZE
	.align		4
.L_843:
        /*13c8*/ 	.byte	0x04, 0x12
        /*13ca*/ 	.short	(.L_845 - .L_844)
	.align		4
.L_844:
        /*13cc*/ 	.word	index@(_ZN10layer_norm13ln_bwd_kernelINS_13Kernel_traitsI6__halfS2_S2_S2_fjLj1024ELj1ELj4ELj1ELj16ENS_18Kernel_traits_baseILj1024ES2_S2_S2_S2_fjLj128EEEEELb0ELb0ELb1ELb0EEEvNS_9BwdParamsE)
        /*13d0*/ 	.word	0x00000000


	//----- nvinfo : EIATTR_MIN_STACK_SIZE
	.align		4
.L_845:
        /*13d4*/ 	.byte	0x04, 0x12
        /*13d6*/ 	.short	(.L_847 - .L_846)
	.align		4
.L_846:
        /*13d8*/ 	.word	index@(_ZN10layer_norm13ln_bwd_kernelINS_13Kernel_traitsI6__halfS2_S2_S2_fjLj1024ELj1ELj4ELj1ELj16ENS_18Kernel_traits_baseILj1024ES2_S2_S2_S2_fjLj128EEEEELb0ELb0ELb1ELb1EEEvNS_9BwdParamsE)
        /*13dc*/ 	.word	0x00000000


	//----- nvinfo : EIATTR_MIN_STACK_SIZE
	.align		4
.L_847:
        /*13e0*/ 	.byte	0x04, 0x12
        /*13e2*/ 	.short	(.L_849 - .L_848)
	.align		4
.L_848:
        /*13e4*/ 	.word	index@(_ZN10layer_norm13ln_bwd_kernelINS_13Kernel_traitsI6__halfS2_S2_S2_fjLj1024ELj1ELj4ELj1ELj16ENS_18Kernel_traits_baseILj1024ES2_S2_S2_S2_fjLj128EEEEELb0ELb1ELb0ELb0EEEvNS_9BwdParamsE)
        /*13e8*/ 	.word	0x00000030


	//----- nvinfo : EIATTR_MIN_STACK_SIZE
	.align		4
.L_849:
        /*13ec*/ 	.byte	0x04, 0x12
        /*13ee*/ 	.short	(.L_851 - .L_850)
	.align		4
.L_850:
        /*13f0*/ 	.word	index@(_ZN10layer_norm13ln_bwd_kernelINS_13Kernel_traitsI6__halfS2_S2_S2_fjLj1024ELj1ELj4ELj1ELj16ENS_18Kernel_traits_baseILj1024ES2_S2_S2_S2_fjLj128EEEEELb0ELb1ELb0ELb1EEEvNS_9BwdParamsE)
        /*13f4*/ 	.word	0x00000020


	//----- nvinfo : EIATTR_MIN_STACK_SIZE
	.align		4
.L_851:
        /*13f8*/ 	.byte	0x04, 0x12
        /*13fa*/ 	.short	(.L_853 - .L_852)
	.align		4
.L_852:
        /*13fc*/ 	.word	index@(_ZN10layer_norm13ln_bwd_kernelINS_13Kernel_traitsI6__halfS2_S2_S2_fjLj1024ELj1ELj4ELj1ELj16ENS_18Kernel_traits_baseILj1024ES2_S2_S2_S2_fjLj128EEEEELb0ELb1ELb1ELb0EEEvNS_9BwdParamsE)
        /*1400*/ 	.word	0x00000060


	//----- nvinfo : EIATTR_MIN_STACK_SIZE
	.align		4
.L_853:
        /*1404*/ 	.byte	0x04, 0x12
        /*1406*/ 	.short	(.L_855 - .L_854)
	.align		4
.L_854:
        /*1408*/ 	.word	index@(_ZN10layer_norm13ln_bwd_kernelINS_13Kernel_traitsI6__halfS2_S2_S2_fjLj1024ELj1ELj4ELj1ELj16ENS_18Kernel_traits_baseILj1024ES2_S2_S2_S2_fjLj128EEEEELb0ELb1ELb1ELb1EEEvNS_9BwdParamsE)
        /*140c*/ 	.word	0x00000018


	//----- nvinfo : EIATTR_MIN_STACK_SIZE
	.align		4
.L_855:
        /*1410*/ 	.byte	0x04, 0x12
        /*1412*/ 	.short	(.L_857 - .L_856)
	.align		4
.L_856:
        /*1414*/ 	.word	index@(_ZN10layer_norm13ln_bwd_kernelINS_13Kernel_traitsI6__halfS2_S2_S2_fjLj1024ELj1ELj4ELj1ELj16ENS_18Kernel_traits_baseILj1024ES2_S2_S2_S2_fjLj128EEEEELb1ELb0ELb0ELb0EEEvNS_9BwdParamsE)
        /*1418*/ 	.word	0x00000000


	//----- nvinfo : EIATTR_MIN_STACK_SIZE
	.align		4
.L_857:
        /*141c*/ 	.byte	0x04, 0x12
        /*141e*/ 	.short	(.L_859 - .L_858)
	.align		4
.L_858:
        /*1420*/ 	.word	index@(_ZN10layer_norm13ln_bwd_kernelINS_13Kernel_traitsI6__halfS2_S2_S2_fjLj1024ELj1ELj4ELj1ELj16ENS_18Kernel_traits_baseILj1024ES2_S2_S2_S2_fjLj128EEEEELb1ELb0ELb0ELb1EEEvNS_9BwdParamsE)
        /*1424*/ 	.word	0x00000000


	//----- nvinfo : EIATTR_MIN_STACK_SIZE
	.align		4
.L_859:
        /*1428*/ 	.byte	0x04, 0x12
        /*142a*/ 	.short	(.L_861 - .L_860)
	.align		4
.L_860:
        /*142c*/ 	.word	index@(_ZN10layer_norm22ln_bwd_finalize_kernelINS_22Kernel_traits_finalizeILj1024E6__halfS2_S2_S2_fjLb0ELj1024ELj4ENS_18Kernel_traits_baseILj1024ES2_S2_S2_S2_fjLj1024EEEEELb0ELb0EEEvNS_9BwdParamsE)
        /*1430*/ 	.word	0x00000000


	//----- nvinfo : EIATTR_MIN_STACK_SIZE
	.align		4
.L_861:
        /*1434*/ 	.byte	0x04, 0x12
        /*1436*/ 	.short	(.L_863 - .L_862)
	.align		4
.L_862:
        /*1438*/ 	.word	index@(_ZN10layer_norm13ln_bwd_kernelINS_13Kernel_traitsI6__halfS2_S2_S2_fjLj1024ELj1ELj4ELj1ELj16ENS_18Kernel_traits_baseILj1024ES2_S2_S2_S2_fjLj128EEEEELb1ELb0ELb1ELb0EEEvNS_9BwdParamsE)
        /*143c*/ 	.word	0x00000000


	//----- nvinfo : EIATTR_MIN_STACK_SIZE
	.align		4
.L_863:
        /*1440*/ 	.byte	0x04, 0x12
        /*1442*/ 	.short	(.L_865 - .L_864)
	.align		4
.L_864:
        /*1444*/ 	.word	index@(_ZN10layer_norm22ln_bwd_finalize_kernelINS_22Kernel_traits_finalizeILj1024E6__halfS2_S2_S2_fjLb0ELj1024ELj4ENS_18Kernel_traits_baseILj1024ES2_S2_S2_S2_fjLj1024EEEEELb0ELb1EEEvNS_9BwdParamsE)
        /*1448*/ 	.word	0x00000000


	//----- nvinfo : EIATTR_MIN_STACK_SIZE
	.align		4
.L_865:
        /*144c*/ 	.byte	0x04, 0x12
        /*144e*/ 	.short	(.L_867 - .L_866)
	.align		4
.L_866:
        /*1450*/ 	.word	index@(_ZN10layer_norm13ln_bwd_kernelINS_13Kernel_traitsI6__halfS2_S2_S2_fjLj1024ELj1ELj4ELj1ELj16ENS_18Kernel_traits_baseILj1024ES2_S2_S2_S2_fjLj128EEEEELb1ELb0ELb1ELb1EEEvNS_9BwdParamsE)
        /*1454*/ 	.word	0x00000000


	//----- nvinfo : EIATTR_MIN_STACK_SIZE
	.align		4
.L_867:
        /*1458*/ 	.byte	0x04, 0x12
        /*145a*/ 	.short	(.L_869 - .L_868)
	.align		4
.L_868:
        /*145c*/ 	.word	index@(_ZN10layer_norm13ln_bwd_kernelINS_13Kernel_traitsI6__halfS2_S2_S2_fjLj1024ELj1ELj4ELj1ELj16ENS_18Kernel_traits_baseILj1024ES2_S2_S2_S2_fjLj128EEEEELb1ELb1ELb0ELb0EEEvNS_9BwdParamsE)
        /*1460*/ 	.word	0x00000058


	//----- nvinfo : EIATTR_MIN_STACK_SIZE
	.align		4
.L_869:
        /*1464*/ 	.byte	0x04, 0x12
        /*1466*/ 	.short	(.L_871 - .L_870)
	.align		4
.L_870:
        /*1468*/ 	.word	index@(_ZN10layer_norm13ln_bwd_kernelINS_13Kernel_traitsI6__halfS2_S2_S2_fjLj1024ELj1ELj4ELj1ELj16ENS_18Kernel_traits_baseILj1024ES2_S2_S2_S2_fjLj128EEEEELb1ELb1ELb0ELb1EEEvNS_9BwdParamsE)
        /*146c*/ 	.word	0x00000000


	//----- nvinfo : EIATTR_MIN_STACK_SIZE
	.align		4
.L_871:
        /*1470*/ 	.byte	0x04, 0x12
        /*1472*/ 	.short	(.L_873 - .L_872)
	.align		4
.L_872:
        /*1474*/ 	.word	index@(_ZN10layer_norm22ln_bwd_finalize_kernelINS_22Kernel_traits_finalizeILj1024E6__halfS2_S2_S2_fjLb1ELj1024ELj4ENS_18Kernel_traits_baseILj1024ES2_S2_S2_S2_fjLj1024EEEEELb1ELb0EEEvNS_9BwdParamsE)
        /*1478*/ 	.word	0x00000000


	//----- nvinfo : EIATTR_MIN_STACK_SIZE
	.align		4
.L_873:
        /*147c*/ 	.byte	0x04, 0x12
        /*147e*/ 	.short	(.L_875 - .L_874)
	.align		4
.L_874:
        /*1480*/ 	.word	index@(_ZN10layer_norm13ln_bwd_kernelINS_13Kernel_traitsI6__halfS2_S2_S2_fjLj1024ELj1ELj4ELj1ELj16ENS_18Kernel_traits_baseILj1024ES2_S2_S2_S2_fjLj128EEEEELb1ELb1ELb1ELb0EEEvNS_9BwdParamsE)
        /*1484*/ 	.word	0x00000088


	//----- nvinfo : EIATTR_MIN_STACK_SIZE
	.align		4
.L_875:
        /*1488*/ 	.byte	0x04, 0x12
        /*148a*/ 	.short	(.L_877 - .L_876)
	.align		4
.L_876:
        /*148c*/ 	.word	index@(_ZN10layer_norm22ln_bwd_finalize_kernelINS_22Kernel_traits_finalizeILj1024E6__halfS2_S2_S2_fjLb1ELj1024ELj4ENS_18Kernel_traits_baseILj1024ES2_S2_S2_S2_fjLj1024EEEEELb1ELb1EEEvNS_9BwdParamsE)
        /*1490*/ 	.word	0x00000000


	//----- nvinfo : EIATTR_MIN_STACK_SIZE
	.align		4
.L_877:
        /*1494*/ 	.byte	0x04, 0x12
        /*1496*/ 	.short	(.L_879 - .L_878)
	.align		4
.L_878:
        /*1498*/ 	.word	index@(_ZN10layer_norm13ln_bwd_kernelINS_13Kernel_traitsI6__halfS2_S2_S2_fjLj1024ELj1ELj4ELj1ELj16ENS_18Kernel_traits_baseILj1024ES2_S2_S2_S2_fjLj128EEEEELb1ELb1ELb1ELb1EEEvNS_9BwdParamsE)
        /*149c*/ 	.word	0x00000038


	//----- nvinfo : EIATTR_MIN_STACK_SIZE
	.align		4
.L_879:
        /*14a0*/ 	.byte	0x04, 0x12
        /*14a2*/ 	.short	(.L_881 - .L_880)
	.align		4
.L_880:
        /*14a4*/ 	.word	index@(_ZN10layer_norm13ln_bwd_kernelINS_13Kernel_traitsIf13__nv_bfloat16S2_S2_fjLj1024ELj1ELj4ELj1ELj16ENS_18Kernel_traits_baseILj1024EfS2_S2_S2_fjLj128EEEEELb0ELb0ELb0ELb0EEEvNS_9BwdParamsE)
        /*14a8*/ 	.word	0x00000000


	//----- nvinfo : EIATTR_MIN_STACK_SIZE
	.align		4
.L_881:
        /*14ac*/ 	.byte	0x04, 0x12
        /*14ae*/ 	.short	(.L_883 - .L_882)
	.align		4
.L_882:
        /*14b0*/ 	.word	index@(_ZN10layer_norm13ln_bwd_kernelINS_13Kernel_traitsIf13__nv_bfloat16S2_S2_fjLj1024ELj1ELj4ELj1ELj16ENS_18Kernel_traits_baseILj1024EfS2_S2_S2_fjLj128EEEEELb0ELb0ELb0ELb1EEEvNS_9BwdParamsE)
        /*14b4*/ 	.word	0x00000000


	//----- nvinfo : EIATTR_MIN_STACK_SIZE
	.align		4
.L_883:
        /*14b8*/ 	.byte	0x04, 0x12
        /*14ba*/ 	.short	(.L_885 - .L_884)
	.align		4
.L_884:
        /*14bc*/ 	.word	index@(_ZN10layer_norm13ln_bwd_kernelINS_13Kernel_traitsIf13__nv_bfloat16S2_S2_fjLj1024ELj1ELj4ELj1ELj16ENS_18Kernel_traits_baseILj1024EfS2_S2_S2_fjLj128EEEEELb0ELb0ELb1ELb0EEEvNS_9BwdParamsE)
        /*14c0*/ 	.word	0x00000000


	//----- nvinfo : EIATTR_MIN_STACK_SIZE
	.align		4
.L_885:
        /*14c4*/ 	.byte	0x04, 0x12
        /*14c6*/ 	.short	(.L_887 - .L_886)
	.align		4
.L_886:
        /*14c8*/ 	.word	index@(_ZN10layer_norm13ln_bwd_kernelINS_13Kernel_traitsIf13__nv_bfloat16S2_S2_fjLj1024ELj1ELj4ELj1ELj16ENS_18Kernel_traits_baseILj1024EfS2_S2_S2_fjLj128EEEEELb0ELb0ELb1ELb1EEEvNS_9BwdParamsE)
        /*14cc*/ 	.word	0x00000000


	//----- nvinfo : EIATTR_MIN_STACK_SIZE
	.align		4
.L_887:
        /*14d0*/ 	.byte	0x04, 0x12
        /*14d2*/ 	.short	(.L_889 - .L_888)
	.align		4
.L_888:
        /*14d4*/ 	.word	index@(_ZN10layer_norm13ln_bwd_kernelINS_13Kernel_traitsIf13__nv_bfloat16S2_S2_fjLj1024ELj1ELj4ELj1ELj16ENS_18Kernel_traits_baseILj1024EfS2_S2_S2_fjLj128EEEEELb0ELb1ELb0ELb0EEEvNS_9BwdParamsE)
        /*14d8*/ 	.word	0x00000030


	//----- nvinfo : EIATTR_MIN_STACK_SIZE
	.align		4
.L_889:
        /*14dc*/ 	.byte	0x04, 0x12
        /*14de*/ 	.short	(.L_891 - .L_890)
	.align		4
.L_890:
        /*14e0*/ 	.word	index@(_ZN10layer_norm13ln_bwd_kernelINS_13Kernel_traitsIf13__nv_bfloat16S2_S2_fjLj1024ELj1ELj4ELj1ELj16ENS_18Kernel_traits_baseILj1024EfS2_S2_S2_fjLj128EEEEELb0ELb1ELb0ELb1EEEvNS_9BwdParamsE)
        /*14e4*/ 	.word	0x00000020


	//----- nvinfo : EIATTR_MIN_STACK_SIZE
	.align		4
.L_891:
        /*14e8*/ 	.byte	0x04, 0x12
        /*14ea*/ 	.short	(.L_893 - .L_892)
	.align		4
.L_892:
        /*14ec*/ 	.word	index@(_ZN10layer_norm13ln_bwd_kernelINS_13Kernel_traitsIf13__nv_bfloat16S2_S2_fjLj1024ELj1ELj4ELj1ELj16ENS_18Kernel_traits_baseILj1024EfS2_S2_S2_fjLj128EEEEELb0ELb1ELb1ELb0EEEvNS_9BwdParamsE)
        /*14f0*/ 	.word	0x00000068


	//----- nvinfo : EIATTR_MIN_STACK_SIZE
	.align		4
.L_893:
        /*14f4*/ 	.byte	0x04, 0x12
        /*14f6*/ 	.short	(.L_895 - .L_894)
	.align		4
.L_894:
        /*14f8*/ 	.word	index@(_ZN10layer_norm13ln_bwd_kernelINS_13Kernel_traitsIf13__nv_bfloat16S2_S2_fjLj1024ELj1ELj4ELj1ELj16ENS_18Kernel_traits_baseILj1024EfS2_S2_S2_fjLj128EEEEELb0ELb1ELb1ELb1EEEvNS_9BwdParamsE)
        /*14fc*/ 	.word	0x00000058


	//----- nvinfo : EIATTR_MIN_STACK_SIZE
	.align		4
.L_895:
        /*1500*/ 	.byte	0x04, 0x12
        /*1502*/ 	.short	(.L_897 - .L_896)
	.align		4
.L_896:
        /*1504*/ 	.word	index@(_ZN10layer_norm13ln_bwd_kernelINS_13Kernel_traitsIf13__nv_bfloat16S2_S2_fjLj1024ELj1ELj4ELj1ELj16ENS_18Kernel_traits_baseILj1024EfS2_S2_S2_fjLj128EEEEELb1ELb0ELb0ELb0EEEvNS_9BwdParamsE)
        /*1508*/ 	.word	0x00000000


	//----- nvinfo : EIATTR_MIN_STACK_SIZE
	.align		4
.L_897:
        /*150c*/ 	.byte	0x04, 0x12
        /*150e*/ 	.short	(.L_899 - .L_898)
	.align		4
.L_898:
        /*1510*/ 	.word	index@(_ZN10layer_norm13ln_bwd_kernelINS_13Kernel_traitsIf13__nv_bfloat16S2_S2_fjLj1024ELj1ELj4ELj1ELj16ENS_18Kernel_traits_baseILj1024EfS2_S2_S2_fjLj128EEEEELb1ELb0ELb0ELb1EEEvNS_9BwdParamsE)
        /*1514*/ 	.word	0x00000000


	//----- nvinfo : EIATTR_MIN_STACK_SIZE
	.align		4
.L_899:
        /*1518*/ 	.byte	0x04, 0x12
        /*151a*/ 	.short	(.L_901 - .L_900)
	.align		4
.L_900:
        /*151c*/ 	.word	index@(_ZN10layer_norm22ln_bwd_finalize_kernelINS_22Kernel_traits_finalizeILj1024Ef13__nv_bfloat16S2_S2_fjLb0ELj1024ELj4ENS_18Kernel_traits_baseILj1024EfS2_S2_S2_fjLj1024EEEEELb0ELb0EEEvNS_9BwdParamsE)
        /*1520*/ 	.word	0x00000000


	//----- nvinfo : EIATTR_MIN_STACK_SIZE
	.align		4
.L_901:
        /*1524*/ 	.byte	0x04, 0x12
        /*1526*/ 	.short	(.L_903 - .L_902)
	.align		4
.L_902:
        /*1528*/ 	.word	index@(_ZN10layer_norm13ln_bwd_kernelINS_13Kernel_traitsIf13__nv_bfloat16S2_S2_fjLj1024ELj1ELj4ELj1ELj16ENS_18Kernel_traits_baseILj1024EfS2_S2_S2_fjLj128EEEEELb1ELb0ELb1ELb0EEEvNS_9BwdParamsE)
        /*152c*/ 	.word	0x00000000


	//----- nvinfo : EIATTR_MIN_STACK_SIZE
	.align		4
.L_903:
        /*1530*/ 	.byte	0x04, 0x12
        /*1532*/ 	.short	(.L_905 - .L_904)
	.align		4
.L_904:
        /*1534*/ 	.word	index@(_ZN10layer_norm22ln_bwd_finalize_kernelINS_22Kernel_traits_finalizeILj1024Ef13__nv_bfloat16S2_S2_fjLb0ELj1024ELj4ENS_18Kernel_traits_baseILj1024EfS2_S2_S2_fjLj1024EEEEELb0ELb1EEEvNS_9BwdParamsE)
        /*1538*/ 	.word	0x00000000


	//----- nvinfo : EIATTR_MIN_STACK_SIZE
	.align		4
.L_905:
        /*153c*/ 	.byte	0x04, 0x12
        /*153e*/ 	.short	(.L_907 - .L_906)
	.align		4
.L_906:
        /*1540*/ 	.word	index@(_ZN10layer_norm13ln_bwd_kernelINS_13Kernel_traitsIf13__nv_bfloat16S2_S2_fjLj1024ELj1ELj4ELj1ELj16ENS_18Kernel_traits_baseILj1024EfS2_S2_S2_fjLj128EEEEELb1ELb0ELb1ELb1EEEvNS_9BwdParamsE)
        /*1544*/ 	.word	0x00000000


	//----- nvinfo : EIATTR_MIN_STACK_SIZE
	.align		4
.L_907:
        /*1548*/ 	.byte	0x04, 0x12
        /*154a*/ 	.short	(.L_909 - .L_908)
	.align		4
.L_908:
        /*154c*/ 	.word	index@(_ZN10layer_norm13ln_bwd_kernelINS_13Kernel_traitsIf13__nv_bfloat16S2_S2_fjLj1024ELj1ELj4ELj1ELj16ENS_18Kernel_traits_baseILj1024EfS2_S2_S2_fjLj128EEEEELb1ELb1ELb0ELb0EEEvNS_9BwdParamsE)
        /*1550*/ 	.word	0x00000070


	//----- nvinfo : EIATTR_MIN_STACK_SIZE
	.align		4
.L_909:
        /*1554*/ 	.byte	0x04, 0x12
        /*1556*/ 	.short	(.L_911 - .L_910)
	.align		4
.L_910:
        /*1558*/ 	.word	index@(_ZN10layer_norm13ln_bwd_kernelINS_13Kernel_traitsIf13__nv_bfloat16S2_S2_fjLj1024ELj1ELj4ELj1ELj16ENS_18Kernel_traits_baseILj1024EfS2_S2_S2_fjLj128EEEEELb1ELb1ELb0ELb1EEEvNS_9BwdParamsE)
        /*155c*/ 	.word	0x00000048


	//----- nvinfo : EIATTR_MIN_STACK_SIZE
	.align		4
.L_911:
        /*1560*/ 	.byte	0x04, 0x12
        /*1562*/ 	.short	(.L_913 - .L_912)
	.align		4
.L_912:
        /*1564*/ 	.word	index@(_ZN10layer_norm22ln_bwd_finalize_kernelINS_22Kernel_traits_finalizeILj1024Ef13__nv_bfloat16S2_S2_fjLb1ELj1024ELj4ENS_18Kernel_traits_baseILj1024EfS2_S2_S2_fjLj1024EEEEELb1ELb0EEEvNS_9BwdParamsE)
        /*1568*/ 	.word	0x00000000


	//----- nvinfo : EIATTR_MIN_STACK_SIZE
	.align		4
.L_913:
        /*156c*/ 	.byte	0x04, 0x12
        /*156e*/ 	.short	(.L_915 - .L_914)
	.align		4
.L_914:
        /*1570*/ 	.word	index@(_ZN10layer_norm13ln_bwd_kernelINS_13Kernel_traitsIf13__nv_bfloat16S2_S2_fjLj1024ELj1ELj4ELj1ELj16ENS_18Kernel_traits_baseILj1024EfS2_S2_S2_fjLj128EEEEELb1ELb1ELb1ELb0EEEvNS_9BwdParamsE)
        /*1574*/ 	.word	0x00000088


	//----- nvinfo : EIATTR_MIN_STACK_SIZE
	.align		4
.L_915:
        /*1578*/ 	.byte	0x04, 0x12
        /*157a*/ 	.short	(.L_917 - .L_916)
	.align		4
.L_916:
        /*157c*/ 	.word	index@(_ZN10layer_norm22ln_bwd_finalize_kernelINS_22Kernel_traits_finalizeILj1024Ef13__nv_bfloat16S2_S2_fjLb1ELj1024ELj4ENS_18Kernel_traits_baseILj1024EfS2_S2_S2_fjLj1024EEEEELb1ELb1EEEvNS_9BwdParamsE)
        /*1580*/ 	.word	0x00000000


	//----- nvinfo : EIATTR_MIN_STACK_SIZE
	.align		4
.L_917:
        /*1584*/ 	.byte	0x04, 0x12
        /*1586*/ 	.short	(.L_919 - .L_918)
	.align		4
.L_918:
        /*1588*/ 	.word	index@(_ZN10layer_norm13ln_bwd_kernelINS_13Kernel_traitsIf13__nv_bfloat16S2_S2_fjLj1024ELj1ELj4ELj1ELj16ENS_18Kernel_traits_baseILj1024EfS2_S2_S2_fjLj128EEEEELb1ELb1ELb1ELb1EEEvNS_9BwdParamsE)
        /*158c*/ 	.word	0x00000088


	//----- nvinfo : EIATTR_MIN_STACK_SIZE
	.align		4
.L_919:
        /*1590*/ 	.byte	0x04, 0x12
        /*1592*/ 	.short	(.L_921 - .L_920)
	.align		4
.L_920:
        /*1594*/ 	.word	index@(_ZN10layer_norm13ln_bwd_kernelINS_13Kernel_traitsI13__nv_bfloat16S2_fS2_fjLj1024ELj1ELj4ELj1ELj16ENS_18Kernel_traits_baseILj1024ES2_S2_fS2_fjLj128EEEEELb0ELb0ELb0ELb0EEEvNS_9BwdParamsE)
        /*1598*/ 	.word	0x00000000


	//----- nvinfo : EIATTR_MIN_STACK_SIZE
	.align		4
.L_921:
        /*159c*/ 	.byte	0x04, 0x12
        /*159e*/ 	.short	(.L_923 - .L_922)
	.align		4
.L_922:
        /*15a0*/ 	.word	index@(_ZN10layer_norm13ln_bwd_kernelINS_13Kernel_traitsI13__nv_bfloat16S2_fS2_fjLj1024ELj1ELj4ELj1ELj16ENS_18Kernel_traits_baseILj1024ES2_S2_fS2_fjLj128EEEEELb0ELb0ELb0ELb1EEEvNS_9BwdParamsE)
        /*15a4*/ 	.word	0x00000000


	//----- nvinfo : EIATTR_MIN_STACK_SIZE
	.align		4
.L_923:
        /*15a8*/ 	.byte	0x04, 0x12
        /*15aa*/ 	.short	(.L_925 - .L_924)
	.align		4
.L_924:
        /*15ac*/ 	.word	index@(_ZN10layer_norm13ln_bwd_kernelINS_13Kernel_traitsI13__nv_bfloat16S2_fS2_fjLj1024ELj1ELj4ELj1ELj16ENS_18Kernel_traits_baseILj1024ES2_S2_fS2_fjLj128EEEEELb0ELb0ELb1ELb0EEEvNS_9BwdParamsE)
        /*15b0*/ 	.word	0x00000000


	//----- nvinfo : EIATTR_MIN_STACK_SIZE
	.align		4
.L_925:
        /*15b4*/ 	.byte	0x04, 0x12
        /*15b6*/ 	.short	(.L_927 - .L_926)
	.align		4
.L_926:
        /*15b8*/ 	.word	index@(_ZN10layer_norm13ln_bwd_kernelINS_13Kernel_traitsI13__nv_bfloat16S2_fS2_fjLj1024ELj1ELj4ELj1ELj16ENS_18Kernel_traits_baseILj1024ES2_S2_fS2_fjLj128EEEEELb0ELb0ELb1ELb1EEEvNS_9BwdParamsE)
        /*15bc*/ 	.word	0x00000000


	//----- nvinfo : EIATTR_MIN_STACK_SIZE
	.align		4
.L_927:
        /*15c0*/ 	.byte	0x04, 0x12
        /*15c2*/ 	.short	(.L_929 - .L_928)
	.align		4
.L_928:
        /*15c4*/ 	.word	index@(_ZN10layer_norm13ln_bwd_kernelINS_13Kernel_traitsI13__nv_bfloat16S2_fS2_fjLj1024ELj1ELj4ELj1ELj16ENS_18Kernel_traits_baseILj1024ES2_S2_fS2_fjLj128EEEEELb0ELb1ELb0ELb0EEEvNS_9BwdParamsE)
        /*15c8*/ 	.word	0x00000080


	//----- nvinfo : EIATTR_MIN_STACK_SIZE
	.align		4
.L_929:
        /*15cc*/ 	.byte	0x04, 0x12
        /*15ce*/ 	.short	(.L_931 - .L_930)
	.align		4
.L_930:
        /*15d0*/ 	.word	index@(_ZN10layer_norm13ln_bwd_kernelINS_13Kernel_traitsI13__nv_bfloat16S2_fS2_fjLj1024ELj1ELj4ELj1ELj16ENS_18Kernel_traits_baseILj1024ES2_S2_fS2_fjLj128EEEEELb0ELb1ELb0ELb1EEEvNS_9BwdParamsE)
        /*15d4*/ 	.word	0x00000080


	//----- nvinfo : EIATTR_MIN_STACK_SIZE
	.align		4
.L_931:
        /*15d8*/ 	.byte	0x04, 0x12
        /*15da*/ 	.short	(.L_933 - .L_932)
	.align		4
.L_932:
        /*15dc*/ 	.word	index@(_ZN10layer_norm13ln_bwd_kernelINS_13Kernel_traitsI13__nv_bfloat16S2_fS2_fjLj1024ELj1ELj4ELj1ELj16ENS_18Kernel_traits_baseILj1024ES2_S2_fS2_fjLj128EEEEELb0ELb1ELb1ELb0EEEvNS_9BwdParamsE)
        /*15e0*/ 	.word	0x000000c0


	//----- nvinfo : EIATTR_MIN_STACK_SIZE
	.align		4
.L_933:
        /*15e4*/ 	.byte	0x04, 0x12
        /*15e6*/ 	.short	(.L_935 - .L_934)
	.align		4
.L_934:
        /*15e8*/ 	.word	index@(_ZN10layer_norm13ln_bwd_kernelINS_13Kernel_traitsI13__nv_bfloat16S2_fS2_fjLj1024ELj1ELj4ELj1ELj16ENS_18Kernel_traits_baseILj1024ES2_S2_fS2_fjLj128EEEEELb0ELb1ELb1ELb1EEEvNS_9BwdParamsE)
        /*15ec*/ 	.word	0x00000080


	//----- nvinfo : EIATTR_MIN_STACK_SIZE
	.align		4
.L_935:
        /*15f0*/ 	.byte	0x04, 0x12
        /*15f2*/ 	.short	(.L_937 - .L_936)
	.align		4
.L_936:
        /*15f4*/ 	.word	index@(_ZN10layer_norm13ln_bwd_kernelINS_13Kernel_traitsI13__nv_bfloat16S2_fS2_fjLj1024ELj1ELj4ELj1ELj16ENS_18Kernel_traits_baseILj1024ES2_S2_fS2_fjLj128EEEEELb1ELb0ELb0ELb0EEEvNS_9BwdParamsE)
        /*15f8*/ 	.word	0x00000000


	//----- nvinfo : EIATTR_MIN_STACK_SIZE
	.align		4
.L_937:
        /*15fc*/ 	.byte	0x04, 0x12
        /*15fe*/ 	.short	(.L_939 - .L_938)
	.align		4
.L_938:
        /*1600*/ 	.word	index@(_ZN10layer_norm13ln_bwd_kernelINS_13Kernel_traitsI13__nv_bfloat16S2_fS2_fjLj1024ELj1ELj4ELj1ELj16ENS_18Kernel_traits_baseILj1024ES2_S2_fS2_fjLj128EEEEELb1ELb0ELb0ELb1EEEvNS_9BwdParamsE)
        /*1604*/ 	.word	0x00000000


	//----- nvinfo : EIATTR_MIN_STACK_SIZE
	.align		4
.L_939:
        /*1608*/ 	.byte	0x04, 0x12
        /*160a*/ 	.short	(.L_941 - .L_940)
	.align		4
.L_940:
        /*160c*/ 	.word	index@(_ZN10layer_norm22ln_bwd_finalize_kernelINS_22Kernel_traits_finalizeILj1024E13__nv_bfloat16S2_fS2_fjLb0ELj1024ELj4ENS_18Kernel_traits_baseILj1024ES2_S2_fS2_fjLj1024EEEEELb0ELb0EEEvNS_9BwdParamsE)
        /*1610*/ 	.word	0x00000000


	//----- nvinfo : EIATTR_MIN_STACK_SIZE
	.align		4
.L_941:
        /*1614*/ 	.byte	0x04, 0x12
        /*1616*/ 	.short	(.L_943 - .L_942)
	.align		4
.L_942:
        /*1618*/ 	.word	index@(_ZN10layer_norm13ln_bwd_kernelINS_13Kernel_traitsI13__nv_bfloat16S2_fS2_fjLj1024ELj1ELj4ELj1ELj16ENS_18Kernel_traits_baseILj1024ES2_S2_fS2_fjLj128EEEEELb1ELb0ELb1ELb0EEEvNS_9BwdParamsE)
        /*161c*/ 	.word	0x00000000


	//----- nvinfo : EIATTR_MIN_STACK_SIZE
	.align		4
.L_943:
        /*1620*/ 	.byte	0x04, 0x12
        /*1622*/ 	.short	(.L_945 - .L_944)
	.align		4
.L_944:
        /*1624*/ 	.word	index@(_ZN10layer_norm22ln_bwd_finalize_kernelINS_22Kernel_traits_finalizeILj1024E13__nv_bfloat16S2_fS2_fjLb0ELj1024ELj4ENS_18Kernel_traits_baseILj1024ES2_S2_fS2_fjLj1024EEEEELb0ELb1EEEvNS_9BwdParamsE)
        /*1628*/ 	.word	0x00000000


	//----- nvinfo : EIATTR_MIN_STACK_SIZE
	.align		4
.L_945:
        /*162c*/ 	.byte	0x04, 0x12
        /*162e*/ 	.short	(.L_947 - .L_946)
	.align		4
.L_946:
        /*1630*/ 	.word	index@(_ZN10layer_norm13ln_bwd_kernelINS_13Kernel_traitsI13__nv_bfloat16S2_fS2_fjLj1024ELj1ELj4ELj1ELj16ENS_18Kernel_traits_baseILj1024ES2_S2_fS2_fjLj128EEEEELb1ELb0ELb1ELb1EEEvNS_9BwdParamsE)
        /*1634*/ 	.word	0x00000000


	//----- nvinfo : EIATTR_MIN_STACK_SIZE
	.align		4
.L_947:
        /*1638*/ 	.byte	0x04, 0x12
        /*163a*/ 	.short	(.L_949 - .L_948)
	.align		4
.L_948:
        /*163c*/ 	.word	index@(_ZN10layer_norm13ln_bwd_kernelINS_13Kernel_traitsI13__nv_bfloat16S2_fS2_fjLj1024ELj1ELj4ELj1ELj16ENS_18Kernel_traits_baseILj1024ES2_S2_fS2_fjLj128EEEEELb1ELb1ELb0ELb0EEEvNS_9BwdParamsE)
        /*1640*/ 	.word	0x000000b0


	//----- nvinfo : EIATTR_MIN_STACK_SIZE
	.align		4
.L_949:
        /*1644*/ 	.byte	0x04, 0x12
        /*1646*/ 	.short	(.L_951 - .L_950)
	.align		4
.L_950:
        /*1648*/ 	.word	index@(_ZN10layer_norm13ln_bwd_kernelINS_13Kernel_traitsI13__nv_bfloat16S2_fS2_fjLj1024ELj1ELj4ELj1ELj16ENS_18Kernel_traits_baseILj1024ES2_S2_fS2_fjLj128EEEEELb1ELb1ELb0ELb1EEEvNS_9BwdParamsE)
        /*164c*/ 	.word	0x00000060


	//----- nvinfo : EIATTR_MIN_STACK_SIZE
	.align		4
.L_951:
        /*1650*/ 	.byte	0x04, 0x12
        /*1652*/ 	.short	(.L_953 - .L_952)
	.align		4
.L_952:
        /*1654*/ 	.word	index@(_ZN10layer_norm22ln_bwd_finalize_kernelINS_22Kernel_traits_finalizeILj1024E13__nv_bfloat16S2_fS2_fjLb1ELj1024ELj4ENS_18Kernel_traits_baseILj1024ES2_S2_fS2_fjLj1024EEEEELb1ELb0EEEvNS_9BwdParamsE)
        /*1658*/ 	.word	0x00000000


	//----- nvinfo : EIATTR_MIN_STACK_SIZE
	.align		4
.L_953:
        /*165c*/ 	.byte	0x04, 0x12
        /*165e*/ 	.short	(.L_955 - .L_954)
	.align		4
.L_954:
        /*1660*/ 	.word	index@(_ZN10layer_norm13ln_bwd_kernelINS_13Kernel_traitsI13__nv_bfloat16S2_fS2_fjLj1024ELj1ELj4ELj1ELj16ENS_18Kernel_traits_baseILj1024ES2_S2_fS2_fjLj128EEEEELb1ELb1ELb1ELb0EEEvNS_9BwdParamsE)
        /*1664*/ 	.word	0x000000e0


	//----- nvinfo : EIATTR_MIN_STACK_SIZE
	.align		4
.L_955:
        /*1668*/ 	.byte	0x04, 0x12
        /*166a*/ 	.short	(.L_957 - .L_956)
	.align		4
.L_956:
        /*166c*/ 	.word	index@(_ZN10layer_norm22ln_bwd_finalize_kernelINS_22Kernel_traits_finalizeILj1024E13__nv_bfloat16S2_fS2_fjLb1ELj1024ELj4ENS_18Kernel_traits_baseILj1024ES2_S2_fS2_fjLj1024EEEEELb1ELb1EEEvNS_9BwdParamsE)
        /*1670*/ 	.word	0x00000000


	//----- nvinfo : EIATTR_MIN_STACK_SIZE
	.align		4
.L_957:
        /*1674*/ 	.byte	0x04, 0x12
        /*1676*/ 	.short	(.L_959 - .L_958)
	.align		4
.L_958:
        /*1678*/ 	.word	index@(_ZN10layer_norm13ln_bwd_kernelINS_13Kernel_traitsI13__nv_bfloat16S2_fS2_fjLj1024ELj1ELj4ELj1ELj16ENS_18Kernel_traits_baseILj1024ES2_S2_fS2_fjLj128EEEEELb1ELb1ELb1ELb1EEEvNS_9BwdParamsE)
        /*167c*/ 	.word	0x000000a0


	//----- nvinfo : EIATTR_MIN_STACK_SIZE
	.align		4
.L_959:
        /*1680*/ 	.byte	0x04, 0x12
        /*1682*/ 	.short	(.L_961 - .L_960)
	.align		4
.L_960:
        /*1684*/ 	.word	index@(_ZN10layer_norm13ln_bwd_kernelINS_13Kernel_traitsIf13__nv_bfloat16fS2_fjLj1024ELj1ELj4ELj1ELj16ENS_18Kernel_traits_baseILj1024EfS2_fS2_fjLj128EEEEELb0ELb0ELb0ELb0EEEvNS_9BwdParamsE)
        /*1688*/ 	.word	0x00000000


	//----- nvinfo : EIATTR_MIN_STACK_SIZE
	.align		4
.L_961:
        /*168c*/ 	.byte	0x04, 0x12
        /*168e*/ 	.short	(.L_963 - .L_962)
	.align		4
.L_962:
        /*1690*/ 	.word	index@(_ZN10layer_norm13ln_bwd_kernelINS_13Kernel_traitsIf13__nv_bfloat16fS2_fjLj1024ELj1ELj4ELj1ELj16ENS_18Kernel_traits_baseILj1024EfS2_fS2_fjLj128EEEEELb0ELb0ELb0ELb1EEEvNS_9BwdParamsE)
        /*1694*/ 	.word	0x00000000


	//----- nvinfo : EIATTR_MIN_STACK_SIZE
	.align		4
.L_963:
        /*1698*/ 	.byte	0x04, 0x12
        /*169a*/ 	.short	(.L_965 - .L_964)
	.align		4
.L_964:
        /*169c*/ 	.word	index@(_ZN10layer_norm13ln_bwd_kernelINS_13Kernel_traitsIf13__nv_bfloat16fS2_fjLj1024ELj1ELj4ELj1ELj16ENS_18Kernel_traits_baseILj1024EfS2_fS2_fjLj128EEEEELb0ELb0ELb1ELb0EEEvNS_9BwdParamsE)
        /*16a0*/ 	.word	0x00000000


	//----- nvinfo : EIATTR_MIN_STACK_SIZE
	.align		4
.L_965:
        /*16a4*/ 	.byte	0x04, 0x12
        /*16a6*/ 	.short	(.L_967 - .L_966)
	.align		4
.L_966:
        /*16a8*/ 	.word	index@(_ZN10layer_norm13ln_bwd_kernelINS_13Kernel_traitsIf13__nv_bfloat16fS2_fjLj1024ELj1ELj4ELj1ELj16ENS_18Kernel_traits_baseILj1024EfS2_fS2_fjLj128EEEEELb0ELb0ELb1ELb1EEEvNS_9BwdParamsE)
        /*16ac*/ 	.word	0x00000000


	//----- nvinfo : EIATTR_MIN_STACK_SIZE
	.align		4
.L_967:
        /*16b0*/ 	.byte	0x04, 0x12
        /*16b2*/ 	.short	(.L_969 - .L_968)
	.align		4
.L_968:
        /*16b4*/ 	.word	index@(_ZN10layer_norm13ln_bwd_kernelINS_13Kernel_traitsIf13__nv_bfloat16fS2_fjLj1024ELj1ELj4ELj1ELj16ENS_18Kernel_traits_baseILj1024EfS2_fS2_fjLj128EEEEELb0ELb1ELb0ELb0EEEvNS_9BwdParamsE)
        /*16b8*/ 	.word	0x00000080


	//----- nvinfo : EIATTR_MIN_STACK_SIZE
	.align		4
.L_969:
        /*16bc*/ 	.byte	0x04, 0x12
        /*16be*/ 	.short	(.L_971 - .L_970)
	.align		4
.L_970:
        /*16c0*/ 	.word	index@(_ZN10layer_norm13ln_bwd_kernelINS_13Kernel_traitsIf13__nv_bfloat16fS2_fjLj1024ELj1ELj4ELj1ELj16ENS_18Kernel_traits_baseILj1024EfS2_fS2_fjLj128EEEEELb0ELb1ELb0ELb1EEEvNS_9BwdParamsE)
        /*16c4*/ 	.word	0x00000070


	//----- nvinfo : EIATTR_MIN_STACK_SIZE
	.align		4
.L_971:
        /*16c8*/ 	.byte	0x04, 0x12
        /*16ca*/ 	.short	(.L_973 - .L_972)
	.align		4
.L_972:
        /*16cc*/ 	.word	index@(_ZN10layer_norm13ln_bwd_kernelINS_13Kernel_traitsIf13__nv_bfloat16fS2_fjLj1024ELj1ELj4ELj1ELj16ENS_18Kernel_traits_baseILj1024EfS2_fS2_fjLj128EEEEELb0ELb1ELb1ELb0EEEvNS_9BwdParamsE)
        /*16d0*/ 	.word	0x000000b8


	//----- nvinfo : EIATTR_MIN_STACK_SIZE
	.align		4
.L_973:
        /*16d4*/ 	.byte	0x04, 0x12
        /*16d6*/ 	.short	(.L_975 - .L_974)
	.align		4
.L_974:
        /*16d8*/ 	.word	index@(_ZN10layer_norm13ln_bwd_kernelINS_13Kernel_traitsIf13__nv_bfloat16fS2_fjLj1024ELj1ELj4ELj1ELj16ENS_18Kernel_traits_baseILj1024EfS2_fS2_fjLj128EEEEELb0ELb1ELb1ELb1EEEvNS_9BwdParamsE)
        /*16dc*/ 	.word	0x000000c8


	//----- nvinfo : EIATTR_MIN_STACK_SIZE
	.align		4
.L_975:
        /*16e0*/ 	.byte	0x04, 0x12
        /*16e2*/ 	.short	(.L_977 - .L_976)
	.align		4
.L_976:
        /*16e4*/ 	.word	index@(_ZN10layer_norm13ln_bwd_kernelINS_13Kernel_traitsIf13__nv_bfloat16fS2_fjLj1024ELj1ELj4ELj1ELj16ENS_18Kernel_traits_baseILj1024EfS2_fS2_fjLj128EEEEELb1ELb0ELb0ELb0EEEvNS_9BwdParamsE)
        /*16e8*/ 	.word	0x00000000


	//----- nvinfo : EIATTR_MIN_STACK_SIZE
	.align		4
.L_977:
        /*16ec*/ 	.byte	0x04, 0x12
        /*16ee*/ 	.short	(.L_979 - .L_978)
	.align		4
.L_978:
        /*16f0*/ 	.word	index@(_ZN10layer_norm13ln_bwd_kernelINS_13Kernel_traitsIf13__nv_bfloat16fS2_fjLj1024ELj1ELj4ELj1ELj16ENS_18Kernel_traits_baseILj1024EfS2_fS2_fjLj128EEEEELb1ELb0ELb0ELb1EEEvNS_9BwdParamsE)
        /*16f4*/ 	.word	0x00000000


	//----- nvinfo : EIATTR_MIN_STACK_SIZE
	.align		4
.L_979:
        /*16f8*/ 	.byte	0x04, 0x12
        /*16fa*/ 	.short	(.L_981 - .L_980)
	.align		4
.L_980:
        /*16fc*/ 	.word	index@(_ZN10layer_norm22ln_bwd_finalize_kernelINS_22Kernel_traits_finalizeILj1024Ef13__nv_bfloat16fS2_fjLb0ELj1024ELj4ENS_18Kernel_traits_baseILj1024EfS2_fS2_fjLj1024EEEEELb0ELb0EEEvNS_9BwdParamsE)
        /*1700*/ 	.word	0x00000000


	//----- nvinfo : EIATTR_MIN_STACK_SIZE
	.align		4
.L_981:
        /*1704*/ 	.byte	0x04, 0x12
        /*1706*/ 	.short	(.L_983 - .L_982)
	.align		4
.L_982:
        /*1708*/ 	.word	index@(_ZN10layer_norm13ln_bwd_kernelINS_13Kernel_traitsIf13__nv_bfloat16fS2_fjLj1024ELj1ELj4ELj1ELj16ENS_18Kernel_traits_baseILj1024EfS2_fS2_fjLj128EEEEELb1ELb0ELb1ELb0EEEvNS_9BwdParamsE)
        /*170c*/ 	.word	0x00000000


	//----- nvinfo : EIATTR_MIN_STACK_SIZE
	.align		4
.L_983:
        /*1710*/ 	.byte	0x04, 0x12
        /*1712*/ 	.short	(.L_985 - .L_984)
	.align		4
.L_984:
        /*1714*/ 	.word	index@(_ZN10layer_norm22ln_bwd_finalize_kernelINS_22Kernel_traits_finalizeILj1024Ef13__nv_bfloat16fS2_fjLb0ELj1024ELj4ENS_18Kernel_traits_baseILj1024EfS2_fS2_fjLj1024EEEEELb0ELb1EEEvNS_9BwdParamsE)
        /*1718*/ 	.word	0x00000000


	//----- nvinfo : EIATTR_MIN_STACK_SIZE
	.align		4
.L_985:
        /*171c*/ 	.byte	0x04, 0x12
        /*171e*/ 	.short	(.L_987 - .L_986)
	.align		4
.L_986:
        /*1720*/ 	.word	index@(_ZN10layer_norm13ln_bwd_kernelINS_13Kernel_traitsIf13__nv_bfloat16fS2_fjLj1024ELj1ELj4ELj1ELj16ENS_18Kernel_traits_baseILj1024EfS2_fS2_fjLj128EEEEELb1ELb0ELb1ELb1EEEvNS_9BwdParamsE)
        /*1724*/ 	.word	0x00000000


	//----- nvinfo : EIATTR_MIN_STACK_SIZE
	.align		4
.L_987:
        /*1728*/ 	.byte	0x04, 0x12
        /*172a*/ 	.short	(.L_989 - .L_988)
	.align		4
.L_988:
        /*172c*/ 	.word	index@(_ZN10layer_norm13ln_bwd_kernelINS_13Kernel_traitsIf13__nv_bfloat16fS2_fjLj1024ELj1ELj4ELj1ELj16ENS_18Kernel_traits_baseILj1024EfS2_fS2_fjLj128EEEEELb1ELb1ELb0ELb0EEEvNS_9BwdParamsE)
        /*1730*/ 	.word	0x000000b0


	//----- nvinfo : EIATTR_MIN_STACK_SIZE
	.align		4
.L_989:
        /*1734*/ 	.byte	0x04, 0x12
        /*1736*/ 	.short	(.L_991 - .L_990)
	.align		4
.L_990:
        /*1738*/ 	.word	index@(_ZN10layer_norm13ln_bwd_kernelINS_13Kernel_traitsIf13__nv_bfloat16fS2_fjLj1024ELj1ELj4ELj1ELj16ENS_18Kernel_traits_baseILj1024EfS2_fS2_fjLj128EEEEELb1ELb1ELb0ELb1EEEvNS_9BwdParamsE)
        /*173c*/ 	.word	0x00000098


	//----- nvinfo : EIATTR_MIN_STACK_SIZE
	.align		4
.L_991:
        /*1740*/ 	.byte	0x04, 0x12
        /*1742*/ 	.short	(.L_993 - .L_992)
	.align		4
.L_992:
        /*1744*/ 	.word	index@(_ZN10layer_norm22ln_bwd_finalize_kernelINS_22Kernel_traits_finalizeILj1024Ef13__nv_bfloat16fS2_fjLb1ELj1024ELj4ENS_18Kernel_traits_baseILj1024EfS2_fS2_fjLj1024EEEEELb1ELb0EEEvNS_9BwdParamsE)
        /*1748*/ 	.word	0x00000000


	//----- nvinfo : EIATTR_MIN_STACK_SIZE
	.align		4
.L_993:
        /*174c*/ 	.byte	0x04, 0x12
        /*174e*/ 	.short	(.L_995 - .L_994)
	.align		4
.L_994:
        /*1750*/ 	.word	index@(_ZN10layer_norm13ln_bwd_kernelINS_13Kernel_traitsIf13__nv_bfloat16fS2_fjLj1024ELj1ELj4ELj1ELj16ENS_18Kernel_traits_baseILj1024EfS2_fS2_fjLj128EEEEELb1ELb1ELb1ELb0EEEvNS_9BwdParamsE)
        /*1754*/ 	.word	0x000000e8


	//----- nvinfo : EIATTR_MIN_STACK_SIZE
	.align		4
.L_995:
        /*1758*/ 	.byte	0x04, 0x12
        /*175a*/ 	.short	(.L_997 - .L_996)
	.align		4
.L_996:
        /*175c*/ 	.word	index@(_ZN10layer_norm22ln_bwd_finalize_kernelINS_22Kernel_traits_finalizeILj1024Ef13__nv_bfloat16fS2_fjLb1ELj1024ELj4ENS_18Kernel_traits_baseILj1024EfS2_fS2_fjLj1024EEEEELb1ELb1EEEvNS_9BwdParamsE)
        /*1760*/ 	.word	0x00000000


	//----- nvinfo : EIATTR_MIN_STACK_SIZE
	.align		4
.L_997:
        /*1764*/ 	.byte	0x04, 0x12
        /*1766*/ 	.short	(.L_999 - .L_998)
	.align		4
.L_998:
        /*1768*/ 	.word	index@(_ZN10layer_norm13ln_bwd_kernelINS_13Kernel_traitsIf13__nv_bfloat16fS2_fjLj1024ELj1ELj4ELj1ELj16ENS_18Kernel_traits_baseILj1024EfS2_fS2_fjLj128EEEEELb1ELb1ELb1ELb1EEEvNS_9BwdParamsE)
        /*176c*/ 	.word	0x000000e0


	//----- nvinfo : EIATTR_MIN_STACK_SIZE
	.align		4
.L_999:
        /*1770*/ 	.byte	0x04, 0x12
        /*1772*/ 	.short	(.L_1001 - .L_1000)
	.align		4
.L_1000:
        /*1774*/ 	.word	index@(_ZN10layer_norm13ln_bwd_kernelINS_13Kernel_traitsIf6__halfS2_S2_fjLj1024ELj1ELj4ELj1ELj16ENS_18Kernel_traits_baseILj1024EfS2_S2_S2_fjLj128EEEEELb0ELb0ELb0ELb0EEEvNS_9BwdParamsE)
        /*1778*/ 	.word	0x00000000


	//----- nvinfo : EIATTR_MIN_STACK_SIZE
	.align		4
.L_1001:
        /*177c*/ 	.byte	0x04, 0x12
        /*177e*/ 	.short	(.L_1003 - .L_1002)
	.align		4
.L_1002:
        /*1780*/ 	.word	index@(_ZN10layer_norm13ln_bwd_kernelINS_13Kernel_traitsIf6__halfS2_S2_fjLj1024ELj1ELj4ELj1ELj16ENS_18Kernel_traits_baseILj1024EfS2_S2_S2_fjLj128EEEEELb0ELb0ELb0ELb1EEEvNS_9BwdParamsE)
        /*1784*/ 	.word	0x00000000


	//----- nvinfo : EIATTR_MIN_STACK_SIZE
	.align		4
.L_1003:
        /*1788*/ 	.byte	0x04, 0x12
        /*178a*/ 	.short	(.L_1005 - .L_1004)
	.align		4
.L_1004:
        /*178c*/ 	.word	index@(_ZN10layer_norm13ln_bwd_kernelINS_13Kernel_traitsIf6__halfS2_S2_fjLj1024ELj1ELj4ELj1ELj16ENS_18Kernel_traits_baseILj1024EfS2_S2_S2_fjLj128EEEEELb0ELb0ELb1ELb0EEEvNS_9BwdParamsE)
        /*1790*/ 	.word	0x00000000


	//----- nvinfo : EIATTR_MIN_STACK_SIZE
	.align		4
.L_1005:
        /*1794*/ 	.byte	0x04, 0x12
        /*1796*/ 	.short	(.L_1007 - .L_1006)
	.align		4
.L_1006:
        /*1798*/ 	.word	index@(_ZN10layer_norm13ln_bwd_kernelINS_13Kernel_traitsIf6__halfS2_S2_fjLj1024ELj1ELj4ELj1ELj16ENS_18Kernel_traits_baseILj1024EfS2_S2_S2_fjLj128EEEEELb0ELb0ELb1ELb1EEEvNS_9BwdParamsE)
        /*179c*/ 	.word	0x00000000


	//----- nvinfo : EIATTR_MIN_STACK_SIZE
	.align		4
.L_1007:
        /*17a0*/ 	.byte	0x04, 0x12
        /*17a2*/ 	.short	(.L_1009 - .L_1008)
	.align		4
.L_1008:
        /*17a4*/ 	.word	index@(_ZN10layer_norm13ln_bwd_kernelINS_13Kernel_traitsIf6__halfS2_S2_fjLj1024ELj1ELj4ELj1ELj16ENS_18Kernel_traits_baseILj1024EfS2_S2_S2_fjLj128EEEEELb0ELb1ELb0ELb0EEEvNS_9BwdParamsE)
        /*17a8*/ 	.word	0x00000030


	//----- nvinfo : EIATTR_MIN_STACK_SIZE
	.align		4
.L_1009:
        /*17ac*/ 	.byte	0x04, 0x12
        /*17ae*/ 	.short	(.L_1011 - .L_1010)
	.align		4
.L_1010:
        /*17b0*/ 	.word	index@(_ZN10layer_norm13ln_bwd_kernelINS_13Kernel_traitsIf6__halfS2_S2_fjLj1024ELj1ELj4ELj1ELj16ENS_18Kernel_traits_baseILj1024EfS2_S2_S2_fjLj128EEEEELb0ELb1ELb0ELb1EEEvNS_9BwdParamsE)
        /*17b4*/ 	.word	0x00000020


	//----- nvinfo : EIATTR_MIN_STACK_SIZE
	.align		4
.L_1011:
        /*17b8*/ 	.byte	0x04, 0x12
        /*17ba*/ 	.short	(.L_1013 - .L_1012)
	.align		4
.L_1012:
        /*17bc*/ 	.word	index@(_ZN10layer_norm13ln_bwd_kernelINS_13Kernel_traitsIf6__halfS2_S2_fjLj1024ELj1ELj4ELj1ELj16ENS_18Kernel_traits_baseILj1024EfS2_S2_S2_fjLj128EEEEELb0ELb1ELb1ELb0EEEvNS_9BwdParamsE)
        /*17c0*/ 	.word	0x00000068


	//----- nvinfo : EIATTR_MIN_STACK_SIZE
	.align		4
.L_1013:
        /*17c4*/ 	.byte	0x04, 0x12
        /*17c6*/ 	.short	(.L_1015 - .L_1014)
	.align		4
.L_1014:
        /*17c8*/ 	.word	index@(_ZN10layer_norm13ln_bwd_kernelINS_13Kernel_traitsIf6__halfS2_S2_fjLj1024ELj1ELj4ELj1ELj16ENS_18Kernel_traits_baseILj1024EfS2_S2_S2_fjLj128EEEEELb0ELb1ELb1ELb1EEEvNS_9BwdParamsE)
        /*17cc*/ 	.word	0x00000060


	//----- nvinfo : EIATTR_MIN_STACK_SIZE
	.align		4
.L_1015:
        /*17d0*/ 	.byte	0x04, 0x12
        /*17d2*/ 	.short	(.L_1017 - .L_1016)
	.align		4
.L_1016:
        /*17d4*/ 	.word	index@(_ZN10layer_norm13ln_bwd_kernelINS_13Kernel_traitsIf6__halfS2_S2_fjLj1024ELj1ELj4ELj1ELj16ENS_18Kernel_traits_baseILj1024EfS2_S2_S2_fjLj128EEEEELb1ELb0ELb0ELb0EEEvNS_9BwdParamsE)
        /*17d8*/ 	.word	0x00000000


	//----- nvinfo : EIATTR_MIN_STACK_SIZE
	.align		4
.L_1017:
        /*17dc*/ 	.byte	0x04, 0x12
        /*17de*/ 	.short	(.L_1019 - .L_1018)
	.align		4
.L_1018:
        /*17e0*/ 	.word	index@(_ZN10layer_norm13ln_bwd_kernelINS_13Kernel_traitsIf6__halfS2_S2_fjLj1024ELj1ELj4ELj1ELj16ENS_18Kernel_traits_baseILj1024EfS2_S2_S2_fjLj128EEEEELb1ELb0ELb0ELb1EEEvNS_9BwdParamsE)
        /*17e4*/ 	.word	0x00000000


	//----- nvinfo : EIATTR_MIN_STACK_SIZE
	.align		4
.L_1019:
        /*17e8*/ 	.byte	0x04, 0x12
        /*17ea*/ 	.short	(.L_1021 - .L_1020)
	.align		4
.L_1020:
        /*17ec*/ 	.word	index@(_ZN10layer_norm22ln_bwd_finalize_kernelINS_22Kernel_traits_finalizeILj1024Ef6__halfS2_S2_fjLb0ELj1024ELj4ENS_18Kernel_traits_baseILj1024EfS2_S2_S2_fjLj1024EEEEELb0ELb0EEEvNS_9BwdParamsE)
        /*17f0*/ 	.word	0x00000000


	//----- nvinfo : EIATTR_MIN_STACK_SIZE
	.align		4
.L_1021:
        /*17f4*/ 	.byte	0x04, 0x12
        /*17f6*/ 	.short	(.L_1023 - .L_1022)
	.align		4
.L_1022:
        /*17f8*/ 	.word	index@(_ZN10layer_norm13ln_bwd_kernelINS_13Kernel_traitsIf6__halfS2_S2_fjLj1024ELj1ELj4ELj1ELj16ENS_18Kernel_traits_baseILj1024EfS2_S2_S2_fjLj128EEEEELb1ELb0ELb1ELb0EEEvNS_9BwdParamsE)
        /*17fc*/ 	.word	0x00000000


	//----- nvinfo : EIATTR_MIN_STACK_SIZE
	.align		4
.L_1023:
        /*1800*/ 	.byte	0x04, 0x12
        /*1802*/ 	.short	(.L_1025 - .L_1024)
	.align		4
.L_1024:
        /*1804*/ 	.word	index@(_ZN10layer_norm22ln_bwd_finalize_kernelINS_22Kernel_traits_finalizeILj1024Ef6__halfS2_S2_fjLb0ELj1024ELj4ENS_18Kernel_traits_baseILj1024EfS2_S2_S2_fjLj1024EEEEELb0ELb1EEEvNS_9BwdParamsE)
        /*1808*/ 	.word	0x00000000


	//----- nvinfo : EIATTR_MIN_STACK_SIZE
	.align		4
.L_1025:
        /*180c*/ 	.byte	0x04, 0x12
        /*180e*/ 	.short	(.L_1027 - .L_1026)
	.align		4
.L_1026:
        /*1810*/ 	.word	index@(_ZN10layer_norm13ln_bwd_kernelINS_13Kernel_traitsIf6__halfS2_S2_fjLj1024ELj1ELj4ELj1ELj16ENS_18Kernel_traits_baseILj1024EfS2_S2_S2_fjLj128EEEEELb1ELb0ELb1ELb1EEEvNS_9BwdParamsE)
        /*1814*/ 	.word	0x00000000


	//----- nvinfo : EIATTR_MIN_STACK_SIZE
	.align		4
.L_1027:
        /*1818*/ 	.byte	0x04, 0x12
        /*181a*/ 	.short	(.L_1029 - .L_1028)
	.align		4
.L_1028:
        /*181c*/ 	.word	index@(_ZN10layer_norm13ln_bwd_kernelINS_13Kernel_traitsIf6__halfS2_S2_fjLj1024ELj1ELj4ELj1ELj16ENS_18Kernel_traits_baseILj1024EfS2_S2_S2_fjLj128EEEEELb1ELb1ELb0ELb0EEEvNS_9BwdParamsE)
        /*1820*/ 	.word	0x00000070


	//----- nvinfo : EIATTR_MIN_STACK_SIZE
	.align		4
.L_1029:
        /*1824*/ 	.byte	0x04, 0x12
        /*1826*/ 	.short	(.L_1031 - .L_1030)
	.align		4
.L_1030:
        /*1828*/ 	.word	index@(_ZN10layer_norm13ln_bwd_kernelINS_13Kernel_traitsIf6__halfS2_S2_fjLj1024ELj1ELj4ELj1ELj16ENS_18Kernel_traits_baseILj1024EfS2_S2_S2_fjLj128EEEEELb1ELb1ELb0ELb1EEEvNS_9BwdParamsE)
        /*182c*/ 	.word	0x00000048


	//----- nvinfo : EIATTR_MIN_STACK_SIZE
	.align		4
.L_1031:
        /*1830*/ 	.byte	0x04, 0x12
        /*1832*/ 	.short	(.L_1033 - .L_1032)
	.align		4
.L_1032:
        /*1834*/ 	.word	index@(_ZN10layer_norm22ln_bwd_finalize_kernelINS_22Kernel_traits_finalizeILj1024Ef6__halfS2_S2_fjLb1ELj1024ELj4ENS_18Kernel_traits_baseILj1024EfS2_S2_S2_fjLj1024EEEEELb1ELb0EEEvNS_9BwdParamsE)
        /*1838*/ 	.word	0x00000000


	//----- nvinfo : EIATTR_MIN_STACK_SIZE
	.align		4
.L_1033:
        /*183c*/ 	.byte	0x04, 0x12
        /*183e*/ 	.short	(.L_1035 - .L_1034)
	.align		4
.L_1034:
        /*1840*/ 	.word	index@(_ZN10layer_norm13ln_bwd_kernelINS_13Kernel_traitsIf6__halfS2_S2_fjLj1024ELj1ELj4ELj1ELj16ENS_18Kernel_traits_baseILj1024EfS2_S2_S2_fjLj128EEEEELb1ELb1ELb1ELb0EEEvNS_9BwdParamsE)
        /*1844*/ 	.word	0x00000090


	//----- nvinfo : EIATTR_MIN_STACK_SIZE
	.align		4
.L_1035:
        /*1848*/ 	.byte	0x04, 0x12
        /*184a*/ 	.short	(.L_1037 - .L_1036)
	.align		4
.L_1036:
        /*184c*/ 	.word	index@(_ZN10layer_norm22ln_bwd_finalize_kernelINS_22Kernel_traits_finalizeILj1024Ef6__halfS2_S2_fjLb1ELj1024ELj4ENS_18Kernel_traits_baseILj1024EfS2_S2_S2_fjLj1024EEEEELb1ELb1EEEvNS_9BwdParamsE)
        /*1850*/ 	.word	0x00000000


	//----- nvinfo : EIATTR_MIN_STACK_SIZE
	.align		4
.L_1037:
        /*1854*/ 	.byte	0x04, 0x12
        /*1856*/ 	.short	(.L_1039 - .L_1038)
	.align		4
.L_1038:
        /*1858*/ 	.word	index@(_ZN10layer_norm13ln_bwd_kernelINS_13Kernel_traitsIf6__halfS2_S2_fjLj1024ELj1ELj4ELj1ELj16ENS_18Kernel_traits_baseILj1024EfS2_S2_S2_fjLj128EEEEELb1ELb1ELb1ELb1EEEvNS_9BwdParamsE)
        /*185c*/ 	.word	0x00000090


	//----- nvinfo : EIATTR_MIN_STACK_SIZE
	.align		4
.L_1039:
        /*1860*/ 	.byte	0x04, 0x12
        /*1862*/ 	.short	(.L_1041 - .L_1040)
	.align		4
.L_1040:
        /*1864*/ 	.word	index@(_ZN10layer_norm13ln_bwd_kernelINS_13Kernel_traitsI6__halfS2_fS2_fjLj1024ELj1ELj4ELj1ELj16ENS_18Kernel_traits_baseILj1024ES2_S2_fS2_fjLj128EEEEELb0ELb0ELb0ELb0EEEvNS_9BwdParamsE)
        /*1868*/ 	.word	0x00000000


	//----- nvinfo : EIATTR_MIN_STACK_SIZE
	.align		4
.L_1041:
        /*186c*/ 	.byte	0x04, 0x12
        /*186e*/ 	.short	(.L_1043 - .L_1042)
	.align		4
.L_1042:
        /*1870*/ 	.word	index@(_ZN10layer_norm13ln_bwd_kernelINS_13Kernel_traitsI6__halfS2_fS2_fjLj1024ELj1ELj4ELj1ELj16ENS_18Kernel_traits_baseILj1024ES2_S2_fS2_fjLj128EEEEELb0ELb0ELb0ELb1EEEvNS_9BwdParamsE)
        /*1874*/ 	.word	0x00000000


	//----- nvinfo : EIATTR_MIN_STACK_SIZE
	.align		4
.L_1043:
        /*1878*/ 	.byte	0x04, 0x12
        /*187a*/ 	.short	(.L_1045 - .L_1044)
	.align		4
.L_1044:
        /*187c*/ 	.word	index@(_ZN10layer_norm13ln_bwd_kernelINS_13Kernel_traitsI6__halfS2_fS2_fjLj1024ELj1ELj4ELj1ELj16ENS_18Kernel_traits_baseILj1024ES2_S2_fS2_fjLj128EEEEELb0ELb0ELb1ELb0EEEvNS_9BwdParamsE)
        /*1880*/ 	.word	0x00000000


	//----- nvinfo : EIATTR_MIN_STACK_SIZE
	.align		4
.L_1045:
        /*1884*/ 	.byte	0x04, 0x12
        /*1886*/ 	.short	(.L_1047 - .L_1046)
	.align		4
.L_1046:
        /*1888*/ 	.word	index@(_ZN10layer_norm13ln_bwd_kernelINS_13Kernel_traitsI6__halfS2_fS2_fjLj1024ELj1ELj4ELj1ELj16ENS_18Kernel_traits_baseILj1024ES2_S2_fS2_fjLj128EEEEELb0ELb0ELb1ELb1EEEvNS_9BwdParamsE)
        /*188c*/ 	.word	0x00000000


	//----- nvinfo : EIATTR_MIN_STACK_SIZE
	.align		4
.L_1047:
        /*1890*/ 	.byte	0x04, 0x12
        /*1892*/ 	.short	(.L_1049 - .L_1048)
	.align		4
.L_1048:
        /*1894*/ 	.word	index@(_ZN10layer_norm13ln_bwd_kernelINS_13Kernel_traitsI6__halfS2_fS2_fjLj1024ELj1ELj4ELj1ELj16ENS_18Kernel_traits_baseILj1024ES2_S2_fS2_fjLj128EEEEELb0ELb1ELb0ELb0EEEvNS_9BwdParamsE)
        /*1898*/ 	.word	0x00000080


	//----- nvinfo : EIATTR_MIN_STACK_SIZE
	.align		4
.L_1049:
        /*189c*/ 	.byte	0x04, 0x12
        /*189e*/ 	.short	(.L_1051 - .L_1050)
	.align		4
.L_1050:
        /*18a0*/ 	.word	index@(_ZN10layer_norm13ln_bwd_kernelINS_13Kernel_traitsI6__halfS2_fS2_fjLj1024ELj1ELj4ELj1ELj16ENS_18Kernel_traits_baseILj1024ES2_S2_fS2_fjLj128EEEEELb0ELb1ELb0ELb1EEEvNS_9BwdParamsE)
        /*18a4*/ 	.word	0x00000080


	//----- nvinfo : EIATTR_MIN_STACK_SIZE
	.align		4
.L_1051:
        /*18a8*/ 	.byte	0x04, 0x12
        /*18aa*/ 	.short	(.L_1053 - .L_1052)
	.align		4
.L_1052:
        /*18ac*/ 	.word	index@(_ZN10layer_norm13ln_bwd_kernelINS_13Kernel_traitsI6__halfS2_fS2_fjLj1024ELj1ELj4ELj1ELj16ENS_18Kernel_traits_baseILj1024ES2_S2_fS2_fjLj128EEEEELb0ELb1ELb1ELb0EEEvNS_9BwdParamsE)
        /*18b0*/ 	.word	0x000000c0


	//----- nvinfo : EIATTR_MIN_STACK_SIZE
	.align		4
.L_1053:
        /*18b4*/ 	.byte	0x04, 0x12
        /*18b6*/ 	.short	(.L_1055 - .L_1054)
	.align		4
.L_1054:
        /*18b8*/ 	.word	index@(_ZN10layer_norm13ln_bwd_kernelINS_13Kernel_traitsI6__halfS2_fS2_fjLj1024ELj1ELj4ELj1ELj16ENS_18Kernel_traits_baseILj1024ES2_S2_fS2_fjLj128EEEEELb0ELb1ELb1ELb1EEEvNS_9BwdParamsE)
        /*18bc*/ 	.word	0x00000080


	//----- nvinfo : EIATTR_MIN_STACK_SIZE
	.align		4
.L_1055:
        /*18c0*/ 	.byte	0x04, 0x12
        /*18c2*/ 	.short	(.L_1057 - .L_1056)
	.align		4
.L_1056:
        /*18c4*/ 	.word	index@(_ZN10layer_norm13ln_bwd_kernelINS_13Kernel_traitsI6__halfS2_fS2_fjLj1024ELj1ELj4ELj1ELj16ENS_18Kernel_traits_baseILj1024ES2_S2_fS2_fjLj128EEEEELb1ELb0ELb0ELb0EEEvNS_9BwdParamsE)
        /*18c8*/ 	.word	0x00000000


	//----- nvinfo : EIATTR_MIN_STACK_SIZE
	.align		4
.L_1057:
        /*18cc*/ 	.byte	0x04, 0x12
        /*18ce*/ 	.short	(.L_1059 - .L_1058)
	.align		4
.L_1058:
        /*18d0*/ 	.word	index@(_ZN10layer_norm13ln_bwd_kernelINS_13Kernel_traitsI6__halfS2_fS2_fjLj1024ELj1ELj4ELj1ELj16ENS_18Kernel_traits_baseILj1024ES2_S2_fS2_fjLj128EEEEELb1ELb0ELb0ELb1EEEvNS_9BwdParamsE)
        /*18d4*/ 	.word	0x00000000


	//----- nvinfo : EIATTR_MIN_STACK_SIZE
	.align		4
.L_1059:
        /*18d8*/ 	.byte	0x04, 0x12
        /*18da*/ 	.short	(.L_1061 - .L_1060)
	.align		4
.L_1060:
        /*18dc*/ 	.word	index@(_ZN10layer_norm22ln_bwd_finalize_kernelINS_22Kernel_traits_finalizeILj1024E6__halfS2_fS2_fjLb0ELj1024ELj4ENS_18Kernel_traits_baseILj1024ES2_S2_fS2_fjLj1024EEEEELb0ELb0EEEvNS_9BwdParamsE)
        /*18e0*/ 	.word	0x00000000


	//----- nvinfo : EIATTR_MIN_STACK_SIZE
	.align		4
.L_1061:
        /*18e4*/ 	.byte	0x04, 0x12
        /*18e6*/ 	.short	(.L_1063 - .L_1062)
	.align		4
.L_1062:
        /*18e8*/ 	.word	index@(_ZN10layer_norm13ln_bwd_kernelINS_13Kernel_traitsI6__halfS2_fS2_fjLj1024ELj1ELj4ELj1ELj16ENS_18Kernel_traits_baseILj1024ES2_S2_fS2_fjLj128EEEEELb1ELb0ELb1ELb0EEEvNS_9BwdParamsE)
        /*18ec*/ 	.word	0x00000000


	//----- nvinfo : EIATTR_MIN_STACK_SIZE
	.align		4
.L_1063:
        /*18f0*/ 	.byte	0x04, 0x12
        /*18f2*/ 	.short	(.L_1065 - .L_1064)
	.align		4
.L_1064:
        /*18f4*/ 	.word	index@(_ZN10layer_norm22ln_bwd_finalize_kernelINS_22Kernel_traits_finalizeILj1024E6__halfS2_fS2_fjLb0ELj1024ELj4ENS_18Kernel_traits_baseILj1024ES2_S2_fS2_fjLj1024EEEEELb0ELb1EEEvNS_9BwdParamsE)
        /*18f8*/ 	.word	0x00000000


	//----- nvinfo : EIATTR_MIN_STACK_SIZE
	.align		4
.L_1065:
        /*18fc*/ 	.byte	0x04, 0x12
        /*18fe*/ 	.short	(.L_1067 - .L_1066)
	.align		4
.L_1066:
        /*1900*/ 	.word	index@(_ZN10layer_norm13ln_bwd_kernelINS_13Kernel_traitsI6__halfS2_fS2_fjLj1024ELj1ELj4ELj1ELj16ENS_18Kernel_traits_baseILj1024ES2_S2_fS2_fjLj128EEEEELb1ELb0ELb1ELb1EEEvNS_9BwdParamsE)
        /*1904*/ 	.word	0x00000000


	//----- nvinfo : EIATTR_MIN_STACK_SIZE
	.align		4
.L_1067:
        /*1908*/ 	.byte	0x04, 0x12
        /*190a*/ 	.short	(.L_1069 - .L_1068)
	.align		4
.L_1068:
        /*190c*/ 	.word	index@(_ZN10layer_norm13ln_bwd_kernelINS_13Kernel_traitsI6__halfS2_fS2_fjLj1024ELj1ELj4ELj1ELj16ENS_18Kernel_traits_baseILj1024ES2_S2_fS2_fjLj128EEEEELb1ELb1ELb0ELb0EEEvNS_9BwdParamsE)
        /*1910*/ 	.word	0x000000b0


	//----- nvinfo : EIATTR_MIN_STACK_SIZE
	.align		4
.L_1069:
        /*1914*/ 	.byte	0x04, 0x12
        /*1916*/ 	.short	(.L_1071 - .L_1070)
	.align		4
.L_1070:
        /*1918*/ 	.word	index@(_ZN10layer_norm13ln_bwd_kernelINS_13Kernel_traitsI6__halfS2_fS2_fjLj1024ELj1ELj4ELj1ELj16ENS_18Kernel_traits_baseILj1024ES2_S2_fS2_fjLj128EEEEELb1ELb1ELb0ELb1EEEvNS_9BwdParamsE)
        /*191c*/ 	.word	0x00000070


	//----- nvinfo : EIATTR_MIN_STACK_SIZE
	.align		4
.L_1071:
        /*1920*/ 	.byte	0x04, 0x12
        /*1922*/ 	.short	(.L_1073 - .L_1072)
	.align		4
.L_1072:
        /*1924*/ 	.word	index@(_ZN10layer_norm22ln_bwd_finalize_kernelINS_22Kernel_traits_finalizeILj1024E6__halfS2_fS2_fjLb1ELj1024ELj4ENS_18Kernel_traits_baseILj1024ES2_S2_fS2_fjLj1024EEEEELb1ELb0EEEvNS_9BwdParamsE)
        /*1928*/ 	.word	0x00000000


	//----- nvinfo : EIATTR_MIN_STACK_SIZE
	.align		4
.L_1073:
        /*192c*/ 	.byte	0x04, 0x12
        /*192e*/ 	.short	(.L_1075 - .L_1074)
	.align		4
.L_1074:
        /*1930*/ 	.word	index@(_ZN10layer_norm13ln_bwd_kernelINS_13Kernel_traitsI6__halfS2_fS2_fjLj1024ELj1ELj4ELj1ELj16ENS_18Kernel_traits_baseILj1024ES2_S2_fS2_fjLj128EEEEELb1ELb1ELb1ELb0EEEvNS_9BwdParamsE)
        /*1934*/ 	.word	0x000000e0


	//----- nvinfo : EIATTR_MIN_STACK_SIZE
	.align		4
.L_1075:
        /*1938*/ 	.byte	0x04, 0x12
        /*193a*/ 	.short	(.L_1077 - .L_1076)
	.align		4
.L_1076:
        /*193c*/ 	.word	index@(_ZN10layer_norm22ln_bwd_finalize_kernelINS_22Kernel_traits_finalizeILj1024E6__halfS2_fS2_fjLb1ELj1024ELj4ENS_18Kernel_traits_baseILj1024ES2_S2_fS2_fjLj1024EEEEELb1ELb1EEEvNS_9BwdParamsE)
        /*1940*/ 	.word	0x00000000


	//----- nvinfo : EIATTR_MIN_STACK_SIZE
	.align		4
.L_1077:
        /*1944*/ 	.byte	0x04, 0x12
        /*1946*/ 	.short	(.L_1079 - .L_1078)
	.align		4
.L_1078:
        /*1948*/ 	.word	index@(_ZN10layer_norm13ln_bwd_kernelINS_13Kernel_traitsI6__halfS2_fS2_fjLj1024ELj1ELj4ELj1ELj16ENS_18Kernel_traits_baseILj1024ES2_S2_fS2_fjLj128EEEEELb1ELb1ELb1ELb1EEEvNS_9BwdParamsE)
        /*194c*/ 	.word	0x000000b0


	//----- nvinfo : EIATTR_MIN_STACK_SIZE
	.align		4
.L_1079:
        /*1950*/ 	.byte	0x04, 0x12
        /*1952*/ 	.short	(.L_1081 - .L_1080)
	.align		4
.L_1080:
        /*1954*/ 	.word	index@(_ZN10layer_norm13ln_bwd_kernelINS_13Kernel_traitsIf6__halffS2_fjLj1024ELj1ELj4ELj1ELj16ENS_18Kernel_traits_baseILj1024EfS2_fS2_fjLj128EEEEELb0ELb0ELb0ELb0EEEvNS_9BwdParamsE)
        /*1958*/ 	.word	0x00000000


	//----- nvinfo : EIATTR_MIN_STACK_SIZE
	.align		4
.L_1081:
        /*195c*/ 	.byte	0x04, 0x12
        /*195e*/ 	.short	(.L_1083 - .L_1082)
	.align		4
.L_1082:
        /*1960*/ 	.word	index@(_ZN10layer_norm13ln_bwd_kernelINS_13Kernel_traitsIf6__halffS2_fjLj1024ELj1ELj4ELj1ELj16ENS_18Kernel_traits_baseILj1024EfS2_fS2_fjLj128EEEEELb0ELb0ELb0ELb1EEEvNS_9BwdParamsE)
        /*1964*/ 	.word	0x00000000


	//----- nvinfo : EIATTR_MIN_STACK_SIZE
	.align		4
.L_1083:
        /*1968*/ 	.byte	0x04, 0x12
        /*196a*/ 	.short	(.L_1085 - .L_1084)
	.align		4
.L_1084:
        /*196c*/ 	.word	index@(_ZN10layer_norm13ln_bwd_kernelINS_13Kernel_traitsIf6__halffS2_fjLj1024ELj1ELj4ELj1ELj16ENS_18Kernel_traits_baseILj1024EfS2_fS2_fjLj128EEEEELb0ELb0ELb1ELb0EEEvNS_9BwdParamsE)
        /*1970*/ 	.word	0x00000000


	//----- nvinfo : EIATTR_MIN_STACK_SIZE
	.align		4
.L_1085:
        /*1974*/ 	.byte	0x04, 0x12
        /*1976*/ 	.short	(.L_1087 - .L_1086)
	.align		4
.L_1086:
        /*1978*/ 	.word	index@(_ZN10layer_norm13ln_bwd_kernelINS_13Kernel_traitsIf6__halffS2_fjLj1024ELj1ELj4ELj1ELj16ENS_18Kernel_traits_baseILj1024EfS2_fS2_fjLj128EEEEELb0ELb0ELb1ELb1EEEvNS_9BwdParamsE)
        /*197c*/ 	.word	0x00000000


	//----- nvinfo : EIATTR_MIN_STACK_SIZE
	.align		4
.L_1087:
        /*1980*/ 	.byte	0x04, 0x12
        /*1982*/ 	.short	(.L_1089 - .L_1088)
	.align		4
.L_1088:
        /*1984*/ 	.word	index@(_ZN10layer_norm13ln_bwd_kernelINS_13Kernel_traitsIf6__halffS2_fjLj1024ELj1ELj4ELj1ELj16ENS_18Kernel_traits_baseILj1024EfS2_fS2_fjLj128EEEEELb0ELb1ELb0ELb0EEEvNS_9BwdParamsE)
        /*1988*/ 	.word	0x00000080


	//----- nvinfo : EIATTR_MIN_STACK_SIZE
	.align		4
.L_1089:
        /*198c*/ 	.byte	0x04, 0x12
        /*198e*/ 	.short	(.L_1091 - .L_1090)
	.align		4
.L_1090:
        /*1990*/ 	.word	index@(_ZN10layer_norm13ln_bwd_kernelINS_13Kernel_traitsIf6__halffS2_fjLj1024ELj1ELj4ELj1ELj16ENS_18Kernel_traits_baseILj1024EfS2_fS2_fjLj128EEEEELb0ELb1ELb0ELb1EEEvNS_9BwdParamsE)
        /*1994*/ 	.word	0x00000080


	//----- nvinfo : EIATTR_MIN_STACK_SIZE
	.align		4
.L_1091:
        /*1998*/ 	.byte	0x04, 0x12
        /*199a*/ 	.short	(.L_1093 - .L_1092)
	.align		4
.L_1092:
        /*199c*/ 	.word	index@(_ZN10layer_norm13ln_bwd_kernelINS_13Kernel_traitsIf6__halffS2_fjLj1024ELj1ELj4ELj1ELj16ENS_18Kernel_traits_baseILj1024EfS2_fS2_fjLj128EEEEELb0ELb1ELb1ELb0EEEvNS_9BwdParamsE)
        /*19a0*/ 	.word	0x000000b8


	//----- nvinfo : EIATTR_MIN_STACK_SIZE
	.align		4
.L_1093:
        /*19a4*/ 	.byte	0x04, 0x12
        /*19a6*/ 	.short	(.L_1095 - .L_1094)
	.align		4
.L_1094:
        /*19a8*/ 	.word	index@(_ZN10layer_norm13ln_bwd_kernelINS_13Kernel_traitsIf6__halffS2_fjLj1024ELj1ELj4ELj1ELj16ENS_18Kernel_traits_baseILj1024EfS2_fS2_fjLj128EEEEELb0ELb1ELb1ELb1EEEvNS_9BwdParamsE)
        /*19ac*/ 	.word	0x000000d8


	//----- nvinfo : EIATTR_MIN_STACK_SIZE
	.align		4
.L_1095:
        /*19b0*/ 	.byte	0x04, 0x12
        /*19b2*/ 	.short	(.L_1097 - .L_1096)
	.align		4
.L_1096:
        /*19b4*/ 	.word	index@(_ZN10layer_norm13ln_bwd_kernelINS_13Kernel_traitsIf6__halffS2_fjLj1024ELj1ELj4ELj1ELj16ENS_18Kernel_traits_baseILj1024EfS2_fS2_fjLj128EEEEELb1ELb0ELb0ELb0EEEvNS_9BwdParamsE)
        /*19b8*/ 	.word	0x00000000


	//----- nvinfo : EIATTR_MIN_STACK_SIZE
	.align		4
.L_1097:
        /*19bc*/ 	.byte	0x04, 0x12
        /*19be*/ 	.short	(.L_1099 - .L_1098)
	.align		4
.L_1098:
        /*19c0*/ 	.word	index@(_ZN10layer_norm13ln_bwd_kernelINS_13Kernel_traitsIf6__halffS2_fjLj1024ELj1ELj4ELj1ELj16ENS_18Kernel_traits_baseILj1024EfS2_fS2_fjLj128EEEEELb1ELb0ELb0ELb1EEEvNS_9BwdParamsE)
        /*19c4*/ 	.word	0x00000000


	//----- nvinfo : EIATTR_MIN_STACK_SIZE
	.align		4
.L_1099:
        /*19c8*/ 	.byte	0x04, 0x12
        /*19ca*/ 	.short	(.L_1101 - .L_1100)
	.align		4
.L_1100:
        /*19cc*/ 	.word	index@(_ZN10layer_norm22ln_bwd_finalize_kernelINS_22Kernel_traits_finalizeILj1024Ef6__halffS2_fjLb0ELj1024ELj4ENS_18Kernel_traits_baseILj1024EfS2_fS2_fjLj1024EEEEELb0ELb0EEEvNS_9BwdParamsE)
        /*19d0*/ 	.word	0x00000000


	//----- nvinfo : EIATTR_MIN_STACK_SIZE
	.align		4
.L_1101:
        /*19d4*/ 	.byte	0x04, 0x12
        /*19d6*/ 	.short	(.L_1103 - .L_1102)
	.align		4
.L_1102:
        /*19d8*/ 	.word	index@(_ZN10layer_norm13ln_bwd_kernelINS_13Kernel_traitsIf6__halffS2_fjLj1024ELj1ELj4ELj1ELj16ENS_18Kernel_traits_baseILj1024EfS2_fS2_fjLj128EEEEELb1ELb0ELb1ELb0EEEvNS_9BwdParamsE)
        /*19dc*/ 	.word	0x00000000


	//----- nvinfo : EIATTR_MIN_STACK_SIZE
	.align		4
.L_1103:
        /*19e0*/ 	.byte	0x04, 0x12
        /*19e2*/ 	.short	(.L_1105 - .L_1104)
	.align		4
.L_1104:
        /*19e4*/ 	.word	index@(_ZN10layer_norm22ln_bwd_finalize_kernelINS_22Kernel_traits_finalizeILj1024Ef6__halffS2_fjLb0ELj1024ELj4ENS_18Kernel_traits_baseILj1024EfS2_fS2_fjLj1024EEEEELb0ELb1EEEvNS_9BwdParamsE)
        /*19e8*/ 	.word	0x00000000


	//----- nvinfo : EIATTR_MIN_STACK_SIZE
	.align		4
.L_1105:
        /*19ec*/ 	.byte	0x04, 0x12
        /*19ee*/ 	.short	(.L_1107 - .L_1106)
	.align		4
.L_1106:
        /*19f0*/ 	.word	index@(_ZN10layer_norm13ln_bwd_kernelINS_13Kernel_traitsIf6__halffS2_fjLj1024ELj1ELj4ELj1ELj16ENS_18Kernel_traits_baseILj1024EfS2_fS2_fjLj128EEEEELb1ELb0ELb1ELb1EEEvNS_9BwdParamsE)
        /*19f4*/ 	.word	0x00000000


	//----- nvinfo : EIATTR_MIN_STACK_SIZE
	.align		4
.L_1107:
        /*19f8*/ 	.byte	0x04, 0x12
        /*19fa*/ 	.short	(.L_1109 - .L_1108)
	.align		4
.L_1108:
        /*19fc*/ 	.word	index@(_ZN10layer_norm13ln_bwd_kernelINS_13Kernel_traitsIf6__halffS2_fjLj1024ELj1ELj4ELj1ELj16ENS_18Kernel_traits_baseILj1024EfS2_fS2_fjLj128EEEEELb1ELb1ELb0ELb0EEEvNS_9BwdParamsE)
        /*1a00*/ 	.word	0x000000b0


	//----- nvinfo : EIATTR_MIN_STACK_SIZE
	.align		4
.L_1109:
        /*1a04*/ 	.byte	0x04, 0x12
        /*1a06*/ 	.short	(.L_1111 - .L_1110)
	.align		4
.L_1110:
        /*1a08*/ 	.word	index@(_ZN10layer_norm13ln_bwd_kernelINS_13Kernel_traitsIf6__halffS2_fjLj1024ELj1ELj4ELj1ELj16ENS_18Kernel_traits_baseILj1024EfS2_fS2_fjLj128EEEEELb1ELb1ELb0ELb1EEEvNS_9BwdParamsE)
        /*1a0c*/ 	.word	0x000000b8


	//----- nvinfo : EIATTR_MIN_STACK_SIZE
	.align		4
.L_1111:
        /*1a10*/ 	.byte	0x04, 0x12
        /*1a12*/ 	.short	(.L_1113 - .L_1112)
	.align		4
.L_1112:
        /*1a14*/ 	.word	index@(_ZN10layer_norm22ln_bwd_finalize_kernelINS_22Kernel_traits_finalizeILj1024Ef6__halffS2_fjLb1ELj1024ELj4ENS_18Kernel_traits_baseILj1024EfS2_fS2_fjLj1024EEEEELb1ELb0EEEvNS_9BwdParamsE)
        /*1a18*/ 	.word	0x00000000


	//----- nvinfo : EIATTR_MIN_STACK_SIZE
	.align		4
.L_1113:
        /*1a1c*/ 	.byte	0x04, 0x12
        /*1a1e*/ 	.short	(.L_1115 - .L_1114)
	.align		4
.L_1114:
        /*1a20*/ 	.word	index@(_ZN10layer_norm13ln_bwd_kernelINS_13Kernel_traitsIf6__halffS2_fjLj1024ELj1ELj4ELj1ELj16ENS_18Kernel_traits_baseILj1024EfS2_fS2_fjLj128EEEEELb1ELb1ELb1ELb0EEEvNS_9BwdParamsE)
        /*1a24*/ 	.word	0x000000e0


	//----- nvinfo : EIATTR_MIN_STACK_SIZE
	.align		4
.L_1115:
        /*1a28*/ 	.byte	0x04, 0x12
        /*1a2a*/ 	.short	(.L_1117 - .L_1116)
	.align		4
.L_1116:
        /*1a2c*/ 	.word	index@(_ZN10layer_norm22ln_bwd_finalize_kernelINS_22Kernel_traits_finalizeILj1024Ef6__halffS2_fjLb1ELj1024ELj4ENS_18Kernel_traits_baseILj1024EfS2_fS2_fjLj1024EEEEELb1ELb1EEEvNS_9BwdParamsE)
        /*1a30*/ 	.word	0x00000000


	//----- nvinfo : EIATTR_MIN_STACK_SIZE
	.align		4
.L_1117:
        /*1a34*/ 	.byte	0x04, 0x12
        /*1a36*/ 	.short	(.L_1119 - .L_1118)
	.align		4
.L_1118:
        /*1a38*/ 	.word	index@(_ZN10layer_norm13ln_bwd_kernelINS_13Kernel_traitsIf6__halffS2_fjLj1024ELj1ELj4ELj1ELj16ENS_18Kernel_traits_baseILj1024EfS2_fS2_fjLj128EEEEELb1ELb1ELb1ELb1EEEvNS_9BwdParamsE)
        /*1a3c*/ 	.word	0x000000f0


	//----- nvinfo : EIATTR_MIN_STACK_SIZE
	.align		4
.L_1119:
        /*1a40*/ 	.byte	0x04, 0x12
        /*1a42*/ 	.short	(.L_1121 - .L_1120)
	.align		4
.L_1120:
        /*1a44*/ 	.word	index@(_ZN10layer_norm13ln_bwd_kernelINS_13Kernel_traitsI6__halfffffjLj1024ELj1ELj4ELj1ELj16ENS_18Kernel_traits_baseILj1024ES2_ffffjLj128EEEEELb0ELb0ELb0ELb0EEEvNS_9BwdParamsE)
        /*1a48*/ 	.word	0x00000000


	//----- nvinfo : EIATTR_MIN_STACK_SIZE
	.align		4
.L_1121:
        /*1a4c*/ 	.byte	0x04, 0x12
        /*1a4e*/ 	.short	(.L_1123 - .L_1122)
	.align		4
.L_1122:
        /*1a50*/ 	.word	index@(_ZN10layer_norm13ln_bwd_kernelINS_13Kernel_traitsI6__halfffffjLj1024ELj1ELj4ELj1ELj16ENS_18Kernel_traits_baseILj1024ES2_ffffjLj128EEEEELb0ELb0ELb0ELb1EEEvNS_9BwdParamsE)
        /*1a54*/ 	.word	0x00000000


	//----- nvinfo : EIATTR_MIN_STACK_SIZE
	.align		4
.L_1123:
        /*1a58*/ 	.byte	0x04, 0x12
        /*1a5a*/ 	.short	(.L_1125 - .L_1124)
	.align		4
.L_1124:
        /*1a5c*/ 	.word	index@(_ZN10layer_norm13ln_bwd_kernelINS_13Kernel_traitsI6__halfffffjLj1024ELj1ELj4ELj1ELj16ENS_18Kernel_traits_baseILj1024ES2_ffffjLj128EEEEELb0ELb0ELb1ELb0EEEvNS_9BwdParamsE)
        /*1a60*/ 	.word	0x00000000


	//----- nvinfo : EIATTR_MIN_STACK_SIZE
	.align		4
.L_1125:
        /*1a64*/ 	.byte	0x04, 0x12
        /*1a66*/ 	.short	(.L_1127 - .L_1126)
	.align		4
.L_1126:
        /*1a68*/ 	.word	index@(_ZN10layer_norm13ln_bwd_kernelINS_13Kernel_traitsI6__halfffffjLj1024ELj1ELj4ELj1ELj16ENS_18Kernel_traits_baseILj1024ES2_ffffjLj128EEEEELb0ELb0ELb1ELb1EEEvNS_9BwdParamsE)
        /*1a6c*/ 	.word	0x00000000


	//----- nvinfo : EIATTR_MIN_STACK_SIZE
	.align		4
.L_1127:
        /*1a70*/ 	.byte	0x04, 0x12
        /*1a72*/ 	.short	(.L_1129 - .L_1128)
	.align		4
.L_1128:
        /*1a74*/ 	.word	index@(_ZN10layer_norm13ln_bwd_kernelINS_13Kernel_traitsI6__halfffffjLj1024ELj1ELj4ELj1ELj16ENS_18Kernel_traits_baseILj1024ES2_ffffjLj128EEEEELb0ELb1ELb0ELb0EEEvNS_9BwdParamsE)
        /*1a78*/ 	.word	0x00000070


	//----- nvinfo : EIATTR_MIN_STACK_SIZE
	.align		4
.L_1129:
        /*1a7c*/ 	.byte	0x04, 0x12
        /*1a7e*/ 	.short	(.L_1131 - .L_1130)
	.align		4
.L_1130:
        /*1a80*/ 	.word	index@(_ZN10layer_norm13ln_bwd_kernelINS_13Kernel_traitsI6__halfffffjLj1024ELj1ELj4ELj1ELj16ENS_18Kernel_traits_baseILj1024ES2_ffffjLj128EEEEELb0ELb1ELb0ELb1EEEvNS_9BwdParamsE)
        /*1a84*/ 	.word	0x000000d0


	//----- nvinfo : EIATTR_MIN_STACK_SIZE
	.align		4
.L_1131:
        /*1a88*/ 	.byte	0x04, 0x12
        /*1a8a*/ 	.short	(.L_1133 - .L_1132)
	.align		4
.L_1132:
        /*1a8c*/ 	.word	index@(_ZN10layer_norm13ln_bwd_kernelINS_13Kernel_traitsI6__halfffffjLj1024ELj1ELj4ELj1ELj16ENS_18Kernel_traits_baseILj1024ES2_ffffjLj128EEEEELb0ELb1ELb1ELb0EEEvNS_9BwdParamsE)
        /*1a90*/ 	.word	0x00000098


	//----- nvinfo : EIATTR_MIN_STACK_SIZE
	.align		4
.L_1133:
        /*1a94*/ 	.byte	0x04, 0x12
        /*1a96*/ 	.short	(.L_1135 - .L_1134)
	.align		4
.L_1134:
        /*1a98*/ 	.word	index@(_ZN10layer_norm13ln_bwd_kernelINS_13Kernel_traitsI6__halfffffjLj1024ELj1ELj4ELj1ELj16ENS_18Kernel_traits_baseILj1024ES2_ffffjLj128EEEEELb0ELb1ELb1ELb1EEEvNS_9BwdParamsE)
        /*1a9c*/ 	.word	0x000000a0


	//----- nvinfo : EIATTR_MIN_STACK_SIZE
	.align		4
.L_1135:
        /*1aa0*/ 	.byte	0x04, 0x12
        /*1aa2*/ 	.short	(.L_1137 - .L_1136)
	.align		4
.L_1136:
        /*1aa4*/ 	.word	index@(_ZN10layer_norm13ln_bwd_kernelINS_13Kernel_traitsI6__halfffffjLj1024ELj1ELj4ELj1ELj16ENS_18Kernel_traits_baseILj1024ES2_ffffjLj128EEEEELb1ELb0ELb0ELb0EEEvNS_9BwdParamsE)
        /*1aa8*/ 	.word	0x00000000


	//----- nvinfo : EIATTR_MIN_STACK_SIZE
	.align		4
.L_1137:
        /*1aac*/ 	.byte	0x04, 0x12
        /*1aae*/ 	.short	(.L_1139 - .L_1138)
	.align		4
.L_1138:
        /*1ab0*/ 	.word	index@(_ZN10layer_norm13ln_bwd_kernelINS_13Kernel_traitsI6__halfffffjLj1024ELj1ELj4ELj1ELj16ENS_18Kernel_traits_baseILj1024ES2_ffffjLj128EEEEELb1ELb0ELb0ELb1EEEvNS_9BwdParamsE)
        /*1ab4*/ 	.word	0x00000000


	//----- nvinfo : EIATTR_MIN_STACK_SIZE
	.align		4
.L_1139:
        /*1ab8*/ 	.byte	0x04, 0x12
        /*1aba*/ 	.short	(.L_1141 - .L_1140)
	.align		4
.L_1140:
        /*1abc*/ 	.word	index@(_ZN10layer_norm22ln_bwd_finalize_kernelINS_22Kernel_traits_finalizeILj1024E6__halfffffjLb0ELj1024ELj4ENS_18Kernel_traits_baseILj1024ES2_ffffjLj1024EEEEELb0ELb0EEEvNS_9BwdParamsE)
        /*1ac0*/ 	.word	0x00000000


	//----- nvinfo : EIATTR_MIN_STACK_SIZE
	.align		4
.L_1141:
        /*1ac4*/ 	.byte	0x04, 0x12
        /*1ac6*/ 	.short	(.L_1143 - .L_1142)
	.align		4
.L_1142:
        /*1ac8*/ 	.word	index@(_ZN10layer_norm13ln_bwd_kernelINS_13Kernel_traitsI6__halfffffjLj1024ELj1ELj4ELj1ELj16ENS_18Kernel_traits_baseILj1024ES2_ffffjLj128EEEEELb1ELb0ELb1ELb0EEEvNS_9BwdParamsE)
        /*1acc*/ 	.word	0x00000000


	//----- nvinfo : EIATTR_MIN_STACK_SIZE
	.align		4
.L_1143:
        /*1ad0*/ 	.byte	0x04, 0x12
        /*1ad2*/ 	.short	(.L_1145 - .L_1144)
	.align		4
.L_1144:
        /*1ad4*/ 	.word	index@(_ZN10layer_norm22ln_bwd_finalize_kernelINS_22Kernel_traits_finalizeILj1024E6__halfffffjLb0ELj1024ELj4ENS_18Kernel_traits_baseILj1024ES2_ffffjLj1024EEEEELb0ELb1EEEvNS_9BwdParamsE)
        /*1ad8*/ 	.word	0x00000000


	//----- nvinfo : EIATTR_MIN_STACK_SIZE
	.align		4
.L_1145:
        /*1adc*/ 	.byte	0x04, 0x12
        /*1ade*/ 	.short	(.L_1147 - .L_1146)
	.align		4
.L_1146:
        /*1ae0*/ 	.word	index@(_ZN10layer_norm13ln_bwd_kernelINS_13Kernel_traitsI6__halfffffjLj1024ELj1ELj4ELj1ELj16ENS_18Kernel_traits_baseILj1024ES2_ffffjLj128EEEEELb1ELb0ELb1ELb1EEEvNS_9BwdParamsE)
        /*1ae4*/ 	.word	0x00000000


	//----- nvinfo : EIATTR_MIN_STACK_SIZE
	.align		4
.L_1147:
        /*1ae8*/ 	.byte	0x04, 0x12
        /*1aea*/ 	.short	(.L_1149 - .L_1148)
	.align		4
.L_1148:
        /*1aec*/ 	.word	index@(_ZN10layer_norm13ln_bwd_kernelINS_13Kernel_traitsI6__halfffffjLj1024ELj1ELj4ELj1ELj16ENS_18Kernel_traits_baseILj1024ES2_ffffjLj128EEEEELb1ELb1ELb0ELb0EEEvNS_9BwdParamsE)
        /*1af0*/ 	.word	0x00000098


	//----- nvinfo : EIATTR_MIN_STACK_SIZE
	.align		4
.L_1149:
        /*1af4*/ 	.byte	0x04, 0x12
        /*1af6*/ 	.short	(.L_1151 - .L_1150)
	.align		4
.L_1150:
        /*1af8*/ 	.word	index@(_ZN10layer_norm13ln_bwd_kernelINS_13Kernel_traitsI6__halfffffjLj1024ELj1ELj4ELj1ELj16ENS_18Kernel_traits_baseILj1024ES2_ffffjLj128EEEEELb1ELb1ELb0ELb1EEEvNS_9BwdParamsE)
        /*1afc*/ 	.word	0x000000d0


	//----- nvinfo : EIATTR_MIN_STACK_SIZE
	.align		4
.L_1151:
        /*1b00*/ 	.byte	0x04, 0x12
        /*1b02*/ 	.short	(.L_1153 - .L_1152)
	.align		4
.L_1152:
        /*1b04*/ 	.word	index@(_ZN10layer_norm22ln_bwd_finalize_kernelINS_22Kernel_traits_finalizeILj1024E6__halfffffjLb1ELj1024ELj4ENS_18Kernel_traits_baseILj1024ES2_ffffjLj1024EEEEELb1ELb0EEEvNS_9BwdParamsE)
        /*1b08*/ 	.word	0x00000000


	//----- nvinfo : EIATTR_MIN_STACK_SIZE
	.align		4
.L_1153:
        /*1b0c*/ 	.byte	0x04, 0x12
        /*1b0e*/ 	.short	(.L_1155 - .L_1154)
	.align		4
.L_1154:
        /*1b10*/ 	.word	index@(_ZN10layer_norm13ln_bwd_kernelINS_13Kernel_traitsI6__halfffffjLj1024ELj1ELj4ELj1ELj16ENS_18Kernel_traits_baseILj1024ES2_ffffjLj128EEEEELb1ELb1ELb1ELb0EEEvNS_9BwdParamsE)
        /*1b14*/ 	.word	0x000000c0


	//----- nvinfo : EIATTR_MIN_STACK_SIZE
	.align		4
.L_1155:
        /*1b18*/ 	.byte	0x04, 0x12
        /*1b1a*/ 	.short	(.L_1157 - .L_1156)
	.align		4
.L_1156:
        /*1b1c*/ 	.word	index@(_ZN10layer_norm22ln_bwd_finalize_kernelINS_22Kernel_traits_finalizeILj1024E6__halfffffjLb1ELj1024ELj4ENS_18Kernel_traits_baseILj1024ES2_ffffjLj1024EEEEELb1ELb1EEEvNS_9BwdParamsE)
        /*1b20*/ 	.word	0x00000000


	//----- nvinfo : EIATTR_MIN_STACK_SIZE
	.align		4
.L_1157:
        /*1b24*/ 	.byte	0x04, 0x12
        /*1b26*/ 	.short	(.L_1159 - .L_1158)
	.align		4
.L_1158:
        /*1b28*/ 	.word	index@(_ZN10layer_norm13ln_bwd_kernelINS_13Kernel_traitsI6__halfffffjLj1024ELj1ELj4ELj1ELj16ENS_18Kernel_traits_baseILj1024ES2_ffffjLj128EEEEELb1ELb1ELb1ELb1EEEvNS_9BwdParamsE)
        /*1b2c*/ 	.word	0x000000d0


	//----- nvinfo : EIATTR_MIN_STACK_SIZE
	.align		4
.L_1159:
        /*1b30*/ 	.byte	0x04, 0x12
        /*1b32*/ 	.short	(.L_1161 - .L_1160)
	.align		4
.L_1160:
        /*1b34*/ 	.word	index@(_ZN10layer_norm13ln_bwd_kernelINS_13Kernel_traitsIfffffjLj1024ELj1ELj4ELj1ELj16ENS_18Kernel_traits_baseILj1024EfffffjLj128EEEEELb0ELb0ELb0ELb0EEEvNS_9BwdParamsE)
        /*1b38*/ 	.word	0x00000000


	//----- nvinfo : EIATTR_MIN_STACK_SIZE
	.align		4
.L_1161:
        /*1b3c*/ 	.byte	0x04, 0x12
        /*1b3e*/ 	.short	(.L_1163 - .L_1162)
	.align		4
.L_1162:
        /*1b40*/ 	.word	index@(_ZN10layer_norm13ln_bwd_kernelINS_13Kernel_traitsIfffffjLj1024ELj1ELj4ELj1ELj16ENS_18Kernel_traits_baseILj1024EfffffjLj128EEEEELb0ELb0ELb0ELb1EEEvNS_9BwdParamsE)
        /*1b44*/ 	.word	0x00000000


	//----- nvinfo : EIATTR_MIN_STACK_SIZE
	.align		4
.L_1163:
        /*1b48*/ 	.byte	0x04, 0x12
        /*1b4a*/ 	.short	(.L_1165 - .L_1164)
	.align		4
.L_1164:
        /*1b4c*/ 	.word	index@(_ZN10layer_norm13ln_bwd_kernelINS_13Kernel_traitsIfffffjLj1024ELj1ELj4ELj1ELj16ENS_18Kernel_traits_baseILj1024EfffffjLj128EEEEELb0ELb0ELb1ELb0EEEvNS_9BwdParamsE)
        /*1b50*/ 	.word	0x00000000


	//----- nvinfo : EIATTR_MIN_STACK_SIZE
	.align		4
.L_1165:
        /*1b54*/ 	.byte	0x04, 0x12
        /*1b56*/ 	.short	(.L_1167 - .L_1166)
	.align		4
.L_1166:
        /*1b58*/ 	.word	index@(_ZN10layer_norm13ln_bwd_kernelINS_13Kernel_traitsIfffffjLj1024ELj1ELj4ELj1ELj16ENS_18Kernel_traits_baseILj1024EfffffjLj128EEEEELb0ELb0ELb1ELb1EEEvNS_9BwdParamsE)
        /*1b5c*/ 	.word	0x00000000


	//----- nvinfo : EIATTR_MIN_STACK_SIZE
	.align		4
.L_1167:
        /*1b60*/ 	.byte	0x04, 0x12
        /*1b62*/ 	.short	(.L_1169 - .L_1168)
	.align		4
.L_1168:
        /*1b64*/ 	.word	index@(_ZN10layer_norm13ln_bwd_kernelINS_13Kernel_traitsIfffffjLj1024ELj1ELj4ELj1ELj16ENS_18Kernel_traits_baseILj1024EfffffjLj128EEEEELb0ELb1ELb0ELb0EEEvNS_9BwdParamsE)
        /*1b68*/ 	.word	0x00000070


	//----- nvinfo : EIATTR_MIN_STACK_SIZE
	.align		4
.L_1169:
        /*1b6c*/ 	.byte	0x04, 0x12
        /*1b6e*/ 	.short	(.L_1171 - .L_1170)
	.align		4
.L_1170:
        /*1b70*/ 	.word	index@(_ZN10layer_norm13ln_bwd_kernelINS_13Kernel_traitsIfffffjLj1024ELj1ELj4ELj1ELj16ENS_18Kernel_traits_baseILj1024EfffffjLj128EEEEELb0ELb1ELb0ELb1EEEvNS_9BwdParamsE)
        /*1b74*/ 	.word	0x000000d8


	//----- nvinfo : EIATTR_MIN_STACK_SIZE
	.align		4
.L_1171:
        /*1b78*/ 	.byte	0x04, 0x12
        /*1b7a*/ 	.short	(.L_1173 - .L_1172)
	.align		4
.L_1172:
        /*1b7c*/ 	.word	index@(_ZN10layer_norm13ln_bwd_kernelINS_13Kernel_traitsIfffffjLj1024ELj1ELj4ELj1ELj16ENS_18Kernel_traits_baseILj1024EfffffjLj128EEEEELb0ELb1ELb1ELb0EEEvNS_9BwdParamsE)
        /*1b80*/ 	.word	0x00000090


	//----- nvinfo : EIATTR_MIN_STACK_SIZE
	.align		4
.L_1173:
        /*1b84*/ 	.byte	0x04, 0x12
        /*1b86*/ 	.short	(.L_1175 - .L_1174)
	.align		4
.L_1174:
        /*1b88*/ 	.word	index@(_ZN10layer_norm13ln_bwd_kernelINS_13Kernel_traitsIfffffjLj1024ELj1ELj4ELj1ELj16ENS_18Kernel_traits_baseILj1024EfffffjLj128EEEEELb0ELb1ELb1ELb1EEEvNS_9BwdParamsE)
        /*1b8c*/ 	.word	0x000000c0


	//----- nvinfo : EIATTR_MIN_STACK_SIZE
	.align		4
.L_1175:
        /*1b90*/ 	.byte	0x04, 0x12
        /*1b92*/ 	.short	(.L_1177 - .L_1176)
	.align		4
.L_1176:
        /*1b94*/ 	.word	index@(_ZN10layer_norm13ln_bwd_kernelINS_13Kernel_traitsIfffffjLj1024ELj1ELj4ELj1ELj16ENS_18Kernel_traits_baseILj1024EfffffjLj128EEEEELb1ELb0ELb0ELb0EEEvNS_9BwdParamsE)
        /*1b98*/ 	.word	0x00000000


	//----- nvinfo : EIATTR_MIN_STACK_SIZE
	.align		4
.L_1177:
        /*1b9c*/ 	.byte	0x04, 0x12
        /*1b9e*/ 	.short	(.L_1179 - .L_1178)
	.align		4
.L_1178:
        /*1ba0*/ 	.word	index@(_ZN10layer_norm13ln_bwd_kernelINS_13Kernel_traitsIfffffjLj1024ELj1ELj4ELj1ELj16ENS_18Kernel_traits_baseILj1024EfffffjLj128EEEEELb1ELb0ELb0ELb1EEEvNS_9BwdParamsE)
        /*1ba4*/ 	.word	0x00000000


	//----- nvinfo : EIATTR_MIN_STACK_SIZE
	.align		4
.L_1179:
        /*1ba8*/ 	.byte	0x04, 0x12
        /*1baa*/ 	.short	(.L_1181 - .L_1180)
	.align		4
.L_1180:
        /*1bac*/ 	.word	index@(_ZN10layer_norm22ln_bwd_finalize_kernelINS_22Kernel_traits_finalizeILj1024EfffffjLb0ELj1024ELj4ENS_18Kernel_traits_baseILj1024EfffffjLj1024EEEEELb0ELb0EEEvNS_9BwdParamsE)
        /*1bb0*/ 	.word	0x00000000


	//----- nvinfo : EIATTR_MIN_STACK_SIZE
	.align		4
.L_1181:
        /*1bb4*/ 	.byte	0x04, 0x12
        /*1bb6*/ 	.short	(.L_1183 - .L_1182)
	.align		4
.L_1182:
        /*1bb8*/ 	.word	index@(_ZN10layer_norm13ln_bwd_kernelINS_13Kernel_traitsIfffffjLj1024ELj1ELj4ELj1ELj16ENS_18Kernel_traits_baseILj1024EfffffjLj128EEEEELb1ELb0ELb1ELb0EEEvNS_9BwdParamsE)
        /*1bbc*/ 	.word	0x00000000


	//----- nvinfo : EIATTR_MIN_STACK_SIZE
	.align		4
.L_1183:
        /*1bc0*/ 	.byte	0x04, 0x12
        /*1bc2*/ 	.short	(.L_1185 - .L_1184)
	.align		4
.L_1184:
        /*1bc4*/ 	.word	index@(_ZN10layer_norm22ln_bwd_finalize_kernelINS_22Kernel_traits_finalizeILj1024EfffffjLb0ELj1024ELj4ENS_18Kernel_traits_baseILj1024EfffffjLj1024EEEEELb0ELb1EEEvNS_9BwdParamsE)
        /*1bc8*/ 	.word	0x00000000


	//----- nvinfo : EIATTR_MIN_STACK_SIZE
	.align		4
.L_1185:
        /*1bcc*/ 	.byte	0x04, 0x12
        /*1bce*/ 	.short	(.L_1187 - .L_1186)
	.align		4
.L_1186:
        /*1bd0*/ 	.word	index@(_ZN10layer_norm13ln_bwd_kernelINS_13Kernel_traitsIfffffjLj1024ELj1ELj4ELj1ELj16ENS_18Kernel_traits_baseILj1024EfffffjLj128EEEEELb1ELb0ELb1ELb1EEEvNS_9BwdParamsE)
        /*1bd4*/ 	.word	0x00000000


	//----- nvinfo : EIATTR_MIN_STACK_SIZE
	.align		4
.L_1187:
        /*1bd8*/ 	.byte	0x04, 0x12
        /*1bda*/ 	.short	(.L_1189 - .L_1188)
	.align		4
.L_1188:
        /*1bdc*/ 	.word	index@(_ZN10layer_norm13ln_bwd_kernelINS_13Kernel_traitsIfffffjLj1024ELj1ELj4ELj1ELj16ENS_18Kernel_traits_baseILj1024EfffffjLj128EEEEELb1ELb1ELb0ELb0EEEvNS_9BwdParamsE)
        /*1be0*/ 	.word	0x00000098


	//----- nvinfo : EIATTR_MIN_STACK_SIZE
	.align		4
.L_1189:
        /*1be4*/ 	.byte	0x04, 0x12
        /*1be6*/ 	.short	(.L_1191 - .L_1190)
	.align		4
.L_1190:
        /*1be8*/ 	.word	index@(_ZN10layer_norm13ln_bwd_kernelINS_13Kernel_traitsIfffffjLj1024ELj1ELj4ELj1ELj16ENS_18Kernel_traits_baseILj1024EfffffjLj128EEEEELb1ELb1ELb0ELb1EEEvNS_9BwdParamsE)
        /*1bec*/ 	.word	0x000000d8


	//----- nvinfo : EIATTR_MIN_STACK_SIZE
	.align		4
.L_1191:
        /*1bf0*/ 	.byte	0x04, 0x12
        /*1bf2*/ 	.short	(.L_1193 - .L_1192)
	.align		4
.L_1192:
        /*1bf4*/ 	.word	index@(_ZN10layer_norm22ln_bwd_finalize_kernelINS_22Kernel_traits_finalizeILj1024EfffffjLb1ELj1024ELj4ENS_18Kernel_traits_baseILj1024EfffffjLj1024EEEEELb1ELb0EEEvNS_9BwdParamsE)
        /*1bf8*/ 	.word	0x00000000


	//----- nvinfo : EIATTR_MIN_STACK_SIZE
	.align		4
.L_1193:
        /*1bfc*/ 	.byte	0x04, 0x12
        /*1bfe*/ 	.short	(.L_1195 - .L_1194)
	.align		4
.L_1194:
        /*1c00*/ 	.word	index@(_ZN10layer_norm13ln_bwd_kernelINS_13Kernel_traitsIfffffjLj1024ELj1ELj4ELj1ELj16ENS_18Kernel_traits_baseILj1024EfffffjLj128EEEEELb1ELb1ELb1ELb0EEEvNS_9BwdParamsE)
        /*1c04*/ 	.word	0x000000c0


	//----- nvinfo : EIATTR_MIN_STACK_SIZE
	.align		4
.L_1195:
        /*1c08*/ 	.byte	0x04, 0x12
        /*1c0a*/ 	.short	(.L_1197 - .L_1196)
	.align		4
.L_1196:
        /*1c0c*/ 	.word	index@(_ZN10layer_norm22ln_bwd_finalize_kernelINS_22Kernel_traits_finalizeILj1024EfffffjLb1ELj1024ELj4ENS_18Kernel_traits_baseILj1024EfffffjLj1024EEEEELb1ELb1EEEvNS_9BwdParamsE)
        /*1c10*/ 	.word	0x00000000


	//----- nvinfo : EIATTR_MIN_STACK_SIZE
	.align		4
.L_1197:
        /*1c14*/ 	.byte	0x04, 0x12
        /*1c16*/ 	.short	(.L_1199 - .L_1198)
	.align		4
.L_1198:
        /*1c18*/ 	.word	index@(_ZN10layer_norm13ln_bwd_kernelINS_13Kernel_traitsIfffffjLj1024ELj1ELj4ELj1ELj16ENS_18Kernel_traits_baseILj1024EfffffjLj128EEEEELb1ELb1ELb1ELb1EEEvNS_9BwdParamsE)
        /*1c1c*/ 	.word	0x00000128
.L_1199:


//--------------------- .nv.compat                --------------------------
	.section	.nv.compat,"",@"SHT_CUDA_COMPAT_INFO"
	.align	4
        /*0000*/ 	.byte	0x02, 0x09, 0x01, 0x00, 0x02, 0x02, 0x01, 0x00, 0x02, 0x05, 0x05, 0x00, 0x03, 0x07, 0x01, 0x01
        /*0010*/ 	.byte	0x02, 0x03, 0x00, 0x00, 0x02, 0x06, 0x01, 0x00, 0x04, 0x0b, 0x08, 0x00, 0x00, 0x00, 0x00, 0x00
        /*0020*/ 	.byte	0x00, 0x00, 0x00, 0x00


//--------------------- .nv.info._ZN10layer_norm13ln_bwd_kernelINS_13Kernel_traitsI13__nv_bfloat16S2_S2_S2_fjLj1024ELj1ELj4ELj1ELj16ENS_18Kernel_traits_baseILj1024ES2_S2_S2_S2_fjLj128EEEEELb0ELb0ELb0ELb0EEEvNS_9BwdParamsE --------------------------
	.section	.nv.info._ZN10layer_norm13ln_bwd_kernelINS_13Kernel_traitsI13__nv_bfloat16S2_S2_S2_fjLj1024ELj1ELj4ELj1ELj16ENS_18Kernel_traits_baseILj1024ES2_S2_S2_S2_fjLj128EEEEELb0ELb0ELb0ELb0EEEvNS_9BwdParamsE,"",@"SHT_CUDA_INFO"
	.sectionflags	@""
	.align	4


	//----- nvinfo : EIATTR_CUDA_API_VERSION
	.align		4
        /*0000*/ 	.byte	0x04, 0x37
        /*0002*/ 	.short	(.L_1201 - .L_1200)
.L_1200:
        /*0004*/ 	.word	0x00000082


	//----- nvinfo : EIATTR_KPARAM_INFO
	.align		4
.L_1201:
        /*0008*/ 	.byte	0x04, 0x17
        /*000a*/ 	.short	(.L_1203 - .L_1202)
.L_1202:
        /*000c*/ 	.word	0x00000000
        /*0010*/ 	.short	0x0000
        /*0012*/ 	.short	0x0000
        /*0014*/ 	.byte	0x00, 0xf0, 0xa1, 0x04


	//----- nvinfo : EIATTR_SPARSE_MMA_MASK
	.align		4
.L_1203:
        /*0018*/ 	.byte	0x03, 0x50
        /*001a*/ 	.short	0x0000


	//----- nvinfo : EIATTR_MAXREG_COUNT
	.align		4
        /*001c*/ 	.byte	0x03, 0x1b
        /*001e*/ 	.short	0x00ff


	//----- nvinfo : EIATTR_NUM_BARRIERS
	.align		4
        /*0020*/ 	.byte	0x02, 0x4c
        /*0022*/ 	.byte	0x01
	.zero		1


	//----- nvinfo : EIATTR_MERCURY_ISA_VERSION
	.align		4
        /*0024*/ 	.byte	0x03, 0x5f
        /*0026*/ 	.short	0x0101


	//----- nvinfo : EIATTR_COOP_GROUP_MASK_REGIDS
	.align		4
        /*0028*/ 	.byte	0x04, 0x29
        /*002a*/ 	.short	(.L_1205 - .L_1204)


	//   ....[0]....
.L_1204:
        /*002c*/ 	.word	0xffffffff


	//   ....[1]....
        /*0030*/ 	.word	0xffffffff


	//   ....[2]....
        /*0034*/ 	.word	0xffffffff


	//   ....[3]....
        /*0038*/ 	.word	0xffffffff


	//   ....[4]....
        /*003c*/ 	.word	0xffffffff


	//   ....[5]....
        /*0040*/ 	.word	0xffffffff


	//   ....[6]....
        /*0044*/ 	.word	0xffffffff


	//   ....[7]....
        /*0048*/ 	.word	0xffffffff


	//   ....[8]....
        /*004c*/ 	.word	0xffffffff


	//   ....[9]....
        /*0050*/ 	.word	0xffffffff


	//   ....[10]....
        /*0054*/ 	.word	0x050000c5


	//   ....[11]....
        /*0058*/ 	.word	0x050000c5


	//   ....[12]....
        /*005c*/ 	.word	0x050000c5


	//   ....[13]....
        /*0060*/ 	.word	0x050000c5


	//   ....[14]....
        /*0064*/ 	.word	0x050000c5


	//   ....[15]....
        /*0068*/ 	.word	0x050000c5


	//   ....[16]....
        /*006c*/ 	.word	0x050000c5


	//   ....[17]....
        /*0070*/ 	.word	0x050000c5


	//   ....[18]....
        /*0074*/ 	.word	0x050000c5


	//   ....[19]....
        /*0078*/ 	.word	0x050000c5


	//----- nvinfo : EIATTR_COOP_GROUP_INSTR_OFFSETS
	.align		4
.L_1205:
        /*007c*/ 	.byte	0x04, 0x28
        /*007e*/ 	.short	(.L_1207 - .L_1206)


	//   ....[0]....
.L_1206:
        /*0080*/ 	.word	0x00002160


	//   ....[1]....
        /*0084*/ 	.word	0x00002170


	//   ....[2]....
        /*0088*/ 	.word	0x000021a0


	//   ....[3]....
        /*008c*/ 	.word	0x000021b0


	//   ....[4]....
        /*0090*/ 	.word	0x000021e0


	//   ....[5]....
        /*0094*/ 	.word	0x000021f0


	//   ....[6]....
        /*0098*/ 	.word	0x00002220


	//   ....[7]....
        /*009c*/ 	.word	0x00002230


	//   ....[8]....
        /*00a0*/ 	.word	0x00002260


	//   ....[9]....
        /*00a4*/ 	.word	0x00002270


	//   ....[10]....
        /*00a8*/ 	.word	0x00004970


	//   ....[11]....
        /*00ac*/ 	.word	0x00004a00


	//   ....[12]....
        /*00b0*/ 	.word	0x00004a70


	//   ....[13]....
        /*00b4*/ 	.word	0x00004ad0


	//   ....[14]....
        /*00b8*/ 	.word	0x00004b40


	//   ....[15]....
        /*00bc*/ 	.word	0x00004ba0


	//   ....[16]....
        /*00c0*/ 	.word	0x00004c10


	//   ....[17]....
        /*00c4*/ 	.word	0x00004c70


	//   ....[18]....
        /*00c8*/ 	.word	0x00004ce0


	//   ....[19]....
        /*00cc*/ 	.word	0x00004d40


	//----- nvinfo : EIATTR_EXIT_INSTR_OFFSETS
	.align		4
.L_1207:
        /*00d0*/ 	.byte	0x04, 0x1c
        /*00d2*/ 	.short	(.L_1209 - .L_1208)


	//   ....[0]....
.L_1208:
        /*00d4*/ 	.word	0x000048d0


	//   ....[1]....
        /*00d8*/ 	.word	0x00004900


	//----- nvinfo : EIATTR_MAX_THREADS
	.align		4
.L_1209:
        /*00dc*/ 	.byte	0x04, 0x05
        /*00de*/ 	.short	(.L_1211 - .L_1210)
.L_1210:
        /*00e0*/ 	.word	0x00000080
        /*00e4*/ 	.word	0x00000001
        /*00e8*/ 	.word	0x00000001


	//----- nvinfo : EIATTR_CRS_STACK_SIZE
	.align		4
.L_1211:
        /*00ec*/ 	.byte	0x04, 0x1e
        /*00ee*/ 	.short	(.L_1213 - .L_1212)
.L_1212:
        /*00f0*/ 	.word	0x00000000


	//----- nvinfo : EIATTR_CBANK_PARAM_SIZE
	.align		4
.L_1213:
        /*00f4*/ 	.byte	0x03, 0x19
        /*00f6*/ 	.short	0x0128


	//----- nvinfo : EIATTR_PARAM_CBANK
	.align		4
        /*00f8*/ 	.byte	0x04, 0x0a
        /*00fa*/ 	.short	(.L_1215 - .L_1214)
	.align		4
.L_1214:
        /*00fc*/ 	.word	index@(.nv.constant0._ZN10layer_norm13ln_bwd_kernelINS_13Kernel_traitsI13__nv_bfloat16S2_S2_S2_fjLj1024ELj1ELj4ELj1ELj16ENS_18Kernel_traits_baseILj1024ES2_S2_S2_S2_fjLj128EEEEELb0ELb0ELb0ELb0EEEvNS_9BwdParamsE)
        /*0100*/ 	.short	0x0210
        /*0102*/ 	.short	0x0128


	//----- nvinfo : EIATTR_SW_WAR
	.align		4
.L_1215:
        /*0104*/ 	.byte	0x04, 0x36
        /*0106*/ 	.short	(.L_1217 - .L_1216)
.L_1216:
        /*0108*/ 	.word	0x00000008
.L_1217:


//--------------------- .nv.info._ZN10layer_norm13ln_bwd_kernelINS_13Kernel_traitsI13__nv_bfloat16S2_S2_S2_fjLj1024ELj1ELj4ELj1ELj16ENS_18Kernel_traits_baseILj1024ES2_S2_S2_S2_fjLj128EEEEELb0ELb0ELb0ELb1EEEvNS_9BwdParamsE --------------------------
	.section	.nv.info._ZN10layer_norm13ln_bwd_kernelINS_13Kernel_traitsI13__nv_bfloat16S2_S2_S2_fjLj1024ELj1ELj4ELj1ELj16ENS_18Kernel_traits_baseILj1024ES2_S2_S2_S2_fjLj128EEEEELb0ELb0ELb0ELb1EEEvNS_9BwdParamsE,"",@"SHT_CUDA_INFO"
	.sectionflags	@""
	.align	4


	//----- nvinfo : EIATTR_CUDA_API_VERSION
	.align		4
        /*0000*/ 	.byte	0x04, 0x37
        /*0002*/ 	.short	(.L_1219 - .L_1218)
.L_1218:
        /*0004*/ 	.word	0x00000082


	//----- nvinfo : EIATTR_KPARAM_INFO
	.align		4
.L_1219:
        /*0008*/ 	.byte	0x04, 0x17
        /*000a*/ 	.short	(.L_1221 - .L_1220)
.L_1220:
        /*000c*/ 	.word	0x00000000
        /*0010*/ 	.short	0x0000
        /*0012*/ 	.short	0x0000
        /*0014*/ 	.byte	0x00, 0xf0, 0xa1, 0x04


	//----- nvinfo : EIATTR_SPARSE_MMA_MASK
	.align		4
.L_1221:
        /*0018*/ 	.byte	0x03, 0x50
        /*001a*/ 	.short	0x0000


	//----- nvinfo : EIATTR_MAXREG_COUNT
	.align		4
        /*001c*/ 	.byte	0x03, 0x1b
        /*001e*/ 	.short	0x00ff


	//----- nvinfo : EIATTR_NUM_BARRIERS
	.align		4
        /*0020*/ 	.byte	0x02, 0x4c
        /*0022*/ 	.byte	0x01
	.zero		1


	//----- nvinfo : EIATTR_MERCURY_ISA_VERSION
	.align		4
        /*0024*/ 	.byte	0x03, 0x5f
        /*0026*/ 	.short	0x0101


	//----- nvinfo : EIATTR_COOP_GROUP_MASK_REGIDS
	.align		4
        /*0028*/ 	.byte	0x04, 0x29
        /*002a*/ 	.short	(.L_1223 - .L_1222)


	//   ....[0]....
.L_1222:
        /*002c*/ 	.word	0xffffffff


	//   ....[1]....
        /*0030*/ 	.word	0xffffffff


	//   ....[2]....
        /*0034*/ 	.word	0xffffffff


	//   ....[3]....
        /*0038*/ 	.word	0xffffffff


	//   ....[4]....
        /*003c*/ 	.word	0xffffffff


	//   ....[5]....
        /*0040*/ 	.word	0xffffffff


	//   ....[6]....
        /*0044*/ 	.word	0xffffffff


	//   ....[7]....
        /*0048*/ 	.word	0xffffffff


	//   ....[8]....
        /*004c*/ 	.word	0xffffffff


	//   ....[9]....
        /*0050*/ 	.word	0xffffffff


	//   ....[10]....
        /*0054*/ 	.word	0x050000c9


	//   ....[11]....
        /*0058*/ 	.word	0x050000c9


	//   ....[12]....
        /*005c*/ 	.word	0x050000c9


	//   ....[13]....
        /*0060*/ 	.word	0x050000c9


	//   ....[14]....
        /*0064*/ 	.word	0x050000c9


	//   ....[15]....
        /*0068*/ 	.word	0x050000c9


	//   ....[16]....
        /*006c*/ 	.word	0x050000c9


	//   ....[17]....
        /*0070*/ 	.word	0x050000c9


	//   ....[18]....
        /*0074*/ 	.word	0x050000c9


	//   ....[19]....
        /*0078*/ 	.word	0x050000c9


	//----- nvinfo : EIATTR_COOP_GROUP_INSTR_OFFSETS
	.align		4
.L_1223:
        /*007c*/ 	.byte	0x04, 0x28
        /*007e*/ 	.short	(.L_1225 - .L_1224)


	//   ....[0]....
.L_1224:
        /*0080*/ 	.word	0x00002080


	//   ....[1]....
        /*0084*/ 	.word	0x00002090


	//   ....[2]....
        /*0088*/ 	.word	0x000020c0


	//   ....[3]....
        /*008c*/ 	.word	0x000020d0


	//   ....[4]....
        /*0090*/ 	.word	0x00002120


	//   ....[5]....
        /*0094*/ 	.word	0x00002130


	//   ....[6]....
        /*0098*/ 	.word	0x00002160


	//   ....[7]....
        /*009c*/ 	.word	0x00002170


	//   ....[8]....
        /*00a0*/ 	.word	0x000021a0


	//   ....[9]....
        /*00a4*/ 	.word	0x000021c0


	//   ....[10]....
        /*00a8*/ 	.word	0x000045e0


	//   ....[11]....
        /*00ac*/ 	.word	0x00004670


	//   ....[12]....
        /*00b0*/ 	.word	0x000046e0


	//   ....[13]....
        /*00b4*/ 	.word	0x00004740


	//   ....[14]....
        /*00b8*/ 	.word	0x000047d0


	//   ....[15]....
        /*00bc*/ 	.word	0x00004830


	//   ....[16]....
        /*00c0*/ 	.word	0x000048a0


	//   ....[17]....
        /*00c4*/ 	.word	0x00004900


	//   ....[18]....
        /*00c8*/ 	.word	0x00004970


	//   ....[19]....
        /*00cc*/ 	.word	0x000049e0


	//----- nvinfo : EIATTR_EXIT_INSTR_OFFSETS
	.align		4
.L_1225:
        /*00d0*/ 	.byte	0x04, 0x1c
        /*00d2*/ 	.short	(.L_1227 - .L_1226)


	//   ....[0]....
.L_1226:
        /*00d4*/ 	.word	0x00004570


	//----- nvinfo : EIATTR_MAX_THREADS
	.align		4
.L_1227:
        /*00d8*/ 	.byte	0x04, 0x05
        /*00da*/ 	.short	(.L_1229 - .L_1228)
.L_1228:
        /*00dc*/ 	.word	0x00000080
        /*00e0*/ 	.word	0x00000001
        /*00e4*/ 	.word	0x00000001


	//----- nvinfo : EIATTR_CRS_STACK_SIZE
	.align		4
.L_1229:
        /*00e8*/ 	.byte	0x04, 0x1e
        /*00ea*/ 	.short	(.L_1231 - .L_1230)
.L_1230:
        /*00ec*/ 	.word	0x00000000


	//----- nvinfo : EIATTR_CBANK_PARAM_SIZE
	.align		4
.L_1231:
        /*00f0*/ 	.byte	0x03, 0x19
        /*00f2*/ 	.short	0x0128


	//----- nvinfo : EIATTR_PARAM_CBANK
	.align		4
        /*00f4*/ 	.byte	0x04, 0x0a
        /*00f6*/ 	.short	(.L_1233 - .L_1232)
	.align		4
.L_1232:
        /*00f8*/ 	.word	index@(.nv.constant0._ZN10layer_norm13ln_bwd_kernelINS_13Kernel_traitsI13__nv_bfloat16S2_S2_S2_fjLj1024ELj1ELj4ELj1ELj16ENS_18Kernel_traits_baseILj1024ES2_S2_S2_S2_fjLj128EEEEELb0ELb0ELb0ELb1EEEvNS_9BwdParamsE)
        /*00fc*/ 	.short	0x0210
        /*00fe*/ 	.short	0x0128


	//----- nvinfo : EIATTR_SW_WAR
	.align		4
.L_1233:
        /*0100*/ 	.byte	0x04, 0x36
        /*0102*/ 	.short	(.L_1235 - .L_1234)
.L_1234:
        /*0104*/ 	.word	0x00000008
.L_1235:


//--------------------- .nv.info._ZN10layer_norm13ln_bwd_kernelINS_13Kernel_traitsI13__nv_bfloat16S2_S2_S2_fjLj1024ELj1ELj4ELj1ELj16ENS_18Kernel_traits_baseILj1024ES2_S2_S2_S2_fjLj128EEEEELb0ELb0ELb1ELb0EEEvNS_9BwdParamsE --------------------------
	.section	.nv.info._ZN10layer_norm13ln_bwd_kernelINS_13Kernel_traitsI13__nv_bfloat16S2_S2_S2_fjLj1024ELj1ELj4ELj1ELj16ENS_18Kernel_traits_baseILj1024ES2_S2_S2_S2_fjLj128EEEEELb0ELb0ELb1ELb0EEEvNS_9BwdParamsE,"",@"SHT_CUDA_INFO"
	.sectionflags	@""
	.align	4


	//----- nvinfo : EIATTR_CUDA_API_VERSION
	.align		4
        /*0000*/ 	.byte	0x04, 0x37
        /*0002*/ 	.short	(.L_1237 - .L_1236)
.L_1236:
        /*0004*/ 	.word	0x00000082


	//----- nvinfo : EIATTR_KPARAM_INFO
	.align		4
.L_1237:
        /*0008*/ 	.byte	0x04, 0x17
        /*000a*/ 	.short	(.L_1239 - .L_1238)
.L_1238:
        /*000c*/ 	.word	0x00000000
        /*0010*/ 	.short	0x0000
        /*0012*/ 	.short	0x0000
        /*0014*/ 	.byte	0x00, 0xf0, 0xa1, 0x04


	//----- nvinfo : EIATTR_SPARSE_MMA_MASK
	.align		4
.L_1239:
        /*0018*/ 	.byte	0x03, 0x50
        /*001a*/ 	.short	0x0000


	//----- nvinfo : EIATTR_MAXREG_COUNT
	.align		4
        /*001c*/ 	.byte	0x03, 0x1b
        /*001e*/ 	.short	0x00ff


	//----- nvinfo : EIATTR_NUM_BARRIERS
	.align		4
        /*0020*/ 	.byte	0x02, 0x4c
        /*0022*/ 	.byte	0x01
	.zero		1


	//----- nvinfo : EIATTR_MERCURY_ISA_VERSION
	.align		4
        /*0024*/ 	.byte	0x03, 0x5f
        /*0026*/ 	.short	0x0101


	//----- nvinfo : EIATTR_COOP_GROUP_MASK_REGIDS
	.align		4
        /*0028*/ 	.byte	0x04, 0x29
        /*002a*/ 	.short	(.L_1241 - .L_1240)


	//   ....[0]....
.L_1240:
        /*002c*/ 	.word	0xffffffff


	//   ....[1]....
        /*0030*/ 	.word	0xffffffff


	//   ....[2]....
        /*0034*/ 	.word	0xffffffff


	//   ....[3]....
        /*0038*/ 	.word	0xffffffff


	//   ....[4]....
        /*003c*/ 	.word	0xffffffff


	//   ....[5]....
        /*0040*/ 	.word	0xffffffff


	//   ....[6]....
        /*0044*/ 	.word	0xffffffff


	//   ....[7]....
        /*0048*/ 	.word	0xffffffff


	//   ....[8]....
        /*004c*/ 	.word	0xffffffff


	//   ....[9]....
        /*0050*/ 	.word	0xffffffff


	//   ....[10]....
        /*0054*/ 	.word	0x050000a2


	//   ....[11]....
        /*0058*/ 	.word	0x050000a2


	//   ....[12]....
        /*005c*/ 	.word	0x050000a2


	//   ....[13]....
        /*0060*/ 	.word	0x050000a2


	//   ....[14]....
        /*0064*/ 	.word	0x050000a2


	//   ....[15]....
        /*0068*/ 	.word	0x050000a2


	//   ....[16]....
        /*006c*/ 	.word	0x050000a2


	//   ....[17]....
        /*0070*/ 	.word	0x050000a2


	//   ....[18]....
        /*0074*/ 	.word	0x050000a2


	//   ....[19]....
        /*0078*/ 	.word	0x050000a2


	//----- nvinfo : EIATTR_COOP_GROUP_INSTR_OFFSETS
	.align		4
.L_1241:
        /*007c*/ 	.byte	0x04, 0x28
        /*007e*/ 	.short	(.L_1243 - .L_1242)


	//   ....[0]....
.L_1242:
        /*0080*/ 	.word	0x00002400


	//   ....[1]....
        /*0084*/ 	.word	0x00002410


	//   ....[2]....
        /*0088*/ 	.word	0x00002440


	//   ....[3]....
        /*008c*/ 	.word	0x00002450


	//   ....[4]....
        /*0090*/ 	.word	0x00002480


	//   ....[5]....
        /*0094*/ 	.word	0x00002490


	//   ....[6]....
        /*0098*/ 	.word	0x000024c0


	//   ....[7]....
        /*009c*/ 	.word	0x000024d0


	//   ....[8]....
        /*00a0*/ 	.word	0x00002500


	//   ....[9]....
        /*00a4*/ 	.word	0x00002510


	//   ....[10]....
        /*00a8*/ 	.word	0x00006140


	//   ....[11]....
        /*00ac*/ 	.word	0x000061d0


	//   ....[12]....
        /*00b0*/ 	.word	0x00006240


	//   ....[13]....
        /*00b4*/ 	.word	0x000062a0


	//   ....[14]....
        /*00b8*/ 	.word	0x00006310


	//   ....[15]....
        /*00bc*/ 	.word	0x00006370


	//   ....[16]....
        /*00c0*/ 	.word	0x000063e0


	//   ....[17]....
        /*00c4*/ 	.word	0x00006440


	//   ....[18]....
        /*00c8*/ 	.word	0x000064b0


	//   ....[19]....
        /*00cc*/ 	.word	0x00006510


	//----- nvinfo : EIATTR_EXIT_INSTR_OFFSETS
	.align		4
.L_1243:
        /*00d0*/ 	.byte	0x04, 0x1c
        /*00d2*/ 	.short	(.L_1245 - .L_1244)


	//   ....[0]....
.L_1244:
        /*00d4*/ 	.word	0x000060a0


	//   ....[1]....
        /*00d8*/ 	.word	0x000060d0


	//----- nvinfo : EIATTR_MAX_THREADS
	.align		4
.L_1245:
        /*00dc*/ 	.byte	0x04, 0x05
        /*00de*/ 	.short	(.L_1247 - .L_1246)
.L_1246:
        /*00e0*/ 	.word	0x00000080
        /*00e4*/ 	.word	0x00000001
        /*00e8*/ 	.word	0x00000001


	//----- nvinfo : EIATTR_CRS_STACK_SIZE
	.align		4
.L_1247:
        /*00ec*/ 	.byte	0x04, 0x1e
        /*00ee*/ 	.short	(.L_1249 - .L_1248)
.L_1248:
        /*00f0*/ 	.word	0x00000000


	//----- nvinfo : EIATTR_CBANK_PARAM_SIZE
	.align		4
.L_1249:
        /*00f4*/ 	.byte	0x03, 0x19
        /*00f6*/ 	.short	0x0128


	//----- nvinfo : EIATTR_PARAM_CBANK
	.align		4
        /*00f8*/ 	.byte	0x04, 0x0a
        /*00fa*/ 	.short	(.L_1251 - .L_1250)
	.align		4
.L_1250:
        /*00fc*/ 	.word	index@(.nv.constant0._ZN10layer_norm13ln_bwd_kernelINS_13Kernel_traitsI13__nv_bfloat16S2_S2_S2_fjLj1024ELj1ELj4ELj1ELj16ENS_18Kernel_traits_baseILj1024ES2_S2_S2_S2_fjLj128EEEEELb0ELb0ELb1ELb0EEEvNS_9BwdParamsE)
        /*0100*/ 	.short	0x0210
        /*0102*/ 	.short	0x0128


	//----- nvinfo : EIATTR_SW_WAR
	.align		4
.L_1251:
        /*0104*/ 	.byte	0x04, 0x36
        /*0106*/ 	.short	(.L_1253 - .L_1252)
.L_1252:
        /*0108*/ 	.word	0x00000008
.L_1253:


//--------------------- .nv.info._ZN10layer_norm13ln_bwd_kernelINS_13Kernel_traitsI13__nv_bfloat16S2_S2_S2_fjLj1024ELj1ELj4ELj1ELj16ENS_18Kernel_traits_baseILj1024ES2_S2_S2_S2_fjLj128EEEEELb0ELb0ELb1ELb1EEEvNS_9BwdParamsE --------------------------
	.section	.nv.info._ZN10layer_norm13ln_bwd_kernelINS_13Kernel_traitsI13__nv_bfloat16S2_S2_S2_fjLj1024ELj1ELj4ELj1ELj16ENS_18Kernel_traits_baseILj1024ES2_S2_S2_S2_fjLj128EEEEELb0ELb0ELb1ELb1EEEvNS_9BwdParamsE,"",@"SHT_CUDA_INFO"
	.sectionflags	@""
	.align	4


	//----- nvinfo : EIATTR_CUDA_API_VERSION
	.align		4
        /*0000*/ 	.byte	0x04, 0x37
        /*0002*/ 	.short	(.L_1255 - .L_1254)
.L_1254:
        /*0004*/ 	.word	0x00000082


	//----- nvinfo : EIATTR_KPARAM_INFO
	.align		4
.L_1255:
        /*0008*/ 	.byte	0x04, 0x17
        /*000a*/ 	.short	(.L_1257 - .L_1256)
.L_1256:
        /*000c*/ 	.word	0x00000000
        /*0010*/ 	.short	0x0000
        /*0012*/ 	.short	0x0000
        /*0014*/ 	.byte	0x00, 0xf0, 0xa1, 0x04


	//----- nvinfo : EIATTR_SPARSE_MMA_MASK
	.align		4
.L_1257:
        /*0018*/ 	.byte	0x03, 0x50
        /*001a*/ 	.short	0x0000


	//----- nvinfo : EIATTR_MAXREG_COUNT
	.align		4
        /*001c*/ 	.byte	0x03, 0x1b
        /*001e*/ 	.short	0x00ff


	//----- nvinfo : EIATTR_NUM_BARRIERS
	.align		4
        /*0020*/ 	.byte	0x02, 0x4c
        /*0022*/ 	.byte	0x01
	.zero		1


	//----- nvinfo : EIATTR_MERCURY_ISA_VERSION
	.align		4
        /*0024*/ 	.byte	0x03, 0x5f
        /*0026*/ 	.short	0x0101


	//----- nvinfo : EIATTR_COOP_GROUP_MASK_REGIDS
	.align		4
        /*0028*/ 	.byte	0x04, 0x29
        /*002a*/ 	.short	(.L_1259 - .L_1258)


	//   ....[0]....
.L_1258:
        /*002c*/ 	.word	0xffffffff


	//   ....[1]....
        /*0030*/ 	.word	0xffffffff


	//   ....[2]....
        /*0034*/ 	.word	0xffffffff


	//   ....[3]....
        /*0038*/ 	.word	0xffffffff


	//   ....[4]....
        /*003c*/ 	.word	0xffffffff


	//   ....[5]....
        /*0040*/ 	.word	0xffffffff


	//   ....[6]....
        /*0044*/ 	.word	0xffffffff


	//   ....[7]....
        /*0048*/ 	.word	0xffffffff


	//   ....[8]....
        /*004c*/ 	.word	0xffffffff


	//   ....[9]....
        /*0050*/ 	.word	0xffffffff


	//   ....[10]....
        /*0054*/ 	.word	0x0500007e


	//   ....[11]....
        /*0058*/ 	.word	0x0500007e


	//   ....[12]....
        /*005c*/ 	.word	0x0500007e


	//   ....[13]....
        /*0060*/ 	.word	0x0500007e


	//   ....[14]....
        /*0064*/ 	.word	0x0500007e


	//   ....[15]....
        /*0068*/ 	.word	0x0500007e


	//   ....[16]....
        /*006c*/ 	.word	0x0500007e


	//   ....[17]....
        /*0070*/ 	.word	0x0500007e


	//   ....[18]....
        /*0074*/ 	.word	0x0500007e


	//   ....[19]....
        /*0078*/ 	.word	0x0500007e


	//----- nvinfo : EIATTR_COOP_GROUP_INSTR_OFFSETS
	.align		4
.L_1259:
        /*007c*/ 	.byte	0x04, 0x28
        /*007e*/ 	.short	(.L_1261 - .L_1260)


	//   ....[0]....
.L_1260:
        /*0080*/ 	.word	0x000021a0


	//   ....[1]....
        /*0084*/ 	.word	0x000021b0


	//   ....[2]....
        /*0088*/ 	.word	0x000021e0


	//   ....[3]....
        /*008c*/ 	.word	0x000021f0


	//   ....[4]....
        /*0090*/ 	.word	0x00002220


	//   ....[5]....
        /*0094*/ 	.word	0x00002230


	//   ....[6]....
        /*0098*/ 	.word	0x00002260


	//   ....[7]....
        /*009c*/ 	.word	0x00002270


	//   ....[8]....
        /*00a0*/ 	.word	0x000022a0


	//   ....[9]....
        /*00a4*/ 	.word	0x000022b0


	//   ....[10]....
        /*00a8*/ 	.word	0x00005800


	//   ....[11]....
        /*00ac*/ 	.word	0x00005890


	//   ....[12]....
        /*00b0*/ 	.word	0x00005900


	//   ....[13]....
        /*00b4*/ 	.word	0x00005960


	//   ....[14]....
        /*00b8*/ 	.word	0x000059d0


	//   ....[15]....
        /*00bc*/ 	.word	0x00005a30


	//   ....[16]....
        /*00c0*/ 	.word	0x00005aa0


	//   ....[17]....
        /*00c4*/ 	.word	0x00005b00


	//   ....[18]....
        /*00c8*/ 	.word	0x00005b70


	//   ....[19]....
        /*00cc*/ 	.word	0x00005bd0


	//----- nvinfo : EIATTR_EXIT_INSTR_OFFSETS
	.align		4
.L_1261:
        /*00d0*/ 	.byte	0x04, 0x1c
        /*00d2*/ 	.short	(.L_1263 - .L_1262)


	//   ....[0]....
.L_1262:
        /*00d4*/ 	.word	0x00005790


	//----- nvinfo : EIATTR_MAX_THREADS
	.align		4
.L_1263:
        /*00d8*/ 	.byte	0x04, 0x05
        /*00da*/ 	.short	(.L_1265 - .L_1264)
.L_1264:
        /*00dc*/ 	.word	0x00000080
        /*00e0*/ 	.word	0x00000001
        /*00e4*/ 	.word	0x00000001


	//----- nvinfo : EIATTR_CRS_STACK_SIZE
	.align		4
.L_1265:
        /*00e8*/ 	.byte	0x04, 0x1e
        /*00ea*/ 	.short	(.L_1267 - .L_1266)
.L_1266:
        /*00ec*/ 	.word	0x00000000


	//----- nvinfo : EIATTR_CBANK_PARAM_SIZE
	.align		4
.L_1267:
        /*00f0*/ 	.byte	0x03, 0x19
        /*00f2*/ 	.short	0x0128


	//----- nvinfo : EIATTR_PARAM_CBANK
	.align		4
        /*00f4*/ 	.byte	0x04, 0x0a
        /*00f6*/ 	.short	(.L_1269 - .L_1268)
	.align		4
.L_1268:
        /*00f8*/ 	.word	index@(.nv.constant0._ZN10layer_norm13ln_bwd_kernelINS_13Kernel_traitsI13__nv_bfloat16S2_S2_S2_fjLj1024ELj1ELj4ELj1ELj16ENS_18Kernel_traits_baseILj1024ES2_S2_S2_S2_fjLj128EEEEELb0ELb0ELb1ELb1EEEvNS_9BwdParamsE)
        /*00fc*/ 	.short	0x0210
        /*00fe*/ 	.short	0x0128


	//----- nvinfo : EIATTR_SW_WAR
	.align		4
.L_1269:
        /*0100*/ 	.byte	0x04, 0x36
        /*0102*/ 	.short	(.L_1271 - .L_1270)
.L_1270:
        /*0104*/ 	.word	0x00000008
.L_1271:


//--------------------- .nv.info._ZN10layer_norm13ln_bwd_kernelINS_13Kernel_traitsI13__nv_bfloat16S2_S2_S2_fjLj1024ELj1ELj4ELj1ELj16ENS_18Kernel_traits_baseILj1024ES2_S2_S2_S2_fjLj128EEEEELb0ELb1ELb0ELb0EEEvNS_9BwdParamsE --------------------------
	.section	.nv.info._ZN10layer_norm13ln_bwd_kernelINS_13Kernel_traitsI13__nv_bfloat16S2_S2_S2_fjLj1024ELj1ELj4ELj1ELj16ENS_18Kernel_traits_baseILj1024ES2_S2_S2_S2_fjLj128EEEEELb0ELb1ELb0ELb0EEEvNS_9BwdParamsE,"",@"SHT_CUDA_INFO"
	.sectionflags	@""
	.align	4


	//----- nvinfo : EIATTR_CUDA_API_VERSION
	.align		4
        /*0000*/ 	.byte	0x04, 0x37
        /*0002*/ 	.short	(.L_1273 - .L_1272)
.L_1272:
        /*0004*/ 	.word	0x00000082


	//----- nvinfo : EIATTR_KPARAM_INFO
	.align		4
.L_1273:
        /*0008*/ 	.byte	0x04, 0x17
        /*000a*/ 	.short	(.L_1275 - .L_1274)
.L_1274:
        /*000c*/ 	.word	0x00000000
        /*0010*/ 	.short	0x0000
        /*0012*/ 	.short	0x0000
        /*0014*/ 	.byte	0x00, 0xf0, 0xa1, 0x04


	//----- nvinfo : EIATTR_SPARSE_MMA_MASK
	.align		4
.L_1275:
        /*0018*/ 	.byte	0x03, 0x50
        /*001a*/ 	.short	0x0000


	//----- nvinfo : EIATTR_MAXREG_COUNT
	.align		4
        /*001c*/ 	.byte	0x03, 0x1b
        /*001e*/ 	.short	0x00ff


	//----- nvinfo : EIATTR_NUM_BARRIERS
	.align		4
        /*0020*/ 	.byte	0x02, 0x4c
        /*0022*/ 	.byte	0x01
	.zero		1


	//----- nvinfo : EIATTR_ANNOTATIONS
	.align		4
        /*0024*/ 	.byte	0x04, 0x55
        /*0026*/ 	.short	(.L_1277 - .L_1276)


	//   ....[0]....
.L_1276:
        /*0028*/ 	.word	0x00000001
        /*002c*/ 	.byte	0xd0, 0x06, 0x00, 0x00, 0x01, 0x00, 0x00, 0x00, 0x10, 0x07, 0x00, 0x00, 0x01, 0x00, 0x00, 0x00
        /* <DEDUP_REMOVED lines=9> */
        /*00cc*/ 	.byte	0x00, 0x16, 0x00, 0x00, 0x01, 0x00, 0x00, 0x00, 0x10, 0x16, 0x00, 0x00


	//----- nvinfo : EIATTR_MERCURY_ISA_VERSION
	.align		4
.L_1277:
        /*00d8*/ 	.byte	0x03, 0x5f
        /*00da*/ 	.short	0x0101


	//----- nvinfo : EIATTR_COOP_GROUP_MASK_REGIDS
	.align		4
        /*00dc*/ 	.byte	0x04, 0x29
        /*00de*/ 	.short	(.L_1279 - .L_1278)


	//   ....[0]....
.L_1278:
        /*00e0*/ 	.word	0xffffffff


	//   ....[1]....
        /*00e4*/ 	.word	0xffffffff


	//   ....[2]....
        /*00e8*/ 	.word	0xffffffff


	//   ....[3]....
        /*00ec*/ 	.word	0xffffffff


	//   ....[4]....
        /*00f0*/ 	.word	0xffffffff


	//   ....[5]....
        /*00f4*/ 	.word	0xffffffff


	//   ....[6]....
        /*00f8*/ 	.word	0xffffffff


	//   ....[7]....
        /*00fc*/ 	.word	0xffffffff


	//   ....[8]....
        /*0100*/ 	.word	0xffffffff


	//   ....[9]....
        /*0104*/ 	.word	0xffffffff


	//   ....[10]....
        /*0108*/ 	.word	0x05000094


	//   ....[11]....
        /*010c*/ 	.word	0x05000094


	//   ....[12]....
        /*0110*/ 	.word	0x05000094


	//   ....[13]....
        /*0114*/ 	.word	0x05000094


	//   ....[14]....
        /*0118*/ 	.word	0x05000094


	//   ....[15]....
        /*011c*/ 	.word	0x05000094


	//   ....[16]....
        /*0120*/ 	.word	0x05000094


	//   ....[17]....
        /*0124*/ 	.word	0x05000094


	//   ....[18]....
        /*0128*/ 	.word	0x05000094


	//   ....[19]....
        /*012c*/ 	.word	0x05000094


	//----- nvinfo : EIATTR_COOP_GROUP_INSTR_OFFSETS
	.align		4
.L_1279:
        /*0130*/ 	.byte	0x04, 0x28
        /*0132*/ 	.short	(.L_1281 - .L_1280)


	//   ....[0]....
.L_1280:
        /*0134*/ 	.word	0x000027b0


	//   ....[1]....
        /*0138*/ 	.word	0x000027d0


	//   ....[2]....
        /*013c*/ 	.word	0x000027f0


	//   ....[3]....
        /*0140*/ 	.word	0x00002810


	//   ....[4]....
        /*0144*/ 	.word	0x00002830


	//   ....[5]....
        /*0148*/ 	.word	0x00002850


	//   ....[6]....
        /*014c*/ 	.word	0x00002870


	//   ....[7]....
        /*0150*/ 	.word	0x00002890


	//   ....[8]....
        /*0154*/ 	.word	0x000028a0


	//   ....[9]....
        /*0158*/ 	.word	0x000028c0


	//   ....[10]....
        /*015c*/ 	.word	0x00005f90


	//   ....[11]....
        /*0160*/ 	.word	0x00006020


	//   ....[12]....
        /*0164*/ 	.word	0x00006080


	//   ....[13]....
        /*0168*/ 	.word	0x000060d0


	//   ....[14]....
        /*016c*/ 	.word	0x00006130


	//   ....[15]....
        /*0170*/ 	.word	0x00006180


	//   ....[16]....
        /*0174*/ 	.word	0x000061e0


	//   ....[17]....
        /*0178*/ 	.word	0x00006230


	//   ....[18]....
        /*017c*/ 	.word	0x00006290


	//   ....[19]....
        /*0180*/ 	.word	0x000062e0


	//----- nvinfo : EIATTR_EXIT_INSTR_OFFSETS
	.align		4
.L_1281:
        /*0184*/ 	.byte	0x04, 0x1c
        /*0186*/ 	.short	(.L_1283 - .L_1282)


	//   ....[0]....
.L_1282:
        /*0188*/ 	.word	0x00005ea0


	//   ....[1]....
        /*018c*/ 	.word	0x00005f20


	//----- nvinfo : EIATTR_MAX_THREADS
	.align		4
.L_1283:
        /*0190*/ 	.byte	0x04, 0x05
        /*0192*/ 	.short	(.L_1285 - .L_1284)
.L_1284:
        /*0194*/ 	.word	0x00000080
        /*0198*/ 	.word	0x00000001
        /*019c*/ 	.word	0x00000001


	//----- nvinfo : EIATTR_CRS_STACK_SIZE
	.align		4
.L_1285:
        /*01a0*/ 	.byte	0x04, 0x1e
        /*01a2*/ 	.short	(.L_1287 - .L_1286)
.L_1286:
        /*01a4*/ 	.word	0x00000000


	//----- nvinfo : EIATTR_CBANK_PARAM_SIZE
	.align		4
.L_1287:
        /*01a8*/ 	.byte	0x03, 0x19
        /*01aa*/ 	.short	0x0128


	//----- nvinfo : EIATTR_PARAM_CBANK
	.align		4
        /*01ac*/ 	.byte	0x04, 0x0a
        /*01ae*/ 	.short	(.L_1289 - .L_1288)
	.align		4
.L_1288:
        /*01b0*/ 	.word	index@(.nv.constant0._ZN10layer_norm13ln_bwd_kernelINS_13Kernel_traitsI13__nv_bfloat16S2_S2_S2_fjLj1024ELj1ELj4ELj1ELj16ENS_18Kernel_traits_baseILj1024ES2_S2_S2_S2_fjLj128EEEEELb0ELb1ELb0ELb0EEEvNS_9BwdParamsE)
        /*01b4*/ 	.short	0x0210
        /*01b6*/ 	.short	0x0128


	//----- nvinfo : EIATTR_SW_WAR
	.align		4
.L_1289:
        /*01b8*/ 	.byte	0x04, 0x36
        /*01ba*/ 	.short	(.L_1291 - .L_1290)
.L_1290:
        /*01bc*/ 	.word	0x00000008
.L_1291:


//--------------------- .nv.info._ZN10layer_norm13ln_bwd_kernelINS_13Kernel_traitsI13__nv_bfloat16S2_S2_S2_fjLj1024ELj1ELj4ELj1ELj16ENS_18Kernel_traits_baseILj1024ES2_S2_S2_S2_fjLj128EEEEELb0ELb1ELb0ELb1EEEvNS_9BwdParamsE --------------------------
	.section	.nv.info._ZN10layer_norm13ln_bwd_kernelINS_13Kernel_traitsI13__nv_bfloat16S2_S2_S2_fjLj1024ELj1ELj4ELj1ELj16ENS_18Kernel_traits_baseILj1024ES2_S2_S2_S2_fjLj128EEEEELb0ELb1ELb0ELb1EEEvNS_9BwdParamsE,"",@"SHT_CUDA_INFO"
	.sectionflags	@""
	.align	4


	//----- nvinfo : EIATTR_CUDA_API_VERSION
	.align		4
        /*0000*/ 	.byte	0x04, 0x37
        /*0002*/ 	.short	(.L_1293 - .L_1292)
.L_1292:
        /*0004*/ 	.word	0x00000082


	//----- nvinfo : EIATTR_KPARAM_INFO
	.align		4
.L_1293:
        /*0008*/ 	.byte	0x04, 0x17
        /*000a*/ 	.short	(.L_1295 - .L_1294)
.L_1294:
        /*000c*/ 	.word	0x00000000
        /*0010*/ 	.short	0x0000
        /*0012*/ 	.short	0x0000
        /*0014*/ 	.byte	0x00, 0xf0, 0xa1, 0x04


	//----- nvinfo : EIATTR_SPARSE_MMA_MASK
	.align		4
.L_1295:
        /*0018*/ 	.byte	0x03, 0x50
        /*001a*/ 	.short	0x0000


	//----- nvinfo : EIATTR_MAXREG_COUNT
	.align		4
        /*001c*/ 	.byte	0x03, 0x1b
        /*001e*/ 	.short	0x00ff


	//----- nvinfo : EIATTR_NUM_BARRIERS
	.align		4
        /*0020*/ 	.byte	0x02, 0x4c
        /*0022*/ 	.byte	0x01
	.zero		1


	//----- nvinfo : EIATTR_ANNOTATIONS
	.align		4
        /*0024*/ 	.byte	0x04, 0x55
        /*0026*/ 	.short	(.L_1297 - .L_1296)


	//   ....[0]....
.L_1296:
        /*0028*/ 	.word	0x00000001
        /*002c*/ 	.byte	0xc0, 0x07, 0x00, 0x00, 0x01, 0x00, 0x00, 0x00, 0xf0, 0x07, 0x00, 0x00, 0x01, 0x00, 0x00, 0x00
        /*003c*/ 	.byte	0x40, 0x08, 0x00, 0x00, 0x01, 0x00, 0x00, 0x00, 0x60, 0x08, 0x00, 0x00, 0x01, 0x00, 0x00, 0x00
        /*004c*/ 	.byte	0x70, 0x08, 0x00, 0x00, 0x01, 0x00, 0x00, 0x00, 0x80, 0x08, 0x00, 0x00, 0x01, 0x00, 0x00, 0x00
        /*005c*/ 	.byte	0x90, 0x08, 0x00, 0x00, 0x01, 0x00, 0x00, 0x00, 0xf0, 0x0e, 0x00, 0x00, 0x01, 0x00, 0x00, 0x00
        /*006c*/ 	.byte	0x10, 0x0f, 0x00, 0x00, 0x01, 0x00, 0x00, 0x00, 0x90, 0x15, 0x00, 0x00, 0x01, 0x00, 0x00, 0x00
        /*007c*/ 	.byte	0x80, 0x19, 0x00, 0x00, 0x01, 0x00, 0x00, 0x00, 0xa0, 0x19, 0x00, 0x00, 0x01, 0x00, 0x00, 0x00
        /*008c*/ 	.byte	0xf0, 0x19, 0x00, 0x00, 0x01, 0x00, 0x00, 0x00, 0x10, 0x1a, 0x00, 0x00


	//----- nvinfo : EIATTR_MERCURY_ISA_VERSION
	.align		4
.L_1297:
        /*0098*/ 	.byte	0x03, 0x5f
        /*009a*/ 	.short	0x0101


	//----- nvinfo : EIATTR_COOP_GROUP_MASK_REGIDS
	.align		4
        /*009c*/ 	.byte	0x04, 0x29
        /*009e*/ 	.short	(.L_1299 - .L_1298)


	//   ....[0]....
.L_1298:
        /*00a0*/ 	.word	0xffffffff


	//   ....[1]....
        /*00a4*/ 	.word	0xffffffff


	//   ....[2]....
        /*00a8*/ 	.word	0xffffffff


	//   ....[3]....
        /*00ac*/ 	.word	0xffffffff


	//   ....[4]....
        /*00b0*/ 	.word	0xffffffff


	//   ....[5]....
        /*00b4*/ 	.word	0xffffffff


	//   ....[6]....
        /*00b8*/ 	.word	0xffffffff


	//   ....[7]....
        /*00bc*/ 	.word	0xffffffff


	//   ....[8]....
        /*00c0*/ 	.word	0xffffffff


	//   ....[9]....
        /*00c4*/ 	.word	0xffffffff


	//   ....[10]....
        /*00c8*/ 	.word	0x050000cb


	//   ....[11]....
        /*00cc*/ 	.word	0x050000cb


	//   ....[12]....
        /*00d0*/ 	.word	0x050000cb


	//   ....[13]....
        /*00d4*/ 	.word	0x050000cb


	//   ....[14]....
        /*00d8*/ 	.word	0x050000cb


	//   ....[15]....
        /*00dc*/ 	.word	0x050000cb


	//   ....[16]....
        /*00e0*/ 	.word	0x050000cb


	//   ....[17]....
        /*00e4*/ 	.word	0x050000cb


	//   ....[18]....
        /*00e8*/ 	.word	0x050000cb


	//   ....[19]....
        /*00ec*/ 	.word	0x050000cb


	//----- nvinfo : EIATTR_COOP_GROUP_INSTR_OFFSETS
	.align		4
.L_1299:
        /*00f0*/ 	.byte	0x04, 0x28
        /*00f2*/ 	.short	(.L_1301 - .L_1300)


	//   ....[0]....
.L_1300:
        /*00f4*/ 	.word	0x000026f0


	//   ....[1]....
        /*00f8*/ 	.word	0x00002710


	//   ....[2]....
        /*00fc*/ 	.word	0x00002730


	//   ....[3]....
        /*0100*/ 	.word	0x00002750


	//   ....[4]....
        /*0104*/ 	.word	0x00002770


	//   ....[5]....
        /*0108*/ 	.word	0x00002790


	//   ....[6]....
        /*010c*/ 	.word	0x000027b0


	//   ....[7]....
        /*0110*/ 	.word	0x000027d0


	//   ....[8]....
        /*0114*/ 	.word	0x000027e0


	//   ....[9]....
        /*0118*/ 	.word	0x00002800


	//   ....[10]....
        /*011c*/ 	.word	0x000059e0


	//   ....[11]....
        /*0120*/ 	.word	0x00005a70


	//   ....[12]....
        /*0124*/ 	.word	0x00005ae0


	//   ....[13]....
        /*0128*/ 	.word	0x00005b40


	//   ....[14]....
        /*012c*/ 	.word	0x00005bb0


	//   ....[15]....
        /*0130*/ 	.word	0x00005c10


	//   ....[16]....
        /*0134*/ 	.word	0x00005c80


	//   ....[17]....
        /*0138*/ 	.word	0x00005ce0


	//   ....[18]....
        /*013c*/ 	.word	0x00005d50


	//   ....[19]....
        /*0140*/ 	.word	0x00005db0


	//----- nvinfo : EIATTR_EXIT_INSTR_OFFSETS
	.align		4
.L_1301:
        /*0144*/ 	.byte	0x04, 0x1c
        /*0146*/ 	.short	(.L_1303 - .L_1302)


	//   ....[0]....
.L_1302:
        /*0148*/ 	.word	0x00005970


	//----- nvinfo : EIATTR_MAX_THREADS
	.align		4
.L_1303:
        /*014c*/ 	.byte	0x04, 0x05
        /*014e*/ 	.short	(.L_1305 - .L_1304)
.L_1304:
        /*0150*/ 	.word	0x00000080
        /*0154*/ 	.word	0x00000001
        /*0158*/ 	.word	0x00000001


	//----- nvinfo : EIATTR_CRS_STACK_SIZE
	.align		4
.L_1305:
        /*015c*/ 	.byte	0x04, 0x1e
        /*015e*/ 	.short	(.L_1307 - .L_1306)
.L_1306:
        /*0160*/ 	.word	0x00000000


	//----- nvinfo : EIATTR_CBANK_PARAM_SIZE
	.align		4
.L_1307:
        /*0164*/ 	.byte	0x03, 0x19
        /*0166*/ 	.short	0x0128


	//----- nvinfo : EIATTR_PARAM_CBANK
	.align		4
        /*0168*/ 	.byte	0x04, 0x0a
        /*016a*/ 	.short	(.L_1309 - .L_1308)
	.align		4
.L_1308:
        /*016c*/ 	.word	index@(.nv.constant0._ZN10layer_norm13ln_bwd_kernelINS_13Kernel_traitsI13__nv_bfloat16S2_S2_S2_fjLj1024ELj1ELj4ELj1ELj16ENS_18Kernel_traits_baseILj1024ES2_S2_S2_S2_fjLj128EEEEELb0ELb1ELb0ELb1EEEvNS_9BwdParamsE)
        /*0170*/ 	.short	0x0210
        /*0172*/ 	.short	0x0128


	//----- nvinfo : EIATTR_SW_WAR
	.align		4
.L_1309:
        /*0174*/ 	.byte	0x04, 0x36
        /*0176*/ 	.short	(.L_1311 - .L_1310)
.L_1310:
        /*0178*/ 	.word	0x00000008
.L_1311:


//--------------------- .nv.info._ZN10layer_norm13ln_bwd_kernelINS_13Kernel_traitsI13__nv_bfloat16S2_S2_S2_fjLj1024ELj1ELj4ELj1ELj16ENS_18Kernel_traits_baseILj1024ES2_S2_S2_S2_fjLj128EEEEELb0ELb1ELb1ELb0EEEvNS_9BwdParamsE --------------------------
	.section	.nv.info._ZN10layer_norm13ln_bwd_kernelINS_13Kernel_traitsI13__nv_bfloat16S2_S2_S2_fjLj1024ELj1ELj4ELj1ELj16ENS_18Kernel_traits_baseILj1024ES2_S2_S2_S2_fjLj128EEEEELb0ELb1ELb1ELb0EEEvNS_9BwdParamsE,"",@"SHT_CUDA_INFO"
	.sectionflags	@""
	.align	4


	//----- nvinfo : EIATTR_CUDA_API_VERSION
	.align		4
        /*0000*/ 	.byte	0x04, 0x37
        /*0002*/ 	.short	(.L_1313 - .L_1312)
.L_1312:
        /*0004*/ 	.word	0x00000082


	//----- nvinfo : EIATTR_KPARAM_INFO
	.align		4
.L_1313:
        /*0008*/ 	.byte	0x04, 0x17
        /*000a*/ 	.short	(.L_1315 - .L_1314)
.L_1314:
        /*000c*/ 	.word	0x00000000
        /*0010*/ 	.short	0x0000
        /*0012*/ 	.short	0x0000
        /*0014*/ 	.byte	0x00, 0xf0, 0xa1, 0x04


	//----- nvinfo : EIATTR_SPARSE_MMA_MASK
	.align		4
.L_1315:
        /*0018*/ 	.byte	0x03, 0x50
        /*001a*/ 	.short	0x0000


	//----- nvinfo : EIATTR_MAXREG_COUNT
	.align		4
        /*001c*/ 	.byte	0x03, 0x1b
        /*001e*/ 	.short	0x00ff


	//----- nvinfo : EIATTR_NUM_BARRIERS
	.align		4
        /*0020*/ 	.byte	0x02, 0x4c
        /*0022*/ 	.byte	0x01
	.zero		1


	//----- nvinfo : EIATTR_ANNOTATIONS
	.align		4
        /*0024*/ 	.byte	0x04, 0x55
        /*0026*/ 	.short	(.L_1317 - .L_1316)


	//   ....[0]....
.L_1316:
        /* <DEDUP_REMOVED lines=24> */


	//----- nvinfo : EIATTR_MERCURY_ISA_VERSION
	.align		4
.L_1317:
        /*0198*/ 	.byte	0x03, 0x5f
        /*019a*/ 	.short	0x0101


	//----- nvinfo : EIATTR_COOP_GROUP_MASK_REGIDS
	.align		4
        /*019c*/ 	.byte	0x04, 0x29
        /*019e*/ 	.short	(.L_1319 - .L_1318)


	//   ....[0]....
.L_1318:
        /*01a0*/ 	.word	0xffffffff


	//   ....[1]....
        /*01a4*/ 	.word	0xffffffff


	//   ....[2]....
        /*01a8*/ 	.word	0xffffffff


	//   ....[3]....
        /*01ac*/ 	.word	0xffffffff


	//   ....[4]....
        /*01b0*/ 	.word	0xffffffff


	//   ....[5]....
        /*01b4*/ 	.word	0xffffffff


	//   ....[6]....
        /*01b8*/ 	.word	0xffffffff


	//   ....[7]....
        /*01bc*/ 	.word	0xffffffff


	//   ....[8]....
        /*01c0*/ 	.word	0xffffffff


	//   ....[9]....
        /*01c4*/ 	.word	0xffffffff


	//   ....[10]....
        /*01c8*/ 	.word	0x0500009c


	//   ....[11]....
        /*01cc*/ 	.word	0x0500009c


	//   ....[12]....
        /*01d0*/ 	.word	0x0500009c


	//   ....[13]....
        /*01d4*/ 	.word	0x0500009c


	//   ....[14]....
        /*01d8*/ 	.word	0x0500009c


	//   ....[15]....
        /*01dc*/ 	.word	0x0500009c


	//   ....[16]....
        /*01e0*/ 	.word	0x0500009c


	//   ....[17]....
        /*01e4*/ 	.word	0x0500009c


	//   ....[18]....
        /*01e8*/ 	.word	0x0500009c


	//   ....[19]....
        /*01ec*/ 	.word	0x0500009c


	//----- nvinfo : EIATTR_COOP_GROUP_INSTR_OFFSETS
	.align		4
.L_1319:
        /*01f0*/ 	.byte	0x04, 0x28
        /*01f2*/ 	.short	(.L_1321 - .L_1320)


	//   ....[0]....
.L_1320:
        /*01f4*/ 	.word	0x00002be0


	//   ....[1]....
        /*01f8*/ 	.word	0x00002c00


	//   ....[2]....
        /*01fc*/ 	.word	0x00002c20


	//   ....[3]....
        /*0200*/ 	.word	0x00002c40


	//   ....[4]....
        /*0204*/ 	.word	0x00002c60


	//   ....[5]....
        /*0208*/ 	.word	0x00002c80


	//   ....[6]....
        /*020c*/ 	.word	0x00002ca0


	//   ....[7]....
        /*0210*/ 	.word	0x00002cc0


	//   ....[8]....
        /*0214*/ 	.word	0x00002cd0


	//   ....[9]....
        /*0218*/ 	.word	0x00002cf0


	//   ....[10]....
        /*021c*/ 	.word	0x00007e10


	//   ....[11]....
        /*0220*/ 	.word	0x00007ea0


	//   ....[12]....
        /*0224*/ 	.word	0x00007f00


	//   ....[13]....
        /*0228*/ 	.word	0x00007f50


	//   ....[14]....
        /*022c*/ 	.word	0x00007fb0


	//   ....[15]....
        /*0230*/ 	.word	0x00008000


	//   ....[16]....
        /*0234*/ 	.word	0x00008060


	//   ....[17]....
        /*0238*/ 	.word	0x000080b0


	//   ....[18]....
        /*023c*/ 	.word	0x00008110


	//   ....[19]....
        /*0240*/ 	.word	0x00008160


	//----- nvinfo : EIATTR_EXIT_INSTR_OFFSETS
	.align		4
.L_1321:
        /*0244*/ 	.byte	0x04, 0x1c
        /*0246*/ 	.short	(.L_1323 - .L_1322)


	//   ....[0]....
.L_1322:
        /*0248*/ 	.word	0x00007d20


	//   ....[1]....
        /*024c*/ 	.word	0x00007da0


	//----- nvinfo : EIATTR_MAX_THREADS
	.align		4
.L_1323:
        /*0250*/ 	.byte	0x04, 0x05
        /*0252*/ 	.short	(.L_1325 - .L_1324)
.L_1324:
        /*0254*/ 	.word	0x00000080
        /*0258*/ 	.word	0x00000001
        /*025c*/ 	.word	0x00000001


	//----- nvinfo : EIATTR_CRS_STACK_SIZE
	.align		4
.L_1325:
        /*0260*/ 	.byte	0x04, 0x1e
        /*0262*/ 	.short	(.L_1327 - .L_1326)
.L_1326:
        /*0264*/ 	.word	0x00000000


	//----- nvinfo : EIATTR_CBANK_PARAM_SIZE
	.align		4
.L_1327:
        /*0268*/ 	.byte	0x03, 0x19
        /*026a*/ 	.short	0x0128


	//----- nvinfo : EIATTR_PARAM_CBANK
	.align		4
        /*026c*/ 	.byte	0x04, 0x0a
        /*026e*/ 	.short	(.L_1329 - .L_1328)
	.align		4
.L_1328:
        /*0270*/ 	.word	index@(.nv.constant0._ZN10layer_norm13ln_bwd_kernelINS_13Kernel_traitsI13__nv_bfloat16S2_S2_S2_fjLj1024ELj1ELj4ELj1ELj16ENS_18Kernel_traits_baseILj1024ES2_S2_S2_S2_fjLj128EEEEELb0ELb1ELb1ELb0EEEvNS_9BwdParamsE)
        /*0274*/ 	.short	0x0210
        /*0276*/ 	.short	0x0128


	//----- nvinfo : EIATTR_SW_WAR
	.align		4
.L_1329:
        /*0278*/ 	.byte	0x04, 0x36
        /*027a*/ 	.short	(.L_1331 - .L_1330)
.L_1330:
        /*027c*/ 	.word	0x00000008
.L_1331:


//--------------------- .nv.info._ZN10layer_norm13ln_bwd_kernelINS_13Kernel_traitsI13__nv_bfloat16S2_S2_S2_fjLj1024ELj1ELj4ELj1ELj16ENS_18Kernel_traits_baseILj1024ES2_S2_S2_S2_fjLj128EEEEELb0ELb1ELb1ELb1EEEvNS_9BwdParamsE --------------------------
	.section	.nv.info._ZN10layer_norm13ln_bwd_kernelINS_13Kernel_traitsI13__nv_bfloat16S2_S2_S2_fjLj1024ELj1ELj4ELj1ELj16ENS_18Kernel_traits_baseILj1024ES2_S2_S2_S2_fjLj128EEEEELb0ELb1ELb1ELb1EEEvNS_9BwdParamsE,"",@"SHT_CUDA_INFO"
	.sectionflags	@""
	.align	4


	//----- nvinfo : EIATTR_CUDA_API_VERSION
	.align		4
        /*0000*/ 	.byte	0x04, 0x37
        /*0002*/ 	.short	(.L_1333 - .L_1332)
.L_1332:
        /*0004*/ 	.word	0x00000082


	//----- nvinfo : EIATTR_KPARAM_INFO
	.align		4
.L_1333:
        /*0008*/ 	.byte	0x04, 0x17
        /*000a*/ 	.short	(.L_1335 - .L_1334)
.L_1334:
        /*000c*/ 	.word	0x00000000
        /*0010*/ 	.short	0x0000
        /*0012*/ 	.short	0x0000
        /*0014*/ 	.byte	0x00, 0xf0, 0xa1, 0x04


	//----- nvinfo : EIATTR_SPARSE_MMA_MASK
	.align		4
.L_1335:
        /*0018*/ 	.byte	0x03, 0x50
        /*001a*/ 	.short	0x0000


	//----- nvinfo : EIATTR_MAXREG_COUNT
	.align		4
        /*001c*/ 	.byte	0x03, 0x1b
        /*001e*/ 	.short	0x00ff


	//----- nvinfo : EIATTR_NUM_BARRIERS
	.align		4
        /*0020*/ 	.byte	0x02, 0x4c
        /*0022*/ 	.byte	0x01
	.zero		1


	//----- nvinfo : EIATTR_ANNOTATIONS
	.align		4
        /*0024*/ 	.byte	0x04, 0x55
        /*0026*/ 	.short	(.L_1337 - .L_1336)


	//   ....[0]....
.L_1336:
        /*0028*/ 	.word	0x00000001
        /*002c*/ 	.byte	0x60, 0x08, 0x00, 0x00, 0x01, 0x00, 0x00, 0x00, 0xa0, 0x08, 0x00, 0x00, 0x01, 0x00, 0x00, 0x00
        /*003c*/ 	.byte	0xe0, 0x08, 0x00, 0x00, 0x01, 0x00, 0x00, 0x00, 0xc0, 0x09, 0x00, 0x00, 0x01, 0x00, 0x00, 0x00
        /*004c*/ 	.byte	0xf0, 0x09, 0x00, 0x00, 0x01, 0x00, 0x00, 0x00, 0x20, 0x0a, 0x00, 0x00, 0x01, 0x00, 0x00, 0x00
        /*005c*/ 	.byte	0xd0, 0x14, 0x00, 0x00, 0x01, 0x00, 0x00, 0x00, 0x40, 0x15, 0x00, 0x00, 0x01, 0x00, 0x00, 0x00
        /*006c*/ 	.byte	0x90, 0x15, 0x00, 0x00, 0x01, 0x00, 0x00, 0x00, 0xd0, 0x15, 0x00, 0x00, 0x01, 0x00, 0x00, 0x00
        /*007c*/ 	.byte	0x40, 0x16, 0x00, 0x00, 0x01, 0x00, 0x00, 0x00, 0x80, 0x16, 0x00, 0x00


	//----- nvinfo : EIATTR_MERCURY_ISA_VERSION
	.align		4
.L_1337:
        /*0088*/ 	.byte	0x03, 0x5f
        /*008a*/ 	.short	0x0101


	//----- nvinfo : EIATTR_COOP_GROUP_MASK_REGIDS
	.align		4
        /*008c*/ 	.byte	0x04, 0x29
        /*008e*/ 	.short	(.L_1339 - .L_1338)


	//   ....[0]....
.L_1338:
        /*0090*/ 	.word	0xffffffff


	//   ....[1]....
        /*0094*/ 	.word	0xffffffff


	//   ....[2]....
        /*0098*/ 	.word	0xffffffff


	//   ....[3]....
        /*009c*/ 	.word	0xffffffff


	//   ....[4]....
        /*00a0*/ 	.word	0xffffffff


	//   ....[5]....
        /*00a4*/ 	.word	0xffffffff


	//   ....[6]....
        /*00a8*/ 	.word	0xffffffff


	//   ....[7]....
        /*00ac*/ 	.word	0xffffffff


	//   ....[8]....
        /*00b0*/ 	.word	0xffffffff


	//   ....[9]....
        /*00b4*/ 	.word	0xffffffff


	//   ....[10]....
        /*00b8*/ 	.word	0x050000c0


	//   ....[11]....
        /*00bc*/ 	.word	0x050000c0


	//   ....[12]....
        /*00c0*/ 	.word	0x050000c0


	//   ....[13]....
        /*00c4*/ 	.word	0x050000c0


	//   ....[14]....
        /*00c8*/ 	.word	0x050000c0


	//   ....[15]....
        /*00cc*/ 	.word	0x050000c0


	//   ....[16]....
        /*00d0*/ 	.word	0x050000c0


	//   ....[17]....
        /*00d4*/ 	.word	0x050000c0


	//   ....[18]....
        /*00d8*/ 	.word	0x050000c0


	//   ....[19]....
        /*00dc*/ 	.word	0x050000c0


	//----- nvinfo : EIATTR_COOP_GROUP_INSTR_OFFSETS
	.align		4
.L_1339:
        /*00e0*/ 	.byte	0x04, 0x28
        /*00e2*/ 	.short	(.L_1341 - .L_1340)


	//   ....[0]....
.L_1340:
        /*00e4*/ 	.word	0x000024f0


	//   ....[1]....
        /*00e8*/ 	.word	0x00002510


	//   ....[2]....
        /*00ec*/ 	.word	0x00002530


	//   ....[3]....
        /*00f0*/ 	.word	0x00002550


	//   ....[4]....
        /*00f4*/ 	.word	0x00002570


	//   ....[5]....
        /*00f8*/ 	.word	0x00002590


	//   ....[6]....
        /*00fc*/ 	.word	0x000025b0


	//   ....[7]....
        /*0100*/ 	.word	0x000025d0


	//   ....[8]....
        /*0104*/ 	.word	0x000025e0


	//   ....[9]....
        /*0108*/ 	.word	0x00002600


	//   ....[10]....
        /*010c*/ 	.word	0x00006f80


	//   ....[11]....
        /*0110*/ 	.word	0x00007010


	//   ....[12]....
        /*0114*/ 	.word	0x00007070


	//   ....[13]....
        /*0118*/ 	.word	0x000070c0


	//   ....[14]....
        /*011c*/ 	.word	0x00007120


	//   ....[15]....
        /*0120*/ 	.word	0x00007170


	//   ....[16]....
        /*0124*/ 	.word	0x000071d0


	//   ....[17]....
        /*0128*/ 	.word	0x00007220


	//   ....[18]....
        /*012c*/ 	.word	0x00007280


	//   ....[19]....
        /*0130*/ 	.word	0x000072d0


	//----- nvinfo : EIATTR_EXIT_INSTR_OFFSETS
	.align		4
.L_1341:
        /*0134*/ 	.byte	0x04, 0x1c
        /*0136*/ 	.short	(.L_1343 - .L_1342)


	//   ....[0]....
.L_1342:
        /*0138*/ 	.word	0x00006f10


	//----- nvinfo : EIATTR_MAX_THREADS
	.align		4
.L_1343:
        /*013c*/ 	.byte	0x04, 0x05
        /*013e*/ 	.short	(.L_1345 - .L_1344)
.L_1344:
        /*0140*/ 	.word	0x00000080
        /*0144*/ 	.word	0x00000001
        /*0148*/ 	.word	0x00000001


	//----- nvinfo : EIATTR_CRS_STACK_SIZE
	.align		4
.L_1345:
        /*014c*/ 	.byte	0x04, 0x1e
        /*014e*/ 	.short	(.L_1347 - .L_1346)
.L_1346:
        /*0150*/ 	.word	0x00000000


	//----- nvinfo : EIATTR_CBANK_PARAM_SIZE
	.align		4
.L_1347:
        /*0154*/ 	.byte	0x03, 0x19
        /*0156*/ 	.short	0x0128


	//----- nvinfo : EIATTR_PARAM_CBANK
	.align		4
        /*0158*/ 	.byte	0x04, 0x0a
        /*015a*/ 	.short	(.L_1349 - .L_1348)
	.align		4
.L_1348:
        /*015c*/ 	.word	index@(.nv.constant0._ZN10layer_norm13ln_bwd_kernelINS_13Kernel_traitsI13__nv_bfloat16S2_S2_S2_fjLj1024ELj1ELj4ELj1ELj16ENS_18Kernel_traits_baseILj1024ES2_S2_S2_S2_fjLj128EEEEELb0ELb1ELb1ELb1EEEvNS_9BwdParamsE)
        /*0160*/ 	.short	0x0210
        /*0162*/ 	.short	0x0128


	//----- nvinfo : EIATTR_SW_WAR
	.align		4
.L_1349:
        /*0164*/ 	.byte	0x04, 0x36
        /*0166*/ 	.short	(.L_1351 - .L_1350)
.L_1350:
        /*0168*/ 	.word	0x00000008
.L_1351:


//--------------------- .nv.info._ZN10layer_norm13ln_bwd_kernelINS_13Kernel_traitsI13__nv_bfloat16S2_S2_S2_fjLj1024ELj1ELj4ELj1ELj16ENS_18Kernel_traits_baseILj1024ES2_S2_S2_S2_fjLj128EEEEELb1ELb0ELb0ELb0EEEvNS_9BwdParamsE --------------------------
	.section	.nv.info._ZN10layer_norm13ln_bwd_kernelINS_13Kernel_traitsI13__nv_bfloat16S2_S2_S2_fjLj1024ELj1ELj4ELj1ELj16ENS_18Kernel_traits_baseILj1024ES2_S2_S2_S2_fjLj128EEEEELb1ELb0ELb0ELb0EEEvNS_9BwdParamsE,"",@"SHT_CUDA_INFO"
	.sectionflags	@""
	.align	4


	//----- nvinfo : EIATTR_CUDA_API_VERSION
	.align		4
        /*0000*/ 	.byte	0x04, 0x37
        /*0002*/ 	.short	(.L_1353 - .L_1352)
.L_1352:
        /*0004*/ 	.word	0x00000082


	//----- nvinfo : EIATTR_KPARAM_INFO
	.align		4
.L_1353:
        /*0008*/ 	.byte	0x04, 0x17
        /*000a*/ 	.short	(.L_1355 - .L_1354)
.L_1354:
        /*000c*/ 	.word	0x00000000
        /*0010*/ 	.short	0x0000
        /*0012*/ 	.short	0x0000
        /*0014*/ 	.byte	0x00, 0xf0, 0xa1, 0x04


	//----- nvinfo : EIATTR_SPARSE_MMA_MASK
	.align		4
.L_1355:
        /*0018*/ 	.byte	0x03, 0x50
        /*001a*/ 	.short	0x0000


	//----- nvinfo : EIATTR_MAXREG_COUNT
	.align		4
        /*001c*/ 	.byte	0x03, 0x1b
        /*001e*/ 	.short	0x00ff


	//----- nvinfo : EIATTR_NUM_BARRIERS
	.align		4
        /*0020*/ 	.byte	0x02, 0x4c
        /*0022*/ 	.byte	0x01
	.zero		1


	//----- nvinfo : EIATTR_MERCURY_ISA_VERSION
	.align		4
        /*0024*/ 	.byte	0x03, 0x5f
        /*0026*/ 	.short	0x0101


	//----- nvinfo : EIATTR_COOP_GROUP_MASK_REGIDS
	.align		4
        /*0028*/ 	.byte	0x04, 0x29
        /*002a*/ 	.short	(.L_1357 - .L_1356)


	//   ....[0]....
.L_1356:
        /*002c*/ 	.word	0xffffffff


	//   ....[1]....
        /*0030*/ 	.word	0xffffffff


	//   ....[2]....
        /*0034*/ 	.word	0xffffffff


	//   ....[3]....
        /*0038*/ 	.word	0xffffffff


	//   ....[4]....
        /*003c*/ 	.word	0xffffffff


	//   ....[5]....
        /*0040*/ 	.word	0xffffffff


	//   ....[6]....
        /*0044*/ 	.word	0xffffffff


	//   ....[7]....
        /*0048*/ 	.word	0xffffffff


	//   ....[8]....
        /*004c*/ 	.word	0xffffffff


	//   ....[9]....
        /*0050*/ 	.word	0xffffffff


	//   ....[10]....
        /*0054*/ 	.word	0x050000cd


	//   ....[11]....
        /*0058*/ 	.word	0x050000cd


	//   ....[12]....
        /*005c*/ 	.word	0x050000cd


	//   ....[13]....
        /*0060*/ 	.word	0x050000cd


	//   ....[14]....
        /*0064*/ 	.word	0x050000cd


	//   ....[15]....
        /*0068*/ 	.word	0x050000cd


	//   ....[16]....
        /*006c*/ 	.word	0x050000cd


	//   ....[17]....
        /*0070*/ 	.word	0x050000cd


	//   ....[18]....
        /*0074*/ 	.word	0x050000cd


	//   ....[19]....
        /*0078*/ 	.word	0x050000cd


	//----- nvinfo : EIATTR_COOP_GROUP_INSTR_OFFSETS
	.align		4
.L_1357:
        /*007c*/ 	.byte	0x04, 0x28
        /*007e*/ 	.short	(.L_1359 - .L_1358)


	//   ....[0]....
.L_1358:
        /*0080*/ 	.word	0x00002230


	//   ....[1]....
        /*0084*/ 	.word	0x00002240


	//   ....[2]....
        /*0088*/ 	.word	0x00002270


	//   ....[3]....
        /*008c*/ 	.word	0x00002280


	//   ....[4]....
        /*0090*/ 	.word	0x000022b0


	//   ....[5]....
        /*0094*/ 	.word	0x000022c0


	//   ....[6]....
        /*0098*/ 	.word	0x000022f0


	//   ....[7]....
        /*009c*/ 	.word	0x00002300


	//   ....[8]....
        /*00a0*/ 	.word	0x00002330


	//   ....[9]....
        /*00a4*/ 	.word	0x00002340


	//   ....[10]....
        /*00a8*/ 	.word	0x00005080


	//   ....[11]....
        /*00ac*/ 	.word	0x00005110


	//   ....[12]....
        /*00b0*/ 	.word	0x00005180


	//   ....[13]....
        /*00b4*/ 	.word	0x000051e0


	//   ....[14]....
        /*00b8*/ 	.word	0x00005250


	//   ....[15]....
        /*00bc*/ 	.word	0x000052b0


	//   ....[16]....
        /*00c0*/ 	.word	0x00005320


	//   ....[17]....
        /*00c4*/ 	.word	0x00005380


	//   ....[18]....
        /*00c8*/ 	.word	0x000053f0


	//   ....[19]....
        /*00cc*/ 	.word	0x00005450


	//----- nvinfo : EIATTR_EXIT_INSTR_OFFSETS
	.align		4
.L_1359:
        /*00d0*/ 	.byte	0x04, 0x1c
        /*00d2*/ 	.short	(.L_1361 - .L_1360)


	//   ....[0]....
.L_1360:
        /*00d4*/ 	.word	0x00004fe0


	//   ....[1]....
        /*00d8*/ 	.word	0x00005010


	//----- nvinfo : EIATTR_MAX_THREADS
	.align		4
.L_1361:
        /*00dc*/ 	.byte	0x04, 0x05
        /*00de*/ 	.short	(.L_1363 - .L_1362)
.L_1362:
        /*00e0*/ 	.word	0x00000080
        /*00e4*/ 	.word	0x00000001
        /*00e8*/ 	.word	0x00000001


	//----- nvinfo : EIATTR_CRS_STACK_SIZE
	.align		4
.L_1363:
        /*00ec*/ 	.byte	0x04, 0x1e
        /*00ee*/ 	.short	(.L_1365 - .L_1364)
.L_1364:
        /*00f0*/ 	.word	0x00000000


	//----- nvinfo : EIATTR_CBANK_PARAM_SIZE
	.align		4
.L_1365:
        /*00f4*/ 	.byte	0x03, 0x19
        /*00f6*/ 	.short	0x0128


	//----- nvinfo : EIATTR_PARAM_CBANK
	.align		4
        /*00f8*/ 	.byte	0x04, 0x0a
        /*00fa*/ 	.short	(.L_1367 - .L_1366)
	.align		4
.L_1366:
        /*00fc*/ 	.word	index@(.nv.constant0._ZN10layer_norm13ln_bwd_kernelINS_13Kernel_traitsI13__nv_bfloat16S2_S2_S2_fjLj1024ELj1ELj4ELj1ELj16ENS_18Kernel_traits_baseILj1024ES2_S2_S2_S2_fjLj128EEEEELb1ELb0ELb0ELb0EEEvNS_9BwdParamsE)
        /*0100*/ 	.short	0x0210
        /*0102*/ 	.short	0x0128


	//----- nvinfo : EIATTR_SW_WAR
	.align		4
.L_1367:
        /*0104*/ 	.byte	0x04, 0x36
        /*0106*/ 	.short	(.L_1369 - .L_1368)
.L_1368:
        /*0108*/ 	.word	0x00000008
.L_1369:


//--------------------- .nv.info._ZN10layer_norm13ln_bwd_kernelINS_13Kernel_traitsI13__nv_bfloat16S2_S2_S2_fjLj1024ELj1ELj4ELj1ELj16ENS_18Kernel_traits_baseILj1024ES2_S2_S2_S2_fjLj128EEEEELb1ELb0ELb0ELb1EEEvNS_9BwdParamsE --------------------------
	.section	.nv.info._ZN10layer_norm13ln_bwd_kernelINS_13Kernel_traitsI13__nv_bfloat16S2_S2_S2_fjLj1024ELj1ELj4ELj1ELj16ENS_18Kernel_traits_baseILj1024ES2_S2_S2_S2_fjLj128EEEEELb1ELb0ELb0ELb1EEEvNS_9BwdParamsE,"",@"SHT_CUDA_INFO"
	.sectionflags	@""
	.align	4


	//----- nvinfo : EIATTR_CUDA_API_VERSION
	.align		4
        /*0000*/ 	.byte	0x04, 0x37
        /*0002*/ 	.short	(.L_1371 - .L_1370)
.L_1370:
        /*0004*/ 	.word	0x00000082


	//----- nvinfo : EIATTR_KPARAM_INFO
	.align		4
.L_1371:
        /*0008*/ 	.byte	0x04, 0x17
        /*000a*/ 	.short	(.L_1373 - .L_1372)
.L_1372:
        /*000c*/ 	.word	0x00000000
        /*0010*/ 	.short	0x0000
        /*0012*/ 	.short	0x0000
        /*0014*/ 	.byte	0x00, 0xf0, 0xa1, 0x04


	//----- nvinfo : EIATTR_SPARSE_MMA_MASK
	.align		4
.L_1373:
        /*0018*/ 	.byte	0x03, 0x50
        /*001a*/ 	.short	0x0000


	//----- nvinfo : EIATTR_MAXREG_COUNT
	.align		4
        /*001c*/ 	.byte	0x03, 0x1b
        /*001e*/ 	.short	0x00ff


	//----- nvinfo : EIATTR_NUM_BARRIERS
	.align		4
        /*0020*/ 	.byte	0x02, 0x4c
        /*0022*/ 	.byte	0x01
	.zero		1


	//----- nvinfo : EIATTR_MERCURY_ISA_VERSION
	.align		4
        /*0024*/ 	.byte	0x03, 0x5f
        /*0026*/ 	.short	0x0101


	//----- nvinfo : EIATTR_COOP_GROUP_MASK_REGIDS
	.align		4
        /*0028*/ 	.byte	0x04, 0x29
        /*002a*/ 	.short	(.L_1375 - .L_1374)


	//   ....[0]....
.L_1374:
        /*002c*/ 	.word	0xffffffff


	//   ....[1]....
        /*0030*/ 	.word	0xffffffff


	//   ....[2]....
        /*0034*/ 	.word	0xffffffff


	//   ....[3]....
        /*0038*/ 	.word	0xffffffff


	//   ....[4]....
        /*003c*/ 	.word	0xffffffff


	//   ....[5]....
        /*0040*/ 	.word	0xffffffff


	//   ....[6]....
        /*0044*/ 	.word	0xffffffff


	//   ....[7]....
        /*0048*/ 	.word	0xffffffff


	//   ....[8]....
        /*004c*/ 	.word	0xffffffff


	//   ....[9]....
        /*0050*/ 	.word	0xffffffff


	//   ....[10]....
        /*0054*/ 	.word	0x050000d2


	//   ....[11]....
        /*0058*/ 	.word	0x050000d2


	//   ....[12]....
        /*005c*/ 	.word	0x050000d2


	//   ....[13]....
        /*0060*/ 	.word	0x050000d2


	//   ....[14]....
        /*0064*/ 	.word	0x050000d2


	//   ....[15]....
        /*0068*/ 	.word	0x050000d2


	//   ....[16]....
        /*006c*/ 	.word	0x050000d2


	//   ....[17]....
        /*0070*/ 	.word	0x050000d2


	//   ....[18]....
        /*0074*/ 	.word	0x050000d2


	//   ....[19]....
        /*0078*/ 	.word	0x050000d2


	//----- nvinfo : EIATTR_COOP_GROUP_INSTR_OFFSETS
	.align		4
.L_1375:
        /*007c*/ 	.byte	0x04, 0x28
        /*007e*/ 	.short	(.L_1377 - .L_1376)


	//   ....[0]....
.L_1376:
        /*0080*/ 	.word	0x00002120


	//   ....[1]....
        /*0084*/ 	.word	0x00002130


	//   ....[2]....
        /*0088*/ 	.word	0x00002160


	//   ....[3]....
        /*008c*/ 	.word	0x00002170


	//   ....[4]....
        /*0090*/ 	.word	0x000021b0


	//   ....[5]....
        /*0094*/ 	.word	0x000021d0


	//   ....[6]....
        /*0098*/ 	.word	0x00002200


	//   ....[7]....
        /*009c*/ 	.word	0x00002210


	//   ....[8]....
        /*00a0*/ 	.word	0x00002250


	//   ....[9]....
        /*00a4*/ 	.word	0x00002270


	//   ....[10]....
        /*00a8*/ 	.word	0x00004cf0


	//   ....[11]....
        /*00ac*/ 	.word	0x00004d80


	//   ....[12]....
        /*00b0*/ 	.word	0x00004df0


	//   ....[13]....
        /*00b4*/ 	.word	0x00004e50


	//   ....[14]....
        /*00b8*/ 	.word	0x00004ed0


	//   ....[15]....
        /*00bc*/ 	.word	0x00004f40


	//   ....[16]....
        /*00c0*/ 	.word	0x00004fb0


	//   ....[17]....
        /*00c4*/ 	.word	0x00005010


	//   ....[18]....
        /*00c8*/ 	.word	0x00005090


	//   ....[19]....
        /*00cc*/ 	.word	0x00005100


	//----- nvinfo : EIATTR_EXIT_INSTR_OFFSETS
	.align		4
.L_1377:
        /*00d0*/ 	.byte	0x04, 0x1c
        /*00d2*/ 	.short	(.L_1379 - .L_1378)


	//   ....[0]....
.L_1378:
        /*00d4*/ 	.word	0x00004c80


	//----- nvinfo : EIATTR_MAX_THREADS
	.align		4
.L_1379:
        /*00d8*/ 	.byte	0x04, 0x05
        /*00da*/ 	.short	(.L_1381 - .L_1380)
.L_1380:
        /*00dc*/ 	.word	0x00000080
        /*00e0*/ 	.word	0x00000001
        /*00e4*/ 	.word	0x00000001


	//----- nvinfo : EIATTR_CRS_STACK_SIZE
	.align		4
.L_1381:
        /*00e8*/ 	.byte	0x04, 0x1e
        /*00ea*/ 	.short	(.L_1383 - .L_1382)
.L_1382:
        /*00ec*/ 	.word	0x00000000


	//----- nvinfo : EIATTR_CBANK_PARAM_SIZE
	.align		4
.L_1383:
        /*00f0*/ 	.byte	0x03, 0x19
        /*00f2*/ 	.short	0x0128


	//----- nvinfo : EIATTR_PARAM_CBANK
	.align		4
        /*00f4*/ 	.byte	0x04, 0x0a
        /*00f6*/ 	.short	(.L_1385 - .L_1384)
	.align		4
.L_1384:
        /*00f8*/ 	.word	index@(.nv.constant0._ZN10layer_norm13ln_bwd_kernelINS_13Kernel_traitsI13__nv_bfloat16S2_S2_S2_fjLj1024ELj1ELj4ELj1ELj16ENS_18Kernel_traits_baseILj1024ES2_S2_S2_S2_fjLj128EEEEELb1ELb0ELb0ELb1EEEvNS_9BwdParamsE)
        /*00fc*/ 	.short	0x0210
        /*00fe*/ 	.short	0x0128


	//----- nvinfo : EIATTR_SW_WAR
	.align		4
.L_1385:
        /*0100*/ 	.byte	0x04, 0x36
        /*0102*/ 	.short	(.L_1387 - .L_1386)
.L_1386:
        /*0104*/ 	.word	0x00000008
.L_1387:


//--------------------- .nv.info._ZN10layer_norm22ln_bwd_finalize_kernelINS_22Kernel_traits_finalizeILj1024E13__nv_bfloat16S2_S2_S2_fjLb0ELj1024ELj4ENS_18Kernel_traits_baseILj1024ES2_S2_S2_S2_fjLj1024EEEEELb0ELb0EEEvNS_9BwdParamsE --------------------------
	.section	.nv.info._ZN10layer_norm22ln_bwd_finalize_kernelINS_22Kernel_traits_finalizeILj1024E13__nv_bfloat16S2_S2_S2_fjLb0ELj1024ELj4ENS_18Kernel_traits_baseILj1024ES2_S2_S2_S2_fjLj1024EEEEELb0ELb0EEEvNS_9BwdParamsE,"",@"SHT_CUDA_INFO"
	.sectionflags	@""
	.align	4


	//----- nvinfo : EIATTR_CUDA_API_VERSION
	.align		4
        /*0000*/ 	.byte	0x04, 0x37
        /*0002*/ 	.short	(.L_1389 - .L_1388)
.L_1388:
        /*0004*/ 	.word	0x00000082


	//----- nvinfo : EIATTR_KPARAM_INFO
	.align		4
.L_1389:
        /*0008*/ 	.byte	0x04, 0x17
        /*000a*/ 	.short	(.L_1391 - .L_1390)
.L_1390:
        /*000c*/ 	.word	0x00000000
        /*0010*/ 	.short	0x0000
        /*0012*/ 	.short	0x0000
        /*0014*/ 	.byte	0x00, 0xf0, 0xa1, 0x04


	//----- nvinfo : EIATTR_SPARSE_MMA_MASK
	.align		4
.L_1391:
        /*0018*/ 	.byte	0x03, 0x50
        /*001a*/ 	.short	0x0000


	//----- nvinfo : EIATTR_MAXREG_COUNT
	.align		4
        /*001c*/ 	.byte	0x03, 0x1b
        /*001e*/ 	.short	0x0040


	//----- nvinfo : EIATTR_NUM_BARRIERS
	.align		4
        /*0020*/ 	.byte	0x02, 0x4c
        /*0022*/ 	.byte	0x01
	.zero		1


	//----- nvinfo : EIATTR_MERCURY_ISA_VERSION
	.align		4
        /*0024*/ 	.byte	0x03, 0x5f
        /*0026*/ 	.short	0x0101


	//----- nvinfo : EIATTR_COOP_GROUP_MASK_REGIDS
	.align		4
        /*0028*/ 	.byte	0x04, 0x29
        /*002a*/ 	.short	(.L_1393 - .L_1392)


	//   ....[0]....
.L_1392:
        /*002c*/ 	.word	0xffffffff


	//   ....[1]....
        /*0030*/ 	.word	0xffffffff


	//   ....[2]....
        /*0034*/ 	.word	0xffffffff


	//   ....[3]....
        /*0038*/ 	.word	0xffffffff


	//   ....[4]....
        /*003c*/ 	.word	0xffffffff


	//   ....[5]....
        /*0040*/ 	.word	0xffffffff


	//   ....[6]....
        /*0044*/ 	.word	0xffffffff


	//   ....[7]....
        /*0048*/ 	.word	0xffffffff


	//   ....[8]....
        /*004c*/ 	.word	0xffffffff


	//   ....[9]....
        /*0050*/ 	.word	0xffffffff


	//   ....[10]....
        /*0054*/ 	.word	0x05000013


	//   ....[11]....
        /*0058*/ 	.word	0x05000013


	//   ....[12]....
        /*005c*/ 	.word	0x05000013


	//   ....[13]....
        /*0060*/ 	.word	0x05000013


	//   ....[14]....
        /*0064*/ 	.word	0x05000013


	//   ....[15]....
        /*0068*/ 	.word	0x05000013


	//   ....[16]....
        /*006c*/ 	.word	0x05000013


	//   ....[17]....
        /*0070*/ 	.word	0x05000013


	//   ....[18]....
        /*0074*/ 	.word	0x05000013


	//   ....[19]....
        /*0078*/ 	.word	0x05000013


	//----- nvinfo : EIATTR_COOP_GROUP_INSTR_OFFSETS
	.align		4
.L_1393:
        /*007c*/ 	.byte	0x04, 0x28
        /*007e*/ 	.short	(.L_1395 - .L_1394)


	//   ....[0]....
.L_1394:
        /*0080*/ 	.word	0x000008e0


	//   ....[1]....
        /*0084*/ 	.word	0x000008f0


	//   ....[2]....
        /*0088*/ 	.word	0x00000920


	//   ....[3]....
        /*008c*/ 	.word	0x00000930


	//   ....[4]....
        /*0090*/ 	.word	0x00000960


	//   ....[5]....
        /*0094*/ 	.word	0x00000970


	//   ....[6]....
        /*0098*/ 	.word	0x000009a0


	//   ....[7]....
        /*009c*/ 	.word	0x000009b0


	//   ....[8]....
        /*00a0*/ 	.word	0x000009e0


	//   ....[9]....
        /*00a4*/ 	.word	0x000009f0


	//   ....[10]....
        /*00a8*/ 	.word	0x00000c10


	//   ....[11]....
        /*00ac*/ 	.word	0x00000c80


	//   ....[12]....
        /*00b0*/ 	.word	0x00000cf0


	//   ....[13]....
        /*00b4*/ 	.word	0x00000d60


	//   ....[14]....
        /*00b8*/ 	.word	0x00000dd0


	//   ....[15]....
        /*00bc*/ 	.word	0x00000e30


	//   ....[16]....
        /*00c0*/ 	.word	0x00000ea0


	//   ....[17]....
        /*00c4*/ 	.word	0x00000f10


	//   ....[18]....
        /*00c8*/ 	.word	0x00000f80


	//   ....[19]....
        /*00cc*/ 	.word	0x00000ff0


	//----- nvinfo : EIATTR_EXIT_INSTR_OFFSETS
	.align		4
.L_1395:
        /*00d0*/ 	.byte	0x04, 0x1c
        /*00d2*/ 	.short	(.L_1397 - .L_1396)


	//   ....[0]....
.L_1396:
        /*00d4*/ 	.word	0x00000070


	//   ....[1]....
        /*00d8*/ 	.word	0x00000bb0


	//----- nvinfo : EIATTR_MAX_THREADS
	.align		4
.L_1397:
        /*00dc*/ 	.byte	0x04, 0x05
        /*00de*/ 	.short	(.L_1399 - .L_1398)
.L_1398:
        /*00e0*/ 	.word	0x00000400
        /*00e4*/ 	.word	0x00000001
        /*00e8*/ 	.word	0x00000001


	//----- nvinfo : EIATTR_CRS_STACK_SIZE
	.align		4
.L_1399:
        /*00ec*/ 	.byte	0x04, 0x1e
        /*00ee*/ 	.short	(.L_1401 - .L_1400)
.L_1400:
        /*00f0*/ 	.word	0x00000000


	//----- nvinfo : EIATTR_CBANK_PARAM_SIZE
	.align		4
.L_1401:
        /*00f4*/ 	.byte	0x03, 0x19
        /*00f6*/ 	.short	0x0128


	//----- nvinfo : EIATTR_PARAM_CBANK
	.align		4
        /*00f8*/ 	.byte	0x04, 0x0a
        /*00fa*/ 	.short	(.L_1403 - .L_1402)
	.align		4
.L_1402:
        /*00fc*/ 	.word	index@(.nv.constant0._ZN10layer_norm22ln_bwd_finalize_kernelINS_22Kernel_traits_finalizeILj1024E13__nv_bfloat16S2_S2_S2_fjLb0ELj1024ELj4ENS_18Kernel_traits_baseILj1024ES2_S2_S2_S2_fjLj1024EEEEELb0ELb0EEEvNS_9BwdParamsE)
        /*0100*/ 	.short	0x0210
        /*0102*/ 	.short	0x0128


	//----- nvinfo : EIATTR_SW_WAR
	.align		4
.L_1403:
        /*0104*/ 	.byte	0x04, 0x36
        /*0106*/ 	.short	(.L_1405 - .L_1404)
.L_1404:
        /*0108*/ 	.word	0x00000008
.L_1405:


//--------------------- .nv.info._ZN10layer_norm13ln_bwd_kernelINS_13Kernel_traitsI13__nv_bfloat16S2_S2_S2_fjLj1024ELj1ELj4ELj1ELj16ENS_18Kernel_traits_baseILj1024ES2_S2_S2_S2_fjLj128EEEEELb1ELb0ELb1ELb0EEEvNS_9BwdParamsE --------------------------
	.section	.nv.info._ZN10layer_norm13ln_bwd_kernelINS_13Kernel_traitsI13__nv_bfloat16S2_S2_S2_fjLj1024ELj1ELj4ELj1ELj16ENS_18Kernel_traits_baseILj1024ES2_S2_S2_S2_fjLj128EEEEELb1ELb0ELb1ELb0EEEvNS_9BwdParamsE,"",@"SHT_CUDA_INFO"
	.sectionflags	@""
	.align	4


	//----- nvinfo : EIATTR_CUDA_API_VERSION
	.align		4
        /*0000*/ 	.byte	0x04, 0x37
        /*0002*/ 	.short	(.L_1407 - .L_1406)
.L_1406:
        /*0004*/ 	.word	0x00000082


	//----- nvinfo : EIATTR_KPARAM_INFO
	.align		4
.L_1407:
        /*0008*/ 	.byte	0x04, 0x17
        /*000a*/ 	.short	(.L_1409 - .L_1408)
.L_1408:
        /*000c*/ 	.word	0x00000000
        /*0010*/ 	.short	0x0000
        /*0012*/ 	.short	0x0000
        /*0014*/ 	.byte	0x00, 0xf0, 0xa1, 0x04


	//----- nvinfo : EIATTR_SPARSE_MMA_MASK
	.align		4
.L_1409:
        /*0018*/ 	.byte	0x03, 0x50
        /*001a*/ 	.short	0x0000


	//----- nvinfo : EIATTR_MAXREG_COUNT
	.align		4
        /*001c*/ 	.byte	0x03, 0x1b
        /*001e*/ 	.short	0x00ff


	//----- nvinfo : EIATTR_NUM_BARRIERS
	.align		4
        /*0020*/ 	.byte	0x02, 0x4c
        /*0022*/ 	.byte	0x01
	.zero		1


	//----- nvinfo : EIATTR_MERCURY_ISA_VERSION
	.align		4
        /*0024*/ 	.byte	0x03, 0x5f
        /*0026*/ 	.short	0x0101


	//----- nvinfo : EIATTR_COOP_GROUP_MASK_REGIDS
	.align		4
        /*0028*/ 	.byte	0x04, 0x29
        /*002a*/ 	.short	(.L_1411 - .L_1410)


	//   ....[0]....
.L_1410:
        /*002c*/ 	.word	0xffffffff


	//   ....[1]....
        /*0030*/ 	.word	0xffffffff


	//   ....[2]....
        /*0034*/ 	.word	0xffffffff


	//   ....[3]....
        /*0038*/ 	.word	0xffffffff


	//   ....[4]....
        /*003c*/ 	.word	0xffffffff


	//   ....[5]....
        /*0040*/ 	.word	0xffffffff


	//   ....[6]....
        /*0044*/ 	.word	0xffffffff


	//   ....[7]....
        /*0048*/ 	.word	0xffffffff


	//   ....[8]....
        /*004c*/ 	.word	0xffffffff


	//   ....[9]....
        /*0050*/ 	.word	0xffffffff


	//   ....[10]....
        /*0054*/ 	.word	0x050000d2


	//   ....[11]....
        /*0058*/ 	.word	0x050000d2


	//   ....[12]....
        /*005c*/ 	.word	0x050000d2


	//   ....[13]....
        /*0060*/ 	.word	0x050000d2


	//   ....[14]....
        /*0064*/ 	.word	0x050000d2


	//   ....[15]....
        /*0068*/ 	.word	0x050000d2


	//   ....[16]....
        /*006c*/ 	.word	0x050000d2


	//   ....[17]....
        /*0070*/ 	.word	0x050000d2


	//   ....[18]....
        /*0074*/ 	.word	0x050000d2


	//   ....[19]....
        /*0078*/ 	.word	0x050000d2


	//----- nvinfo : EIATTR_COOP_GROUP_INSTR_OFFSETS
	.align		4
.L_1411:
        /*007c*/ 	.byte	0x04, 0x28
        /*007e*/ 	.short	(.L_1413 - .L_1412)


	//   ....[0]....
.L_1412:
        /*0080*/ 	.word	0x00002680


	//   ....[1]....
        /*0084*/ 	.word	0x00002690


	//   ....[2]....
        /*0088*/ 	.word	0x000026c0


	//   ....[3]....
        /*008c*/ 	.word	0x000026d0


	//   ....[4]....
        /*0090*/ 	.word	0x00002700


	//   ....[5]....
        /*0094*/ 	.word	0x00002710


	//   ....[6]....
        /*0098*/ 	.word	0x00002740


	//   ....[7]....
        /*009c*/ 	.word	0x00002750


	//   ....[8]....
        /*00a0*/ 	.word	0x00002780


	//   ....[9]....
        /*00a4*/ 	.word	0x00002790


	//   ....[10]....
        /*00a8*/ 	.word	0x00006d90


	//   ....[11]....
        /*00ac*/ 	.word	0x00006e20


	//   ....[12]....
        /*00b0*/ 	.word	0x00006e90


	//   ....[13]....
        /*00b4*/ 	.word	0x00006ef0


	//   ....[14]....
        /*00b8*/ 	.word	0x00006f60


	//   ....[15]....
        /*00bc*/ 	.word	0x00006fc0


	//   ....[16]....
        /*00c0*/ 	.word	0x00007030


	//   ....[17]....
        /*00c4*/ 	.word	0x00007090


	//   ....[18]....
        /*00c8*/ 	.word	0x00007100


	//   ....[19]....
        /*00cc*/ 	.word	0x00007160


	//----- nvinfo : EIATTR_EXIT_INSTR_OFFSETS
	.align		4
.L_1413:
        /*00d0*/ 	.byte	0x04, 0x1c
        /*00d2*/ 	.short	(.L_1415 - .L_1414)


	//   ....[0]....
.L_1414:
        /*00d4*/ 	.word	0x00006cf0


	//   ....[1]....
        /*00d8*/ 	.word	0x00006d20


	//----- nvinfo : EIATTR_MAX_THREADS
	.align		4
.L_1415:
        /*00dc*/ 	.byte	0x04, 0x05
        /*00de*/ 	.short	(.L_1417 - .L_1416)
.L_1416:
        /*00e0*/ 	.word	0x00000080
        /*00e4*/ 	.word	0x00000001
        /*00e8*/ 	.word	0x00000001


	//----- nvinfo : EIATTR_CRS_STACK_SIZE
	.align		4
.L_1417:
        /*00ec*/ 	.byte	0x04, 0x1e
        /*00ee*/ 	.short	(.L_1419 - .L_1418)
.L_1418:
        /*00f0*/ 	.word	0x00000000


	//----- nvinfo : EIATTR_CBANK_PARAM_SIZE
	.align		4
.L_1419:
        /*00f4*/ 	.byte	0x03, 0x19
        /*00f6*/ 	.short	0x0128


	//----- nvinfo : EIATTR_PARAM_CBANK
	.align		4
        /*00f8*/ 	.byte	0x04, 0x0a
        /*00fa*/ 	.short	(.L_1421 - .L_1420)
	.align		4
.L_1420:
        /*00fc*/ 	.word	index@(.nv.constant0._ZN10layer_norm13ln_bwd_kernelINS_13Kernel_traitsI13__nv_bfloat16S2_S2_S2_fjLj1024ELj1ELj4ELj1ELj16ENS_18Kernel_traits_baseILj1024ES2_S2_S2_S2_fjLj128EEEEELb1ELb0ELb1ELb0EEEvNS_9BwdParamsE)
        /*0100*/ 	.short	0x0210
        /*0102*/ 	.short	0x0128


	//----- nvinfo : EIATTR_SW_WAR
	.align		4
.L_1421:
        /*0104*/ 	.byte	0x04, 0x36
        /*0106*/ 	.short	(.L_1423 - .L_1422)
.L_1422:
        /*0108*/ 	.word	0x00000008
.L_1423:


//--------------------- .nv.info._ZN10layer_norm22ln_bwd_finalize_kernelINS_22Kernel_traits_finalizeILj1024E13__nv_bfloat16S2_S2_S2_fjLb0ELj1024ELj4ENS_18Kernel_traits_baseILj1024ES2_S2_S2_S2_fjLj1024EEEEELb0ELb1EEEvNS_9BwdParamsE --------------------------
	.section	.nv.info._ZN10layer_norm22ln_bwd_finalize_kernelINS_22Kernel_traits_finalizeILj1024E13__nv_bfloat16S2_S2_S2_fjLb0ELj1024ELj4ENS_18Kernel_traits_baseILj1024ES2_S2_S2_S2_fjLj1024EEEEELb0ELb1EEEvNS_9BwdParamsE,"",@"SHT_CUDA_INFO"
	.sectionflags	@""
	.align	4


	//----- nvinfo : EIATTR_CUDA_API_VERSION
	.align		4
        /*0000*/ 	.byte	0x04, 0x37
        /*0002*/ 	.short	(.L_1425 - .L_1424)
.L_1424:
        /*0004*/ 	.word	0x00000082


	//----- nvinfo : EIATTR_KPARAM_INFO
	.align		4
.L_1425:
        /*0008*/ 	.byte	0x04, 0x17
        /*000a*/ 	.short	(.L_1427 - .L_1426)
.L_1426:
        /*000c*/ 	.word	0x00000000
        /*0010*/ 	.short	0x0000
        /*0012*/ 	.short	0x0000
        /*0014*/ 	.byte	0x00, 0xf0, 0xa1, 0x04


	//----- nvinfo : EIATTR_SPARSE_MMA_MASK
	.align		4
.L_1427:
        /*0018*/ 	.byte	0x03, 0x50
        /*001a*/ 	.short	0x0000


	//----- nvinfo : EIATTR_MAXREG_COUNT
	.align		4
        /*001c*/ 	.byte	0x03, 0x1b
        /*001e*/ 	.short	0x0040


	//----- nvinfo : EIATTR_NUM_BARRIERS
	.align		4
        /*0020*/ 	.byte	0x02, 0x4c
        /*0022*/ 	.byte	0x01
	.zero		1


	//----- nvinfo : EIATTR_MERCURY_ISA_VERSION
	.align		4
        /*0024*/ 	.byte	0x03, 0x5f
        /*0026*/ 	.short	0x0101


	//----- nvinfo : EIATTR_COOP_GROUP_MASK_REGIDS
	.align		4
        /*0028*/ 	.byte	0x04, 0x29
        /*002a*/ 	.short	(.L_1429 - .L_1428)


	//   ....[0]....
.L_1428:
        /*002c*/ 	.word	0xffffffff


	//   ....[1]....
        /*0030*/ 	.word	0xffffffff


	//   ....[2]....
        /*0034*/ 	.word	0xffffffff


	//   ....[3]....
        /*0038*/ 	.word	0xffffffff


	//   ....[4]....
        /*003c*/ 	.word	0xffffffff


	//   ....[5]....
        /*0040*/ 	.word	0xffffffff


	//   ....[6]....
        /*0044*/ 	.word	0xffffffff


	//   ....[7]....
        /*0048*/ 	.word	0xffffffff


	//   ....[8]....
        /*004c*/ 	.word	0xffffffff


	//   ....[9]....
        /*0050*/ 	.word	0xffffffff


	//   ....[10]....
        /*0054*/ 	.word	0x05000011


	//   ....[11]....
        /*0058*/ 	.word	0x05000011


	//   ....[12]....
        /*005c*/ 	.word	0x05000011


	//   ....[13]....
        /*0060*/ 	.word	0x05000011


	//   ....[14]....
        /*0064*/ 	.word	0x05000011


	//   ....[15]....
        /*0068*/ 	.word	0x05000011


	//   ....[16]....
        /*006c*/ 	.word	0x05000011


	//   ....[17]....
        /*0070*/ 	.word	0x05000011


	//   ....[18]....
        /*0074*/ 	.word	0x05000011


	//   ....[19]....
        /*0078*/ 	.word	0x05000011


	//----- nvinfo : EIATTR_COOP_GROUP_INSTR_OFFSETS
	.align		4
.L_1429:
        /*007c*/ 	.byte	0x04, 0x28
        /*007e*/ 	.short	(.L_1431 - .L_1430)


	//   ....[0]....
.L_1430:
        /*0080*/ 	.word	0x000008e0


	//   ....[1]....
        /*0084*/ 	.word	0x000008f0


	//   ....[2]....
        /*0088*/ 	.word	0x00000920


	//   ....[3]....
        /*008c*/ 	.word	0x00000930


	//   ....[4]....
        /*0090*/ 	.word	0x00000960


	//   ....[5]....
        /*0094*/ 	.word	0x00000970


	//   ....[6]....
        /*0098*/ 	.word	0x000009a0


	//   ....[7]....
        /*009c*/ 	.word	0x000009b0


	//   ....[8]....
        /*00a0*/ 	.word	0x000009e0


	//   ....[9]....
        /*00a4*/ 	.word	0x000009f0


	//   ....[10]....
        /*00a8*/ 	.word	0x00000bf0


	//   ....[11]....
        /*00ac*/ 	.word	0x00000c60


	//   ....[12]....
        /*00b0*/ 	.word	0x00000cd0


	//   ....[13]....
        /*00b4*/ 	.word	0x00000d40


	//   ....[14]....
        /*00b8*/ 	.word	0x00000db0


	//   ....[15]....
        /*00bc*/ 	.word	0x00000e10


	//   ....[16]....
        /*00c0*/ 	.word	0x00000e80


	//   ....[17]....
        /*00c4*/ 	.word	0x00000ef0


	//   ....[18]....
        /*00c8*/ 	.word	0x00000f60


	//   ....[19]....
        /*00cc*/ 	.word	0x00000fd0


	//----- nvinfo : EIATTR_EXIT_INSTR_OFFSETS
	.align		4
.L_1431:
        /*00d0*/ 	.byte	0x04, 0x1c
        /*00d2*/ 	.short	(.L_1433 - .L_1432)


	//   ....[0]....
.L_1432:
        /*00d4*/ 	.word	0x00000070


	//   ....[1]....
        /*00d8*/ 	.word	0x00000b90


	//----- nvinfo : EIATTR_MAX_THREADS
	.align		4
.L_1433:
        /*00dc*/ 	.byte	0x04, 0x05
        /*00de*/ 	.short	(.L_1435 - .L_1434)
.L_1434:
        /*00e0*/ 	.word	0x00000400
        /*00e4*/ 	.word	0x00000001
        /*00e8*/ 	.word	0x00000001


	//----- nvinfo : EIATTR_CRS_STACK_SIZE
	.align		4
.L_1435:
        /*00ec*/ 	.byte	0x04, 0x1e
        /*00ee*/ 	.short	(.L_1437 - .L_1436)
.L_1436:
        /*00f0*/ 	.word	0x00000000


	//----- nvinfo : EIATTR_CBANK_PARAM_SIZE
	.align		4
.L_1437:
        /*00f4*/ 	.byte	0x03, 0x19
        /*00f6*/ 	.short	0x0128


	//----- nvinfo : EIATTR_PARAM_CBANK
	.align		4
        /*00f8*/ 	.byte	0x04, 0x0a
        /*00fa*/ 	.short	(.L_1439 - .L_1438)
	.align		4
.L_1438:
        /*00fc*/ 	.word	index@(.nv.constant0._ZN10layer_norm22ln_bwd_finalize_kernelINS_22Kernel_traits_finalizeILj1024E13__nv_bfloat16S2_S2_S2_fjLb0ELj1024ELj4ENS_18Kernel_traits_baseILj1024ES2_S2_S2_S2_fjLj1024EEEEELb0ELb1EEEvNS_9BwdParamsE)
        /*0100*/ 	.short	0x0210
        /*0102*/ 	.short	0x0128


	//----- nvinfo : EIATTR_SW_WAR
	.align		4
.L_1439:
        /*0104*/ 	.byte	0x04, 0x36
        /*0106*/ 	.short	(.L_1441 - .L_1440)
.L_1440:
        /*0108*/ 	.word	0x00000008
.L_1441:


//--------------------- .nv.info._ZN10layer_norm13ln_bwd_kernelINS_13Kernel_traitsI13__nv_bfloat16S2_S2_S2_fjLj1024ELj1ELj4ELj1ELj16ENS_18Kernel_traits_baseILj1024ES2_S2_S2_S2_fjLj128EEEEELb1ELb0ELb1ELb1EEEvNS_9BwdParamsE --------------------------
	.section	.nv.info._ZN10layer_norm13ln_bwd_kernelINS_13Kernel_traitsI13__nv_bfloat16S2_S2_S2_fjLj1024ELj1ELj4ELj1ELj16ENS_18Kernel_traits_baseILj1024ES2_S2_S2_S2_fjLj128EEEEELb1ELb0ELb1ELb1EEEvNS_9BwdParamsE,"",@"SHT_CUDA_INFO"
	.sectionflags	@""
	.align	4


	//----- nvinfo : EIATTR_CUDA_API_VERSION
	.align		4
        /*0000*/ 	.byte	0x04, 0x37
        /*0002*/ 	.short	(.L_1443 - .L_1442)
.L_1442:
        /*0004*/ 	.word	0x00000082


	//----- nvinfo : EIATTR_KPARAM_INFO
	.align		4
.L_1443:
        /*0008*/ 	.byte	0x04, 0x17
        /*000a*/ 	.short	(.L_1445 - .L_1444)
.L_1444:
        /*000c*/ 	.word	0x00000000
        /*0010*/ 	.short	0x0000
        /*0012*/ 	.short	0x0000
        /*0014*/ 	.byte	0x00, 0xf0, 0xa1, 0x04


	//----- nvinfo : EIATTR_SPARSE_MMA_MASK
	.align		4
.L_1445:
        /*0018*/ 	.byte	0x03, 0x50
        /*001a*/ 	.short	0x0000


	//----- nvinfo : EIATTR_MAXREG_COUNT
	.align		4
        /*001c*/ 	.byte	0x03, 0x1b
        /*001e*/ 	.short	0x00ff


	//----- nvinfo : EIATTR_NUM_BARRIERS
	.align		4
        /*0020*/ 	.byte	0x02, 0x4c
        /*0022*/ 	.byte	0x01
	.zero		1


	//----- nvinfo : EIATTR_MERCURY_ISA_VERSION
	.align		4
        /*0024*/ 	.byte	0x03, 0x5f
        /*0026*/ 	.short	0x0101


	//----- nvinfo : EIATTR_COOP_GROUP_MASK_REGIDS
	.align		4
        /*0028*/ 	.byte	0x04, 0x29
        /*002a*/ 	.short	(.L_1447 - .L_1446)


	//   ....[0]....
.L_1446:
        /*002c*/ 	.word	0xffffffff


	//   ....[1]....
        /*0030*/ 	.word	0xffffffff


	//   ....[2]....
        /*0034*/ 	.word	0xffffffff


	//   ....[3]....
        /*0038*/ 	.word	0xffffffff


	//   ....[4]....
        /*003c*/ 	.word	0xffffffff


	//   ....[5]....
        /*0040*/ 	.word	0xffffffff


	//   ....[6]....
        /*0044*/ 	.word	0xffffffff


	//   ....[7]....
        /*0048*/ 	.word	0xffffffff


	//   ....[8]....
        /*004c*/ 	.word	0xffffffff


	//   ....[9]....
        /*0050*/ 	.word	0xffffffff


	//   ....[10]....
        /*0054*/ 	.word	0x050000d2


	//   ....[11]....
        /*0058*/ 	.word	0x050000d2


	//   ....[12]....
        /*005c*/ 	.word	0x050000d2


	//   ....[13]....
        /*0060*/ 	.word	0x050000d2


	//   ....[14]....
        /*0064*/ 	.word	0x050000d2


	//   ....[15]....
        /*0068*/ 	.word	0x050000d2


	//   ....[16]....
        /*006c*/ 	.word	0x050000d2


	//   ....[17]....
        /*0070*/ 	.word	0x050000d2


	//   ....[18]....
        /*0074*/ 	.word	0x050000d2


	//   ....[19]....
        /*0078*/ 	.word	0x050000d2


	//----- nvinfo : EIATTR_COOP_GROUP_INSTR_OFFSETS
	.align		4
.L_1447:
        /*007c*/ 	.byte	0x04, 0x28
        /*007e*/ 	.short	(.L_1449 - .L_1448)


	//   ....[0]....
.L_1448:
        /*0080*/ 	.word	0x00002440


	//   ....[1]....
        /*0084*/ 	.word	0x00002450


	//   ....[2]....
        /*0088*/ 	.word	0x00002480


	//   ....[3]....
        /*008c*/ 	.word	0x00002490


	//   ....[4]....
        /*0090*/ 	.word	0x000024c0


	//   ....[5]....
        /*0094*/ 	.word	0x000024d0


	//   ....[6]....
        /*0098*/ 	.word	0x00002500


	//   ....[7]....
        /*009c*/ 	.word	0x00002510


	//   ....[8]....
        /*00a0*/ 	.word	0x00002540


	//   ....[9]....
        /*00a4*/ 	.word	0x00002550


	//   ....[10]....
        /*00a8*/ 	.word	0x00006470


	//   ....[11]....
        /*00ac*/ 	.word	0x00006500


	//   ....[12]....
        /*00b0*/ 	.word	0x00006570


	//   ....[13]....
        /*00b4*/ 	.word	0x000065d0


	//   ....[14]....
        /*00b8*/ 	.word	0x00006640


	//   ....[15]....
        /*00bc*/ 	.word	0x000066a0


	//   ....[16]....
        /*00c0*/ 	.word	0x00006710


	//   ....[17]....
        /*00c4*/ 	.word	0x00006770


	//   ....[18]....
        /*00c8*/ 	.word	0x000067e0


	//   ....[19]....
        /*00cc*/ 	.word	0x00006840


	//----- nvinfo : EIATTR_EXIT_INSTR_OFFSETS
	.align		4
.L_1449:
        /*00d0*/ 	.byte	0x04, 0x1c
        /*00d2*/ 	.short	(.L_1451 - .L_1450)


	//   ....[0]....
.L_1450:
        /*00d4*/ 	.word	0x00006400


	//----- nvinfo : EIATTR_MAX_THREADS
	.align		4
.L_1451:
        /*00d8*/ 	.byte	0x04, 0x05
        /*00da*/ 	.short	(.L_1453 - .L_1452)
.L_1452:
        /*00dc*/ 	.word	0x00000080
        /*00e0*/ 	.word	0x00000001
        /*00e4*/ 	.word	0x00000001


	//----- nvinfo : EIATTR_CRS_STACK_SIZE
	.align		4
.L_1453:
        /*00e8*/ 	.byte	0x04, 0x1e
        /*00ea*/ 	.short	(.L_1455 - .L_1454)
.L_1454:
        /*00ec*/ 	.word	0x00000000


	//----- nvinfo : EIATTR_CBANK_PARAM_SIZE
	.align		4
.L_1455:
        /*00f0*/ 	.byte	0x03, 0x19
        /*00f2*/ 	.short	0x0128


	//----- nvinfo : EIATTR_PARAM_CBANK
	.align		4
        /*00f4*/ 	.byte	0x04, 0x0a
        /*00f6*/ 	.short	(.L_1457 - .L_1456)
	.align		4
.L_1456:
        /*00f8*/ 	.word	index@(.nv.constant0._ZN10layer_norm13ln_bwd_kernelINS_13Kernel_traitsI13__nv_bfloat16S2_S2_S2_fjLj1024ELj1ELj4ELj1ELj16ENS_18Kernel_traits_baseILj1024ES2_S2_S2_S2_fjLj128EEEEELb1ELb0ELb1ELb1EEEvNS_9BwdParamsE)
        /*00fc*/ 	.short	0x0210
        /*00fe*/ 	.short	0x0128


	//----- nvinfo : EIATTR_SW_WAR
	.align		4
.L_1457:
        /*0100*/ 	.byte	0x04, 0x36
        /*0102*/ 	.short	(.L_1459 - .L_1458)
.L_1458:
        /*0104*/ 	.word	0x00000008
.L_1459:


//--------------------- .nv.info._ZN10layer_norm13ln_bwd_kernelINS_13Kernel_traitsI13__nv_bfloat16S2_S2_S2_fjLj1024ELj1ELj4ELj1ELj16ENS_18Kernel_traits_baseILj1024ES2_S2_S2_S2_fjLj128EEEEELb1ELb1ELb0ELb0EEEvNS_9BwdParamsE --------------------------
	.section	.nv.info._ZN10layer_norm13ln_bwd_kernelINS_13Kernel_traitsI13__nv_bfloat16S2_S2_S2_fjLj1024ELj1ELj4ELj1ELj16ENS_18Kernel_traits_baseILj1024ES2_S2_S2_S2_fjLj128EEEEELb1ELb1ELb0ELb0EEEvNS_9BwdParamsE,"",@"SHT_CUDA_INFO"
	.sectionflags	@""
	.align	4


	//----- nvinfo : EIATTR_CUDA_API_VERSION
	.align		4
        /*0000*/ 	.byte	0x04, 0x37
        /*0002*/ 	.short	(.L_1461 - .L_1460)
.L_1460:
        /*0004*/ 	.word	0x00000082


	//----- nvinfo : EIATTR_KPARAM_INFO
	.align		4
.L_1461:
        /*0008*/ 	.byte	0x04, 0x17
        /*000a*/ 	.short	(.L_1463 - .L_1462)
.L_1462:
        /*000c*/ 	.word	0x00000000
        /*0010*/ 	.short	0x0000
        /*0012*/ 	.short	0x0000
        /*0014*/ 	.byte	0x00, 0xf0, 0xa1, 0x04


	//----- nvinfo : EIATTR_SPARSE_MMA_MASK
	.align		4
.L_1463:
        /*0018*/ 	.byte	0x03, 0x50
        /*001a*/ 	.short	0x0000


	//----- nvinfo : EIATTR_MAXREG_COUNT
	.align		4
        /*001c*/ 	.byte	0x03, 0x1b
        /*001e*/ 	.short	0x00ff


	//----- nvinfo : EIATTR_NUM_BARRIERS
	.align		4
        /*0020*/ 	.byte	0x02, 0x4c
        /*0022*/ 	.byte	0x01
	.zero		1


	//----- nvinfo : EIATTR_ANNOTATIONS
	.align		4
        /*0024*/ 	.byte	0x04, 0x55
        /*0026*/ 	.short	(.L_1465 - .L_1464)


	//   ....[0]....
.L_1464:
        /* <DEDUP_REMOVED lines=22> */


	//----- nvinfo : EIATTR_MERCURY_ISA_VERSION
	.align		4
.L_1465:
        /*0178*/ 	.byte	0x03, 0x5f
        /*017a*/ 	.short	0x0101


	//----- nvinfo : EIATTR_COOP_GROUP_MASK_REGIDS
	.align		4
        /*017c*/ 	.byte	0x04, 0x29
        /*017e*/ 	.short	(.L_1467 - .L_1466)


	//   ....[0]....
.L_1466:
        /*0180*/ 	.word	0xffffffff


	//   ....[1]....
        /*0184*/ 	.word	0xffffffff


	//   ....[2]....
        /*0188*/ 	.word	0xffffffff


	//   ....[3]....
        /*018c*/ 	.word	0xffffffff


	//   ....[4]....
        /*0190*/ 	.word	0xffffffff


	//   ....[5]....
        /*0194*/ 	.word	0xffffffff


	//   ....[6]....
        /*0198*/ 	.word	0xffffffff


	//   ....[7]....
        /*019c*/ 	.word	0xffffffff


	//   ....[8]....
        /*01a0*/ 	.word	0xffffffff


	//   ....[9]....
        /*01a4*/ 	.word	0xffffffff


	//   ....[10]....
        /*01a8*/ 	.word	0x05000094


	//   ....[11]....
        /*01ac*/ 	.word	0x05000094


	//   ....[12]....
        /*01b0*/ 	.word	0x05000094


	//   ....[13]....
        /*01b4*/ 	.word	0x05000094


	//   ....[14]....
        /*01b8*/ 	.word	0x05000094


	//   ....[15]....
        /*01bc*/ 	.word	0x05000094


	//   ....[16]....
        /*01c0*/ 	.word	0x05000094


	//   ....[17]....
        /*01c4*/ 	.word	0x05000094


	//   ....[18]....
        /*01c8*/ 	.word	0x05000094


	//   ....[19]....
        /*01cc*/ 	.word	0x05000094


	//----- nvinfo : EIATTR_COOP_GROUP_INSTR_OFFSETS
	.align		4
.L_1467:
        /*01d0*/ 	.byte	0x04, 0x28
        /*01d2*/ 	.short	(.L_1469 - .L_1468)


	//   ....[0]....
.L_1468:
        /*01d4*/ 	.word	0x000029f0


	//   ....[1]....
        /*01d8*/ 	.word	0x00002a10


	//   ....[2]....
        /*01dc*/ 	.word	0x00002a30


	//   ....[3]....
        /*01e0*/ 	.word	0x00002a50


	//   ....[4]....
        /*01e4*/ 	.word	0x00002a70


	//   ....[5]....
        /*01e8*/ 	.word	0x00002a90


	//   ....[6]....
        /*01ec*/ 	.word	0x00002ab0


	//   ....[7]....
        /*01f0*/ 	.word	0x00002ad0


	//   ....[8]....
        /*01f4*/ 	.word	0x00002ae0


	//   ....[9]....
        /*01f8*/ 	.word	0x00002b00


	//   ....[10]....
        /*01fc*/ 	.word	0x00006c80


	//   ....[11]....
        /*0200*/ 	.word	0x00006d10


	//   ....[12]....
        /*0204*/ 	.word	0x00006d70


	//   ....[13]....
        /*0208*/ 	.word	0x00006dc0


	//   ....[14]....
        /*020c*/ 	.word	0x00006e20


	//   ....[15]....
        /*0210*/ 	.word	0x00006e70


	//   ....[16]....
        /*0214*/ 	.word	0x00006ed0


	//   ....[17]....
        /*0218*/ 	.word	0x00006f20


	//   ....[18]....
        /*021c*/ 	.word	0x00006f80


	//   ....[19]....
        /*0220*/ 	.word	0x00006fd0


	//----- nvinfo : EIATTR_EXIT_INSTR_OFFSETS
	.align		4
.L_1469:
        /*0224*/ 	.byte	0x04, 0x1c
        /*0226*/ 	.short	(.L_1471 - .L_1470)


	//   ....[0]....
.L_1470:
        /*0228*/ 	.word	0x00006b90


	//   ....[1]....
        /*022c*/ 	.word	0x00006c10


	//----- nvinfo : EIATTR_MAX_THREADS
	.align		4
.L_1471:
        /*0230*/ 	.byte	0x04, 0x05
        /*0232*/ 	.short	(.L_1473 - .L_1472)
.L_1472:
        /*0234*/ 	.word	0x00000080
        /*0238*/ 	.word	0x00000001
        /*023c*/ 	.word	0x00000001


	//----- nvinfo : EIATTR_CRS_STACK_SIZE
	.align		4
.L_1473:
        /*0240*/ 	.byte	0x04, 0x1e
        /*0242*/ 	.short	(.L_1475 - .L_1474)
.L_1474:
        /*0244*/ 	.word	0x00000000


	//----- nvinfo : EIATTR_CBANK_PARAM_SIZE
	.align		4
.L_1475:
        /*0248*/ 	.byte	0x03, 0x19
        /*024a*/ 	.short	0x0128


	//----- nvinfo : EIATTR_PARAM_CBANK
	.align		4
        /*024c*/ 	.byte	0x04, 0x0a
        /*024e*/ 	.short	(.L_1477 - .L_1476)
	.align		4
.L_1476:
        /*0250*/ 	.word	index@(.nv.constant0._ZN10layer_norm13ln_bwd_kernelINS_13Kernel_traitsI13__nv_bfloat16S2_S2_S2_fjLj1024ELj1ELj4ELj1ELj16ENS_18Kernel_traits_baseILj1024ES2_S2_S2_S2_fjLj128EEEEELb1ELb1ELb0ELb0EEEvNS_9BwdParamsE)
        /*0254*/ 	.short	0x0210
        /*0256*/ 	.short	0x0128


	//----- nvinfo : EIATTR_SW_WAR
	.align		4
.L_1477:
        /*0258*/ 	.byte	0x04, 0x36
        /*025a*/ 	.short	(.L_1479 - .L_1478)
.L_1478:
        /*025c*/ 	.word	0x00000008
.L_1479:


//--------------------- .nv.info._ZN10layer_norm13ln_bwd_kernelINS_13Kernel_traitsI13__nv_bfloat16S2_S2_S2_fjLj1024ELj1ELj4ELj1ELj16ENS_18Kernel_traits_baseILj1024ES2_S2_S2_S2_fjLj128EEEEELb1ELb1ELb0ELb1EEEvNS_9BwdParamsE --------------------------
	.section	.nv.info._ZN10layer_norm13ln_bwd_kernelINS_13Kernel_traitsI13__nv_bfloat16S2_S2_S2_fjLj1024ELj1ELj4ELj1ELj16ENS_18Kernel_traits_baseILj1024ES2_S2_S2_S2_fjLj128EEEEELb1ELb1ELb0ELb1EEEvNS_9BwdParamsE,"",@"SHT_CUDA_INFO"
	.sectionflags	@""
	.align	4


	//----- nvinfo : EIATTR_CUDA_API_VERSION
	.align		4
        /*0000*/ 	.byte	0x04, 0x37
        /*0002*/ 	.short	(.L_1481 - .L_1480)
.L_1480:
        /*0004*/ 	.word	0x00000082


	//----- nvinfo : EIATTR_KPARAM_INFO
	.align		4
.L_1481:
        /*0008*/ 	.byte	0x04, 0x17
        /*000a*/ 	.short	(.L_1483 - .L_1482)
.L_1482:
        /*000c*/ 	.word	0x00000000
        /*0010*/ 	.short	0x0000
        /*0012*/ 	.short	0x0000
        /*0014*/ 	.byte	0x00, 0xf0, 0xa1, 0x04


	//----- nvinfo : EIATTR_SPARSE_MMA_MASK
	.align		4
.L_1483:
        /*0018*/ 	.byte	0x03, 0x50
        /*001a*/ 	.short	0x0000


	//----- nvinfo : EIATTR_MAXREG_COUNT
	.align		4
        /*001c*/ 	.byte	0x03, 0x1b
        /*001e*/ 	.short	0x00ff


	//----- nvinfo : EIATTR_NUM_BARRIERS
	.align		4
        /*0020*/ 	.byte	0x02, 0x4c
        /*0022*/ 	.byte	0x01
	.zero		1


	//----- nvinfo : EIATTR_MERCURY_ISA_VERSION
	.align		4
        /*0024*/ 	.byte	0x03, 0x5f
        /*0026*/ 	.short	0x0101


	//----- nvinfo : EIATTR_COOP_GROUP_MASK_REGIDS
	.align		4
        /*0028*/ 	.byte	0x04, 0x29
        /*002a*/ 	.short	(.L_1485 - .L_1484)


	//   ....[0]....
.L_1484:
        /*002c*/ 	.word	0xffffffff


	//   ....[1]....
        /*0030*/ 	.word	0xffffffff


	//   ....[2]....
        /*0034*/ 	.word	0xffffffff


	//   ....[3]....
        /*0038*/ 	.word	0xffffffff


	//   ....[4]....
        /*003c*/ 	.word	0xffffffff


	//   ....[5]....
        /*0040*/ 	.word	0xffffffff


	//   ....[6]....
        /*0044*/ 	.word	0xffffffff


	//   ....[7]....
        /*0048*/ 	.word	0xffffffff


	//   ....[8]....
        /*004c*/ 	.word	0xffffffff


	//   ....[9]....
        /*0050*/ 	.word	0xffffffff


	//   ....[10]....
        /*0054*/ 	.word	0x0500005a


	//   ....[11]....
        /*0058*/ 	.word	0x0500005a


	//   ....[12]....
        /*005c*/ 	.word	0x0500005a


	//   ....[13]....
        /*0060*/ 	.word	0x0500005a


	//   ....[14]....
        /*0064*/ 	.word	0x0500005a


	//   ....[15]....
        /*0068*/ 	.word	0x0500005a


	//   ....[16]....
        /*006c*/ 	.word	0x0500005a


	//   ....[17]....
        /*0070*/ 	.word	0x0500005a


	//   ....[18]....
        /*0074*/ 	.word	0x0500005a


	//   ....[19]....
        /*0078*/ 	.word	0x0500005a


	//----- nvinfo : EIATTR_COOP_GROUP_INSTR_OFFSETS
	.align		4
.L_1485:
        /*007c*/ 	.byte	0x04, 0x28
        /*007e*/ 	.short	(.L_1487 - .L_1486)


	//   ....[0]....
.L_1486:
        /*0080*/ 	.word	0x00002390


	//   ....[1]....
        /*0084*/ 	.word	0x000023a0


	//   ....[2]....
        /*0088*/ 	.word	0x000023d0


	//   ....[3]....
        /*008c*/ 	.word	0x000023e0


	//   ....[4]....
        /*0090*/ 	.word	0x00002410


	//   ....[5]....
        /*0094*/ 	.word	0x00002420


	//   ....[6]....
        /*0098*/ 	.word	0x00002450


	//   ....[7]....
        /*009c*/ 	.word	0x00002460


	//   ....[8]....
        /*00a0*/ 	.word	0x00002490


	//   ....[9]....
        /*00a4*/ 	.word	0x000024a0


	//   ....[10]....
        /*00a8*/ 	.word	0x00006500


	//   ....[11]....
        /*00ac*/ 	.word	0x00006590


	//   ....[12]....
        /*00b0*/ 	.word	0x000065f0


	//   ....[13]....
        /*00b4*/ 	.word	0x00006650


	//   ....[14]....
        /*00b8*/ 	.word	0x000066b0


	//   ....[15]....
        /*00bc*/ 	.word	0x00006710


	//   ....[16]....
        /*00c0*/ 	.word	0x00006770


	//   ....[17]....
        /*00c4*/ 	.word	0x000067d0


	//   ....[18]....
        /*00c8*/ 	.word	0x00006830


	//   ....[19]....
        /*00cc*/ 	.word	0x00006890


	//----- nvinfo : EIATTR_EXIT_INSTR_OFFSETS
	.align		4
.L_1487:
        /*00d0*/ 	.byte	0x04, 0x1c
        /*00d2*/ 	.short	(.L_1489 - .L_1488)


	//   ....[0]....
.L_1488:
        /*00d4*/ 	.word	0x000064a0


	//----- nvinfo : EIATTR_MAX_THREADS
	.align		4
.L_1489:
        /*00d8*/ 	.byte	0x04, 0x05
        /*00da*/ 	.short	(.L_1491 - .L_1490)
.L_1490:
        /*00dc*/ 	.word	0x00000080
        /*00e0*/ 	.word	0x00000001
        /*00e4*/ 	.word	0x00000001


	//----- nvinfo : EIATTR_CRS_STACK_SIZE
	.align		4
.L_1491:
        /*00e8*/ 	.byte	0x04, 0x1e
        /*00ea*/ 	.short	(.L_1493 - .L_1492)
.L_1492:
        /*00ec*/ 	.word	0x00000000


	//----- nvinfo : EIATTR_CBANK_PARAM_SIZE
	.align		4
.L_1493:
        /*00f0*/ 	.byte	0x03, 0x19
        /*00f2*/ 	.short	0x0128


	//----- nvinfo : EIATTR_PARAM_CBANK
	.align		4
        /*00f4*/ 	.byte	0x04, 0x0a
        /*00f6*/ 	.short	(.L_1495 - .L_1494)
	.align		4
.L_1494:
        /*00f8*/ 	.word	index@(.nv.constant0._ZN10layer_norm13ln_bwd_kernelINS_13Kernel_traitsI13__nv_bfloat16S2_S2_S2_fjLj1024ELj1ELj4ELj1ELj16ENS_18Kernel_traits_baseILj1024ES2_S2_S2_S2_fjLj128EEEEELb1ELb1ELb0ELb1EEEvNS_9BwdParamsE)
        /*00fc*/ 	.short	0x0210
        /*00fe*/ 	.short	0x0128


	//----- nvinfo : EIATTR_SW_WAR
	.align		4
.L_1495:
        /*0100*/ 	.byte	0x04, 0x36
        /*0102*/ 	.short	(.L_1497 - .L_1496)
.L_1496:
        /*0104*/ 	.word	0x00000008
.L_1497:


//--------------------- .nv.info._ZN10layer_norm22ln_bwd_finalize_kernelINS_22Kernel_traits_finalizeILj1024E13__nv_bfloat16S2_S2_S2_fjLb1ELj1024ELj4ENS_18Kernel_traits_baseILj1024ES2_S2_S2_S2_fjLj1024EEEEELb1ELb0EEEvNS_9BwdParamsE --------------------------
	.section	.nv.info._ZN10layer_norm22ln_bwd_finalize_kernelINS_22Kernel_traits_finalizeILj1024E13__nv_bfloat16S2_S2_S2_fjLb1ELj1024ELj4ENS_18Kernel_traits_baseILj1024ES2_S2_S2_S2_fjLj1024EEEEELb1ELb0EEEvNS_9BwdParamsE,"",@"SHT_CUDA_INFO"
	.sectionflags	@""
	.align	4


	//----- nvinfo : EIATTR_CUDA_API_VERSION
	.align		4
        /*0000*/ 	.byte	0x04, 0x37
        /*0002*/ 	.short	(.L_1499 - .L_1498)
.L_1498:
        /*0004*/ 	.word	0x00000082


	//----- nvinfo : EIATTR_KPARAM_INFO
	.align		4
.L_1499:
        /*0008*/ 	.byte	0x04, 0x17
        /*000a*/ 	.short	(.L_1501 - .L_1500)
.L_1500:
        /*000c*/ 	.word	0x00000000
        /*0010*/ 	.short	0x0000
        /*0012*/ 	.short	0x0000
        /*0014*/ 	.byte	0x00, 0xf0, 0xa1, 0x04


	//----- nvinfo : EIATTR_SPARSE_MMA_MASK
	.align		4
.L_1501:
        /*0018*/ 	.byte	0x03, 0x50
        /*001a*/ 	.short	0x0000


	//----- nvinfo : EIATTR_MAXREG_COUNT
	.align		4
        /*001c*/ 	.byte	0x03, 0x1b
        /*001e*/ 	.short	0x0040


	//----- nvinfo : EIATTR_NUM_BARRIERS
	.align		4
        /*0020*/ 	.byte	0x02, 0x4c
        /*0022*/ 	.byte	0x01
	.zero		1


	//----- nvinfo : EIATTR_MERCURY_ISA_VERSION
	.align		4
        /*0024*/ 	.byte	0x03, 0x5f
        /*0026*/ 	.short	0x0101


	//----- nvinfo : EIATTR_COOP_GROUP_MASK_REGIDS
	.align		4
        /*0028*/ 	.byte	0x04, 0x29
        /*002a*/ 	.short	(.L_1503 - .L_1502)


	//   ....[0]....
.L_1502:
        /*002c*/ 	.word	0xffffffff


	//   ....[1]....
        /*0030*/ 	.word	0xffffffff


	//   ....[2]....
        /*0034*/ 	.word	0xffffffff


	//   ....[3]....
        /*0038*/ 	.word	0xffffffff


	//   ....[4]....
        /*003c*/ 	.word	0xffffffff


	//   ....[5]....
        /*0040*/ 	.word	0xffffffff


	//   ....[6]....
        /*0044*/ 	.word	0xffffffff


	//   ....[7]....
        /*0048*/ 	.word	0xffffffff


	//   ....[8]....
        /*004c*/ 	.word	0xffffffff


	//   ....[9]....
        /*0050*/ 	.word	0xffffffff


	//   ....[10]....
        /*0054*/ 	.word	0xffffffff


	//   ....[11]....
        /*0058*/ 	.word	0xffffffff


	//   ....[12]....
        /*005c*/ 	.word	0xffffffff


	//   ....[13]....
        /*0060*/ 	.word	0xffffffff


	//   ....[14]....
        /*0064*/ 	.word	0xffffffff


	//   ....[15]....
        /*0068*/ 	.word	0x05000014


	//   ....[16]....
        /*006c*/ 	.word	0x05000014


	//   ....[17]....
        /*0070*/ 	.word	0x05000014


	//   ....[18]....
        /*0074*/ 	.word	0x05000014


	//   ....[19]....
        /*0078*/ 	.word	0x05000014


	//   ....[20]....
        /*007c*/ 	.word	0x05000014


	//   ....[21]....
        /*0080*/ 	.word	0x05000014


	//   ....[22]....
        /*0084*/ 	.word	0x05000014


	//   ....[23]....
        /*0088*/ 	.word	0x05000014


	//   ....[24]....
        /*008c*/ 	.word	0x05000014


	//   ....[25]....
        /*0090*/ 	.word	0x05000014


	//   ....[26]....
        /*0094*/ 	.word	0x05000014


	//   ....[27]....
        /*0098*/ 	.word	0x05000014


	//   ....[28]....
        /*009c*/ 	.word	0x05000014


	//   ....[29]....
        /*00a0*/ 	.word	0x05000014


	//----- nvinfo : EIATTR_COOP_GROUP_INSTR_OFFSETS
	.align		4
.L_1503:
        /*00a4*/ 	.byte	0x04, 0x28
        /*00a6*/ 	.short	(.L_1505 - .L_1504)


	//   ....[0]....
.L_1504:
        /*00a8*/ 	.word	0x00000ad0


	//   ....[1]....
        /*00ac*/ 	.word	0x00000ae0


	//   ....[2]....
        /*00b0*/ 	.word	0x00000af0


	//   ....[3]....
        /*00b4*/ 	.word	0x00000b20


	//   ....[4]....
        /*00b8*/ 	.word	0x00000b40


	//   ....[5]....
        /*00bc*/ 	.word	0x00000b50


	//   ....[6]....
        /*00c0*/ 	.word	0x00000b90


	//   ....[7]....
        /*00c4*/ 	.word	0x00000ba0


	//   ....[8]....
        /*00c8*/ 	.word	0x00000bb0


	//   ....[9]....
        /*00cc*/ 	.word	0x00000be0


	//   ....[10]....
        /*00d0*/ 	.word	0x00000c00


	//   ....[11]....
        /*00d4*/ 	.word	0x00000c10


	//   ....[12]....
        /*00d8*/ 	.word	0x00000c40


	//   ....[13]....
        /*00dc*/ 	.word	0x00000c60


	//   ....[14]....
        /*00e0*/ 	.word	0x00000c70


	//   ....[15]....
        /*00e4*/ 	.word	0x00000f20


	//   ....[16]....
        /*00e8*/ 	.word	0x00000f90


	//   ....[17]....
        /*00ec*/ 	.word	0x00001000


	//   ....[18]....
        /*00f0*/ 	.word	0x00001070


	//   ....[19]....
        /*00f4*/ 	.word	0x000010e0


	//   ....[20]....
        /*00f8*/ 	.word	0x00001140


	//   ....[21]....
        /*00fc*/ 	.word	0x000011b0


	//   ....[22]....
        /*0100*/ 	.word	0x00001220


	//   ....[23]....
        /*0104*/ 	.word	0x00001290


	//   ....[24]....
        /*0108*/ 	.word	0x00001300


	//   ....[25]....
        /*010c*/ 	.word	0x00001360


	//   ....[26]....
        /*0110*/ 	.word	0x000013d0


	//   ....[27]....
        /*0114*/ 	.word	0x00001440


	//   ....[28]....
        /*0118*/ 	.word	0x000014b0


	//   ....[29]....
        /*011c*/ 	.word	0x00001520


	//----- nvinfo : EIATTR_EXIT_INSTR_OFFSETS
	.align		4
.L_1505:
        /*0120*/ 	.byte	0x04, 0x1c
        /*0122*/ 	.short	(.L_1507 - .L_1506)


	//   ....[0]....
.L_1506:
        /*0124*/ 	.word	0x00000070


	//   ....[1]....
        /*0128*/ 	.word	0x00000ec0


	//----- nvinfo : EIATTR_MAX_THREADS
	.align		4
.L_1507:
        /*012c*/ 	.byte	0x04, 0x05
        /*012e*/ 	.short	(.L_1509 - .L_1508)
.L_1508:
        /*0130*/ 	.word	0x00000400
        /*0134*/ 	.word	0x00000001
        /*0138*/ 	.word	0x00000001


	//----- nvinfo : EIATTR_CRS_STACK_SIZE
	.align		4
.L_1509:
        /*013c*/ 	.byte	0x04, 0x1e
        /*013e*/ 	.short	(.L_1511 - .L_1510)
.L_1510:
        /*0140*/ 	.word	0x00000000


	//----- nvinfo : EIATTR_CBANK_PARAM_SIZE
	.align		4
.L_1511:
        /*0144*/ 	.byte	0x03, 0x19
        /*0146*/ 	.short	0x0128


	//----- nvinfo : EIATTR_PARAM_CBANK
	.align		4
        /*0148*/ 	.byte	0x04, 0x0a
        /*014a*/ 	.short	(.L_1513 - .L_1512)
	.align		4
.L_1512:
        /*014c*/ 	.word	index@(.nv.constant0._ZN10layer_norm22ln_bwd_finalize_kernelINS_22Kernel_traits_finalizeILj1024E13__nv_bfloat16S2_S2_S2_fjLb1ELj1024ELj4ENS_18Kernel_traits_baseILj1024ES2_S2_S2_S2_fjLj1024EEEEELb1ELb0EEEvNS_9BwdParamsE)
        /*0150*/ 	.short	0x0210
        /*0152*/ 	.short	0x0128


	//----- nvinfo : EIATTR_SW_WAR
	.align		4
.L_1513:
        /*0154*/ 	.byte	0x04, 0x36
        /*0156*/ 	.short	(.L_1515 - .L_1514)
.L_1514:
        /*0158*/ 	.word	0x00000008
.L_1515:


//--------------------- .nv.info._ZN10layer_norm13ln_bwd_kernelINS_13Kernel_traitsI13__nv_bfloat16S2_S2_S2_fjLj1024ELj1ELj4ELj1ELj16ENS_18Kernel_traits_baseILj1024ES2_S2_S2_S2_fjLj128EEEEELb1ELb1ELb1ELb0EEEvNS_9BwdParamsE --------------------------
	.section	.nv.info._ZN10layer_norm13ln_bwd_kernelINS_13Kernel_traitsI13__nv_bfloat16S2_S2_S2_fjLj1024ELj1ELj4ELj1ELj16ENS_18Kernel_traits_baseILj1024ES2_S2_S2_S2_fjLj128EEEEELb1ELb1ELb1ELb0EEEvNS_9BwdParamsE,"",@"SHT_CUDA_INFO"
	.sectionflags	@""
	.align	4


	//----- nvinfo : EIATTR_CUDA_API_VERSION
	.align		4
        /*0000*/ 	.byte	0x04, 0x37
        /*0002*/ 	.short	(.L_1517 - .L_1516)
.L_1516:
        /*0004*/ 	.word	0x00000082


	//----- nvinfo : EIATTR_KPARAM_INFO
	.align		4
.L_1517:
        /*0008*/ 	.byte	0x04, 0x17
        /*000a*/ 	.short	(.L_1519 - .L_1518)
.L_1518:
        /*000c*/ 	.word	0x00000000
        /*0010*/ 	.short	0x0000
        /*0012*/ 	.short	0x0000
        /*0014*/ 	.byte	0x00, 0xf0, 0xa1, 0x04


	//----- nvinfo : EIATTR_SPARSE_MMA_MASK
	.align		4
.L_1519:
        /*0018*/ 	.byte	0x03, 0x50
        /*001a*/ 	.short	0x0000


	//----- nvinfo : EIATTR_MAXREG_COUNT
	.align		4
        /*001c*/ 	.byte	0x03, 0x1b
        /*001e*/ 	.short	0x00ff


	//----- nvinfo : EIATTR_NUM_BARRIERS
	.align		4
        /*0020*/ 	.byte	0x02, 0x4c
        /*0022*/ 	.byte	0x01
	.zero		1


	//----- nvinfo : EIATTR_ANNOTATIONS
	.align		4
        /*0024*/ 	.byte	0x04, 0x55
        /*0026*/ 	.short	(.L_1521 - .L_1520)


	//   ....[0]....
.L_1520:
        /* <DEDUP_REMOVED lines=34> */


	//----- nvinfo : EIATTR_MERCURY_ISA_VERSION
	.align		4
.L_1521:
        /*0238*/ 	.byte	0x03, 0x5f
        /*023a*/ 	.short	0x0101


	//----- nvinfo : EIATTR_COOP_GROUP_MASK_REGIDS
	.align		4
        /*023c*/ 	.byte	0x04, 0x29
        /*023e*/ 	.short	(.L_1523 - .L_1522)


	//   ....[0]....
.L_1522:
        /*0240*/ 	.word	0xffffffff


	//   ....[1]....
        /*0244*/ 	.word	0xffffffff


	//   ....[2]....
        /*0248*/ 	.word	0xffffffff


	//   ....[3]....
        /*024c*/ 	.word	0xffffffff


	//   ....[4]....
        /*0250*/ 	.word	0xffffffff


	//   ....[5]....
        /*0254*/ 	.word	0xffffffff


	//   ....[6]....
        /*0258*/ 	.word	0xffffffff


	//   ....[7]....
        /*025c*/ 	.word	0xffffffff


	//   ....[8]....
        /*0260*/ 	.word	0xffffffff


	//   ....[9]....
        /*0264*/ 	.word	0xffffffff


	//   ....[10]....
        /*0268*/ 	.word	0x0500009c


	//   ....[11]....
        /*026c*/ 	.word	0x0500009c


	//   ....[12]....
        /*0270*/ 	.word	0x0500009c


	//   ....[13]....
        /*0274*/ 	.word	0x0500009c


	//   ....[14]....
        /*0278*/ 	.word	0x0500009c


	//   ....[15]....
        /*027c*/ 	.word	0x0500009c


	//   ....[16]....
        /*0280*/ 	.word	0x0500009c


	//   ....[17]....
        /*0284*/ 	.word	0x0500009c


	//   ....[18]....
        /*0288*/ 	.word	0x0500009c


	//   ....[19]....
        /*028c*/ 	.word	0x0500009c


	//----- nvinfo : EIATTR_COOP_GROUP_INSTR_OFFSETS
	.align		4
.L_1523:
        /*0290*/ 	.byte	0x04, 0x28
        /*0292*/ 	.short	(.L_1525 - .L_1524)


	//   ....[0]....
.L_1524:
        /*0294*/ 	.word	0x00002fb0


	//   ....[1]....
        /*0298*/ 	.word	0x00002fd0


	//   ....[2]....
        /*029c*/ 	.word	0x00002ff0


	//   ....[3]....
        /*02a0*/ 	.word	0x00003010


	//   ....[4]....
        /*02a4*/ 	.word	0x00003030


	//   ....[5]....
        /*02a8*/ 	.word	0x00003050


	//   ....[6]....
        /*02ac*/ 	.word	0x00003070


	//   ....[7]....
        /*02b0*/ 	.word	0x00003090


	//   ....[8]....
        /*02b4*/ 	.word	0x000030a0


	//   ....[9]....
        /*02b8*/ 	.word	0x000030c0


	//   ....[10]....
        /*02bc*/ 	.word	0x00008fd0


	//   ....[11]....
        /*02c0*/ 	.word	0x00009060


	//   ....[12]....
        /*02c4*/ 	.word	0x000090c0


	//   ....[13]....
        /*02c8*/ 	.word	0x00009110


	//   ....[14]....
        /*02cc*/ 	.word	0x00009170


	//   ....[15]....
        /*02d0*/ 	.word	0x000091c0


	//   ....[16]....
        /*02d4*/ 	.word	0x00009220


	//   ....[17]....
        /*02d8*/ 	.word	0x00009270


	//   ....[18]....
        /*02dc*/ 	.word	0x000092d0


	//   ....[19]....
        /*02e0*/ 	.word	0x00009320


	//----- nvinfo : EIATTR_EXIT_INSTR_OFFSETS
	.align		4
.L_1525:
        /*02e4*/ 	.byte	0x04, 0x1c
        /*02e6*/ 	.short	(.L_1527 - .L_1526)


	//   ....[0]....
.L_1526:
        /*02e8*/ 	.word	0x00008ee0


	//   ....[1]....
        /*02ec*/ 	.word	0x00008f60


	//----- nvinfo : EIATTR_MAX_THREADS
	.align		4
.L_1527:
        /*02f0*/ 	.byte	0x04, 0x05
        /*02f2*/ 	.short	(.L_1529 - .L_1528)
.L_1528:
        /*02f4*/ 	.word	0x00000080
        /*02f8*/ 	.word	0x00000001
        /*02fc*/ 	.word	0x00000001


	//----- nvinfo : EIATTR_CRS_STACK_SIZE
	.align		4
.L_1529:
        /*0300*/ 	.byte	0x04, 0x1e
        /*0302*/ 	.short	(.L_1531 - .L_1530)
.L_1530:
        /*0304*/ 	.word	0x00000000


	//----- nvinfo : EIATTR_CBANK_PARAM_SIZE
	.align		4
.L_1531:
        /*0308*/ 	.byte	0x03, 0x19
        /*030a*/ 	.short	0x0128


	//----- nvinfo : EIATTR_PARAM_CBANK
	.align		4
        /*030c*/ 	.byte	0x04, 0x0a
        /*030e*/ 	.short	(.L_1533 - .L_1532)
	.align		4
.L_1532:
        /*0310*/ 	.word	index@(.nv.constant0._ZN10layer_norm13ln_bwd_kernelINS_13Kernel_traitsI13__nv_bfloat16S2_S2_S2_fjLj1024ELj1ELj4ELj1ELj16ENS_18Kernel_traits_baseILj1024ES2_S2_S2_S2_fjLj128EEEEELb1ELb1ELb1ELb0EEEvNS_9BwdParamsE)
        /*0314*/ 	.short	0x0210
        /*0316*/ 	.short	0x0128


	//----- nvinfo : EIATTR_SW_WAR
	.align		4
.L_1533:
        /*0318*/ 	.byte	0x04, 0x36
        /*031a*/ 	.short	(.L_1535 - .L_1534)
.L_1534:
        /*031c*/ 	.word	0x00000008
.L_1535:


//--------------------- .nv.info._ZN10layer_norm22ln_bwd_finalize_kernelINS_22Kernel_traits_finalizeILj1024E13__nv_bfloat16S2_S2_S2_fjLb1ELj1024ELj4ENS_18Kernel_traits_baseILj1024ES2_S2_S2_S2_fjLj1024EEEEELb1ELb1EEEvNS_9BwdParamsE --------------------------
	.section	.nv.info._ZN10layer_norm22ln_bwd_finalize_kernelINS_22Kernel_traits_finalizeILj1024E13__nv_bfloat16S2_S2_S2_fjLb1ELj1024ELj4ENS_18Kernel_traits_baseILj1024ES2_S2_S2_S2_fjLj1024EEEEELb1ELb1EEEvNS_9BwdParamsE,"",@"SHT_CUDA_INFO"
	.sectionflags	@""
	.align	4


	//----- nvinfo : EIATTR_CUDA_API_VERSION
	.align		4
        /*0000*/ 	.byte	0x04, 0x37
        /*0002*/ 	.short	(.L_1537 - .L_1536)
.L_1536:
        /*0004*/ 	.word	0x00000082


	//----- nvinfo : EIATTR_KPARAM_INFO
	.align		4
.L_1537:
        /*0008*/ 	.byte	0x04, 0x17
        /*000a*/ 	.short	(.L_1539 - .L_1538)
.L_1538:
        /*000c*/ 	.word	0x00000000
        /*0010*/ 	.short	0x0000
        /*0012*/ 	.short	0x0000
        /*0014*/ 	.byte	0x00, 0xf0, 0xa1, 0x04


	//----- nvinfo : EIATTR_SPARSE_MMA_MASK
	.align		4
.L_1539:
        /*0018*/ 	.byte	0x03, 0x50
        /*001a*/ 	.short	0x0000


	//----- nvinfo : EIATTR_MAXREG_COUNT
	.align		4
        /*001c*/ 	.byte	0x03, 0x1b
        /*001e*/ 	.short	0x0040


	//----- nvinfo : EIATTR_NUM_BARRIERS
	.align		4
        /*0020*/ 	.byte	0x02, 0x4c
        /*0022*/ 	.byte	0x01
	.zero		1


	//----- nvinfo : EIATTR_MERCURY_ISA_VERSION
	.align		4
        /*0024*/ 	.byte	0x03, 0x5f
        /*0026*/ 	.short	0x0101


	//----- nvinfo : EIATTR_COOP_GROUP_MASK_REGIDS
	.align		4
        /*0028*/ 	.byte	0x04, 0x29
        /*002a*/ 	.short	(.L_1541 - .L_1540)


	//   ....[0]....
.L_1540:
        /*002c*/ 	.word	0xffffffff


	//   ....[1]....
        /*0030*/ 	.word	0xffffffff


	//   ....[2]....
        /*0034*/ 	.word	0xffffffff


	//   ....[3]....
        /*0038*/ 	.word	0xffffffff


	//   ....[4]....
        /*003c*/ 	.word	0xffffffff


	//   ....[5]....
        /*0040*/ 	.word	0xffffffff


	//   ....[6]....
        /*0044*/ 	.word	0xffffffff


	//   ....[7]....
        /*0048*/ 	.word	0xffffffff


	//   ....[8]....
        /*004c*/ 	.word	0xffffffff


	//   ....[9]....
        /*0050*/ 	.word	0xffffffff


	//   ....[10]....
        /*0054*/ 	.word	0xffffffff


	//   ....[11]....
        /*0058*/ 	.word	0xffffffff


	//   ....[12]....
        /*005c*/ 	.word	0xffffffff


	//   ....[13]....
        /*0060*/ 	.word	0xffffffff


	//   ....[14]....
        /*0064*/ 	.word	0xffffffff


	//   ....[15]....
        /*0068*/ 	.word	0x05000014


	//   ....[16]....
        /*006c*/ 	.word	0x05000014


	//   ....[17]....
        /*0070*/ 	.word	0x05000014


	//   ....[18]....
        /*0074*/ 	.word	0x05000014


	//   ....[19]....
        /*0078*/ 	.word	0x05000014


	//   ....[20]....
        /*007c*/ 	.word	0x05000014


	//   ....[21]....
        /*0080*/ 	.word	0x05000014


	//   ....[22]....
        /*0084*/ 	.word	0x05000014


	//   ....[23]....
        /*0088*/ 	.word	0x05000014


	//   ....[24]....
        /*008c*/ 	.word	0x05000014


	//   ....[25]....
        /*0090*/ 	.word	0x05000014


	//   ....[26]....
        /*0094*/ 	.word	0x05000014


	//   ....[27]....
        /*0098*/ 	.word	0x05000014


	//   ....[28]....
        /*009c*/ 	.word	0x05000014


	//   ....[29]....
        /*00a0*/ 	.word	0x05000014


	//----- nvinfo : EIATTR_COOP_GROUP_INSTR_OFFSETS
	.align		4
.L_1541:
        /*00a4*/ 	.byte	0x04, 0x28
        /*00a6*/ 	.short	(.L_1543 - .L_1542)


	//   ....[0]....
.L_1542:
        /*00a8*/ 	.word	0x00000ab0


	//   ....[1]....
        /*00ac*/ 	.word	0x00000ac0


	//   ....[2]....
        /*00b0*/ 	.word	0x00000ad0


	//   ....[3]....
        /*00b4*/ 	.word	0x00000b00


	//   ....[4]....
        /*00b8*/ 	.word	0x00000b20


	//   ....[5]....
        /*00bc*/ 	.word	0x00000b30


	//   ....[6]....
        /*00c0*/ 	.word	0x00000b60


	//   ....[7]....
        /*00c4*/ 	.word	0x00000b80


	//   ....[8]....
        /*00c8*/ 	.word	0x00000b90


	//   ....[9]....
        /*00cc*/ 	.word	0x00000bc0


	//   ....[10]....
        /*00d0*/ 	.word	0x00000be0


	//   ....[11]....
        /*00d4*/ 	.word	0x00000bf0


	//   ....[12]....
        /*00d8*/ 	.word	0x00000c20


	//   ....[13]....
        /*00dc*/ 	.word	0x00000c40


	//   ....[14]....
        /*00e0*/ 	.word	0x00000c50


	//   ....[15]....
        /*00e4*/ 	.word	0x00000ee0


	//   ....[16]....
        /*00e8*/ 	.word	0x00000f50


	//   ....[17]....
        /*00ec*/ 	.word	0x00000fc0


	//   ....[18]....
        /*00f0*/ 	.word	0x00001030


	//   ....[19]....
        /*00f4*/ 	.word	0x000010a0


	//   ....[20]....
        /*00f8*/ 	.word	0x00001100


	//   ....[21]....
        /*00fc*/ 	.word	0x00001170


	//   ....[22]....
        /*0100*/ 	.word	0x000011e0


	//   ....[23]....
        /*0104*/ 	.word	0x00001250


	//   ....[24]....
        /*0108*/ 	.word	0x000012c0


	//   ....[25]....
        /*010c*/ 	.word	0x00001320


	//   ....[26]....
        /*0110*/ 	.word	0x00001390


	//   ....[27]....
        /*0114*/ 	.word	0x00001400


	//   ....[28]....
        /*0118*/ 	.word	0x00001470


	//   ....[29]....
        /*011c*/ 	.word	0x000014e0


	//----- nvinfo : EIATTR_EXIT_INSTR_OFFSETS
	.align		4
.L_1543:
        /*0120*/ 	.byte	0x04, 0x1c
        /*0122*/ 	.short	(.L_1545 - .L_1544)


	//   ....[0]....
.L_1544:
        /*0124*/ 	.word	0x00000070


	//   ....[1]....
        /*0128*/ 	.word	0x00000e80


	//----- nvinfo : EIATTR_MAX_THREADS
	.align		4
.L_1545:
        /*012c*/ 	.byte	0x04, 0x05
        /*012e*/ 	.short	(.L_1547 - .L_1546)
.L_1546:
        /*0130*/ 	.word	0x00000400
        /*0134*/ 	.word	0x00000001
        /*0138*/ 	.word	0x00000001


	//----- nvinfo : EIATTR_CRS_STACK_SIZE
	.align		4
.L_1547:
        /*013c*/ 	.byte	0x04, 0x1e
        /*013e*/ 	.short	(.L_1549 - .L_1548)
.L_1548:
        /*0140*/ 	.word	0x00000000


	//----- nvinfo : EIATTR_CBANK_PARAM_SIZE
	.align		4
.L_1549:
        /*0144*/ 	.byte	0x03, 0x19
        /*0146*/ 	.short	0x0128


	//----- nvinfo : EIATTR_PARAM_CBANK
	.align		4
        /*0148*/ 	.byte	0x04, 0x0a
        /*014a*/ 	.short	(.L_1551 - .L_1550)
	.align		4
.L_1550:
        /*014c*/ 	.word	index@(.nv.constant0._ZN10layer_norm22ln_bwd_finalize_kernelINS_22Kernel_traits_finalizeILj1024E13__nv_bfloat16S2_S2_S2_fjLb1ELj1024ELj4ENS_18Kernel_traits_baseILj1024ES2_S2_S2_S2_fjLj1024EEEEELb1ELb1EEEvNS_9BwdParamsE)
        /*0150*/ 	.short	0x0210
        /*0152*/ 	.short	0x0128


	//----- nvinfo : EIATTR_SW_WAR
	.align		4
.L_1551:
        /*0154*/ 	.byte	0x04, 0x36
        /*0156*/ 	.short	(.L_1553 - .L_1552)
.L_1552:
        /*0158*/ 	.word	0x00000008
.L_1553:


//--------------------- .nv.info._ZN10layer_norm13ln_bwd_kernelINS_13Kernel_traitsI13__nv_bfloat16S2_S2_S2_fjLj1024ELj1ELj4ELj1ELj16ENS_18Kernel_traits_baseILj1024ES2_S2_S2_S2_fjLj128EEEEELb1ELb1ELb1ELb1EEEvNS_9BwdParamsE --------------------------
	.section	.nv.info._ZN10layer_norm13ln_bwd_kernelINS_13Kernel_traitsI13__nv_bfloat16S2_S2_S2_fjLj1024ELj1ELj4ELj1ELj16ENS_18Kernel_traits_baseILj1024ES2_S2_S2_S2_fjLj128EEEEELb1ELb1ELb1ELb1EEEvNS_9BwdParamsE,"",@"SHT_CUDA_INFO"
	.sectionflags	@""
	.align	4


	//----- nvinfo : EIATTR_CUDA_API_VERSION
	.align		4
        /*0000*/ 	.byte	0x04, 0x37
        /*0002*/ 	.short	(.L_1555 - .L_1554)
.L_1554:
        /*0004*/ 	.word	0x00000082


	//----- nvinfo : EIATTR_KPARAM_INFO
	.align		4
.L_1555:
        /*0008*/ 	.byte	0x04, 0x17
        /*000a*/ 	.short	(.L_1557 - .L_1556)
.L_1556:
        /*000c*/ 	.word	0x00000000
        /*0010*/ 	.short	0x0000
        /*0012*/ 	.short	0x0000
        /*0014*/ 	.byte	0x00, 0xf0, 0xa1, 0x04


	//----- nvinfo : EIATTR_SPARSE_MMA_MASK
	.align		4
.L_1557:
        /*0018*/ 	.byte	0x03, 0x50
        /*001a*/ 	.short	0x0000


	//----- nvinfo : EIATTR_MAXREG_COUNT
	.align		4
        /*001c*/ 	.byte	0x03, 0x1b
        /*001e*/ 	.short	0x00ff


	//----- nvinfo : EIATTR_NUM_BARRIERS
	.align		4
        /*0020*/ 	.byte	0x02, 0x4c
        /*0022*/ 	.byte	0x01
	.zero		1


	//----- nvinfo : EIATTR_ANNOTATIONS
	.align		4
        /*0024*/ 	.byte	0x04, 0x55
        /*0026*/ 	.short	(.L_1559 - .L_1558)


	//   ....[0]....
.L_1558:
        /* <DEDUP_REMOVED lines=15> */


	//----- nvinfo : EIATTR_MERCURY_ISA_VERSION
	.align		4
.L_1559:
        /*0108*/ 	.byte	0x03, 0x5f
        /*010a*/ 	.short	0x0101


	//----- nvinfo : EIATTR_COOP_GROUP_MASK_REGIDS
	.align		4
        /*010c*/ 	.byte	0x04, 0x29
        /*010e*/ 	.short	(.L_1561 - .L_1560)


	//   ....[0]....
.L_1560:
        /*0110*/ 	.word	0xffffffff


	//   ....[1]....
        /*0114*/ 	.word	0xffffffff


	//   ....[2]....
        /*0118*/ 	.word	0xffffffff


	//   ....[3]....
        /*011c*/ 	.word	0xffffffff


	//   ....[4]....
        /*0120*/ 	.word	0xffffffff


	//   ....[5]....
        /*0124*/ 	.word	0xffffffff


	//   ....[6]....
        /*0128*/ 	.word	0xffffffff


	//   ....[7]....
        /*012c*/ 	.word	0xffffffff


	//   ....[8]....
        /*0130*/ 	.word	0xffffffff


	//   ....[9]....
        /*0134*/ 	.word	0xffffffff


	//   ....[10]....
        /*0138*/ 	.word	0x050000d8


	//   ....[11]....
        /*013c*/ 	.word	0x050000d8


	//   ....[12]....
        /*0140*/ 	.word	0x050000d8


	//   ....[13]....
        /*0144*/ 	.word	0x050000d8


	//   ....[14]....
        /*0148*/ 	.word	0x050000d8


	//   ....[15]....
        /*014c*/ 	.word	0x050000d8


	//   ....[16]....
        /*0150*/ 	.word	0x050000d8


	//   ....[17]....
        /*0154*/ 	.word	0x050000d8


	//   ....[18]....
        /*0158*/ 	.word	0x050000d8


	//   ....[19]....
        /*015c*/ 	.word	0x050000d8


	//----- nvinfo : EIATTR_COOP_GROUP_INSTR_OFFSETS
	.align		4
.L_1561:
        /*0160*/ 	.byte	0x04, 0x28
        /*0162*/ 	.short	(.L_1563 - .L_1562)


	//   ....[0]....
.L_1562:
        /*0164*/ 	.word	0x000028b0


	//   ....[1]....
        /*0168*/ 	.word	0x000028d0


	//   ....[2]....
        /*016c*/ 	.word	0x000028f0


	//   ....[3]....
        /*0170*/ 	.word	0x00002910


	//   ....[4]....
        /*0174*/ 	.word	0x00002930


	//   ....[5]....
        /*0178*/ 	.word	0x00002950


	//   ....[6]....
        /*017c*/ 	.word	0x00002970


	//   ....[7]....
        /*0180*/ 	.word	0x00002990


	//   ....[8]....
        /*0184*/ 	.word	0x000029a0


	//   ....[9]....
        /*0188*/ 	.word	0x000029c0


	//   ....[10]....
        /*018c*/ 	.word	0x00008190


	//   ....[11]....
        /*0190*/ 	.word	0x00008220


	//   ....[12]....
        /*0194*/ 	.word	0x00008280


	//   ....[13]....
        /*0198*/ 	.word	0x000082d0


	//   ....[14]....
        /*019c*/ 	.word	0x00008330


	//   ....[15]....
        /*01a0*/ 	.word	0x00008380


	//   ....[16]....
        /*01a4*/ 	.word	0x000083e0


	//   ....[17]....
        /*01a8*/ 	.word	0x00008430


	//   ....[18]....
        /*01ac*/ 	.word	0x00008490


	//   ....[19]....
        /*01b0*/ 	.word	0x000084e0


	//----- nvinfo : EIATTR_EXIT_INSTR_OFFSETS
	.align		4
.L_1563:
        /*01b4*/ 	.byte	0x04, 0x1c
        /*01b6*/ 	.short	(.L_1565 - .L_1564)


	//   ....[0]....
.L_1564:
        /*01b8*/ 	.word	0x00008120


	//----- nvinfo : EIATTR_MAX_THREADS
	.align		4
.L_1565:
        /*01bc*/ 	.byte	0x04, 0x05
        /*01be*/ 	.short	(.L_1567 - .L_1566)
.L_1566:
        /*01c0*/ 	.word	0x00000080
        /*01c4*/ 	.word	0x00000001
        /*01c8*/ 	.word	0x00000001


	//----- nvinfo : EIATTR_CRS_STACK_SIZE
	.align		4
.L_1567:
        /*01cc*/ 	.byte	0x04, 0x1e
        /*01ce*/ 	.short	(.L_1569 - .L_1568)
.L_1568:
        /*01d0*/ 	.word	0x00000000


	//----- nvinfo : EIATTR_CBANK_PARAM_SIZE
	.align		4
.L_1569:
        /*01d4*/ 	.byte	0x03, 0x19
        /*01d6*/ 	.short	0x0128


	//----- nvinfo : EIATTR_PARAM_CBANK
	.align		4
        /*01d8*/ 	.byte	0x04, 0x0a
        /*01da*/ 	.short	(.L_1571 - .L_1570)
	.align		4
.L_1570:
        /*01dc*/ 	.word	index@(.nv.constant0._ZN10layer_norm13ln_bwd_kernelINS_13Kernel_traitsI13__nv_bfloat16S2_S2_S2_fjLj1024ELj1ELj4ELj1ELj16ENS_18Kernel_traits_baseILj1024ES2_S2_S2_S2_fjLj128EEEEELb1ELb1ELb1ELb1EEEvNS_9BwdParamsE)
        /*01e0*/ 	.short	0x0210
        /*01e2*/ 	.short	0x0128


	//----- nvinfo : EIATTR_SW_WAR
	.align		4
.L_1571:
        /*01e4*/ 	.byte	0x04, 0x36
        /*01e6*/ 	.short	(.L_1573 - .L_1572)
.L_1572:
        /*01e8*/ 	.word	0x00000008
.L_1573:


//--------------------- .nv.info._ZN10layer_norm13ln_bwd_kernelINS_13Kernel_traitsI6__halfS2_S2_S2_fjLj1024ELj1ELj4ELj1ELj16ENS_18Kernel_traits_baseILj1024ES2_S2_S2_S2_fjLj128EEEEELb0ELb0ELb0ELb0EEEvNS_9BwdParamsE --------------------------
	.section	.nv.info._ZN10layer_norm13ln_bwd_kernelINS_13Kernel_traitsI6__halfS2_S2_S2_fjLj1024ELj1ELj4ELj1ELj16ENS_18Kernel_traits_baseILj1024ES2_S2_S2_S2_fjLj128EEEEELb0ELb0ELb0ELb0EEEvNS_9BwdParamsE,"",@"SHT_CUDA_INFO"
	.sectionflags	@""
	.align	4


	//----- nvinfo : EIATTR_CUDA_API_VERSION
	.align		4
        /*0000*/ 	.byte	0x04, 0x37
        /*0002*/ 	.short	(.L_1575 - .L_1574)
.L_1574:
        /*0004*/ 	.word	0x00000082


	//----- nvinfo : EIATTR_KPARAM_INFO
	.align		4
.L_1575:
        /*0008*/ 	.byte	0x04, 0x17
        /*000a*/ 	.short	(.L_1577 - .L_1576)
.L_1576:
        /*000c*/ 	.word	0x00000000
        /*0010*/ 	.short	0x0000
        /*0012*/ 	.short	0x0000
        /*0014*/ 	.byte	0x00, 0xf0, 0xa1, 0x04


	//----- nvinfo : EIATTR_SPARSE_MMA_MASK
	.align		4
.L_1577:
        /*0018*/ 	.byte	0x03, 0x50
        /*001a*/ 	.short	0x0000


	//----- nvinfo : EIATTR_MAXREG_COUNT
	.align		4
        /*001c*/ 	.byte	0x03, 0x1b
        /*001e*/ 	.short	0x00ff


	//----- nvinfo : EIATTR_NUM_BARRIERS
	.align		4
        /*0020*/ 	.byte	0x02, 0x4c
        /*0022*/ 	.byte	0x01
	.zero		1


	//----- nvinfo : EIATTR_MERCURY_ISA_VERSION
	.align		4
        /*0024*/ 	.byte	0x03, 0x5f
        /*0026*/ 	.short	0x0101


	//----- nvinfo : EIATTR_COOP_GROUP_MASK_REGIDS
	.align		4
        /*0028*/ 	.byte	0x04, 0x29
        /*002a*/ 	.short	(.L_1579 - .L_1578)


	//   ....[0]....
.L_1578:
        /*002c*/ 	.word	0xffffffff


	//   ....[1]....
        /*0030*/ 	.word	0xffffffff


	//   ....[2]....
        /*0034*/ 	.word	0xffffffff


	//   ....[3]....
        /*0038*/ 	.word	0xffffffff


	//   ....[4]....
        /*003c*/ 	.word	0xffffffff


	//   ....[5]....
        /*0040*/ 	.word	0xffffffff


	//   ....[6]....
        /*0044*/ 	.word	0xffffffff


	//   ....[7]....
        /*0048*/ 	.word	0xffffffff


	//   ....[8]....
        /*004c*/ 	.word	0xffffffff


	//   ....[9]....
        /*0050*/ 	.word	0xffffffff


	//   ....[10]....
        /*0054*/ 	.word	0x050000c3


	//   ....[11]....
        /*0058*/ 	.word	0x050000c3


	//   ....[12]....
        /*005c*/ 	.word	0x050000c3


	//   ....[13]....
        /*0060*/ 	.word	0x050000c3


	//   ....[14]....
        /*0064*/ 	.word	0x050000c3


	//   ....[15]....
        /*0068*/ 	.word	0x050000c3


	//   ....[16]....
        /*006c*/ 	.word	0x050000c3


	//   ....[17]....
        /*0070*/ 	.word	0x050000c3


	//   ....[18]....
        /*0074*/ 	.word	0x050000c3


	//   ....[19]....
        /*0078*/ 	.word	0x050000c3


	//----- nvinfo : EIATTR_COOP_GROUP_INSTR_OFFSETS
	.align		4
.L_1579:
        /*007c*/ 	.byte	0x04, 0x28
        /*007e*/ 	.short	(.L_1581 - .L_1580)


	//   ....[0]....
.L_1580:
        /*0080*/ 	.word	0x00001e50


	//   ....[1]....
        /*0084*/ 	.word	0x00001e60


	//   ....[2]....
        /*0088*/ 	.word	0x00001e90


	//   ....[3]....
        /*008c*/ 	.word	0x00001ea0


	//   ....[4]....
        /*0090*/ 	.word	0x00001ed0


	//   ....[5]....
        /*0094*/ 	.word	0x00001ee0


	//   ....[6]....
        /*0098*/ 	.word	0x00001f10


	//   ....[7]....
        /*009c*/ 	.word	0x00001f20


	//   ....[8]....
        /*00a0*/ 	.word	0x00001f50


	//   ....[9]....
        /*00a4*/ 	.word	0x00001f60


	//   ....[10]....
        /*00a8*/ 	.word	0x00004560


	//   ....[11]....
        /*00ac*/ 	.word	0x000045f0


	//   ....[12]....
        /*00b0*/ 	.word	0x00004660


	//   ....[13]....
        /*00b4*/ 	.word	0x000046c0


	//   ....[14]....
        /*00b8*/ 	.word	0x00004730


	//   ....[15]....
        /*00bc*/ 	.word	0x00004790


	//   ....[16]....
        /*00c0*/ 	.word	0x00004800


	//   ....[17]....
        /*00c4*/ 	.word	0x00004860


	//   ....[18]....
        /*00c8*/ 	.word	0x000048d0


	//   ....[19]....
        /*00cc*/ 	.word	0x00004930


	//----- nvinfo : EIATTR_EXIT_INSTR_OFFSETS
	.align		4
.L_1581:
        /*00d0*/ 	.byte	0x04, 0x1c
        /*00d2*/ 	.short	(.L_1583 - .L_1582)


	//   ....[0]....
.L_1582:
        /*00d4*/ 	.word	0x000044c0


	//   ....[1]....
        /*00d8*/ 	.word	0x000044f0


	//----- nvinfo : EIATTR_MAX_THREADS
	.align		4
.L_1583:
        /*00dc*/ 	.byte	0x04, 0x05
        /*00de*/ 	.short	(.L_1585 - .L_1584)
.L_1584:
        /*00e0*/ 	.word	0x00000080
        /*00e4*/ 	.word	0x00000001
        /*00e8*/ 	.word	0x00000001


	//----- nvinfo : EIATTR_CRS_STACK_SIZE
	.align		4
.L_1585:
        /*00ec*/ 	.byte	0x04, 0x1e
        /*00ee*/ 	.short	(.L_1587 - .L_1586)
.L_1586:
        /*00f0*/ 	.word	0x00000000


	//----- nvinfo : EIATTR_CBANK_PARAM_SIZE
	.align		4
.L_1587:
        /*00f4*/ 	.byte	0x03, 0x19
        /*00f6*/ 	.short	0x0128


	//----- nvinfo : EIATTR_PARAM_CBANK
	.align		4
        /*00f8*/ 	.byte	0x04, 0x0a
        /*00fa*/ 	.short	(.L_1589 - .L_1588)
	.align		4
.L_1588:
        /*00fc*/ 	.word	index@(.nv.constant0._ZN10layer_norm13ln_bwd_kernelINS_13Kernel_traitsI6__halfS2_S2_S2_fjLj1024ELj1ELj4ELj1ELj16ENS_18Kernel_traits_baseILj1024ES2_S2_S2_S2_fjLj128EEEEELb0ELb0ELb0ELb0EEEvNS_9BwdParamsE)
        /*0100*/ 	.short	0x0210
        /*0102*/ 	.short	0x0128


	//----- nvinfo : EIATTR_SW_WAR
	.align		4
.L_1589:
        /*0104*/ 	.byte	0x04, 0x36
        /*0106*/ 	.short	(.L_1591 - .L_1590)
.L_1590:
        /*0108*/ 	.word	0x00000008
.L_1591:


//--------------------- .nv.info._ZN10layer_norm13ln_bwd_kernelINS_13Kernel_traitsI6__halfS2_S2_S2_fjLj1024ELj1ELj4ELj1ELj16ENS_18Kernel_traits_baseILj1024ES2_S2_S2_S2_fjLj128EEEEELb0ELb0ELb0ELb1EEEvNS_9BwdParamsE --------------------------
	.section	.nv.info._ZN10layer_norm13ln_bwd_kernelINS_13Kernel_traitsI6__halfS2_S2_S2_fjLj1024ELj1ELj4ELj1ELj16ENS_18Kernel_traits_baseILj1024ES2_S2_S2_S2_fjLj128EEEEELb0ELb0ELb0ELb1EEEvNS_9BwdParamsE,"",@"SHT_CUDA_INFO"
	.sectionflags	@""
	.align	4


	//----- nvinfo : EIATTR_CUDA_API_VERSION
	.align		4
        /*0000*/ 	.byte	0x04, 0x37
        /*0002*/ 	.short	(.L_1593 - .L_1592)
.L_1592:
        /*0004*/ 	.word	0x00000082


	//----- nvinfo : EIATTR_KPARAM_INFO
	.align		4
.L_1593:
        /*0008*/ 	.byte	0x04, 0x17
        /*000a*/ 	.short	(.L_1595 - .L_1594)
.L_1594:
        /*000c*/ 	.word	0x00000000
        /*0010*/ 	.short	0x0000
        /*0012*/ 	.short	0x0000
        /*0014*/ 	.byte	0x00, 0xf0, 0xa1, 0x04


	//----- nvinfo : EIATTR_SPARSE_MMA_MASK
	.align		4
.L_1595:
        /*0018*/ 	.byte	0x03, 0x50
        /*001a*/ 	.short	0x0000


	//----- nvinfo : EIATTR_MAXREG_COUNT
	.align		4
        /*001c*/ 	.byte	0x03, 0x1b
        /*001e*/ 	.short	0x00ff


	//----- nvinfo : EIATTR_NUM_BARRIERS
	.align		4
        /*0020*/ 	.byte	0x02, 0x4c
        /*0022*/ 	.byte	0x01
	.zero		1


	//----- nvinfo : EIATTR_MERCURY_ISA_VERSION
	.align		4
        /*0024*/ 	.byte	0x03, 0x5f
        /*0026*/ 	.short	0x0101


	//----- nvinfo : EIATTR_COOP_GROUP_MASK_REGIDS
	.align		4
        /*0028*/ 	.byte	0x04, 0x29
        /*002a*/ 	.short	(.L_1597 - .L_1596)


	//   ....[0]....
.L_1596:
        /*002c*/ 	.word	0xffffffff


	//   ....[1]....
        /*0030*/ 	.word	0xffffffff


	//   ....[2]....
        /*0034*/ 	.word	0xffffffff


	//   ....[3]....
        /*0038*/ 	.word	0xffffffff


	//   ....[4]....
        /*003c*/ 	.word	0xffffffff


	//   ....[5]....
        /*0040*/ 	.word	0xffffffff


	//   ....[6]....
        /*0044*/ 	.word	0xffffffff


	//   ....[7]....
        /*0048*/ 	.word	0xffffffff


	//   ....[8]....
        /*004c*/ 	.word	0xffffffff


	//   ....[9]....
        /*0050*/ 	.word	0xffffffff


	//   ....[10]....
        /*0054*/ 	.word	0x050000c8


	//   ....[11]....
        /*0058*/ 	.word	0x050000c8


	//   ....[12]....
        /*005c*/ 	.word	0x050000c8


	//   ....[13]....
        /*0060*/ 	.word	0x050000c8


	//   ....[14]....
        /*0064*/ 	.word	0x050000c8


	//   ....[15]....
        /*0068*/ 	.word	0x050000c8


	//   ....[16]....
        /*006c*/ 	.word	0x050000c8


	//   ....[17]....
        /*0070*/ 	.word	0x050000c8


	//   ....[18]....
        /*0074*/ 	.word	0x050000c8


	//   ....[19]....
        /*0078*/ 	.word	0x050000c8


	//----- nvinfo : EIATTR_COOP_GROUP_INSTR_OFFSETS
	.align		4
.L_1597:
        /*007c*/ 	.byte	0x04, 0x28
        /*007e*/ 	.short	(.L_1599 - .L_1598)


	//   ....[0]....
.L_1598:
        /*0080*/ 	.word	0x00001d80


	//   ....[1]....
        /*0084*/ 	.word	0x00001d90


	//   ....[2]....
        /*0088*/ 	.word	0x00001dc0


	//   ....[3]....
        /*008c*/ 	.word	0x00001dd0


	//   ....[4]....
        /*0090*/ 	.word	0x00001e00


	//   ....[5]....
        /*0094*/ 	.word	0x00001e10


	//   ....[6]....
        /*0098*/ 	.word	0x00001e40


	//   ....[7]....
        /*009c*/ 	.word	0x00001e50


	//   ....[8]....
        /*00a0*/ 	.word	0x00001e90


	//   ....[9]....
        /*00a4*/ 	.word	0x00001eb0


	//   ....[10]....
        /*00a8*/ 	.word	0x000041e0


	//   ....[11]....
        /*00ac*/ 	.word	0x00004270


	//   ....[12]....
        /*00b0*/ 	.word	0x000042e0


	//   ....[13]....
        /*00b4*/ 	.word	0x00004340


	//   ....[14]....
        /*00b8*/ 	.word	0x000043b0


	//   ....[15]....
        /*00bc*/ 	.word	0x00004410


	//   ....[16]....
        /*00c0*/ 	.word	0x00004480


	//   ....[17]....
        /*00c4*/ 	.word	0x000044e0


	//   ....[18]....
        /*00c8*/ 	.word	0x00004560


	//   ....[19]....
        /*00cc*/ 	.word	0x000045d0


	//----- nvinfo : EIATTR_EXIT_INSTR_OFFSETS
	.align		4
.L_1599:
        /*00d0*/ 	.byte	0x04, 0x1c
        /*00d2*/ 	.short	(.L_1601 - .L_1600)


	//   ....[0]....
.L_1600:
        /*00d4*/ 	.word	0x00004170


	//----- nvinfo : EIATTR_MAX_THREADS
	.align		4
.L_1601:
        /*00d8*/ 	.byte	0x04, 0x05
        /*00da*/ 	.short	(.L_1603 - .L_1602)
.L_1602:
        /*00dc*/ 	.word	0x00000080
        /*00e0*/ 	.word	0x00000001
        /*00e4*/ 	.word	0x00000001


	//----- nvinfo : EIATTR_CRS_STACK_SIZE
	.align		4
.L_1603:
        /*00e8*/ 	.byte	0x04, 0x1e
        /*00ea*/ 	.short	(.L_1605 - .L_1604)
.L_1604:
        /*00ec*/ 	.word	0x00000000


	//----- nvinfo : EIATTR_CBANK_PARAM_SIZE
	.align		4
.L_1605:
        /*00f0*/ 	.byte	0x03, 0x19
        /*00f2*/ 	.short	0x0128


	//----- nvinfo : EIATTR_PARAM_CBANK
	.align		4
        /*00f4*/ 	.byte	0x04, 0x0a
        /*00f6*/ 	.short	(.L_1607 - .L_1606)
	.align		4
.L_1606:
        /*00f8*/ 	.word	index@(.nv.constant0._ZN10layer_norm13ln_bwd_kernelINS_13Kernel_traitsI6__halfS2_S2_S2_fjLj1024ELj1ELj4ELj1ELj16ENS_18Kernel_traits_baseILj1024ES2_S2_S2_S2_fjLj128EEEEELb0ELb0ELb0ELb1EEEvNS_9BwdParamsE)
        /*00fc*/ 	.short	0x0210
        /*00fe*/ 	.short	0x0128


	//----- nvinfo : EIATTR_SW_WAR
	.align		4
.L_1607:
        /*0100*/ 	.byte	0x04, 0x36
        /*0102*/ 	.short	(.L_1609 - .L_1608)
.L_1608:
        /*0104*/ 	.word	0x00000008
.L_1609:


//--------------------- .nv.info._ZN10layer_norm13ln_bwd_kernelINS_13Kernel_traitsI6__halfS2_S2_S2_fjLj1024ELj1ELj4ELj1ELj16ENS_18Kernel_traits_baseILj1024ES2_S2_S2_S2_fjLj128EEEEELb0ELb0ELb1ELb0EEEvNS_9BwdParamsE --------------------------
	.section	.nv.info._ZN10layer_norm13ln_bwd_kernelINS_13Kernel_traitsI6__halfS2_S2_S2_fjLj1024ELj1ELj4ELj1ELj16ENS_18Kernel_traits_baseILj1024ES2_S2_S2_S2_fjLj128EEEEELb0ELb0ELb1ELb0EEEvNS_9BwdParamsE,"",@"SHT_CUDA_INFO"
	.sectionflags	@""
	.align	4


	//----- nvinfo : EIATTR_CUDA_API_VERSION
	.align		4
        /*0000*/ 	.byte	0x04, 0x37
        /*0002*/ 	.short	(.L_1611 - .L_1610)
.L_1610:
        /*0004*/ 	.word	0x00000082


	//----- nvinfo : EIATTR_KPARAM_INFO
	.align		4
.L_1611:
        /*0008*/ 	.byte	0x04, 0x17
        /*000a*/ 	.short	(.L_1613 - .L_1612)
.L_1612:
        /*000c*/ 	.word	0x00000000
        /*0010*/ 	.short	0x0000
        /*0012*/ 	.short	0x0000
        /*0014*/ 	.byte	0x00, 0xf0, 0xa1, 0x04


	//----- nvinfo : EIATTR_SPARSE_MMA_MASK
	.align		4
.L_1613:
        /*0018*/ 	.byte	0x03, 0x50
        /*001a*/ 	.short	0x0000


	//----- nvinfo : EIATTR_MAXREG_COUNT
	.align		4
        /*001c*/ 	.byte	0x03, 0x1b
        /*001e*/ 	.short	0x00ff


	//----- nvinfo : EIATTR_NUM_BARRIERS
	.align		4
        /*0020*/ 	.byte	0x02, 0x4c
        /*0022*/ 	.byte	0x01
	.zero		1


	//----- nvinfo : EIATTR_MERCURY_ISA_VERSION
	.align		4
        /*0024*/ 	.byte	0x03, 0x5f
        /*0026*/ 	.short	0x0101


	//----- nvinfo : EIATTR_COOP_GROUP_MASK_REGIDS
	.align		4
        /*0028*/ 	.byte	0x04, 0x29
        /*002a*/ 	.short	(.L_1615 - .L_1614)


	//   ....[0]....
.L_1614:
        /*002c*/ 	.word	0xffffffff


	//   ....[1]....
        /*0030*/ 	.word	0xffffffff


	//   ....[2]....
        /*0034*/ 	.word	0xffffffff


	//   ....[3]....
        /*0038*/ 	.word	0xffffffff


	//   ....[4]....
        /*003c*/ 	.word	0xffffffff


	//   ....[5]....
        /*0040*/ 	.word	0xffffffff


	//   ....[6]....
        /*0044*/ 	.word	0xffffffff


	//   ....[7]....
        /*0048*/ 	.word	0xffffffff


	//   ....[8]....
        /*004c*/ 	.word	0xffffffff


	//   ....[9]....
        /*0050*/ 	.word	0xffffffff


	//   ....[10]....
        /*0054*/ 	.word	0x050000a2


	//   ....[11]....
        /*0058*/ 	.word	0x050000a2


	//   ....[12]....
        /*005c*/ 	.word	0x050000a2


	//   ....[13]....
        /*0060*/ 	.word	0x050000a2


	//   ....[14]....
        /*0064*/ 	.word	0x050000a2


	//   ....[15]....
        /*0068*/ 	.word	0x050000a2


	//   ....[16]....
        /*006c*/ 	.word	0x050000a2


	//   ....[17]....
        /*0070*/ 	.word	0x050000a2


	//   ....[18]....
        /*0074*/ 	.word	0x050000a2


	//   ....[19]....
        /*0078*/ 	.word	0x050000a2


	//----- nvinfo : EIATTR_COOP_GROUP_INSTR_OFFSETS
	.align		4
.L_1615:
        /*007c*/ 	.byte	0x04, 0x28
        /*007e*/ 	.short	(.L_1617 - .L_1616)


	//   ....[0]....
.L_1616:
        /*0080*/ 	.word	0x00002100


	//   ....[1]....
        /*0084*/ 	.word	0x00002110


	//   ....[2]....
        /*0088*/ 	.word	0x00002140


	//   ....[3]....
        /*008c*/ 	.word	0x00002150


	//   ....[4]....
        /*0090*/ 	.word	0x00002180


	//   ....[5]....
        /*0094*/ 	.word	0x00002190


	//   ....[6]....
        /*0098*/ 	.word	0x000021c0


	//   ....[7]....
        /*009c*/ 	.word	0x000021d0


	//   ....[8]....
        /*00a0*/ 	.word	0x00002200


	//   ....[9]....
        /*00a4*/ 	.word	0x00002210


	//   ....[10]....
        /*00a8*/ 	.word	0x00005c40


	//   ....[11]....
        /*00ac*/ 	.word	0x00005cd0


	//   ....[12]....
        /*00b0*/ 	.word	0x00005d40


	//   ....[13]....
        /*00b4*/ 	.word	0x00005da0


	//   ....[14]....
        /*00b8*/ 	.word	0x00005e10


	//   ....[15]....
        /*00bc*/ 	.word	0x00005e70


	//   ....[16]....
        /*00c0*/ 	.word	0x00005ee0


	//   ....[17]....
        /*00c4*/ 	.word	0x00005f40


	//   ....[18]....
        /*00c8*/ 	.word	0x00005fb0


	//   ....[19]....
        /*00cc*/ 	.word	0x00006010


	//----- nvinfo : EIATTR_EXIT_INSTR_OFFSETS
	.align		4
.L_1617:
        /*00d0*/ 	.byte	0x04, 0x1c
        /*00d2*/ 	.short	(.L_1619 - .L_1618)


	//   ....[0]....
.L_1618:
        /*00d4*/ 	.word	0x00005ba0


	//   ....[1]....
        /*00d8*/ 	.word	0x00005bd0


	//----- nvinfo : EIATTR_MAX_THREADS
	.align		4
.L_1619:
        /*00dc*/ 	.byte	0x04, 0x05
        /*00de*/ 	.short	(.L_1621 - .L_1620)
.L_1620:
        /*00e0*/ 	.word	0x00000080
        /*00e4*/ 	.word	0x00000001
        /*00e8*/ 	.word	0x00000001


	//----- nvinfo : EIATTR_CRS_STACK_SIZE
	.align		4
.L_1621:
        /*00ec*/ 	.byte	0x04, 0x1e
        /*00ee*/ 	.short	(.L_1623 - .L_1622)
.L_1622:
        /*00f0*/ 	.word	0x00000000


	//----- nvinfo : EIATTR_CBANK_PARAM_SIZE
	.align		4
.L_1623:
        /*00f4*/ 	.byte	0x03, 0x19
        /*00f6*/ 	.short	0x0128


	//----- nvinfo : EIATTR_PARAM_CBANK
	.align		4
        /*00f8*/ 	.byte	0x04, 0x0a
        /*00fa*/ 	.short	(.L_1625 - .L_1624)
	.align		4
.L_1624:
        /*00fc*/ 	.word	index@(.nv.constant0._ZN10layer_norm13ln_bwd_kernelINS_13Kernel_traitsI6__halfS2_S2_S2_fjLj1024ELj1ELj4ELj1ELj16ENS_18Kernel_traits_baseILj1024ES2_S2_S2_S2_fjLj128EEEEELb0ELb0ELb1ELb0EEEvNS_9BwdParamsE)
        /*0100*/ 	.short	0x0210
        /*0102*/ 	.short	0x0128


	//----- nvinfo : EIATTR_SW_WAR
	.align		4
.L_1625:
        /*0104*/ 	.byte	0x04, 0x36
        /*0106*/ 	.short	(.L_1627 - .L_1626)
.L_1626:
        /*0108*/ 	.word	0x00000008
.L_1627:


//--------------------- .nv.info._ZN10layer_norm13ln_bwd_kernelINS_13Kernel_traitsI6__halfS2_S2_S2_fjLj1024ELj1ELj4ELj1ELj16ENS_18Kernel_traits_baseILj1024ES2_S2_S2_S2_fjLj128EEEEELb0ELb0ELb1ELb1EEEvNS_9BwdParamsE --------------------------
	.section	.nv.info._ZN10layer_norm13ln_bwd_kernelINS_13Kernel_traitsI6__halfS2_S2_S2_fjLj1024ELj1ELj4ELj1ELj16ENS_18Kernel_traits_baseILj1024ES2_S2_S2_S2_fjLj128EEEEELb0ELb0ELb1ELb1EEEvNS_9BwdParamsE,"",@"SHT_CUDA_INFO"
	.sectionflags	@""
	.align	4


	//----- nvinfo : EIATTR_CUDA_API_VERSION
	.align		4
        /*0000*/ 	.byte	0x04, 0x37
        /*0002*/ 	.short	(.L_1629 - .L_1628)
.L_1628:
        /*0004*/ 	.word	0x00000082


	//----- nvinfo : EIATTR_KPARAM_INFO
	.align		4
.L_1629:
        /*0008*/ 	.byte	0x04, 0x17
        /*000a*/ 	.short	(.L_1631 - .L_1630)
.L_1630:
        /*000c*/ 	.word	0x00000000
        /*0010*/ 	.short	0x0000
        /*0012*/ 	.short	0x0000
        /*0014*/ 	.byte	0x00, 0xf0, 0xa1, 0x04


	//----- nvinfo : EIATTR_SPARSE_MMA_MASK
	.align		4
.L_1631:
        /*0018*/ 	.byte	0x03, 0x50
        /*001a*/ 	.short	0x0000


	//----- nvinfo : EIATTR_MAXREG_COUNT
	.align		4
        /*001c*/ 	.byte	0x03, 0x1b
        /*001e*/ 	.short	0x00ff


	//----- nvinfo : EIATTR_NUM_BARRIERS
	.align		4
        /*0020*/ 	.byte	0x02, 0x4c
        /*0022*/ 	.byte	0x01
	.zero		1


	//----- nvinfo : EIATTR_MERCURY_ISA_VERSION
	.align		4
        /*0024*/ 	.byte	0x03, 0x5f
        /*0026*/ 	.short	0x0101


	//----- nvinfo : EIATTR_COOP_GROUP_MASK_REGIDS
	.align		4
        /*0028*/ 	.byte	0x04, 0x29
        /*002a*/ 	.short	(.L_1633 - .L_1632)


	//   ....[0]....
.L_1632:
        /*002c*/ 	.word	0xffffffff


	//   ....[1]....
        /*0030*/ 	.word	0xffffffff


	//   ....[2]....
        /*0034*/ 	.word	0xffffffff


	//   ....[3]....
        /*0038*/ 	.word	0xffffffff


	//   ....[4]....
        /*003c*/ 	.word	0xffffffff


	//   ....[5]....
        /*0040*/ 	.word	0xffffffff


	//   ....[6]....
        /*0044*/ 	.word	0xffffffff


	//   ....[7]....
        /*0048*/ 	.word	0xffffffff


	//   ....[8]....
        /*004c*/ 	.word	0xffffffff


	//   ....[9]....
        /*0050*/ 	.word	0xffffffff


	//   ....[10]....
        /*0054*/ 	.word	0x0500007e


	//   ....[11]....
        /*0058*/ 	.word	0x0500007e


	//   ....[12]....
        /*005c*/ 	.word	0x0500007e


	//   ....[13]....
        /*0060*/ 	.word	0x0500007e


	//   ....[14]....
        /*0064*/ 	.word	0x0500007e


	//   ....[15]....
        /*0068*/ 	.word	0x0500007e


	//   ....[16]....
        /*006c*/ 	.word	0x0500007e


	//   ....[17]....
        /*0070*/ 	.word	0x0500007e


	//   ....[18]....
        /*0074*/ 	.word	0x0500007e


	//   ....[19]....
        /*0078*/ 	.word	0x0500007e


	//----- nvinfo : EIATTR_COOP_GROUP_INSTR_OFFSETS
	.align		4
.L_1633:
        /*007c*/ 	.byte	0x04, 0x28
        /*007e*/ 	.short	(.L_1635 - .L_1634)


	//   ....[0]....
.L_1634:
        /*0080*/ 	.word	0x00001ea0


	//   ....[1]....
        /*0084*/ 	.word	0x00001eb0


	//   ....[2]....
        /*0088*/ 	.word	0x00001ee0


	//   ....[3]....
        /*008c*/ 	.word	0x00001ef0


	//   ....[4]....
        /*0090*/ 	.word	0x00001f20


	//   ....[5]....
        /*0094*/ 	.word	0x00001f30


	//   ....[6]....
        /*0098*/ 	.word	0x00001f60


	//   ....[7]....
        /*009c*/ 	.word	0x00001f70


	//   ....[8]....
        /*00a0*/ 	.word	0x00001fa0


	//   ....[9]....
        /*00a4*/ 	.word	0x00001fb0


	//   ....[10]....
        /*00a8*/ 	.word	0x00005300


	//   ....[11]....
        /*00ac*/ 	.word	0x00005390


	//   ....[12]....
        /*00b0*/ 	.word	0x00005400


	//   ....[13]....
        /*00b4*/ 	.word	0x00005460


	//   ....[14]....
        /*00b8*/ 	.word	0x000054d0


	//   ....[15]....
        /*00bc*/ 	.word	0x00005530


	//   ....[16]....
        /*00c0*/ 	.word	0x000055a0


	//   ....[17]....
        /*00c4*/ 	.word	0x00005600


	//   ....[18]....
        /*00c8*/ 	.word	0x00005670


	//   ....[19]....
        /*00cc*/ 	.word	0x000056d0


	//----- nvinfo : EIATTR_EXIT_INSTR_OFFSETS
	.align		4
.L_1635:
        /*00d0*/ 	.byte	0x04, 0x1c
        /*00d2*/ 	.short	(.L_1637 - .L_1636)


	//   ....[0]....
.L_1636:
        /*00d4*/ 	.word	0x00005290


	//----- nvinfo : EIATTR_MAX_THREADS
	.align		4
.L_1637:
        /*00d8*/ 	.byte	0x04, 0x05
        /*00da*/ 	.short	(.L_1639 - .L_1638)
.L_1638:
        /*00dc*/ 	.word	0x00000080
        /*00e0*/ 	.word	0x00000001
        /*00e4*/ 	.word	0x00000001


	//----- nvinfo : EIATTR_CRS_STACK_SIZE
	.align		4
.L_1639:
        /*00e8*/ 	.byte	0x04, 0x1e
        /*00ea*/ 	.short	(.L_1641 - .L_1640)
.L_1640:
        /*00ec*/ 	.word	0x00000000


	//----- nvinfo : EIATTR_CBANK_PARAM_SIZE
	.align		4
.L_1641:
        /*00f0*/ 	.byte	0x03, 0x19
        /*00f2*/ 	.short	0x0128


	//----- nvinfo : EIATTR_PARAM_CBANK
	.align		4
        /*00f4*/ 	.byte	0x04, 0x0a
        /*00f6*/ 	.short	(.L_1643 - .L_1642)
	.align		4
.L_1642:
        /*00f8*/ 	.word	index@(.nv.constant0._ZN10layer_norm13ln_bwd_kernelINS_13Kernel_traitsI6__halfS2_S2_S2_fjLj1024ELj1ELj4ELj1ELj16ENS_18Kernel_traits_baseILj1024ES2_S2_S2_S2_fjLj128EEEEELb0ELb0ELb1ELb1EEEvNS_9BwdParamsE)
        /*00fc*/ 	.short	0x0210
        /*00fe*/ 	.short	0x0128


	//----- nvinfo : EIATTR_SW_WAR
	.align		4
.L_1643:
        /*0100*/ 	.byte	0x04, 0x36
        /*0102*/ 	.short	(.L_1645 - .L_1644)
.L_1644:
        /*0104*/ 	.word	0x00000008
.L_1645:


//--------------------- .nv.info._ZN10layer_norm13ln_bwd_kernelINS_13Kernel_traitsI6__halfS2_S2_S2_fjLj1024ELj1ELj4ELj1ELj16ENS_18Kernel_traits_baseILj1024ES2_S2_S2_S2_fjLj128EEEEELb0ELb1ELb0ELb0EEEvNS_9BwdParamsE --------------------------
	.section	.nv.info._ZN10layer_norm13ln_bwd_kernelINS_13Kernel_traitsI6__halfS2_S2_S2_fjLj1024ELj1ELj4ELj1ELj16ENS_18Kernel_traits_baseILj1024ES2_S2_S2_S2_fjLj128EEEEELb0ELb1ELb0ELb0EEEvNS_9BwdParamsE,"",@"SHT_CUDA_INFO"
	.sectionflags	@""
	.align	4


	//----- nvinfo : EIATTR_CUDA_API_VERSION
	.align		4
        /*0000*/ 	.byte	0x04, 0x37
        /*0002*/ 	.short	(.L_1647 - .L_1646)
.L_1646:
        /*0004*/ 	.word	0x00000082


	//----- nvinfo : EIATTR_KPARAM_INFO
	.align		4
.L_1647:
        /*0008*/ 	.byte	0x04, 0x17
        /*000a*/ 	.short	(.L_1649 - .L_1648)
.L_1648:
        /*000c*/ 	.word	0x00000000
        /*0010*/ 	.short	0x0000
        /*0012*/ 	.short	0x0000
        /*0014*/ 	.byte	0x00, 0xf0, 0xa1, 0x04


	//----- nvinfo : EIATTR_SPARSE_MMA_MASK
	.align		4
.L_1649:
        /*0018*/ 	.byte	0x03, 0x50
        /*001a*/ 	.short	0x0000


	//----- nvinfo : EIATTR_MAXREG_COUNT
	.align		4
        /*001c*/ 	.byte	0x03, 0x1b
        /*001e*/ 	.short	0x00ff


	//----- nvinfo : EIATTR_NUM_BARRIERS
	.align		4
        /*0020*/ 	.byte	0x02, 0x4c
        /*0022*/ 	.byte	0x01
	.zero		1


	//----- nvinfo : EIATTR_ANNOTATIONS
	.align		4
        /*0024*/ 	.byte	0x04, 0x55
        /*0026*/ 	.short	(.L_1651 - .L_1650)


	//   ....[0]....
.L_1650:
        /* <DEDUP_REMOVED lines=12> */


	//----- nvinfo : EIATTR_MERCURY_ISA_VERSION
	.align		4
.L_1651:
        /*00d8*/ 	.byte	0x03, 0x5f
        /*00da*/ 	.short	0x0101


	//----- nvinfo : EIATTR_COOP_GROUP_MASK_REGIDS
	.align		4
        /*00dc*/ 	.byte	0x04, 0x29
        /*00de*/ 	.short	(.L_1653 - .L_1652)


	//   ....[0]....
.L_1652:
        /*00e0*/ 	.word	0xffffffff


	//   ....[1]....
        /*00e4*/ 	.word	0xffffffff


	//   ....[2]....
        /*00e8*/ 	.word	0xffffffff


	//   ....[3]....
        /*00ec*/ 	.word	0xffffffff


	//   ....[4]....
        /*00f0*/ 	.word	0xffffffff


	//   ....[5]....
        /*00f4*/ 	.word	0xffffffff


	//   ....[6]....
        /*00f8*/ 	.word	0xffffffff


	//   ....[7]....
        /*00fc*/ 	.word	0xffffffff


	//   ....[8]....
        /*0100*/ 	.word	0xffffffff


	//   ....[9]....
        /*0104*/ 	.word	0xffffffff


	//   ....[10]....
        /*0108*/ 	.word	0x05000094


	//   ....[11]....
        /*010c*/ 	.word	0x05000094


	//   ....[12]....
        /*0110*/ 	.word	0x05000094


	//   ....[13]....
        /*0114*/ 	.word	0x05000094


	//   ....[14]....
        /*0118*/ 	.word	0x05000094


	//   ....[15]....
        /*011c*/ 	.word	0x05000094


	//   ....[16]....
        /*0120*/ 	.word	0x05000094


	//   ....[17]....
        /*0124*/ 	.word	0x05000094


	//   ....[18]....
        /*0128*/ 	.word	0x05000094


	//   ....[19]....
        /*012c*/ 	.word	0x05000094


	//----- nvinfo : EIATTR_COOP_GROUP_INSTR_OFFSETS
	.align		4
.L_1653:
        /*0130*/ 	.byte	0x04, 0x28
        /*0132*/ 	.short	(.L_1655 - .L_1654)


	//   ....[0]....
.L_1654:
        /*0134*/ 	.word	0x000023b0


	//   ....[1]....
        /*0138*/ 	.word	0x000023d0


	//   ....[2]....
        /*013c*/ 	.word	0x000023f0


	//   ....[3]....
        /*0140*/ 	.word	0x00002410


	//   ....[4]....
        /*0144*/ 	.word	0x00002430


	//   ....[5]....
        /*0148*/ 	.word	0x00002450


	//   ....[6]....
        /*014c*/ 	.word	0x00002470


	//   ....[7]....
        /*0150*/ 	.word	0x00002490


	//   ....[8]....
        /*0154*/ 	.word	0x000024a0


	//   ....[9]....
        /*0158*/ 	.word	0x000024c0


	//   ....[10]....
        /*015c*/ 	.word	0x00005990


	//   ....[11]....
        /*0160*/ 	.word	0x00005a20


	//   ....[12]....
        /*0164*/ 	.word	0x00005a80


	//   ....[13]....
        /*0168*/ 	.word	0x00005ad0


	//   ....[14]....
        /*016c*/ 	.word	0x00005b30


	//   ....[15]....
        /*0170*/ 	.word	0x00005b80


	//   ....[16]....
        /*0174*/ 	.word	0x00005be0


	//   ....[17]....
        /*0178*/ 	.word	0x00005c30


	//   ....[18]....
        /*017c*/ 	.word	0x00005c90


	//   ....[19]....
        /*0180*/ 	.word	0x00005ce0


	//----- nvinfo : EIATTR_EXIT_INSTR_OFFSETS
	.align		4
.L_1655:
        /*0184*/ 	.byte	0x04, 0x1c
        /*0186*/ 	.short	(.L_1657 - .L_1656)


	//   ....[0]....
.L_1656:
        /*0188*/ 	.word	0x000058a0


	//   ....[1]....
        /*018c*/ 	.word	0x00005920


	//----- nvinfo : EIATTR_MAX_THREADS
	.align		4
.L_1657:
        /*0190*/ 	.byte	0x04, 0x05
        /*0192*/ 	.short	(.L_1659 - .L_1658)
.L_1658:
        /*0194*/ 	.word	0x00000080
        /*0198*/ 	.word	0x00000001
        /*019c*/ 	.word	0x00000001


	//----- nvinfo : EIATTR_CRS_STACK_SIZE
	.align		4
.L_1659:
        /*01a0*/ 	.byte	0x04, 0x1e
        /*01a2*/ 	.short	(.L_1661 - .L_1660)
.L_1660:
        /*01a4*/ 	.word	0x00000000


	//----- nvinfo : EIATTR_CBANK_PARAM_SIZE
	.align		4
.L_1661:
        /*01a8*/ 	.byte	0x03, 0x19
        /*01aa*/ 	.short	0x0128


	//----- nvinfo : EIATTR_PARAM_CBANK
	.align		4
        /*01ac*/ 	.byte	0x04, 0x0a
        /*01ae*/ 	.short	(.L_1663 - .L_1662)
	.align		4
.L_1662:
        /*01b0*/ 	.word	index@(.nv.constant0._ZN10layer_norm13ln_bwd_kernelINS_13Kernel_traitsI6__halfS2_S2_S2_fjLj1024ELj1ELj4ELj1ELj16ENS_18Kernel_traits_baseILj1024ES2_S2_S2_S2_fjLj128EEEEELb0ELb1ELb0ELb0EEEvNS_9BwdParamsE)
        /*01b4*/ 	.short	0x0210
        /*01b6*/ 	.short	0x0128


	//----- nvinfo : EIATTR_SW_WAR
	.align		4
.L_1663:
        /*01b8*/ 	.byte	0x04, 0x36
        /*01ba*/ 	.short	(.L_1665 - .L_1664)
.L_1664:
        /*01bc*/ 	.word	0x00000008
.L_1665:


//--------------------- .nv.info._ZN10layer_norm13ln_bwd_kernelINS_13Kernel_traitsI6__halfS2_S2_S2_fjLj1024ELj1ELj4ELj1ELj16ENS_18Kernel_traits_baseILj1024ES2_S2_S2_S2_fjLj128EEEEELb0ELb1ELb0ELb1EEEvNS_9BwdParamsE --------------------------
	.section	.nv.info._ZN10layer_norm13ln_bwd_kernelINS_13Kernel_traitsI6__halfS2_S2_S2_fjLj1024ELj1ELj4ELj1ELj16ENS_18Kernel_traits_baseILj1024ES2_S2_S2_S2_fjLj128EEEEELb0ELb1ELb0ELb1EEEvNS_9BwdParamsE,"",@"SHT_CUDA_INFO"
	.sectionflags	@""
	.align	4


	//----- nvinfo : EIATTR_CUDA_API_VERSION
	.align		4
        /*0000*/ 	.byte	0x04, 0x37
        /*0002*/ 	.short	(.L_1667 - .L_1666)
.L_1666:
        /*0004*/ 	.word	0x00000082


	//----- nvinfo : EIATTR_KPARAM_INFO
	.align		4
.L_1667:
        /*0008*/ 	.byte	0x04, 0x17
        /*000a*/ 	.short	(.L_1669 - .L_1668)
.L_1668:
        /*000c*/ 	.word	0x00000000
        /*0010*/ 	.short	0x0000
        /*0012*/ 	.short	0x0000
        /*0014*/ 	.byte	0x00, 0xf0, 0xa1, 0x04


	//----- nvinfo : EIATTR_SPARSE_MMA_MASK
	.align		4
.L_1669:
        /*0018*/ 	.byte	0x03, 0x50
        /*001a*/ 	.short	0x0000


	//----- nvinfo : EIATTR_MAXREG_COUNT
	.align		4
        /*001c*/ 	.byte	0x03, 0x1b
        /*001e*/ 	.short	0x00ff


	//----- nvinfo : EIATTR_NUM_BARRIERS
	.align		4
        /*0020*/ 	.byte	0x02, 0x4c
        /*0022*/ 	.byte	0x01
	.zero		1


	//----- nvinfo : EIATTR_ANNOTATIONS
	.align		4
        /*0024*/ 	.byte	0x04, 0x55
        /*0026*/ 	.short	(.L_1671 - .L_1670)


	//   ....[0]....
.L_1670:
        /* <DEDUP_REMOVED lines=8> */


	//----- nvinfo : EIATTR_MERCURY_ISA_VERSION
	.align		4
.L_1671:
        /*0098*/ 	.byte	0x03, 0x5f
        /*009a*/ 	.short	0x0101


	//----- nvinfo : EIATTR_COOP_GROUP_MASK_REGIDS
	.align		4
        /*009c*/ 	.byte	0x04, 0x29
        /*009e*/ 	.short	(.L_1673 - .L_1672)


	//   ....[0]....
.L_1672:
        /*00a0*/ 	.word	0xffffffff


	//   ....[1]....
        /*00a4*/ 	.word	0xffffffff


	//   ....[2]....
        /*00a8*/ 	.word	0xffffffff


	//   ....[3]....
        /*00ac*/ 	.word	0xffffffff


	//   ....[4]....
        /*00b0*/ 	.word	0xffffffff


	//   ....[5]....
        /*00b4*/ 	.word	0xffffffff


	//   ....[6]....
        /*00b8*/ 	.word	0xffffffff


	//   ....[7]....
        /*00bc*/ 	.word	0xffffffff


	//   ....[8]....
        /*00c0*/ 	.word	0xffffffff


	//   ....[9]....
        /*00c4*/ 	.word	0xffffffff


	//   ....[10]....
        /*00c8*/ 	.word	0x05000096


	//   ....[11]....
        /*00cc*/ 	.word	0x05000096


	//   ....[12]....
        /*00d0*/ 	.word	0x05000096


	//   ....[13]....
        /*00d4*/ 	.word	0x05000096


	//   ....[14]....
        /*00d8*/ 	.word	0x05000096


	//   ....[15]....
        /*00dc*/ 	.word	0x05000096


	//   ....[16]....
        /*00e0*/ 	.word	0x05000096


	//   ....[17]....
        /*00e4*/ 	.word	0x05000096


	//   ....[18]....
        /*00e8*/ 	.word	0x05000096


	//   ....[19]....
        /*00ec*/ 	.word	0x05000096


	//----- nvinfo : EIATTR_COOP_GROUP_INSTR_OFFSETS
	.align		4
.L_1673:
        /*00f0*/ 	.byte	0x04, 0x28
        /*00f2*/ 	.short	(.L_1675 - .L_1674)


	//   ....[0]....
.L_1674:
        /*00f4*/ 	.word	0x000022e0


	//   ....[1]....
        /*00f8*/ 	.word	0x00002300


	//   ....[2]....
        /*00fc*/ 	.word	0x00002320


	//   ....[3]....
        /*0100*/ 	.word	0x00002340


	//   ....[4]....
        /*0104*/ 	.word	0x00002360


	//   ....[5]....
        /*0108*/ 	.word	0x00002380


	//   ....[6]....
        /*010c*/ 	.word	0x000023a0


	//   ....[7]....
        /*0110*/ 	.word	0x000023c0


	//   ....[8]....
        /*0114*/ 	.word	0x000023d0


	//   ....[9]....
        /*0118*/ 	.word	0x000023f0


	//   ....[10]....
        /*011c*/ 	.word	0x00005390


	//   ....[11]....
        /*0120*/ 	.word	0x00005420


	//   ....[12]....
        /*0124*/ 	.word	0x00005490


	//   ....[13]....
        /*0128*/ 	.word	0x000054f0


	//   ....[14]....
        /*012c*/ 	.word	0x00005560


	//   ....[15]....
        /*0130*/ 	.word	0x000055c0


	//   ....[16]....
        /*0134*/ 	.word	0x00005630


	//   ....[17]....
        /*0138*/ 	.word	0x00005690


	//   ....[18]....
        /*013c*/ 	.word	0x00005700


	//   ....[19]....
        /*0140*/ 	.word	0x00005760


	//----- nvinfo : EIATTR_EXIT_INSTR_OFFSETS
	.align		4
.L_1675:
        /*0144*/ 	.byte	0x04, 0x1c
        /*0146*/ 	.short	(.L_1677 - .L_1676)


	//   ....[0]....
.L_1676:
        /*0148*/ 	.word	0x00005320


	//----- nvinfo : EIATTR_MAX_THREADS
	.align		4
.L_1677:
        /*014c*/ 	.byte	0x04, 0x05
        /*014e*/ 	.short	(.L_1679 - .L_1678)
.L_1678:
        /*0150*/ 	.word	0x00000080
        /*0154*/ 	.word	0x00000001
        /*0158*/ 	.word	0x00000001


	//----- nvinfo : EIATTR_CRS_STACK_SIZE
	.align		4
.L_1679:
        /*015c*/ 	.byte	0x04, 0x1e
        /*015e*/ 	.short	(.L_1681 - .L_1680)
.L_1680:
        /*0160*/ 	.word	0x00000000


	//----- nvinfo : EIATTR_CBANK_PARAM_SIZE
	.align		4
.L_1681:
        /*0164*/ 	.byte	0x03, 0x19
        /*0166*/ 	.short	0x0128


	//----- nvinfo : EIATTR_PARAM_CBANK
	.align		4
        /*0168*/ 	.byte	0x04, 0x0a
        /*016a*/ 	.short	(.L_1683 - .L_1682)
	.align		4
.L_1682:
        /*016c*/ 	.word	index@(.nv.constant0._ZN10layer_norm13ln_bwd_kernelINS_13Kernel_traitsI6__halfS2_S2_S2_fjLj1024ELj1ELj4ELj1ELj16ENS_18Kernel_traits_baseILj1024ES2_S2_S2_S2_fjLj128EEEEELb0ELb1ELb0ELb1EEEvNS_9BwdParamsE)
        /*0170*/ 	.short	0x0210
        /*0172*/ 	.short	0x0128


	//----- nvinfo : EIATTR_SW_WAR
	.align		4
.L_1683:
        /*0174*/ 	.byte	0x04, 0x36
        /*0176*/ 	.short	(.L_1685 - .L_1684)
.L_1684:
        /*0178*/ 	.word	0x00000008
.L_1685:


//--------------------- .nv.info._ZN10layer_norm13ln_bwd_kernelINS_13Kernel_traitsI6__halfS2_S2_S2_fjLj1024ELj1ELj4ELj1ELj16ENS_18Kernel_traits_baseILj1024ES2_S2_S2_S2_fjLj128EEEEELb0ELb1ELb1ELb0EEEvNS_9BwdParamsE --------------------------
	.section	.nv.info._ZN10layer_norm13ln_bwd_kernelINS_13Kernel_traitsI6__halfS2_S2_S2_fjLj1024ELj1ELj4ELj1ELj16ENS_18Kernel_traits_baseILj1024ES2_S2_S2_S2_fjLj128EEEEELb0ELb1ELb1ELb0EEEvNS_9BwdParamsE,"",@"SHT_CUDA_INFO"
	.sectionflags	@""
	.align	4


	//----- nvinfo : EIATTR_CUDA_API_VERSION
	.align		4
        /*0000*/ 	.byte	0x04, 0x37
        /*0002*/ 	.short	(.L_1687 - .L_1686)
.L_1686:
        /*0004*/ 	.word	0x00000082


	//----- nvinfo : EIATTR_KPARAM_INFO
	.align		4
.L_1687:
        /*0008*/ 	.byte	0x04, 0x17
        /*000a*/ 	.short	(.L_1689 - .L_1688)
.L_1688:
        /*000c*/ 	.word	0x00000000
        /*0010*/ 	.short	0x0000
        /*0012*/ 	.short	0x0000
        /*0014*/ 	.byte	0x00, 0xf0, 0xa1, 0x04


	//----- nvinfo : EIATTR_SPARSE_MMA_MASK
	.align		4
.L_1689:
        /*0018*/ 	.byte	0x03, 0x50
        /*001a*/ 	.short	0x0000


	//----- nvinfo : EIATTR_MAXREG_COUNT
	.align		4
        /*001c*/ 	.byte	0x03, 0x1b
        /*001e*/ 	.short	0x00ff


	//----- nvinfo : EIATTR_NUM_BARRIERS
	.align		4
        /*0020*/ 	.byte	0x02, 0x4c
        /*0022*/ 	.byte	0x01
	.zero		1


	//----- nvinfo : EIATTR_ANNOTATIONS
	.align		4
        /*0024*/ 	.byte	0x04, 0x55
        /*0026*/ 	.short	(.L_1691 - .L_1690)


	//   ....[0]....
.L_1690:
        /* <DEDUP_REMOVED lines=24> */


	//----- nvinfo : EIATTR_MERCURY_ISA_VERSION
	.align		4
.L_1691:
        /*0198*/ 	.byte	0x03, 0x5f
        /*019a*/ 	.short	0x0101


	//----- nvinfo : EIATTR_COOP_GROUP_MASK_REGIDS
	.align		4
        /*019c*/ 	.byte	0x04, 0x29
        /*019e*/ 	.short	(.L_1693 - .L_1692)


	//   ....[0]....
.L_1692:
        /*01a0*/ 	.word	0xffffffff


	//   ....[1]....
        /*01a4*/ 	.word	0xffffffff


	//   ....[2]....
        /*01a8*/ 	.word	0xffffffff


	//   ....[3]....
        /*01ac*/ 	.word	0xffffffff


	//   ....[4]....
        /*01b0*/ 	.word	0xffffffff


	//   ....[5]....
        /*01b4*/ 	.word	0xffffffff


	//   ....[6]....
        /*01b8*/ 	.word	0xffffffff


	//   ....[7]....
        /*01bc*/ 	.word	0xffffffff


	//   ....[8]....
        /*01c0*/ 	.word	0xffffffff


	//   ....[9]....
        /*01c4*/ 	.word	0xffffffff


	//   ....[10]....
        /*01c8*/ 	.word	0x0500009c


	//   ....[11]....
        /*01cc*/ 	.word	0x0500009c


	//   ....[12]....
        /*01d0*/ 	.word	0x0500009c


	//   ....[13]....
        /*01d4*/ 	.word	0x0500009c


	//   ....[14]....
        /*01d8*/ 	.word	0x0500009c


	//   ....[15]....
        /*01dc*/ 	.word	0x0500009c


	//   ....[16]....
        /*01e0*/ 	.word	0x0500009c


	//   ....[17]....
        /*01e4*/ 	.word	0x0500009c


	//   ....[18]....
        /*01e8*/ 	.word	0x0500009c


	//   ....[19]....
        /*01ec*/ 	.word	0x0500009c


	//----- nvinfo : EIATTR_COOP_GROUP_INSTR_OFFSETS
	.align		4
.L_1693:
        /*01f0*/ 	.byte	0x04, 0x28
        /*01f2*/ 	.short	(.L_1695 - .L_1694)


	//   ....[0]....
.L_1694:
        /*01f4*/ 	.word	0x000027e0


	//   ....[1]....
        /*01f8*/ 	.word	0x00002800


	//   ....[2]....
        /*01fc*/ 	.word	0x00002820


	//   ....[3]....
        /*0200*/ 	.word	0x00002840


	//   ....[4]....
        /*0204*/ 	.word	0x00002860


	//   ....[5]....
        /*0208*/ 	.word	0x00002880


	//   ....[6]....
        /*020c*/ 	.word	0x000028a0


	//   ....[7]....
        /*0210*/ 	.word	0x000028c0


	//   ....[8]....
        /*0214*/ 	.word	0x000028d0


	//   ....[9]....
        /*0218*/ 	.word	0x000028f0


	//   ....[10]....
        /*021c*/ 	.word	0x00007710


	//   ....[11]....
        /*0220*/ 	.word	0x000077a0


	//   ....[12]....
        /*0224*/ 	.word	0x00007800


	//   ....[13]....
        /*0228*/ 	.word	0x00007850


	//   ....[14]....
        /*022c*/ 	.word	0x000078b0


	//   ....[15]....
        /*0230*/ 	.word	0x00007900


	//   ....[16]....
        /*0234*/ 	.word	0x00007960


	//   ....[17]....
        /*0238*/ 	.word	0x000079b0


	//   ....[18]....
        /*023c*/ 	.word	0x00007a10


	//   ....[19]....
        /*0240*/ 	.word	0x00007a60


	//----- nvinfo : EIATTR_EXIT_INSTR_OFFSETS
	.align		4
.L_1695:
        /*0244*/ 	.byte	0x04, 0x1c
        /*0246*/ 	.short	(.L_1697 - .L_1696)


	//   ....[0]....
.L_1696:
        /*0248*/ 	.word	0x00007620


	//   ....[1]....
        /*024c*/ 	.word	0x000076a0


	//----- nvinfo : EIATTR_MAX_THREADS
	.align		4
.L_1697:
        /*0250*/ 	.byte	0x04, 0x05
        /*0252*/ 	.short	(.L_1699 - .L_1698)
.L_1698:
        /*0254*/ 	.word	0x00000080
        /*0258*/ 	.word	0x00000001
        /*025c*/ 	.word	0x00000001


	//----- nvinfo : EIATTR_CRS_STACK_SIZE
	.align		4
.L_1699:
        /*0260*/ 	.byte	0x04, 0x1e
        /*0262*/ 	.short	(.L_1701 - .L_1700)
.L_1700:
        /*0264*/ 	.word	0x00000000


	//----- nvinfo : EIATTR_CBANK_PARAM_SIZE
	.align		4
.L_1701:
        /*0268*/ 	.byte	0x03, 0x19
        /*026a*/ 	.short	0x0128


	//----- nvinfo : EIATTR_PARAM_CBANK
	.align		4
        /*026c*/ 	.byte	0x04, 0x0a
        /*026e*/ 	.short	(.L_1703 - .L_1702)
	.align		4
.L_1702:
        /*0270*/ 	.word	index@(.nv.constant0._ZN10layer_norm13ln_bwd_kernelINS_13Kernel_traitsI6__halfS2_S2_S2_fjLj1024ELj1ELj4ELj1ELj16ENS_18Kernel_traits_baseILj1024ES2_S2_S2_S2_fjLj128EEEEELb0ELb1ELb1ELb0EEEvNS_9BwdParamsE)
        /*0274*/ 	.short	0x0210
        /*0276*/ 	.short	0x0128


	//----- nvinfo : EIATTR_SW_WAR
	.align		4
.L_1703:
        /*0278*/ 	.byte	0x04, 0x36
        /*027a*/ 	.short	(.L_1705 - .L_1704)
.L_1704:
        /*027c*/ 	.word	0x00000008
.L_1705:


//--------------------- .nv.info._ZN10layer_norm13ln_bwd_kernelINS_13Kernel_traitsI6__halfS2_S2_S2_fjLj1024ELj1ELj4ELj1ELj16ENS_18Kernel_traits_baseILj1024ES2_S2_S2_S2_fjLj128EEEEELb0ELb1ELb1ELb1EEEvNS_9BwdParamsE --------------------------
	.section	.nv.info._ZN10layer_norm13ln_bwd_kernelINS_13Kernel_traitsI6__halfS2_S2_S2_fjLj1024ELj1ELj4ELj1ELj16ENS_18Kernel_traits_baseILj1024ES2_S2_S2_S2_fjLj128EEEEELb0ELb1ELb1ELb1EEEvNS_9BwdParamsE,"",@"SHT_CUDA_INFO"
	.sectionflags	@""
	.align	4


	//----- nvinfo : EIATTR_CUDA_API_VERSION
	.align		4
        /*0000*/ 	.byte	0x04, 0x37
        /*0002*/ 	.short	(.L_1707 - .L_1706)
.L_1706:
        /*0004*/ 	.word	0x00000082


	//----- nvinfo : EIATTR_KPARAM_INFO
	.align		4
.L_1707:
        /*0008*/ 	.byte	0x04, 0x17
        /*000a*/ 	.short	(.L_1709 - .L_1708)
.L_1708:
        /*000c*/ 	.word	0x00000000
        /*0010*/ 	.short	0x0000
        /*0012*/ 	.short	0x0000
        /*0014*/ 	.byte	0x00, 0xf0, 0xa1, 0x04


	//----- nvinfo : EIATTR_SPARSE_MMA_MASK
	.align		4
.L_1709:
        /*0018*/ 	.byte	0x03, 0x50
        /*001a*/ 	.short	0x0000


	//----- nvinfo : EIATTR_MAXREG_COUNT
	.align		4
        /*001c*/ 	.byte	0x03, 0x1b
        /*001e*/ 	.short	0x00ff


	//----- nvinfo : EIATTR_NUM_BARRIERS
	.align		4
        /*0020*/ 	.byte	0x02, 0x4c
        /*0022*/ 	.byte	0x01
	.zero		1


	//----- nvinfo : EIATTR_ANNOTATIONS
	.align		4
        /*0024*/ 	.byte	0x04, 0x55
        /*0026*/ 	.short	(.L_1711 - .L_1710)


	//   ....[0]....
.L_1710:
        /*0028*/ 	.word	0x00000001
        /*002c*/ 	.byte	0x20, 0x08, 0x00, 0x00, 0x01, 0x00, 0x00, 0x00, 0x30, 0x08, 0x00, 0x00, 0x01, 0x00, 0x00, 0x00
        /*003c*/ 	.byte	0x40, 0x08, 0x00, 0x00, 0x01, 0x00, 0x00, 0x00, 0x70, 0x08, 0x00, 0x00, 0x01, 0x00, 0x00, 0x00
        /*004c*/ 	.byte	0x90, 0x08, 0x00, 0x00, 0x01, 0x00, 0x00, 0x00, 0xc0, 0x08, 0x00, 0x00, 0x01, 0x00, 0x00, 0x00
        /*005c*/ 	.byte	0x10, 0x10, 0x00, 0x00, 0x01, 0x00, 0x00, 0x00, 0x70, 0x10, 0x00, 0x00, 0x01, 0x00, 0x00, 0x00
        /*006c*/ 	.byte	0x80, 0x11, 0x00, 0x00, 0x01, 0x00, 0x00, 0x00, 0xa0, 0x14, 0x00, 0x00, 0x01, 0x00, 0x00, 0x00
        /*007c*/ 	.byte	0xf0, 0x14, 0x00, 0x00, 0x01, 0x00, 0x00, 0x00, 0x30, 0x15, 0x00, 0x00


	//----- nvinfo : EIATTR_MERCURY_ISA_VERSION
	.align		4
.L_1711:
        /*0088*/ 	.byte	0x03, 0x5f
        /*008a*/ 	.short	0x0101


	//----- nvinfo : EIATTR_COOP_GROUP_MASK_REGIDS
	.align		4
        /*008c*/ 	.byte	0x04, 0x29
        /*008e*/ 	.short	(.L_1713 - .L_1712)


	//   ....[0]....
.L_1712:
        /*0090*/ 	.word	0xffffffff


	//   ....[1]....
        /*0094*/ 	.word	0xffffffff


	//   ....[2]....
        /*0098*/ 	.word	0xffffffff


	//   ....[3]....
        /*009c*/ 	.word	0xffffffff


	//   ....[4]....
        /*00a0*/ 	.word	0xffffffff


	//   ....[5]....
        /*00a4*/ 	.word	0xffffffff


	//   ....[6]....
        /*00a8*/ 	.word	0xffffffff


	//   ....[7]....
        /*00ac*/ 	.word	0xffffffff


	//   ....[8]....
        /*00b0*/ 	.word	0xffffffff


	//   ....[9]....
        /*00b4*/ 	.word	0xffffffff


	//   ....[10]....
        /*00b8*/ 	.word	0x050000c0


	//   ....[11]....
        /*00bc*/ 	.word	0x050000c0


	//   ....[12]....
        /*00c0*/ 	.word	0x050000c0


	//   ....[13]....
        /*00c4*/ 	.word	0x050000c0


	//   ....[14]....
        /*00c8*/ 	.word	0x050000c0


	//   ....[15]....
        /*00cc*/ 	.word	0x050000c0


	//   ....[16]....
        /*00d0*/ 	.word	0x050000c0


	//   ....[17]....
        /*00d4*/ 	.word	0x050000c0


	//   ....[18]....
        /*00d8*/ 	.word	0x050000c0


	//   ....[19]....
        /*00dc*/ 	.word	0x050000c0


	//----- nvinfo : EIATTR_COOP_GROUP_INSTR_OFFSETS
	.align		4
.L_1713:
        /*00e0*/ 	.byte	0x04, 0x28
        /*00e2*/ 	.short	(.L_1715 - .L_1714)


	//   ....[0]....
.L_1714:
        /*00e4*/ 	.word	0x000021f0


	//   ....[1]....
        /*00e8*/ 	.word	0x00002210


	//   ....[2]....
        /*00ec*/ 	.word	0x00002230


	//   ....[3]....
        /*00f0*/ 	.word	0x00002250


	//   ....[4]....
        /*00f4*/ 	.word	0x00002270


	//   ....[5]....
        /*00f8*/ 	.word	0x00002290


	//   ....[6]....
        /*00fc*/ 	.word	0x000022b0


	//   ....[7]....
        /*0100*/ 	.word	0x000022d0


	//   ....[8]....
        /*0104*/ 	.word	0x000022e0


	//   ....[9]....
        /*0108*/ 	.word	0x00002300


	//   ....[10]....
        /*010c*/ 	.word	0x00006910


	//   ....[11]....
        /*0110*/ 	.word	0x000069a0


	//   ....[12]....
        /*0114*/ 	.word	0x00006a00


	//   ....[13]....
        /*0118*/ 	.word	0x00006a50


	//   ....[14]....
        /*011c*/ 	.word	0x00006ab0


	//   ....[15]....
        /*0120*/ 	.word	0x00006b00


	//   ....[16]....
        /*0124*/ 	.word	0x00006b60


	//   ....[17]....
        /*0128*/ 	.word	0x00006bb0


	//   ....[18]....
        /*012c*/ 	.word	0x00006c10


	//   ....[19]....
        /*0130*/ 	.word	0x00006c60


	//----- nvinfo : EIATTR_EXIT_INSTR_OFFSETS
	.align		4
.L_1715:
        /*0134*/ 	.byte	0x04, 0x1c
        /*0136*/ 	.short	(.L_1717 - .L_1716)


	//   ....[0]....
.L_1716:
        /*0138*/ 	.word	0x000068a0


	//----- nvinfo : EIATTR_MAX_THREADS
	.align		4
.L_1717:
        /*013c*/ 	.byte	0x04, 0x05
        /*013e*/ 	.short	(.L_1719 - .L_1718)
.L_1718:
        /*0140*/ 	.word	0x00000080
        /*0144*/ 	.word	0x00000001
        /*0148*/ 	.word	0x00000001


	//----- nvinfo : EIATTR_CRS_STACK_SIZE
	.align		4
.L_1719:
        /*014c*/ 	.byte	0x04, 0x1e
        /*014e*/ 	.short	(.L_1721 - .L_1720)
.L_1720:
        /*0150*/ 	.word	0x00000000


	//----- nvinfo : EIATTR_CBANK_PARAM_SIZE
	.align		4
.L_1721:
        /*0154*/ 	.byte	0x03, 0x19
        /*0156*/ 	.short	0x0128


	//----- nvinfo : EIATTR_PARAM_CBANK
	.align		4
        /*0158*/ 	.byte	0x04, 0x0a
        /*015a*/ 	.short	(.L_1723 - .L_1722)
	.align		4
.L_1722:
        /*015c*/ 	.word	index@(.nv.constant0._ZN10layer_norm13ln_bwd_kernelINS_13Kernel_traitsI6__halfS2_S2_S2_fjLj1024ELj1ELj4ELj1ELj16ENS_18Kernel_traits_baseILj1024ES2_S2_S2_S2_fjLj128EEEEELb0ELb1ELb1ELb1EEEvNS_9BwdParamsE)
        /*0160*/ 	.short	0x0210
        /*0162*/ 	.short	0x0128


	//----- nvinfo : EIATTR_SW_WAR
	.align		4
.L_1723:
        /*0164*/ 	.byte	0x04, 0x36
        /*0166*/ 	.short	(.L_1725 - .L_1724)
.L_1724:
        /*0168*/ 	.word	0x00000008
.L_1725:


//--------------------- .nv.info._ZN10layer_norm13ln_bwd_kernelINS_13Kernel_traitsI6__halfS2_S2_S2_fjLj1024ELj1ELj4ELj1ELj16ENS_18Kernel_traits_baseILj1024ES2_S2_S2_S2_fjLj128EEEEELb1ELb0ELb0ELb0EEEvNS_9BwdParamsE --------------------------
	.section	.nv.info._ZN10layer_norm13ln_bwd_kernelINS_13Kernel_traitsI6__halfS2_S2_S2_fjLj1024ELj1ELj4ELj1ELj16ENS_18Kernel_traits_baseILj1024ES2_S2_S2_S2_fjLj128EEEEELb1ELb0ELb0ELb0EEEvNS_9BwdParamsE,"",@"SHT_CUDA_INFO"
	.sectionflags	@""
	.align	4


	//----- nvinfo : EIATTR_CUDA_API_VERSION
	.align		4
        /*0000*/ 	.byte	0x04, 0x37
        /*0002*/ 	.short	(.L_1727 - .L_1726)
.L_1726:
        /*0004*/ 	.word	0x00000082


	//----- nvinfo : EIATTR_KPARAM_INFO
	.align		4
.L_1727:
        /*0008*/ 	.byte	0x04, 0x17
        /*000a*/ 	.short	(.L_1729 - .L_1728)
.L_1728:
        /*000c*/ 	.word	0x00000000
        /*0010*/ 	.short	0x0000
        /*0012*/ 	.short	0x0000
        /*0014*/ 	.byte	0x00, 0xf0, 0xa1, 0x04


	//----- nvinfo : EIATTR_SPARSE_MMA_MASK
	.align		4
.L_1729:
        /*0018*/ 	.byte	0x03, 0x50
        /*001a*/ 	.short	0x0000


	//----- nvinfo : EIATTR_MAXREG_COUNT
	.align		4
        /*001c*/ 	.byte	0x03, 0x1b
        /*001e*/ 	.short	0x00ff


	//----- nvinfo : EIATTR_NUM_BARRIERS
	.align		4
        /*0020*/ 	.byte	0x02, 0x4c
        /*0022*/ 	.byte	0x01
	.zero		1


	//----- nvinfo : EIATTR_MERCURY_ISA_VERSION
	.align		4
        /*0024*/ 	.byte	0x03, 0x5f
        /*0026*/ 	.short	0x0101


	//----- nvinfo : EIATTR_COOP_GROUP_MASK_REGIDS
	.align		4
        /*0028*/ 	.byte	0x04, 0x29
        /*002a*/ 	.short	(.L_1731 - .L_1730)


	//   ....[0]....
.L_1730:
        /*002c*/ 	.word	0xffffffff


	//   ....[1]....
        /*0030*/ 	.word	0xffffffff


	//   ....[2]....
        /*0034*/ 	.word	0xffffffff


	//   ....[3]....
        /*0038*/ 	.word	0xffffffff


	//   ....[4]....
        /*003c*/ 	.word	0xffffffff


	//   ....[5]....
        /*0040*/ 	.word	0xffffffff


	//   ....[6]....
        /*0044*/ 	.word	0xffffffff


	//   ....[7]....
        /*0048*/ 	.word	0xffffffff


	//   ....[8]....
        /*004c*/ 	.word	0xffffffff


	//   ....[9]....
        /*0050*/ 	.word	0xffffffff


	//   ....[10]....
        /*0054*/ 	.word	0x050000cb


	//   ....[11]....
        /*0058*/ 	.word	0x050000cb


	//   ....[12]....
        /*005c*/ 	.word	0x050000cb


	//   ....[13]....
        /*0060*/ 	.word	0x050000cb


	//   ....[14]....
        /*0064*/ 	.word	0x050000cb


	//   ....[15]....
        /*0068*/ 	.word	0x050000cb


	//   ....[16]....
        /*006c*/ 	.word	0x050000cb


	//   ....[17]....
        /*0070*/ 	.word	0x050000cb


	//   ....[18]....
        /*0074*/ 	.word	0x050000cb


	//   ....[19]....
        /*0078*/ 	.word	0x050000cb


	//----- nvinfo : EIATTR_COOP_GROUP_INSTR_OFFSETS
	.align		4
.L_1731:
        /*007c*/ 	.byte	0x04, 0x28
        /*007e*/ 	.short	(.L_1733 - .L_1732)


	//   ....[0]....
.L_1732:
        /*0080*/ 	.word	0x00001f30


	//   ....[1]....
        /*0084*/ 	.word	0x00001f40


	//   ....[2]....
        /*0088*/ 	.word	0x00001f70


	//   ....[3]....
        /*008c*/ 	.word	0x00001f80


	//   ....[4]....
        /*0090*/ 	.word	0x00001fb0


	//   ....[5]....
        /*0094*/ 	.word	0x00001fc0


	//   ....[6]....
        /*0098*/ 	.word	0x00001ff0


	//   ....[7]....
        /*009c*/ 	.word	0x00002000


	//   ....[8]....
        /*00a0*/ 	.word	0x00002030


	//   ....[9]....
        /*00a4*/ 	.word	0x00002040


	//   ....[10]....
        /*00a8*/ 	.word	0x00004c80


	//   ....[11]....
        /*00ac*/ 	.word	0x00004d10


	//   ....[12]....
        /*00b0*/ 	.word	0x00004d80


	//   ....[13]....
        /*00b4*/ 	.word	0x00004de0


	//   ....[14]....
        /*00b8*/ 	.word	0x00004e50


	//   ....[15]....
        /*00bc*/ 	.word	0x00004eb0


	//   ....[16]....
        /*00c0*/ 	.word	0x00004f20


	//   ....[17]....
        /*00c4*/ 	.word	0x00004f80


	//   ....[18]....
        /*00c8*/ 	.word	0x00004ff0


	//   ....[19]....
        /*00cc*/ 	.word	0x00005050


	//----- nvinfo : EIATTR_EXIT_INSTR_OFFSETS
	.align		4
.L_1733:
        /*00d0*/ 	.byte	0x04, 0x1c
        /*00d2*/ 	.short	(.L_1735 - .L_1734)


	//   ....[0]....
.L_1734:
        /*00d4*/ 	.word	0x00004be0


	//   ....[1]....
        /*00d8*/ 	.word	0x00004c10


	//----- nvinfo : EIATTR_MAX_THREADS
	.align		4
.L_1735:
        /*00dc*/ 	.byte	0x04, 0x05
        /*00de*/ 	.short	(.L_1737 - .L_1736)
.L_1736:
        /*00e0*/ 	.word	0x00000080
        /*00e4*/ 	.word	0x00000001
        /*00e8*/ 	.word	0x00000001


	//----- nvinfo : EIATTR_CRS_STACK_SIZE
	.align		4
.L_1737:
        /*00ec*/ 	.byte	0x04, 0x1e
        /*00ee*/ 	.short	(.L_1739 - .L_1738)
.L_1738:
        /*00f0*/ 	.word	0x00000000


	//----- nvinfo : EIATTR_CBANK_PARAM_SIZE
	.align		4
.L_1739:
        /*00f4*/ 	.byte	0x03, 0x19
        /*00f6*/ 	.short	0x0128


	//----- nvinfo : EIATTR_PARAM_CBANK
	.align		4
        /*00f8*/ 	.byte	0x04, 0x0a
        /*00fa*/ 	.short	(.L_1741 - .L_1740)
	.align		4
.L_1740:
        /*00fc*/ 	.word	index@(.nv.constant0._ZN10layer_norm13ln_bwd_kernelINS_13Kernel_traitsI6__halfS2_S2_S2_fjLj1024ELj1ELj4ELj1ELj16ENS_18Kernel_traits_baseILj1024ES2_S2_S2_S2_fjLj128EEEEELb1ELb0ELb0ELb0EEEvNS_9BwdParamsE)
        /*0100*/ 	.short	0x0210
        /*0102*/ 	.short	0x0128


	//----- nvinfo : EIATTR_SW_WAR
	.align		4
.L_1741:
        /*0104*/ 	.byte	0x04, 0x36
        /*0106*/ 	.short	(.L_1743 - .L_1742)
.L_1742:
        /*0108*/ 	.word	0x00000008
.L_1743:


//--------------------- .nv.info._ZN10layer_norm13ln_bwd_kernelINS_13Kernel_traitsI6__halfS2_S2_S2_fjLj1024ELj1ELj4ELj1ELj16ENS_18Kernel_traits_baseILj1024ES2_S2_S2_S2_fjLj128EEEEELb1ELb0ELb0ELb1EEEvNS_9BwdParamsE --------------------------
	.section	.nv.info._ZN10layer_norm13ln_bwd_kernelINS_13Kernel_traitsI6__halfS2_S2_S2_fjLj1024ELj1ELj4ELj1ELj16ENS_18Kernel_traits_baseILj1024ES2_S2_S2_S2_fjLj128EEEEELb1ELb0ELb0ELb1EEEvNS_9BwdParamsE,"",@"SHT_CUDA_INFO"
	.sectionflags	@""
	.align	4


	//----- nvinfo : EIATTR_CUDA_API_VERSION
	.align		4
        /*0000*/ 	.byte	0x04, 0x37
        /*0002*/ 	.short	(.L_1745 - .L_1744)
.L_1744:
        /*0004*/ 	.word	0x00000082


	//----- nvinfo : EIATTR_KPARAM_INFO
	.align		4
.L_1745:
        /*0008*/ 	.byte	0x04, 0x17
        /*000a*/ 	.short	(.L_1747 - .L_1746)
.L_1746:
        /*000c*/ 	.word	0x00000000
        /*0010*/ 	.short	0x0000
        /*0012*/ 	.short	0x0000
        /*0014*/ 	.byte	0x00, 0xf0, 0xa1, 0x04


	//----- nvinfo : EIATTR_SPARSE_MMA_MASK
	.align		4
.L_1747:
        /*0018*/ 	.byte	0x03, 0x50
        /*001a*/ 	.short	0x0000


	//----- nvinfo : EIATTR_MAXREG_COUNT
	.align		4
        /*001c*/ 	.byte	0x03, 0x1b
        /*001e*/ 	.short	0x00ff


	//----- nvinfo : EIATTR_NUM_BARRIERS
	.align		4
        /*0020*/ 	.byte	0x02, 0x4c
        /*0022*/ 	.byte	0x01
	.zero		1


	//----- nvinfo : EIATTR_MERCURY_ISA_VERSION
	.align		4
        /*0024*/ 	.byte	0x03, 0x5f
        /*0026*/ 	.short	0x0101


	//----- nvinfo : EIATTR_COOP_GROUP_MASK_REGIDS
	.align		4
        /*0028*/ 	.byte	0x04, 0x29
        /*002a*/ 	.short	(.L_1749 - .L_1748)


	//   ....[0]....
.L_1748:
        /*002c*/ 	.word	0xffffffff


	//   ....[1]....
        /*0030*/ 	.word	0xffffffff


	//   ....[2]....
        /*0034*/ 	.word	0xffffffff


	//   ....[3]....
        /*0038*/ 	.word	0xffffffff


	//   ....[4]....
        /*003c*/ 	.word	0xffffffff


	//   ....[5]....
        /*0040*/ 	.word	0xffffffff


	//   ....[6]....
        /*0044*/ 	.word	0xffffffff


	//   ....[7]....
        /*0048*/ 	.word	0xffffffff


	//   ....[8]....
        /*004c*/ 	.word	0xffffffff


	//   ....[9]....
        /*0050*/ 	.word	0xffffffff


	//   ....[10]....
        /*0054*/ 	.word	0x050000d0


	//   ....[11]....
        /*0058*/ 	.word	0x050000d0


	//   ....[12]....
        /*005c*/ 	.word	0x050000d0


	//   ....[13]....
        /*0060*/ 	.word	0x050000d0


	//   ....[14]....
        /*0064*/ 	.word	0x050000d0


	//   ....[15]....
        /*0068*/ 	.word	0x050000d0


	//   ....[16]....
        /*006c*/ 	.word	0x050000d0


	//   ....[17]....
        /*0070*/ 	.word	0x050000d0


	//   ....[18]....
        /*0074*/ 	.word	0x050000d0


	//   ....[19]....
        /*0078*/ 	.word	0x050000d0


	//----- nvinfo : EIATTR_COOP_GROUP_INSTR_OFFSETS
	.align		4
.L_1749:
        /*007c*/ 	.byte	0x04, 0x28
        /*007e*/ 	.short	(.L_1751 - .L_1750)


	//   ....[0]....
.L_1750:
        /*0080*/ 	.word	0x00001e20


	//   ....[1]....
        /*0084*/ 	.word	0x00001e30


	//   ....[2]....
        /*0088*/ 	.word	0x00001e60


	//   ....[3]....
        /*008c*/ 	.word	0x00001e70


	//   ....[4]....
        /*0090*/ 	.word	0x00001eb0


	//   ....[5]....
        /*0094*/ 	.word	0x00001ec0


	//   ....[6]....
        /*0098*/ 	.word	0x00001ef0


	//   ....[7]....
        /*009c*/ 	.word	0x00001f00


	//   ....[8]....
        /*00a0*/ 	.word	0x00001f30


	//   ....[9]....
        /*00a4*/ 	.word	0x00001f60


	//   ....[10]....
        /*00a8*/ 	.word	0x000048e0


	//   ....[11]....
        /*00ac*/ 	.word	0x00004970


	//   ....[12]....
        /*00b0*/ 	.word	0x000049e0


	//   ....[13]....
        /*00b4*/ 	.word	0x00004a40


	//   ....[14]....
        /*00b8*/ 	.word	0x00004ac0


	//   ....[15]....
        /*00bc*/ 	.word	0x00004b20


	//   ....[16]....
        /*00c0*/ 	.word	0x00004b90


	//   ....[17]....
        /*00c4*/ 	.word	0x00004bf0


	//   ....[18]....
        /*00c8*/ 	.word	0x00004c60


	//   ....[19]....
        /*00cc*/ 	.word	0x00004ce0


	//----- nvinfo : EIATTR_EXIT_INSTR_OFFSETS
	.align		4
.L_1751:
        /*00d0*/ 	.byte	0x04, 0x1c
        /*00d2*/ 	.short	(.L_1753 - .L_1752)


	//   ....[0]....
.L_1752:
        /*00d4*/ 	.word	0x00004870


	//----- nvinfo : EIATTR_MAX_THREADS
	.align		4
.L_1753:
        /*00d8*/ 	.byte	0x04, 0x05
        /*00da*/ 	.short	(.L_1755 - .L_1754)
.L_1754:
        /*00dc*/ 	.word	0x00000080
        /*00e0*/ 	.word	0x00000001
        /*00e4*/ 	.word	0x00000001


	//----- nvinfo : EIATTR_CRS_STACK_SIZE
	.align		4
.L_1755:
        /*00e8*/ 	.byte	0x04, 0x1e
        /*00ea*/ 	.short	(.L_1757 - .L_1756)
.L_1756:
        /*00ec*/ 	.word	0x00000000


	//----- nvinfo : EIATTR_CBANK_PARAM_SIZE
	.align		4
.L_1757:
        /*00f0*/ 	.byte	0x03, 0x19
        /*00f2*/ 	.short	0x0128


	//----- nvinfo : EIATTR_PARAM_CBANK
	.align		4
        /*00f4*/ 	.byte	0x04, 0x0a
        /*00f6*/ 	.short	(.L_1759 - .L_1758)
	.align		4
.L_1758:
        /*00f8*/ 	.word	index@(.nv.constant0._ZN10layer_norm13ln_bwd_kernelINS_13Kernel_traitsI6__halfS2_S2_S2_fjLj1024ELj1ELj4ELj1ELj16ENS_18Kernel_traits_baseILj1024ES2_S2_S2_S2_fjLj128EEEEELb1ELb0ELb0ELb1EEEvNS_9BwdParamsE)
        /*00fc*/ 	.short	0x0210
        /*00fe*/ 	.short	0x0128


	//----- nvinfo : EIATTR_SW_WAR
	.align		4
.L_1759:
        /*0100*/ 	.byte	0x04, 0x36
        /*0102*/ 	.short	(.L_1761 - .L_1760)
.L_1760:
        /*0104*/ 	.word	0x00000008
.L_1761:


//--------------------- .nv.info._ZN10layer_norm22ln_bwd_finalize_kernelINS_22Kernel_traits_finalizeILj1024E6__halfS2_S2_S2_fjLb0ELj1024ELj4ENS_18Kernel_traits_baseILj1024ES2_S2_S2_S2_fjLj1024EEEEELb0ELb0EEEvNS_9BwdParamsE --------------------------
	.section	.nv.info._ZN10layer_norm22ln_bwd_finalize_kernelINS_22Kernel_traits_finalizeILj1024E6__halfS2_S2_S2_fjLb0ELj1024ELj4ENS_18Kernel_traits_baseILj1024ES2_S2_S2_S2_fjLj1024EEEEELb0ELb0EEEvNS_9BwdParamsE,"",@"SHT_CUDA_INFO"
	.sectionflags	@""
	.align	4


	//----- nvinfo : EIATTR_CUDA_API_VERSION
	.align		4
        /*0000*/ 	.byte	0x04, 0x37
        /*0002*/ 	.short	(.L_1763 - .L_1762)
.L_1762:
        /*0004*/ 	.word	0x00000082


	//----- nvinfo : EIATTR_KPARAM_INFO
	.align		4
.L_1763:
        /*0008*/ 	.byte	0x04, 0x17
        /*000a*/ 	.short	(.L_1765 - .L_1764)
.L_1764:
        /*000c*/ 	.word	0x00000000
        /*0010*/ 	.short	0x0000
        /*0012*/ 	.short	0x0000
        /*0014*/ 	.byte	0x00, 0xf0, 0xa1, 0x04


	//----- nvinfo : EIATTR_SPARSE_MMA_MASK
	.align		4
.L_1765:
        /*0018*/ 	.byte	0x03, 0x50
        /*001a*/ 	.short	0x0000


	//----- nvinfo : EIATTR_MAXREG_COUNT
	.align		4
        /*001c*/ 	.byte	0x03, 0x1b
        /*001e*/ 	.short	0x0040


	//----- nvinfo : EIATTR_NUM_BARRIERS
	.align		4
        /*0020*/ 	.byte	0x02, 0x4c
        /*0022*/ 	.byte	0x01
	.zero		1


	//----- nvinfo : EIATTR_MERCURY_ISA_VERSION
	.align		4
        /*0024*/ 	.byte	0x03, 0x5f
        /*0026*/ 	.short	0x0101


	//----- nvinfo : EIATTR_COOP_GROUP_MASK_REGIDS
	.align		4
        /*0028*/ 	.byte	0x04, 0x29
        /*002a*/ 	.short	(.L_1767 - .L_1766)


	//   ....[0]....
.L_1766:
        /*002c*/ 	.word	0xffffffff


	//   ....[1]....
        /*0030*/ 	.word	0xffffffff


	//   ....[2]....
        /*0034*/ 	.word	0xffffffff


	//   ....[3]....
        /*0038*/ 	.word	0xffffffff


	//   ....[4]....
        /*003c*/ 	.word	0xffffffff


	//   ....[5]....
        /*0040*/ 	.word	0xffffffff


	//   ....[6]....
        /*0044*/ 	.word	0xffffffff


	//   ....[7]....
        /*0048*/ 	.word	0xffffffff


	//   ....[8]....
        /*004c*/ 	.word	0xffffffff


	//   ....[9]....
        /*0050*/ 	.word	0xffffffff


	//   ....[10]....
        /*0054*/ 	.word	0x05000013


	//   ....[11]....
        /*0058*/ 	.word	0x05000013


	//   ....[12]....
        /*005c*/ 	.word	0x05000013


	//   ....[13]....
        /*0060*/ 	.word	0x05000013


	//   ....[14]....
        /*0064*/ 	.word	0x05000013


	//   ....[15]....
        /*0068*/ 	.word	0x05000013


	//   ....[16]....
        /*006c*/ 	.word	0x05000013


	//   ....[17]....
        /*0070*/ 	.word	0x05000013


	//   ....[18]....
        /*0074*/ 	.word	0x05000013


	//   ....[19]....
        /*0078*/ 	.word	0x05000013


	//----- nvinfo : EIATTR_COOP_GROUP_INSTR_OFFSETS
	.align		4
.L_1767:
        /*007c*/ 	.byte	0x04, 0x28
        /*007e*/ 	.short	(.L_1769 - .L_1768)


	//   ....[0]....
.L_1768:
        /*0080*/ 	.word	0x000008e0


	//   ....[1]....
        /*0084*/ 	.word	0x000008f0


	//   ....[2]....
        /*0088*/ 	.word	0x00000920


	//   ....[3]....
        /*008c*/ 	.word	0x00000930


	//   ....[4]....
        /*0090*/ 	.word	0x00000960


	//   ....[5]....
        /*0094*/ 	.word	0x00000970


	//   ....[6]....
        /*0098*/ 	.word	0x000009a0


	//   ....[7]....
        /*009c*/ 	.word	0x000009b0


	//   ....[8]....
        /*00a0*/ 	.word	0x000009e0


	//   ....[9]....
        /*00a4*/ 	.word	0x000009f0


	//   ....[10]....
        /*00a8*/ 	.word	0x00000c10


	//   ....[11]....
        /*00ac*/ 	.word	0x00000c80


	//   ....[12]....
        /*00b0*/ 	.word	0x00000cf0


	//   ....[13]....
        /*00b4*/ 	.word	0x00000d60


	//   ....[14]....
        /*00b8*/ 	.word	0x00000dd0


	//   ....[15]....
        /*00bc*/ 	.word	0x00000e30


	//   ....[16]....
        /*00c0*/ 	.word	0x00000ea0


	//   ....[17]....
        /*00c4*/ 	.word	0x00000f10


	//   ....[18]....
        /*00c8*/ 	.word	0x00000f80


	//   ....[19]....
        /*00cc*/ 	.word	0x00000ff0


	//----- nvinfo : EIATTR_EXIT_INSTR_OFFSETS
	.align		4
.L_1769:
        /*00d0*/ 	.byte	0x04, 0x1c
        /*00d2*/ 	.short	(.L_1771 - .L_1770)


	//   ....[0]....
.L_1770:
        /*00d4*/ 	.word	0x00000070


	//   ....[1]....
        /*00d8*/ 	.word	0x00000bb0


	//----- nvinfo : EIATTR_MAX_THREADS
	.align		4
.L_1771:
        /*00dc*/ 	.byte	0x04, 0x05
        /*00de*/ 	.short	(.L_1773 - .L_1772)
.L_1772:
        /*00e0*/ 	.word	0x00000400
        /*00e4*/ 	.word	0x00000001
        /*00e8*/ 	.word	0x00000001


	//----- nvinfo : EIATTR_CRS_STACK_SIZE
	.align		4
.L_1773:
        /*00ec*/ 	.byte	0x04, 0x1e
        /*00ee*/ 	.short	(.L_1775 - .L_1774)
.L_1774:
        /*00f0*/ 	.word	0x00000000


	//----- nvinfo : EIATTR_CBANK_PARAM_SIZE
	.align		4
.L_1775:
        /*00f4*/ 	.byte	0x03, 0x19
        /*00f6*/ 	.short	0x0128


	//----- nvinfo : EIATTR_PARAM_CBANK
	.align		4
        /*00f8*/ 	.byte	0x04, 0x0a
        /*00fa*/ 	.short	(.L_1777 - .L_1776)
	.align		4
.L_1776:
        /*00fc*/ 	.word	index@(.nv.constant0._ZN10layer_norm22ln_bwd_finalize_kernelINS_22Kernel_traits_finalizeILj1024E6__halfS2_S2_S2_fjLb0ELj1024ELj4ENS_18Kernel_traits_baseILj1024ES2_S2_S2_S2_fjLj1024EEEEELb0ELb0EEEvNS_9BwdParamsE)
        /*0100*/ 	.short	0x0210
        /*0102*/ 	.short	0x0128


	//----- nvinfo : EIATTR_SW_WAR
	.align		4
.L_1777:
        /*0104*/ 	.byte	0x04, 0x36
        /*0106*/ 	.short	(.L_1779 - .L_1778)
.L_1778:
        /*0108*/ 	.word	0x00000008
.L_1779:


//--------------------- .nv.info._ZN10layer_norm13ln_bwd_kernelINS_13Kernel_traitsI6__halfS2_S2_S2_fjLj1024ELj1ELj4ELj1ELj16ENS_18Kernel_traits_baseILj1024ES2_S2_S2_S2_fjLj128EEEEELb1ELb0ELb1ELb0EEEvNS_9BwdParamsE --------------------------
	.section	.nv.info._ZN10layer_norm13ln_bwd_kernelINS_13Kernel_traitsI6__halfS2_S2_S2_fjLj1024ELj1ELj4ELj1ELj16ENS_18Kernel_traits_baseILj1024ES2_S2_S2_S2_fjLj128EEEEELb1ELb0ELb1ELb0EEEvNS_9BwdParamsE,"",@"SHT_CUDA_INFO"
	.sectionflags	@""
	.align	4


	//----- nvinfo : EIATTR_CUDA_API_VERSION
	.align		4
        /*0000*/ 	.byte	0x04, 0x37
        /*0002*/ 	.short	(.L_1781 - .L_1780)
.L_1780:
        /*0004*/ 	.word	0x00000082


	//----- nvinfo : EIATTR_KPARAM_INFO
	.align		4
.L_1781:
        /*0008*/ 	.byte	0x04, 0x17
        /*000a*/ 	.short	(.L_1783 - .L_1782)
.L_1782:
        /*000c*/ 	.word	0x00000000
        /*0010*/ 	.short	0x0000
        /*0012*/ 	.short	0x0000
        /*0014*/ 	.byte	0x00, 0xf0, 0xa1, 0x04


	//----- nvinfo : EIATTR_SPARSE_MMA_MASK
	.align		4
.L_1783:
        /*0018*/ 	.byte	0x03, 0x50
        /*001a*/ 	.short	0x0000


	//----- nvinfo : EIATTR_MAXREG_COUNT
	.align		4
        /*001c*/ 	.byte	0x03, 0x1b
        /*001e*/ 	.short	0x00ff


	//----- nvinfo : EIATTR_NUM_BARRIERS
	.align		4
        /*0020*/ 	.byte	0x02, 0x4c
        /*0022*/ 	.byte	0x01
	.zero		1


	//----- nvinfo : EIATTR_MERCURY_ISA_VERSION
	.align		4
        /*0024*/ 	.byte	0x03, 0x5f
        /*0026*/ 	.short	0x0101


	//----- nvinfo : EIATTR_COOP_GROUP_MASK_REGIDS
	.align		4
        /*0028*/ 	.byte	0x04, 0x29
        /*002a*/ 	.short	(.L_1785 - .L_1784)


	//   ....[0]....
.L_1784:
        /*002c*/ 	.word	0xffffffff


	//   ....[1]....
        /*0030*/ 	.word	0xffffffff


	//   ....[2]....
        /*0034*/ 	.word	0xffffffff


	//   ....[3]....
        /*0038*/ 	.word	0xffffffff


	//   ....[4]....
        /*003c*/ 	.word	0xffffffff


	//   ....[5]....
        /*0040*/ 	.word	0xffffffff


	//   ....[6]....
        /*0044*/ 	.word	0xffffffff


	//   ....[7]....
        /*0048*/ 	.word	0xffffffff


	//   ....[8]....
        /*004c*/ 	.word	0xffffffff


	//   ....[9]....
        /*0050*/ 	.word	0xffffffff


	//   ....[10]....
        /*0054*/ 	.word	0x050000d2


	//   ....[11]....
        /*0058*/ 	.word	0x050000d2


	//   ....[12]....
        /*005c*/ 	.word	0x050000d2


	//   ....[13]....
        /*0060*/ 	.word	0x050000d2


	//   ....[14]....
        /*0064*/ 	.word	0x050000d2


	//   ....[15]....
        /*0068*/ 	.word	0x050000d2


	//   ....[16]....
        /*006c*/ 	.word	0x050000d2


	//   ....[17]....
        /*0070*/ 	.word	0x050000d2


	//   ....[18]....
        /*0074*/ 	.word	0x050000d2


	//   ....[19]....
        /*0078*/ 	.word	0x050000d2


	//----- nvinfo : EIATTR_COOP_GROUP_INSTR_OFFSETS
	.align		4
.L_1785:
        /*007c*/ 	.byte	0x04, 0x28
        /*007e*/ 	.short	(.L_1787 - .L_1786)


	//   ....[0]....
.L_1786:
        /*0080*/ 	.word	0x00002380


	//   ....[1]....
        /*0084*/ 	.word	0x00002390


	//   ....[2]....
        /*0088*/ 	.word	0x000023c0


	//   ....[3]....
        /*008c*/ 	.word	0x000023d0


	//   ....[4]....
        /*0090*/ 	.word	0x00002400


	//   ....[5]....
        /*0094*/ 	.word	0x00002410


	//   ....[6]....
        /*0098*/ 	.word	0x00002440


	//   ....[7]....
        /*009c*/ 	.word	0x00002450


	//   ....[8]....
        /*00a0*/ 	.word	0x00002480


	//   ....[9]....
        /*00a4*/ 	.word	0x00002490


	//   ....[10]....
        /*00a8*/ 	.word	0x00006890


	//   ....[11]....
        /*00ac*/ 	.word	0x00006920


	//   ....[12]....
        /*00b0*/ 	.word	0x00006990


	//   ....[13]....
        /*00b4*/ 	.word	0x000069f0


	//   ....[14]....
        /*00b8*/ 	.word	0x00006a60


	//   ....[15]....
        /*00bc*/ 	.word	0x00006ac0


	//   ....[16]....
        /*00c0*/ 	.word	0x00006b30


	//   ....[17]....
        /*00c4*/ 	.word	0x00006b90


	//   ....[18]....
        /*00c8*/ 	.word	0x00006c00


	//   ....[19]....
        /*00cc*/ 	.word	0x00006c60


	//----- nvinfo : EIATTR_EXIT_INSTR_OFFSETS
	.align		4
.L_1787:
        /*00d0*/ 	.byte	0x04, 0x1c
        /*00d2*/ 	.short	(.L_1789 - .L_1788)


	//   ....[0]....
.L_1788:
        /*00d4*/ 	.word	0x000067f0


	//   ....[1]....
        /*00d8*/ 	.word	0x00006820


	//----- nvinfo : EIATTR_MAX_THREADS
	.align		4
.L_1789:
        /*00dc*/ 	.byte	0x04, 0x05
        /*00de*/ 	.short	(.L_1791 - .L_1790)
.L_1790:
        /*00e0*/ 	.word	0x00000080
        /*00e4*/ 	.word	0x00000001
        /*00e8*/ 	.word	0x00000001


	//----- nvinfo : EIATTR_CRS_STACK_SIZE
	.align		4
.L_1791:
        /*00ec*/ 	.byte	0x04, 0x1e
        /*00ee*/ 	.short	(.L_1793 - .L_1792)
.L_1792:
        /*00f0*/ 	.word	0x00000000


	//----- nvinfo : EIATTR_CBANK_PARAM_SIZE
	.align		4
.L_1793:
        /*00f4*/ 	.byte	0x03, 0x19
        /*00f6*/ 	.short	0x0128


	//----- nvinfo : EIATTR_PARAM_CBANK
	.align		4
        /*00f8*/ 	.byte	0x04, 0x0a
        /*00fa*/ 	.short	(.L_1795 - .L_1794)
	.align		4
.L_1794:
        /*00fc*/ 	.word	index@(.nv.constant0._ZN10layer_norm13ln_bwd_kernelINS_13Kernel_traitsI6__halfS2_S2_S2_fjLj1024ELj1ELj4ELj1ELj16ENS_18Kernel_traits_baseILj1024ES2_S2_S2_S2_fjLj128EEEEELb1ELb0ELb1ELb0EEEvNS_9BwdParamsE)
        /*0100*/ 	.short	0x0210
        /*0102*/ 	.short	0x0128


	//----- nvinfo : EIATTR_SW_WAR
	.align		4
.L_1795:
        /*0104*/ 	.byte	0x04, 0x36
        /*0106*/ 	.short	(.L_1797 - .L_1796)
.L_1796:
        /*0108*/ 	.word	0x00000008
.L_1797:


//--------------------- .nv.info._ZN10layer_norm22ln_bwd_finalize_kernelINS_22Kernel_traits_finalizeILj1024E6__halfS2_S2_S2_fjLb0ELj1024ELj4ENS_18Kernel_traits_baseILj1024ES2_S2_S2_S2_fjLj1024EEEEELb0ELb1EEEvNS_9BwdParamsE --------------------------
	.section	.nv.info._ZN10layer_norm22ln_bwd_finalize_kernelINS_22Kernel_traits_finalizeILj1024E6__halfS2_S2_S2_fjLb0ELj1024ELj4ENS_18Kernel_traits_baseILj1024ES2_S2_S2_S2_fjLj1024EEEEELb0ELb1EEEvNS_9BwdParamsE,"",@"SHT_CUDA_INFO"
	.sectionflags	@""
	.align	4


	//----- nvinfo : EIATTR_CUDA_API_VERSION
	.align		4
        /*0000*/ 	.byte	0x04, 0x37
        /*0002*/ 	.short	(.L_1799 - .L_1798)
.L_1798:
        /*0004*/ 	.word	0x00000082


	//----- nvinfo : EIATTR_KPARAM_INFO
	.align		4
.L_1799:
        /*0008*/ 	.byte	0x04, 0x17
        /*000a*/ 	.short	(.L_1801 - .L_1800)
.L_1800:
        /*000c*/ 	.word	0x00000000
        /*0010*/ 	.short	0x0000
        /*0012*/ 	.short	0x0000
        /*0014*/ 	.byte	0x00, 0xf0, 0xa1, 0x04


	//----- nvinfo : EIATTR_SPARSE_MMA_MASK
	.align		4
.L_1801:
        /*0018*/ 	.byte	0x03, 0x50
        /*001a*/ 	.short	0x0000


	//----- nvinfo : EIATTR_MAXREG_COUNT
	.align		4
        /*001c*/ 	.byte	0x03, 0x1b
        /*001e*/ 	.short	0x0040


	//----- nvinfo : EIATTR_NUM_BARRIERS
	.align		4
        /*0020*/ 	.byte	0x02, 0x4c
        /*0022*/ 	.byte	0x01
	.zero		1


	//----- nvinfo : EIATTR_MERCURY_ISA_VERSION
	.align		4
        /*0024*/ 	.byte	0x03, 0x5f
        /*0026*/ 	.short	0x0101


	//----- nvinfo : EIATTR_COOP_GROUP_MASK_REGIDS
	.align		4
        /*0028*/ 	.byte	0x04, 0x29
        /*002a*/ 	.short	(.L_1803 - .L_1802)


	//   ....[0]....
.L_1802:
        /*002c*/ 	.word	0xffffffff


	//   ....[1]....
        /*0030*/ 	.word	0xffffffff


	//   ....[2]....
        /*0034*/ 	.word	0xffffffff


	//   ....[3]....
        /*0038*/ 	.word	0xffffffff


	//   ....[4]....
        /*003c*/ 	.word	0xffffffff


	//   ....[5]....
        /*0040*/ 	.word	0xffffffff


	//   ....[6]....
        /*0044*/ 	.word	0xffffffff


	//   ....[7]....
        /*0048*/ 	.word	0xffffffff


	//   ....[8]....
        /*004c*/ 	.word	0xffffffff


	//   ....[9]....
        /*0050*/ 	.word	0xffffffff


	//   ....[10]....
        /*0054*/ 	.word	0x05000011


	//   ....[11]....
        /*0058*/ 	.word	0x05000011


	//   ....[12]....
        /*005c*/ 	.word	0x05000011


	//   ....[13]....
        /*0060*/ 	.word	0x05000011


	//   ....[14]....
        /*0064*/ 	.word	0x05000011


	//   ....[15]....
        /*0068*/ 	.word	0x05000011


	//   ....[16]....
        /*006c*/ 	.word	0x05000011


	//   ....[17]....
        /*0070*/ 	.word	0x05000011


	//   ....[18]....
        /*0074*/ 	.word	0x05000011


	//   ....[19]....
        /*0078*/ 	.word	0x05000011


	//----- nvinfo : EIATTR_COOP_GROUP_INSTR_OFFSETS
	.align		4
.L_1803:
        /*007c*/ 	.byte	0x04, 0x28
        /*007e*/ 	.short	(.L_1805 - .L_1804)


	//   ....[0]....
.L_1804:
        /*0080*/ 	.word	0x000008e0


	//   ....[1]....
        /*0084*/ 	.word	0x000008f0


	//   ....[2]....
        /*0088*/ 	.word	0x00000920


	//   ....[3]....
        /*008c*/ 	.word	0x00000930


	//   ....[4]....
        /*0090*/ 	.word	0x00000960


	//   ....[5]....
        /*0094*/ 	.word	0x00000970


	//   ....[6]....
        /*0098*/ 	.word	0x000009a0


	//   ....[7]....
        /*009c*/ 	.word	0x000009b0


	//   ....[8]....
        /*00a0*/ 	.word	0x000009e0


	//   ....[9]....
        /*00a4*/ 	.word	0x000009f0


	//   ....[10]....
        /*00a8*/ 	.word	0x00000bf0


	//   ....[11]....
        /*00ac*/ 	.word	0x00000c60


	//   ....[12]....
        /*00b0*/ 	.word	0x00000cd0


	//   ....[13]....
        /*00b4*/ 	.word	0x00000d40


	//   ....[14]....
        /*00b8*/ 	.word	0x00000db0


	//   ....[15]....
        /*00bc*/ 	.word	0x00000e10


	//   ....[16]....
        /*00c0*/ 	.word	0x00000e80


	//   ....[17]....
        /*00c4*/ 	.word	0x00000ef0


	//   ....[18]....
        /*00c8*/ 	.word	0x00000f60


	//   ....[19]....
        /*00cc*/ 	.word	0x00000fd0


	//----- nvinfo : EIATTR_EXIT_INSTR_OFFSETS
	.align		4
.L_1805:
        /*00d0*/ 	.byte	0x04, 0x1c
        /*00d2*/ 	.short	(.L_1807 - .L_1806)


	//   ....[0]....
.L_1806:
        /*00d4*/ 	.word	0x00000070


	//   ....[1]....
        /*00d8*/ 	.word	0x00000b90


	//----- nvinfo : EIATTR_MAX_THREADS
	.align		4
.L_1807:
        /*00dc*/ 	.byte	0x04, 0x05
        /*00de*/ 	.short	(.L_1809 - .L_1808)
.L_1808:
        /*00e0*/ 	.word	0x00000400
        /*00e4*/ 	.word	0x00000001
        /*00e8*/ 	.word	0x00000001


	//----- nvinfo : EIATTR_CRS_STACK_SIZE
	.align		4
.L_1809:
        /*00ec*/ 	.byte	0x04, 0x1e
        /*00ee*/ 	.short	(.L_1811 - .L_1810)
.L_1810:
        /*00f0*/ 	.word	0x00000000


	//----- nvinfo : EIATTR_CBANK_PARAM_SIZE
	.align		4
.L_1811:
        /*00f4*/ 	.byte	0x03, 0x19
        /*00f6*/ 	.short	0x0128


	//----- nvinfo : EIATTR_PARAM_CBANK
	.align		4
        /*00f8*/ 	.byte	0x04, 0x0a
        /*00fa*/ 	.short	(.L_1813 - .L_1812)
	.align		4
.L_1812:
        /*00fc*/ 	.word	index@(.nv.constant0._ZN10layer_norm22ln_bwd_finalize_kernelINS_22Kernel_traits_finalizeILj1024E6__halfS2_S2_S2_fjLb0ELj1024ELj4ENS_18Kernel_traits_baseILj1024ES2_S2_S2_S2_fjLj1024EEEEELb0ELb1EEEvNS_9BwdParamsE)
        /*0100*/ 	.short	0x0210
        /*0102*/ 	.short	0x0128


	//----- nvinfo : EIATTR_SW_WAR
	.align		4
.L_1813:
        /*0104*/ 	.byte	0x04, 0x36
        /*0106*/ 	.short	(.L_1815 - .L_1814)
.L_1814:
        /*0108*/ 	.word	0x00000008
.L_1815:


//--------------------- .nv.info._ZN10layer_norm13ln_bwd_kernelINS_13Kernel_traitsI6__halfS2_S2_S2_fjLj1024ELj1ELj4ELj1ELj16ENS_18Kernel_traits_baseILj1024ES2_S2_S2_S2_fjLj128EEEEELb1ELb0ELb1ELb1EEEvNS_9BwdParamsE --------------------------
	.section	.nv.info._ZN10layer_norm13ln_bwd_kernelINS_13Kernel_traitsI6__halfS2_S2_S2_fjLj1024ELj1ELj4ELj1ELj16ENS_18Kernel_traits_baseILj1024ES2_S2_S2_S2_fjLj128EEEEELb1ELb0ELb1ELb1EEEvNS_9BwdParamsE,"",@"SHT_CUDA_INFO"
	.sectionflags	@""
	.align	4


	//----- nvinfo : EIATTR_CUDA_API_VERSION
	.align		4
        /*0000*/ 	.byte	0x04, 0x37
        /*0002*/ 	.short	(.L_1817 - .L_1816)
.L_1816:
        /*0004*/ 	.word	0x00000082


	//----- nvinfo : EIATTR_KPARAM_INFO
	.align		4
.L_1817:
        /*0008*/ 	.byte	0x04, 0x17
        /*000a*/ 	.short	(.L_1819 - .L_1818)
.L_1818:
        /*000c*/ 	.word	0x00000000
        /*0010*/ 	.short	0x0000
        /*0012*/ 	.short	0x0000
        /*0014*/ 	.byte	0x00, 0xf0, 0xa1, 0x04


	//----- nvinfo : EIATTR_SPARSE_MMA_MASK
	.align		4
.L_1819:
        /*0018*/ 	.byte	0x03, 0x50
        /*001a*/ 	.short	0x0000


	//----- nvinfo : EIATTR_MAXREG_COUNT
	.align		4
        /*001c*/ 	.byte	0x03, 0x1b
        /*001e*/ 	.short	0x00ff


	//----- nvinfo : EIATTR_NUM_BARRIERS
	.align		4
        /*0020*/ 	.byte	0x02, 0x4c
        /*0022*/ 	.byte	0x01
	.zero		1


	//----- nvinfo : EIATTR_MERCURY_ISA_VERSION
	.align		4
        /*0024*/ 	.byte	0x03, 0x5f
        /*0026*/ 	.short	0x0101


	//----- nvinfo : EIATTR_COOP_GROUP_MASK_REGIDS
	.align		4
        /*0028*/ 	.byte	0x04, 0x29
        /*002a*/ 	.short	(.L_1821 - .L_1820)


	//   ....[0]....
.L_1820:
        /*002c*/ 	.word	0xffffffff


	//   ....[1]....
        /*0030*/ 	.word	0xffffffff


	//   ....[2]....
        /*0034*/ 	.word	0xffffffff


	//   ....[3]....
        /*0038*/ 	.word	0xffffffff


	//   ....[4]....
        /*003c*/ 	.word	0xffffffff


	//   ....[5]....
        /*0040*/ 	.word	0xffffffff


	//   ....[6]....
        /*0044*/ 	.word	0xffffffff


	//   ....[7]....
        /*0048*/ 	.word	0xffffffff


	//   ....[8]....
        /*004c*/ 	.word	0xffffffff


	//   ....[9]....
        /*0050*/ 	.word	0xffffffff


	//   ....[10]....
        /*0054*/ 	.word	0x050000d2


	//   ....[11]....
        /*0058*/ 	.word	0x050000d2


	//   ....[12]....
        /*005c*/ 	.word	0x050000d2


	//   ....[13]....
        /*0060*/ 	.word	0x050000d2


	//   ....[14]....
        /*0064*/ 	.word	0x050000d2


	//   ....[15]....
        /*0068*/ 	.word	0x050000d2


	//   ....[16]....
        /*006c*/ 	.word	0x050000d2


	//   ....[17]....
        /*0070*/ 	.word	0x050000d2


	//   ....[18]....
        /*0074*/ 	.word	0x050000d2


	//   ....[19]....
        /*0078*/ 	.word	0x050000d2


	//----- nvinfo : EIATTR_COOP_GROUP_INSTR_OFFSETS
	.align		4
.L_1821:
        /*007c*/ 	.byte	0x04, 0x28
        /*007e*/ 	.short	(.L_1823 - .L_1822)


	//   ....[0]....
.L_1822:
        /*0080*/ 	.word	0x00002140


	//   ....[1]....
        /*0084*/ 	.word	0x00002150


	//   ....[2]....
        /*0088*/ 	.word	0x00002180


	//   ....[3]....
        /*008c*/ 	.word	0x00002190


	//   ....[4]....
        /*0090*/ 	.word	0x000021c0


	//   ....[5]....
        /*0094*/ 	.word	0x000021d0


	//   ....[6]....
        /*0098*/ 	.word	0x00002200


	//   ....[7]....
        /*009c*/ 	.word	0x00002210


	//   ....[8]....
        /*00a0*/ 	.word	0x00002240


	//   ....[9]....
        /*00a4*/ 	.word	0x00002250


	//   ....[10]....
        /*00a8*/ 	.word	0x00005f70


	//   ....[11]....
        /*00ac*/ 	.word	0x00006000


	//   ....[12]....
        /*00b0*/ 	.word	0x00006070


	//   ....[13]....
        /*00b4*/ 	.word	0x000060d0


	//   ....[14]....
        /*00b8*/ 	.word	0x00006140


	//   ....[15]....
        /*00bc*/ 	.word	0x000061a0


	//   ....[16]....
        /*00c0*/ 	.word	0x00006210


	//   ....[17]....
        /*00c4*/ 	.word	0x00006270


	//   ....[18]....
        /*00c8*/ 	.word	0x000062e0


	//   ....[19]....
        /*00cc*/ 	.word	0x00006340


	//----- nvinfo : EIATTR_EXIT_INSTR_OFFSETS
	.align		4
.L_1823:
        /*00d0*/ 	.byte	0x04, 0x1c
        /*00d2*/ 	.short	(.L_1825 - .L_1824)


	//   ....[0]....
.L_1824:
        /*00d4*/ 	.word	0x00005f00


	//----- nvinfo : EIATTR_MAX_THREADS
	.align		4
.L_1825:
        /*00d8*/ 	.byte	0x04, 0x05
        /*00da*/ 	.short	(.L_1827 - .L_1826)
.L_1826:
        /*00dc*/ 	.word	0x00000080
        /*00e0*/ 	.word	0x00000001
        /*00e4*/ 	.word	0x00000001


	//----- nvinfo : EIATTR_CRS_STACK_SIZE
	.align		4
.L_1827:
        /*00e8*/ 	.byte	0x04, 0x1e
        /*00ea*/ 	.short	(.L_1829 - .L_1828)
.L_1828:
        /*00ec*/ 	.word	0x00000000


	//----- nvinfo : EIATTR_CBANK_PARAM_SIZE
	.align		4
.L_1829:
        /*00f0*/ 	.byte	0x03, 0x19
        /*00f2*/ 	.short	0x0128


	//----- nvinfo : EIATTR_PARAM_CBANK
	.align		4
        /*00f4*/ 	.byte	0x04, 0x0a
        /*00f6*/ 	.short	(.L_1831 - .L_1830)
	.align		4
.L_1830:
        /*00f8*/ 	.word	index@(.nv.constant0._ZN10layer_norm13ln_bwd_kernelINS_13Kernel_traitsI6__halfS2_S2_S2_fjLj1024ELj1ELj4ELj1ELj16ENS_18Kernel_traits_baseILj1024ES2_S2_S2_S2_fjLj128EEEEELb1ELb0ELb1ELb1EEEvNS_9BwdParamsE)
        /*00fc*/ 	.short	0x0210
        /*00fe*/ 	.short	0x0128


	//----- nvinfo : EIATTR_SW_WAR
	.align		4
.L_1831:
        /*0100*/ 	.byte	0x04, 0x36
        /*0102*/ 	.short	(.L_1833 - .L_1832)
.L_1832:
        /*0104*/ 	.word	0x00000008
.L_1833:


//--------------------- .nv.info._ZN10layer_norm13ln_bwd_kernelINS_13Kernel_traitsI6__halfS2_S2_S2_fjLj1024ELj1ELj4ELj1ELj16ENS_18Kernel_traits_baseILj1024ES2_S2_S2_S2_fjLj128EEEEELb1ELb1ELb0ELb0EEEvNS_9BwdParamsE --------------------------
	.section	.nv.info._ZN10layer_norm13ln_bwd_kernelINS_13Kernel_traitsI6__halfS2_S2_S2_fjLj1024ELj1ELj4ELj1ELj16ENS_18Kernel_traits_baseILj1024ES2_S2_S2_S2_fjLj128EEEEELb1ELb1ELb0ELb0EEEvNS_9BwdParamsE,"",@"SHT_CUDA_INFO"
	.sectionflags	@""
	.align	4


	//----- nvinfo : EIATTR_CUDA_API_VERSION
	.align		4
        /*0000*/ 	.byte	0x04, 0x37
        /*0002*/ 	.short	(.L_1835 - .L_1834)
.L_1834:
        /*0004*/ 	.word	0x00000082


	//----- nvinfo : EIATTR_KPARAM_INFO
	.align		4
.L_1835:
        /*0008*/ 	.byte	0x04, 0x17
        /*000a*/ 	.short	(.L_1837 - .L_1836)
.L_1836:
        /*000c*/ 	.word	0x00000000
        /*0010*/ 	.short	0x0000
        /*0012*/ 	.short	0x0000
        /*0014*/ 	.byte	0x00, 0xf0, 0xa1, 0x04


	//----- nvinfo : EIATTR_SPARSE_MMA_MASK
	.align		4
.L_1837:
        /*0018*/ 	.byte	0x03, 0x50
        /*001a*/ 	.short	0x0000


	//----- nvinfo : EIATTR_MAXREG_COUNT
	.align		4
        /*001c*/ 	.byte	0x03, 0x1b
        /*001e*/ 	.short	0x00ff


	//----- nvinfo : EIATTR_NUM_BARRIERS
	.align		4
        /*0020*/ 	.byte	0x02, 0x4c
        /*0022*/ 	.byte	0x01
	.zero		1


	//----- nvinfo : EIATTR_ANNOTATIONS
	.align		4
        /*0024*/ 	.byte	0x04, 0x55
        /*0026*/ 	.short	(.L_1839 - .L_1838)


	//   ....[0]....
.L_1838:
        /* <DEDUP_REMOVED lines=22> */


	//----- nvinfo : EIATTR_MERCURY_ISA_VERSION
	.align		4
.L_1839:
        /*0178*/ 	.byte	0x03, 0x5f
        /*017a*/ 	.short	0x0101


	//----- nvinfo : EIATTR_COOP_GROUP_MASK_REGIDS
	.align		4
        /*017c*/ 	.byte	0x04, 0x29
        /*017e*/ 	.short	(.L_1841 - .L_1840)


	//   ....[0]....
.L_1840:
        /*0180*/ 	.word	0xffffffff


	//   ....[1]....
        /*0184*/ 	.word	0xffffffff


	//   ....[2]....
        /*0188*/ 	.word	0xffffffff


	//   ....[3]....
        /*018c*/ 	.word	0xffffffff


	//   ....[4]....
        /*0190*/ 	.word	0xffffffff


	//   ....[5]....
        /*0194*/ 	.word	0xffffffff


	//   ....[6]....
        /*0198*/ 	.word	0xffffffff


	//   ....[7]....
        /*019c*/ 	.word	0xffffffff


	//   ....[8]....
        /*01a0*/ 	.word	0xffffffff


	//   ....[9]....
        /*01a4*/ 	.word	0xffffffff


	//   ....[10]....
        /*01a8*/ 	.word	0x05000094


	//   ....[11]....
        /*01ac*/ 	.word	0x05000094


	//   ....[12]....
        /*01b0*/ 	.word	0x05000094


	//   ....[13]....
        /*01b4*/ 	.word	0x05000094


	//   ....[14]....
        /*01b8*/ 	.word	0x05000094


	//   ....[15]....
        /*01bc*/ 	.word	0x05000094


	//   ....[16]....
        /*01c0*/ 	.word	0x05000094


	//   ....[17]....
        /*01c4*/ 	.word	0x05000094


	//   ....[18]....
        /*01c8*/ 	.word	0x05000094


	//   ....[19]....
        /*01cc*/ 	.word	0x05000094


	//----- nvinfo : EIATTR_COOP_GROUP_INSTR_OFFSETS
	.align		4
.L_1841:
        /*01d0*/ 	.byte	0x04, 0x28
        /*01d2*/ 	.short	(.L_1843 - .L_1842)


	//   ....[0]....
.L_1842:
        /*01d4*/ 	.word	0x000025f0


	//   ....[1]....
        /*01d8*/ 	.word	0x00002610


	//   ....[2]....
        /*01dc*/ 	.word	0x00002630


	//   ....[3]....
        /*01e0*/ 	.word	0x00002650


	//   ....[4]....
        /*01e4*/ 	.word	0x00002670


	//   ....[5]....
        /*01e8*/ 	.word	0x00002690


	//   ....[6]....
        /*01ec*/ 	.word	0x000026b0


	//   ....[7]....
        /*01f0*/ 	.word	0x000026d0


	//   ....[8]....
        /*01f4*/ 	.word	0x000026e0


	//   ....[9]....
        /*01f8*/ 	.word	0x00002700


	//   ....[10]....
        /*01fc*/ 	.word	0x00006680


	//   ....[11]....
        /*0200*/ 	.word	0x00006710


	//   ....[12]....
        /*0204*/ 	.word	0x00006770


	//   ....[13]....
        /*0208*/ 	.word	0x000067c0


	//   ....[14]....
        /*020c*/ 	.word	0x00006820


	//   ....[15]....
        /*0210*/ 	.word	0x00006870


	//   ....[16]....
        /*0214*/ 	.word	0x000068d0


	//   ....[17]....
        /*0218*/ 	.word	0x00006920


	//   ....[18]....
        /*021c*/ 	.word	0x00006980


	//   ....[19]....
        /*0220*/ 	.word	0x000069d0


	//----- nvinfo : EIATTR_EXIT_INSTR_OFFSETS
	.align		4
.L_1843:
        /*0224*/ 	.byte	0x04, 0x1c
        /*0226*/ 	.short	(.L_1845 - .L_1844)


	//   ....[0]....
.L_1844:
        /*0228*/ 	.word	0x00006590


	//   ....[1]....
        /*022c*/ 	.word	0x00006610


	//----- nvinfo : EIATTR_MAX_THREADS
	.align		4
.L_1845:
        /*0230*/ 	.byte	0x04, 0x05
        /*0232*/ 	.short	(.L_1847 - .L_1846)
.L_1846:
        /*0234*/ 	.word	0x00000080
        /*0238*/ 	.word	0x00000001
        /*023c*/ 	.word	0x00000001


	//----- nvinfo : EIATTR_CRS_STACK_SIZE
	.align		4
.L_1847:
        /*0240*/ 	.byte	0x04, 0x1e
        /*0242*/ 	.short	(.L_1849 - .L_1848)
.L_1848:
        /*0244*/ 	.word	0x00000000


	//----- nvinfo : EIATTR_CBANK_PARAM_SIZE
	.align		4
.L_1849:
        /*0248*/ 	.byte	0x03, 0x19
        /*024a*/ 	.short	0x0128


	//----- nvinfo : EIATTR_PARAM_CBANK
	.align		4
        /*024c*/ 	.byte	0x04, 0x0a
        /*024e*/ 	.short	(.L_1851 - .L_1850)
	.align		4
.L_1850:
        /*0250*/ 	.word	index@(.nv.constant0._ZN10layer_norm13ln_bwd_kernelINS_13Kernel_traitsI6__halfS2_S2_S2_fjLj1024ELj1ELj4ELj1ELj16ENS_18Kernel_traits_baseILj1024ES2_S2_S2_S2_fjLj128EEEEELb1ELb1ELb0ELb0EEEvNS_9BwdParamsE)
        /*0254*/ 	.short	0x0210
        /*0256*/ 	.short	0x0128


	//----- nvinfo : EIATTR_SW_WAR
	.align		4
.L_1851:
        /*0258*/ 	.byte	0x04, 0x36
        /*025a*/ 	.short	(.L_1853 - .L_1852)
.L_1852:
        /*025c*/ 	.word	0x00000008
.L_1853:


//--------------------- .nv.info._ZN10layer_norm13ln_bwd_kernelINS_13Kernel_traitsI6__halfS2_S2_S2_fjLj1024ELj1ELj4ELj1ELj16ENS_18Kernel_traits_baseILj1024ES2_S2_S2_S2_fjLj128EEEEELb1ELb1ELb0ELb1EEEvNS_9BwdParamsE --------------------------
	.section	.nv.info._ZN10layer_norm13ln_bwd_kernelINS_13Kernel_traitsI6__halfS2_S2_S2_fjLj1024ELj1ELj4ELj1ELj16ENS_18Kernel_traits_baseILj1024ES2_S2_S2_S2_fjLj128EEEEELb1ELb1ELb0ELb1EEEvNS_9BwdParamsE,"",@"SHT_CUDA_INFO"
	.sectionflags	@""
	.align	4


	//----- nvinfo : EIATTR_CUDA_API_VERSION
	.align		4
        /*0000*/ 	.byte	0x04, 0x37
        /*0002*/ 	.short	(.L_1855 - .L_1854)
.L_1854:
        /*0004*/ 	.word	0x00000082


	//----- nvinfo : EIATTR_KPARAM_INFO
	.align		4
.L_1855:
        /*0008*/ 	.byte	0x04, 0x17
        /*000a*/ 	.short	(.L_1857 - .L_1856)
.L_1856:
        /*000c*/ 	.word	0x00000000
        /*0010*/ 	.short	0x0000
        /*0012*/ 	.short	0x0000
        /*0014*/ 	.byte	0x00, 0xf0, 0xa1, 0x04


	//----- nvinfo : EIATTR_SPARSE_MMA_MASK
	.align		4
.L_1857:
        /*0018*/ 	.byte	0x03, 0x50
        /*001a*/ 	.short	0x0000


	//----- nvinfo : EIATTR_MAXREG_COUNT
	.align		4
        /*001c*/ 	.byte	0x03, 0x1b
        /*001e*/ 	.short	0x00ff


	//----- nvinfo : EIATTR_NUM_BARRIERS
	.align		4
        /*0020*/ 	.byte	0x02, 0x4c
        /*0022*/ 	.byte	0x01
	.zero		1


	//----- nvinfo : EIATTR_MERCURY_ISA_VERSION
	.align		4
        /*0024*/ 	.byte	0x03, 0x5f
        /*0026*/ 	.short	0x0101


	//----- nvinfo : EIATTR_COOP_GROUP_MASK_REGIDS
	.align		4
        /*0028*/ 	.byte	0x04, 0x29
        /*002a*/ 	.short	(.L_1859 - .L_1858)


	//   ....[0]....
.L_1858:
        /*002c*/ 	.word	0xffffffff


	//   ....[1]....
        /*0030*/ 	.word	0xffffffff


	//   ....[2]....
        /*0034*/ 	.word	0xffffffff


	//   ....[3]....
        /*0038*/ 	.word	0xffffffff


	//   ....[4]....
        /*003c*/ 	.word	0xffffffff


	//   ....[5]....
        /*0040*/ 	.word	0xffffffff


	//   ....[6]....
        /*0044*/ 	.word	0xffffffff


	//   ....[7]....
        /*0048*/ 	.word	0xffffffff


	//   ....[8]....
        /*004c*/ 	.word	0xffffffff


	//   ....[9]....
        /*0050*/ 	.word	0xffffffff


	//   ....[10]....
        /*0054*/ 	.word	0x0500005a


	//   ....[11]....
        /*0058*/ 	.word	0x0500005a


	//   ....[12]....
        /*005c*/ 	.word	0x0500005a


	//   ....[13]....
        /*0060*/ 	.word	0x0500005a


	//   ....[14]....
        /*0064*/ 	.word	0x0500005a


	//   ....[15]....
        /*0068*/ 	.word	0x0500005a


	//   ....[16]....
        /*006c*/ 	.word	0x0500005a


	//   ....[17]....
        /*0070*/ 	.word	0x0500005a


	//   ....[18]....
        /*0074*/ 	.word	0x0500005a


	//   ....[19]....
        /*0078*/ 	.word	0x0500005a


	//----- nvinfo : EIATTR_COOP_GROUP_INSTR_OFFSETS
	.align		4
.L_1859:
        /*007c*/ 	.byte	0x04, 0x28
        /*007e*/ 	.short	(.L_1861 - .L_1860)


	//   ....[0]....
.L_1860:
        /*0080*/ 	.word	0x00002090


	//   ....[1]....
        /*0084*/ 	.word	0x000020a0


	//   ....[2]....
        /*0088*/ 	.word	0x000020d0


	//   ....[3]....
        /*008c*/ 	.word	0x000020e0


	//   ....[4]....
        /*0090*/ 	.word	0x00002110


	//   ....[5]....
        /*0094*/ 	.word	0x00002120


	//   ....[6]....
        /*0098*/ 	.word	0x00002150


	//   ....[7]....
        /*009c*/ 	.word	0x00002160


	//   ....[8]....
        /*00a0*/ 	.word	0x00002190


	//   ....[9]....
        /*00a4*/ 	.word	0x000021a0


	//   ....[10]....
        /*00a8*/ 	.word	0x00005d90


	//   ....[11]....
        /*00ac*/ 	.word	0x00005e20


	//   ....[12]....
        /*00b0*/ 	.word	0x00005e80


	//   ....[13]....
        /*00b4*/ 	.word	0x00005ee0


	//   ....[14]....
        /*00b8*/ 	.word	0x00005f40


	//   ....[15]....
        /*00bc*/ 	.word	0x00005fa0


	//   ....[16]....
        /*00c0*/ 	.word	0x00006000


	//   ....[17]....
        /*00c4*/ 	.word	0x00006060


	//   ....[18]....
        /*00c8*/ 	.word	0x000060c0


	//   ....[19]....
        /*00cc*/ 	.word	0x00006120


	//----- nvinfo : EIATTR_EXIT_INSTR_OFFSETS
	.align		4
.L_1861:
        /*00d0*/ 	.byte	0x04, 0x1c
        /*00d2*/ 	.short	(.L_1863 - .L_1862)


	//   ....[0]....
.L_1862:
        /*00d4*/ 	.word	0x00005d30


	//----- nvinfo : EIATTR_MAX_THREADS
	.align		4
.L_1863:
        /*00d8*/ 	.byte	0x04, 0x05
        /*00da*/ 	.short	(.L_1865 - .L_1864)
.L_1864:
        /*00dc*/ 	.word	0x00000080
        /*00e0*/ 	.word	0x00000001
        /*00e4*/ 	.word	0x00000001


	//----- nvinfo : EIATTR_CRS_STACK_SIZE
	.align		4
.L_1865:
        /*00e8*/ 	.byte	0x04, 0x1e
        /*00ea*/ 	.short	(.L_1867 - .L_1866)
.L_1866:
        /*00ec*/ 	.word	0x00000000


	//----- nvinfo : EIATTR_CBANK_PARAM_SIZE
	.align		4
.L_1867:
        /*00f0*/ 	.byte	0x03, 0x19
        /*00f2*/ 	.short	0x0128


	//----- nvinfo : EIATTR_PARAM_CBANK
	.align		4
        /*00f4*/ 	.byte	0x04, 0x0a
        /*00f6*/ 	.short	(.L_1869 - .L_1868)
	.align		4
.L_1868:
        /*00f8*/ 	.word	index@(.nv.constant0._ZN10layer_norm13ln_bwd_kernelINS_13Kernel_traitsI6__halfS2_S2_S2_fjLj1024ELj1ELj4ELj1ELj16ENS_18Kernel_traits_baseILj1024ES2_S2_S2_S2_fjLj128EEEEELb1ELb1ELb0ELb1EEEvNS_9BwdParamsE)
        /*00fc*/ 	.short	0x0210
        /*00fe*/ 	.short	0x0128


	//----- nvinfo : EIATTR_SW_WAR
	.align		4
.L_1869:
        /*0100*/ 	.byte	0x04, 0x36
        /*0102*/ 	.short	(.L_1871 - .L_1870)
.L_1870:
        /*0104*/ 	.word	0x00000008
.L_1871:


//--------------------- .nv.info._ZN10layer_norm22ln_bwd_finalize_kernelINS_22Kernel_traits_finalizeILj1024E6__halfS2_S2_S2_fjLb1ELj1024ELj4ENS_18Kernel_traits_baseILj1024ES2_S2_S2_S2_fjLj1024EEEEELb1ELb0EEEvNS_9BwdParamsE --------------------------
	.section	.nv.info._ZN10layer_norm22ln_bwd_finalize_kernelINS_22Kernel_traits_finalizeILj1024E6__halfS2_S2_S2_fjLb1ELj1024ELj4ENS_18Kernel_traits_baseILj1024ES2_S2_S2_S2_fjLj1024EEEEELb1ELb0EEEvNS_9BwdParamsE,"",@"SHT_CUDA_INFO"
	.sectionflags	@""
	.align	4


	//----- nvinfo : EIATTR_CUDA_API_VERSION
	.align		4
        /*0000*/ 	.byte	0x04, 0x37
        /*0002*/ 	.short	(.L_1873 - .L_1872)
.L_1872:
        /*0004*/ 	.word	0x00000082


	//----- nvinfo : EIATTR_KPARAM_INFO
	.align		4
.L_1873:
        /*0008*/ 	.byte	0x04, 0x17
        /*000a*/ 	.short	(.L_1875 - .L_1874)
.L_1874:
        /*000c*/ 	.word	0x00000000
        /*0010*/ 	.short	0x0000
        /*0012*/ 	.short	0x0000
        /*0014*/ 	.byte	0x00, 0xf0, 0xa1, 0x04


	//----- nvinfo : EIATTR_SPARSE_MMA_MASK
	.align		4
.L_1875:
        /*0018*/ 	.byte	0x03, 0x50
        /*001a*/ 	.short	0x0000


	//----- nvinfo : EIATTR_MAXREG_COUNT
	.align		4
        /*001c*/ 	.byte	0x03, 0x1b
        /*001e*/ 	.short	0x0040


	//----- nvinfo : EIATTR_NUM_BARRIERS
	.align		4
        /*0020*/ 	.byte	0x02, 0x4c
        /*0022*/ 	.byte	0x01
	.zero		1


	//----- nvinfo : EIATTR_MERCURY_ISA_VERSION
	.align		4
        /*0024*/ 	.byte	0x03, 0x5f
        /*0026*/ 	.short	0x0101


	//----- nvinfo : EIATTR_COOP_GROUP_MASK_REGIDS
	.align		4
        /*0028*/ 	.byte	0x04, 0x29
        /*002a*/ 	.short	(.L_1877 - .L_1876)


	//   ....[0]....
.L_1876:
        /*002c*/ 	.word	0xffffffff


	//   ....[1]....
        /*0030*/ 	.word	0xffffffff


	//   ....[2]....
        /*0034*/ 	.word	0xffffffff


	//   ....[3]....
        /*0038*/ 	.word	0xffffffff


	//   ....[4]....
        /*003c*/ 	.word	0xffffffff


	//   ....[5]....
        /*0040*/ 	.word	0xffffffff


	//   ....[6]....
        /*0044*/ 	.word	0xffffffff


	//   ....[7]....
        /*0048*/ 	.word	0xffffffff


	//   ....[8]....
        /*004c*/ 	.word	0xffffffff


	//   ....[9]....
        /*0050*/ 	.word	0xffffffff


	//   ....[10]....
        /*0054*/ 	.word	0xffffffff


	//   ....[11]....
        /*0058*/ 	.word	0xffffffff


	//   ....[12]....
        /*005c*/ 	.word	0xffffffff


	//   ....[13]....
        /*0060*/ 	.word	0xffffffff


	//   ....[14]....
        /*0064*/ 	.word	0xffffffff


	//   ....[15]....
        /*0068*/ 	.word	0x05000014


	//   ....[16]....
        /*006c*/ 	.word	0x05000014


	//   ....[17]....
        /*0070*/ 	.word	0x05000014


	//   ....[18]....
        /*0074*/ 	.word	0x05000014


	//   ....[19]....
        /*0078*/ 	.word	0x05000014


	//   ....[20]....
        /*007c*/ 	.word	0x05000014


	//   ....[21]....
        /*0080*/ 	.word	0x05000014


	//   ....[22]....
        /*0084*/ 	.word	0x05000014


	//   ....[23]....
        /*0088*/ 	.word	0x05000014


	//   ....[24]....
        /*008c*/ 	.word	0x05000014


	//   ....[25]....
        /*0090*/ 	.word	0x05000014


	//   ....[26]....
        /*0094*/ 	.word	0x05000014


	//   ....[27]....
        /*0098*/ 	.word	0x05000014


	//   ....[28]....
        /*009c*/ 	.word	0x05000014


	//   ....[29]....
        /*00a0*/ 	.word	0x05000014


	//----- nvinfo : EIATTR_COOP_GROUP_INSTR_OFFSETS
	.align		4
.L_1877:
        /*00a4*/ 	.byte	0x04, 0x28
        /*00a6*/ 	.short	(.L_1879 - .L_1878)


	//   ....[0]....
.L_1878:
        /*00a8*/ 	.word	0x00000ad0


	//   ....[1]....
        /*00ac*/ 	.word	0x00000ae0


	//   ....[2]....
        /*00b0*/ 	.word	0x00000af0


	//   ....[3]....
        /*00b4*/ 	.word	0x00000b20


	//   ....[4]....
        /*00b8*/ 	.word	0x00000b40


	//   ....[5]....
        /*00bc*/ 	.word	0x00000b50


	//   ....[6]....
        /*00c0*/ 	.word	0x00000b90


	//   ....[7]....
        /*00c4*/ 	.word	0x00000ba0


	//   ....[8]....
        /*00c8*/ 	.word	0x00000bb0


	//   ....[9]....
        /*00cc*/ 	.word	0x00000be0


	//   ....[10]....
        /*00d0*/ 	.word	0x00000c00


	//   ....[11]....
        /*00d4*/ 	.word	0x00000c10


	//   ....[12]....
        /*00d8*/ 	.word	0x00000c40


	//   ....[13]....
        /*00dc*/ 	.word	0x00000c60


	//   ....[14]....
        /*00e0*/ 	.word	0x00000c70


	//   ....[15]....
        /*00e4*/ 	.word	0x00000f20


	//   ....[16]....
        /*00e8*/ 	.word	0x00000f90


	//   ....[17]....
        /*00ec*/ 	.word	0x00001000


	//   ....[18]....
        /*00f0*/ 	.word	0x00001070


	//   ....[19]....
        /*00f4*/ 	.word	0x000010e0


	//   ....[20]....
        /*00f8*/ 	.word	0x00001140


	//   ....[21]....
        /*00fc*/ 	.word	0x000011b0


	//   ....[22]....
        /*0100*/ 	.word	0x00001220


	//   ....[23]....
        /*0104*/ 	.word	0x00001290


	//   ....[24]....
        /*0108*/ 	.word	0x00001300


	//   ....[25]....
        /*010c*/ 	.word	0x00001360


	//   ....[26]....
        /*0110*/ 	.word	0x000013d0


	//   ....[27]....
        /*0114*/ 	.word	0x00001440


	//   ....[28]....
        /*0118*/ 	.word	0x000014b0


	//   ....[29]....
        /*011c*/ 	.word	0x00001520


	//----- nvinfo : EIATTR_EXIT_INSTR_OFFSETS
	.align		4
.L_1879:
        /*0120*/ 	.byte	0x04, 0x1c
        /*0122*/ 	.short	(.L_1881 - .L_1880)


	//   ....[0]....
.L_1880:
        /*0124*/ 	.word	0x00000070


	//   ....[1]....
        /*0128*/ 	.word	0x00000ec0


	//----- nvinfo : EIATTR_MAX_THREADS
	.align		4
.L_1881:
        /*012c*/ 	.byte	0x04, 0x05
        /*012e*/ 	.short	(.L_1883 - .L_1882)
.L_1882:
        /*0130*/ 	.word	0x00000400
        /*0134*/ 	.word	0x00000001
        /*0138*/ 	.word	0x00000001


	//----- nvinfo : EIATTR_CRS_STACK_SIZE
	.align		4
.L_1883:
        /*013c*/ 	.byte	0x04, 0x1e
        /*013e*/ 	.short	(.L_1885 - .L_1884)
.L_1884:
        /*0140*/ 	.word	0x00000000


	//----- nvinfo : EIATTR_CBANK_PARAM_SIZE
	.align		4
.L_1885:
        /*0144*/ 	.byte	0x03, 0x19
        /*0146*/ 	.short	0x0128


	//----- nvinfo : EIATTR_PARAM_CBANK
	.align		4
        /*0148*/ 	.byte	0x04, 0x0a
        /*014a*/ 	.short	(.L_1887 - .L_1886)
	.align		4
.L_1886:
        /*014c*/ 	.word	index@(.nv.constant0._ZN10layer_norm22ln_bwd_finalize_kernelINS_22Kernel_traits_finalizeILj1024E6__halfS2_S2_S2_fjLb1ELj1024ELj4ENS_18Kernel_traits_baseILj1024ES2_S2_S2_S2_fjLj1024EEEEELb1ELb0EEEvNS_9BwdParamsE)
        /*0150*/ 	.short	0x0210
        /*0152*/ 	.short	0x0128


	//----- nvinfo : EIATTR_SW_WAR
	.align		4
.L_1887:
        /*0154*/ 	.byte	0x04, 0x36
        /*0156*/ 	.short	(.L_1889 - .L_1888)
.L_1888:
        /*0158*/ 	.word	0x00000008
.L_1889:


//--------------------- .nv.info._ZN10layer_norm13ln_bwd_kernelINS_13Kernel_traitsI6__halfS2_S2_S2_fjLj1024ELj1ELj4ELj1ELj16ENS_18Kernel_traits_baseILj1024ES2_S2_S2_S2_fjLj128EEEEELb1ELb1ELb1ELb0EEEvNS_9BwdParamsE --------------------------
	.section	.nv.info._ZN10layer_norm13ln_bwd_kernelINS_13Kernel_traitsI6__halfS2_S2_S2_fjLj1024ELj1ELj4ELj1ELj16ENS_18Kernel_traits_baseILj1024ES2_S2_S2_S2_fjLj128EEEEELb1ELb1ELb1ELb0EEEvNS_9BwdParamsE,"",@"SHT_CUDA_INFO"
	.sectionflags	@""
	.align	4


	//----- nvinfo : EIATTR_CUDA_API_VERSION
	.align		4
        /*0000*/ 	.byte	0x04, 0x37
        /*0002*/ 	.short	(.L_1891 - .L_1890)
.L_1890:
        /*0004*/ 	.word	0x00000082


	//----- nvinfo : EIATTR_KPARAM_INFO
	.align		4
.L_1891:
        /*0008*/ 	.byte	0x04, 0x17
        /*000a*/ 	.short	(.L_1893 - .L_1892)
.L_1892:
        /*000c*/ 	.word	0x00000000
        /*0010*/ 	.short	0x0000
        /*0012*/ 	.short	0x0000
        /*0014*/ 	.byte	0x00, 0xf0, 0xa1, 0x04


	//----- nvinfo : EIATTR_SPARSE_MMA_MASK
	.align		4
.L_1893:
        /*0018*/ 	.byte	0x03, 0x50
        /*001a*/ 	.short	0x0000


	//----- nvinfo : EIATTR_MAXREG_COUNT
	.align		4
        /*001c*/ 	.byte	0x03, 0x1b
        /*001e*/ 	.short	0x00ff


	//----- nvinfo : EIATTR_NUM_BARRIERS
	.align		4
        /*0020*/ 	.byte	0x02, 0x4c
        /*0022*/ 	.byte	0x01
	.zero		1


	//----- nvinfo : EIATTR_ANNOTATIONS
	.align		4
        /*0024*/ 	.byte	0x04, 0x55
        /*0026*/ 	.short	(.L_1895 - .L_1894)


	//   ....[0]....
.L_1894:
        /* <DEDUP_REMOVED lines=34> */


	//----- nvinfo : EIATTR_MERCURY_ISA_VERSION
	.align		4
.L_1895:
        /*0238*/ 	.byte	0x03, 0x5f
        /*023a*/ 	.short	0x0101


	//----- nvinfo : EIATTR_COOP_GROUP_MASK_REGIDS
	.align		4
        /*023c*/ 	.byte	0x04, 0x29
        /*023e*/ 	.short	(.L_1897 - .L_1896)


	//   ....[0]....
.L_1896:
        /*0240*/ 	.word	0xffffffff


	//   ....[1]....
        /*0244*/ 	.word	0xffffffff


	//   ....[2]....
        /*0248*/ 	.word	0xffffffff


	//   ....[3]....
        /*024c*/ 	.word	0xffffffff


	//   ....[4]....
        /*0250*/ 	.word	0xffffffff


	//   ....[5]....
        /*0254*/ 	.word	0xffffffff


	//   ....[6]....
        /*0258*/ 	.word	0xffffffff


	//   ....[7]....
        /*025c*/ 	.word	0xffffffff


	//   ....[8]....
        /*0260*/ 	.word	0xffffffff


	//   ....[9]....
        /*0264*/ 	.word	0xffffffff


	//   ....[10]....
        /*0268*/ 	.word	0x0500009c


	//   ....[11]....
        /*026c*/ 	.word	0x0500009c


	//   ....[12]....
        /*0270*/ 	.word	0x0500009c


	//   ....[13]....
        /*0274*/ 	.word	0x0500009c


	//   ....[14]....
        /*0278*/ 	.word	0x0500009c


	//   ....[15]....
        /*027c*/ 	.word	0x0500009c


	//   ....[16]....
        /*0280*/ 	.word	0x0500009c


	//   ....[17]....
        /*0284*/ 	.word	0x0500009c


	//   ....[18]....
        /*0288*/ 	.word	0x0500009c


	//   ....[19]....
        /*028c*/ 	.word	0x0500009c


	//----- nvinfo : EIATTR_COOP_GROUP_INSTR_OFFSETS
	.align		4
.L_1897:
        /*0290*/ 	.byte	0x04, 0x28
        /*0292*/ 	.short	(.L_1899 - .L_1898)


	//   ....[0]....
.L_1898:
        /*0294*/ 	.word	0x00002bb0


	//   ....[1]....
        /*0298*/ 	.word	0x00002bd0


	//   ....[2]....
        /*029c*/ 	.word	0x00002bf0


	//   ....[3]....
        /*02a0*/ 	.word	0x00002c10


	//   ....[4]....
        /*02a4*/ 	.word	0x00002c30


	//   ....[5]....
        /*02a8*/ 	.word	0x00002c50


	//   ....[6]....
        /*02ac*/ 	.word	0x00002c70


	//   ....[7]....
        /*02b0*/ 	.word	0x00002c90


	//   ....[8]....
        /*02b4*/ 	.word	0x00002ca0


	//   ....[9]....
        /*02b8*/ 	.word	0x00002cc0


	//   ....[10]....
        /*02bc*/ 	.word	0x000088d0


	//   ....[11]....
        /*02c0*/ 	.word	0x00008960


	//   ....[12]....
        /*02c4*/ 	.word	0x000089c0


	//   ....[13]....
        /*02c8*/ 	.word	0x00008a10


	//   ....[14]....
        /*02cc*/ 	.word	0x00008a70


	//   ....[15]....
        /*02d0*/ 	.word	0x00008ac0


	//   ....[16]....
        /*02d4*/ 	.word	0x00008b20


	//   ....[17]....
        /*02d8*/ 	.word	0x00008b70


	//   ....[18]....
        /*02dc*/ 	.word	0x00008bd0


	//   ....[19]....
        /*02e0*/ 	.word	0x00008c20


	//----- nvinfo : EIATTR_EXIT_INSTR_OFFSETS
	.align		4
.L_1899:
        /*02e4*/ 	.byte	0x04, 0x1c
        /*02e6*/ 	.short	(.L_1901 - .L_1900)


	//   ....[0]....
.L_1900:
        /*02e8*/ 	.word	0x000087e0


	//   ....[1]....
        /*02ec*/ 	.word	0x00008860


	//----- nvinfo : EIATTR_MAX_THREADS
	.align		4
.L_1901:
        /*02f0*/ 	.byte	0x04, 0x05
        /*02f2*/ 	.short	(.L_1903 - .L_1902)
.L_1902:
        /*02f4*/ 	.word	0x00000080
        /*02f8*/ 	.word	0x00000001
        /*02fc*/ 	.word	0x00000001


	//----- nvinfo : EIATTR_CRS_STACK_SIZE
	.align		4
.L_1903:
        /*0300*/ 	.byte	0x04, 0x1e
        /*0302*/ 	.short	(.L_1905 - .L_1904)
.L_1904:
        /*0304*/ 	.word	0x00000000


	//----- nvinfo : EIATTR_CBANK_PARAM_SIZE
	.align		4
.L_1905:
        /*0308*/ 	.byte	0x03, 0x19
        /*030a*/ 	.short	0x0128


	//----- nvinfo : EIATTR_PARAM_CBANK
	.align		4
        /*030c*/ 	.byte	0x04, 0x0a
        /*030e*/ 	.short	(.L_1907 - .L_1906)
	.align		4
.L_1906:
        /*0310*/ 	.word	index@(.nv.constant0._ZN10layer_norm13ln_bwd_kernelINS_13Kernel_traitsI6__halfS2_S2_S2_fjLj1024ELj1ELj4ELj1ELj16ENS_18Kernel_traits_baseILj1024ES2_S2_S2_S2_fjLj128EEEEELb1ELb1ELb1ELb0EEEvNS_9BwdParamsE)
        /*0314*/ 	.short	0x0210
        /*0316*/ 	.short	0x0128


	//----- nvinfo : EIATTR_SW_WAR
	.align		4
.L_1907:
        /*0318*/ 	.byte	0x04, 0x36
        /*031a*/ 	.short	(.L_1909 - .L_1908)
.L_1908:
        /*031c*/ 	.word	0x00000008
.L_1909:


//--------------------- .nv.info._ZN10layer_norm22ln_bwd_finalize_kernelINS_22Kernel_traits_finalizeILj1024E6__halfS2_S2_S2_fjLb1ELj1024ELj4ENS_18Kernel_traits_baseILj1024ES2_S2_S2_S2_fjLj1024EEEEELb1ELb1EEEvNS_9BwdParamsE --------------------------
	.section	.nv.info._ZN10layer_norm22ln_bwd_finalize_kernelINS_22Kernel_traits_finalizeILj1024E6__halfS2_S2_S2_fjLb1ELj1024ELj4ENS_18Kernel_traits_baseILj1024ES2_S2_S2_S2_fjLj1024EEEEELb1ELb1EEEvNS_9BwdParamsE,"",@"SHT_CUDA_INFO"
	.sectionflags	@""
	.align	4


	//----- nvinfo : EIATTR_CUDA_API_VERSION
	.align		4
        /*0000*/ 	.byte	0x04, 0x37
        /*0002*/ 	.short	(.L_1911 - .L_1910)
.L_1910:
        /*0004*/ 	.word	0x00000082


	//----- nvinfo : EIATTR_KPARAM_INFO
	.align		4
.L_1911:
        /*0008*/ 	.byte	0x04, 0x17
        /*000a*/ 	.short	(.L_1913 - .L_1912)
.L_1912:
        /*000c*/ 	.word	0x00000000
        /*0010*/ 	.short	0x0000
        /*0012*/ 	.short	0x0000
        /*0014*/ 	.byte	0x00, 0xf0, 0xa1, 0x04


	//----- nvinfo : EIATTR_SPARSE_MMA_MASK
	.align		4
.L_1913:
        /*0018*/ 	.byte	0x03, 0x50
        /*001a*/ 	.short	0x0000


	//----- nvinfo : EIATTR_MAXREG_COUNT
	.align		4
        /*001c*/ 	.byte	0x03, 0x1b
        /*001e*/ 	.short	0x0040


	//----- nvinfo : EIATTR_NUM_BARRIERS
	.align		4
        /*0020*/ 	.byte	0x02, 0x4c
        /*0022*/ 	.byte	0x01
	.zero		1


	//----- nvinfo : EIATTR_MERCURY_ISA_VERSION
	.align		4
        /*0024*/ 	.byte	0x03, 0x5f
        /*0026*/ 	.short	0x0101


	//----- nvinfo : EIATTR_COOP_GROUP_MASK_REGIDS
	.align		4
        /*0028*/ 	.byte	0x04, 0x29
        /*002a*/ 	.short	(.L_1915 - .L_1914)


	//   ....[0]....
.L_1914:
        /*002c*/ 	.word	0xffffffff


	//   ....[1]....
        /*0030*/ 	.word	0xffffffff


	//   ....[2]....
        /*0034*/ 	.word	0xffffffff


	//   ....[3]....
        /*0038*/ 	.word	0xffffffff


	//   ....[4]....
        /*003c*/ 	.word	0xffffffff


	//   ....[5]....
        /*0040*/ 	.word	0xffffffff


	//   ....[6]....
        /*0044*/ 	.word	0xffffffff


	//   ....[7]....
        /*0048*/ 	.word	0xffffffff


	//   ....[8]....
        /*004c*/ 	.word	0xffffffff


	//   ....[9]....
        /*0050*/ 	.word	0xffffffff


	//   ....[10]....
        /*0054*/ 	.word	0xffffffff


	//   ....[11]....
        /*0058*/ 	.word	0xffffffff


	//   ....[12]....
        /*005c*/ 	.word	0xffffffff


	//   ....[13]....
        /*0060*/ 	.word	0xffffffff


	//   ....[14]....
        /*0064*/ 	.word	0xffffffff


	//   ....[15]....
        /*0068*/ 	.word	0x05000014


	//   ....[16]....
        /*006c*/ 	.word	0x05000014


	//   ....[17]....
        /*0070*/ 	.word	0x05000014


	//   ....[18]....
        /*0074*/ 	.word	0x05000014


	//   ....[19]....
        /*0078*/ 	.word	0x05000014


	//   ....[20]....
        /*007c*/ 	.word	0x05000014


	//   ....[21]....
        /*0080*/ 	.word	0x05000014


	//   ....[22]....
        /*0084*/ 	.word	0x05000014


	//   ....[23]....
        /*0088*/ 	.word	0x05000014


	//   ....[24]....
        /*008c*/ 	.word	0x05000014


	//   ....[25]....
        /*0090*/ 	.word	0x05000014


	//   ....[26]....
        /*0094*/ 	.word	0x05000014


	//   ....[27]....
        /*0098*/ 	.word	0x05000014


	//   ....[28]....
        /*009c*/ 	.word	0x05000014


	//   ....[29]....
        /*00a0*/ 	.word	0x05000014


	//----- nvinfo : EIATTR_COOP_GROUP_INSTR_OFFSETS
	.align		4
.L_1915:
        /*00a4*/ 	.byte	0x04, 0x28
        /*00a6*/ 	.short	(.L_1917 - .L_1916)


	//   ....[0]....
.L_1916:
        /*00a8*/ 	.word	0x00000ab0


	//   ....[1]....
        /*00ac*/ 	.word	0x00000ac0


	//   ....[2]....
        /*00b0*/ 	.word	0x00000ad0


	//   ....[3]....
        /*00b4*/ 	.word	0x00000b00


	//   ....[4]....
        /*00b8*/ 	.word	0x00000b20


	//   ....[5]....
        /*00bc*/ 	.word	0x00000b30


	//   ....[6]....
        /*00c0*/ 	.word	0x00000b60


	//   ....[7]....
        /*00c4*/ 	.word	0x00000b80


	//   ....[8]....
        /*00c8*/ 	.word	0x00000b90


	//   ....[9]....
        /*00cc*/ 	.word	0x00000bc0


	//   ....[10]....
        /*00d0*/ 	.word	0x00000be0


	//   ....[11]....
        /*00d4*/ 	.word	0x00000bf0


	//   ....[12]....
        /*00d8*/ 	.word	0x00000c20


	//   ....[13]....
        /*00dc*/ 	.word	0x00000c40


	//   ....[14]....
        /*00e0*/ 	.word	0x00000c50


	//   ....[15]....
        /*00e4*/ 	.word	0x00000ee0


	//   ....[16]....
        /*00e8*/ 	.word	0x00000f50


	//   ....[17]....
        /*00ec*/ 	.word	0x00000fc0


	//   ....[18]....
        /*00f0*/ 	.word	0x00001030


	//   ....[19]....
        /*00f4*/ 	.word	0x000010a0


	//   ....[20]....
        /*00f8*/ 	.word	0x00001100


	//   ....[21]....
        /*00fc*/ 	.word	0x00001170


	//   ....[22]....
        /*0100*/ 	.word	0x000011e0


	//   ....[23]....
        /*0104*/ 	.word	0x00001250


	//   ....[24]....
        /*0108*/ 	.word	0x000012c0


	//   ....[25]....
        /*010c*/ 	.word	0x00001320


	//   ....[26]....
        /*0110*/ 	.word	0x00001390


	//   ....[27]....
        /*0114*/ 	.word	0x00001400


	//   ....[28]....
        /*0118*/ 	.word	0x00001470


	//   ....[29]....
        /*011c*/ 	.word	0x000014e0


	//----- nvinfo : EIATTR_EXIT_INSTR_OFFSETS
	.align		4
.L_1917:
        /*0120*/ 	.byte	0x04, 0x1c
        /*0122*/ 	.short	(.L_1919 - .L_1918)


	//   ....[0]....
.L_1918:
        /*0124*/ 	.word	0x00000070


	//   ....[1]....
        /*0128*/ 	.word	0x00000e80


	//----- nvinfo : EIATTR_MAX_THREADS
	.align		4
.L_1919:
        /*012c*/ 	.byte	0x04, 0x05
        /*012e*/ 	.short	(.L_1921 - .L_1920)
.L_1920:
        /*0130*/ 	.word	0x00000400
        /*0134*/ 	.word	0x00000001
        /*0138*/ 	.word	0x00000001


	//----- nvinfo : EIATTR_CRS_STACK_SIZE
	.align		4
.L_1921:
        /*013c*/ 	.byte	0x04, 0x1e
        /*013e*/ 	.short	(.L_1923 - .L_1922)
.L_1922:
        /*0140*/ 	.word	0x00000000


	//----- nvinfo : EIATTR_CBANK_PARAM_SIZE
	.align		4
.L_1923:
        /*0144*/ 	.byte	0x03, 0x19
        /*0146*/ 	.short	0x0128


	//----- nvinfo : EIATTR_PARAM_CBANK
	.align		4
        /*0148*/ 	.byte	0x04, 0x0a
        /*014a*/ 	.short	(.L_1925 - .L_1924)
	.align		4
.L_1924:
        /*014c*/ 	.word	index@(.nv.constant0._ZN10layer_norm22ln_bwd_finalize_kernelINS_22Kernel_traits_finalizeILj1024E6__halfS2_S2_S2_fjLb1ELj1024ELj4ENS_18Kernel_traits_baseILj1024ES2_S2_S2_S2_fjLj1024EEEEELb1ELb1EEEvNS_9BwdParamsE)
        /*0150*/ 	.short	0x0210
        /*0152*/ 	.short	0x0128


	//----- nvinfo : EIATTR_SW_WAR
	.align		4
.L_1925:
        /*0154*/ 	.byte	0x04, 0x36
        /*0156*/ 	.short	(.L_1927 - .L_1926)
.L_1926:
        /*0158*/ 	.word	0x00000008
.L_1927:


//--------------------- .nv.info._ZN10layer_norm13ln_bwd_kernelINS_13Kernel_traitsI6__halfS2_S2_S2_fjLj1024ELj1ELj4ELj1ELj16ENS_18Kernel_traits_baseILj1024ES2_S2_S2_S2_fjLj128EEEEELb1ELb1ELb1ELb1EEEvNS_9BwdParamsE --------------------------
	.section	.nv.info._ZN10layer_norm13ln_bwd_kernelINS_13Kernel_traitsI6__halfS2_S2_S2_fjLj1024ELj1ELj4ELj1ELj16ENS_18Kernel_traits_baseILj1024ES2_S2_S2_S2_fjLj128EEEEELb1ELb1ELb1ELb1EEEvNS_9BwdParamsE,"",@"SHT_CUDA_INFO"
	.sectionflags	@""
	.align	4


	//----- nvinfo : EIATTR_CUDA_API_VERSION
	.align		4
        /*0000*/ 	.byte	0x04, 0x37
        /*0002*/ 	.short	(.L_1929 - .L_1928)
.L_1928:
        /*0004*/ 	.word	0x00000082


	//----- nvinfo : EIATTR_KPARAM_INFO
	.align		4
.L_1929:
        /*0008*/ 	.byte	0x04, 0x17
        /*000a*/ 	.short	(.L_1931 - .L_1930)
.L_1930:
        /*000c*/ 	.word	0x00000000
        /*0010*/ 	.short	0x0000
        /*0012*/ 	.short	0x0000
        /*0014*/ 	.byte	0x00, 0xf0, 0xa1, 0x04


	//----- nvinfo : EIATTR_SPARSE_MMA_MASK
	.align		4
.L_1931:
        /*0018*/ 	.byte	0x03, 0x50
        /*001a*/ 	.short	0x0000


	//----- nvinfo : EIATTR_MAXREG_COUNT
	.align		4
        /*001c*/ 	.byte	0x03, 0x1b
        /*001e*/ 	.short	0x00ff


	//----- nvinfo : EIATTR_NUM_BARRIERS
	.align		4
        /*0020*/ 	.byte	0x02, 0x4c
        /*0022*/ 	.byte	0x01
	.zero		1


	//----- nvinfo : EIATTR_ANNOTATIONS
	.align		4
        /*0024*/ 	.byte	0x04, 0x55
        /*0026*/ 	.short	(.L_1933 - .L_1932)


	//   ....[0]....
.L_1932:
        /* <DEDUP_REMOVED lines=15> */


	//----- nvinfo : EIATTR_MERCURY_ISA_VERSION
	.align		4
.L_1933:
        /*0108*/ 	.byte	0x03, 0x5f
        /*010a*/ 	.short	0x0101


	//----- nvinfo : EIATTR_COOP_GROUP_MASK_REGIDS
	.align		4
        /*010c*/ 	.byte	0x04, 0x29
        /*010e*/ 	.short	(.L_1935 - .L_1934)


	//   ....[0]....
.L_1934:
        /*0110*/ 	.word	0xffffffff


	//   ....[1]....
        /*0114*/ 	.word	0xffffffff


	//   ....[2]....
        /*0118*/ 	.word	0xffffffff


	//   ....[3]....
        /*011c*/ 	.word	0xffffffff


	//   ....[4]....
        /*0120*/ 	.word	0xffffffff


	//   ....[5]....
        /*0124*/ 	.word	0xffffffff


	//   ....[6]....
        /*0128*/ 	.word	0xffffffff


	//   ....[7]....
        /*012c*/ 	.word	0xffffffff


	//   ....[8]....
        /*0130*/ 	.word	0xffffffff


	//   ....[9]....
        /*0134*/ 	.word	0xffffffff


	//   ....[10]....
        /*0138*/ 	.word	0x050000d8


	//   ....[11]....
        /*013c*/ 	.word	0x050000d8


	//   ....[12]....
        /*0140*/ 	.word	0x050000d8


	//   ....[13]....
        /*0144*/ 	.word	0x050000d8


	//   ....[14]....
        /*0148*/ 	.word	0x050000d8


	//   ....[15]....
        /*014c*/ 	.word	0x050000d8


	//   ....[16]....
        /*0150*/ 	.word	0x050000d8


	//   ....[17]....
        /*0154*/ 	.word	0x050000d8


	//   ....[18]....
        /*0158*/ 	.word	0x050000d8


	//   ....[19]....
        /*015c*/ 	.word	0x050000d8


	//----- nvinfo : EIATTR_COOP_GROUP_INSTR_OFFSETS
	.align		4
.L_1935:
        /*0160*/ 	.byte	0x04, 0x28
        /*0162*/ 	.short	(.L_1937 - .L_1936)


	//   ....[0]....
.L_1936:
        /*0164*/ 	.word	0x000025b0


	//   ....[1]....
        /*0168*/ 	.word	0x000025d0


	//   ....[2]....
        /*016c*/ 	.word	0x000025f0


	//   ....[3]....
        /*0170*/ 	.word	0x00002610


	//   ....[4]....
        /*0174*/ 	.word	0x00002630


	//   ....[5]....
        /*0178*/ 	.word	0x00002650


	//   ....[6]....
        /*017c*/ 	.word	0x00002670


	//   ....[7]....
        /*0180*/ 	.word	0x00002690


	//   ....[8]....
        /*0184*/ 	.word	0x000026a0


	//   ....[9]....
        /*0188*/ 	.word	0x000026c0


	//   ....[10]....
        /*018c*/ 	.word	0x00007a90


	//   ....[11]....
        /*0190*/ 	.word	0x00007b20


	//   ....[12]....
        /*0194*/ 	.word	0x00007b80


	//   ....[13]....
        /*0198*/ 	.word	0x00007bd0


	//   ....[14]....
        /*019c*/ 	.word	0x00007c30


	//   ....[15]....
        /*01a0*/ 	.word	0x00007c80


	//   ....[16]....
        /*01a4*/ 	.word	0x00007ce0


	//   ....[17]....
        /*01a8*/ 	.word	0x00007d30


	//   ....[18]....
        /*01ac*/ 	.word	0x00007d90


	//   ....[19]....
        /*01b0*/ 	.word	0x00007de0


	//----- nvinfo : EIATTR_EXIT_INSTR_OFFSETS
	.align		4
.L_1937:
        /*01b4*/ 	.byte	0x04, 0x1c
        /*01b6*/ 	.short	(.L_1939 - .L_1938)


	//   ....[0]....
.L_1938:
        /*01b8*/ 	.word	0x00007a20


	//----- nvinfo : EIATTR_MAX_THREADS
	.align		4
.L_1939:
        /*01bc*/ 	.byte	0x04, 0x05
        /*01be*/ 	.short	(.L_1941 - .L_1940)
.L_1940:
        /*01c0*/ 	.word	0x00000080
        /*01c4*/ 	.word	0x00000001
        /*01c8*/ 	.word	0x00000001


	//----- nvinfo : EIATTR_CRS_STACK_SIZE
	.align		4
.L_1941:
        /*01cc*/ 	.byte	0x04, 0x1e
        /*01ce*/ 	.short	(.L_1943 - .L_1942)
.L_1942:
        /*01d0*/ 	.word	0x00000000


	//----- nvinfo : EIATTR_CBANK_PARAM_SIZE
	.align		4
.L_1943:
        /*01d4*/ 	.byte	0x03, 0x19
        /*01d6*/ 	.short	0x0128


	//----- nvinfo : EIATTR_PARAM_CBANK
	.align		4
        /*01d8*/ 	.byte	0x04, 0x0a
        /*01da*/ 	.short	(.L_1945 - .L_1944)
	.align		4
.L_1944:
        /*01dc*/ 	.word	index@(.nv.constant0._ZN10layer_norm13ln_bwd_kernelINS_13Kernel_traitsI6__halfS2_S2_S2_fjLj1024ELj1ELj4ELj1ELj16ENS_18Kernel_traits_baseILj1024ES2_S2_S2_S2_fjLj128EEEEELb1ELb1ELb1ELb1EEEvNS_9BwdParamsE)
        /*01e0*/ 	.short	0x0210
        /*01e2*/ 	.short	0x0128


	//----- nvinfo : EIATTR_SW_WAR
	.align		4
.L_1945:
        /*01e4*/ 	.byte	0x04, 0x36
        /*01e6*/ 	.short	(.L_1947 - .L_1946)
.L_1946:
        /*01e8*/ 	.word	0x00000008
.L_1947:


//--------------------- .nv.info._ZN10layer_norm13ln_bwd_kernelINS_13Kernel_traitsIf13__nv_bfloat16S2_S2_fjLj1024ELj1ELj4ELj1ELj16ENS_18Kernel_traits_baseILj1024EfS2_S2_S2_fjLj128EEEEELb0ELb0ELb0ELb0EEEvNS_9BwdParamsE --------------------------
	.section	.nv.info._ZN10layer_norm13ln_bwd_kernelINS_13Kernel_traitsIf13__nv_bfloat16S2_S2_fjLj1024ELj1ELj4ELj1ELj16ENS_18Kernel_traits_baseILj1024EfS2_S2_S2_fjLj128EEEEELb0ELb0ELb0ELb0EEEvNS_9BwdParamsE,"",@"SHT_CUDA_INFO"
	.sectionflags	@""
	.align	4


	//----- nvinfo : EIATTR_CUDA_API_VERSION
	.align		4
        /*0000*/ 	.byte	0x04, 0x37
        /*0002*/ 	.short	(.L_1949 - .L_1948)
.L_1948:
        /*0004*/ 	.word	0x00000082


	//----- nvinfo : EIATTR_KPARAM_INFO
	.align		4
.L_1949:
        /*0008*/ 	.byte	0x04, 0x17
        /*000a*/ 	.short	(.L_1951 - .L_1950)
.L_1950:
        /*000c*/ 	.word	0x00000000
        /*0010*/ 	.short	0x0000
        /*0012*/ 	.short	0x0000
        /*0014*/ 	.byte	0x00, 0xf0, 0xa1, 0x04


	//----- nvinfo : EIATTR_SPARSE_MMA_MASK
	.align		4
.L_1951:
        /*0018*/ 	.byte	0x03, 0x50
        /*001a*/ 	.short	0x0000


	//----- nvinfo : EIATTR_MAXREG_COUNT
	.align		4
        /*001c*/ 	.byte	0x03, 0x1b
        /*001e*/ 	.short	0x00ff


	//----- nvinfo : EIATTR_NUM_BARRIERS
	.align		4
        /*0020*/ 	.byte	0x02, 0x4c
        /*0022*/ 	.byte	0x01
	.zero		1


	//----- nvinfo : EIATTR_MERCURY_ISA_VERSION
	.align		4
        /*0024*/ 	.byte	0x03, 0x5f
        /*0026*/ 	.short	0x0101


	//----- nvinfo : EIATTR_COOP_GROUP_MASK_REGIDS
	.align		4
        /*0028*/ 	.byte	0x04, 0x29
        /*002a*/ 	.short	(.L_1953 - .L_1952)


	//   ....[0]....
.L_1952:
        /*002c*/ 	.word	0xffffffff


	//   ....[1]....
        /*0030*/ 	.word	0xffffffff


	//   ....[2]....
        /*0034*/ 	.word	0xffffffff


	//   ....[3]....
        /*0038*/ 	.word	0xffffffff


	//   ....[4]....
        /*003c*/ 	.word	0xffffffff


	//   ....[5]....
        /*0040*/ 	.word	0xffffffff


	//   ....[6]....
        /*0044*/ 	.word	0xffffffff


	//   ....[7]....
        /*0048*/ 	.word	0xffffffff


	//   ....[8]....
        /*004c*/ 	.word	0xffffffff


	//   ....[9]....
        /*0050*/ 	.word	0xffffffff


	//   ....[10]....
        /*0054*/ 	.word	0x050000c5


	//   ....[11]....
        /*0058*/ 	.word	0x050000c5


	//   ....[12]....
        /*005c*/ 	.word	0x050000c5


	//   ....[13]....
        /*0060*/ 	.word	0x050000c5


	//   ....[14]....
        /*0064*/ 	.word	0x050000c5


	//   ....[15]....
        /*0068*/ 	.word	0x050000c5


	//   ....[16]....
        /*006c*/ 	.word	0x050000c5


	//   ....[17]....
        /*0070*/ 	.word	0x050000c5


	//   ....[18]....
        /*0074*/ 	.word	0x050000c5


	//   ....[19]....
        /*0078*/ 	.word	0x050000c5


	//----- nvinfo : EIATTR_COOP_GROUP_INSTR_OFFSETS
	.align		4
.L_1953:
        /*007c*/ 	.byte	0x04, 0x28
        /*007e*/ 	.short	(.L_1955 - .L_1954)


	//   ....[0]....
.L_1954:
        /*0080*/ 	.word	0x00001ea0


	//   ....[1]....
        /*0084*/ 	.word	0x00001eb0


	//   ....[2]....
        /*0088*/ 	.word	0x00001ee0


	//   ....[3]....
        /*008c*/ 	.word	0x00001ef0


	//   ....[4]....
        /*0090*/ 	.word	0x00001f20


	//   ....[5]....
        /*0094*/ 	.word	0x00001f30


	//   ....[6]....
        /*0098*/ 	.word	0x00001f60


	//   ....[7]....
        /*009c*/ 	.word	0x00001f70


	//   ....[8]....
        /*00a0*/ 	.word	0x00001fa0


	//   ....[9]....
        /*00a4*/ 	.word	0x00001fb0


	//   ....[10]....
        /*00a8*/ 	.word	0x000046b0


	//   ....[11]....
        /*00ac*/ 	.word	0x00004740


	//   ....[12]....
        /*00b0*/ 	.word	0x000047b0


	//   ....[13]....
        /*00b4*/ 	.word	0x00004810


	//   ....[14]....
        /*00b8*/ 	.word	0x00004880


	//   ....[15]....
        /*00bc*/ 	.word	0x000048e0


	//   ....[16]....
        /*00c0*/ 	.word	0x00004950


	//   ....[17]....
        /*00c4*/ 	.word	0x000049b0


	//   ....[18]....
        /*00c8*/ 	.word	0x00004a20


	//   ....[19]....
        /*00cc*/ 	.word	0x00004a80


	//----- nvinfo : EIATTR_EXIT_INSTR_OFFSETS
	.align		4
.L_1955:
        /*00d0*/ 	.byte	0x04, 0x1c
        /*00d2*/ 	.short	(.L_1957 - .L_1956)


	//   ....[0]....
.L_1956:
        /*00d4*/ 	.word	0x00004610


	//   ....[1]....
        /*00d8*/ 	.word	0x00004640


	//----- nvinfo : EIATTR_MAX_THREADS
	.align		4
.L_1957:
        /*00dc*/ 	.byte	0x04, 0x05
        /*00de*/ 	.short	(.L_1959 - .L_1958)
.L_1958:
        /*00e0*/ 	.word	0x00000080
        /*00e4*/ 	.word	0x00000001
        /*00e8*/ 	.word	0x00000001


	//----- nvinfo : EIATTR_CRS_STACK_SIZE
	.align		4
.L_1959:
        /*00ec*/ 	.byte	0x04, 0x1e
        /*00ee*/ 	.short	(.L_1961 - .L_1960)
.L_1960:
        /*00f0*/ 	.word	0x00000000


	//----- nvinfo : EIATTR_CBANK_PARAM_SIZE
	.align		4
.L_1961:
        /*00f4*/ 	.byte	0x03, 0x19
        /*00f6*/ 	.short	0x0128


	//----- nvinfo : EIATTR_PARAM_CBANK
	.align		4
        /*00f8*/ 	.byte	0x04, 0x0a
        /*00fa*/ 	.short	(.L_1963 - .L_1962)
	.align		4
.L_1962:
        /*00fc*/ 	.word	index@(.nv.constant0._ZN10layer_norm13ln_bwd_kernelINS_13Kernel_traitsIf13__nv_bfloat16S2_S2_fjLj1024ELj1ELj4ELj1ELj16ENS_18Kernel_traits_baseILj1024EfS2_S2_S2_fjLj128EEEEELb0ELb0ELb0ELb0EEEvNS_9BwdParamsE)
        /*0100*/ 	.short	0x0210
        /*0102*/ 	.short	0x0128


	//----- nvinfo : EIATTR_SW_WAR
	.align		4
.L_1963:
        /*0104*/ 	.byte	0x04, 0x36
        /*0106*/ 	.short	(.L_1965 - .L_1964)
.L_1964:
        /*0108*/ 	.word	0x00000008
.L_1965:


//--------------------- .nv.info._ZN10layer_norm13ln_bwd_kernelINS_13Kernel_traitsIf13__nv_bfloat16S2_S2_fjLj1024ELj1ELj4ELj1ELj16ENS_18Kernel_traits_baseILj1024EfS2_S2_S2_fjLj128EEEEELb0ELb0ELb0ELb1EEEvNS_9BwdParamsE --------------------------
	.section	.nv.info._ZN10layer_norm13ln_bwd_kernelINS_13Kernel_traitsIf13__nv_bfloat16S2_S2_fjLj1024ELj1ELj4ELj1ELj16ENS_18Kernel_traits_baseILj1024EfS2_S2_S2_fjLj128EEEEELb0ELb0ELb0ELb1EEEvNS_9BwdParamsE,"",@"SHT_CUDA_INFO"
	.sectionflags	@""
	.align	4


	//----- nvinfo : EIATTR_CUDA_API_VERSION
	.align		4
        /*0000*/ 	.byte	0x04, 0x37
        /*0002*/ 	.short	(.L_1967 - .L_1966)
.L_1966:
        /*0004*/ 	.word	0x00000082


	//----- nvinfo : EIATTR_KPARAM_INFO
	.align		4
.L_1967:
        /*0008*/ 	.byte	0x04, 0x17
        /*000a*/ 	.short	(.L_1969 - .L_1968)
.L_1968:
        /*000c*/ 	.word	0x00000000
        /*0010*/ 	.short	0x0000
        /*0012*/ 	.short	0x0000
        /*0014*/ 	.byte	0x00, 0xf0, 0xa1, 0x04


	//----- nvinfo : EIATTR_SPARSE_MMA_MASK
	.align		4
.L_1969:
        /*0018*/ 	.byte	0x03, 0x50
        /*001a*/ 	.short	0x0000


	//----- nvinfo : EIATTR_MAXREG_COUNT
	.align		4
        /*001c*/ 	.byte	0x03, 0x1b
        /*001e*/ 	.short	0x00ff


	//----- nvinfo : EIATTR_NUM_BARRIERS
	.align		4
        /*0020*/ 	.byte	0x02, 0x4c
        /*0022*/ 	.byte	0x01
	.zero		1


	//----- nvinfo : EIATTR_MERCURY_ISA_VERSION
	.align		4
        /*0024*/ 	.byte	0x03, 0x5f
        /*0026*/ 	.short	0x0101


	//----- nvinfo : EIATTR_COOP_GROUP_MASK_REGIDS
	.align		4
        /*0028*/ 	.byte	0x04, 0x29
        /*002a*/ 	.short	(.L_1971 - .L_1970)


	//   ....[0]....
.L_1970:
        /*002c*/ 	.word	0xffffffff


	//   ....[1]....
        /*0030*/ 	.word	0xffffffff


	//   ....[2]....
        /*0034*/ 	.word	0xffffffff


	//   ....[3]....
        /*0038*/ 	.word	0xffffffff


	//   ....[4]....
        /*003c*/ 	.word	0xffffffff


	//   ....[5]....
        /*0040*/ 	.word	0xffffffff


	//   ....[6]....
        /*0044*/ 	.word	0xffffffff


	//   ....[7]....
        /*0048*/ 	.word	0xffffffff


	//   ....[8]....
        /*004c*/ 	.word	0xffffffff


	//   ....[9]....
        /*0050*/ 	.word	0xffffffff


	//   ....[10]....
        /*0054*/ 	.word	0x050000c9


	//   ....[11]....
        /*0058*/ 	.word	0x050000c9


	//   ....[12]....
        /*005c*/ 	.word	0x050000c9


	//   ....[13]....
        /*0060*/ 	.word	0x050000c9


	//   ....[14]....
        /*0064*/ 	.word	0x050000c9


	//   ....[15]....
        /*0068*/ 	.word	0x050000c9


	//   ....[16]....
        /*006c*/ 	.word	0x050000c9


	//   ....[17]....
        /*0070*/ 	.word	0x050000c9


	//   ....[18]....
        /*0074*/ 	.word	0x050000c9


	//   ....[19]....
        /*0078*/ 	.word	0x050000c9


	//----- nvinfo : EIATTR_COOP_GROUP_INSTR_OFFSETS
	.align		4
.L_1971:
        /*007c*/ 	.byte	0x04, 0x28
        /*007e*/ 	.short	(.L_1973 - .L_1972)


	//   ....[0]....
.L_1972:
        /*0080*/ 	.word	0x00001dc0


	//   ....[1]....
        /*0084*/ 	.word	0x00001dd0


	//   ....[2]....
        /*0088*/ 	.word	0x00001e00


	//   ....[3]....
        /*008c*/ 	.word	0x00001e10


	//   ....[4]....
        /*0090*/ 	.word	0x00001e40


	//   ....[5]....
        /*0094*/ 	.word	0x00001e70


	//   ....[6]....
        /*0098*/ 	.word	0x00001ea0


	//   ....[7]....
        /*009c*/ 	.word	0x00001eb0


	//   ....[8]....
        /*00a0*/ 	.word	0x00001ee0


	//   ....[9]....
        /*00a4*/ 	.word	0x00001f00


	//   ....[10]....
        /*00a8*/ 	.word	0x000042d0


	//   ....[11]....
        /*00ac*/ 	.word	0x00004360


	//   ....[12]....
        /*00b0*/ 	.word	0x000043d0


	//   ....[13]....
        /*00b4*/ 	.word	0x00004430


	//   ....[14]....
        /*00b8*/ 	.word	0x000044a0


	//   ....[15]....
        /*00bc*/ 	.word	0x00004520


	//   ....[16]....
        /*00c0*/ 	.word	0x00004590


	//   ....[17]....
        /*00c4*/ 	.word	0x000045f0


	//   ....[18]....
        /*00c8*/ 	.word	0x00004660


	//   ....[19]....
        /*00cc*/ 	.word	0x000046d0


	//----- nvinfo : EIATTR_EXIT_INSTR_OFFSETS
	.align		4
.L_1973:
        /*00d0*/ 	.byte	0x04, 0x1c
        /*00d2*/ 	.short	(.L_1975 - .L_1974)


	//   ....[0]....
.L_1974:
        /*00d4*/ 	.word	0x00004260


	//----- nvinfo : EIATTR_MAX_THREADS
	.align		4
.L_1975:
        /*00d8*/ 	.byte	0x04, 0x05
        /*00da*/ 	.short	(.L_1977 - .L_1976)
.L_1976:
        /*00dc*/ 	.word	0x00000080
        /*00e0*/ 	.word	0x00000001
        /*00e4*/ 	.word	0x00000001


	//----- nvinfo : EIATTR_CRS_STACK_SIZE
	.align		4
.L_1977:
        /*00e8*/ 	.byte	0x04, 0x1e
        /*00ea*/ 	.short	(.L_1979 - .L_1978)
.L_1978:
        /*00ec*/ 	.word	0x00000000


	//----- nvinfo : EIATTR_CBANK_PARAM_SIZE
	.align		4
.L_1979:
        /*00f0*/ 	.byte	0x03, 0x19
        /*00f2*/ 	.short	0x0128


	//----- nvinfo : EIATTR_PARAM_CBANK
	.align		4
        /*00f4*/ 	.byte	0x04, 0x0a
        /*00f6*/ 	.short	(.L_1981 - .L_1980)
	.align		4
.L_1980:
        /*00f8*/ 	.word	index@(.nv.constant0._ZN10layer_norm13ln_bwd_kernelINS_13Kernel_traitsIf13__nv_bfloat16S2_S2_fjLj1024ELj1ELj4ELj1ELj16ENS_18Kernel_traits_baseILj1024EfS2_S2_S2_fjLj128EEEEELb0ELb0ELb0ELb1EEEvNS_9BwdParamsE)
        /*00fc*/ 	.short	0x0210
        /*00fe*/ 	.short	0x0128


	//----- nvinfo : EIATTR_SW_WAR
	.align		4
.L_1981:
        /*0100*/ 	.byte	0x04, 0x36
        /*0102*/ 	.short	(.L_1983 - .L_1982)
.L_1982:
        /*0104*/ 	.word	0x00000008
.L_1983:


//--------------------- .nv.info._ZN10layer_norm13ln_bwd_kernelINS_13Kernel_traitsIf13__nv_bfloat16S2_S2_fjLj1024ELj1ELj4ELj1ELj16ENS_18Kernel_traits_baseILj1024EfS2_S2_S2_fjLj128EEEEELb0ELb0ELb1ELb0EEEvNS_9BwdParamsE --------------------------
	.section	.nv.info._ZN10layer_norm13ln_bwd_kernelINS_13Kernel_traitsIf13__nv_bfloat16S2_S2_fjLj1024ELj1ELj4ELj1ELj16ENS_18Kernel_traits_baseILj1024EfS2_S2_S2_fjLj128EEEEELb0ELb0ELb1ELb0EEEvNS_9BwdParamsE,"",@"SHT_CUDA_INFO"
	.sectionflags	@""
	.align	4


	//----- nvinfo : EIATTR_CUDA_API_VERSION
	.align		4
        /*0000*/ 	.byte	0x04, 0x37
        /*0002*/ 	.short	(.L_1985 - .L_1984)
.L_1984:
        /*0004*/ 	.word	0x00000082


	//----- nvinfo : EIATTR_KPARAM_INFO
	.align		4
.L_1985:
        /*0008*/ 	.byte	0x04, 0x17
        /*000a*/ 	.short	(.L_1987 - .L_1986)
.L_1986:
        /*000c*/ 	.word	0x00000000
        /*0010*/ 	.short	0x0000
        /*0012*/ 	.short	0x0000
        /*0014*/ 	.byte	0x00, 0xf0, 0xa1, 0x04


	//----- nvinfo : EIATTR_SPARSE_MMA_MASK
	.align		4
.L_1987:
        /*0018*/ 	.byte	0x03, 0x50
        /*001a*/ 	.short	0x0000


	//----- nvinfo : EIATTR_MAXREG_COUNT
	.align		4
        /*001c*/ 	.byte	0x03, 0x1b
        /*001e*/ 	.short	0x00ff


	//----- nvinfo : EIATTR_NUM_BARRIERS
	.align		4
        /*0020*/ 	.byte	0x02, 0x4c
        /*0022*/ 	.byte	0x01
	.zero		1


	//----- nvinfo : EIATTR_MERCURY_ISA_VERSION
	.align		4
        /*0024*/ 	.byte	0x03, 0x5f
        /*0026*/ 	.short	0x0101


	//----- nvinfo : EIATTR_COOP_GROUP_MASK_REGIDS
	.align		4
        /*0028*/ 	.byte	0x04, 0x29
        /*002a*/ 	.short	(.L_1989 - .L_1988)


	//   ....[0]....
.L_1988:
        /*002c*/ 	.word	0xffffffff


	//   ....[1]....
        /*0030*/ 	.word	0xffffffff


	//   ....[2]....
        /*0034*/ 	.word	0xffffffff


	//   ....[3]....
        /*0038*/ 	.word	0xffffffff


	//   ....[4]....
        /*003c*/ 	.word	0xffffffff


	//   ....[5]....
        /*0040*/ 	.word	0xffffffff


	//   ....[6]....
        /*0044*/ 	.word	0xffffffff


	//   ....[7]....
        /*0048*/ 	.word	0xffffffff


	//   ....[8]....
        /*004c*/ 	.word	0xffffffff


	//   ....[9]....
        /*0050*/ 	.word	0xffffffff


	//   ....[10]....
        /*0054*/ 	.word	0x050000b2


	//   ....[11]....
        /*0058*/ 	.word	0x050000b2


	//   ....[12]....
        /*005c*/ 	.word	0x050000b2


	//   ....[13]....
        /*0060*/ 	.word	0x050000b2


	//   ....[14]....
        /*0064*/ 	.word	0x050000b2


	//   ....[15]....
        /*0068*/ 	.word	0x050000b2


	//   ....[16]....
        /*006c*/ 	.word	0x050000b2


	//   ....[17]....
        /*0070*/ 	.word	0x050000b2


	//   ....[18]....
        /*0074*/ 	.word	0x050000b2


	//   ....[19]....
        /*0078*/ 	.word	0x050000b2


	//----- nvinfo : EIATTR_COOP_GROUP_INSTR_OFFSETS
	.align		4
.L_1989:
        /*007c*/ 	.byte	0x04, 0x28
        /*007e*/ 	.short	(.L_1991 - .L_1990)


	//   ....[0]....
.L_1990:
        /*0080*/ 	.word	0x00002140


	//   ....[1]....
        /*0084*/ 	.word	0x00002150


	//   ....[2]....
        /*0088*/ 	.word	0x00002180


	//   ....[3]....
        /*008c*/ 	.word	0x00002190


	//   ....[4]....
        /*0090*/ 	.word	0x000021c0


	//   ....[5]....
        /*0094*/ 	.word	0x000021d0


	//   ....[6]....
        /*0098*/ 	.word	0x00002200


	//   ....[7]....
        /*009c*/ 	.word	0x00002210


	//   ....[8]....
        /*00a0*/ 	.word	0x00002240


	//   ....[9]....
        /*00a4*/ 	.word	0x00002250


	//   ....[10]....
        /*00a8*/ 	.word	0x00005e80


	//   ....[11]....
        /*00ac*/ 	.word	0x00005f10


	//   ....[12]....
        /*00b0*/ 	.word	0x00005f80


	//   ....[13]....
        /*00b4*/ 	.word	0x00005fe0


	//   ....[14]....
        /*00b8*/ 	.word	0x00006050


	//   ....[15]....
        /*00bc*/ 	.word	0x000060b0


	//   ....[16]....
        /*00c0*/ 	.word	0x00006120


	//   ....[17]....
        /*00c4*/ 	.word	0x00006180


	//   ....[18]....
        /*00c8*/ 	.word	0x000061f0


	//   ....[19]....
        /*00cc*/ 	.word	0x00006250


	//----- nvinfo : EIATTR_EXIT_INSTR_OFFSETS
	.align		4
.L_1991:
        /*00d0*/ 	.byte	0x04, 0x1c
        /*00d2*/ 	.short	(.L_1993 - .L_1992)


	//   ....[0]....
.L_1992:
        /*00d4*/ 	.word	0x00005de0


	//   ....[1]....
        /*00d8*/ 	.word	0x00005e10


	//----- nvinfo : EIATTR_MAX_THREADS
	.align		4
.L_1993:
        /*00dc*/ 	.byte	0x04, 0x05
        /*00de*/ 	.short	(.L_1995 - .L_1994)
.L_1994:
        /*00e0*/ 	.word	0x00000080
        /*00e4*/ 	.word	0x00000001
        /*00e8*/ 	.word	0x00000001


	//----- nvinfo : EIATTR_CRS_STACK_SIZE
	.align		4
.L_1995:
        /*00ec*/ 	.byte	0x04, 0x1e
        /*00ee*/ 	.short	(.L_1997 - .L_1996)
.L_1996:
        /*00f0*/ 	.word	0x00000000


	//----- nvinfo : EIATTR_CBANK_PARAM_SIZE
	.align		4
.L_1997:
        /*00f4*/ 	.byte	0x03, 0x19
        /*00f6*/ 	.short	0x0128


	//----- nvinfo : EIATTR_PARAM_CBANK
	.align		4
        /*00f8*/ 	.byte	0x04, 0x0a
        /*00fa*/ 	.short	(.L_1999 - .L_1998)
	.align		4
.L_1998:
        /*00fc*/ 	.word	index@(.nv.constant0._ZN10layer_norm13ln_bwd_kernelINS_13Kernel_traitsIf13__nv_bfloat16S2_S2_fjLj1024ELj1ELj4ELj1ELj16ENS_18Kernel_traits_baseILj1024EfS2_S2_S2_fjLj128EEEEELb0ELb0ELb1ELb0EEEvNS_9BwdParamsE)
        /*0100*/ 	.short	0x0210
        /*0102*/ 	.short	0x0128


	//----- nvinfo : EIATTR_SW_WAR
	.align		4
.L_1999:
        /*0104*/ 	.byte	0x04, 0x36
        /*0106*/ 	.short	(.L_2001 - .L_2000)
.L_2000:
        /*0108*/ 	.word	0x00000008
.L_2001:


//--------------------- .nv.info._ZN10layer_norm13ln_bwd_kernelINS_13Kernel_traitsIf13__nv_bfloat16S2_S2_fjLj1024ELj1ELj4ELj1ELj16ENS_18Kernel_traits_baseILj1024EfS2_S2_S2_fjLj128EEEEELb0ELb0ELb1ELb1EEEvNS_9BwdParamsE --------------------------
	.section	.nv.info._ZN10layer_norm13ln_bwd_kernelINS_13Kernel_traitsIf13__nv_bfloat16S2_S2_fjLj1024ELj1ELj4ELj1ELj16ENS_18Kernel_traits_baseILj1024EfS2_S2_S2_fjLj128EEEEELb0ELb0ELb1ELb1EEEvNS_9BwdParamsE,"",@"SHT_CUDA_INFO"
	.sectionflags	@""
	.align	4


	//----- nvinfo : EIATTR_CUDA_API_VERSION
	.align		4
        /*0000*/ 	.byte	0x04, 0x37
        /*0002*/ 	.short	(.L_2003 - .L_2002)
.L_2002:
        /*0004*/ 	.word	0x00000082


	//----- nvinfo : EIATTR_KPARAM_INFO
	.align		4
.L_2003:
        /*0008*/ 	.byte	0x04, 0x17
        /*000a*/ 	.short	(.L_2005 - .L_2004)
.L_2004:
        /*000c*/ 	.word	0x00000000
        /*0010*/ 	.short	0x0000
        /*0012*/ 	.short	0x0000
        /*0014*/ 	.byte	0x00, 0xf0, 0xa1, 0x04


	//----- nvinfo : EIATTR_SPARSE_MMA_MASK
	.align		4
.L_2005:
        /*0018*/ 	.byte	0x03, 0x50
        /*001a*/ 	.short	0x0000


	//----- nvinfo : EIATTR_MAXREG_COUNT
	.align		4
        /*001c*/ 	.byte	0x03, 0x1b
        /*001e*/ 	.short	0x00ff


	//----- nvinfo : EIATTR_NUM_BARRIERS
	.align		4
        /*0020*/ 	.byte	0x02, 0x4c
        /*0022*/ 	.byte	0x01
	.zero		1


	//----- nvinfo : EIATTR_MERCURY_ISA_VERSION
	.align		4
        /*0024*/ 	.byte	0x03, 0x5f
        /*0026*/ 	.short	0x0101


	//----- nvinfo : EIATTR_COOP_GROUP_MASK_REGIDS
	.align		4
        /*0028*/ 	.byte	0x04, 0x29
        /*002a*/ 	.short	(.L_2007 - .L_2006)


	//   ....[0]....
.L_2006:
        /*002c*/ 	.word	0xffffffff


	//   ....[1]....
        /*0030*/ 	.word	0xffffffff


	//   ....[2]....
        /*0034*/ 	.word	0xffffffff


	//   ....[3]....
        /*0038*/ 	.word	0xffffffff


	//   ....[4]....
        /*003c*/ 	.word	0xffffffff


	//   ....[5]....
        /*0040*/ 	.word	0xffffffff


	//   ....[6]....
        /*0044*/ 	.word	0xffffffff


	//   ....[7]....
        /*0048*/ 	.word	0xffffffff


	//   ....[8]....
        /*004c*/ 	.word	0xffffffff


	//   ....[9]....
        /*0050*/ 	.word	0xffffffff


	//   ....[10]....
        /*0054*/ 	.word	0x050000d0


	//   ....[11]....
        /*0058*/ 	.word	0x050000d0


	//   ....[12]....
        /*005c*/ 	.word	0x050000d0


	//   ....[13]....
        /*0060*/ 	.word	0x050000d0


	//   ....[14]....
        /*0064*/ 	.word	0x050000d0


	//   ....[15]....
        /*0068*/ 	.word	0x050000d0


	//   ....[16]....
        /*006c*/ 	.word	0x050000d0


	//   ....[17]....
        /*0070*/ 	.word	0x050000d0


	//   ....[18]....
        /*0074*/ 	.word	0x050000d0


	//   ....[19]....
        /*0078*/ 	.word	0x050000d0


	//----- nvinfo : EIATTR_COOP_GROUP_INSTR_OFFSETS
	.align		4
.L_2007:
        /*007c*/ 	.byte	0x04, 0x28
        /*007e*/ 	.short	(.L_2009 - .L_2008)


	//   ....[0]....
.L_2008:
        /*0080*/ 	.word	0x00001ec0


	//   ....[1]....
        /*0084*/ 	.word	0x00001ed0


	//   ....[2]....
        /*0088*/ 	.word	0x00001f00


	//   ....[3]....
        /*008c*/ 	.word	0x00001f10


	//   ....[4]....
        /*0090*/ 	.word	0x00001f40


	//   ....[5]....
        /*0094*/ 	.word	0x00001f50


	//   ....[6]....
        /*0098*/ 	.word	0x00001f80


	//   ....[7]....
        /*009c*/ 	.word	0x00001f90


	//   ....[8]....
        /*00a0*/ 	.word	0x00001fc0


	//   ....[9]....
        /*00a4*/ 	.word	0x00001fd0


	//   ....[10]....
        /*00a8*/ 	.word	0x00005520


	//   ....[11]....
        /*00ac*/ 	.word	0x000055b0


	//   ....[12]....
        /*00b0*/ 	.word	0x00005620


	//   ....[13]....
        /*00b4*/ 	.word	0x00005680


	//   ....[14]....
        /*00b8*/ 	.word	0x000056f0


	//   ....[15]....
        /*00bc*/ 	.word	0x00005750


	//   ....[16]....
        /*00c0*/ 	.word	0x000057c0


	//   ....[17]....
        /*00c4*/ 	.word	0x00005820


	//   ....[18]....
        /*00c8*/ 	.word	0x00005890


	//   ....[19]....
        /*00cc*/ 	.word	0x000058f0


	//----- nvinfo : EIATTR_EXIT_INSTR_OFFSETS
	.align		4
.L_2009:
        /*00d0*/ 	.byte	0x04, 0x1c
        /*00d2*/ 	.short	(.L_2011 - .L_2010)


	//   ....[0]....
.L_2010:
        /*00d4*/ 	.word	0x000054b0


	//----- nvinfo : EIATTR_MAX_THREADS
	.align		4
.L_2011:
        /*00d8*/ 	.byte	0x04, 0x05
        /*00da*/ 	.short	(.L_2013 - .L_2012)
.L_2012:
        /*00dc*/ 	.word	0x00000080
        /*00e0*/ 	.word	0x00000001
        /*00e4*/ 	.word	0x00000001


	//----- nvinfo : EIATTR_CRS_STACK_SIZE
	.align		4
.L_2013:
        /*00e8*/ 	.byte	0x04, 0x1e
        /*00ea*/ 	.short	(.L_2015 - .L_2014)
.L_2014:
        /*00ec*/ 	.word	0x00000000


	//----- nvinfo : EIATTR_CBANK_PARAM_SIZE
	.align		4
.L_2015:
        /*00f0*/ 	.byte	0x03, 0x19
        /*00f2*/ 	.short	0x0128


	//----- nvinfo : EIATTR_PARAM_CBANK
	.align		4
        /*00f4*/ 	.byte	0x04, 0x0a
        /*00f6*/ 	.short	(.L_2017 - .L_2016)
	.align		4
.L_2016:
        /*00f8*/ 	.word	index@(.nv.constant0._ZN10layer_norm13ln_bwd_kernelINS_13Kernel_traitsIf13__nv_bfloat16S2_S2_fjLj1024ELj1ELj4ELj1ELj16ENS_18Kernel_traits_baseILj1024EfS2_S2_S2_fjLj128EEEEELb0ELb0ELb1ELb1EEEvNS_9BwdParamsE)
        /*00fc*/ 	.short	0x0210
        /*00fe*/ 	.short	0x0128


	//----- nvinfo : EIATTR_SW_WAR
	.align		4
.L_2017:
        /*0100*/ 	.byte	0x04, 0x36
        /*0102*/ 	.short	(.L_2019 - .L_2018)
.L_2018:
        /*0104*/ 	.word	0x00000008
.L_2019:


//--------------------- .nv.info._ZN10layer_norm13ln_bwd_kernelINS_13Kernel_traitsIf13__nv_bfloat16S2_S2_fjLj1024ELj1ELj4ELj1ELj16ENS_18Kernel_traits_baseILj1024EfS2_S2_S2_fjLj128EEEEELb0ELb1ELb0ELb0EEEvNS_9BwdParamsE --------------------------
	.section	.nv.info._ZN10layer_norm13ln_bwd_kernelINS_13Kernel_traitsIf13__nv_bfloat16S2_S2_fjLj1024ELj1ELj4ELj1ELj16ENS_18Kernel_traits_baseILj1024EfS2_S2_S2_fjLj128EEEEELb0ELb1ELb0ELb0EEEvNS_9BwdParamsE,"",@"SHT_CUDA_INFO"
	.sectionflags	@""
	.align	4


	//----- nvinfo : EIATTR_CUDA_API_VERSION
	.align		4
        /*0000*/ 	.byte	0x04, 0x37
        /*0002*/ 	.short	(.L_2021 - .L_2020)
.L_2020:
        /*0004*/ 	.word	0x00000082


	//----- nvinfo : EIATTR_KPARAM_INFO
	.align		4
.L_2021:
        /*0008*/ 	.byte	0x04, 0x17
        /*000a*/ 	.short	(.L_2023 - .L_2022)
.L_2022:
        /*000c*/ 	.word	0x00000000
        /*0010*/ 	.short	0x0000
        /*0012*/ 	.short	0x0000
        /*0014*/ 	.byte	0x00, 0xf0, 0xa1, 0x04


	//----- nvinfo : EIATTR_SPARSE_MMA_MASK
	.align		4
.L_2023:
        /*0018*/ 	.byte	0x03, 0x50
        /*001a*/ 	.short	0x0000


	//----- nvinfo : EIATTR_MAXREG_COUNT
	.align		4
        /*001c*/ 	.byte	0x03, 0x1b
        /*001e*/ 	.short	0x00ff


	//----- nvinfo : EIATTR_NUM_BARRIERS
	.align		4
        /*0020*/ 	.byte	0x02, 0x4c
        /*0022*/ 	.byte	0x01
	.zero		1


	//----- nvinfo : EIATTR_ANNOTATIONS
	.align		4
        /*0024*/ 	.byte	0x04, 0x55
        /*0026*/ 	.short	(.L_2025 - .L_2024)


	//   ....[0]....
.L_2024:
        /* <DEDUP_REMOVED lines=13> */


	//----- nvinfo : EIATTR_MERCURY_ISA_VERSION
	.align		4
.L_2025:
        /*00e8*/ 	.byte	0x03, 0x5f
        /*00ea*/ 	.short	0x0101


	//----- nvinfo : EIATTR_COOP_GROUP_MASK_REGIDS
	.align		4
        /*00ec*/ 	.byte	0x04, 0x29
        /*00ee*/ 	.short	(.L_2027 - .L_2026)


	//   ....[0]....
.L_2026:
        /*00f0*/ 	.word	0xffffffff


	//   ....[1]....
        /*00f4*/ 	.word	0xffffffff


	//   ....[2]....
        /*00f8*/ 	.word	0xffffffff


	//   ....[3]....
        /*00fc*/ 	.word	0xffffffff


	//   ....[4]....
        /*0100*/ 	.word	0xffffffff


	//   ....[5]....
        /*0104*/ 	.word	0xffffffff


	//   ....[6]....
        /*0108*/ 	.word	0xffffffff


	//   ....[7]....
        /*010c*/ 	.word	0xffffffff


	//   ....[8]....
        /*0110*/ 	.word	0xffffffff


	//   ....[9]....
        /*0114*/ 	.word	0xffffffff


	//   ....[10]....
        /*0118*/ 	.word	0x050000c0


	//   ....[11]....
        /*011c*/ 	.word	0x050000c0


	//   ....[12]....
        /*0120*/ 	.word	0x050000c0


	//   ....[13]....
        /*0124*/ 	.word	0x050000c0


	//   ....[14]....
        /*0128*/ 	.word	0x050000c0


	//   ....[15]....
        /*012c*/ 	.word	0x050000c0


	//   ....[16]....
        /*0130*/ 	.word	0x050000c0


	//   ....[17]....
        /*0134*/ 	.word	0x050000c0


	//   ....[18]....
        /*0138*/ 	.word	0x050000c0


	//   ....[19]....
        /*013c*/ 	.word	0x050000c0


	//----- nvinfo : EIATTR_COOP_GROUP_INSTR_OFFSETS
	.align		4
.L_2027:
        /*0140*/ 	.byte	0x04, 0x28
        /*0142*/ 	.short	(.L_2029 - .L_2028)


	//   ....[0]....
.L_2028:
        /*0144*/ 	.word	0x00002230


	//   ....[1]....
        /*0148*/ 	.word	0x00002240


	//   ....[2]....
        /*014c*/ 	.word	0x00002270


	//   ....[3]....
        /*0150*/ 	.word	0x00002290


	//   ....[4]....
        /*0154*/ 	.word	0x000022b0


	//   ....[5]....
        /*0158*/ 	.word	0x000022d0


	//   ....[6]....
        /*015c*/ 	.word	0x000022f0


	//   ....[7]....
        /*0160*/ 	.word	0x00002310


	//   ....[8]....
        /*0164*/ 	.word	0x00002320


	//   ....[9]....
        /*0168*/ 	.word	0x00002340


	//   ....[10]....
        /*016c*/ 	.word	0x00005a30


	//   ....[11]....
        /*0170*/ 	.word	0x00005ac0


	//   ....[12]....
        /*0174*/ 	.word	0x00005b30


	//   ....[13]....
        /*0178*/ 	.word	0x00005b90


	//   ....[14]....
        /*017c*/ 	.word	0x00005bf0


	//   ....[15]....
        /*0180*/ 	.word	0x00005c40


	//   ....[16]....
        /*0184*/ 	.word	0x00005ca0


	//   ....[17]....
        /*0188*/ 	.word	0x00005cf0


	//   ....[18]....
        /*018c*/ 	.word	0x00005d50


	//   ....[19]....
        /*0190*/ 	.word	0x00005da0


	//----- nvinfo : EIATTR_EXIT_INSTR_OFFSETS
	.align		4
.L_2029:
        /*0194*/ 	.byte	0x04, 0x1c
        /*0196*/ 	.short	(.L_2031 - .L_2030)


	//   ....[0]....
.L_2030:
        /*0198*/ 	.word	0x00005940


	//   ....[1]....
        /*019c*/ 	.word	0x000059c0


	//----- nvinfo : EIATTR_MAX_THREADS
	.align		4
.L_2031:
        /*01a0*/ 	.byte	0x04, 0x05
        /*01a2*/ 	.short	(.L_2033 - .L_2032)
.L_2032:
        /*01a4*/ 	.word	0x00000080
        /*01a8*/ 	.word	0x00000001
        /*01ac*/ 	.word	0x00000001


	//----- nvinfo : EIATTR_CRS_STACK_SIZE
	.align		4
.L_2033:
        /*01b0*/ 	.byte	0x04, 0x1e
        /*01b2*/ 	.short	(.L_2035 - .L_2034)
.L_2034:
        /*01b4*/ 	.word	0x00000000


	//----- nvinfo : EIATTR_CBANK_PARAM_SIZE
	.align		4
.L_2035:
        /*01b8*/ 	.byte	0x03, 0x19
        /*01ba*/ 	.short	0x0128


	//----- nvinfo : EIATTR_PARAM_CBANK
	.align		4
        /*01bc*/ 	.byte	0x04, 0x0a
        /*01be*/ 	.short	(.L_2037 - .L_2036)
	.align		4
.L_2036:
        /*01c0*/ 	.word	index@(.nv.constant0._ZN10layer_norm13ln_bwd_kernelINS_13Kernel_traitsIf13__nv_bfloat16S2_S2_fjLj1024ELj1ELj4ELj1ELj16ENS_18Kernel_traits_baseILj1024EfS2_S2_S2_fjLj128EEEEELb0ELb1ELb0ELb0EEEvNS_9BwdParamsE)
        /*01c4*/ 	.short	0x0210
        /*01c6*/ 	.short	0x0128


	//----- nvinfo : EIATTR_SW_WAR
	.align		4
.L_2037:
        /*01c8*/ 	.byte	0x04, 0x36
        /*01ca*/ 	.short	(.L_2039 - .L_2038)
.L_2038:
        /*01cc*/ 	.word	0x00000008
.L_2039:


//--------------------- .nv.info._ZN10layer_norm13ln_bwd_kernelINS_13Kernel_traitsIf13__nv_bfloat16S2_S2_fjLj1024ELj1ELj4ELj1ELj16ENS_18Kernel_traits_baseILj1024EfS2_S2_S2_fjLj128EEEEELb0ELb1ELb0ELb1EEEvNS_9BwdParamsE --------------------------
	.section	.nv.info._ZN10layer_norm13ln_bwd_kernelINS_13Kernel_traitsIf13__nv_bfloat16S2_S2_fjLj1024ELj1ELj4ELj1ELj16ENS_18Kernel_traits_baseILj1024EfS2_S2_S2_fjLj128EEEEELb0ELb1ELb0ELb1EEEvNS_9BwdParamsE,"",@"SHT_CUDA_INFO"
	.sectionflags	@""
	.align	4


	//----- nvinfo : EIATTR_CUDA_API_VERSION
	.align		4
        /*0000*/ 	.byte	0x04, 0x37
        /*0002*/ 	.short	(.L_2041 - .L_2040)
.L_2040:
        /*0004*/ 	.word	0x00000082


	//----- nvinfo : EIATTR_KPARAM_INFO
	.align		4
.L_2041:
        /*0008*/ 	.byte	0x04, 0x17
        /*000a*/ 	.short	(.L_2043 - .L_2042)
.L_2042:
        /*000c*/ 	.word	0x00000000
        /*0010*/ 	.short	0x0000
        /*0012*/ 	.short	0x0000
        /*0014*/ 	.byte	0x00, 0xf0, 0xa1, 0x04


	//----- nvinfo : EIATTR_SPARSE_MMA_MASK
	.align		4
.L_2043:
        /*0018*/ 	.byte	0x03, 0x50
        /*001a*/ 	.short	0x0000


	//----- nvinfo : EIATTR_MAXREG_COUNT
	.align		4
        /*001c*/ 	.byte	0x03, 0x1b
        /*001e*/ 	.short	0x00ff


	//----- nvinfo : EIATTR_NUM_BARRIERS
	.align		4
        /*0020*/ 	.byte	0x02, 0x4c
        /*0022*/ 	.byte	0x01
	.zero		1


	//----- nvinfo : EIATTR_ANNOTATIONS
	.align		4
        /*0024*/ 	.byte	0x04, 0x55
        /*0026*/ 	.short	(.L_2045 - .L_2044)


	//   ....[0]....
.L_2044:
        /* <DEDUP_REMOVED lines=11> */
        /*00cc*/ 	.byte	0x00, 0x3e, 0x00, 0x00


	//----- nvinfo : EIATTR_MERCURY_ISA_VERSION
	.align		4
.L_2045:
        /*00d0*/ 	.byte	0x03, 0x5f
        /*00d2*/ 	.short	0x0101


	//----- nvinfo : EIATTR_COOP_GROUP_MASK_REGIDS
	.align		4
        /*00d4*/ 	.byte	0x04, 0x29
        /*00d6*/ 	.short	(.L_2047 - .L_2046)


	//   ....[0]....
.L_2046:
        /*00d8*/ 	.word	0xffffffff


	//   ....[1]....
        /*00dc*/ 	.word	0xffffffff


	//   ....[2]....
        /*00e0*/ 	.word	0xffffffff


	//   ....[3]....
        /*00e4*/ 	.word	0xffffffff


	//   ....[4]....
        /*00e8*/ 	.word	0xffffffff


	//   ....[5]....
        /*00ec*/ 	.word	0xffffffff


	//   ....[6]....
        /*00f0*/ 	.word	0xffffffff


	//   ....[7]....
        /*00f4*/ 	.word	0xffffffff


	//   ....[8]....
        /*00f8*/ 	.word	0xffffffff


	//   ....[9]....
        /*00fc*/ 	.word	0xffffffff


	//   ....[10]....
        /*0100*/ 	.word	0x0500008c


	//   ....[11]....
        /*0104*/ 	.word	0x0500008c


	//   ....[12]....
        /*0108*/ 	.word	0x0500008c


	//   ....[13]....
        /*010c*/ 	.word	0x0500008c


	//   ....[14]....
        /*0110*/ 	.word	0x0500008c


	//   ....[15]....
        /*0114*/ 	.word	0x0500008c


	//   ....[16]....
        /*0118*/ 	.word	0x0500008c


	//   ....[17]....
        /*011c*/ 	.word	0x0500008c


	//   ....[18]....
        /*0120*/ 	.word	0x0500008c


	//   ....[19]....
        /*0124*/ 	.word	0x0500008c


	//----- nvinfo : EIATTR_COOP_GROUP_INSTR_OFFSETS
	.align		4
.L_2047:
        /*0128*/ 	.byte	0x04, 0x28
        /*012a*/ 	.short	(.L_2049 - .L_2048)


	//   ....[0]....
.L_2048:
        /*012c*/ 	.word	0x00002100


	//   ....[1]....
        /*0130*/ 	.word	0x00002120


	//   ....[2]....
        /*0134*/ 	.word	0x00002140


	//   ....[3]....
        /*0138*/ 	.word	0x00002160


	//   ....[4]....
        /*013c*/ 	.word	0x00002180


	//   ....[5]....
        /*0140*/ 	.word	0x000021a0


	//   ....[6]....
        /*0144*/ 	.word	0x000021c0


	//   ....[7]....
        /*0148*/ 	.word	0x000021e0


	//   ....[8]....
        /*014c*/ 	.word	0x000021f0


	//   ....[9]....
        /*0150*/ 	.word	0x00002210


	//   ....[10]....
        /*0154*/ 	.word	0x00005600


	//   ....[11]....
        /*0158*/ 	.word	0x00005690


	//   ....[12]....
        /*015c*/ 	.word	0x00005700


	//   ....[13]....
        /*0160*/ 	.word	0x00005760


	//   ....[14]....
        /*0164*/ 	.word	0x000057d0


	//   ....[15]....
        /*0168*/ 	.word	0x00005830


	//   ....[16]....
        /*016c*/ 	.word	0x000058a0


	//   ....[17]....
        /*0170*/ 	.word	0x00005900


	//   ....[18]....
        /*0174*/ 	.word	0x00005970


	//   ....[19]....
        /*0178*/ 	.word	0x000059d0


	//----- nvinfo : EIATTR_EXIT_INSTR_OFFSETS
	.align		4
.L_2049:
        /*017c*/ 	.byte	0x04, 0x1c
        /*017e*/ 	.short	(.L_2051 - .L_2050)


	//   ....[0]....
.L_2050:
        /*0180*/ 	.word	0x00005590


	//----- nvinfo : EIATTR_MAX_THREADS
	.align		4
.L_2051:
        /*0184*/ 	.byte	0x04, 0x05
        /*0186*/ 	.short	(.L_2053 - .L_2052)
.L_2052:
        /*0188*/ 	.word	0x00000080
        /*018c*/ 	.word	0x00000001
        /*0190*/ 	.word	0x00000001


	//----- nvinfo : EIATTR_CRS_STACK_SIZE
	.align		4
.L_2053:
        /*0194*/ 	.byte	0x04, 0x1e
        /*0196*/ 	.short	(.L_2055 - .L_2054)
.L_2054:
        /*0198*/ 	.word	0x00000000


	//----- nvinfo : EIATTR_CBANK_PARAM_SIZE
	.align		4
.L_2055:
        /*019c*/ 	.byte	0x03, 0x19
        /*019e*/ 	.short	0x0128


	//----- nvinfo : EIATTR_PARAM_CBANK
	.align		4
        /*01a0*/ 	.byte	0x04, 0x0a
        /*01a2*/ 	.short	(.L_2057 - .L_2056)
	.align		4
.L_2056:
        /*01a4*/ 	.word	index@(.nv.constant0._ZN10layer_norm13ln_bwd_kernelINS_13Kernel_traitsIf13__nv_bfloat16S2_S2_fjLj1024ELj1ELj4ELj1ELj16ENS_18Kernel_traits_baseILj1024EfS2_S2_S2_fjLj128EEEEELb0ELb1ELb0ELb1EEEvNS_9BwdParamsE)
        /*01a8*/ 	.short	0x0210
        /*01aa*/ 	.short	0x0128


	//----- nvinfo : EIATTR_SW_WAR
	.align		4
.L_2057:
        /*01ac*/ 	.byte	0x04, 0x36
        /*01ae*/ 	.short	(.L_2059 - .L_2058)
.L_2058:
        /*01b0*/ 	.word	0x00000008
.L_2059:


//--------------------- .nv.info._ZN10layer_norm13ln_bwd_kernelINS_13Kernel_traitsIf13__nv_bfloat16S2_S2_fjLj1024ELj1ELj4ELj1ELj16ENS_18Kernel_traits_baseILj1024EfS2_S2_S2_fjLj128EEEEELb0ELb1ELb1ELb0EEEvNS_9BwdParamsE --------------------------
	.section	.nv.info._ZN10layer_norm13ln_bwd_kernelINS_13Kernel_traitsIf13__nv_bfloat16S2_S2_fjLj1024ELj1ELj4ELj1ELj16ENS_18Kernel_traits_baseILj1024EfS2_S2_S2_fjLj128EEEEELb0ELb1ELb1ELb0EEEvNS_9BwdParamsE,"",@"SHT_CUDA_INFO"
	.sectionflags	@""
	.align	4


	//----- nvinfo : EIATTR_CUDA_API_VERSION
	.align		4
        /*0000*/ 	.byte	0x04, 0x37
        /*0002*/ 	.short	(.L_2061 - .L_2060)
.L_2060:
        /*0004*/ 	.word	0x00000082


	//----- nvinfo : EIATTR_KPARAM_INFO
	.align		4
.L_2061:
        /*0008*/ 	.byte	0x04, 0x17
        /*000a*/ 	.short	(.L_2063 - .L_2062)
.L_2062:
        /*000c*/ 	.word	0x00000000
        /*0010*/ 	.short	0x0000
        /*0012*/ 	.short	0x0000
        /*0014*/ 	.byte	0x00, 0xf0, 0xa1, 0x04


	//----- nvinfo : EIATTR_SPARSE_MMA_MASK
	.align		4
.L_2063:
        /*0018*/ 	.byte	0x03, 0x50
        /*001a*/ 	.short	0x0000


	//----- nvinfo : EIATTR_MAXREG_COUNT
	.align		4
        /*001c*/ 	.byte	0x03, 0x1b
        /*001e*/ 	.short	0x00ff


	//----- nvinfo : EIATTR_NUM_BARRIERS
	.align		4
        /*0020*/ 	.byte	0x02, 0x4c
        /*0022*/ 	.byte	0x01
	.zero		1


	//----- nvinfo : EIATTR_ANNOTATIONS
	.align		4
        /*0024*/ 	.byte	0x04, 0x55
        /*0026*/ 	.short	(.L_2065 - .L_2064)


	//   ....[0]....
.L_2064:
        /* <DEDUP_REMOVED lines=26> */


	//----- nvinfo : EIATTR_MERCURY_ISA_VERSION
	.align		4
.L_2065:
        /*01b0*/ 	.byte	0x03, 0x5f
        /*01b2*/ 	.short	0x0101


	//----- nvinfo : EIATTR_COOP_GROUP_MASK_REGIDS
	.align		4
        /*01b4*/ 	.byte	0x04, 0x29
        /*01b6*/ 	.short	(.L_2067 - .L_2066)


	//   ....[0]....
.L_2066:
        /*01b8*/ 	.word	0xffffffff


	//   ....[1]....
        /*01bc*/ 	.word	0xffffffff


	//   ....[2]....
        /*01c0*/ 	.word	0xffffffff


	//   ....[3]....
        /*01c4*/ 	.word	0xffffffff


	//   ....[4]....
        /*01c8*/ 	.word	0xffffffff


	//   ....[5]....
        /*01cc*/ 	.word	0xffffffff


	//   ....[6]....
        /*01d0*/ 	.word	0xffffffff


	//   ....[7]....
        /*01d4*/ 	.word	0xffffffff


	//   ....[8]....
        /*01d8*/ 	.word	0xffffffff


	//   ....[9]....
        /*01dc*/ 	.word	0xffffffff


	//   ....[10]....
        /*01e0*/ 	.word	0x05000012


	//   ....[11]....
        /*01e4*/ 	.word	0x05000012


	//   ....[12]....
        /*01e8*/ 	.word	0x05000012


	//   ....[13]....
        /*01ec*/ 	.word	0x05000012


	//   ....[14]....
        /*01f0*/ 	.word	0x05000012


	//   ....[15]....
        /*01f4*/ 	.word	0x05000012


	//   ....[16]....
        /*01f8*/ 	.word	0x05000012


	//   ....[17]....
        /*01fc*/ 	.word	0x05000012


	//   ....[18]....
        /*0200*/ 	.word	0x05000012


	//   ....[19]....
        /*0204*/ 	.word	0x05000012


	//----- nvinfo : EIATTR_COOP_GROUP_INSTR_OFFSETS
	.align		4
.L_2067:
        /*0208*/ 	.byte	0x04, 0x28
        /*020a*/ 	.short	(.L_2069 - .L_2068)


	//   ....[0]....
.L_2068:
        /*020c*/ 	.word	0x00002570


	//   ....[1]....
        /*0210*/ 	.word	0x00002590


	//   ....[2]....
        /*0214*/ 	.word	0x000025b0


	//   ....[3]....
        /*0218*/ 	.word	0x000025d0


	//   ....[4]....
        /*021c*/ 	.word	0x000025f0


	//   ....[5]....
        /*0220*/ 	.word	0x00002610


	//   ....[6]....
        /*0224*/ 	.word	0x00002630


	//   ....[7]....
        /*0228*/ 	.word	0x00002650


	//   ....[8]....
        /*022c*/ 	.word	0x00002660


	//   ....[9]....
        /*0230*/ 	.word	0x00002680


	//   ....[10]....
        /*0234*/ 	.word	0x00007ac0


	//   ....[11]....
        /*0238*/ 	.word	0x00007b60


	//   ....[12]....
        /*023c*/ 	.word	0x00007be0


	//   ....[13]....
        /*0240*/ 	.word	0x00007c50


	//   ....[14]....
        /*0244*/ 	.word	0x00007cd0


	//   ....[15]....
        /*0248*/ 	.word	0x00007d40


	//   ....[16]....
        /*024c*/ 	.word	0x00007dc0


	//   ....[17]....
        /*0250*/ 	.word	0x00007e30


	//   ....[18]....
        /*0254*/ 	.word	0x00007eb0


	//   ....[19]....
        /*0258*/ 	.word	0x00007f00


	//----- nvinfo : EIATTR_EXIT_INSTR_OFFSETS
	.align		4
.L_2069:
        /*025c*/ 	.byte	0x04, 0x1c
        /*025e*/ 	.short	(.L_2071 - .L_2070)


	//   ....[0]....
.L_2070:
        /*0260*/ 	.word	0x000079d0


	//   ....[1]....
        /*0264*/ 	.word	0x00007a50


	//----- nvinfo : EIATTR_MAX_THREADS
	.align		4
.L_2071:
        /*0268*/ 	.byte	0x04, 0x05
        /*026a*/ 	.short	(.L_2073 - .L_2072)
.L_2072:
        /*026c*/ 	.word	0x00000080
        /*0270*/ 	.word	0x00000001
        /*0274*/ 	.word	0x00000001


	//----- nvinfo : EIATTR_CRS_STACK_SIZE
	.align		4
.L_2073:
        /*0278*/ 	.byte	0x04, 0x1e
        /*027a*/ 	.short	(.L_2075 - .L_2074)
.L_2074:
        /*027c*/ 	.word	0x00000000


	//----- nvinfo : EIATTR_CBANK_PARAM_SIZE
	.align		4
.L_2075:
        /*0280*/ 	.byte	0x03, 0x19
        /*0282*/ 	.short	0x0128


	//----- nvinfo : EIATTR_PARAM_CBANK
	.align		4
        /*0284*/ 	.byte	0x04, 0x0a
        /*0286*/ 	.short	(.L_2077 - .L_2076)
	.align		4
.L_2076:
        /*0288*/ 	.word	index@(.nv.constant0._ZN10layer_norm13ln_bwd_kernelINS_13Kernel_traitsIf13__nv_bfloat16S2_S2_fjLj1024ELj1ELj4ELj1ELj16ENS_18Kernel_traits_baseILj1024EfS2_S2_S2_fjLj128EEEEELb0ELb1ELb1ELb0EEEvNS_9BwdParamsE)
        /*028c*/ 	.short	0x0210
        /*028e*/ 	.short	0x0128


	//----- nvinfo : EIATTR_SW_WAR
	.align		4
.L_2077:
        /*0290*/ 	.byte	0x04, 0x36
        /*0292*/ 	.short	(.L_2079 - .L_2078)
.L_2078:
        /*0294*/ 	.word	0x00000008
.L_2079:


//--------------------- .nv.info._ZN10layer_norm13ln_bwd_kernelINS_13Kernel_traitsIf13__nv_bfloat16S2_S2_fjLj1024ELj1ELj4ELj1ELj16ENS_18Kernel_traits_baseILj1024EfS2_S2_S2_fjLj128EEEEELb0ELb1ELb1ELb1EEEvNS_9BwdParamsE --------------------------
	.section	.nv.info._ZN10layer_norm13ln_bwd_kernelINS_13Kernel_traitsIf13__nv_bfloat16S2_S2_fjLj1024ELj1ELj4ELj1ELj16ENS_18Kernel_traits_baseILj1024EfS2_S2_S2_fjLj128EEEEELb0ELb1ELb1ELb1EEEvNS_9BwdParamsE,"",@"SHT_CUDA_INFO"
	.sectionflags	@""
	.align	4


	//----- nvinfo : EIATTR_CUDA_API_VERSION
	.align		4
        /*0000*/ 	.byte	0x04, 0x37
        /*0002*/ 	.short	(.L_2081 - .L_2080)
.L_2080:
        /*0004*/ 	.word	0x00000082


	//----- nvinfo : EIATTR_KPARAM_INFO
	.align		4
.L_2081:
        /*0008*/ 	.byte	0x04, 0x17
        /*000a*/ 	.short	(.L_2083 - .L_2082)
.L_2082:
        /*000c*/ 	.word	0x00000000
        /*0010*/ 	.short	0x0000
        /*0012*/ 	.short	0x0000
        /*0014*/ 	.byte	0x00, 0xf0, 0xa1, 0x04


	//----- nvinfo : EIATTR_SPARSE_MMA_MASK
	.align		4
.L_2083:
        /*0018*/ 	.byte	0x03, 0x50
        /*001a*/ 	.short	0x0000


	//----- nvinfo : EIATTR_MAXREG_COUNT
	.align		4
        /*001c*/ 	.byte	0x03, 0x1b
        /*001e*/ 	.short	0x00ff


	//----- nvinfo : EIATTR_NUM_BARRIERS
	.align		4
        /*0020*/ 	.byte	0x02, 0x4c
        /*0022*/ 	.byte	0x01
	.zero		1


	//----- nvinfo : EIATTR_ANNOTATIONS
	.align		4
        /*0024*/ 	.byte	0x04, 0x55
        /*0026*/ 	.short	(.L_2085 - .L_2084)


	//   ....[0]....
.L_2084:
        /* <DEDUP_REMOVED lines=20> */


	//----- nvinfo : EIATTR_MERCURY_ISA_VERSION
	.align		4
.L_2085:
        /*0158*/ 	.byte	0x03, 0x5f
        /*015a*/ 	.short	0x0101


	//----- nvinfo : EIATTR_COOP_GROUP_MASK_REGIDS
	.align		4
        /*015c*/ 	.byte	0x04, 0x29
        /*015e*/ 	.short	(.L_2087 - .L_2086)


	//   ....[0]....
.L_2086:
        /*0160*/ 	.word	0xffffffff


	//   ....[1]....
        /*0164*/ 	.word	0xffffffff


	//   ....[2]....
        /*0168*/ 	.word	0xffffffff


	//   ....[3]....
        /*016c*/ 	.word	0xffffffff


	//   ....[4]....
        /*0170*/ 	.word	0xffffffff


	//   ....[5]....
        /*0174*/ 	.word	0xffffffff


	//   ....[6]....
        /*0178*/ 	.word	0xffffffff


	//   ....[7]....
        /*017c*/ 	.word	0xffffffff


	//   ....[8]....
        /*0180*/ 	.word	0xffffffff


	//   ....[9]....
        /*0184*/ 	.word	0xffffffff


	//   ....[10]....
        /*0188*/ 	.word	0x050000d2


	//   ....[11]....
        /*018c*/ 	.word	0x050000d2


	//   ....[12]....
        /*0190*/ 	.word	0x050000d2


	//   ....[13]....
        /*0194*/ 	.word	0x050000d2


	//   ....[14]....
        /*0198*/ 	.word	0x050000d2


	//   ....[15]....
        /*019c*/ 	.word	0x050000d2


	//   ....[16]....
        /*01a0*/ 	.word	0x050000d2


	//   ....[17]....
        /*01a4*/ 	.word	0x050000d2


	//   ....[18]....
        /*01a8*/ 	.word	0x050000d2


	//   ....[19]....
        /*01ac*/ 	.word	0x050000d2


	//----- nvinfo : EIATTR_COOP_GROUP_INSTR_OFFSETS
	.align		4
.L_2087:
        /*01b0*/ 	.byte	0x04, 0x28
        /*01b2*/ 	.short	(.L_2089 - .L_2088)


	//   ....[0]....
.L_2088:
        /*01b4*/ 	.word	0x00002450


	//   ....[1]....
        /*01b8*/ 	.word	0x00002470


	//   ....[2]....
        /*01bc*/ 	.word	0x00002490


	//   ....[3]....
        /*01c0*/ 	.word	0x000024b0


	//   ....[4]....
        /*01c4*/ 	.word	0x000024d0


	//   ....[5]....
        /*01c8*/ 	.word	0x000024f0


	//   ....[6]....
        /*01cc*/ 	.word	0x00002510


	//   ....[7]....
        /*01d0*/ 	.word	0x00002530


	//   ....[8]....
        /*01d4*/ 	.word	0x00002540


	//   ....[9]....
        /*01d8*/ 	.word	0x00002560


	//   ....[10]....
        /*01dc*/ 	.word	0x00006e40


	//   ....[11]....
        /*01e0*/ 	.word	0x00006ee0


	//   ....[12]....
        /*01e4*/ 	.word	0x00006f60


	//   ....[13]....
        /*01e8*/ 	.word	0x00006fd0


	//   ....[14]....
        /*01ec*/ 	.word	0x00007050


	//   ....[15]....
        /*01f0*/ 	.word	0x000070c0


	//   ....[16]....
        /*01f4*/ 	.word	0x00007140


	//   ....[17]....
        /*01f8*/ 	.word	0x000071b0


	//   ....[18]....
        /*01fc*/ 	.word	0x00007230


	//   ....[19]....
        /*0200*/ 	.word	0x00007280


	//----- nvinfo : EIATTR_EXIT_INSTR_OFFSETS
	.align		4
.L_2089:
        /*0204*/ 	.byte	0x04, 0x1c
        /*0206*/ 	.short	(.L_2091 - .L_2090)


	//   ....[0]....
.L_2090:
        /*0208*/ 	.word	0x00006dd0


	//----- nvinfo : EIATTR_MAX_THREADS
	.align		4
.L_2091:
        /*020c*/ 	.byte	0x04, 0x05
        /*020e*/ 	.short	(.L_2093 - .L_2092)
.L_2092:
        /*0210*/ 	.word	0x00000080
        /*0214*/ 	.word	0x00000001
        /*0218*/ 	.word	0x00000001


	//----- nvinfo : EIATTR_CRS_STACK_SIZE
	.align		4
.L_2093:
        /*021c*/ 	.byte	0x04, 0x1e
        /*021e*/ 	.short	(.L_2095 - .L_2094)
.L_2094:
        /*0220*/ 	.word	0x00000000


	//----- nvinfo : EIATTR_CBANK_PARAM_SIZE
	.align		4
.L_2095:
        /*0224*/ 	.byte	0x03, 0x19
        /*0226*/ 	.short	0x0128


	//----- nvinfo : EIATTR_PARAM_CBANK
	.align		4
        /*0228*/ 	.byte	0x04, 0x0a
        /*022a*/ 	.short	(.L_2097 - .L_2096)
	.align		4
.L_2096:
        /*022c*/ 	.word	index@(.nv.constant0._ZN10layer_norm13ln_bwd_kernelINS_13Kernel_traitsIf13__nv_bfloat16S2_S2_fjLj1024ELj1ELj4ELj1ELj16ENS_18Kernel_traits_baseILj1024EfS2_S2_S2_fjLj128EEEEELb0ELb1ELb1ELb1EEEvNS_9BwdParamsE)
        /*0230*/ 	.short	0x0210
        /*0232*/ 	.short	0x0128


	//----- nvinfo : EIATTR_SW_WAR
	.align		4
.L_2097:
        /*0234*/ 	.byte	0x04, 0x36
        /*0236*/ 	.short	(.L_2099 - .L_2098)
.L_2098:
        /*0238*/ 	.word	0x00000008
.L_2099:


//--------------------- .nv.info._ZN10layer_norm13ln_bwd_kernelINS_13Kernel_traitsIf13__nv_bfloat16S2_S2_fjLj1024ELj1ELj4ELj1ELj16ENS_18Kernel_traits_baseILj1024EfS2_S2_S2_fjLj128EEEEELb1ELb0ELb0ELb0EEEvNS_9BwdParamsE --------------------------
	.section	.nv.info._ZN10layer_norm13ln_bwd_kernelINS_13Kernel_traitsIf13__nv_bfloat16S2_S2_fjLj1024ELj1ELj4ELj1ELj16ENS_18Kernel_traits_baseILj1024EfS2_S2_S2_fjLj128EEEEELb1ELb0ELb0ELb0EEEvNS_9BwdParamsE,"",@"SHT_CUDA_INFO"
	.sectionflags	@""
	.align	4


	//----- nvinfo : EIATTR_CUDA_API_VERSION
	.align		4
        /*0000*/ 	.byte	0x04, 0x37
        /*0002*/ 	.short	(.L_2101 - .L_2100)
.L_2100:
        /*0004*/ 	.word	0x00000082


	//----- nvinfo : EIATTR_KPARAM_INFO
	.align		4
.L_2101:
        /*0008*/ 	.byte	0x04, 0x17
        /*000a*/ 	.short	(.L_2103 - .L_2102)
.L_2102:
        /*000c*/ 	.word	0x00000000
        /*0010*/ 	.short	0x0000
        /*0012*/ 	.short	0x0000
        /*0014*/ 	.byte	0x00, 0xf0, 0xa1, 0x04


	//----- nvinfo : EIATTR_SPARSE_MMA_MASK
	.align		4
.L_2103:
        /*0018*/ 	.byte	0x03, 0x50
        /*001a*/ 	.short	0x0000


	//----- nvinfo : EIATTR_MAXREG_COUNT
	.align		4
        /*001c*/ 	.byte	0x03, 0x1b
        /*001e*/ 	.short	0x00ff


	//----- nvinfo : EIATTR_NUM_BARRIERS
	.align		4
        /*0020*/ 	.byte	0x02, 0x4c
        /*0022*/ 	.byte	0x01
	.zero		1


	//----- nvinfo : EIATTR_MERCURY_ISA_VERSION
	.align		4
        /*0024*/ 	.byte	0x03, 0x5f
        /*0026*/ 	.short	0x0101


	//----- nvinfo : EIATTR_COOP_GROUP_MASK_REGIDS
	.align		4
        /*0028*/ 	.byte	0x04, 0x29
        /*002a*/ 	.short	(.L_2105 - .L_2104)


	//   ....[0]....
.L_2104:
        /*002c*/ 	.word	0xffffffff


	//   ....[1]....
        /*0030*/ 	.word	0xffffffff


	//   ....[2]....
        /*0034*/ 	.word	0xffffffff


	//   ....[3]....
        /*0038*/ 	.word	0xffffffff


	//   ....[4]....
        /*003c*/ 	.word	0xffffffff


	//   ....[5]....
        /*0040*/ 	.word	0xffffffff


	//   ....[6]....
        /*0044*/ 	.word	0xffffffff


	//   ....[7]....
        /*0048*/ 	.word	0xffffffff


	//   ....[8]....
        /*004c*/ 	.word	0xffffffff


	//   ....[9]....
        /*0050*/ 	.word	0xffffffff


	//   ....[10]....
        /*0054*/ 	.word	0x050000cd


	//   ....[11]....
        /*0058*/ 	.word	0x050000cd


	//   ....[12]....
        /*005c*/ 	.word	0x050000cd


	//   ....[13]....
        /*0060*/ 	.word	0x050000cd


	//   ....[14]....
        /*0064*/ 	.word	0x050000cd


	//   ....[15]....
        /*0068*/ 	.word	0x050000cd


	//   ....[16]....
        /*006c*/ 	.word	0x050000cd


	//   ....[17]....
        /*0070*/ 	.word	0x050000cd


	//   ....[18]....
        /*0074*/ 	.word	0x050000cd


	//   ....[19]....
        /*0078*/ 	.word	0x050000cd


	//----- nvinfo : EIATTR_COOP_GROUP_INSTR_OFFSETS
	.align		4
.L_2105:
        /*007c*/ 	.byte	0x04, 0x28
        /*007e*/ 	.short	(.L_2107 - .L_2106)


	//   ....[0]....
.L_2106:
        /*0080*/ 	.word	0x00001f80


	//   ....[1]....
        /*0084*/ 	.word	0x00001f90


	//   ....[2]....
        /*0088*/ 	.word	0x00001fc0


	//   ....[3]....
        /*008c*/ 	.word	0x00001fd0


	//   ....[4]....
        /*0090*/ 	.word	0x00002000


	//   ....[5]....
        /*0094*/ 	.word	0x00002010


	//   ....[6]....
        /*0098*/ 	.word	0x00002040


	//   ....[7]....
        /*009c*/ 	.word	0x00002050


	//   ....[8]....
        /*00a0*/ 	.word	0x00002080


	//   ....[9]....
        /*00a4*/ 	.word	0x00002090


	//   ....[10]....
        /*00a8*/ 	.word	0x00004dd0


	//   ....[11]....
        /*00ac*/ 	.word	0x00004e60


	//   ....[12]....
        /*00b0*/ 	.word	0x00004ed0


	//   ....[13]....
        /*00b4*/ 	.word	0x00004f30


	//   ....[14]....
        /*00b8*/ 	.word	0x00004fa0


	//   ....[15]....
        /*00bc*/ 	.word	0x00005000


	//   ....[16]....
        /*00c0*/ 	.word	0x00005070


	//   ....[17]....
        /*00c4*/ 	.word	0x000050d0


	//   ....[18]....
        /*00c8*/ 	.word	0x00005140


	//   ....[19]....
        /*00cc*/ 	.word	0x000051a0


	//----- nvinfo : EIATTR_EXIT_INSTR_OFFSETS
	.align		4
.L_2107:
        /*00d0*/ 	.byte	0x04, 0x1c
        /*00d2*/ 	.short	(.L_2109 - .L_2108)


	//   ....[0]....
.L_2108:
        /*00d4*/ 	.word	0x00004d30


	//   ....[1]....
        /*00d8*/ 	.word	0x00004d60


	//----- nvinfo : EIATTR_MAX_THREADS
	.align		4
.L_2109:
        /*00dc*/ 	.byte	0x04, 0x05
        /*00de*/ 	.short	(.L_2111 - .L_2110)
.L_2110:
        /*00e0*/ 	.word	0x00000080
        /*00e4*/ 	.word	0x00000001
        /*00e8*/ 	.word	0x00000001


	//----- nvinfo : EIATTR_CRS_STACK_SIZE
	.align		4
.L_2111:
        /*00ec*/ 	.byte	0x04, 0x1e
        /*00ee*/ 	.short	(.L_2113 - .L_2112)
.L_2112:
        /*00f0*/ 	.word	0x00000000


	//----- nvinfo : EIATTR_CBANK_PARAM_SIZE
	.align		4
.L_2113:
        /*00f4*/ 	.byte	0x03, 0x19
        /*00f6*/ 	.short	0x0128


	//----- nvinfo : EIATTR_PARAM_CBANK
	.align		4
        /*00f8*/ 	.byte	0x04, 0x0a
        /*00fa*/ 	.short	(.L_2115 - .L_2114)
	.align		4
.L_2114:
        /*00fc*/ 	.word	index@(.nv.constant0._ZN10layer_norm13ln_bwd_kernelINS_13Kernel_traitsIf13__nv_bfloat16S2_S2_fjLj1024ELj1ELj4ELj1ELj16ENS_18Kernel_traits_baseILj1024EfS2_S2_S2_fjLj128EEEEELb1ELb0ELb0ELb0EEEvNS_9BwdParamsE)
        /*0100*/ 	.short	0x0210
        /*0102*/ 	.short	0x0128


	//----- nvinfo : EIATTR_SW_WAR
	.align		4
.L_2115:
        /*0104*/ 	.byte	0x04, 0x36
        /*0106*/ 	.short	(.L_2117 - .L_2116)
.L_2116:
        /*0108*/ 	.word	0x00000008
.L_2117:


//--------------------- .nv.info._ZN10layer_norm13ln_bwd_kernelINS_13Kernel_traitsIf13__nv_bfloat16S2_S2_fjLj1024ELj1ELj4ELj1ELj16ENS_18Kernel_traits_baseILj1024EfS2_S2_S2_fjLj128EEEEELb1ELb0ELb0ELb1EEEvNS_9BwdParamsE --------------------------
	.section	.nv.info._ZN10layer_norm13ln_bwd_kernelINS_13Kernel_traitsIf13__nv_bfloat16S2_S2_fjLj1024ELj1ELj4ELj1ELj16ENS_18Kernel_traits_baseILj1024EfS2_S2_S2_fjLj128EEEEELb1ELb0ELb0ELb1EEEvNS_9BwdParamsE,"",@"SHT_CUDA_INFO"
	.sectionflags	@""
	.align	4


	//----- nvinfo : EIATTR_CUDA_API_VERSION
	.align		4
        /*0000*/ 	.byte	0x04, 0x37
        /*0002*/ 	.short	(.L_2119 - .L_2118)
.L_2118:
        /*0004*/ 	.word	0x00000082


	//----- nvinfo : EIATTR_KPARAM_INFO
	.align		4
.L_2119:
        /*0008*/ 	.byte	0x04, 0x17
        /*000a*/ 	.short	(.L_2121 - .L_2120)
.L_2120:
        /*000c*/ 	.word	0x00000000
        /*0010*/ 	.short	0x0000
        /*0012*/ 	.short	0x0000
        /*0014*/ 	.byte	0x00, 0xf0, 0xa1, 0x04


	//----- nvinfo : EIATTR_SPARSE_MMA_MASK
	.align		4
.L_2121:
        /*0018*/ 	.byte	0x03, 0x50
        /*001a*/ 	.short	0x0000


	//----- nvinfo : EIATTR_MAXREG_COUNT
	.align		4
        /*001c*/ 	.byte	0x03, 0x1b
        /*001e*/ 	.short	0x00ff


	//----- nvinfo : EIATTR_NUM_BARRIERS
	.align		4
        /*0020*/ 	.byte	0x02, 0x4c
        /*0022*/ 	.byte	0x01
	.zero		1


	//----- nvinfo : EIATTR_MERCURY_ISA_VERSION
	.align		4
        /*0024*/ 	.byte	0x03, 0x5f
        /*0026*/ 	.short	0x0101


	//----- nvinfo : EIATTR_COOP_GROUP_MASK_REGIDS
	.align		4
        /*0028*/ 	.byte	0x04, 0x29
        /*002a*/ 	.short	(.L_2123 - .L_2122)


	//   ....[0]....
.L_2122:
        /*002c*/ 	.word	0xffffffff


	//   ....[1]....
        /*0030*/ 	.word	0xffffffff


	//   ....[2]....
        /*0034*/ 	.word	0xffffffff


	//   ....[3]....
        /*0038*/ 	.word	0xffffffff


	//   ....[4]....
        /*003c*/ 	.word	0xffffffff


	//   ....[5]....
        /*0040*/ 	.word	0xffffffff


	//   ....[6]....
        /*0044*/ 	.word	0xffffffff


	//   ....[7]....
        /*0048*/ 	.word	0xffffffff


	//   ....[8]....
        /*004c*/ 	.word	0xffffffff


	//   ....[9]....
        /*0050*/ 	.word	0xffffffff


	//   ....[10]....
        /*0054*/ 	.word	0x050000cc


	//   ....[11]....
        /*0058*/ 	.word	0x050000cc


	//   ....[12]....
        /*005c*/ 	.word	0x050000cc


	//   ....[13]....
        /*0060*/ 	.word	0x050000cc


	//   ....[14]....
        /*0064*/ 	.word	0x050000cc


	//   ....[15]....
        /*0068*/ 	.word	0x050000cc


	//   ....[16]....
        /*006c*/ 	.word	0x050000cc


	//   ....[17]....
        /*0070*/ 	.word	0x050000cc


	//   ....[18]....
        /*0074*/ 	.word	0x050000cc


	//   ....[19]....
        /*0078*/ 	.word	0x050000cc


	//----- nvinfo : EIATTR_COOP_GROUP_INSTR_OFFSETS
	.align		4
.L_2123:
        /*007c*/ 	.byte	0x04, 0x28
        /*007e*/ 	.short	(.L_2125 - .L_2124)


	//   ....[0]....
.L_2124:
        /*0080*/ 	.word	0x00001e60


	//   ....[1]....
        /*0084*/ 	.word	0x00001e70


	//   ....[2]....
        /*0088*/ 	.word	0x00001ea0


	//   ....[3]....
        /*008c*/ 	.word	0x00001eb0


	//   ....[4]....
        /*0090*/ 	.word	0x00001ee0


	//   ....[5]....
        /*0094*/ 	.word	0x00001f00


	//   ....[6]....
        /*0098*/ 	.word	0x00001f30


	//   ....[7]....
        /*009c*/ 	.word	0x00001f40


	//   ....[8]....
        /*00a0*/ 	.word	0x00001f90


	//   ....[9]....
        /*00a4*/ 	.word	0x00001fb0


	//   ....[10]....
        /*00a8*/ 	.word	0x00004a30


	//   ....[11]....
        /*00ac*/ 	.word	0x00004ac0


	//   ....[12]....
        /*00b0*/ 	.word	0x00004b30


	//   ....[13]....
        /*00b4*/ 	.word	0x00004b90


	//   ....[14]....
        /*00b8*/ 	.word	0x00004c00


	//   ....[15]....
        /*00bc*/ 	.word	0x00004c70


	//   ....[16]....
        /*00c0*/ 	.word	0x00004ce0


	//   ....[17]....
        /*00c4*/ 	.word	0x00004d40


	//   ....[18]....
        /*00c8*/ 	.word	0x00004dd0


	//   ....[19]....
        /*00cc*/ 	.word	0x00004e40


	//----- nvinfo : EIATTR_EXIT_INSTR_OFFSETS
	.align		4
.L_2125:
        /*00d0*/ 	.byte	0x04, 0x1c
        /*00d2*/ 	.short	(.L_2127 - .L_2126)


	//   ....[0]....
.L_2126:
        /*00d4*/ 	.word	0x000049c0


	//----- nvinfo : EIATTR_MAX_THREADS
	.align		4
.L_2127:
        /*00d8*/ 	.byte	0x04, 0x05
        /*00da*/ 	.short	(.L_2129 - .L_2128)
.L_2128:
        /*00dc*/ 	.word	0x00000080
        /*00e0*/ 	.word	0x00000001
        /*00e4*/ 	.word	0x00000001


	//----- nvinfo : EIATTR_CRS_STACK_SIZE
	.align		4
.L_2129:
        /*00e8*/ 	.byte	0x04, 0x1e
        /*00ea*/ 	.short	(.L_2131 - .L_2130)
.L_2130:
        /*00ec*/ 	.word	0x00000000


	//----- nvinfo : EIATTR_CBANK_PARAM_SIZE
	.align		4
.L_2131:
        /*00f0*/ 	.byte	0x03, 0x19
        /*00f2*/ 	.short	0x0128


	//----- nvinfo : EIATTR_PARAM_CBANK
	.align		4
        /*00f4*/ 	.byte	0x04, 0x0a
        /*00f6*/ 	.short	(.L_2133 - .L_2132)
	.align		4
.L_2132:
        /*00f8*/ 	.word	index@(.nv.constant0._ZN10layer_norm13ln_bwd_kernelINS_13Kernel_traitsIf13__nv_bfloat16S2_S2_fjLj1024ELj1ELj4ELj1ELj16ENS_18Kernel_traits_baseILj1024EfS2_S2_S2_fjLj128EEEEELb1ELb0ELb0ELb1EEEvNS_9BwdParamsE)
        /*00fc*/ 	.short	0x0210
        /*00fe*/ 	.short	0x0128


	//----- nvinfo : EIATTR_SW_WAR
	.align		4
.L_2133:
        /*0100*/ 	.byte	0x04, 0x36
        /*0102*/ 	.short	(.L_2135 - .L_2134)
.L_2134:
        /*0104*/ 	.word	0x00000008
.L_2135:


//--------------------- .nv.info._ZN10layer_norm22ln_bwd_finalize_kernelINS_22Kernel_traits_finalizeILj1024Ef13__nv_bfloat16S2_S2_fjLb0ELj1024ELj4ENS_18Kernel_traits_baseILj1024EfS2_S2_S2_fjLj1024EEEEELb0ELb0EEEvNS_9BwdParamsE --------------------------
	.section	.nv.info._ZN10layer_norm22ln_bwd_finalize_kernelINS_22Kernel_traits_finalizeILj1024Ef13__nv_bfloat16S2_S2_fjLb0ELj1024ELj4ENS_18Kernel_traits_baseILj1024EfS2_S2_S2_fjLj1024EEEEELb0ELb0EEEvNS_9BwdParamsE,"",@"SHT_CUDA_INFO"
	.sectionflags	@""
	.align	4


	//----- nvinfo : EIATTR_CUDA_API_VERSION
	.align		4
        /*0000*/ 	.byte	0x04, 0x37
        /*0002*/ 	.short	(.L_2137 - .L_2136)
.L_2136:
        /*0004*/ 	.word	0x00000082


	//----- nvinfo : EIATTR_KPARAM_INFO
	.align		4
.L_2137:
        /*0008*/ 	.byte	0x04, 0x17
        /*000a*/ 	.short	(.L_2139 - .L_2138)
.L_2138:
        /*000c*/ 	.word	0x00000000
        /*0010*/ 	.short	0x0000
        /*0012*/ 	.short	0x0000
        /*0014*/ 	.byte	0x00, 0xf0, 0xa1, 0x04


	//----- nvinfo : EIATTR_SPARSE_MMA_MASK
	.align		4
.L_2139:
        /*0018*/ 	.byte	0x03, 0x50
        /*001a*/ 	.short	0x0000


	//----- nvinfo : EIATTR_MAXREG_COUNT
	.align		4
        /*001c*/ 	.byte	0x03, 0x1b
        /*001e*/ 	.short	0x0040


	//----- nvinfo : EIATTR_NUM_BARRIERS
	.align		4
        /*0020*/ 	.byte	0x02, 0x4c
        /*0022*/ 	.byte	0x01
	.zero		1


	//----- nvinfo : EIATTR_MERCURY_ISA_VERSION
	.align		4
        /*0024*/ 	.byte	0x03, 0x5f
        /*0026*/ 	.short	0x0101


	//----- nvinfo : EIATTR_COOP_GROUP_MASK_REGIDS
	.align		4
        /*0028*/ 	.byte	0x04, 0x29
        /*002a*/ 	.short	(.L_2141 - .L_2140)


	//   ....[0]....
.L_2140:
        /*002c*/ 	.word	0xffffffff


	//   ....[1]....
        /*0030*/ 	.word	0xffffffff


	//   ....[2]....
        /*0034*/ 	.word	0xffffffff


	//   ....[3]....
        /*0038*/ 	.word	0xffffffff


	//   ....[4]....
        /*003c*/ 	.word	0xffffffff


	//   ....[5]....
        /*0040*/ 	.word	0xffffffff


	//   ....[6]....
        /*0044*/ 	.word	0xffffffff


	//   ....[7]....
        /*0048*/ 	.word	0xffffffff


	//   ....[8]....
        /*004c*/ 	.word	0xffffffff


	//   ....[9]....
        /*0050*/ 	.word	0xffffffff


	//   ....[10]....
        /*0054*/ 	.word	0x05000013


	//   ....[11]....
        /*0058*/ 	.word	0x05000013


	//   ....[12]....
        /*005c*/ 	.word	0x05000013


	//   ....[13]....
        /*0060*/ 	.word	0x05000013


	//   ....[14]....
        /*0064*/ 	.word	0x05000013


	//   ....[15]....
        /*0068*/ 	.word	0x05000013


	//   ....[16]....
        /*006c*/ 	.word	0x05000013


	//   ....[17]....
        /*0070*/ 	.word	0x05000013


	//   ....[18]....
        /*0074*/ 	.word	0x05000013


	//   ....[19]....
        /*0078*/ 	.word	0x05000013


	//----- nvinfo : EIATTR_COOP_GROUP_INSTR_OFFSETS
	.align		4
.L_2141:
        /*007c*/ 	.byte	0x04, 0x28
        /*007e*/ 	.short	(.L_2143 - .L_2142)


	//   ....[0]....
.L_2142:
        /*0080*/ 	.word	0x000008e0


	//   ....[1]....
        /*0084*/ 	.word	0x000008f0


	//   ....[2]....
        /*0088*/ 	.word	0x00000920


	//   ....[3]....
        /*008c*/ 	.word	0x00000930


	//   ....[4]....
        /*0090*/ 	.word	0x00000960


	//   ....[5]....
        /*0094*/ 	.word	0x00000970


	//   ....[6]....
        /*0098*/ 	.word	0x000009a0


	//   ....[7]....
        /*009c*/ 	.word	0x000009b0


	//   ....[8]....
        /*00a0*/ 	.word	0x000009e0


	//   ....[9]....
        /*00a4*/ 	.word	0x000009f0


	//   ....[10]....
        /*00a8*/ 	.word	0x00000bf0


	//   ....[11]....
        /*00ac*/ 	.word	0x00000c60


	//   ....[12]....
        /*00b0*/ 	.word	0x00000cd0


	//   ....[13]....
        /*00b4*/ 	.word	0x00000d40


	//   ....[14]....
        /*00b8*/ 	.word	0x00000db0


	//   ....[15]....
        /*00bc*/ 	.word	0x00000e10


	//   ....[16]....
        /*00c0*/ 	.word	0x00000e80


	//   ....[17]....
        /*00c4*/ 	.word	0x00000ef0


	//   ....[18]....
        /*00c8*/ 	.word	0x00000f60


	//   ....[19]....
        /*00cc*/ 	.word	0x00000fd0


	//----- nvinfo : EIATTR_EXIT_INSTR_OFFSETS
	.align		4
.L_2143:
        /*00d0*/ 	.byte	0x04, 0x1c
        /*00d2*/ 	.short	(.L_2145 - .L_2144)


	//   ....[0]....
.L_2144:
        /*00d4*/ 	.word	0x00000070


	//   ....[1]....
        /*00d8*/ 	.word	0x00000b90


	//----- nvinfo : EIATTR_MAX_THREADS
	.align		4
.L_2145:
        /*00dc*/ 	.byte	0x04, 0x05
        /*00de*/ 	.short	(.L_2147 - .L_2146)
.L_2146:
        /*00e0*/ 	.word	0x00000400
        /*00e4*/ 	.word	0x00000001
        /*00e8*/ 	.word	0x00000001


	//----- nvinfo : EIATTR_CRS_STACK_SIZE
	.align		4
.L_2147:
        /*00ec*/ 	.byte	0x04, 0x1e
        /*00ee*/ 	.short	(.L_2149 - .L_2148)
.L_2148:
        /*00f0*/ 	.word	0x00000000


	//----- nvinfo : EIATTR_CBANK_PARAM_SIZE
	.align		4
.L_2149:
        /*00f4*/ 	.byte	0x03, 0x19
        /*00f6*/ 	.short	0x0128


	//----- nvinfo : EIATTR_PARAM_CBANK
	.align		4
        /*00f8*/ 	.byte	0x04, 0x0a
        /*00fa*/ 	.short	(.L_2151 - .L_2150)
	.align		4
.L_2150:
        /*00fc*/ 	.word	index@(.nv.constant0._ZN10layer_norm22ln_bwd_finalize_kernelINS_22Kernel_traits_finalizeILj1024Ef13__nv_bfloat16S2_S2_fjLb0ELj1024ELj4ENS_18Kernel_traits_baseILj1024EfS2_S2_S2_fjLj1024EEEEELb0ELb0EEEvNS_9BwdParamsE)
        /*0100*/ 	.short	0x0210
        /*0102*/ 	.short	0x0128


	//----- nvinfo : EIATTR_SW_WAR
	.align		4
.L_2151:
        /*0104*/ 	.byte	0x04, 0x36
        /*0106*/ 	.short	(.L_2153 - .L_2152)
.L_2152:
        /*0108*/ 	.word	0x00000008
.L_2153:


//--------------------- .nv.info._ZN10layer_norm13ln_bwd_kernelINS_13Kernel_traitsIf13__nv_bfloat16S2_S2_fjLj1024ELj1ELj4ELj1ELj16ENS_18Kernel_traits_baseILj1024EfS2_S2_S2_fjLj128EEEEELb1ELb0ELb1ELb0EEEvNS_9BwdParamsE --------------------------
	.section	.nv.info._ZN10layer_norm13ln_bwd_kernelINS_13Kernel_traitsIf13__nv_bfloat16S2_S2_fjLj1024ELj1ELj4ELj1ELj16ENS_18Kernel_traits_baseILj1024EfS2_S2_S2_fjLj128EEEEELb1ELb0ELb1ELb0EEEvNS_9BwdParamsE,"",@"SHT_CUDA_INFO"
	.sectionflags	@""
	.align	4


	//----- nvinfo : EIATTR_CUDA_API_VERSION
	.align		4
        /*0000*/ 	.byte	0x04, 0x37
        /*0002*/ 	.short	(.L_2155 - .L_2154)
.L_2154:
        /*0004*/ 	.word	0x00000082


	//----- nvinfo : EIATTR_KPARAM_INFO
	.align		4
.L_2155:
        /*0008*/ 	.byte	0x04, 0x17
        /*000a*/ 	.short	(.L_2157 - .L_2156)
.L_2156:
        /*000c*/ 	.word	0x00000000
        /*0010*/ 	.short	0x0000
        /*0012*/ 	.short	0x0000
        /*0014*/ 	.byte	0x00, 0xf0, 0xa1, 0x04


	//----- nvinfo : EIATTR_SPARSE_MMA_MASK
	.align		4
.L_2157:
        /*0018*/ 	.byte	0x03, 0x50
        /*001a*/ 	.short	0x0000


	//----- nvinfo : EIATTR_MAXREG_COUNT
	.align		4
        /*001c*/ 	.byte	0x03, 0x1b
        /*001e*/ 	.short	0x00ff


	//----- nvinfo : EIATTR_NUM_BARRIERS
	.align		4
        /*0020*/ 	.byte	0x02, 0x4c
        /*0022*/ 	.byte	0x01
	.zero		1


	//----- nvinfo : EIATTR_MERCURY_ISA_VERSION
	.align		4
        /*0024*/ 	.byte	0x03, 0x5f
        /*0026*/ 	.short	0x0101


	//----- nvinfo : EIATTR_COOP_GROUP_MASK_REGIDS
	.align		4
        /*0028*/ 	.byte	0x04, 0x29
        /*002a*/ 	.short	(.L_2159 - .L_2158)


	//   ....[0]....
.L_2158:
        /*002c*/ 	.word	0xffffffff


	//   ....[1]....
        /*0030*/ 	.word	0xffffffff


	//   ....[2]....
        /*0034*/ 	.word	0xffffffff


	//   ....[3]....
        /*0038*/ 	.word	0xffffffff


	//   ....[4]....
        /*003c*/ 	.word	0xffffffff


	//   ....[5]....
        /*0040*/ 	.word	0xffffffff


	//   ....[6]....
        /*0044*/ 	.word	0xffffffff


	//   ....[7]....
        /*0048*/ 	.word	0xffffffff


	//   ....[8]....
        /*004c*/ 	.word	0xffffffff


	//   ....[9]....
        /*0050*/ 	.word	0xffffffff


	//   ....[10]....
        /*0054*/ 	.word	0x050000d2


	//   ....[11]....
        /*0058*/ 	.word	0x050000d2


	//   ....[12]....
        /*005c*/ 	.word	0x050000d2


	//   ....[13]....
        /*0060*/ 	.word	0x050000d2


	//   ....[14]....
        /*0064*/ 	.word	0x050000d2


	//   ....[15]....
        /*0068*/ 	.word	0x050000d2


	//   ....[16]....
        /*006c*/ 	.word	0x050000d2


	//   ....[17]....
        /*0070*/ 	.word	0x050000d2


	//   ....[18]....
        /*0074*/ 	.word	0x050000d2


	//   ....[19]....
        /*0078*/ 	.word	0x050000d2


	//----- nvinfo : EIATTR_COOP_GROUP_INSTR_OFFSETS
	.align		4
.L_2159:
        /*007c*/ 	.byte	0x04, 0x28
        /*007e*/ 	.short	(.L_2161 - .L_2160)


	//   ....[0]....
.L_2160:
        /*0080*/ 	.word	0x000023c0


	//   ....[1]....
        /*0084*/ 	.word	0x000023d0


	//   ....[2]....
        /*0088*/ 	.word	0x00002400


	//   ....[3]....
        /*008c*/ 	.word	0x00002410


	//   ....[4]....
        /*0090*/ 	.word	0x00002440


	//   ....[5]....
        /*0094*/ 	.word	0x00002450


	//   ....[6]....
        /*0098*/ 	.word	0x00002480


	//   ....[7]....
        /*009c*/ 	.word	0x00002490


	//   ....[8]....
        /*00a0*/ 	.word	0x000024c0


	//   ....[9]....
        /*00a4*/ 	.word	0x000024d0


	//   ....[10]....
        /*00a8*/ 	.word	0x00006ad0


	//   ....[11]....
        /*00ac*/ 	.word	0x00006b60


	//   ....[12]....
        /*00b0*/ 	.word	0x00006bd0


	//   ....[13]....
        /*00b4*/ 	.word	0x00006c30


	//   ....[14]....
        /*00b8*/ 	.word	0x00006ca0


	//   ....[15]....
        /*00bc*/ 	.word	0x00006d00


	//   ....[16]....
        /*00c0*/ 	.word	0x00006d70


	//   ....[17]....
        /*00c4*/ 	.word	0x00006dd0


	//   ....[18]....
        /*00c8*/ 	.word	0x00006e40


	//   ....[19]....
        /*00cc*/ 	.word	0x00006ea0


	//----- nvinfo : EIATTR_EXIT_INSTR_OFFSETS
	.align		4
.L_2161:
        /*00d0*/ 	.byte	0x04, 0x1c
        /*00d2*/ 	.short	(.L_2163 - .L_2162)


	//   ....[0]....
.L_2162:
        /*00d4*/ 	.word	0x00006a30


	//   ....[1]....
        /*00d8*/ 	.word	0x00006a60


	//----- nvinfo : EIATTR_MAX_THREADS
	.align		4
.L_2163:
        /*00dc*/ 	.byte	0x04, 0x05
        /*00de*/ 	.short	(.L_2165 - .L_2164)
.L_2164:
        /*00e0*/ 	.word	0x00000080
        /*00e4*/ 	.word	0x00000001
        /*00e8*/ 	.word	0x00000001


	//----- nvinfo : EIATTR_CRS_STACK_SIZE
	.align		4
.L_2165:
        /*00ec*/ 	.byte	0x04, 0x1e
        /*00ee*/ 	.short	(.L_2167 - .L_2166)
.L_2166:
        /*00f0*/ 	.word	0x00000000


	//----- nvinfo : EIATTR_CBANK_PARAM_SIZE
	.align		4
.L_2167:
        /*00f4*/ 	.byte	0x03, 0x19
        /*00f6*/ 	.short	0x0128


	//----- nvinfo : EIATTR_PARAM_CBANK
	.align		4
        /*00f8*/ 	.byte	0x04, 0x0a
        /*00fa*/ 	.short	(.L_2169 - .L_2168)
	.align		4
.L_2168:
        /*00fc*/ 	.word	index@(.nv.constant0._ZN10layer_norm13ln_bwd_kernelINS_13Kernel_traitsIf13__nv_bfloat16S2_S2_fjLj1024ELj1ELj4ELj1ELj16ENS_18Kernel_traits_baseILj1024EfS2_S2_S2_fjLj128EEEEELb1ELb0ELb1ELb0EEEvNS_9BwdParamsE)
        /*0100*/ 	.short	0x0210
        /*0102*/ 	.short	0x0128


	//----- nvinfo : EIATTR_SW_WAR
	.align		4
.L_2169:
        /*0104*/ 	.byte	0x04, 0x36
        /*0106*/ 	.short	(.L_2171 - .L_2170)
.L_2170:
        /*0108*/ 	.word	0x00000008
.L_2171:


//--------------------- .nv.info._ZN10layer_norm22ln_bwd_finalize_kernelINS_22Kernel_traits_finalizeILj1024Ef13__nv_bfloat16S2_S2_fjLb0ELj1024ELj4ENS_18Kernel_traits_baseILj1024EfS2_S2_S2_fjLj1024EEEEELb0ELb1EEEvNS_9BwdParamsE --------------------------
	.section	.nv.info._ZN10layer_norm22ln_bwd_finalize_kernelINS_22Kernel_traits_finalizeILj1024Ef13__nv_bfloat16S2_S2_fjLb0ELj1024ELj4ENS_18Kernel_traits_baseILj1024EfS2_S2_S2_fjLj1024EEEEELb0ELb1EEEvNS_9BwdParamsE,"",@"SHT_CUDA_INFO"
	.sectionflags	@""
	.align	4


	//----- nvinfo : EIATTR_CUDA_API_VERSION
	.align		4
        /*0000*/ 	.byte	0x04, 0x37
        /*0002*/ 	.short	(.L_2173 - .L_2172)
.L_2172:
        /*0004*/ 	.word	0x00000082


	//----- nvinfo : EIATTR_KPARAM_INFO
	.align		4
.L_2173:
        /*0008*/ 	.byte	0x04, 0x17
        /*000a*/ 	.short	(.L_2175 - .L_2174)
.L_2174:
        /*000c*/ 	.word	0x00000000
        /*0010*/ 	.short	0x0000
        /*0012*/ 	.short	0x0000
        /*0014*/ 	.byte	0x00, 0xf0, 0xa1, 0x04


	//----- nvinfo : EIATTR_SPARSE_MMA_MASK
	.align		4
.L_2175:
        /*0018*/ 	.byte	0x03, 0x50
        /*001a*/ 	.short	0x0000


	//----- nvinfo : EIATTR_MAXREG_COUNT
	.align		4
        /*001c*/ 	.byte	0x03, 0x1b
        /*001e*/ 	.short	0x0040


	//----- nvinfo : EIATTR_NUM_BARRIERS
	.align		4
        /*0020*/ 	.byte	0x02, 0x4c
        /*0022*/ 	.byte	0x01
	.zero		1


	//----- nvinfo : EIATTR_MERCURY_ISA_VERSION
	.align		4
        /*0024*/ 	.byte	0x03, 0x5f
        /*0026*/ 	.short	0x0101


	//----- nvinfo : EIATTR_COOP_GROUP_MASK_REGIDS
	.align		4
        /*0028*/ 	.byte	0x04, 0x29
        /*002a*/ 	.short	(.L_2177 - .L_2176)


	//   ....[0]....
.L_2176:
        /*002c*/ 	.word	0xffffffff


	//   ....[1]....
        /*0030*/ 	.word	0xffffffff


	//   ....[2]....
        /*0034*/ 	.word	0xffffffff


	//   ....[3]....
        /*0038*/ 	.word	0xffffffff


	//   ....[4]....
        /*003c*/ 	.word	0xffffffff


	//   ....[5]....
        /*0040*/ 	.word	0xffffffff


	//   ....[6]....
        /*0044*/ 	.word	0xffffffff


	//   ....[7]....
        /*0048*/ 	.word	0xffffffff


	//   ....[8]....
        /*004c*/ 	.word	0xffffffff


	//   ....[9]....
        /*0050*/ 	.word	0xffffffff


	//   ....[10]....
        /*0054*/ 	.word	0x05000011


	//   ....[11]....
        /*0058*/ 	.word	0x05000011


	//   ....[12]....
        /*005c*/ 	.word	0x05000011


	//   ....[13]....
        /*0060*/ 	.word	0x05000011


	//   ....[14]....
        /*0064*/ 	.word	0x05000011


	//   ....[15]....
        /*0068*/ 	.word	0x05000011


	//   ....[16]....
        /*006c*/ 	.word	0x05000011


	//   ....[17]....
        /*0070*/ 	.word	0x05000011


	//   ....[18]....
        /*0074*/ 	.word	0x05000011


	//   ....[19]....
        /*0078*/ 	.word	0x05000011


	//----- nvinfo : EIATTR_COOP_GROUP_INSTR_OFFSETS
	.align		4
.L_2177:
        /*007c*/ 	.byte	0x04, 0x28
        /*007e*/ 	.short	(.L_2179 - .L_2178)


	//   ....[0]....
.L_2178:
        /*0080*/ 	.word	0x000008e0


	//   ....[1]....
        /*0084*/ 	.word	0x000008f0


	//   ....[2]....
        /*0088*/ 	.word	0x00000920


	//   ....[3]....
        /*008c*/ 	.word	0x00000930


	//   ....[4]....
        /*0090*/ 	.word	0x00000960


	//   ....[5]....
        /*0094*/ 	.word	0x00000970


	//   ....[6]....
        /*0098*/ 	.word	0x000009a0


	//   ....[7]....
        /*009c*/ 	.word	0x000009b0


	//   ....[8]....
        /*00a0*/ 	.word	0x000009e0


	//   ....[9]....
        /*00a4*/ 	.word	0x000009f0


	//   ....[10]....
        /*00a8*/ 	.word	0x00000ba0


	//   ....[11]....
        /*00ac*/ 	.word	0x00000c10


	//   ....[12]....
        /*00b0*/ 	.word	0x00000c80


	//   ....[13]....
        /*00b4*/ 	.word	0x00000cf0


	//   ....[14]....
        /*00b8*/ 	.word	0x00000d60


	//   ....[15]....
        /*00bc*/ 	.word	0x00000dc0


	//   ....[16]....
        /*00c0*/ 	.word	0x00000e30


	//   ....[17]....
        /*00c4*/ 	.word	0x00000ea0


	//   ....[18]....
        /*00c8*/ 	.word	0x00000f10


	//   ....[19]....
        /*00cc*/ 	.word	0x00000f80


	//----- nvinfo : EIATTR_EXIT_INSTR_OFFSETS
	.align		4
.L_2179:
        /*00d0*/ 	.byte	0x04, 0x1c
        /*00d2*/ 	.short	(.L_2181 - .L_2180)


	//   ....[0]....
.L_2180:
        /*00d4*/ 	.word	0x00000070


	//   ....[1]....
        /*00d8*/ 	.word	0x00000b40


	//----- nvinfo : EIATTR_MAX_THREADS
	.align		4
.L_2181:
        /*00dc*/ 	.byte	0x04, 0x05
        /*00de*/ 	.short	(.L_2183 - .L_2182)
.L_2182:
        /*00e0*/ 	.word	0x00000400
        /*00e4*/ 	.word	0x00000001
        /*00e8*/ 	.word	0x00000001


	//----- nvinfo : EIATTR_CRS_STACK_SIZE
	.align		4
.L_2183:
        /*00ec*/ 	.byte	0x04, 0x1e
        /*00ee*/ 	.short	(.L_2185 - .L_2184)
.L_2184:
        /*00f0*/ 	.word	0x00000000


	//----- nvinfo : EIATTR_CBANK_PARAM_SIZE
	.align		4
.L_2185:
        /*00f4*/ 	.byte	0x03, 0x19
        /*00f6*/ 	.short	0x0128


	//----- nvinfo : EIATTR_PARAM_CBANK
	.align		4
        /*00f8*/ 	.byte	0x04, 0x0a
        /*00fa*/ 	.short	(.L_2187 - .L_2186)
	.align		4
.L_2186:
        /*00fc*/ 	.word	index@(.nv.constant0._ZN10layer_norm22ln_bwd_finalize_kernelINS_22Kernel_traits_finalizeILj1024Ef13__nv_bfloat16S2_S2_fjLb0ELj1024ELj4ENS_18Kernel_traits_baseILj1024EfS2_S2_S2_fjLj1024EEEEELb0ELb1EEEvNS_9BwdParamsE)
        /*0100*/ 	.short	0x0210
        /*0102*/ 	.short	0x0128


	//----- nvinfo : EIATTR_SW_WAR
	.align		4
.L_2187:
        /*0104*/ 	.byte	0x04, 0x36
        /*0106*/ 	.short	(.L_2189 - .L_2188)
.L_2188:
        /*0108*/ 	.word	0x00000008
.L_2189:


//--------------------- .nv.info._ZN10layer_norm13ln_bwd_kernelINS_13Kernel_traitsIf13__nv_bfloat16S2_S2_fjLj1024ELj1ELj4ELj1ELj16ENS_18Kernel_traits_baseILj1024EfS2_S2_S2_fjLj128EEEEELb1ELb0ELb1ELb1EEEvNS_9BwdParamsE --------------------------
	.section	.nv.info._ZN10layer_norm13ln_bwd_kernelINS_13Kernel_traitsIf13__nv_bfloat16S2_S2_fjLj1024ELj1ELj4ELj1ELj16ENS_18Kernel_traits_baseILj1024EfS2_S2_S2_fjLj128EEEEELb1ELb0ELb1ELb1EEEvNS_9BwdParamsE,"",@"SHT_CUDA_INFO"
	.sectionflags	@""
	.align	4


	//----- nvinfo : EIATTR_CUDA_API_VERSION
	.align		4
        /*0000*/ 	.byte	0x04, 0x37
        /*0002*/ 	.short	(.L_2191 - .L_2190)
.L_2190:
        /*0004*/ 	.word	0x00000082


	//----- nvinfo : EIATTR_KPARAM_INFO
	.align		4
.L_2191:
        /*0008*/ 	.byte	0x04, 0x17
        /*000a*/ 	.short	(.L_2193 - .L_2192)
.L_2192:
        /*000c*/ 	.word	0x00000000
        /*0010*/ 	.short	0x0000
        /*0012*/ 	.short	0x0000
        /*0014*/ 	.byte	0x00, 0xf0, 0xa1, 0x04


	//----- nvinfo : EIATTR_SPARSE_MMA_MASK
	.align		4
.L_2193:
        /*0018*/ 	.byte	0x03, 0x50
        /*001a*/ 	.short	0x0000


	//----- nvinfo : EIATTR_MAXREG_COUNT
	.align		4
        /*001c*/ 	.byte	0x03, 0x1b
        /*001e*/ 	.short	0x00ff


	//----- nvinfo : EIATTR_NUM_BARRIERS
	.align		4
        /*0020*/ 	.byte	0x02, 0x4c
        /*0022*/ 	.byte	0x01
	.zero		1


	//----- nvinfo : EIATTR_MERCURY_ISA_VERSION
	.align		4
        /*0024*/ 	.byte	0x03, 0x5f
        /*0026*/ 	.short	0x0101


	//----- nvinfo : EIATTR_COOP_GROUP_MASK_REGIDS
	.align		4
        /*0028*/ 	.byte	0x04, 0x29
        /*002a*/ 	.short	(.L_2195 - .L_2194)


	//   ....[0]....
.L_2194:
        /*002c*/ 	.word	0xffffffff


	//   ....[1]....
        /*0030*/ 	.word	0xffffffff


	//   ....[2]....
        /*0034*/ 	.word	0xffffffff


	//   ....[3]....
        /*0038*/ 	.word	0xffffffff


	//   ....[4]....
        /*003c*/ 	.word	0xffffffff


	//   ....[5]....
        /*0040*/ 	.word	0xffffffff


	//   ....[6]....
        /*0044*/ 	.word	0xffffffff


	//   ....[7]....
        /*0048*/ 	.word	0xffffffff


	//   ....[8]....
        /*004c*/ 	.word	0xffffffff


	//   ....[9]....
        /*0050*/ 	.word	0xffffffff


	//   ....[10]....
        /*0054*/ 	.word	0x050000db


	//   ....[11]....
        /*0058*/ 	.word	0x050000db


	//   ....[12]....
        /*005c*/ 	.word	0x050000db


	//   ....[13]....
        /*0060*/ 	.word	0x050000db


	//   ....[14]....
        /*0064*/ 	.word	0x050000db


	//   ....[15]....
        /*0068*/ 	.word	0x050000db


	//   ....[16]....
        /*006c*/ 	.word	0x050000db


	//   ....[17]....
        /*0070*/ 	.word	0x050000db


	//   ....[18]....
        /*0074*/ 	.word	0x050000db


	//   ....[19]....
        /*0078*/ 	.word	0x050000db


	//----- nvinfo : EIATTR_COOP_GROUP_INSTR_OFFSETS
	.align		4
.L_2195:
        /*007c*/ 	.byte	0x04, 0x28
        /*007e*/ 	.short	(.L_2197 - .L_2196)


	//   ....[0]....
.L_2196:
        /*0080*/ 	.word	0x00002180


	//   ....[1]....
        /*0084*/ 	.word	0x00002190


	//   ....[2]....
        /*0088*/ 	.word	0x000021c0


	//   ....[3]....
        /*008c*/ 	.word	0x000021d0


	//   ....[4]....
        /*0090*/ 	.word	0x00002200


	//   ....[5]....
        /*0094*/ 	.word	0x00002210


	//   ....[6]....
        /*0098*/ 	.word	0x00002240


	//   ....[7]....
        /*009c*/ 	.word	0x00002250


	//   ....[8]....
        /*00a0*/ 	.word	0x00002280


	//   ....[9]....
        /*00a4*/ 	.word	0x00002290


	//   ....[10]....
        /*00a8*/ 	.word	0x000061b0


	//   ....[11]....
        /*00ac*/ 	.word	0x00006240


	//   ....[12]....
        /*00b0*/ 	.word	0x000062b0


	//   ....[13]....
        /*00b4*/ 	.word	0x00006310


	//   ....[14]....
        /*00b8*/ 	.word	0x00006380


	//   ....[15]....
        /*00bc*/ 	.word	0x000063e0


	//   ....[16]....
        /*00c0*/ 	.word	0x00006450


	//   ....[17]....
        /*00c4*/ 	.word	0x000064b0


	//   ....[18]....
        /*00c8*/ 	.word	0x00006520


	//   ....[19]....
        /*00cc*/ 	.word	0x00006580


	//----- nvinfo : EIATTR_EXIT_INSTR_OFFSETS
	.align		4
.L_2197:
        /*00d0*/ 	.byte	0x04, 0x1c
        /*00d2*/ 	.short	(.L_2199 - .L_2198)


	//   ....[0]....
.L_2198:
        /*00d4*/ 	.word	0x00006140


	//----- nvinfo : EIATTR_MAX_THREADS
	.align		4
.L_2199:
        /*00d8*/ 	.byte	0x04, 0x05
        /*00da*/ 	.short	(.L_2201 - .L_2200)
.L_2200:
        /*00dc*/ 	.word	0x00000080
        /*00e0*/ 	.word	0x00000001
        /*00e4*/ 	.word	0x00000001


	//----- nvinfo : EIATTR_CRS_STACK_SIZE
	.align		4
.L_2201:
        /*00e8*/ 	.byte	0x04, 0x1e
        /*00ea*/ 	.short	(.L_2203 - .L_2202)
.L_2202:
        /*00ec*/ 	.word	0x00000000


	//----- nvinfo : EIATTR_CBANK_PARAM_SIZE
	.align		4
.L_2203:
        /*00f0*/ 	.byte	0x03, 0x19
        /*00f2*/ 	.short	0x0128


	//----- nvinfo : EIATTR_PARAM_CBANK
	.align		4
        /*00f4*/ 	.byte	0x04, 0x0a
        /*00f6*/ 	.short	(.L_2205 - .L_2204)
	.align		4
.L_2204:
        /*00f8*/ 	.word	index@(.nv.constant0._ZN10layer_norm13ln_bwd_kernelINS_13Kernel_traitsIf13__nv_bfloat16S2_S2_fjLj1024ELj1ELj4ELj1ELj16ENS_18Kernel_traits_baseILj1024EfS2_S2_S2_fjLj128EEEEELb1ELb0ELb1ELb1EEEvNS_9BwdParamsE)
        /*00fc*/ 	.short	0x0210
        /*00fe*/ 	.short	0x0128


	//----- nvinfo : EIATTR_SW_WAR
	.align		4
.L_2205:
        /*0100*/ 	.byte	0x04, 0x36
        /*0102*/ 	.short	(.L_2207 - .L_2206)
.L_2206:
        /*0104*/ 	.word	0x00000008
.L_2207:


//--------------------- .nv.info._ZN10layer_norm13ln_bwd_kernelINS_13Kernel_traitsIf13__nv_bfloat16S2_S2_fjLj1024ELj1ELj4ELj1ELj16ENS_18Kernel_traits_baseILj1024EfS2_S2_S2_fjLj128EEEEELb1ELb1ELb0ELb0EEEvNS_9BwdParamsE --------------------------
	.section	.nv.info._ZN10layer_norm13ln_bwd_kernelINS_13Kernel_traitsIf13__nv_bfloat16S2_S2_fjLj1024ELj1ELj4ELj1ELj16ENS_18Kernel_traits_baseILj1024EfS2_S2_S2_fjLj128EEEEELb1ELb1ELb0ELb0EEEvNS_9BwdParamsE,"",@"SHT_CUDA_INFO"
	.sectionflags	@""
	.align	4


	//----- nvinfo : EIATTR_CUDA_API_VERSION
	.align		4
        /*0000*/ 	.byte	0x04, 0x37
        /*0002*/ 	.short	(.L_2209 - .L_2208)
.L_2208:
        /*0004*/ 	.word	0x00000082


	//----- nvinfo : EIATTR_KPARAM_INFO
	.align		4
.L_2209:
        /*0008*/ 	.byte	0x04, 0x17
        /*000a*/ 	.short	(.L_2211 - .L_2210)
.L_2210:
        /*000c*/ 	.word	0x00000000
        /*0010*/ 	.short	0x0000
        /*0012*/ 	.short	0x0000
        /*0014*/ 	.byte	0x00, 0xf0, 0xa1, 0x04


	//----- nvinfo : EIATTR_SPARSE_MMA_MASK
	.align		4
.L_2211:
        /*0018*/ 	.byte	0x03, 0x50
        /*001a*/ 	.short	0x0000


	//----- nvinfo : EIATTR_MAXREG_COUNT
	.align		4
        /*001c*/ 	.byte	0x03, 0x1b
        /*001e*/ 	.short	0x00ff


	//----- nvinfo : EIATTR_NUM_BARRIERS
	.align		4
        /*0020*/ 	.byte	0x02, 0x4c
        /*0022*/ 	.byte	0x01
	.zero		1


	//----- nvinfo : EIATTR_ANNOTATIONS
	.align		4
        /*0024*/ 	.byte	0x04, 0x55
        /*0026*/ 	.short	(.L_2213 - .L_2212)


	//   ....[0]....
.L_2212:
        /* <DEDUP_REMOVED lines=31> */


	//----- nvinfo : EIATTR_MERCURY_ISA_VERSION
	.align		4
.L_2213:
        /*0208*/ 	.byte	0x03, 0x5f
        /*020a*/ 	.short	0x0101


	//----- nvinfo : EIATTR_COOP_GROUP_MASK_REGIDS
	.align		4
        /*020c*/ 	.byte	0x04, 0x29
        /*020e*/ 	.short	(.L_2215 - .L_2214)


	//   ....[0]....
.L_2214:
        /*0210*/ 	.word	0xffffffff


	//   ....[1]....
        /*0214*/ 	.word	0xffffffff


	//   ....[2]....
        /*0218*/ 	.word	0xffffffff


	//   ....[3]....
        /*021c*/ 	.word	0xffffffff


	//   ....[4]....
        /*0220*/ 	.word	0xffffffff


	//   ....[5]....
        /*0224*/ 	.word	0xffffffff


	//   ....[6]....
        /*0228*/ 	.word	0xffffffff


	//   ....[7]....
        /*022c*/ 	.word	0xffffffff


	//   ....[8]....
        /*0230*/ 	.word	0xffffffff


	//   ....[9]....
        /*0234*/ 	.word	0xffffffff


	//   ....[10]....
        /*0238*/ 	.word	0x050000b8


	//   ....[11]....
        /*023c*/ 	.word	0x050000b8


	//   ....[12]....
        /*0240*/ 	.word	0x050000b8


	//   ....[13]....
        /*0244*/ 	.word	0x050000b8


	//   ....[14]....
        /*0248*/ 	.word	0x050000b8


	//   ....[15]....
        /*024c*/ 	.word	0x050000b8


	//   ....[16]....
        /*0250*/ 	.word	0x050000b8


	//   ....[17]....
        /*0254*/ 	.word	0x050000b8


	//   ....[18]....
        /*0258*/ 	.word	0x050000b8


	//   ....[19]....
        /*025c*/ 	.word	0x050000b8


	//----- nvinfo : EIATTR_COOP_GROUP_INSTR_OFFSETS
	.align		4
.L_2215:
        /*0260*/ 	.byte	0x04, 0x28
        /*0262*/ 	.short	(.L_2217 - .L_2216)


	//   ....[0]....
.L_2216:
        /*0264*/ 	.word	0x000023c0


	//   ....[1]....
        /*0268*/ 	.word	0x000023e0


	//   ....[2]....
        /*026c*/ 	.word	0x00002400


	//   ....[3]....
        /*0270*/ 	.word	0x00002420


	//   ....[4]....
        /*0274*/ 	.word	0x00002440


	//   ....[5]....
        /*0278*/ 	.word	0x00002460


	//   ....[6]....
        /*027c*/ 	.word	0x00002480


	//   ....[7]....
        /*0280*/ 	.word	0x000024a0


	//   ....[8]....
        /*0284*/ 	.word	0x000024b0


	//   ....[9]....
        /*0288*/ 	.word	0x000024d0


	//   ....[10]....
        /*028c*/ 	.word	0x00006800


	//   ....[11]....
        /*0290*/ 	.word	0x000068a0


	//   ....[12]....
        /*0294*/ 	.word	0x00006920


	//   ....[13]....
        /*0298*/ 	.word	0x00006990


	//   ....[14]....
        /*029c*/ 	.word	0x00006a10


	//   ....[15]....
        /*02a0*/ 	.word	0x00006a80


	//   ....[16]....
        /*02a4*/ 	.word	0x00006b00


	//   ....[17]....
        /*02a8*/ 	.word	0x00006b70


	//   ....[18]....
        /*02ac*/ 	.word	0x00006bf0


	//   ....[19]....
        /*02b0*/ 	.word	0x00006c40


	//----- nvinfo : EIATTR_EXIT_INSTR_OFFSETS
	.align		4
.L_2217:
        /*02b4*/ 	.byte	0x04, 0x1c
        /*02b6*/ 	.short	(.L_2219 - .L_2218)


	//   ....[0]....
.L_2218:
        /*02b8*/ 	.word	0x00006710


	//   ....[1]....
        /*02bc*/ 	.word	0x00006790


	//----- nvinfo : EIATTR_MAX_THREADS
	.align		4
.L_2219:
        /*02c0*/ 	.byte	0x04, 0x05
        /*02c2*/ 	.short	(.L_2221 - .L_2220)
.L_2220:
        /*02c4*/ 	.word	0x00000080
        /*02c8*/ 	.word	0x00000001
        /*02cc*/ 	.word	0x00000001


	//----- nvinfo : EIATTR_CRS_STACK_SIZE
	.align		4
.L_2221:
        /*02d0*/ 	.byte	0x04, 0x1e
        /*02d2*/ 	.short	(.L_2223 - .L_2222)
.L_2222:
        /*02d4*/ 	.word	0x00000000


	//----- nvinfo : EIATTR_CBANK_PARAM_SIZE
	.align		4
.L_2223:
        /*02d8*/ 	.byte	0x03, 0x19
        /*02da*/ 	.short	0x0128


	//----- nvinfo : EIATTR_PARAM_CBANK
	.align		4
        /*02dc*/ 	.byte	0x04, 0x0a
        /*02de*/ 	.short	(.L_2225 - .L_2224)
	.align		4
.L_2224:
        /*02e0*/ 	.word	index@(.nv.constant0._ZN10layer_norm13ln_bwd_kernelINS_13Kernel_traitsIf13__nv_bfloat16S2_S2_fjLj1024ELj1ELj4ELj1ELj16ENS_18Kernel_traits_baseILj1024EfS2_S2_S2_fjLj128EEEEELb1ELb1ELb0ELb0EEEvNS_9BwdParamsE)
        /*02e4*/ 	.short	0x0210
        /*02e6*/ 	.short	0x0128


	//----- nvinfo : EIATTR_SW_WAR
	.align		4
.L_2225:
        /*02e8*/ 	.byte	0x04, 0x36
        /*02ea*/ 	.short	(.L_2227 - .L_2226)
.L_2226:
        /*02ec*/ 	.word	0x00000008
.L_2227:


//--------------------- .nv.info._ZN10layer_norm13ln_bwd_kernelINS_13Kernel_traitsIf13__nv_bfloat16S2_S2_fjLj1024ELj1ELj4ELj1ELj16ENS_18Kernel_traits_baseILj1024EfS2_S2_S2_fjLj128EEEEELb1ELb1ELb0ELb1EEEvNS_9BwdParamsE --------------------------
	.section	.nv.info._ZN10layer_norm13ln_bwd_kernelINS_13Kernel_traitsIf13__nv_bfloat16S2_S2_fjLj1024ELj1ELj4ELj1ELj16ENS_18Kernel_traits_baseILj1024EfS2_S2_S2_fjLj128EEEEELb1ELb1ELb0ELb1EEEvNS_9BwdParamsE,"",@"SHT_CUDA_INFO"
	.sectionflags	@""
	.align	4


	//----- nvinfo : EIATTR_CUDA_API_VERSION
	.align		4
        /*0000*/ 	.byte	0x04, 0x37
        /*0002*/ 	.short	(.L_2229 - .L_2228)
.L_2228:
        /*0004*/ 	.word	0x00000082


	//----- nvinfo : EIATTR_KPARAM_INFO
	.align		4
.L_2229:
        /*0008*/ 	.byte	0x04, 0x17
        /*000a*/ 	.short	(.L_2231 - .L_2230)
.L_2230:
        /*000c*/ 	.word	0x00000000
        /*0010*/ 	.short	0x0000
        /*0012*/ 	.short	0x0000
        /*0014*/ 	.byte	0x00, 0xf0, 0xa1, 0x04


	//----- nvinfo : EIATTR_SPARSE_MMA_MASK
	.align		4
.L_2231:
        /*0018*/ 	.byte	0x03, 0x50
        /*001a*/ 	.short	0x0000


	//----- nvinfo : EIATTR_MAXREG_COUNT
	.align		4
        /*001c*/ 	.byte	0x03, 0x1b
        /*001e*/ 	.short	0x00ff


	//----- nvinfo : EIATTR_NUM_BARRIERS
	.align		4
        /*0020*/ 	.byte	0x02, 0x4c
        /*0022*/ 	.byte	0x01
	.zero		1


	//----- nvinfo : EIATTR_ANNOTATIONS
	.align		4
        /*0024*/ 	.byte	0x04, 0x55
        /*0026*/ 	.short	(.L_2233 - .L_2232)


	//   ....[0]....
.L_2232:
        /* <DEDUP_REMOVED lines=28> */


	//----- nvinfo : EIATTR_MERCURY_ISA_VERSION
	.align		4
.L_2233:
        /*01d8*/ 	.byte	0x03, 0x5f
        /*01da*/ 	.short	0x0101


	//----- nvinfo : EIATTR_COOP_GROUP_MASK_REGIDS
	.align		4
        /*01dc*/ 	.byte	0x04, 0x29
        /*01de*/ 	.short	(.L_2235 - .L_2234)


	//   ....[0]....
.L_2234:
        /*01e0*/ 	.word	0xffffffff


	//   ....[1]....
        /*01e4*/ 	.word	0xffffffff


	//   ....[2]....
        /*01e8*/ 	.word	0xffffffff


	//   ....[3]....
        /*01ec*/ 	.word	0xffffffff


	//   ....[4]....
        /*01f0*/ 	.word	0xffffffff


	//   ....[5]....
        /*01f4*/ 	.word	0xffffffff


	//   ....[6]....
        /*01f8*/ 	.word	0xffffffff


	//   ....[7]....
        /*01fc*/ 	.word	0xffffffff


	//   ....[8]....
        /*0200*/ 	.word	0xffffffff


	//   ....[9]....
        /*0204*/ 	.word	0xffffffff


	//   ....[10]....
        /*0208*/ 	.word	0x0500007f


	//   ....[11]....
        /*020c*/ 	.word	0x0500007f


	//   ....[12]....
        /*0210*/ 	.word	0x0500007f


	//   ....[13]....
        /*0214*/ 	.word	0x0500007f


	//   ....[14]....
        /*0218*/ 	.word	0x0500007f


	//   ....[15]....
        /*021c*/ 	.word	0x0500007f


	//   ....[16]....
        /*0220*/ 	.word	0x0500007f


	//   ....[17]....
        /*0224*/ 	.word	0x0500007f


	//   ....[18]....
        /*0228*/ 	.word	0x0500007f


	//   ....[19]....
        /*022c*/ 	.word	0x0500007f


	//----- nvinfo : EIATTR_COOP_GROUP_INSTR_OFFSETS
	.align		4
.L_2235:
        /*0230*/ 	.byte	0x04, 0x28
        /*0232*/ 	.short	(.L_2237 - .L_2236)


	//   ....[0]....
.L_2236:
        /*0234*/ 	.word	0x000021e0


	//   ....[1]....
        /*0238*/ 	.word	0x00002200


	//   ....[2]....
        /*023c*/ 	.word	0x00002220


	//   ....[3]....
        /*0240*/ 	.word	0x00002240


	//   ....[4]....
        /*0244*/ 	.word	0x00002260


	//   ....[5]....
        /*0248*/ 	.word	0x00002280


	//   ....[6]....
        /*024c*/ 	.word	0x000022a0


	//   ....[7]....
        /*0250*/ 	.word	0x000022c0


	//   ....[8]....
        /*0254*/ 	.word	0x000022d0


	//   ....[9]....
        /*0258*/ 	.word	0x000022f0


	//   ....[10]....
        /*025c*/ 	.word	0x000061f0


	//   ....[11]....
        /*0260*/ 	.word	0x00006280


	//   ....[12]....
        /*0264*/ 	.word	0x000062e0


	//   ....[13]....
        /*0268*/ 	.word	0x00006330


	//   ....[14]....
        /*026c*/ 	.word	0x00006390


	//   ....[15]....
        /*0270*/ 	.word	0x000063e0


	//   ....[16]....
        /*0274*/ 	.word	0x00006440


	//   ....[17]....
        /*0278*/ 	.word	0x00006490


	//   ....[18]....
        /*027c*/ 	.word	0x000064f0


	//   ....[19]....
        /*0280*/ 	.word	0x00006540


	//----- nvinfo : EIATTR_EXIT_INSTR_OFFSETS
	.align		4
.L_2237:
        /*0284*/ 	.byte	0x04, 0x1c
        /*0286*/ 	.short	(.L_2239 - .L_2238)


	//   ....[0]....
.L_2238:
        /*0288*/ 	.word	0x00006180


	//----- nvinfo : EIATTR_MAX_THREADS
	.align		4
.L_2239:
        /*028c*/ 	.byte	0x04, 0x05
        /*028e*/ 	.short	(.L_2241 - .L_2240)
.L_2240:
        /*0290*/ 	.word	0x00000080
        /*0294*/ 	.word	0x00000001
        /*0298*/ 	.word	0x00000001


	//----- nvinfo : EIATTR_CRS_STACK_SIZE
	.align		4
.L_2241:
        /*029c*/ 	.byte	0x04, 0x1e
        /*029e*/ 	.short	(.L_2243 - .L_2242)
.L_2242:
        /*02a0*/ 	.word	0x00000000


	//----- nvinfo : EIATTR_CBANK_PARAM_SIZE
	.align		4
.L_2243:
        /*02a4*/ 	.byte	0x03, 0x19
        /*02a6*/ 	.short	0x0128


	//----- nvinfo : EIATTR_PARAM_CBANK
	.align		4
        /*02a8*/ 	.byte	0x04, 0x0a
        /*02aa*/ 	.short	(.L_2245 - .L_2244)
	.align		4
.L_2244:
        /*02ac*/ 	.word	index@(.nv.constant0._ZN10layer_norm13ln_bwd_kernelINS_13Kernel_traitsIf13__nv_bfloat16S2_S2_fjLj1024ELj1ELj4ELj1ELj16ENS_18Kernel_traits_baseILj1024EfS2_S2_S2_fjLj128EEEEELb1ELb1ELb0ELb1EEEvNS_9BwdParamsE)
        /*02b0*/ 	.short	0x0210
        /*02b2*/ 	.short	0x0128


	//----- nvinfo : EIATTR_SW_WAR
	.align		4
.L_2245:
        /*02b4*/ 	.byte	0x04, 0x36
        /*02b6*/ 	.short	(.L_2247 - .L_2246)
.L_2246:
        /*02b8*/ 	.word	0x00000008
.L_2247:


//--------------------- .nv.info._ZN10layer_norm22ln_bwd_finalize_kernelINS_22Kernel_traits_finalizeILj1024Ef13__nv_bfloat16S2_S2_fjLb1ELj1024ELj4ENS_18Kernel_traits_baseILj1024EfS2_S2_S2_fjLj1024EEEEELb1ELb0EEEvNS_9BwdParamsE --------------------------
	.section	.nv.info._ZN10layer_norm22ln_bwd_finalize_kernelINS_22Kernel_traits_finalizeILj1024Ef13__nv_bfloat16S2_S2_fjLb1ELj1024ELj4ENS_18Kernel_traits_baseILj1024EfS2_S2_S2_fjLj1024EEEEELb1ELb0EEEvNS_9BwdParamsE,"",@"SHT_CUDA_INFO"
	.sectionflags	@""
	.align	4


	//----- nvinfo : EIATTR_CUDA_API_VERSION
	.align		4
        /*0000*/ 	.byte	0x04, 0x37
        /*0002*/ 	.short	(.L_2249 - .L_2248)
.L_2248:
        /*0004*/ 	.word	0x00000082


	//----- nvinfo : EIATTR_KPARAM_INFO
	.align		4
.L_2249:
        /*0008*/ 	.byte	0x04, 0x17
        /*000a*/ 	.short	(.L_2251 - .L_2250)
.L_2250:
        /*000c*/ 	.word	0x00000000
        /*0010*/ 	.short	0x0000
        /*0012*/ 	.short	0x0000
        /*0014*/ 	.byte	0x00, 0xf0, 0xa1, 0x04


	//----- nvinfo : EIATTR_SPARSE_MMA_MASK
	.align		4
.L_2251:
        /*0018*/ 	.byte	0x03, 0x50
        /*001a*/ 	.short	0x0000


	//----- nvinfo : EIATTR_MAXREG_COUNT
	.align		4
        /*001c*/ 	.byte	0x03, 0x1b
        /*001e*/ 	.short	0x0040


	//----- nvinfo : EIATTR_NUM_BARRIERS
	.align		4
        /*0020*/ 	.byte	0x02, 0x4c
        /*0022*/ 	.byte	0x01
	.zero		1


	//----- nvinfo : EIATTR_MERCURY_ISA_VERSION
	.align		4
        /*0024*/ 	.byte	0x03, 0x5f
        /*0026*/ 	.short	0x0101


	//----- nvinfo : EIATTR_COOP_GROUP_MASK_REGIDS
	.align		4
        /*0028*/ 	.byte	0x04, 0x29
        /*002a*/ 	.short	(.L_2253 - .L_2252)


	//   ....[0]....
.L_2252:
        /*002c*/ 	.word	0xffffffff


	//   ....[1]....
        /*0030*/ 	.word	0xffffffff


	//   ....[2]....
        /*0034*/ 	.word	0xffffffff


	//   ....[3]....
        /*0038*/ 	.word	0xffffffff


	//   ....[4]....
        /*003c*/ 	.word	0xffffffff


	//   ....[5]....
        /*0040*/ 	.word	0xffffffff


	//   ....[6]....
        /*0044*/ 	.word	0xffffffff


	//   ....[7]....
        /*0048*/ 	.word	0xffffffff


	//   ....[8]....
        /*004c*/ 	.word	0xffffffff


	//   ....[9]....
        /*0050*/ 	.word	0xffffffff


	//   ....[10]....
        /*0054*/ 	.word	0xffffffff


	//   ....[11]....
        /*0058*/ 	.word	0xffffffff


	//   ....[12]....
        /*005c*/ 	.word	0xffffffff


	//   ....[13]....
        /*0060*/ 	.word	0xffffffff


	//   ....[14]....
        /*0064*/ 	.word	0xffffffff


	//   ....[15]....
        /*0068*/ 	.word	0x05000014


	//   ....[16]....
        /*006c*/ 	.word	0x05000014


	//   ....[17]....
        /*0070*/ 	.word	0x05000014


	//   ....[18]....
        /*0074*/ 	.word	0x05000014


	//   ....[19]....
        /*0078*/ 	.word	0x05000014


	//   ....[20]....
        /*007c*/ 	.word	0x05000014


	//   ....[21]....
        /*0080*/ 	.word	0x05000014


	//   ....[22]....
        /*0084*/ 	.word	0x05000014


	//   ....[23]....
        /*0088*/ 	.word	0x05000014


	//   ....[24]....
        /*008c*/ 	.word	0x05000014


	//   ....[25]....
        /*0090*/ 	.word	0x05000014


	//   ....[26]....
        /*0094*/ 	.word	0x05000014


	//   ....[27]....
        /*0098*/ 	.word	0x05000014


	//   ....[28]....
        /*009c*/ 	.word	0x05000014


	//   ....[29]....
        /*00a0*/ 	.word	0x05000014


	//----- nvinfo : EIATTR_COOP_GROUP_INSTR_OFFSETS
	.align		4
.L_2253:
        /*00a4*/ 	.byte	0x04, 0x28
        /*00a6*/ 	.short	(.L_2255 - .L_2254)


	//   ....[0]....
.L_2254:
        /*00a8*/ 	.word	0x00000ad0


	//   ....[1]....
        /*00ac*/ 	.word	0x00000ae0


	//   ....[2]....
        /*00b0*/ 	.word	0x00000af0


	//   ....[3]....
        /*00b4*/ 	.word	0x00000b20


	//   ....[4]....
        /*00b8*/ 	.word	0x00000b40


	//   ....[5]....
        /*00bc*/ 	.word	0x00000b50


	//   ....[6]....
        /*00c0*/ 	.word	0x00000b90


	//   ....[7]....
        /*00c4*/ 	.word	0x00000ba0


	//   ....[8]....
        /*00c8*/ 	.word	0x00000bb0


	//   ....[9]....
        /*00cc*/ 	.word	0x00000be0


	//   ....[10]....
        /*00d0*/ 	.word	0x00000c00


	//   ....[11]....
        /*00d4*/ 	.word	0x00000c10


	//   ....[12]....
        /*00d8*/ 	.word	0x00000c40


	//   ....[13]....
        /*00dc*/ 	.word	0x00000c60


	//   ....[14]....
        /*00e0*/ 	.word	0x00000c70


	//   ....[15]....
        /*00e4*/ 	.word	0x00000ef0


	//   ....[16]....
        /*00e8*/ 	.word	0x00000f60


	//   ....[17]....
        /*00ec*/ 	.word	0x00000fd0


	//   ....[18]....
        /*00f0*/ 	.word	0x00001040


	//   ....[19]....
        /*00f4*/ 	.word	0x000010b0


	//   ....[20]....
        /*00f8*/ 	.word	0x00001110


	//   ....[21]....
        /*00fc*/ 	.word	0x00001180


	//   ....[22]....
        /*0100*/ 	.word	0x000011f0


	//   ....[23]....
        /*0104*/ 	.word	0x00001260


	//   ....[24]....
        /*0108*/ 	.word	0x000012d0


	//   ....[25]....
        /*010c*/ 	.word	0x00001330


	//   ....[26]....
        /*0110*/ 	.word	0x000013a0


	//   ....[27]....
        /*0114*/ 	.word	0x00001410


	//   ....[28]....
        /*0118*/ 	.word	0x00001480


	//   ....[29]....
        /*011c*/ 	.word	0x000014f0


	//----- nvinfo : EIATTR_EXIT_INSTR_OFFSETS
	.align		4
.L_2255:
        /*0120*/ 	.byte	0x04, 0x1c
        /*0122*/ 	.short	(.L_2257 - .L_2256)


	//   ....[0]....
.L_2256:
        /*0124*/ 	.word	0x00000070


	//   ....[1]....
        /*0128*/ 	.word	0x00000e90


	//----- nvinfo : EIATTR_MAX_THREADS
	.align		4
.L_2257:
        /*012c*/ 	.byte	0x04, 0x05
        /*012e*/ 	.short	(.L_2259 - .L_2258)
.L_2258:
        /*0130*/ 	.word	0x00000400
        /*0134*/ 	.word	0x00000001
        /*0138*/ 	.word	0x00000001


	//----- nvinfo : EIATTR_CRS_STACK_SIZE
	.align		4
.L_2259:
        /*013c*/ 	.byte	0x04, 0x1e
        /*013e*/ 	.short	(.L_2261 - .L_2260)
.L_2260:
        /*0140*/ 	.word	0x00000000


	//----- nvinfo : EIATTR_CBANK_PARAM_SIZE
	.align		4
.L_2261:
        /*0144*/ 	.byte	0x03, 0x19
        /*0146*/ 	.short	0x0128


	//----- nvinfo : EIATTR_PARAM_CBANK
	.align		4
        /*0148*/ 	.byte	0x04, 0x0a
        /*014a*/ 	.short	(.L_2263 - .L_2262)
	.align		4
.L_2262:
        /*014c*/ 	.word	index@(.nv.constant0._ZN10layer_norm22ln_bwd_finalize_kernelINS_22Kernel_traits_finalizeILj1024Ef13__nv_bfloat16S2_S2_fjLb1ELj1024ELj4ENS_18Kernel_traits_baseILj1024EfS2_S2_S2_fjLj1024EEEEELb1ELb0EEEvNS_9BwdParamsE)
        /*0150*/ 	.short	0x0210
        /*0152*/ 	.short	0x0128


	//----- nvinfo : EIATTR_SW_WAR
	.align		4
.L_2263:
        /*0154*/ 	.byte	0x04, 0x36
        /*0156*/ 	.short	(.L_2265 - .L_2264)
.L_2264:
        /*0158*/ 	.word	0x00000008
.L_2265:


//--------------------- .nv.info._ZN10layer_norm13ln_bwd_kernelINS_13Kernel_traitsIf13__nv_bfloat16S2_S2_fjLj1024ELj1ELj4ELj1ELj16ENS_18Kernel_traits_baseILj1024EfS2_S2_S2_fjLj128EEEEELb1ELb1ELb1ELb0EEEvNS_9BwdParamsE --------------------------
	.section	.nv.info._ZN10layer_norm13ln_bwd_kernelINS_13Kernel_traitsIf13__nv_bfloat16S2_S2_fjLj1024ELj1ELj4ELj1ELj16ENS_18Kernel_traits_baseILj1024EfS2_S2_S2_fjLj128EEEEELb1ELb1ELb1ELb0EEEvNS_9BwdParamsE,"",@"SHT_CUDA_INFO"
	.sectionflags	@""
	.align	4


	//----- nvinfo : EIATTR_CUDA_API_VERSION
	.align		4
        /*0000*/ 	.byte	0x04, 0x37
        /*0002*/ 	.short	(.L_2267 - .L_2266)
.L_2266:
        /*0004*/ 	.word	0x00000082


	//----- nvinfo : EIATTR_KPARAM_INFO
	.align		4
.L_2267:
        /*0008*/ 	.byte	0x04, 0x17
        /*000a*/ 	.short	(.L_2269 - .L_2268)
.L_2268:
        /*000c*/ 	.word	0x00000000
        /*0010*/ 	.short	0x0000
        /*0012*/ 	.short	0x0000
        /*0014*/ 	.byte	0x00, 0xf0, 0xa1, 0x04


	//----- nvinfo : EIATTR_SPARSE_MMA_MASK
	.align		4
.L_2269:
        /*0018*/ 	.byte	0x03, 0x50
        /*001a*/ 	.short	0x0000


	//----- nvinfo : EIATTR_MAXREG_COUNT
	.align		4
        /*001c*/ 	.byte	0x03, 0x1b
        /*001e*/ 	.short	0x00ff


	//----- nvinfo : EIATTR_NUM_BARRIERS
	.align		4
        /*0020*/ 	.byte	0x02, 0x4c
        /*0022*/ 	.byte	0x01
	.zero		1


	//----- nvinfo : EIATTR_ANNOTATIONS
	.align		4
        /*0024*/ 	.byte	0x04, 0x55
        /*0026*/ 	.short	(.L_2271 - .L_2270)


	//   ....[0]....
.L_2270:
        /* <DEDUP_REMOVED lines=36> */


	//----- nvinfo : EIATTR_MERCURY_ISA_VERSION
	.align		4
.L_2271:
        /*0258*/ 	.byte	0x03, 0x5f
        /*025a*/ 	.short	0x0101


	//----- nvinfo : EIATTR_COOP_GROUP_MASK_REGIDS
	.align		4
        /*025c*/ 	.byte	0x04, 0x29
        /*025e*/ 	.short	(.L_2273 - .L_2272)


	//   ....[0]....
.L_2272:
        /*0260*/ 	.word	0xffffffff


	//   ....[1]....
        /*0264*/ 	.word	0xffffffff


	//   ....[2]....
        /*0268*/ 	.word	0xffffffff


	//   ....[3]....
        /*026c*/ 	.word	0xffffffff


	//   ....[4]....
        /*0270*/ 	.word	0xffffffff


	//   ....[5]....
        /*0274*/ 	.word	0xffffffff


	//   ....[6]....
        /*0278*/ 	.word	0xffffffff


	//   ....[7]....
        /*027c*/ 	.word	0xffffffff


	//   ....[8]....
        /*0280*/ 	.word	0xffffffff


	//   ....[9]....
        /*0284*/ 	.word	0xffffffff


	//   ....[10]....
        /*0288*/ 	.word	0x05000002


	//   ....[11]....
        /*028c*/ 	.word	0x05000002


	//   ....[12]....
        /*0290*/ 	.word	0x05000002


	//   ....[13]....
        /*0294*/ 	.word	0x05000002


	//   ....[14]....
        /*0298*/ 	.word	0x05000002


	//   ....[15]....
        /*029c*/ 	.word	0x05000002


	//   ....[16]....
        /*02a0*/ 	.word	0x05000002


	//   ....[17]....
        /*02a4*/ 	.word	0x05000002


	//   ....[18]....
        /*02a8*/ 	.word	0x05000002


	//   ....[19]....
        /*02ac*/ 	.word	0x05000002


	//----- nvinfo : EIATTR_COOP_GROUP_INSTR_OFFSETS
	.align		4
.L_2273:
        /*02b0*/ 	.byte	0x04, 0x28
        /*02b2*/ 	.short	(.L_2275 - .L_2274)


	//   ....[0]....
.L_2274:
        /*02b4*/ 	.word	0x00002910


	//   ....[1]....
        /*02b8*/ 	.word	0x00002930


	//   ....[2]....
        /*02bc*/ 	.word	0x00002950


	//   ....[3]....
        /*02c0*/ 	.word	0x00002970


	//   ....[4]....
        /*02c4*/ 	.word	0x00002990


	//   ....[5]....
        /*02c8*/ 	.word	0x000029b0


	//   ....[6]....
        /*02cc*/ 	.word	0x000029d0


	//   ....[7]....
        /*02d0*/ 	.word	0x000029f0


	//   ....[8]....
        /*02d4*/ 	.word	0x00002a00


	//   ....[9]....
        /*02d8*/ 	.word	0x00002a20


	//   ....[10]....
        /*02dc*/ 	.word	0x00008cb0


	//   ....[11]....
        /*02e0*/ 	.word	0x00008d50


	//   ....[12]....
        /*02e4*/ 	.word	0x00008dd0


	//   ....[13]....
        /*02e8*/ 	.word	0x00008e40


	//   ....[14]....
        /*02ec*/ 	.word	0x00008ec0


	//   ....[15]....
        /*02f0*/ 	.word	0x00008f30


	//   ....[16]....
        /*02f4*/ 	.word	0x00008fb0


	//   ....[17]....
        /*02f8*/ 	.word	0x00009020


	//   ....[18]....
        /*02fc*/ 	.word	0x000090a0


	//   ....[19]....
        /*0300*/ 	.word	0x000090f0


	//----- nvinfo : EIATTR_EXIT_INSTR_OFFSETS
	.align		4
.L_2275:
        /*0304*/ 	.byte	0x04, 0x1c
        /*0306*/ 	.short	(.L_2277 - .L_2276)


	//   ....[0]....
.L_2276:
        /*0308*/ 	.word	0x00008bc0


	//   ....[1]....
        /*030c*/ 	.word	0x00008c40


	//----- nvinfo : EIATTR_MAX_THREADS
	.align		4
.L_2277:
        /*0310*/ 	.byte	0x04, 0x05
        /*0312*/ 	.short	(.L_2279 - .L_2278)
.L_2278:
        /*0314*/ 	.word	0x00000080
        /*0318*/ 	.word	0x00000001
        /*031c*/ 	.word	0x00000001


	//----- nvinfo : EIATTR_CRS_STACK_SIZE
	.align		4
.L_2279:
        /*0320*/ 	.byte	0x04, 0x1e
        /*0322*/ 	.short	(.L_2281 - .L_2280)
.L_2280:
        /*0324*/ 	.word	0x00000000


	//----- nvinfo : EIATTR_CBANK_PARAM_SIZE
	.align		4
.L_2281:
        /*0328*/ 	.byte	0x03, 0x19
        /*032a*/ 	.short	0x0128


	//----- nvinfo : EIATTR_PARAM_CBANK
	.align		4
        /*032c*/ 	.byte	0x04, 0x0a
        /*032e*/ 	.short	(.L_2283 - .L_2282)
	.align		4
.L_2282:
        /*0330*/ 	.word	index@(.nv.constant0._ZN10layer_norm13ln_bwd_kernelINS_13Kernel_traitsIf13__nv_bfloat16S2_S2_fjLj1024ELj1ELj4ELj1ELj16ENS_18Kernel_traits_baseILj1024EfS2_S2_S2_fjLj128EEEEELb1ELb1ELb1ELb0EEEvNS_9BwdParamsE)
        /*0334*/ 	.short	0x0210
        /*0336*/ 	.short	0x0128


	//----- nvinfo : EIATTR_SW_WAR
	.align		4
.L_2283:
        /*0338*/ 	.byte	0x04, 0x36
        /*033a*/ 	.short	(.L_2285 - .L_2284)
.L_2284:
        /*033c*/ 	.word	0x00000008
.L_2285:


//--------------------- .nv.info._ZN10layer_norm22ln_bwd_finalize_kernelINS_22Kernel_traits_finalizeILj1024Ef13__nv_bfloat16S2_S2_fjLb1ELj1024ELj4ENS_18Kernel_traits_baseILj1024EfS2_S2_S2_fjLj1024EEEEELb1ELb1EEEvNS_9BwdParamsE --------------------------
	.section	.nv.info._ZN10layer_norm22ln_bwd_finalize_kernelINS_22Kernel_traits_finalizeILj1024Ef13__nv_bfloat16S2_S2_fjLb1ELj1024ELj4ENS_18Kernel_traits_baseILj1024EfS2_S2_S2_fjLj1024EEEEELb1ELb1EEEvNS_9BwdParamsE,"",@"SHT_CUDA_INFO"
	.sectionflags	@""
	.align	4


	//----- nvinfo : EIATTR_CUDA_API_VERSION
	.align		4
        /*0000*/ 	.byte	0x04, 0x37
        /*0002*/ 	.short	(.L_2287 - .L_2286)
.L_2286:
        /*0004*/ 	.word	0x00000082


	//----- nvinfo : EIATTR_KPARAM_INFO
	.align		4
.L_2287:
        /*0008*/ 	.byte	0x04, 0x17
        /*000a*/ 	.short	(.L_2289 - .L_2288)
.L_2288:
        /*000c*/ 	.word	0x00000000
        /*0010*/ 	.short	0x0000
        /*0012*/ 	.short	0x0000
        /*0014*/ 	.byte	0x00, 0xf0, 0xa1, 0x04


	//----- nvinfo : EIATTR_SPARSE_MMA_MASK
	.align		4
.L_2289:
        /*0018*/ 	.byte	0x03, 0x50
        /*001a*/ 	.short	0x0000


	//----- nvinfo : EIATTR_MAXREG_COUNT
	.align		4
        /*001c*/ 	.byte	0x03, 0x1b
        /*001e*/ 	.short	0x0040


	//----- nvinfo : EIATTR_NUM_BARRIERS
	.align		4
        /*0020*/ 	.byte	0x02, 0x4c
        /*0022*/ 	.byte	0x01
	.zero		1


	//----- nvinfo : EIATTR_MERCURY_ISA_VERSION
	.align		4
        /*0024*/ 	.byte	0x03, 0x5f
        /*0026*/ 	.short	0x0101


	//----- nvinfo : EIATTR_COOP_GROUP_MASK_REGIDS
	.align		4
        /*0028*/ 	.byte	0x04, 0x29
        /*002a*/ 	.short	(.L_2291 - .L_2290)


	//   ....[0]....
.L_2290:
        /*002c*/ 	.word	0xffffffff


	//   ....[1]....
        /*0030*/ 	.word	0xffffffff


	//   ....[2]....
        /*0034*/ 	.word	0xffffffff


	//   ....[3]....
        /*0038*/ 	.word	0xffffffff


	//   ....[4]....
        /*003c*/ 	.word	0xffffffff


	//   ....[5]....
        /*0040*/ 	.word	0xffffffff


	//   ....[6]....
        /*0044*/ 	.word	0xffffffff


	//   ....[7]....
        /*0048*/ 	.word	0xffffffff


	//   ....[8]....
        /*004c*/ 	.word	0xffffffff


	//   ....[9]....
        /*0050*/ 	.word	0xffffffff


	//   ....[10]....
        /*0054*/ 	.word	0xffffffff


	//   ....[11]....
        /*0058*/ 	.word	0xffffffff


	//   ....[12]....
        /*005c*/ 	.word	0xffffffff


	//   ....[13]....
        /*0060*/ 	.word	0xffffffff


	//   ....[14]....
        /*0064*/ 	.word	0xffffffff


	//   ....[15]....
        /*0068*/ 	.word	0x05000014


	//   ....[16]....
        /*006c*/ 	.word	0x05000014


	//   ....[17]....
        /*0070*/ 	.word	0x05000014


	//   ....[18]....
        /*0074*/ 	.word	0x05000014


	//   ....[19]....
        /*0078*/ 	.word	0x05000014


	//   ....[20]....
        /*007c*/ 	.word	0x05000014


	//   ....[21]....
        /*0080*/ 	.word	0x05000014


	//   ....[22]....
        /*0084*/ 	.word	0x05000014


	//   ....[23]....
        /*0088*/ 	.word	0x05000014


	//   ....[24]....
        /*008c*/ 	.word	0x05000014


	//   ....[25]....
        /*0090*/ 	.word	0x05000014


	//   ....[26]....
        /*0094*/ 	.word	0x05000014


	//   ....[27]....
        /*0098*/ 	.word	0x05000014


	//   ....[28]....
        /*009c*/ 	.word	0x05000014


	//   ....[29]....
        /*00a0*/ 	.word	0x05000014


	//----- nvinfo : EIATTR_COOP_GROUP_INSTR_OFFSETS
	.align		4
.L_2291:
        /*00a4*/ 	.byte	0x04, 0x28
        /*00a6*/ 	.short	(.L_2293 - .L_2292)


	//   ....[0]....
.L_2292:
        /*00a8*/ 	.word	0x00000ab0


	//   ....[1]....
        /*00ac*/ 	.word	0x00000ac0


	//   ....[2]....
        /*00b0*/ 	.word	0x00000ad0


	//   ....[3]....
        /*00b4*/ 	.word	0x00000b00


	//   ....[4]....
        /*00b8*/ 	.word	0x00000b20


	//   ....[5]....
        /*00bc*/ 	.word	0x00000b30


	//   ....[6]....
        /*00c0*/ 	.word	0x00000b60


	//   ....[7]....
        /*00c4*/ 	.word	0x00000b80


	//   ....[8]....
        /*00c8*/ 	.word	0x00000b90


	//   ....[9]....
        /*00cc*/ 	.word	0x00000bc0


	//   ....[10]....
        /*00d0*/ 	.word	0x00000be0


	//   ....[11]....
        /*00d4*/ 	.word	0x00000bf0


	//   ....[12]....
        /*00d8*/ 	.word	0x00000c20


	//   ....[13]....
        /*00dc*/ 	.word	0x00000c40


	//   ....[14]....
        /*00e0*/ 	.word	0x00000c50


	//   ....[15]....
        /*00e4*/ 	.word	0x00000eb0


	//   ....[16]....
        /*00e8*/ 	.word	0x00000f20


	//   ....[17]....
        /*00ec*/ 	.word	0x00000f90


	//   ....[18]....
        /*00f0*/ 	.word	0x00001000


	//   ....[19]....
        /*00f4*/ 	.word	0x00001070


	//   ....[20]....
        /*00f8*/ 	.word	0x000010d0


	//   ....[21]....
        /*00fc*/ 	.word	0x00001140


	//   ....[22]....
        /*0100*/ 	.word	0x000011b0


	//   ....[23]....
        /*0104*/ 	.word	0x00001220


	//   ....[24]....
        /*0108*/ 	.word	0x00001290


	//   ....[25]....
        /*010c*/ 	.word	0x000012f0


	//   ....[26]....
        /*0110*/ 	.word	0x00001360


	//   ....[27]....
        /*0114*/ 	.word	0x000013d0


	//   ....[28]....
        /*0118*/ 	.word	0x00001440


	//   ....[29]....
        /*011c*/ 	.word	0x000014b0


	//----- nvinfo : EIATTR_EXIT_INSTR_OFFSETS
	.align		4
.L_2293:
        /*0120*/ 	.byte	0x04, 0x1c
        /*0122*/ 	.short	(.L_2295 - .L_2294)


	//   ....[0]....
.L_2294:
        /*0124*/ 	.word	0x00000070


	//   ....[1]....
        /*0128*/ 	.word	0x00000e50


	//----- nvinfo : EIATTR_MAX_THREADS
	.align		4
.L_2295:
        /*012c*/ 	.byte	0x04, 0x05
        /*012e*/ 	.short	(.L_2297 - .L_2296)
.L_2296:
        /*0130*/ 	.word	0x00000400
        /*0134*/ 	.word	0x00000001
        /*0138*/ 	.word	0x00000001


	//----- nvinfo : EIATTR_CRS_STACK_SIZE
	.align		4
.L_2297:
        /*013c*/ 	.byte	0x04, 0x1e
        /*013e*/ 	.short	(.L_2299 - .L_2298)
.L_2298:
        /*0140*/ 	.word	0x00000000


	//----- nvinfo : EIATTR_CBANK_PARAM_SIZE
	.align		4
.L_2299:
        /*0144*/ 	.byte	0x03, 0x19
        /*0146*/ 	.short	0x0128


	//----- nvinfo : EIATTR_PARAM_CBANK
	.align		4
        /*0148*/ 	.byte	0x04, 0x0a
        /*014a*/ 	.short	(.L_2301 - .L_2300)
	.align		4
.L_2300:
        /*014c*/ 	.word	index@(.nv.constant0._ZN10layer_norm22ln_bwd_finalize_kernelINS_22Kernel_traits_finalizeILj1024Ef13__nv_bfloat16S2_S2_fjLb1ELj1024ELj4ENS_18Kernel_traits_baseILj1024EfS2_S2_S2_fjLj1024EEEEELb1ELb1EEEvNS_9BwdParamsE)
        /*0150*/ 	.short	0x0210
        /*0152*/ 	.short	0x0128


	//----- nvinfo : EIATTR_SW_WAR
	.align		4
.L_2301:
        /*0154*/ 	.byte	0x04, 0x36
        /*0156*/ 	.short	(.L_2303 - .L_2302)
.L_2302:
        /*0158*/ 	.word	0x00000008
.L_2303:


//--------------------- .nv.info._ZN10layer_norm13ln_bwd_kernelINS_13Kernel_traitsIf13__nv_bfloat16S2_S2_fjLj1024ELj1ELj4ELj1ELj16ENS_18Kernel_traits_baseILj1024EfS2_S2_S2_fjLj128EEEEELb1ELb1ELb1ELb1EEEvNS_9BwdParamsE --------------------------
	.section	.nv.info._ZN10layer_norm13ln_bwd_kernelINS_13Kernel_traitsIf13__nv_bfloat16S2_S2_fjLj1024ELj1ELj4ELj1ELj16ENS_18Kernel_traits_baseILj1024EfS2_S2_S2_fjLj128EEEEELb1ELb1ELb1ELb1EEEvNS_9BwdParamsE,"",@"SHT_CUDA_INFO"
	.sectionflags	@""
	.align	4


	//----- nvinfo : EIATTR_CUDA_API_VERSION
	.align		4
        /*0000*/ 	.byte	0x04, 0x37
        /*0002*/ 	.short	(.L_2305 - .L_2304)
.L_2304:
        /*0004*/ 	.word	0x00000082


	//----- nvinfo : EIATTR_KPARAM_INFO
	.align		4
.L_2305:
        /*0008*/ 	.byte	0x04, 0x17
        /*000a*/ 	.short	(.L_2307 - .L_2306)
.L_2306:
        /*000c*/ 	.word	0x00000000
        /*0010*/ 	.short	0x0000
        /*0012*/ 	.short	0x0000
        /*0014*/ 	.byte	0x00, 0xf0, 0xa1, 0x04


	//----- nvinfo : EIATTR_SPARSE_MMA_MASK
	.align		4
.L_2307:
        /*0018*/ 	.byte	0x03, 0x50
        /*001a*/ 	.short	0x0000


	//----- nvinfo : EIATTR_MAXREG_COUNT
	.align		4
        /*001c*/ 	.byte	0x03, 0x1b
        /*001e*/ 	.short	0x00ff


	//----- nvinfo : EIATTR_NUM_BARRIERS
	.align		4
        /*0020*/ 	.byte	0x02, 0x4c
        /*0022*/ 	.byte	0x01
	.zero		1


	//----- nvinfo : EIATTR_ANNOTATIONS
	.align		4
        /*0024*/ 	.byte	0x04, 0x55
        /*0026*/ 	.short	(.L_2309 - .L_2308)


	//   ....[0]....
.L_2308:
        /* <DEDUP_REMOVED lines=31> */


	//----- nvinfo : EIATTR_MERCURY_ISA_VERSION
	.align		4
.L_2309:
        /*0200*/ 	.byte	0x03, 0x5f
        /*0202*/ 	.short	0x0101


	//----- nvinfo : EIATTR_COOP_GROUP_MASK_REGIDS
	.align		4
        /*0204*/ 	.byte	0x04, 0x29
        /*0206*/ 	.short	(.L_2311 - .L_2310)


	//   ....[0]....
.L_2310:
        /*0208*/ 	.word	0xffffffff


	//   ....[1]....
        /*020c*/ 	.word	0xffffffff


	//   ....[2]....
        /*0210*/ 	.word	0xffffffff


	//   ....[3]....
        /*0214*/ 	.word	0xffffffff


	//   ....[4]....
        /*0218*/ 	.word	0xffffffff


	//   ....[5]....
        /*021c*/ 	.word	0xffffffff


	//   ....[6]....
        /*0220*/ 	.word	0xffffffff


	//   ....[7]....
        /*0224*/ 	.word	0xffffffff


	//   ....[8]....
        /*0228*/ 	.word	0xffffffff


	//   ....[9]....
        /*022c*/ 	.word	0xffffffff


	//   ....[10]....
        /*0230*/ 	.word	0x050000f6


	//   ....[11]....
        /*0234*/ 	.word	0x050000f6


	//   ....[12]....
        /*0238*/ 	.word	0x050000f6


	//   ....[13]....
        /*023c*/ 	.word	0x050000f6


	//   ....[14]....
        /*0240*/ 	.word	0x050000f6


	//   ....[15]....
        /*0244*/ 	.word	0x050000f6


	//   ....[16]....
        /*0248*/ 	.word	0x050000f6


	//   ....[17]....
        /*024c*/ 	.word	0x050000f6


	//   ....[18]....
        /*0250*/ 	.word	0x050000f6


	//   ....[19]....
        /*0254*/ 	.word	0x050000f6


	//----- nvinfo : EIATTR_COOP_GROUP_INSTR_OFFSETS
	.align		4
.L_2311:
        /*0258*/ 	.byte	0x04, 0x28
        /*025a*/ 	.short	(.L_2313 - .L_2312)


	//   ....[0]....
.L_2312:
        /*025c*/ 	.word	0x000027c0


	//   ....[1]....
        /*0260*/ 	.word	0x000027e0


	//   ....[2]....
        /*0264*/ 	.word	0x00002800


	//   ....[3]....
        /*0268*/ 	.word	0x00002820


	//   ....[4]....
        /*026c*/ 	.word	0x00002840


	//   ....[5]....
        /*0270*/ 	.word	0x00002860


	//   ....[6]....
        /*0274*/ 	.word	0x00002880


	//   ....[7]....
        /*0278*/ 	.word	0x000028a0


	//   ....[8]....
        /*027c*/ 	.word	0x000028b0


	//   ....[9]....
        /*0280*/ 	.word	0x000028e0


	//   ....[10]....
        /*0284*/ 	.word	0x00008070


	//   ....[11]....
        /*0288*/ 	.word	0x00008110


	//   ....[12]....
        /*028c*/ 	.word	0x00008190


	//   ....[13]....
        /*0290*/ 	.word	0x00008200


	//   ....[14]....
        /*0294*/ 	.word	0x00008280


	//   ....[15]....
        /*0298*/ 	.word	0x000082f0


	//   ....[16]....
        /*029c*/ 	.word	0x00008370


	//   ....[17]....
        /*02a0*/ 	.word	0x000083e0


	//   ....[18]....
        /*02a4*/ 	.word	0x00008460


	//   ....[19]....
        /*02a8*/ 	.word	0x000084b0


	//----- nvinfo : EIATTR_EXIT_INSTR_OFFSETS
	.align		4
.L_2313:
        /*02ac*/ 	.byte	0x04, 0x1c
        /*02ae*/ 	.short	(.L_2315 - .L_2314)


	//   ....[0]....
.L_2314:
        /*02b0*/ 	.word	0x00008000


	//----- nvinfo : EIATTR_MAX_THREADS
	.align		4
.L_2315:
        /*02b4*/ 	.byte	0x04, 0x05
        /*02b6*/ 	.short	(.L_2317 - .L_2316)
.L_2316:
        /*02b8*/ 	.word	0x00000080
        /*02bc*/ 	.word	0x00000001
        /*02c0*/ 	.word	0x00000001


	//----- nvinfo : EIATTR_CRS_STACK_SIZE
	.align		4
.L_2317:
        /*02c4*/ 	.byte	0x04, 0x1e
        /*02c6*/ 	.short	(.L_2319 - .L_2318)
.L_2318:
        /*02c8*/ 	.word	0x00000000


	//----- nvinfo : EIATTR_CBANK_PARAM_SIZE
	.align		4
.L_2319:
        /*02cc*/ 	.byte	0x03, 0x19
        /*02ce*/ 	.short	0x0128


	//----- nvinfo : EIATTR_PARAM_CBANK
	.align		4
        /*02d0*/ 	.byte	0x04, 0x0a
        /*02d2*/ 	.short	(.L_2321 - .L_2320)
	.align		4
.L_2320:
        /*02d4*/ 	.word	index@(.nv.constant0._ZN10layer_norm13ln_bwd_kernelINS_13Kernel_traitsIf13__nv_bfloat16S2_S2_fjLj1024ELj1ELj4ELj1ELj16ENS_18Kernel_traits_baseILj1024EfS2_S2_S2_fjLj128EEEEELb1ELb1ELb1ELb1EEEvNS_9BwdParamsE)
        /*02d8*/ 	.short	0x0210
        /*02da*/ 	.short	0x0128


	//----- nvinfo : EIATTR_SW_WAR
	.align		4
.L_2321:
        /*02dc*/ 	.byte	0x04, 0x36
        /*02de*/ 	.short	(.L_2323 - .L_2322)
.L_2322:
        /*02e0*/ 	.word	0x00000008
.L_2323:


//--------------------- .nv.info._ZN10layer_norm13ln_bwd_kernelINS_13Kernel_traitsI13__nv_bfloat16S2_fS2_fjLj1024ELj1ELj4ELj1ELj16ENS_18Kernel_traits_baseILj1024ES2_S2_fS2_fjLj128EEEEELb0ELb0ELb0ELb0EEEvNS_9BwdParamsE --------------------------
	.section	.nv.info._ZN10layer_norm13ln_bwd_kernelINS_13Kernel_traitsI13__nv_bfloat16S2_fS2_fjLj1024ELj1ELj4ELj1ELj16ENS_18Kernel_traits_baseILj1024ES2_S2_fS2_fjLj128EEEEELb0ELb0ELb0ELb0EEEvNS_9BwdParamsE,"",@"SHT_CUDA_INFO"
	.sectionflags	@""
	.align	4


	//----- nvinfo : EIATTR_CUDA_API_VERSION
	.align		4
        /*0000*/ 	.byte	0x04, 0x37
        /*0002*/ 	.short	(.L_2325 - .L_2324)
.L_2324:
        /*0004*/ 	.word	0x00000082


	//----- nvinfo : EIATTR_KPARAM_INFO
	.align		4
.L_2325:
        /*0008*/ 	.byte	0x04, 0x17
        /*000a*/ 	.short	(.L_2327 - .L_2326)
.L_2326:
        /*000c*/ 	.word	0x00000000
        /*0010*/ 	.short	0x0000
        /*0012*/ 	.short	0x0000
        /*0014*/ 	.byte	0x00, 0xf0, 0xa1, 0x04


	//----- nvinfo : EIATTR_SPARSE_MMA_MASK
	.align		4
.L_2327:
        /*0018*/ 	.byte	0x03, 0x50
        /*001a*/ 	.short	0x0000


	//----- nvinfo : EIATTR_MAXREG_COUNT
	.align		4
        /*001c*/ 	.byte	0x03, 0x1b
        /*001e*/ 	.short	0x00ff


	//----- nvinfo : EIATTR_NUM_BARRIERS
	.align		4
        /*0020*/ 	.byte	0x02, 0x4c
        /*0022*/ 	.byte	0x01
	.zero		1


	//----- nvinfo : EIATTR_MERCURY_ISA_VERSION
	.align		4
        /*0024*/ 	.byte	0x03, 0x5f
        /*0026*/ 	.short	0x0101


	//----- nvinfo : EIATTR_COOP_GROUP_MASK_REGIDS
	.align		4
        /*0028*/ 	.byte	0x04, 0x29
        /*002a*/ 	.short	(.L_2329 - .L_2328)


	//   ....[0]....
.L_2328:
        /*002c*/ 	.word	0xffffffff


	//   ....[1]....
        /*0030*/ 	.word	0xffffffff


	//   ....[2]....
        /*0034*/ 	.word	0xffffffff


	//   ....[3]....
        /*0038*/ 	.word	0xffffffff


	//   ....[4]....
        /*003c*/ 	.word	0xffffffff


	//   ....[5]....
        /*0040*/ 	.word	0xffffffff


	//   ....[6]....
        /*0044*/ 	.word	0xffffffff


	//   ....[7]....
        /*0048*/ 	.word	0xffffffff


	//   ....[8]....
        /*004c*/ 	.word	0xffffffff


	//   ....[9]....
        /*0050*/ 	.word	0xffffffff


	//   ....[10]....
        /*0054*/ 	.word	0x05000094


	//   ....[11]....
        /*0058*/ 	.word	0x05000094


	//   ....[12]....
        /*005c*/ 	.word	0x05000094


	//   ....[13]....
        /*0060*/ 	.word	0x05000094


	//   ....[14]....
        /*0064*/ 	.word	0x05000094


	//   ....[15]....
        /*0068*/ 	.word	0x05000094


	//   ....[16]....
        /*006c*/ 	.word	0x05000094


	//   ....[17]....
        /*0070*/ 	.word	0x05000094


	//   ....[18]....
        /*0074*/ 	.word	0x05000094


	//   ....[19]....
        /*0078*/ 	.word	0x05000094


	//----- nvinfo : EIATTR_COOP_GROUP_INSTR_OFFSETS
	.align		4
.L_2329:
        /*007c*/ 	.byte	0x04, 0x28
        /*007e*/ 	.short	(.L_2331 - .L_2330)


	//   ....[0]....
.L_2330:
        /*0080*/ 	.word	0x00001ee0


	//   ....[1]....
        /*0084*/ 	.word	0x00001ef0


	//   ....[2]....
        /*0088*/ 	.word	0x00001f20


	//   ....[3]....
        /*008c*/ 	.word	0x00001f30


	//   ....[4]....
        /*0090*/ 	.word	0x00001f60


	//   ....[5]....
        /*0094*/ 	.word	0x00001f70


	//   ....[6]....
        /*0098*/ 	.word	0x00001fa0


	//   ....[7]....
        /*009c*/ 	.word	0x00001fb0


	//   ....[8]....
        /*00a0*/ 	.word	0x00001fe0


	//   ....[9]....
        /*00a4*/ 	.word	0x00001ff0


	//   ....[10]....
        /*00a8*/ 	.word	0x000041b0


	//   ....[11]....
        /*00ac*/ 	.word	0x00004240


	//   ....[12]....
        /*00b0*/ 	.word	0x000042b0


	//   ....[13]....
        /*00b4*/ 	.word	0x00004310


	//   ....[14]....
        /*00b8*/ 	.word	0x00004380


	//   ....[15]....
        /*00bc*/ 	.word	0x000043e0


	//   ....[16]....
        /*00c0*/ 	.word	0x00004450


	//   ....[17]....
        /*00c4*/ 	.word	0x000044b0


	//   ....[18]....
        /*00c8*/ 	.word	0x00004520


	//   ....[19]....
        /*00cc*/ 	.word	0x00004580


	//----- nvinfo : EIATTR_EXIT_INSTR_OFFSETS
	.align		4
.L_2331:
        /*00d0*/ 	.byte	0x04, 0x1c
        /*00d2*/ 	.short	(.L_2333 - .L_2332)


	//   ....[0]....
.L_2332:
        /*00d4*/ 	.word	0x00004110


	//   ....[1]....
        /*00d8*/ 	.word	0x00004140


	//----- nvinfo : EIATTR_MAX_THREADS
	.align		4
.L_2333:
        /*00dc*/ 	.byte	0x04, 0x05
        /*00de*/ 	.short	(.L_2335 - .L_2334)
.L_2334:
        /*00e0*/ 	.word	0x00000080
        /*00e4*/ 	.word	0x00000001
        /*00e8*/ 	.word	0x00000001


	//----- nvinfo : EIATTR_CRS_STACK_SIZE
	.align		4
.L_2335:
        /*00ec*/ 	.byte	0x04, 0x1e
        /*00ee*/ 	.short	(.L_2337 - .L_2336)
.L_2336:
        /*00f0*/ 	.word	0x00000000


	//----- nvinfo : EIATTR_CBANK_PARAM_SIZE
	.align		4
.L_2337:
        /*00f4*/ 	.byte	0x03, 0x19
        /*00f6*/ 	.short	0x0128


	//----- nvinfo : EIATTR_PARAM_CBANK
	.align		4
        /*00f8*/ 	.byte	0x04, 0x0a
        /*00fa*/ 	.short	(.L_2339 - .L_2338)
	.align		4
.L_2338:
        /*00fc*/ 	.word	index@(.nv.constant0._ZN10layer_norm13ln_bwd_kernelINS_13Kernel_traitsI13__nv_bfloat16S2_fS2_fjLj1024ELj1ELj4ELj1ELj16ENS_18Kernel_traits_baseILj1024ES2_S2_fS2_fjLj128EEEEELb0ELb0ELb0ELb0EEEvNS_9BwdParamsE)
        /*0100*/ 	.short	0x0210
        /*0102*/ 	.short	0x0128


	//----- nvinfo : EIATTR_SW_WAR
	.align		4
.L_2339:
        /*0104*/ 	.byte	0x04, 0x36
        /*0106*/ 	.short	(.L_2341 - .L_2340)
.L_2340:
        /*0108*/ 	.word	0x00000008
.L_2341:


//--------------------- .nv.info._ZN10layer_norm13ln_bwd_kernelINS_13Kernel_traitsI13__nv_bfloat16S2_fS2_fjLj1024ELj1ELj4ELj1ELj16ENS_18Kernel_traits_baseILj1024ES2_S2_fS2_fjLj128EEEEELb0ELb0ELb0ELb1EEEvNS_9BwdParamsE --------------------------
	.section	.nv.info._ZN10layer_norm13ln_bwd_kernelINS_13Kernel_traitsI13__nv_bfloat16S2_fS2_fjLj1024ELj1ELj4ELj1ELj16ENS_18Kernel_traits_baseILj1024ES2_S2_fS2_fjLj128EEEEELb0ELb0ELb0ELb1EEEvNS_9BwdParamsE,"",@"SHT_CUDA_INFO"
	.sectionflags	@""
	.align	4


	//----- nvinfo : EIATTR_CUDA_API_VERSION
	.align		4
        /*0000*/ 	.byte	0x04, 0x37
        /*0002*/ 	.short	(.L_2343 - .L_2342)
.L_2342:
        /*0004*/ 	.word	0x00000082


	//----- nvinfo : EIATTR_KPARAM_INFO
	.align		4
.L_2343:
        /*0008*/ 	.byte	0x04, 0x17
        /*000a*/ 	.short	(.L_2345 - .L_2344)
.L_2344:
        /*000c*/ 	.word	0x00000000
        /*0010*/ 	.short	0x0000
        /*0012*/ 	.short	0x0000
        /*0014*/ 	.byte	0x00, 0xf0, 0xa1, 0x04


	//----- nvinfo : EIATTR_SPARSE_MMA_MASK
	.align		4
.L_2345:
        /*0018*/ 	.byte	0x03, 0x50
        /*001a*/ 	.short	0x0000


	//----- nvinfo : EIATTR_MAXREG_COUNT
	.align		4
        /*001c*/ 	.byte	0x03, 0x1b
        /*001e*/ 	.short	0x00ff


	//----- nvinfo : EIATTR_NUM_BARRIERS
	.align		4
        /*0020*/ 	.byte	0x02, 0x4c
        /*0022*/ 	.byte	0x01
	.zero		1


	//----- nvinfo : EIATTR_MERCURY_ISA_VERSION
	.align		4
        /*0024*/ 	.byte	0x03, 0x5f
        /*0026*/ 	.short	0x0101


	//----- nvinfo : EIATTR_COOP_GROUP_MASK_REGIDS
	.align		4
        /*0028*/ 	.byte	0x04, 0x29
        /*002a*/ 	.short	(.L_2347 - .L_2346)


	//   ....[0]....
.L_2346:
        /*002c*/ 	.word	0xffffffff


	//   ....[1]....
        /*0030*/ 	.word	0xffffffff


	//   ....[2]....
        /*0034*/ 	.word	0xffffffff


	//   ....[3]....
        /*0038*/ 	.word	0xffffffff


	//   ....[4]....
        /*003c*/ 	.word	0xffffffff


	//   ....[5]....
        /*0040*/ 	.word	0xffffffff


	//   ....[6]....
        /*0044*/ 	.word	0xffffffff


	//   ....[7]....
        /*0048*/ 	.word	0xffffffff


	//   ....[8]....
        /*004c*/ 	.word	0xffffffff


	//   ....[9]....
        /*0050*/ 	.word	0xffffffff


	//   ....[10]....
        /*0054*/ 	.word	0x050000db


	//   ....[11]....
        /*0058*/ 	.word	0x050000db


	//   ....[12]....
        /*005c*/ 	.word	0x050000db


	//   ....[13]....
        /*0060*/ 	.word	0x050000db


	//   ....[14]....
        /*0064*/ 	.word	0x050000db


	//   ....[15]....
        /*0068*/ 	.word	0x050000db


	//   ....[16]....
        /*006c*/ 	.word	0x050000db


	//   ....[17]....
        /*0070*/ 	.word	0x050000db


	//   ....[18]....
        /*0074*/ 	.word	0x050000db


	//   ....[19]....
        /*0078*/ 	.word	0x050000db


	//----- nvinfo : EIATTR_COOP_GROUP_INSTR_OFFSETS
	.align		4
.L_2347:
        /*007c*/ 	.byte	0x04, 0x28
        /*007e*/ 	.short	(.L_2349 - .L_2348)


	//   ....[0]....
.L_2348:
        /*0080*/ 	.word	0x00001e00


	//   ....[1]....
        /*0084*/ 	.word	0x00001e10


	//   ....[2]....
        /*0088*/ 	.word	0x00001e40


	//   ....[3]....
        /*008c*/ 	.word	0x00001e50


	//   ....[4]....
        /*0090*/ 	.word	0x00001e80


	//   ....[5]....
        /*0094*/ 	.word	0x00001e90


	//   ....[6]....
        /*0098*/ 	.word	0x00001ec0


	//   ....[7]....
        /*009c*/ 	.word	0x00001ed0


	//   ....[8]....
        /*00a0*/ 	.word	0x00001f00


	//   ....[9]....
        /*00a4*/ 	.word	0x00001f10


	//   ....[10]....
        /*00a8*/ 	.word	0x00003d50


	//   ....[11]....
        /*00ac*/ 	.word	0x00003de0


	//   ....[12]....
        /*00b0*/ 	.word	0x00003e50


	//   ....[13]....
        /*00b4*/ 	.word	0x00003eb0


	//   ....[14]....
        /*00b8*/ 	.word	0x00003f20


	//   ....[15]....
        /*00bc*/ 	.word	0x00003f80


	//   ....[16]....
        /*00c0*/ 	.word	0x00003ff0


	//   ....[17]....
        /*00c4*/ 	.word	0x00004050


	//   ....[18]....
        /*00c8*/ 	.word	0x000040c0


	//   ....[19]....
        /*00cc*/ 	.word	0x00004120


	//----- nvinfo : EIATTR_EXIT_INSTR_OFFSETS
	.align		4
.L_2349:
        /*00d0*/ 	.byte	0x04, 0x1c
        /*00d2*/ 	.short	(.L_2351 - .L_2350)


	//   ....[0]....
.L_2350:
        /*00d4*/ 	.word	0x00003ce0


	//----- nvinfo : EIATTR_MAX_THREADS
	.align		4
.L_2351:
        /*00d8*/ 	.byte	0x04, 0x05
        /*00da*/ 	.short	(.L_2353 - .L_2352)
.L_2352:
        /*00dc*/ 	.word	0x00000080
        /*00e0*/ 	.word	0x00000001
        /*00e4*/ 	.word	0x00000001


	//----- nvinfo : EIATTR_CRS_STACK_SIZE
	.align		4
.L_2353:
        /*00e8*/ 	.byte	0x04, 0x1e
        /*00ea*/ 	.short	(.L_2355 - .L_2354)
.L_2354:
        /*00ec*/ 	.word	0x00000000


	//----- nvinfo : EIATTR_CBANK_PARAM_SIZE
	.align		4
.L_2355:
        /*00f0*/ 	.byte	0x03, 0x19
        /*00f2*/ 	.short	0x0128


	//----- nvinfo : EIATTR_PARAM_CBANK
	.align		4
        /*00f4*/ 	.byte	0x04, 0x0a
        /*00f6*/ 	.short	(.L_2357 - .L_2356)
	.align		4
.L_2356:
        /*00f8*/ 	.word	index@(.nv.constant0._ZN10layer_norm13ln_bwd_kernelINS_13Kernel_traitsI13__nv_bfloat16S2_fS2_fjLj1024ELj1ELj4ELj1ELj16ENS_18Kernel_traits_baseILj1024ES2_S2_fS2_fjLj128EEEEELb0ELb0ELb0ELb1EEEvNS_9BwdParamsE)
        /*00fc*/ 	.short	0x0210
        /*00fe*/ 	.short	0x0128


	//----- nvinfo : EIATTR_SW_WAR
	.align		4
.L_2357:
        /*0100*/ 	.byte	0x04, 0x36
        /*0102*/ 	.short	(.L_2359 - .L_2358)
.L_2358:
        /*0104*/ 	.word	0x00000008
.L_2359:


//--------------------- .nv.info._ZN10layer_norm13ln_bwd_kernelINS_13Kernel_traitsI13__nv_bfloat16S2_fS2_fjLj1024ELj1ELj4ELj1ELj16ENS_18Kernel_traits_baseILj1024ES2_S2_fS2_fjLj128EEEEELb0ELb0ELb1ELb0EEEvNS_9BwdParamsE --------------------------
	.section	.nv.info._ZN10layer_norm13ln_bwd_kernelINS_13Kernel_traitsI13__nv_bfloat16S2_fS2_fjLj1024ELj1ELj4ELj1ELj16ENS_18Kernel_traits_baseILj1024ES2_S2_fS2_fjLj128EEEEELb0ELb0ELb1ELb0EEEvNS_9BwdParamsE,"",@"SHT_CUDA_INFO"
	.sectionflags	@""
	.align	4


	//----- nvinfo : EIATTR_CUDA_API_VERSION
	.align		4
        /*0000*/ 	.byte	0x04, 0x37
        /*0002*/ 	.short	(.L_2361 - .L_2360)
.L_2360:
        /*0004*/ 	.word	0x00000082


	//----- nvinfo : EIATTR_KPARAM_INFO
	.align		4
.L_2361:
        /*0008*/ 	.byte	0x04, 0x17
        /*000a*/ 	.short	(.L_2363 - .L_2362)
.L_2362:
        /*000c*/ 	.word	0x00000000
        /*0010*/ 	.short	0x0000
        /*0012*/ 	.short	0x0000
        /*0014*/ 	.byte	0x00, 0xf0, 0xa1, 0x04


	//----- nvinfo : EIATTR_SPARSE_MMA_MASK
	.align		4
.L_2363:
        /*0018*/ 	.byte	0x03, 0x50
        /*001a*/ 	.short	0x0000


	//----- nvinfo : EIATTR_MAXREG_COUNT
	.align		4
        /*001c*/ 	.byte	0x03, 0x1b
        /*001e*/ 	.short	0x00ff


	//----- nvinfo : EIATTR_NUM_BARRIERS
	.align		4
        /*0020*/ 	.byte	0x02, 0x4c
        /*0022*/ 	.byte	0x01
	.zero		1


	//----- nvinfo : EIATTR_MERCURY_ISA_VERSION
	.align		4
        /*0024*/ 	.byte	0x03, 0x5f
        /*0026*/ 	.short	0x0101


	//----- nvinfo : EIATTR_COOP_GROUP_MASK_REGIDS
	.align		4
        /*0028*/ 	.byte	0x04, 0x29
        /*002a*/ 	.short	(.L_2365 - .L_2364)


	//   ....[0]....
.L_2364:
        /*002c*/ 	.word	0xffffffff


	//   ....[1]....
        /*0030*/ 	.word	0xffffffff


	//   ....[2]....
        /*0034*/ 	.word	0xffffffff


	//   ....[3]....
        /*0038*/ 	.word	0xffffffff


	//   ....[4]....
        /*003c*/ 	.word	0xffffffff


	//   ....[5]....
        /*0040*/ 	.word	0xffffffff


	//   ....[6]....
        /*0044*/ 	.word	0xffffffff


	//   ....[7]....
        /*0048*/ 	.word	0xffffffff


	//   ....[8]....
        /*004c*/ 	.word	0xffffffff


	//   ....[9]....
        /*0050*/ 	.word	0xffffffff


	//   ....[10]....
        /*0054*/ 	.word	0x05000098


	//   ....[11]....
        /*0058*/ 	.word	0x05000098


	//   ....[12]....
        /*005c*/ 	.word	0x05000098


	//   ....[13]....
        /*0060*/ 	.word	0x05000098


	//   ....[14]....
        /*0064*/ 	.word	0x05000098


	//   ....[15]....
        /*0068*/ 	.word	0x05000098


	//   ....[16]....
        /*006c*/ 	.word	0x05000098


	//   ....[17]....
        /*0070*/ 	.word	0x05000098


	//   ....[18]....
        /*0074*/ 	.word	0x05000098


	//   ....[19]....
        /*0078*/ 	.word	0x05000098


	//----- nvinfo : EIATTR_COOP_GROUP_INSTR_OFFSETS
	.align		4
.L_2365:
        /*007c*/ 	.byte	0x04, 0x28
        /*007e*/ 	.short	(.L_2367 - .L_2366)


	//   ....[0]....
.L_2366:
        /*0080*/ 	.word	0x000021b0


	//   ....[1]....
        /*0084*/ 	.word	0x000021c0


	//   ....[2]....
        /*0088*/ 	.word	0x000021f0


	//   ....[3]....
        /*008c*/ 	.word	0x00002200


	//   ....[4]....
        /*0090*/ 	.word	0x00002230


	//   ....[5]....
        /*0094*/ 	.word	0x00002240


	//   ....[6]....
        /*0098*/ 	.word	0x00002270


	//   ....[7]....
        /*009c*/ 	.word	0x00002280


	//   ....[8]....
        /*00a0*/ 	.word	0x000022b0


	//   ....[9]....
        /*00a4*/ 	.word	0x000022c0


	//   ....[10]....
        /*00a8*/ 	.word	0x00005b20


	//   ....[11]....
        /*00ac*/ 	.word	0x00005bc0


	//   ....[12]....
        /*00b0*/ 	.word	0x00005c20


	//   ....[13]....
        /*00b4*/ 	.word	0x00005c80


	//   ....[14]....
        /*00b8*/ 	.word	0x00005cf0


	//   ....[15]....
        /*00bc*/ 	.word	0x00005d50


	//   ....[16]....
        /*00c0*/ 	.word	0x00005dc0


	//   ....[17]....
        /*00c4*/ 	.word	0x00005e20


	//   ....[18]....
        /*00c8*/ 	.word	0x00005e90


	//   ....[19]....
        /*00cc*/ 	.word	0x00005ef0


	//----- nvinfo : EIATTR_EXIT_INSTR_OFFSETS
	.align		4
.L_2367:
        /*00d0*/ 	.byte	0x04, 0x1c
        /*00d2*/ 	.short	(.L_2369 - .L_2368)


	//   ....[0]....
.L_2368:
        /*00d4*/ 	.word	0x00005a90


	//   ....[1]....
        /*00d8*/ 	.word	0x00005ac0


	//----- nvinfo : EIATTR_MAX_THREADS
	.align		4
.L_2369:
        /*00dc*/ 	.byte	0x04, 0x05
        /*00de*/ 	.short	(.L_2371 - .L_2370)
.L_2370:
        /*00e0*/ 	.word	0x00000080
        /*00e4*/ 	.word	0x00000001
        /*00e8*/ 	.word	0x00000001


	//----- nvinfo : EIATTR_CRS_STACK_SIZE
	.align		4
.L_2371:
        /*00ec*/ 	.byte	0x04, 0x1e
        /*00ee*/ 	.short	(.L_2373 - .L_2372)
.L_2372:
        /*00f0*/ 	.word	0x00000000


	//----- nvinfo : EIATTR_CBANK_PARAM_SIZE
	.align		4
.L_2373:
        /*00f4*/ 	.byte	0x03, 0x19
        /*00f6*/ 	.short	0x0128


	//----- nvinfo : EIATTR_PARAM_CBANK
	.align		4
        /*00f8*/ 	.byte	0x04, 0x0a
        /*00fa*/ 	.short	(.L_2375 - .L_2374)
	.align		4
.L_2374:
        /*00fc*/ 	.word	index@(.nv.constant0._ZN10layer_norm13ln_bwd_kernelINS_13Kernel_traitsI13__nv_bfloat16S2_fS2_fjLj1024ELj1ELj4ELj1ELj16ENS_18Kernel_traits_baseILj1024ES2_S2_fS2_fjLj128EEEEELb0ELb0ELb1ELb0EEEvNS_9BwdParamsE)
        /*0100*/ 	.short	0x0210
        /*0102*/ 	.short	0x0128


	//----- nvinfo : EIATTR_SW_WAR
	.align		4
.L_2375:
        /*0104*/ 	.byte	0x04, 0x36
        /*0106*/ 	.short	(.L_2377 - .L_2376)
.L_2376:
        /*0108*/ 	.word	0x00000008
.L_2377:


//--------------------- .nv.info._ZN10layer_norm13ln_bwd_kernelINS_13Kernel_traitsI13__nv_bfloat16S2_fS2_fjLj1024ELj1ELj4ELj1ELj16ENS_18Kernel_traits_baseILj1024ES2_S2_fS2_fjLj128EEEEELb0ELb0ELb1ELb1EEEvNS_9BwdParamsE --------------------------
	.section	.nv.info._ZN10layer_norm13ln_bwd_kernelINS_13Kernel_traitsI13__nv_bfloat16S2_fS2_fjLj1024ELj1ELj4ELj1ELj16ENS_18Kernel_traits_baseILj1024ES2_S2_fS2_fjLj128EEEEELb0ELb0ELb1ELb1EEEvNS_9BwdParamsE,"",@"SHT_CUDA_INFO"
	.sectionflags	@""
	.align	4


	//----- nvinfo : EIATTR_CUDA_API_VERSION
	.align		4
        /*0000*/ 	.byte	0x04, 0x37
        /*0002*/ 	.short	(.L_2379 - .L_2378)
.L_2378:
        /*0004*/ 	.word	0x00000082


	//----- nvinfo : EIATTR_KPARAM_INFO
	.align		4
.L_2379:
        /*0008*/ 	.byte	0x04, 0x17
        /*000a*/ 	.short	(.L_2381 - .L_2380)
.L_2380:
        /*000c*/ 	.word	0x00000000
        /*0010*/ 	.short	0x0000
        /*0012*/ 	.short	0x0000
        /*0014*/ 	.byte	0x00, 0xf0, 0xa1, 0x04


	//----- nvinfo : EIATTR_SPARSE_MMA_MASK
	.align		4
.L_2381:
        /*0018*/ 	.byte	0x03, 0x50
        /*001a*/ 	.short	0x0000


	//----- nvinfo : EIATTR_MAXREG_COUNT
	.align		4
        /*001c*/ 	.byte	0x03, 0x1b
        /*001e*/ 	.short	0x00ff


	//----- nvinfo : EIATTR_NUM_BARRIERS
	.align		4
        /*0020*/ 	.byte	0x02, 0x4c
        /*0022*/ 	.byte	0x01
	.zero		1


	//----- nvinfo : EIATTR_MERCURY_ISA_VERSION
	.align		4
        /*0024*/ 	.byte	0x03, 0x5f
        /*0026*/ 	.short	0x0101


	//----- nvinfo : EIATTR_COOP_GROUP_MASK_REGIDS
	.align		4
        /*0028*/ 	.byte	0x04, 0x29
        /*002a*/ 	.short	(.L_2383 - .L_2382)


	//   ....[0]....
.L_2382:
        /*002c*/ 	.word	0xffffffff


	//   ....[1]....
        /*0030*/ 	.word	0xffffffff


	//   ....[2]....
        /*0034*/ 	.word	0xffffffff


	//   ....[3]....
        /*0038*/ 	.word	0xffffffff


	//   ....[4]....
        /*003c*/ 	.word	0xffffffff


	//   ....[5]....
        /*0040*/ 	.word	0xffffffff


	//   ....[6]....
        /*0044*/ 	.word	0xffffffff


	//   ....[7]....
        /*0048*/ 	.word	0xffffffff


	//   ....[8]....
        /*004c*/ 	.word	0xffffffff


	//   ....[9]....
        /*0050*/ 	.word	0xffffffff


	//   ....[10]....
        /*0054*/ 	.word	0x050000cc


	//   ....[11]....
        /*0058*/ 	.word	0x050000cc


	//   ....[12]....
        /*005c*/ 	.word	0x050000cc


	//   ....[13]....
        /*0060*/ 	.word	0x050000cc


	//   ....[14]....
        /*0064*/ 	.word	0x050000cc


	//   ....[15]....
        /*0068*/ 	.word	0x050000cc


	//   ....[16]....
        /*006c*/ 	.word	0x050000cc


	//   ....[17]....
        /*0070*/ 	.word	0x050000cc


	//   ....[18]....
        /*0074*/ 	.word	0x050000cc


	//   ....[19]....
        /*0078*/ 	.word	0x050000cc


	//----- nvinfo : EIATTR_COOP_GROUP_INSTR_OFFSETS
	.align		4
.L_2383:
        /*007c*/ 	.byte	0x04, 0x28
        /*007e*/ 	.short	(.L_2385 - .L_2384)


	//   ....[0]....
.L_2384:
        /*0080*/ 	.word	0x00001f50


	//   ....[1]....
        /*0084*/ 	.word	0x00001f60


	//   ....[2]....
        /*0088*/ 	.word	0x00001f90


	//   ....[3]....
        /*008c*/ 	.word	0x00001fa0


	//   ....[4]....
        /*0090*/ 	.word	0x00001fd0


	//   ....[5]....
        /*0094*/ 	.word	0x00001fe0


	//   ....[6]....
        /*0098*/ 	.word	0x00002010


	//   ....[7]....
        /*009c*/ 	.word	0x00002020


	//   ....[8]....
        /*00a0*/ 	.word	0x00002050


	//   ....[9]....
        /*00a4*/ 	.word	0x00002060


	//   ....[10]....
        /*00a8*/ 	.word	0x000051e0


	//   ....[11]....
        /*00ac*/ 	.word	0x00005270


	//   ....[12]....
        /*00b0*/ 	.word	0x000052e0


	//   ....[13]....
        /*00b4*/ 	.word	0x00005340


	//   ....[14]....
        /*00b8*/ 	.word	0x000053b0


	//   ....[15]....
        /*00bc*/ 	.word	0x00005410


	//   ....[16]....
        /*00c0*/ 	.word	0x00005480


	//   ....[17]....
        /*00c4*/ 	.word	0x000054e0


	//   ....[18]....
        /*00c8*/ 	.word	0x00005550


	//   ....[19]....
        /*00cc*/ 	.word	0x000055b0


	//----- nvinfo : EIATTR_EXIT_INSTR_OFFSETS
	.align		4
.L_2385:
        /*00d0*/ 	.byte	0x04, 0x1c
        /*00d2*/ 	.short	(.L_2387 - .L_2386)


	//   ....[0]....
.L_2386:
        /*00d4*/ 	.word	0x00005170


	//----- nvinfo : EIATTR_MAX_THREADS
	.align		4
.L_2387:
        /*00d8*/ 	.byte	0x04, 0x05
        /*00da*/ 	.short	(.L_2389 - .L_2388)
.L_2388:
        /*00dc*/ 	.word	0x00000080
        /*00e0*/ 	.word	0x00000001
        /*00e4*/ 	.word	0x00000001


	//----- nvinfo : EIATTR_CRS_STACK_SIZE
	.align		4
.L_2389:
        /*00e8*/ 	.byte	0x04, 0x1e
        /*00ea*/ 	.short	(.L_2391 - .L_2390)
.L_2390:
        /*00ec*/ 	.word	0x00000000


	//----- nvinfo : EIATTR_CBANK_PARAM_SIZE
	.align		4
.L_2391:
        /*00f0*/ 	.byte	0x03, 0x19
        /*00f2*/ 	.short	0x0128


	//----- nvinfo : EIATTR_PARAM_CBANK
	.align		4
        /*00f4*/ 	.byte	0x04, 0x0a
        /*00f6*/ 	.short	(.L_2393 - .L_2392)
	.align		4
.L_2392:
        /*00f8*/ 	.word	index@(.nv.constant0._ZN10layer_norm13ln_bwd_kernelINS_13Kernel_traitsI13__nv_bfloat16S2_fS2_fjLj1024ELj1ELj4ELj1ELj16ENS_18Kernel_traits_baseILj1024ES2_S2_fS2_fjLj128EEEEELb0ELb0ELb1ELb1EEEvNS_9BwdParamsE)
        /*00fc*/ 	.short	0x0210
        /*00fe*/ 	.short	0x0128


	//----- nvinfo : EIATTR_SW_WAR
	.align		4
.L_2393:
        /*0100*/ 	.byte	0x04, 0x36
        /*0102*/ 	.short	(.L_2395 - .L_2394)
.L_2394:
        /*0104*/ 	.word	0x00000008
.L_2395:


//--------------------- .nv.info._ZN10layer_norm13ln_bwd_kernelINS_13Kernel_traitsI13__nv_bfloat16S2_fS2_fjLj1024ELj1ELj4ELj1ELj16ENS_18Kernel_traits_baseILj1024ES2_S2_fS2_fjLj128EEEEELb0ELb1ELb0ELb0EEEvNS_9BwdParamsE --------------------------
	.section	.nv.info._ZN10layer_norm13ln_bwd_kernelINS_13Kernel_traitsI13__nv_bfloat16S2_fS2_fjLj1024ELj1ELj4ELj1ELj16ENS_18Kernel_traits_baseILj1024ES2_S2_fS2_fjLj128EEEEELb0ELb1ELb0ELb0EEEvNS_9BwdParamsE,"",@"SHT_CUDA_INFO"
	.sectionflags	@""
	.align	4


	//----- nvinfo : EIATTR_CUDA_API_VERSION
	.align		4
        /*0000*/ 	.byte	0x04, 0x37
        /*0002*/ 	.short	(.L_2397 - .L_2396)
.L_2396:
        /*0004*/ 	.word	0x00000082


	//----- nvinfo : EIATTR_KPARAM_INFO
	.align		4
.L_2397:
        /*0008*/ 	.byte	0x04, 0x17
        /*000a*/ 	.short	(.L_2399 - .L_2398)
.L_2398:
        /*000c*/ 	.word	0x00000000
        /*0010*/ 	.short	0x0000
        /*0012*/ 	.short	0x0000
        /*0014*/ 	.byte	0x00, 0xf0, 0xa1, 0x04


	//----- nvinfo : EIATTR_SPARSE_MMA_MASK
	.align		4
.L_2399:
        /*0018*/ 	.byte	0x03, 0x50
        /*001a*/ 	.short	0x0000


	//----- nvinfo : EIATTR_MAXREG_COUNT
	.align		4
        /*001c*/ 	.byte	0x03, 0x1b
        /*001e*/ 	.short	0x00ff


	//----- nvinfo : EIATTR_NUM_BARRIERS
	.align		4
        /*0020*/ 	.byte	0x02, 0x4c
        /*0022*/ 	.byte	0x01
	.zero		1


	//----- nvinfo : EIATTR_ANNOTATIONS
	.align		4
        /*0024*/ 	.byte	0x04, 0x55
        /*0026*/ 	.short	(.L_2401 - .L_2400)


	//   ....[0]....
.L_2400:
        /* <DEDUP_REMOVED lines=32> */


	//----- nvinfo : EIATTR_MERCURY_ISA_VERSION
	.align		4
.L_2401:
        /*0218*/ 	.byte	0x03, 0x5f
        /*021a*/ 	.short	0x0101


	//----- nvinfo : EIATTR_COOP_GROUP_MASK_REGIDS
	.align		4
        /*021c*/ 	.byte	0x04, 0x29
        /*021e*/ 	.short	(.L_2403 - .L_2402)


	//   ....[0]....
.L_2402:
        /*0220*/ 	.word	0xffffffff


	//   ....[1]....
        /*0224*/ 	.word	0xffffffff


	//   ....[2]....
        /*0228*/ 	.word	0xffffffff


	//   ....[3]....
        /*022c*/ 	.word	0xffffffff


	//   ....[4]....
        /*0230*/ 	.word	0xffffffff


	//   ....[5]....
        /*0234*/ 	.word	0xffffffff


	//   ....[6]....
        /*0238*/ 	.word	0xffffffff


	//   ....[7]....
        /*023c*/ 	.word	0xffffffff


	//   ....[8]....
        /*0240*/ 	.word	0xffffffff


	//   ....[9]....
        /*0244*/ 	.word	0xffffffff


	//   ....[10]....
        /*0248*/ 	.word	0x050000a4


	//   ....[11]....
        /*024c*/ 	.word	0x050000a4


	//   ....[12]....
        /*0250*/ 	.word	0x050000a4


	//   ....[13]....
        /*0254*/ 	.word	0x050000a4


	//   ....[14]....
        /*0258*/ 	.word	0x050000a4


	//   ....[15]....
        /*025c*/ 	.word	0x050000a4


	//   ....[16]....
        /*0260*/ 	.word	0x050000a4


	//   ....[17]....
        /*0264*/ 	.word	0x050000a4


	//   ....[18]....
        /*0268*/ 	.word	0x050000a4


	//   ....[19]....
        /*026c*/ 	.word	0x050000a4


	//----- nvinfo : EIATTR_COOP_GROUP_INSTR_OFFSETS
	.align		4
.L_2403:
        /*0270*/ 	.byte	0x04, 0x28
        /*0272*/ 	.short	(.L_2405 - .L_2404)


	//   ....[0]....
.L_2404:
        /*0274*/ 	.word	0x000027b0


	//   ....[1]....
        /*0278*/ 	.word	0x000027d0


	//   ....[2]....
        /*027c*/ 	.word	0x000027f0


	//   ....[3]....
        /*0280*/ 	.word	0x00002810


	//   ....[4]....
        /*0284*/ 	.word	0x00002830


	//   ....[5]....
        /*0288*/ 	.word	0x00002850


	//   ....[6]....
        /*028c*/ 	.word	0x00002870


	//   ....[7]....
        /*0290*/ 	.word	0x00002890


	//   ....[8]....
        /*0294*/ 	.word	0x000028a0


	//   ....[9]....
        /*0298*/ 	.word	0x000028c0


	//   ....[10]....
        /*029c*/ 	.word	0x00005b70


	//   ....[11]....
        /*02a0*/ 	.word	0x00005c00


	//   ....[12]....
        /*02a4*/ 	.word	0x00005c60


	//   ....[13]....
        /*02a8*/ 	.word	0x00005cb0


	//   ....[14]....
        /*02ac*/ 	.word	0x00005d10


	//   ....[15]....
        /*02b0*/ 	.word	0x00005d60


	//   ....[16]....
        /*02b4*/ 	.word	0x00005dc0


	//   ....[17]....
        /*02b8*/ 	.word	0x00005e10


	//   ....[18]....
        /*02bc*/ 	.word	0x00005e70


	//   ....[19]....
        /*02c0*/ 	.word	0x00005ec0


	//----- nvinfo : EIATTR_EXIT_INSTR_OFFSETS
	.align		4
.L_2405:
        /*02c4*/ 	.byte	0x04, 0x1c
        /*02c6*/ 	.short	(.L_2407 - .L_2406)


	//   ....[0]....
.L_2406:
        /*02c8*/ 	.word	0x00005a80


	//   ....[1]....
        /*02cc*/ 	.word	0x00005b00


	//----- nvinfo : EIATTR_MAX_THREADS
	.align		4
.L_2407:
        /*02d0*/ 	.byte	0x04, 0x05
        /*02d2*/ 	.short	(.L_2409 - .L_2408)
.L_2408:
        /*02d4*/ 	.word	0x00000080
        /*02d8*/ 	.word	0x00000001
        /*02dc*/ 	.word	0x00000001


	//----- nvinfo : EIATTR_CRS_STACK_SIZE
	.align		4
.L_2409:
        /*02e0*/ 	.byte	0x04, 0x1e
        /*02e2*/ 	.short	(.L_2411 - .L_2410)
.L_2410:
        /*02e4*/ 	.word	0x00000000


	//----- nvinfo : EIATTR_CBANK_PARAM_SIZE
	.align		4
.L_2411:
        /*02e8*/ 	.byte	0x03, 0x19
        /*02ea*/ 	.short	0x0128


	//----- nvinfo : EIATTR_PARAM_CBANK
	.align		4
        /*02ec*/ 	.byte	0x04, 0x0a
        /*02ee*/ 	.short	(.L_2413 - .L_2412)
	.align		4
.L_2412:
        /*02f0*/ 	.word	index@(.nv.constant0._ZN10layer_norm13ln_bwd_kernelINS_13Kernel_traitsI13__nv_bfloat16S2_fS2_fjLj1024ELj1ELj4ELj1ELj16ENS_18Kernel_traits_baseILj1024ES2_S2_fS2_fjLj128EEEEELb0ELb1ELb0ELb0EEEvNS_9BwdParamsE)
        /*02f4*/ 	.short	0x0210
        /*02f6*/ 	.short	0x0128


	//----- nvinfo : EIATTR_SW_WAR
	.align		4
.L_2413:
        /*02f8*/ 	.byte	0x04, 0x36
        /*02fa*/ 	.short	(.L_2415 - .L_2414)
.L_2414:
        /*02fc*/ 	.word	0x00000008
.L_2415:


//--------------------- .nv.info._ZN10layer_norm13ln_bwd_kernelINS_13Kernel_traitsI13__nv_bfloat16S2_fS2_fjLj1024ELj1ELj4ELj1ELj16ENS_18Kernel_traits_baseILj1024ES2_S2_fS2_fjLj128EEEEELb0ELb1ELb0ELb1EEEvNS_9BwdParamsE --------------------------
	.section	.nv.info._ZN10layer_norm13ln_bwd_kernelINS_13Kernel_traitsI13__nv_bfloat16S2_fS2_fjLj1024ELj1ELj4ELj1ELj16ENS_18Kernel_traits_baseILj1024ES2_S2_fS2_fjLj128EEEEELb0ELb1ELb0ELb1EEEvNS_9BwdParamsE,"",@"SHT_CUDA_INFO"
	.sectionflags	@""
	.align	4


	//----- nvinfo : EIATTR_CUDA_API_VERSION
	.align		4
        /*0000*/ 	.byte	0x04, 0x37
        /*0002*/ 	.short	(.L_2417 - .L_2416)
.L_2416:
        /*0004*/ 	.word	0x00000082


	//----- nvinfo : EIATTR_KPARAM_INFO
	.align		4
.L_2417:
        /*0008*/ 	.byte	0x04, 0x17
        /*000a*/ 	.short	(.L_2419 - .L_2418)
.L_2418:
        /*000c*/ 	.word	0x00000000
        /*0010*/ 	.short	0x0000
        /*0012*/ 	.short	0x0000
        /*0014*/ 	.byte	0x00, 0xf0, 0xa1, 0x04


	//----- nvinfo : EIATTR_SPARSE_MMA_MASK
	.align		4
.L_2419:
        /*0018*/ 	.byte	0x03, 0x50
        /*001a*/ 	.short	0x0000


	//----- nvinfo : EIATTR_MAXREG_COUNT
	.align		4
        /*001c*/ 	.byte	0x03, 0x1b
        /*001e*/ 	.short	0x00ff


	//----- nvinfo : EIATTR_NUM_BARRIERS
	.align		4
        /*0020*/ 	.byte	0x02, 0x4c
        /*0022*/ 	.byte	0x01
	.zero		1


	//----- nvinfo : EIATTR_ANNOTATIONS
	.align		4
        /*0024*/ 	.byte	0x04, 0x55
        /*0026*/ 	.short	(.L_2421 - .L_2420)


	//   ....[0]....
.L_2420:
        /* <DEDUP_REMOVED lines=32> */


	//----- nvinfo : EIATTR_MERCURY_ISA_VERSION
	.align		4
.L_2421:
        /*0218*/ 	.byte	0x03, 0x5f
        /*021a*/ 	.short	0x0101


	//----- nvinfo : EIATTR_COOP_GROUP_MASK_REGIDS
	.align		4
        /*021c*/ 	.byte	0x04, 0x29
        /*021e*/ 	.short	(.L_2423 - .L_2422)


	//   ....[0]....
.L_2422:
        /*0220*/ 	.word	0xffffffff


	//   ....[1]....
        /*0224*/ 	.word	0xffffffff


	//   ....[2]....
        /*0228*/ 	.word	0xffffffff


	//   ....[3]....
        /*022c*/ 	.word	0xffffffff


	//   ....[4]....
        /*0230*/ 	.word	0xffffffff


	//   ....[5]....
        /*0234*/ 	.word	0xffffffff


	//   ....[6]....
        /*0238*/ 	.word	0xffffffff


	//   ....[7]....
        /*023c*/ 	.word	0xffffffff


	//   ....[8]....
        /*0240*/ 	.word	0xffffffff


	//   ....[9]....
        /*0244*/ 	.word	0xffffffff


	//   ....[10]....
        /*0248*/ 	.word	0x050000e1


	//   ....[11]....
        /*024c*/ 	.word	0x050000e1


	//   ....[12]....
        /*0250*/ 	.word	0x050000e1


	//   ....[13]....
        /*0254*/ 	.word	0x050000e1


	//   ....[14]....
        /*0258*/ 	.word	0x050000e1


	//   ....[15]....
        /*025c*/ 	.word	0x050000e1


	//   ....[16]....
        /*0260*/ 	.word	0x050000e1


	//   ....[17]....
        /*0264*/ 	.word	0x050000e1


	//   ....[18]....
        /*0268*/ 	.word	0x050000e1


	//   ....[19]....
        /*026c*/ 	.word	0x050000e1


	//----- nvinfo : EIATTR_COOP_GROUP_INSTR_OFFSETS
	.align		4
.L_2423:
        /*0270*/ 	.byte	0x04, 0x28
        /*0272*/ 	.short	(.L_2425 - .L_2424)


	//   ....[0]....
.L_2424:
        /*0274*/ 	.word	0x00002760


	//   ....[1]....
        /*0278*/ 	.word	0x00002780


	//   ....[2]....
        /*027c*/ 	.word	0x000027a0


	//   ....[3]....
        /*0280*/ 	.word	0x000027c0


	//   ....[4]....
        /*0284*/ 	.word	0x000027e0


	//   ....[5]....
        /*0288*/ 	.word	0x00002800


	//   ....[6]....
        /*028c*/ 	.word	0x00002820


	//   ....[7]....
        /*0290*/ 	.word	0x00002840


	//   ....[8]....
        /*0294*/ 	.word	0x00002850


	//   ....[9]....
        /*0298*/ 	.word	0x00002870


	//   ....[10]....
        /*029c*/ 	.word	0x000054c0


	//   ....[11]....
        /*02a0*/ 	.word	0x00005550


	//   ....[12]....
        /*02a4*/ 	.word	0x000055b0


	//   ....[13]....
        /*02a8*/ 	.word	0x00005600


	//   ....[14]....
        /*02ac*/ 	.word	0x00005660


	//   ....[15]....
        /*02b0*/ 	.word	0x000056b0


	//   ....[16]....
        /*02b4*/ 	.word	0x00005710


	//   ....[17]....
        /*02b8*/ 	.word	0x00005760


	//   ....[18]....
        /*02bc*/ 	.word	0x000057c0


	//   ....[19]....
        /*02c0*/ 	.word	0x00005810


	//----- nvinfo : EIATTR_EXIT_INSTR_OFFSETS
	.align		4
.L_2425:
        /*02c4*/ 	.byte	0x04, 0x1c
        /*02c6*/ 	.short	(.L_2427 - .L_2426)


	//   ....[0]....
.L_2426:
        /*02c8*/ 	.word	0x00005450


	//----- nvinfo : EIATTR_MAX_THREADS
	.align		4
.L_2427:
        /*02cc*/ 	.byte	0x04, 0x05
        /*02ce*/ 	.short	(.L_2429 - .L_2428)
.L_2428:
        /*02d0*/ 	.word	0x00000080
        /*02d4*/ 	.word	0x00000001
        /*02d8*/ 	.word	0x00000001


	//----- nvinfo : EIATTR_CRS_STACK_SIZE
	.align		4
.L_2429:
        /*02dc*/ 	.byte	0x04, 0x1e
        /*02de*/ 	.short	(.L_2431 - .L_2430)
.L_2430:
        /*02e0*/ 	.word	0x00000000


	//----- nvinfo : EIATTR_CBANK_PARAM_SIZE
	.align		4
.L_2431:
        /*02e4*/ 	.byte	0x03, 0x19
        /*02e6*/ 	.short	0x0128


	//----- nvinfo : EIATTR_PARAM_CBANK
	.align		4
        /*02e8*/ 	.byte	0x04, 0x0a
        /*02ea*/ 	.short	(.L_2433 - .L_2432)
	.align		4
.L_2432:
        /*02ec*/ 	.word	index@(.nv.constant0._ZN10layer_norm13ln_bwd_kernelINS_13Kernel_traitsI13__nv_bfloat16S2_fS2_fjLj1024ELj1ELj4ELj1ELj16ENS_18Kernel_traits_baseILj1024ES2_S2_fS2_fjLj128EEEEELb0ELb1ELb0ELb1EEEvNS_9BwdParamsE)
        /*02f0*/ 	.short	0x0210
        /*02f2*/ 	.short	0x0128


	//----- nvinfo : EIATTR_SW_WAR
	.align		4
.L_2433:
        /*02f4*/ 	.byte	0x04, 0x36
        /*02f6*/ 	.short	(.L_2435 - .L_2434)
.L_2434:
        /*02f8*/ 	.word	0x00000008
.L_2435:


//--------------------- .nv.info._ZN10layer_norm13ln_bwd_kernelINS_13Kernel_traitsI13__nv_bfloat16S2_fS2_fjLj1024ELj1ELj4ELj1ELj16ENS_18Kernel_traits_baseILj1024ES2_S2_fS2_fjLj128EEEEELb0ELb1ELb1ELb0EEEvNS_9BwdParamsE --------------------------
	.section	.nv.info._ZN10layer_norm13ln_bwd_kernelINS_13Kernel_traitsI13__nv_bfloat16S2_fS2_fjLj1024ELj1ELj4ELj1ELj16ENS_18Kernel_traits_baseILj1024ES2_S2_fS2_fjLj128EEEEELb0ELb1ELb1ELb0EEEvNS_9BwdParamsE,"",@"SHT_CUDA_INFO"
	.sectionflags	@""
	.align	4


	//----- nvinfo : EIATTR_CUDA_API_VERSION
	.align		4
        /*0000*/ 	.byte	0x04, 0x37
        /*0002*/ 	.short	(.L_2437 - .L_2436)
.L_2436:
        /*0004*/ 	.word	0x00000082


	//----- nvinfo : EIATTR_KPARAM_INFO
	.align		4
.L_2437:
        /*0008*/ 	.byte	0x04, 0x17
        /*000a*/ 	.short	(.L_2439 - .L_2438)
.L_2438:
        /*000c*/ 	.word	0x00000000
        /*0010*/ 	.short	0x0000
        /*0012*/ 	.short	0x0000
        /*0014*/ 	.byte	0x00, 0xf0, 0xa1, 0x04


	//----- nvinfo : EIATTR_SPARSE_MMA_MASK
	.align		4
.L_2439:
        /*0018*/ 	.byte	0x03, 0x50
        /*001a*/ 	.short	0x0000


	//----- nvinfo : EIATTR_MAXREG_COUNT
	.align		4
        /*001c*/ 	.byte	0x03, 0x1b
        /*001e*/ 	.short	0x00ff


	//----- nvinfo : EIATTR_NUM_BARRIERS
	.align		4
        /*0020*/ 	.byte	0x02, 0x4c
        /*0022*/ 	.byte	0x01
	.zero		1


	//----- nvinfo : EIATTR_ANNOTATIONS
	.align		4
        /*0024*/ 	.byte	0x04, 0x55
        /*0026*/ 	.short	(.L_2441 - .L_2440)


	//   ....[0]....
.L_2440:
        /* <DEDUP_REMOVED lines=48> */


	//----- nvinfo : EIATTR_MERCURY_ISA_VERSION
	.align		4
.L_2441:
        /*0318*/ 	.byte	0x03, 0x5f
        /*031a*/ 	.short	0x0101


	//----- nvinfo : EIATTR_COOP_GROUP_MASK_REGIDS
	.align		4
        /*031c*/ 	.byte	0x04, 0x29
        /*031e*/ 	.short	(.L_2443 - .L_2442)


	//   ....[0]....
.L_2442:
        /*0320*/ 	.word	0xffffffff


	//   ....[1]....
        /*0324*/ 	.word	0xffffffff


	//   ....[2]....
        /*0328*/ 	.word	0xffffffff


	//   ....[3]....
        /*032c*/ 	.word	0xffffffff


	//   ....[4]....
        /*0330*/ 	.word	0xffffffff


	//   ....[5]....
        /*0334*/ 	.word	0xffffffff


	//   ....[6]....
        /*0338*/ 	.word	0xffffffff


	//   ....[7]....
        /*033c*/ 	.word	0xffffffff


	//   ....[8]....
        /*0340*/ 	.word	0xffffffff


	//   ....[9]....
        /*0344*/ 	.word	0xffffffff


	//   ....[10]....
        /*0348*/ 	.word	0x050000a8


	//   ....[11]....
        /*034c*/ 	.word	0x050000a8


	//   ....[12]....
        /*0350*/ 	.word	0x050000a8


	//   ....[13]....
        /*0354*/ 	.word	0x050000a8


	//   ....[14]....
        /*0358*/ 	.word	0x050000a8


	//   ....[15]....
        /*035c*/ 	.word	0x050000a8


	//   ....[16]....
        /*0360*/ 	.word	0x050000a8


	//   ....[17]....
        /*0364*/ 	.word	0x050000a8


	//   ....[18]....
        /*0368*/ 	.word	0x050000a8


	//   ....[19]....
        /*036c*/ 	.word	0x050000a8


	//----- nvinfo : EIATTR_COOP_GROUP_INSTR_OFFSETS
	.align		4
.L_2443:
        /*0370*/ 	.byte	0x04, 0x28
        /*0372*/ 	.short	(.L_2445 - .L_2444)


	//   ....[0]....
.L_2444:
        /*0374*/ 	.word	0x00002ba0


	//   ....[1]....
        /*0378*/ 	.word	0x00002bc0


	//   ....[2]....
        /*037c*/ 	.word	0x00002be0


	//   ....[3]....
        /*0380*/ 	.word	0x00002c00


	//   ....[4]....
        /*0384*/ 	.word	0x00002c20


	//   ....[5]....
        /*0388*/ 	.word	0x00002c40


	//   ....[6]....
        /*038c*/ 	.word	0x00002c60


	//   ....[7]....
        /*0390*/ 	.word	0x00002c80


	//   ....[8]....
        /*0394*/ 	.word	0x00002c90


	//   ....[9]....
        /*0398*/ 	.word	0x00002cb0


	//   ....[10]....
        /*039c*/ 	.word	0x00007b90


	//   ....[11]....
        /*03a0*/ 	.word	0x00007c20


	//   ....[12]....
        /*03a4*/ 	.word	0x00007c80


	//   ....[13]....
        /*03a8*/ 	.word	0x00007cd0


	//   ....[14]....
        /*03ac*/ 	.word	0x00007d30


	//   ....[15]....
        /*03b0*/ 	.word	0x00007d80


	//   ....[16]....
        /*03b4*/ 	.word	0x00007de0


	//   ....[17]....
        /*03b8*/ 	.word	0x00007e30


	//   ....[18]....
        /*03bc*/ 	.word	0x00007e90


	//   ....[19]....
        /*03c0*/ 	.word	0x00007ee0


	//----- nvinfo : EIATTR_EXIT_INSTR_OFFSETS
	.align		4
.L_2445:
        /*03c4*/ 	.byte	0x04, 0x1c
        /*03c6*/ 	.short	(.L_2447 - .L_2446)


	//   ....[0]....
.L_2446:
        /*03c8*/ 	.word	0x00007aa0


	//   ....[1]....
        /*03cc*/ 	.word	0x00007b20


	//----- nvinfo : EIATTR_MAX_THREADS
	.align		4
.L_2447:
        /*03d0*/ 	.byte	0x04, 0x05
        /*03d2*/ 	.short	(.L_2449 - .L_2448)
.L_2448:
        /*03d4*/ 	.word	0x00000080
        /*03d8*/ 	.word	0x00000001
        /*03dc*/ 	.word	0x00000001


	//----- nvinfo : EIATTR_CRS_STACK_SIZE
	.align		4
.L_2449:
        /*03e0*/ 	.byte	0x04, 0x1e
        /*03e2*/ 	.short	(.L_2451 - .L_2450)
.L_2450:
        /*03e4*/ 	.word	0x00000000


	//----- nvinfo : EIATTR_CBANK_PARAM_SIZE
	.align		4
.L_2451:
        /*03e8*/ 	.byte	0x03, 0x19
        /*03ea*/ 	.short	0x0128


	//----- nvinfo : EIATTR_PARAM_CBANK
	.align		4
        /*03ec*/ 	.byte	0x04, 0x0a
        /*03ee*/ 	.short	(.L_2453 - .L_2452)
	.align		4
.L_2452:
        /*03f0*/ 	.word	index@(.nv.constant0._ZN10layer_norm13ln_bwd_kernelINS_13Kernel_traitsI13__nv_bfloat16S2_fS2_fjLj1024ELj1ELj4ELj1ELj16ENS_18Kernel_traits_baseILj1024ES2_S2_fS2_fjLj128EEEEELb0ELb1ELb1ELb0EEEvNS_9BwdParamsE)
        /*03f4*/ 	.short	0x0210
        /*03f6*/ 	.short	0x0128


	//----- nvinfo : EIATTR_SW_WAR
	.align		4
.L_2453:
        /*03f8*/ 	.byte	0x04, 0x36
        /*03fa*/ 	.short	(.L_2455 - .L_2454)
.L_2454:
        /*03fc*/ 	.word	0x00000008
.L_2455:


//--------------------- .nv.info._ZN10layer_norm13ln_bwd_kernelINS_13Kernel_traitsI13__nv_bfloat16S2_fS2_fjLj1024ELj1ELj4ELj1ELj16ENS_18Kernel_traits_baseILj1024ES2_S2_fS2_fjLj128EEEEELb0ELb1ELb1ELb1EEEvNS_9BwdParamsE --------------------------
	.section	.nv.info._ZN10layer_norm13ln_bwd_kernelINS_13Kernel_traitsI13__nv_bfloat16S2_fS2_fjLj1024ELj1ELj4ELj1ELj16ENS_18Kernel_traits_baseILj1024ES2_S2_fS2_fjLj128EEEEELb0ELb1ELb1ELb1EEEvNS_9BwdParamsE,"",@"SHT_CUDA_INFO"
	.sectionflags	@""
	.align	4


	//----- nvinfo : EIATTR_CUDA_API_VERSION
	.align		4
        /*0000*/ 	.byte	0x04, 0x37
        /*0002*/ 	.short	(.L_2457 - .L_2456)
.L_2456:
        /*0004*/ 	.word	0x00000082


	//----- nvinfo : EIATTR_KPARAM_INFO
	.align		4
.L_2457:
        /*0008*/ 	.byte	0x04, 0x17
        /*000a*/ 	.short	(.L_2459 - .L_2458)
.L_2458:
        /*000c*/ 	.word	0x00000000
        /*0010*/ 	.short	0x0000
        /*0012*/ 	.short	0x0000
        /*0014*/ 	.byte	0x00, 0xf0, 0xa1, 0x04


	//----- nvinfo : EIATTR_SPARSE_MMA_MASK
	.align		4
.L_2459:
        /*0018*/ 	.byte	0x03, 0x50
        /*001a*/ 	.short	0x0000


	//----- nvinfo : EIATTR_MAXREG_COUNT
	.align		4
        /*001c*/ 	.byte	0x03, 0x1b
        /*001e*/ 	.short	0x00ff


	//----- nvinfo : EIATTR_NUM_BARRIERS
	.align		4
        /*0020*/ 	.byte	0x02, 0x4c
        /*0022*/ 	.byte	0x01
	.zero		1


	//----- nvinfo : EIATTR_ANNOTATIONS
	.align		4
        /*0024*/ 	.byte	0x04, 0x55
        /*0026*/ 	.short	(.L_2461 - .L_2460)


	//   ....[0]....
.L_2460:
        /* <DEDUP_REMOVED lines=33> */


	//----- nvinfo : EIATTR_MERCURY_ISA_VERSION
	.align		4
.L_2461:
        /*0228*/ 	.byte	0x03, 0x5f
        /*022a*/ 	.short	0x0101


	//----- nvinfo : EIATTR_COOP_GROUP_MASK_REGIDS
	.align		4
        /*022c*/ 	.byte	0x04, 0x29
        /*022e*/ 	.short	(.L_2463 - .L_2462)


	//   ....[0]....
.L_2462:
        /*0230*/ 	.word	0xffffffff


	//   ....[1]....
        /*0234*/ 	.word	0xffffffff


	//   ....[2]....
        /*0238*/ 	.word	0xffffffff


	//   ....[3]....
        /*023c*/ 	.word	0xffffffff


	//   ....[4]....
        /*0240*/ 	.word	0xffffffff


	//   ....[5]....
        /*0244*/ 	.word	0xffffffff


	//   ....[6]....
        /*0248*/ 	.word	0xffffffff


	//   ....[7]....
        /*024c*/ 	.word	0xffffffff


	//   ....[8]....
        /*0250*/ 	.word	0xffffffff


	//   ....[9]....
        /*0254*/ 	.word	0xffffffff


	//   ....[10]....
        /*0258*/ 	.word	0x050000ce


	//   ....[11]....
        /*025c*/ 	.word	0x050000ce


	//   ....[12]....
        /*0260*/ 	.word	0x050000ce


	//   ....[13]....
        /*0264*/ 	.word	0x050000ce


	//   ....[14]....
        /*0268*/ 	.word	0x050000ce


	//   ....[15]....
        /*026c*/ 	.word	0x050000ce


	//   ....[16]....
        /*0270*/ 	.word	0x050000ce


	//   ....[17]....
        /*0274*/ 	.word	0x050000ce


	//   ....[18]....
        /*0278*/ 	.word	0x050000ce


	//   ....[19]....
        /*027c*/ 	.word	0x050000ce


	//----- nvinfo : EIATTR_COOP_GROUP_INSTR_OFFSETS
	.align		4
.L_2463:
        /*0280*/ 	.byte	0x04, 0x28
        /*0282*/ 	.short	(.L_2465 - .L_2464)


	//   ....[0]....
.L_2464:
        /*0284*/ 	.word	0x00002610


	//   ....[1]....
        /*0288*/ 	.word	0x00002630


	//   ....[2]....
        /*028c*/ 	.word	0x00002650


	//   ....[3]....
        /*0290*/ 	.word	0x00002670


	//   ....[4]....
        /*0294*/ 	.word	0x00002680


	//   ....[5]....
        /*0298*/ 	.word	0x000026b0


	//   ....[6]....
        /*029c*/ 	.word	0x000026c0


	//   ....[7]....
        /*02a0*/ 	.word	0x000026f0


	//   ....[8]....
        /*02a4*/ 	.word	0x00002700


	//   ....[9]....
        /*02a8*/ 	.word	0x00002720


	//   ....[10]....
        /*02ac*/ 	.word	0x00006cd0


	//   ....[11]....
        /*02b0*/ 	.word	0x00006d60


	//   ....[12]....
        /*02b4*/ 	.word	0x00006dc0


	//   ....[13]....
        /*02b8*/ 	.word	0x00006e10


	//   ....[14]....
        /*02bc*/ 	.word	0x00006e70


	//   ....[15]....
        /*02c0*/ 	.word	0x00006ec0


	//   ....[16]....
        /*02c4*/ 	.word	0x00006f30


	//   ....[17]....
        /*02c8*/ 	.word	0x00006f90


	//   ....[18]....
        /*02cc*/ 	.word	0x00006ff0


	//   ....[19]....
        /*02d0*/ 	.word	0x00007040


	//----- nvinfo : EIATTR_EXIT_INSTR_OFFSETS
	.align		4
.L_2465:
        /*02d4*/ 	.byte	0x04, 0x1c
        /*02d6*/ 	.short	(.L_2467 - .L_2466)


	//   ....[0]....
.L_2466:
        /*02d8*/ 	.word	0x00006c60


	//----- nvinfo : EIATTR_MAX_THREADS
	.align		4
.L_2467:
        /*02dc*/ 	.byte	0x04, 0x05
        /*02de*/ 	.short	(.L_2469 - .L_2468)
.L_2468:
        /*02e0*/ 	.word	0x00000080
        /*02e4*/ 	.word	0x00000001
        /*02e8*/ 	.word	0x00000001


	//----- nvinfo : EIATTR_CRS_STACK_SIZE
	.align		4
.L_2469:
        /*02ec*/ 	.byte	0x04, 0x1e
        /*02ee*/ 	.short	(.L_2471 - .L_2470)
.L_2470:
        /*02f0*/ 	.word	0x00000000


	//----- nvinfo : EIATTR_CBANK_PARAM_SIZE
	.align		4
.L_2471:
        /*02f4*/ 	.byte	0x03, 0x19
        /*02f6*/ 	.short	0x0128


	//----- nvinfo : EIATTR_PARAM_CBANK
	.align		4
        /*02f8*/ 	.byte	0x04, 0x0a
        /*02fa*/ 	.short	(.L_2473 - .L_2472)
	.align		4
.L_2472:
        /*02fc*/ 	.word	index@(.nv.constant0._ZN10layer_norm13ln_bwd_kernelINS_13Kernel_traitsI13__nv_bfloat16S2_fS2_fjLj1024ELj1ELj4ELj1ELj16ENS_18Kernel_traits_baseILj1024ES2_S2_fS2_fjLj128EEEEELb0ELb1ELb1ELb1EEEvNS_9BwdParamsE)
        /*0300*/ 	.short	0x0210
        /*0302*/ 	.short	0x0128


	//----- nvinfo : EIATTR_SW_WAR
	.align		4
.L_2473:
        /*0304*/ 	.byte	0x04, 0x36
        /*0306*/ 	.short	(.L_2475 - .L_2474)
.L_2474:
        /*0308*/ 	.word	0x00000008
.L_2475:


//--------------------- .nv.info._ZN10layer_norm13ln_bwd_kernelINS_13Kernel_traitsI13__nv_bfloat16S2_fS2_fjLj1024ELj1ELj4ELj1ELj16ENS_18Kernel_traits_baseILj1024ES2_S2_fS2_fjLj128EEEEELb1ELb0ELb0ELb0EEEvNS_9BwdParamsE --------------------------
	.section	.nv.info._ZN10layer_norm13ln_bwd_kernelINS_13Kernel_traitsI13__nv_bfloat16S2_fS2_fjLj1024ELj1ELj4ELj1ELj16ENS_18Kernel_traits_baseILj1024ES2_S2_fS2_fjLj128EEEEELb1ELb0ELb0ELb0EEEvNS_9BwdParamsE,"",@"SHT_CUDA_INFO"
	.sectionflags	@""
	.align	4


	//----- nvinfo : EIATTR_CUDA_API_VERSION
	.align		4
        /*0000*/ 	.byte	0x04, 0x37
        /*0002*/ 	.short	(.L_2477 - .L_2476)
.L_2476:
        /*0004*/ 	.word	0x00000082


	//----- nvinfo : EIATTR_KPARAM_INFO
	.align		4
.L_2477:
        /*0008*/ 	.byte	0x04, 0x17
        /*000a*/ 	.short	(.L_2479 - .L_2478)
.L_2478:
        /*000c*/ 	.word	0x00000000
        /*0010*/ 	.short	0x0000
        /*0012*/ 	.short	0x0000
        /*0014*/ 	.byte	0x00, 0xf0, 0xa1, 0x04


	//----- nvinfo : EIATTR_SPARSE_MMA_MASK
	.align		4
.L_2479:
        /*0018*/ 	.byte	0x03, 0x50
        /*001a*/ 	.short	0x0000


	//----- nvinfo : EIATTR_MAXREG_COUNT
	.align		4
        /*001c*/ 	.byte	0x03, 0x1b
        /*001e*/ 	.short	0x00ff


	//----- nvinfo : EIATTR_NUM_BARRIERS
	.align		4
        /*0020*/ 	.byte	0x02, 0x4c
        /*0022*/ 	.byte	0x01
	.zero		1


	//----- nvinfo : EIATTR_MERCURY_ISA_VERSION
	.align		4
        /*0024*/ 	.byte	0x03, 0x5f
        /*0026*/ 	.short	0x0101


	//----- nvinfo : EIATTR_COOP_GROUP_MASK_REGIDS
	.align		4
        /*0028*/ 	.byte	0x04, 0x29
        /*002a*/ 	.short	(.L_2481 - .L_2480)


	//   ....[0]....
.L_2480:
        /*002c*/ 	.word	0xffffffff


	//   ....[1]....
        /*0030*/ 	.word	0xffffffff


	//   ....[2]....
        /*0034*/ 	.word	0xffffffff


	//   ....[3]....
        /*0038*/ 	.word	0xffffffff


	//   ....[4]....
        /*003c*/ 	.word	0xffffffff


	//   ....[5]....
        /*0040*/ 	.word	0xffffffff


	//   ....[6]....
        /*0044*/ 	.word	0xffffffff


	//   ....[7]....
        /*0048*/ 	.word	0xffffffff


	//   ....[8]....
        /*004c*/ 	.word	0xffffffff


	//   ....[9]....
        /*0050*/ 	.word	0xffffffff


	//   ....[10]....
        /*0054*/ 	.word	0x05000094


	//   ....[11]....
        /*0058*/ 	.word	0x05000094


	//   ....[12]....
        /*005c*/ 	.word	0x05000094


	//   ....[13]....
        /*0060*/ 	.word	0x05000094


	//   ....[14]....
        /*0064*/ 	.word	0x05000094


	//   ....[15]....
        /*0068*/ 	.word	0x05000094


	//   ....[16]....
        /*006c*/ 	.word	0x05000094


	//   ....[17]....
        /*0070*/ 	.word	0x05000094


	//   ....[18]....
        /*0074*/ 	.word	0x05000094


	//   ....[19]....
        /*0078*/ 	.word	0x05000094


	//----- nvinfo : EIATTR_COOP_GROUP_INSTR_OFFSETS
	.align		4
.L_2481:
        /*007c*/ 	.byte	0x04, 0x28
        /*007e*/ 	.short	(.L_2483 - .L_2482)


	//   ....[0]....
.L_2482:
        /*0080*/ 	.word	0x00001fb0


	//   ....[1]....
        /*0084*/ 	.word	0x00001fc0


	//   ....[2]....
        /*0088*/ 	.word	0x00001ff0


	//   ....[3]....
        /*008c*/ 	.word	0x00002000


	//   ....[4]....
        /*0090*/ 	.word	0x00002030


	//   ....[5]....
        /*0094*/ 	.word	0x00002040


	//   ....[6]....
        /*0098*/ 	.word	0x00002070


	//   ....[7]....
        /*009c*/ 	.word	0x00002080


	//   ....[8]....
        /*00a0*/ 	.word	0x000020b0


	//   ....[9]....
        /*00a4*/ 	.word	0x000020c0


	//   ....[10]....
        /*00a8*/ 	.word	0x000048b0


	//   ....[11]....
        /*00ac*/ 	.word	0x00004950


	//   ....[12]....
        /*00b0*/ 	.word	0x000049b0


	//   ....[13]....
        /*00b4*/ 	.word	0x00004a10


	//   ....[14]....
        /*00b8*/ 	.word	0x00004a80


	//   ....[15]....
        /*00bc*/ 	.word	0x00004ae0


	//   ....[16]....
        /*00c0*/ 	.word	0x00004b50


	//   ....[17]....
        /*00c4*/ 	.word	0x00004bb0


	//   ....[18]....
        /*00c8*/ 	.word	0x00004c20


	//   ....[19]....
        /*00cc*/ 	.word	0x00004c80


	//----- nvinfo : EIATTR_EXIT_INSTR_OFFSETS
	.align		4
.L_2483:
        /*00d0*/ 	.byte	0x04, 0x1c
        /*00d2*/ 	.short	(.L_2485 - .L_2484)


	//   ....[0]....
.L_2484:
        /*00d4*/ 	.word	0x00004820


	//   ....[1]....
        /*00d8*/ 	.word	0x00004850


	//----- nvinfo : EIATTR_MAX_THREADS
	.align		4
.L_2485:
        /*00dc*/ 	.byte	0x04, 0x05
        /*00de*/ 	.short	(.L_2487 - .L_2486)
.L_2486:
        /*00e0*/ 	.word	0x00000080
        /*00e4*/ 	.word	0x00000001
        /*00e8*/ 	.word	0x00000001


	//----- nvinfo : EIATTR_CRS_STACK_SIZE
	.align		4
.L_2487:
        /*00ec*/ 	.byte	0x04, 0x1e
        /*00ee*/ 	.short	(.L_2489 - .L_2488)
.L_2488:
        /*00f0*/ 	.word	0x00000000


	//----- nvinfo : EIATTR_CBANK_PARAM_SIZE
	.align		4
.L_2489:
        /*00f4*/ 	.byte	0x03, 0x19
        /*00f6*/ 	.short	0x0128


	//----- nvinfo : EIATTR_PARAM_CBANK
	.align		4
        /*00f8*/ 	.byte	0x04, 0x0a
        /*00fa*/ 	.short	(.L_2491 - .L_2490)
	.align		4
.L_2490:
        /*00fc*/ 	.word	index@(.nv.constant0._ZN10layer_norm13ln_bwd_kernelINS_13Kernel_traitsI13__nv_bfloat16S2_fS2_fjLj1024ELj1ELj4ELj1ELj16ENS_18Kernel_traits_baseILj1024ES2_S2_fS2_fjLj128EEEEELb1ELb0ELb0ELb0EEEvNS_9BwdParamsE)
        /*0100*/ 	.short	0x0210
        /*0102*/ 	.short	0x0128


	//----- nvinfo : EIATTR_SW_WAR
	.align		4
.L_2491:
        /*0104*/ 	.byte	0x04, 0x36
        /*0106*/ 	.short	(.L_2493 - .L_2492)
.L_2492:
        /*0108*/ 	.word	0x00000008
.L_2493:


//--------------------- .nv.info._ZN10layer_norm13ln_bwd_kernelINS_13Kernel_traitsI13__nv_bfloat16S2_fS2_fjLj1024ELj1ELj4ELj1ELj16ENS_18Kernel_traits_baseILj1024ES2_S2_fS2_fjLj128EEEEELb1ELb0ELb0ELb1EEEvNS_9BwdParamsE --------------------------
	.section	.nv.info._ZN10layer_norm13ln_bwd_kernelINS_13Kernel_traitsI13__nv_bfloat16S2_fS2_fjLj1024ELj1ELj4ELj1ELj16ENS_18Kernel_traits_baseILj1024ES2_S2_fS2_fjLj128EEEEELb1ELb0ELb0ELb1EEEvNS_9BwdParamsE,"",@"SHT_CUDA_INFO"
	.sectionflags	@""
	.align	4


	//----- nvinfo : EIATTR_CUDA_API_VERSION
	.align		4
        /*0000*/ 	.byte	0x04, 0x37
        /*0002*/ 	.short	(.L_2495 - .L_2494)
.L_2494:
        /*0004*/ 	.word	0x00000082


	//----- nvinfo : EIATTR_KPARAM_INFO
	.align		4
.L_2495:
        /*0008*/ 	.byte	0x04, 0x17
        /*000a*/ 	.short	(.L_2497 - .L_2496)
.L_2496:
        /*000c*/ 	.word	0x00000000
        /*0010*/ 	.short	0x0000
        /*0012*/ 	.short	0x0000
        /*0014*/ 	.byte	0x00, 0xf0, 0xa1, 0x04


	//----- nvinfo : EIATTR_SPARSE_MMA_MASK
	.align		4
.L_2497:
        /*0018*/ 	.byte	0x03, 0x50
        /*001a*/ 	.short	0x0000


	//----- nvinfo : EIATTR_MAXREG_COUNT
	.align		4
        /*001c*/ 	.byte	0x03, 0x1b
        /*001e*/ 	.short	0x00ff


	//----- nvinfo : EIATTR_NUM_BARRIERS
	.align		4
        /*0020*/ 	.byte	0x02, 0x4c
        /*0022*/ 	.byte	0x01
	.zero		1


	//----- nvinfo : EIATTR_MERCURY_ISA_VERSION
	.align		4
        /*0024*/ 	.byte	0x03, 0x5f
        /*0026*/ 	.short	0x0101


	//----- nvinfo : EIATTR_COOP_GROUP_MASK_REGIDS
	.align		4
        /*0028*/ 	.byte	0x04, 0x29
        /*002a*/ 	.short	(.L_2499 - .L_2498)


	//   ....[0]....
.L_2498:
        /*002c*/ 	.word	0xffffffff


	//   ....[1]....
        /*0030*/ 	.word	0xffffffff


	//   ....[2]....
        /*0034*/ 	.word	0xffffffff


	//   ....[3]....
        /*0038*/ 	.word	0xffffffff


	//   ....[4]....
        /*003c*/ 	.word	0xffffffff


	//   ....[5]....
        /*0040*/ 	.word	0xffffffff


	//   ....[6]....
        /*0044*/ 	.word	0xffffffff


	//   ....[7]....
        /*0048*/ 	.word	0xffffffff


	//   ....[8]....
        /*004c*/ 	.word	0xffffffff


	//   ....[9]....
        /*0050*/ 	.word	0xffffffff


	//   ....[10]....
        /*0054*/ 	.word	0x05000059


	//   ....[11]....
        /*0058*/ 	.word	0x05000059


	//   ....[12]....
        /*005c*/ 	.word	0x05000059


	//   ....[13]....
        /*0060*/ 	.word	0x05000059


	//   ....[14]....
        /*0064*/ 	.word	0x05000059


	//   ....[15]....
        /*0068*/ 	.word	0x05000059


	//   ....[16]....
        /*006c*/ 	.word	0x05000059


	//   ....[17]....
        /*0070*/ 	.word	0x05000059


	//   ....[18]....
        /*0074*/ 	.word	0x05000059


	//   ....[19]....
        /*0078*/ 	.word	0x05000059


	//----- nvinfo : EIATTR_COOP_GROUP_INSTR_OFFSETS
	.align		4
.L_2499:
        /*007c*/ 	.byte	0x04, 0x28
        /*007e*/ 	.short	(.L_2501 - .L_2500)


	//   ....[0]....
.L_2500:
        /*0080*/ 	.word	0x00001e90


	//   ....[1]....
        /*0084*/ 	.word	0x00001ea0


	//   ....[2]....
        /*0088*/ 	.word	0x00001ed0


	//   ....[3]....
        /*008c*/ 	.word	0x00001ee0


	//   ....[4]....
        /*0090*/ 	.word	0x00001f10


	//   ....[5]....
        /*0094*/ 	.word	0x00001f20


	//   ....[6]....
        /*0098*/ 	.word	0x00001f50


	//   ....[7]....
        /*009c*/ 	.word	0x00001f60


	//   ....[8]....
        /*00a0*/ 	.word	0x00001f90


	//   ....[9]....
        /*00a4*/ 	.word	0x00001fa0


	//   ....[10]....
        /*00a8*/ 	.word	0x000045a0


	//   ....[11]....
        /*00ac*/ 	.word	0x00004630


	//   ....[12]....
        /*00b0*/ 	.word	0x000046a0


	//   ....[13]....
        /*00b4*/ 	.word	0x00004700


	//   ....[14]....
        /*00b8*/ 	.word	0x00004770


	//   ....[15]....
        /*00bc*/ 	.word	0x000047d0


	//   ....[16]....
        /*00c0*/ 	.word	0x00004840


	//   ....[17]....
        /*00c4*/ 	.word	0x000048a0


	//   ....[18]....
        /*00c8*/ 	.word	0x00004910


	//   ....[19]....
        /*00cc*/ 	.word	0x00004970


	//----- nvinfo : EIATTR_EXIT_INSTR_OFFSETS
	.align		4
.L_2501:
        /*00d0*/ 	.byte	0x04, 0x1c
        /*00d2*/ 	.short	(.L_2503 - .L_2502)


	//   ....[0]....
.L_2502:
        /*00d4*/ 	.word	0x00004530


	//----- nvinfo : EIATTR_MAX_THREADS
	.align		4
.L_2503:
        /*00d8*/ 	.byte	0x04, 0x05
        /*00da*/ 	.short	(.L_2505 - .L_2504)
.L_2504:
        /*00dc*/ 	.word	0x00000080
        /*00e0*/ 	.word	0x00000001
        /*00e4*/ 	.word	0x00000001


	//----- nvinfo : EIATTR_CRS_STACK_SIZE
	.align		4
.L_2505:
        /*00e8*/ 	.byte	0x04, 0x1e
        /*00ea*/ 	.short	(.L_2507 - .L_2506)
.L_2506:
        /*00ec*/ 	.word	0x00000000


	//----- nvinfo : EIATTR_CBANK_PARAM_SIZE
	.align		4
.L_2507:
        /*00f0*/ 	.byte	0x03, 0x19
        /*00f2*/ 	.short	0x0128


	//----- nvinfo : EIATTR_PARAM_CBANK
	.align		4
        /*00f4*/ 	.byte	0x04, 0x0a
        /*00f6*/ 	.short	(.L_2509 - .L_2508)
	.align		4
.L_2508:
        /*00f8*/ 	.word	index@(.nv.constant0._ZN10layer_norm13ln_bwd_kernelINS_13Kernel_traitsI13__nv_bfloat16S2_fS2_fjLj1024ELj1ELj4ELj1ELj16ENS_18Kernel_traits_baseILj1024ES2_S2_fS2_fjLj128EEEEELb1ELb0ELb0ELb1EEEvNS_9BwdParamsE)
        /*00fc*/ 	.short	0x0210
        /*00fe*/ 	.short	0x0128


	//----- nvinfo : EIATTR_SW_WAR
	.align		4
.L_2509:
        /*0100*/ 	.byte	0x04, 0x36
        /*0102*/ 	.short	(.L_2511 - .L_2510)
.L_2510:
        /*0104*/ 	.word	0x00000008
.L_2511:


//--------------------- .nv.info._ZN10layer_norm22ln_bwd_finalize_kernelINS_22Kernel_traits_finalizeILj1024E13__nv_bfloat16S2_fS2_fjLb0ELj1024ELj4ENS_18Kernel_traits_baseILj1024ES2_S2_fS2_fjLj1024EEEEELb0ELb0EEEvNS_9BwdParamsE --------------------------
	.section	.nv.info._ZN10layer_norm22ln_bwd_finalize_kernelINS_22Kernel_traits_finalizeILj1024E13__nv_bfloat16S2_fS2_fjLb0ELj1024ELj4ENS_18Kernel_traits_baseILj1024ES2_S2_fS2_fjLj1024EEEEELb0ELb0EEEvNS_9BwdParamsE,"",@"SHT_CUDA_INFO"
	.sectionflags	@""
	.align	4


	//----- nvinfo : EIATTR_CUDA_API_VERSION
	.align		4
        /*0000*/ 	.byte	0x04, 0x37
        /*0002*/ 	.short	(.L_2513 - .L_2512)
.L_2512:
        /*0004*/ 	.word	0x00000082


	//----- nvinfo : EIATTR_KPARAM_INFO
	.align		4
.L_2513:
        /*0008*/ 	.byte	0x04, 0x17
        /*000a*/ 	.short	(.L_2515 - .L_2514)
.L_2514:
        /*000c*/ 	.word	0x00000000
        /*0010*/ 	.short	0x0000
        /*0012*/ 	.short	0x0000
        /*0014*/ 	.byte	0x00, 0xf0, 0xa1, 0x04


	//----- nvinfo : EIATTR_SPARSE_MMA_MASK
	.align		4
.L_2515:
        /*0018*/ 	.byte	0x03, 0x50
        /*001a*/ 	.short	0x0000


	//----- nvinfo : EIATTR_MAXREG_COUNT
	.align		4
        /*001c*/ 	.byte	0x03, 0x1b
        /*001e*/ 	.short	0x0040


	//----- nvinfo : EIATTR_NUM_BARRIERS
	.align		4
        /*0020*/ 	.byte	0x02, 0x4c
        /*0022*/ 	.byte	0x01
	.zero		1


	//----- nvinfo : EIATTR_MERCURY_ISA_VERSION
	.align		4
        /*0024*/ 	.byte	0x03, 0x5f
        /*0026*/ 	.short	0x0101


	//----- nvinfo : EIATTR_COOP_GROUP_MASK_REGIDS
	.align		4
        /*0028*/ 	.byte	0x04, 0x29
        /*002a*/ 	.short	(.L_2517 - .L_2516)


	//   ....[0]....
.L_2516:
        /*002c*/ 	.word	0xffffffff


	//   ....[1]....
        /*0030*/ 	.word	0xffffffff


	//   ....[2]....
        /*0034*/ 	.word	0xffffffff


	//   ....[3]....
        /*0038*/ 	.word	0xffffffff


	//   ....[4]....
        /*003c*/ 	.word	0xffffffff


	//   ....[5]....
        /*0040*/ 	.word	0xffffffff


	//   ....[6]....
        /*0044*/ 	.word	0xffffffff


	//   ....[7]....
        /*0048*/ 	.word	0xffffffff


	//   ....[8]....
        /*004c*/ 	.word	0xffffffff


	//   ....[9]....
        /*0050*/ 	.word	0xffffffff


	//   ....[10]....
        /*0054*/ 	.word	0x05000013


	//   ....[11]....
        /*0058*/ 	.word	0x05000013


	//   ....[12]....
        /*005c*/ 	.word	0x05000013


	//   ....[13]....
        /*0060*/ 	.word	0x05000013


	//   ....[14]....
        /*0064*/ 	.word	0x05000013


	//   ....[15]....
        /*0068*/ 	.word	0x05000013


	//   ....[16]....
        /*006c*/ 	.word	0x05000013


	//   ....[17]....
        /*0070*/ 	.word	0x05000013


	//   ....[18]....
        /*0074*/ 	.word	0x05000013


	//   ....[19]....
        /*0078*/ 	.word	0x05000013


	//----- nvinfo : EIATTR_COOP_GROUP_INSTR_OFFSETS
	.align		4
.L_2517:
        /*007c*/ 	.byte	0x04, 0x28
        /*007e*/ 	.short	(.L_2519 - .L_2518)


	//   ....[0]....
.L_2518:
        /*0080*/ 	.word	0x000008e0


	//   ....[1]....
        /*0084*/ 	.word	0x000008f0


	//   ....[2]....
        /*0088*/ 	.word	0x00000920


	//   ....[3]....
        /*008c*/ 	.word	0x00000930


	//   ....[4]....
        /*0090*/ 	.word	0x00000960


	//   ....[5]....
        /*0094*/ 	.word	0x00000970


	//   ....[6]....
        /*0098*/ 	.word	0x000009a0


	//   ....[7]....
        /*009c*/ 	.word	0x000009b0


	//   ....[8]....
        /*00a0*/ 	.word	0x000009e0


	//   ....[9]....
        /*00a4*/ 	.word	0x000009f0


	//   ....[10]....
        /*00a8*/ 	.word	0x00000c10


	//   ....[11]....
        /*00ac*/ 	.word	0x00000c80


	//   ....[12]....
        /*00b0*/ 	.word	0x00000cf0


	//   ....[13]....
        /*00b4*/ 	.word	0x00000d60


	//   ....[14]....
        /*00b8*/ 	.word	0x00000dd0


	//   ....[15]....
        /*00bc*/ 	.word	0x00000e30


	//   ....[16]....
        /*00c0*/ 	.word	0x00000ea0


	//   ....[17]....
        /*00c4*/ 	.word	0x00000f10


	//   ....[18]....
        /*00c8*/ 	.word	0x00000f80


	//   ....[19]....
        /*00cc*/ 	.word	0x00000ff0


	//----- nvinfo : EIATTR_EXIT_INSTR_OFFSETS
	.align		4
.L_2519:
        /*00d0*/ 	.byte	0x04, 0x1c
        /*00d2*/ 	.short	(.L_2521 - .L_2520)


	//   ....[0]....
.L_2520:
        /*00d4*/ 	.word	0x00000070


	//   ....[1]....
        /*00d8*/ 	.word	0x00000bb0


	//----- nvinfo : EIATTR_MAX_THREADS
	.align		4
.L_2521:
        /*00dc*/ 	.byte	0x04, 0x05
        /*00de*/ 	.short	(.L_2523 - .L_2522)
.L_2522:
        /*00e0*/ 	.word	0x00000400
        /*00e4*/ 	.word	0x00000001
        /*00e8*/ 	.word	0x00000001


	//----- nvinfo : EIATTR_CRS_STACK_SIZE
	.align		4
.L_2523:
        /*00ec*/ 	.byte	0x04, 0x1e
        /*00ee*/ 	.short	(.L_2525 - .L_2524)
.L_2524:
        /*00f0*/ 	.word	0x00000000


	//----- nvinfo : EIATTR_CBANK_PARAM_SIZE
	.align		4
.L_2525:
        /*00f4*/ 	.byte	0x03, 0x19
        /*00f6*/ 	.short	0x0128


	//----- nvinfo : EIATTR_PARAM_CBANK
	.align		4
        /*00f8*/ 	.byte	0x04, 0x0a
        /*00fa*/ 	.short	(.L_2527 - .L_2526)
	.align		4
.L_2526:
        /*00fc*/ 	.word	index@(.nv.constant0._ZN10layer_norm22ln_bwd_finalize_kernelINS_22Kernel_traits_finalizeILj1024E13__nv_bfloat16S2_fS2_fjLb0ELj1024ELj4ENS_18Kernel_traits_baseILj1024ES2_S2_fS2_fjLj1024EEEEELb0ELb0EEEvNS_9BwdParamsE)
        /*0100*/ 	.short	0x0210
        /*0102*/ 	.short	0x0128


	//----- nvinfo : EIATTR_SW_WAR
	.align		4
.L_2527:
        /*0104*/ 	.byte	0x04, 0x36
        /*0106*/ 	.short	(.L_2529 - .L_2528)
.L_2528:
        /*0108*/ 	.word	0x00000008
.L_2529:


//--------------------- .nv.info._ZN10layer_norm13ln_bwd_kernelINS_13Kernel_traitsI13__nv_bfloat16S2_fS2_fjLj1024ELj1ELj4ELj1ELj16ENS_18Kernel_traits_baseILj1024ES2_S2_fS2_fjLj128EEEEELb1ELb0ELb1ELb0EEEvNS_9BwdParamsE --------------------------
	.section	.nv.info._ZN10layer_norm13ln_bwd_kernelINS_13Kernel_traitsI13__nv_bfloat16S2_fS2_fjLj1024ELj1ELj4ELj1ELj16ENS_18Kernel_traits_baseILj1024ES2_S2_fS2_fjLj128EEEEELb1ELb0ELb1ELb0EEEvNS_9BwdParamsE,"",@"SHT_CUDA_INFO"
	.sectionflags	@""
	.align	4


	//----- nvinfo : EIATTR_CUDA_API_VERSION
	.align		4
        /*0000*/ 	.byte	0x04, 0x37
        /*0002*/ 	.short	(.L_2531 - .L_2530)
.L_2530:
        /*0004*/ 	.word	0x00000082


	//----- nvinfo : EIATTR_KPARAM_INFO
	.align		4
.L_2531:
        /*0008*/ 	.byte	0x04, 0x17
        /*000a*/ 	.short	(.L_2533 - .L_2532)
.L_2532:
        /*000c*/ 	.word	0x00000000
        /*0010*/ 	.short	0x0000
        /*0012*/ 	.short	0x0000
        /*0014*/ 	.byte	0x00, 0xf0, 0xa1, 0x04


	//----- nvinfo : EIATTR_SPARSE_MMA_MASK
	.align		4
.L_2533:
        /*0018*/ 	.byte	0x03, 0x50
        /*001a*/ 	.short	0x0000


	//----- nvinfo : EIATTR_MAXREG_COUNT
	.align		4
        /*001c*/ 	.byte	0x03, 0x1b
        /*001e*/ 	.short	0x00ff


	//----- nvinfo : EIATTR_NUM_BARRIERS
	.align		4
        /*0020*/ 	.byte	0x02, 0x4c
        /*0022*/ 	.byte	0x01
	.zero		1


	//----- nvinfo : EIATTR_MERCURY_ISA_VERSION
	.align		4
        /*0024*/ 	.byte	0x03, 0x5f
        /*0026*/ 	.short	0x0101


	//----- nvinfo : EIATTR_COOP_GROUP_MASK_REGIDS
	.align		4
        /*0028*/ 	.byte	0x04, 0x29
        /*002a*/ 	.short	(.L_2535 - .L_2534)


	//   ....[0]....
.L_2534:
        /*002c*/ 	.word	0xffffffff


	//   ....[1]....
        /*0030*/ 	.word	0xffffffff


	//   ....[2]....
        /*0034*/ 	.word	0xffffffff


	//   ....[3]....
        /*0038*/ 	.word	0xffffffff


	//   ....[4]....
        /*003c*/ 	.word	0xffffffff


	//   ....[5]....
        /*0040*/ 	.word	0xffffffff


	//   ....[6]....
        /*0044*/ 	.word	0xffffffff


	//   ....[7]....
        /*0048*/ 	.word	0xffffffff


	//   ....[8]....
        /*004c*/ 	.word	0xffffffff


	//   ....[9]....
        /*0050*/ 	.word	0xffffffff


	//   ....[10]....
        /*0054*/ 	.word	0x05000098


	//   ....[11]....
        /*0058*/ 	.word	0x05000098


	//   ....[12]....
        /*005c*/ 	.word	0x05000098


	//   ....[13]....
        /*0060*/ 	.word	0x05000098


	//   ....[14]....
        /*0064*/ 	.word	0x05000098


	//   ....[15]....
        /*0068*/ 	.word	0x05000098


	//   ....[16]....
        /*006c*/ 	.word	0x05000098


	//   ....[17]....
        /*0070*/ 	.word	0x05000098


	//   ....[18]....
        /*0074*/ 	.word	0x05000098


	//   ....[19]....
        /*0078*/ 	.word	0x05000098


	//----- nvinfo : EIATTR_COOP_GROUP_INSTR_OFFSETS
	.align		4
.L_2535:
        /*007c*/ 	.byte	0x04, 0x28
        /*007e*/ 	.short	(.L_2537 - .L_2536)


	//   ....[0]....
.L_2536:
        /*0080*/ 	.word	0x00002400


	//   ....[1]....
        /*0084*/ 	.word	0x00002410


	//   ....[2]....
        /*0088*/ 	.word	0x00002440


	//   ....[3]....
        /*008c*/ 	.word	0x00002450


	//   ....[4]....
        /*0090*/ 	.word	0x00002480


	//   ....[5]....
        /*0094*/ 	.word	0x00002490


	//   ....[6]....
        /*0098*/ 	.word	0x000024c0


	//   ....[7]....
        /*009c*/ 	.word	0x000024d0


	//   ....[8]....
        /*00a0*/ 	.word	0x00002500


	//   ....[9]....
        /*00a4*/ 	.word	0x00002510


	//   ....[10]....
        /*00a8*/ 	.word	0x00006360


	//   ....[11]....
        /*00ac*/ 	.word	0x00006400


	//   ....[12]....
        /*00b0*/ 	.word	0x00006460


	//   ....[13]....
        /*00b4*/ 	.word	0x000064c0


	//   ....[14]....
        /*00b8*/ 	.word	0x00006530


	//   ....[15]....
        /*00bc*/ 	.word	0x00006590


	//   ....[16]....
        /*00c0*/ 	.word	0x00006600


	//   ....[17]....
        /*00c4*/ 	.word	0x00006660


	//   ....[18]....
        /*00c8*/ 	.word	0x000066d0


	//   ....[19]....
        /*00cc*/ 	.word	0x00006730


	//----- nvinfo : EIATTR_EXIT_INSTR_OFFSETS
	.align		4
.L_2537:
        /*00d0*/ 	.byte	0x04, 0x1c
        /*00d2*/ 	.short	(.L_2539 - .L_2538)


	//   ....[0]....
.L_2538:
        /*00d4*/ 	.word	0x000062d0


	//   ....[1]....
        /*00d8*/ 	.word	0x00006300


	//----- nvinfo : EIATTR_MAX_THREADS
	.align		4
.L_2539:
        /*00dc*/ 	.byte	0x04, 0x05
        /*00de*/ 	.short	(.L_2541 - .L_2540)
.L_2540:
        /*00e0*/ 	.word	0x00000080
        /*00e4*/ 	.word	0x00000001
        /*00e8*/ 	.word	0x00000001


	//----- nvinfo : EIATTR_CRS_STACK_SIZE
	.align		4
.L_2541:
        /*00ec*/ 	.byte	0x04, 0x1e
        /*00ee*/ 	.short	(.L_2543 - .L_2542)
.L_2542:
        /*00f0*/ 	.word	0x00000000


	//----- nvinfo : EIATTR_CBANK_PARAM_SIZE
	.align		4
.L_2543:
        /*00f4*/ 	.byte	0x03, 0x19
        /*00f6*/ 	.short	0x0128


	//----- nvinfo : EIATTR_PARAM_CBANK
	.align		4
        /*00f8*/ 	.byte	0x04, 0x0a
        /*00fa*/ 	.short	(.L_2545 - .L_2544)
	.align		4
.L_2544:
        /*00fc*/ 	.word	index@(.nv.constant0._ZN10layer_norm13ln_bwd_kernelINS_13Kernel_traitsI13__nv_bfloat16S2_fS2_fjLj1024ELj1ELj4ELj1ELj16ENS_18Kernel_traits_baseILj1024ES2_S2_fS2_fjLj128EEEEELb1ELb0ELb1ELb0EEEvNS_9BwdParamsE)
        /*0100*/ 	.short	0x0210
        /*0102*/ 	.short	0x0128


	//----- nvinfo : EIATTR_SW_WAR
	.align		4
.L_2545:
        /*0104*/ 	.byte	0x04, 0x36
        /*0106*/ 	.short	(.L_2547 - .L_2546)
.L_2546:
        /*0108*/ 	.word	0x00000008
.L_2547:


//--------------------- .nv.info._ZN10layer_norm22ln_bwd_finalize_kernelINS_22Kernel_traits_finalizeILj1024E13__nv_bfloat16S2_fS2_fjLb0ELj1024ELj4ENS_18Kernel_traits_baseILj1024ES2_S2_fS2_fjLj1024EEEEELb0ELb1EEEvNS_9BwdParamsE --------------------------
	.section	.nv.info._ZN10layer_norm22ln_bwd_finalize_kernelINS_22Kernel_traits_finalizeILj1024E13__nv_bfloat16S2_fS2_fjLb0ELj1024ELj4ENS_18Kernel_traits_baseILj1024ES2_S2_fS2_fjLj1024EEEEELb0ELb1EEEvNS_9BwdParamsE,"",@"SHT_CUDA_INFO"
	.sectionflags	@""
	.align	4


	//----- nvinfo : EIATTR_CUDA_API_VERSION
	.align		4
        /*0000*/ 	.byte	0x04, 0x37
        /*0002*/ 	.short	(.L_2549 - .L_2548)
.L_2548:
        /*0004*/ 	.word	0x00000082


	//----- nvinfo : EIATTR_KPARAM_INFO
	.align		4
.L_2549:
        /*0008*/ 	.byte	0x04, 0x17
        /*000a*/ 	.short	(.L_2551 - .L_2550)
.L_2550:
        /*000c*/ 	.word	0x00000000
        /*0010*/ 	.short	0x0000
        /*0012*/ 	.short	0x0000
        /*0014*/ 	.byte	0x00, 0xf0, 0xa1, 0x04


	//----- nvinfo : EIATTR_SPARSE_MMA_MASK
	.align		4
.L_2551:
        /*0018*/ 	.byte	0x03, 0x50
        /*001a*/ 	.short	0x0000


	//----- nvinfo : EIATTR_MAXREG_COUNT
	.align		4
        /*001c*/ 	.byte	0x03, 0x1b
        /*001e*/ 	.short	0x0040


	//----- nvinfo : EIATTR_NUM_BARRIERS
	.align		4
        /*0020*/ 	.byte	0x02, 0x4c
        /*0022*/ 	.byte	0x01
	.zero		1


	//----- nvinfo : EIATTR_MERCURY_ISA_VERSION
	.align		4
        /*0024*/ 	.byte	0x03, 0x5f
        /*0026*/ 	.short	0x0101


	//----- nvinfo : EIATTR_COOP_GROUP_MASK_REGIDS
	.align		4
        /*0028*/ 	.byte	0x04, 0x29
        /*002a*/ 	.short	(.L_2553 - .L_2552)


	//   ....[0]....
.L_2552:
        /*002c*/ 	.word	0xffffffff


	//   ....[1]....
        /*0030*/ 	.word	0xffffffff


	//   ....[2]....
        /*0034*/ 	.word	0xffffffff


	//   ....[3]....
        /*0038*/ 	.word	0xffffffff


	//   ....[4]....
        /*003c*/ 	.word	0xffffffff


	//   ....[5]....
        /*0040*/ 	.word	0xffffffff


	//   ....[6]....
        /*0044*/ 	.word	0xffffffff


	//   ....[7]....
        /*0048*/ 	.word	0xffffffff


	//   ....[8]....
        /*004c*/ 	.word	0xffffffff


	//   ....[9]....
        /*0050*/ 	.word	0xffffffff


	//   ....[10]....
        /*0054*/ 	.word	0x05000011


	//   ....[11]....
        /*0058*/ 	.word	0x05000011


	//   ....[12]....
        /*005c*/ 	.word	0x05000011


	//   ....[13]....
        /*0060*/ 	.word	0x05000011


	//   ....[14]....
        /*0064*/ 	.word	0x05000011


	//   ....[15]....
        /*0068*/ 	.word	0x05000011


	//   ....[16]....
        /*006c*/ 	.word	0x05000011


	//   ....[17]....
        /*0070*/ 	.word	0x05000011


	//   ....[18]....
        /*0074*/ 	.word	0x05000011


	//   ....[19]....
        /*0078*/ 	.word	0x05000011


	//----- nvinfo : EIATTR_COOP_GROUP_INSTR_OFFSETS
	.align		4
.L_2553:
        /*007c*/ 	.byte	0x04, 0x28
        /*007e*/ 	.short	(.L_2555 - .L_2554)


	//   ....[0]....
.L_2554:
        /*0080*/ 	.word	0x000008e0


	//   ....[1]....
        /*0084*/ 	.word	0x000008f0


	//   ....[2]....
        /*0088*/ 	.word	0x00000920


	//   ....[3]....
        /*008c*/ 	.word	0x00000930


	//   ....[4]....
        /*0090*/ 	.word	0x00000960


	//   ....[5]....
        /*0094*/ 	.word	0x00000970


	//   ....[6]....
        /*0098*/ 	.word	0x000009a0


	//   ....[7]....
        /*009c*/ 	.word	0x000009b0


	//   ....[8]....
        /*00a0*/ 	.word	0x000009e0


	//   ....[9]....
        /*00a4*/ 	.word	0x000009f0


	//   ....[10]....
        /*00a8*/ 	.word	0x00000bf0


	//   ....[11]....
        /*00ac*/ 	.word	0x00000c60


	//   ....[12]....
        /*00b0*/ 	.word	0x00000cd0


	//   ....[13]....
        /*00b4*/ 	.word	0x00000d40


	//   ....[14]....
        /*00b8*/ 	.word	0x00000db0


	//   ....[15]....
        /*00bc*/ 	.word	0x00000e10


	//   ....[16]....
        /*00c0*/ 	.word	0x00000e80


	//   ....[17]....
        /*00c4*/ 	.word	0x00000ef0


	//   ....[18]....
        /*00c8*/ 	.word	0x00000f60


	//   ....[19]....
        /*00cc*/ 	.word	0x00000fd0


	//----- nvinfo : EIATTR_EXIT_INSTR_OFFSETS
	.align		4
.L_2555:
        /*00d0*/ 	.byte	0x04, 0x1c
        /*00d2*/ 	.short	(.L_2557 - .L_2556)


	//   ....[0]....
.L_2556:
        /*00d4*/ 	.word	0x00000070


	//   ....[1]....
        /*00d8*/ 	.word	0x00000b90


	//----- nvinfo : EIATTR_MAX_THREADS
	.align		4
.L_2557:
        /*00dc*/ 	.byte	0x04, 0x05
        /*00de*/ 	.short	(.L_2559 - .L_2558)
.L_2558:
        /*00e0*/ 	.word	0x00000400
        /*00e4*/ 	.word	0x00000001
        /*00e8*/ 	.word	0x00000001


	//----- nvinfo : EIATTR_CRS_STACK_SIZE
	.align		4
.L_2559:
        /*00ec*/ 	.byte	0x04, 0x1e
        /*00ee*/ 	.short	(.L_2561 - .L_2560)
.L_2560:
        /*00f0*/ 	.word	0x00000000


	//----- nvinfo : EIATTR_CBANK_PARAM_SIZE
	.align		4
.L_2561:
        /*00f4*/ 	.byte	0x03, 0x19
        /*00f6*/ 	.short	0x0128


	//----- nvinfo : EIATTR_PARAM_CBANK
	.align		4
        /*00f8*/ 	.byte	0x04, 0x0a
        /*00fa*/ 	.short	(.L_2563 - .L_2562)
	.align		4
.L_2562:
        /*00fc*/ 	.word	index@(.nv.constant0._ZN10layer_norm22ln_bwd_finalize_kernelINS_22Kernel_traits_finalizeILj1024E13__nv_bfloat16S2_fS2_fjLb0ELj1024ELj4ENS_18Kernel_traits_baseILj1024ES2_S2_fS2_fjLj1024EEEEELb0ELb1EEEvNS_9BwdParamsE)
        /*0100*/ 	.short	0x0210
        /*0102*/ 	.short	0x0128


	//----- nvinfo : EIATTR_SW_WAR
	.align		4
.L_2563:
        /*0104*/ 	.byte	0x04, 0x36
        /*0106*/ 	.short	(.L_2565 - .L_2564)
.L_2564:
        /*0108*/ 	.word	0x00000008
.L_2565:


//--------------------- .nv.info._ZN10layer_norm13ln_bwd_kernelINS_13Kernel_traitsI13__nv_bfloat16S2_fS2_fjLj1024ELj1ELj4ELj1ELj16ENS_18Kernel_traits_baseILj1024ES2_S2_fS2_fjLj128EEEEELb1ELb0ELb1ELb1EEEvNS_9BwdParamsE --------------------------
	.section	.nv.info._ZN10layer_norm13ln_bwd_kernelINS_13Kernel_traitsI13__nv_bfloat16S2_fS2_fjLj1024ELj1ELj4ELj1ELj16ENS_18Kernel_traits_baseILj1024ES2_S2_fS2_fjLj128EEEEELb1ELb0ELb1ELb1EEEvNS_9BwdParamsE,"",@"SHT_CUDA_INFO"
	.sectionflags	@""
	.align	4


	//----- nvinfo : EIATTR_CUDA_API_VERSION
	.align		4
        /*0000*/ 	.byte	0x04, 0x37
        /*0002*/ 	.short	(.L_2567 - .L_2566)
.L_2566:
        /*0004*/ 	.word	0x00000082


	//----- nvinfo : EIATTR_KPARAM_INFO
	.align		4
.L_2567:
        /*0008*/ 	.byte	0x04, 0x17
        /*000a*/ 	.short	(.L_2569 - .L_2568)
.L_2568:
        /*000c*/ 	.word	0x00000000
        /*0010*/ 	.short	0x0000
        /*0012*/ 	.short	0x0000
        /*0014*/ 	.byte	0x00, 0xf0, 0xa1, 0x04


	//----- nvinfo : EIATTR_SPARSE_MMA_MASK
	.align		4
.L_2569:
        /*0018*/ 	.byte	0x03, 0x50
        /*001a*/ 	.short	0x0000


	//----- nvinfo : EIATTR_MAXREG_COUNT
	.align		4
        /*001c*/ 	.byte	0x03, 0x1b
        /*001e*/ 	.short	0x00ff


	//----- nvinfo : EIATTR_NUM_BARRIERS
	.align		4
        /*0020*/ 	.byte	0x02, 0x4c
        /*0022*/ 	.byte	0x01
	.zero		1


	//----- nvinfo : EIATTR_MERCURY_ISA_VERSION
	.align		4
        /*0024*/ 	.byte	0x03, 0x5f
        /*0026*/ 	.short	0x0101


	//----- nvinfo : EIATTR_COOP_GROUP_MASK_REGIDS
	.align		4
        /*0028*/ 	.byte	0x04, 0x29
        /*002a*/ 	.short	(.L_2571 - .L_2570)


	//   ....[0]....
.L_2570:
        /*002c*/ 	.word	0xffffffff


	//   ....[1]....
        /*0030*/ 	.word	0xffffffff


	//   ....[2]....
        /*0034*/ 	.word	0xffffffff


	//   ....[3]....
        /*0038*/ 	.word	0xffffffff


	//   ....[4]....
        /*003c*/ 	.word	0xffffffff


	//   ....[5]....
        /*0040*/ 	.word	0xffffffff


	//   ....[6]....
        /*0044*/ 	.word	0xffffffff


	//   ....[7]....
        /*0048*/ 	.word	0xffffffff


	//   ....[8]....
        /*004c*/ 	.word	0xffffffff


	//   ....[9]....
        /*0050*/ 	.word	0xffffffff


	//   ....[10]....
        /*0054*/ 	.word	0x050000a7


	//   ....[11]....
        /*0058*/ 	.word	0x050000a7


	//   ....[12]....
        /*005c*/ 	.word	0x050000a7


	//   ....[13]....
        /*0060*/ 	.word	0x050000a7


	//   ....[14]....
        /*0064*/ 	.word	0x050000a7


	//   ....[15]....
        /*0068*/ 	.word	0x050000a7


	//   ....[16]....
        /*006c*/ 	.word	0x050000a7


	//   ....[17]....
        /*0070*/ 	.word	0x050000a7


	//   ....[18]....
        /*0074*/ 	.word	0x050000a7


	//   ....[19]....
        /*0078*/ 	.word	0x050000a7


	//----- nvinfo : EIATTR_COOP_GROUP_INSTR_OFFSETS
	.align		4
.L_2571:
        /*007c*/ 	.byte	0x04, 0x28
        /*007e*/ 	.short	(.L_2573 - .L_2572)


	//   ....[0]....
.L_2572:
        /*0080*/ 	.word	0x00002210


	//   ....[1]....
        /*0084*/ 	.word	0x00002220


	//   ....[2]....
        /*0088*/ 	.word	0x00002250


	//   ....[3]....
        /*008c*/ 	.word	0x00002260


	//   ....[4]....
        /*0090*/ 	.word	0x00002290


	//   ....[5]....
        /*0094*/ 	.word	0x000022a0


	//   ....[6]....
        /*0098*/ 	.word	0x000022d0


	//   ....[7]....
        /*009c*/ 	.word	0x000022e0


	//   ....[8]....
        /*00a0*/ 	.word	0x00002310


	//   ....[9]....
        /*00a4*/ 	.word	0x00002320


	//   ....[10]....
        /*00a8*/ 	.word	0x00005aa0


	//   ....[11]....
        /*00ac*/ 	.word	0x00005b30


	//   ....[12]....
        /*00b0*/ 	.word	0x00005ba0


	//   ....[13]....
        /*00b4*/ 	.word	0x00005c00


	//   ....[14]....
        /*00b8*/ 	.word	0x00005c70


	//   ....[15]....
        /*00bc*/ 	.word	0x00005cd0


	//   ....[16]....
        /*00c0*/ 	.word	0x00005d40


	//   ....[17]....
        /*00c4*/ 	.word	0x00005da0


	//   ....[18]....
        /*00c8*/ 	.word	0x00005e10


	//   ....[19]....
        /*00cc*/ 	.word	0x00005e70


	//----- nvinfo : EIATTR_EXIT_INSTR_OFFSETS
	.align		4
.L_2573:
        /*00d0*/ 	.byte	0x04, 0x1c
        /*00d2*/ 	.short	(.L_2575 - .L_2574)


	//   ....[0]....
.L_2574:
        /*00d4*/ 	.word	0x00005a30


	//----- nvinfo : EIATTR_MAX_THREADS
	.align		4
.L_2575:
        /*00d8*/ 	.byte	0x04, 0x05
        /*00da*/ 	.short	(.L_2577 - .L_2576)
.L_2576:
        /*00dc*/ 	.word	0x00000080
        /*00e0*/ 	.word	0x00000001
        /*00e4*/ 	.word	0x00000001


	//----- nvinfo : EIATTR_CRS_STACK_SIZE
	.align		4
.L_2577:
        /*00e8*/ 	.byte	0x04, 0x1e
        /*00ea*/ 	.short	(.L_2579 - .L_2578)
.L_2578:
        /*00ec*/ 	.word	0x00000000


	//----- nvinfo : EIATTR_CBANK_PARAM_SIZE
	.align		4
.L_2579:
        /*00f0*/ 	.byte	0x03, 0x19
        /*00f2*/ 	.short	0x0128


	//----- nvinfo : EIATTR_PARAM_CBANK
	.align		4
        /*00f4*/ 	.byte	0x04, 0x0a
        /*00f6*/ 	.short	(.L_2581 - .L_2580)
	.align		4
.L_2580:
        /*00f8*/ 	.word	index@(.nv.constant0._ZN10layer_norm13ln_bwd_kernelINS_13Kernel_traitsI13__nv_bfloat16S2_fS2_fjLj1024ELj1ELj4ELj1ELj16ENS_18Kernel_traits_baseILj1024ES2_S2_fS2_fjLj128EEEEELb1ELb0ELb1ELb1EEEvNS_9BwdParamsE)
        /*00fc*/ 	.short	0x0210
        /*00fe*/ 	.short	0x0128


	//----- nvinfo : EIATTR_SW_WAR
	.align		4
.L_2581:
        /*0100*/ 	.byte	0x04, 0x36
        /*0102*/ 	.short	(.L_2583 - .L_2582)
.L_2582:
        /*0104*/ 	.word	0x00000008
.L_2583:


//--------------------- .nv.info._ZN10layer_norm13ln_bwd_kernelINS_13Kernel_traitsI13__nv_bfloat16S2_fS2_fjLj1024ELj1ELj4ELj1ELj16ENS_18Kernel_traits_baseILj1024ES2_S2_fS2_fjLj128EEEEELb1ELb1ELb0ELb0EEEvNS_9BwdParamsE --------------------------
	.section	.nv.info._ZN10layer_norm13ln_bwd_kernelINS_13Kernel_traitsI13__nv_bfloat16S2_fS2_fjLj1024ELj1ELj4ELj1ELj16ENS_18Kernel_traits_baseILj1024ES2_S2_fS2_fjLj128EEEEELb1ELb1ELb0ELb0EEEvNS_9BwdParamsE,"",@"SHT_CUDA_INFO"
	.sectionflags	@""
	.align	4


	//----- nvinfo : EIATTR_CUDA_API_VERSION
	.align		4
        /*0000*/ 	.byte	0x04, 0x37
        /*0002*/ 	.short	(.L_2585 - .L_2584)
.L_2584:
        /*0004*/ 	.word	0x00000082


	//----- nvinfo : EIATTR_KPARAM_INFO
	.align		4
.L_2585:
        /*0008*/ 	.byte	0x04, 0x17
        /*000a*/ 	.short	(.L_2587 - .L_2586)
.L_2586:
        /*000c*/ 	.word	0x00000000
        /*0010*/ 	.short	0x0000
        /*0012*/ 	.short	0x0000
        /*0014*/ 	.byte	0x00, 0xf0, 0xa1, 0x04


	//----- nvinfo : EIATTR_SPARSE_MMA_MASK
	.align		4
.L_2587:
        /*0018*/ 	.byte	0x03, 0x50
        /*001a*/ 	.short	0x0000


	//----- nvinfo : EIATTR_MAXREG_COUNT
	.align		4
        /*001c*/ 	.byte	0x03, 0x1b
        /*001e*/ 	.short	0x00ff


	//----- nvinfo : EIATTR_NUM_BARRIERS
	.align		4
        /*0020*/ 	.byte	0x02, 0x4c
        /*0022*/ 	.byte	0x01
	.zero		1


	//----- nvinfo : EIATTR_ANNOTATIONS
	.align		4
        /*0024*/ 	.byte	0x04, 0x55
        /*0026*/ 	.short	(.L_2589 - .L_2588)


	//   ....[0]....
.L_2588:
        /* <DEDUP_REMOVED lines=45> */


	//----- nvinfo : EIATTR_MERCURY_ISA_VERSION
	.align		4
.L_2589:
        /*02e8*/ 	.byte	0x03, 0x5f
        /*02ea*/ 	.short	0x0101


	//----- nvinfo : EIATTR_COOP_GROUP_MASK_REGIDS
	.align		4
        /*02ec*/ 	.byte	0x04, 0x29
        /*02ee*/ 	.short	(.L_2591 - .L_2590)


	//   ....[0]....
.L_2590:
        /*02f0*/ 	.word	0xffffffff


	//   ....[1]....
        /*02f4*/ 	.word	0xffffffff


	//   ....[2]....
        /*02f8*/ 	.word	0xffffffff


	//   ....[3]....
        /*02fc*/ 	.word	0xffffffff


	//   ....[4]....
        /*0300*/ 	.word	0xffffffff


	//   ....[5]....
        /*0304*/ 	.word	0xffffffff


	//   ....[6]....
        /*0308*/ 	.word	0xffffffff


	//   ....[7]....
        /*030c*/ 	.word	0xffffffff


	//   ....[8]....
        /*0310*/ 	.word	0xffffffff


	//   ....[9]....
        /*0314*/ 	.word	0xffffffff


	//   ....[10]....
        /*0318*/ 	.word	0x050000a4


	//   ....[11]....
        /*031c*/ 	.word	0x050000a4


	//   ....[12]....
        /*0320*/ 	.word	0x050000a4


	//   ....[13]....
        /*0324*/ 	.word	0x050000a4


	//   ....[14]....
        /*0328*/ 	.word	0x050000a4


	//   ....[15]....
        /*032c*/ 	.word	0x050000a4


	//   ....[16]....
        /*0330*/ 	.word	0x050000a4


	//   ....[17]....
        /*0334*/ 	.word	0x050000a4


	//   ....[18]....
        /*0338*/ 	.word	0x050000a4


	//   ....[19]....
        /*033c*/ 	.word	0x050000a4


	//----- nvinfo : EIATTR_COOP_GROUP_INSTR_OFFSETS
	.align		4
.L_2591:
        /*0340*/ 	.byte	0x04, 0x28
        /*0342*/ 	.short	(.L_2593 - .L_2592)


	//   ....[0]....
.L_2592:
        /*0344*/ 	.word	0x00002990


	//   ....[1]....
        /*0348*/ 	.word	0x000029b0


	//   ....[2]....
        /*034c*/ 	.word	0x000029d0


	//   ....[3]....
        /*0350*/ 	.word	0x000029f0


	//   ....[4]....
        /*0354*/ 	.word	0x00002a10


	//   ....[5]....
        /*0358*/ 	.word	0x00002a30


	//   ....[6]....
        /*035c*/ 	.word	0x00002a50


	//   ....[7]....
        /*0360*/ 	.word	0x00002a70


	//   ....[8]....
        /*0364*/ 	.word	0x00002a80


	//   ....[9]....
        /*0368*/ 	.word	0x00002aa0


	//   ....[10]....
        /*036c*/ 	.word	0x000068a0


	//   ....[11]....
        /*0370*/ 	.word	0x00006930


	//   ....[12]....
        /*0374*/ 	.word	0x00006990


	//   ....[13]....
        /*0378*/ 	.word	0x000069e0


	//   ....[14]....
        /*037c*/ 	.word	0x00006a40


	//   ....[15]....
        /*0380*/ 	.word	0x00006a90


	//   ....[16]....
        /*0384*/ 	.word	0x00006af0


	//   ....[17]....
        /*0388*/ 	.word	0x00006b40


	//   ....[18]....
        /*038c*/ 	.word	0x00006ba0


	//   ....[19]....
        /*0390*/ 	.word	0x00006bf0


	//----- nvinfo : EIATTR_EXIT_INSTR_OFFSETS
	.align		4
.L_2593:
        /*0394*/ 	.byte	0x04, 0x1c
        /*0396*/ 	.short	(.L_2595 - .L_2594)


	//   ....[0]....
.L_2594:
        /*0398*/ 	.word	0x000067b0


	//   ....[1]....
        /*039c*/ 	.word	0x00006830


	//----- nvinfo : EIATTR_MAX_THREADS
	.align		4
.L_2595:
        /*03a0*/ 	.byte	0x04, 0x05
        /*03a2*/ 	.short	(.L_2597 - .L_2596)
.L_2596:
        /*03a4*/ 	.word	0x00000080
        /*03a8*/ 	.word	0x00000001
        /*03ac*/ 	.word	0x00000001


	//----- nvinfo : EIATTR_CRS_STACK_SIZE
	.align		4
.L_2597:
        /*03b0*/ 	.byte	0x04, 0x1e
        /*03b2*/ 	.short	(.L_2599 - .L_2598)
.L_2598:
        /*03b4*/ 	.word	0x00000000


	//----- nvinfo : EIATTR_CBANK_PARAM_SIZE
	.align		4
.L_2599:
        /*03b8*/ 	.byte	0x03, 0x19
        /*03ba*/ 	.short	0x0128


	//----- nvinfo : EIATTR_PARAM_CBANK
	.align		4
        /*03bc*/ 	.byte	0x04, 0x0a
        /*03be*/ 	.short	(.L_2601 - .L_2600)
	.align		4
.L_2600:
        /*03c0*/ 	.word	index@(.nv.constant0._ZN10layer_norm13ln_bwd_kernelINS_13Kernel_traitsI13__nv_bfloat16S2_fS2_fjLj1024ELj1ELj4ELj1ELj16ENS_18Kernel_traits_baseILj1024ES2_S2_fS2_fjLj128EEEEELb1ELb1ELb0ELb0EEEvNS_9BwdParamsE)
        /*03c4*/ 	.short	0x0210
        /*03c6*/ 	.short	0x0128


	//----- nvinfo : EIATTR_SW_WAR
	.align		4
.L_2601:
        /*03c8*/ 	.byte	0x04, 0x36
        /*03ca*/ 	.short	(.L_2603 - .L_2602)
.L_2602:
        /*03cc*/ 	.word	0x00000008
.L_2603:


//--------------------- .nv.info._ZN10layer_norm13ln_bwd_kernelINS_13Kernel_traitsI13__nv_bfloat16S2_fS2_fjLj1024ELj1ELj4ELj1ELj16ENS_18Kernel_traits_baseILj1024ES2_S2_fS2_fjLj128EEEEELb1ELb1ELb0ELb1EEEvNS_9BwdParamsE --------------------------
	.section	.nv.info._ZN10layer_norm13ln_bwd_kernelINS_13Kernel_traitsI13__nv_bfloat16S2_fS2_fjLj1024ELj1ELj4ELj1ELj16ENS_18Kernel_traits_baseILj1024ES2_S2_fS2_fjLj128EEEEELb1ELb1ELb0ELb1EEEvNS_9BwdParamsE,"",@"SHT_CUDA_INFO"
	.sectionflags	@""
	.align	4


	//----- nvinfo : EIATTR_CUDA_API_VERSION
	.align		4
        /*0000*/ 	.byte	0x04, 0x37
        /*0002*/ 	.short	(.L_2605 - .L_2604)
.L_2604:
        /*0004*/ 	.word	0x00000082


	//----- nvinfo : EIATTR_KPARAM_INFO
	.align		4
.L_2605:
        /*0008*/ 	.byte	0x04, 0x17
        /*000a*/ 	.short	(.L_2607 - .L_2606)
.L_2606:
        /*000c*/ 	.word	0x00000000
        /*0010*/ 	.short	0x0000
        /*0012*/ 	.short	0x0000
        /*0014*/ 	.byte	0x00, 0xf0, 0xa1, 0x04


	//----- nvinfo : EIATTR_SPARSE_MMA_MASK
	.align		4
.L_2607:
        /*0018*/ 	.byte	0x03, 0x50
        /*001a*/ 	.short	0x0000


	//----- nvinfo : EIATTR_MAXREG_COUNT
	.align		4
        /*001c*/ 	.byte	0x03, 0x1b
        /*001e*/ 	.short	0x00ff


	//----- nvinfo : EIATTR_NUM_BARRIERS
	.align		4
        /*0020*/ 	.byte	0x02, 0x4c
        /*0022*/ 	.byte	0x01
	.zero		1


	//----- nvinfo : EIATTR_ANNOTATIONS
	.align		4
        /*0024*/ 	.byte	0x04, 0x55
        /*0026*/ 	.short	(.L_2609 - .L_2608)


	//   ....[0]....
.L_2608:
        /* <DEDUP_REMOVED lines=25> */


	//----- nvinfo : EIATTR_MERCURY_ISA_VERSION
	.align		4
.L_2609:
        /*01a8*/ 	.byte	0x03, 0x5f
        /*01aa*/ 	.short	0x0101


	//----- nvinfo : EIATTR_COOP_GROUP_MASK_REGIDS
	.align		4
        /*01ac*/ 	.byte	0x04, 0x29
        /*01ae*/ 	.short	(.L_2611 - .L_2610)


	//   ....[0]....
.L_2610:
        /*01b0*/ 	.word	0xffffffff


	//   ....[1]....
        /*01b4*/ 	.word	0xffffffff


	//   ....[2]....
        /*01b8*/ 	.word	0xffffffff


	//   ....[3]....
        /*01bc*/ 	.word	0xffffffff


	//   ....[4]....
        /*01c0*/ 	.word	0xffffffff


	//   ....[5]....
        /*01c4*/ 	.word	0xffffffff


	//   ....[6]....
        /*01c8*/ 	.word	0xffffffff


	//   ....[7]....
        /*01cc*/ 	.word	0xffffffff


	//   ....[8]....
        /*01d0*/ 	.word	0xffffffff


	//   ....[9]....
        /*01d4*/ 	.word	0xffffffff


	//   ....[10]....
        /*01d8*/ 	.word	0x05000063


	//   ....[11]....
        /*01dc*/ 	.word	0x05000063


	//   ....[12]....
        /*01e0*/ 	.word	0x05000063


	//   ....[13]....
        /*01e4*/ 	.word	0x05000063


	//   ....[14]....
        /*01e8*/ 	.word	0x05000063


	//   ....[15]....
        /*01ec*/ 	.word	0x05000063


	//   ....[16]....
        /*01f0*/ 	.word	0x05000063


	//   ....[17]....
        /*01f4*/ 	.word	0x05000063


	//   ....[18]....
        /*01f8*/ 	.word	0x05000063


	//   ....[19]....
        /*01fc*/ 	.word	0x05000063


	//----- nvinfo : EIATTR_COOP_GROUP_INSTR_OFFSETS
	.align		4
.L_2611:
        /*0200*/ 	.byte	0x04, 0x28
        /*0202*/ 	.short	(.L_2613 - .L_2612)


	//   ....[0]....
.L_2612:
        /*0204*/ 	.word	0x00002450


	//   ....[1]....
        /*0208*/ 	.word	0x00002470


	//   ....[2]....
        /*020c*/ 	.word	0x00002490


	//   ....[3]....
        /*0210*/ 	.word	0x000024b0


	//   ....[4]....
        /*0214*/ 	.word	0x000024d0


	//   ....[5]....
        /*0218*/ 	.word	0x000024f0


	//   ....[6]....
        /*021c*/ 	.word	0x00002510


	//   ....[7]....
        /*0220*/ 	.word	0x00002530


	//   ....[8]....
        /*0224*/ 	.word	0x00002540


	//   ....[9]....
        /*0228*/ 	.word	0x00002560


	//   ....[10]....
        /*022c*/ 	.word	0x000060d0


	//   ....[11]....
        /*0230*/ 	.word	0x00006160


	//   ....[12]....
        /*0234*/ 	.word	0x000061c0


	//   ....[13]....
        /*0238*/ 	.word	0x00006210


	//   ....[14]....
        /*023c*/ 	.word	0x00006270


	//   ....[15]....
        /*0240*/ 	.word	0x000062c0


	//   ....[16]....
        /*0244*/ 	.word	0x00006320


	//   ....[17]....
        /*0248*/ 	.word	0x00006370


	//   ....[18]....
        /*024c*/ 	.word	0x000063d0


	//   ....[19]....
        /*0250*/ 	.word	0x00006420


	//----- nvinfo : EIATTR_EXIT_INSTR_OFFSETS
	.align		4
.L_2613:
        /*0254*/ 	.byte	0x04, 0x1c
        /*0256*/ 	.short	(.L_2615 - .L_2614)


	//   ....[0]....
.L_2614:
        /*0258*/ 	.word	0x00006060


	//----- nvinfo : EIATTR_MAX_THREADS
	.align		4
.L_2615:
        /*025c*/ 	.byte	0x04, 0x05
        /*025e*/ 	.short	(.L_2617 - .L_2616)
.L_2616:
        /*0260*/ 	.word	0x00000080
        /*0264*/ 	.word	0x00000001
        /*0268*/ 	.word	0x00000001


	//----- nvinfo : EIATTR_CRS_STACK_SIZE
	.align		4
.L_2617:
        /*026c*/ 	.byte	0x04, 0x1e
        /*026e*/ 	.short	(.L_2619 - .L_2618)
.L_2618:
        /*0270*/ 	.word	0x00000000


	//----- nvinfo : EIATTR_CBANK_PARAM_SIZE
	.align		4
.L_2619:
        /*0274*/ 	.byte	0x03, 0x19
        /*0276*/ 	.short	0x0128


	//----- nvinfo : EIATTR_PARAM_CBANK
	.align		4
        /*0278*/ 	.byte	0x04, 0x0a
        /*027a*/ 	.short	(.L_2621 - .L_2620)
	.align		4
.L_2620:
        /*027c*/ 	.word	index@(.nv.constant0._ZN10layer_norm13ln_bwd_kernelINS_13Kernel_traitsI13__nv_bfloat16S2_fS2_fjLj1024ELj1ELj4ELj1ELj16ENS_18Kernel_traits_baseILj1024ES2_S2_fS2_fjLj128EEEEELb1ELb1ELb0ELb1EEEvNS_9BwdParamsE)
        /*0280*/ 	.short	0x0210
        /*0282*/ 	.short	0x0128


	//----- nvinfo : EIATTR_SW_WAR
	.align		4
.L_2621:
        /*0284*/ 	.byte	0x04, 0x36
        /*0286*/ 	.short	(.L_2623 - .L_2622)
.L_2622:
        /*0288*/ 	.word	0x00000008
.L_2623:


//--------------------- .nv.info._ZN10layer_norm22ln_bwd_finalize_kernelINS_22Kernel_traits_finalizeILj1024E13__nv_bfloat16S2_fS2_fjLb1ELj1024ELj4ENS_18Kernel_traits_baseILj1024ES2_S2_fS2_fjLj1024EEEEELb1ELb0EEEvNS_9BwdParamsE --------------------------
	.section	.nv.info._ZN10layer_norm22ln_bwd_finalize_kernelINS_22Kernel_traits_finalizeILj1024E13__nv_bfloat16S2_fS2_fjLb1ELj1024ELj4ENS_18Kernel_traits_baseILj1024ES2_S2_fS2_fjLj1024EEEEELb1ELb0EEEvNS_9BwdParamsE,"",@"SHT_CUDA_INFO"
	.sectionflags	@""
	.align	4


	//----- nvinfo : EIATTR_CUDA_API_VERSION
	.align		4
        /*0000*/ 	.byte	0x04, 0x37
        /*0002*/ 	.short	(.L_2625 - .L_2624)
.L_2624:
        /*0004*/ 	.word	0x00000082


	//----- nvinfo : EIATTR_KPARAM_INFO
	.align		4
.L_2625:
        /*0008*/ 	.byte	0x04, 0x17
        /*000a*/ 	.short	(.L_2627 - .L_2626)
.L_2626:
        /*000c*/ 	.word	0x00000000
        /*0010*/ 	.short	0x0000
        /*0012*/ 	.short	0x0000
        /*0014*/ 	.byte	0x00, 0xf0, 0xa1, 0x04


	//----- nvinfo : EIATTR_SPARSE_MMA_MASK
	.align		4
.L_2627:
        /*0018*/ 	.byte	0x03, 0x50
        /*001a*/ 	.short	0x0000


	//----- nvinfo : EIATTR_MAXREG_COUNT
	.align		4
        /*001c*/ 	.byte	0x03, 0x1b
        /*001e*/ 	.short	0x0040


	//----- nvinfo : EIATTR_NUM_BARRIERS
	.align		4
        /*0020*/ 	.byte	0x02, 0x4c
        /*0022*/ 	.byte	0x01
	.zero		1


	//----- nvinfo : EIATTR_MERCURY_ISA_VERSION
	.align		4
        /*0024*/ 	.byte	0x03, 0x5f
        /*0026*/ 	.short	0x0101


	//----- nvinfo : EIATTR_COOP_GROUP_MASK_REGIDS
	.align		4
        /*0028*/ 	.byte	0x04, 0x29
        /*002a*/ 	.short	(.L_2629 - .L_2628)


	//   ....[0]....
.L_2628:
        /*002c*/ 	.word	0xffffffff


	//   ....[1]....
        /*0030*/ 	.word	0xffffffff


	//   ....[2]....
        /*0034*/ 	.word	0xffffffff


	//   ....[3]....
        /*0038*/ 	.word	0xffffffff


	//   ....[4]....
        /*003c*/ 	.word	0xffffffff


	//   ....[5]....
        /*0040*/ 	.word	0xffffffff


	//   ....[6]....
        /*0044*/ 	.word	0xffffffff


	//   ....[7]....
        /*0048*/ 	.word	0xffffffff


	//   ....[8]....
        /*004c*/ 	.word	0xffffffff


	//   ....[9]....
        /*0050*/ 	.word	0xffffffff


	//   ....[10]....
        /*0054*/ 	.word	0xffffffff


	//   ....[11]....
        /*0058*/ 	.word	0xffffffff


	//   ....[12]....
        /*005c*/ 	.word	0xffffffff


	//   ....[13]....
        /*0060*/ 	.word	0xffffffff


	//   ....[14]....
        /*0064*/ 	.word	0xffffffff


	//   ....[15]....
        /*0068*/ 	.word	0x05000014


	//   ....[16]....
        /*006c*/ 	.word	0x05000014


	//   ....[17]....
        /*0070*/ 	.word	0x05000014


	//   ....[18]....
        /*0074*/ 	.word	0x05000014


	//   ....[19]....
        /*0078*/ 	.word	0x05000014


	//   ....[20]....
        /*007c*/ 	.word	0x05000014


	//   ....[21]....
        /*0080*/ 	.word	0x05000014


	//   ....[22]....
        /*0084*/ 	.word	0x05000014


	//   ....[23]....
        /*0088*/ 	.word	0x05000014


	//   ....[24]....
        /*008c*/ 	.word	0x05000014


	//   ....[25]....
        /*0090*/ 	.word	0x05000014


	//   ....[26]....
        /*0094*/ 	.word	0x05000014


	//   ....[27]....
        /*0098*/ 	.word	0x05000014


	//   ....[28]....
        /*009c*/ 	.word	0x05000014


	//   ....[29]....
        /*00a0*/ 	.word	0x05000014


	//----- nvinfo : EIATTR_COOP_GROUP_INSTR_OFFSETS
	.align		4
.L_2629:
        /*00a4*/ 	.byte	0x04, 0x28
        /*00a6*/ 	.short	(.L_2631 - .L_2630)


	//   ....[0]....
.L_2630:
        /*00a8*/ 	.word	0x00000ad0


	//   ....[1]....
        /*00ac*/ 	.word	0x00000ae0


	//   ....[2]....
        /*00b0*/ 	.word	0x00000af0


	//   ....[3]....
        /*00b4*/ 	.word	0x00000b20


	//   ....[4]....
        /*00b8*/ 	.word	0x00000b40


	//   ....[5]....
        /*00bc*/ 	.word	0x00000b50


	//   ....[6]....
        /*00c0*/ 	.word	0x00000b90


	//   ....[7]....
        /*00c4*/ 	.word	0x00000ba0


	//   ....[8]....
        /*00c8*/ 	.word	0x00000bb0


	//   ....[9]....
        /*00cc*/ 	.word	0x00000be0


	//   ....[10]....
        /*00d0*/ 	.word	0x00000c00


	//   ....[11]....
        /*00d4*/ 	.word	0x00000c10


	//   ....[12]....
        /*00d8*/ 	.word	0x00000c40


	//   ....[13]....
        /*00dc*/ 	.word	0x00000c60


	//   ....[14]....
        /*00e0*/ 	.word	0x00000c70


	//   ....[15]....
        /*00e4*/ 	.word	0x00000f20


	//   ....[16]....
        /*00e8*/ 	.word	0x00000f90


	//   ....[17]....
        /*00ec*/ 	.word	0x00001000


	//   ....[18]....
        /*00f0*/ 	.word	0x00001070


	//   ....[19]....
        /*00f4*/ 	.word	0x000010e0


	//   ....[20]....
        /*00f8*/ 	.word	0x00001140


	//   ....[21]....
        /*00fc*/ 	.word	0x000011b0


	//   ....[22]....
        /*0100*/ 	.word	0x00001220


	//   ....[23]....
        /*0104*/ 	.word	0x00001290


	//   ....[24]....
        /*0108*/ 	.word	0x00001300


	//   ....[25]....
        /*010c*/ 	.word	0x00001360


	//   ....[26]....
        /*0110*/ 	.word	0x000013d0


	//   ....[27]....
        /*0114*/ 	.word	0x00001440


	//   ....[28]....
        /*0118*/ 	.word	0x000014b0


	//   ....[29]....
        /*011c*/ 	.word	0x00001520


	//----- nvinfo : EIATTR_EXIT_INSTR_OFFSETS
	.align		4
.L_2631:
        /*0120*/ 	.byte	0x04, 0x1c
        /*0122*/ 	.short	(.L_2633 - .L_2632)


	//   ....[0]....
.L_2632:
        /*0124*/ 	.word	0x00000070


	//   ....[1]....
        /*0128*/ 	.word	0x00000ec0


	//----- nvinfo : EIATTR_MAX_THREADS
	.align		4
.L_2633:
        /*012c*/ 	.byte	0x04, 0x05
        /*012e*/ 	.short	(.L_2635 - .L_2634)
.L_2634:
        /*0130*/ 	.word	0x00000400
        /*0134*/ 	.word	0x00000001
        /*0138*/ 	.word	0x00000001


	//----- nvinfo : EIATTR_CRS_STACK_SIZE
	.align		4
.L_2635:
        /*013c*/ 	.byte	0x04, 0x1e
        /*013e*/ 	.short	(.L_2637 - .L_2636)
.L_2636:
        /*0140*/ 	.word	0x00000000


	//----- nvinfo : EIATTR_CBANK_PARAM_SIZE
	.align		4
.L_2637:
        /*0144*/ 	.byte	0x03, 0x19
        /*0146*/ 	.short	0x0128


	//----- nvinfo : EIATTR_PARAM_CBANK
	.align		4
        /*0148*/ 	.byte	0x04, 0x0a
        /*014a*/ 	.short	(.L_2639 - .L_2638)
	.align		4
.L_2638:
        /*014c*/ 	.word	index@(.nv.constant0._ZN10layer_norm22ln_bwd_finalize_kernelINS_22Kernel_traits_finalizeILj1024E13__nv_bfloat16S2_fS2_fjLb1ELj1024ELj4ENS_18Kernel_traits_baseILj1024ES2_S2_fS2_fjLj1024EEEEELb1ELb0EEEvNS_9BwdParamsE)
        /*0150*/ 	.short	0x0210
        /*0152*/ 	.short	0x0128


	//----- nvinfo : EIATTR_SW_WAR
	.align		4
.L_2639:
        /*0154*/ 	.byte	0x04, 0x36
        /*0156*/ 	.short	(.L_2641 - .L_2640)
.L_2640:
        /*0158*/ 	.word	0x00000008
.L_2641:


//--------------------- .nv.info._ZN10layer_norm13ln_bwd_kernelINS_13Kernel_traitsI13__nv_bfloat16S2_fS2_fjLj1024ELj1ELj4ELj1ELj16ENS_18Kernel_traits_baseILj1024ES2_S2_fS2_fjLj128EEEEELb1ELb1ELb1ELb0EEEvNS_9BwdParamsE --------------------------
	.section	.nv.info._ZN10layer_norm13ln_bwd_kernelINS_13Kernel_traitsI13__nv_bfloat16S2_fS2_fjLj1024ELj1ELj4ELj1ELj16ENS_18Kernel_traits_baseILj1024ES2_S2_fS2_fjLj128EEEEELb1ELb1ELb1ELb0EEEvNS_9BwdParamsE,"",@"SHT_CUDA_INFO"
	.sectionflags	@""
	.align	4


	//----- nvinfo : EIATTR_CUDA_API_VERSION
	.align		4
        /*0000*/ 	.byte	0x04, 0x37
        /*0002*/ 	.short	(.L_2643 - .L_2642)
.L_2642:
        /*0004*/ 	.word	0x00000082


	//----- nvinfo : EIATTR_KPARAM_INFO
	.align		4
.L_2643:
        /*0008*/ 	.byte	0x04, 0x17
        /*000a*/ 	.short	(.L_2645 - .L_2644)
.L_2644:
        /*000c*/ 	.word	0x00000000
        /*0010*/ 	.short	0x0000
        /*0012*/ 	.short	0x0000
        /*0014*/ 	.byte	0x00, 0xf0, 0xa1, 0x04


	//----- nvinfo : EIATTR_SPARSE_MMA_MASK
	.align		4
.L_2645:
        /*0018*/ 	.byte	0x03, 0x50
        /*001a*/ 	.short	0x0000


	//----- nvinfo : EIATTR_MAXREG_COUNT
	.align		4
        /*001c*/ 	.byte	0x03, 0x1b
        /*001e*/ 	.short	0x00ff


	//----- nvinfo : EIATTR_NUM_BARRIERS
	.align		4
        /*0020*/ 	.byte	0x02, 0x4c
        /*0022*/ 	.byte	0x01
	.zero		1


	//----- nvinfo : EIATTR_ANNOTATIONS
	.align		4
        /*0024*/ 	.byte	0x04, 0x55
        /*0026*/ 	.short	(.L_2647 - .L_2646)


	//   ....[0]....
.L_2646:
        /* <DEDUP_REMOVED lines=57> */


	//----- nvinfo : EIATTR_MERCURY_ISA_VERSION
	.align		4
.L_2647:
        /*03a8*/ 	.byte	0x03, 0x5f
        /*03aa*/ 	.short	0x0101


	//----- nvinfo : EIATTR_COOP_GROUP_MASK_REGIDS
	.align		4
        /*03ac*/ 	.byte	0x04, 0x29
        /*03ae*/ 	.short	(.L_2649 - .L_2648)


	//   ....[0]....
.L_2648:
        /*03b0*/ 	.word	0xffffffff


	//   ....[1]....
        /*03b4*/ 	.word	0xffffffff


	//   ....[2]....
        /*03b8*/ 	.word	0xffffffff


	//   ....[3]....
        /*03bc*/ 	.word	0xffffffff


	//   ....[4]....
        /*03c0*/ 	.word	0xffffffff


	//   ....[5]....
        /*03c4*/ 	.word	0xffffffff


	//   ....[6]....
        /*03c8*/ 	.word	0xffffffff


	//   ....[7]....
        /*03cc*/ 	.word	0xffffffff


	//   ....[8]....
        /*03d0*/ 	.word	0xffffffff


	//   ....[9]....
        /*03d4*/ 	.word	0xffffffff


	//   ....[10]....
        /*03d8*/ 	.word	0x05000009


	//   ....[11]....
        /*03dc*/ 	.word	0x05000009


	//   ....[12]....
        /*03e0*/ 	.word	0x05000009


	//   ....[13]....
        /*03e4*/ 	.word	0x05000009


	//   ....[14]....
        /*03e8*/ 	.word	0x05000009


	//   ....[15]....
        /*03ec*/ 	.word	0x05000009


	//   ....[16]....
        /*03f0*/ 	.word	0x05000009


	//   ....[17]....
        /*03f4*/ 	.word	0x05000009


	//   ....[18]....
        /*03f8*/ 	.word	0x05000009


	//   ....[19]....
        /*03fc*/ 	.word	0x05000009


	//----- nvinfo : EIATTR_COOP_GROUP_INSTR_OFFSETS
	.align		4
.L_2649:
        /*0400*/ 	.byte	0x04, 0x28
        /*0402*/ 	.short	(.L_2651 - .L_2650)


	//   ....[0]....
.L_2650:
        /*0404*/ 	.word	0x00002ed0


	//   ....[1]....
        /*0408*/ 	.word	0x00002ef0


	//   ....[2]....
        /*040c*/ 	.word	0x00002f10


	//   ....[3]....
        /*0410*/ 	.word	0x00002f30


	//   ....[4]....
        /*0414*/ 	.word	0x00002f50


	//   ....[5]....
        /*0418*/ 	.word	0x00002f70


	//   ....[6]....
        /*041c*/ 	.word	0x00002f90


	//   ....[7]....
        /*0420*/ 	.word	0x00002fb0


	//   ....[8]....
        /*0424*/ 	.word	0x00002fc0


	//   ....[9]....
        /*0428*/ 	.word	0x00002fe0


	//   ....[10]....
        /*042c*/ 	.word	0x00008d40


	//   ....[11]....
        /*0430*/ 	.word	0x00008dd0


	//   ....[12]....
        /*0434*/ 	.word	0x00008e30


	//   ....[13]....
        /*0438*/ 	.word	0x00008e80


	//   ....[14]....
        /*043c*/ 	.word	0x00008ee0


	//   ....[15]....
        /*0440*/ 	.word	0x00008f30


	//   ....[16]....
        /*0444*/ 	.word	0x00008f90


	//   ....[17]....
        /*0448*/ 	.word	0x00008fe0


	//   ....[18]....
        /*044c*/ 	.word	0x00009040


	//   ....[19]....
        /*0450*/ 	.word	0x00009090


	//----- nvinfo : EIATTR_EXIT_INSTR_OFFSETS
	.align		4
.L_2651:
        /*0454*/ 	.byte	0x04, 0x1c
        /*0456*/ 	.short	(.L_2653 - .L_2652)


	//   ....[0]....
.L_2652:
        /*0458*/ 	.word	0x00008c50


	//   ....[1]....
        /*045c*/ 	.word	0x00008cd0


	//----- nvinfo : EIATTR_MAX_THREADS
	.align		4
.L_2653:
        /*0460*/ 	.byte	0x04, 0x05
        /*0462*/ 	.short	(.L_2655 - .L_2654)
.L_2654:
        /*0464*/ 	.word	0x00000080
        /*0468*/ 	.word	0x00000001
        /*046c*/ 	.word	0x00000001


	//----- nvinfo : EIATTR_CRS_STACK_SIZE
	.align		4
.L_2655:
        /*0470*/ 	.byte	0x04, 0x1e
        /*0472*/ 	.short	(.L_2657 - .L_2656)
.L_2656:
        /*0474*/ 	.word	0x00000000


	//----- nvinfo : EIATTR_CBANK_PARAM_SIZE
	.align		4
.L_2657:
        /*0478*/ 	.byte	0x03, 0x19
        /*047a*/ 	.short	0x0128


	//----- nvinfo : EIATTR_PARAM_CBANK
	.align		4
        /*047c*/ 	.byte	0x04, 0x0a
        /*047e*/ 	.short	(.L_2659 - .L_2658)
	.align		4
.L_2658:
        /*0480*/ 	.word	index@(.nv.constant0._ZN10layer_norm13ln_bwd_kernelINS_13Kernel_traitsI13__nv_bfloat16S2_fS2_fjLj1024ELj1ELj4ELj1ELj16ENS_18Kernel_traits_baseILj1024ES2_S2_fS2_fjLj128EEEEELb1ELb1ELb1ELb0EEEvNS_9BwdParamsE)
        /*0484*/ 	.short	0x0210
        /*0486*/ 	.short	0x0128


	//----- nvinfo : EIATTR_SW_WAR
	.align		4
.L_2659:
        /*0488*/ 	.byte	0x04, 0x36
        /*048a*/ 	.short	(.L_2661 - .L_2660)
.L_2660:
        /*048c*/ 	.word	0x00000008
.L_2661:


//--------------------- .nv.info._ZN10layer_norm22ln_bwd_finalize_kernelINS_22Kernel_traits_finalizeILj1024E13__nv_bfloat16S2_fS2_fjLb1ELj1024ELj4ENS_18Kernel_traits_baseILj1024ES2_S2_fS2_fjLj1024EEEEELb1ELb1EEEvNS_9BwdParamsE --------------------------
	.section	.nv.info._ZN10layer_norm22ln_bwd_finalize_kernelINS_22Kernel_traits_finalizeILj1024E13__nv_bfloat16S2_fS2_fjLb1ELj1024ELj4ENS_18Kernel_traits_baseILj1024ES2_S2_fS2_fjLj1024EEEEELb1ELb1EEEvNS_9BwdParamsE,"",@"SHT_CUDA_INFO"
	.sectionflags	@""
	.align	4


	//----- nvinfo : EIATTR_CUDA_API_VERSION
	.align		4
        /*0000*/ 	.byte	0x04, 0x37
        /*0002*/ 	.short	(.L_2663 - .L_2662)
.L_2662:
        /*0004*/ 	.word	0x00000082


	//----- nvinfo : EIATTR_KPARAM_INFO
	.align		4
.L_2663:
        /*0008*/ 	.byte	0x04, 0x17
        /*000a*/ 	.short	(.L_2665 - .L_2664)
.L_2664:
        /*000c*/ 	.word	0x00000000
        /*0010*/ 	.short	0x0000
        /*0012*/ 	.short	0x0000
        /*0014*/ 	.byte	0x00, 0xf0, 0xa1, 0x04


	//----- nvinfo : EIATTR_SPARSE_MMA_MASK
	.align		4
.L_2665:
        /*0018*/ 	.byte	0x03, 0x50
        /*001a*/ 	.short	0x0000


	//----- nvinfo : EIATTR_MAXREG_COUNT
	.align		4
        /*001c*/ 	.byte	0x03, 0x1b
        /*001e*/ 	.short	0x0040


	//----- nvinfo : EIATTR_NUM_BARRIERS
	.align		4
        /*0020*/ 	.byte	0x02, 0x4c
        /*0022*/ 	.byte	0x01
	.zero		1


	//----- nvinfo : EIATTR_MERCURY_ISA_VERSION
	.align		4
        /*0024*/ 	.byte	0x03, 0x5f
        /*0026*/ 	.short	0x0101


	//----- nvinfo : EIATTR_COOP_GROUP_MASK_REGIDS
	.align		4
        /*0028*/ 	.byte	0x04, 0x29
        /*002a*/ 	.short	(.L_2667 - .L_2666)


	//   ....[0]....
.L_2666:
        /*002c*/ 	.word	0xffffffff


	//   ....[1]....
        /*0030*/ 	.word	0xffffffff


	//   ....[2]....
        /*0034*/ 	.word	0xffffffff


	//   ....[3]....
        /*0038*/ 	.word	0xffffffff


	//   ....[4]....
        /*003c*/ 	.word	0xffffffff


	//   ....[5]....
        /*0040*/ 	.word	0xffffffff


	//   ....[6]....
        /*0044*/ 	.word	0xffffffff


	//   ....[7]....
        /*0048*/ 	.word	0xffffffff


	//   ....[8]....
        /*004c*/ 	.word	0xffffffff


	//   ....[9]....
        /*0050*/ 	.word	0xffffffff


	//   ....[10]....
        /*0054*/ 	.word	0xffffffff


	//   ....[11]....
        /*0058*/ 	.word	0xffffffff


	//   ....[12]....
        /*005c*/ 	.word	0xffffffff


	//   ....[13]....
        /*0060*/ 	.word	0xffffffff


	//   ....[14]....
        /*0064*/ 	.word	0xffffffff


	//   ....[15]....
        /*0068*/ 	.word	0x05000014


	//   ....[16]....
        /*006c*/ 	.word	0x05000014


	//   ....[17]....
        /*0070*/ 	.word	0x05000014


	//   ....[18]....
        /*0074*/ 	.word	0x05000014


	//   ....[19]....
        /*0078*/ 	.word	0x05000014


	//   ....[20]....
        /*007c*/ 	.word	0x05000014


	//   ....[21]....
        /*0080*/ 	.word	0x05000014


	//   ....[22]....
        /*0084*/ 	.word	0x05000014


	//   ....[23]....
        /*0088*/ 	.word	0x05000014


	//   ....[24]....
        /*008c*/ 	.word	0x05000014


	//   ....[25]....
        /*0090*/ 	.word	0x05000014


	//   ....[26]....
        /*0094*/ 	.word	0x05000014


	//   ....[27]....
        /*0098*/ 	.word	0x05000014


	//   ....[28]....
        /*009c*/ 	.word	0x05000014


	//   ....[29]....
        /*00a0*/ 	.word	0x05000014


	//----- nvinfo : EIATTR_COOP_GROUP_INSTR_OFFSETS
	.align		4
.L_2667:
        /*00a4*/ 	.byte	0x04, 0x28
        /*00a6*/ 	.short	(.L_2669 - .L_2668)


	//   ....[0]....
.L_2668:
        /*00a8*/ 	.word	0x00000ab0


	//   ....[1]....
        /*00ac*/ 	.word	0x00000ac0


	//   ....[2]....
        /*00b0*/ 	.word	0x00000ad0


	//   ....[3]....
        /*00b4*/ 	.word	0x00000b00


	//   ....[4]....
        /*00b8*/ 	.word	0x00000b20


	//   ....[5]....
        /*00bc*/ 	.word	0x00000b30


	//   ....[6]....
        /*00c0*/ 	.word	0x00000b60


	//   ....[7]....
        /*00c4*/ 	.word	0x00000b80


	//   ....[8]....
        /*00c8*/ 	.word	0x00000b90


	//   ....[9]....
        /*00cc*/ 	.word	0x00000bc0


	//   ....[10]....
        /*00d0*/ 	.word	0x00000be0


	//   ....[11]....
        /*00d4*/ 	.word	0x00000bf0


	//   ....[12]....
        /*00d8*/ 	.word	0x00000c20


	//   ....[13]....
        /*00dc*/ 	.word	0x00000c40


	//   ....[14]....
        /*00e0*/ 	.word	0x00000c50


	//   ....[15]....
        /*00e4*/ 	.word	0x00000ee0


	//   ....[16]....
        /*00e8*/ 	.word	0x00000f50


	//   ....[17]....
        /*00ec*/ 	.word	0x00000fc0


	//   ....[18]....
        /*00f0*/ 	.word	0x00001030


	//   ....[19]....
        /*00f4*/ 	.word	0x000010a0


	//   ....[20]....
        /*00f8*/ 	.word	0x00001100


	//   ....[21]....
        /*00fc*/ 	.word	0x00001170


	//   ....[22]....
        /*0100*/ 	.word	0x000011e0


	//   ....[23]....
        /*0104*/ 	.word	0x00001250


	//   ....[24]....
        /*0108*/ 	.word	0x000012c0


	//   ....[25]....
        /*010c*/ 	.word	0x00001320


	//   ....[26]....
        /*0110*/ 	.word	0x00001390


	//   ....[27]....
        /*0114*/ 	.word	0x00001400


	//   ....[28]....
        /*0118*/ 	.word	0x00001470


	//   ....[29]....
        /*011c*/ 	.word	0x000014e0


	//----- nvinfo : EIATTR_EXIT_INSTR_OFFSETS
	.align		4
.L_2669:
        /*0120*/ 	.byte	0x04, 0x1c
        /*0122*/ 	.short	(.L_2671 - .L_2670)


	//   ....[0]....
.L_2670:
        /*0124*/ 	.word	0x00000070


	//   ....[1]....
        /*0128*/ 	.word	0x00000e80


	//----- nvinfo : EIATTR_MAX_THREADS
	.align		4
.L_2671:
        /*012c*/ 	.byte	0x04, 0x05
        /*012e*/ 	.short	(.L_2673 - .L_2672)
.L_2672:
        /*0130*/ 	.word	0x00000400
        /*0134*/ 	.word	0x00000001
        /*0138*/ 	.word	0x00000001


	//----- nvinfo : EIATTR_CRS_STACK_SIZE
	.align		4
.L_2673:
        /*013c*/ 	.byte	0x04, 0x1e
        /*013e*/ 	.short	(.L_2675 - .L_2674)
.L_2674:
        /*0140*/ 	.word	0x00000000


	//----- nvinfo : EIATTR_CBANK_PARAM_SIZE
	.align		4
.L_2675:
        /*0144*/ 	.byte	0x03, 0x19
        /*0146*/ 	.short	0x0128


	//----- nvinfo : EIATTR_PARAM_CBANK
	.align		4
        /*0148*/ 	.byte	0x04, 0x0a
        /*014a*/ 	.short	(.L_2677 - .L_2676)
	.align		4
.L_2676:
        /*014c*/ 	.word	index@(.nv.constant0._ZN10layer_norm22ln_bwd_finalize_kernelINS_22Kernel_traits_finalizeILj1024E13__nv_bfloat16S2_fS2_fjLb1ELj1024ELj4ENS_18Kernel_traits_baseILj1024ES2_S2_fS2_fjLj1024EEEEELb1ELb1EEEvNS_9BwdParamsE)
        /*0150*/ 	.short	0x0210
        /*0152*/ 	.short	0x0128


	//----- nvinfo : EIATTR_SW_WAR
	.align		4
.L_2677:
        /*0154*/ 	.byte	0x04, 0x36
        /*0156*/ 	.short	(.L_2679 - .L_2678)
.L_2678:
        /*0158*/ 	.word	0x00000008
.L_2679:


//--------------------- .nv.info._ZN10layer_norm13ln_bwd_kernelINS_13Kernel_traitsI13__nv_bfloat16S2_fS2_fjLj1024ELj1ELj4ELj1ELj16ENS_18Kernel_traits_baseILj1024ES2_S2_fS2_fjLj128EEEEELb1ELb1ELb1ELb1EEEvNS_9BwdParamsE --------------------------
	.section	.nv.info._ZN10layer_norm13ln_bwd_kernelINS_13Kernel_traitsI13__nv_bfloat16S2_fS2_fjLj1024ELj1ELj4ELj1ELj16ENS_18Kernel_traits_baseILj1024ES2_S2_fS2_fjLj128EEEEELb1ELb1ELb1ELb1EEEvNS_9BwdParamsE,"",@"SHT_CUDA_INFO"
	.sectionflags	@""
	.align	4


	//----- nvinfo : EIATTR_CUDA_API_VERSION
	.align		4
        /*0000*/ 	.byte	0x04, 0x37
        /*0002*/ 	.short	(.L_2681 - .L_2680)
.L_2680:
        /*0004*/ 	.word	0x00000082


	//----- nvinfo : EIATTR_KPARAM_INFO
	.align		4
.L_2681:
        /*0008*/ 	.byte	0x04, 0x17
        /*000a*/ 	.short	(.L_2683 - .L_2682)
.L_2682:
        /*000c*/ 	.word	0x00000000
        /*0010*/ 	.short	0x0000
        /*0012*/ 	.short	0x0000
        /*0014*/ 	.byte	0x00, 0xf0, 0xa1, 0x04


	//----- nvinfo : EIATTR_SPARSE_MMA_MASK
	.align		4
.L_2683:
        /*0018*/ 	.byte	0x03, 0x50
        /*001a*/ 	.short	0x0000


	//----- nvinfo : EIATTR_MAXREG_COUNT
	.align		4
        /*001c*/ 	.byte	0x03, 0x1b
        /*001e*/ 	.short	0x00ff


	//----- nvinfo : EIATTR_NUM_BARRIERS
	.align		4
        /*0020*/ 	.byte	0x02, 0x4c
        /*0022*/ 	.byte	0x01
	.zero		1


	//----- nvinfo : EIATTR_ANNOTATIONS
	.align		4
        /*0024*/ 	.byte	0x04, 0x55
        /*0026*/ 	.short	(.L_2685 - .L_2684)


	//   ....[0]....
.L_2684:
        /* <DEDUP_REMOVED lines=41> */


	//----- nvinfo : EIATTR_MERCURY_ISA_VERSION
	.align		4
.L_2685:
        /*02a8*/ 	.byte	0x03, 0x5f
        /*02aa*/ 	.short	0x0101


	//----- nvinfo : EIATTR_COOP_GROUP_MASK_REGIDS
	.align		4
        /*02ac*/ 	.byte	0x04, 0x29
        /*02ae*/ 	.short	(.L_2687 - .L_2686)


	//   ....[0]....
.L_2686:
        /*02b0*/ 	.word	0xffffffff


	//   ....[1]....
        /*02b4*/ 	.word	0xffffffff


	//   ....[2]....
        /*02b8*/ 	.word	0xffffffff


	//   ....[3]....
        /*02bc*/ 	.word	0xffffffff


	//   ....[4]....
        /*02c0*/ 	.word	0xffffffff


	//   ....[5]....
        /*02c4*/ 	.word	0xffffffff


	//   ....[6]....
        /*02c8*/ 	.word	0xffffffff


	//   ....[7]....
        /*02cc*/ 	.word	0xffffffff


	//   ....[8]....
        /*02d0*/ 	.word	0xffffffff


	//   ....[9]....
        /*02d4*/ 	.word	0xffffffff


	//   ....[10]....
        /*02d8*/ 	.word	0x050000c0


	//   ....[11]....
        /*02dc*/ 	.word	0x050000c0


	//   ....[12]....
        /*02e0*/ 	.word	0x050000c0


	//   ....[13]....
        /*02e4*/ 	.word	0x050000c0


	//   ....[14]....
        /*02e8*/ 	.word	0x050000c0


	//   ....[15]....
        /*02ec*/ 	.word	0x050000c0


	//   ....[16]....
        /*02f0*/ 	.word	0x050000c0


	//   ....[17]....
        /*02f4*/ 	.word	0x050000c0


	//   ....[18]....
        /*02f8*/ 	.word	0x050000c0


	//   ....[19]....
        /*02fc*/ 	.word	0x050000c0


	//----- nvinfo : EIATTR_COOP_GROUP_INSTR_OFFSETS
	.align		4
.L_2687:
        /*0300*/ 	.byte	0x04, 0x28
        /*0302*/ 	.short	(.L_2689 - .L_2688)


	//   ....[0]....
.L_2688:
        /*0304*/ 	.word	0x00002960


	//   ....[1]....
        /*0308*/ 	.word	0x00002980


	//   ....[2]....
        /*030c*/ 	.word	0x000029a0


	//   ....[3]....
        /*0310*/ 	.word	0x000029c0


	//   ....[4]....
        /*0314*/ 	.word	0x000029e0


	//   ....[5]....
        /*0318*/ 	.word	0x00002a00


	//   ....[6]....
        /*031c*/ 	.word	0x00002a20


	//   ....[7]....
        /*0320*/ 	.word	0x00002a40


	//   ....[8]....
        /*0324*/ 	.word	0x00002a50


	//   ....[9]....
        /*0328*/ 	.word	0x00002a70


	//   ....[10]....
        /*032c*/ 	.word	0x00008120


	//   ....[11]....
        /*0330*/ 	.word	0x000081b0


	//   ....[12]....
        /*0334*/ 	.word	0x00008210


	//   ....[13]....
        /*0338*/ 	.word	0x00008260


	//   ....[14]....
        /*033c*/ 	.word	0x000082c0


	//   ....[15]....
        /*0340*/ 	.word	0x00008310


	//   ....[16]....
        /*0344*/ 	.word	0x00008370


	//   ....[17]....
        /*0348*/ 	.word	0x000083c0


	//   ....[18]....
        /*034c*/ 	.word	0x00008420


	//   ....[19]....
        /*0350*/ 	.word	0x00008470


	//----- nvinfo : EIATTR_EXIT_INSTR_OFFSETS
	.align		4
.L_2689:
        /*0354*/ 	.byte	0x04, 0x1c
        /*0356*/ 	.short	(.L_2691 - .L_2690)


	//   ....[0]....
.L_2690:
        /*0358*/ 	.word	0x000080b0


	//----- nvinfo : EIATTR_MAX_THREADS
	.align		4
.L_2691:
        /*035c*/ 	.byte	0x04, 0x05
        /*035e*/ 	.short	(.L_2693 - .L_2692)
.L_2692:
        /*0360*/ 	.word	0x00000080
        /*0364*/ 	.word	0x00000001
        /*0368*/ 	.word	0x00000001


	//----- nvinfo : EIATTR_CRS_STACK_SIZE
	.align		4
.L_2693:
        /*036c*/ 	.byte	0x04, 0x1e
        /*036e*/ 	.short	(.L_2695 - .L_2694)
.L_2694:
        /*0370*/ 	.word	0x00000000


	//----- nvinfo : EIATTR_CBANK_PARAM_SIZE
	.align		4
.L_2695:
        /*0374*/ 	.byte	0x03, 0x19
        /*0376*/ 	.short	0x0128


	//----- nvinfo : EIATTR_PARAM_CBANK
	.align		4
        /*0378*/ 	.byte	0x04, 0x0a
        /*037a*/ 	.short	(.L_2697 - .L_2696)
	.align		4
.L_2696:
        /*037c*/ 	.word	index@(.nv.constant0._ZN10layer_norm13ln_bwd_kernelINS_13Kernel_traitsI13__nv_bfloat16S2_fS2_fjLj1024ELj1ELj4ELj1ELj16ENS_18Kernel_traits_baseILj1024ES2_S2_fS2_fjLj128EEEEELb1ELb1ELb1ELb1EEEvNS_9BwdParamsE)
        /*0380*/ 	.short	0x0210
        /*0382*/ 	.short	0x0128


	//----- nvinfo : EIATTR_SW_WAR
	.align		4
.L_2697:
        /*0384*/ 	.byte	0x04, 0x36
        /*0386*/ 	.short	(.L_2699 - .L_2698)
.L_2698:
        /*0388*/ 	.word	0x00000008
.L_2699:


//--------------------- .nv.info._ZN10layer_norm13ln_bwd_kernelINS_13Kernel_traitsIf13__nv_bfloat16fS2_fjLj1024ELj1ELj4ELj1ELj16ENS_18Kernel_traits_baseILj1024EfS2_fS2_fjLj128EEEEELb0ELb0ELb0ELb0EEEvNS_9BwdParamsE --------------------------
	.section	.nv.info._ZN10layer_norm13ln_bwd_kernelINS_13Kernel_traitsIf13__nv_bfloat16fS2_fjLj1024ELj1ELj4ELj1ELj16ENS_18Kernel_traits_baseILj1024EfS2_fS2_fjLj128EEEEELb0ELb0ELb0ELb0EEEvNS_9BwdParamsE,"",@"SHT_CUDA_INFO"
	.sectionflags	@""
	.align	4


	//----- nvinfo : EIATTR_CUDA_API_VERSION
	.align		4
        /*0000*/ 	.byte	0x04, 0x37
        /*0002*/ 	.short	(.L_2701 - .L_2700)
.L_2700:
        /*0004*/ 	.word	0x00000082


	//----- nvinfo : EIATTR_KPARAM_INFO
	.align		4
.L_2701:
        /*0008*/ 	.byte	0x04, 0x17
        /*000a*/ 	.short	(.L_2703 - .L_2702)
.L_2702:
        /*000c*/ 	.word	0x00000000
        /*0010*/ 	.short	0x0000
        /*0012*/ 	.short	0x0000
        /*0014*/ 	.byte	0x00, 0xf0, 0xa1, 0x04


	//----- nvinfo : EIATTR_SPARSE_MMA_MASK
	.align		4
.L_2703:
        /*0018*/ 	.byte	0x03, 0x50
        /*001a*/ 	.short	0x0000


	//----- nvinfo : EIATTR_MAXREG_COUNT
	.align		4
        /*001c*/ 	.byte	0x03, 0x1b
        /*001e*/ 	.short	0x00ff


	//----- nvinfo : EIATTR_NUM_BARRIERS
	.align		4
        /*0020*/ 	.byte	0x02, 0x4c
        /*0022*/ 	.byte	0x01
	.zero		1


	//----- nvinfo : EIATTR_MERCURY_ISA_VERSION
	.align		4
        /*0024*/ 	.byte	0x03, 0x5f
        /*0026*/ 	.short	0x0101


	//----- nvinfo : EIATTR_COOP_GROUP_MASK_REGIDS
	.align		4
        /*0028*/ 	.byte	0x04, 0x29
        /*002a*/ 	.short	(.L_2705 - .L_2704)


	//   ....[0]....
.L_2704:
        /*002c*/ 	.word	0xffffffff


	//   ....[1]....
        /*0030*/ 	.word	0xffffffff


	//   ....[2]....
        /*0034*/ 	.word	0xffffffff


	//   ....[3]....
        /*0038*/ 	.word	0xffffffff


	//   ....[4]....
        /*003c*/ 	.word	0xffffffff


	//   ....[5]....
        /*0040*/ 	.word	0xffffffff


	//   ....[6]....
        /*0044*/ 	.word	0xffffffff


	//   ....[7]....
        /*0048*/ 	.word	0xffffffff


	//   ....[8]....
        /*004c*/ 	.word	0xffffffff


	//   ....[9]....
        /*0050*/ 	.word	0xffffffff


	//   ....[10]....
        /*0054*/ 	.word	0x050000ac


	//   ....[11]....
        /*0058*/ 	.word	0x050000ac


	//   ....[12]....
        /*005c*/ 	.word	0x050000ac


	//   ....[13]....
        /*0060*/ 	.word	0x050000ac


	//   ....[14]....
        /*0064*/ 	.word	0x050000ac


	//   ....[15]....
        /*0068*/ 	.word	0x050000ac


	//   ....[16]....
        /*006c*/ 	.word	0x050000ac


	//   ....[17]....
        /*0070*/ 	.word	0x050000ac


	//   ....[18]....
        /*0074*/ 	.word	0x050000ac


	//   ....[19]....
        /*0078*/ 	.word	0x050000ac


	//----- nvinfo : EIATTR_COOP_GROUP_INSTR_OFFSETS
	.align		4
.L_2705:
        /*007c*/ 	.byte	0x04, 0x28
        /*007e*/ 	.short	(.L_2707 - .L_2706)


	//   ....[0]....
.L_2706:
        /*0080*/ 	.word	0x00001c30


	//   ....[1]....
        /*0084*/ 	.word	0x00001c40


	//   ....[2]....
        /*0088*/ 	.word	0x00001c70


	//   ....[3]....
        /*008c*/ 	.word	0x00001c80


	//   ....[4]....
        /*0090*/ 	.word	0x00001cb0


	//   ....[5]....
        /*0094*/ 	.word	0x00001cc0


	//   ....[6]....
        /*0098*/ 	.word	0x00001cf0


	//   ....[7]....
        /*009c*/ 	.word	0x00001d00


	//   ....[8]....
        /*00a0*/ 	.word	0x00001d30


	//   ....[9]....
        /*00a4*/ 	.word	0x00001d40


	//   ....[10]....
        /*00a8*/ 	.word	0x00003f00


	//   ....[11]....
        /*00ac*/ 	.word	0x00003f90


	//   ....[12]....
        /*00b0*/ 	.word	0x00004000


	//   ....[13]....
        /*00b4*/ 	.word	0x00004060


	//   ....[14]....
        /*00b8*/ 	.word	0x000040d0


	//   ....[15]....
        /*00bc*/ 	.word	0x00004130


	//   ....[16]....
        /*00c0*/ 	.word	0x000041a0


	//   ....[17]....
        /*00c4*/ 	.word	0x00004200


	//   ....[18]....
        /*00c8*/ 	.word	0x00004270


	//   ....[19]....
        /*00cc*/ 	.word	0x000042d0


	//----- nvinfo : EIATTR_EXIT_INSTR_OFFSETS
	.align		4
.L_2707:
        /*00d0*/ 	.byte	0x04, 0x1c
        /*00d2*/ 	.short	(.L_2709 - .L_2708)


	//   ....[0]....
.L_2708:
        /*00d4*/ 	.word	0x00003e60


	//   ....[1]....
        /*00d8*/ 	.word	0x00003e90


	//----- nvinfo : EIATTR_MAX_THREADS
	.align		4
.L_2709:
        /*00dc*/ 	.byte	0x04, 0x05
        /*00de*/ 	.short	(.L_2711 - .L_2710)
.L_2710:
        /*00e0*/ 	.word	0x00000080
        /*00e4*/ 	.word	0x00000001
        /*00e8*/ 	.word	0x00000001


	//----- nvinfo : EIATTR_CRS_STACK_SIZE
	.align		4
.L_2711:
        /*00ec*/ 	.byte	0x04, 0x1e
        /*00ee*/ 	.short	(.L_2713 - .L_2712)
.L_2712:
        /*00f0*/ 	.word	0x00000000


	//----- nvinfo : EIATTR_CBANK_PARAM_SIZE
	.align		4
.L_2713:
        /*00f4*/ 	.byte	0x03, 0x19
        /*00f6*/ 	.short	0x0128


	//----- nvinfo : EIATTR_PARAM_CBANK
	.align		4
        /*00f8*/ 	.byte	0x04, 0x0a
        /*00fa*/ 	.short	(.L_2715 - .L_2714)
	.align		4
.L_2714:
        /*00fc*/ 	.word	index@(.nv.constant0._ZN10layer_norm13ln_bwd_kernelINS_13Kernel_traitsIf13__nv_bfloat16fS2_fjLj1024ELj1ELj4ELj1ELj16ENS_18Kernel_traits_baseILj1024EfS2_fS2_fjLj128EEEEELb0ELb0ELb0ELb0EEEvNS_9BwdParamsE)
        /*0100*/ 	.short	0x0210
        /*0102*/ 	.short	0x0128


	//----- nvinfo : EIATTR_SW_WAR
	.align		4
.L_2715:
        /*0104*/ 	.byte	0x04, 0x36
        /*0106*/ 	.short	(.L_2717 - .L_2716)
.L_2716:
        /*0108*/ 	.word	0x00000008
.L_2717:


//--------------------- .nv.info._ZN10layer_norm13ln_bwd_kernelINS_13Kernel_traitsIf13__nv_bfloat16fS2_fjLj1024ELj1ELj4ELj1ELj16ENS_18Kernel_traits_baseILj1024EfS2_fS2_fjLj128EEEEELb0ELb0ELb0ELb1EEEvNS_9BwdParamsE --------------------------
	.section	.nv.info._ZN10layer_norm13ln_bwd_kernelINS_13Kernel_traitsIf13__nv_bfloat16fS2_fjLj1024ELj1ELj4ELj1ELj16ENS_18Kernel_traits_baseILj1024EfS2_fS2_fjLj128EEEEELb0ELb0ELb0ELb1EEEvNS_9BwdParamsE,"",@"SHT_CUDA_INFO"
	.sectionflags	@""
	.align	4


	//----- nvinfo : EIATTR_CUDA_API_VERSION
	.align		4
        /*0000*/ 	.byte	0x04, 0x37
        /*0002*/ 	.short	(.L_2719 - .L_2718)
.L_2718:
        /*0004*/ 	.word	0x00000082


	//----- nvinfo : EIATTR_KPARAM_INFO
	.align		4
.L_2719:
        /*0008*/ 	.byte	0x04, 0x17
        /*000a*/ 	.short	(.L_2721 - .L_2720)
.L_2720:
        /*000c*/ 	.word	0x00000000
        /*0010*/ 	.short	0x0000
        /*0012*/ 	.short	0x0000
        /*0014*/ 	.byte	0x00, 0xf0, 0xa1, 0x04


	//----- nvinfo : EIATTR_SPARSE_MMA_MASK
	.align		4
.L_2721:
        /*0018*/ 	.byte	0x03, 0x50
        /*001a*/ 	.short	0x0000


	//----- nvinfo : EIATTR_MAXREG_COUNT
	.align		4
        /*001c*/ 	.byte	0x03, 0x1b
        /*001e*/ 	.short	0x00ff


	//----- nvinfo : EIATTR_NUM_BARRIERS
	.align		4
        /*0020*/ 	.byte	0x02, 0x4c
        /*0022*/ 	.byte	0x01
	.zero		1


	//----- nvinfo : EIATTR_MERCURY_ISA_VERSION
	.align		4
        /*0024*/ 	.byte	0x03, 0x5f
        /*0026*/ 	.short	0x0101


	//----- nvinfo : EIATTR_COOP_GROUP_MASK_REGIDS
	.align		4
        /*0028*/ 	.byte	0x04, 0x29
        /*002a*/ 	.short	(.L_2723 - .L_2722)


	//   ....[0]....
.L_2722:
        /*002c*/ 	.word	0xffffffff


	//   ....[1]....
        /*0030*/ 	.word	0xffffffff


	//   ....[2]....
        /*0034*/ 	.word	0xffffffff


	//   ....[3]....
        /*0038*/ 	.word	0xffffffff


	//   ....[4]....
        /*003c*/ 	.word	0xffffffff


	//   ....[5]....
        /*0040*/ 	.word	0xffffffff


	//   ....[6]....
        /*0044*/ 	.word	0xffffffff


	//   ....[7]....
        /*0048*/ 	.word	0xffffffff


	//   ....[8]....
        /*004c*/ 	.word	0xffffffff


	//   ....[9]....
        /*0050*/ 	.word	0xffffffff


	//   ....[10]....
        /*0054*/ 	.word	0x050000d4


	//   ....[11]....
        /*0058*/ 	.word	0x050000d4


	//   ....[12]....
        /*005c*/ 	.word	0x050000d4


	//   ....[13]....
        /*0060*/ 	.word	0x050000d4


	//   ....[14]....
        /*0064*/ 	.word	0x050000d4


	//   ....[15]....
        /*0068*/ 	.word	0x050000d4


	//   ....[16]....
        /*006c*/ 	.word	0x050000d4


	//   ....[17]....
        /*0070*/ 	.word	0x050000d4


	//   ....[18]....
        /*0074*/ 	.word	0x050000d4


	//   ....[19]....
        /*0078*/ 	.word	0x050000d4


	//----- nvinfo : EIATTR_COOP_GROUP_INSTR_OFFSETS
	.align		4
.L_2723:
        /*007c*/ 	.byte	0x04, 0x28
        /*007e*/ 	.short	(.L_2725 - .L_2724)


	//   ....[0]....
.L_2724:
        /*0080*/ 	.word	0x00001b30


	//   ....[1]....
        /*0084*/ 	.word	0x00001b40


	//   ....[2]....
        /*0088*/ 	.word	0x00001b70


	//   ....[3]....
        /*008c*/ 	.word	0x00001b80


	//   ....[4]....
        /*0090*/ 	.word	0x00001bb0


	//   ....[5]....
        /*0094*/ 	.word	0x00001bc0


	//   ....[6]....
        /*0098*/ 	.word	0x00001bf0


	//   ....[7]....
        /*009c*/ 	.word	0x00001c00


	//   ....[8]....
        /*00a0*/ 	.word	0x00001c30


	//   ....[9]....
        /*00a4*/ 	.word	0x00001c40


	//   ....[10]....
        /*00a8*/ 	.word	0x00003bc0


	//   ....[11]....
        /*00ac*/ 	.word	0x00003c50


	//   ....[12]....
        /*00b0*/ 	.word	0x00003cc0


	//   ....[13]....
        /*00b4*/ 	.word	0x00003d20


	//   ....[14]....
        /*00b8*/ 	.word	0x00003d90


	//   ....[15]....
        /*00bc*/ 	.word	0x00003df0


	//   ....[16]....
        /*00c0*/ 	.word	0x00003e60


	//   ....[17]....
        /*00c4*/ 	.word	0x00003ec0


	//   ....[18]....
        /*00c8*/ 	.word	0x00003f30


	//   ....[19]....
        /*00cc*/ 	.word	0x00003f90


	//----- nvinfo : EIATTR_EXIT_INSTR_OFFSETS
	.align		4
.L_2725:
        /*00d0*/ 	.byte	0x04, 0x1c
        /*00d2*/ 	.short	(.L_2727 - .L_2726)


	//   ....[0]....
.L_2726:
        /*00d4*/ 	.word	0x00003b50


	//----- nvinfo : EIATTR_MAX_THREADS
	.align		4
.L_2727:
        /*00d8*/ 	.byte	0x04, 0x05
        /*00da*/ 	.short	(.L_2729 - .L_2728)
.L_2728:
        /*00dc*/ 	.word	0x00000080
        /*00e0*/ 	.word	0x00000001
        /*00e4*/ 	.word	0x00000001


	//----- nvinfo : EIATTR_CRS_STACK_SIZE
	.align		4
.L_2729:
        /*00e8*/ 	.byte	0x04, 0x1e
        /*00ea*/ 	.short	(.L_2731 - .L_2730)
.L_2730:
        /*00ec*/ 	.word	0x00000000


	//----- nvinfo : EIATTR_CBANK_PARAM_SIZE
	.align		4
.L_2731:
        /*00f0*/ 	.byte	0x03, 0x19
        /*00f2*/ 	.short	0x0128


	//----- nvinfo : EIATTR_PARAM_CBANK
	.align		4
        /*00f4*/ 	.byte	0x04, 0x0a
        /*00f6*/ 	.short	(.L_2733 - .L_2732)
	.align		4
.L_2732:
        /*00f8*/ 	.word	index@(.nv.constant0._ZN10layer_norm13ln_bwd_kernelINS_13Kernel_traitsIf13__nv_bfloat16fS2_fjLj1024ELj1ELj4ELj1ELj16ENS_18Kernel_traits_baseILj1024EfS2_fS2_fjLj128EEEEELb0ELb0ELb0ELb1EEEvNS_9BwdParamsE)
        /*00fc*/ 	.short	0x0210
        /*00fe*/ 	.short	0x0128


	//----- nvinfo : EIATTR_SW_WAR
	.align		4
.L_2733:
        /*0100*/ 	.byte	0x04, 0x36
        /*0102*/ 	.short	(.L_2735 - .L_2734)
.L_2734:
        /*0104*/ 	.word	0x00000008
.L_2735:


//--------------------- .nv.info._ZN10layer_norm13ln_bwd_kernelINS_13Kernel_traitsIf13__nv_bfloat16fS2_fjLj1024ELj1ELj4ELj1ELj16ENS_18Kernel_traits_baseILj1024EfS2_fS2_fjLj128EEEEELb0ELb0ELb1ELb0EEEvNS_9BwdParamsE --------------------------
	.section	.nv.info._ZN10layer_norm13ln_bwd_kernelINS_13Kernel_traitsIf13__nv_bfloat16fS2_fjLj1024ELj1ELj4ELj1ELj16ENS_18Kernel_traits_baseILj1024EfS2_fS2_fjLj128EEEEELb0ELb0ELb1ELb0EEEvNS_9BwdParamsE,"",@"SHT_CUDA_INFO"
	.sectionflags	@""
	.align	4


	//----- nvinfo : EIATTR_CUDA_API_VERSION
	.align		4
        /*0000*/ 	.byte	0x04, 0x37
        /*0002*/ 	.short	(.L_2737 - .L_2736)
.L_2736:
        /*0004*/ 	.word	0x00000082


	//----- nvinfo : EIATTR_KPARAM_INFO
	.align		4
.L_2737:
        /*0008*/ 	.byte	0x04, 0x17
        /*000a*/ 	.short	(.L_2739 - .L_2738)
.L_2738:
        /*000c*/ 	.word	0x00000000
        /*0010*/ 	.short	0x0000
        /*0012*/ 	.short	0x0000
        /*0014*/ 	.byte	0x00, 0xf0, 0xa1, 0x04


	//----- nvinfo : EIATTR_SPARSE_MMA_MASK
	.align		4
.L_2739:
        /*0018*/ 	.byte	0x03, 0x50
        /*001a*/ 	.short	0x0000


	//----- nvinfo : EIATTR_MAXREG_COUNT
	.align		4
        /*001c*/ 	.byte	0x03, 0x1b
        /*001e*/ 	.short	0x00ff


	//----- nvinfo : EIATTR_NUM_BARRIERS
	.align		4
        /*0020*/ 	.byte	0x02, 0x4c
        /*0022*/ 	.byte	0x01
	.zero		1


	//----- nvinfo : EIATTR_MERCURY_ISA_VERSION
	.align		4
        /*0024*/ 	.byte	0x03, 0x5f
        /*0026*/ 	.short	0x0101


	//----- nvinfo : EIATTR_COOP_GROUP_MASK_REGIDS
	.align		4
        /*0028*/ 	.byte	0x04, 0x29
        /*002a*/ 	.short	(.L_2741 - .L_2740)


	//   ....[0]....
.L_2740:
        /*002c*/ 	.word	0xffffffff


	//   ....[1]....
        /*0030*/ 	.word	0xffffffff


	//   ....[2]....
        /*0034*/ 	.word	0xffffffff


	//   ....[3]....
        /*0038*/ 	.word	0xffffffff


	//   ....[4]....
        /*003c*/ 	.word	0xffffffff


	//   ....[5]....
        /*0040*/ 	.word	0xffffffff


	//   ....[6]....
        /*0044*/ 	.word	0xffffffff


	//   ....[7]....
        /*0048*/ 	.word	0xffffffff


	//   ....[8]....
        /*004c*/ 	.word	0xffffffff


	//   ....[9]....
        /*0050*/ 	.word	0xffffffff


	//   ....[10]....
        /*0054*/ 	.word	0x050000b0


	//   ....[11]....
        /*0058*/ 	.word	0x050000b0


	//   ....[12]....
        /*005c*/ 	.word	0x050000b0


	//   ....[13]....
        /*0060*/ 	.word	0x050000b0


	//   ....[14]....
        /*0064*/ 	.word	0x050000b0


	//   ....[15]....
        /*0068*/ 	.word	0x050000b0


	//   ....[16]....
        /*006c*/ 	.word	0x050000b0


	//   ....[17]....
        /*0070*/ 	.word	0x050000b0


	//   ....[18]....
        /*0074*/ 	.word	0x050000b0


	//   ....[19]....
        /*0078*/ 	.word	0x050000b0


	//----- nvinfo : EIATTR_COOP_GROUP_INSTR_OFFSETS
	.align		4
.L_2741:
        /*007c*/ 	.byte	0x04, 0x28
        /*007e*/ 	.short	(.L_2743 - .L_2742)


	//   ....[0]....
.L_2742:
        /*0080*/ 	.word	0x00001ef0


	//   ....[1]....
        /*0084*/ 	.word	0x00001f00


	//   ....[2]....
        /*0088*/ 	.word	0x00001f30


	//   ....[3]....
        /*008c*/ 	.word	0x00001f40


	//   ....[4]....
        /*0090*/ 	.word	0x00001f70


	//   ....[5]....
        /*0094*/ 	.word	0x00001f80


	//   ....[6]....
        /*0098*/ 	.word	0x00001fb0


	//   ....[7]....
        /*009c*/ 	.word	0x00001fc0


	//   ....[8]....
        /*00a0*/ 	.word	0x00001ff0


	//   ....[9]....
        /*00a4*/ 	.word	0x00002000


	//   ....[10]....
        /*00a8*/ 	.word	0x00005860


	//   ....[11]....
        /*00ac*/ 	.word	0x00005900


	//   ....[12]....
        /*00b0*/ 	.word	0x00005960


	//   ....[13]....
        /*00b4*/ 	.word	0x000059c0


	//   ....[14]....
        /*00b8*/ 	.word	0x00005a30


	//   ....[15]....
        /*00bc*/ 	.word	0x00005a90


	//   ....[16]....
        /*00c0*/ 	.word	0x00005b00


	//   ....[17]....
        /*00c4*/ 	.word	0x00005b60


	//   ....[18]....
        /*00c8*/ 	.word	0x00005bd0


	//   ....[19]....
        /*00cc*/ 	.word	0x00005c30


	//----- nvinfo : EIATTR_EXIT_INSTR_OFFSETS
	.align		4
.L_2743:
        /*00d0*/ 	.byte	0x04, 0x1c
        /*00d2*/ 	.short	(.L_2745 - .L_2744)


	//   ....[0]....
.L_2744:
        /*00d4*/ 	.word	0x000057d0


	//   ....[1]....
        /*00d8*/ 	.word	0x00005800


	//----- nvinfo : EIATTR_MAX_THREADS
	.align		4
.L_2745:
        /*00dc*/ 	.byte	0x04, 0x05
        /*00de*/ 	.short	(.L_2747 - .L_2746)
.L_2746:
        /*00e0*/ 	.word	0x00000080
        /*00e4*/ 	.word	0x00000001
        /*00e8*/ 	.word	0x00000001


	//----- nvinfo : EIATTR_CRS_STACK_SIZE
	.align		4
.L_2747:
        /*00ec*/ 	.byte	0x04, 0x1e
        /*00ee*/ 	.short	(.L_2749 - .L_2748)
.L_2748:
        /*00f0*/ 	.word	0x00000000


	//----- nvinfo : EIATTR_CBANK_PARAM_SIZE
	.align		4
.L_2749:
        /*00f4*/ 	.byte	0x03, 0x19
        /*00f6*/ 	.short	0x0128


	//----- nvinfo : EIATTR_PARAM_CBANK
	.align		4
        /*00f8*/ 	.byte	0x04, 0x0a
        /*00fa*/ 	.short	(.L_2751 - .L_2750)
	.align		4
.L_2750:
        /*00fc*/ 	.word	index@(.nv.constant0._ZN10layer_norm13ln_bwd_kernelINS_13Kernel_traitsIf13__nv_bfloat16fS2_fjLj1024ELj1ELj4ELj1ELj16ENS_18Kernel_traits_baseILj1024EfS2_fS2_fjLj128EEEEELb0ELb0ELb1ELb0EEEvNS_9BwdParamsE)
        /*0100*/ 	.short	0x0210
        /*0102*/ 	.short	0x0128


	//----- nvinfo : EIATTR_SW_WAR
	.align		4
.L_2751:
        /*0104*/ 	.byte	0x04, 0x36
        /*0106*/ 	.short	(.L_2753 - .L_2752)
.L_2752:
        /*0108*/ 	.word	0x00000008
.L_2753:


//--------------------- .nv.info._ZN10layer_norm13ln_bwd_kernelINS_13Kernel_traitsIf13__nv_bfloat16fS2_fjLj1024ELj1ELj4ELj1ELj16ENS_18Kernel_traits_baseILj1024EfS2_fS2_fjLj128EEEEELb0ELb0ELb1ELb1EEEvNS_9BwdParamsE --------------------------
	.section	.nv.info._ZN10layer_norm13ln_bwd_kernelINS_13Kernel_traitsIf13__nv_bfloat16fS2_fjLj1024ELj1ELj4ELj1ELj16ENS_18Kernel_traits_baseILj1024EfS2_fS2_fjLj128EEEEELb0ELb0ELb1ELb1EEEvNS_9BwdParamsE,"",@"SHT_CUDA_INFO"
	.sectionflags	@""
	.align	4


	//----- nvinfo : EIATTR_CUDA_API_VERSION
	.align		4
        /*0000*/ 	.byte	0x04, 0x37
        /*0002*/ 	.short	(.L_2755 - .L_2754)
.L_2754:
        /*0004*/ 	.word	0x00000082


	//----- nvinfo : EIATTR_KPARAM_INFO
	.align		4
.L_2755:
        /*0008*/ 	.byte	0x04, 0x17
        /*000a*/ 	.short	(.L_2757 - .L_2756)
.L_2756:
        /*000c*/ 	.word	0x00000000
        /*0010*/ 	.short	0x0000
        /*0012*/ 	.short	0x0000
        /*0014*/ 	.byte	0x00, 0xf0, 0xa1, 0x04


	//----- nvinfo : EIATTR_SPARSE_MMA_MASK
	.align		4
.L_2757:
        /*0018*/ 	.byte	0x03, 0x50
        /*001a*/ 	.short	0x0000


	//----- nvinfo : EIATTR_MAXREG_COUNT
	.align		4
        /*001c*/ 	.byte	0x03, 0x1b
        /*001e*/ 	.short	0x00ff


	//----- nvinfo : EIATTR_NUM_BARRIERS
	.align		4
        /*0020*/ 	.byte	0x02, 0x4c
        /*0022*/ 	.byte	0x01
	.zero		1


	//----- nvinfo : EIATTR_MERCURY_ISA_VERSION
	.align		4
        /*0024*/ 	.byte	0x03, 0x5f
        /*0026*/ 	.short	0x0101


	//----- nvinfo : EIATTR_COOP_GROUP_MASK_REGIDS
	.align		4
        /*0028*/ 	.byte	0x04, 0x29
        /*002a*/ 	.short	(.L_2759 - .L_2758)


	//   ....[0]....
.L_2758:
        /*002c*/ 	.word	0xffffffff


	//   ....[1]....
        /*0030*/ 	.word	0xffffffff


	//   ....[2]....
        /*0034*/ 	.word	0xffffffff


	//   ....[3]....
        /*0038*/ 	.word	0xffffffff


	//   ....[4]....
        /*003c*/ 	.word	0xffffffff


	//   ....[5]....
        /*0040*/ 	.word	0xffffffff


	//   ....[6]....
        /*0044*/ 	.word	0xffffffff


	//   ....[7]....
        /*0048*/ 	.word	0xffffffff


	//   ....[8]....
        /*004c*/ 	.word	0xffffffff


	//   ....[9]....
        /*0050*/ 	.word	0xffffffff


	//   ....[10]....
        /*0054*/ 	.word	0x050000e3


	//   ....[11]....
        /*0058*/ 	.word	0x050000e3


	//   ....[12]....
        /*005c*/ 	.word	0x050000e3


	//   ....[13]....
        /*0060*/ 	.word	0x050000e3


	//   ....[14]....
        /*0064*/ 	.word	0x050000e3


	//   ....[15]....
        /*0068*/ 	.word	0x050000e3


	//   ....[16]....
        /*006c*/ 	.word	0x050000e3


	//   ....[17]....
        /*0070*/ 	.word	0x050000e3


	//   ....[18]....
        /*0074*/ 	.word	0x050000e3


	//   ....[19]....
        /*0078*/ 	.word	0x050000e3


	//----- nvinfo : EIATTR_COOP_GROUP_INSTR_OFFSETS
	.align		4
.L_2759:
        /*007c*/ 	.byte	0x04, 0x28
        /*007e*/ 	.short	(.L_2761 - .L_2760)


	//   ....[0]....
.L_2760:
        /*0080*/ 	.word	0x00001c70


	//   ....[1]....
        /*0084*/ 	.word	0x00001c80


	//   ....[2]....
        /*0088*/ 	.word	0x00001cb0


	//   ....[3]....
        /*008c*/ 	.word	0x00001cc0


	//   ....[4]....
        /*0090*/ 	.word	0x00001cf0


	//   ....[5]....
        /*0094*/ 	.word	0x00001d00


	//   ....[6]....
        /*0098*/ 	.word	0x00001d30


	//   ....[7]....
        /*009c*/ 	.word	0x00001d40


	//   ....[8]....
        /*00a0*/ 	.word	0x00001d70


	//   ....[9]....
        /*00a4*/ 	.word	0x00001d80


	//   ....[10]....
        /*00a8*/ 	.word	0x00004f00


	//   ....[11]....
        /*00ac*/ 	.word	0x00004f90


	//   ....[12]....
        /*00b0*/ 	.word	0x00005000


	//   ....[13]....
        /*00b4*/ 	.word	0x00005060


	//   ....[14]....
        /*00b8*/ 	.word	0x000050d0


	//   ....[15]....
        /*00bc*/ 	.word	0x00005130


	//   ....[16]....
        /*00c0*/ 	.word	0x000051a0


	//   ....[17]....
        /*00c4*/ 	.word	0x00005200


	//   ....[18]....
        /*00c8*/ 	.word	0x00005270


	//   ....[19]....
        /*00cc*/ 	.word	0x000052d0


	//----- nvinfo : EIATTR_EXIT_INSTR_OFFSETS
	.align		4
.L_2761:
        /*00d0*/ 	.byte	0x04, 0x1c
        /*00d2*/ 	.short	(.L_2763 - .L_2762)


	//   ....[0]....
.L_2762:
        /*00d4*/ 	.word	0x00004e90


	//----- nvinfo : EIATTR_MAX_THREADS
	.align		4
.L_2763:
        /*00d8*/ 	.byte	0x04, 0x05
        /*00da*/ 	.short	(.L_2765 - .L_2764)
.L_2764:
        /*00dc*/ 	.word	0x00000080
        /*00e0*/ 	.word	0x00000001
        /*00e4*/ 	.word	0x00000001


	//----- nvinfo : EIATTR_CRS_STACK_SIZE
	.align		4
.L_2765:
        /*00e8*/ 	.byte	0x04, 0x1e
        /*00ea*/ 	.short	(.L_2767 - .L_2766)
.L_2766:
        /*00ec*/ 	.word	0x00000000


	//----- nvinfo : EIATTR_CBANK_PARAM_SIZE
	.align		4
.L_2767:
        /*00f0*/ 	.byte	0x03, 0x19
        /*00f2*/ 	.short	0x0128


	//----- nvinfo : EIATTR_PARAM_CBANK
	.align		4
        /*00f4*/ 	.byte	0x04, 0x0a
        /*00f6*/ 	.short	(.L_2769 - .L_2768)
	.align		4
.L_2768:
        /*00f8*/ 	.word	index@(.nv.constant0._ZN10layer_norm13ln_bwd_kernelINS_13Kernel_traitsIf13__nv_bfloat16fS2_fjLj1024ELj1ELj4ELj1ELj16ENS_18Kernel_traits_baseILj1024EfS2_fS2_fjLj128EEEEELb0ELb0ELb1ELb1EEEvNS_9BwdParamsE)
        /*00fc*/ 	.short	0x0210
        /*00fe*/ 	.short	0x0128


	//----- nvinfo : EIATTR_SW_WAR
	.align		4
.L_2769:
        /*0100*/ 	.byte	0x04, 0x36
        /*0102*/ 	.short	(.L_2771 - .L_2770)
.L_2770:
        /*0104*/ 	.word	0x00000008
.L_2771:


//--------------------- .nv.info._ZN10layer_norm13ln_bwd_kernelINS_13Kernel_traitsIf13__nv_bfloat16fS2_fjLj1024ELj1ELj4ELj1ELj16ENS_18Kernel_traits_baseILj1024EfS2_fS2_fjLj128EEEEELb0ELb1ELb0ELb0EEEvNS_9BwdParamsE --------------------------
	.section	.nv.info._ZN10layer_norm13ln_bwd_kernelINS_13Kernel_traitsIf13__nv_bfloat16fS2_fjLj1024ELj1ELj4ELj1ELj16ENS_18Kernel_traits_baseILj1024EfS2_fS2_fjLj128EEEEELb0ELb1ELb0ELb0EEEvNS_9BwdParamsE,"",@"SHT_CUDA_INFO"
	.sectionflags	@""
	.align	4


	//----- nvinfo : EIATTR_CUDA_API_VERSION
	.align		4
        /*0000*/ 	.byte	0x04, 0x37
        /*0002*/ 	.short	(.L_2773 - .L_2772)
.L_2772:
        /*0004*/ 	.word	0x00000082


	//----- nvinfo : EIATTR_KPARAM_INFO
	.align		4
.L_2773:
        /*0008*/ 	.byte	0x04, 0x17
        /*000a*/ 	.short	(.L_2775 - .L_2774)
.L_2774:
        /*000c*/ 	.word	0x00000000
        /*0010*/ 	.short	0x0000
        /*0012*/ 	.short	0x0000
        /*0014*/ 	.byte	0x00, 0xf0, 0xa1, 0x04


	//----- nvinfo : EIATTR_SPARSE_MMA_MASK
	.align		4
.L_2775:
        /*0018*/ 	.byte	0x03, 0x50
        /*001a*/ 	.short	0x0000


	//----- nvinfo : EIATTR_MAXREG_COUNT
	.align		4
        /*001c*/ 	.byte	0x03, 0x1b
        /*001e*/ 	.short	0x00ff


	//----- nvinfo : EIATTR_NUM_BARRIERS
	.align		4
        /*0020*/ 	.byte	0x02, 0x4c
        /*0022*/ 	.byte	0x01
	.zero		1


	//----- nvinfo : EIATTR_ANNOTATIONS
	.align		4
        /*0024*/ 	.byte	0x04, 0x55
        /*0026*/ 	.short	(.L_2777 - .L_2776)


	//   ....[0]....
.L_2776:
        /* <DEDUP_REMOVED lines=35> */


	//----- nvinfo : EIATTR_MERCURY_ISA_VERSION
	.align		4
.L_2777:
        /*0240*/ 	.byte	0x03, 0x5f
        /*0242*/ 	.short	0x0101


	//----- nvinfo : EIATTR_COOP_GROUP_MASK_REGIDS
	.align		4
        /*0244*/ 	.byte	0x04, 0x29
        /*0246*/ 	.short	(.L_2779 - .L_2778)


	//   ....[0]....
.L_2778:
        /*0248*/ 	.word	0xffffffff


	//   ....[1]....
        /*024c*/ 	.word	0xffffffff


	//   ....[2]....
        /*0250*/ 	.word	0xffffffff


	//   ....[3]....
        /*0254*/ 	.word	0xffffffff


	//   ....[4]....
        /*0258*/ 	.word	0xffffffff


	//   ....[5]....
        /*025c*/ 	.word	0xffffffff


	//   ....[6]....
        /*0260*/ 	.word	0xffffffff


	//   ....[7]....
        /*0264*/ 	.word	0xffffffff


	//   ....[8]....
        /*0268*/ 	.word	0xffffffff


	//   ....[9]....
        /*026c*/ 	.word	0xffffffff


	//   ....[10]....
        /*0270*/ 	.word	0x050000c0


	//   ....[11]....
        /*0274*/ 	.word	0x050000c0


	//   ....[12]....
        /*0278*/ 	.word	0x050000c0


	//   ....[13]....
        /*027c*/ 	.word	0x050000c0


	//   ....[14]....
        /*0280*/ 	.word	0x050000c0


	//   ....[15]....
        /*0284*/ 	.word	0x050000c0


	//   ....[16]....
        /*0288*/ 	.word	0x050000c0


	//   ....[17]....
        /*028c*/ 	.word	0x050000c0


	//   ....[18]....
        /*0290*/ 	.word	0x050000c0


	//   ....[19]....
        /*0294*/ 	.word	0x050000c0


	//----- nvinfo : EIATTR_COOP_GROUP_INSTR_OFFSETS
	.align		4
.L_2779:
        /*0298*/ 	.byte	0x04, 0x28
        /*029a*/ 	.short	(.L_2781 - .L_2780)


	//   ....[0]....
.L_2780:
        /*029c*/ 	.word	0x000020f0


	//   ....[1]....
        /*02a0*/ 	.word	0x00002110


	//   ....[2]....
        /*02a4*/ 	.word	0x00002130


	//   ....[3]....
        /*02a8*/ 	.word	0x00002150


	//   ....[4]....
        /*02ac*/ 	.word	0x00002170


	//   ....[5]....
        /*02b0*/ 	.word	0x00002190


	//   ....[6]....
        /*02b4*/ 	.word	0x000021b0


	//   ....[7]....
        /*02b8*/ 	.word	0x000021d0


	//   ....[8]....
        /*02bc*/ 	.word	0x000021e0


	//   ....[9]....
        /*02c0*/ 	.word	0x00002200


	//   ....[10]....
        /*02c4*/ 	.word	0x00005640


	//   ....[11]....
        /*02c8*/ 	.word	0x000056e0


	//   ....[12]....
        /*02cc*/ 	.word	0x00005760


	//   ....[13]....
        /*02d0*/ 	.word	0x000057d0


	//   ....[14]....
        /*02d4*/ 	.word	0x00005850


	//   ....[15]....
        /*02d8*/ 	.word	0x000058c0


	//   ....[16]....
        /*02dc*/ 	.word	0x00005940


	//   ....[17]....
        /*02e0*/ 	.word	0x000059b0


	//   ....[18]....
        /*02e4*/ 	.word	0x00005a30


	//   ....[19]....
        /*02e8*/ 	.word	0x00005a80


	//----- nvinfo : EIATTR_EXIT_INSTR_OFFSETS
	.align		4
.L_2781:
        /*02ec*/ 	.byte	0x04, 0x1c
        /*02ee*/ 	.short	(.L_2783 - .L_2782)


	//   ....[0]....
.L_2782:
        /*02f0*/ 	.word	0x00005550


	//   ....[1]....
        /*02f4*/ 	.word	0x000055d0


	//----- nvinfo : EIATTR_MAX_THREADS
	.align		4
.L_2783:
        /*02f8*/ 	.byte	0x04, 0x05
        /*02fa*/ 	.short	(.L_2785 - .L_2784)
.L_2784:
        /*02fc*/ 	.word	0x00000080
        /*0300*/ 	.word	0x00000001
        /*0304*/ 	.word	0x00000001


	//----- nvinfo : EIATTR_CRS_STACK_SIZE
	.align		4
.L_2785:
        /*0308*/ 	.byte	0x04, 0x1e
        /*030a*/ 	.short	(.L_2787 - .L_2786)
.L_2786:
        /*030c*/ 	.word	0x00000000


	//----- nvinfo : EIATTR_CBANK_PARAM_SIZE
	.align		4
.L_2787:
        /*0310*/ 	.byte	0x03, 0x19
        /*0312*/ 	.short	0x0128


	//----- nvinfo : EIATTR_PARAM_CBANK
	.align		4
        /*0314*/ 	.byte	0x04, 0x0a
        /*0316*/ 	.short	(.L_2789 - .L_2788)
	.align		4
.L_2788:
        /*0318*/ 	.word	index@(.nv.constant0._ZN10layer_norm13ln_bwd_kernelINS_13Kernel_traitsIf13__nv_bfloat16fS2_fjLj1024ELj1ELj4ELj1ELj16ENS_18Kernel_traits_baseILj1024EfS2_fS2_fjLj128EEEEELb0ELb1ELb0ELb0EEEvNS_9BwdParamsE)
        /*031c*/ 	.short	0x0210
        /*031e*/ 	.short	0x0128


	//----- nvinfo : EIATTR_SW_WAR
	.align		4
.L_2789:
        /*0320*/ 	.byte	0x04, 0x36
        /*0322*/ 	.short	(.L_2791 - .L_2790)
.L_2790:
        /*0324*/ 	.word	0x00000008
.L_2791:


//--------------------- .nv.info._ZN10layer_norm13ln_bwd_kernelINS_13Kernel_traitsIf13__nv_bfloat16fS2_fjLj1024ELj1ELj4ELj1ELj16ENS_18Kernel_traits_baseILj1024EfS2_fS2_fjLj128EEEEELb0ELb1ELb0ELb1EEEvNS_9BwdParamsE --------------------------
	.section	.nv.info._ZN10layer_norm13ln_bwd_kernelINS_13Kernel_traitsIf13__nv_bfloat16fS2_fjLj1024ELj1ELj4ELj1ELj16ENS_18Kernel_traits_baseILj1024EfS2_fS2_fjLj128EEEEELb0ELb1ELb0ELb1EEEvNS_9BwdParamsE,"",@"SHT_CUDA_INFO"
	.sectionflags	@""
	.align	4


	//----- nvinfo : EIATTR_CUDA_API_VERSION
	.align		4
        /*0000*/ 	.byte	0x04, 0x37
        /*0002*/ 	.short	(.L_2793 - .L_2792)
.L_2792:
        /*0004*/ 	.word	0x00000082


	//----- nvinfo : EIATTR_KPARAM_INFO
	.align		4
.L_2793:
        /*0008*/ 	.byte	0x04, 0x17
        /*000a*/ 	.short	(.L_2795 - .L_2794)
.L_2794:
        /*000c*/ 	.word	0x00000000
        /*0010*/ 	.short	0x0000
        /*0012*/ 	.short	0x0000
        /*0014*/ 	.byte	0x00, 0xf0, 0xa1, 0x04


	//----- nvinfo : EIATTR_SPARSE_MMA_MASK
	.align		4
.L_2795:
        /*0018*/ 	.byte	0x03, 0x50
        /*001a*/ 	.short	0x0000


	//----- nvinfo : EIATTR_MAXREG_COUNT
	.align		4
        /*001c*/ 	.byte	0x03, 0x1b
        /*001e*/ 	.short	0x00ff


	//----- nvinfo : EIATTR_NUM_BARRIERS
	.align		4
        /*0020*/ 	.byte	0x02, 0x4c
        /*0022*/ 	.byte	0x01
	.zero		1


	//----- nvinfo : EIATTR_ANNOTATIONS
	.align		4
        /*0024*/ 	.byte	0x04, 0x55
        /*0026*/ 	.short	(.L_2797 - .L_2796)


	//   ....[0]....
.L_2796:
        /* <DEDUP_REMOVED lines=44> */


	//----- nvinfo : EIATTR_MERCURY_ISA_VERSION
	.align		4
.L_2797:
        /*02d0*/ 	.byte	0x03, 0x5f
        /*02d2*/ 	.short	0x0101


	//----- nvinfo : EIATTR_COOP_GROUP_MASK_REGIDS
	.align		4
        /*02d4*/ 	.byte	0x04, 0x29
        /*02d6*/ 	.short	(.L_2799 - .L_2798)


	//   ....[0]....
.L_2798:
        /*02d8*/ 	.word	0xffffffff


	//   ....[1]....
        /*02dc*/ 	.word	0xffffffff


	//   ....[2]....
        /*02e0*/ 	.word	0xffffffff


	//   ....[3]....
        /*02e4*/ 	.word	0xffffffff


	//   ....[4]....
        /*02e8*/ 	.word	0xffffffff


	//   ....[5]....
        /*02ec*/ 	.word	0xffffffff


	//   ....[6]....
        /*02f0*/ 	.word	0xffffffff


	//   ....[7]....
        /*02f4*/ 	.word	0xffffffff


	//   ....[8]....
        /*02f8*/ 	.word	0xffffffff


	//   ....[9]....
        /*02fc*/ 	.word	0xffffffff


	//   ....[10]....
        /*0300*/ 	.word	0x050000ee


	//   ....[11]....
        /*0304*/ 	.word	0x050000ee


	//   ....[12]....
        /*0308*/ 	.word	0x050000ee


	//   ....[13]....
        /*030c*/ 	.word	0x050000ee


	//   ....[14]....
        /*0310*/ 	.word	0x050000ee


	//   ....[15]....
        /*0314*/ 	.word	0x050000ee


	//   ....[16]....
        /*0318*/ 	.word	0x050000ee


	//   ....[17]....
        /*031c*/ 	.word	0x050000ee


	//   ....[18]....
        /*0320*/ 	.word	0x050000ee


	//   ....[19]....
        /*0324*/ 	.word	0x050000ee


	//----- nvinfo : EIATTR_COOP_GROUP_INSTR_OFFSETS
	.align		4
.L_2799:
        /*0328*/ 	.byte	0x04, 0x28
        /*032a*/ 	.short	(.L_2801 - .L_2800)


	//   ....[0]....
.L_2800:
        /*032c*/ 	.word	0x00001f50


	//   ....[1]....
        /*0330*/ 	.word	0x00001f70


	//   ....[2]....
        /*0334*/ 	.word	0x00001f90


	//   ....[3]....
        /*0338*/ 	.word	0x00001fb0


	//   ....[4]....
        /*033c*/ 	.word	0x00001fd0


	//   ....[5]....
        /*0340*/ 	.word	0x00001ff0


	//   ....[6]....
        /*0344*/ 	.word	0x00002010


	//   ....[7]....
        /*0348*/ 	.word	0x00002030


	//   ....[8]....
        /*034c*/ 	.word	0x00002040


	//   ....[9]....
        /*0350*/ 	.word	0x00002060


	//   ....[10]....
        /*0354*/ 	.word	0x000051a0


	//   ....[11]....
        /*0358*/ 	.word	0x00005230


	//   ....[12]....
        /*035c*/ 	.word	0x000052a0


	//   ....[13]....
        /*0360*/ 	.word	0x00005300


	//   ....[14]....
        /*0364*/ 	.word	0x00005370


	//   ....[15]....
        /*0368*/ 	.word	0x000053d0


	//   ....[16]....
        /*036c*/ 	.word	0x00005440


	//   ....[17]....
        /*0370*/ 	.word	0x000054a0


	//   ....[18]....
        /*0374*/ 	.word	0x00005510


	//   ....[19]....
        /*0378*/ 	.word	0x00005570


	//----- nvinfo : EIATTR_EXIT_INSTR_OFFSETS
	.align		4
.L_2801:
        /*037c*/ 	.byte	0x04, 0x1c
        /*037e*/ 	.short	(.L_2803 - .L_2802)


	//   ....[0]....
.L_2802:
        /*0380*/ 	.word	0x00005130


	//----- nvinfo : EIATTR_MAX_THREADS
	.align		4
.L_2803:
        /*0384*/ 	.byte	0x04, 0x05
        /*0386*/ 	.short	(.L_2805 - .L_2804)
.L_2804:
        /*0388*/ 	.word	0x00000080
        /*038c*/ 	.word	0x00000001
        /*0390*/ 	.word	0x00000001


	//----- nvinfo : EIATTR_CRS_STACK_SIZE
	.align		4
.L_2805:
        /*0394*/ 	.byte	0x04, 0x1e
        /*0396*/ 	.short	(.L_2807 - .L_2806)
.L_2806:
        /*0398*/ 	.word	0x00000000


	//----- nvinfo : EIATTR_CBANK_PARAM_SIZE
	.align		4
.L_2807:
        /*039c*/ 	.byte	0x03, 0x19
        /*039e*/ 	.short	0x0128


	//----- nvinfo : EIATTR_PARAM_CBANK
	.align		4
        /*03a0*/ 	.byte	0x04, 0x0a
        /*03a2*/ 	.short	(.L_2809 - .L_2808)
	.align		4
.L_2808:
        /*03a4*/ 	.word	index@(.nv.constant0._ZN10layer_norm13ln_bwd_kernelINS_13Kernel_traitsIf13__nv_bfloat16fS2_fjLj1024ELj1ELj4ELj1ELj16ENS_18Kernel_traits_baseILj1024EfS2_fS2_fjLj128EEEEELb0ELb1ELb0ELb1EEEvNS_9BwdParamsE)
        /*03a8*/ 	.short	0x0210
        /*03aa*/ 	.short	0x0128


	//----- nvinfo : EIATTR_SW_WAR
	.align		4
.L_2809:
        /*03ac*/ 	.byte	0x04, 0x36
        /*03ae*/ 	.short	(.L_2811 - .L_2810)
.L_2810:
        /*03b0*/ 	.word	0x00000008
.L_2811:


//--------------------- .nv.info._ZN10layer_norm13ln_bwd_kernelINS_13Kernel_traitsIf13__nv_bfloat16fS2_fjLj1024ELj1ELj4ELj1ELj16ENS_18Kernel_traits_baseILj1024EfS2_fS2_fjLj128EEEEELb0ELb1ELb1ELb0EEEvNS_9BwdParamsE --------------------------
	.section	.nv.info._ZN10layer_norm13ln_bwd_kernelINS_13Kernel_traitsIf13__nv_bfloat16fS2_fjLj1024ELj1ELj4ELj1ELj16ENS_18Kernel_traits_baseILj1024EfS2_fS2_fjLj128EEEEELb0ELb1ELb1ELb0EEEvNS_9BwdParamsE,"",@"SHT_CUDA_INFO"
	.sectionflags	@""
	.align	4


	//----- nvinfo : EIATTR_CUDA_API_VERSION
	.align		4
        /*0000*/ 	.byte	0x04, 0x37
        /*0002*/ 	.short	(.L_2813 - .L_2812)
.L_2812:
        /*0004*/ 	.word	0x00000082


	//----- nvinfo : EIATTR_KPARAM_INFO
	.align		4
.L_2813:
        /*0008*/ 	.byte	0x04, 0x17
        /*000a*/ 	.short	(.L_2815 - .L_2814)
.L_2814:
        /*000c*/ 	.word	0x00000000
        /*0010*/ 	.short	0x0000
        /*0012*/ 	.short	0x0000
        /*0014*/ 	.byte	0x00, 0xf0, 0xa1, 0x04


	//----- nvinfo : EIATTR_SPARSE_MMA_MASK
	.align		4
.L_2815:
        /*0018*/ 	.byte	0x03, 0x50
        /*001a*/ 	.short	0x0000


	//----- nvinfo : EIATTR_MAXREG_COUNT
	.align		4
        /*001c*/ 	.byte	0x03, 0x1b
        /*001e*/ 	.short	0x00ff


	//----- nvinfo : EIATTR_NUM_BARRIERS
	.align		4
        /*0020*/ 	.byte	0x02, 0x4c
        /*0022*/ 	.byte	0x01
	.zero		1


	//----- nvinfo : EIATTR_ANNOTATIONS
	.align		4
        /*0024*/ 	.byte	0x04, 0x55
        /*0026*/ 	.short	(.L_2817 - .L_2816)


	//   ....[0]....
.L_2816:
        /* <DEDUP_REMOVED lines=48> */


	//----- nvinfo : EIATTR_MERCURY_ISA_VERSION
	.align		4
.L_2817:
        /*0310*/ 	.byte	0x03, 0x5f
        /*0312*/ 	.short	0x0101


	//----- nvinfo : EIATTR_COOP_GROUP_MASK_REGIDS
	.align		4
        /*0314*/ 	.byte	0x04, 0x29
        /*0316*/ 	.short	(.L_2819 - .L_2818)


	//   ....[0]....
.L_2818:
        /*0318*/ 	.word	0xffffffff


	//   ....[1]....
        /*031c*/ 	.word	0xffffffff


	//   ....[2]....
        /*0320*/ 	.word	0xffffffff


	//   ....[3]....
        /*0324*/ 	.word	0xffffffff


	//   ....[4]....
        /*0328*/ 	.word	0xffffffff


	//   ....[5]....
        /*032c*/ 	.word	0xffffffff


	//   ....[6]....
        /*0330*/ 	.word	0xffffffff


	//   ....[7]....
        /*0334*/ 	.word	0xffffffff


	//   ....[8]....
        /*0338*/ 	.word	0xffffffff


	//   ....[9]....
        /*033c*/ 	.word	0xffffffff


	//   ....[10]....
        /*0340*/ 	.word	0x05000008


	//   ....[11]....
        /*0344*/ 	.word	0x05000008


	//   ....[12]....
        /*0348*/ 	.word	0x05000008


	//   ....[13]....
        /*034c*/ 	.word	0x05000008


	//   ....[14]....
        /*0350*/ 	.word	0x05000008


	//   ....[15]....
        /*0354*/ 	.word	0x05000008


	//   ....[16]....
        /*0358*/ 	.word	0x05000008


	//   ....[17]....
        /*035c*/ 	.word	0x05000008


	//   ....[18]....
        /*0360*/ 	.word	0x05000008


	//   ....[19]....
        /*0364*/ 	.word	0x05000008


	//----- nvinfo : EIATTR_COOP_GROUP_INSTR_OFFSETS
	.align		4
.L_2819:
        /*0368*/ 	.byte	0x04, 0x28
        /*036a*/ 	.short	(.L_2821 - .L_2820)


	//   ....[0]....
.L_2820:
        /*036c*/ 	.word	0x00002540


	//   ....[1]....
        /*0370*/ 	.word	0x00002560


	//   ....[2]....
        /*0374*/ 	.word	0x00002580


	//   ....[3]....
        /*0378*/ 	.word	0x000025a0


	//   ....[4]....
        /*037c*/ 	.word	0x000025c0


	//   ....[5]....
        /*0380*/ 	.word	0x000025e0


	//   ....[6]....
        /*0384*/ 	.word	0x00002600


	//   ....[7]....
        /*0388*/ 	.word	0x00002620


	//   ....[8]....
        /*038c*/ 	.word	0x00002630


	//   ....[9]....
        /*0390*/ 	.word	0x00002650


	//   ....[10]....
        /*0394*/ 	.word	0x00007660


	//   ....[11]....
        /*0398*/ 	.word	0x00007700


	//   ....[12]....
        /*039c*/ 	.word	0x00007780


	//   ....[13]....
        /*03a0*/ 	.word	0x000077f0


	//   ....[14]....
        /*03a4*/ 	.word	0x00007870


	//   ....[15]....
        /*03a8*/ 	.word	0x000078e0


	//   ....[16]....
        /*03ac*/ 	.word	0x00007960


	//   ....[17]....
        /*03b0*/ 	.word	0x000079d0


	//   ....[18]....
        /*03b4*/ 	.word	0x00007a50


	//   ....[19]....
        /*03b8*/ 	.word	0x00007aa0


	//----- nvinfo : EIATTR_EXIT_INSTR_OFFSETS
	.align		4
.L_2821:
        /*03bc*/ 	.byte	0x04, 0x1c
        /*03be*/ 	.short	(.L_2823 - .L_2822)


	//   ....[0]....
.L_2822:
        /*03c0*/ 	.word	0x00007570


	//   ....[1]....
        /*03c4*/ 	.word	0x000075f0


	//----- nvinfo : EIATTR_MAX_THREADS
	.align		4
.L_2823:
        /*03c8*/ 	.byte	0x04, 0x05
        /*03ca*/ 	.short	(.L_2825 - .L_2824)
.L_2824:
        /*03cc*/ 	.word	0x00000080
        /*03d0*/ 	.word	0x00000001
        /*03d4*/ 	.word	0x00000001


	//----- nvinfo : EIATTR_CRS_STACK_SIZE
	.align		4
.L_2825:
        /*03d8*/ 	.byte	0x04, 0x1e
        /*03da*/ 	.short	(.L_2827 - .L_2826)
.L_2826:
        /*03dc*/ 	.word	0x00000000


	//----- nvinfo : EIATTR_CBANK_PARAM_SIZE
	.align		4
.L_2827:
        /*03e0*/ 	.byte	0x03, 0x19
        /*03e2*/ 	.short	0x0128


	//----- nvinfo : EIATTR_PARAM_CBANK
	.align		4
        /*03e4*/ 	.byte	0x04, 0x0a
        /*03e6*/ 	.short	(.L_2829 - .L_2828)
	.align		4
.L_2828:
        /*03e8*/ 	.word	index@(.nv.constant0._ZN10layer_norm13ln_bwd_kernelINS_13Kernel_traitsIf13__nv_bfloat16fS2_fjLj1024ELj1ELj4ELj1ELj16ENS_18Kernel_traits_baseILj1024EfS2_fS2_fjLj128EEEEELb0ELb1ELb1ELb0EEEvNS_9BwdParamsE)
        /*03ec*/ 	.short	0x0210
        /*03ee*/ 	.short	0x0128


	//----- nvinfo : EIATTR_SW_WAR
	.align		4
.L_2829:
        /*03f0*/ 	.byte	0x04, 0x36
        /*03f2*/ 	.short	(.L_2831 - .L_2830)
.L_2830:
        /*03f4*/ 	.word	0x00000008
.L_2831:


//--------------------- .nv.info._ZN10layer_norm13ln_bwd_kernelINS_13Kernel_traitsIf13__nv_bfloat16fS2_fjLj1024ELj1ELj4ELj1ELj16ENS_18Kernel_traits_baseILj1024EfS2_fS2_fjLj128EEEEELb0ELb1ELb1ELb1EEEvNS_9BwdParamsE --------------------------
	.section	.nv.info._ZN10layer_norm13ln_bwd_kernelINS_13Kernel_traitsIf13__nv_bfloat16fS2_fjLj1024ELj1ELj4ELj1ELj16ENS_18Kernel_traits_baseILj1024EfS2_fS2_fjLj128EEEEELb0ELb1ELb1ELb1EEEvNS_9BwdParamsE,"",@"SHT_CUDA_INFO"
	.sectionflags	@""
	.align	4


	//----- nvinfo : EIATTR_CUDA_API_VERSION
	.align		4
        /*0000*/ 	.byte	0x04, 0x37
        /*0002*/ 	.short	(.L_2833 - .L_2832)
.L_2832:
        /*0004*/ 	.word	0x00000082


	//----- nvinfo : EIATTR_KPARAM_INFO
	.align		4
.L_2833:
        /*0008*/ 	.byte	0x04, 0x17
        /*000a*/ 	.short	(.L_2835 - .L_2834)
.L_2834:
        /*000c*/ 	.word	0x00000000
        /*0010*/ 	.short	0x0000
        /*0012*/ 	.short	0x0000
        /*0014*/ 	.byte	0x00, 0xf0, 0xa1, 0x04


	//----- nvinfo : EIATTR_SPARSE_MMA_MASK
	.align		4
.L_2835:
        /*0018*/ 	.byte	0x03, 0x50
        /*001a*/ 	.short	0x0000


	//----- nvinfo : EIATTR_MAXREG_COUNT
	.align		4
        /*001c*/ 	.byte	0x03, 0x1b
        /*001e*/ 	.short	0x00ff


	//----- nvinfo : EIATTR_NUM_BARRIERS
	.align		4
        /*0020*/ 	.byte	0x02, 0x4c
        /*0022*/ 	.byte	0x01
	.zero		1


	//----- nvinfo : EIATTR_ANNOTATIONS
	.align		4
        /*0024*/ 	.byte	0x04, 0x55
        /*0026*/ 	.short	(.L_2837 - .L_2836)


	//   ....[0]....
.L_2836:
        /* <DEDUP_REMOVED lines=44> */


	//----- nvinfo : EIATTR_MERCURY_ISA_VERSION
	.align		4
.L_2837:
        /*02d8*/ 	.byte	0x03, 0x5f
        /*02da*/ 	.short	0x0101


	//----- nvinfo : EIATTR_COOP_GROUP_MASK_REGIDS
	.align		4
        /*02dc*/ 	.byte	0x04, 0x29
        /*02de*/ 	.short	(.L_2839 - .L_2838)


	//   ....[0]....
.L_2838:
        /*02e0*/ 	.word	0xffffffff


	//   ....[1]....
        /*02e4*/ 	.word	0xffffffff


	//   ....[2]....
        /*02e8*/ 	.word	0xffffffff


	//   ....[3]....
        /*02ec*/ 	.word	0xffffffff


	//   ....[4]....
        /*02f0*/ 	.word	0xffffffff


	//   ....[5]....
        /*02f4*/ 	.word	0xffffffff


	//   ....[6]....
        /*02f8*/ 	.word	0xffffffff


	//   ....[7]....
        /*02fc*/ 	.word	0xffffffff


	//   ....[8]....
        /*0300*/ 	.word	0xffffffff


	//   ....[9]....
        /*0304*/ 	.word	0xffffffff


	//   ....[10]....
        /*0308*/ 	.word	0x0500000e


	//   ....[11]....
        /*030c*/ 	.word	0x0500000e


	//   ....[12]....
        /*0310*/ 	.word	0x0500000e


	//   ....[13]....
        /*0314*/ 	.word	0x0500000e


	//   ....[14]....
        /*0318*/ 	.word	0x0500000e


	//   ....[15]....
        /*031c*/ 	.word	0x0500000e


	//   ....[16]....
        /*0320*/ 	.word	0x0500000e


	//   ....[17]....
        /*0324*/ 	.word	0x0500000e


	//   ....[18]....
        /*0328*/ 	.word	0x0500000e


	//   ....[19]....
        /*032c*/ 	.word	0x0500000e


	//----- nvinfo : EIATTR_COOP_GROUP_INSTR_OFFSETS
	.align		4
.L_2839:
        /*0330*/ 	.byte	0x04, 0x28
        /*0332*/ 	.short	(.L_2841 - .L_2840)


	//   ....[0]....
.L_2840:
        /*0334*/ 	.word	0x00002370


	//   ....[1]....
        /*0338*/ 	.word	0x00002390


	//   ....[2]....
        /*033c*/ 	.word	0x000023b0


	//   ....[3]....
        /*0340*/ 	.word	0x000023d0


	//   ....[4]....
        /*0344*/ 	.word	0x000023f0


	//   ....[5]....
        /*0348*/ 	.word	0x00002410


	//   ....[6]....
        /*034c*/ 	.word	0x00002430


	//   ....[7]....
        /*0350*/ 	.word	0x00002450


	//   ....[8]....
        /*0354*/ 	.word	0x00002460


	//   ....[9]....
        /*0358*/ 	.word	0x00002480


	//   ....[10]....
        /*035c*/ 	.word	0x00006970


	//   ....[11]....
        /*0360*/ 	.word	0x00006a10


	//   ....[12]....
        /*0364*/ 	.word	0x00006a90


	//   ....[13]....
        /*0368*/ 	.word	0x00006b00


	//   ....[14]....
        /*036c*/ 	.word	0x00006b80


	//   ....[15]....
        /*0370*/ 	.word	0x00006bf0


	//   ....[16]....
        /*0374*/ 	.word	0x00006c70


	//   ....[17]....
        /*0378*/ 	.word	0x00006ce0


	//   ....[18]....
        /*037c*/ 	.word	0x00006d60


	//   ....[19]....
        /*0380*/ 	.word	0x00006db0


	//----- nvinfo : EIATTR_EXIT_INSTR_OFFSETS
	.align		4
.L_2841:
        /*0384*/ 	.byte	0x04, 0x1c
        /*0386*/ 	.short	(.L_2843 - .L_2842)


	//   ....[0]....
.L_2842:
        /*0388*/ 	.word	0x00006910


	//----- nvinfo : EIATTR_MAX_THREADS
	.align		4
.L_2843:
        /*038c*/ 	.byte	0x04, 0x05
        /*038e*/ 	.short	(.L_2845 - .L_2844)
.L_2844:
        /*0390*/ 	.word	0x00000080
        /*0394*/ 	.word	0x00000001
        /*0398*/ 	.word	0x00000001


	//----- nvinfo : EIATTR_CRS_STACK_SIZE
	.align		4
.L_2845:
        /*039c*/ 	.byte	0x04, 0x1e
        /*039e*/ 	.short	(.L_2847 - .L_2846)
.L_2846:
        /*03a0*/ 	.word	0x00000000


	//----- nvinfo : EIATTR_CBANK_PARAM_SIZE
	.align		4
.L_2847:
        /*03a4*/ 	.byte	0x03, 0x19
        /*03a6*/ 	.short	0x0128


	//----- nvinfo : EIATTR_PARAM_CBANK
	.align		4
        /*03a8*/ 	.byte	0x04, 0x0a
        /*03aa*/ 	.short	(.L_2849 - .L_2848)
	.align		4
.L_2848:
        /*03ac*/ 	.word	index@(.nv.constant0._ZN10layer_norm13ln_bwd_kernelINS_13Kernel_traitsIf13__nv_bfloat16fS2_fjLj1024ELj1ELj4ELj1ELj16ENS_18Kernel_traits_baseILj1024EfS2_fS2_fjLj128EEEEELb0ELb1ELb1ELb1EEEvNS_9BwdParamsE)
        /*03b0*/ 	.short	0x0210
        /*03b2*/ 	.short	0x0128


	//----- nvinfo : EIATTR_SW_WAR
	.align		4
.L_2849:
        /*03b4*/ 	.byte	0x04, 0x36
        /*03b6*/ 	.short	(.L_2851 - .L_2850)
.L_2850:
        /*03b8*/ 	.word	0x00000008
.L_2851:


//--------------------- .nv.info._ZN10layer_norm13ln_bwd_kernelINS_13Kernel_traitsIf13__nv_bfloat16fS2_fjLj1024ELj1ELj4ELj1ELj16ENS_18Kernel_traits_baseILj1024EfS2_fS2_fjLj128EEEEELb1ELb0ELb0ELb0EEEvNS_9BwdParamsE --------------------------
	.section	.nv.info._ZN10layer_norm13ln_bwd_kernelINS_13Kernel_traitsIf13__nv_bfloat16fS2_fjLj1024ELj1ELj4ELj1ELj16ENS_18Kernel_traits_baseILj1024EfS2_fS2_fjLj128EEEEELb1ELb0ELb0ELb0EEEvNS_9BwdParamsE,"",@"SHT_CUDA_INFO"
	.sectionflags	@""
	.align	4


	//----- nvinfo : EIATTR_CUDA_API_VERSION
	.align		4
        /*0000*/ 	.byte	0x04, 0x37
        /*0002*/ 	.short	(.L_2853 - .L_2852)
.L_2852:
        /*0004*/ 	.word	0x00000082


	//----- nvinfo : EIATTR_KPARAM_INFO
	.align		4
.L_2853:
        /*0008*/ 	.byte	0x04, 0x17
        /*000a*/ 	.short	(.L_2855 - .L_2854)
.L_2854:
        /*000c*/ 	.word	0x00000000
        /*0010*/ 	.short	0x0000
        /*0012*/ 	.short	0x0000
        /*0014*/ 	.byte	0x00, 0xf0, 0xa1, 0x04


	//----- nvinfo : EIATTR_SPARSE_MMA_MASK
	.align		4
.L_2855:
        /*0018*/ 	.byte	0x03, 0x50
        /*001a*/ 	.short	0x0000


	//----- nvinfo : EIATTR_MAXREG_COUNT
	.align		4
        /*001c*/ 	.byte	0x03, 0x1b
        /*001e*/ 	.short	0x00ff


	//----- nvinfo : EIATTR_NUM_BARRIERS
	.align		4
        /*0020*/ 	.byte	0x02, 0x4c
        /*0022*/ 	.byte	0x01
	.zero		1


	//----- nvinfo : EIATTR_MERCURY_ISA_VERSION
	.align		4
        /*0024*/ 	.byte	0x03, 0x5f
        /*0026*/ 	.short	0x0101


	//----- nvinfo : EIATTR_COOP_GROUP_MASK_REGIDS
	.align		4
        /*0028*/ 	.byte	0x04, 0x29
        /*002a*/ 	.short	(.L_2857 - .L_2856)


	//   ....[0]....
.L_2856:
        /*002c*/ 	.word	0xffffffff


	//   ....[1]....
        /*0030*/ 	.word	0xffffffff


	//   ....[2]....
        /*0034*/ 	.word	0xffffffff


	//   ....[3]....
        /*0038*/ 	.word	0xffffffff


	//   ....[4]....
        /*003c*/ 	.word	0xffffffff


	//   ....[5]....
        /*0040*/ 	.word	0xffffffff


	//   ....[6]....
        /*0044*/ 	.word	0xffffffff


	//   ....[7]....
        /*0048*/ 	.word	0xffffffff


	//   ....[8]....
        /*004c*/ 	.word	0xffffffff


	//   ....[9]....
        /*0050*/ 	.word	0xffffffff


	//   ....[10]....
        /*0054*/ 	.word	0x050000ac


	//   ....[11]....
        /*0058*/ 	.word	0x050000ac


	//   ....[12]....
        /*005c*/ 	.word	0x050000ac


	//   ....[13]....
        /*0060*/ 	.word	0x050000ac


	//   ....[14]....
        /*0064*/ 	.word	0x050000ac


	//   ....[15]....
        /*0068*/ 	.word	0x050000ac


	//   ....[16]....
        /*006c*/ 	.word	0x050000ac


	//   ....[17]....
        /*0070*/ 	.word	0x050000ac


	//   ....[18]....
        /*0074*/ 	.word	0x050000ac


	//   ....[19]....
        /*0078*/ 	.word	0x050000ac


	//----- nvinfo : EIATTR_COOP_GROUP_INSTR_OFFSETS
	.align		4
.L_2857:
        /*007c*/ 	.byte	0x04, 0x28
        /*007e*/ 	.short	(.L_2859 - .L_2858)


	//   ....[0]....
.L_2858:
        /*0080*/ 	.word	0x00001d00


	//   ....[1]....
        /*0084*/ 	.word	0x00001d10


	//   ....[2]....
        /*0088*/ 	.word	0x00001d40


	//   ....[3]....
        /*008c*/ 	.word	0x00001d50


	//   ....[4]....
        /*0090*/ 	.word	0x00001d80


	//   ....[5]....
        /*0094*/ 	.word	0x00001d90


	//   ....[6]....
        /*0098*/ 	.word	0x00001dc0


	//   ....[7]....
        /*009c*/ 	.word	0x00001dd0


	//   ....[8]....
        /*00a0*/ 	.word	0x00001e00


	//   ....[9]....
        /*00a4*/ 	.word	0x00001e10


	//   ....[10]....
        /*00a8*/ 	.word	0x00004600


	//   ....[11]....
        /*00ac*/ 	.word	0x000046a0


	//   ....[12]....
        /*00b0*/ 	.word	0x00004700


	//   ....[13]....
        /*00b4*/ 	.word	0x00004760


	//   ....[14]....
        /*00b8*/ 	.word	0x000047d0


	//   ....[15]....
        /*00bc*/ 	.word	0x00004830


	//   ....[16]....
        /*00c0*/ 	.word	0x000048a0


	//   ....[17]....
        /*00c4*/ 	.word	0x00004900


	//   ....[18]....
        /*00c8*/ 	.word	0x00004970


	//   ....[19]....
        /*00cc*/ 	.word	0x000049d0


	//----- nvinfo : EIATTR_EXIT_INSTR_OFFSETS
	.align		4
.L_2859:
        /*00d0*/ 	.byte	0x04, 0x1c
        /*00d2*/ 	.short	(.L_2861 - .L_2860)


	//   ....[0]....
.L_2860:
        /*00d4*/ 	.word	0x00004570


	//   ....[1]....
        /*00d8*/ 	.word	0x000045a0


	//----- nvinfo : EIATTR_MAX_THREADS
	.align		4
.L_2861:
        /*00dc*/ 	.byte	0x04, 0x05
        /*00de*/ 	.short	(.L_2863 - .L_2862)
.L_2862:
        /*00e0*/ 	.word	0x00000080
        /*00e4*/ 	.word	0x00000001
        /*00e8*/ 	.word	0x00000001


	//----- nvinfo : EIATTR_CRS_STACK_SIZE
	.align		4
.L_2863:
        /*00ec*/ 	.byte	0x04, 0x1e
        /*00ee*/ 	.short	(.L_2865 - .L_2864)
.L_2864:
        /*00f0*/ 	.word	0x00000000


	//----- nvinfo : EIATTR_CBANK_PARAM_SIZE
	.align		4
.L_2865:
        /*00f4*/ 	.byte	0x03, 0x19
        /*00f6*/ 	.short	0x0128


	//----- nvinfo : EIATTR_PARAM_CBANK
	.align		4
        /*00f8*/ 	.byte	0x04, 0x0a
        /*00fa*/ 	.short	(.L_2867 - .L_2866)
	.align		4
.L_2866:
        /*00fc*/ 	.word	index@(.nv.constant0._ZN10layer_norm13ln_bwd_kernelINS_13Kernel_traitsIf13__nv_bfloat16fS2_fjLj1024ELj1ELj4ELj1ELj16ENS_18Kernel_traits_baseILj1024EfS2_fS2_fjLj128EEEEELb1ELb0ELb0ELb0EEEvNS_9BwdParamsE)
        /*0100*/ 	.short	0x0210
        /*0102*/ 	.short	0x0128


	//----- nvinfo : EIATTR_SW_WAR
	.align		4
.L_2867:
        /*0104*/ 	.byte	0x04, 0x36
        /*0106*/ 	.short	(.L_2869 - .L_2868)
.L_2868:
        /*0108*/ 	.word	0x00000008
.L_2869:


//--------------------- .nv.info._ZN10layer_norm13ln_bwd_kernelINS_13Kernel_traitsIf13__nv_bfloat16fS2_fjLj1024ELj1ELj4ELj1ELj16ENS_18Kernel_traits_baseILj1024EfS2_fS2_fjLj128EEEEELb1ELb0ELb0ELb1EEEvNS_9BwdParamsE --------------------------
	.section	.nv.info._ZN10layer_norm13ln_bwd_kernelINS_13Kernel_traitsIf13__nv_bfloat16fS2_fjLj1024ELj1ELj4ELj1ELj16ENS_18Kernel_traits_baseILj1024EfS2_fS2_fjLj128EEEEELb1ELb0ELb0ELb1EEEvNS_9BwdParamsE,"",@"SHT_CUDA_INFO"
	.sectionflags	@""
	.align	4


	//----- nvinfo : EIATTR_CUDA_API_VERSION
	.align		4
        /*0000*/ 	.byte	0x04, 0x37
        /*0002*/ 	.short	(.L_2871 - .L_2870)
.L_2870:
        /*0004*/ 	.word	0x00000082


	//----- nvinfo : EIATTR_KPARAM_INFO
	.align		4
.L_2871:
        /*0008*/ 	.byte	0x04, 0x17
        /*000a*/ 	.short	(.L_2873 - .L_2872)
.L_2872:
        /*000c*/ 	.word	0x00000000
        /*0010*/ 	.short	0x0000
        /*0012*/ 	.short	0x0000
        /*0014*/ 	.byte	0x00, 0xf0, 0xa1, 0x04


	//----- nvinfo : EIATTR_SPARSE_MMA_MASK
	.align		4
.L_2873:
        /*0018*/ 	.byte	0x03, 0x50
        /*001a*/ 	.short	0x0000


	//----- nvinfo : EIATTR_MAXREG_COUNT
	.align		4
        /*001c*/ 	.byte	0x03, 0x1b
        /*001e*/ 	.short	0x00ff


	//----- nvinfo : EIATTR_NUM_BARRIERS
	.align		4
        /*0020*/ 	.byte	0x02, 0x4c
        /*0022*/ 	.byte	0x01
	.zero		1


	//----- nvinfo : EIATTR_MERCURY_ISA_VERSION
	.align		4
        /*0024*/ 	.byte	0x03, 0x5f
        /*0026*/ 	.short	0x0101


	//----- nvinfo : EIATTR_COOP_GROUP_MASK_REGIDS
	.align		4
        /*0028*/ 	.byte	0x04, 0x29
        /*002a*/ 	.short	(.L_2875 - .L_2874)


	//   ....[0]....
.L_2874:
        /*002c*/ 	.word	0xffffffff


	//   ....[1]....
        /*0030*/ 	.word	0xffffffff


	//   ....[2]....
        /*0034*/ 	.word	0xffffffff


	//   ....[3]....
        /*0038*/ 	.word	0xffffffff


	//   ....[4]....
        /*003c*/ 	.word	0xffffffff


	//   ....[5]....
        /*0040*/ 	.word	0xffffffff


	//   ....[6]....
        /*0044*/ 	.word	0xffffffff


	//   ....[7]....
        /*0048*/ 	.word	0xffffffff


	//   ....[8]....
        /*004c*/ 	.word	0xffffffff


	//   ....[9]....
        /*0050*/ 	.word	0xffffffff


	//   ....[10]....
        /*0054*/ 	.word	0x050000d8


	//   ....[11]....
        /*0058*/ 	.word	0x050000d8


	//   ....[12]....
        /*005c*/ 	.word	0x050000d8


	//   ....[13]....
        /*0060*/ 	.word	0x050000d8


	//   ....[14]....
        /*0064*/ 	.word	0x050000d8


	//   ....[15]....
        /*0068*/ 	.word	0x050000d8


	//   ....[16]....
        /*006c*/ 	.word	0x050000d8


	//   ....[17]....
        /*0070*/ 	.word	0x050000d8


	//   ....[18]....
        /*0074*/ 	.word	0x050000d8


	//   ....[19]....
        /*0078*/ 	.word	0x050000d8


	//----- nvinfo : EIATTR_COOP_GROUP_INSTR_OFFSETS
	.align		4
.L_2875:
        /*007c*/ 	.byte	0x04, 0x28
        /*007e*/ 	.short	(.L_2877 - .L_2876)


	//   ....[0]....
.L_2876:
        /*0080*/ 	.word	0x00001bd0


	//   ....[1]....
        /*0084*/ 	.word	0x00001be0


	//   ....[2]....
        /*0088*/ 	.word	0x00001c10


	//   ....[3]....
        /*008c*/ 	.word	0x00001c20


	//   ....[4]....
        /*0090*/ 	.word	0x00001c50


	//   ....[5]....
        /*0094*/ 	.word	0x00001c60


	//   ....[6]....
        /*0098*/ 	.word	0x00001c90


	//   ....[7]....
        /*009c*/ 	.word	0x00001ca0


	//   ....[8]....
        /*00a0*/ 	.word	0x00001cd0


	//   ....[9]....
        /*00a4*/ 	.word	0x00001ce0


	//   ....[10]....
        /*00a8*/ 	.word	0x000042c0


	//   ....[11]....
        /*00ac*/ 	.word	0x00004350


	//   ....[12]....
        /*00b0*/ 	.word	0x000043c0


	//   ....[13]....
        /*00b4*/ 	.word	0x00004420


	//   ....[14]....
        /*00b8*/ 	.word	0x00004490


	//   ....[15]....
        /*00bc*/ 	.word	0x000044f0


	//   ....[16]....
        /*00c0*/ 	.word	0x00004560


	//   ....[17]....
        /*00c4*/ 	.word	0x000045c0


	//   ....[18]....
        /*00c8*/ 	.word	0x00004630


	//   ....[19]....
        /*00cc*/ 	.word	0x00004690


	//----- nvinfo : EIATTR_EXIT_INSTR_OFFSETS
	.align		4
.L_2877:
        /*00d0*/ 	.byte	0x04, 0x1c
        /*00d2*/ 	.short	(.L_2879 - .L_2878)


	//   ....[0]....
.L_2878:
        /*00d4*/ 	.word	0x00004250


	//----- nvinfo : EIATTR_MAX_THREADS
	.align		4
.L_2879:
        /*00d8*/ 	.byte	0x04, 0x05
        /*00da*/ 	.short	(.L_2881 - .L_2880)
.L_2880:
        /*00dc*/ 	.word	0x00000080
        /*00e0*/ 	.word	0x00000001
        /*00e4*/ 	.word	0x00000001


	//----- nvinfo : EIATTR_CRS_STACK_SIZE
	.align		4
.L_2881:
        /*00e8*/ 	.byte	0x04, 0x1e
        /*00ea*/ 	.short	(.L_2883 - .L_2882)
.L_2882:
        /*00ec*/ 	.word	0x00000000


	//----- nvinfo : EIATTR_CBANK_PARAM_SIZE
	.align		4
.L_2883:
        /*00f0*/ 	.byte	0x03, 0x19
        /*00f2*/ 	.short	0x0128


	//----- nvinfo : EIATTR_PARAM_CBANK
	.align		4
        /*00f4*/ 	.byte	0x04, 0x0a
        /*00f6*/ 	.short	(.L_2885 - .L_2884)
	.align		4
.L_2884:
        /*00f8*/ 	.word	index@(.nv.constant0._ZN10layer_norm13ln_bwd_kernelINS_13Kernel_traitsIf13__nv_bfloat16fS2_fjLj1024ELj1ELj4ELj1ELj16ENS_18Kernel_traits_baseILj1024EfS2_fS2_fjLj128EEEEELb1ELb0ELb0ELb1EEEvNS_9BwdParamsE)
        /*00fc*/ 	.short	0x0210
        /*00fe*/ 	.short	0x0128


	//----- nvinfo : EIATTR_SW_WAR
	.align		4
.L_2885:
        /*0100*/ 	.byte	0x04, 0x36
        /*0102*/ 	.short	(.L_2887 - .L_2886)
.L_2886:
        /*0104*/ 	.word	0x00000008
.L_2887:


//--------------------- .nv.info._ZN10layer_norm22ln_bwd_finalize_kernelINS_22Kernel_traits_finalizeILj1024Ef13__nv_bfloat16fS2_fjLb0ELj1024ELj4ENS_18Kernel_traits_baseILj1024EfS2_fS2_fjLj1024EEEEELb0ELb0EEEvNS_9BwdParamsE --------------------------
	.section	.nv.info._ZN10layer_norm22ln_bwd_finalize_kernelINS_22Kernel_traits_finalizeILj1024Ef13__nv_bfloat16fS2_fjLb0ELj1024ELj4ENS_18Kernel_traits_baseILj1024EfS2_fS2_fjLj1024EEEEELb0ELb0EEEvNS_9BwdParamsE,"",@"SHT_CUDA_INFO"
	.sectionflags	@""
	.align	4


	//----- nvinfo : EIATTR_CUDA_API_VERSION
	.align		4
        /*0000*/ 	.byte	0x04, 0x37
        /*0002*/ 	.short	(.L_2889 - .L_2888)
.L_2888:
        /*0004*/ 	.word	0x00000082


	//----- nvinfo : EIATTR_KPARAM_INFO
	.align		4
.L_2889:
        /*0008*/ 	.byte	0x04, 0x17
        /*000a*/ 	.short	(.L_2891 - .L_2890)
.L_2890:
        /*000c*/ 	.word	0x00000000
        /*0010*/ 	.short	0x0000
        /*0012*/ 	.short	0x0000
        /*0014*/ 	.byte	0x00, 0xf0, 0xa1, 0x04


	//----- nvinfo : EIATTR_SPARSE_MMA_MASK
	.align		4
.L_2891:
        /*0018*/ 	.byte	0x03, 0x50
        /*001a*/ 	.short	0x0000


	//----- nvinfo : EIATTR_MAXREG_COUNT
	.align		4
        /*001c*/ 	.byte	0x03, 0x1b
        /*001e*/ 	.short	0x0040


	//----- nvinfo : EIATTR_NUM_BARRIERS
	.align		4
        /*0020*/ 	.byte	0x02, 0x4c
        /*0022*/ 	.byte	0x01
	.zero		1


	//----- nvinfo : EIATTR_MERCURY_ISA_VERSION
	.align		4
        /*0024*/ 	.byte	0x03, 0x5f
        /*0026*/ 	.short	0x0101


	//----- nvinfo : EIATTR_COOP_GROUP_MASK_REGIDS
	.align		4
        /*0028*/ 	.byte	0x04, 0x29
        /*002a*/ 	.short	(.L_2893 - .L_2892)


	//   ....[0]....
.L_2892:
        /*002c*/ 	.word	0xffffffff


	//   ....[1]....
        /*0030*/ 	.word	0xffffffff


	//   ....[2]....
        /*0034*/ 	.word	0xffffffff


	//   ....[3]....
        /*0038*/ 	.word	0xffffffff


	//   ....[4]....
        /*003c*/ 	.word	0xffffffff


	//   ....[5]....
        /*0040*/ 	.word	0xffffffff


	//   ....[6]....
        /*0044*/ 	.word	0xffffffff


	//   ....[7]....
        /*0048*/ 	.word	0xffffffff


	//   ....[8]....
        /*004c*/ 	.word	0xffffffff


	//   ....[9]....
        /*0050*/ 	.word	0xffffffff


	//   ....[10]....
        /*0054*/ 	.word	0x05000013


	//   ....[11]....
        /*0058*/ 	.word	0x05000013


	//   ....[12]....
        /*005c*/ 	.word	0x05000013


	//   ....[13]....
        /*0060*/ 	.word	0x05000013


	//   ....[14]....
        /*0064*/ 	.word	0x05000013


	//   ....[15]....
        /*0068*/ 	.word	0x05000013


	//   ....[16]....
        /*006c*/ 	.word	0x05000013


	//   ....[17]....
        /*0070*/ 	.word	0x05000013


	//   ....[18]....
        /*0074*/ 	.word	0x05000013


	//   ....[19]....
        /*0078*/ 	.word	0x05000013


	//----- nvinfo : EIATTR_COOP_GROUP_INSTR_OFFSETS
	.align		4
.L_2893:
        /*007c*/ 	.byte	0x04, 0x28
        /*007e*/ 	.short	(.L_2895 - .L_2894)


	//   ....[0]....
.L_2894:
        /*0080*/ 	.word	0x000008e0


	//   ....[1]....
        /*0084*/ 	.word	0x000008f0


	//   ....[2]....
        /*0088*/ 	.word	0x00000920


	//   ....[3]....
        /*008c*/ 	.word	0x00000930


	//   ....[4]....
        /*0090*/ 	.word	0x00000960


	//   ....[5]....
        /*0094*/ 	.word	0x00000970


	//   ....[6]....
        /*0098*/ 	.word	0x000009a0


	//   ....[7]....
        /*009c*/ 	.word	0x000009b0


	//   ....[8]....
        /*00a0*/ 	.word	0x000009e0


	//   ....[9]....
        /*00a4*/ 	.word	0x000009f0


	//   ....[10]....
        /*00a8*/ 	.word	0x00000bf0


	//   ....[11]....
        /*00ac*/ 	.word	0x00000c60


	//   ....[12]....
        /*00b0*/ 	.word	0x00000cd0


	//   ....[13]....
        /*00b4*/ 	.word	0x00000d40


	//   ....[14]....
        /*00b8*/ 	.word	0x00000db0


	//   ....[15]....
        /*00bc*/ 	.word	0x00000e10


	//   ....[16]....
        /*00c0*/ 	.word	0x00000e80


	//   ....[17]....
        /*00c4*/ 	.word	0x00000ef0


	//   ....[18]....
        /*00c8*/ 	.word	0x00000f60


	//   ....[19]....
        /*00cc*/ 	.word	0x00000fd0


	//----- nvinfo : EIATTR_EXIT_INSTR_OFFSETS
	.align		4
.L_2895:
        /*00d0*/ 	.byte	0x04, 0x1c
        /*00d2*/ 	.short	(.L_2897 - .L_2896)


	//   ....[0]....
.L_2896:
        /*00d4*/ 	.word	0x00000070


	//   ....[1]....
        /*00d8*/ 	.word	0x00000b90


	//----- nvinfo : EIATTR_MAX_THREADS
	.align		4
.L_2897:
        /*00dc*/ 	.byte	0x04, 0x05
        /*00de*/ 	.short	(.L_2899 - .L_2898)
.L_2898:
        /*00e0*/ 	.word	0x00000400
        /*00e4*/ 	.word	0x00000001
        /*00e8*/ 	.word	0x00000001


	//----- nvinfo : EIATTR_CRS_STACK_SIZE
	.align		4
.L_2899:
        /*00ec*/ 	.byte	0x04, 0x1e
        /*00ee*/ 	.short	(.L_2901 - .L_2900)
.L_2900:
        /*00f0*/ 	.word	0x00000000


	//----- nvinfo : EIATTR_CBANK_PARAM_SIZE
	.align		4
.L_2901:
        /*00f4*/ 	.byte	0x03, 0x19
        /*00f6*/ 	.short	0x0128


	//----- nvinfo : EIATTR_PARAM_CBANK
	.align		4
        /*00f8*/ 	.byte	0x04, 0x0a
        /*00fa*/ 	.short	(.L_2903 - .L_2902)
	.align		4
.L_2902:
        /*00fc*/ 	.word	index@(.nv.constant0._ZN10layer_norm22ln_bwd_finalize_kernelINS_22Kernel_traits_finalizeILj1024Ef13__nv_bfloat16fS2_fjLb0ELj1024ELj4ENS_18Kernel_traits_baseILj1024EfS2_fS2_fjLj1024EEEEELb0ELb0EEEvNS_9BwdParamsE)
        /*0100*/ 	.short	0x0210
        /*0102*/ 	.short	0x0128


	//----- nvinfo : EIATTR_SW_WAR
	.align		4
.L_2903:
        /*0104*/ 	.byte	0x04, 0x36
        /*0106*/ 	.short	(.L_2905 - .L_2904)
.L_2904:
        /*0108*/ 	.word	0x00000008
.L_2905:


//--------------------- .nv.info._ZN10layer_norm13ln_bwd_kernelINS_13Kernel_traitsIf13__nv_bfloat16fS2_fjLj1024ELj1ELj4ELj1ELj16ENS_18Kernel_traits_baseILj1024EfS2_fS2_fjLj128EEEEELb1ELb0ELb1ELb0EEEvNS_9BwdParamsE --------------------------
	.section	.nv.info._ZN10layer_norm13ln_bwd_kernelINS_13Kernel_traitsIf13__nv_bfloat16fS2_fjLj1024ELj1ELj4ELj1ELj16ENS_18Kernel_traits_baseILj1024EfS2_fS2_fjLj128EEEEELb1ELb0ELb1ELb0EEEvNS_9BwdParamsE,"",@"SHT_CUDA_INFO"
	.sectionflags	@""
	.align	4


	//----- nvinfo : EIATTR_CUDA_API_VERSION
	.align		4
        /*0000*/ 	.byte	0x04, 0x37
        /*0002*/ 	.short	(.L_2907 - .L_2906)
.L_2906:
        /*0004*/ 	.word	0x00000082


	//----- nvinfo : EIATTR_KPARAM_INFO
	.align		4
.L_2907:
        /*0008*/ 	.byte	0x04, 0x17
        /*000a*/ 	.short	(.L_2909 - .L_2908)
.L_2908:
        /*000c*/ 	.word	0x00000000
        /*0010*/ 	.short	0x0000
        /*0012*/ 	.short	0x0000
        /*0014*/ 	.byte	0x00, 0xf0, 0xa1, 0x04


	//----- nvinfo : EIATTR_SPARSE_MMA_MASK
	.align		4
.L_2909:
        /*0018*/ 	.byte	0x03, 0x50
        /*001a*/ 	.short	0x0000


	//----- nvinfo : EIATTR_MAXREG_COUNT
	.align		4
        /*001c*/ 	.byte	0x03, 0x1b
        /*001e*/ 	.short	0x00ff


	//----- nvinfo : EIATTR_NUM_BARRIERS
	.align		4
        /*0020*/ 	.byte	0x02, 0x4c
        /*0022*/ 	.byte	0x01
	.zero		1


	//----- nvinfo : EIATTR_MERCURY_ISA_VERSION
	.align		4
        /*0024*/ 	.byte	0x03, 0x5f
        /*0026*/ 	.short	0x0101


	//----- nvinfo : EIATTR_COOP_GROUP_MASK_REGIDS
	.align		4
        /*0028*/ 	.byte	0x04, 0x29
        /*002a*/ 	.short	(.L_2911 - .L_2910)


	//   ....[0]....
.L_2910:
        /*002c*/ 	.word	0xffffffff


	//   ....[1]....
        /*0030*/ 	.word	0xffffffff


	//   ....[2]....
        /*0034*/ 	.word	0xffffffff


	//   ....[3]....
        /*0038*/ 	.word	0xffffffff


	//   ....[4]....
        /*003c*/ 	.word	0xffffffff


	//   ....[5]....
        /*0040*/ 	.word	0xffffffff


	//   ....[6]....
        /*0044*/ 	.word	0xffffffff


	//   ....[7]....
        /*0048*/ 	.word	0xffffffff


	//   ....[8]....
        /*004c*/ 	.word	0xffffffff


	//   ....[9]....
        /*0050*/ 	.word	0xffffffff


	//   ....[10]....
        /*0054*/ 	.word	0x050000b0


	//   ....[11]....
        /*0058*/ 	.word	0x050000b0


	//   ....[12]....
        /*005c*/ 	.word	0x050000b0


	//   ....[13]....
        /*0060*/ 	.word	0x050000b0


	//   ....[14]....
        /*0064*/ 	.word	0x050000b0


	//   ....[15]....
        /*0068*/ 	.word	0x050000b0


	//   ....[16]....
        /*006c*/ 	.word	0x050000b0


	//   ....[17]....
        /*0070*/ 	.word	0x050000b0


	//   ....[18]....
        /*0074*/ 	.word	0x050000b0


	//   ....[19]....
        /*0078*/ 	.word	0x050000b0


	//----- nvinfo : EIATTR_COOP_GROUP_INSTR_OFFSETS
	.align		4
.L_2911:
        /*007c*/ 	.byte	0x04, 0x28
        /*007e*/ 	.short	(.L_2913 - .L_2912)


	//   ....[0]....
.L_2912:
        /*0080*/ 	.word	0x00002140


	//   ....[1]....
        /*0084*/ 	.word	0x00002150


	//   ....[2]....
        /*0088*/ 	.word	0x00002180


	//   ....[3]....
        /*008c*/ 	.word	0x00002190


	//   ....[4]....
        /*0090*/ 	.word	0x000021c0


	//   ....[5]....
        /*0094*/ 	.word	0x000021d0


	//   ....[6]....
        /*0098*/ 	.word	0x00002200


	//   ....[7]....
        /*009c*/ 	.word	0x00002210


	//   ....[8]....
        /*00a0*/ 	.word	0x00002240


	//   ....[9]....
        /*00a4*/ 	.word	0x00002250


	//   ....[10]....
        /*00a8*/ 	.word	0x000060a0


	//   ....[11]....
        /*00ac*/ 	.word	0x00006140


	//   ....[12]....
        /*00b0*/ 	.word	0x000061a0


	//   ....[13]....
        /*00b4*/ 	.word	0x00006200


	//   ....[14]....
        /*00b8*/ 	.word	0x00006270


	//   ....[15]....
        /*00bc*/ 	.word	0x000062d0


	//   ....[16]....
        /*00c0*/ 	.word	0x00006340


	//   ....[17]....
        /*00c4*/ 	.word	0x000063a0


	//   ....[18]....
        /*00c8*/ 	.word	0x00006410


	//   ....[19]....
        /*00cc*/ 	.word	0x00006470


	//----- nvinfo : EIATTR_EXIT_INSTR_OFFSETS
	.align		4
.L_2913:
        /*00d0*/ 	.byte	0x04, 0x1c
        /*00d2*/ 	.short	(.L_2915 - .L_2914)


	//   ....[0]....
.L_2914:
        /*00d4*/ 	.word	0x00006010


	//   ....[1]....
        /*00d8*/ 	.word	0x00006040


	//----- nvinfo : EIATTR_MAX_THREADS
	.align		4
.L_2915:
        /*00dc*/ 	.byte	0x04, 0x05
        /*00de*/ 	.short	(.L_2917 - .L_2916)
.L_2916:
        /*00e0*/ 	.word	0x00000080
        /*00e4*/ 	.word	0x00000001
        /*00e8*/ 	.word	0x00000001


	//----- nvinfo : EIATTR_CRS_STACK_SIZE
	.align		4
.L_2917:
        /*00ec*/ 	.byte	0x04, 0x1e
        /*00ee*/ 	.short	(.L_2919 - .L_2918)
.L_2918:
        /*00f0*/ 	.word	0x00000000


	//----- nvinfo : EIATTR_CBANK_PARAM_SIZE
	.align		4
.L_2919:
        /*00f4*/ 	.byte	0x03, 0x19
        /*00f6*/ 	.short	0x0128


	//----- nvinfo : EIATTR_PARAM_CBANK
	.align		4
        /*00f8*/ 	.byte	0x04, 0x0a
        /*00fa*/ 	.short	(.L_2921 - .L_2920)
	.align		4
.L_2920:
        /*00fc*/ 	.word	index@(.nv.constant0._ZN10layer_norm13ln_bwd_kernelINS_13Kernel_traitsIf13__nv_bfloat16fS2_fjLj1024ELj1ELj4ELj1ELj16ENS_18Kernel_traits_baseILj1024EfS2_fS2_fjLj128EEEEELb1ELb0ELb1ELb0EEEvNS_9BwdParamsE)
        /*0100*/ 	.short	0x0210
        /*0102*/ 	.short	0x0128


	//----- nvinfo : EIATTR_SW_WAR
	.align		4
.L_2921:
        /*0104*/ 	.byte	0x04, 0x36
        /*0106*/ 	.short	(.L_2923 - .L_2922)
.L_2922:
        /*0108*/ 	.word	0x00000008
.L_2923:


//--------------------- .nv.info._ZN10layer_norm22ln_bwd_finalize_kernelINS_22Kernel_traits_finalizeILj1024Ef13__nv_bfloat16fS2_fjLb0ELj1024ELj4ENS_18Kernel_traits_baseILj1024EfS2_fS2_fjLj1024EEEEELb0ELb1EEEvNS_9BwdParamsE --------------------------
	.section	.nv.info._ZN10layer_norm22ln_bwd_finalize_kernelINS_22Kernel_traits_finalizeILj1024Ef13__nv_bfloat16fS2_fjLb0ELj1024ELj4ENS_18Kernel_traits_baseILj1024EfS2_fS2_fjLj1024EEEEELb0ELb1EEEvNS_9BwdParamsE,"",@"SHT_CUDA_INFO"
	.sectionflags	@""
	.align	4


	//----- nvinfo : EIATTR_CUDA_API_VERSION
	.align		4
        /*0000*/ 	.byte	0x04, 0x37
        /*0002*/ 	.short	(.L_2925 - .L_2924)
.L_2924:
        /*0004*/ 	.word	0x00000082


	//----- nvinfo : EIATTR_KPARAM_INFO
	.align		4
.L_2925:
        /*0008*/ 	.byte	0x04, 0x17
        /*000a*/ 	.short	(.L_2927 - .L_2926)
.L_2926:
        /*000c*/ 	.word	0x00000000
        /*0010*/ 	.short	0x0000
        /*0012*/ 	.short	0x0000
        /*0014*/ 	.byte	0x00, 0xf0, 0xa1, 0x04


	//----- nvinfo : EIATTR_SPARSE_MMA_MASK
	.align		4
.L_2927:
        /*0018*/ 	.byte	0x03, 0x50
        /*001a*/ 	.short	0x0000


	//----- nvinfo : EIATTR_MAXREG_COUNT
	.align		4
        /*001c*/ 	.byte	0x03, 0x1b
        /*001e*/ 	.short	0x0040


	//----- nvinfo : EIATTR_NUM_BARRIERS
	.align		4
        /*0020*/ 	.byte	0x02, 0x4c
        /*0022*/ 	.byte	0x01
	.zero		1


	//----- nvinfo : EIATTR_MERCURY_ISA_VERSION
	.align		4
        /*0024*/ 	.byte	0x03, 0x5f
        /*0026*/ 	.short	0x0101


	//----- nvinfo : EIATTR_COOP_GROUP_MASK_REGIDS
	.align		4
        /*0028*/ 	.byte	0x04, 0x29
        /*002a*/ 	.short	(.L_2929 - .L_2928)


	//   ....[0]....
.L_2928:
        /*002c*/ 	.word	0xffffffff


	//   ....[1]....
        /*0030*/ 	.word	0xffffffff


	//   ....[2]....
        /*0034*/ 	.word	0xffffffff


	//   ....[3]....
        /*0038*/ 	.word	0xffffffff


	//   ....[4]....
        /*003c*/ 	.word	0xffffffff


	//   ....[5]....
        /*0040*/ 	.word	0xffffffff


	//   ....[6]....
        /*0044*/ 	.word	0xffffffff


	//   ....[7]....
        /*0048*/ 	.word	0xffffffff


	//   ....[8]....
        /*004c*/ 	.word	0xffffffff


	//   ....[9]....
        /*0050*/ 	.word	0xffffffff


	//   ....[10]....
        /*0054*/ 	.word	0x05000011


	//   ....[11]....
        /*0058*/ 	.word	0x05000011


	//   ....[12]....
        /*005c*/ 	.word	0x05000011


	//   ....[13]....
        /*0060*/ 	.word	0x05000011


	//   ....[14]....
        /*0064*/ 	.word	0x05000011


	//   ....[15]....
        /*0068*/ 	.word	0x05000011


	//   ....[16]....
        /*006c*/ 	.word	0x05000011


	//   ....[17]....
        /*0070*/ 	.word	0x05000011


	//   ....[18]....
        /*0074*/ 	.word	0x05000011


	//   ....[19]....
        /*0078*/ 	.word	0x05000011


	//----- nvinfo : EIATTR_COOP_GROUP_INSTR_OFFSETS
	.align		4
.L_2929:
        /*007c*/ 	.byte	0x04, 0x28
        /*007e*/ 	.short	(.L_2931 - .L_2930)


	//   ....[0]....
.L_2930:
        /*0080*/ 	.word	0x000008e0


	//   ....[1]....
        /*0084*/ 	.word	0x000008f0


	//   ....[2]....
        /*0088*/ 	.word	0x00000920


	//   ....[3]....
        /*008c*/ 	.word	0x00000930


	//   ....[4]....
        /*0090*/ 	.word	0x00000960


	//   ....[5]....
        /*0094*/ 	.word	0x00000970


	//   ....[6]....
        /*0098*/ 	.word	0x000009a0


	//   ....[7]....
        /*009c*/ 	.word	0x000009b0


	//   ....[8]....
        /*00a0*/ 	.word	0x000009e0


	//   ....[9]....
        /*00a4*/ 	.word	0x000009f0


	//   ....[10]....
        /*00a8*/ 	.word	0x00000ba0


	//   ....[11]....
        /*00ac*/ 	.word	0x00000c10


	//   ....[12]....
        /*00b0*/ 	.word	0x00000c80


	//   ....[13]....
        /*00b4*/ 	.word	0x00000cf0


	//   ....[14]....
        /*00b8*/ 	.word	0x00000d60


	//   ....[15]....
        /*00bc*/ 	.word	0x00000dc0


	//   ....[16]....
        /*00c0*/ 	.word	0x00000e30


	//   ....[17]....
        /*00c4*/ 	.word	0x00000ea0


	//   ....[18]....
        /*00c8*/ 	.word	0x00000f10


	//   ....[19]....
        /*00cc*/ 	.word	0x00000f80


	//----- nvinfo : EIATTR_EXIT_INSTR_OFFSETS
	.align		4
.L_2931:
        /*00d0*/ 	.byte	0x04, 0x1c
        /*00d2*/ 	.short	(.L_2933 - .L_2932)


	//   ....[0]....
.L_2932:
        /*00d4*/ 	.word	0x00000070


	//   ....[1]....
        /*00d8*/ 	.word	0x00000b40


	//----- nvinfo : EIATTR_MAX_THREADS
	.align		4
.L_2933:
        /*00dc*/ 	.byte	0x04, 0x05
        /*00de*/ 	.short	(.L_2935 - .L_2934)
.L_2934:
        /*00e0*/ 	.word	0x00000400
        /*00e4*/ 	.word	0x00000001
        /*00e8*/ 	.word	0x00000001


	//----- nvinfo : EIATTR_CRS_STACK_SIZE
	.align		4
.L_2935:
        /*00ec*/ 	.byte	0x04, 0x1e
        /*00ee*/ 	.short	(.L_2937 - .L_2936)
.L_2936:
        /*00f0*/ 	.word	0x00000000


	//----- nvinfo : EIATTR_CBANK_PARAM_SIZE
	.align		4
.L_2937:
        /*00f4*/ 	.byte	0x03, 0x19
        /*00f6*/ 	.short	0x0128


	//----- nvinfo : EIATTR_PARAM_CBANK
	.align		4
        /*00f8*/ 	.byte	0x04, 0x0a
        /*00fa*/ 	.short	(.L_2939 - .L_2938)
	.align		4
.L_2938:
        /*00fc*/ 	.word	index@(.nv.constant0._ZN10layer_norm22ln_bwd_finalize_kernelINS_22Kernel_traits_finalizeILj1024Ef13__nv_bfloat16fS2_fjLb0ELj1024ELj4ENS_18Kernel_traits_baseILj1024EfS2_fS2_fjLj1024EEEEELb0ELb1EEEvNS_9BwdParamsE)
        /*0100*/ 	.short	0x0210
        /*0102*/ 	.short	0x0128


	//----- nvinfo : EIATTR_SW_WAR
	.align		4
.L_2939:
        /*0104*/ 	.byte	0x04, 0x36
        /*0106*/ 	.short	(.L_2941 - .L_2940)
.L_2940:
        /*0108*/ 	.word	0x00000008
.L_2941:


//--------------------- .nv.info._ZN10layer_norm13ln_bwd_kernelINS_13Kernel_traitsIf13__nv_bfloat16fS2_fjLj1024ELj1ELj4ELj1ELj16ENS_18Kernel_traits_baseILj1024EfS2_fS2_fjLj128EEEEELb1ELb0ELb1ELb1EEEvNS_9BwdParamsE --------------------------
	.section	.nv.info._ZN10layer_norm13ln_bwd_kernelINS_13Kernel_traitsIf13__nv_bfloat16fS2_fjLj1024ELj1ELj4ELj1ELj16ENS_18Kernel_traits_baseILj1024EfS2_fS2_fjLj128EEEEELb1ELb0ELb1ELb1EEEvNS_9BwdParamsE,"",@"SHT_CUDA_INFO"
	.sectionflags	@""
	.align	4


	//----- nvinfo : EIATTR_CUDA_API_VERSION
	.align		4
        /*0000*/ 	.byte	0x04, 0x37
        /*0002*/ 	.short	(.L_2943 - .L_2942)
.L_2942:
        /*0004*/ 	.word	0x00000082


	//----- nvinfo : EIATTR_KPARAM_INFO
	.align		4
.L_2943:
        /*0008*/ 	.byte	0x04, 0x17
        /*000a*/ 	.short	(.L_2945 - .L_2944)
.L_2944:
        /*000c*/ 	.word	0x00000000
        /*0010*/ 	.short	0x0000
        /*0012*/ 	.short	0x0000
        /*0014*/ 	.byte	0x00, 0xf0, 0xa1, 0x04


	//----- nvinfo : EIATTR_SPARSE_MMA_MASK
	.align		4
.L_2945:
        /*0018*/ 	.byte	0x03, 0x50
        /*001a*/ 	.short	0x0000


	//----- nvinfo : EIATTR_MAXREG_COUNT
	.align		4
        /*001c*/ 	.byte	0x03, 0x1b
        /*001e*/ 	.short	0x00ff


	//----- nvinfo : EIATTR_NUM_BARRIERS
	.align		4
        /*0020*/ 	.byte	0x02, 0x4c
        /*0022*/ 	.byte	0x01
	.zero		1


	//----- nvinfo : EIATTR_MERCURY_ISA_VERSION
	.align		4
        /*0024*/ 	.byte	0x03, 0x5f
        /*0026*/ 	.short	0x0101


	//----- nvinfo : EIATTR_COOP_GROUP_MASK_REGIDS
	.align		4
        /*0028*/ 	.byte	0x04, 0x29
        /*002a*/ 	.short	(.L_2947 - .L_2946)


	//   ....[0]....
.L_2946:
        /*002c*/ 	.word	0xffffffff


	//   ....[1]....
        /*0030*/ 	.word	0xffffffff


	//   ....[2]....
        /*0034*/ 	.word	0xffffffff


	//   ....[3]....
        /*0038*/ 	.word	0xffffffff


	//   ....[4]....
        /*003c*/ 	.word	0xffffffff


	//   ....[5]....
        /*0040*/ 	.word	0xffffffff


	//   ....[6]....
        /*0044*/ 	.word	0xffffffff


	//   ....[7]....
        /*0048*/ 	.word	0xffffffff


	//   ....[8]....
        /*004c*/ 	.word	0xffffffff


	//   ....[9]....
        /*0050*/ 	.word	0xffffffff


	//   ....[10]....
        /*0054*/ 	.word	0x050000e4


	//   ....[11]....
        /*0058*/ 	.word	0x050000e4


	//   ....[12]....
        /*005c*/ 	.word	0x050000e4


	//   ....[13]....
        /*0060*/ 	.word	0x050000e4


	//   ....[14]....
        /*0064*/ 	.word	0x050000e4


	//   ....[15]....
        /*0068*/ 	.word	0x050000e4


	//   ....[16]....
        /*006c*/ 	.word	0x050000e4


	//   ....[17]....
        /*0070*/ 	.word	0x050000e4


	//   ....[18]....
        /*0074*/ 	.word	0x050000e4


	//   ....[19]....
        /*0078*/ 	.word	0x050000e4


	//----- nvinfo : EIATTR_COOP_GROUP_INSTR_OFFSETS
	.align		4
.L_2947:
        /*007c*/ 	.byte	0x04, 0x28
        /*007e*/ 	.short	(.L_2949 - .L_2948)


	//   ....[0]....
.L_2948:
        /*0080*/ 	.word	0x00001f50


	//   ....[1]....
        /*0084*/ 	.word	0x00001f60


	//   ....[2]....
        /*0088*/ 	.word	0x00001f90


	//   ....[3]....
        /*008c*/ 	.word	0x00001fa0


	//   ....[4]....
        /*0090*/ 	.word	0x00001fd0


	//   ....[5]....
        /*0094*/ 	.word	0x00001fe0


	//   ....[6]....
        /*0098*/ 	.word	0x00002010


	//   ....[7]....
        /*009c*/ 	.word	0x00002020


	//   ....[8]....
        /*00a0*/ 	.word	0x00002050


	//   ....[9]....
        /*00a4*/ 	.word	0x00002060


	//   ....[10]....
        /*00a8*/ 	.word	0x000057e0


	//   ....[11]....
        /*00ac*/ 	.word	0x00005870


	//   ....[12]....
        /*00b0*/ 	.word	0x000058e0


	//   ....[13]....
        /*00b4*/ 	.word	0x00005940


	//   ....[14]....
        /*00b8*/ 	.word	0x000059b0


	//   ....[15]....
        /*00bc*/ 	.word	0x00005a10


	//   ....[16]....
        /*00c0*/ 	.word	0x00005a80


	//   ....[17]....
        /*00c4*/ 	.word	0x00005ae0


	//   ....[18]....
        /*00c8*/ 	.word	0x00005b50


	//   ....[19]....
        /*00cc*/ 	.word	0x00005bb0


	//----- nvinfo : EIATTR_EXIT_INSTR_OFFSETS
	.align		4
.L_2949:
        /*00d0*/ 	.byte	0x04, 0x1c
        /*00d2*/ 	.short	(.L_2951 - .L_2950)


	//   ....[0]....
.L_2950:
        /*00d4*/ 	.word	0x00005770


	//----- nvinfo : EIATTR_MAX_THREADS
	.align		4
.L_2951:
        /*00d8*/ 	.byte	0x04, 0x05
        /*00da*/ 	.short	(.L_2953 - .L_2952)
.L_2952:
        /*00dc*/ 	.word	0x00000080
        /*00e0*/ 	.word	0x00000001
        /*00e4*/ 	.word	0x00000001


	//----- nvinfo : EIATTR_CRS_STACK_SIZE
	.align		4
.L_2953:
        /*00e8*/ 	.byte	0x04, 0x1e
        /*00ea*/ 	.short	(.L_2955 - .L_2954)
.L_2954:
        /*00ec*/ 	.word	0x00000000


	//----- nvinfo : EIATTR_CBANK_PARAM_SIZE
	.align		4
.L_2955:
        /*00f0*/ 	.byte	0x03, 0x19
        /*00f2*/ 	.short	0x0128


	//----- nvinfo : EIATTR_PARAM_CBANK
	.align		4
        /*00f4*/ 	.byte	0x04, 0x0a
        /*00f6*/ 	.short	(.L_2957 - .L_2956)
	.align		4
.L_2956:
        /*00f8*/ 	.word	index@(.nv.constant0._ZN10layer_norm13ln_bwd_kernelINS_13Kernel_traitsIf13__nv_bfloat16fS2_fjLj1024ELj1ELj4ELj1ELj16ENS_18Kernel_traits_baseILj1024EfS2_fS2_fjLj128EEEEELb1ELb0ELb1ELb1EEEvNS_9BwdParamsE)
        /*00fc*/ 	.short	0x0210
        /*00fe*/ 	.short	0x0128


	//----- nvinfo : EIATTR_SW_WAR
	.align		4
.L_2957:
        /*0100*/ 	.byte	0x04, 0x36
        /*0102*/ 	.short	(.L_2959 - .L_2958)
.L_2958:
        /*0104*/ 	.word	0x00000008
.L_2959:


//--------------------- .nv.info._ZN10layer_norm13ln_bwd_kernelINS_13Kernel_traitsIf13__nv_bfloat16fS2_fjLj1024ELj1ELj4ELj1ELj16ENS_18Kernel_traits_baseILj1024EfS2_fS2_fjLj128EEEEELb1ELb1ELb0ELb0EEEvNS_9BwdParamsE --------------------------
	.section	.nv.info._ZN10layer_norm13ln_bwd_kernelINS_13Kernel_traitsIf13__nv_bfloat16fS2_fjLj1024ELj1ELj4ELj1ELj16ENS_18Kernel_traits_baseILj1024EfS2_fS2_fjLj128EEEEELb1ELb1ELb0ELb0EEEvNS_9BwdParamsE,"",@"SHT_CUDA_INFO"
	.sectionflags	@""
	.align	4


	//----- nvinfo : EIATTR_CUDA_API_VERSION
	.align		4
        /*0000*/ 	.byte	0x04, 0x37
        /*0002*/ 	.short	(.L_2961 - .L_2960)
.L_2960:
        /*0004*/ 	.word	0x00000082


	//----- nvinfo : EIATTR_KPARAM_INFO
	.align		4
.L_2961:
        /*0008*/ 	.byte	0x04, 0x17
        /*000a*/ 	.short	(.L_2963 - .L_2962)
.L_2962:
        /*000c*/ 	.word	0x00000000
        /*0010*/ 	.short	0x0000
        /*0012*/ 	.short	0x0000
        /*0014*/ 	.byte	0x00, 0xf0, 0xa1, 0x04


	//----- nvinfo : EIATTR_SPARSE_MMA_MASK
	.align		4
.L_2963:
        /*0018*/ 	.byte	0x03, 0x50
        /*001a*/ 	.short	0x0000


	//----- nvinfo : EIATTR_MAXREG_COUNT
	.align		4
        /*001c*/ 	.byte	0x03, 0x1b
        /*001e*/ 	.short	0x00ff


	//----- nvinfo : EIATTR_NUM_BARRIERS
	.align		4
        /*0020*/ 	.byte	0x02, 0x4c
        /*0022*/ 	.byte	0x01
	.zero		1


	//----- nvinfo : EIATTR_ANNOTATIONS
	.align		4
        /*0024*/ 	.byte	0x04, 0x55
        /*0026*/ 	.short	(.L_2965 - .L_2964)


	//   ....[0]....
.L_2964:
        /* <DEDUP_REMOVED lines=47> */


	//----- nvinfo : EIATTR_MERCURY_ISA_VERSION
	.align		4
.L_2965:
        /*0308*/ 	.byte	0x03, 0x5f
        /*030a*/ 	.short	0x0101


	//----- nvinfo : EIATTR_COOP_GROUP_MASK_REGIDS
	.align		4
        /*030c*/ 	.byte	0x04, 0x29
        /*030e*/ 	.short	(.L_2967 - .L_2966)


	//   ....[0]....
.L_2966:
        /*0310*/ 	.word	0xffffffff


	//   ....[1]....
        /*0314*/ 	.word	0xffffffff


	//   ....[2]....
        /*0318*/ 	.word	0xffffffff


	//   ....[3]....
        /*031c*/ 	.word	0xffffffff


	//   ....[4]....
        /*0320*/ 	.word	0xffffffff


	//   ....[5]....
        /*0324*/ 	.word	0xffffffff


	//   ....[6]....
        /*0328*/ 	.word	0xffffffff


	//   ....[7]....
        /*032c*/ 	.word	0xffffffff


	//   ....[8]....
        /*0330*/ 	.word	0xffffffff


	//   ....[9]....
        /*0334*/ 	.word	0xffffffff


	//   ....[10]....
        /*0338*/ 	.word	0x050000b8


	//   ....[11]....
        /*033c*/ 	.word	0x050000b8


	//   ....[12]....
        /*0340*/ 	.word	0x050000b8


	//   ....[13]....
        /*0344*/ 	.word	0x050000b8


	//   ....[14]....
        /*0348*/ 	.word	0x050000b8


	//   ....[15]....
        /*034c*/ 	.word	0x050000b8


	//   ....[16]....
        /*0350*/ 	.word	0x050000b8


	//   ....[17]....
        /*0354*/ 	.word	0x050000b8


	//   ....[18]....
        /*0358*/ 	.word	0x050000b8


	//   ....[19]....
        /*035c*/ 	.word	0x050000b8


	//----- nvinfo : EIATTR_COOP_GROUP_INSTR_OFFSETS
	.align		4
.L_2967:
        /*0360*/ 	.byte	0x04, 0x28
        /*0362*/ 	.short	(.L_2969 - .L_2968)


	//   ....[0]....
.L_2968:
        /*0364*/ 	.word	0x00002340


	//   ....[1]....
        /*0368*/ 	.word	0x00002360


	//   ....[2]....
        /*036c*/ 	.word	0x00002380


	//   ....[3]....
        /*0370*/ 	.word	0x000023a0


	//   ....[4]....
        /*0374*/ 	.word	0x000023c0


	//   ....[5]....
        /*0378*/ 	.word	0x000023e0


	//   ....[6]....
        /*037c*/ 	.word	0x00002400


	//   ....[7]....
        /*0380*/ 	.word	0x00002420


	//   ....[8]....
        /*0384*/ 	.word	0x00002430


	//   ....[9]....
        /*0388*/ 	.word	0x00002450


	//   ....[10]....
        /*038c*/ 	.word	0x00006340


	//   ....[11]....
        /*0390*/ 	.word	0x000063e0


	//   ....[12]....
        /*0394*/ 	.word	0x00006460


	//   ....[13]....
        /*0398*/ 	.word	0x000064d0


	//   ....[14]....
        /*039c*/ 	.word	0x00006550


	//   ....[15]....
        /*03a0*/ 	.word	0x000065c0


	//   ....[16]....
        /*03a4*/ 	.word	0x00006640


	//   ....[17]....
        /*03a8*/ 	.word	0x000066b0


	//   ....[18]....
        /*03ac*/ 	.word	0x00006730


	//   ....[19]....
        /*03b0*/ 	.word	0x00006780


	//----- nvinfo : EIATTR_EXIT_INSTR_OFFSETS
	.align		4
.L_2969:
        /*03b4*/ 	.byte	0x04, 0x1c
        /*03b6*/ 	.short	(.L_2971 - .L_2970)


	//   ....[0]....
.L_2970:
        /*03b8*/ 	.word	0x00006250


	//   ....[1]....
        /*03bc*/ 	.word	0x000062d0


	//----- nvinfo : EIATTR_MAX_THREADS
	.align		4
.L_2971:
        /*03c0*/ 	.byte	0x04, 0x05
        /*03c2*/ 	.short	(.L_2973 - .L_2972)
.L_2972:
        /*03c4*/ 	.word	0x00000080
        /*03c8*/ 	.word	0x00000001
        /*03cc*/ 	.word	0x00000001


	//----- nvinfo : EIATTR_CRS_STACK_SIZE
	.align		4
.L_2973:
        /*03d0*/ 	.byte	0x04, 0x1e
        /*03d2*/ 	.short	(.L_2975 - .L_2974)
.L_2974:
        /*03d4*/ 	.word	0x00000000


	//----- nvinfo : EIATTR_CBANK_PARAM_SIZE
	.align		4
.L_2975:
        /*03d8*/ 	.byte	0x03, 0x19
        /*03da*/ 	.short	0x0128


	//----- nvinfo : EIATTR_PARAM_CBANK
	.align		4
        /*03dc*/ 	.byte	0x04, 0x0a
        /*03de*/ 	.short	(.L_2977 - .L_2976)
	.align		4
.L_2976:
        /*03e0*/ 	.word	index@(.nv.constant0._ZN10layer_norm13ln_bwd_kernelINS_13Kernel_traitsIf13__nv_bfloat16fS2_fjLj1024ELj1ELj4ELj1ELj16ENS_18Kernel_traits_baseILj1024EfS2_fS2_fjLj128EEEEELb1ELb1ELb0ELb0EEEvNS_9BwdParamsE)
        /*03e4*/ 	.short	0x0210
        /*03e6*/ 	.short	0x0128


	//----- nvinfo : EIATTR_SW_WAR
	.align		4
.L_2977:
        /*03e8*/ 	.byte	0x04, 0x36
        /*03ea*/ 	.short	(.L_2979 - .L_2978)
.L_2978:
        /*03ec*/ 	.word	0x00000008
.L_2979:


//--------------------- .nv.info._ZN10layer_norm13ln_bwd_kernelINS_13Kernel_traitsIf13__nv_bfloat16fS2_fjLj1024ELj1ELj4ELj1ELj16ENS_18Kernel_traits_baseILj1024EfS2_fS2_fjLj128EEEEELb1ELb1ELb0ELb1EEEvNS_9BwdParamsE --------------------------
	.section	.nv.info._ZN10layer_norm13ln_bwd_kernelINS_13Kernel_traitsIf13__nv_bfloat16fS2_fjLj1024ELj1ELj4ELj1ELj16ENS_18Kernel_traits_baseILj1024EfS2_fS2_fjLj128EEEEELb1ELb1ELb0ELb1EEEvNS_9BwdParamsE,"",@"SHT_CUDA_INFO"
	.sectionflags	@""
	.align	4


	//----- nvinfo : EIATTR_CUDA_API_VERSION
	.align		4
        /*0000*/ 	.byte	0x04, 0x37
        /*0002*/ 	.short	(.L_2981 - .L_2980)
.L_2980:
        /*0004*/ 	.word	0x00000082


	//----- nvinfo : EIATTR_KPARAM_INFO
	.align		4
.L_2981:
        /*0008*/ 	.byte	0x04, 0x17
        /*000a*/ 	.short	(.L_2983 - .L_2982)
.L_2982:
        /*000c*/ 	.word	0x00000000
        /*0010*/ 	.short	0x0000
        /*0012*/ 	.short	0x0000
        /*0014*/ 	.byte	0x00, 0xf0, 0xa1, 0x04


	//----- nvinfo : EIATTR_SPARSE_MMA_MASK
	.align		4
.L_2983:
        /*0018*/ 	.byte	0x03, 0x50
        /*001a*/ 	.short	0x0000


	//----- nvinfo : EIATTR_MAXREG_COUNT
	.align		4
        /*001c*/ 	.byte	0x03, 0x1b
        /*001e*/ 	.short	0x00ff


	//----- nvinfo : EIATTR_NUM_BARRIERS
	.align		4
        /*0020*/ 	.byte	0x02, 0x4c
        /*0022*/ 	.byte	0x01
	.zero		1


	//----- nvinfo : EIATTR_ANNOTATIONS
	.align		4
        /*0024*/ 	.byte	0x04, 0x55
        /*0026*/ 	.short	(.L_2985 - .L_2984)


	//   ....[0]....
.L_2984:
        /* <DEDUP_REMOVED lines=62> */


	//----- nvinfo : EIATTR_MERCURY_ISA_VERSION
	.align		4
.L_2985:
        /*03f0*/ 	.byte	0x03, 0x5f
        /*03f2*/ 	.short	0x0101


	//----- nvinfo : EIATTR_COOP_GROUP_MASK_REGIDS
	.align		4
        /*03f4*/ 	.byte	0x04, 0x29
        /*03f6*/ 	.short	(.L_2987 - .L_2986)


	//   ....[0]....
.L_2986:
        /*03f8*/ 	.word	0xffffffff


	//   ....[1]....
        /*03fc*/ 	.word	0xffffffff


	//   ....[2]....
        /*0400*/ 	.word	0xffffffff


	//   ....[3]....
        /*0404*/ 	.word	0xffffffff


	//   ....[4]....
        /*0408*/ 	.word	0xffffffff


	//   ....[5]....
        /*040c*/ 	.word	0xffffffff


	//   ....[6]....
        /*0410*/ 	.word	0xffffffff


	//   ....[7]....
        /*0414*/ 	.word	0xffffffff


	//   ....[8]....
        /*0418*/ 	.word	0xffffffff


	//   ....[9]....
        /*041c*/ 	.word	0xffffffff


	//   ....[10]....
        /*0420*/ 	.word	0x05000087


	//   ....[11]....
        /*0424*/ 	.word	0x05000087


	//   ....[12]....
        /*0428*/ 	.word	0x05000087


	//   ....[13]....
        /*042c*/ 	.word	0x05000087


	//   ....[14]....
        /*0430*/ 	.word	0x05000087


	//   ....[15]....
        /*0434*/ 	.word	0x05000087


	//   ....[16]....
        /*0438*/ 	.word	0x05000087


	//   ....[17]....
        /*043c*/ 	.word	0x05000087


	//   ....[18]....
        /*0440*/ 	.word	0x05000087


	//   ....[19]....
        /*0444*/ 	.word	0x05000087


	//----- nvinfo : EIATTR_COOP_GROUP_INSTR_OFFSETS
	.align		4
.L_2987:
        /*0448*/ 	.byte	0x04, 0x28
        /*044a*/ 	.short	(.L_2989 - .L_2988)


	//   ....[0]....
.L_2988:
        /*044c*/ 	.word	0x00002140


	//   ....[1]....
        /*0450*/ 	.word	0x00002160


	//   ....[2]....
        /*0454*/ 	.word	0x00002180


	//   ....[3]....
        /*0458*/ 	.word	0x000021a0


	//   ....[4]....
        /*045c*/ 	.word	0x000021c0


	//   ....[5]....
        /*0460*/ 	.word	0x000021e0


	//   ....[6]....
        /*0464*/ 	.word	0x00002200


	//   ....[7]....
        /*0468*/ 	.word	0x00002220


	//   ....[8]....
        /*046c*/ 	.word	0x00002230


	//   ....[9]....
        /*0470*/ 	.word	0x00002250


	//   ....[10]....
        /*0474*/ 	.word	0x00005f00


	//   ....[11]....
        /*0478*/ 	.word	0x00005f90


	//   ....[12]....
        /*047c*/ 	.word	0x00005ff0


	//   ....[13]....
        /*0480*/ 	.word	0x00006040


	//   ....[14]....
        /*0484*/ 	.word	0x000060a0


	//   ....[15]....
        /*0488*/ 	.word	0x000060f0


	//   ....[16]....
        /*048c*/ 	.word	0x00006150


	//   ....[17]....
        /*0490*/ 	.word	0x000061a0


	//   ....[18]....
        /*0494*/ 	.word	0x00006200


	//   ....[19]....
        /*0498*/ 	.word	0x00006250


	//----- nvinfo : EIATTR_EXIT_INSTR_OFFSETS
	.align		4
.L_2989:
        /*049c*/ 	.byte	0x04, 0x1c
        /*049e*/ 	.short	(.L_2991 - .L_2990)


	//   ....[0]....
.L_2990:
        /*04a0*/ 	.word	0x00005e90


	//----- nvinfo : EIATTR_MAX_THREADS
	.align		4
.L_2991:
        /*04a4*/ 	.byte	0x04, 0x05
        /*04a6*/ 	.short	(.L_2993 - .L_2992)
.L_2992:
        /*04a8*/ 	.word	0x00000080
        /*04ac*/ 	.word	0x00000001
        /*04b0*/ 	.word	0x00000001


	//----- nvinfo : EIATTR_CRS_STACK_SIZE
	.align		4
.L_2993:
        /*04b4*/ 	.byte	0x04, 0x1e
        /*04b6*/ 	.short	(.L_2995 - .L_2994)
.L_2994:
        /*04b8*/ 	.word	0x00000000


	//----- nvinfo : EIATTR_CBANK_PARAM_SIZE
	.align		4
.L_2995:
        /*04bc*/ 	.byte	0x03, 0x19
        /*04be*/ 	.short	0x0128


	//----- nvinfo : EIATTR_PARAM_CBANK
	.align		4
        /*04c0*/ 	.byte	0x04, 0x0a
        /*04c2*/ 	.short	(.L_2997 - .L_2996)
	.align		4
.L_2996:
        /*04c4*/ 	.word	index@(.nv.constant0._ZN10layer_norm13ln_bwd_kernelINS_13Kernel_traitsIf13__nv_bfloat16fS2_fjLj1024ELj1ELj4ELj1ELj16ENS_18Kernel_traits_baseILj1024EfS2_fS2_fjLj128EEEEELb1ELb1ELb0ELb1EEEvNS_9BwdParamsE)
        /*04c8*/ 	.short	0x0210
        /*04ca*/ 	.short	0x0128


	//----- nvinfo : EIATTR_SW_WAR
	.align		4
.L_2997:
        /*04cc*/ 	.byte	0x04, 0x36
        /*04ce*/ 	.short	(.L_2999 - .L_2998)
.L_2998:
        /*04d0*/ 	.word	0x00000008
.L_2999:


//--------------------- .nv.info._ZN10layer_norm22ln_bwd_finalize_kernelINS_22Kernel_traits_finalizeILj1024Ef13__nv_bfloat16fS2_fjLb1ELj1024ELj4ENS_18Kernel_traits_baseILj1024EfS2_fS2_fjLj1024EEEEELb1ELb0EEEvNS_9BwdParamsE --------------------------
	.section	.nv.info._ZN10layer_norm22ln_bwd_finalize_kernelINS_22Kernel_traits_finalizeILj1024Ef13__nv_bfloat16fS2_fjLb1ELj1024ELj4ENS_18Kernel_traits_baseILj1024EfS2_fS2_fjLj1024EEEEELb1ELb0EEEvNS_9BwdParamsE,"",@"SHT_CUDA_INFO"
	.sectionflags	@""
	.align	4


	//----- nvinfo : EIATTR_CUDA_API_VERSION
	.align		4
        /*0000*/ 	.byte	0x04, 0x37
        /*0002*/ 	.short	(.L_3001 - .L_3000)
.L_3000:
        /*0004*/ 	.word	0x00000082


	//----- nvinfo : EIATTR_KPARAM_INFO
	.align		4
.L_3001:
        /*0008*/ 	.byte	0x04, 0x17
        /*000a*/ 	.short	(.L_3003 - .L_3002)
.L_3002:
        /*000c*/ 	.word	0x00000000
        /*0010*/ 	.short	0x0000
        /*0012*/ 	.short	0x0000
        /*0014*/ 	.byte	0x00, 0xf0, 0xa1, 0x04


	//----- nvinfo : EIATTR_SPARSE_MMA_MASK
	.align		4
.L_3003:
        /*0018*/ 	.byte	0x03, 0x50
        /*001a*/ 	.short	0x0000


	//----- nvinfo : EIATTR_MAXREG_COUNT
	.align		4
        /*001c*/ 	.byte	0x03, 0x1b
        /*001e*/ 	.short	0x0040


	//----- nvinfo : EIATTR_NUM_BARRIERS
	.align		4
        /*0020*/ 	.byte	0x02, 0x4c
        /*0022*/ 	.byte	0x01
	.zero		1


	//----- nvinfo : EIATTR_MERCURY_ISA_VERSION
	.align		4
        /*0024*/ 	.byte	0x03, 0x5f
        /*0026*/ 	.short	0x0101


	//----- nvinfo : EIATTR_COOP_GROUP_MASK_REGIDS
	.align		4
        /*0028*/ 	.byte	0x04, 0x29
        /*002a*/ 	.short	(.L_3005 - .L_3004)


	//   ....[0]....
.L_3004:
        /*002c*/ 	.word	0xffffffff


	//   ....[1]....
        /*0030*/ 	.word	0xffffffff


	//   ....[2]....
        /*0034*/ 	.word	0xffffffff


	//   ....[3]....
        /*0038*/ 	.word	0xffffffff


	//   ....[4]....
        /*003c*/ 	.word	0xffffffff


	//   ....[5]....
        /*0040*/ 	.word	0xffffffff


	//   ....[6]....
        /*0044*/ 	.word	0xffffffff


	//   ....[7]....
        /*0048*/ 	.word	0xffffffff


	//   ....[8]....
        /*004c*/ 	.word	0xffffffff


	//   ....[9]....
        /*0050*/ 	.word	0xffffffff


	//   ....[10]....
        /*0054*/ 	.word	0xffffffff


	//   ....[11]....
        /*0058*/ 	.word	0xffffffff


	//   ....[12]....
        /*005c*/ 	.word	0xffffffff


	//   ....[13]....
        /*0060*/ 	.word	0xffffffff


	//   ....[14]....
        /*0064*/ 	.word	0xffffffff


	//   ....[15]....
        /*0068*/ 	.word	0x05000014


	//   ....[16]....
        /*006c*/ 	.word	0x05000014


	//   ....[17]....
        /*0070*/ 	.word	0x05000014


	//   ....[18]....
        /*0074*/ 	.word	0x05000014


	//   ....[19]....
        /*0078*/ 	.word	0x05000014


	//   ....[20]....
        /*007c*/ 	.word	0x05000014


	//   ....[21]....
        /*0080*/ 	.word	0x05000014


	//   ....[22]....
        /*0084*/ 	.word	0x05000014


	//   ....[23]....
        /*0088*/ 	.word	0x05000014


	//   ....[24]....
        /*008c*/ 	.word	0x05000014


	//   ....[25]....
        /*0090*/ 	.word	0x05000014


	//   ....[26]....
        /*0094*/ 	.word	0x05000014


	//   ....[27]....
        /*0098*/ 	.word	0x05000014


	//   ....[28]....
        /*009c*/ 	.word	0x05000014


	//   ....[29]....
        /*00a0*/ 	.word	0x05000014


	//----- nvinfo : EIATTR_COOP_GROUP_INSTR_OFFSETS
	.align		4
.L_3005:
        /*00a4*/ 	.byte	0x04, 0x28
        /*00a6*/ 	.short	(.L_3007 - .L_3006)


	//   ....[0]....
.L_3006:
        /*00a8*/ 	.word	0x00000ad0


	//   ....[1]....
        /*00ac*/ 	.word	0x00000ae0


	//   ....[2]....
        /*00b0*/ 	.word	0x00000af0


	//   ....[3]....
        /*00b4*/ 	.word	0x00000b20


	//   ....[4]....
        /*00b8*/ 	.word	0x00000b40


	//   ....[5]....
        /*00bc*/ 	.word	0x00000b50


	//   ....[6]....
        /*00c0*/ 	.word	0x00000b90


	//   ....[7]....
        /*00c4*/ 	.word	0x00000ba0


	//   ....[8]....
        /*00c8*/ 	.word	0x00000bb0


	//   ....[9]....
        /*00cc*/ 	.word	0x00000be0


	//   ....[10]....
        /*00d0*/ 	.word	0x00000c00


	//   ....[11]....
        /*00d4*/ 	.word	0x00000c10


	//   ....[12]....
        /*00d8*/ 	.word	0x00000c40


	//   ....[13]....
        /*00dc*/ 	.word	0x00000c60


	//   ....[14]....
        /*00e0*/ 	.word	0x00000c70


	//   ....[15]....
        /*00e4*/ 	.word	0x00000ef0


	//   ....[16]....
        /*00e8*/ 	.word	0x00000f60


	//   ....[17]....
        /*00ec*/ 	.word	0x00000fd0


	//   ....[18]....
        /*00f0*/ 	.word	0x00001040


	//   ....[19]....
        /*00f4*/ 	.word	0x000010b0


	//   ....[20]....
        /*00f8*/ 	.word	0x00001110


	//   ....[21]....
        /*00fc*/ 	.word	0x00001180


	//   ....[22]....
        /*0100*/ 	.word	0x000011f0


	//   ....[23]....
        /*0104*/ 	.word	0x00001260


	//   ....[24]....
        /*0108*/ 	.word	0x000012d0


	//   ....[25]....
        /*010c*/ 	.word	0x00001330


	//   ....[26]....
        /*0110*/ 	.word	0x000013a0


	//   ....[27]....
        /*0114*/ 	.word	0x00001410


	//   ....[28]....
        /*0118*/ 	.word	0x00001480


	//   ....[29]....
        /*011c*/ 	.word	0x000014f0


	//----- nvinfo : EIATTR_EXIT_INSTR_OFFSETS
	.align		4
.L_3007:
        /*0120*/ 	.byte	0x04, 0x1c
        /*0122*/ 	.short	(.L_3009 - .L_3008)


	//   ....[0]....
.L_3008:
        /*0124*/ 	.word	0x00000070


	//   ....[1]....
        /*0128*/ 	.word	0x00000e90


	//----- nvinfo : EIATTR_MAX_THREADS
	.align		4
.L_3009:
        /*012c*/ 	.byte	0x04, 0x05
        /*012e*/ 	.short	(.L_3011 - .L_3010)
.L_3010:
        /*0130*/ 	.word	0x00000400
        /*0134*/ 	.word	0x00000001
        /*0138*/ 	.word	0x00000001


	//----- nvinfo : EIATTR_CRS_STACK_SIZE
	.align		4
.L_3011:
        /*013c*/ 	.byte	0x04, 0x1e
        /*013e*/ 	.short	(.L_3013 - .L_3012)
.L_3012:
        /*0140*/ 	.word	0x00000000


	//----- nvinfo : EIATTR_CBANK_PARAM_SIZE
	.align		4
.L_3013:
        /*0144*/ 	.byte	0x03, 0x19
        /*0146*/ 	.short	0x0128


	//----- nvinfo : EIATTR_PARAM_CBANK
	.align		4
        /*0148*/ 	.byte	0x04, 0x0a
        /*014a*/ 	.short	(.L_3015 - .L_3014)
	.align		4
.L_3014:
        /*014c*/ 	.word	index@(.nv.constant0._ZN10layer_norm22ln_bwd_finalize_kernelINS_22Kernel_traits_finalizeILj1024Ef13__nv_bfloat16fS2_fjLb1ELj1024ELj4ENS_18Kernel_traits_baseILj1024EfS2_fS2_fjLj1024EEEEELb1ELb0EEEvNS_9BwdParamsE)
        /*0150*/ 	.short	0x0210
        /*0152*/ 	.short	0x0128


	//----- nvinfo : EIATTR_SW_WAR
	.align		4
.L_3015:
        /*0154*/ 	.byte	0x04, 0x36
        /*0156*/ 	.short	(.L_3017 - .L_3016)
.L_3016:
        /*0158*/ 	.word	0x00000008
.L_3017:


//--------------------- .nv.info._ZN10layer_norm13ln_bwd_kernelINS_13Kernel_traitsIf13__nv_bfloat16fS2_fjLj1024ELj1ELj4ELj1ELj16ENS_18Kernel_traits_baseILj1024EfS2_fS2_fjLj128EEEEELb1ELb1ELb1ELb0EEEvNS_9BwdParamsE --------------------------
	.section	.nv.info._ZN10layer_norm13ln_bwd_kernelINS_13Kernel_traitsIf13__nv_bfloat16fS2_fjLj1024ELj1ELj4ELj1ELj16ENS_18Kernel_traits_baseILj1024EfS2_fS2_fjLj128EEEEELb1ELb1ELb1ELb0EEEvNS_9BwdParamsE,"",@"SHT_CUDA_INFO"
	.sectionflags	@""
	.align	4


	//----- nvinfo : EIATTR_CUDA_API_VERSION
	.align		4
        /*0000*/ 	.byte	0x04, 0x37
        /*0002*/ 	.short	(.L_3019 - .L_3018)
.L_3018:
        /*0004*/ 	.word	0x00000082


	//----- nvinfo : EIATTR_KPARAM_INFO
	.align		4
.L_3019:
        /*0008*/ 	.byte	0x04, 0x17
        /*000a*/ 	.short	(.L_3021 - .L_3020)
.L_3020:
        /*000c*/ 	.word	0x00000000
        /*0010*/ 	.short	0x0000
        /*0012*/ 	.short	0x0000
        /*0014*/ 	.byte	0x00, 0xf0, 0xa1, 0x04


	//----- nvinfo : EIATTR_SPARSE_MMA_MASK
	.align		4
.L_3021:
        /*0018*/ 	.byte	0x03, 0x50
        /*001a*/ 	.short	0x0000


	//----- nvinfo : EIATTR_MAXREG_COUNT
	.align		4
        /*001c*/ 	.byte	0x03, 0x1b
        /*001e*/ 	.short	0x00ff


	//----- nvinfo : EIATTR_NUM_BARRIERS
	.align		4
        /*0020*/ 	.byte	0x02, 0x4c
        /*0022*/ 	.byte	0x01
	.zero		1


	//----- nvinfo : EIATTR_ANNOTATIONS
	.align		4
        /*0024*/ 	.byte	0x04, 0x55
        /*0026*/ 	.short	(.L_3023 - .L_3022)


	//   ....[0]....
.L_3022:
        /* <DEDUP_REMOVED lines=58> */


	//----- nvinfo : EIATTR_MERCURY_ISA_VERSION
	.align		4
.L_3023:
        /*03b0*/ 	.byte	0x03, 0x5f
        /*03b2*/ 	.short	0x0101


	//----- nvinfo : EIATTR_COOP_GROUP_MASK_REGIDS
	.align		4
        /*03b4*/ 	.byte	0x04, 0x29
        /*03b6*/ 	.short	(.L_3025 - .L_3024)


	//   ....[0]....
.L_3024:
        /*03b8*/ 	.word	0xffffffff


	//   ....[1]....
        /*03bc*/ 	.word	0xffffffff


	//   ....[2]....
        /*03c0*/ 	.word	0xffffffff


	//   ....[3]....
        /*03c4*/ 	.word	0xffffffff


	//   ....[4]....
        /*03c8*/ 	.word	0xffffffff


	//   ....[5]....
        /*03cc*/ 	.word	0xffffffff


	//   ....[6]....
        /*03d0*/ 	.word	0xffffffff


	//   ....[7]....
        /*03d4*/ 	.word	0xffffffff


	//   ....[8]....
        /*03d8*/ 	.word	0xffffffff


	//   ....[9]....
        /*03dc*/ 	.word	0xffffffff


	//   ....[10]....
        /*03e0*/ 	.word	0x05000009


	//   ....[11]....
        /*03e4*/ 	.word	0x05000009


	//   ....[12]....
        /*03e8*/ 	.word	0x05000009


	//   ....[13]....
        /*03ec*/ 	.word	0x05000009


	//   ....[14]....
        /*03f0*/ 	.word	0x05000009


	//   ....[15]....
        /*03f4*/ 	.word	0x05000009


	//   ....[16]....
        /*03f8*/ 	.word	0x05000009


	//   ....[17]....
        /*03fc*/ 	.word	0x05000009


	//   ....[18]....
        /*0400*/ 	.word	0x05000009


	//   ....[19]....
        /*0404*/ 	.word	0x05000009


	//----- nvinfo : EIATTR_COOP_GROUP_INSTR_OFFSETS
	.align		4
.L_3025:
        /*0408*/ 	.byte	0x04, 0x28
        /*040a*/ 	.short	(.L_3027 - .L_3026)


	//   ....[0]....
.L_3026:
        /*040c*/ 	.word	0x000028a0


	//   ....[1]....
        /*0410*/ 	.word	0x000028c0


	//   ....[2]....
        /*0414*/ 	.word	0x000028e0


	//   ....[3]....
        /*0418*/ 	.word	0x00002900


	//   ....[4]....
        /*041c*/ 	.word	0x00002920


	//   ....[5]....
        /*0420*/ 	.word	0x00002940


	//   ....[6]....
        /*0424*/ 	.word	0x00002960


	//   ....[7]....
        /*0428*/ 	.word	0x00002980


	//   ....[8]....
        /*042c*/ 	.word	0x00002990


	//   ....[9]....
        /*0430*/ 	.word	0x000029b0


	//   ....[10]....
        /*0434*/ 	.word	0x000089d0


	//   ....[11]....
        /*0438*/ 	.word	0x00008a70


	//   ....[12]....
        /*043c*/ 	.word	0x00008af0


	//   ....[13]....
        /*0440*/ 	.word	0x00008b60


	//   ....[14]....
        /*0444*/ 	.word	0x00008be0


	//   ....[15]....
        /*0448*/ 	.word	0x00008c50


	//   ....[16]....
        /*044c*/ 	.word	0x00008cd0


	//   ....[17]....
        /*0450*/ 	.word	0x00008d40


	//   ....[18]....
        /*0454*/ 	.word	0x00008dc0


	//   ....[19]....
        /*0458*/ 	.word	0x00008e10


	//----- nvinfo : EIATTR_EXIT_INSTR_OFFSETS
	.align		4
.L_3027:
        /*045c*/ 	.byte	0x04, 0x1c
        /*045e*/ 	.short	(.L_3029 - .L_3028)


	//   ....[0]....
.L_3028:
        /*0460*/ 	.word	0x000088e0


	//   ....[1]....
        /*0464*/ 	.word	0x00008960


	//----- nvinfo : EIATTR_MAX_THREADS
	.align		4
.L_3029:
        /*0468*/ 	.byte	0x04, 0x05
        /*046a*/ 	.short	(.L_3031 - .L_3030)
.L_3030:
        /*046c*/ 	.word	0x00000080
        /*0470*/ 	.word	0x00000001
        /*0474*/ 	.word	0x00000001


	//----- nvinfo : EIATTR_CRS_STACK_SIZE
	.align		4
.L_3031:
        /*0478*/ 	.byte	0x04, 0x1e
        /*047a*/ 	.short	(.L_3033 - .L_3032)
.L_3032:
        /*047c*/ 	.word	0x00000000


	//----- nvinfo : EIATTR_CBANK_PARAM_SIZE
	.align		4
.L_3033:
        /*0480*/ 	.byte	0x03, 0x19
        /*0482*/ 	.short	0x0128


	//----- nvinfo : EIATTR_PARAM_CBANK
	.align		4
        /*0484*/ 	.byte	0x04, 0x0a
        /*0486*/ 	.short	(.L_3035 - .L_3034)
	.align		4
.L_3034:
        /*0488*/ 	.word	index@(.nv.constant0._ZN10layer_norm13ln_bwd_kernelINS_13Kernel_traitsIf13__nv_bfloat16fS2_fjLj1024ELj1ELj4ELj1ELj16ENS_18Kernel_traits_baseILj1024EfS2_fS2_fjLj128EEEEELb1ELb1ELb1ELb0EEEvNS_9BwdParamsE)
        /*048c*/ 	.short	0x0210
        /*048e*/ 	.short	0x0128


	//----- nvinfo : EIATTR_SW_WAR
	.align		4
.L_3035:
        /*0490*/ 	.byte	0x04, 0x36
        /*0492*/ 	.short	(.L_3037 - .L_3036)
.L_3036:
        /*0494*/ 	.word	0x00000008
.L_3037:


//--------------------- .nv.info._ZN10layer_norm22ln_bwd_finalize_kernelINS_22Kernel_traits_finalizeILj1024Ef13__nv_bfloat16fS2_fjLb1ELj1024ELj4ENS_18Kernel_traits_baseILj1024EfS2_fS2_fjLj1024EEEEELb1ELb1EEEvNS_9BwdParamsE --------------------------
	.section	.nv.info._ZN10layer_norm22ln_bwd_finalize_kernelINS_22Kernel_traits_finalizeILj1024Ef13__nv_bfloat16fS2_fjLb1ELj1024ELj4ENS_18Kernel_traits_baseILj1024EfS2_fS2_fjLj1024EEEEELb1ELb1EEEvNS_9BwdParamsE,"",@"SHT_CUDA_INFO"
	.sectionflags	@""
	.align	4


	//----- nvinfo : EIATTR_CUDA_API_VERSION
	.align		4
        /*0000*/ 	.byte	0x04, 0x37
        /*0002*/ 	.short	(.L_3039 - .L_3038)
.L_3038:
        /*0004*/ 	.word	0x00000082


	//----- nvinfo : EIATTR_KPARAM_INFO
	.align		4
.L_3039:
        /*0008*/ 	.byte	0x04, 0x17
        /*000a*/ 	.short	(.L_3041 - .L_3040)
.L_3040:
        /*000c*/ 	.word	0x00000000
        /*0010*/ 	.short	0x0000
        /*0012*/ 	.short	0x0000
        /*0014*/ 	.byte	0x00, 0xf0, 0xa1, 0x04


	//----- nvinfo : EIATTR_SPARSE_MMA_MASK
	.align		4
.L_3041:
        /*0018*/ 	.byte	0x03, 0x50
        /*001a*/ 	.short	0x0000


	//----- nvinfo : EIATTR_MAXREG_COUNT
	.align		4
        /*001c*/ 	.byte	0x03, 0x1b
        /*001e*/ 	.short	0x0040


	//----- nvinfo : EIATTR_NUM_BARRIERS
	.align		4
        /*0020*/ 	.byte	0x02, 0x4c
        /*0022*/ 	.byte	0x01
	.zero		1


	//----- nvinfo : EIATTR_MERCURY_ISA_VERSION
	.align		4
        /*0024*/ 	.byte	0x03, 0x5f
        /*0026*/ 	.short	0x0101


	//----- nvinfo : EIATTR_COOP_GROUP_MASK_REGIDS
	.align		4
        /*0028*/ 	.byte	0x04, 0x29
        /*002a*/ 	.short	(.L_3043 - .L_3042)


	//   ....[0]....
.L_3042:
        /*002c*/ 	.word	0xffffffff


	//   ....[1]....
        /*0030*/ 	.word	0xffffffff


	//   ....[2]....
        /*0034*/ 	.word	0xffffffff


	//   ....[3]....
        /*0038*/ 	.word	0xffffffff


	//   ....[4]....
        /*003c*/ 	.word	0xffffffff


	//   ....[5]....
        /*0040*/ 	.word	0xffffffff


	//   ....[6]....
        /*0044*/ 	.word	0xffffffff


	//   ....[7]....
        /*0048*/ 	.word	0xffffffff


	//   ....[8]....
        /*004c*/ 	.word	0xffffffff


	//   ....[9]....
        /*0050*/ 	.word	0xffffffff


	//   ....[10]....
        /*0054*/ 	.word	0xffffffff


	//   ....[11]....
        /*0058*/ 	.word	0xffffffff


	//   ....[12]....
        /*005c*/ 	.word	0xffffffff


	//   ....[13]....
        /*0060*/ 	.word	0xffffffff


	//   ....[14]....
        /*0064*/ 	.word	0xffffffff


	//   ....[15]....
        /*0068*/ 	.word	0x05000014


	//   ....[16]....
        /*006c*/ 	.word	0x05000014


	//   ....[17]....
        /*0070*/ 	.word	0x05000014


	//   ....[18]....
        /*0074*/ 	.word	0x05000014


	//   ....[19]....
        /*0078*/ 	.word	0x05000014


	//   ....[20]....
        /*007c*/ 	.word	0x05000014


	//   ....[21]....
        /*0080*/ 	.word	0x05000014


	//   ....[22]....
        /*0084*/ 	.word	0x05000014


	//   ....[23]....
        /*0088*/ 	.word	0x05000014


	//   ....[24]....
        /*008c*/ 	.word	0x05000014


	//   ....[25]....
        /*0090*/ 	.word	0x05000014


	//   ....[26]....
        /*0094*/ 	.word	0x05000014


	//   ....[27]....
        /*0098*/ 	.word	0x05000014


	//   ....[28]....
        /*009c*/ 	.word	0x05000014


	//   ....[29]....
        /*00a0*/ 	.word	0x05000014


	//----- nvinfo : EIATTR_COOP_GROUP_INSTR_OFFSETS
	.align		4
.L_3043:
        /*00a4*/ 	.byte	0x04, 0x28
        /*00a6*/ 	.short	(.L_3045 - .L_3044)


	//   ....[0]....
.L_3044:
        /*00a8*/ 	.word	0x00000ab0


	//   ....[1]....
        /*00ac*/ 	.word	0x00000ac0


	//   ....[2]....
        /*00b0*/ 	.word	0x00000ad0


	//   ....[3]....
        /*00b4*/ 	.word	0x00000b00


	//   ....[4]....
        /*00b8*/ 	.word	0x00000b20


	//   ....[5]....
        /*00bc*/ 	.word	0x00000b30


	//   ....[6]....
        /*00c0*/ 	.word	0x00000b60


	//   ....[7]....
        /*00c4*/ 	.word	0x00000b80


	//   ....[8]....
        /*00c8*/ 	.word	0x00000b90


	//   ....[9]....
        /*00cc*/ 	.word	0x00000bc0


	//   ....[10]....
        /*00d0*/ 	.word	0x00000be0


	//   ....[11]....
        /*00d4*/ 	.word	0x00000bf0


	//   ....[12]....
        /*00d8*/ 	.word	0x00000c20


	//   ....[13]....
        /*00dc*/ 	.word	0x00000c40


	//   ....[14]....
        /*00e0*/ 	.word	0x00000c50


	//   ....[15]....
        /*00e4*/ 	.word	0x00000eb0


	//   ....[16]....
        /*00e8*/ 	.word	0x00000f20


	//   ....[17]....
        /*00ec*/ 	.word	0x00000f90


	//   ....[18]....
        /*00f0*/ 	.word	0x00001000


	//   ....[19]....
        /*00f4*/ 	.word	0x00001070


	//   ....[20]....
        /*00f8*/ 	.word	0x000010d0


	//   ....[21]....
        /*00fc*/ 	.word	0x00001140


	//   ....[22]....
        /*0100*/ 	.word	0x000011b0


	//   ....[23]....
        /*0104*/ 	.word	0x00001220


	//   ....[24]....
        /*0108*/ 	.word	0x00001290


	//   ....[25]....
        /*010c*/ 	.word	0x000012f0


	//   ....[26]....
        /*0110*/ 	.word	0x00001360


	//   ....[27]....
        /*0114*/ 	.word	0x000013d0


	//   ....[28]....
        /*0118*/ 	.word	0x00001440


	//   ....[29]....
        /*011c*/ 	.word	0x000014b0


	//----- nvinfo : EIATTR_EXIT_INSTR_OFFSETS
	.align		4
.L_3045:
        /*0120*/ 	.byte	0x04, 0x1c
        /*0122*/ 	.short	(.L_3047 - .L_3046)


	//   ....[0]....
.L_3046:
        /*0124*/ 	.word	0x00000070


	//   ....[1]....
        /*0128*/ 	.word	0x00000e50


	//----- nvinfo : EIATTR_MAX_THREADS
	.align		4
.L_3047:
        /*012c*/ 	.byte	0x04, 0x05
        /*012e*/ 	.short	(.L_3049 - .L_3048)
.L_3048:
        /*0130*/ 	.word	0x00000400
        /*0134*/ 	.word	0x00000001
        /*0138*/ 	.word	0x00000001


	//----- nvinfo : EIATTR_CRS_STACK_SIZE
	.align		4
.L_3049:
        /*013c*/ 	.byte	0x04, 0x1e
        /*013e*/ 	.short	(.L_3051 - .L_3050)
.L_3050:
        /*0140*/ 	.word	0x00000000


	//----- nvinfo : EIATTR_CBANK_PARAM_SIZE
	.align		4
.L_3051:
        /*0144*/ 	.byte	0x03, 0x19
        /*0146*/ 	.short	0x0128


	//----- nvinfo : EIATTR_PARAM_CBANK
	.align		4
        /*0148*/ 	.byte	0x04, 0x0a
        /*014a*/ 	.short	(.L_3053 - .L_3052)
	.align		4
.L_3052:
        /*014c*/ 	.word	index@(.nv.constant0._ZN10layer_norm22ln_bwd_finalize_kernelINS_22Kernel_traits_finalizeILj1024Ef13__nv_bfloat16fS2_fjLb1ELj1024ELj4ENS_18Kernel_traits_baseILj1024EfS2_fS2_fjLj1024EEEEELb1ELb1EEEvNS_9BwdParamsE)
        /*0150*/ 	.short	0x0210
        /*0152*/ 	.short	0x0128


	//----- nvinfo : EIATTR_SW_WAR
	.align		4
.L_3053:
        /*0154*/ 	.byte	0x04, 0x36
        /*0156*/ 	.short	(.L_3055 - .L_3054)
.L_3054:
        /*0158*/ 	.word	0x00000008
.L_3055:


//--------------------- .nv.info._ZN10layer_norm13ln_bwd_kernelINS_13Kernel_traitsIf13__nv_bfloat16fS2_fjLj1024ELj1ELj4ELj1ELj16ENS_18Kernel_traits_baseILj1024EfS2_fS2_fjLj128EEEEELb1ELb1ELb1ELb1EEEvNS_9BwdParamsE --------------------------
	.section	.nv.info._ZN10layer_norm13ln_bwd_kernelINS_13Kernel_traitsIf13__nv_bfloat16fS2_fjLj1024ELj1ELj4ELj1ELj16ENS_18Kernel_traits_baseILj1024EfS2_fS2_fjLj128EEEEELb1ELb1ELb1ELb1EEEvNS_9BwdParamsE,"",@"SHT_CUDA_INFO"
	.sectionflags	@""
	.align	4


	//----- nvinfo : EIATTR_CUDA_API_VERSION
	.align		4
        /*0000*/ 	.byte	0x04, 0x37
        /*0002*/ 	.short	(.L_3057 - .L_3056)
.L_3056:
        /*0004*/ 	.word	0x00000082


	//----- nvinfo : EIATTR_KPARAM_INFO
	.align		4
.L_3057:
        /*0008*/ 	.byte	0x04, 0x17
        /*000a*/ 	.short	(.L_3059 - .L_3058)
.L_3058:
        /*000c*/ 	.word	0x00000000
        /*0010*/ 	.short	0x0000
        /*0012*/ 	.short	0x0000
        /*0014*/ 	.byte	0x00, 0xf0, 0xa1, 0x04


	//----- nvinfo : EIATTR_SPARSE_MMA_MASK
	.align		4
.L_3059:
        /*0018*/ 	.byte	0x03, 0x50
        /*001a*/ 	.short	0x0000


	//----- nvinfo : EIATTR_MAXREG_COUNT
	.align		4
        /*001c*/ 	.byte	0x03, 0x1b
        /*001e*/ 	.short	0x00ff


	//----- nvinfo : EIATTR_NUM_BARRIERS
	.align		4
        /*0020*/ 	.byte	0x02, 0x4c
        /*0022*/ 	.byte	0x01
	.zero		1


	//----- nvinfo : EIATTR_ANNOTATIONS
	.align		4
        /*0024*/ 	.byte	0x04, 0x55
        /*0026*/ 	.short	(.L_3061 - .L_3060)


	//   ....[0]....
.L_3060:
        /* <DEDUP_REMOVED lines=45> */


	//----- nvinfo : EIATTR_MERCURY_ISA_VERSION
	.align		4
.L_3061:
        /*02e8*/ 	.byte	0x03, 0x5f
        /*02ea*/ 	.short	0x0101


	//----- nvinfo : EIATTR_COOP_GROUP_MASK_REGIDS
	.align		4
        /*02ec*/ 	.byte	0x04, 0x29
        /*02ee*/ 	.short	(.L_3063 - .L_3062)


	//   ....[0]....
.L_3062:
        /*02f0*/ 	.word	0xffffffff


	//   ....[1]....
        /*02f4*/ 	.word	0xffffffff


	//   ....[2]....
        /*02f8*/ 	.word	0xffffffff


	//   ....[3]....
        /*02fc*/ 	.word	0xffffffff


	//   ....[4]....
        /*0300*/ 	.word	0xffffffff


	//   ....[5]....
        /*0304*/ 	.word	0xffffffff


	//   ....[6]....
        /*0308*/ 	.word	0xffffffff


	//   ....[7]....
        /*030c*/ 	.word	0xffffffff


	//   ....[8]....
        /*0310*/ 	.word	0xffffffff


	//   ....[9]....
        /*0314*/ 	.word	0xffffffff


	//   ....[10]....
        /*0318*/ 	.word	0x050000c0


	//   ....[11]....
        /*031c*/ 	.word	0x050000c0


	//   ....[12]....
        /*0320*/ 	.word	0x050000c0


	//   ....[13]....
        /*0324*/ 	.word	0x050000c0


	//   ....[14]....
        /*0328*/ 	.word	0x050000c0


	//   ....[15]....
        /*032c*/ 	.word	0x050000c0


	//   ....[16]....
        /*0330*/ 	.word	0x050000c0


	//   ....[17]....
        /*0334*/ 	.word	0x050000c0


	//   ....[18]....
        /*0338*/ 	.word	0x050000c0


	//   ....[19]....
        /*033c*/ 	.word	0x050000c0


	//----- nvinfo : EIATTR_COOP_GROUP_INSTR_OFFSETS
	.align		4
.L_3063:
        /*0340*/ 	.byte	0x04, 0x28
        /*0342*/ 	.short	(.L_3065 - .L_3064)


	//   ....[0]....
.L_3064:
        /*0344*/ 	.word	0x00002680


	//   ....[1]....
        /*0348*/ 	.word	0x000026a0


	//   ....[2]....
        /*034c*/ 	.word	0x000026c0


	//   ....[3]....
        /*0350*/ 	.word	0x000026e0


	//   ....[4]....
        /*0354*/ 	.word	0x00002700


	//   ....[5]....
        /*0358*/ 	.word	0x00002720


	//   ....[6]....
        /*035c*/ 	.word	0x00002740


	//   ....[7]....
        /*0360*/ 	.word	0x00002760


	//   ....[8]....
        /*0364*/ 	.word	0x00002770


	//   ....[9]....
        /*0368*/ 	.word	0x00002790


	//   ....[10]....
        /*036c*/ 	.word	0x00007c30


	//   ....[11]....
        /*0370*/ 	.word	0x00007cd0


	//   ....[12]....
        /*0374*/ 	.word	0x00007d50


	//   ....[13]....
        /*0378*/ 	.word	0x00007dc0


	//   ....[14]....
        /*037c*/ 	.word	0x00007e40


	//   ....[15]....
        /*0380*/ 	.word	0x00007eb0


	//   ....[16]....
        /*0384*/ 	.word	0x00007f30


	//   ....[17]....
        /*0388*/ 	.word	0x00007fa0


	//   ....[18]....
        /*038c*/ 	.word	0x00008020


	//   ....[19]....
        /*0390*/ 	.word	0x00008070


	//----- nvinfo : EIATTR_EXIT_INSTR_OFFSETS
	.align		4
.L_3065:
        /*0394*/ 	.byte	0x04, 0x1c
        /*0396*/ 	.short	(.L_3067 - .L_3066)


	//   ....[0]....
.L_3066:
        /*0398*/ 	.word	0x00007bc0


	//----- nvinfo : EIATTR_MAX_THREADS
	.align		4
.L_3067:
        /*039c*/ 	.byte	0x04, 0x05
        /*039e*/ 	.short	(.L_3069 - .L_3068)
.L_3068:
        /*03a0*/ 	.word	0x00000080
        /*03a4*/ 	.word	0x00000001
        /*03a8*/ 	.word	0x00000001


	//----- nvinfo : EIATTR_CRS_STACK_SIZE
	.align		4
.L_3069:
        /*03ac*/ 	.byte	0x04, 0x1e
        /*03ae*/ 	.short	(.L_3071 - .L_3070)
.L_3070:
        /*03b0*/ 	.word	0x00000000


	//----- nvinfo : EIATTR_CBANK_PARAM_SIZE
	.align		4
.L_3071:
        /*03b4*/ 	.byte	0x03, 0x19
        /*03b6*/ 	.short	0x0128


	//----- nvinfo : EIATTR_PARAM_CBANK
	.align		4
        /*03b8*/ 	.byte	0x04, 0x0a
        /*03ba*/ 	.short	(.L_3073 - .L_3072)
	.align		4
.L_3072:
        /*03bc*/ 	.word	index@(.nv.constant0._ZN10layer_norm13ln_bwd_kernelINS_13Kernel_traitsIf13__nv_bfloat16fS2_fjLj1024ELj1ELj4ELj1ELj16ENS_18Kernel_traits_baseILj1024EfS2_fS2_fjLj128EEEEELb1ELb1ELb1ELb1EEEvNS_9BwdParamsE)
        /*03c0*/ 	.short	0x0210
        /*03c2*/ 	.short	0x0128


	//----- nvinfo : EIATTR_SW_WAR
	.align		4
.L_3073:
        /*03c4*/ 	.byte	0x04, 0x36
        /*03c6*/ 	.short	(.L_3075 - .L_3074)
.L_3074:
        /*03c8*/ 	.word	0x00000008
.L_3075:


//--------------------- .nv.info._ZN10layer_norm13ln_bwd_kernelINS_13Kernel_traitsIf6__halfS2_S2_fjLj1024ELj1ELj4ELj1ELj16ENS_18Kernel_traits_baseILj1024EfS2_S2_S2_fjLj128EEEEELb0ELb0ELb0ELb0EEEvNS_9BwdParamsE --------------------------
	.section	.nv.info._ZN10layer_norm13ln_bwd_kernelINS_13Kernel_traitsIf6__halfS2_S2_fjLj1024ELj1ELj4ELj1ELj16ENS_18Kernel_traits_baseILj1024EfS2_S2_S2_fjLj128EEEEELb0ELb0ELb0ELb0EEEvNS_9BwdParamsE,"",@"SHT_CUDA_INFO"
	.sectionflags	@""
	.align	4


	//----- nvinfo : EIATTR_CUDA_API_VERSION
	.align		4
        /*0000*/ 	.byte	0x04, 0x37
        /*0002*/ 	.short	(.L_3077 - .L_3076)
.L_3076:
        /*0004*/ 	.word	0x00000082


	//----- nvinfo : EIATTR_KPARAM_INFO
	.align		4
.L_3077:
        /*0008*/ 	.byte	0x04, 0x17
        /*000a*/ 	.short	(.L_3079 - .L_3078)
.L_3078:
        /*000c*/ 	.word	0x00000000
        /*0010*/ 	.short	0x0000
        /*0012*/ 	.short	0x0000
        /*0014*/ 	.byte	0x00, 0xf0, 0xa1, 0x04


	//----- nvinfo : EIATTR_SPARSE_MMA_MASK
	.align		4
.L_3079:
        /*0018*/ 	.byte	0x03, 0x50
        /*001a*/ 	.short	0x0000


	//----- nvinfo : EIATTR_MAXREG_COUNT
	.align		4
        /*001c*/ 	.byte	0x03, 0x1b
        /*001e*/ 	.short	0x00ff


	//----- nvinfo : EIATTR_NUM_BARRIERS
	.align		4
        /*0020*/ 	.byte	0x02, 0x4c
        /*0022*/ 	.byte	0x01
	.zero		1


	//----- nvinfo : EIATTR_MERCURY_ISA_VERSION
	.align		4
        /*0024*/ 	.byte	0x03, 0x5f
        /*0026*/ 	.short	0x0101


	//----- nvinfo : EIATTR_COOP_GROUP_MASK_REGIDS
	.align		4
        /*0028*/ 	.byte	0x04, 0x29
        /*002a*/ 	.short	(.L_3081 - .L_3080)


	//   ....[0]....
.L_3080:
        /*002c*/ 	.word	0xffffffff


	//   ....[1]....
        /*0030*/ 	.word	0xffffffff


	//   ....[2]....
        /*0034*/ 	.word	0xffffffff


	//   ....[3]....
        /*0038*/ 	.word	0xffffffff


	//   ....[4]....
        /*003c*/ 	.word	0xffffffff


	//   ....[5]....
        /*0040*/ 	.word	0xffffffff


	//   ....[6]....
        /*0044*/ 	.word	0xffffffff


	//   ....[7]....
        /*0048*/ 	.word	0xffffffff


	//   ....[8]....
        /*004c*/ 	.word	0xffffffff


	//   ....[9]....
        /*0050*/ 	.word	0xffffffff


	//   ....[10]....
        /*0054*/ 	.word	0x050000c5


	//   ....[11]....
        /*0058*/ 	.word	0x050000c5


	//   ....[12]....
        /*005c*/ 	.word	0x050000c5


	//   ....[13]....
        /*0060*/ 	.word	0x050000c5


	//   ....[14]....
        /*0064*/ 	.word	0x050000c5


	//   ....[15]....
        /*0068*/ 	.word	0x050000c5


	//   ....[16]....
        /*006c*/ 	.word	0x050000c5


	//   ....[17]....
        /*0070*/ 	.word	0x050000c5


	//   ....[18]....
        /*0074*/ 	.word	0x050000c5


	//   ....[19]....
        /*0078*/ 	.word	0x050000c5


	//----- nvinfo : EIATTR_COOP_GROUP_INSTR_OFFSETS
	.align		4
.L_3081:
        /*007c*/ 	.byte	0x04, 0x28
        /*007e*/ 	.short	(.L_3083 - .L_3082)


	//   ....[0]....
.L_3082:
        /*0080*/ 	.word	0x00001c90


	//   ....[1]....
        /*0084*/ 	.word	0x00001ca0


	//   ....[2]....
        /*0088*/ 	.word	0x00001cd0


	//   ....[3]....
        /*008c*/ 	.word	0x00001ce0


	//   ....[4]....
        /*0090*/ 	.word	0x00001d10


	//   ....[5]....
        /*0094*/ 	.word	0x00001d20


	//   ....[6]....
        /*0098*/ 	.word	0x00001d50


	//   ....[7]....
        /*009c*/ 	.word	0x00001d60


	//   ....[8]....
        /*00a0*/ 	.word	0x00001d90


	//   ....[9]....
        /*00a4*/ 	.word	0x00001da0


	//   ....[10]....
        /*00a8*/ 	.word	0x000043a0


	//   ....[11]....
        /*00ac*/ 	.word	0x00004430


	//   ....[12]....
        /*00b0*/ 	.word	0x000044a0


	//   ....[13]....
        /*00b4*/ 	.word	0x00004500


	//   ....[14]....
        /*00b8*/ 	.word	0x00004570


	//   ....[15]....
        /*00bc*/ 	.word	0x000045d0


	//   ....[16]....
        /*00c0*/ 	.word	0x00004640


	//   ....[17]....
        /*00c4*/ 	.word	0x000046a0


	//   ....[18]....
        /*00c8*/ 	.word	0x00004710


	//   ....[19]....
        /*00cc*/ 	.word	0x00004770


	//----- nvinfo : EIATTR_EXIT_INSTR_OFFSETS
	.align		4
.L_3083:
        /*00d0*/ 	.byte	0x04, 0x1c
        /*00d2*/ 	.short	(.L_3085 - .L_3084)


	//   ....[0]....
.L_3084:
        /*00d4*/ 	.word	0x00004300


	//   ....[1]....
        /*00d8*/ 	.word	0x00004330


	//----- nvinfo : EIATTR_MAX_THREADS
	.align		4
.L_3085:
        /*00dc*/ 	.byte	0x04, 0x05
        /*00de*/ 	.short	(.L_3087 - .L_3086)
.L_3086:
        /*00e0*/ 	.word	0x00000080
        /*00e4*/ 	.word	0x00000001
        /*00e8*/ 	.word	0x00000001


	//----- nvinfo : EIATTR_CRS_STACK_SIZE
	.align		4
.L_3087:
        /*00ec*/ 	.byte	0x04, 0x1e
        /*00ee*/ 	.short	(.L_3089 - .L_3088)
.L_3088:
        /*00f0*/ 	.word	0x00000000


	//----- nvinfo : EIATTR_CBANK_PARAM_SIZE
	.align		4
.L_3089:
        /*00f4*/ 	.byte	0x03, 0x19
        /*00f6*/ 	.short	0x0128


	//----- nvinfo : EIATTR_PARAM_CBANK
	.align		4
        /*00f8*/ 	.byte	0x04, 0x0a
        /*00fa*/ 	.short	(.L_3091 - .L_3090)
	.align		4
.L_3090:
        /*00fc*/ 	.word	index@(.nv.constant0._ZN10layer_norm13ln_bwd_kernelINS_13Kernel_traitsIf6__halfS2_S2_fjLj1024ELj1ELj4ELj1ELj16ENS_18Kernel_traits_baseILj1024EfS2_S2_S2_fjLj128EEEEELb0ELb0ELb0ELb0EEEvNS_9BwdParamsE)
        /*0100*/ 	.short	0x0210
        /*0102*/ 	.short	0x0128


	//----- nvinfo : EIATTR_SW_WAR
	.align		4
.L_3091:
        /*0104*/ 	.byte	0x04, 0x36
        /*0106*/ 	.short	(.L_3093 - .L_3092)
.L_3092:
        /*0108*/ 	.word	0x00000008
.L_3093:


//--------------------- .nv.info._ZN10layer_norm13ln_bwd_kernelINS_13Kernel_traitsIf6__halfS2_S2_fjLj1024ELj1ELj4ELj1ELj16ENS_18Kernel_traits_baseILj1024EfS2_S2_S2_fjLj128EEEEELb0ELb0ELb0ELb1EEEvNS_9BwdParamsE --------------------------
	.section	.nv.info._ZN10layer_norm13ln_bwd_kernelINS_13Kernel_traitsIf6__halfS2_S2_fjLj1024ELj1ELj4ELj1ELj16ENS_18Kernel_traits_baseILj1024EfS2_S2_S2_fjLj128EEEEELb0ELb0ELb0ELb1EEEvNS_9BwdParamsE,"",@"SHT_CUDA_INFO"
	.sectionflags	@""
	.align	4


	//----- nvinfo : EIATTR_CUDA_API_VERSION
	.align		4
        /*0000*/ 	.byte	0x04, 0x37
        /*0002*/ 	.short	(.L_3095 - .L_3094)
.L_3094:
        /*0004*/ 	.word	0x00000082


	//----- nvinfo : EIATTR_KPARAM_INFO
	.align		4
.L_3095:
        /*0008*/ 	.byte	0x04, 0x17
        /*000a*/ 	.short	(.L_3097 - .L_3096)
.L_3096:
        /*000c*/ 	.word	0x00000000
        /*0010*/ 	.short	0x0000
        /*0012*/ 	.short	0x0000
        /*0014*/ 	.byte	0x00, 0xf0, 0xa1, 0x04


	//----- nvinfo : EIATTR_SPARSE_MMA_MASK
	.align		4
.L_3097:
        /*0018*/ 	.byte	0x03, 0x50
        /*001a*/ 	.short	0x0000


	//----- nvinfo : EIATTR_MAXREG_COUNT
	.align		4
        /*001c*/ 	.byte	0x03, 0x1b
        /*001e*/ 	.short	0x00ff


	//----- nvinfo : EIATTR_NUM_BARRIERS
	.align		4
        /*0020*/ 	.byte	0x02, 0x4c
        /*0022*/ 	.byte	0x01
	.zero		1


	//----- nvinfo : EIATTR_MERCURY_ISA_VERSION
	.align		4
        /*0024*/ 	.byte	0x03, 0x5f
        /*0026*/ 	.short	0x0101


	//----- nvinfo : EIATTR_COOP_GROUP_MASK_REGIDS
	.align		4
        /*0028*/ 	.byte	0x04, 0x29
        /*002a*/ 	.short	(.L_3099 - .L_3098)


	//   ....[0]....
.L_3098:
        /*002c*/ 	.word	0xffffffff


	//   ....[1]....
        /*0030*/ 	.word	0xffffffff


	//   ....[2]....
        /*0034*/ 	.word	0xffffffff


	//   ....[3]....
        /*0038*/ 	.word	0xffffffff


	//   ....[4]....
        /*003c*/ 	.word	0xffffffff


	//   ....[5]....
        /*0040*/ 	.word	0xffffffff


	//   ....[6]....
        /*0044*/ 	.word	0xffffffff


	//   ....[7]....
        /*0048*/ 	.word	0xffffffff


	//   ....[8]....
        /*004c*/ 	.word	0xffffffff


	//   ....[9]....
        /*0050*/ 	.word	0xffffffff


	//   ....[10]....
        /*0054*/ 	.word	0x050000c7


	//   ....[11]....
        /*0058*/ 	.word	0x050000c7


	//   ....[12]....
        /*005c*/ 	.word	0x050000c7


	//   ....[13]....
        /*0060*/ 	.word	0x050000c7


	//   ....[14]....
        /*0064*/ 	.word	0x050000c7


	//   ....[15]....
        /*0068*/ 	.word	0x050000c7


	//   ....[16]....
        /*006c*/ 	.word	0x050000c7


	//   ....[17]....
        /*0070*/ 	.word	0x050000c7


	//   ....[18]....
        /*0074*/ 	.word	0x050000c7


	//   ....[19]....
        /*0078*/ 	.word	0x050000c7


	//----- nvinfo : EIATTR_COOP_GROUP_INSTR_OFFSETS
	.align		4
.L_3099:
        /*007c*/ 	.byte	0x04, 0x28
        /*007e*/ 	.short	(.L_3101 - .L_3100)


	//   ....[0]....
.L_3100:
        /*0080*/ 	.word	0x00001bc0


	//   ....[1]....
        /*0084*/ 	.word	0x00001bd0


	//   ....[2]....
        /*0088*/ 	.word	0x00001c00


	//   ....[3]....
        /*008c*/ 	.word	0x00001c10


	//   ....[4]....
        /*0090*/ 	.word	0x00001c40


	//   ....[5]....
        /*0094*/ 	.word	0x00001c50


	//   ....[6]....
        /*0098*/ 	.word	0x00001c80


	//   ....[7]....
        /*009c*/ 	.word	0x00001c90


	//   ....[8]....
        /*00a0*/ 	.word	0x00001cd0


	//   ....[9]....
        /*00a4*/ 	.word	0x00001d00


	//   ....[10]....
        /*00a8*/ 	.word	0x00004040


	//   ....[11]....
        /*00ac*/ 	.word	0x000040d0


	//   ....[12]....
        /*00b0*/ 	.word	0x00004140


	//   ....[13]....
        /*00b4*/ 	.word	0x000041a0


	//   ....[14]....
        /*00b8*/ 	.word	0x00004210


	//   ....[15]....
        /*00bc*/ 	.word	0x00004270


	//   ....[16]....
        /*00c0*/ 	.word	0x000042e0


	//   ....[17]....
        /*00c4*/ 	.word	0x00004340


	//   ....[18]....
        /*00c8*/ 	.word	0x000043c0


	//   ....[19]....
        /*00cc*/ 	.word	0x00004440


	//----- nvinfo : EIATTR_EXIT_INSTR_OFFSETS
	.align		4
.L_3101:
        /*00d0*/ 	.byte	0x04, 0x1c
        /*00d2*/ 	.short	(.L_3103 - .L_3102)


	//   ....[0]....
.L_3102:
        /*00d4*/ 	.word	0x00003fd0


	//----- nvinfo : EIATTR_MAX_THREADS
	.align		4
.L_3103:
        /*00d8*/ 	.byte	0x04, 0x05
        /*00da*/ 	.short	(.L_3105 - .L_3104)
.L_3104:
        /*00dc*/ 	.word	0x00000080
        /*00e0*/ 	.word	0x00000001
        /*00e4*/ 	.word	0x00000001


	//----- nvinfo : EIATTR_CRS_STACK_SIZE
	.align		4
.L_3105:
        /*00e8*/ 	.byte	0x04, 0x1e
        /*00ea*/ 	.short	(.L_3107 - .L_3106)
.L_3106:
        /*00ec*/ 	.word	0x00000000


	//----- nvinfo : EIATTR_CBANK_PARAM_SIZE
	.align		4
.L_3107:
        /*00f0*/ 	.byte	0x03, 0x19
        /*00f2*/ 	.short	0x0128


	//----- nvinfo : EIATTR_PARAM_CBANK
	.align		4
        /*00f4*/ 	.byte	0x04, 0x0a
        /*00f6*/ 	.short	(.L_3109 - .L_3108)
	.align		4
.L_3108:
        /*00f8*/ 	.word	index@(.nv.constant0._ZN10layer_norm13ln_bwd_kernelINS_13Kernel_traitsIf6__halfS2_S2_fjLj1024ELj1ELj4ELj1ELj16ENS_18Kernel_traits_baseILj1024EfS2_S2_S2_fjLj128EEEEELb0ELb0ELb0ELb1EEEvNS_9BwdParamsE)
        /*00fc*/ 	.short	0x0210
        /*00fe*/ 	.short	0x0128


	//----- nvinfo : EIATTR_SW_WAR
	.align		4
.L_3109:
        /*0100*/ 	.byte	0x04, 0x36
        /*0102*/ 	.short	(.L_3111 - .L_3110)
.L_3110:
        /*0104*/ 	.word	0x00000008
.L_3111:


//--------------------- .nv.info._ZN10layer_norm13ln_bwd_kernelINS_13Kernel_traitsIf6__halfS2_S2_fjLj1024ELj1ELj4ELj1ELj16ENS_18Kernel_traits_baseILj1024EfS2_S2_S2_fjLj128EEEEELb0ELb0ELb1ELb0EEEvNS_9BwdParamsE --------------------------
	.section	.nv.info._ZN10layer_norm13ln_bwd_kernelINS_13Kernel_traitsIf6__halfS2_S2_fjLj1024ELj1ELj4ELj1ELj16ENS_18Kernel_traits_baseILj1024EfS2_S2_S2_fjLj128EEEEELb0ELb0ELb1ELb0EEEvNS_9BwdParamsE,"",@"SHT_CUDA_INFO"
	.sectionflags	@""
	.align	4


	//----- nvinfo : EIATTR_CUDA_API_VERSION
	.align		4
        /*0000*/ 	.byte	0x04, 0x37
        /*0002*/ 	.short	(.L_3113 - .L_3112)
.L_3112:
        /*0004*/ 	.word	0x00000082


	//----- nvinfo : EIATTR_KPARAM_INFO
	.align		4
.L_3113:
        /*0008*/ 	.byte	0x04, 0x17
        /*000a*/ 	.short	(.L_3115 - .L_3114)
.L_3114:
        /*000c*/ 	.word	0x00000000
        /*0010*/ 	.short	0x0000
        /*0012*/ 	.short	0x0000
        /*0014*/ 	.byte	0x00, 0xf0, 0xa1, 0x04


	//----- nvinfo : EIATTR_SPARSE_MMA_MASK
	.align		4
.L_3115:
        /*0018*/ 	.byte	0x03, 0x50
        /*001a*/ 	.short	0x0000


	//----- nvinfo : EIATTR_MAXREG_COUNT
	.align		4
        /*001c*/ 	.byte	0x03, 0x1b
        /*001e*/ 	.short	0x00ff


	//----- nvinfo : EIATTR_NUM_BARRIERS
	.align		4
        /*0020*/ 	.byte	0x02, 0x4c
        /*0022*/ 	.byte	0x01
	.zero		1


	//----- nvinfo : EIATTR_MERCURY_ISA_VERSION
	.align		4
        /*0024*/ 	.byte	0x03, 0x5f
        /*0026*/ 	.short	0x0101


	//----- nvinfo : EIATTR_COOP_GROUP_MASK_REGIDS
	.align		4
        /*0028*/ 	.byte	0x04, 0x29
        /*002a*/ 	.short	(.L_3117 - .L_3116)


	//   ....[0]....
.L_3116:
        /*002c*/ 	.word	0xffffffff


	//   ....[1]....
        /*0030*/ 	.word	0xffffffff


	//   ....[2]....
        /*0034*/ 	.word	0xffffffff


	//   ....[3]....
        /*0038*/ 	.word	0xffffffff


	//   ....[4]....
        /*003c*/ 	.word	0xffffffff


	//   ....[5]....
        /*0040*/ 	.word	0xffffffff


	//   ....[6]....
        /*0044*/ 	.word	0xffffffff


	//   ....[7]....
        /*0048*/ 	.word	0xffffffff


	//   ....[8]....
        /*004c*/ 	.word	0xffffffff


	//   ....[9]....
        /*0050*/ 	.word	0xffffffff


	//   ....[10]....
        /*0054*/ 	.word	0x050000b2


	//   ....[11]....
        /*0058*/ 	.word	0x050000b2


	//   ....[12]....
        /*005c*/ 	.word	0x050000b2


	//   ....[13]....
        /*0060*/ 	.word	0x050000b2


	//   ....[14]....
        /*0064*/ 	.word	0x050000b2


	//   ....[15]....
        /*0068*/ 	.word	0x050000b2


	//   ....[16]....
        /*006c*/ 	.word	0x050000b2


	//   ....[17]....
        /*0070*/ 	.word	0x050000b2


	//   ....[18]....
        /*0074*/ 	.word	0x050000b2


	//   ....[19]....
        /*0078*/ 	.word	0x050000b2


	//----- nvinfo : EIATTR_COOP_GROUP_INSTR_OFFSETS
	.align		4
.L_3117:
        /*007c*/ 	.byte	0x04, 0x28
        /*007e*/ 	.short	(.L_3119 - .L_3118)


	//   ....[0]....
.L_3118:
        /*0080*/ 	.word	0x00001f40


	//   ....[1]....
        /*0084*/ 	.word	0x00001f50


	//   ....[2]....
        /*0088*/ 	.word	0x00001f80


	//   ....[3]....
        /*008c*/ 	.word	0x00001f90


	//   ....[4]....
        /*0090*/ 	.word	0x00001fc0


	//   ....[5]....
        /*0094*/ 	.word	0x00001fd0


	//   ....[6]....
        /*0098*/ 	.word	0x00002000


	//   ....[7]....
        /*009c*/ 	.word	0x00002010


	//   ....[8]....
        /*00a0*/ 	.word	0x00002040


	//   ....[9]....
        /*00a4*/ 	.word	0x00002050


	//   ....[10]....
        /*00a8*/ 	.word	0x00005a80


	//   ....[11]....
        /*00ac*/ 	.word	0x00005b10


	//   ....[12]....
        /*00b0*/ 	.word	0x00005b80


	//   ....[13]....
        /*00b4*/ 	.word	0x00005be0


	//   ....[14]....
        /*00b8*/ 	.word	0x00005c50


	//   ....[15]....
        /*00bc*/ 	.word	0x00005cb0


	//   ....[16]....
        /*00c0*/ 	.word	0x00005d20


	//   ....[17]....
        /*00c4*/ 	.word	0x00005d80


	//   ....[18]....
        /*00c8*/ 	.word	0x00005df0


	//   ....[19]....
        /*00cc*/ 	.word	0x00005e50


	//----- nvinfo : EIATTR_EXIT_INSTR_OFFSETS
	.align		4
.L_3119:
        /*00d0*/ 	.byte	0x04, 0x1c
        /*00d2*/ 	.short	(.L_3121 - .L_3120)


	//   ....[0]....
.L_3120:
        /*00d4*/ 	.word	0x000059e0


	//   ....[1]....
        /*00d8*/ 	.word	0x00005a10


	//----- nvinfo : EIATTR_MAX_THREADS
	.align		4
.L_3121:
        /*00dc*/ 	.byte	0x04, 0x05
        /*00de*/ 	.short	(.L_3123 - .L_3122)
.L_3122:
        /*00e0*/ 	.word	0x00000080
        /*00e4*/ 	.word	0x00000001
        /*00e8*/ 	.word	0x00000001


	//----- nvinfo : EIATTR_CRS_STACK_SIZE
	.align		4
.L_3123:
        /*00ec*/ 	.byte	0x04, 0x1e
        /*00ee*/ 	.short	(.L_3125 - .L_3124)
.L_3124:
        /*00f0*/ 	.word	0x00000000


	//----- nvinfo : EIATTR_CBANK_PARAM_SIZE
	.align		4
.L_3125:
        /*00f4*/ 	.byte	0x03, 0x19
        /*00f6*/ 	.short	0x0128


	//----- nvinfo : EIATTR_PARAM_CBANK
	.align		4
        /*00f8*/ 	.byte	0x04, 0x0a
        /*00fa*/ 	.short	(.L_3127 - .L_3126)
	.align		4
.L_3126:
        /*00fc*/ 	.word	index@(.nv.constant0._ZN10layer_norm13ln_bwd_kernelINS_13Kernel_traitsIf6__halfS2_S2_fjLj1024ELj1ELj4ELj1ELj16ENS_18Kernel_traits_baseILj1024EfS2_S2_S2_fjLj128EEEEELb0ELb0ELb1ELb0EEEvNS_9BwdParamsE)
        /*0100*/ 	.short	0x0210
        /*0102*/ 	.short	0x0128


	//----- nvinfo : EIATTR_SW_WAR
	.align		4
.L_3127:
        /*0104*/ 	.byte	0x04, 0x36
        /*0106*/ 	.short	(.L_3129 - .L_3128)
.L_3128:
        /*0108*/ 	.word	0x00000008
.L_3129:


//--------------------- .nv.info._ZN10layer_norm13ln_bwd_kernelINS_13Kernel_traitsIf6__halfS2_S2_fjLj1024ELj1ELj4ELj1ELj16ENS_18Kernel_traits_baseILj1024EfS2_S2_S2_fjLj128EEEEELb0ELb0ELb1ELb1EEEvNS_9BwdParamsE --------------------------
	.section	.nv.info._ZN10layer_norm13ln_bwd_kernelINS_13Kernel_traitsIf6__halfS2_S2_fjLj1024ELj1ELj4ELj1ELj16ENS_18Kernel_traits_baseILj1024EfS2_S2_S2_fjLj128EEEEELb0ELb0ELb1ELb1EEEvNS_9BwdParamsE,"",@"SHT_CUDA_INFO"
	.sectionflags	@""
	.align	4


	//----- nvinfo : EIATTR_CUDA_API_VERSION
	.align		4
        /*0000*/ 	.byte	0x04, 0x37
        /*0002*/ 	.short	(.L_3131 - .L_3130)
.L_3130:
        /*0004*/ 	.word	0x00000082


	//----- nvinfo : EIATTR_KPARAM_INFO
	.align		4
.L_3131:
        /*0008*/ 	.byte	0x04, 0x17
        /*000a*/ 	.short	(.L_3133 - .L_3132)
.L_3132:
        /*000c*/ 	.word	0x00000000
        /*0010*/ 	.short	0x0000
        /*0012*/ 	.short	0x0000
        /*0014*/ 	.byte	0x00, 0xf0, 0xa1, 0x04


	//----- nvinfo : EIATTR_SPARSE_MMA_MASK
	.align		4
.L_3133:
        /*0018*/ 	.byte	0x03, 0x50
        /*001a*/ 	.short	0x0000


	//----- nvinfo : EIATTR_MAXREG_COUNT
	.align		4
        /*001c*/ 	.byte	0x03, 0x1b
        /*001e*/ 	.short	0x00ff


	//----- nvinfo : EIATTR_NUM_BARRIERS
	.align		4
        /*0020*/ 	.byte	0x02, 0x4c
        /*0022*/ 	.byte	0x01
	.zero		1


	//----- nvinfo : EIATTR_MERCURY_ISA_VERSION
	.align		4
        /*0024*/ 	.byte	0x03, 0x5f
        /*0026*/ 	.short	0x0101


	//----- nvinfo : EIATTR_COOP_GROUP_MASK_REGIDS
	.align		4
        /*0028*/ 	.byte	0x04, 0x29
        /*002a*/ 	.short	(.L_3135 - .L_3134)


	//   ....[0]....
.L_3134:
        /*002c*/ 	.word	0xffffffff


	//   ....[1]....
        /*0030*/ 	.word	0xffffffff


	//   ....[2]....
        /*0034*/ 	.word	0xffffffff


	//   ....[3]....
        /*0038*/ 	.word	0xffffffff


	//   ....[4]....
        /*003c*/ 	.word	0xffffffff


	//   ....[5]....
        /*0040*/ 	.word	0xffffffff


	//   ....[6]....
        /*0044*/ 	.word	0xffffffff


	//   ....[7]....
        /*0048*/ 	.word	0xffffffff


	//   ....[8]....
        /*004c*/ 	.word	0xffffffff


	//   ....[9]....
        /*0050*/ 	.word	0xffffffff


	//   ....[10]....
        /*0054*/ 	.word	0x050000d0


	//   ....[11]....
        /*0058*/ 	.word	0x050000d0


	//   ....[12]....
        /*005c*/ 	.word	0x050000d0


	//   ....[13]....
        /*0060*/ 	.word	0x050000d0


	//   ....[14]....
        /*0064*/ 	.word	0x050000d0


	//   ....[15]....
        /*0068*/ 	.word	0x050000d0


	//   ....[16]....
        /*006c*/ 	.word	0x050000d0


	//   ....[17]....
        /*0070*/ 	.word	0x050000d0


	//   ....[18]....
        /*0074*/ 	.word	0x050000d0


	//   ....[19]....
        /*0078*/ 	.word	0x050000d0


	//----- nvinfo : EIATTR_COOP_GROUP_INSTR_OFFSETS
	.align		4
.L_3135:
        /*007c*/ 	.byte	0x04, 0x28
        /*007e*/ 	.short	(.L_3137 - .L_3136)


	//   ....[0]....
.L_3136:
        /*0080*/ 	.word	0x00001cc0


	//   ....[1]....
        /*0084*/ 	.word	0x00001cd0


	//   ....[2]....
        /*0088*/ 	.word	0x00001d00


	//   ....[3]....
        /*008c*/ 	.word	0x00001d10


	//   ....[4]....
        /*0090*/ 	.word	0x00001d40


	//   ....[5]....
        /*0094*/ 	.word	0x00001d50


	//   ....[6]....
        /*0098*/ 	.word	0x00001d80


	//   ....[7]....
        /*009c*/ 	.word	0x00001d90


	//   ....[8]....
        /*00a0*/ 	.word	0x00001dc0


	//   ....[9]....
        /*00a4*/ 	.word	0x00001dd0


	//   ....[10]....
        /*00a8*/ 	.word	0x00005120


	//   ....[11]....
        /*00ac*/ 	.word	0x000051b0


	//   ....[12]....
        /*00b0*/ 	.word	0x00005220


	//   ....[13]....
        /*00b4*/ 	.word	0x00005280


	//   ....[14]....
        /*00b8*/ 	.word	0x000052f0


	//   ....[15]....
        /*00bc*/ 	.word	0x00005350


	//   ....[16]....
        /*00c0*/ 	.word	0x000053c0


	//   ....[17]....
        /*00c4*/ 	.word	0x00005420


	//   ....[18]....
        /*00c8*/ 	.word	0x00005490


	//   ....[19]....
        /*00cc*/ 	.word	0x000054f0


	//----- nvinfo : EIATTR_EXIT_INSTR_OFFSETS
	.align		4
.L_3137:
        /*00d0*/ 	.byte	0x04, 0x1c
        /*00d2*/ 	.short	(.L_3139 - .L_3138)


	//   ....[0]....
.L_3138:
        /*00d4*/ 	.word	0x000050b0


	//----- nvinfo : EIATTR_MAX_THREADS
	.align		4
.L_3139:
        /*00d8*/ 	.byte	0x04, 0x05
        /*00da*/ 	.short	(.L_3141 - .L_3140)
.L_3140:
        /*00dc*/ 	.word	0x00000080
        /*00e0*/ 	.word	0x00000001
        /*00e4*/ 	.word	0x00000001


	//----- nvinfo : EIATTR_CRS_STACK_SIZE
	.align		4
.L_3141:
        /*00e8*/ 	.byte	0x04, 0x1e
        /*00ea*/ 	.short	(.L_3143 - .L_3142)
.L_3142:
        /*00ec*/ 	.word	0x00000000


	//----- nvinfo : EIATTR_CBANK_PARAM_SIZE
	.align		4
.L_3143:
        /*00f0*/ 	.byte	0x03, 0x19
        /*00f2*/ 	.short	0x0128


	//----- nvinfo : EIATTR_PARAM_CBANK
	.align		4
        /*00f4*/ 	.byte	0x04, 0x0a
        /*00f6*/ 	.short	(.L_3145 - .L_3144)
	.align		4
.L_3144:
        /*00f8*/ 	.word	index@(.nv.constant0._ZN10layer_norm13ln_bwd_kernelINS_13Kernel_traitsIf6__halfS2_S2_fjLj1024ELj1ELj4ELj1ELj16ENS_18Kernel_traits_baseILj1024EfS2_S2_S2_fjLj128EEEEELb0ELb0ELb1ELb1EEEvNS_9BwdParamsE)
        /*00fc*/ 	.short	0x0210
        /*00fe*/ 	.short	0x0128


	//----- nvinfo : EIATTR_SW_WAR
	.align		4
.L_3145:
        /*0100*/ 	.byte	0x04, 0x36
        /*0102*/ 	.short	(.L_3147 - .L_3146)
.L_3146:
        /*0104*/ 	.word	0x00000008
.L_3147:


//--------------------- .nv.info._ZN10layer_norm13ln_bwd_kernelINS_13Kernel_traitsIf6__halfS2_S2_fjLj1024ELj1ELj4ELj1ELj16ENS_18Kernel_traits_baseILj1024EfS2_S2_S2_fjLj128EEEEELb0ELb1ELb0ELb0EEEvNS_9BwdParamsE --------------------------
	.section	.nv.info._ZN10layer_norm13ln_bwd_kernelINS_13Kernel_traitsIf6__halfS2_S2_fjLj1024ELj1ELj4ELj1ELj16ENS_18Kernel_traits_baseILj1024EfS2_S2_S2_fjLj128EEEEELb0ELb1ELb0ELb0EEEvNS_9BwdParamsE,"",@"SHT_CUDA_INFO"
	.sectionflags	@""
	.align	4


	//----- nvinfo : EIATTR_CUDA_API_VERSION
	.align		4
        /*0000*/ 	.byte	0x04, 0x37
        /*0002*/ 	.short	(.L_3149 - .L_3148)
.L_3148:
        /*0004*/ 	.word	0x00000082


	//----- nvinfo : EIATTR_KPARAM_INFO
	.align		4
.L_3149:
        /*0008*/ 	.byte	0x04, 0x17
        /*000a*/ 	.short	(.L_3151 - .L_3150)
.L_3150:
        /*000c*/ 	.word	0x00000000
        /*0010*/ 	.short	0x0000
        /*0012*/ 	.short	0x0000
        /*0014*/ 	.byte	0x00, 0xf0, 0xa1, 0x04


	//----- nvinfo : EIATTR_SPARSE_MMA_MASK
	.align		4
.L_3151:
        /*0018*/ 	.byte	0x03, 0x50
        /*001a*/ 	.short	0x0000


	//----- nvinfo : EIATTR_MAXREG_COUNT
	.align		4
        /*001c*/ 	.byte	0x03, 0x1b
        /*001e*/ 	.short	0x00ff


	//----- nvinfo : EIATTR_NUM_BARRIERS
	.align		4
        /*0020*/ 	.byte	0x02, 0x4c
        /*0022*/ 	.byte	0x01
	.zero		1


	//----- nvinfo : EIATTR_ANNOTATIONS
	.align		4
        /*0024*/ 	.byte	0x04, 0x55
        /*0026*/ 	.short	(.L_3153 - .L_3152)


	//   ....[0]....
.L_3152:
        /* <DEDUP_REMOVED lines=13> */


	//----- nvinfo : EIATTR_MERCURY_ISA_VERSION
	.align		4
.L_3153:
        /*00e8*/ 	.byte	0x03, 0x5f
        /*00ea*/ 	.short	0x0101


	//----- nvinfo : EIATTR_COOP_GROUP_MASK_REGIDS
	.align		4
        /*00ec*/ 	.byte	0x04, 0x29
        /*00ee*/ 	.short	(.L_3155 - .L_3154)


	//   ....[0]....
.L_3154:
        /*00f0*/ 	.word	0xffffffff


	//   ....[1]....
        /*00f4*/ 	.word	0xffffffff


	//   ....[2]....
        /*00f8*/ 	.word	0xffffffff


	//   ....[3]....
        /*00fc*/ 	.word	0xffffffff


	//   ....[4]....
        /*0100*/ 	.word	0xffffffff


	//   ....[5]....
        /*0104*/ 	.word	0xffffffff


	//   ....[6]....
        /*0108*/ 	.word	0xffffffff


	//   ....[7]....
        /*010c*/ 	.word	0xffffffff


	//   ....[8]....
        /*0110*/ 	.word	0xffffffff


	//   ....[9]....
        /*0114*/ 	.word	0xffffffff


	//   ....[10]....
        /*0118*/ 	.word	0x050000c0


	//   ....[11]....
        /*011c*/ 	.word	0x050000c0


	//   ....[12]....
        /*0120*/ 	.word	0x050000c0


	//   ....[13]....
        /*0124*/ 	.word	0x050000c0


	//   ....[14]....
        /*0128*/ 	.word	0x050000c0


	//   ....[15]....
        /*012c*/ 	.word	0x050000c0


	//   ....[16]....
        /*0130*/ 	.word	0x050000c0


	//   ....[17]....
        /*0134*/ 	.word	0x050000c0


	//   ....[18]....
        /*0138*/ 	.word	0x050000c0


	//   ....[19]....
        /*013c*/ 	.word	0x050000c0


	//----- nvinfo : EIATTR_COOP_GROUP_INSTR_OFFSETS
	.align		4
.L_3155:
        /*0140*/ 	.byte	0x04, 0x28
        /*0142*/ 	.short	(.L_3157 - .L_3156)


	//   ....[0]....
.L_3156:
        /*0144*/ 	.word	0x00002030


	//   ....[1]....
        /*0148*/ 	.word	0x00002040


	//   ....[2]....
        /*014c*/ 	.word	0x00002070


	//   ....[3]....
        /*0150*/ 	.word	0x00002090


	//   ....[4]....
        /*0154*/ 	.word	0x000020b0


	//   ....[5]....
        /*0158*/ 	.word	0x000020d0


	//   ....[6]....
        /*015c*/ 	.word	0x000020f0


	//   ....[7]....
        /*0160*/ 	.word	0x00002110


	//   ....[8]....
        /*0164*/ 	.word	0x00002120


	//   ....[9]....
        /*0168*/ 	.word	0x00002140


	//   ....[10]....
        /*016c*/ 	.word	0x00005640


	//   ....[11]....
        /*0170*/ 	.word	0x000056d0


	//   ....[12]....
        /*0174*/ 	.word	0x00005740


	//   ....[13]....
        /*0178*/ 	.word	0x000057a0


	//   ....[14]....
        /*017c*/ 	.word	0x00005800


	//   ....[15]....
        /*0180*/ 	.word	0x00005850


	//   ....[16]....
        /*0184*/ 	.word	0x000058b0


	//   ....[17]....
        /*0188*/ 	.word	0x00005900


	//   ....[18]....
        /*018c*/ 	.word	0x00005960


	//   ....[19]....
        /*0190*/ 	.word	0x000059b0


	//----- nvinfo : EIATTR_EXIT_INSTR_OFFSETS
	.align		4
.L_3157:
        /*0194*/ 	.byte	0x04, 0x1c
        /*0196*/ 	.short	(.L_3159 - .L_3158)


	//   ....[0]....
.L_3158:
        /*0198*/ 	.word	0x00005550


	//   ....[1]....
        /*019c*/ 	.word	0x000055d0


	//----- nvinfo : EIATTR_MAX_THREADS
	.align		4
.L_3159:
        /*01a0*/ 	.byte	0x04, 0x05
        /*01a2*/ 	.short	(.L_3161 - .L_3160)
.L_3160:
        /*01a4*/ 	.word	0x00000080
        /*01a8*/ 	.word	0x00000001
        /*01ac*/ 	.word	0x00000001


	//----- nvinfo : EIATTR_CRS_STACK_SIZE
	.align		4
.L_3161:
        /*01b0*/ 	.byte	0x04, 0x1e
        /*01b2*/ 	.short	(.L_3163 - .L_3162)
.L_3162:
        /*01b4*/ 	.word	0x00000000


	//----- nvinfo : EIATTR_CBANK_PARAM_SIZE
	.align		4
.L_3163:
        /*01b8*/ 	.byte	0x03, 0x19
        /*01ba*/ 	.short	0x0128


	//----- nvinfo : EIATTR_PARAM_CBANK
	.align		4
        /*01bc*/ 	.byte	0x04, 0x0a
        /*01be*/ 	.short	(.L_3165 - .L_3164)
	.align		4
.L_3164:
        /*01c0*/ 	.word	index@(.nv.constant0._ZN10layer_norm13ln_bwd_kernelINS_13Kernel_traitsIf6__halfS2_S2_fjLj1024ELj1ELj4ELj1ELj16ENS_18Kernel_traits_baseILj1024EfS2_S2_S2_fjLj128EEEEELb0ELb1ELb0ELb0EEEvNS_9BwdParamsE)
        /*01c4*/ 	.short	0x0210
        /*01c6*/ 	.short	0x0128


	//----- nvinfo : EIATTR_SW_WAR
	.align		4
.L_3165:
        /*01c8*/ 	.byte	0x04, 0x36
        /*01ca*/ 	.short	(.L_3167 - .L_3166)
.L_3166:
        /*01cc*/ 	.word	0x00000008
.L_3167:


//--------------------- .nv.info._ZN10layer_norm13ln_bwd_kernelINS_13Kernel_traitsIf6__halfS2_S2_fjLj1024ELj1ELj4ELj1ELj16ENS_18Kernel_traits_baseILj1024EfS2_S2_S2_fjLj128EEEEELb0ELb1ELb0ELb1EEEvNS_9BwdParamsE --------------------------
	.section	.nv.info._ZN10layer_norm13ln_bwd_kernelINS_13Kernel_traitsIf6__halfS2_S2_fjLj1024ELj1ELj4ELj1ELj16ENS_18Kernel_traits_baseILj1024EfS2_S2_S2_fjLj128EEEEELb0ELb1ELb0ELb1EEEvNS_9BwdParamsE,"",@"SHT_CUDA_INFO"
	.sectionflags	@""
	.align	4


	//----- nvinfo : EIATTR_CUDA_API_VERSION
	.align		4
        /*0000*/ 	.byte	0x04, 0x37
        /*0002*/ 	.short	(.L_3169 - .L_3168)
.L_3168:
        /*0004*/ 	.word	0x00000082


	//----- nvinfo : EIATTR_KPARAM_INFO
	.align		4
.L_3169:
        /*0008*/ 	.byte	0x04, 0x17
        /*000a*/ 	.short	(.L_3171 - .L_3170)
.L_3170:
        /*000c*/ 	.word	0x00000000
        /*0010*/ 	.short	0x0000
        /*0012*/ 	.short	0x0000
        /*0014*/ 	.byte	0x00, 0xf0, 0xa1, 0x04


	//----- nvinfo : EIATTR_SPARSE_MMA_MASK
	.align		4
.L_3171:
        /*0018*/ 	.byte	0x03, 0x50
        /*001a*/ 	.short	0x0000


	//----- nvinfo : EIATTR_MAXREG_COUNT
	.align		4
        /*001c*/ 	.byte	0x03, 0x1b
        /*001e*/ 	.short	0x00ff


	//----- nvinfo : EIATTR_NUM_BARRIERS
	.align		4
        /*0020*/ 	.byte	0x02, 0x4c
        /*0022*/ 	.byte	0x01
	.zero		1


	//----- nvinfo : EIATTR_ANNOTATIONS
	.align		4
        /*0024*/ 	.byte	0x04, 0x55
        /*0026*/ 	.short	(.L_3173 - .L_3172)


	//   ....[0]....
.L_3172:
        /* <DEDUP_REMOVED lines=12> */


	//----- nvinfo : EIATTR_MERCURY_ISA_VERSION
	.align		4
.L_3173:
        /*00d0*/ 	.byte	0x03, 0x5f
        /*00d2*/ 	.short	0x0101


	//----- nvinfo : EIATTR_COOP_GROUP_MASK_REGIDS
	.align		4
        /*00d4*/ 	.byte	0x04, 0x29
        /*00d6*/ 	.short	(.L_3175 - .L_3174)


	//   ....[0]....
.L_3174:
        /*00d8*/ 	.word	0xffffffff


	//   ....[1]....
        /*00dc*/ 	.word	0xffffffff


	//   ....[2]....
        /*00e0*/ 	.word	0xffffffff


	//   ....[3]....
        /*00e4*/ 	.word	0xffffffff


	//   ....[4]....
        /*00e8*/ 	.word	0xffffffff


	//   ....[5]....
        /*00ec*/ 	.word	0xffffffff


	//   ....[6]....
        /*00f0*/ 	.word	0xffffffff


	//   ....[7]....
        /*00f4*/ 	.word	0xffffffff


	//   ....[8]....
        /*00f8*/ 	.word	0xffffffff


	//   ....[9]....
        /*00fc*/ 	.word	0xffffffff


	//   ....[10]....
        /*0100*/ 	.word	0x050000ee


	//   ....[11]....
        /*0104*/ 	.word	0x050000ee


	//   ....[12]....
        /*0108*/ 	.word	0x050000ee


	//   ....[13]....
        /*010c*/ 	.word	0x050000ee


	//   ....[14]....
        /*0110*/ 	.word	0x050000ee


	//   ....[15]....
        /*0114*/ 	.word	0x050000ee


	//   ....[16]....
        /*0118*/ 	.word	0x050000ee


	//   ....[17]....
        /*011c*/ 	.word	0x050000ee


	//   ....[18]....
        /*0120*/ 	.word	0x050000ee


	//   ....[19]....
        /*0124*/ 	.word	0x050000ee


	//----- nvinfo : EIATTR_COOP_GROUP_INSTR_OFFSETS
	.align		4
.L_3175:
        /*0128*/ 	.byte	0x04, 0x28
        /*012a*/ 	.short	(.L_3177 - .L_3176)


	//   ....[0]....
.L_3176:
        /*012c*/ 	.word	0x00001ef0


	//   ....[1]....
        /*0130*/ 	.word	0x00001f10


	//   ....[2]....
        /*0134*/ 	.word	0x00001f30


	//   ....[3]....
        /*0138*/ 	.word	0x00001f50


	//   ....[4]....
        /*013c*/ 	.word	0x00001f70


	//   ....[5]....
        /*0140*/ 	.word	0x00001f90


	//   ....[6]....
        /*0144*/ 	.word	0x00001fb0


	//   ....[7]....
        /*0148*/ 	.word	0x00001fd0


	//   ....[8]....
        /*014c*/ 	.word	0x00001fe0


	//   ....[9]....
        /*0150*/ 	.word	0x00002000


	//   ....[10]....
        /*0154*/ 	.word	0x00005220


	//   ....[11]....
        /*0158*/ 	.word	0x000052b0


	//   ....[12]....
        /*015c*/ 	.word	0x00005320


	//   ....[13]....
        /*0160*/ 	.word	0x00005380


	//   ....[14]....
        /*0164*/ 	.word	0x000053f0


	//   ....[15]....
        /*0168*/ 	.word	0x00005450


	//   ....[16]....
        /*016c*/ 	.word	0x000054c0


	//   ....[17]....
        /*0170*/ 	.word	0x00005520


	//   ....[18]....
        /*0174*/ 	.word	0x00005590


	//   ....[19]....
        /*0178*/ 	.word	0x000055f0


	//----- nvinfo : EIATTR_EXIT_INSTR_OFFSETS
	.align		4
.L_3177:
        /*017c*/ 	.byte	0x04, 0x1c
        /*017e*/ 	.short	(.L_3179 - .L_3178)


	//   ....[0]....
.L_3178:
        /*0180*/ 	.word	0x000051b0


	//----- nvinfo : EIATTR_MAX_THREADS
	.align		4
.L_3179:
        /*0184*/ 	.byte	0x04, 0x05
        /*0186*/ 	.short	(.L_3181 - .L_3180)
.L_3180:
        /*0188*/ 	.word	0x00000080
        /*018c*/ 	.word	0x00000001
        /*0190*/ 	.word	0x00000001


	//----- nvinfo : EIATTR_CRS_STACK_SIZE
	.align		4
.L_3181:
        /*0194*/ 	.byte	0x04, 0x1e
        /*0196*/ 	.short	(.L_3183 - .L_3182)
.L_3182:
        /*0198*/ 	.word	0x00000000


	//----- nvinfo : EIATTR_CBANK_PARAM_SIZE
	.align		4
.L_3183:
        /*019c*/ 	.byte	0x03, 0x19
        /*019e*/ 	.short	0x0128


	//----- nvinfo : EIATTR_PARAM_CBANK
	.align		4
        /*01a0*/ 	.byte	0x04, 0x0a
        /*01a2*/ 	.short	(.L_3185 - .L_3184)
	.align		4
.L_3184:
        /*01a4*/ 	.word	index@(.nv.constant0._ZN10layer_norm13ln_bwd_kernelINS_13Kernel_traitsIf6__halfS2_S2_fjLj1024ELj1ELj4ELj1ELj16ENS_18Kernel_traits_baseILj1024EfS2_S2_S2_fjLj128EEEEELb0ELb1ELb0ELb1EEEvNS_9BwdParamsE)
        /*01a8*/ 	.short	0x0210
        /*01aa*/ 	.short	0x0128


	//----- nvinfo : EIATTR_SW_WAR
	.align		4
.L_3185:
        /*01ac*/ 	.byte	0x04, 0x36
        /*01ae*/ 	.short	(.L_3187 - .L_3186)
.L_3186:
        /*01b0*/ 	.word	0x00000008
.L_3187:


//--------------------- .nv.info._ZN10layer_norm13ln_bwd_kernelINS_13Kernel_traitsIf6__halfS2_S2_fjLj1024ELj1ELj4ELj1ELj16ENS_18Kernel_traits_baseILj1024EfS2_S2_S2_fjLj128EEEEELb0ELb1ELb1ELb0EEEvNS_9BwdParamsE --------------------------
	.section	.nv.info._ZN10layer_norm13ln_bwd_kernelINS_13Kernel_traitsIf6__halfS2_S2_fjLj1024ELj1ELj4ELj1ELj16ENS_18Kernel_traits_baseILj1024EfS2_S2_S2_fjLj128EEEEELb0ELb1ELb1ELb0EEEvNS_9BwdParamsE,"",@"SHT_CUDA_INFO"
	.sectionflags	@""
	.align	4


	//----- nvinfo : EIATTR_CUDA_API_VERSION
	.align		4
        /*0000*/ 	.byte	0x04, 0x37
        /*0002*/ 	.short	(.L_3189 - .L_3188)
.L_3188:
        /*0004*/ 	.word	0x00000082


	//----- nvinfo : EIATTR_KPARAM_INFO
	.align		4
.L_3189:
        /*0008*/ 	.byte	0x04, 0x17
        /*000a*/ 	.short	(.L_3191 - .L_3190)
.L_3190:
        /*000c*/ 	.word	0x00000000
        /*0010*/ 	.short	0x0000
        /*0012*/ 	.short	0x0000
        /*0014*/ 	.byte	0x00, 0xf0, 0xa1, 0x04


	//----- nvinfo : EIATTR_SPARSE_MMA_MASK
	.align		4
.L_3191:
        /*0018*/ 	.byte	0x03, 0x50
        /*001a*/ 	.short	0x0000


	//----- nvinfo : EIATTR_MAXREG_COUNT
	.align		4
        /*001c*/ 	.byte	0x03, 0x1b
        /*001e*/ 	.short	0x00ff


	//----- nvinfo : EIATTR_NUM_BARRIERS
	.align		4
        /*0020*/ 	.byte	0x02, 0x4c
        /*0022*/ 	.byte	0x01
	.zero		1


	//----- nvinfo : EIATTR_ANNOTATIONS
	.align		4
        /*0024*/ 	.byte	0x04, 0x55
        /*0026*/ 	.short	(.L_3193 - .L_3192)


	//   ....[0]....
.L_3192:
        /* <DEDUP_REMOVED lines=26> */


	//----- nvinfo : EIATTR_MERCURY_ISA_VERSION
	.align		4
.L_3193:
        /*01b0*/ 	.byte	0x03, 0x5f
        /*01b2*/ 	.short	0x0101


	//----- nvinfo : EIATTR_COOP_GROUP_MASK_REGIDS
	.align		4
        /*01b4*/ 	.byte	0x04, 0x29
        /*01b6*/ 	.short	(.L_3195 - .L_3194)


	//   ....[0]....
.L_3194:
        /*01b8*/ 	.word	0xffffffff


	//   ....[1]....
        /*01bc*/ 	.word	0xffffffff


	//   ....[2]....
        /*01c0*/ 	.word	0xffffffff


	//   ....[3]....
        /*01c4*/ 	.word	0xffffffff


	//   ....[4]....
        /*01c8*/ 	.word	0xffffffff


	//   ....[5]....
        /*01cc*/ 	.word	0xffffffff


	//   ....[6]....
        /*01d0*/ 	.word	0xffffffff


	//   ....[7]....
        /*01d4*/ 	.word	0xffffffff


	//   ....[8]....
        /*01d8*/ 	.word	0xffffffff


	//   ....[9]....
        /*01dc*/ 	.word	0xffffffff


	//   ....[10]....
        /*01e0*/ 	.word	0x05000012


	//   ....[11]....
        /*01e4*/ 	.word	0x05000012


	//   ....[12]....
        /*01e8*/ 	.word	0x05000012


	//   ....[13]....
        /*01ec*/ 	.word	0x05000012


	//   ....[14]....
        /*01f0*/ 	.word	0x05000012


	//   ....[15]....
        /*01f4*/ 	.word	0x05000012


	//   ....[16]....
        /*01f8*/ 	.word	0x05000012


	//   ....[17]....
        /*01fc*/ 	.word	0x05000012


	//   ....[18]....
        /*0200*/ 	.word	0x05000012


	//   ....[19]....
        /*0204*/ 	.word	0x05000012


	//----- nvinfo : EIATTR_COOP_GROUP_INSTR_OFFSETS
	.align		4
.L_3195:
        /*0208*/ 	.byte	0x04, 0x28
        /*020a*/ 	.short	(.L_3197 - .L_3196)


	//   ....[0]....
.L_3196:
        /*020c*/ 	.word	0x00002370


	//   ....[1]....
        /*0210*/ 	.word	0x00002390


	//   ....[2]....
        /*0214*/ 	.word	0x000023b0


	//   ....[3]....
        /*0218*/ 	.word	0x000023d0


	//   ....[4]....
        /*021c*/ 	.word	0x000023f0


	//   ....[5]....
        /*0220*/ 	.word	0x00002410


	//   ....[6]....
        /*0224*/ 	.word	0x00002430


	//   ....[7]....
        /*0228*/ 	.word	0x00002450


	//   ....[8]....
        /*022c*/ 	.word	0x00002460


	//   ....[9]....
        /*0230*/ 	.word	0x00002480


	//   ....[10]....
        /*0234*/ 	.word	0x000075c0


	//   ....[11]....
        /*0238*/ 	.word	0x00007660


	//   ....[12]....
        /*023c*/ 	.word	0x000076e0


	//   ....[13]....
        /*0240*/ 	.word	0x00007750


	//   ....[14]....
        /*0244*/ 	.word	0x000077d0


	//   ....[15]....
        /*0248*/ 	.word	0x00007840


	//   ....[16]....
        /*024c*/ 	.word	0x000078c0


	//   ....[17]....
        /*0250*/ 	.word	0x00007930


	//   ....[18]....
        /*0254*/ 	.word	0x000079b0


	//   ....[19]....
        /*0258*/ 	.word	0x00007a00


	//----- nvinfo : EIATTR_EXIT_INSTR_OFFSETS
	.align		4
.L_3197:
        /*025c*/ 	.byte	0x04, 0x1c
        /*025e*/ 	.short	(.L_3199 - .L_3198)


	//   ....[0]....
.L_3198:
        /*0260*/ 	.word	0x000074d0


	//   ....[1]....
        /*0264*/ 	.word	0x00007550


	//----- nvinfo : EIATTR_MAX_THREADS
	.align		4
.L_3199:
        /*0268*/ 	.byte	0x04, 0x05
        /*026a*/ 	.short	(.L_3201 - .L_3200)
.L_3200:
        /*026c*/ 	.word	0x00000080
        /*0270*/ 	.word	0x00000001
        /*0274*/ 	.word	0x00000001


	//----- nvinfo : EIATTR_CRS_STACK_SIZE
	.align		4
.L_3201:
        /*0278*/ 	.byte	0x04, 0x1e
        /*027a*/ 	.short	(.L_3203 - .L_3202)
.L_3202:
        /*027c*/ 	.word	0x00000000


	//----- nvinfo : EIATTR_CBANK_PARAM_SIZE
	.align		4
.L_3203:
        /*0280*/ 	.byte	0x03, 0x19
        /*0282*/ 	.short	0x0128


	//----- nvinfo : EIATTR_PARAM_CBANK
	.align		4
        /*0284*/ 	.byte	0x04, 0x0a
        /*0286*/ 	.short	(.L_3205 - .L_3204)
	.align		4
.L_3204:
        /*0288*/ 	.word	index@(.nv.constant0._ZN10layer_norm13ln_bwd_kernelINS_13Kernel_traitsIf6__halfS2_S2_fjLj1024ELj1ELj4ELj1ELj16ENS_18Kernel_traits_baseILj1024EfS2_S2_S2_fjLj128EEEEELb0ELb1ELb1ELb0EEEvNS_9BwdParamsE)
        /*028c*/ 	.short	0x0210
        /*028e*/ 	.short	0x0128


	//----- nvinfo : EIATTR_SW_WAR
	.align		4
.L_3205:
        /*0290*/ 	.byte	0x04, 0x36
        /*0292*/ 	.short	(.L_3207 - .L_3206)
.L_3206:
        /*0294*/ 	.word	0x00000008
.L_3207:


//--------------------- .nv.info._ZN10layer_norm13ln_bwd_kernelINS_13Kernel_traitsIf6__halfS2_S2_fjLj1024ELj1ELj4ELj1ELj16ENS_18Kernel_traits_baseILj1024EfS2_S2_S2_fjLj128EEEEELb0ELb1ELb1ELb1EEEvNS_9BwdParamsE --------------------------
	.section	.nv.info._ZN10layer_norm13ln_bwd_kernelINS_13Kernel_traitsIf6__halfS2_S2_fjLj1024ELj1ELj4ELj1ELj16ENS_18Kernel_traits_baseILj1024EfS2_S2_S2_fjLj128EEEEELb0ELb1ELb1ELb1EEEvNS_9BwdParamsE,"",@"SHT_CUDA_INFO"
	.sectionflags	@""
	.align	4


	//----- nvinfo : EIATTR_CUDA_API_VERSION
	.align		4
        /*0000*/ 	.byte	0x04, 0x37
        /*0002*/ 	.short	(.L_3209 - .L_3208)
.L_3208:
        /*0004*/ 	.word	0x00000082


	//----- nvinfo : EIATTR_KPARAM_INFO
	.align		4
.L_3209:
        /*0008*/ 	.byte	0x04, 0x17
        /*000a*/ 	.short	(.L_3211 - .L_3210)
.L_3210:
        /*000c*/ 	.word	0x00000000
        /*0010*/ 	.short	0x0000
        /*0012*/ 	.short	0x0000
        /*0014*/ 	.byte	0x00, 0xf0, 0xa1, 0x04


	//----- nvinfo : EIATTR_SPARSE_MMA_MASK
	.align		4
.L_3211:
        /*0018*/ 	.byte	0x03, 0x50
        /*001a*/ 	.short	0x0000


	//----- nvinfo : EIATTR_MAXREG_COUNT
	.align		4
        /*001c*/ 	.byte	0x03, 0x1b
        /*001e*/ 	.short	0x00ff


	//----- nvinfo : EIATTR_NUM_BARRIERS
	.align		4
        /*0020*/ 	.byte	0x02, 0x4c
        /*0022*/ 	.byte	0x01
	.zero		1


	//----- nvinfo : EIATTR_ANNOTATIONS
	.align		4
        /*0024*/ 	.byte	0x04, 0x55
        /*0026*/ 	.short	(.L_3213 - .L_3212)


	//   ....[0]....
.L_3212:
        /* <DEDUP_REMOVED lines=22> */


	//----- nvinfo : EIATTR_MERCURY_ISA_VERSION
	.align		4
.L_3213:
        /*0178*/ 	.byte	0x03, 0x5f
        /*017a*/ 	.short	0x0101


	//----- nvinfo : EIATTR_COOP_GROUP_MASK_REGIDS
	.align		4
        /*017c*/ 	.byte	0x04, 0x29
        /*017e*/ 	.short	(.L_3215 - .L_3214)


	//   ....[0]....
.L_3214:
        /*0180*/ 	.word	0xffffffff


	//   ....[1]....
        /*0184*/ 	.word	0xffffffff


	//   ....[2]....
        /*0188*/ 	.word	0xffffffff


	//   ....[3]....
        /*018c*/ 	.word	0xffffffff


	//   ....[4]....
        /*0190*/ 	.word	0xffffffff


	//   ....[5]....
        /*0194*/ 	.word	0xffffffff


	//   ....[6]....
        /*0198*/ 	.word	0xffffffff


	//   ....[7]....
        /*019c*/ 	.word	0xffffffff


	//   ....[8]....
        /*01a0*/ 	.word	0xffffffff


	//   ....[9]....
        /*01a4*/ 	.word	0xffffffff


	//   ....[10]....
        /*01a8*/ 	.word	0x050000d2


	//   ....[11]....
        /*01ac*/ 	.word	0x050000d2


	//   ....[12]....
        /*01b0*/ 	.word	0x050000d2


	//   ....[13]....
        /*01b4*/ 	.word	0x050000d2


	//   ....[14]....
        /*01b8*/ 	.word	0x050000d2


	//   ....[15]....
        /*01bc*/ 	.word	0x050000d2


	//   ....[16]....
        /*01c0*/ 	.word	0x050000d2


	//   ....[17]....
        /*01c4*/ 	.word	0x050000d2


	//   ....[18]....
        /*01c8*/ 	.word	0x050000d2


	//   ....[19]....
        /*01cc*/ 	.word	0x050000d2


	//----- nvinfo : EIATTR_COOP_GROUP_INSTR_OFFSETS
	.align		4
.L_3215:
        /*01d0*/ 	.byte	0x04, 0x28
        /*01d2*/ 	.short	(.L_3217 - .L_3216)


	//   ....[0]....
.L_3216:
        /*01d4*/ 	.word	0x00002210


	//   ....[1]....
        /*01d8*/ 	.word	0x00002230


	//   ....[2]....
        /*01dc*/ 	.word	0x00002250


	//   ....[3]....
        /*01e0*/ 	.word	0x00002270


	//   ....[4]....
        /*01e4*/ 	.word	0x00002290


	//   ....[5]....
        /*01e8*/ 	.word	0x000022b0


	//   ....[6]....
        /*01ec*/ 	.word	0x000022d0


	//   ....[7]....
        /*01f0*/ 	.word	0x000022f0


	//   ....[8]....
        /*01f4*/ 	.word	0x00002300


	//   ....[9]....
        /*01f8*/ 	.word	0x00002320


	//   ....[10]....
        /*01fc*/ 	.word	0x00006990


	//   ....[11]....
        /*0200*/ 	.word	0x00006a30


	//   ....[12]....
        /*0204*/ 	.word	0x00006ab0


	//   ....[13]....
        /*0208*/ 	.word	0x00006b20


	//   ....[14]....
        /*020c*/ 	.word	0x00006ba0


	//   ....[15]....
        /*0210*/ 	.word	0x00006c10


	//   ....[16]....
        /*0214*/ 	.word	0x00006c90


	//   ....[17]....
        /*0218*/ 	.word	0x00006d00


	//   ....[18]....
        /*021c*/ 	.word	0x00006d80


	//   ....[19]....
        /*0220*/ 	.word	0x00006dd0


	//----- nvinfo : EIATTR_EXIT_INSTR_OFFSETS
	.align		4
.L_3217:
        /*0224*/ 	.byte	0x04, 0x1c
        /*0226*/ 	.short	(.L_3219 - .L_3218)


	//   ....[0]....
.L_3218:
        /*0228*/ 	.word	0x00006920


	//----- nvinfo : EIATTR_MAX_THREADS
	.align		4
.L_3219:
        /*022c*/ 	.byte	0x04, 0x05
        /*022e*/ 	.short	(.L_3221 - .L_3220)
.L_3220:
        /*0230*/ 	.word	0x00000080
        /*0234*/ 	.word	0x00000001
        /*0238*/ 	.word	0x00000001


	//----- nvinfo : EIATTR_CRS_STACK_SIZE
	.align		4
.L_3221:
        /*023c*/ 	.byte	0x04, 0x1e
        /*023e*/ 	.short	(.L_3223 - .L_3222)
.L_3222:
        /*0240*/ 	.word	0x00000000


	//----- nvinfo : EIATTR_CBANK_PARAM_SIZE
	.align		4
.L_3223:
        /*0244*/ 	.byte	0x03, 0x19
        /*0246*/ 	.short	0x0128


	//----- nvinfo : EIATTR_PARAM_CBANK
	.align		4
        /*0248*/ 	.byte	0x04, 0x0a
        /*024a*/ 	.short	(.L_3225 - .L_3224)
	.align		4
.L_3224:
        /*024c*/ 	.word	index@(.nv.constant0._ZN10layer_norm13ln_bwd_kernelINS_13Kernel_traitsIf6__halfS2_S2_fjLj1024ELj1ELj4ELj1ELj16ENS_18Kernel_traits_baseILj1024EfS2_S2_S2_fjLj128EEEEELb0ELb1ELb1ELb1EEEvNS_9BwdParamsE)
        /*0250*/ 	.short	0x0210
        /*0252*/ 	.short	0x0128


	//----- nvinfo : EIATTR_SW_WAR
	.align		4
.L_3225:
        /*0254*/ 	.byte	0x04, 0x36
        /*0256*/ 	.short	(.L_3227 - .L_3226)
.L_3226:
        /*0258*/ 	.word	0x00000008
.L_3227:


//--------------------- .nv.info._ZN10layer_norm13ln_bwd_kernelINS_13Kernel_traitsIf6__halfS2_S2_fjLj1024ELj1ELj4ELj1ELj16ENS_18Kernel_traits_baseILj1024EfS2_S2_S2_fjLj128EEEEELb1ELb0ELb0ELb0EEEvNS_9BwdParamsE --------------------------
	.section	.nv.info._ZN10layer_norm13ln_bwd_kernelINS_13Kernel_traitsIf6__halfS2_S2_fjLj1024ELj1ELj4ELj1ELj16ENS_18Kernel_traits_baseILj1024EfS2_S2_S2_fjLj128EEEEELb1ELb0ELb0ELb0EEEvNS_9BwdParamsE,"",@"SHT_CUDA_INFO"
	.sectionflags	@""
	.align	4


	//----- nvinfo : EIATTR_CUDA_API_VERSION
	.align		4
        /*0000*/ 	.byte	0x04, 0x37
        /*0002*/ 	.short	(.L_3229 - .L_3228)
.L_3228:
        /*0004*/ 	.word	0x00000082


	//----- nvinfo : EIATTR_KPARAM_INFO
	.align		4
.L_3229:
        /*0008*/ 	.byte	0x04, 0x17
        /*000a*/ 	.short	(.L_3231 - .L_3230)
.L_3230:
        /*000c*/ 	.word	0x00000000
        /*0010*/ 	.short	0x0000
        /*0012*/ 	.short	0x0000
        /*0014*/ 	.byte	0x00, 0xf0, 0xa1, 0x04


	//----- nvinfo : EIATTR_SPARSE_MMA_MASK
	.align		4
.L_3231:
        /*0018*/ 	.byte	0x03, 0x50
        /*001a*/ 	.short	0x0000


	//----- nvinfo : EIATTR_MAXREG_COUNT
	.align		4
        /*001c*/ 	.byte	0x03, 0x1b
        /*001e*/ 	.short	0x00ff


	//----- nvinfo : EIATTR_NUM_BARRIERS
	.align		4
        /*0020*/ 	.byte	0x02, 0x4c
        /*0022*/ 	.byte	0x01
	.zero		1


	//----- nvinfo : EIATTR_MERCURY_ISA_VERSION
	.align		4
        /*0024*/ 	.byte	0x03, 0x5f
        /*0026*/ 	.short	0x0101


	//----- nvinfo : EIATTR_COOP_GROUP_MASK_REGIDS
	.align		4
        /*0028*/ 	.byte	0x04, 0x29
        /*002a*/ 	.short	(.L_3233 - .L_3232)


	//   ....[0]....
.L_3232:
        /*002c*/ 	.word	0xffffffff


	//   ....[1]....
        /*0030*/ 	.word	0xffffffff


	//   ....[2]....
        /*0034*/ 	.word	0xffffffff


	//   ....[3]....
        /*0038*/ 	.word	0xffffffff


	//   ....[4]....
        /*003c*/ 	.word	0xffffffff


	//   ....[5]....
        /*0040*/ 	.word	0xffffffff


	//   ....[6]....
        /*0044*/ 	.word	0xffffffff


	//   ....[7]....
        /*0048*/ 	.word	0xffffffff


	//   ....[8]....
        /*004c*/ 	.word	0xffffffff


	//   ....[9]....
        /*0050*/ 	.word	0xffffffff


	//   ....[10]....
        /*0054*/ 	.word	0x050000cd


	//   ....[11]....
        /*0058*/ 	.word	0x050000cd


	//   ....[12]....
        /*005c*/ 	.word	0x050000cd


	//   ....[13]....
        /*0060*/ 	.word	0x050000cd


	//   ....[14]....
        /*0064*/ 	.word	0x050000cd


	//   ....[15]....
        /*0068*/ 	.word	0x050000cd


	//   ....[16]....
        /*006c*/ 	.word	0x050000cd


	//   ....[17]....
        /*0070*/ 	.word	0x050000cd


	//   ....[18]....
        /*0074*/ 	.word	0x050000cd


	//   ....[19]....
        /*0078*/ 	.word	0x050000cd


	//----- nvinfo : EIATTR_COOP_GROUP_INSTR_OFFSETS
	.align		4
.L_3233:
        /*007c*/ 	.byte	0x04, 0x28
        /*007e*/ 	.short	(.L_3235 - .L_3234)


	//   ....[0]....
.L_3234:
        /*0080*/ 	.word	0x00001d80


	//   ....[1]....
        /*0084*/ 	.word	0x00001d90


	//   ....[2]....
        /*0088*/ 	.word	0x00001dc0


	//   ....[3]....
        /*008c*/ 	.word	0x00001dd0


	//   ....[4]....
        /*0090*/ 	.word	0x00001e00


	//   ....[5]....
        /*0094*/ 	.word	0x00001e10


	//   ....[6]....
        /*0098*/ 	.word	0x00001e40


	//   ....[7]....
        /*009c*/ 	.word	0x00001e50


	//   ....[8]....
        /*00a0*/ 	.word	0x00001e80


	//   ....[9]....
        /*00a4*/ 	.word	0x00001e90


	//   ....[10]....
        /*00a8*/ 	.word	0x00004ad0


	//   ....[11]....
        /*00ac*/ 	.word	0x00004b60


	//   ....[12]....
        /*00b0*/ 	.word	0x00004bd0


	//   ....[13]....
        /*00b4*/ 	.word	0x00004c30


	//   ....[14]....
        /*00b8*/ 	.word	0x00004ca0


	//   ....[15]....
        /*00bc*/ 	.word	0x00004d00


	//   ....[16]....
        /*00c0*/ 	.word	0x00004d70


	//   ....[17]....
        /*00c4*/ 	.word	0x00004dd0


	//   ....[18]....
        /*00c8*/ 	.word	0x00004e40


	//   ....[19]....
        /*00cc*/ 	.word	0x00004ea0


	//----- nvinfo : EIATTR_EXIT_INSTR_OFFSETS
	.align		4
.L_3235:
        /*00d0*/ 	.byte	0x04, 0x1c
        /*00d2*/ 	.short	(.L_3237 - .L_3236)


	//   ....[0]....
.L_3236:
        /*00d4*/ 	.word	0x00004a30


	//   ....[1]....
        /*00d8*/ 	.word	0x00004a60


	//----- nvinfo : EIATTR_MAX_THREADS
	.align		4
.L_3237:
        /*00dc*/ 	.byte	0x04, 0x05
        /*00de*/ 	.short	(.L_3239 - .L_3238)
.L_3238:
        /*00e0*/ 	.word	0x00000080
        /*00e4*/ 	.word	0x00000001
        /*00e8*/ 	.word	0x00000001


	//----- nvinfo : EIATTR_CRS_STACK_SIZE
	.align		4
.L_3239:
        /*00ec*/ 	.byte	0x04, 0x1e
        /*00ee*/ 	.short	(.L_3241 - .L_3240)
.L_3240:
        /*00f0*/ 	.word	0x00000000


	//----- nvinfo : EIATTR_CBANK_PARAM_SIZE
	.align		4
.L_3241:
        /*00f4*/ 	.byte	0x03, 0x19
        /*00f6*/ 	.short	0x0128


	//----- nvinfo : EIATTR_PARAM_CBANK
	.align		4
        /*00f8*/ 	.byte	0x04, 0x0a
        /*00fa*/ 	.short	(.L_3243 - .L_3242)
	.align		4
.L_3242:
        /*00fc*/ 	.word	index@(.nv.constant0._ZN10layer_norm13ln_bwd_kernelINS_13Kernel_traitsIf6__halfS2_S2_fjLj1024ELj1ELj4ELj1ELj16ENS_18Kernel_traits_baseILj1024EfS2_S2_S2_fjLj128EEEEELb1ELb0ELb0ELb0EEEvNS_9BwdParamsE)
        /*0100*/ 	.short	0x0210
        /*0102*/ 	.short	0x0128


	//----- nvinfo : EIATTR_SW_WAR
	.align		4
.L_3243:
        /*0104*/ 	.byte	0x04, 0x36
        /*0106*/ 	.short	(.L_3245 - .L_3244)
.L_3244:
        /*0108*/ 	.word	0x00000008
.L_3245:


//--------------------- .nv.info._ZN10layer_norm13ln_bwd_kernelINS_13Kernel_traitsIf6__halfS2_S2_fjLj1024ELj1ELj4ELj1ELj16ENS_18Kernel_traits_baseILj1024EfS2_S2_S2_fjLj128EEEEELb1ELb0ELb0ELb1EEEvNS_9BwdParamsE --------------------------
	.section	.nv.info._ZN10layer_norm13ln_bwd_kernelINS_13Kernel_traitsIf6__halfS2_S2_fjLj1024ELj1ELj4ELj1ELj16ENS_18Kernel_traits_baseILj1024EfS2_S2_S2_fjLj128EEEEELb1ELb0ELb0ELb1EEEvNS_9BwdParamsE,"",@"SHT_CUDA_INFO"
	.sectionflags	@""
	.align	4


	//----- nvinfo : EIATTR_CUDA_API_VERSION
	.align		4
        /*0000*/ 	.byte	0x04, 0x37
        /*0002*/ 	.short	(.L_3247 - .L_3246)
.L_3246:
        /*0004*/ 	.word	0x00000082


	//----- nvinfo : EIATTR_KPARAM_INFO
	.align		4
.L_3247:
        /*0008*/ 	.byte	0x04, 0x17
        /*000a*/ 	.short	(.L_3249 - .L_3248)
.L_3248:
        /*000c*/ 	.word	0x00000000
        /*0010*/ 	.short	0x0000
        /*0012*/ 	.short	0x0000
        /*0014*/ 	.byte	0x00, 0xf0, 0xa1, 0x04


	//----- nvinfo : EIATTR_SPARSE_MMA_MASK
	.align		4
.L_3249:
        /*0018*/ 	.byte	0x03, 0x50
        /*001a*/ 	.short	0x0000


	//----- nvinfo : EIATTR_MAXREG_COUNT
	.align		4
        /*001c*/ 	.byte	0x03, 0x1b
        /*001e*/ 	.short	0x00ff


	//----- nvinfo : EIATTR_NUM_BARRIERS
	.align		4
        /*0020*/ 	.byte	0x02, 0x4c
        /*0022*/ 	.byte	0x01
	.zero		1


	//----- nvinfo : EIATTR_MERCURY_ISA_VERSION
	.align		4
        /*0024*/ 	.byte	0x03, 0x5f
        /*0026*/ 	.short	0x0101


	//----- nvinfo : EIATTR_COOP_GROUP_MASK_REGIDS
	.align		4
        /*0028*/ 	.byte	0x04, 0x29
        /*002a*/ 	.short	(.L_3251 - .L_3250)


	//   ....[0]....
.L_3250:
        /*002c*/ 	.word	0xffffffff


	//   ....[1]....
        /*0030*/ 	.word	0xffffffff


	//   ....[2]....
        /*0034*/ 	.word	0xffffffff


	//   ....[3]....
        /*0038*/ 	.word	0xffffffff


	//   ....[4]....
        /*003c*/ 	.word	0xffffffff


	//   ....[5]....
        /*0040*/ 	.word	0xffffffff


	//   ....[6]....
        /*0044*/ 	.word	0xffffffff


	//   ....[7]....
        /*0048*/ 	.word	0xffffffff


	//   ....[8]....
        /*004c*/ 	.word	0xffffffff


	//   ....[9]....
        /*0050*/ 	.word	0xffffffff


	//   ....[10]....
        /*0054*/ 	.word	0x050000d2


	//   ....[11]....
        /*0058*/ 	.word	0x050000d2


	//   ....[12]....
        /*005c*/ 	.word	0x050000d2


	//   ....[13]....
        /*0060*/ 	.word	0x050000d2


	//   ....[14]....
        /*0064*/ 	.word	0x050000d2


	//   ....[15]....
        /*0068*/ 	.word	0x050000d2


	//   ....[16]....
        /*006c*/ 	.word	0x050000d2


	//   ....[17]....
        /*0070*/ 	.word	0x050000d2


	//   ....[18]....
        /*0074*/ 	.word	0x050000d2


	//   ....[19]....
        /*0078*/ 	.word	0x050000d2


	//----- nvinfo : EIATTR_COOP_GROUP_INSTR_OFFSETS
	.align		4
.L_3251:
        /*007c*/ 	.byte	0x04, 0x28
        /*007e*/ 	.short	(.L_3253 - .L_3252)


	//   ....[0]....
.L_3252:
        /*0080*/ 	.word	0x00001c60


	//   ....[1]....
        /*0084*/ 	.word	0x00001c70


	//   ....[2]....
        /*0088*/ 	.word	0x00001ca0


	//   ....[3]....
        /*008c*/ 	.word	0x00001cb0


	//   ....[4]....
        /*0090*/ 	.word	0x00001ce0


	//   ....[5]....
        /*0094*/ 	.word	0x00001d00


	//   ....[6]....
        /*0098*/ 	.word	0x00001d30


	//   ....[7]....
        /*009c*/ 	.word	0x00001d40


	//   ....[8]....
        /*00a0*/ 	.word	0x00001d80


	//   ....[9]....
        /*00a4*/ 	.word	0x00001da0


	//   ....[10]....
        /*00a8*/ 	.word	0x00004720


	//   ....[11]....
        /*00ac*/ 	.word	0x000047b0


	//   ....[12]....
        /*00b0*/ 	.word	0x00004820


	//   ....[13]....
        /*00b4*/ 	.word	0x00004880


	//   ....[14]....
        /*00b8*/ 	.word	0x000048f0


	//   ....[15]....
        /*00bc*/ 	.word	0x00004960


	//   ....[16]....
        /*00c0*/ 	.word	0x000049d0


	//   ....[17]....
        /*00c4*/ 	.word	0x00004a30


	//   ....[18]....
        /*00c8*/ 	.word	0x00004ab0


	//   ....[19]....
        /*00cc*/ 	.word	0x00004b20


	//----- nvinfo : EIATTR_EXIT_INSTR_OFFSETS
	.align		4
.L_3253:
        /*00d0*/ 	.byte	0x04, 0x1c
        /*00d2*/ 	.short	(.L_3255 - .L_3254)


	//   ....[0]....
.L_3254:
        /*00d4*/ 	.word	0x000046b0


	//----- nvinfo : EIATTR_MAX_THREADS
	.align		4
.L_3255:
        /*00d8*/ 	.byte	0x04, 0x05
        /*00da*/ 	.short	(.L_3257 - .L_3256)
.L_3256:
        /*00dc*/ 	.word	0x00000080
        /*00e0*/ 	.word	0x00000001
        /*00e4*/ 	.word	0x00000001


	//----- nvinfo : EIATTR_CRS_STACK_SIZE
	.align		4
.L_3257:
        /*00e8*/ 	.byte	0x04, 0x1e
        /*00ea*/ 	.short	(.L_3259 - .L_3258)
.L_3258:
        /*00ec*/ 	.word	0x00000000


	//----- nvinfo : EIATTR_CBANK_PARAM_SIZE
	.align		4
.L_3259:
        /*00f0*/ 	.byte	0x03, 0x19
        /*00f2*/ 	.short	0x0128


	//----- nvinfo : EIATTR_PARAM_CBANK
	.align		4
        /*00f4*/ 	.byte	0x04, 0x0a
        /*00f6*/ 	.short	(.L_3261 - .L_3260)
	.align		4
.L_3260:
        /*00f8*/ 	.word	index@(.nv.constant0._ZN10layer_norm13ln_bwd_kernelINS_13Kernel_traitsIf6__halfS2_S2_fjLj1024ELj1ELj4ELj1ELj16ENS_18Kernel_traits_baseILj1024EfS2_S2_S2_fjLj128EEEEELb1ELb0ELb0ELb1EEEvNS_9BwdParamsE)
        /*00fc*/ 	.short	0x0210
        /*00fe*/ 	.short	0x0128


	//----- nvinfo : EIATTR_SW_WAR
	.align		4
.L_3261:
        /*0100*/ 	.byte	0x04, 0x36
        /*0102*/ 	.short	(.L_3263 - .L_3262)
.L_3262:
        /*0104*/ 	.word	0x00000008
.L_3263:


//--------------------- .nv.info._ZN10layer_norm22ln_bwd_finalize_kernelINS_22Kernel_traits_finalizeILj1024Ef6__halfS2_S2_fjLb0ELj1024ELj4ENS_18Kernel_traits_baseILj1024EfS2_S2_S2_fjLj1024EEEEELb0ELb0EEEvNS_9BwdParamsE --------------------------
	.section	.nv.info._ZN10layer_norm22ln_bwd_finalize_kernelINS_22Kernel_traits_finalizeILj1024Ef6__halfS2_S2_fjLb0ELj1024ELj4ENS_18Kernel_traits_baseILj1024EfS2_S2_S2_fjLj1024EEEEELb0ELb0EEEvNS_9BwdParamsE,"",@"SHT_CUDA_INFO"
	.sectionflags	@""
	.align	4


	//----- nvinfo : EIATTR_CUDA_API_VERSION
	.align		4
        /*0000*/ 	.byte	0x04, 0x37
        /*0002*/ 	.short	(.L_3265 - .L_3264)
.L_3264:
        /*0004*/ 	.word	0x00000082


	//----- nvinfo : EIATTR_KPARAM_INFO
	.align		4
.L_3265:
        /*0008*/ 	.byte	0x04, 0x17
        /*000a*/ 	.short	(.L_3267 - .L_3266)
.L_3266:
        /*000c*/ 	.word	0x00000000
        /*0010*/ 	.short	0x0000
        /*0012*/ 	.short	0x0000
        /*0014*/ 	.byte	0x00, 0xf0, 0xa1, 0x04


	//----- nvinfo : EIATTR_SPARSE_MMA_MASK
	.align		4
.L_3267:
        /*0018*/ 	.byte	0x03, 0x50
        /*001a*/ 	.short	0x0000


	//----- nvinfo : EIATTR_MAXREG_COUNT
	.align		4
        /*001c*/ 	.byte	0x03, 0x1b
        /*001e*/ 	.short	0x0040


	//----- nvinfo : EIATTR_NUM_BARRIERS
	.align		4
        /*0020*/ 	.byte	0x02, 0x4c
        /*0022*/ 	.byte	0x01
	.zero		1


	//----- nvinfo : EIATTR_MERCURY_ISA_VERSION
	.align		4
        /*0024*/ 	.byte	0x03, 0x5f
        /*0026*/ 	.short	0x0101


	//----- nvinfo : EIATTR_COOP_GROUP_MASK_REGIDS
	.align		4
        /*0028*/ 	.byte	0x04, 0x29
        /*002a*/ 	.short	(.L_3269 - .L_3268)


	//   ....[0]....
.L_3268:
        /*002c*/ 	.word	0xffffffff


	//   ....[1]....
        /*0030*/ 	.word	0xffffffff


	//   ....[2]....
        /*0034*/ 	.word	0xffffffff


	//   ....[3]....
        /*0038*/ 	.word	0xffffffff


	//   ....[4]....
        /*003c*/ 	.word	0xffffffff


	//   ....[5]....
        /*0040*/ 	.word	0xffffffff


	//   ....[6]....
        /*0044*/ 	.word	0xffffffff


	//   ....[7]....
        /*0048*/ 	.word	0xffffffff


	//   ....[8]....
        /*004c*/ 	.word	0xffffffff


	//   ....[9]....
        /*0050*/ 	.word	0xffffffff


	//   ....[10]....
        /*0054*/ 	.word	0x05000013


	//   ....[11]....
        /*0058*/ 	.word	0x05000013


	//   ....[12]....
        /*005c*/ 	.word	0x05000013


	//   ....[13]....
        /*0060*/ 	.word	0x05000013


	//   ....[14]....
        /*0064*/ 	.word	0x05000013


	//   ....[15]....
        /*0068*/ 	.word	0x05000013


	//   ....[16]....
        /*006c*/ 	.word	0x05000013


	//   ....[17]....
        /*0070*/ 	.word	0x05000013


	//   ....[18]....
        /*0074*/ 	.word	0x05000013


	//   ....[19]....
        /*0078*/ 	.word	0x05000013


	//----- nvinfo : EIATTR_COOP_GROUP_INSTR_OFFSETS
	.align		4
.L_3269:
        /*007c*/ 	.byte	0x04, 0x28
        /*007e*/ 	.short	(.L_3271 - .L_3270)


	//   ....[0]....
.L_3270:
        /*0080*/ 	.word	0x000008e0


	//   ....[1]....
        /*0084*/ 	.word	0x000008f0


	//   ....[2]....
        /*0088*/ 	.word	0x00000920


	//   ....[3]....
        /*008c*/ 	.word	0x00000930


	//   ....[4]....
        /*0090*/ 	.word	0x00000960


	//   ....[5]....
        /*0094*/ 	.word	0x00000970


	//   ....[6]....
        /*0098*/ 	.word	0x000009a0


	//   ....[7]....
        /*009c*/ 	.word	0x000009b0


	//   ....[8]....
        /*00a0*/ 	.word	0x000009e0


	//   ....[9]....
        /*00a4*/ 	.word	0x000009f0


	//   ....[10]....
        /*00a8*/ 	.word	0x00000bf0


	//   ....[11]....
        /*00ac*/ 	.word	0x00000c60


	//   ....[12]....
        /*00b0*/ 	.word	0x00000cd0


	//   ....[13]....
        /*00b4*/ 	.word	0x00000d40


	//   ....[14]....
        /*00b8*/ 	.word	0x00000db0


	//   ....[15]....
        /*00bc*/ 	.word	0x00000e10


	//   ....[16]....
        /*00c0*/ 	.word	0x00000e80


	//   ....[17]....
        /*00c4*/ 	.word	0x00000ef0


	//   ....[18]....
        /*00c8*/ 	.word	0x00000f60


	//   ....[19]....
        /*00cc*/ 	.word	0x00000fd0


	//----- nvinfo : EIATTR_EXIT_INSTR_OFFSETS
	.align		4
.L_3271:
        /*00d0*/ 	.byte	0x04, 0x1c
        /*00d2*/ 	.short	(.L_3273 - .L_3272)


	//   ....[0]....
.L_3272:
        /*00d4*/ 	.word	0x00000070


	//   ....[1]....
        /*00d8*/ 	.word	0x00000b90


	//----- nvinfo : EIATTR_MAX_THREADS
	.align		4
.L_3273:
        /*00dc*/ 	.byte	0x04, 0x05
        /*00de*/ 	.short	(.L_3275 - .L_3274)
.L_3274:
        /*00e0*/ 	.word	0x00000400
        /*00e4*/ 	.word	0x00000001
        /*00e8*/ 	.word	0x00000001


	//----- nvinfo : EIATTR_CRS_STACK_SIZE
	.align		4
.L_3275:
        /*00ec*/ 	.byte	0x04, 0x1e
        /*00ee*/ 	.short	(.L_3277 - .L_3276)
.L_3276:
        /*00f0*/ 	.word	0x00000000


	//----- nvinfo : EIATTR_CBANK_PARAM_SIZE
	.align		4
.L_3277:
        /*00f4*/ 	.byte	0x03, 0x19
        /*00f6*/ 	.short	0x0128


	//----- nvinfo : EIATTR_PARAM_CBANK
	.align		4
        /*00f8*/ 	.byte	0x04, 0x0a
        /*00fa*/ 	.short	(.L_3279 - .L_3278)
	.align		4
.L_3278:
        /*00fc*/ 	.word	index@(.nv.constant0._ZN10layer_norm22ln_bwd_finalize_kernelINS_22Kernel_traits_finalizeILj1024Ef6__halfS2_S2_fjLb0ELj1024ELj4ENS_18Kernel_traits_baseILj1024EfS2_S2_S2_fjLj1024EEEEELb0ELb0EEEvNS_9BwdParamsE)
        /*0100*/ 	.short	0x0210
        /*0102*/ 	.short	0x0128


	//----- nvinfo : EIATTR_SW_WAR
	.align		4
.L_3279:
        /*0104*/ 	.byte	0x04, 0x36
        /*0106*/ 	.short	(.L_3281 - .L_3280)
.L_3280:
        /*0108*/ 	.word	0x00000008
.L_3281:


//--------------------- .nv.info._ZN10layer_norm13ln_bwd_kernelINS_13Kernel_traitsIf6__halfS2_S2_fjLj1024ELj1ELj4ELj1ELj16ENS_18Kernel_traits_baseILj1024EfS2_S2_S2_fjLj128EEEEELb1ELb0ELb1ELb0EEEvNS_9BwdParamsE --------------------------
	.section	.nv.info._ZN10layer_norm13ln_bwd_kernelINS_13Kernel_traitsIf6__halfS2_S2_fjLj1024ELj1ELj4ELj1ELj16ENS_18Kernel_traits_baseILj1024EfS2_S2_S2_fjLj128EEEEELb1ELb0ELb1ELb0EEEvNS_9BwdParamsE,"",@"SHT_CUDA_INFO"
	.sectionflags	@""
	.align	4


	//----- nvinfo : EIATTR_CUDA_API_VERSION
	.align		4
        /*0000*/ 	.byte	0x04, 0x37
        /*0002*/ 	.short	(.L_3283 - .L_3282)
.L_3282:
        /*0004*/ 	.word	0x00000082


	//----- nvinfo : EIATTR_KPARAM_INFO
	.align		4
.L_3283:
        /*0008*/ 	.byte	0x04, 0x17
        /*000a*/ 	.short	(.L_3285 - .L_3284)
.L_3284:
        /*000c*/ 	.word	0x00000000
        /*0010*/ 	.short	0x0000
        /*0012*/ 	.short	0x0000
        /*0014*/ 	.byte	0x00, 0xf0, 0xa1, 0x04


	//----- nvinfo : EIATTR_SPARSE_MMA_MASK
	.align		4
.L_3285:
        /*0018*/ 	.byte	0x03, 0x50
        /*001a*/ 	.short	0x0000


	//----- nvinfo : EIATTR_MAXREG_COUNT
	.align		4
        /*001c*/ 	.byte	0x03, 0x1b
        /*001e*/ 	.short	0x00ff


	//----- nvinfo : EIATTR_NUM_BARRIERS
	.align		4
        /*0020*/ 	.byte	0x02, 0x4c
        /*0022*/ 	.byte	0x01
	.zero		1


	//----- nvinfo : EIATTR_MERCURY_ISA_VERSION
	.align		4
        /*0024*/ 	.byte	0x03, 0x5f
        /*0026*/ 	.short	0x0101


	//----- nvinfo : EIATTR_COOP_GROUP_MASK_REGIDS
	.align		4
        /*0028*/ 	.byte	0x04, 0x29
        /*002a*/ 	.short	(.L_3287 - .L_3286)


	//   ....[0]....
.L_3286:
        /*002c*/ 	.word	0xffffffff


	//   ....[1]....
        /*0030*/ 	.word	0xffffffff


	//   ....[2]....
        /*0034*/ 	.word	0xffffffff


	//   ....[3]....
        /*0038*/ 	.word	0xffffffff


	//   ....[4]....
        /*003c*/ 	.word	0xffffffff


	//   ....[5]....
        /*0040*/ 	.word	0xffffffff


	//   ....[6]....
        /*0044*/ 	.word	0xffffffff


	//   ....[7]....
        /*0048*/ 	.word	0xffffffff


	//   ....[8]....
        /*004c*/ 	.word	0xffffffff


	//   ....[9]....
        /*0050*/ 	.word	0xffffffff


	//   ....[10]....
        /*0054*/ 	.word	0x050000d2


	//   ....[11]....
        /*0058*/ 	.word	0x050000d2


	//   ....[12]....
        /*005c*/ 	.word	0x050000d2


	//   ....[13]....
        /*0060*/ 	.word	0x050000d2


	//   ....[14]....
        /*0064*/ 	.word	0x050000d2


	//   ....[15]....
        /*0068*/ 	.word	0x050000d2


	//   ....[16]....
        /*006c*/ 	.word	0x050000d2


	//   ....[17]....
        /*0070*/ 	.word	0x050000d2


	//   ....[18]....
        /*0074*/ 	.word	0x050000d2


	//   ....[19]....
        /*0078*/ 	.word	0x050000d2


	//----- nvinfo : EIATTR_COOP_GROUP_INSTR_OFFSETS
	.align		4
.L_3287:
        /*007c*/ 	.byte	0x04, 0x28
        /*007e*/ 	.short	(.L_3289 - .L_3288)


	//   ....[0]....
.L_3288:
        /*0080*/ 	.word	0x000021c0


	//   ....[1]....
        /*0084*/ 	.word	0x000021d0


	//   ....[2]....
        /*0088*/ 	.word	0x00002200


	//   ....[3]....
        /*008c*/ 	.word	0x00002210


	//   ....[4]....
        /*0090*/ 	.word	0x00002240


	//   ....[5]....
        /*0094*/ 	.word	0x00002250


	//   ....[6]....
        /*0098*/ 	.word	0x00002280


	//   ....[7]....
        /*009c*/ 	.word	0x00002290


	//   ....[8]....
        /*00a0*/ 	.word	0x000022c0


	//   ....[9]....
        /*00a4*/ 	.word	0x000022d0


	//   ....[10]....
        /*00a8*/ 	.word	0x000066d0


	//   ....[11]....
        /*00ac*/ 	.word	0x00006760


	//   ....[12]....
        /*00b0*/ 	.word	0x000067d0


	//   ....[13]....
        /*00b4*/ 	.word	0x00006830


	//   ....[14]....
        /*00b8*/ 	.word	0x000068a0


	//   ....[15]....
        /*00bc*/ 	.word	0x00006900


	//   ....[16]....
        /*00c0*/ 	.word	0x00006970


	//   ....[17]....
        /*00c4*/ 	.word	0x000069d0


	//   ....[18]....
        /*00c8*/ 	.word	0x00006a40


	//   ....[19]....
        /*00cc*/ 	.word	0x00006aa0


	//----- nvinfo : EIATTR_EXIT_INSTR_OFFSETS
	.align		4
.L_3289:
        /*00d0*/ 	.byte	0x04, 0x1c
        /*00d2*/ 	.short	(.L_3291 - .L_3290)


	//   ....[0]....
.L_3290:
        /*00d4*/ 	.word	0x00006630


	//   ....[1]....
        /*00d8*/ 	.word	0x00006660


	//----- nvinfo : EIATTR_MAX_THREADS
	.align		4
.L_3291:
        /*00dc*/ 	.byte	0x04, 0x05
        /*00de*/ 	.short	(.L_3293 - .L_3292)
.L_3292:
        /*00e0*/ 	.word	0x00000080
        /*00e4*/ 	.word	0x00000001
        /*00e8*/ 	.word	0x00000001


	//----- nvinfo : EIATTR_CRS_STACK_SIZE
	.align		4
.L_3293:
        /*00ec*/ 	.byte	0x04, 0x1e
        /*00ee*/ 	.short	(.L_3295 - .L_3294)
.L_3294:
        /*00f0*/ 	.word	0x00000000


	//----- nvinfo : EIATTR_CBANK_PARAM_SIZE
	.align		4
.L_3295:
        /*00f4*/ 	.byte	0x03, 0x19
        /*00f6*/ 	.short	0x0128


	//----- nvinfo : EIATTR_PARAM_CBANK
	.align		4
        /*00f8*/ 	.byte	0x04, 0x0a
        /*00fa*/ 	.short	(.L_3297 - .L_3296)
	.align		4
.L_3296:
        /*00fc*/ 	.word	index@(.nv.constant0._ZN10layer_norm13ln_bwd_kernelINS_13Kernel_traitsIf6__halfS2_S2_fjLj1024ELj1ELj4ELj1ELj16ENS_18Kernel_traits_baseILj1024EfS2_S2_S2_fjLj128EEEEELb1ELb0ELb1ELb0EEEvNS_9BwdParamsE)
        /*0100*/ 	.short	0x0210
        /*0102*/ 	.short	0x0128


	//----- nvinfo : EIATTR_SW_WAR
	.align		4
.L_3297:
        /*0104*/ 	.byte	0x04, 0x36
        /*0106*/ 	.short	(.L_3299 - .L_3298)
.L_3298:
        /*0108*/ 	.word	0x00000008
.L_3299:


//--------------------- .nv.info._ZN10layer_norm22ln_bwd_finalize_kernelINS_22Kernel_traits_finalizeILj1024Ef6__halfS2_S2_fjLb0ELj1024ELj4ENS_18Kernel_traits_baseILj1024EfS2_S2_S2_fjLj1024EEEEELb0ELb1EEEvNS_9BwdParamsE --------------------------
	.section	.nv.info._ZN10layer_norm22ln_bwd_finalize_kernelINS_22Kernel_traits_finalizeILj1024Ef6__halfS2_S2_fjLb0ELj1024ELj4ENS_18Kernel_traits_baseILj1024EfS2_S2_S2_fjLj1024EEEEELb0ELb1EEEvNS_9BwdParamsE,"",@"SHT_CUDA_INFO"
	.sectionflags	@""
	.align	4


	//----- nvinfo : EIATTR_CUDA_API_VERSION
	.align		4
        /*0000*/ 	.byte	0x04, 0x37
        /*0002*/ 	.short	(.L_3301 - .L_3300)
.L_3300:
        /*0004*/ 	.word	0x00000082


	//----- nvinfo : EIATTR_KPARAM_INFO
	.align		4
.L_3301:
        /*0008*/ 	.byte	0x04, 0x17
        /*000a*/ 	.short	(.L_3303 - .L_3302)
.L_3302:
        /*000c*/ 	.word	0x00000000
        /*0010*/ 	.short	0x0000
        /*0012*/ 	.short	0x0000
        /*0014*/ 	.byte	0x00, 0xf0, 0xa1, 0x04


	//----- nvinfo : EIATTR_SPARSE_MMA_MASK
	.align		4
.L_3303:
        /*0018*/ 	.byte	0x03, 0x50
        /*001a*/ 	.short	0x0000


	//----- nvinfo : EIATTR_MAXREG_COUNT
	.align		4
        /*001c*/ 	.byte	0x03, 0x1b
        /*001e*/ 	.short	0x0040


	//----- nvinfo : EIATTR_NUM_BARRIERS
	.align		4
        /*0020*/ 	.byte	0x02, 0x4c
        /*0022*/ 	.byte	0x01
	.zero		1


	//----- nvinfo : EIATTR_MERCURY_ISA_VERSION
	.align		4
        /*0024*/ 	.byte	0x03, 0x5f
        /*0026*/ 	.short	0x0101


	//----- nvinfo : EIATTR_COOP_GROUP_MASK_REGIDS
	.align		4
        /*0028*/ 	.byte	0x04, 0x29
        /*002a*/ 	.short	(.L_3305 - .L_3304)


	//   ....[0]....
.L_3304:
        /*002c*/ 	.word	0xffffffff


	//   ....[1]....
        /*0030*/ 	.word	0xffffffff


	//   ....[2]....
        /*0034*/ 	.word	0xffffffff


	//   ....[3]....
        /*0038*/ 	.word	0xffffffff


	//   ....[4]....
        /*003c*/ 	.word	0xffffffff


	//   ....[5]....
        /*0040*/ 	.word	0xffffffff


	//   ....[6]....
        /*0044*/ 	.word	0xffffffff


	//   ....[7]....
        /*0048*/ 	.word	0xffffffff


	//   ....[8]....
        /*004c*/ 	.word	0xffffffff


	//   ....[9]....
        /*0050*/ 	.word	0xffffffff


	//   ....[10]....
        /*0054*/ 	.word	0x05000011


	//   ....[11]....
        /*0058*/ 	.word	0x05000011


	//   ....[12]....
        /*005c*/ 	.word	0x05000011


	//   ....[13]....
        /*0060*/ 	.word	0x05000011


	//   ....[14]....
        /*0064*/ 	.word	0x05000011


	//   ....[15]....
        /*0068*/ 	.word	0x05000011


	//   ....[16]....
        /*006c*/ 	.word	0x05000011


	//   ....[17]....
        /*0070*/ 	.word	0x05000011


	//   ....[18]....
        /*0074*/ 	.word	0x05000011


	//   ....[19]....
        /*0078*/ 	.word	0x05000011


	//----- nvinfo : EIATTR_COOP_GROUP_INSTR_OFFSETS
	.align		4
.L_3305:
        /*007c*/ 	.byte	0x04, 0x28
        /*007e*/ 	.short	(.L_3307 - .L_3306)


	//   ....[0]....
.L_3306:
        /*0080*/ 	.word	0x000008e0


	//   ....[1]....
        /*0084*/ 	.word	0x000008f0


	//   ....[2]....
        /*0088*/ 	.word	0x00000920


	//   ....[3]....
        /*008c*/ 	.word	0x00000930


	//   ....[4]....
        /*0090*/ 	.word	0x00000960


	//   ....[5]....
        /*0094*/ 	.word	0x00000970


	//   ....[6]....
        /*0098*/ 	.word	0x000009a0


	//   ....[7]....
        /*009c*/ 	.word	0x000009b0


	//   ....[8]....
        /*00a0*/ 	.word	0x000009e0


	//   ....[9]....
        /*00a4*/ 	.word	0x000009f0


	//   ....[10]....
        /*00a8*/ 	.word	0x00000ba0


	//   ....[11]....
        /*00ac*/ 	.word	0x00000c10


	//   ....[12]....
        /*00b0*/ 	.word	0x00000c80


	//   ....[13]....
        /*00b4*/ 	.word	0x00000cf0


	//   ....[14]....
        /*00b8*/ 	.word	0x00000d60


	//   ....[15]....
        /*00bc*/ 	.word	0x00000dc0


	//   ....[16]....
        /*00c0*/ 	.word	0x00000e30


	//   ....[17]....
        /*00c4*/ 	.word	0x00000ea0


	//   ....[18]....
        /*00c8*/ 	.word	0x00000f10


	//   ....[19]....
        /*00cc*/ 	.word	0x00000f80


	//----- nvinfo : EIATTR_EXIT_INSTR_OFFSETS
	.align		4
.L_3307:
        /*00d0*/ 	.byte	0x04, 0x1c
        /*00d2*/ 	.short	(.L_3309 - .L_3308)


	//   ....[0]....
.L_3308:
        /*00d4*/ 	.word	0x00000070


	//   ....[1]....
        /*00d8*/ 	.word	0x00000b40


	//----- nvinfo : EIATTR_MAX_THREADS
	.align		4
.L_3309:
        /*00dc*/ 	.byte	0x04, 0x05
        /*00de*/ 	.short	(.L_3311 - .L_3310)
.L_3310:
        /*00e0*/ 	.word	0x00000400
        /*00e4*/ 	.word	0x00000001
        /*00e8*/ 	.word	0x00000001


	//----- nvinfo : EIATTR_CRS_STACK_SIZE
	.align		4
.L_3311:
        /*00ec*/ 	.byte	0x04, 0x1e
        /*00ee*/ 	.short	(.L_3313 - .L_3312)
.L_3312:
        /*00f0*/ 	.word	0x00000000


	//----- nvinfo : EIATTR_CBANK_PARAM_SIZE
	.align		4
.L_3313:
        /*00f4*/ 	.byte	0x03, 0x19
        /*00f6*/ 	.short	0x0128


	//----- nvinfo : EIATTR_PARAM_CBANK
	.align		4
        /*00f8*/ 	.byte	0x04, 0x0a
        /*00fa*/ 	.short	(.L_3315 - .L_3314)
	.align		4
.L_3314:
        /*00fc*/ 	.word	index@(.nv.constant0._ZN10layer_norm22ln_bwd_finalize_kernelINS_22Kernel_traits_finalizeILj1024Ef6__halfS2_S2_fjLb0ELj1024ELj4ENS_18Kernel_traits_baseILj1024EfS2_S2_S2_fjLj1024EEEEELb0ELb1EEEvNS_9BwdParamsE)
        /*0100*/ 	.short	0x0210
        /*0102*/ 	.short	0x0128


	//----- nvinfo : EIATTR_SW_WAR
	.align		4
.L_3315:
        /*0104*/ 	.byte	0x04, 0x36
        /*0106*/ 	.short	(.L_3317 - .L_3316)
.L_3316:
        /*0108*/ 	.word	0x00000008
.L_3317:


//--------------------- .nv.info._ZN10layer_norm13ln_bwd_kernelINS_13Kernel_traitsIf6__halfS2_S2_fjLj1024ELj1ELj4ELj1ELj16ENS_18Kernel_traits_baseILj1024EfS2_S2_S2_fjLj128EEEEELb1ELb0ELb1ELb1EEEvNS_9BwdParamsE --------------------------
	.section	.nv.info._ZN10layer_norm13ln_bwd_kernelINS_13Kernel_traitsIf6__halfS2_S2_fjLj1024ELj1ELj4ELj1ELj16ENS_18Kernel_traits_baseILj1024EfS2_S2_S2_fjLj128EEEEELb1ELb0ELb1ELb1EEEvNS_9BwdParamsE,"",@"SHT_CUDA_INFO"
	.sectionflags	@""
	.align	4


	//----- nvinfo : EIATTR_CUDA_API_VERSION
	.align		4
        /*0000*/ 	.byte	0x04, 0x37
        /*0002*/ 	.short	(.L_3319 - .L_3318)
.L_3318:
        /*0004*/ 	.word	0x00000082


	//----- nvinfo : EIATTR_KPARAM_INFO
	.align		4
.L_3319:
        /*0008*/ 	.byte	0x04, 0x17
        /*000a*/ 	.short	(.L_3321 - .L_3320)
.L_3320:
        /*000c*/ 	.word	0x00000000
        /*0010*/ 	.short	0x0000
        /*0012*/ 	.short	0x0000
        /*0014*/ 	.byte	0x00, 0xf0, 0xa1, 0x04


	//----- nvinfo : EIATTR_SPARSE_MMA_MASK
	.align		4
.L_3321:
        /*0018*/ 	.byte	0x03, 0x50
        /*001a*/ 	.short	0x0000


	//----- nvinfo : EIATTR_MAXREG_COUNT
	.align		4
        /*001c*/ 	.byte	0x03, 0x1b
        /*001e*/ 	.short	0x00ff


	//----- nvinfo : EIATTR_NUM_BARRIERS
	.align		4
        /*0020*/ 	.byte	0x02, 0x4c
        /*0022*/ 	.byte	0x01
	.zero		1


	//----- nvinfo : EIATTR_MERCURY_ISA_VERSION
	.align		4
        /*0024*/ 	.byte	0x03, 0x5f
        /*0026*/ 	.short	0x0101


	//----- nvinfo : EIATTR_COOP_GROUP_MASK_REGIDS
	.align		4
        /*0028*/ 	.byte	0x04, 0x29
        /*002a*/ 	.short	(.L_3323 - .L_3322)


	//   ....[0]....
.L_3322:
        /*002c*/ 	.word	0xffffffff


	//   ....[1]....
        /*0030*/ 	.word	0xffffffff


	//   ....[2]....
        /*0034*/ 	.word	0xffffffff


	//   ....[3]....
        /*0038*/ 	.word	0xffffffff


	//   ....[4]....
        /*003c*/ 	.word	0xffffffff


	//   ....[5]....
        /*0040*/ 	.word	0xffffffff


	//   ....[6]....
        /*0044*/ 	.word	0xffffffff


	//   ....[7]....
        /*0048*/ 	.word	0xffffffff


	//   ....[8]....
        /*004c*/ 	.word	0xffffffff


	//   ....[9]....
        /*0050*/ 	.word	0xffffffff


	//   ....[10]....
        /*0054*/ 	.word	0x050000db


	//   ....[11]....
        /*0058*/ 	.word	0x050000db


	//   ....[12]....
        /*005c*/ 	.word	0x050000db


	//   ....[13]....
        /*0060*/ 	.word	0x050000db


	//   ....[14]....
        /*0064*/ 	.word	0x050000db


	//   ....[15]....
        /*0068*/ 	.word	0x050000db


	//   ....[16]....
        /*006c*/ 	.word	0x050000db


	//   ....[17]....
        /*0070*/ 	.word	0x050000db


	//   ....[18]....
        /*0074*/ 	.word	0x050000db


	//   ....[19]....
        /*0078*/ 	.word	0x050000db


	//----- nvinfo : EIATTR_COOP_GROUP_INSTR_OFFSETS
	.align		4
.L_3323:
        /*007c*/ 	.byte	0x04, 0x28
        /*007e*/ 	.short	(.L_3325 - .L_3324)


	//   ....[0]....
.L_3324:
        /*0080*/ 	.word	0x00001f80


	//   ....[1]....
        /*0084*/ 	.word	0x00001f90


	//   ....[2]....
        /*0088*/ 	.word	0x00001fc0


	//   ....[3]....
        /*008c*/ 	.word	0x00001fd0


	//   ....[4]....
        /*0090*/ 	.word	0x00002000


	//   ....[5]....
        /*0094*/ 	.word	0x00002010


	//   ....[6]....
        /*0098*/ 	.word	0x00002040


	//   ....[7]....
        /*009c*/ 	.word	0x00002050


	//   ....[8]....
        /*00a0*/ 	.word	0x00002080


	//   ....[9]....
        /*00a4*/ 	.word	0x00002090


	//   ....[10]....
        /*00a8*/ 	.word	0x00005db0


	//   ....[11]....
        /*00ac*/ 	.word	0x00005e40


	//   ....[12]....
        /*00b0*/ 	.word	0x00005eb0


	//   ....[13]....
        /*00b4*/ 	.word	0x00005f10


	//   ....[14]....
        /*00b8*/ 	.word	0x00005f80


	//   ....[15]....
        /*00bc*/ 	.word	0x00005fe0


	//   ....[16]....
        /*00c0*/ 	.word	0x00006050


	//   ....[17]....
        /*00c4*/ 	.word	0x000060b0


	//   ....[18]....
        /*00c8*/ 	.word	0x00006120


	//   ....[19]....
        /*00cc*/ 	.word	0x00006180


	//----- nvinfo : EIATTR_EXIT_INSTR_OFFSETS
	.align		4
.L_3325:
        /*00d0*/ 	.byte	0x04, 0x1c
        /*00d2*/ 	.short	(.L_3327 - .L_3326)


	//   ....[0]....
.L_3326:
        /*00d4*/ 	.word	0x00005d40


	//----- nvinfo : EIATTR_MAX_THREADS
	.align		4
.L_3327:
        /*00d8*/ 	.byte	0x04, 0x05
        /*00da*/ 	.short	(.L_3329 - .L_3328)
.L_3328:
        /*00dc*/ 	.word	0x00000080
        /*00e0*/ 	.word	0x00000001
        /*00e4*/ 	.word	0x00000001


	//----- nvinfo : EIATTR_CRS_STACK_SIZE
	.align		4
.L_3329:
        /*00e8*/ 	.byte	0x04, 0x1e
        /*00ea*/ 	.short	(.L_3331 - .L_3330)
.L_3330:
        /*00ec*/ 	.word	0x00000000


	//----- nvinfo : EIATTR_CBANK_PARAM_SIZE
	.align		4
.L_3331:
        /*00f0*/ 	.byte	0x03, 0x19
        /*00f2*/ 	.short	0x0128


	//----- nvinfo : EIATTR_PARAM_CBANK
	.align		4
        /*00f4*/ 	.byte	0x04, 0x0a
        /*00f6*/ 	.short	(.L_3333 - .L_3332)
	.align		4
.L_3332:
        /*00f8*/ 	.word	index@(.nv.constant0._ZN10layer_norm13ln_bwd_kernelINS_13Kernel_traitsIf6__halfS2_S2_fjLj1024ELj1ELj4ELj1ELj16ENS_18Kernel_traits_baseILj1024EfS2_S2_S2_fjLj128EEEEELb1ELb0ELb1ELb1EEEvNS_9BwdParamsE)
        /*00fc*/ 	.short	0x0210
        /*00fe*/ 	.short	0x0128


	//----- nvinfo : EIATTR_SW_WAR
	.align		4
.L_3333:
        /*0100*/ 	.byte	0x04, 0x36
        /*0102*/ 	.short	(.L_3335 - .L_3334)
.L_3334:
        /*0104*/ 	.word	0x00000008
.L_3335:


//--------------------- .nv.info._ZN10layer_norm13ln_bwd_kernelINS_13Kernel_traitsIf6__halfS2_S2_fjLj1024ELj1ELj4ELj1ELj16ENS_18Kernel_traits_baseILj1024EfS2_S2_S2_fjLj128EEEEELb1ELb1ELb0ELb0EEEvNS_9BwdParamsE --------------------------
	.section	.nv.info._ZN10layer_norm13ln_bwd_kernelINS_13Kernel_traitsIf6__halfS2_S2_fjLj1024ELj1ELj4ELj1ELj16ENS_18Kernel_traits_baseILj1024EfS2_S2_S2_fjLj128EEEEELb1ELb1ELb0ELb0EEEvNS_9BwdParamsE,"",@"SHT_CUDA_INFO"
	.sectionflags	@""
	.align	4


	//----- nvinfo : EIATTR_CUDA_API_VERSION
	.align		4
        /*0000*/ 	.byte	0x04, 0x37
        /*0002*/ 	.short	(.L_3337 - .L_3336)
.L_3336:
        /*0004*/ 	.word	0x00000082


	//----- nvinfo : EIATTR_KPARAM_INFO
	.align		4
.L_3337:
        /*0008*/ 	.byte	0x04, 0x17
        /*000a*/ 	.short	(.L_3339 - .L_3338)
.L_3338:
        /*000c*/ 	.word	0x00000000
        /*0010*/ 	.short	0x0000
        /*0012*/ 	.short	0x0000
        /*0014*/ 	.byte	0x00, 0xf0, 0xa1, 0x04


	//----- nvinfo : EIATTR_SPARSE_MMA_MASK
	.align		4
.L_3339:
        /*0018*/ 	.byte	0x03, 0x50
        /*001a*/ 	.short	0x0000


	//----- nvinfo : EIATTR_MAXREG_COUNT
	.align		4
        /*001c*/ 	.byte	0x03, 0x1b
        /*001e*/ 	.short	0x00ff


	//----- nvinfo : EIATTR_NUM_BARRIERS
	.align		4
        /*0020*/ 	.byte	0x02, 0x4c
        /*0022*/ 	.byte	0x01
	.zero		1


	//----- nvinfo : EIATTR_ANNOTATIONS
	.align		4
        /*0024*/ 	.byte	0x04, 0x55
        /*0026*/ 	.short	(.L_3341 - .L_3340)


	//   ....[0]....
.L_3340:
        /* <DEDUP_REMOVED lines=29> */


	//----- nvinfo : EIATTR_MERCURY_ISA_VERSION
	.align		4
.L_3341:
        /*01e8*/ 	.byte	0x03, 0x5f
        /*01ea*/ 	.short	0x0101


	//----- nvinfo : EIATTR_COOP_GROUP_MASK_REGIDS
	.align		4
        /*01ec*/ 	.byte	0x04, 0x29
        /*01ee*/ 	.short	(.L_3343 - .L_3342)


	//   ....[0]....
.L_3342:
        /*01f0*/ 	.word	0xffffffff


	//   ....[1]....
        /*01f4*/ 	.word	0xffffffff


	//   ....[2]....
        /*01f8*/ 	.word	0xffffffff


	//   ....[3]....
        /*01fc*/ 	.word	0xffffffff


	//   ....[4]....
        /*0200*/ 	.word	0xffffffff


	//   ....[5]....
        /*0204*/ 	.word	0xffffffff


	//   ....[6]....
        /*0208*/ 	.word	0xffffffff


	//   ....[7]....
        /*020c*/ 	.word	0xffffffff


	//   ....[8]....
        /*0210*/ 	.word	0xffffffff


	//   ....[9]....
        /*0214*/ 	.word	0xffffffff


	//   ....[10]....
        /*0218*/ 	.word	0x050000b8


	//   ....[11]....
        /*021c*/ 	.word	0x050000b8


	//   ....[12]....
        /*0220*/ 	.word	0x050000b8


	//   ....[13]....
        /*0224*/ 	.word	0x050000b8


	//   ....[14]....
        /*0228*/ 	.word	0x050000b8


	//   ....[15]....
        /*022c*/ 	.word	0x050000b8


	//   ....[16]....
        /*0230*/ 	.word	0x050000b8


	//   ....[17]....
        /*0234*/ 	.word	0x050000b8


	//   ....[18]....
        /*0238*/ 	.word	0x050000b8


	//   ....[19]....
        /*023c*/ 	.word	0x050000b8


	//----- nvinfo : EIATTR_COOP_GROUP_INSTR_OFFSETS
	.align		4
.L_3343:
        /*0240*/ 	.byte	0x04, 0x28
        /*0242*/ 	.short	(.L_3345 - .L_3344)


	//   ....[0]....
.L_3344:
        /*0244*/ 	.word	0x000021c0


	//   ....[1]....
        /*0248*/ 	.word	0x000021e0


	//   ....[2]....
        /*024c*/ 	.word	0x00002200


	//   ....[3]....
        /*0250*/ 	.word	0x00002220


	//   ....[4]....
        /*0254*/ 	.word	0x00002240


	//   ....[5]....
        /*0258*/ 	.word	0x00002260


	//   ....[6]....
        /*025c*/ 	.word	0x00002280


	//   ....[7]....
        /*0260*/ 	.word	0x000022a0


	//   ....[8]....
        /*0264*/ 	.word	0x000022b0


	//   ....[9]....
        /*0268*/ 	.word	0x000022d0


	//   ....[10]....
        /*026c*/ 	.word	0x000063c0


	//   ....[11]....
        /*0270*/ 	.word	0x00006460


	//   ....[12]....
        /*0274*/ 	.word	0x000064e0


	//   ....[13]....
        /*0278*/ 	.word	0x00006550


	//   ....[14]....
        /*027c*/ 	.word	0x000065d0


	//   ....[15]....
        /*0280*/ 	.word	0x00006640


	//   ....[16]....
        /*0284*/ 	.word	0x000066c0


	//   ....[17]....
        /*0288*/ 	.word	0x00006730


	//   ....[18]....
        /*028c*/ 	.word	0x000067b0


	//   ....[19]....
        /*0290*/ 	.word	0x00006800


	//----- nvinfo : EIATTR_EXIT_INSTR_OFFSETS
	.align		4
.L_3345:
        /*0294*/ 	.byte	0x04, 0x1c
        /*0296*/ 	.short	(.L_3347 - .L_3346)


	//   ....[0]....
.L_3346:
        /*0298*/ 	.word	0x000062d0


	//   ....[1]....
        /*029c*/ 	.word	0x00006350


	//----- nvinfo : EIATTR_MAX_THREADS
	.align		4
.L_3347:
        /*02a0*/ 	.byte	0x04, 0x05
        /*02a2*/ 	.short	(.L_3349 - .L_3348)
.L_3348:
        /*02a4*/ 	.word	0x00000080
        /*02a8*/ 	.word	0x00000001
        /*02ac*/ 	.word	0x00000001


	//----- nvinfo : EIATTR_CRS_STACK_SIZE
	.align		4
.L_3349:
        /*02b0*/ 	.byte	0x04, 0x1e
        /*02b2*/ 	.short	(.L_3351 - .L_3350)
.L_3350:
        /*02b4*/ 	.word	0x00000000


	//----- nvinfo : EIATTR_CBANK_PARAM_SIZE
	.align		4
.L_3351:
        /*02b8*/ 	.byte	0x03, 0x19
        /*02ba*/ 	.short	0x0128


	//----- nvinfo : EIATTR_PARAM_CBANK
	.align		4
        /*02bc*/ 	.byte	0x04, 0x0a
        /*02be*/ 	.short	(.L_3353 - .L_3352)
	.align		4
.L_3352:
        /*02c0*/ 	.word	index@(.nv.constant0._ZN10layer_norm13ln_bwd_kernelINS_13Kernel_traitsIf6__halfS2_S2_fjLj1024ELj1ELj4ELj1ELj16ENS_18Kernel_traits_baseILj1024EfS2_S2_S2_fjLj128EEEEELb1ELb1ELb0ELb0EEEvNS_9BwdParamsE)
        /*02c4*/ 	.short	0x0210
        /*02c6*/ 	.short	0x0128


	//----- nvinfo : EIATTR_SW_WAR
	.align		4
.L_3353:
        /*02c8*/ 	.byte	0x04, 0x36
        /*02ca*/ 	.short	(.L_3355 - .L_3354)
.L_3354:
        /*02cc*/ 	.word	0x00000008
.L_3355:


//--------------------- .nv.info._ZN10layer_norm13ln_bwd_kernelINS_13Kernel_traitsIf6__halfS2_S2_fjLj1024ELj1ELj4ELj1ELj16ENS_18Kernel_traits_baseILj1024EfS2_S2_S2_fjLj128EEEEELb1ELb1ELb0ELb1EEEvNS_9BwdParamsE --------------------------
	.section	.nv.info._ZN10layer_norm13ln_bwd_kernelINS_13Kernel_traitsIf6__halfS2_S2_fjLj1024ELj1ELj4ELj1ELj16ENS_18Kernel_traits_baseILj1024EfS2_S2_S2_fjLj128EEEEELb1ELb1ELb0ELb1EEEvNS_9BwdParamsE,"",@"SHT_CUDA_INFO"
	.sectionflags	@""
	.align	4


	//----- nvinfo : EIATTR_CUDA_API_VERSION
	.align		4
        /*0000*/ 	.byte	0x04, 0x37
        /*0002*/ 	.short	(.L_3357 - .L_3356)
.L_3356:
        /*0004*/ 	.word	0x00000082


	//----- nvinfo : EIATTR_KPARAM_INFO
	.align		4
.L_3357:
        /*0008*/ 	.byte	0x04, 0x17
        /*000a*/ 	.short	(.L_3359 - .L_3358)
.L_3358:
        /*000c*/ 	.word	0x00000000
        /*0010*/ 	.short	0x0000
        /*0012*/ 	.short	0x0000
        /*0014*/ 	.byte	0x00, 0xf0, 0xa1, 0x04


	//----- nvinfo : EIATTR_SPARSE_MMA_MASK
	.align		4
.L_3359:
        /*0018*/ 	.byte	0x03, 0x50
        /*001a*/ 	.short	0x0000


	//----- nvinfo : EIATTR_MAXREG_COUNT
	.align		4
        /*001c*/ 	.byte	0x03, 0x1b
        /*001e*/ 	.short	0x00ff


	//----- nvinfo : EIATTR_NUM_BARRIERS
	.align		4
        /*0020*/ 	.byte	0x02, 0x4c
        /*0022*/ 	.byte	0x01
	.zero		1


	//----- nvinfo : EIATTR_ANNOTATIONS
	.align		4
        /*0024*/ 	.byte	0x04, 0x55
        /*0026*/ 	.short	(.L_3361 - .L_3360)


	//   ....[0]....
.L_3360:
        /* <DEDUP_REMOVED lines=28> */


	//----- nvinfo : EIATTR_MERCURY_ISA_VERSION
	.align		4
.L_3361:
        /*01d8*/ 	.byte	0x03, 0x5f
        /*01da*/ 	.short	0x0101


	//----- nvinfo : EIATTR_COOP_GROUP_MASK_REGIDS
	.align		4
        /*01dc*/ 	.byte	0x04, 0x29
        /*01de*/ 	.short	(.L_3363 - .L_3362)


	//   ....[0]....
.L_3362:
        /*01e0*/ 	.word	0xffffffff


	//   ....[1]....
        /*01e4*/ 	.word	0xffffffff


	//   ....[2]....
        /*01e8*/ 	.word	0xffffffff


	//   ....[3]....
        /*01ec*/ 	.word	0xffffffff


	//   ....[4]....
        /*01f0*/ 	.word	0xffffffff


	//   ....[5]....
        /*01f4*/ 	.word	0xffffffff


	//   ....[6]....
        /*01f8*/ 	.word	0xffffffff


	//   ....[7]....
        /*01fc*/ 	.word	0xffffffff


	//   ....[8]....
        /*0200*/ 	.word	0xffffffff


	//   ....[9]....
        /*0204*/ 	.word	0xffffffff


	//   ....[10]....
        /*0208*/ 	.word	0x0500007f


	//   ....[11]....
        /*020c*/ 	.word	0x0500007f


	//   ....[12]....
        /*0210*/ 	.word	0x0500007f


	//   ....[13]....
        /*0214*/ 	.word	0x0500007f


	//   ....[14]....
        /*0218*/ 	.word	0x0500007f


	//   ....[15]....
        /*021c*/ 	.word	0x0500007f


	//   ....[16]....
        /*0220*/ 	.word	0x0500007f


	//   ....[17]....
        /*0224*/ 	.word	0x0500007f


	//   ....[18]....
        /*0228*/ 	.word	0x0500007f


	//   ....[19]....
        /*022c*/ 	.word	0x0500007f


	//----- nvinfo : EIATTR_COOP_GROUP_INSTR_OFFSETS
	.align		4
.L_3363:
        /*0230*/ 	.byte	0x04, 0x28
        /*0232*/ 	.short	(.L_3365 - .L_3364)


	//   ....[0]....
.L_3364:
        /*0234*/ 	.word	0x00001fd0


	//   ....[1]....
        /*0238*/ 	.word	0x00001ff0


	//   ....[2]....
        /*023c*/ 	.word	0x00002010


	//   ....[3]....
        /*0240*/ 	.word	0x00002030


	//   ....[4]....
        /*0244*/ 	.word	0x00002050


	//   ....[5]....
        /*0248*/ 	.word	0x00002070


	//   ....[6]....
        /*024c*/ 	.word	0x00002090


	//   ....[7]....
        /*0250*/ 	.word	0x000020b0


	//   ....[8]....
        /*0254*/ 	.word	0x000020c0


	//   ....[9]....
        /*0258*/ 	.word	0x000020e0


	//   ....[10]....
        /*025c*/ 	.word	0x00005de0


	//   ....[11]....
        /*0260*/ 	.word	0x00005e70


	//   ....[12]....
        /*0264*/ 	.word	0x00005ed0


	//   ....[13]....
        /*0268*/ 	.word	0x00005f20


	//   ....[14]....
        /*026c*/ 	.word	0x00005f80


	//   ....[15]....
        /*0270*/ 	.word	0x00005fd0


	//   ....[16]....
        /*0274*/ 	.word	0x00006030


	//   ....[17]....
        /*0278*/ 	.word	0x00006080


	//   ....[18]....
        /*027c*/ 	.word	0x000060e0


	//   ....[19]....
        /*0280*/ 	.word	0x00006130


	//----- nvinfo : EIATTR_EXIT_INSTR_OFFSETS
	.align		4
.L_3365:
        /*0284*/ 	.byte	0x04, 0x1c
        /*0286*/ 	.short	(.L_3367 - .L_3366)


	//   ....[0]....
.L_3366:
        /*0288*/ 	.word	0x00005d70


	//----- nvinfo : EIATTR_MAX_THREADS
	.align		4
.L_3367:
        /*028c*/ 	.byte	0x04, 0x05
        /*028e*/ 	.short	(.L_3369 - .L_3368)
.L_3368:
        /*0290*/ 	.word	0x00000080
        /*0294*/ 	.word	0x00000001
        /*0298*/ 	.word	0x00000001


	//----- nvinfo : EIATTR_CRS_STACK_SIZE
	.align		4
.L_3369:
        /*029c*/ 	.byte	0x04, 0x1e
        /*029e*/ 	.short	(.L_3371 - .L_3370)
.L_3370:
        /*02a0*/ 	.word	0x00000000


	//----- nvinfo : EIATTR_CBANK_PARAM_SIZE
	.align		4
.L_3371:
        /*02a4*/ 	.byte	0x03, 0x19
        /*02a6*/ 	.short	0x0128


	//----- nvinfo : EIATTR_PARAM_CBANK
	.align		4
        /*02a8*/ 	.byte	0x04, 0x0a
        /*02aa*/ 	.short	(.L_3373 - .L_3372)
	.align		4
.L_3372:
        /*02ac*/ 	.word	index@(.nv.constant0._ZN10layer_norm13ln_bwd_kernelINS_13Kernel_traitsIf6__halfS2_S2_fjLj1024ELj1ELj4ELj1ELj16ENS_18Kernel_traits_baseILj1024EfS2_S2_S2_fjLj128EEEEELb1ELb1ELb0ELb1EEEvNS_9BwdParamsE)
        /*02b0*/ 	.short	0x0210
        /*02b2*/ 	.short	0x0128


	//----- nvinfo : EIATTR_SW_WAR
	.align		4
.L_3373:
        /*02b4*/ 	.byte	0x04, 0x36
        /*02b6*/ 	.short	(.L_3375 - .L_3374)
.L_3374:
        /*02b8*/ 	.word	0x00000008
.L_3375:


//--------------------- .nv.info._ZN10layer_norm22ln_bwd_finalize_kernelINS_22Kernel_traits_finalizeILj1024Ef6__halfS2_S2_fjLb1ELj1024ELj4ENS_18Kernel_traits_baseILj1024EfS2_S2_S2_fjLj1024EEEEELb1ELb0EEEvNS_9BwdParamsE --------------------------
	.section	.nv.info._ZN10layer_norm22ln_bwd_finalize_kernelINS_22Kernel_traits_finalizeILj1024Ef6__halfS2_S2_fjLb1ELj1024ELj4ENS_18Kernel_traits_baseILj1024EfS2_S2_S2_fjLj1024EEEEELb1ELb0EEEvNS_9BwdParamsE,"",@"SHT_CUDA_INFO"
	.sectionflags	@""
	.align	4


	//----- nvinfo : EIATTR_CUDA_API_VERSION
	.align		4
        /*0000*/ 	.byte	0x04, 0x37
        /*0002*/ 	.short	(.L_3377 - .L_3376)
.L_3376:
        /*0004*/ 	.word	0x00000082


	//----- nvinfo : EIATTR_KPARAM_INFO
	.align		4
.L_3377:
        /*0008*/ 	.byte	0x04, 0x17
        /*000a*/ 	.short	(.L_3379 - .L_3378)
.L_3378:
        /*000c*/ 	.word	0x00000000
        /*0010*/ 	.short	0x0000
        /*0012*/ 	.short	0x0000
        /*0014*/ 	.byte	0x00, 0xf0, 0xa1, 0x04


	//----- nvinfo : EIATTR_SPARSE_MMA_MASK
	.align		4
.L_3379:
        /*0018*/ 	.byte	0x03, 0x50
        /*001a*/ 	.short	0x0000


	//----- nvinfo : EIATTR_MAXREG_COUNT
	.align		4
        /*001c*/ 	.byte	0x03, 0x1b
        /*001e*/ 	.short	0x0040


	//----- nvinfo : EIATTR_NUM_BARRIERS
	.align		4
        /*0020*/ 	.byte	0x02, 0x4c
        /*0022*/ 	.byte	0x01
	.zero		1


	//----- nvinfo : EIATTR_MERCURY_ISA_VERSION
	.align		4
        /*0024*/ 	.byte	0x03, 0x5f
        /*0026*/ 	.short	0x0101


	//----- nvinfo : EIATTR_COOP_GROUP_MASK_REGIDS
	.align		4
        /*0028*/ 	.byte	0x04, 0x29
        /*002a*/ 	.short	(.L_3381 - .L_3380)


	//   ....[0]....
.L_3380:
        /*002c*/ 	.word	0xffffffff


	//   ....[1]....
        /*0030*/ 	.word	0xffffffff


	//   ....[2]....
        /*0034*/ 	.word	0xffffffff


	//   ....[3]....
        /*0038*/ 	.word	0xffffffff


	//   ....[4]....
        /*003c*/ 	.word	0xffffffff


	//   ....[5]....
        /*0040*/ 	.word	0xffffffff


	//   ....[6]....
        /*0044*/ 	.word	0xffffffff


	//   ....[7]....
        /*0048*/ 	.word	0xffffffff


	//   ....[8]....
        /*004c*/ 	.word	0xffffffff


	//   ....[9]....
        /*0050*/ 	.word	0xffffffff


	//   ....[10]....
        /*0054*/ 	.word	0xffffffff


	//   ....[11]....
        /*0058*/ 	.word	0xffffffff


	//   ....[12]....
        /*005c*/ 	.word	0xffffffff


	//   ....[13]....
        /*0060*/ 	.word	0xffffffff


	//   ....[14]....
        /*0064*/ 	.word	0xffffffff


	//   ....[15]....
        /*0068*/ 	.word	0x05000014


	//   ....[16]....
        /*006c*/ 	.word	0x05000014


	//   ....[17]....
        /*0070*/ 	.word	0x05000014


	//   ....[18]....
        /*0074*/ 	.word	0x05000014


	//   ....[19]....
        /*0078*/ 	.word	0x05000014


	//   ....[20]....
        /*007c*/ 	.word	0x05000014


	//   ....[21]....
        /*0080*/ 	.word	0x05000014


	//   ....[22]....
        /*0084*/ 	.word	0x05000014


	//   ....[23]....
        /*0088*/ 	.word	0x05000014


	//   ....[24]....
        /*008c*/ 	.word	0x05000014


	//   ....[25]....
        /*0090*/ 	.word	0x05000014


	//   ....[26]....
        /*0094*/ 	.word	0x05000014


	//   ....[27]....
        /*0098*/ 	.word	0x05000014


	//   ....[28]....
        /*009c*/ 	.word	0x05000014


	//   ....[29]....
        /*00a0*/ 	.word	0x05000014


	//----- nvinfo : EIATTR_COOP_GROUP_INSTR_OFFSETS
	.align		4
.L_3381:
        /*00a4*/ 	.byte	0x04, 0x28
        /*00a6*/ 	.short	(.L_3383 - .L_3382)


	//   ....[0]....
.L_3382:
        /*00a8*/ 	.word	0x00000ad0


	//   ....[1]....
        /*00ac*/ 	.word	0x00000ae0


	//   ....[2]....
        /*00b0*/ 	.word	0x00000af0


	//   ....[3]....
        /*00b4*/ 	.word	0x00000b20


	//   ....[4]....
        /*00b8*/ 	.word	0x00000b40


	//   ....[5]....
        /*00bc*/ 	.word	0x00000b50


	//   ....[6]....
        /*00c0*/ 	.word	0x00000b90


	//   ....[7]....
        /*00c4*/ 	.word	0x00000ba0


	//   ....[8]....
        /*00c8*/ 	.word	0x00000bb0


	//   ....[9]....
        /*00cc*/ 	.word	0x00000be0


	//   ....[10]....
        /*00d0*/ 	.word	0x00000c00


	//   ....[11]....
        /*00d4*/ 	.word	0x00000c10


	//   ....[12]....
        /*00d8*/ 	.word	0x00000c40


	//   ....[13]....
        /*00dc*/ 	.word	0x00000c60


	//   ....[14]....
        /*00e0*/ 	.word	0x00000c70


	//   ....[15]....
        /*00e4*/ 	.word	0x00000ef0


	//   ....[16]....
        /*00e8*/ 	.word	0x00000f60


	//   ....[17]....
        /*00ec*/ 	.word	0x00000fd0


	//   ....[18]....
        /*00f0*/ 	.word	0x00001040


	//   ....[19]....
        /*00f4*/ 	.word	0x000010b0


	//   ....[20]....
        /*00f8*/ 	.word	0x00001110


	//   ....[21]....
        /*00fc*/ 	.word	0x00001180


	//   ....[22]....
        /*0100*/ 	.word	0x000011f0


	//   ....[23]....
        /*0104*/ 	.word	0x00001260


	//   ....[24]....
        /*0108*/ 	.word	0x000012d0


	//   ....[25]....
        /*010c*/ 	.word	0x00001330


	//   ....[26]....
        /*0110*/ 	.word	0x000013a0


	//   ....[27]....
        /*0114*/ 	.word	0x00001410


	//   ....[28]....
        /*0118*/ 	.word	0x00001480


	//   ....[29]....
        /*011c*/ 	.word	0x000014f0


	//----- nvinfo : EIATTR_EXIT_INSTR_OFFSETS
	.align		4
.L_3383:
        /*0120*/ 	.byte	0x04, 0x1c
        /*0122*/ 	.short	(.L_3385 - .L_3384)


	//   ....[0]....
.L_3384:
        /*0124*/ 	.word	0x00000070


	//   ....[1]....
        /*0128*/ 	.word	0x00000e90


	//----- nvinfo : EIATTR_MAX_THREADS
	.align		4
.L_3385:
        /*012c*/ 	.byte	0x04, 0x05
        /*012e*/ 	.short	(.L_3387 - .L_3386)
.L_3386:
        /*0130*/ 	.word	0x00000400
        /*0134*/ 	.word	0x00000001
        /*0138*/ 	.word	0x00000001


	//----- nvinfo : EIATTR_CRS_STACK_SIZE
	.align		4
.L_3387:
        /*013c*/ 	.byte	0x04, 0x1e
        /*013e*/ 	.short	(.L_3389 - .L_3388)
.L_3388:
        /*0140*/ 	.word	0x00000000


	//----- nvinfo : EIATTR_CBANK_PARAM_SIZE
	.align		4
.L_3389:
        /*0144*/ 	.byte	0x03, 0x19
        /*0146*/ 	.short	0x0128


	//----- nvinfo : EIATTR_PARAM_CBANK
	.align		4
        /*0148*/ 	.byte	0x04, 0x0a
        /*014a*/ 	.short	(.L_3391 - .L_3390)
	.align		4
.L_3390:
        /*014c*/ 	.word	index@(.nv.constant0._ZN10layer_norm22ln_bwd_finalize_kernelINS_22Kernel_traits_finalizeILj1024Ef6__halfS2_S2_fjLb1ELj1024ELj4ENS_18Kernel_traits_baseILj1024EfS2_S2_S2_fjLj1024EEEEELb1ELb0EEEvNS_9BwdParamsE)
        /*0150*/ 	.short	0x0210
        /*0152*/ 	.short	0x0128


	//----- nvinfo : EIATTR_SW_WAR
	.align		4
.L_3391:
        /*0154*/ 	.byte	0x04, 0x36
        /*0156*/ 	.short	(.L_3393 - .L_3392)
.L_3392:
        /*0158*/ 	.word	0x00000008
.L_3393:


//--------------------- .nv.info._ZN10layer_norm13ln_bwd_kernelINS_13Kernel_traitsIf6__halfS2_S2_fjLj1024ELj1ELj4ELj1ELj16ENS_18Kernel_traits_baseILj1024EfS2_S2_S2_fjLj128EEEEELb1ELb1ELb1ELb0EEEvNS_9BwdParamsE --------------------------
	.section	.nv.info._ZN10layer_norm13ln_bwd_kernelINS_13Kernel_traitsIf6__halfS2_S2_fjLj1024ELj1ELj4ELj1ELj16ENS_18Kernel_traits_baseILj1024EfS2_S2_S2_fjLj128EEEEELb1ELb1ELb1ELb0EEEvNS_9BwdParamsE,"",@"SHT_CUDA_INFO"
	.sectionflags	@""
	.align	4


	//----- nvinfo : EIATTR_CUDA_API_VERSION
	.align		4
        /*0000*/ 	.byte	0x04, 0x37
        /*0002*/ 	.short	(.L_3395 - .L_3394)
.L_3394:
        /*0004*/ 	.word	0x00000082


	//----- nvinfo : EIATTR_KPARAM_INFO
	.align		4
.L_3395:
        /*0008*/ 	.byte	0x04, 0x17
        /*000a*/ 	.short	(.L_3397 - .L_3396)
.L_3396:
        /*000c*/ 	.word	0x00000000
        /*0010*/ 	.short	0x0000
        /*0012*/ 	.short	0x0000
        /*0014*/ 	.byte	0x00, 0xf0, 0xa1, 0x04


	//----- nvinfo : EIATTR_SPARSE_MMA_MASK
	.align		4
.L_3397:
        /*0018*/ 	.byte	0x03, 0x50
        /*001a*/ 	.short	0x0000


	//----- nvinfo : EIATTR_MAXREG_COUNT
	.align		4
        /*001c*/ 	.byte	0x03, 0x1b
        /*001e*/ 	.short	0x00ff


	//----- nvinfo : EIATTR_NUM_BARRIERS
	.align		4
        /*0020*/ 	.byte	0x02, 0x4c
        /*0022*/ 	.byte	0x01
	.zero		1


	//----- nvinfo : EIATTR_ANNOTATIONS
	.align		4
        /*0024*/ 	.byte	0x04, 0x55
        /*0026*/ 	.short	(.L_3399 - .L_3398)


	//   ....[0]....
.L_3398:
        /* <DEDUP_REMOVED lines=36> */


	//----- nvinfo : EIATTR_MERCURY_ISA_VERSION
	.align		4
.L_3399:
        /*0258*/ 	.byte	0x03, 0x5f
        /*025a*/ 	.short	0x0101


	//----- nvinfo : EIATTR_COOP_GROUP_MASK_REGIDS
	.align		4
        /*025c*/ 	.byte	0x04, 0x29
        /*025e*/ 	.short	(.L_3401 - .L_3400)


	//   ....[0]....
.L_3400:
        /*0260*/ 	.word	0xffffffff


	//   ....[1]....
        /*0264*/ 	.word	0xffffffff


	//   ....[2]....
        /*0268*/ 	.word	0xffffffff


	//   ....[3]....
        /*026c*/ 	.word	0xffffffff


	//   ....[4]....
        /*0270*/ 	.word	0xffffffff


	//   ....[5]....
        /*0274*/ 	.word	0xffffffff


	//   ....[6]....
        /*0278*/ 	.word	0xffffffff


	//   ....[7]....
        /*027c*/ 	.word	0xffffffff


	//   ....[8]....
        /*0280*/ 	.word	0xffffffff


	//   ....[9]....
        /*0284*/ 	.word	0xffffffff


	//   ....[10]....
        /*0288*/ 	.word	0x05000002


	//   ....[11]....
        /*028c*/ 	.word	0x05000002


	//   ....[12]....
        /*0290*/ 	.word	0x05000002


	//   ....[13]....
        /*0294*/ 	.word	0x05000002


	//   ....[14]....
        /*0298*/ 	.word	0x05000002


	//   ....[15]....
        /*029c*/ 	.word	0x05000002


	//   ....[16]....
        /*02a0*/ 	.word	0x05000002


	//   ....[17]....
        /*02a4*/ 	.word	0x05000002


	//   ....[18]....
        /*02a8*/ 	.word	0x05000002


	//   ....[19]....
        /*02ac*/ 	.word	0x05000002


	//----- nvinfo : EIATTR_COOP_GROUP_INSTR_OFFSETS
	.align		4
.L_3401:
        /*02b0*/ 	.byte	0x04, 0x28
        /*02b2*/ 	.short	(.L_3403 - .L_3402)


	//   ....[0]....
.L_3402:
        /*02b4*/ 	.word	0x00002720


	//   ....[1]....
        /*02b8*/ 	.word	0x00002740


	//   ....[2]....
        /*02bc*/ 	.word	0x00002760


	//   ....[3]....
        /*02c0*/ 	.word	0x00002780


	//   ....[4]....
        /*02c4*/ 	.word	0x000027a0


	//   ....[5]....
        /*02c8*/ 	.word	0x000027c0


	//   ....[6]....
        /*02cc*/ 	.word	0x000027e0


	//   ....[7]....
        /*02d0*/ 	.word	0x00002800


	//   ....[8]....
        /*02d4*/ 	.word	0x00002810


	//   ....[9]....
        /*02d8*/ 	.word	0x00002830


	//   ....[10]....
        /*02dc*/ 	.word	0x000087c0


	//   ....[11]....
        /*02e0*/ 	.word	0x00008860


	//   ....[12]....
        /*02e4*/ 	.word	0x000088e0


	//   ....[13]....
        /*02e8*/ 	.word	0x00008950


	//   ....[14]....
        /*02ec*/ 	.word	0x000089d0


	//   ....[15]....
        /*02f0*/ 	.word	0x00008a40


	//   ....[16]....
        /*02f4*/ 	.word	0x00008ac0


	//   ....[17]....
        /*02f8*/ 	.word	0x00008b30


	//   ....[18]....
        /*02fc*/ 	.word	0x00008bb0


	//   ....[19]....
        /*0300*/ 	.word	0x00008c00


	//----- nvinfo : EIATTR_EXIT_INSTR_OFFSETS
	.align		4
.L_3403:
        /*0304*/ 	.byte	0x04, 0x1c
        /*0306*/ 	.short	(.L_3405 - .L_3404)


	//   ....[0]....
.L_3404:
        /*0308*/ 	.word	0x000086d0


	//   ....[1]....
        /*030c*/ 	.word	0x00008750


	//----- nvinfo : EIATTR_MAX_THREADS
	.align		4
.L_3405:
        /*0310*/ 	.byte	0x04, 0x05
        /*0312*/ 	.short	(.L_3407 - .L_3406)
.L_3406:
        /*0314*/ 	.word	0x00000080
        /*0318*/ 	.word	0x00000001
        /*031c*/ 	.word	0x00000001


	//----- nvinfo : EIATTR_CRS_STACK_SIZE
	.align		4
.L_3407:
        /*0320*/ 	.byte	0x04, 0x1e
        /*0322*/ 	.short	(.L_3409 - .L_3408)
.L_3408:
        /*0324*/ 	.word	0x00000000


	//----- nvinfo : EIATTR_CBANK_PARAM_SIZE
	.align		4
.L_3409:
        /*0328*/ 	.byte	0x03, 0x19
        /*032a*/ 	.short	0x0128


	//----- nvinfo : EIATTR_PARAM_CBANK
	.align		4
        /*032c*/ 	.byte	0x04, 0x0a
        /*032e*/ 	.short	(.L_3411 - .L_3410)
	.align		4
.L_3410:
        /*0330*/ 	.word	index@(.nv.constant0._ZN10layer_norm13ln_bwd_kernelINS_13Kernel_traitsIf6__halfS2_S2_fjLj1024ELj1ELj4ELj1ELj16ENS_18Kernel_traits_baseILj1024EfS2_S2_S2_fjLj128EEEEELb1ELb1ELb1ELb0EEEvNS_9BwdParamsE)
        /*0334*/ 	.short	0x0210
        /*0336*/ 	.short	0x0128


	//----- nvinfo : EIATTR_SW_WAR
	.align		4
.L_3411:
        /*0338*/ 	.byte	0x04, 0x36
        /*033a*/ 	.short	(.L_3413 - .L_3412)
.L_3412:
        /*033c*/ 	.word	0x00000008
.L_3413:


//--------------------- .nv.info._ZN10layer_norm22ln_bwd_finalize_kernelINS_22Kernel_traits_finalizeILj1024Ef6__halfS2_S2_fjLb1ELj1024ELj4ENS_18Kernel_traits_baseILj1024EfS2_S2_S2_fjLj1024EEEEELb1ELb1EEEvNS_9BwdParamsE --------------------------
	.section	.nv.info._ZN10layer_norm22ln_bwd_finalize_kernelINS_22Kernel_traits_finalizeILj1024Ef6__halfS2_S2_fjLb1ELj1024ELj4ENS_18Kernel_traits_baseILj1024EfS2_S2_S2_fjLj1024EEEEELb1ELb1EEEvNS_9BwdParamsE,"",@"SHT_CUDA_INFO"
	.sectionflags	@""
	.align	4


	//----- nvinfo : EIATTR_CUDA_API_VERSION
	.align		4
        /*0000*/ 	.byte	0x04, 0x37
        /*0002*/ 	.short	(.L_3415 - .L_3414)
.L_3414:
        /*0004*/ 	.word	0x00000082


	//----- nvinfo : EIATTR_KPARAM_INFO
	.align		4
.L_3415:
        /*0008*/ 	.byte	0x04, 0x17
        /*000a*/ 	.short	(.L_3417 - .L_3416)
.L_3416:
        /*000c*/ 	.word	0x00000000
        /*0010*/ 	.short	0x0000
        /*0012*/ 	.short	0x0000
        /*0014*/ 	.byte	0x00, 0xf0, 0xa1, 0x04


	//----- nvinfo : EIATTR_SPARSE_MMA_MASK
	.align		4
.L_3417:
        /*0018*/ 	.byte	0x03, 0x50
        /*001a*/ 	.short	0x0000


	//----- nvinfo : EIATTR_MAXREG_COUNT
	.align		4
        /*001c*/ 	.byte	0x03, 0x1b
        /*001e*/ 	.short	0x0040


	//----- nvinfo : EIATTR_NUM_BARRIERS
	.align		4
        /*0020*/ 	.byte	0x02, 0x4c
        /*0022*/ 	.byte	0x01
	.zero		1


	//----- nvinfo : EIATTR_MERCURY_ISA_VERSION
	.align		4
        /*0024*/ 	.byte	0x03, 0x5f
        /*0026*/ 	.short	0x0101


	//----- nvinfo : EIATTR_COOP_GROUP_MASK_REGIDS
	.align		4
        /*0028*/ 	.byte	0x04, 0x29
        /*002a*/ 	.short	(.L_3419 - .L_3418)


	//   ....[0]....
.L_3418:
        /*002c*/ 	.word	0xffffffff


	//   ....[1]....
        /*0030*/ 	.word	0xffffffff


	//   ....[2]....
        /*0034*/ 	.word	0xffffffff


	//   ....[3]....
        /*0038*/ 	.word	0xffffffff


	//   ....[4]....
        /*003c*/ 	.word	0xffffffff


	//   ....[5]....
        /*0040*/ 	.word	0xffffffff


	//   ....[6]....
        /*0044*/ 	.word	0xffffffff


	//   ....[7]....
        /*0048*/ 	.word	0xffffffff


	//   ....[8]....
        /*004c*/ 	.word	0xffffffff


	//   ....[9]....
        /*0050*/ 	.word	0xffffffff


	//   ....[10]....
        /*0054*/ 	.word	0xffffffff


	//   ....[11]....
        /*0058*/ 	.word	0xffffffff


	//   ....[12]....
        /*005c*/ 	.word	0xffffffff


	//   ....[13]....
        /*0060*/ 	.word	0xffffffff


	//   ....[14]....
        /*0064*/ 	.word	0xffffffff


	//   ....[15]....
        /*0068*/ 	.word	0x05000014


	//   ....[16]....
        /*006c*/ 	.word	0x05000014


	//   ....[17]....
        /*0070*/ 	.word	0x05000014


	//   ....[18]....
        /*0074*/ 	.word	0x05000014


	//   ....[19]....
        /*0078*/ 	.word	0x05000014


	//   ....[20]....
        /*007c*/ 	.word	0x05000014


	//   ....[21]....
        /*0080*/ 	.word	0x05000014


	//   ....[22]....
        /*0084*/ 	.word	0x05000014


	//   ....[23]....
        /*0088*/ 	.word	0x05000014


	//   ....[24]....
        /*008c*/ 	.word	0x05000014


	//   ....[25]....
        /*0090*/ 	.word	0x05000014


	//   ....[26]....
        /*0094*/ 	.word	0x05000014


	//   ....[27]....
        /*0098*/ 	.word	0x05000014


	//   ....[28]....
        /*009c*/ 	.word	0x05000014


	//   ....[29]....
        /*00a0*/ 	.word	0x05000014


	//----- nvinfo : EIATTR_COOP_GROUP_INSTR_OFFSETS
	.align		4
.L_3419:
        /*00a4*/ 	.byte	0x04, 0x28
        /*00a6*/ 	.short	(.L_3421 - .L_3420)


	//   ....[0]....
.L_3420:
        /*00a8*/ 	.word	0x00000ab0


	//   ....[1]....
        /*00ac*/ 	.word	0x00000ac0


	//   ....[2]....
        /*00b0*/ 	.word	0x00000ad0


	//   ....[3]....
        /*00b4*/ 	.word	0x00000b00


	//   ....[4]....
        /*00b8*/ 	.word	0x00000b20


	//   ....[5]....
        /*00bc*/ 	.word	0x00000b30


	//   ....[6]....
        /*00c0*/ 	.word	0x00000b60


	//   ....[7]....
        /*00c4*/ 	.word	0x00000b80


	//   ....[8]....
        /*00c8*/ 	.word	0x00000b90


	//   ....[9]....
        /*00cc*/ 	.word	0x00000bc0


	//   ....[10]....
        /*00d0*/ 	.word	0x00000be0


	//   ....[11]....
        /*00d4*/ 	.word	0x00000bf0


	//   ....[12]....
        /*00d8*/ 	.word	0x00000c20


	//   ....[13]....
        /*00dc*/ 	.word	0x00000c40


	//   ....[14]....
        /*00e0*/ 	.word	0x00000c50


	//   ....[15]....
        /*00e4*/ 	.word	0x00000eb0


	//   ....[16]....
        /*00e8*/ 	.word	0x00000f20


	//   ....[17]....
        /*00ec*/ 	.word	0x00000f90


	//   ....[18]....
        /*00f0*/ 	.word	0x00001000


	//   ....[19]....
        /*00f4*/ 	.word	0x00001070


	//   ....[20]....
        /*00f8*/ 	.word	0x000010d0


	//   ....[21]....
        /*00fc*/ 	.word	0x00001140


	//   ....[22]....
        /*0100*/ 	.word	0x000011b0


	//   ....[23]....
        /*0104*/ 	.word	0x00001220


	//   ....[24]....
        /*0108*/ 	.word	0x00001290


	//   ....[25]....
        /*010c*/ 	.word	0x000012f0


	//   ....[26]....
        /*0110*/ 	.word	0x00001360


	//   ....[27]....
        /*0114*/ 	.word	0x000013d0


	//   ....[28]....
        /*0118*/ 	.word	0x00001440


	//   ....[29]....
        /*011c*/ 	.word	0x000014b0


	//----- nvinfo : EIATTR_EXIT_INSTR_OFFSETS
	.align		4
.L_3421:
        /*0120*/ 	.byte	0x04, 0x1c
        /*0122*/ 	.short	(.L_3423 - .L_3422)


	//   ....[0]....
.L_3422:
        /*0124*/ 	.word	0x00000070


	//   ....[1]....
        /*0128*/ 	.word	0x00000e50


	//----- nvinfo : EIATTR_MAX_THREADS
	.align		4
.L_3423:
        /*012c*/ 	.byte	0x04, 0x05
        /*012e*/ 	.short	(.L_3425 - .L_3424)
.L_3424:
        /*0130*/ 	.word	0x00000400
        /*0134*/ 	.word	0x00000001
        /*0138*/ 	.word	0x00000001


	//----- nvinfo : EIATTR_CRS_STACK_SIZE
	.align		4
.L_3425:
        /*013c*/ 	.byte	0x04, 0x1e
        /*013e*/ 	.short	(.L_3427 - .L_3426)
.L_3426:
        /*0140*/ 	.word	0x00000000


	//----- nvinfo : EIATTR_CBANK_PARAM_SIZE
	.align		4
.L_3427:
        /*0144*/ 	.byte	0x03, 0x19
        /*0146*/ 	.short	0x0128


	//----- nvinfo : EIATTR_PARAM_CBANK
	.align		4
        /*0148*/ 	.byte	0x04, 0x0a
        /*014a*/ 	.short	(.L_3429 - .L_3428)
	.align		4
.L_3428:
        /*014c*/ 	.word	index@(.nv.constant0._ZN10layer_norm22ln_bwd_finalize_kernelINS_22Kernel_traits_finalizeILj1024Ef6__halfS2_S2_fjLb1ELj1024ELj4ENS_18Kernel_traits_baseILj1024EfS2_S2_S2_fjLj1024EEEEELb1ELb1EEEvNS_9BwdParamsE)
        /*0150*/ 	.short	0x0210
        /*0152*/ 	.short	0x0128


	//----- nvinfo : EIATTR_SW_WAR
	.align		4
.L_3429:
        /*0154*/ 	.byte	0x04, 0x36
        /*0156*/ 	.short	(.L_3431 - .L_3430)
.L_3430:
        /*0158*/ 	.word	0x00000008
.L_3431:


//--------------------- .nv.info._ZN10layer_norm13ln_bwd_kernelINS_13Kernel_traitsIf6__halfS2_S2_fjLj1024ELj1ELj4ELj1ELj16ENS_18Kernel_traits_baseILj1024EfS2_S2_S2_fjLj128EEEEELb1ELb1ELb1ELb1EEEvNS_9BwdParamsE --------------------------
	.section	.nv.info._ZN10layer_norm13ln_bwd_kernelINS_13Kernel_traitsIf6__halfS2_S2_fjLj1024ELj1ELj4ELj1ELj16ENS_18Kernel_traits_baseILj1024EfS2_S2_S2_fjLj128EEEEELb1ELb1ELb1ELb1EEEvNS_9BwdParamsE,"",@"SHT_CUDA_INFO"
	.sectionflags	@""
	.align	4


	//----- nvinfo : EIATTR_CUDA_API_VERSION
	.align		4
        /*0000*/ 	.byte	0x04, 0x37
        /*0002*/ 	.short	(.L_3433 - .L_3432)
.L_3432:
        /*0004*/ 	.word	0x00000082


	//----- nvinfo : EIATTR_KPARAM_INFO
	.align		4
.L_3433:
        /*0008*/ 	.byte	0x04, 0x17
        /*000a*/ 	.short	(.L_3435 - .L_3434)
.L_3434:
        /*000c*/ 	.word	0x00000000
        /*0010*/ 	.short	0x0000
        /*0012*/ 	.short	0x0000
        /*0014*/ 	.byte	0x00, 0xf0, 0xa1, 0x04


	//----- nvinfo : EIATTR_SPARSE_MMA_MASK
	.align		4
.L_3435:
        /*0018*/ 	.byte	0x03, 0x50
        /*001a*/ 	.short	0x0000


	//----- nvinfo : EIATTR_MAXREG_COUNT
	.align		4
        /*001c*/ 	.byte	0x03, 0x1b
        /*001e*/ 	.short	0x00ff


	//----- nvinfo : EIATTR_NUM_BARRIERS
	.align		4
        /*0020*/ 	.byte	0x02, 0x4c
        /*0022*/ 	.byte	0x01
	.zero		1


	//----- nvinfo : EIATTR_ANNOTATIONS
	.align		4
        /*0024*/ 	.byte	0x04, 0x55
        /*0026*/ 	.short	(.L_3437 - .L_3436)


	//   ....[0]....
.L_3436:
        /* <DEDUP_REMOVED lines=32> */


	//----- nvinfo : EIATTR_MERCURY_ISA_VERSION
	.align		4
.L_3437:
        /*0210*/ 	.byte	0x03, 0x5f
        /*0212*/ 	.short	0x0101


	//----- nvinfo : EIATTR_COOP_GROUP_MASK_REGIDS
	.align		4
        /*0214*/ 	.byte	0x04, 0x29
        /*0216*/ 	.short	(.L_3439 - .L_3438)


	//   ....[0]....
.L_3438:
        /*0218*/ 	.word	0xffffffff


	//   ....[1]....
        /*021c*/ 	.word	0xffffffff


	//   ....[2]....
        /*0220*/ 	.word	0xffffffff


	//   ....[3]....
        /*0224*/ 	.word	0xffffffff


	//   ....[4]....
        /*0228*/ 	.word	0xffffffff


	//   ....[5]....
        /*022c*/ 	.word	0xffffffff


	//   ....[6]....
        /*0230*/ 	.word	0xffffffff


	//   ....[7]....
        /*0234*/ 	.word	0xffffffff


	//   ....[8]....
        /*0238*/ 	.word	0xffffffff


	//   ....[9]....
        /*023c*/ 	.word	0xffffffff


	//   ....[10]....
        /*0240*/ 	.word	0x050000f6


	//   ....[11]....
        /*0244*/ 	.word	0x050000f6


	//   ....[12]....
        /*0248*/ 	.word	0x050000f6


	//   ....[13]....
        /*024c*/ 	.word	0x050000f6


	//   ....[14]....
        /*0250*/ 	.word	0x050000f6


	//   ....[15]....
        /*0254*/ 	.word	0x050000f6


	//   ....[16]....
        /*0258*/ 	.word	0x050000f6


	//   ....[17]....
        /*025c*/ 	.word	0x050000f6


	//   ....[18]....
        /*0260*/ 	.word	0x050000f6


	//   ....[19]....
        /*0264*/ 	.word	0x050000f6


	//----- nvinfo : EIATTR_COOP_GROUP_INSTR_OFFSETS
	.align		4
.L_3439:
        /*0268*/ 	.byte	0x04, 0x28
        /*026a*/ 	.short	(.L_3441 - .L_3440)


	//   ....[0]....
.L_3440:
        /*026c*/ 	.word	0x00002580


	//   ....[1]....
        /*0270*/ 	.word	0x000025a0


	//   ....[2]....
        /*0274*/ 	.word	0x000025c0


	//   ....[3]....
        /*0278*/ 	.word	0x000025e0


	//   ....[4]....
        /*027c*/ 	.word	0x00002600


	//   ....[5]....
        /*0280*/ 	.word	0x00002620


	//   ....[6]....
        /*0284*/ 	.word	0x00002640


	//   ....[7]....
        /*0288*/ 	.word	0x00002660


	//   ....[8]....
        /*028c*/ 	.word	0x00002670


	//   ....[9]....
        /*0290*/ 	.word	0x000026a0


	//   ....[10]....
        /*0294*/ 	.word	0x00007b30


	//   ....[11]....
        /*0298*/ 	.word	0x00007bd0


	//   ....[12]....
        /*029c*/ 	.word	0x00007c50


	//   ....[13]....
        /*02a0*/ 	.word	0x00007cc0


	//   ....[14]....
        /*02a4*/ 	.word	0x00007d40


	//   ....[15]....
        /*02a8*/ 	.word	0x00007db0


	//   ....[16]....
        /*02ac*/ 	.word	0x00007e30


	//   ....[17]....
        /*02b0*/ 	.word	0x00007ea0


	//   ....[18]....
        /*02b4*/ 	.word	0x00007f20


	//   ....[19]....
        /*02b8*/ 	.word	0x00007f70


	//----- nvinfo : EIATTR_EXIT_INSTR_OFFSETS
	.align		4
.L_3441:
        /*02bc*/ 	.byte	0x04, 0x1c
        /*02be*/ 	.short	(.L_3443 - .L_3442)


	//   ....[0]....
.L_3442:
        /*02c0*/ 	.word	0x00007ac0


	//----- nvinfo : EIATTR_MAX_THREADS
	.align		4
.L_3443:
        /*02c4*/ 	.byte	0x04, 0x05
        /*02c6*/ 	.short	(.L_3445 - .L_3444)
.L_3444:
        /*02c8*/ 	.word	0x00000080
        /*02cc*/ 	.word	0x00000001
        /*02d0*/ 	.word	0x00000001


	//----- nvinfo : EIATTR_CRS_STACK_SIZE
	.align		4
.L_3445:
        /*02d4*/ 	.byte	0x04, 0x1e
        /*02d6*/ 	.short	(.L_3447 - .L_3446)
.L_3446:
        /*02d8*/ 	.word	0x00000000


	//----- nvinfo : EIATTR_CBANK_PARAM_SIZE
	.align		4
.L_3447:
        /*02dc*/ 	.byte	0x03, 0x19
        /*02de*/ 	.short	0x0128


	//----- nvinfo : EIATTR_PARAM_CBANK
	.align		4
        /*02e0*/ 	.byte	0x04, 0x0a
        /*02e2*/ 	.short	(.L_3449 - .L_3448)
	.align		4
.L_3448:
        /*02e4*/ 	.word	index@(.nv.constant0._ZN10layer_norm13ln_bwd_kernelINS_13Kernel_traitsIf6__halfS2_S2_fjLj1024ELj1ELj4ELj1ELj16ENS_18Kernel_traits_baseILj1024EfS2_S2_S2_fjLj128EEEEELb1ELb1ELb1ELb1EEEvNS_9BwdParamsE)
        /*02e8*/ 	.short	0x0210
        /*02ea*/ 	.short	0x0128


	//----- nvinfo : EIATTR_SW_WAR
	.align		4
.L_3449:
        /*02ec*/ 	.byte	0x04, 0x36
        /*02ee*/ 	.short	(.L_3451 - .L_3450)
.L_3450:
        /*02f0*/ 	.word	0x00000008
.L_3451:


//--------------------- .nv.info._ZN10layer_norm13ln_bwd_kernelINS_13Kernel_traitsI6__halfS2_fS2_fjLj1024ELj1ELj4ELj1ELj16ENS_18Kernel_traits_baseILj1024ES2_S2_fS2_fjLj128EEEEELb0ELb0ELb0ELb0EEEvNS_9BwdParamsE --------------------------
	.section	.nv.info._ZN10layer_norm13ln_bwd_kernelINS_13Kernel_traitsI6__halfS2_fS2_fjLj1024ELj1ELj4ELj1ELj16ENS_18Kernel_traits_baseILj1024ES2_S2_fS2_fjLj128EEEEELb0ELb0ELb0ELb0EEEvNS_9BwdParamsE,"",@"SHT_CUDA_INFO"
	.sectionflags	@""
	.align	4


	//----- nvinfo : EIATTR_CUDA_API_VERSION
	.align		4
        /*0000*/ 	.byte	0x04, 0x37
        /*0002*/ 	.short	(.L_3453 - .L_3452)
.L_3452:
        /*0004*/ 	.word	0x00000082


	//----- nvinfo : EIATTR_KPARAM_INFO
	.align		4
.L_3453:
        /*0008*/ 	.byte	0x04, 0x17
        /*000a*/ 	.short	(.L_3455 - .L_3454)
.L_3454:
        /*000c*/ 	.word	0x00000000
        /*0010*/ 	.short	0x0000
        /*0012*/ 	.short	0x0000
        /*0014*/ 	.byte	0x00, 0xf0, 0xa1, 0x04


	//----- nvinfo : EIATTR_SPARSE_MMA_MASK
	.align		4
.L_3455:
        /*0018*/ 	.byte	0x03, 0x50
        /*001a*/ 	.short	0x0000


	//----- nvinfo : EIATTR_MAXREG_COUNT
	.align		4
        /*001c*/ 	.byte	0x03, 0x1b
        /*001e*/ 	.short	0x00ff


	//----- nvinfo : EIATTR_NUM_BARRIERS
	.align		4
        /*0020*/ 	.byte	0x02, 0x4c
        /*0022*/ 	.byte	0x01
	.zero		1


	//----- nvinfo : EIATTR_MERCURY_ISA_VERSION
	.align		4
        /*0024*/ 	.byte	0x03, 0x5f
        /*0026*/ 	.short	0x0101


	//----- nvinfo : EIATTR_COOP_GROUP_MASK_REGIDS
	.align		4
        /*0028*/ 	.byte	0x04, 0x29
        /*002a*/ 	.short	(.L_3457 - .L_3456)


	//   ....[0]....
.L_3456:
        /*002c*/ 	.word	0xffffffff


	//   ....[1]....
        /*0030*/ 	.word	0xffffffff


	//   ....[2]....
        /*0034*/ 	.word	0xffffffff


	//   ....[3]....
        /*0038*/ 	.word	0xffffffff


	//   ....[4]....
        /*003c*/ 	.word	0xffffffff


	//   ....[5]....
        /*0040*/ 	.word	0xffffffff


	//   ....[6]....
        /*0044*/ 	.word	0xffffffff


	//   ....[7]....
        /*0048*/ 	.word	0xffffffff


	//   ....[8]....
        /*004c*/ 	.word	0xffffffff


	//   ....[9]....
        /*0050*/ 	.word	0xffffffff


	//   ....[10]....
        /*0054*/ 	.word	0x05000094


	//   ....[11]....
        /*0058*/ 	.word	0x05000094


	//   ....[12]....
        /*005c*/ 	.word	0x05000094


	//   ....[13]....
        /*0060*/ 	.word	0x05000094


	//   ....[14]....
        /*0064*/ 	.word	0x05000094


	//   ....[15]....
        /*0068*/ 	.word	0x05000094


	//   ....[16]....
        /*006c*/ 	.word	0x05000094


	//   ....[17]....
        /*0070*/ 	.word	0x05000094


	//   ....[18]....
        /*0074*/ 	.word	0x05000094


	//   ....[19]....
        /*0078*/ 	.word	0x05000094


	//----- nvinfo : EIATTR_COOP_GROUP_INSTR_OFFSETS
	.align		4
.L_3457:
        /*007c*/ 	.byte	0x04, 0x28
        /*007e*/ 	.short	(.L_3459 - .L_3458)


	//   ....[0]....
.L_3458:
        /*0080*/ 	.word	0x00001ce0


	//   ....[1]....
        /*0084*/ 	.word	0x00001cf0


	//   ....[2]....
        /*0088*/ 	.word	0x00001d20


	//   ....[3]....
        /*008c*/ 	.word	0x00001d30


	//   ....[4]....
        /*0090*/ 	.word	0x00001d60


	//   ....[5]....
        /*0094*/ 	.word	0x00001d70


	//   ....[6]....
        /*0098*/ 	.word	0x00001da0


	//   ....[7]....
        /*009c*/ 	.word	0x00001db0


	//   ....[8]....
        /*00a0*/ 	.word	0x00001de0


	//   ....[9]....
        /*00a4*/ 	.word	0x00001df0


	//   ....[10]....
        /*00a8*/ 	.word	0x00003fb0


	//   ....[11]....
        /*00ac*/ 	.word	0x00004040


	//   ....[12]....
        /*00b0*/ 	.word	0x000040b0


	//   ....[13]....
        /*00b4*/ 	.word	0x00004110


	//   ....[14]....
        /*00b8*/ 	.word	0x00004180


	//   ....[15]....
        /*00bc*/ 	.word	0x000041e0


	//   ....[16]....
        /*00c0*/ 	.word	0x00004250


	//   ....[17]....
        /*00c4*/ 	.word	0x000042b0


	//   ....[18]....
        /*00c8*/ 	.word	0x00004320


	//   ....[19]....
        /*00cc*/ 	.word	0x00004380


	//----- nvinfo : EIATTR_EXIT_INSTR_OFFSETS
	.align		4
.L_3459:
        /*00d0*/ 	.byte	0x04, 0x1c
        /*00d2*/ 	.short	(.L_3461 - .L_3460)


	//   ....[0]....
.L_3460:
        /*00d4*/ 	.word	0x00003f10


	//   ....[1]....
        /*00d8*/ 	.word	0x00003f40


	//----- nvinfo : EIATTR_MAX_THREADS
	.align		4
.L_3461:
        /*00dc*/ 	.byte	0x04, 0x05
        /*00de*/ 	.short	(.L_3463 - .L_3462)
.L_3462:
        /*00e0*/ 	.word	0x00000080
        /*00e4*/ 	.word	0x00000001
        /*00e8*/ 	.word	0x00000001


	//----- nvinfo : EIATTR_CRS_STACK_SIZE
	.align		4
.L_3463:
        /*00ec*/ 	.byte	0x04, 0x1e
        /*00ee*/ 	.short	(.L_3465 - .L_3464)
.L_3464:
        /*00f0*/ 	.word	0x00000000


	//----- nvinfo : EIATTR_CBANK_PARAM_SIZE
	.align		4
.L_3465:
        /*00f4*/ 	.byte	0x03, 0x19
        /*00f6*/ 	.short	0x0128


	//----- nvinfo : EIATTR_PARAM_CBANK
	.align		4
        /*00f8*/ 	.byte	0x04, 0x0a
        /*00fa*/ 	.short	(.L_3467 - .L_3466)
	.align		4
.L_3466:
        /*00fc*/ 	.word	index@(.nv.constant0._ZN10layer_norm13ln_bwd_kernelINS_13Kernel_traitsI6__halfS2_fS2_fjLj1024ELj1ELj4ELj1ELj16ENS_18Kernel_traits_baseILj1024ES2_S2_fS2_fjLj128EEEEELb0ELb0ELb0ELb0EEEvNS_9BwdParamsE)
        /*0100*/ 	.short	0x0210
        /*0102*/ 	.short	0x0128


	//----- nvinfo : EIATTR_SW_WAR
	.align		4
.L_3467:
        /*0104*/ 	.byte	0x04, 0x36
        /*0106*/ 	.short	(.L_3469 - .L_3468)
.L_3468:
        /*0108*/ 	.word	0x00000008
.L_3469:


//--------------------- .nv.info._ZN10layer_norm13ln_bwd_kernelINS_13Kernel_traitsI6__halfS2_fS2_fjLj1024ELj1ELj4ELj1ELj16ENS_18Kernel_traits_baseILj1024ES2_S2_fS2_fjLj128EEEEELb0ELb0ELb0ELb1EEEvNS_9BwdParamsE --------------------------
	.section	.nv.info._ZN10layer_norm13ln_bwd_kernelINS_13Kernel_traitsI6__halfS2_fS2_fjLj1024ELj1ELj4ELj1ELj16ENS_18Kernel_traits_baseILj1024ES2_S2_fS2_fjLj128EEEEELb0ELb0ELb0ELb1EEEvNS_9BwdParamsE,"",@"SHT_CUDA_INFO"
	.sectionflags	@""
	.align	4


	//----- nvinfo : EIATTR_CUDA_API_VERSION
	.align		4
        /*0000*/ 	.byte	0x04, 0x37
        /*0002*/ 	.short	(.L_3471 - .L_3470)
.L_3470:
        /*0004*/ 	.word	0x00000082


	//----- nvinfo : EIATTR_KPARAM_INFO
	.align		4
.L_3471:
        /*0008*/ 	.byte	0x04, 0x17
        /*000a*/ 	.short	(.L_3473 - .L_3472)
.L_3472:
        /*000c*/ 	.word	0x00000000
        /*0010*/ 	.short	0x0000
        /*0012*/ 	.short	0x0000
        /*0014*/ 	.byte	0x00, 0xf0, 0xa1, 0x04


	//----- nvinfo : EIATTR_SPARSE_MMA_MASK
	.align		4
.L_3473:
        /*0018*/ 	.byte	0x03, 0x50
        /*001a*/ 	.short	0x0000


	//----- nvinfo : EIATTR_MAXREG_COUNT
	.align		4
        /*001c*/ 	.byte	0x03, 0x1b
        /*001e*/ 	.short	0x00ff


	//----- nvinfo : EIATTR_NUM_BARRIERS
	.align		4
        /*0020*/ 	.byte	0x02, 0x4c
        /*0022*/ 	.byte	0x01
	.zero		1


	//----- nvinfo : EIATTR_MERCURY_ISA_VERSION
	.align		4
        /*0024*/ 	.byte	0x03, 0x5f
        /*0026*/ 	.short	0x0101


	//----- nvinfo : EIATTR_COOP_GROUP_MASK_REGIDS
	.align		4
        /*0028*/ 	.byte	0x04, 0x29
        /*002a*/ 	.short	(.L_3475 - .L_3474)


	//   ....[0]....
.L_3474:
        /*002c*/ 	.word	0xffffffff


	//   ....[1]....
        /*0030*/ 	.word	0xffffffff


	//   ....[2]....
        /*0034*/ 	.word	0xffffffff


	//   ....[3]....
        /*0038*/ 	.word	0xffffffff


	//   ....[4]....
        /*003c*/ 	.word	0xffffffff


	//   ....[5]....
        /*0040*/ 	.word	0xffffffff


	//   ....[6]....
        /*0044*/ 	.word	0xffffffff


	//   ....[7]....
        /*0048*/ 	.word	0xffffffff


	//   ....[8]....
        /*004c*/ 	.word	0xffffffff


	//   ....[9]....
        /*0050*/ 	.word	0xffffffff


	//   ....[10]....
        /*0054*/ 	.word	0x0500007c


	//   ....[11]....
        /*0058*/ 	.word	0x0500007c


	//   ....[12]....
        /*005c*/ 	.word	0x0500007c


	//   ....[13]....
        /*0060*/ 	.word	0x0500007c


	//   ....[14]....
        /*0064*/ 	.word	0x0500007c


	//   ....[15]....
        /*0068*/ 	.word	0x0500007c


	//   ....[16]....
        /*006c*/ 	.word	0x0500007c


	//   ....[17]....
        /*0070*/ 	.word	0x0500007c


	//   ....[18]....
        /*0074*/ 	.word	0x0500007c


	//   ....[19]....
        /*0078*/ 	.word	0x0500007c


	//----- nvinfo : EIATTR_COOP_GROUP_INSTR_OFFSETS
	.align		4
.L_3475:
        /*007c*/ 	.byte	0x04, 0x28
        /*007e*/ 	.short	(.L_3477 - .L_3476)


	//   ....[0]....
.L_3476:
        /*0080*/ 	.word	0x00001bf0


	//   ....[1]....
        /*0084*/ 	.word	0x00001c00


	//   ....[2]....
        /*0088*/ 	.word	0x00001c30


	//   ....[3]....
        /*008c*/ 	.word	0x00001c40


	//   ....[4]....
        /*0090*/ 	.word	0x00001c70


	//   ....[5]....
        /*0094*/ 	.word	0x00001c80


	//   ....[6]....
        /*0098*/ 	.word	0x00001cb0


	//   ....[7]....
        /*009c*/ 	.word	0x00001cc0


	//   ....[8]....
        /*00a0*/ 	.word	0x00001cf0


	//   ....[9]....
        /*00a4*/ 	.word	0x00001d00


	//   ....[10]....
        /*00a8*/ 	.word	0x00003b20


	//   ....[11]....
        /*00ac*/ 	.word	0x00003bb0


	//   ....[12]....
        /*00b0*/ 	.word	0x00003c20


	//   ....[13]....
        /*00b4*/ 	.word	0x00003c80


	//   ....[14]....
        /*00b8*/ 	.word	0x00003cf0


	//   ....[15]....
        /*00bc*/ 	.word	0x00003d50


	//   ....[16]....
        /*00c0*/ 	.word	0x00003dc0


	//   ....[17]....
        /*00c4*/ 	.word	0x00003e20


	//   ....[18]....
        /*00c8*/ 	.word	0x00003e90


	//   ....[19]....
        /*00cc*/ 	.word	0x00003ef0


	//----- nvinfo : EIATTR_EXIT_INSTR_OFFSETS
	.align		4
.L_3477:
        /*00d0*/ 	.byte	0x04, 0x1c
        /*00d2*/ 	.short	(.L_3479 - .L_3478)


	//   ....[0]....
.L_3478:
        /*00d4*/ 	.word	0x00003ab0


	//----- nvinfo : EIATTR_MAX_THREADS
	.align		4
.L_3479:
        /*00d8*/ 	.byte	0x04, 0x05
        /*00da*/ 	.short	(.L_3481 - .L_3480)
.L_3480:
        /*00dc*/ 	.word	0x00000080
        /*00e0*/ 	.word	0x00000001
        /*00e4*/ 	.word	0x00000001


	//----- nvinfo : EIATTR_CRS_STACK_SIZE
	.align		4
.L_3481:
        /*00e8*/ 	.byte	0x04, 0x1e
        /*00ea*/ 	.short	(.L_3483 - .L_3482)
.L_3482:
        /*00ec*/ 	.word	0x00000000


	//----- nvinfo : EIATTR_CBANK_PARAM_SIZE
	.align		4
.L_3483:
        /*00f0*/ 	.byte	0x03, 0x19
        /*00f2*/ 	.short	0x0128


	//----- nvinfo : EIATTR_PARAM_CBANK
	.align		4
        /*00f4*/ 	.byte	0x04, 0x0a
        /*00f6*/ 	.short	(.L_3485 - .L_3484)
	.align		4
.L_3484:
        /*00f8*/ 	.word	index@(.nv.constant0._ZN10layer_norm13ln_bwd_kernelINS_13Kernel_traitsI6__halfS2_fS2_fjLj1024ELj1ELj4ELj1ELj16ENS_18Kernel_traits_baseILj1024ES2_S2_fS2_fjLj128EEEEELb0ELb0ELb0ELb1EEEvNS_9BwdParamsE)
        /*00fc*/ 	.short	0x0210
        /*00fe*/ 	.short	0x0128


	//----- nvinfo : EIATTR_SW_WAR
	.align		4
.L_3485:
        /*0100*/ 	.byte	0x04, 0x36
        /*0102*/ 	.short	(.L_3487 - .L_3486)
.L_3486:
        /*0104*/ 	.word	0x00000008
.L_3487:


//--------------------- .nv.info._ZN10layer_norm13ln_bwd_kernelINS_13Kernel_traitsI6__halfS2_fS2_fjLj1024ELj1ELj4ELj1ELj16ENS_18Kernel_traits_baseILj1024ES2_S2_fS2_fjLj128EEEEELb0ELb0ELb1ELb0EEEvNS_9BwdParamsE --------------------------
	.section	.nv.info._ZN10layer_norm13ln_bwd_kernelINS_13Kernel_traitsI6__halfS2_fS2_fjLj1024ELj1ELj4ELj1ELj16ENS_18Kernel_traits_baseILj1024ES2_S2_fS2_fjLj128EEEEELb0ELb0ELb1ELb0EEEvNS_9BwdParamsE,"",@"SHT_CUDA_INFO"
	.sectionflags	@""
	.align	4


	//----- nvinfo : EIATTR_CUDA_API_VERSION
	.align		4
        /*0000*/ 	.byte	0x04, 0x37
        /*0002*/ 	.short	(.L_3489 - .L_3488)
.L_3488:
        /*0004*/ 	.word	0x00000082


	//----- nvinfo : EIATTR_KPARAM_INFO
	.align		4
.L_3489:
        /*0008*/ 	.byte	0x04, 0x17
        /*000a*/ 	.short	(.L_3491 - .L_3490)
.L_3490:
        /*000c*/ 	.word	0x00000000
        /*0010*/ 	.short	0x0000
        /*0012*/ 	.short	0x0000
        /*0014*/ 	.byte	0x00, 0xf0, 0xa1, 0x04


	//----- nvinfo : EIATTR_SPARSE_MMA_MASK
	.align		4
.L_3491:
        /*0018*/ 	.byte	0x03, 0x50
        /*001a*/ 	.short	0x0000


	//----- nvinfo : EIATTR_MAXREG_COUNT
	.align		4
        /*001c*/ 	.byte	0x03, 0x1b
        /*001e*/ 	.short	0x00ff


	//----- nvinfo : EIATTR_NUM_BARRIERS
	.align		4
        /*0020*/ 	.byte	0x02, 0x4c
        /*0022*/ 	.byte	0x01
	.zero		1


	//----- nvinfo : EIATTR_MERCURY_ISA_VERSION
	.align		4
        /*0024*/ 	.byte	0x03, 0x5f
        /*0026*/ 	.short	0x0101


	//----- nvinfo : EIATTR_COOP_GROUP_MASK_REGIDS
	.align		4
        /*0028*/ 	.byte	0x04, 0x29
        /*002a*/ 	.short	(.L_3493 - .L_3492)


	//   ....[0]....
.L_3492:
        /*002c*/ 	.word	0xffffffff


	//   ....[1]....
        /*0030*/ 	.word	0xffffffff


	//   ....[2]....
        /*0034*/ 	.word	0xffffffff


	//   ....[3]....
        /*0038*/ 	.word	0xffffffff


	//   ....[4]....
        /*003c*/ 	.word	0xffffffff


	//   ....[5]....
        /*0040*/ 	.word	0xffffffff


	//   ....[6]....
        /*0044*/ 	.word	0xffffffff


	//   ....[7]....
        /*0048*/ 	.word	0xffffffff


	//   ....[8]....
        /*004c*/ 	.word	0xffffffff


	//   ....[9]....
        /*0050*/ 	.word	0xffffffff


	//   ....[10]....
        /*0054*/ 	.word	0x05000098


	//   ....[11]....
        /*0058*/ 	.word	0x05000098


	//   ....[12]....
        /*005c*/ 	.word	0x05000098


	//   ....[13]....
        /*0060*/ 	.word	0x05000098


	//   ....[14]....
        /*0064*/ 	.word	0x05000098


	//   ....[15]....
        /*0068*/ 	.word	0x05000098


	//   ....[16]....
        /*006c*/ 	.word	0x05000098


	//   ....[17]....
        /*0070*/ 	.word	0x05000098


	//   ....[18]....
        /*0074*/ 	.word	0x05000098


	//   ....[19]....
        /*0078*/ 	.word	0x05000098


	//----- nvinfo : EIATTR_COOP_GROUP_INSTR_OFFSETS
	.align		4
.L_3493:
        /*007c*/ 	.byte	0x04, 0x28
        /*007e*/ 	.short	(.L_3495 - .L_3494)


	//   ....[0]....
.L_3494:
        /*0080*/ 	.word	0x00001fa0


	//   ....[1]....
        /*0084*/ 	.word	0x00001fb0


	//   ....[2]....
        /*0088*/ 	.word	0x00001fe0


	//   ....[3]....
        /*008c*/ 	.word	0x00001ff0


	//   ....[4]....
        /*0090*/ 	.word	0x00002020


	//   ....[5]....
        /*0094*/ 	.word	0x00002030


	//   ....[6]....
        /*0098*/ 	.word	0x00002060


	//   ....[7]....
        /*009c*/ 	.word	0x00002070


	//   ....[8]....
        /*00a0*/ 	.word	0x000020a0


	//   ....[9]....
        /*00a4*/ 	.word	0x000020b0


	//   ....[10]....
        /*00a8*/ 	.word	0x00005910


	//   ....[11]....
        /*00ac*/ 	.word	0x000059b0


	//   ....[12]....
        /*00b0*/ 	.word	0x00005a10


	//   ....[13]....
        /*00b4*/ 	.word	0x00005a70


	//   ....[14]....
        /*00b8*/ 	.word	0x00005ae0


	//   ....[15]....
        /*00bc*/ 	.word	0x00005b40


	//   ....[16]....
        /*00c0*/ 	.word	0x00005bb0


	//   ....[17]....
        /*00c4*/ 	.word	0x00005c10


	//   ....[18]....
        /*00c8*/ 	.word	0x00005c80


	//   ....[19]....
        /*00cc*/ 	.word	0x00005ce0


	//----- nvinfo : EIATTR_EXIT_INSTR_OFFSETS
	.align		4
.L_3495:
        /*00d0*/ 	.byte	0x04, 0x1c
        /*00d2*/ 	.short	(.L_3497 - .L_3496)


	//   ....[0]....
.L_3496:
        /*00d4*/ 	.word	0x00005880


	//   ....[1]....
        /*00d8*/ 	.word	0x000058b0


	//----- nvinfo : EIATTR_MAX_THREADS
	.align		4
.L_3497:
        /*00dc*/ 	.byte	0x04, 0x05
        /*00de*/ 	.short	(.L_3499 - .L_3498)
.L_3498:
        /*00e0*/ 	.word	0x00000080
        /*00e4*/ 	.word	0x00000001
        /*00e8*/ 	.word	0x00000001


	//----- nvinfo : EIATTR_CRS_STACK_SIZE
	.align		4
.L_3499:
        /*00ec*/ 	.byte	0x04, 0x1e
        /*00ee*/ 	.short	(.L_3501 - .L_3500)
.L_3500:
        /*00f0*/ 	.word	0x00000000


	//----- nvinfo : EIATTR_CBANK_PARAM_SIZE
	.align		4
.L_3501:
        /*00f4*/ 	.byte	0x03, 0x19
        /*00f6*/ 	.short	0x0128


	//----- nvinfo : EIATTR_PARAM_CBANK
	.align		4
        /*00f8*/ 	.byte	0x04, 0x0a
        /*00fa*/ 	.short	(.L_3503 - .L_3502)
	.align		4
.L_3502:
        /*00fc*/ 	.word	index@(.nv.constant0._ZN10layer_norm13ln_bwd_kernelINS_13Kernel_traitsI6__halfS2_fS2_fjLj1024ELj1ELj4ELj1ELj16ENS_18Kernel_traits_baseILj1024ES2_S2_fS2_fjLj128EEEEELb0ELb0ELb1ELb0EEEvNS_9BwdParamsE)
        /*0100*/ 	.short	0x0210
        /*0102*/ 	.short	0x0128


	//----- nvinfo : EIATTR_SW_WAR
	.align		4
.L_3503:
        /*0104*/ 	.byte	0x04, 0x36
        /*0106*/ 	.short	(.L_3505 - .L_3504)
.L_3504:
        /*0108*/ 	.word	0x00000008
.L_3505:


//--------------------- .nv.info._ZN10layer_norm13ln_bwd_kernelINS_13Kernel_traitsI6__halfS2_fS2_fjLj1024ELj1ELj4ELj1ELj16ENS_18Kernel_traits_baseILj1024ES2_S2_fS2_fjLj128EEEEELb0ELb0ELb1ELb1EEEvNS_9BwdParamsE --------------------------
	.section	.nv.info._ZN10layer_norm13ln_bwd_kernelINS_13Kernel_traitsI6__halfS2_fS2_fjLj1024ELj1ELj4ELj1ELj16ENS_18Kernel_traits_baseILj1024ES2_S2_fS2_fjLj128EEEEELb0ELb0ELb1ELb1EEEvNS_9BwdParamsE,"",@"SHT_CUDA_INFO"
	.sectionflags	@""
	.align	4


	//----- nvinfo : EIATTR_CUDA_API_VERSION
	.align		4
        /*0000*/ 	.byte	0x04, 0x37
        /*0002*/ 	.short	(.L_3507 - .L_3506)
.L_3506:
        /*0004*/ 	.word	0x00000082


	//----- nvinfo : EIATTR_KPARAM_INFO
	.align		4
.L_3507:
        /*0008*/ 	.byte	0x04, 0x17
        /*000a*/ 	.short	(.L_3509 - .L_3508)
.L_3508:
        /*000c*/ 	.word	0x00000000
        /*0010*/ 	.short	0x0000
        /*0012*/ 	.short	0x0000
        /*0014*/ 	.byte	0x00, 0xf0, 0xa1, 0x04


	//----- nvinfo : EIATTR_SPARSE_MMA_MASK
	.align		4
.L_3509:
        /*0018*/ 	.byte	0x03, 0x50
        /*001a*/ 	.short	0x0000


	//----- nvinfo : EIATTR_MAXREG_COUNT
	.align		4
        /*001c*/ 	.byte	0x03, 0x1b
        /*001e*/ 	.short	0x00ff


	//----- nvinfo : EIATTR_NUM_BARRIERS
	.align		4
        /*0020*/ 	.byte	0x02, 0x4c
        /*0022*/ 	.byte	0x01
	.zero		1


	//----- nvinfo : EIATTR_MERCURY_ISA_VERSION
	.align		4
        /*0024*/ 	.byte	0x03, 0x5f
        /*0026*/ 	.short	0x0101


	//----- nvinfo : EIATTR_COOP_GROUP_MASK_REGIDS
	.align		4
        /*0028*/ 	.byte	0x04, 0x29
        /*002a*/ 	.short	(.L_3511 - .L_3510)


	//   ....[0]....
.L_3510:
        /*002c*/ 	.word	0xffffffff


	//   ....[1]....
        /*0030*/ 	.word	0xffffffff


	//   ....[2]....
        /*0034*/ 	.word	0xffffffff


	//   ....[3]....
        /*0038*/ 	.word	0xffffffff


	//   ....[4]....
        /*003c*/ 	.word	0xffffffff


	//   ....[5]....
        /*0040*/ 	.word	0xffffffff


	//   ....[6]....
        /*0044*/ 	.word	0xffffffff


	//   ....[7]....
        /*0048*/ 	.word	0xffffffff


	//   ....[8]....
        /*004c*/ 	.word	0xffffffff


	//   ....[9]....
        /*0050*/ 	.word	0xffffffff


	//   ....[10]....
        /*0054*/ 	.word	0x050000cc


	//   ....[11]....
        /*0058*/ 	.word	0x050000cc


	//   ....[12]....
        /*005c*/ 	.word	0x050000cc


	//   ....[13]....
        /*0060*/ 	.word	0x050000cc


	//   ....[14]....
        /*0064*/ 	.word	0x050000cc


	//   ....[15]....
        /*0068*/ 	.word	0x050000cc


	//   ....[16]....
        /*006c*/ 	.word	0x050000cc


	//   ....[17]....
        /*0070*/ 	.word	0x050000cc


	//   ....[18]....
        /*0074*/ 	.word	0x050000cc


	//   ....[19]....
        /*0078*/ 	.word	0x050000cc


	//----- nvinfo : EIATTR_COOP_GROUP_INSTR_OFFSETS
	.align		4
.L_3511:
        /*007c*/ 	.byte	0x04, 0x28
        /*007e*/ 	.short	(.L_3513 - .L_3512)


	//   ....[0]....
.L_3512:
        /*0080*/ 	.word	0x00001d50


	//   ....[1]....
        /*0084*/ 	.word	0x00001d60


	//   ....[2]....
        /*0088*/ 	.word	0x00001d90


	//   ....[3]....
        /*008c*/ 	.word	0x00001da0


	//   ....[4]....
        /*0090*/ 	.word	0x00001dd0


	//   ....[5]....
        /*0094*/ 	.word	0x00001de0


	//   ....[6]....
        /*0098*/ 	.word	0x00001e10


	//   ....[7]....
        /*009c*/ 	.word	0x00001e20


	//   ....[8]....
        /*00a0*/ 	.word	0x00001e50


	//   ....[9]....
        /*00a4*/ 	.word	0x00001e60


	//   ....[10]....
        /*00a8*/ 	.word	0x00004fe0


	//   ....[11]....
        /*00ac*/ 	.word	0x00005070


	//   ....[12]....
        /*00b0*/ 	.word	0x000050e0


	//   ....[13]....
        /*00b4*/ 	.word	0x00005140


	//   ....[14]....
        /*00b8*/ 	.word	0x000051b0


	//   ....[15]....
        /*00bc*/ 	.word	0x00005210


	//   ....[16]....
        /*00c0*/ 	.word	0x00005280


	//   ....[17]....
        /*00c4*/ 	.word	0x000052e0


	//   ....[18]....
        /*00c8*/ 	.word	0x00005350


	//   ....[19]....
        /*00cc*/ 	.word	0x000053b0


	//----- nvinfo : EIATTR_EXIT_INSTR_OFFSETS
	.align		4
.L_3513:
        /*00d0*/ 	.byte	0x04, 0x1c
        /*00d2*/ 	.short	(.L_3515 - .L_3514)


	//   ....[0]....
.L_3514:
        /*00d4*/ 	.word	0x00004f70


	//----- nvinfo : EIATTR_MAX_THREADS
	.align		4
.L_3515:
        /*00d8*/ 	.byte	0x04, 0x05
        /*00da*/ 	.short	(.L_3517 - .L_3516)
.L_3516:
        /*00dc*/ 	.word	0x00000080
        /*00e0*/ 	.word	0x00000001
        /*00e4*/ 	.word	0x00000001


	//----- nvinfo : EIATTR_CRS_STACK_SIZE
	.align		4
.L_3517:
        /*00e8*/ 	.byte	0x04, 0x1e
        /*00ea*/ 	.short	(.L_3519 - .L_3518)
.L_3518:
        /*00ec*/ 	.word	0x00000000


	//----- nvinfo : EIATTR_CBANK_PARAM_SIZE
	.align		4
.L_3519:
        /*00f0*/ 	.byte	0x03, 0x19
        /*00f2*/ 	.short	0x0128


	//----- nvinfo : EIATTR_PARAM_CBANK
	.align		4
        /*00f4*/ 	.byte	0x04, 0x0a
        /*00f6*/ 	.short	(.L_3521 - .L_3520)
	.align		4
.L_3520:
        /*00f8*/ 	.word	index@(.nv.constant0._ZN10layer_norm13ln_bwd_kernelINS_13Kernel_traitsI6__halfS2_fS2_fjLj1024ELj1ELj4ELj1ELj16ENS_18Kernel_traits_baseILj1024ES2_S2_fS2_fjLj128EEEEELb0ELb0ELb1ELb1EEEvNS_9BwdParamsE)
        /*00fc*/ 	.short	0x0210
        /*00fe*/ 	.short	0x0128


	//----- nvinfo : EIATTR_SW_WAR
	.align		4
.L_3521:
        /*0100*/ 	.byte	0x04, 0x36
        /*0102*/ 	.short	(.L_3523 - .L_3522)
.L_3522:
        /*0104*/ 	.word	0x00000008
.L_3523:


//--------------------- .nv.info._ZN10layer_norm13ln_bwd_kernelINS_13Kernel_traitsI6__halfS2_fS2_fjLj1024ELj1ELj4ELj1ELj16ENS_18Kernel_traits_baseILj1024ES2_S2_fS2_fjLj128EEEEELb0ELb1ELb0ELb0EEEvNS_9BwdParamsE --------------------------
	.section	.nv.info._ZN10layer_norm13ln_bwd_kernelINS_13Kernel_traitsI6__halfS2_fS2_fjLj1024ELj1ELj4ELj1ELj16ENS_18Kernel_traits_baseILj1024ES2_S2_fS2_fjLj128EEEEELb0ELb1ELb0ELb0EEEvNS_9BwdParamsE,"",@"SHT_CUDA_INFO"
	.sectionflags	@""
	.align	4


	//----- nvinfo : EIATTR_CUDA_API_VERSION
	.align		4
        /*0000*/ 	.byte	0x04, 0x37
        /*0002*/ 	.short	(.L_3525 - .L_3524)
.L_3524:
        /*0004*/ 	.word	0x00000082


	//----- nvinfo : EIATTR_KPARAM_INFO
	.align		4
.L_3525:
        /*0008*/ 	.byte	0x04, 0x17
        /*000a*/ 	.short	(.L_3527 - .L_3526)
.L_3526:
        /*000c*/ 	.word	0x00000000
        /*0010*/ 	.short	0x0000
        /*0012*/ 	.short	0x0000
        /*0014*/ 	.byte	0x00, 0xf0, 0xa1, 0x04


	//----- nvinfo : EIATTR_SPARSE_MMA_MASK
	.align		4
.L_3527:
        /*0018*/ 	.byte	0x03, 0x50
        /*001a*/ 	.short	0x0000


	//----- nvinfo : EIATTR_MAXREG_COUNT
	.align		4
        /*001c*/ 	.byte	0x03, 0x1b
        /*001e*/ 	.short	0x00ff


	//----- nvinfo : EIATTR_NUM_BARRIERS
	.align		4
        /*0020*/ 	.byte	0x02, 0x4c
        /*0022*/ 	.byte	0x01
	.zero		1


	//----- nvinfo : EIATTR_ANNOTATIONS
	.align		4
        /*0024*/ 	.byte	0x04, 0x55
        /*0026*/ 	.short	(.L_3529 - .L_3528)


	//   ....[0]....
.L_3528:
        /* <DEDUP_REMOVED lines=32> */


	//----- nvinfo : EIATTR_MERCURY_ISA_VERSION
	.align		4
.L_3529:
        /*0218*/ 	.byte	0x03, 0x5f
        /*021a*/ 	.short	0x0101


	//----- nvinfo : EIATTR_COOP_GROUP_MASK_REGIDS
	.align		4
        /*021c*/ 	.byte	0x04, 0x29
        /*021e*/ 	.short	(.L_3531 - .L_3530)


	//   ....[0]....
.L_3530:
        /*0220*/ 	.word	0xffffffff


	//   ....[1]....
        /*0224*/ 	.word	0xffffffff


	//   ....[2]....
        /*0228*/ 	.word	0xffffffff


	//   ....[3]....
        /*022c*/ 	.word	0xffffffff


	//   ....[4]....
        /*0230*/ 	.word	0xffffffff


	//   ....[5]....
        /*0234*/ 	.word	0xffffffff


	//   ....[6]....
        /*0238*/ 	.word	0xffffffff


	//   ....[7]....
        /*023c*/ 	.word	0xffffffff


	//   ....[8]....
        /*0240*/ 	.word	0xffffffff


	//   ....[9]....
        /*0244*/ 	.word	0xffffffff


	//   ....[10]....
        /*0248*/ 	.word	0x050000a4


	//   ....[11]....
        /*024c*/ 	.word	0x050000a4


	//   ....[12]....
        /*0250*/ 	.word	0x050000a4


	//   ....[13]....
        /*0254*/ 	.word	0x050000a4


	//   ....[14]....
        /*0258*/ 	.word	0x050000a4


	//   ....[15]....
        /*025c*/ 	.word	0x050000a4


	//   ....[16]....
        /*0260*/ 	.word	0x050000a4


	//   ....[17]....
        /*0264*/ 	.word	0x050000a4


	//   ....[18]....
        /*0268*/ 	.word	0x050000a4


	//   ....[19]....
        /*026c*/ 	.word	0x050000a4


	//----- nvinfo : EIATTR_COOP_GROUP_INSTR_OFFSETS
	.align		4
.L_3531:
        /*0270*/ 	.byte	0x04, 0x28
        /*0272*/ 	.short	(.L_3533 - .L_3532)


	//   ....[0]....
.L_3532:
        /*0274*/ 	.word	0x000024b0


	//   ....[1]....
        /*0278*/ 	.word	0x000024d0


	//   ....[2]....
        /*027c*/ 	.word	0x000024f0


	//   ....[3]....
        /*0280*/ 	.word	0x00002510


	//   ....[4]....
        /*0284*/ 	.word	0x00002530


	//   ....[5]....
        /*0288*/ 	.word	0x00002550


	//   ....[6]....
        /*028c*/ 	.word	0x00002570


	//   ....[7]....
        /*0290*/ 	.word	0x00002590


	//   ....[8]....
        /*0294*/ 	.word	0x000025a0


	//   ....[9]....
        /*0298*/ 	.word	0x000025c0


	//   ....[10]....
        /*029c*/ 	.word	0x00005770


	//   ....[11]....
        /*02a0*/ 	.word	0x00005800


	//   ....[12]....
        /*02a4*/ 	.word	0x00005860


	//   ....[13]....
        /*02a8*/ 	.word	0x000058b0


	//   ....[14]....
        /*02ac*/ 	.word	0x00005910


	//   ....[15]....
        /*02b0*/ 	.word	0x00005960


	//   ....[16]....
        /*02b4*/ 	.word	0x000059c0


	//   ....[17]....
        /*02b8*/ 	.word	0x00005a10


	//   ....[18]....
        /*02bc*/ 	.word	0x00005a70


	//   ....[19]....
        /*02c0*/ 	.word	0x00005ac0


	//----- nvinfo : EIATTR_EXIT_INSTR_OFFSETS
	.align		4
.L_3533:
        /*02c4*/ 	.byte	0x04, 0x1c
        /*02c6*/ 	.short	(.L_3535 - .L_3534)


	//   ....[0]....
.L_3534:
        /*02c8*/ 	.word	0x00005680


	//   ....[1]....
        /*02cc*/ 	.word	0x00005700


	//----- nvinfo : EIATTR_MAX_THREADS
	.align		4
.L_3535:
        /*02d0*/ 	.byte	0x04, 0x05
        /*02d2*/ 	.short	(.L_3537 - .L_3536)
.L_3536:
        /*02d4*/ 	.word	0x00000080
        /*02d8*/ 	.word	0x00000001
        /*02dc*/ 	.word	0x00000001


	//----- nvinfo : EIATTR_CRS_STACK_SIZE
	.align		4
.L_3537:
        /*02e0*/ 	.byte	0x04, 0x1e
        /*02e2*/ 	.short	(.L_3539 - .L_3538)
.L_3538:
        /*02e4*/ 	.word	0x00000000


	//----- nvinfo : EIATTR_CBANK_PARAM_SIZE
	.align		4
.L_3539:
        /*02e8*/ 	.byte	0x03, 0x19
        /*02ea*/ 	.short	0x0128


	//----- nvinfo : EIATTR_PARAM_CBANK
	.align		4
        /*02ec*/ 	.byte	0x04, 0x0a
        /*02ee*/ 	.short	(.L_3541 - .L_3540)
	.align		4
.L_3540:
        /*02f0*/ 	.word	index@(.nv.constant0._ZN10layer_norm13ln_bwd_kernelINS_13Kernel_traitsI6__halfS2_fS2_fjLj1024ELj1ELj4ELj1ELj16ENS_18Kernel_traits_baseILj1024ES2_S2_fS2_fjLj128EEEEELb0ELb1ELb0ELb0EEEvNS_9BwdParamsE)
        /*02f4*/ 	.short	0x0210
        /*02f6*/ 	.short	0x0128


	//----- nvinfo : EIATTR_SW_WAR
	.align		4
.L_3541:
        /*02f8*/ 	.byte	0x04, 0x36
        /*02fa*/ 	.short	(.L_3543 - .L_3542)
.L_3542:
        /*02fc*/ 	.word	0x00000008
.L_3543:


//--------------------- .nv.info._ZN10layer_norm13ln_bwd_kernelINS_13Kernel_traitsI6__halfS2_fS2_fjLj1024ELj1ELj4ELj1ELj16ENS_18Kernel_traits_baseILj1024ES2_S2_fS2_fjLj128EEEEELb0ELb1ELb0ELb1EEEvNS_9BwdParamsE --------------------------
	.section	.nv.info._ZN10layer_norm13ln_bwd_kernelINS_13Kernel_traitsI6__halfS2_fS2_fjLj1024ELj1ELj4ELj1ELj16ENS_18Kernel_traits_baseILj1024ES2_S2_fS2_fjLj128EEEEELb0ELb1ELb0ELb1EEEvNS_9BwdParamsE,"",@"SHT_CUDA_INFO"
	.sectionflags	@""
	.align	4


	//----- nvinfo : EIATTR_CUDA_API_VERSION
	.align		4
        /*0000*/ 	.byte	0x04, 0x37
        /*0002*/ 	.short	(.L_3545 - .L_3544)
.L_3544:
        /*0004*/ 	.word	0x00000082


	//----- nvinfo : EIATTR_KPARAM_INFO
	.align		4
.L_3545:
        /*0008*/ 	.byte	0x04, 0x17
        /*000a*/ 	.short	(.L_3547 - .L_3546)
.L_3546:
        /*000c*/ 	.word	0x00000000
        /*0010*/ 	.short	0x0000
        /*0012*/ 	.short	0x0000
        /*0014*/ 	.byte	0x00, 0xf0, 0xa1, 0x04


	//----- nvinfo : EIATTR_SPARSE_MMA_MASK
	.align		4
.L_3547:
        /*0018*/ 	.byte	0x03, 0x50
        /*001a*/ 	.short	0x0000


	//----- nvinfo : EIATTR_MAXREG_COUNT
	.align		4
        /*001c*/ 	.byte	0x03, 0x1b
        /*001e*/ 	.short	0x00ff


	//----- nvinfo : EIATTR_NUM_BARRIERS
	.align		4
        /*0020*/ 	.byte	0x02, 0x4c
        /*0022*/ 	.byte	0x01
	.zero		1


	//----- nvinfo : EIATTR_ANNOTATIONS
	.align		4
        /*0024*/ 	.byte	0x04, 0x55
        /*0026*/ 	.short	(.L_3549 - .L_3548)


	//   ....[0]....
.L_3548:
        /* <DEDUP_REMOVED lines=33> */


	//----- nvinfo : EIATTR_MERCURY_ISA_VERSION
	.align		4
.L_3549:
        /*0228*/ 	.byte	0x03, 0x5f
        /*022a*/ 	.short	0x0101


	//----- nvinfo : EIATTR_COOP_GROUP_MASK_REGIDS
	.align		4
        /*022c*/ 	.byte	0x04, 0x29
        /*022e*/ 	.short	(.L_3551 - .L_3550)


	//   ....[0]....
.L_3550:
        /*0230*/ 	.word	0xffffffff


	//   ....[1]....
        /*0234*/ 	.word	0xffffffff


	//   ....[2]....
        /*0238*/ 	.word	0xffffffff


	//   ....[3]....
        /*023c*/ 	.word	0xffffffff


	//   ....[4]....
        /*0240*/ 	.word	0xffffffff


	//   ....[5]....
        /*0244*/ 	.word	0xffffffff


	//   ....[6]....
        /*0248*/ 	.word	0xffffffff


	//   ....[7]....
        /*024c*/ 	.word	0xffffffff


	//   ....[8]....
        /*0250*/ 	.word	0xffffffff


	//   ....[9]....
        /*0254*/ 	.word	0xffffffff


	//   ....[10]....
        /*0258*/ 	.word	0x050000dc


	//   ....[11]....
        /*025c*/ 	.word	0x050000dc


	//   ....[12]....
        /*0260*/ 	.word	0x050000dc


	//   ....[13]....
        /*0264*/ 	.word	0x050000dc


	//   ....[14]....
        /*0268*/ 	.word	0x050000dc


	//   ....[15]....
        /*026c*/ 	.word	0x050000dc


	//   ....[16]....
        /*0270*/ 	.word	0x050000dc


	//   ....[17]....
        /*0274*/ 	.word	0x050000dc


	//   ....[18]....
        /*0278*/ 	.word	0x050000dc


	//   ....[19]....
        /*027c*/ 	.word	0x050000dc


	//----- nvinfo : EIATTR_COOP_GROUP_INSTR_OFFSETS
	.align		4
.L_3551:
        /*0280*/ 	.byte	0x04, 0x28
        /*0282*/ 	.short	(.L_3553 - .L_3552)


	//   ....[0]....
.L_3552:
        /*0284*/ 	.word	0x00002480


	//   ....[1]....
        /*0288*/ 	.word	0x000024a0


	//   ....[2]....
        /*028c*/ 	.word	0x000024c0


	//   ....[3]....
        /*0290*/ 	.word	0x000024e0


	//   ....[4]....
        /*0294*/ 	.word	0x00002500


	//   ....[5]....
        /*0298*/ 	.word	0x00002520


	//   ....[6]....
        /*029c*/ 	.word	0x00002540


	//   ....[7]....
        /*02a0*/ 	.word	0x00002560


	//   ....[8]....
        /*02a4*/ 	.word	0x00002570


	//   ....[9]....
        /*02a8*/ 	.word	0x00002590


	//   ....[10]....
        /*02ac*/ 	.word	0x000050e0


	//   ....[11]....
        /*02b0*/ 	.word	0x00005170


	//   ....[12]....
        /*02b4*/ 	.word	0x000051d0


	//   ....[13]....
        /*02b8*/ 	.word	0x00005220


	//   ....[14]....
        /*02bc*/ 	.word	0x00005280


	//   ....[15]....
        /*02c0*/ 	.word	0x000052d0


	//   ....[16]....
        /*02c4*/ 	.word	0x00005330


	//   ....[17]....
        /*02c8*/ 	.word	0x00005380


	//   ....[18]....
        /*02cc*/ 	.word	0x000053e0


	//   ....[19]....
        /*02d0*/ 	.word	0x00005430


	//----- nvinfo : EIATTR_EXIT_INSTR_OFFSETS
	.align		4
.L_3553:
        /*02d4*/ 	.byte	0x04, 0x1c
        /*02d6*/ 	.short	(.L_3555 - .L_3554)


	//   ....[0]....
.L_3554:
        /*02d8*/ 	.word	0x00005070


	//----- nvinfo : EIATTR_MAX_THREADS
	.align		4
.L_3555:
        /*02dc*/ 	.byte	0x04, 0x05
        /*02de*/ 	.short	(.L_3557 - .L_3556)
.L_3556:
        /*02e0*/ 	.word	0x00000080
        /*02e4*/ 	.word	0x00000001
        /*02e8*/ 	.word	0x00000001


	//----- nvinfo : EIATTR_CRS_STACK_SIZE
	.align		4
.L_3557:
        /*02ec*/ 	.byte	0x04, 0x1e
        /*02ee*/ 	.short	(.L_3559 - .L_3558)
.L_3558:
        /*02f0*/ 	.word	0x00000000


	//----- nvinfo : EIATTR_CBANK_PARAM_SIZE
	.align		4
.L_3559:
        /*02f4*/ 	.byte	0x03, 0x19
        /*02f6*/ 	.short	0x0128


	//----- nvinfo : EIATTR_PARAM_CBANK
	.align		4
        /*02f8*/ 	.byte	0x04, 0x0a
        /*02fa*/ 	.short	(.L_3561 - .L_3560)
	.align		4
.L_3560:
        /*02fc*/ 	.word	index@(.nv.constant0._ZN10layer_norm13ln_bwd_kernelINS_13Kernel_traitsI6__halfS2_fS2_fjLj1024ELj1ELj4ELj1ELj16ENS_18Kernel_traits_baseILj1024ES2_S2_fS2_fjLj128EEEEELb0ELb1ELb0ELb1EEEvNS_9BwdParamsE)
        /*0300*/ 	.short	0x0210
        /*0302*/ 	.short	0x0128


	//----- nvinfo : EIATTR_SW_WAR
	.align		4
.L_3561:
        /*0304*/ 	.byte	0x04, 0x36
        /*0306*/ 	.short	(.L_3563 - .L_3562)
.L_3562:
        /*0308*/ 	.word	0x00000008
.L_3563:


//--------------------- .nv.info._ZN10layer_norm13ln_bwd_kernelINS_13Kernel_traitsI6__halfS2_fS2_fjLj1024ELj1ELj4ELj1ELj16ENS_18Kernel_traits_baseILj1024ES2_S2_fS2_fjLj128EEEEELb0ELb1ELb1ELb0EEEvNS_9BwdParamsE --------------------------
	.section	.nv.info._ZN10layer_norm13ln_bwd_kernelINS_13Kernel_traitsI6__halfS2_fS2_fjLj1024ELj1ELj4ELj1ELj16ENS_18Kernel_traits_baseILj1024ES2_S2_fS2_fjLj128EEEEELb0ELb1ELb1ELb0EEEvNS_9BwdParamsE,"",@"SHT_CUDA_INFO"
	.sectionflags	@""
	.align	4


	//----- nvinfo : EIATTR_CUDA_API_VERSION
	.align		4
        /*0000*/ 	.byte	0x04, 0x37
        /*0002*/ 	.short	(.L_3565 - .L_3564)
.L_3564:
        /*0004*/ 	.word	0x00000082


	//----- nvinfo : EIATTR_KPARAM_INFO
	.align		4
.L_3565:
        /*0008*/ 	.byte	0x04, 0x17
        /*000a*/ 	.short	(.L_3567 - .L_3566)
.L_3566:
        /*000c*/ 	.word	0x00000000
        /*0010*/ 	.short	0x0000
        /*0012*/ 	.short	0x0000
        /*0014*/ 	.byte	0x00, 0xf0, 0xa1, 0x04


	//----- nvinfo : EIATTR_SPARSE_MMA_MASK
	.align		4
.L_3567:
        /*0018*/ 	.byte	0x03, 0x50
        /*001a*/ 	.short	0x0000


	//----- nvinfo : EIATTR_MAXREG_COUNT
	.align		4
        /*001c*/ 	.byte	0x03, 0x1b
        /*001e*/ 	.short	0x00ff


	//----- nvinfo : EIATTR_NUM_BARRIERS
	.align		4
        /*0020*/ 	.byte	0x02, 0x4c
        /*0022*/ 	.byte	0x01
	.zero		1


	//----- nvinfo : EIATTR_ANNOTATIONS
	.align		4
        /*0024*/ 	.byte	0x04, 0x55
        /*0026*/ 	.short	(.L_3569 - .L_3568)


	//   ....[0]....
.L_3568:
        /* <DEDUP_REMOVED lines=48> */


	//----- nvinfo : EIATTR_MERCURY_ISA_VERSION
	.align		4
.L_3569:
        /*0318*/ 	.byte	0x03, 0x5f
        /*031a*/ 	.short	0x0101


	//----- nvinfo : EIATTR_COOP_GROUP_MASK_REGIDS
	.align		4
        /*031c*/ 	.byte	0x04, 0x29
        /*031e*/ 	.short	(.L_3571 - .L_3570)


	//   ....[0]....
.L_3570:
        /*0320*/ 	.word	0xffffffff


	//   ....[1]....
        /*0324*/ 	.word	0xffffffff


	//   ....[2]....
        /*0328*/ 	.word	0xffffffff


	//   ....[3]....
        /*032c*/ 	.word	0xffffffff


	//   ....[4]....
        /*0330*/ 	.word	0xffffffff


	//   ....[5]....
        /*0334*/ 	.word	0xffffffff


	//   ....[6]....
        /*0338*/ 	.word	0xffffffff


	//   ....[7]....
        /*033c*/ 	.word	0xffffffff


	//   ....[8]....
        /*0340*/ 	.word	0xffffffff


	//   ....[9]....
        /*0344*/ 	.word	0xffffffff


	//   ....[10]....
        /*0348*/ 	.word	0x050000a8


	//   ....[11]....
        /*034c*/ 	.word	0x050000a8


	//   ....[12]....
        /*0350*/ 	.word	0x050000a8


	//   ....[13]....
        /*0354*/ 	.word	0x050000a8


	//   ....[14]....
        /*0358*/ 	.word	0x050000a8


	//   ....[15]....
        /*035c*/ 	.word	0x050000a8


	//   ....[16]....
        /*0360*/ 	.word	0x050000a8


	//   ....[17]....
        /*0364*/ 	.word	0x050000a8


	//   ....[18]....
        /*0368*/ 	.word	0x050000a8


	//   ....[19]....
        /*036c*/ 	.word	0x050000a8


	//----- nvinfo : EIATTR_COOP_GROUP_INSTR_OFFSETS
	.align		4
.L_3571:
        /*0370*/ 	.byte	0x04, 0x28
        /*0372*/ 	.short	(.L_3573 - .L_3572)


	//   ....[0]....
.L_3572:
        /*0374*/ 	.word	0x000028a0


	//   ....[1]....
        /*0378*/ 	.word	0x000028c0


	//   ....[2]....
        /*037c*/ 	.word	0x000028e0


	//   ....[3]....
        /*0380*/ 	.word	0x00002900


	//   ....[4]....
        /*0384*/ 	.word	0x00002920


	//   ....[5]....
        /*0388*/ 	.word	0x00002940


	//   ....[6]....
        /*038c*/ 	.word	0x00002960


	//   ....[7]....
        /*0390*/ 	.word	0x00002980


	//   ....[8]....
        /*0394*/ 	.word	0x00002990


	//   ....[9]....
        /*0398*/ 	.word	0x000029b0


	//   ....[10]....
        /*039c*/ 	.word	0x00007790


	//   ....[11]....
        /*03a0*/ 	.word	0x00007820


	//   ....[12]....
        /*03a4*/ 	.word	0x00007880


	//   ....[13]....
        /*03a8*/ 	.word	0x000078d0


	//   ....[14]....
        /*03ac*/ 	.word	0x00007930


	//   ....[15]....
        /*03b0*/ 	.word	0x00007980


	//   ....[16]....
        /*03b4*/ 	.word	0x000079e0


	//   ....[17]....
        /*03b8*/ 	.word	0x00007a30


	//   ....[18]....
        /*03bc*/ 	.word	0x00007a90


	//   ....[19]....
        /*03c0*/ 	.word	0x00007ae0


	//----- nvinfo : EIATTR_EXIT_INSTR_OFFSETS
	.align		4
.L_3573:
        /*03c4*/ 	.byte	0x04, 0x1c
        /*03c6*/ 	.short	(.L_3575 - .L_3574)


	//   ....[0]....
.L_3574:
        /*03c8*/ 	.word	0x000076a0


	//   ....[1]....
        /*03cc*/ 	.word	0x00007720


	//----- nvinfo : EIATTR_MAX_THREADS
	.align		4
.L_3575:
        /*03d0*/ 	.byte	0x04, 0x05
        /*03d2*/ 	.short	(.L_3577 - .L_3576)
.L_3576:
        /*03d4*/ 	.word	0x00000080
        /*03d8*/ 	.word	0x00000001
        /*03dc*/ 	.word	0x00000001


	//----- nvinfo : EIATTR_CRS_STACK_SIZE
	.align		4
.L_3577:
        /*03e0*/ 	.byte	0x04, 0x1e
        /*03e2*/ 	.short	(.L_3579 - .L_3578)
.L_3578:
        /*03e4*/ 	.word	0x00000000


	//----- nvinfo : EIATTR_CBANK_PARAM_SIZE
	.align		4
.L_3579:
        /*03e8*/ 	.byte	0x03, 0x19
        /*03ea*/ 	.short	0x0128


	//----- nvinfo : EIATTR_PARAM_CBANK
	.align		4
        /*03ec*/ 	.byte	0x04, 0x0a
        /*03ee*/ 	.short	(.L_3581 - .L_3580)
	.align		4
.L_3580:
        /*03f0*/ 	.word	index@(.nv.constant0._ZN10layer_norm13ln_bwd_kernelINS_13Kernel_traitsI6__halfS2_fS2_fjLj1024ELj1ELj4ELj1ELj16ENS_18Kernel_traits_baseILj1024ES2_S2_fS2_fjLj128EEEEELb0ELb1ELb1ELb0EEEvNS_9BwdParamsE)
        /*03f4*/ 	.short	0x0210
        /*03f6*/ 	.short	0x0128


	//----- nvinfo : EIATTR_SW_WAR
	.align		4
.L_3581:
        /*03f8*/ 	.byte	0x04, 0x36
        /*03fa*/ 	.short	(.L_3583 - .L_3582)
.L_3582:
        /*03fc*/ 	.word	0x00000008
.L_3583:


//--------------------- .nv.info._ZN10layer_norm13ln_bwd_kernelINS_13Kernel_traitsI6__halfS2_fS2_fjLj1024ELj1ELj4ELj1ELj16ENS_18Kernel_traits_baseILj1024ES2_S2_fS2_fjLj128EEEEELb0ELb1ELb1ELb1EEEvNS_9BwdParamsE --------------------------
	.section	.nv.info._ZN10layer_norm13ln_bwd_kernelINS_13Kernel_traitsI6__halfS2_fS2_fjLj1024ELj1ELj4ELj1ELj16ENS_18Kernel_traits_baseILj1024ES2_S2_fS2_fjLj128EEEEELb0ELb1ELb1ELb1EEEvNS_9BwdParamsE,"",@"SHT_CUDA_INFO"
	.sectionflags	@""
	.align	4


	//----- nvinfo : EIATTR_CUDA_API_VERSION
	.align		4
        /*0000*/ 	.byte	0x04, 0x37
        /*0002*/ 	.short	(.L_3585 - .L_3584)
.L_3584:
        /*0004*/ 	.word	0x00000082


	//----- nvinfo : EIATTR_KPARAM_INFO
	.align		4
.L_3585:
        /*0008*/ 	.byte	0x04, 0x17
        /*000a*/ 	.short	(.L_3587 - .L_3586)
.L_3586:
        /*000c*/ 	.word	0x00000000
        /*0010*/ 	.short	0x0000
        /*0012*/ 	.short	0x0000
        /*0014*/ 	.byte	0x00, 0xf0, 0xa1, 0x04


	//----- nvinfo : EIATTR_SPARSE_MMA_MASK
	.align		4
.L_3587:
        /*0018*/ 	.byte	0x03, 0x50
        /*001a*/ 	.short	0x0000


	//----- nvinfo : EIATTR_MAXREG_COUNT
	.align		4
        /*001c*/ 	.byte	0x03, 0x1b
        /*001e*/ 	.short	0x00ff


	//----- nvinfo : EIATTR_NUM_BARRIERS
	.align		4
        /*0020*/ 	.byte	0x02, 0x4c
        /*0022*/ 	.byte	0x01
	.zero		1


	//----- nvinfo : EIATTR_ANNOTATIONS
	.align		4
        /*0024*/ 	.byte	0x04, 0x55
        /*0026*/ 	.short	(.L_3589 - .L_3588)


	//   ....[0]....
.L_3588:
        /* <DEDUP_REMOVED lines=33> */


	//----- nvinfo : EIATTR_MERCURY_ISA_VERSION
	.align		4
.L_3589:
        /*0228*/ 	.byte	0x03, 0x5f
        /*022a*/ 	.short	0x0101


	//----- nvinfo : EIATTR_COOP_GROUP_MASK_REGIDS
	.align		4
        /*022c*/ 	.byte	0x04, 0x29
        /*022e*/ 	.short	(.L_3591 - .L_3590)


	//   ....[0]....
.L_3590:
        /*0230*/ 	.word	0xffffffff


	//   ....[1]....
        /*0234*/ 	.word	0xffffffff


	//   ....[2]....
        /*0238*/ 	.word	0xffffffff


	//   ....[3]....
        /*023c*/ 	.word	0xffffffff


	//   ....[4]....
        /*0240*/ 	.word	0xffffffff


	//   ....[5]....
        /*0244*/ 	.word	0xffffffff


	//   ....[6]....
        /*0248*/ 	.word	0xffffffff


	//   ....[7]....
        /*024c*/ 	.word	0xffffffff


	//   ....[8]....
        /*0250*/ 	.word	0xffffffff


	//   ....[9]....
        /*0254*/ 	.word	0xffffffff


	//   ....[10]....
        /*0258*/ 	.word	0x050000ce


	//   ....[11]....
        /*025c*/ 	.word	0x050000ce


	//   ....[12]....
        /*0260*/ 	.word	0x050000ce


	//   ....[13]....
        /*0264*/ 	.word	0x050000ce


	//   ....[14]....
        /*0268*/ 	.word	0x050000ce


	//   ....[15]....
        /*026c*/ 	.word	0x050000ce


	//   ....[16]....
        /*0270*/ 	.word	0x050000ce


	//   ....[17]....
        /*0274*/ 	.word	0x050000ce


	//   ....[18]....
        /*0278*/ 	.word	0x050000ce


	//   ....[19]....
        /*027c*/ 	.word	0x050000ce


	//----- nvinfo : EIATTR_COOP_GROUP_INSTR_OFFSETS
	.align		4
.L_3591:
        /*0280*/ 	.byte	0x04, 0x28
        /*0282*/ 	.short	(.L_3593 - .L_3592)


	//   ....[0]....
.L_3592:
        /*0284*/ 	.word	0x000023e0


	//   ....[1]....
        /*0288*/ 	.word	0x00002400


	//   ....[2]....
        /*028c*/ 	.word	0x00002420


	//   ....[3]....
        /*0290*/ 	.word	0x00002440


	//   ....[4]....
        /*0294*/ 	.word	0x00002450


	//   ....[5]....
        /*0298*/ 	.word	0x00002480


	//   ....[6]....
        /*029c*/ 	.word	0x00002490


	//   ....[7]....
        /*02a0*/ 	.word	0x000024c0


	//   ....[8]....
        /*02a4*/ 	.word	0x000024d0


	//   ....[9]....
        /*02a8*/ 	.word	0x000024f0


	//   ....[10]....
        /*02ac*/ 	.word	0x000068b0


	//   ....[11]....
        /*02b0*/ 	.word	0x00006940


	//   ....[12]....
        /*02b4*/ 	.word	0x000069a0


	//   ....[13]....
        /*02b8*/ 	.word	0x000069f0


	//   ....[14]....
        /*02bc*/ 	.word	0x00006a50


	//   ....[15]....
        /*02c0*/ 	.word	0x00006aa0


	//   ....[16]....
        /*02c4*/ 	.word	0x00006b10


	//   ....[17]....
        /*02c8*/ 	.word	0x00006b70


	//   ....[18]....
        /*02cc*/ 	.word	0x00006bd0


	//   ....[19]....
        /*02d0*/ 	.word	0x00006c20


	//----- nvinfo : EIATTR_EXIT_INSTR_OFFSETS
	.align		4
.L_3593:
        /*02d4*/ 	.byte	0x04, 0x1c
        /*02d6*/ 	.short	(.L_3595 - .L_3594)


	//   ....[0]....
.L_3594:
        /*02d8*/ 	.word	0x00006840


	//----- nvinfo : EIATTR_MAX_THREADS
	.align		4
.L_3595:
        /*02dc*/ 	.byte	0x04, 0x05
        /*02de*/ 	.short	(.L_3597 - .L_3596)
.L_3596:
        /*02e0*/ 	.word	0x00000080
        /*02e4*/ 	.word	0x00000001
        /*02e8*/ 	.word	0x00000001


	//----- nvinfo : EIATTR_CRS_STACK_SIZE
	.align		4
.L_3597:
        /*02ec*/ 	.byte	0x04, 0x1e
        /*02ee*/ 	.short	(.L_3599 - .L_3598)
.L_3598:
        /*02f0*/ 	.word	0x00000000


	//----- nvinfo : EIATTR_CBANK_PARAM_SIZE
	.align		4
.L_3599:
        /*02f4*/ 	.byte	0x03, 0x19
        /*02f6*/ 	.short	0x0128


	//----- nvinfo : EIATTR_PARAM_CBANK
	.align		4
        /*02f8*/ 	.byte	0x04, 0x0a
        /*02fa*/ 	.short	(.L_3601 - .L_3600)
	.align		4
.L_3600:
        /*02fc*/ 	.word	index@(.nv.constant0._ZN10layer_norm13ln_bwd_kernelINS_13Kernel_traitsI6__halfS2_fS2_fjLj1024ELj1ELj4ELj1ELj16ENS_18Kernel_traits_baseILj1024ES2_S2_fS2_fjLj128EEEEELb0ELb1ELb1ELb1EEEvNS_9BwdParamsE)
        /*0300*/ 	.short	0x0210
        /*0302*/ 	.short	0x0128


	//----- nvinfo : EIATTR_SW_WAR
	.align		4
.L_3601:
        /*0304*/ 	.byte	0x04, 0x36
        /*0306*/ 	.short	(.L_3603 - .L_3602)
.L_3602:
        /*0308*/ 	.word	0x00000008
.L_3603:


//--------------------- .nv.info._ZN10layer_norm13ln_bwd_kernelINS_13Kernel_traitsI6__halfS2_fS2_fjLj1024ELj1ELj4ELj1ELj16ENS_18Kernel_traits_baseILj1024ES2_S2_fS2_fjLj128EEEEELb1ELb0ELb0ELb0EEEvNS_9BwdParamsE --------------------------
	.section	.nv.info._ZN10layer_norm13ln_bwd_kernelINS_13Kernel_traitsI6__halfS2_fS2_fjLj1024ELj1ELj4ELj1ELj16ENS_18Kernel_traits_baseILj1024ES2_S2_fS2_fjLj128EEEEELb1ELb0ELb0ELb0EEEvNS_9BwdParamsE,"",@"SHT_CUDA_INFO"
	.sectionflags	@""
	.align	4


	//----- nvinfo : EIATTR_CUDA_API_VERSION
	.align		4
        /*0000*/ 	.byte	0x04, 0x37
        /*0002*/ 	.short	(.L_3605 - .L_3604)
.L_3604:
        /*0004*/ 	.word	0x00000082


	//----- nvinfo : EIATTR_KPARAM_INFO
	.align		4
.L_3605:
        /*0008*/ 	.byte	0x04, 0x17
        /*000a*/ 	.short	(.L_3607 - .L_3606)
.L_3606:
        /*000c*/ 	.word	0x00000000
        /*0010*/ 	.short	0x0000
        /*0012*/ 	.short	0x0000
        /*0014*/ 	.byte	0x00, 0xf0, 0xa1, 0x04


	//----- nvinfo : EIATTR_SPARSE_MMA_MASK
	.align		4
.L_3607:
        /*0018*/ 	.byte	0x03, 0x50
        /*001a*/ 	.short	0x0000


	//----- nvinfo : EIATTR_MAXREG_COUNT
	.align		4
        /*001c*/ 	.byte	0x03, 0x1b
        /*001e*/ 	.short	0x00ff


	//----- nvinfo : EIATTR_NUM_BARRIERS
	.align		4
        /*0020*/ 	.byte	0x02, 0x4c
        /*0022*/ 	.byte	0x01
	.zero		1


	//----- nvinfo : EIATTR_MERCURY_ISA_VERSION
	.align		4
        /*0024*/ 	.byte	0x03, 0x5f
        /*0026*/ 	.short	0x0101


	//----- nvinfo : EIATTR_COOP_GROUP_MASK_REGIDS
	.align		4
        /*0028*/ 	.byte	0x04, 0x29
        /*002a*/ 	.short	(.L_3609 - .L_3608)


	//   ....[0]....
.L_3608:
        /*002c*/ 	.word	0xffffffff


	//   ....[1]....
        /*0030*/ 	.word	0xffffffff


	//   ....[2]....
        /*0034*/ 	.word	0xffffffff


	//   ....[3]....
        /*0038*/ 	.word	0xffffffff


	//   ....[4]....
        /*003c*/ 	.word	0xffffffff


	//   ....[5]....
        /*0040*/ 	.word	0xffffffff


	//   ....[6]....
        /*0044*/ 	.word	0xffffffff


	//   ....[7]....
        /*0048*/ 	.word	0xffffffff


	//   ....[8]....
        /*004c*/ 	.word	0xffffffff


	//   ....[9]....
        /*0050*/ 	.word	0xffffffff


	//   ....[10]....
        /*0054*/ 	.word	0x05000094


	//   ....[11]....
        /*0058*/ 	.word	0x05000094


	//   ....[12]....
        /*005c*/ 	.word	0x05000094


	//   ....[13]....
        /*0060*/ 	.word	0x05000094


	//   ....[14]....
        /*0064*/ 	.word	0x05000094


	//   ....[15]....
        /*0068*/ 	.word	0x05000094


	//   ....[16]....
        /*006c*/ 	.word	0x05000094


	//   ....[17]....
        /*0070*/ 	.word	0x05000094


	//   ....[18]....
        /*0074*/ 	.word	0x05000094


	//   ....[19]....
        /*0078*/ 	.word	0x05000094


	//----- nvinfo : EIATTR_COOP_GROUP_INSTR_OFFSETS
	.align		4
.L_3609:
        /*007c*/ 	.byte	0x04, 0x28
        /*007e*/ 	.short	(.L_3611 - .L_3610)


	//   ....[0]....
.L_3610:
        /*0080*/ 	.word	0x00001db0


	//   ....[1]....
        /*0084*/ 	.word	0x00001dc0


	//   ....[2]....
        /*0088*/ 	.word	0x00001df0


	//   ....[3]....
        /*008c*/ 	.word	0x00001e00


	//   ....[4]....
        /*0090*/ 	.word	0x00001e30


	//   ....[5]....
        /*0094*/ 	.word	0x00001e40


	//   ....[6]....
        /*0098*/ 	.word	0x00001e70


	//   ....[7]....
        /*009c*/ 	.word	0x00001e80


	//   ....[8]....
        /*00a0*/ 	.word	0x00001eb0


	//   ....[9]....
        /*00a4*/ 	.word	0x00001ec0


	//   ....[10]....
        /*00a8*/ 	.word	0x000046b0


	//   ....[11]....
        /*00ac*/ 	.word	0x00004750


	//   ....[12]....
        /*00b0*/ 	.word	0x000047b0


	//   ....[13]....
        /*00b4*/ 	.word	0x00004810


	//   ....[14]....
        /*00b8*/ 	.word	0x00004880


	//   ....[15]....
        /*00bc*/ 	.word	0x000048e0


	//   ....[16]....
        /*00c0*/ 	.word	0x00004950


	//   ....[17]....
        /*00c4*/ 	.word	0x000049b0


	//   ....[18]....
        /*00c8*/ 	.word	0x00004a20


	//   ....[19]....
        /*00cc*/ 	.word	0x00004a80


	//----- nvinfo : EIATTR_EXIT_INSTR_OFFSETS
	.align		4
.L_3611:
        /*00d0*/ 	.byte	0x04, 0x1c
        /*00d2*/ 	.short	(.L_3613 - .L_3612)


	//   ....[0]....
.L_3612:
        /*00d4*/ 	.word	0x00004620


	//   ....[1]....
        /*00d8*/ 	.word	0x00004650


	//----- nvinfo : EIATTR_MAX_THREADS
	.align		4
.L_3613:
        /*00dc*/ 	.byte	0x04, 0x05
        /*00de*/ 	.short	(.L_3615 - .L_3614)
.L_3614:
        /*00e0*/ 	.word	0x00000080
        /*00e4*/ 	.word	0x00000001
        /*00e8*/ 	.word	0x00000001


	//----- nvinfo : EIATTR_CRS_STACK_SIZE
	.align		4
.L_3615:
        /*00ec*/ 	.byte	0x04, 0x1e
        /*00ee*/ 	.short	(.L_3617 - .L_3616)
.L_3616:
        /*00f0*/ 	.word	0x00000000


	//----- nvinfo : EIATTR_CBANK_PARAM_SIZE
	.align		4
.L_3617:
        /*00f4*/ 	.byte	0x03, 0x19
        /*00f6*/ 	.short	0x0128


	//----- nvinfo : EIATTR_PARAM_CBANK
	.align		4
        /*00f8*/ 	.byte	0x04, 0x0a
        /*00fa*/ 	.short	(.L_3619 - .L_3618)
	.align		4
.L_3618:
        /*00fc*/ 	.word	index@(.nv.constant0._ZN10layer_norm13ln_bwd_kernelINS_13Kernel_traitsI6__halfS2_fS2_fjLj1024ELj1ELj4ELj1ELj16ENS_18Kernel_traits_baseILj1024ES2_S2_fS2_fjLj128EEEEELb1ELb0ELb0ELb0EEEvNS_9BwdParamsE)
        /*0100*/ 	.short	0x0210
        /*0102*/ 	.short	0x0128


	//----- nvinfo : EIATTR_SW_WAR
	.align		4
.L_3619:
        /*0104*/ 	.byte	0x04, 0x36
        /*0106*/ 	.short	(.L_3621 - .L_3620)
.L_3620:
        /*0108*/ 	.word	0x00000008
.L_3621:


//--------------------- .nv.info._ZN10layer_norm13ln_bwd_kernelINS_13Kernel_traitsI6__halfS2_fS2_fjLj1024ELj1ELj4ELj1ELj16ENS_18Kernel_traits_baseILj1024ES2_S2_fS2_fjLj128EEEEELb1ELb0ELb0ELb1EEEvNS_9BwdParamsE --------------------------
	.section	.nv.info._ZN10layer_norm13ln_bwd_kernelINS_13Kernel_traitsI6__halfS2_fS2_fjLj1024ELj1ELj4ELj1ELj16ENS_18Kernel_traits_baseILj1024ES2_S2_fS2_fjLj128EEEEELb1ELb0ELb0ELb1EEEvNS_9BwdParamsE,"",@"SHT_CUDA_INFO"
	.sectionflags	@""
	.align	4


	//----- nvinfo : EIATTR_CUDA_API_VERSION
	.align		4
        /*0000*/ 	.byte	0x04, 0x37
        /*0002*/ 	.short	(.L_3623 - .L_3622)
.L_3622:
        /*0004*/ 	.word	0x00000082


	//----- nvinfo : EIATTR_KPARAM_INFO
	.align		4
.L_3623:
        /*0008*/ 	.byte	0x04, 0x17
        /*000a*/ 	.short	(.L_3625 - .L_3624)
.L_3624:
        /*000c*/ 	.word	0x00000000
        /*0010*/ 	.short	0x0000
        /*0012*/ 	.short	0x0000
        /*0014*/ 	.byte	0x00, 0xf0, 0xa1, 0x04


	//----- nvinfo : EIATTR_SPARSE_MMA_MASK
	.align		4
.L_3625:
        /*0018*/ 	.byte	0x03, 0x50
        /*001a*/ 	.short	0x0000


	//----- nvinfo : EIATTR_MAXREG_COUNT
	.align		4
        /*001c*/ 	.byte	0x03, 0x1b
        /*001e*/ 	.short	0x00ff


	//----- nvinfo : EIATTR_NUM_BARRIERS
	.align		4
        /*0020*/ 	.byte	0x02, 0x4c
        /*0022*/ 	.byte	0x01
	.zero		1


	//----- nvinfo : EIATTR_MERCURY_ISA_VERSION
	.align		4
        /*0024*/ 	.byte	0x03, 0x5f
        /*0026*/ 	.short	0x0101


	//----- nvinfo : EIATTR_COOP_GROUP_MASK_REGIDS
	.align		4
        /*0028*/ 	.byte	0x04, 0x29
        /*002a*/ 	.short	(.L_3627 - .L_3626)


	//   ....[0]....
.L_3626:
        /*002c*/ 	.word	0xffffffff


	//   ....[1]....
        /*0030*/ 	.word	0xffffffff


	//   ....[2]....
        /*0034*/ 	.word	0xffffffff


	//   ....[3]....
        /*0038*/ 	.word	0xffffffff


	//   ....[4]....
        /*003c*/ 	.word	0xffffffff


	//   ....[5]....
        /*0040*/ 	.word	0xffffffff


	//   ....[6]....
        /*0044*/ 	.word	0xffffffff


	//   ....[7]....
        /*0048*/ 	.word	0xffffffff


	//   ....[8]....
        /*004c*/ 	.word	0xffffffff


	//   ....[9]....
        /*0050*/ 	.word	0xffffffff


	//   ....[10]....
        /*0054*/ 	.word	0x050000cf


	//   ....[11]....
        /*0058*/ 	.word	0x050000cf


	//   ....[12]....
        /*005c*/ 	.word	0x050000cf


	//   ....[13]....
        /*0060*/ 	.word	0x050000cf


	//   ....[14]....
        /*0064*/ 	.word	0x050000cf


	//   ....[15]....
        /*0068*/ 	.word	0x050000cf


	//   ....[16]....
        /*006c*/ 	.word	0x050000cf


	//   ....[17]....
        /*0070*/ 	.word	0x050000cf


	//   ....[18]....
        /*0074*/ 	.word	0x050000cf


	//   ....[19]....
        /*0078*/ 	.word	0x050000cf


	//----- nvinfo : EIATTR_COOP_GROUP_INSTR_OFFSETS
	.align		4
.L_3627:
        /*007c*/ 	.byte	0x04, 0x28
        /*007e*/ 	.short	(.L_3629 - .L_3628)


	//   ....[0]....
.L_3628:
        /*0080*/ 	.word	0x00001c80


	//   ....[1]....
        /*0084*/ 	.word	0x00001c90


	//   ....[2]....
        /*0088*/ 	.word	0x00001cc0


	//   ....[3]....
        /*008c*/ 	.word	0x00001cd0


	//   ....[4]....
        /*0090*/ 	.word	0x00001d00


	//   ....[5]....
        /*0094*/ 	.word	0x00001d10


	//   ....[6]....
        /*0098*/ 	.word	0x00001d40


	//   ....[7]....
        /*009c*/ 	.word	0x00001d50


	//   ....[8]....
        /*00a0*/ 	.word	0x00001d80


	//   ....[9]....
        /*00a4*/ 	.word	0x00001d90


	//   ....[10]....
        /*00a8*/ 	.word	0x00004390


	//   ....[11]....
        /*00ac*/ 	.word	0x00004420


	//   ....[12]....
        /*00b0*/ 	.word	0x00004490


	//   ....[13]....
        /*00b4*/ 	.word	0x000044f0


	//   ....[14]....
        /*00b8*/ 	.word	0x00004560


	//   ....[15]....
        /*00bc*/ 	.word	0x000045c0


	//   ....[16]....
        /*00c0*/ 	.word	0x00004630


	//   ....[17]....
        /*00c4*/ 	.word	0x00004690


	//   ....[18]....
        /*00c8*/ 	.word	0x00004700


	//   ....[19]....
        /*00cc*/ 	.word	0x00004760


	//----- nvinfo : EIATTR_EXIT_INSTR_OFFSETS
	.align		4
.L_3629:
        /*00d0*/ 	.byte	0x04, 0x1c
        /*00d2*/ 	.short	(.L_3631 - .L_3630)


	//   ....[0]....
.L_3630:
        /*00d4*/ 	.word	0x00004320


	//----- nvinfo : EIATTR_MAX_THREADS
	.align		4
.L_3631:
        /*00d8*/ 	.byte	0x04, 0x05
        /*00da*/ 	.short	(.L_3633 - .L_3632)
.L_3632:
        /*00dc*/ 	.word	0x00000080
        /*00e0*/ 	.word	0x00000001
        /*00e4*/ 	.word	0x00000001


	//----- nvinfo : EIATTR_CRS_STACK_SIZE
	.align		4
.L_3633:
        /*00e8*/ 	.byte	0x04, 0x1e
        /*00ea*/ 	.short	(.L_3635 - .L_3634)
.L_3634:
        /*00ec*/ 	.word	0x00000000


	//----- nvinfo : EIATTR_CBANK_PARAM_SIZE
	.align		4
.L_3635:
        /*00f0*/ 	.byte	0x03, 0x19
        /*00f2*/ 	.short	0x0128


	//----- nvinfo : EIATTR_PARAM_CBANK
	.align		4
        /*00f4*/ 	.byte	0x04, 0x0a
        /*00f6*/ 	.short	(.L_3637 - .L_3636)
	.align		4
.L_3636:
        /*00f8*/ 	.word	index@(.nv.constant0._ZN10layer_norm13ln_bwd_kernelINS_13Kernel_traitsI6__halfS2_fS2_fjLj1024ELj1ELj4ELj1ELj16ENS_18Kernel_traits_baseILj1024ES2_S2_fS2_fjLj128EEEEELb1ELb0ELb0ELb1EEEvNS_9BwdParamsE)
        /*00fc*/ 	.short	0x0210
        /*00fe*/ 	.short	0x0128


	//----- nvinfo : EIATTR_SW_WAR
	.align		4
.L_3637:
        /*0100*/ 	.byte	0x04, 0x36
        /*0102*/ 	.short	(.L_3639 - .L_3638)
.L_3638:
        /*0104*/ 	.word	0x00000008
.L_3639:


//--------------------- .nv.info._ZN10layer_norm22ln_bwd_finalize_kernelINS_22Kernel_traits_finalizeILj1024E6__halfS2_fS2_fjLb0ELj1024ELj4ENS_18Kernel_traits_baseILj1024ES2_S2_fS2_fjLj1024EEEEELb0ELb0EEEvNS_9BwdParamsE --------------------------
	.section	.nv.info._ZN10layer_norm22ln_bwd_finalize_kernelINS_22Kernel_traits_finalizeILj1024E6__halfS2_fS2_fjLb0ELj1024ELj4ENS_18Kernel_traits_baseILj1024ES2_S2_fS2_fjLj1024EEEEELb0ELb0EEEvNS_9BwdParamsE,"",@"SHT_CUDA_INFO"
	.sectionflags	@""
	.align	4


	//----- nvinfo : EIATTR_CUDA_API_VERSION
	.align		4
        /*0000*/ 	.byte	0x04, 0x37
        /*0002*/ 	.short	(.L_3641 - .L_3640)
.L_3640:
        /*0004*/ 	.word	0x00000082


	//----- nvinfo : EIATTR_KPARAM_INFO
	.align		4
.L_3641:
        /*0008*/ 	.byte	0x04, 0x17
        /*000a*/ 	.short	(.L_3643 - .L_3642)
.L_3642:
        /*000c*/ 	.word	0x00000000
        /*0010*/ 	.short	0x0000
        /*0012*/ 	.short	0x0000
        /*0014*/ 	.byte	0x00, 0xf0, 0xa1, 0x04


	//----- nvinfo : EIATTR_SPARSE_MMA_MASK
	.align		4
.L_3643:
        /*0018*/ 	.byte	0x03, 0x50
        /*001a*/ 	.short	0x0000


	//----- nvinfo : EIATTR_MAXREG_COUNT
	.align		4
        /*001c*/ 	.byte	0x03, 0x1b
        /*001e*/ 	.short	0x0040


	//----- nvinfo : EIATTR_NUM_BARRIERS
	.align		4
        /*0020*/ 	.byte	0x02, 0x4c
        /*0022*/ 	.byte	0x01
	.zero		1


	//----- nvinfo : EIATTR_MERCURY_ISA_VERSION
	.align		4
        /*0024*/ 	.byte	0x03, 0x5f
        /*0026*/ 	.short	0x0101


	//----- nvinfo : EIATTR_COOP_GROUP_MASK_REGIDS
	.align		4
        /*0028*/ 	.byte	0x04, 0x29
        /*002a*/ 	.short	(.L_3645 - .L_3644)


	//   ....[0]....
.L_3644:
        /*002c*/ 	.word	0xffffffff


	//   ....[1]....
        /*0030*/ 	.word	0xffffffff


	//   ....[2]....
        /*0034*/ 	.word	0xffffffff


	//   ....[3]....
        /*0038*/ 	.word	0xffffffff


	//   ....[4]....
        /*003c*/ 	.word	0xffffffff


	//   ....[5]....
        /*0040*/ 	.word	0xffffffff


	//   ....[6]....
        /*0044*/ 	.word	0xffffffff


	//   ....[7]....
        /*0048*/ 	.word	0xffffffff


	//   ....[8]....
        /*004c*/ 	.word	0xffffffff


	//   ....[9]....
        /*0050*/ 	.word	0xffffffff


	//   ....[10]....
        /*0054*/ 	.word	0x05000013


	//   ....[11]....
        /*0058*/ 	.word	0x05000013


	//   ....[12]....
        /*005c*/ 	.word	0x05000013


	//   ....[13]....
        /*0060*/ 	.word	0x05000013


	//   ....[14]....
        /*0064*/ 	.word	0x05000013


	//   ....[15]....
        /*0068*/ 	.word	0x05000013


	//   ....[16]....
        /*006c*/ 	.word	0x05000013


	//   ....[17]....
        /*0070*/ 	.word	0x05000013


	//   ....[18]....
        /*0074*/ 	.word	0x05000013


	//   ....[19]....
        /*0078*/ 	.word	0x05000013


	//----- nvinfo : EIATTR_COOP_GROUP_INSTR_OFFSETS
	.align		4
.L_3645:
        /*007c*/ 	.byte	0x04, 0x28
        /*007e*/ 	.short	(.L_3647 - .L_3646)


	//   ....[0]....
.L_3646:
        /*0080*/ 	.word	0x000008e0


	//   ....[1]....
        /*0084*/ 	.word	0x000008f0


	//   ....[2]....
        /*0088*/ 	.word	0x00000920


	//   ....[3]....
        /*008c*/ 	.word	0x00000930


	//   ....[4]....
        /*0090*/ 	.word	0x00000960


	//   ....[5]....
        /*0094*/ 	.word	0x00000970


	//   ....[6]....
        /*0098*/ 	.word	0x000009a0


	//   ....[7]....
        /*009c*/ 	.word	0x000009b0


	//   ....[8]....
        /*00a0*/ 	.word	0x000009e0


	//   ....[9]....
        /*00a4*/ 	.word	0x000009f0


	//   ....[10]....
        /*00a8*/ 	.word	0x00000c10


	//   ....[11]....
        /*00ac*/ 	.word	0x00000c80


	//   ....[12]....
        /*00b0*/ 	.word	0x00000cf0


	//   ....[13]....
        /*00b4*/ 	.word	0x00000d60


	//   ....[14]....
        /*00b8*/ 	.word	0x00000dd0


	//   ....[15]....
        /*00bc*/ 	.word	0x00000e30


	//   ....[16]....
        /*00c0*/ 	.word	0x00000ea0


	//   ....[17]....
        /*00c4*/ 	.word	0x00000f10


	//   ....[18]....
        /*00c8*/ 	.word	0x00000f80


	//   ....[19]....
        /*00cc*/ 	.word	0x00000ff0


	//----- nvinfo : EIATTR_EXIT_INSTR_OFFSETS
	.align		4
.L_3647:
        /*00d0*/ 	.byte	0x04, 0x1c
        /*00d2*/ 	.short	(.L_3649 - .L_3648)


	//   ....[0]....
.L_3648:
        /*00d4*/ 	.word	0x00000070


	//   ....[1]....
        /*00d8*/ 	.word	0x00000bb0


	//----- nvinfo : EIATTR_MAX_THREADS
	.align		4
.L_3649:
        /*00dc*/ 	.byte	0x04, 0x05
        /*00de*/ 	.short	(.L_3651 - .L_3650)
.L_3650:
        /*00e0*/ 	.word	0x00000400
        /*00e4*/ 	.word	0x00000001
        /*00e8*/ 	.word	0x00000001


	//----- nvinfo : EIATTR_CRS_STACK_SIZE
	.align		4
.L_3651:
        /*00ec*/ 	.byte	0x04, 0x1e
        /*00ee*/ 	.short	(.L_3653 - .L_3652)
.L_3652:
        /*00f0*/ 	.word	0x00000000


	//----- nvinfo : EIATTR_CBANK_PARAM_SIZE
	.align		4
.L_3653:
        /*00f4*/ 	.byte	0x03, 0x19
        /*00f6*/ 	.short	0x0128


	//----- nvinfo : EIATTR_PARAM_CBANK
	.align		4
        /*00f8*/ 	.byte	0x04, 0x0a
        /*00fa*/ 	.short	(.L_3655 - .L_3654)
	.align		4
.L_3654:
        /*00fc*/ 	.word	index@(.nv.constant0._ZN10layer_norm22ln_bwd_finalize_kernelINS_22Kernel_traits_finalizeILj1024E6__halfS2_fS2_fjLb0ELj1024ELj4ENS_18Kernel_traits_baseILj1024ES2_S2_fS2_fjLj1024EEEEELb0ELb0EEEvNS_9BwdParamsE)
        /*0100*/ 	.short	0x0210
        /*0102*/ 	.short	0x0128


	//----- nvinfo : EIATTR_SW_WAR
	.align		4
.L_3655:
        /*0104*/ 	.byte	0x04, 0x36
        /*0106*/ 	.short	(.L_3657 - .L_3656)
.L_3656:
        /*0108*/ 	.word	0x00000008
.L_3657:


//--------------------- .nv.info._ZN10layer_norm13ln_bwd_kernelINS_13Kernel_traitsI6__halfS2_fS2_fjLj1024ELj1ELj4ELj1ELj16ENS_18Kernel_traits_baseILj1024ES2_S2_fS2_fjLj128EEEEELb1ELb0ELb1ELb0EEEvNS_9BwdParamsE --------------------------
	.section	.nv.info._ZN10layer_norm13ln_bwd_kernelINS_13Kernel_traitsI6__halfS2_fS2_fjLj1024ELj1ELj4ELj1ELj16ENS_18Kernel_traits_baseILj1024ES2_S2_fS2_fjLj128EEEEELb1ELb0ELb1ELb0EEEvNS_9BwdParamsE,"",@"SHT_CUDA_INFO"
	.sectionflags	@""
	.align	4


	//----- nvinfo : EIATTR_CUDA_API_VERSION
	.align		4
        /*0000*/ 	.byte	0x04, 0x37
        /*0002*/ 	.short	(.L_3659 - .L_3658)
.L_3658:
        /*0004*/ 	.word	0x00000082


	//----- nvinfo : EIATTR_KPARAM_INFO
	.align		4
.L_3659:
        /*0008*/ 	.byte	0x04, 0x17
        /*000a*/ 	.short	(.L_3661 - .L_3660)
.L_3660:
        /*000c*/ 	.word	0x00000000
        /*0010*/ 	.short	0x0000
        /*0012*/ 	.short	0x0000
        /*0014*/ 	.byte	0x00, 0xf0, 0xa1, 0x04


	//----- nvinfo : EIATTR_SPARSE_MMA_MASK
	.align		4
.L_3661:
        /*0018*/ 	.byte	0x03, 0x50
        /*001a*/ 	.short	0x0000


	//----- nvinfo : EIATTR_MAXREG_COUNT
	.align		4
        /*001c*/ 	.byte	0x03, 0x1b
        /*001e*/ 	.short	0x00ff


	//----- nvinfo : EIATTR_NUM_BARRIERS
	.align		4
        /*0020*/ 	.byte	0x02, 0x4c
        /*0022*/ 	.byte	0x01
	.zero		1


	//----- nvinfo : EIATTR_MERCURY_ISA_VERSION
	.align		4
        /*0024*/ 	.byte	0x03, 0x5f
        /*0026*/ 	.short	0x0101


	//----- nvinfo : EIATTR_COOP_GROUP_MASK_REGIDS
	.align		4
        /*0028*/ 	.byte	0x04, 0x29
        /*002a*/ 	.short	(.L_3663 - .L_3662)


	//   ....[0]....
.L_3662:
        /*002c*/ 	.word	0xffffffff


	//   ....[1]....
        /*0030*/ 	.word	0xffffffff


	//   ....[2]....
        /*0034*/ 	.word	0xffffffff


	//   ....[3]....
        /*0038*/ 	.word	0xffffffff


	//   ....[4]....
        /*003c*/ 	.word	0xffffffff


	//   ....[5]....
        /*0040*/ 	.word	0xffffffff


	//   ....[6]....
        /*0044*/ 	.word	0xffffffff


	//   ....[7]....
        /*0048*/ 	.word	0xffffffff


	//   ....[8]....
        /*004c*/ 	.word	0xffffffff


	//   ....[9]....
        /*0050*/ 	.word	0xffffffff


	//   ....[10]....
        /*0054*/ 	.word	0x05000098


	//   ....[11]....
        /*0058*/ 	.word	0x05000098


	//   ....[12]....
        /*005c*/ 	.word	0x05000098


	//   ....[13]....
        /*0060*/ 	.word	0x05000098


	//   ....[14]....
        /*0064*/ 	.word	0x05000098


	//   ....[15]....
        /*0068*/ 	.word	0x05000098


	//   ....[16]....
        /*006c*/ 	.word	0x05000098


	//   ....[17]....
        /*0070*/ 	.word	0x05000098


	//   ....[18]....
        /*0074*/ 	.word	0x05000098


	//   ....[19]....
        /*0078*/ 	.word	0x05000098


	//----- nvinfo : EIATTR_COOP_GROUP_INSTR_OFFSETS
	.align		4
.L_3663:
        /*007c*/ 	.byte	0x04, 0x28
        /*007e*/ 	.short	(.L_3665 - .L_3664)


	//   ....[0]....
.L_3664:
        /*0080*/ 	.word	0x00002200


	//   ....[1]....
        /*0084*/ 	.word	0x00002210


	//   ....[2]....
        /*0088*/ 	.word	0x00002240


	//   ....[3]....
        /*008c*/ 	.word	0x00002250


	//   ....[4]....
        /*0090*/ 	.word	0x00002280


	//   ....[5]....
        /*0094*/ 	.word	0x00002290


	//   ....[6]....
        /*0098*/ 	.word	0x000022c0


	//   ....[7]....
        /*009c*/ 	.word	0x000022d0


	//   ....[8]....
        /*00a0*/ 	.word	0x00002300


	//   ....[9]....
        /*00a4*/ 	.word	0x00002310


	//   ....[10]....
        /*00a8*/ 	.word	0x00006160


	//   ....[11]....
        /*00ac*/ 	.word	0x00006200


	//   ....[12]....
        /*00b0*/ 	.word	0x00006260


	//   ....[13]....
        /*00b4*/ 	.word	0x000062c0


	//   ....[14]....
        /*00b8*/ 	.word	0x00006330


	//   ....[15]....
        /*00bc*/ 	.word	0x00006390


	//   ....[16]....
        /*00c0*/ 	.word	0x00006400


	//   ....[17]....
        /*00c4*/ 	.word	0x00006460


	//   ....[18]....
        /*00c8*/ 	.word	0x000064d0


	//   ....[19]....
        /*00cc*/ 	.word	0x00006530


	//----- nvinfo : EIATTR_EXIT_INSTR_OFFSETS
	.align		4
.L_3665:
        /*00d0*/ 	.byte	0x04, 0x1c
        /*00d2*/ 	.short	(.L_3667 - .L_3666)


	//   ....[0]....
.L_3666:
        /*00d4*/ 	.word	0x000060d0


	//   ....[1]....
        /*00d8*/ 	.word	0x00006100


	//----- nvinfo : EIATTR_MAX_THREADS
	.align		4
.L_3667:
        /*00dc*/ 	.byte	0x04, 0x05
        /*00de*/ 	.short	(.L_3669 - .L_3668)
.L_3668:
        /*00e0*/ 	.word	0x00000080
        /*00e4*/ 	.word	0x00000001
        /*00e8*/ 	.word	0x00000001


	//----- nvinfo : EIATTR_CRS_STACK_SIZE
	.align		4
.L_3669:
        /*00ec*/ 	.byte	0x04, 0x1e
        /*00ee*/ 	.short	(.L_3671 - .L_3670)
.L_3670:
        /*00f0*/ 	.word	0x00000000


	//----- nvinfo : EIATTR_CBANK_PARAM_SIZE
	.align		4
.L_3671:
        /*00f4*/ 	.byte	0x03, 0x19
        /*00f6*/ 	.short	0x0128


	//----- nvinfo : EIATTR_PARAM_CBANK
	.align		4
        /*00f8*/ 	.byte	0x04, 0x0a
        /*00fa*/ 	.short	(.L_3673 - .L_3672)
	.align		4
.L_3672:
        /*00fc*/ 	.word	index@(.nv.constant0._ZN10layer_norm13ln_bwd_kernelINS_13Kernel_traitsI6__halfS2_fS2_fjLj1024ELj1ELj4ELj1ELj16ENS_18Kernel_traits_baseILj1024ES2_S2_fS2_fjLj128EEEEELb1ELb0ELb1ELb0EEEvNS_9BwdParamsE)
        /*0100*/ 	.short	0x0210
        /*0102*/ 	.short	0x0128


	//----- nvinfo : EIATTR_SW_WAR
	.align		4
.L_3673:
        /*0104*/ 	.byte	0x04, 0x36
        /*0106*/ 	.short	(.L_3675 - .L_3674)
.L_3674:
        /*0108*/ 	.word	0x00000008
.L_3675:


//--------------------- .nv.info._ZN10layer_norm22ln_bwd_finalize_kernelINS_22Kernel_traits_finalizeILj1024E6__halfS2_fS2_fjLb0ELj1024ELj4ENS_18Kernel_traits_baseILj1024ES2_S2_fS2_fjLj1024EEEEELb0ELb1EEEvNS_9BwdParamsE --------------------------
	.section	.nv.info._ZN10layer_norm22ln_bwd_finalize_kernelINS_22Kernel_traits_finalizeILj1024E6__halfS2_fS2_fjLb0ELj1024ELj4ENS_18Kernel_traits_baseILj1024ES2_S2_fS2_fjLj1024EEEEELb0ELb1EEEvNS_9BwdParamsE,"",@"SHT_CUDA_INFO"
	.sectionflags	@""
	.align	4


	//----- nvinfo : EIATTR_CUDA_API_VERSION
	.align		4
        /*0000*/ 	.byte	0x04, 0x37
        /*0002*/ 	.short	(.L_3677 - .L_3676)
.L_3676:
        /*0004*/ 	.word	0x00000082


	//----- nvinfo : EIATTR_KPARAM_INFO
	.align		4
.L_3677:
        /*0008*/ 	.byte	0x04, 0x17
        /*000a*/ 	.short	(.L_3679 - .L_3678)
.L_3678:
        /*000c*/ 	.word	0x00000000
        /*0010*/ 	.short	0x0000
        /*0012*/ 	.short	0x0000
        /*0014*/ 	.byte	0x00, 0xf0, 0xa1, 0x04


	//----- nvinfo : EIATTR_SPARSE_MMA_MASK
	.align		4
.L_3679:
        /*0018*/ 	.byte	0x03, 0x50
        /*001a*/ 	.short	0x0000


	//----- nvinfo : EIATTR_MAXREG_COUNT
	.align		4
        /*001c*/ 	.byte	0x03, 0x1b
        /*001e*/ 	.short	0x0040


	//----- nvinfo : EIATTR_NUM_BARRIERS
	.align		4
        /*0020*/ 	.byte	0x02, 0x4c
        /*0022*/ 	.byte	0x01
	.zero		1


	//----- nvinfo : EIATTR_MERCURY_ISA_VERSION
	.align		4
        /*0024*/ 	.byte	0x03, 0x5f
        /*0026*/ 	.short	0x0101


	//----- nvinfo : EIATTR_COOP_GROUP_MASK_REGIDS
	.align		4
        /*0028*/ 	.byte	0x04, 0x29
        /*002a*/ 	.short	(.L_3681 - .L_3680)


	//   ....[0]....
.L_3680:
        /*002c*/ 	.word	0xffffffff


	//   ....[1]....
        /*0030*/ 	.word	0xffffffff


	//   ....[2]....
        /*0034*/ 	.word	0xffffffff


	//   ....[3]....
        /*0038*/ 	.word	0xffffffff


	//   ....[4]....
        /*003c*/ 	.word	0xffffffff


	//   ....[5]....
        /*0040*/ 	.word	0xffffffff


	//   ....[6]....
        /*0044*/ 	.word	0xffffffff


	//   ....[7]....
        /*0048*/ 	.word	0xffffffff


	//   ....[8]....
        /*004c*/ 	.word	0xffffffff


	//   ....[9]....
        /*0050*/ 	.word	0xffffffff


	//   ....[10]....
        /*0054*/ 	.word	0x05000011


	//   ....[11]....
        /*0058*/ 	.word	0x05000011


	//   ....[12]....
        /*005c*/ 	.word	0x05000011


	//   ....[13]....
        /*0060*/ 	.word	0x05000011


	//   ....[14]....
        /*0064*/ 	.word	0x05000011


	//   ....[15]....
        /*0068*/ 	.word	0x05000011


	//   ....[16]....
        /*006c*/ 	.word	0x05000011


	//   ....[17]....
        /*0070*/ 	.word	0x05000011


	//   ....[18]....
        /*0074*/ 	.word	0x05000011


	//   ....[19]....
        /*0078*/ 	.word	0x05000011


	//----- nvinfo : EIATTR_COOP_GROUP_INSTR_OFFSETS
	.align		4
.L_3681:
        /*007c*/ 	.byte	0x04, 0x28
        /*007e*/ 	.short	(.L_3683 - .L_3682)


	//   ....[0]....
.L_3682:
        /*0080*/ 	.word	0x000008e0


	//   ....[1]....
        /*0084*/ 	.word	0x000008f0


	//   ....[2]....
        /*0088*/ 	.word	0x00000920


	//   ....[3]....
        /*008c*/ 	.word	0x00000930


	//   ....[4]....
        /*0090*/ 	.word	0x00000960


	//   ....[5]....
        /*0094*/ 	.word	0x00000970


	//   ....[6]....
        /*0098*/ 	.word	0x000009a0


	//   ....[7]....
        /*009c*/ 	.word	0x000009b0


	//   ....[8]....
        /*00a0*/ 	.word	0x000009e0


	//   ....[9]....
        /*00a4*/ 	.word	0x000009f0


	//   ....[10]....
        /*00a8*/ 	.word	0x00000bf0


	//   ....[11]....
        /*00ac*/ 	.word	0x00000c60


	//   ....[12]....
        /*00b0*/ 	.word	0x00000cd0


	//   ....[13]....
        /*00b4*/ 	.word	0x00000d40


	//   ....[14]....
        /*00b8*/ 	.word	0x00000db0


	//   ....[15]....
        /*00bc*/ 	.word	0x00000e10


	//   ....[16]....
        /*00c0*/ 	.word	0x00000e80


	//   ....[17]....
        /*00c4*/ 	.word	0x00000ef0


	//   ....[18]....
        /*00c8*/ 	.word	0x00000f60


	//   ....[19]....
        /*00cc*/ 	.word	0x00000fd0


	//----- nvinfo : EIATTR_EXIT_INSTR_OFFSETS
	.align		4
.L_3683:
        /*00d0*/ 	.byte	0x04, 0x1c
        /*00d2*/ 	.short	(.L_3685 - .L_3684)


	//   ....[0]....
.L_3684:
        /*00d4*/ 	.word	0x00000070


	//   ....[1]....
        /*00d8*/ 	.word	0x00000b90


	//----- nvinfo : EIATTR_MAX_THREADS
	.align		4
.L_3685:
        /*00dc*/ 	.byte	0x04, 0x05
        /*00de*/ 	.short	(.L_3687 - .L_3686)
.L_3686:
        /*00e0*/ 	.word	0x00000400
        /*00e4*/ 	.word	0x00000001
        /*00e8*/ 	.word	0x00000001


	//----- nvinfo : EIATTR_CRS_STACK_SIZE
	.align		4
.L_3687:
        /*00ec*/ 	.byte	0x04, 0x1e
        /*00ee*/ 	.short	(.L_3689 - .L_3688)
.L_3688:
        /*00f0*/ 	.word	0x00000000


	//----- nvinfo : EIATTR_CBANK_PARAM_SIZE
	.align		4
.L_3689:
        /*00f4*/ 	.byte	0x03, 0x19
        /*00f6*/ 	.short	0x0128


	//----- nvinfo : EIATTR_PARAM_CBANK
	.align		4
        /*00f8*/ 	.byte	0x04, 0x0a
        /*00fa*/ 	.short	(.L_3691 - .L_3690)
	.align		4
.L_3690:
        /*00fc*/ 	.word	index@(.nv.constant0._ZN10layer_norm22ln_bwd_finalize_kernelINS_22Kernel_traits_finalizeILj1024E6__halfS2_fS2_fjLb0ELj1024ELj4ENS_18Kernel_traits_baseILj1024ES2_S2_fS2_fjLj1024EEEEELb0ELb1EEEvNS_9BwdParamsE)
        /*0100*/ 	.short	0x0210
        /*0102*/ 	.short	0x0128


	//----- nvinfo : EIATTR_SW_WAR
	.align		4
.L_3691:
        /*0104*/ 	.byte	0x04, 0x36
        /*0106*/ 	.short	(.L_3693 - .L_3692)
.L_3692:
        /*0108*/ 	.word	0x00000008
.L_3693:


//--------------------- .nv.info._ZN10layer_norm13ln_bwd_kernelINS_13Kernel_traitsI6__halfS2_fS2_fjLj1024ELj1ELj4ELj1ELj16ENS_18Kernel_traits_baseILj1024ES2_S2_fS2_fjLj128EEEEELb1ELb0ELb1ELb1EEEvNS_9BwdParamsE --------------------------
	.section	.nv.info._ZN10layer_norm13ln_bwd_kernelINS_13Kernel_traitsI6__halfS2_fS2_fjLj1024ELj1ELj4ELj1ELj16ENS_18Kernel_traits_baseILj1024ES2_S2_fS2_fjLj128EEEEELb1ELb0ELb1ELb1EEEvNS_9BwdParamsE,"",@"SHT_CUDA_INFO"
	.sectionflags	@""
	.align	4


	//----- nvinfo : EIATTR_CUDA_API_VERSION
	.align		4
        /*0000*/ 	.byte	0x04, 0x37
        /*0002*/ 	.short	(.L_3695 - .L_3694)
.L_3694:
        /*0004*/ 	.word	0x00000082


	//----- nvinfo : EIATTR_KPARAM_INFO
	.align		4
.L_3695:
        /*0008*/ 	.byte	0x04, 0x17
        /*000a*/ 	.short	(.L_3697 - .L_3696)
.L_3696:
        /*000c*/ 	.word	0x00000000
        /*0010*/ 	.short	0x0000
        /*0012*/ 	.short	0x0000
        /*0014*/ 	.byte	0x00, 0xf0, 0xa1, 0x04


	//----- nvinfo : EIATTR_SPARSE_MMA_MASK
	.align		4
.L_3697:
        /*0018*/ 	.byte	0x03, 0x50
        /*001a*/ 	.short	0x0000


	//----- nvinfo : EIATTR_MAXREG_COUNT
	.align		4
        /*001c*/ 	.byte	0x03, 0x1b
        /*001e*/ 	.short	0x00ff


	//----- nvinfo : EIATTR_NUM_BARRIERS
	.align		4
        /*0020*/ 	.byte	0x02, 0x4c
        /*0022*/ 	.byte	0x01
	.zero		1


	//----- nvinfo : EIATTR_MERCURY_ISA_VERSION
	.align		4
        /*0024*/ 	.byte	0x03, 0x5f
        /*0026*/ 	.short	0x0101


	//----- nvinfo : EIATTR_COOP_GROUP_MASK_REGIDS
	.align		4
        /*0028*/ 	.byte	0x04, 0x29
        /*002a*/ 	.short	(.L_3699 - .L_3698)


	//   ....[0]....
.L_3698:
        /*002c*/ 	.word	0xffffffff


	//   ....[1]....
        /*0030*/ 	.word	0xffffffff


	//   ....[2]....
        /*0034*/ 	.word	0xffffffff


	//   ....[3]....
        /*0038*/ 	.word	0xffffffff


	//   ....[4]....
        /*003c*/ 	.word	0xffffffff


	//   ....[5]....
        /*0040*/ 	.word	0xffffffff


	//   ....[6]....
        /*0044*/ 	.word	0xffffffff


	//   ....[7]....
        /*0048*/ 	.word	0xffffffff


	//   ....[8]....
        /*004c*/ 	.word	0xffffffff


	//   ....[9]....
        /*0050*/ 	.word	0xffffffff


	//   ....[10]....
        /*0054*/ 	.word	0x050000a7


	//   ....[11]....
        /*0058*/ 	.word	0x050000a7


	//   ....[12]....
        /*005c*/ 	.word	0x050000a7


	//   ....[13]....
        /*0060*/ 	.word	0x050000a7


	//   ....[14]....
        /*0064*/ 	.word	0x050000a7


	//   ....[15]....
        /*0068*/ 	.word	0x050000a7


	//   ....[16]....
        /*006c*/ 	.word	0x050000a7


	//   ....[17]....
        /*0070*/ 	.word	0x050000a7


	//   ....[18]....
        /*0074*/ 	.word	0x050000a7


	//   ....[19]....
        /*0078*/ 	.word	0x050000a7


	//----- nvinfo : EIATTR_COOP_GROUP_INSTR_OFFSETS
	.align		4
.L_3699:
        /*007c*/ 	.byte	0x04, 0x28
        /*007e*/ 	.short	(.L_3701 - .L_3700)


	//   ....[0]....
.L_3700:
        /*0080*/ 	.word	0x00002010


	//   ....[1]....
        /*0084*/ 	.word	0x00002020


	//   ....[2]....
        /*0088*/ 	.word	0x00002050


	//   ....[3]....
        /*008c*/ 	.word	0x00002060


	//   ....[4]....
        /*0090*/ 	.word	0x00002090


	//   ....[5]....
        /*0094*/ 	.word	0x000020a0


	//   ....[6]....
        /*0098*/ 	.word	0x000020d0


	//   ....[7]....
        /*009c*/ 	.word	0x000020e0


	//   ....[8]....
        /*00a0*/ 	.word	0x00002110


	//   ....[9]....
        /*00a4*/ 	.word	0x00002120


	//   ....[10]....
        /*00a8*/ 	.word	0x000058a0


	//   ....[11]....
        /*00ac*/ 	.word	0x00005930


	//   ....[12]....
        /*00b0*/ 	.word	0x000059a0


	//   ....[13]....
        /*00b4*/ 	.word	0x00005a00


	//   ....[14]....
        /*00b8*/ 	.word	0x00005a70


	//   ....[15]....
        /*00bc*/ 	.word	0x00005ad0


	//   ....[16]....
        /*00c0*/ 	.word	0x00005b40


	//   ....[17]....
        /*00c4*/ 	.word	0x00005ba0


	//   ....[18]....
        /*00c8*/ 	.word	0x00005c10


	//   ....[19]....
        /*00cc*/ 	.word	0x00005c70


	//----- nvinfo : EIATTR_EXIT_INSTR_OFFSETS
	.align		4
.L_3701:
        /*00d0*/ 	.byte	0x04, 0x1c
        /*00d2*/ 	.short	(.L_3703 - .L_3702)


	//   ....[0]....
.L_3702:
        /*00d4*/ 	.word	0x00005830


	//----- nvinfo : EIATTR_MAX_THREADS
	.align		4
.L_3703:
        /*00d8*/ 	.byte	0x04, 0x05
        /*00da*/ 	.short	(.L_3705 - .L_3704)
.L_3704:
        /*00dc*/ 	.word	0x00000080
        /*00e0*/ 	.word	0x00000001
        /*00e4*/ 	.word	0x00000001


	//----- nvinfo : EIATTR_CRS_STACK_SIZE
	.align		4
.L_3705:
        /*00e8*/ 	.byte	0x04, 0x1e
        /*00ea*/ 	.short	(.L_3707 - .L_3706)
.L_3706:
        /*00ec*/ 	.word	0x00000000


	//----- nvinfo : EIATTR_CBANK_PARAM_SIZE
	.align		4
.L_3707:
        /*00f0*/ 	.byte	0x03, 0x19
        /*00f2*/ 	.short	0x0128


	//----- nvinfo : EIATTR_PARAM_CBANK
	.align		4
        /*00f4*/ 	.byte	0x04, 0x0a
        /*00f6*/ 	.short	(.L_3709 - .L_3708)
	.align		4
.L_3708:
        /*00f8*/ 	.word	index@(.nv.constant0._ZN10layer_norm13ln_bwd_kernelINS_13Kernel_traitsI6__halfS2_fS2_fjLj1024ELj1ELj4ELj1ELj16ENS_18Kernel_traits_baseILj1024ES2_S2_fS2_fjLj128EEEEELb1ELb0ELb1ELb1EEEvNS_9BwdParamsE)
        /*00fc*/ 	.short	0x0210
        /*00fe*/ 	.short	0x0128


	//----- nvinfo : EIATTR_SW_WAR
	.align		4
.L_3709:
        /*0100*/ 	.byte	0x04, 0x36
        /*0102*/ 	.short	(.L_3711 - .L_3710)
.L_3710:
        /*0104*/ 	.word	0x00000008
.L_3711:


//--------------------- .nv.info._ZN10layer_norm13ln_bwd_kernelINS_13Kernel_traitsI6__halfS2_fS2_fjLj1024ELj1ELj4ELj1ELj16ENS_18Kernel_traits_baseILj1024ES2_S2_fS2_fjLj128EEEEELb1ELb1ELb0ELb0EEEvNS_9BwdParamsE --------------------------
	.section	.nv.info._ZN10layer_norm13ln_bwd_kernelINS_13Kernel_traitsI6__halfS2_fS2_fjLj1024ELj1ELj4ELj1ELj16ENS_18Kernel_traits_baseILj1024ES2_S2_fS2_fjLj128EEEEELb1ELb1ELb0ELb0EEEvNS_9BwdParamsE,"",@"SHT_CUDA_INFO"
	.sectionflags	@""
	.align	4


	//----- nvinfo : EIATTR_CUDA_API_VERSION
	.align		4
        /*0000*/ 	.byte	0x04, 0x37
        /*0002*/ 	.short	(.L_3713 - .L_3712)
.L_3712:
        /*0004*/ 	.word	0x00000082


	//----- nvinfo : EIATTR_KPARAM_INFO
	.align		4
.L_3713:
        /*0008*/ 	.byte	0x04, 0x17
        /*000a*/ 	.short	(.L_3715 - .L_3714)
.L_3714:
        /*000c*/ 	.word	0x00000000
        /*0010*/ 	.short	0x0000
        /*0012*/ 	.short	0x0000
        /*0014*/ 	.byte	0x00, 0xf0, 0xa1, 0x04


	//----- nvinfo : EIATTR_SPARSE_MMA_MASK
	.align		4
.L_3715:
        /*0018*/ 	.byte	0x03, 0x50
        /*001a*/ 	.short	0x0000


	//----- nvinfo : EIATTR_MAXREG_COUNT
	.align		4
        /*001c*/ 	.byte	0x03, 0x1b
        /*001e*/ 	.short	0x00ff


	//----- nvinfo : EIATTR_NUM_BARRIERS
	.align		4
        /*0020*/ 	.byte	0x02, 0x4c
        /*0022*/ 	.byte	0x01
	.zero		1


	//----- nvinfo : EIATTR_ANNOTATIONS
	.align		4
        /*0024*/ 	.byte	0x04, 0x55
        /*0026*/ 	.short	(.L_3717 - .L_3716)


	//   ....[0]....
.L_3716:
        /* <DEDUP_REMOVED lines=45> */


	//----- nvinfo : EIATTR_MERCURY_ISA_VERSION
	.align		4
.L_3717:
        /*02e8*/ 	.byte	0x03, 0x5f
        /*02ea*/ 	.short	0x0101


	//----- nvinfo : EIATTR_COOP_GROUP_MASK_REGIDS
	.align		4
        /*02ec*/ 	.byte	0x04, 0x29
        /*02ee*/ 	.short	(.L_3719 - .L_3718)


	//   ....[0]....
.L_3718:
        /*02f0*/ 	.word	0xffffffff


	//   ....[1]....
        /*02f4*/ 	.word	0xffffffff


	//   ....[2]....
        /*02f8*/ 	.word	0xffffffff


	//   ....[3]....
        /*02fc*/ 	.word	0xffffffff


	//   ....[4]....
        /*0300*/ 	.word	0xffffffff


	//   ....[5]....
        /*0304*/ 	.word	0xffffffff


	//   ....[6]....
        /*0308*/ 	.word	0xffffffff


	//   ....[7]....
        /*030c*/ 	.word	0xffffffff


	//   ....[8]....
        /*0310*/ 	.word	0xffffffff


	//   ....[9]....
        /*0314*/ 	.word	0xffffffff


	//   ....[10]....
        /*0318*/ 	.word	0x050000a4


	//   ....[11]....
        /*031c*/ 	.word	0x050000a4


	//   ....[12]....
        /*0320*/ 	.word	0x050000a4


	//   ....[13]....
        /*0324*/ 	.word	0x050000a4


	//   ....[14]....
        /*0328*/ 	.word	0x050000a4


	//   ....[15]....
        /*032c*/ 	.word	0x050000a4


	//   ....[16]....
        /*0330*/ 	.word	0x050000a4


	//   ....[17]....
        /*0334*/ 	.word	0x050000a4


	//   ....[18]....
        /*0338*/ 	.word	0x050000a4


	//   ....[19]....
        /*033c*/ 	.word	0x050000a4


	//----- nvinfo : EIATTR_COOP_GROUP_INSTR_OFFSETS
	.align		4
.L_3719:
        /*0340*/ 	.byte	0x04, 0x28
        /*0342*/ 	.short	(.L_3721 - .L_3720)


	//   ....[0]....
.L_3720:
        /*0344*/ 	.word	0x000026a0


	//   ....[1]....
        /*0348*/ 	.word	0x000026c0


	//   ....[2]....
        /*034c*/ 	.word	0x000026e0


	//   ....[3]....
        /*0350*/ 	.word	0x00002700


	//   ....[4]....
        /*0354*/ 	.word	0x00002720


	//   ....[5]....
        /*0358*/ 	.word	0x00002740


	//   ....[6]....
        /*035c*/ 	.word	0x00002760


	//   ....[7]....
        /*0360*/ 	.word	0x00002780


	//   ....[8]....
        /*0364*/ 	.word	0x00002790


	//   ....[9]....
        /*0368*/ 	.word	0x000027b0


	//   ....[10]....
        /*036c*/ 	.word	0x000064b0


	//   ....[11]....
        /*0370*/ 	.word	0x00006540


	//   ....[12]....
        /*0374*/ 	.word	0x000065a0


	//   ....[13]....
        /*0378*/ 	.word	0x000065f0


	//   ....[14]....
        /*037c*/ 	.word	0x00006650


	//   ....[15]....
        /*0380*/ 	.word	0x000066a0


	//   ....[16]....
        /*0384*/ 	.word	0x00006700


	//   ....[17]....
        /*0388*/ 	.word	0x00006750


	//   ....[18]....
        /*038c*/ 	.word	0x000067b0


	//   ....[19]....
        /*0390*/ 	.word	0x00006800


	//----- nvinfo : EIATTR_EXIT_INSTR_OFFSETS
	.align		4
.L_3721:
        /*0394*/ 	.byte	0x04, 0x1c
        /*0396*/ 	.short	(.L_3723 - .L_3722)


	//   ....[0]....
.L_3722:
        /*0398*/ 	.word	0x000063c0


	//   ....[1]....
        /*039c*/ 	.word	0x00006440


	//----- nvinfo : EIATTR_MAX_THREADS
	.align		4
.L_3723:
        /*03a0*/ 	.byte	0x04, 0x05
        /*03a2*/ 	.short	(.L_3725 - .L_3724)
.L_3724:
        /*03a4*/ 	.word	0x00000080
        /*03a8*/ 	.word	0x00000001
        /*03ac*/ 	.word	0x00000001


	//----- nvinfo : EIATTR_CRS_STACK_SIZE
	.align		4
.L_3725:
        /*03b0*/ 	.byte	0x04, 0x1e
        /*03b2*/ 	.short	(.L_3727 - .L_3726)
.L_3726:
        /*03b4*/ 	.word	0x00000000


	//----- nvinfo : EIATTR_CBANK_PARAM_SIZE
	.align		4
.L_3727:
        /*03b8*/ 	.byte	0x03, 0x19
        /*03ba*/ 	.short	0x0128


	//----- nvinfo : EIATTR_PARAM_CBANK
	.align		4
        /*03bc*/ 	.byte	0x04, 0x0a
        /*03be*/ 	.short	(.L_3729 - .L_3728)
	.align		4
.L_3728:
        /*03c0*/ 	.word	index@(.nv.constant0._ZN10layer_norm13ln_bwd_kernelINS_13Kernel_traitsI6__halfS2_fS2_fjLj1024ELj1ELj4ELj1ELj16ENS_18Kernel_traits_baseILj1024ES2_S2_fS2_fjLj128EEEEELb1ELb1ELb0ELb0EEEvNS_9BwdParamsE)
        /*03c4*/ 	.short	0x0210
        /*03c6*/ 	.short	0x0128


	//----- nvinfo : EIATTR_SW_WAR
	.align		4
.L_3729:
        /*03c8*/ 	.byte	0x04, 0x36
        /*03ca*/ 	.short	(.L_3731 - .L_3730)
.L_3730:
        /*03cc*/ 	.word	0x00000008
.L_3731:


//--------------------- .nv.info._ZN10layer_norm13ln_bwd_kernelINS_13Kernel_traitsI6__halfS2_fS2_fjLj1024ELj1ELj4ELj1ELj16ENS_18Kernel_traits_baseILj1024ES2_S2_fS2_fjLj128EEEEELb1ELb1ELb0ELb1EEEvNS_9BwdParamsE --------------------------
	.section	.nv.info._ZN10layer_norm13ln_bwd_kernelINS_13Kernel_traitsI6__halfS2_fS2_fjLj1024ELj1ELj4ELj1ELj16ENS_18Kernel_traits_baseILj1024ES2_S2_fS2_fjLj128EEEEELb1ELb1ELb0ELb1EEEvNS_9BwdParamsE,"",@"SHT_CUDA_INFO"
	.sectionflags	@""
	.align	4


	//----- nvinfo : EIATTR_CUDA_API_VERSION
	.align		4
        /*0000*/ 	.byte	0x04, 0x37
        /*0002*/ 	.short	(.L_3733 - .L_3732)
.L_3732:
        /*0004*/ 	.word	0x00000082


	//----- nvinfo : EIATTR_KPARAM_INFO
	.align		4
.L_3733:
        /*0008*/ 	.byte	0x04, 0x17
        /*000a*/ 	.short	(.L_3735 - .L_3734)
.L_3734:
        /*000c*/ 	.word	0x00000000
        /*0010*/ 	.short	0x0000
        /*0012*/ 	.short	0x0000
        /*0014*/ 	.byte	0x00, 0xf0, 0xa1, 0x04


	//----- nvinfo : EIATTR_SPARSE_MMA_MASK
	.align		4
.L_3735:
        /*0018*/ 	.byte	0x03, 0x50
        /*001a*/ 	.short	0x0000


	//----- nvinfo : EIATTR_MAXREG_COUNT
	.align		4
        /*001c*/ 	.byte	0x03, 0x1b
        /*001e*/ 	.short	0x00ff


	//----- nvinfo : EIATTR_NUM_BARRIERS
	.align		4
        /*0020*/ 	.byte	0x02, 0x4c
        /*0022*/ 	.byte	0x01
	.zero		1


	//----- nvinfo : EIATTR_ANNOTATIONS
	.align		4
        /*0024*/ 	.byte	0x04, 0x55
        /*0026*/ 	.short	(.L_3737 - .L_3736)


	//   ....[0]....
.L_3736:
        /* <DEDUP_REMOVED lines=28> */


	//----- nvinfo : EIATTR_MERCURY_ISA_VERSION
	.align		4
.L_3737:
        /*01d8*/ 	.byte	0x03, 0x5f
        /*01da*/ 	.short	0x0101


	//----- nvinfo : EIATTR_COOP_GROUP_MASK_REGIDS
	.align		4
        /*01dc*/ 	.byte	0x04, 0x29
        /*01de*/ 	.short	(.L_3739 - .L_3738)


	//   ....[0]....
.L_3738:
        /*01e0*/ 	.word	0xffffffff


	//   ....[1]....
        /*01e4*/ 	.word	0xffffffff


	//   ....[2]....
        /*01e8*/ 	.word	0xffffffff


	//   ....[3]....
        /*01ec*/ 	.word	0xffffffff


	//   ....[4]....
        /*01f0*/ 	.word	0xffffffff


	//   ....[5]....
        /*01f4*/ 	.word	0xffffffff


	//   ....[6]....
        /*01f8*/ 	.word	0xffffffff


	//   ....[7]....
        /*01fc*/ 	.word	0xffffffff


	//   ....[8]....
        /*0200*/ 	.word	0xffffffff


	//   ....[9]....
        /*0204*/ 	.word	0xffffffff


	//   ....[10]....
        /*0208*/ 	.word	0x05000063


	//   ....[11]....
        /*020c*/ 	.word	0x05000063


	//   ....[12]....
        /*0210*/ 	.word	0x05000063


	//   ....[13]....
        /*0214*/ 	.word	0x05000063


	//   ....[14]....
        /*0218*/ 	.word	0x05000063


	//   ....[15]....
        /*021c*/ 	.word	0x05000063


	//   ....[16]....
        /*0220*/ 	.word	0x05000063


	//   ....[17]....
        /*0224*/ 	.word	0x05000063


	//   ....[18]....
        /*0228*/ 	.word	0x05000063


	//   ....[19]....
        /*022c*/ 	.word	0x05000063


	//----- nvinfo : EIATTR_COOP_GROUP_INSTR_OFFSETS
	.align		4
.L_3739:
        /*0230*/ 	.byte	0x04, 0x28
        /*0232*/ 	.short	(.L_3741 - .L_3740)


	//   ....[0]....
.L_3740:
        /*0234*/ 	.word	0x000022a0


	//   ....[1]....
        /*0238*/ 	.word	0x000022c0


	//   ....[2]....
        /*023c*/ 	.word	0x000022e0


	//   ....[3]....
        /*0240*/ 	.word	0x00002300


	//   ....[4]....
        /*0244*/ 	.word	0x00002320


	//   ....[5]....
        /*0248*/ 	.word	0x00002340


	//   ....[6]....
        /*024c*/ 	.word	0x00002360


	//   ....[7]....
        /*0250*/ 	.word	0x00002380


	//   ....[8]....
        /*0254*/ 	.word	0x00002390


	//   ....[9]....
        /*0258*/ 	.word	0x000023b0


	//   ....[10]....
        /*025c*/ 	.word	0x00005c90


	//   ....[11]....
        /*0260*/ 	.word	0x00005d20


	//   ....[12]....
        /*0264*/ 	.word	0x00005d80


	//   ....[13]....
        /*0268*/ 	.word	0x00005dd0


	//   ....[14]....
        /*026c*/ 	.word	0x00005e30


	//   ....[15]....
        /*0270*/ 	.word	0x00005e80


	//   ....[16]....
        /*0274*/ 	.word	0x00005ee0


	//   ....[17]....
        /*0278*/ 	.word	0x00005f30


	//   ....[18]....
        /*027c*/ 	.word	0x00005f90


	//   ....[19]....
        /*0280*/ 	.word	0x00005fe0


	//----- nvinfo : EIATTR_EXIT_INSTR_OFFSETS
	.align		4
.L_3741:
        /*0284*/ 	.byte	0x04, 0x1c
        /*0286*/ 	.short	(.L_3743 - .L_3742)


	//   ....[0]....
.L_3742:
        /*0288*/ 	.word	0x00005c20


	//----- nvinfo : EIATTR_MAX_THREADS
	.align		4
.L_3743:
        /*028c*/ 	.byte	0x04, 0x05
        /*028e*/ 	.short	(.L_3745 - .L_3744)
.L_3744:
        /*0290*/ 	.word	0x00000080
        /*0294*/ 	.word	0x00000001
        /*0298*/ 	.word	0x00000001


	//----- nvinfo : EIATTR_CRS_STACK_SIZE
	.align		4
.L_3745:
        /*029c*/ 	.byte	0x04, 0x1e
        /*029e*/ 	.short	(.L_3747 - .L_3746)
.L_3746:
        /*02a0*/ 	.word	0x00000000


	//----- nvinfo : EIATTR_CBANK_PARAM_SIZE
	.align		4
.L_3747:
        /*02a4*/ 	.byte	0x03, 0x19
        /*02a6*/ 	.short	0x0128


	//----- nvinfo : EIATTR_PARAM_CBANK
	.align		4
        /*02a8*/ 	.byte	0x04, 0x0a
        /*02aa*/ 	.short	(.L_3749 - .L_3748)
	.align		4
.L_3748:
        /*02ac*/ 	.word	index@(.nv.constant0._ZN10layer_norm13ln_bwd_kernelINS_13Kernel_traitsI6__halfS2_fS2_fjLj1024ELj1ELj4ELj1ELj16ENS_18Kernel_traits_baseILj1024ES2_S2_fS2_fjLj128EEEEELb1ELb1ELb0ELb1EEEvNS_9BwdParamsE)
        /*02b0*/ 	.short	0x0210
        /*02b2*/ 	.short	0x0128


	//----- nvinfo : EIATTR_SW_WAR
	.align		4
.L_3749:
        /*02b4*/ 	.byte	0x04, 0x36
        /*02b6*/ 	.short	(.L_3751 - .L_3750)
.L_3750:
        /*02b8*/ 	.word	0x00000008
.L_3751:


//--------------------- .nv.info._ZN10layer_norm22ln_bwd_finalize_kernelINS_22Kernel_traits_finalizeILj1024E6__halfS2_fS2_fjLb1ELj1024ELj4ENS_18Kernel_traits_baseILj1024ES2_S2_fS2_fjLj1024EEEEELb1ELb0EEEvNS_9BwdParamsE --------------------------
	.section	.nv.info._ZN10layer_norm22ln_bwd_finalize_kernelINS_22Kernel_traits_finalizeILj1024E6__halfS2_fS2_fjLb1ELj1024ELj4ENS_18Kernel_traits_baseILj1024ES2_S2_fS2_fjLj1024EEEEELb1ELb0EEEvNS_9BwdParamsE,"",@"SHT_CUDA_INFO"
	.sectionflags	@""
	.align	4


	//----- nvinfo : EIATTR_CUDA_API_VERSION
	.align		4
        /*0000*/ 	.byte	0x04, 0x37
        /*0002*/ 	.short	(.L_3753 - .L_3752)
.L_3752:
        /*0004*/ 	.word	0x00000082


	//----- nvinfo : EIATTR_KPARAM_INFO
	.align		4
.L_3753:
        /*0008*/ 	.byte	0x04, 0x17
        /*000a*/ 	.short	(.L_3755 - .L_3754)
.L_3754:
        /*000c*/ 	.word	0x00000000
        /*0010*/ 	.short	0x0000
        /*0012*/ 	.short	0x0000
        /*0014*/ 	.byte	0x00, 0xf0, 0xa1, 0x04


	//----- nvinfo : EIATTR_SPARSE_MMA_MASK
	.align		4
.L_3755:
        /*0018*/ 	.byte	0x03, 0x50
        /*001a*/ 	.short	0x0000


	//----- nvinfo : EIATTR_MAXREG_COUNT
	.align		4
        /*001c*/ 	.byte	0x03, 0x1b
        /*001e*/ 	.short	0x0040


	//----- nvinfo : EIATTR_NUM_BARRIERS
	.align		4
        /*0020*/ 	.byte	0x02, 0x4c
        /*0022*/ 	.byte	0x01
	.zero		1


	//----- nvinfo : EIATTR_MERCURY_ISA_VERSION
	.align		4
        /*0024*/ 	.byte	0x03, 0x5f
        /*0026*/ 	.short	0x0101


	//----- nvinfo : EIATTR_COOP_GROUP_MASK_REGIDS
	.align		4
        /*0028*/ 	.byte	0x04, 0x29
        /*002a*/ 	.short	(.L_3757 - .L_3756)


	//   ....[0]....
.L_3756:
        /*002c*/ 	.word	0xffffffff


	//   ....[1]....
        /*0030*/ 	.word	0xffffffff


	//   ....[2]....
        /*0034*/ 	.word	0xffffffff


	//   ....[3]....
        /*0038*/ 	.word	0xffffffff


	//   ....[4]....
        /*003c*/ 	.word	0xffffffff


	//   ....[5]....
        /*0040*/ 	.word	0xffffffff


	//   ....[6]....
        /*0044*/ 	.word	0xffffffff


	//   ....[7]....
        /*0048*/ 	.word	0xffffffff


	//   ....[8]....
        /*004c*/ 	.word	0xffffffff


	//   ....[9]....
        /*0050*/ 	.word	0xffffffff


	//   ....[10]....
        /*0054*/ 	.word	0xffffffff


	//   ....[11]....
        /*0058*/ 	.word	0xffffffff


	//   ....[12]....
        /*005c*/ 	.word	0xffffffff


	//   ....[13]....
        /*0060*/ 	.word	0xffffffff


	//   ....[14]....
        /*0064*/ 	.word	0xffffffff


	//   ....[15]....
        /*0068*/ 	.word	0x05000014


	//   ....[16]....
        /*006c*/ 	.word	0x05000014


	//   ....[17]....
        /*0070*/ 	.word	0x05000014


	//   ....[18]....
        /*0074*/ 	.word	0x05000014


	//   ....[19]....
        /*0078*/ 	.word	0x05000014


	//   ....[20]....
        /*007c*/ 	.word	0x05000014


	//   ....[21]....
        /*0080*/ 	.word	0x05000014


	//   ....[22]....
        /*0084*/ 	.word	0x05000014


	//   ....[23]....
        /*0088*/ 	.word	0x05000014


	//   ....[24]....
        /*008c*/ 	.word	0x05000014


	//   ....[25]....
        /*0090*/ 	.word	0x05000014


	//   ....[26]....
        /*0094*/ 	.word	0x05000014


	//   ....[27]....
        /*0098*/ 	.word	0x05000014


	//   ....[28]....
        /*009c*/ 	.word	0x05000014


	//   ....[29]....
        /*00a0*/ 	.word	0x05000014


	//----- nvinfo : EIATTR_COOP_GROUP_INSTR_OFFSETS
	.align		4
.L_3757:
        /*00a4*/ 	.byte	0x04, 0x28
        /*00a6*/ 	.short	(.L_3759 - .L_3758)


	//   ....[0]....
.L_3758:
        /*00a8*/ 	.word	0x00000ad0


	//   ....[1]....
        /*00ac*/ 	.word	0x00000ae0


	//   ....[2]....
        /*00b0*/ 	.word	0x00000af0


	//   ....[3]....
        /*00b4*/ 	.word	0x00000b20


	//   ....[4]....
        /*00b8*/ 	.word	0x00000b40


	//   ....[5]....
        /*00bc*/ 	.word	0x00000b50


	//   ....[6]....
        /*00c0*/ 	.word	0x00000b90


	//   ....[7]....
        /*00c4*/ 	.word	0x00000ba0


	//   ....[8]....
        /*00c8*/ 	.word	0x00000bb0


	//   ....[9]....
        /*00cc*/ 	.word	0x00000be0


	//   ....[10]....
        /*00d0*/ 	.word	0x00000c00


	//   ....[11]....
        /*00d4*/ 	.word	0x00000c10


	//   ....[12]....
        /*00d8*/ 	.word	0x00000c40


	//   ....[13]....
        /*00dc*/ 	.word	0x00000c60


	//   ....[14]....
        /*00e0*/ 	.word	0x00000c70


	//   ....[15]....
        /*00e4*/ 	.word	0x00000f20


	//   ....[16]....
        /*00e8*/ 	.word	0x00000f90


	//   ....[17]....
        /*00ec*/ 	.word	0x00001000


	//   ....[18]....
        /*00f0*/ 	.word	0x00001070


	//   ....[19]....
        /*00f4*/ 	.word	0x000010e0


	//   ....[20]....
        /*00f8*/ 	.word	0x00001140


	//   ....[21]....
        /*00fc*/ 	.word	0x000011b0


	//   ....[22]....
        /*0100*/ 	.word	0x00001220


	//   ....[23]....
        /*0104*/ 	.word	0x00001290


	//   ....[24]....
        /*0108*/ 	.word	0x00001300


	//   ....[25]....
        /*010c*/ 	.word	0x00001360


	//   ....[26]....
        /*0110*/ 	.word	0x000013d0


	//   ....[27]....
        /*0114*/ 	.word	0x00001440


	//   ....[28]....
        /*0118*/ 	.word	0x000014b0


	//   ....[29]....
        /*011c*/ 	.word	0x00001520


	//----- nvinfo : EIATTR_EXIT_INSTR_OFFSETS
	.align		4
.L_3759:
        /*0120*/ 	.byte	0x04, 0x1c
        /*0122*/ 	.short	(.L_3761 - .L_3760)


	//   ....[0]....
.L_3760:
        /*0124*/ 	.word	0x00000070


	//   ....[1]....
        /*0128*/ 	.word	0x00000ec0


	//----- nvinfo : EIATTR_MAX_THREADS
	.align		4
.L_3761:
        /*012c*/ 	.byte	0x04, 0x05
        /*012e*/ 	.short	(.L_3763 - .L_3762)
.L_3762:
        /*0130*/ 	.word	0x00000400
        /*0134*/ 	.word	0x00000001
        /*0138*/ 	.word	0x00000001


	//----- nvinfo : EIATTR_CRS_STACK_SIZE
	.align		4
.L_3763:
        /*013c*/ 	.byte	0x04, 0x1e
        /*013e*/ 	.short	(.L_3765 - .L_3764)
.L_3764:
        /*0140*/ 	.word	0x00000000


	//----- nvinfo : EIATTR_CBANK_PARAM_SIZE
	.align		4
.L_3765:
        /*0144*/ 	.byte	0x03, 0x19
        /*0146*/ 	.short	0x0128


	//----- nvinfo : EIATTR_PARAM_CBANK
	.align		4
        /*0148*/ 	.byte	0x04, 0x0a
        /*014a*/ 	.short	(.L_3767 - .L_3766)
	.align		4
.L_3766:
        /*014c*/ 	.word	index@(.nv.constant0._ZN10layer_norm22ln_bwd_finalize_kernelINS_22Kernel_traits_finalizeILj1024E6__halfS2_fS2_fjLb1ELj1024ELj4ENS_18Kernel_traits_baseILj1024ES2_S2_fS2_fjLj1024EEEEELb1ELb0EEEvNS_9BwdParamsE)
        /*0150*/ 	.short	0x0210
        /*0152*/ 	.short	0x0128


	//----- nvinfo : EIATTR_SW_WAR
	.align		4
.L_3767:
        /*0154*/ 	.byte	0x04, 0x36
        /*0156*/ 	.short	(.L_3769 - .L_3768)
.L_3768:
        /*0158*/ 	.word	0x00000008
.L_3769:


//--------------------- .nv.info._ZN10layer_norm13ln_bwd_kernelINS_13Kernel_traitsI6__halfS2_fS2_fjLj1024ELj1ELj4ELj1ELj16ENS_18Kernel_traits_baseILj1024ES2_S2_fS2_fjLj128EEEEELb1ELb1ELb1ELb0EEEvNS_9BwdParamsE --------------------------
	.section	.nv.info._ZN10layer_norm13ln_bwd_kernelINS_13Kernel_traitsI6__halfS2_fS2_fjLj1024ELj1ELj4ELj1ELj16ENS_18Kernel_traits_baseILj1024ES2_S2_fS2_fjLj128EEEEELb1ELb1ELb1ELb0EEEvNS_9BwdParamsE,"",@"SHT_CUDA_INFO"
	.sectionflags	@""
	.align	4


	//----- nvinfo : EIATTR_CUDA_API_VERSION
	.align		4
        /*0000*/ 	.byte	0x04, 0x37
        /*0002*/ 	.short	(.L_3771 - .L_3770)
.L_3770:
        /*0004*/ 	.word	0x00000082


	//----- nvinfo : EIATTR_KPARAM_INFO
	.align		4
.L_3771:
        /*0008*/ 	.byte	0x04, 0x17
        /*000a*/ 	.short	(.L_3773 - .L_3772)
.L_3772:
        /*000c*/ 	.word	0x00000000
        /*0010*/ 	.short	0x0000
        /*0012*/ 	.short	0x0000
        /*0014*/ 	.byte	0x00, 0xf0, 0xa1, 0x04


	//----- nvinfo : EIATTR_SPARSE_MMA_MASK
	.align		4
.L_3773:
        /*0018*/ 	.byte	0x03, 0x50
        /*001a*/ 	.short	0x0000


	//----- nvinfo : EIATTR_MAXREG_COUNT
	.align		4
        /*001c*/ 	.byte	0x03, 0x1b
        /*001e*/ 	.short	0x00ff


	//----- nvinfo : EIATTR_NUM_BARRIERS
	.align		4
        /*0020*/ 	.byte	0x02, 0x4c
        /*0022*/ 	.byte	0x01
	.zero		1


	//----- nvinfo : EIATTR_ANNOTATIONS
	.align		4
        /*0024*/ 	.byte	0x04, 0x55
        /*0026*/ 	.short	(.L_3775 - .L_3774)


	//   ....[0]....
.L_3774:
        /* <DEDUP_REMOVED lines=57> */


	//----- nvinfo : EIATTR_MERCURY_ISA_VERSION
	.align		4
.L_3775:
        /*03a8*/ 	.byte	0x03, 0x5f
        /*03aa*/ 	.short	0x0101


	//----- nvinfo : EIATTR_COOP_GROUP_MASK_REGIDS
	.align		4
        /*03ac*/ 	.byte	0x04, 0x29
        /*03ae*/ 	.short	(.L_3777 - .L_3776)


	//   ....[0]....
.L_3776:
        /*03b0*/ 	.word	0xffffffff


	//   ....[1]....
        /*03b4*/ 	.word	0xffffffff


	//   ....[2]....
        /*03b8*/ 	.word	0xffffffff


	//   ....[3]....
        /*03bc*/ 	.word	0xffffffff


	//   ....[4]....
        /*03c0*/ 	.word	0xffffffff


	//   ....[5]....
        /*03c4*/ 	.word	0xffffffff


	//   ....[6]....
        /*03c8*/ 	.word	0xffffffff


	//   ....[7]....
        /*03cc*/ 	.word	0xffffffff


	//   ....[8]....
        /*03d0*/ 	.word	0xffffffff


	//   ....[9]....
        /*03d4*/ 	.word	0xffffffff


	//   ....[10]....
        /*03d8*/ 	.word	0x05000009


	//   ....[11]....
        /*03dc*/ 	.word	0x05000009


	//   ....[12]....
        /*03e0*/ 	.word	0x05000009


	//   ....[13]....
        /*03e4*/ 	.word	0x05000009


	//   ....[14]....
        /*03e8*/ 	.word	0x05000009


	//   ....[15]....
        /*03ec*/ 	.word	0x05000009


	//   ....[16]....
        /*03f0*/ 	.word	0x05000009


	//   ....[17]....
        /*03f4*/ 	.word	0x05000009


	//   ....[18]....
        /*03f8*/ 	.word	0x05000009


	//   ....[19]....
        /*03fc*/ 	.word	0x05000009


	//----- nvinfo : EIATTR_COOP_GROUP_INSTR_OFFSETS
	.align		4
.L_3777:
        /*0400*/ 	.byte	0x04, 0x28
        /*0402*/ 	.short	(.L_3779 - .L_3778)


	//   ....[0]....
.L_3778:
        /*0404*/ 	.word	0x00002bd0


	//   ....[1]....
        /*0408*/ 	.word	0x00002bf0


	//   ....[2]....
        /*040c*/ 	.word	0x00002c10


	//   ....[3]....
        /*0410*/ 	.word	0x00002c30


	//   ....[4]....
        /*0414*/ 	.word	0x00002c50


	//   ....[5]....
        /*0418*/ 	.word	0x00002c70


	//   ....[6]....
        /*041c*/ 	.word	0x00002c90


	//   ....[7]....
        /*0420*/ 	.word	0x00002cb0


	//   ....[8]....
        /*0424*/ 	.word	0x00002cc0


	//   ....[9]....
        /*0428*/ 	.word	0x00002ce0


	//   ....[10]....
        /*042c*/ 	.word	0x00008940


	//   ....[11]....
        /*0430*/ 	.word	0x000089d0


	//   ....[12]....
        /*0434*/ 	.word	0x00008a30


	//   ....[13]....
        /*0438*/ 	.word	0x00008a80


	//   ....[14]....
        /*043c*/ 	.word	0x00008ae0


	//   ....[15]....
        /*0440*/ 	.word	0x00008b30


	//   ....[16]....
        /*0444*/ 	.word	0x00008b90


	//   ....[17]....
        /*0448*/ 	.word	0x00008be0


	//   ....[18]....
        /*044c*/ 	.word	0x00008c40


	//   ....[19]....
        /*0450*/ 	.word	0x00008c90


	//----- nvinfo : EIATTR_EXIT_INSTR_OFFSETS
	.align		4
.L_3779:
        /*0454*/ 	.byte	0x04, 0x1c
        /*0456*/ 	.short	(.L_3781 - .L_3780)


	//   ....[0]....
.L_3780:
        /*0458*/ 	.word	0x00008850


	//   ....[1]....
        /*045c*/ 	.word	0x000088d0


	//----- nvinfo : EIATTR_MAX_THREADS
	.align		4
.L_3781:
        /*0460*/ 	.byte	0x04, 0x05
        /*0462*/ 	.short	(.L_3783 - .L_3782)
.L_3782:
        /*0464*/ 	.word	0x00000080
        /*0468*/ 	.word	0x00000001
        /*046c*/ 	.word	0x00000001


	//----- nvinfo : EIATTR_CRS_STACK_SIZE
	.align		4
.L_3783:
        /*0470*/ 	.byte	0x04, 0x1e
        /*0472*/ 	.short	(.L_3785 - .L_3784)
.L_3784:
        /*0474*/ 	.word	0x00000000


	//----- nvinfo : EIATTR_CBANK_PARAM_SIZE
	.align		4
.L_3785:
        /*0478*/ 	.byte	0x03, 0x19
        /*047a*/ 	.short	0x0128


	//----- nvinfo : EIATTR_PARAM_CBANK
	.align		4
        /*047c*/ 	.byte	0x04, 0x0a
        /*047e*/ 	.short	(.L_3787 - .L_3786)
	.align		4
.L_3786:
        /*0480*/ 	.word	index@(.nv.constant0._ZN10layer_norm13ln_bwd_kernelINS_13Kernel_traitsI6__halfS2_fS2_fjLj1024ELj1ELj4ELj1ELj16ENS_18Kernel_traits_baseILj1024ES2_S2_fS2_fjLj128EEEEELb1ELb1ELb1ELb0EEEvNS_9BwdParamsE)
        /*0484*/ 	.short	0x0210
        /*0486*/ 	.short	0x0128


	//----- nvinfo : EIATTR_SW_WAR
	.align		4
.L_3787:
        /*0488*/ 	.byte	0x04, 0x36
        /*048a*/ 	.short	(.L_3789 - .L_3788)
.L_3788:
        /*048c*/ 	.word	0x00000008
.L_3789:


//--------------------- .nv.info._ZN10layer_norm22ln_bwd_finalize_kernelINS_22Kernel_traits_finalizeILj1024E6__halfS2_fS2_fjLb1ELj1024ELj4ENS_18Kernel_traits_baseILj1024ES2_S2_fS2_fjLj1024EEEEELb1ELb1EEEvNS_9BwdParamsE --------------------------
	.section	.nv.info._ZN10layer_norm22ln_bwd_finalize_kernelINS_22Kernel_traits_finalizeILj1024E6__halfS2_fS2_fjLb1ELj1024ELj4ENS_18Kernel_traits_baseILj1024ES2_S2_fS2_fjLj1024EEEEELb1ELb1EEEvNS_9BwdParamsE,"",@"SHT_CUDA_INFO"
	.sectionflags	@""
	.align	4


	//----- nvinfo : EIATTR_CUDA_API_VERSION
	.align		4
        /*0000*/ 	.byte	0x04, 0x37
        /*0002*/ 	.short	(.L_3791 - .L_3790)
.L_3790:
        /*0004*/ 	.word	0x00000082


	//----- nvinfo : EIATTR_KPARAM_INFO
	.align		4
.L_3791:
        /*0008*/ 	.byte	0x04, 0x17
        /*000a*/ 	.short	(.L_3793 - .L_3792)
.L_3792:
        /*000c*/ 	.word	0x00000000
        /*0010*/ 	.short	0x0000
        /*0012*/ 	.short	0x0000
        /*0014*/ 	.byte	0x00, 0xf0, 0xa1, 0x04


	//----- nvinfo : EIATTR_SPARSE_MMA_MASK
	.align		4
.L_3793:
        /*0018*/ 	.byte	0x03, 0x50
        /*001a*/ 	.short	0x0000


	//----- nvinfo : EIATTR_MAXREG_COUNT
	.align		4
        /*001c*/ 	.byte	0x03, 0x1b
        /*001e*/ 	.short	0x0040


	//----- nvinfo : EIATTR_NUM_BARRIERS
	.align		4
        /*0020*/ 	.byte	0x02, 0x4c
        /*0022*/ 	.byte	0x01
	.zero		1


	//----- nvinfo : EIATTR_MERCURY_ISA_VERSION
	.align		4
        /*0024*/ 	.byte	0x03, 0x5f
        /*0026*/ 	.short	0x0101


	//----- nvinfo : EIATTR_COOP_GROUP_MASK_REGIDS
	.align		4
        /*0028*/ 	.byte	0x04, 0x29
        /*002a*/ 	.short	(.L_3795 - .L_3794)


	//   ....[0]....
.L_3794:
        /*002c*/ 	.word	0xffffffff


	//   ....[1]....
        /*0030*/ 	.word	0xffffffff


	//   ....[2]....
        /*0034*/ 	.word	0xffffffff


	//   ....[3]....
        /*0038*/ 	.word	0xffffffff


	//   ....[4]....
        /*003c*/ 	.word	0xffffffff


	//   ....[5]....
        /*0040*/ 	.word	0xffffffff


	//   ....[6]....
        /*0044*/ 	.word	0xffffffff


	//   ....[7]....
        /*0048*/ 	.word	0xffffffff


	//   ....[8]....
        /*004c*/ 	.word	0xffffffff


	//   ....[9]....
        /*0050*/ 	.word	0xffffffff


	//   ....[10]....
        /*0054*/ 	.word	0xffffffff


	//   ....[11]....
        /*0058*/ 	.word	0xffffffff


	//   ....[12]....
        /*005c*/ 	.word	0xffffffff


	//   ....[13]....
        /*0060*/ 	.word	0xffffffff


	//   ....[14]....
        /*0064*/ 	.word	0xffffffff


	//   ....[15]....
        /*0068*/ 	.word	0x05000014


	//   ....[16]....
        /*006c*/ 	.word	0x05000014


	//   ....[17]....
        /*0070*/ 	.word	0x05000014


	//   ....[18]....
        /*0074*/ 	.word	0x05000014


	//   ....[19]....
        /*0078*/ 	.word	0x05000014


	//   ....[20]....
        /*007c*/ 	.word	0x05000014


	//   ....[21]....
        /*0080*/ 	.word	0x05000014


	//   ....[22]....
        /*0084*/ 	.word	0x05000014


	//   ....[23]....
        /*0088*/ 	.word	0x05000014


	//   ....[24]....
        /*008c*/ 	.word	0x05000014


	//   ....[25]....
        /*0090*/ 	.word	0x05000014


	//   ....[26]....
        /*0094*/ 	.word	0x05000014


	//   ....[27]....
        /*0098*/ 	.word	0x05000014


	//   ....[28]....
        /*009c*/ 	.word	0x05000014


	//   ....[29]....
        /*00a0*/ 	.word	0x05000014


	//----- nvinfo : EIATTR_COOP_GROUP_INSTR_OFFSETS
	.align		4
.L_3795:
        /*00a4*/ 	.byte	0x04, 0x28
        /*00a6*/ 	.short	(.L_3797 - .L_3796)


	//   ....[0]....
.L_3796:
        /*00a8*/ 	.word	0x00000ab0


	//   ....[1]....
        /*00ac*/ 	.word	0x00000ac0


	//   ....[2]....
        /*00b0*/ 	.word	0x00000ad0


	//   ....[3]....
        /*00b4*/ 	.word	0x00000b00


	//   ....[4]....
        /*00b8*/ 	.word	0x00000b20


	//   ....[5]....
        /*00bc*/ 	.word	0x00000b30


	//   ....[6]....
        /*00c0*/ 	.word	0x00000b60


	//   ....[7]....
        /*00c4*/ 	.word	0x00000b80


	//   ....[8]....
        /*00c8*/ 	.word	0x00000b90


	//   ....[9]....
        /*00cc*/ 	.word	0x00000bc0


	//   ....[10]....
        /*00d0*/ 	.word	0x00000be0


	//   ....[11]....
        /*00d4*/ 	.word	0x00000bf0


	//   ....[12]....
        /*00d8*/ 	.word	0x00000c20


	//   ....[13]....
        /*00dc*/ 	.word	0x00000c40


	//   ....[14]....
        /*00e0*/ 	.word	0x00000c50


	//   ....[15]....
        /*00e4*/ 	.word	0x00000ee0


	//   ....[16]....
        /*00e8*/ 	.word	0x00000f50


	//   ....[17]....
        /*00ec*/ 	.word	0x00000fc0


	//   ....[18]....
        /*00f0*/ 	.word	0x00001030


	//   ....[19]....
        /*00f4*/ 	.word	0x000010a0


	//   ....[20]....
        /*00f8*/ 	.word	0x00001100


	//   ....[21]....
        /*00fc*/ 	.word	0x00001170


	//   ....[22]....
        /*0100*/ 	.word	0x000011e0


	//   ....[23]....
        /*0104*/ 	.word	0x00001250


	//   ....[24]....
        /*0108*/ 	.word	0x000012c0


	//   ....[25]....
        /*010c*/ 	.word	0x00001320


	//   ....[26]....
        /*0110*/ 	.word	0x00001390


	//   ....[27]....
        /*0114*/ 	.word	0x00001400


	//   ....[28]....
        /*0118*/ 	.word	0x00001470


	//   ....[29]....
        /*011c*/ 	.word	0x000014e0


	//----- nvinfo : EIATTR_EXIT_INSTR_OFFSETS
	.align		4
.L_3797:
        /*0120*/ 	.byte	0x04, 0x1c
        /*0122*/ 	.short	(.L_3799 - .L_3798)


	//   ....[0]....
.L_3798:
        /*0124*/ 	.word	0x00000070


	//   ....[1]....
        /*0128*/ 	.word	0x00000e80


	//----- nvinfo : EIATTR_MAX_THREADS
	.align		4
.L_3799:
        /*012c*/ 	.byte	0x04, 0x05
        /*012e*/ 	.short	(.L_3801 - .L_3800)
.L_3800:
        /*0130*/ 	.word	0x00000400
        /*0134*/ 	.word	0x00000001
        /*0138*/ 	.word	0x00000001


	//----- nvinfo : EIATTR_CRS_STACK_SIZE
	.align		4
.L_3801:
        /*013c*/ 	.byte	0x04, 0x1e
        /*013e*/ 	.short	(.L_3803 - .L_3802)
.L_3802:
        /*0140*/ 	.word	0x00000000


	//----- nvinfo : EIATTR_CBANK_PARAM_SIZE
	.align		4
.L_3803:
        /*0144*/ 	.byte	0x03, 0x19
        /*0146*/ 	.short	0x0128


	//----- nvinfo : EIATTR_PARAM_CBANK
	.align		4
        /*0148*/ 	.byte	0x04, 0x0a
        /*014a*/ 	.short	(.L_3805 - .L_3804)
	.align		4
.L_3804:
        /*014c*/ 	.word	index@(.nv.constant0._ZN10layer_norm22ln_bwd_finalize_kernelINS_22Kernel_traits_finalizeILj1024E6__halfS2_fS2_fjLb1ELj1024ELj4ENS_18Kernel_traits_baseILj1024ES2_S2_fS2_fjLj1024EEEEELb1ELb1EEEvNS_9BwdParamsE)
        /*0150*/ 	.short	0x0210
        /*0152*/ 	.short	0x0128


	//----- nvinfo : EIATTR_SW_WAR
	.align		4
.L_3805:
        /*0154*/ 	.byte	0x04, 0x36
        /*0156*/ 	.short	(.L_3807 - .L_3806)
.L_3806:
        /*0158*/ 	.word	0x00000008
.L_3807:


//--------------------- .nv.info._ZN10layer_norm13ln_bwd_kernelINS_13Kernel_traitsI6__halfS2_fS2_fjLj1024ELj1ELj4ELj1ELj16ENS_18Kernel_traits_baseILj1024ES2_S2_fS2_fjLj128EEEEELb1ELb1ELb1ELb1EEEvNS_9BwdParamsE --------------------------
	.section	.nv.info._ZN10layer_norm13ln_bwd_kernelINS_13Kernel_traitsI6__halfS2_fS2_fjLj1024ELj1ELj4ELj1ELj16ENS_18Kernel_traits_baseILj1024ES2_S2_fS2_fjLj128EEEEELb1ELb1ELb1ELb1EEEvNS_9BwdParamsE,"",@"SHT_CUDA_INFO"
	.sectionflags	@""
	.align	4


	//----- nvinfo : EIATTR_CUDA_API_VERSION
	.align		4
        /*0000*/ 	.byte	0x04, 0x37
        /*0002*/ 	.short	(.L_3809 - .L_3808)
.L_3808:
        /*0004*/ 	.word	0x00000082


	//----- nvinfo : EIATTR_KPARAM_INFO
	.align		4
.L_3809:
        /*0008*/ 	.byte	0x04, 0x17
        /*000a*/ 	.short	(.L_3811 - .L_3810)
.L_3810:
        /*000c*/ 	.word	0x00000000
        /*0010*/ 	.short	0x0000
        /*0012*/ 	.short	0x0000
        /*0014*/ 	.byte	0x00, 0xf0, 0xa1, 0x04


	//----- nvinfo : EIATTR_SPARSE_MMA_MASK
	.align		4
.L_3811:
        /*0018*/ 	.byte	0x03, 0x50
        /*001a*/ 	.short	0x0000


	//----- nvinfo : EIATTR_MAXREG_COUNT
	.align		4
        /*001c*/ 	.byte	0x03, 0x1b
        /*001e*/ 	.short	0x00ff


	//----- nvinfo : EIATTR_NUM_BARRIERS
	.align		4
        /*0020*/ 	.byte	0x02, 0x4c
        /*0022*/ 	.byte	0x01
	.zero		1


	//----- nvinfo : EIATTR_ANNOTATIONS
	.align		4
        /*0024*/ 	.byte	0x04, 0x55
        /*0026*/ 	.short	(.L_3813 - .L_3812)


	//   ....[0]....
.L_3812:
        /* <DEDUP_REMOVED lines=46> */


	//----- nvinfo : EIATTR_MERCURY_ISA_VERSION
	.align		4
.L_3813:
        /*02f8*/ 	.byte	0x03, 0x5f
        /*02fa*/ 	.short	0x0101


	//----- nvinfo : EIATTR_COOP_GROUP_MASK_REGIDS
	.align		4
        /*02fc*/ 	.byte	0x04, 0x29
        /*02fe*/ 	.short	(.L_3815 - .L_3814)


	//   ....[0]....
.L_3814:
        /*0300*/ 	.word	0xffffffff


	//   ....[1]....
        /*0304*/ 	.word	0xffffffff


	//   ....[2]....
        /*0308*/ 	.word	0xffffffff


	//   ....[3]....
        /*030c*/ 	.word	0xffffffff


	//   ....[4]....
        /*0310*/ 	.word	0xffffffff


	//   ....[5]....
        /*0314*/ 	.word	0xffffffff


	//   ....[6]....
        /*0318*/ 	.word	0xffffffff


	//   ....[7]....
        /*031c*/ 	.word	0xffffffff


	//   ....[8]....
        /*0320*/ 	.word	0xffffffff


	//   ....[9]....
        /*0324*/ 	.word	0xffffffff


	//   ....[10]....
        /*0328*/ 	.word	0x050000c0


	//   ....[11]....
        /*032c*/ 	.word	0x050000c0


	//   ....[12]....
        /*0330*/ 	.word	0x050000c0


	//   ....[13]....
        /*0334*/ 	.word	0x050000c0


	//   ....[14]....
        /*0338*/ 	.word	0x050000c0


	//   ....[15]....
        /*033c*/ 	.word	0x050000c0


	//   ....[16]....
        /*0340*/ 	.word	0x050000c0


	//   ....[17]....
        /*0344*/ 	.word	0x050000c0


	//   ....[18]....
        /*0348*/ 	.word	0x050000c0


	//   ....[19]....
        /*034c*/ 	.word	0x050000c0


	//----- nvinfo : EIATTR_COOP_GROUP_INSTR_OFFSETS
	.align		4
.L_3815:
        /*0350*/ 	.byte	0x04, 0x28
        /*0352*/ 	.short	(.L_3817 - .L_3816)


	//   ....[0]....
.L_3816:
        /*0354*/ 	.word	0x000027a0


	//   ....[1]....
        /*0358*/ 	.word	0x000027c0


	//   ....[2]....
        /*035c*/ 	.word	0x000027e0


	//   ....[3]....
        /*0360*/ 	.word	0x00002800


	//   ....[4]....
        /*0364*/ 	.word	0x00002820


	//   ....[5]....
        /*0368*/ 	.word	0x00002840


	//   ....[6]....
        /*036c*/ 	.word	0x00002860


	//   ....[7]....
        /*0370*/ 	.word	0x00002880


	//   ....[8]....
        /*0374*/ 	.word	0x00002890


	//   ....[9]....
        /*0378*/ 	.word	0x000028b0


	//   ....[10]....
        /*037c*/ 	.word	0x00007d60


	//   ....[11]....
        /*0380*/ 	.word	0x00007df0


	//   ....[12]....
        /*0384*/ 	.word	0x00007e50


	//   ....[13]....
        /*0388*/ 	.word	0x00007ea0


	//   ....[14]....
        /*038c*/ 	.word	0x00007f00


	//   ....[15]....
        /*0390*/ 	.word	0x00007f50


	//   ....[16]....
        /*0394*/ 	.word	0x00007fb0


	//   ....[17]....
        /*0398*/ 	.word	0x00008000


	//   ....[18]....
        /*039c*/ 	.word	0x00008060


	//   ....[19]....
        /*03a0*/ 	.word	0x000080b0


	//----- nvinfo : EIATTR_EXIT_INSTR_OFFSETS
	.align		4
.L_3817:
        /*03a4*/ 	.byte	0x04, 0x1c
        /*03a6*/ 	.short	(.L_3819 - .L_3818)


	//   ....[0]....
.L_3818:
        /*03a8*/ 	.word	0x00007cf0


	//----- nvinfo : EIATTR_MAX_THREADS
	.align		4
.L_3819:
        /*03ac*/ 	.byte	0x04, 0x05
        /*03ae*/ 	.short	(.L_3821 - .L_3820)
.L_3820:
        /*03b0*/ 	.word	0x00000080
        /*03b4*/ 	.word	0x00000001
        /*03b8*/ 	.word	0x00000001


	//----- nvinfo : EIATTR_CRS_STACK_SIZE
	.align		4
.L_3821:
        /*03bc*/ 	.byte	0x04, 0x1e
        /*03be*/ 	.short	(.L_3823 - .L_3822)
.L_3822:
        /*03c0*/ 	.word	0x00000000


	//----- nvinfo : EIATTR_CBANK_PARAM_SIZE
	.align		4
.L_3823:
        /*03c4*/ 	.byte	0x03, 0x19
        /*03c6*/ 	.short	0x0128


	//----- nvinfo : EIATTR_PARAM_CBANK
	.align		4
        /*03c8*/ 	.byte	0x04, 0x0a
        /*03ca*/ 	.short	(.L_3825 - .L_3824)
	.align		4
.L_3824:
        /*03cc*/ 	.word	index@(.nv.constant0._ZN10layer_norm13ln_bwd_kernelINS_13Kernel_traitsI6__halfS2_fS2_fjLj1024ELj1ELj4ELj1ELj16ENS_18Kernel_traits_baseILj1024ES2_S2_fS2_fjLj128EEEEELb1ELb1ELb1ELb1EEEvNS_9BwdParamsE)
        /*03d0*/ 	.short	0x0210
        /*03d2*/ 	.short	0x0128


	//----- nvinfo : EIATTR_SW_WAR
	.align		4
.L_3825:
        /*03d4*/ 	.byte	0x04, 0x36
        /*03d6*/ 	.short	(.L_3827 - .L_3826)
.L_3826:
        /*03d8*/ 	.word	0x00000008
.L_3827:


//--------------------- .nv.info._ZN10layer_norm13ln_bwd_kernelINS_13Kernel_traitsIf6__halffS2_fjLj1024ELj1ELj4ELj1ELj16ENS_18Kernel_traits_baseILj1024EfS2_fS2_fjLj128EEEEELb0ELb0ELb0ELb0EEEvNS_9BwdParamsE --------------------------
	.section	.nv.info._ZN10layer_norm13ln_bwd_kernelINS_13Kernel_traitsIf6__halffS2_fjLj1024ELj1ELj4ELj1ELj16ENS_18Kernel_traits_baseILj1024EfS2_fS2_fjLj128EEEEELb0ELb0ELb0ELb0EEEvNS_9BwdParamsE,"",@"SHT_CUDA_INFO"
	.sectionflags	@""
	.align	4


	//----- nvinfo : EIATTR_CUDA_API_VERSION
	.align		4
        /*0000*/ 	.byte	0x04, 0x37
        /*0002*/ 	.short	(.L_3829 - .L_3828)
.L_3828:
        /*0004*/ 	.word	0x00000082


	//----- nvinfo : EIATTR_KPARAM_INFO
	.align		4
.L_3829:
        /*0008*/ 	.byte	0x04, 0x17
        /*000a*/ 	.short	(.L_3831 - .L_3830)
.L_3830:
        /*000c*/ 	.word	0x00000000
        /*0010*/ 	.short	0x0000
        /*0012*/ 	.short	0x0000
        /*0014*/ 	.byte	0x00, 0xf0, 0xa1, 0x04


	//----- nvinfo : EIATTR_SPARSE_MMA_MASK
	.align		4
.L_3831:
        /*0018*/ 	.byte	0x03, 0x50
        /*001a*/ 	.short	0x0000


	//----- nvinfo : EIATTR_MAXREG_COUNT
	.align		4
        /*001c*/ 	.byte	0x03, 0x1b
        /*001e*/ 	.short	0x00ff


	//----- nvinfo : EIATTR_NUM_BARRIERS
	.align		4
        /*0020*/ 	.byte	0x02, 0x4c
        /*0022*/ 	.byte	0x01
	.zero		1


	//----- nvinfo : EIATTR_MERCURY_ISA_VERSION
	.align		4
        /*0024*/ 	.byte	0x03, 0x5f
        /*0026*/ 	.short	0x0101


	//----- nvinfo : EIATTR_COOP_GROUP_MASK_REGIDS
	.align		4
        /*0028*/ 	.byte	0x04, 0x29
        /*002a*/ 	.short	(.L_3833 - .L_3832)


	//   ....[0]....
.L_3832:
        /*002c*/ 	.word	0xffffffff


	//   ....[1]....
        /*0030*/ 	.word	0xffffffff


	//   ....[2]....
        /*0034*/ 	.word	0xffffffff


	//   ....[3]....
        /*0038*/ 	.word	0xffffffff


	//   ....[4]....
        /*003c*/ 	.word	0xffffffff


	//   ....[5]....
        /*0040*/ 	.word	0xffffffff


	//   ....[6]....
        /*0044*/ 	.word	0xffffffff


	//   ....[7]....
        /*0048*/ 	.word	0xffffffff


	//   ....[8]....
        /*004c*/ 	.word	0xffffffff


	//   ....[9]....
        /*0050*/ 	.word	0xffffffff


	//   ....[10]....
        /*0054*/ 	.word	0x050000ac


	//   ....[11]....
        /*0058*/ 	.word	0x050000ac


	//   ....[12]....
        /*005c*/ 	.word	0x050000ac


	//   ....[13]....
        /*0060*/ 	.word	0x050000ac


	//   ....[14]....
        /*0064*/ 	.word	0x050000ac


	//   ....[15]....
        /*0068*/ 	.word	0x050000ac


	//   ....[16]....
        /*006c*/ 	.word	0x050000ac


	//   ....[17]....
        /*0070*/ 	.word	0x050000ac


	//   ....[18]....
        /*0074*/ 	.word	0x050000ac


	//   ....[19]....
        /*0078*/ 	.word	0x050000ac


	//----- nvinfo : EIATTR_COOP_GROUP_INSTR_OFFSETS
	.align		4
.L_3833:
        /*007c*/ 	.byte	0x04, 0x28
        /*007e*/ 	.short	(.L_3835 - .L_3834)


	//   ....[0]....
.L_3834:
        /*0080*/ 	.word	0x00001b30


	//   ....[1]....
        /*0084*/ 	.word	0x00001b40


	//   ....[2]....
        /*0088*/ 	.word	0x00001b70


	//   ....[3]....
        /*008c*/ 	.word	0x00001b80


	//   ....[4]....
        /*0090*/ 	.word	0x00001bb0


	//   ....[5]....
        /*0094*/ 	.word	0x00001bc0


	//   ....[6]....
        /*0098*/ 	.word	0x00001bf0


	//   ....[7]....
        /*009c*/ 	.word	0x00001c00


	//   ....[8]....
        /*00a0*/ 	.word	0x00001c30


	//   ....[9]....
        /*00a4*/ 	.word	0x00001c40


	//   ....[10]....
        /*00a8*/ 	.word	0x00003e00


	//   ....[11]....
        /*00ac*/ 	.word	0x00003e90


	//   ....[12]....
        /*00b0*/ 	.word	0x00003f00


	//   ....[13]....
        /*00b4*/ 	.word	0x00003f60


	//   ....[14]....
        /*00b8*/ 	.word	0x00003fd0


	//   ....[15]....
        /*00bc*/ 	.word	0x00004030


	//   ....[16]....
        /*00c0*/ 	.word	0x000040a0


	//   ....[17]....
        /*00c4*/ 	.word	0x00004100


	//   ....[18]....
        /*00c8*/ 	.word	0x00004170


	//   ....[19]....
        /*00cc*/ 	.word	0x000041d0


	//----- nvinfo : EIATTR_EXIT_INSTR_OFFSETS
	.align		4
.L_3835:
        /*00d0*/ 	.byte	0x04, 0x1c
        /*00d2*/ 	.short	(.L_3837 - .L_3836)


	//   ....[0]....
.L_3836:
        /*00d4*/ 	.word	0x00003d60


	//   ....[1]....
        /*00d8*/ 	.word	0x00003d90


	//----- nvinfo : EIATTR_MAX_THREADS
	.align		4
.L_3837:
        /*00dc*/ 	.byte	0x04, 0x05
        /*00de*/ 	.short	(.L_3839 - .L_3838)
.L_3838:
        /*00e0*/ 	.word	0x00000080
        /*00e4*/ 	.word	0x00000001
        /*00e8*/ 	.word	0x00000001


	//----- nvinfo : EIATTR_CRS_STACK_SIZE
	.align		4
.L_3839:
        /*00ec*/ 	.byte	0x04, 0x1e
        /*00ee*/ 	.short	(.L_3841 - .L_3840)
.L_3840:
        /*00f0*/ 	.word	0x00000000


	//----- nvinfo : EIATTR_CBANK_PARAM_SIZE
	.align		4
.L_3841:
        /*00f4*/ 	.byte	0x03, 0x19
        /*00f6*/ 	.short	0x0128


	//----- nvinfo : EIATTR_PARAM_CBANK
	.align		4
        /*00f8*/ 	.byte	0x04, 0x0a
        /*00fa*/ 	.short	(.L_3843 - .L_3842)
	.align		4
.L_3842:
        /*00fc*/ 	.word	index@(.nv.constant0._ZN10layer_norm13ln_bwd_kernelINS_13Kernel_traitsIf6__halffS2_fjLj1024ELj1ELj4ELj1ELj16ENS_18Kernel_traits_baseILj1024EfS2_fS2_fjLj128EEEEELb0ELb0ELb0ELb0EEEvNS_9BwdParamsE)
        /*0100*/ 	.short	0x0210
        /*0102*/ 	.short	0x0128


	//----- nvinfo : EIATTR_SW_WAR
	.align		4
.L_3843:
        /*0104*/ 	.byte	0x04, 0x36
        /*0106*/ 	.short	(.L_3845 - .L_3844)
.L_3844:
        /*0108*/ 	.word	0x00000008
.L_3845:


//--------------------- .nv.info._ZN10layer_norm13ln_bwd_kernelINS_13Kernel_traitsIf6__halffS2_fjLj1024ELj1ELj4ELj1ELj16ENS_18Kernel_traits_baseILj1024EfS2_fS2_fjLj128EEEEELb0ELb0ELb0ELb1EEEvNS_9BwdParamsE --------------------------
	.section	.nv.info._ZN10layer_norm13ln_bwd_kernelINS_13Kernel_traitsIf6__halffS2_fjLj1024ELj1ELj4ELj1ELj16ENS_18Kernel_traits_baseILj1024EfS2_fS2_fjLj128EEEEELb0ELb0ELb0ELb1EEEvNS_9BwdParamsE,"",@"SHT_CUDA_INFO"
	.sectionflags	@""
	.align	4


	//----- nvinfo : EIATTR_CUDA_API_VERSION
	.align		4
        /*0000*/ 	.byte	0x04, 0x37
        /*0002*/ 	.short	(.L_3847 - .L_3846)
.L_3846:
        /*0004*/ 	.word	0x00000082


	//----- nvinfo : EIATTR_KPARAM_INFO
	.align		4
.L_3847:
        /*0008*/ 	.byte	0x04, 0x17
        /*000a*/ 	.short	(.L_3849 - .L_3848)
.L_3848:
        /*000c*/ 	.word	0x00000000
        /*0010*/ 	.short	0x0000
        /*0012*/ 	.short	0x0000
        /*0014*/ 	.byte	0x00, 0xf0, 0xa1, 0x04


	//----- nvinfo : EIATTR_SPARSE_MMA_MASK
	.align		4
.L_3849:
        /*0018*/ 	.byte	0x03, 0x50
        /*001a*/ 	.short	0x0000


	//----- nvinfo : EIATTR_MAXREG_COUNT
	.align		4
        /*001c*/ 	.byte	0x03, 0x1b
        /*001e*/ 	.short	0x00ff


	//----- nvinfo : EIATTR_NUM_BARRIERS
	.align		4
        /*0020*/ 	.byte	0x02, 0x4c
        /*0022*/ 	.byte	0x01
	.zero		1


	//----- nvinfo : EIATTR_MERCURY_ISA_VERSION
	.align		4
        /*0024*/ 	.byte	0x03, 0x5f
        /*0026*/ 	.short	0x0101


	//----- nvinfo : EIATTR_COOP_GROUP_MASK_REGIDS
	.align		4
        /*0028*/ 	.byte	0x04, 0x29
        /*002a*/ 	.short	(.L_3851 - .L_3850)


	//   ....[0]....
.L_3850:
        /*002c*/ 	.word	0xffffffff


	//   ....[1]....
        /*0030*/ 	.word	0xffffffff


	//   ....[2]....
        /*0034*/ 	.word	0xffffffff


	//   ....[3]....
        /*0038*/ 	.word	0xffffffff


	//   ....[4]....
        /*003c*/ 	.word	0xffffffff


	//   ....[5]....
        /*0040*/ 	.word	0xffffffff


	//   ....[6]....
        /*0044*/ 	.word	0xffffffff


	//   ....[7]....
        /*0048*/ 	.word	0xffffffff


	//   ....[8]....
        /*004c*/ 	.word	0xffffffff


	//   ....[9]....
        /*0050*/ 	.word	0xffffffff


	//   ....[10]....
        /*0054*/ 	.word	0x0500007a


	//   ....[11]....
        /*0058*/ 	.word	0x0500007a


	//   ....[12]....
        /*005c*/ 	.word	0x0500007a


	//   ....[13]....
        /*0060*/ 	.word	0x0500007a


	//   ....[14]....
        /*0064*/ 	.word	0x0500007a


	//   ....[15]....
        /*0068*/ 	.word	0x0500007a


	//   ....[16]....
        /*006c*/ 	.word	0x0500007a


	//   ....[17]....
        /*0070*/ 	.word	0x0500007a


	//   ....[18]....
        /*0074*/ 	.word	0x0500007a


	//   ....[19]....
        /*0078*/ 	.word	0x0500007a


	//----- nvinfo : EIATTR_COOP_GROUP_INSTR_OFFSETS
	.align		4
.L_3851:
        /*007c*/ 	.byte	0x04, 0x28
        /*007e*/ 	.short	(.L_3853 - .L_3852)


	//   ....[0]....
.L_3852:
        /*0080*/ 	.word	0x00001a30


	//   ....[1]....
        /*0084*/ 	.word	0x00001a40


	//   ....[2]....
        /*0088*/ 	.word	0x00001a70


	//   ....[3]....
        /*008c*/ 	.word	0x00001a80


	//   ....[4]....
        /*0090*/ 	.word	0x00001ab0


	//   ....[5]....
        /*0094*/ 	.word	0x00001ac0


	//   ....[6]....
        /*0098*/ 	.word	0x00001af0


	//   ....[7]....
        /*009c*/ 	.word	0x00001b00


	//   ....[8]....
        /*00a0*/ 	.word	0x00001b30


	//   ....[9]....
        /*00a4*/ 	.word	0x00001b40


	//   ....[10]....
        /*00a8*/ 	.word	0x00003ab0


	//   ....[11]....
        /*00ac*/ 	.word	0x00003b40


	//   ....[12]....
        /*00b0*/ 	.word	0x00003bb0


	//   ....[13]....
        /*00b4*/ 	.word	0x00003c10


	//   ....[14]....
        /*00b8*/ 	.word	0x00003c80


	//   ....[15]....
        /*00bc*/ 	.word	0x00003ce0


	//   ....[16]....
        /*00c0*/ 	.word	0x00003d50


	//   ....[17]....
        /*00c4*/ 	.word	0x00003db0


	//   ....[18]....
        /*00c8*/ 	.word	0x00003e20


	//   ....[19]....
        /*00cc*/ 	.word	0x00003e80


	//----- nvinfo : EIATTR_EXIT_INSTR_OFFSETS
	.align		4
.L_3853:
        /*00d0*/ 	.byte	0x04, 0x1c
        /*00d2*/ 	.short	(.L_3855 - .L_3854)


	//   ....[0]....
.L_3854:
        /*00d4*/ 	.word	0x00003a40


	//----- nvinfo : EIATTR_MAX_THREADS
	.align		4
.L_3855:
        /*00d8*/ 	.byte	0x04, 0x05
        /*00da*/ 	.short	(.L_3857 - .L_3856)
.L_3856:
        /*00dc*/ 	.word	0x00000080
        /*00e0*/ 	.word	0x00000001
        /*00e4*/ 	.word	0x00000001


	//----- nvinfo : EIATTR_CRS_STACK_SIZE
	.align		4
.L_3857:
        /*00e8*/ 	.byte	0x04, 0x1e
        /*00ea*/ 	.short	(.L_3859 - .L_3858)
.L_3858:
        /*00ec*/ 	.word	0x00000000


	//----- nvinfo : EIATTR_CBANK_PARAM_SIZE
	.align		4
.L_3859:
        /*00f0*/ 	.byte	0x03, 0x19
        /*00f2*/ 	.short	0x0128


	//----- nvinfo : EIATTR_PARAM_CBANK
	.align		4
        /*00f4*/ 	.byte	0x04, 0x0a
        /*00f6*/ 	.short	(.L_3861 - .L_3860)
	.align		4
.L_3860:
        /*00f8*/ 	.word	index@(.nv.constant0._ZN10layer_norm13ln_bwd_kernelINS_13Kernel_traitsIf6__halffS2_fjLj1024ELj1ELj4ELj1ELj16ENS_18Kernel_traits_baseILj1024EfS2_fS2_fjLj128EEEEELb0ELb0ELb0ELb1EEEvNS_9BwdParamsE)
        /*00fc*/ 	.short	0x0210
        /*00fe*/ 	.short	0x0128


	//----- nvinfo : EIATTR_SW_WAR
	.align		4
.L_3861:
        /*0100*/ 	.byte	0x04, 0x36
        /*0102*/ 	.short	(.L_3863 - .L_3862)
.L_3862:
        /*0104*/ 	.word	0x00000008
.L_3863:


//--------------------- .nv.info._ZN10layer_norm13ln_bwd_kernelINS_13Kernel_traitsIf6__halffS2_fjLj1024ELj1ELj4ELj1ELj16ENS_18Kernel_traits_baseILj1024EfS2_fS2_fjLj128EEEEELb0ELb0ELb1ELb0EEEvNS_9BwdParamsE --------------------------
	.section	.nv.info._ZN10layer_norm13ln_bwd_kernelINS_13Kernel_traitsIf6__halffS2_fjLj1024ELj1ELj4ELj1ELj16ENS_18Kernel_traits_baseILj1024EfS2_fS2_fjLj128EEEEELb0ELb0ELb1ELb0EEEvNS_9BwdParamsE,"",@"SHT_CUDA_INFO"
	.sectionflags	@""
	.align	4


	//----- nvinfo : EIATTR_CUDA_API_VERSION
	.align		4
        /*0000*/ 	.byte	0x04, 0x37
        /*0002*/ 	.short	(.L_3865 - .L_3864)
.L_3864:
        /*0004*/ 	.word	0x00000082


	//----- nvinfo : EIATTR_KPARAM_INFO
	.align		4
.L_3865:
        /*0008*/ 	.byte	0x04, 0x17
        /*000a*/ 	.short	(.L_3867 - .L_3866)
.L_3866:
        /*000c*/ 	.word	0x00000000
        /*0010*/ 	.short	0x0000
        /*0012*/ 	.short	0x0000
        /*0014*/ 	.byte	0x00, 0xf0, 0xa1, 0x04


	//----- nvinfo : EIATTR_SPARSE_MMA_MASK
	.align		4
.L_3867:
        /*0018*/ 	.byte	0x03, 0x50
        /*001a*/ 	.short	0x0000


	//----- nvinfo : EIATTR_MAXREG_COUNT
	.align		4
        /*001c*/ 	.byte	0x03, 0x1b
        /*001e*/ 	.short	0x00ff


	//----- nvinfo : EIATTR_NUM_BARRIERS
	.align		4
        /*0020*/ 	.byte	0x02, 0x4c
        /*0022*/ 	.byte	0x01
	.zero		1


	//----- nvinfo : EIATTR_MERCURY_ISA_VERSION
	.align		4
        /*0024*/ 	.byte	0x03, 0x5f
        /*0026*/ 	.short	0x0101


	//----- nvinfo : EIATTR_COOP_GROUP_MASK_REGIDS
	.align		4
        /*0028*/ 	.byte	0x04, 0x29
        /*002a*/ 	.short	(.L_3869 - .L_3868)


	//   ....[0]....
.L_3868:
        /*002c*/ 	.word	0xffffffff


	//   ....[1]....
        /*0030*/ 	.word	0xffffffff


	//   ....[2]....
        /*0034*/ 	.word	0xffffffff


	//   ....[3]....
        /*0038*/ 	.word	0xffffffff


	//   ....[4]....
        /*003c*/ 	.word	0xffffffff


	//   ....[5]....
        /*0040*/ 	.word	0xffffffff


	//   ....[6]....
        /*0044*/ 	.word	0xffffffff


	//   ....[7]....
        /*0048*/ 	.word	0xffffffff


	//   ....[8]....
        /*004c*/ 	.word	0xffffffff


	//   ....[9]....
        /*0050*/ 	.word	0xffffffff


	//   ....[10]....
        /*0054*/ 	.word	0x050000b0


	//   ....[11]....
        /*0058*/ 	.word	0x050000b0


	//   ....[12]....
        /*005c*/ 	.word	0x050000b0


	//   ....[13]....
        /*0060*/ 	.word	0x050000b0


	//   ....[14]....
        /*0064*/ 	.word	0x050000b0


	//   ....[15]....
        /*0068*/ 	.word	0x050000b0


	//   ....[16]....
        /*006c*/ 	.word	0x050000b0


	//   ....[17]....
        /*0070*/ 	.word	0x050000b0


	//   ....[18]....
        /*0074*/ 	.word	0x050000b0


	//   ....[19]....
        /*0078*/ 	.word	0x050000b0


	//----- nvinfo : EIATTR_COOP_GROUP_INSTR_OFFSETS
	.align		4
.L_3869:
        /*007c*/ 	.byte	0x04, 0x28
        /*007e*/ 	.short	(.L_3871 - .L_3870)


	//   ....[0]....
.L_3870:
        /*0080*/ 	.word	0x00001df0


	//   ....[1]....
        /*0084*/ 	.word	0x00001e00


	//   ....[2]....
        /*0088*/ 	.word	0x00001e30


	//   ....[3]....
        /*008c*/ 	.word	0x00001e40


	//   ....[4]....
        /*0090*/ 	.word	0x00001e70


	//   ....[5]....
        /*0094*/ 	.word	0x00001e80


	//   ....[6]....
        /*0098*/ 	.word	0x00001eb0


	//   ....[7]....
        /*009c*/ 	.word	0x00001ec0


	//   ....[8]....
        /*00a0*/ 	.word	0x00001ef0


	//   ....[9]....
        /*00a4*/ 	.word	0x00001f00


	//   ....[10]....
        /*00a8*/ 	.word	0x00005760


	//   ....[11]....
        /*00ac*/ 	.word	0x00005800


	//   ....[12]....
        /*00b0*/ 	.word	0x00005860


	//   ....[13]....
        /*00b4*/ 	.word	0x000058c0


	//   ....[14]....
        /*00b8*/ 	.word	0x00005930


	//   ....[15]....
        /*00bc*/ 	.word	0x00005990


	//   ....[16]....
        /*00c0*/ 	.word	0x00005a00


	//   ....[17]....
        /*00c4*/ 	.word	0x00005a60


	//   ....[18]....
        /*00c8*/ 	.word	0x00005ad0


	//   ....[19]....
        /*00cc*/ 	.word	0x00005b30


	//----- nvinfo : EIATTR_EXIT_INSTR_OFFSETS
	.align		4
.L_3871:
        /*00d0*/ 	.byte	0x04, 0x1c
        /*00d2*/ 	.short	(.L_3873 - .L_3872)


	//   ....[0]....
.L_3872:
        /*00d4*/ 	.word	0x000056d0


	//   ....[1]....
        /*00d8*/ 	.word	0x00005700


	//----- nvinfo : EIATTR_MAX_THREADS
	.align		4
.L_3873:
        /*00dc*/ 	.byte	0x04, 0x05
        /*00de*/ 	.short	(.L_3875 - .L_3874)
.L_3874:
        /*00e0*/ 	.word	0x00000080
        /*00e4*/ 	.word	0x00000001
        /*00e8*/ 	.word	0x00000001


	//----- nvinfo : EIATTR_CRS_STACK_SIZE
	.align		4
.L_3875:
        /*00ec*/ 	.byte	0x04, 0x1e
        /*00ee*/ 	.short	(.L_3877 - .L_3876)
.L_3876:
        /*00f0*/ 	.word	0x00000000


	//----- nvinfo : EIATTR_CBANK_PARAM_SIZE
	.align		4
.L_3877:
        /*00f4*/ 	.byte	0x03, 0x19
        /*00f6*/ 	.short	0x0128


	//----- nvinfo : EIATTR_PARAM_CBANK
	.align		4
        /*00f8*/ 	.byte	0x04, 0x0a
        /*00fa*/ 	.short	(.L_3879 - .L_3878)
	.align		4
.L_3878:
        /*00fc*/ 	.word	index@(.nv.constant0._ZN10layer_norm13ln_bwd_kernelINS_13Kernel_traitsIf6__halffS2_fjLj1024ELj1ELj4ELj1ELj16ENS_18Kernel_traits_baseILj1024EfS2_fS2_fjLj128EEEEELb0ELb0ELb1ELb0EEEvNS_9BwdParamsE)
        /*0100*/ 	.short	0x0210
        /*0102*/ 	.short	0x0128


	//----- nvinfo : EIATTR_SW_WAR
	.align		4
.L_3879:
        /*0104*/ 	.byte	0x04, 0x36
        /*0106*/ 	.short	(.L_3881 - .L_3880)
.L_3880:
        /*0108*/ 	.word	0x00000008
.L_3881:


//--------------------- .nv.info._ZN10layer_norm13ln_bwd_kernelINS_13Kernel_traitsIf6__halffS2_fjLj1024ELj1ELj4ELj1ELj16ENS_18Kernel_traits_baseILj1024EfS2_fS2_fjLj128EEEEELb0ELb0ELb1ELb1EEEvNS_9BwdParamsE --------------------------
	.section	.nv.info._ZN10layer_norm13ln_bwd_kernelINS_13Kernel_traitsIf6__halffS2_fjLj1024ELj1ELj4ELj1ELj16ENS_18Kernel_traits_baseILj1024EfS2_fS2_fjLj128EEEEELb0ELb0ELb1ELb1EEEvNS_9BwdParamsE,"",@"SHT_CUDA_INFO"
	.sectionflags	@""
	.align	4


	//----- nvinfo : EIATTR_CUDA_API_VERSION
	.align		4
        /*0000*/ 	.byte	0x04, 0x37
        /*0002*/ 	.short	(.L_3883 - .L_3882)
.L_3882:
        /*0004*/ 	.word	0x00000082


	//----- nvinfo : EIATTR_KPARAM_INFO
	.align		4
.L_3883:
        /*0008*/ 	.byte	0x04, 0x17
        /*000a*/ 	.short	(.L_3885 - .L_3884)
.L_3884:
        /*000c*/ 	.word	0x00000000
        /*0010*/ 	.short	0x0000
        /*0012*/ 	.short	0x0000
        /*0014*/ 	.byte	0x00, 0xf0, 0xa1, 0x04


	//----- nvinfo : EIATTR_SPARSE_MMA_MASK
	.align		4
.L_3885:
        /*0018*/ 	.byte	0x03, 0x50
        /*001a*/ 	.short	0x0000


	//----- nvinfo : EIATTR_MAXREG_COUNT
	.align		4
        /*001c*/ 	.byte	0x03, 0x1b
        /*001e*/ 	.short	0x00ff


	//----- nvinfo : EIATTR_NUM_BARRIERS
	.align		4
        /*0020*/ 	.byte	0x02, 0x4c
        /*0022*/ 	.byte	0x01
	.zero		1


	//----- nvinfo : EIATTR_MERCURY_ISA_VERSION
	.align		4
        /*0024*/ 	.byte	0x03, 0x5f
        /*0026*/ 	.short	0x0101


	//----- nvinfo : EIATTR_COOP_GROUP_MASK_REGIDS
	.align		4
        /*0028*/ 	.byte	0x04, 0x29
        /*002a*/ 	.short	(.L_3887 - .L_3886)


	//   ....[0]....
.L_3886:
        /*002c*/ 	.word	0xffffffff


	//   ....[1]....
        /*0030*/ 	.word	0xffffffff


	//   ....[2]....
        /*0034*/ 	.word	0xffffffff


	//   ....[3]....
        /*0038*/ 	.word	0xffffffff


	//   ....[4]....
        /*003c*/ 	.word	0xffffffff


	//   ....[5]....
        /*0040*/ 	.word	0xffffffff


	//   ....[6]....
        /*0044*/ 	.word	0xffffffff


	//   ....[7]....
        /*0048*/ 	.word	0xffffffff


	//   ....[8]....
        /*004c*/ 	.word	0xffffffff


	//   ....[9]....
        /*0050*/ 	.word	0xffffffff


	//   ....[10]....
        /*0054*/ 	.word	0x050000e3


	//   ....[11]....
        /*0058*/ 	.word	0x050000e3


	//   ....[12]....
        /*005c*/ 	.word	0x050000e3


	//   ....[13]....
        /*0060*/ 	.word	0x050000e3


	//   ....[14]....
        /*0064*/ 	.word	0x050000e3


	//   ....[15]....
        /*0068*/ 	.word	0x050000e3


	//   ....[16]....
        /*006c*/ 	.word	0x050000e3


	//   ....[17]....
        /*0070*/ 	.word	0x050000e3


	//   ....[18]....
        /*0074*/ 	.word	0x050000e3


	//   ....[19]....
        /*0078*/ 	.word	0x050000e3


	//----- nvinfo : EIATTR_COOP_GROUP_INSTR_OFFSETS
	.align		4
.L_3887:
        /*007c*/ 	.byte	0x04, 0x28
        /*007e*/ 	.short	(.L_3889 - .L_3888)


	//   ....[0]....
.L_3888:
        /*0080*/ 	.word	0x00001b70


	//   ....[1]....
        /*0084*/ 	.word	0x00001b80


	//   ....[2]....
        /*0088*/ 	.word	0x00001bb0


	//   ....[3]....
        /*008c*/ 	.word	0x00001bc0


	//   ....[4]....
        /*0090*/ 	.word	0x00001bf0


	//   ....[5]....
        /*0094*/ 	.word	0x00001c00


	//   ....[6]....
        /*0098*/ 	.word	0x00001c30


	//   ....[7]....
        /*009c*/ 	.word	0x00001c40


	//   ....[8]....
        /*00a0*/ 	.word	0x00001c70


	//   ....[9]....
        /*00a4*/ 	.word	0x00001c80


	//   ....[10]....
        /*00a8*/ 	.word	0x00004e00


	//   ....[11]....
        /*00ac*/ 	.word	0x00004e90


	//   ....[12]....
        /*00b0*/ 	.word	0x00004f00


	//   ....[13]....
        /*00b4*/ 	.word	0x00004f60


	//   ....[14]....
        /*00b8*/ 	.word	0x00004fd0


	//   ....[15]....
        /*00bc*/ 	.word	0x00005030


	//   ....[16]....
        /*00c0*/ 	.word	0x000050a0


	//   ....[17]....
        /*00c4*/ 	.word	0x00005100


	//   ....[18]....
        /*00c8*/ 	.word	0x00005170


	//   ....[19]....
        /*00cc*/ 	.word	0x000051d0


	//----- nvinfo : EIATTR_EXIT_INSTR_OFFSETS
	.align		4
.L_3889:
        /*00d0*/ 	.byte	0x04, 0x1c
        /*00d2*/ 	.short	(.L_3891 - .L_3890)


	//   ....[0]....
.L_3890:
        /*00d4*/ 	.word	0x00004d90


	//----- nvinfo : EIATTR_MAX_THREADS
	.align		4
.L_3891:
        /*00d8*/ 	.byte	0x04, 0x05
        /*00da*/ 	.short	(.L_3893 - .L_3892)
.L_3892:
        /*00dc*/ 	.word	0x00000080
        /*00e0*/ 	.word	0x00000001
        /*00e4*/ 	.word	0x00000001


	//----- nvinfo : EIATTR_CRS_STACK_SIZE
	.align		4
.L_3893:
        /*00e8*/ 	.byte	0x04, 0x1e
        /*00ea*/ 	.short	(.L_3895 - .L_3894)
.L_3894:
        /*00ec*/ 	.word	0x00000000


	//----- nvinfo : EIATTR_CBANK_PARAM_SIZE
	.align		4
.L_3895:
        /*00f0*/ 	.byte	0x03, 0x19
        /*00f2*/ 	.short	0x0128


	//----- nvinfo : EIATTR_PARAM_CBANK
	.align		4
        /*00f4*/ 	.byte	0x04, 0x0a
        /*00f6*/ 	.short	(.L_3897 - .L_3896)
	.align		4
.L_3896:
        /*00f8*/ 	.word	index@(.nv.constant0._ZN10layer_norm13ln_bwd_kernelINS_13Kernel_traitsIf6__halffS2_fjLj1024ELj1ELj4ELj1ELj16ENS_18Kernel_traits_baseILj1024EfS2_fS2_fjLj128EEEEELb0ELb0ELb1ELb1EEEvNS_9BwdParamsE)
        /*00fc*/ 	.short	0x0210
        /*00fe*/ 	.short	0x0128


	//----- nvinfo : EIATTR_SW_WAR
	.align		4
.L_3897:
        /*0100*/ 	.byte	0x04, 0x36
        /*0102*/ 	.short	(.L_3899 - .L_3898)
.L_3898:
        /*0104*/ 	.word	0x00000008
.L_3899:


//--------------------- .nv.info._ZN10layer_norm13ln_bwd_kernelINS_13Kernel_traitsIf6__halffS2_fjLj1024ELj1ELj4ELj1ELj16ENS_18Kernel_traits_baseILj1024EfS2_fS2_fjLj128EEEEELb0ELb1ELb0ELb0EEEvNS_9BwdParamsE --------------------------
	.section	.nv.info._ZN10layer_norm13ln_bwd_kernelINS_13Kernel_traitsIf6__halffS2_fjLj1024ELj1ELj4ELj1ELj16ENS_18Kernel_traits_baseILj1024EfS2_fS2_fjLj128EEEEELb0ELb1ELb0ELb0EEEvNS_9BwdParamsE,"",@"SHT_CUDA_INFO"
	.sectionflags	@""
	.align	4


	//----- nvinfo : EIATTR_CUDA_API_VERSION
	.align		4
        /*0000*/ 	.byte	0x04, 0x37
        /*0002*/ 	.short	(.L_3901 - .L_3900)
.L_3900:
        /*0004*/ 	.word	0x00000082


	//----- nvinfo : EIATTR_KPARAM_INFO
	.align		4
.L_3901:
        /*0008*/ 	.byte	0x04, 0x17
        /*000a*/ 	.short	(.L_3903 - .L_3902)
.L_3902:
        /*000c*/ 	.word	0x00000000
        /*0010*/ 	.short	0x0000
        /*0012*/ 	.short	0x0000
        /*0014*/ 	.byte	0x00, 0xf0, 0xa1, 0x04


	//----- nvinfo : EIATTR_SPARSE_MMA_MASK
	.align		4
.L_3903:
        /*0018*/ 	.byte	0x03, 0x50
        /*001a*/ 	.short	0x0000


	//----- nvinfo : EIATTR_MAXREG_COUNT
	.align		4
        /*001c*/ 	.byte	0x03, 0x1b
        /*001e*/ 	.short	0x00ff


	//----- nvinfo : EIATTR_NUM_BARRIERS
	.align		4
        /*0020*/ 	.byte	0x02, 0x4c
        /*0022*/ 	.byte	0x01
	.zero		1


	//----- nvinfo : EIATTR_ANNOTATIONS
	.align		4
        /*0024*/ 	.byte	0x04, 0x55
        /*0026*/ 	.short	(.L_3905 - .L_3904)


	//   ....[0]....
.L_3904:
        /* <DEDUP_REMOVED lines=34> */


	//----- nvinfo : EIATTR_MERCURY_ISA_VERSION
	.align		4
.L_3905:
        /*0230*/ 	.byte	0x03, 0x5f
        /*0232*/ 	.short	0x0101


	//----- nvinfo : EIATTR_COOP_GROUP_MASK_REGIDS
	.align		4
        /*0234*/ 	.byte	0x04, 0x29
        /*0236*/ 	.short	(.L_3907 - .L_3906)


	//   ....[0]....
.L_3906:
        /*0238*/ 	.word	0xffffffff


	//   ....[1]....
        /*023c*/ 	.word	0xffffffff


	//   ....[2]....
        /*0240*/ 	.word	0xffffffff


	//   ....[3]....
        /*0244*/ 	.word	0xffffffff


	//   ....[4]....
        /*0248*/ 	.word	0xffffffff


	//   ....[5]....
        /*024c*/ 	.word	0xffffffff


	//   ....[6]....
        /*0250*/ 	.word	0xffffffff


	//   ....[7]....
        /*0254*/ 	.word	0xffffffff


	//   ....[8]....
        /*0258*/ 	.word	0xffffffff


	//   ....[9]....
        /*025c*/ 	.word	0xffffffff


	//   ....[10]....
        /*0260*/ 	.word	0x050000c0


	//   ....[11]....
        /*0264*/ 	.word	0x050000c0


	//   ....[12]....
        /*0268*/ 	.word	0x050000c0


	//   ....[13]....
        /*026c*/ 	.word	0x050000c0


	//   ....[14]....
        /*0270*/ 	.word	0x050000c0


	//   ....[15]....
        /*0274*/ 	.word	0x050000c0


	//   ....[16]....
        /*0278*/ 	.word	0x050000c0


	//   ....[17]....
        /*027c*/ 	.word	0x050000c0


	//   ....[18]....
        /*0280*/ 	.word	0x050000c0


	//   ....[19]....
        /*0284*/ 	.word	0x050000c0


	//----- nvinfo : EIATTR_COOP_GROUP_INSTR_OFFSETS
	.align		4
.L_3907:
        /*0288*/ 	.byte	0x04, 0x28
        /*028a*/ 	.short	(.L_3909 - .L_3908)


	//   ....[0]....
.L_3908:
        /*028c*/ 	.word	0x00002010


	//   ....[1]....
        /*0290*/ 	.word	0x00002030


	//   ....[2]....
        /*0294*/ 	.word	0x00002050


	//   ....[3]....
        /*0298*/ 	.word	0x00002070


	//   ....[4]....
        /*029c*/ 	.word	0x00002090


	//   ....[5]....
        /*02a0*/ 	.word	0x000020b0


	//   ....[6]....
        /*02a4*/ 	.word	0x000020d0


	//   ....[7]....
        /*02a8*/ 	.word	0x000020f0


	//   ....[8]....
        /*02ac*/ 	.word	0x00002100


	//   ....[9]....
        /*02b0*/ 	.word	0x00002120


	//   ....[10]....
        /*02b4*/ 	.word	0x00005440


	//   ....[11]....
        /*02b8*/ 	.word	0x000054e0


	//   ....[12]....
        /*02bc*/ 	.word	0x00005560


	//   ....[13]....
        /*02c0*/ 	.word	0x000055d0


	//   ....[14]....
        /*02c4*/ 	.word	0x00005650


	//   ....[15]....
        /*02c8*/ 	.word	0x000056c0


	//   ....[16]....
        /*02cc*/ 	.word	0x00005740


	//   ....[17]....
        /*02d0*/ 	.word	0x000057b0


	//   ....[18]....
        /*02d4*/ 	.word	0x00005830


	//   ....[19]....
        /*02d8*/ 	.word	0x00005880


	//----- nvinfo : EIATTR_EXIT_INSTR_OFFSETS
	.align		4
.L_3909:
        /*02dc*/ 	.byte	0x04, 0x1c
        /*02de*/ 	.short	(.L_3911 - .L_3910)


	//   ....[0]....
.L_3910:
        /*02e0*/ 	.word	0x00005350


	//   ....[1]....
        /*02e4*/ 	.word	0x000053d0


	//----- nvinfo : EIATTR_MAX_THREADS
	.align		4
.L_3911:
        /*02e8*/ 	.byte	0x04, 0x05
        /*02ea*/ 	.short	(.L_3913 - .L_3912)
.L_3912:
        /*02ec*/ 	.word	0x00000080
        /*02f0*/ 	.word	0x00000001
        /*02f4*/ 	.word	0x00000001


	//----- nvinfo : EIATTR_CRS_STACK_SIZE
	.align		4
.L_3913:
        /*02f8*/ 	.byte	0x04, 0x1e
        /*02fa*/ 	.short	(.L_3915 - .L_3914)
.L_3914:
        /*02fc*/ 	.word	0x00000000


	//----- nvinfo : EIATTR_CBANK_PARAM_SIZE
	.align		4
.L_3915:
        /*0300*/ 	.byte	0x03, 0x19
        /*0302*/ 	.short	0x0128


	//----- nvinfo : EIATTR_PARAM_CBANK
	.align		4
        /*0304*/ 	.byte	0x04, 0x0a
        /*0306*/ 	.short	(.L_3917 - .L_3916)
	.align		4
.L_3916:
        /*0308*/ 	.word	index@(.nv.constant0._ZN10layer_norm13ln_bwd_kernelINS_13Kernel_traitsIf6__halffS2_fjLj1024ELj1ELj4ELj1ELj16ENS_18Kernel_traits_baseILj1024EfS2_fS2_fjLj128EEEEELb0ELb1ELb0ELb0EEEvNS_9BwdParamsE)
        /*030c*/ 	.short	0x0210
        /*030e*/ 	.short	0x0128


	//----- nvinfo : EIATTR_SW_WAR
	.align		4
.L_3917:
        /*0310*/ 	.byte	0x04, 0x36
        /*0312*/ 	.short	(.L_3919 - .L_3918)
.L_3918:
        /*0314*/ 	.word	0x00000008
.L_3919:


//--------------------- .nv.info._ZN10layer_norm13ln_bwd_kernelINS_13Kernel_traitsIf6__halffS2_fjLj1024ELj1ELj4ELj1ELj16ENS_18Kernel_traits_baseILj1024EfS2_fS2_fjLj128EEEEELb0ELb1ELb0ELb1EEEvNS_9BwdParamsE --------------------------
	.section	.nv.info._ZN10layer_norm13ln_bwd_kernelINS_13Kernel_traitsIf6__halffS2_fjLj1024ELj1ELj4ELj1ELj16ENS_18Kernel_traits_baseILj1024EfS2_fS2_fjLj128EEEEELb0ELb1ELb0ELb1EEEvNS_9BwdParamsE,"",@"SHT_CUDA_INFO"
	.sectionflags	@""
	.align	4


	//----- nvinfo : EIATTR_CUDA_API_VERSION
	.align		4
        /*0000*/ 	.byte	0x04, 0x37
        /*0002*/ 	.short	(.L_3921 - .L_3920)
.L_3920:
        /*0004*/ 	.word	0x00000082


	//----- nvinfo : EIATTR_KPARAM_INFO
	.align		4
.L_3921:
        /*0008*/ 	.byte	0x04, 0x17
        /*000a*/ 	.short	(.L_3923 - .L_3922)
.L_3922:
        /*000c*/ 	.word	0x00000000
        /*0010*/ 	.short	0x0000
        /*0012*/ 	.short	0x0000
        /*0014*/ 	.byte	0x00, 0xf0, 0xa1, 0x04


	//----- nvinfo : EIATTR_SPARSE_MMA_MASK
	.align		4
.L_3923:
        /*0018*/ 	.byte	0x03, 0x50
        /*001a*/ 	.short	0x0000


	//----- nvinfo : EIATTR_MAXREG_COUNT
	.align		4
        /*001c*/ 	.byte	0x03, 0x1b
        /*001e*/ 	.short	0x00ff


	//----- nvinfo : EIATTR_NUM_BARRIERS
	.align		4
        /*0020*/ 	.byte	0x02, 0x4c
        /*0022*/ 	.byte	0x01
	.zero		1


	//----- nvinfo : EIATTR_ANNOTATIONS
	.align		4
        /*0024*/ 	.byte	0x04, 0x55
        /*0026*/ 	.short	(.L_3925 - .L_3924)


	//   ....[0]....
.L_3924:
        /* <DEDUP_REMOVED lines=51> */


	//----- nvinfo : EIATTR_MERCURY_ISA_VERSION
	.align		4
.L_3925:
        /*0348*/ 	.byte	0x03, 0x5f
        /*034a*/ 	.short	0x0101


	//----- nvinfo : EIATTR_COOP_GROUP_MASK_REGIDS
	.align		4
        /*034c*/ 	.byte	0x04, 0x29
        /*034e*/ 	.short	(.L_3927 - .L_3926)


	//   ....[0]....
.L_3926:
        /*0350*/ 	.word	0xffffffff


	//   ....[1]....
        /*0354*/ 	.word	0xffffffff


	//   ....[2]....
        /*0358*/ 	.word	0xffffffff


	//   ....[3]....
        /*035c*/ 	.word	0xffffffff


	//   ....[4]....
        /*0360*/ 	.word	0xffffffff


	//   ....[5]....
        /*0364*/ 	.word	0xffffffff


	//   ....[6]....
        /*0368*/ 	.word	0xffffffff


	//   ....[7]....
        /*036c*/ 	.word	0xffffffff


	//   ....[8]....
        /*0370*/ 	.word	0xffffffff


	//   ....[9]....
        /*0374*/ 	.word	0xffffffff


	//   ....[10]....
        /*0378*/ 	.word	0x050000e6


	//   ....[11]....
        /*037c*/ 	.word	0x050000e6


	//   ....[12]....
        /*0380*/ 	.word	0x050000e6


	//   ....[13]....
        /*0384*/ 	.word	0x050000e6


	//   ....[14]....
        /*0388*/ 	.word	0x050000e6


	//   ....[15]....
        /*038c*/ 	.word	0x050000e6


	//   ....[16]....
        /*0390*/ 	.word	0x050000e6


	//   ....[17]....
        /*0394*/ 	.word	0x050000e6


	//   ....[18]....
        /*0398*/ 	.word	0x050000e6


	//   ....[19]....
        /*039c*/ 	.word	0x050000e6


	//----- nvinfo : EIATTR_COOP_GROUP_INSTR_OFFSETS
	.align		4
.L_3927:
        /*03a0*/ 	.byte	0x04, 0x28
        /*03a2*/ 	.short	(.L_3929 - .L_3928)


	//   ....[0]....
.L_3928:
        /*03a4*/ 	.word	0x00001e40


	//   ....[1]....
        /*03a8*/ 	.word	0x00001e60


	//   ....[2]....
        /*03ac*/ 	.word	0x00001e80


	//   ....[3]....
        /*03b0*/ 	.word	0x00001ea0


	//   ....[4]....
        /*03b4*/ 	.word	0x00001ec0


	//   ....[5]....
        /*03b8*/ 	.word	0x00001ee0


	//   ....[6]....
        /*03bc*/ 	.word	0x00001f00


	//   ....[7]....
        /*03c0*/ 	.word	0x00001f20


	//   ....[8]....
        /*03c4*/ 	.word	0x00001f30


	//   ....[9]....
        /*03c8*/ 	.word	0x00001f50


	//   ....[10]....
        /*03cc*/ 	.word	0x00004fd0


	//   ....[11]....
        /*03d0*/ 	.word	0x00005060


	//   ....[12]....
        /*03d4*/ 	.word	0x000050c0


	//   ....[13]....
        /*03d8*/ 	.word	0x00005110


	//   ....[14]....
        /*03dc*/ 	.word	0x00005170


	//   ....[15]....
        /*03e0*/ 	.word	0x000051c0


	//   ....[16]....
        /*03e4*/ 	.word	0x00005220


	//   ....[17]....
        /*03e8*/ 	.word	0x00005270


	//   ....[18]....
        /*03ec*/ 	.word	0x000052d0


	//   ....[19]....
        /*03f0*/ 	.word	0x00005320


	//----- nvinfo : EIATTR_EXIT_INSTR_OFFSETS
	.align		4
.L_3929:
        /*03f4*/ 	.byte	0x04, 0x1c
        /*03f6*/ 	.short	(.L_3931 - .L_3930)


	//   ....[0]....
.L_3930:
        /*03f8*/ 	.word	0x00004f60


	//----- nvinfo : EIATTR_MAX_THREADS
	.align		4
.L_3931:
        /*03fc*/ 	.byte	0x04, 0x05
        /*03fe*/ 	.short	(.L_3933 - .L_3932)
.L_3932:
        /*0400*/ 	.word	0x00000080
        /*0404*/ 	.word	0x00000001
        /*0408*/ 	.word	0x00000001


	//----- nvinfo : EIATTR_CRS_STACK_SIZE
	.align		4
.L_3933:
        /*040c*/ 	.byte	0x04, 0x1e
        /*040e*/ 	.short	(.L_3935 - .L_3934)
.L_3934:
        /*0410*/ 	.word	0x00000000


	//----- nvinfo : EIATTR_CBANK_PARAM_SIZE
	.align		4
.L_3935:
        /*0414*/ 	.byte	0x03, 0x19
        /*0416*/ 	.short	0x0128


	//----- nvinfo : EIATTR_PARAM_CBANK
	.align		4
        /*0418*/ 	.byte	0x04, 0x0a
        /*041a*/ 	.short	(.L_3937 - .L_3936)
	.align		4
.L_3936:
        /*041c*/ 	.word	index@(.nv.constant0._ZN10layer_norm13ln_bwd_kernelINS_13Kernel_traitsIf6__halffS2_fjLj1024ELj1ELj4ELj1ELj16ENS_18Kernel_traits_baseILj1024EfS2_fS2_fjLj128EEEEELb0ELb1ELb0ELb1EEEvNS_9BwdParamsE)
        /*0420*/ 	.short	0x0210
        /*0422*/ 	.short	0x0128


	//----- nvinfo : EIATTR_SW_WAR
	.align		4
.L_3937:
        /*0424*/ 	.byte	0x04, 0x36
        /*0426*/ 	.short	(.L_3939 - .L_3938)
.L_3938:
        /*0428*/ 	.word	0x00000008
.L_3939:


//--------------------- .nv.info._ZN10layer_norm13ln_bwd_kernelINS_13Kernel_traitsIf6__halffS2_fjLj1024ELj1ELj4ELj1ELj16ENS_18Kernel_traits_baseILj1024EfS2_fS2_fjLj128EEEEELb0ELb1ELb1ELb0EEEvNS_9BwdParamsE --------------------------
	.section	.nv.info._ZN10layer_norm13ln_bwd_kernelINS_13Kernel_traitsIf6__halffS2_fjLj1024ELj1ELj4ELj1ELj16ENS_18Kernel_traits_baseILj1024EfS2_fS2_fjLj128EEEEELb0ELb1ELb1ELb0EEEvNS_9BwdParamsE,"",@"SHT_CUDA_INFO"
	.sectionflags	@""
	.align	4


	//----- nvinfo : EIATTR_CUDA_API_VERSION
	.align		4
        /*0000*/ 	.byte	0x04, 0x37
        /*0002*/ 	.short	(.L_3941 - .L_3940)
.L_3940:
        /*0004*/ 	.word	0x00000082


	//----- nvinfo : EIATTR_KPARAM_INFO
	.align		4
.L_3941:
        /*0008*/ 	.byte	0x04, 0x17
        /*000a*/ 	.short	(.L_3943 - .L_3942)
.L_3942:
        /*000c*/ 	.word	0x00000000
        /*0010*/ 	.short	0x0000
        /*0012*/ 	.short	0x0000
        /*0014*/ 	.byte	0x00, 0xf0, 0xa1, 0x04


	//----- nvinfo : EIATTR_SPARSE_MMA_MASK
	.align		4
.L_3943:
        /*0018*/ 	.byte	0x03, 0x50
        /*001a*/ 	.short	0x0000


	//----- nvinfo : EIATTR_MAXREG_COUNT
	.align		4
        /*001c*/ 	.byte	0x03, 0x1b
        /*001e*/ 	.short	0x00ff


	//----- nvinfo : EIATTR_NUM_BARRIERS
	.align		4
        /*0020*/ 	.byte	0x02, 0x4c
        /*0022*/ 	.byte	0x01
	.zero		1


	//----- nvinfo : EIATTR_ANNOTATIONS
	.align		4
        /*0024*/ 	.byte	0x04, 0x55
        /*0026*/ 	.short	(.L_3945 - .L_3944)


	//   ....[0]....
.L_3944:
        /* <DEDUP_REMOVED lines=47> */


	//----- nvinfo : EIATTR_MERCURY_ISA_VERSION
	.align		4
.L_3945:
        /*0308*/ 	.byte	0x03, 0x5f
        /*030a*/ 	.short	0x0101


	//----- nvinfo : EIATTR_COOP_GROUP_MASK_REGIDS
	.align		4
        /*030c*/ 	.byte	0x04, 0x29
        /*030e*/ 	.short	(.L_3947 - .L_3946)


	//   ....[0]....
.L_3946:
        /*0310*/ 	.word	0xffffffff


	//   ....[1]....
        /*0314*/ 	.word	0xffffffff


	//   ....[2]....
        /*0318*/ 	.word	0xffffffff


	//   ....[3]....
        /*031c*/ 	.word	0xffffffff


	//   ....[4]....
        /*0320*/ 	.word	0xffffffff


	//   ....[5]....
        /*0324*/ 	.word	0xffffffff


	//   ....[6]....
        /*0328*/ 	.word	0xffffffff


	//   ....[7]....
        /*032c*/ 	.word	0xffffffff


	//   ....[8]....
        /*0330*/ 	.word	0xffffffff


	//   ....[9]....
        /*0334*/ 	.word	0xffffffff


	//   ....[10]....
        /*0338*/ 	.word	0x05000008


	//   ....[11]....
        /*033c*/ 	.word	0x05000008


	//   ....[12]....
        /*0340*/ 	.word	0x05000008


	//   ....[13]....
        /*0344*/ 	.word	0x05000008


	//   ....[14]....
        /*0348*/ 	.word	0x05000008


	//   ....[15]....
        /*034c*/ 	.word	0x05000008


	//   ....[16]....
        /*0350*/ 	.word	0x05000008


	//   ....[17]....
        /*0354*/ 	.word	0x05000008


	//   ....[18]....
        /*0358*/ 	.word	0x05000008


	//   ....[19]....
        /*035c*/ 	.word	0x05000008


	//----- nvinfo : EIATTR_COOP_GROUP_INSTR_OFFSETS
	.align		4
.L_3947:
        /*0360*/ 	.byte	0x04, 0x28
        /*0362*/ 	.short	(.L_3949 - .L_3948)


	//   ....[0]....
.L_3948:
        /*0364*/ 	.word	0x00002440


	//   ....[1]....
        /*0368*/ 	.word	0x00002460


	//   ....[2]....
        /*036c*/ 	.word	0x00002480


	//   ....[3]....
        /*0370*/ 	.word	0x000024a0


	//   ....[4]....
        /*0374*/ 	.word	0x000024c0


	//   ....[5]....
        /*0378*/ 	.word	0x000024e0


	//   ....[6]....
        /*037c*/ 	.word	0x00002500


	//   ....[7]....
        /*0380*/ 	.word	0x00002520


	//   ....[8]....
        /*0384*/ 	.word	0x00002530


	//   ....[9]....
        /*0388*/ 	.word	0x00002550


	//   ....[10]....
        /*038c*/ 	.word	0x00007460


	//   ....[11]....
        /*0390*/ 	.word	0x00007500


	//   ....[12]....
        /*0394*/ 	.word	0x00007580


	//   ....[13]....
        /*0398*/ 	.word	0x000075f0


	//   ....[14]....
        /*039c*/ 	.word	0x00007670


	//   ....[15]....
        /*03a0*/ 	.word	0x000076e0


	//   ....[16]....
        /*03a4*/ 	.word	0x00007760


	//   ....[17]....
        /*03a8*/ 	.word	0x000077d0


	//   ....[18]....
        /*03ac*/ 	.word	0x00007850


	//   ....[19]....
        /*03b0*/ 	.word	0x000078a0


	//----- nvinfo : EIATTR_EXIT_INSTR_OFFSETS
	.align		4
.L_3949:
        /*03b4*/ 	.byte	0x04, 0x1c
        /*03b6*/ 	.short	(.L_3951 - .L_3950)


	//   ....[0]....
.L_3950:
        /*03b8*/ 	.word	0x00007370


	//   ....[1]....
        /*03bc*/ 	.word	0x000073f0


	//----- nvinfo : EIATTR_MAX_THREADS
	.align		4
.L_3951:
        /*03c0*/ 	.byte	0x04, 0x05
        /*03c2*/ 	.short	(.L_3953 - .L_3952)
.L_3952:
        /*03c4*/ 	.word	0x00000080
        /*03c8*/ 	.word	0x00000001
        /*03cc*/ 	.word	0x00000001


	//----- nvinfo : EIATTR_CRS_STACK_SIZE
	.align		4
.L_3953:
        /*03d0*/ 	.byte	0x04, 0x1e
        /*03d2*/ 	.short	(.L_3955 - .L_3954)
.L_3954:
        /*03d4*/ 	.word	0x00000000


	//----- nvinfo : EIATTR_CBANK_PARAM_SIZE
	.align		4
.L_3955:
        /*03d8*/ 	.byte	0x03, 0x19
        /*03da*/ 	.short	0x0128


	//----- nvinfo : EIATTR_PARAM_CBANK
	.align		4
        /*03dc*/ 	.byte	0x04, 0x0a
        /*03de*/ 	.short	(.L_3957 - .L_3956)
	.align		4
.L_3956:
        /*03e0*/ 	.word	index@(.nv.constant0._ZN10layer_norm13ln_bwd_kernelINS_13Kernel_traitsIf6__halffS2_fjLj1024ELj1ELj4ELj1ELj16ENS_18Kernel_traits_baseILj1024EfS2_fS2_fjLj128EEEEELb0ELb1ELb1ELb0EEEvNS_9BwdParamsE)
        /*03e4*/ 	.short	0x0210
        /*03e6*/ 	.short	0x0128


	//----- nvinfo : EIATTR_SW_WAR
	.align		4
.L_3957:
        /*03e8*/ 	.byte	0x04, 0x36
        /*03ea*/ 	.short	(.L_3959 - .L_3958)
.L_3958:
        /*03ec*/ 	.word	0x00000008
.L_3959:


//--------------------- .nv.info._ZN10layer_norm13ln_bwd_kernelINS_13Kernel_traitsIf6__halffS2_fjLj1024ELj1ELj4ELj1ELj16ENS_18Kernel_traits_baseILj1024EfS2_fS2_fjLj128EEEEELb0ELb1ELb1ELb1EEEvNS_9BwdParamsE --------------------------
	.section	.nv.info._ZN10layer_norm13ln_bwd_kernelINS_13Kernel_traitsIf6__halffS2_fjLj1024ELj1ELj4ELj1ELj16ENS_18Kernel_traits_baseILj1024EfS2_fS2_fjLj128EEEEELb0ELb1ELb1ELb1EEEvNS_9BwdParamsE,"",@"SHT_CUDA_INFO"
	.sectionflags	@""
	.align	4


	//----- nvinfo : EIATTR_CUDA_API_VERSION
	.align		4
        /*0000*/ 	.byte	0x04, 0x37
        /*0002*/ 	.short	(.L_3961 - .L_3960)
.L_3960:
        /*0004*/ 	.word	0x00000082


	//----- nvinfo : EIATTR_KPARAM_INFO
	.align		4
.L_3961:
        /*0008*/ 	.byte	0x04, 0x17
        /*000a*/ 	.short	(.L_3963 - .L_3962)
.L_3962:
        /*000c*/ 	.word	0x00000000
        /*0010*/ 	.short	0x0000
        /*0012*/ 	.short	0x0000
        /*0014*/ 	.byte	0x00, 0xf0, 0xa1, 0x04


	//----- nvinfo : EIATTR_SPARSE_MMA_MASK
	.align		4
.L_3963:
        /*0018*/ 	.byte	0x03, 0x50
        /*001a*/ 	.short	0x0000


	//----- nvinfo : EIATTR_MAXREG_COUNT
	.align		4
        /*001c*/ 	.byte	0x03, 0x1b
        /*001e*/ 	.short	0x00ff


	//----- nvinfo : EIATTR_NUM_BARRIERS
	.align		4
        /*0020*/ 	.byte	0x02, 0x4c
        /*0022*/ 	.byte	0x01
	.zero		1


	//----- nvinfo : EIATTR_ANNOTATIONS
	.align		4
        /*0024*/ 	.byte	0x04, 0x55
        /*0026*/ 	.short	(.L_3965 - .L_3964)


	//   ....[0]....
.L_3964:
        /* <DEDUP_REMOVED lines=50> */


	//----- nvinfo : EIATTR_MERCURY_ISA_VERSION
	.align		4
.L_3965:
        /*0338*/ 	.byte	0x03, 0x5f
        /*033a*/ 	.short	0x0101


	//----- nvinfo : EIATTR_COOP_GROUP_MASK_REGIDS
	.align		4
        /*033c*/ 	.byte	0x04, 0x29
        /*033e*/ 	.short	(.L_3967 - .L_3966)


	//   ....[0]....
.L_3966:
        /*0340*/ 	.word	0xffffffff


	//   ....[1]....
        /*0344*/ 	.word	0xffffffff


	//   ....[2]....
        /*0348*/ 	.word	0xffffffff


	//   ....[3]....
        /*034c*/ 	.word	0xffffffff


	//   ....[4]....
        /*0350*/ 	.word	0xffffffff


	//   ....[5]....
        /*0354*/ 	.word	0xffffffff


	//   ....[6]....
        /*0358*/ 	.word	0xffffffff


	//   ....[7]....
        /*035c*/ 	.word	0xffffffff


	//   ....[8]....
        /*0360*/ 	.word	0xffffffff


	//   ....[9]....
        /*0364*/ 	.word	0xffffffff


	//   ....[10]....
        /*0368*/ 	.word	0x0500000e


	//   ....[11]....
        /*036c*/ 	.word	0x0500000e


	//   ....[12]....
        /*0370*/ 	.word	0x0500000e


	//   ....[13]....
        /*0374*/ 	.word	0x0500000e


	//   ....[14]....
        /*0378*/ 	.word	0x0500000e


	//   ....[15]....
        /*037c*/ 	.word	0x0500000e


	//   ....[16]....
        /*0380*/ 	.word	0x0500000e


	//   ....[17]....
        /*0384*/ 	.word	0x0500000e


	//   ....[18]....
        /*0388*/ 	.word	0x0500000e


	//   ....[19]....
        /*038c*/ 	.word	0x0500000e


	//----- nvinfo : EIATTR_COOP_GROUP_INSTR_OFFSETS
	.align		4
.L_3967:
        /*0390*/ 	.byte	0x04, 0x28
        /*0392*/ 	.short	(.L_3969 - .L_3968)


	//   ....[0]....
.L_3968:
        /*0394*/ 	.word	0x00002340


	//   ....[1]....
        /*0398*/ 	.word	0x00002360


	//   ....[2]....
        /*039c*/ 	.word	0x00002380


	//   ....[3]....
        /*03a0*/ 	.word	0x000023a0


	//   ....[4]....
        /*03a4*/ 	.word	0x000023c0


	//   ....[5]....
        /*03a8*/ 	.word	0x000023e0


	//   ....[6]....
        /*03ac*/ 	.word	0x00002400


	//   ....[7]....
        /*03b0*/ 	.word	0x00002420


	//   ....[8]....
        /*03b4*/ 	.word	0x00002430


	//   ....[9]....
        /*03b8*/ 	.word	0x00002450


	//   ....[10]....
        /*03bc*/ 	.word	0x00006800


	//   ....[11]....
        /*03c0*/ 	.word	0x000068a0


	//   ....[12]....
        /*03c4*/ 	.word	0x00006920


	//   ....[13]....
        /*03c8*/ 	.word	0x00006990


	//   ....[14]....
        /*03cc*/ 	.word	0x00006a10


	//   ....[15]....
        /*03d0*/ 	.word	0x00006a80


	//   ....[16]....
        /*03d4*/ 	.word	0x00006b00


	//   ....[17]....
        /*03d8*/ 	.word	0x00006b70


	//   ....[18]....
        /*03dc*/ 	.word	0x00006bf0


	//   ....[19]....
        /*03e0*/ 	.word	0x00006c40


	//----- nvinfo : EIATTR_EXIT_INSTR_OFFSETS
	.align		4
.L_3969:
        /*03e4*/ 	.byte	0x04, 0x1c
        /*03e6*/ 	.short	(.L_3971 - .L_3970)


	//   ....[0]....
.L_3970:
        /*03e8*/ 	.word	0x000067a0


	//----- nvinfo : EIATTR_MAX_THREADS
	.align		4
.L_3971:
        /*03ec*/ 	.byte	0x04, 0x05
        /*03ee*/ 	.short	(.L_3973 - .L_3972)
.L_3972:
        /*03f0*/ 	.word	0x00000080
        /*03f4*/ 	.word	0x00000001
        /*03f8*/ 	.word	0x00000001


	//----- nvinfo : EIATTR_CRS_STACK_SIZE
	.align		4
.L_3973:
        /*03fc*/ 	.byte	0x04, 0x1e
        /*03fe*/ 	.short	(.L_3975 - .L_3974)
.L_3974:
        /*0400*/ 	.word	0x00000000


	//----- nvinfo : EIATTR_CBANK_PARAM_SIZE
	.align		4
.L_3975:
        /*0404*/ 	.byte	0x03, 0x19
        /*0406*/ 	.short	0x0128


	//----- nvinfo : EIATTR_PARAM_CBANK
	.align		4
        /*0408*/ 	.byte	0x04, 0x0a
        /*040a*/ 	.short	(.L_3977 - .L_3976)
	.align		4
.L_3976:
        /*040c*/ 	.word	index@(.nv.constant0._ZN10layer_norm13ln_bwd_kernelINS_13Kernel_traitsIf6__halffS2_fjLj1024ELj1ELj4ELj1ELj16ENS_18Kernel_traits_baseILj1024EfS2_fS2_fjLj128EEEEELb0ELb1ELb1ELb1EEEvNS_9BwdParamsE)
        /*0410*/ 	.short	0x0210
        /*0412*/ 	.short	0x0128


	//----- nvinfo : EIATTR_SW_WAR
	.align		4
.L_3977:
        /*0414*/ 	.byte	0x04, 0x36
        /*0416*/ 	.short	(.L_3979 - .L_3978)
.L_3978:
        /*0418*/ 	.word	0x00000008
.L_3979:


//--------------------- .nv.info._ZN10layer_norm13ln_bwd_kernelINS_13Kernel_traitsIf6__halffS2_fjLj1024ELj1ELj4ELj1ELj16ENS_18Kernel_traits_baseILj1024EfS2_fS2_fjLj128EEEEELb1ELb0ELb0ELb0EEEvNS_9BwdParamsE --------------------------
	.section	.nv.info._ZN10layer_norm13ln_bwd_kernelINS_13Kernel_traitsIf6__halffS2_fjLj1024ELj1ELj4ELj1ELj16ENS_18Kernel_traits_baseILj1024EfS2_fS2_fjLj128EEEEELb1ELb0ELb0ELb0EEEvNS_9BwdParamsE,"",@"SHT_CUDA_INFO"
	.sectionflags	@""
	.align	4


	//----- nvinfo : EIATTR_CUDA_API_VERSION
	.align		4
        /*0000*/ 	.byte	0x04, 0x37
        /*0002*/ 	.short	(.L_3981 - .L_3980)
.L_3980:
        /*0004*/ 	.word	0x00000082


	//----- nvinfo : EIATTR_KPARAM_INFO
	.align		4
.L_3981:
        /*0008*/ 	.byte	0x04, 0x17
        /*000a*/ 	.short	(.L_3983 - .L_3982)
.L_3982:
        /*000c*/ 	.word	0x00000000
        /*0010*/ 	.short	0x0000
        /*0012*/ 	.short	0x0000
        /*0014*/ 	.byte	0x00, 0xf0, 0xa1, 0x04


	//----- nvinfo : EIATTR_SPARSE_MMA_MASK
	.align		4
.L_3983:
        /*0018*/ 	.byte	0x03, 0x50
        /*001a*/ 	.short	0x0000


	//----- nvinfo : EIATTR_MAXREG_COUNT
	.align		4
        /*001c*/ 	.byte	0x03, 0x1b
        /*001e*/ 	.short	0x00ff


	//----- nvinfo : EIATTR_NUM_BARRIERS
	.align		4
        /*0020*/ 	.byte	0x02, 0x4c
        /*0022*/ 	.byte	0x01
	.zero		1


	//----- nvinfo : EIATTR_MERCURY_ISA_VERSION
	.align		4
        /*0024*/ 	.byte	0x03, 0x5f
        /*0026*/ 	.short	0x0101


	//----- nvinfo : EIATTR_COOP_GROUP_MASK_REGIDS
	.align		4
        /*0028*/ 	.byte	0x04, 0x29
        /*002a*/ 	.short	(.L_3985 - .L_3984)


	//   ....[0]....
.L_3984:
        /*002c*/ 	.word	0xffffffff


	//   ....[1]....
        /*0030*/ 	.word	0xffffffff


	//   ....[2]....
        /*0034*/ 	.word	0xffffffff


	//   ....[3]....
        /*0038*/ 	.word	0xffffffff


	//   ....[4]....
        /*003c*/ 	.word	0xffffffff


	//   ....[5]....
        /*0040*/ 	.word	0xffffffff


	//   ....[6]....
        /*0044*/ 	.word	0xffffffff


	//   ....[7]....
        /*0048*/ 	.word	0xffffffff


	//   ....[8]....
        /*004c*/ 	.word	0xffffffff


	//   ....[9]....
        /*0050*/ 	.word	0xffffffff


	//   ....[10]....
        /*0054*/ 	.word	0x050000ac


	//   ....[11]....
        /*0058*/ 	.word	0x050000ac


	//   ....[12]....
        /*005c*/ 	.word	0x050000ac


	//   ....[13]....
        /*0060*/ 	.word	0x050000ac


	//   ....[14]....
        /*0064*/ 	.word	0x050000ac


	//   ....[15]....
        /*0068*/ 	.word	0x050000ac


	//   ....[16]....
        /*006c*/ 	.word	0x050000ac


	//   ....[17]....
        /*0070*/ 	.word	0x050000ac


	//   ....[18]....
        /*0074*/ 	.word	0x050000ac


	//   ....[19]....
        /*0078*/ 	.word	0x050000ac


	//----- nvinfo : EIATTR_COOP_GROUP_INSTR_OFFSETS
	.align		4
.L_3985:
        /*007c*/ 	.byte	0x04, 0x28
        /*007e*/ 	.short	(.L_3987 - .L_3986)


	//   ....[0]....
.L_3986:
        /*0080*/ 	.word	0x00001c00


	//   ....[1]....
        /*0084*/ 	.word	0x00001c10


	//   ....[2]....
        /*0088*/ 	.word	0x00001c40


	//   ....[3]....
        /*008c*/ 	.word	0x00001c50


	//   ....[4]....
        /*0090*/ 	.word	0x00001c80


	//   ....[5]....
        /*0094*/ 	.word	0x00001c90


	//   ....[6]....
        /*0098*/ 	.word	0x00001cc0


	//   ....[7]....
        /*009c*/ 	.word	0x00001cd0


	//   ....[8]....
        /*00a0*/ 	.word	0x00001d00


	//   ....[9]....
        /*00a4*/ 	.word	0x00001d10


	//   ....[10]....
        /*00a8*/ 	.word	0x00004500


	//   ....[11]....
        /*00ac*/ 	.word	0x000045a0


	//   ....[12]....
        /*00b0*/ 	.word	0x00004600


	//   ....[13]....
        /*00b4*/ 	.word	0x00004660


	//   ....[14]....
        /*00b8*/ 	.word	0x000046d0


	//   ....[15]....
        /*00bc*/ 	.word	0x00004730


	//   ....[16]....
        /*00c0*/ 	.word	0x000047a0


	//   ....[17]....
        /*00c4*/ 	.word	0x00004800


	//   ....[18]....
        /*00c8*/ 	.word	0x00004870


	//   ....[19]....
        /*00cc*/ 	.word	0x000048d0


	//----- nvinfo : EIATTR_EXIT_INSTR_OFFSETS
	.align		4
.L_3987:
        /*00d0*/ 	.byte	0x04, 0x1c
        /*00d2*/ 	.short	(.L_3989 - .L_3988)


	//   ....[0]....
.L_3988:
        /*00d4*/ 	.word	0x00004470


	//   ....[1]....
        /*00d8*/ 	.word	0x000044a0


	//----- nvinfo : EIATTR_MAX_THREADS
	.align		4
.L_3989:
        /*00dc*/ 	.byte	0x04, 0x05
        /*00de*/ 	.short	(.L_3991 - .L_3990)
.L_3990:
        /*00e0*/ 	.word	0x00000080
        /*00e4*/ 	.word	0x00000001
        /*00e8*/ 	.word	0x00000001


	//----- nvinfo : EIATTR_CRS_STACK_SIZE
	.align		4
.L_3991:
        /*00ec*/ 	.byte	0x04, 0x1e
        /*00ee*/ 	.short	(.L_3993 - .L_3992)
.L_3992:
        /*00f0*/ 	.word	0x00000000


	//----- nvinfo : EIATTR_CBANK_PARAM_SIZE
	.align		4
.L_3993:
        /*00f4*/ 	.byte	0x03, 0x19
        /*00f6*/ 	.short	0x0128


	//----- nvinfo : EIATTR_PARAM_CBANK
	.align		4
        /*00f8*/ 	.byte	0x04, 0x0a
        /*00fa*/ 	.short	(.L_3995 - .L_3994)
	.align		4
.L_3994:
        /*00fc*/ 	.word	index@(.nv.constant0._ZN10layer_norm13ln_bwd_kernelINS_13Kernel_traitsIf6__halffS2_fjLj1024ELj1ELj4ELj1ELj16ENS_18Kernel_traits_baseILj1024EfS2_fS2_fjLj128EEEEELb1ELb0ELb0ELb0EEEvNS_9BwdParamsE)
        /*0100*/ 	.short	0x0210
        /*0102*/ 	.short	0x0128


	//----- nvinfo : EIATTR_SW_WAR
	.align		4
.L_3995:
        /*0104*/ 	.byte	0x04, 0x36
        /*0106*/ 	.short	(.L_3997 - .L_3996)
.L_3996:
        /*0108*/ 	.word	0x00000008
.L_3997:


//--------------------- .nv.info._ZN10layer_norm13ln_bwd_kernelINS_13Kernel_traitsIf6__halffS2_fjLj1024ELj1ELj4ELj1ELj16ENS_18Kernel_traits_baseILj1024EfS2_fS2_fjLj128EEEEELb1ELb0ELb0ELb1EEEvNS_9BwdParamsE --------------------------
	.section	.nv.info._ZN10layer_norm13ln_bwd_kernelINS_13Kernel_traitsIf6__halffS2_fjLj1024ELj1ELj4ELj1ELj16ENS_18Kernel_traits_baseILj1024EfS2_fS2_fjLj128EEEEELb1ELb0ELb0ELb1EEEvNS_9BwdParamsE,"",@"SHT_CUDA_INFO"
	.sectionflags	@""
	.align	4


	//----- nvinfo : EIATTR_CUDA_API_VERSION
	.align		4
        /*0000*/ 	.byte	0x04, 0x37
        /*0002*/ 	.short	(.L_3999 - .L_3998)
.L_3998:
        /*0004*/ 	.word	0x00000082


	//----- nvinfo : EIATTR_KPARAM_INFO
	.align		4
.L_3999:
        /*0008*/ 	.byte	0x04, 0x17
        /*000a*/ 	.short	(.L_4001 - .L_4000)
.L_4000:
        /*000c*/ 	.word	0x00000000
        /*0010*/ 	.short	0x0000
        /*0012*/ 	.short	0x0000
        /*0014*/ 	.byte	0x00, 0xf0, 0xa1, 0x04


	//----- nvinfo : EIATTR_SPARSE_MMA_MASK
	.align		4
.L_4001:
        /*0018*/ 	.byte	0x03, 0x50
        /*001a*/ 	.short	0x0000


	//----- nvinfo : EIATTR_MAXREG_COUNT
	.align		4
        /*001c*/ 	.byte	0x03, 0x1b
        /*001e*/ 	.short	0x00ff


	//----- nvinfo : EIATTR_NUM_BARRIERS
	.align		4
        /*0020*/ 	.byte	0x02, 0x4c
        /*0022*/ 	.byte	0x01
	.zero		1


	//----- nvinfo : EIATTR_MERCURY_ISA_VERSION
	.align		4
        /*0024*/ 	.byte	0x03, 0x5f
        /*0026*/ 	.short	0x0101


	//----- nvinfo : EIATTR_COOP_GROUP_MASK_REGIDS
	.align		4
        /*0028*/ 	.byte	0x04, 0x29
        /*002a*/ 	.short	(.L_4003 - .L_4002)


	//   ....[0]....
.L_4002:
        /*002c*/ 	.word	0xffffffff


	//   ....[1]....
        /*0030*/ 	.word	0xffffffff


	//   ....[2]....
        /*0034*/ 	.word	0xffffffff


	//   ....[3]....
        /*0038*/ 	.word	0xffffffff


	//   ....[4]....
        /*003c*/ 	.word	0xffffffff


	//   ....[5]....
        /*0040*/ 	.word	0xffffffff


	//   ....[6]....
        /*0044*/ 	.word	0xffffffff


	//   ....[7]....
        /*0048*/ 	.word	0xffffffff


	//   ....[8]....
        /*004c*/ 	.word	0xffffffff


	//   ....[9]....
        /*0050*/ 	.word	0xffffffff


	//   ....[10]....
        /*0054*/ 	.word	0x050000ce


	//   ....[11]....
        /*0058*/ 	.word	0x050000ce


	//   ....[12]....
        /*005c*/ 	.word	0x050000ce


	//   ....[13]....
        /*0060*/ 	.word	0x050000ce


	//   ....[14]....
        /*0064*/ 	.word	0x050000ce


	//   ....[15]....
        /*0068*/ 	.word	0x050000ce


	//   ....[16]....
        /*006c*/ 	.word	0x050000ce


	//   ....[17]....
        /*0070*/ 	.word	0x050000ce


	//   ....[18]....
        /*0074*/ 	.word	0x050000ce


	//   ....[19]....
        /*0078*/ 	.word	0x050000ce


	//----- nvinfo : EIATTR_COOP_GROUP_INSTR_OFFSETS
	.align		4
.L_4003:
        /*007c*/ 	.byte	0x04, 0x28
        /*007e*/ 	.short	(.L_4005 - .L_4004)


	//   ....[0]....
.L_4004:
        /*0080*/ 	.word	0x00001ad0


	//   ....[1]....
        /*0084*/ 	.word	0x00001ae0


	//   ....[2]....
        /*0088*/ 	.word	0x00001b10


	//   ....[3]....
        /*008c*/ 	.word	0x00001b20


	//   ....[4]....
        /*0090*/ 	.word	0x00001b50


	//   ....[5]....
        /*0094*/ 	.word	0x00001b60


	//   ....[6]....
        /*0098*/ 	.word	0x00001b90


	//   ....[7]....
        /*009c*/ 	.word	0x00001ba0


	//   ....[8]....
        /*00a0*/ 	.word	0x00001bd0


	//   ....[9]....
        /*00a4*/ 	.word	0x00001be0


	//   ....[10]....
        /*00a8*/ 	.word	0x00004180


	//   ....[11]....
        /*00ac*/ 	.word	0x00004210


	//   ....[12]....
        /*00b0*/ 	.word	0x00004280


	//   ....[13]....
        /*00b4*/ 	.word	0x000042e0


	//   ....[14]....
        /*00b8*/ 	.word	0x00004350


	//   ....[15]....
        /*00bc*/ 	.word	0x000043b0


	//   ....[16]....
        /*00c0*/ 	.word	0x00004420


	//   ....[17]....
        /*00c4*/ 	.word	0x00004480


	//   ....[18]....
        /*00c8*/ 	.word	0x000044f0


	//   ....[19]....
        /*00cc*/ 	.word	0x00004550


	//----- nvinfo : EIATTR_EXIT_INSTR_OFFSETS
	.align		4
.L_4005:
        /*00d0*/ 	.byte	0x04, 0x1c
        /*00d2*/ 	.short	(.L_4007 - .L_4006)


	//   ....[0]....
.L_4006:
        /*00d4*/ 	.word	0x00004110


	//----- nvinfo : EIATTR_MAX_THREADS
	.align		4
.L_4007:
        /*00d8*/ 	.byte	0x04, 0x05
        /*00da*/ 	.short	(.L_4009 - .L_4008)
.L_4008:
        /*00dc*/ 	.word	0x00000080
        /*00e0*/ 	.word	0x00000001
        /*00e4*/ 	.word	0x00000001


	//----- nvinfo : EIATTR_CRS_STACK_SIZE
	.align		4
.L_4009:
        /*00e8*/ 	.byte	0x04, 0x1e
        /*00ea*/ 	.short	(.L_4011 - .L_4010)
.L_4010:
        /*00ec*/ 	.word	0x00000000


	//----- nvinfo : EIATTR_CBANK_PARAM_SIZE
	.align		4
.L_4011:
        /*00f0*/ 	.byte	0x03, 0x19
        /*00f2*/ 	.short	0x0128


	//----- nvinfo : EIATTR_PARAM_CBANK
	.align		4
        /*00f4*/ 	.byte	0x04, 0x0a
        /*00f6*/ 	.short	(.L_4013 - .L_4012)
	.align		4
.L_4012:
        /*00f8*/ 	.word	index@(.nv.constant0._ZN10layer_norm13ln_bwd_kernelINS_13Kernel_traitsIf6__halffS2_fjLj1024ELj1ELj4ELj1ELj16ENS_18Kernel_traits_baseILj1024EfS2_fS2_fjLj128EEEEELb1ELb0ELb0ELb1EEEvNS_9BwdParamsE)
        /*00fc*/ 	.short	0x0210
        /*00fe*/ 	.short	0x0128


	//----- nvinfo : EIATTR_SW_WAR
	.align		4
.L_4013:
        /*0100*/ 	.byte	0x04, 0x36
        /*0102*/ 	.short	(.L_4015 - .L_4014)
.L_4014:
        /*0104*/ 	.word	0x00000008
.L_4015:


//--------------------- .nv.info._ZN10layer_norm22ln_bwd_finalize_kernelINS_22Kernel_traits_finalizeILj1024Ef6__halffS2_fjLb0ELj1024ELj4ENS_18Kernel_traits_baseILj1024EfS2_fS2_fjLj1024EEEEELb0ELb0EEEvNS_9BwdParamsE --------------------------
	.section	.nv.info._ZN10layer_norm22ln_bwd_finalize_kernelINS_22Kernel_traits_finalizeILj1024Ef6__halffS2_fjLb0ELj1024ELj4ENS_18Kernel_traits_baseILj1024EfS2_fS2_fjLj1024EEEEELb0ELb0EEEvNS_9BwdParamsE,"",@"SHT_CUDA_INFO"
	.sectionflags	@""
	.align	4


	//----- nvinfo : EIATTR_CUDA_API_VERSION
	.align		4
        /*0000*/ 	.byte	0x04, 0x37
        /*0002*/ 	.short	(.L_4017 - .L_4016)
.L_4016:
        /*0004*/ 	.word	0x00000082


	//----- nvinfo : EIATTR_KPARAM_INFO
	.align		4
.L_4017:
        /*0008*/ 	.byte	0x04, 0x17
        /*000a*/ 	.short	(.L_4019 - .L_4018)
.L_4018:
        /*000c*/ 	.word	0x00000000
        /*0010*/ 	.short	0x0000
        /*0012*/ 	.short	0x0000
        /*0014*/ 	.byte	0x00, 0xf0, 0xa1, 0x04


	//----- nvinfo : EIATTR_SPARSE_MMA_MASK
	.align		4
.L_4019:
        /*0018*/ 	.byte	0x03, 0x50
        /*001a*/ 	.short	0x0000


	//----- nvinfo : EIATTR_MAXREG_COUNT
	.align		4
        /*001c*/ 	.byte	0x03, 0x1b
        /*001e*/ 	.short	0x0040


	//----- nvinfo : EIATTR_NUM_BARRIERS
	.align		4
        /*0020*/ 	.byte	0x02, 0x4c
        /*0022*/ 	.byte	0x01
	.zero		1


	//----- nvinfo : EIATTR_MERCURY_ISA_VERSION
	.align		4
        /*0024*/ 	.byte	0x03, 0x5f
        /*0026*/ 	.short	0x0101


	//----- nvinfo : EIATTR_COOP_GROUP_MASK_REGIDS
	.align		4
        /*0028*/ 	.byte	0x04, 0x29
        /*002a*/ 	.short	(.L_4021 - .L_4020)


	//   ....[0]....
.L_4020:
        /*002c*/ 	.word	0xffffffff


	//   ....[1]....
        /*0030*/ 	.word	0xffffffff


	//   ....[2]....
        /*0034*/ 	.word	0xffffffff


	//   ....[3]....
        /*0038*/ 	.word	0xffffffff


	//   ....[4]....
        /*003c*/ 	.word	0xffffffff


	//   ....[5]....
        /*0040*/ 	.word	0xffffffff


	//   ....[6]....
        /*0044*/ 	.word	0xffffffff


	//   ....[7]....
        /*0048*/ 	.word	0xffffffff


	//   ....[8]....
        /*004c*/ 	.word	0xffffffff


	//   ....[9]....
        /*0050*/ 	.word	0xffffffff


	//   ....[10]....
        /*0054*/ 	.word	0x05000013


	//   ....[11]....
        /*0058*/ 	.word	0x05000013


	//   ....[12]....
        /*005c*/ 	.word	0x05000013


	//   ....[13]....
        /*0060*/ 	.word	0x05000013


	//   ....[14]....
        /*0064*/ 	.word	0x05000013


	//   ....[15]....
        /*0068*/ 	.word	0x05000013


	//   ....[16]....
        /*006c*/ 	.word	0x05000013


	//   ....[17]....
        /*0070*/ 	.word	0x05000013


	//   ....[18]....
        /*0074*/ 	.word	0x05000013


	//   ....[19]....
        /*0078*/ 	.word	0x05000013


	//----- nvinfo : EIATTR_COOP_GROUP_INSTR_OFFSETS
	.align		4
.L_4021:
        /*007c*/ 	.byte	0x04, 0x28
        /*007e*/ 	.short	(.L_4023 - .L_4022)


	//   ....[0]....
.L_4022:
        /*0080*/ 	.word	0x000008e0


	//   ....[1]....
        /*0084*/ 	.word	0x000008f0


	//   ....[2]....
        /*0088*/ 	.word	0x00000920


	//   ....[3]....
        /*008c*/ 	.word	0x00000930


	//   ....[4]....
        /*0090*/ 	.word	0x00000960


	//   ....[5]....
        /*0094*/ 	.word	0x00000970


	//   ....[6]....
        /*0098*/ 	.word	0x000009a0


	//   ....[7]....
        /*009c*/ 	.word	0x000009b0


	//   ....[8]....
        /*00a0*/ 	.word	0x000009e0


	//   ....[9]....
        /*00a4*/ 	.word	0x000009f0


	//   ....[10]....
        /*00a8*/ 	.word	0x00000bf0


	//   ....[11]....
        /*00ac*/ 	.word	0x00000c60


	//   ....[12]....
        /*00b0*/ 	.word	0x00000cd0


	//   ....[13]....
        /*00b4*/ 	.word	0x00000d40


	//   ....[14]....
        /*00b8*/ 	.word	0x00000db0


	//   ....[15]....
        /*00bc*/ 	.word	0x00000e10


	//   ....[16]....
        /*00c0*/ 	.word	0x00000e80


	//   ....[17]....
        /*00c4*/ 	.word	0x00000ef0


	//   ....[18]....
        /*00c8*/ 	.word	0x00000f60


	//   ....[19]....
        /*00cc*/ 	.word	0x00000fd0


	//----- nvinfo : EIATTR_EXIT_INSTR_OFFSETS
	.align		4
.L_4023:
        /*00d0*/ 	.byte	0x04, 0x1c
        /*00d2*/ 	.short	(.L_4025 - .L_4024)


	//   ....[0]....
.L_4024:
        /*00d4*/ 	.word	0x00000070


	//   ....[1]....
        /*00d8*/ 	.word	0x00000b90


	//----- nvinfo : EIATTR_MAX_THREADS
	.align		4
.L_4025:
        /*00dc*/ 	.byte	0x04, 0x05
        /*00de*/ 	.short	(.L_4027 - .L_4026)
.L_4026:
        /*00e0*/ 	.word	0x00000400
        /*00e4*/ 	.word	0x00000001
        /*00e8*/ 	.word	0x00000001


	//----- nvinfo : EIATTR_CRS_STACK_SIZE
	.align		4
.L_4027:
        /*00ec*/ 	.byte	0x04, 0x1e
        /*00ee*/ 	.short	(.L_4029 - .L_4028)
.L_4028:
        /*00f0*/ 	.word	0x00000000


	//----- nvinfo : EIATTR_CBANK_PARAM_SIZE
	.align		4
.L_4029:
        /*00f4*/ 	.byte	0x03, 0x19
        /*00f6*/ 	.short	0x0128


	//----- nvinfo : EIATTR_PARAM_CBANK
	.align		4
        /*00f8*/ 	.byte	0x04, 0x0a
        /*00fa*/ 	.short	(.L_4031 - .L_4030)
	.align		4
.L_4030:
        /*00fc*/ 	.word	index@(.nv.constant0._ZN10layer_norm22ln_bwd_finalize_kernelINS_22Kernel_traits_finalizeILj1024Ef6__halffS2_fjLb0ELj1024ELj4ENS_18Kernel_traits_baseILj1024EfS2_fS2_fjLj1024EEEEELb0ELb0EEEvNS_9BwdParamsE)
        /*0100*/ 	.short	0x0210
        /*0102*/ 	.short	0x0128


	//----- nvinfo : EIATTR_SW_WAR
	.align		4
.L_4031:
        /*0104*/ 	.byte	0x04, 0x36
        /*0106*/ 	.short	(.L_4033 - .L_4032)
.L_4032:
        /*0108*/ 	.word	0x00000008
.L_4033:


//--------------------- .nv.info._ZN10layer_norm13ln_bwd_kernelINS_13Kernel_traitsIf6__halffS2_fjLj1024ELj1ELj4ELj1ELj16ENS_18Kernel_traits_baseILj1024EfS2_fS2_fjLj128EEEEELb1ELb0ELb1ELb0EEEvNS_9BwdParamsE --------------------------
	.section	.nv.info._ZN10layer_norm13ln_bwd_kernelINS_13Kernel_traitsIf6__halffS2_fjLj1024ELj1ELj4ELj1ELj16ENS_18Kernel_traits_baseILj1024EfS2_fS2_fjLj128EEEEELb1ELb0ELb1ELb0EEEvNS_9BwdParamsE,"",@"SHT_CUDA_INFO"
	.sectionflags	@""
	.align	4


	//----- nvinfo : EIATTR_CUDA_API_VERSION
	.align		4
        /*0000*/ 	.byte	0x04, 0x37
        /*0002*/ 	.short	(.L_4035 - .L_4034)
.L_4034:
        /*0004*/ 	.word	0x00000082


	//----- nvinfo : EIATTR_KPARAM_INFO
	.align		4
.L_4035:
        /*0008*/ 	.byte	0x04, 0x17
        /*000a*/ 	.short	(.L_4037 - .L_4036)
.L_4036:
        /*000c*/ 	.word	0x00000000
        /*0010*/ 	.short	0x0000
        /*0012*/ 	.short	0x0000
        /*0014*/ 	.byte	0x00, 0xf0, 0xa1, 0x04


	//----- nvinfo : EIATTR_SPARSE_MMA_MASK
	.align		4
.L_4037:
        /*0018*/ 	.byte	0x03, 0x50
        /*001a*/ 	.short	0x0000


	//----- nvinfo : EIATTR_MAXREG_COUNT
	.align		4
        /*001c*/ 	.byte	0x03, 0x1b
        /*001e*/ 	.short	0x00ff


	//----- nvinfo : EIATTR_NUM_BARRIERS
	.align		4
        /*0020*/ 	.byte	0x02, 0x4c
        /*0022*/ 	.byte	0x01
	.zero		1


	//----- nvinfo : EIATTR_MERCURY_ISA_VERSION
	.align		4
        /*0024*/ 	.byte	0x03, 0x5f
        /*0026*/ 	.short	0x0101


	//----- nvinfo : EIATTR_COOP_GROUP_MASK_REGIDS
	.align		4
        /*0028*/ 	.byte	0x04, 0x29
        /*002a*/ 	.short	(.L_4039 - .L_4038)


	//   ....[0]....
.L_4038:
        /*002c*/ 	.word	0xffffffff


	//   ....[1]....
        /*0030*/ 	.word	0xffffffff


	//   ....[2]....
        /*0034*/ 	.word	0xffffffff


	//   ....[3]....
        /*0038*/ 	.word	0xffffffff


	//   ....[4]....
        /*003c*/ 	.word	0xffffffff


	//   ....[5]....
        /*0040*/ 	.word	0xffffffff


	//   ....[6]....
        /*0044*/ 	.word	0xffffffff


	//   ....[7]....
        /*0048*/ 	.word	0xffffffff


	//   ....[8]....
        /*004c*/ 	.word	0xffffffff


	//   ....[9]....
        /*0050*/ 	.word	0xffffffff


	//   ....[10]....
        /*0054*/ 	.word	0x050000b0


	//   ....[11]....
        /*0058*/ 	.word	0x050000b0


	//   ....[12]....
        /*005c*/ 	.word	0x050000b0


	//   ....[13]....
        /*0060*/ 	.word	0x050000b0


	//   ....[14]....
        /*0064*/ 	.word	0x050000b0


	//   ....[15]....
        /*0068*/ 	.word	0x050000b0


	//   ....[16]....
        /*006c*/ 	.word	0x050000b0


	//   ....[17]....
        /*0070*/ 	.word	0x050000b0


	//   ....[18]....
        /*0074*/ 	.word	0x050000b0


	//   ....[19]....
        /*0078*/ 	.word	0x050000b0


	//----- nvinfo : EIATTR_COOP_GROUP_INSTR_OFFSETS
	.align		4
.L_4039:
        /*007c*/ 	.byte	0x04, 0x28
        /*007e*/ 	.short	(.L_4041 - .L_4040)


	//   ....[0]....
.L_4040:
        /*0080*/ 	.word	0x00002040


	//   ....[1]....
        /*0084*/ 	.word	0x00002050


	//   ....[2]....
        /*0088*/ 	.word	0x00002080


	//   ....[3]....
        /*008c*/ 	.word	0x00002090


	//   ....[4]....
        /*0090*/ 	.word	0x000020c0


	//   ....[5]....
        /*0094*/ 	.word	0x000020d0


	//   ....[6]....
        /*0098*/ 	.word	0x00002100


	//   ....[7]....
        /*009c*/ 	.word	0x00002110


	//   ....[8]....
        /*00a0*/ 	.word	0x00002140


	//   ....[9]....
        /*00a4*/ 	.word	0x00002150


	//   ....[10]....
        /*00a8*/ 	.word	0x00005fa0


	//   ....[11]....
        /*00ac*/ 	.word	0x00006040


	//   ....[12]....
        /*00b0*/ 	.word	0x000060a0


	//   ....[13]....
        /*00b4*/ 	.word	0x00006100


	//   ....[14]....
        /*00b8*/ 	.word	0x00006170


	//   ....[15]....
        /*00bc*/ 	.word	0x000061d0


	//   ....[16]....
        /*00c0*/ 	.word	0x00006240


	//   ....[17]....
        /*00c4*/ 	.word	0x000062a0


	//   ....[18]....
        /*00c8*/ 	.word	0x00006310


	//   ....[19]....
        /*00cc*/ 	.word	0x00006370


	//----- nvinfo : EIATTR_EXIT_INSTR_OFFSETS
	.align		4
.L_4041:
        /*00d0*/ 	.byte	0x04, 0x1c
        /*00d2*/ 	.short	(.L_4043 - .L_4042)


	//   ....[0]....
.L_4042:
        /*00d4*/ 	.word	0x00005f10


	//   ....[1]....
        /*00d8*/ 	.word	0x00005f40


	//----- nvinfo : EIATTR_MAX_THREADS
	.align		4
.L_4043:
        /*00dc*/ 	.byte	0x04, 0x05
        /*00de*/ 	.short	(.L_4045 - .L_4044)
.L_4044:
        /*00e0*/ 	.word	0x00000080
        /*00e4*/ 	.word	0x00000001
        /*00e8*/ 	.word	0x00000001


	//----- nvinfo : EIATTR_CRS_STACK_SIZE
	.align		4
.L_4045:
        /*00ec*/ 	.byte	0x04, 0x1e
        /*00ee*/ 	.short	(.L_4047 - .L_4046)
.L_4046:
        /*00f0*/ 	.word	0x00000000


	//----- nvinfo : EIATTR_CBANK_PARAM_SIZE
	.align		4
.L_4047:
        /*00f4*/ 	.byte	0x03, 0x19
        /*00f6*/ 	.short	0x0128


	//----- nvinfo : EIATTR_PARAM_CBANK
	.align		4
        /*00f8*/ 	.byte	0x04, 0x0a
        /*00fa*/ 	.short	(.L_4049 - .L_4048)
	.align		4
.L_4048:
        /*00fc*/ 	.word	index@(.nv.constant0._ZN10layer_norm13ln_bwd_kernelINS_13Kernel_traitsIf6__halffS2_fjLj1024ELj1ELj4ELj1ELj16ENS_18Kernel_traits_baseILj1024EfS2_fS2_fjLj128EEEEELb1ELb0ELb1ELb0EEEvNS_9BwdParamsE)
        /*0100*/ 	.short	0x0210
        /*0102*/ 	.short	0x0128


	//----- nvinfo : EIATTR_SW_WAR
	.align		4
.L_4049:
        /*0104*/ 	.byte	0x04, 0x36
        /*0106*/ 	.short	(.L_4051 - .L_4050)
.L_4050:
        /*0108*/ 	.word	0x00000008
.L_4051:


//--------------------- .nv.info._ZN10layer_norm22ln_bwd_finalize_kernelINS_22Kernel_traits_finalizeILj1024Ef6__halffS2_fjLb0ELj1024ELj4ENS_18Kernel_traits_baseILj1024EfS2_fS2_fjLj1024EEEEELb0ELb1EEEvNS_9BwdParamsE --------------------------
	.section	.nv.info._ZN10layer_norm22ln_bwd_finalize_kernelINS_22Kernel_traits_finalizeILj1024Ef6__halffS2_fjLb0ELj1024ELj4ENS_18Kernel_traits_baseILj1024EfS2_fS2_fjLj1024EEEEELb0ELb1EEEvNS_9BwdParamsE,"",@"SHT_CUDA_INFO"
	.sectionflags	@""
	.align	4


	//----- nvinfo : EIATTR_CUDA_API_VERSION
	.align		4
        /*0000*/ 	.byte	0x04, 0x37
        /*0002*/ 	.short	(.L_4053 - .L_4052)
.L_4052:
        /*0004*/ 	.word	0x00000082


	//----- nvinfo : EIATTR_KPARAM_INFO
	.align		4
.L_4053:
        /*0008*/ 	.byte	0x04, 0x17
        /*000a*/ 	.short	(.L_4055 - .L_4054)
.L_4054:
        /*000c*/ 	.word	0x00000000
        /*0010*/ 	.short	0x0000
        /*0012*/ 	.short	0x0000
        /*0014*/ 	.byte	0x00, 0xf0, 0xa1, 0x04


	//----- nvinfo : EIATTR_SPARSE_MMA_MASK
	.align		4
.L_4055:
        /*0018*/ 	.byte	0x03, 0x50
        /*001a*/ 	.short	0x0000


	//----- nvinfo : EIATTR_MAXREG_COUNT
	.align		4
        /*001c*/ 	.byte	0x03, 0x1b
        /*001e*/ 	.short	0x0040


	//----- nvinfo : EIATTR_NUM_BARRIERS
	.align		4
        /*0020*/ 	.byte	0x02, 0x4c
        /*0022*/ 	.byte	0x01
	.zero		1


	//----- nvinfo : EIATTR_MERCURY_ISA_VERSION
	.align		4
        /*0024*/ 	.byte	0x03, 0x5f
        /*0026*/ 	.short	0x0101


	//----- nvinfo : EIATTR_COOP_GROUP_MASK_REGIDS
	.align		4
        /*0028*/ 	.byte	0x04, 0x29
        /*002a*/ 	.short	(.L_4057 - .L_4056)


	//   ....[0]....
.L_4056:
        /*002c*/ 	.word	0xffffffff


	//   ....[1]....
        /*0030*/ 	.word	0xffffffff


	//   ....[2]....
        /*0034*/ 	.word	0xffffffff


	//   ....[3]....
        /*0038*/ 	.word	0xffffffff


	//   ....[4]....
        /*003c*/ 	.word	0xffffffff


	//   ....[5]....
        /*0040*/ 	.word	0xffffffff


	//   ....[6]....
        /*0044*/ 	.word	0xffffffff


	//   ....[7]....
        /*0048*/ 	.word	0xffffffff


	//   ....[8]....
        /*004c*/ 	.word	0xffffffff


	//   ....[9]....
        /*0050*/ 	.word	0xffffffff


	//   ....[10]....
        /*0054*/ 	.word	0x05000011


	//   ....[11]....
        /*0058*/ 	.word	0x05000011


	//   ....[12]....
        /*005c*/ 	.word	0x05000011


	//   ....[13]....
        /*0060*/ 	.word	0x05000011


	//   ....[14]....
        /*0064*/ 	.word	0x05000011


	//   ....[15]....
        /*0068*/ 	.word	0x05000011


	//   ....[16]....
        /*006c*/ 	.word	0x05000011


	//   ....[17]....
        /*0070*/ 	.word	0x05000011


	//   ....[18]....
        /*0074*/ 	.word	0x05000011


	//   ....[19]....
        /*0078*/ 	.word	0x05000011


	//----- nvinfo : EIATTR_COOP_GROUP_INSTR_OFFSETS
	.align		4
.L_4057:
        /*007c*/ 	.byte	0x04, 0x28
        /*007e*/ 	.short	(.L_4059 - .L_4058)


	//   ....[0]....
.L_4058:
        /*0080*/ 	.word	0x000008e0


	//   ....[1]....
        /*0084*/ 	.word	0x000008f0


	//   ....[2]....
        /*0088*/ 	.word	0x00000920


	//   ....[3]....
        /*008c*/ 	.word	0x00000930


	//   ....[4]....
        /*0090*/ 	.word	0x00000960


	//   ....[5]....
        /*0094*/ 	.word	0x00000970


	//   ....[6]....
        /*0098*/ 	.word	0x000009a0


	//   ....[7]....
        /*009c*/ 	.word	0x000009b0


	//   ....[8]....
        /*00a0*/ 	.word	0x000009e0


	//   ....[9]....
        /*00a4*/ 	.word	0x000009f0


	//   ....[10]....
        /*00a8*/ 	.word	0x00000ba0


	//   ....[11]....
        /*00ac*/ 	.word	0x00000c10


	//   ....[12]....
        /*00b0*/ 	.word	0x00000c80


	//   ....[13]....
        /*00b4*/ 	.word	0x00000cf0


	//   ....[14]....
        /*00b8*/ 	.word	0x00000d60


	//   ....[15]....
        /*00bc*/ 	.word	0x00000dc0


	//   ....[16]....
        /*00c0*/ 	.word	0x00000e30


	//   ....[17]....
        /*00c4*/ 	.word	0x00000ea0


	//   ....[18]....
        /*00c8*/ 	.word	0x00000f10


	//   ....[19]....
        /*00cc*/ 	.word	0x00000f80


	//----- nvinfo : EIATTR_EXIT_INSTR_OFFSETS
	.align		4
.L_4059:
        /*00d0*/ 	.byte	0x04, 0x1c
        /*00d2*/ 	.short	(.L_4061 - .L_4060)


	//   ....[0]....
.L_4060:
        /*00d4*/ 	.word	0x00000070


	//   ....[1]....
        /*00d8*/ 	.word	0x00000b40


	//----- nvinfo : EIATTR_MAX_THREADS
	.align		4
.L_4061:
        /*00dc*/ 	.byte	0x04, 0x05
        /*00de*/ 	.short	(.L_4063 - .L_4062)
.L_4062:
        /*00e0*/ 	.word	0x00000400
        /*00e4*/ 	.word	0x00000001
        /*00e8*/ 	.word	0x00000001


	//----- nvinfo : EIATTR_CRS_STACK_SIZE
	.align		4
.L_4063:
        /*00ec*/ 	.byte	0x04, 0x1e
        /*00ee*/ 	.short	(.L_4065 - .L_4064)
.L_4064:
        /*00f0*/ 	.word	0x00000000


	//----- nvinfo : EIATTR_CBANK_PARAM_SIZE
	.align		4
.L_4065:
        /*00f4*/ 	.byte	0x03, 0x19
        /*00f6*/ 	.short	0x0128


	//----- nvinfo : EIATTR_PARAM_CBANK
	.align		4
        /*00f8*/ 	.byte	0x04, 0x0a
        /*00fa*/ 	.short	(.L_4067 - .L_4066)
	.align		4
.L_4066:
        /*00fc*/ 	.word	index@(.nv.constant0._ZN10layer_norm22ln_bwd_finalize_kernelINS_22Kernel_traits_finalizeILj1024Ef6__halffS2_fjLb0ELj1024ELj4ENS_18Kernel_traits_baseILj1024EfS2_fS2_fjLj1024EEEEELb0ELb1EEEvNS_9BwdParamsE)
        /*0100*/ 	.short	0x0210
        /*0102*/ 	.short	0x0128


	//----- nvinfo : EIATTR_SW_WAR
	.align		4
.L_4067:
        /*0104*/ 	.byte	0x04, 0x36
        /*0106*/ 	.short	(.L_4069 - .L_4068)
.L_4068:
        /*0108*/ 	.word	0x00000008
.L_4069:


//--------------------- .nv.info._ZN10layer_norm13ln_bwd_kernelINS_13Kernel_traitsIf6__halffS2_fjLj1024ELj1ELj4ELj1ELj16ENS_18Kernel_traits_baseILj1024EfS2_fS2_fjLj128EEEEELb1ELb0ELb1ELb1EEEvNS_9BwdParamsE --------------------------
	.section	.nv.info._ZN10layer_norm13ln_bwd_kernelINS_13Kernel_traitsIf6__halffS2_fjLj1024ELj1ELj4ELj1ELj16ENS_18Kernel_traits_baseILj1024EfS2_fS2_fjLj128EEEEELb1ELb0ELb1ELb1EEEvNS_9BwdParamsE,"",@"SHT_CUDA_INFO"
	.sectionflags	@""
	.align	4


	//----- nvinfo : EIATTR_CUDA_API_VERSION
	.align		4
        /*0000*/ 	.byte	0x04, 0x37
        /*0002*/ 	.short	(.L_4071 - .L_4070)
.L_4070:
        /*0004*/ 	.word	0x00000082


	//----- nvinfo : EIATTR_KPARAM_INFO
	.align		4
.L_4071:
        /*0008*/ 	.byte	0x04, 0x17
        /*000a*/ 	.short	(.L_4073 - .L_4072)
.L_4072:
        /*000c*/ 	.word	0x00000000
        /*0010*/ 	.short	0x0000
        /*0012*/ 	.short	0x0000
        /*0014*/ 	.byte	0x00, 0xf0, 0xa1, 0x04


	//----- nvinfo : EIATTR_SPARSE_MMA_MASK
	.align		4
.L_4073:
        /*0018*/ 	.byte	0x03, 0x50
        /*001a*/ 	.short	0x0000


	//----- nvinfo : EIATTR_MAXREG_COUNT
	.align		4
        /*001c*/ 	.byte	0x03, 0x1b
        /*001e*/ 	.short	0x00ff


	//----- nvinfo : EIATTR_NUM_BARRIERS
	.align		4
        /*0020*/ 	.byte	0x02, 0x4c
        /*0022*/ 	.byte	0x01
	.zero		1


	//----- nvinfo : EIATTR_MERCURY_ISA_VERSION
	.align		4
        /*0024*/ 	.byte	0x03, 0x5f
        /*0026*/ 	.short	0x0101


	//----- nvinfo : EIATTR_COOP_GROUP_MASK_REGIDS
	.align		4
        /*0028*/ 	.byte	0x04, 0x29
        /*002a*/ 	.short	(.L_4075 - .L_4074)


	//   ....[0]....
.L_4074:
        /*002c*/ 	.word	0xffffffff


	//   ....[1]....
        /*0030*/ 	.word	0xffffffff


	//   ....[2]....
        /*0034*/ 	.word	0xffffffff


	//   ....[3]....
        /*0038*/ 	.word	0xffffffff


	//   ....[4]....
        /*003c*/ 	.word	0xffffffff


	//   ....[5]....
        /*0040*/ 	.word	0xffffffff


	//   ....[6]....
        /*0044*/ 	.word	0xffffffff


	//   ....[7]....
        /*0048*/ 	.word	0xffffffff


	//   ....[8]....
        /*004c*/ 	.word	0xffffffff


	//   ....[9]....
        /*0050*/ 	.word	0xffffffff


	//   ....[10]....
        /*0054*/ 	.word	0x050000e4


	//   ....[11]....
        /*0058*/ 	.word	0x050000e4


	//   ....[12]....
        /*005c*/ 	.word	0x050000e4


	//   ....[13]....
        /*0060*/ 	.word	0x050000e4


	//   ....[14]....
        /*0064*/ 	.word	0x050000e4


	//   ....[15]....
        /*0068*/ 	.word	0x050000e4


	//   ....[16]....
        /*006c*/ 	.word	0x050000e4


	//   ....[17]....
        /*0070*/ 	.word	0x050000e4


	//   ....[18]....
        /*0074*/ 	.word	0x050000e4


	//   ....[19]....
        /*0078*/ 	.word	0x050000e4


	//----- nvinfo : EIATTR_COOP_GROUP_INSTR_OFFSETS
	.align		4
.L_4075:
        /*007c*/ 	.byte	0x04, 0x28
        /*007e*/ 	.short	(.L_4077 - .L_4076)


	//   ....[0]....
.L_4076:
        /*0080*/ 	.word	0x00001e50


	//   ....[1]....
        /*0084*/ 	.word	0x00001e60


	//   ....[2]....
        /*0088*/ 	.word	0x00001e90


	//   ....[3]....
        /*008c*/ 	.word	0x00001ea0


	//   ....[4]....
        /*0090*/ 	.word	0x00001ed0


	//   ....[5]....
        /*0094*/ 	.word	0x00001ee0


	//   ....[6]....
        /*0098*/ 	.word	0x00001f10


	//   ....[7]....
        /*009c*/ 	.word	0x00001f20


	//   ....[8]....
        /*00a0*/ 	.word	0x00001f50


	//   ....[9]....
        /*00a4*/ 	.word	0x00001f60


	//   ....[10]....
        /*00a8*/ 	.word	0x000056e0


	//   ....[11]....
        /*00ac*/ 	.word	0x00005770


	//   ....[12]....
        /*00b0*/ 	.word	0x000057e0


	//   ....[13]....
        /*00b4*/ 	.word	0x00005840


	//   ....[14]....
        /*00b8*/ 	.word	0x000058b0


	//   ....[15]....
        /*00bc*/ 	.word	0x00005910


	//   ....[16]....
        /*00c0*/ 	.word	0x00005980


	//   ....[17]....
        /*00c4*/ 	.word	0x000059e0


	//   ....[18]....
        /*00c8*/ 	.word	0x00005a50


	//   ....[19]....
        /*00cc*/ 	.word	0x00005ab0


	//----- nvinfo : EIATTR_EXIT_INSTR_OFFSETS
	.align		4
.L_4077:
        /*00d0*/ 	.byte	0x04, 0x1c
        /*00d2*/ 	.short	(.L_4079 - .L_4078)


	//   ....[0]....
.L_4078:
        /*00d4*/ 	.word	0x00005670


	//----- nvinfo : EIATTR_MAX_THREADS
	.align		4
.L_4079:
        /*00d8*/ 	.byte	0x04, 0x05
        /*00da*/ 	.short	(.L_4081 - .L_4080)
.L_4080:
        /*00dc*/ 	.word	0x00000080
        /*00e0*/ 	.word	0x00000001
        /*00e4*/ 	.word	0x00000001


	//----- nvinfo : EIATTR_CRS_STACK_SIZE
	.align		4
.L_4081:
        /*00e8*/ 	.byte	0x04, 0x1e
        /*00ea*/ 	.short	(.L_4083 - .L_4082)
.L_4082:
        /*00ec*/ 	.word	0x00000000


	//----- nvinfo : EIATTR_CBANK_PARAM_SIZE
	.align		4
.L_4083:
        /*00f0*/ 	.byte	0x03, 0x19
        /*00f2*/ 	.short	0x0128


	//----- nvinfo : EIATTR_PARAM_CBANK
	.align		4
        /*00f4*/ 	.byte	0x04, 0x0a
        /*00f6*/ 	.short	(.L_4085 - .L_4084)
	.align		4
.L_4084:
        /*00f8*/ 	.word	index@(.nv.constant0._ZN10layer_norm13ln_bwd_kernelINS_13Kernel_traitsIf6__halffS2_fjLj1024ELj1ELj4ELj1ELj16ENS_18Kernel_traits_baseILj1024EfS2_fS2_fjLj128EEEEELb1ELb0ELb1ELb1EEEvNS_9BwdParamsE)
        /*00fc*/ 	.short	0x0210
        /*00fe*/ 	.short	0x0128


	//----- nvinfo : EIATTR_SW_WAR
	.align		4
.L_4085:
        /*0100*/ 	.byte	0x04, 0x36
        /*0102*/ 	.short	(.L_4087 - .L_4086)
.L_4086:
        /*0104*/ 	.word	0x00000008
.L_4087:


//--------------------- .nv.info._ZN10layer_norm13ln_bwd_kernelINS_13Kernel_traitsIf6__halffS2_fjLj1024ELj1ELj4ELj1ELj16ENS_18Kernel_traits_baseILj1024EfS2_fS2_fjLj128EEEEELb1ELb1ELb0ELb0EEEvNS_9BwdParamsE --------------------------
	.section	.nv.info._ZN10layer_norm13ln_bwd_kernelINS_13Kernel_traitsIf6__halffS2_fjLj1024ELj1ELj4ELj1ELj16ENS_18Kernel_traits_baseILj1024EfS2_fS2_fjLj128EEEEELb1ELb1ELb0ELb0EEEvNS_9BwdParamsE,"",@"SHT_CUDA_INFO"
	.sectionflags	@""
	.align	4


	//----- nvinfo : EIATTR_CUDA_API_VERSION
	.align		4
        /*0000*/ 	.byte	0x04, 0x37
        /*0002*/ 	.short	(.L_4089 - .L_4088)
.L_4088:
        /*0004*/ 	.word	0x00000082


	//----- nvinfo : EIATTR_KPARAM_INFO
	.align		4
.L_4089:
        /*0008*/ 	.byte	0x04, 0x17
        /*000a*/ 	.short	(.L_4091 - .L_4090)
.L_4090:
        /*000c*/ 	.word	0x00000000
        /*0010*/ 	.short	0x0000
        /*0012*/ 	.short	0x0000
        /*0014*/ 	.byte	0x00, 0xf0, 0xa1, 0x04


	//----- nvinfo : EIATTR_SPARSE_MMA_MASK
	.align		4
.L_4091:
        /*0018*/ 	.byte	0x03, 0x50
        /*001a*/ 	.short	0x0000


	//----- nvinfo : EIATTR_MAXREG_COUNT
	.align		4
        /*001c*/ 	.byte	0x03, 0x1b
        /*001e*/ 	.short	0x00ff


	//----- nvinfo : EIATTR_NUM_BARRIERS
	.align		4
        /*0020*/ 	.byte	0x02, 0x4c
        /*0022*/ 	.byte	0x01
	.zero		1


	//----- nvinfo : EIATTR_ANNOTATIONS
	.align		4
        /*0024*/ 	.byte	0x04, 0x55
        /*0026*/ 	.short	(.L_4093 - .L_4092)


	//   ....[0]....
.L_4092:
        /* <DEDUP_REMOVED lines=47> */


	//----- nvinfo : EIATTR_MERCURY_ISA_VERSION
	.align		4
.L_4093:
        /*0308*/ 	.byte	0x03, 0x5f
        /*030a*/ 	.short	0x0101


	//----- nvinfo : EIATTR_COOP_GROUP_MASK_REGIDS
	.align		4
        /*030c*/ 	.byte	0x04, 0x29
        /*030e*/ 	.short	(.L_4095 - .L_4094)


	//   ....[0]....
.L_4094:
        /*0310*/ 	.word	0xffffffff


	//   ....[1]....
        /*0314*/ 	.word	0xffffffff


	//   ....[2]....
        /*0318*/ 	.word	0xffffffff


	//   ....[3]....
        /*031c*/ 	.word	0xffffffff


	//   ....[4]....
        /*0320*/ 	.word	0xffffffff


	//   ....[5]....
        /*0324*/ 	.word	0xffffffff


	//   ....[6]....
        /*0328*/ 	.word	0xffffffff


	//   ....[7]....
        /*032c*/ 	.word	0xffffffff


	//   ....[8]....
        /*0330*/ 	.word	0xffffffff


	//   ....[9]....
        /*0334*/ 	.word	0xffffffff


	//   ....[10]....
        /*0338*/ 	.word	0x050000b8


	//   ....[11]....
        /*033c*/ 	.word	0x050000b8


	//   ....[12]....
        /*0340*/ 	.word	0x050000b8


	//   ....[13]....
        /*0344*/ 	.word	0x050000b8


	//   ....[14]....
        /*0348*/ 	.word	0x050000b8


	//   ....[15]....
        /*034c*/ 	.word	0x050000b8


	//   ....[16]....
        /*0350*/ 	.word	0x050000b8


	//   ....[17]....
        /*0354*/ 	.word	0x050000b8


	//   ....[18]....
        /*0358*/ 	.word	0x050000b8


	//   ....[19]....
        /*035c*/ 	.word	0x050000b8


	//----- nvinfo : EIATTR_COOP_GROUP_INSTR_OFFSETS
	.align		4
.L_4095:
        /*0360*/ 	.byte	0x04, 0x28
        /*0362*/ 	.short	(.L_4097 - .L_4096)


	//   ....[0]....
.L_4096:
        /*0364*/ 	.word	0x00002250


	//   ....[1]....
        /*0368*/ 	.word	0x00002270


	//   ....[2]....
        /*036c*/ 	.word	0x00002290


	//   ....[3]....
        /*0370*/ 	.word	0x000022b0


	//   ....[4]....
        /*0374*/ 	.word	0x000022d0


	//   ....[5]....
        /*0378*/ 	.word	0x000022f0


	//   ....[6]....
        /*037c*/ 	.word	0x00002310


	//   ....[7]....
        /*0380*/ 	.word	0x00002330


	//   ....[8]....
        /*0384*/ 	.word	0x00002340


	//   ....[9]....
        /*0388*/ 	.word	0x00002360


	//   ....[10]....
        /*038c*/ 	.word	0x00006150


	//   ....[11]....
        /*0390*/ 	.word	0x000061f0


	//   ....[12]....
        /*0394*/ 	.word	0x00006270


	//   ....[13]....
        /*0398*/ 	.word	0x000062e0


	//   ....[14]....
        /*039c*/ 	.word	0x00006360


	//   ....[15]....
        /*03a0*/ 	.word	0x000063d0


	//   ....[16]....
        /*03a4*/ 	.word	0x00006450


	//   ....[17]....
        /*03a8*/ 	.word	0x000064c0


	//   ....[18]....
        /*03ac*/ 	.word	0x00006540


	//   ....[19]....
        /*03b0*/ 	.word	0x00006590


	//----- nvinfo : EIATTR_EXIT_INSTR_OFFSETS
	.align		4
.L_4097:
        /*03b4*/ 	.byte	0x04, 0x1c
        /*03b6*/ 	.short	(.L_4099 - .L_4098)


	//   ....[0]....
.L_4098:
        /*03b8*/ 	.word	0x00006060


	//   ....[1]....
        /*03bc*/ 	.word	0x000060e0


	//----- nvinfo : EIATTR_MAX_THREADS
	.align		4
.L_4099:
        /*03c0*/ 	.byte	0x04, 0x05
        /*03c2*/ 	.short	(.L_4101 - .L_4100)
.L_4100:
        /*03c4*/ 	.word	0x00000080
        /*03c8*/ 	.word	0x00000001
        /*03cc*/ 	.word	0x00000001


	//----- nvinfo : EIATTR_CRS_STACK_SIZE
	.align		4
.L_4101:
        /*03d0*/ 	.byte	0x04, 0x1e
        /*03d2*/ 	.short	(.L_4103 - .L_4102)
.L_4102:
        /*03d4*/ 	.word	0x00000000


	//----- nvinfo : EIATTR_CBANK_PARAM_SIZE
	.align		4
.L_4103:
        /*03d8*/ 	.byte	0x03, 0x19
        /*03da*/ 	.short	0x0128


	//----- nvinfo : EIATTR_PARAM_CBANK
	.align		4
        /*03dc*/ 	.byte	0x04, 0x0a
        /*03de*/ 	.short	(.L_4105 - .L_4104)
	.align		4
.L_4104:
        /*03e0*/ 	.word	index@(.nv.constant0._ZN10layer_norm13ln_bwd_kernelINS_13Kernel_traitsIf6__halffS2_fjLj1024ELj1ELj4ELj1ELj16ENS_18Kernel_traits_baseILj1024EfS2_fS2_fjLj128EEEEELb1ELb1ELb0ELb0EEEvNS_9BwdParamsE)
        /*03e4*/ 	.short	0x0210
        /*03e6*/ 	.short	0x0128


	//----- nvinfo : EIATTR_SW_WAR
	.align		4
.L_4105:
        /*03e8*/ 	.byte	0x04, 0x36
        /*03ea*/ 	.short	(.L_4107 - .L_4106)
.L_4106:
        /*03ec*/ 	.word	0x00000008
.L_4107:


//--------------------- .nv.info._ZN10layer_norm13ln_bwd_kernelINS_13Kernel_traitsIf6__halffS2_fjLj1024ELj1ELj4ELj1ELj16ENS_18Kernel_traits_baseILj1024EfS2_fS2_fjLj128EEEEELb1ELb1ELb0ELb1EEEvNS_9BwdParamsE --------------------------
	.section	.nv.info._ZN10layer_norm13ln_bwd_kernelINS_13Kernel_traitsIf6__halffS2_fjLj1024ELj1ELj4ELj1ELj16ENS_18Kernel_traits_baseILj1024EfS2_fS2_fjLj128EEEEELb1ELb1ELb0ELb1EEEvNS_9BwdParamsE,"",@"SHT_CUDA_INFO"
	.sectionflags	@""
	.align	4


	//----- nvinfo : EIATTR_CUDA_API_VERSION
	.align		4
        /*0000*/ 	.byte	0x04, 0x37
        /*0002*/ 	.short	(.L_4109 - .L_4108)
.L_4108:
        /*0004*/ 	.word	0x00000082


	//----- nvinfo : EIATTR_KPARAM_INFO
	.align		4
.L_4109:
        /*0008*/ 	.byte	0x04, 0x17
        /*000a*/ 	.short	(.L_4111 - .L_4110)
.L_4110:
        /*000c*/ 	.word	0x00000000
        /*0010*/ 	.short	0x0000
        /*0012*/ 	.short	0x0000
        /*0014*/ 	.byte	0x00, 0xf0, 0xa1, 0x04


	//----- nvinfo : EIATTR_SPARSE_MMA_MASK
	.align		4
.L_4111:
        /*0018*/ 	.byte	0x03, 0x50
        /*001a*/ 	.short	0x0000


	//----- nvinfo : EIATTR_MAXREG_COUNT
	.align		4
        /*001c*/ 	.byte	0x03, 0x1b
        /*001e*/ 	.short	0x00ff


	//----- nvinfo : EIATTR_NUM_BARRIERS
	.align		4
        /*0020*/ 	.byte	0x02, 0x4c
        /*0022*/ 	.byte	0x01
	.zero		1


	//----- nvinfo : EIATTR_ANNOTATIONS
	.align		4
        /*0024*/ 	.byte	0x04, 0x55
        /*0026*/ 	.short	(.L_4113 - .L_4112)


	//   ....[0]....
.L_4112:
        /* <DEDUP_REMOVED lines=77> */


	//----- nvinfo : EIATTR_MERCURY_ISA_VERSION
	.align		4
.L_4113:
        /*04e8*/ 	.byte	0x03, 0x5f
        /*04ea*/ 	.short	0x0101


	//----- nvinfo : EIATTR_COOP_GROUP_MASK_REGIDS
	.align		4
        /*04ec*/ 	.byte	0x04, 0x29
        /*04ee*/ 	.short	(.L_4115 - .L_4114)


	//   ....[0]....
.L_4114:
        /*04f0*/ 	.word	0xffffffff


	//   ....[1]....
        /*04f4*/ 	.word	0xffffffff


	//   ....[2]....
        /*04f8*/ 	.word	0xffffffff


	//   ....[3]....
        /*04fc*/ 	.word	0xffffffff


	//   ....[4]....
        /*0500*/ 	.word	0xffffffff


	//   ....[5]....
        /*0504*/ 	.word	0xffffffff


	//   ....[6]....
        /*0508*/ 	.word	0xffffffff


	//   ....[7]....
        /*050c*/ 	.word	0xffffffff


	//   ....[8]....
        /*0510*/ 	.word	0xffffffff


	//   ....[9]....
        /*0514*/ 	.word	0xffffffff


	//   ....[10]....
        /*0518*/ 	.word	0x05000087


	//   ....[11]....
        /*051c*/ 	.word	0x05000087


	//   ....[12]....
        /*0520*/ 	.word	0x05000087


	//   ....[13]....
        /*0524*/ 	.word	0x05000087


	//   ....[14]....
        /*0528*/ 	.word	0x05000087


	//   ....[15]....
        /*052c*/ 	.word	0x05000087


	//   ....[16]....
        /*0530*/ 	.word	0x05000087


	//   ....[17]....
        /*0534*/ 	.word	0x05000087


	//   ....[18]....
        /*0538*/ 	.word	0x05000087


	//   ....[19]....
        /*053c*/ 	.word	0x05000087


	//----- nvinfo : EIATTR_COOP_GROUP_INSTR_OFFSETS
	.align		4
.L_4115:
        /*0540*/ 	.byte	0x04, 0x28
        /*0542*/ 	.short	(.L_4117 - .L_4116)


	//   ....[0]....
.L_4116:
        /*0544*/ 	.word	0x000020f0


	//   ....[1]....
        /*0548*/ 	.word	0x00002110


	//   ....[2]....
        /*054c*/ 	.word	0x00002130


	//   ....[3]....
        /*0550*/ 	.word	0x00002150


	//   ....[4]....
        /*0554*/ 	.word	0x00002170


	//   ....[5]....
        /*0558*/ 	.word	0x00002190


	//   ....[6]....
        /*055c*/ 	.word	0x000021b0


	//   ....[7]....
        /*0560*/ 	.word	0x000021d0


	//   ....[8]....
        /*0564*/ 	.word	0x000021e0


	//   ....[9]....
        /*0568*/ 	.word	0x00002200


	//   ....[10]....
        /*056c*/ 	.word	0x00005d60


	//   ....[11]....
        /*0570*/ 	.word	0x00005df0


	//   ....[12]....
        /*0574*/ 	.word	0x00005e50


	//   ....[13]....
        /*0578*/ 	.word	0x00005ea0


	//   ....[14]....
        /*057c*/ 	.word	0x00005f00


	//   ....[15]....
        /*0580*/ 	.word	0x00005f50


	//   ....[16]....
        /*0584*/ 	.word	0x00005fb0


	//   ....[17]....
        /*0588*/ 	.word	0x00006000


	//   ....[18]....
        /*058c*/ 	.word	0x00006060


	//   ....[19]....
        /*0590*/ 	.word	0x000060b0


	//----- nvinfo : EIATTR_EXIT_INSTR_OFFSETS
	.align		4
.L_4117:
        /*0594*/ 	.byte	0x04, 0x1c
        /*0596*/ 	.short	(.L_4119 - .L_4118)


	//   ....[0]....
.L_4118:
        /*0598*/ 	.word	0x00005cf0


	//----- nvinfo : EIATTR_MAX_THREADS
	.align		4
.L_4119:
        /*059c*/ 	.byte	0x04, 0x05
        /*059e*/ 	.short	(.L_4121 - .L_4120)
.L_4120:
        /*05a0*/ 	.word	0x00000080
        /*05a4*/ 	.word	0x00000001
        /*05a8*/ 	.word	0x00000001


	//----- nvinfo : EIATTR_CRS_STACK_SIZE
	.align		4
.L_4121:
        /*05ac*/ 	.byte	0x04, 0x1e
        /*05ae*/ 	.short	(.L_4123 - .L_4122)
.L_4122:
        /*05b0*/ 	.word	0x00000000


	//----- nvinfo : EIATTR_CBANK_PARAM_SIZE
	.align		4
.L_4123:
        /*05b4*/ 	.byte	0x03, 0x19
        /*05b6*/ 	.short	0x0128


	//----- nvinfo : EIATTR_PARAM_CBANK
	.align		4
        /*05b8*/ 	.byte	0x04, 0x0a
        /*05ba*/ 	.short	(.L_4125 - .L_4124)
	.align		4
.L_4124:
        /*05bc*/ 	.word	index@(.nv.constant0._ZN10layer_norm13ln_bwd_kernelINS_13Kernel_traitsIf6__halffS2_fjLj1024ELj1ELj4ELj1ELj16ENS_18Kernel_traits_baseILj1024EfS2_fS2_fjLj128EEEEELb1ELb1ELb0ELb1EEEvNS_9BwdParamsE)
        /*05c0*/ 	.short	0x0210
        /*05c2*/ 	.short	0x0128


	//----- nvinfo : EIATTR_SW_WAR
	.align		4
.L_4125:
        /*05c4*/ 	.byte	0x04, 0x36
        /*05c6*/ 	.short	(.L_4127 - .L_4126)
.L_4126:
        /*05c8*/ 	.word	0x00000008
.L_4127:


//--------------------- .nv.info._ZN10layer_norm22ln_bwd_finalize_kernelINS_22Kernel_traits_finalizeILj1024Ef6__halffS2_fjLb1ELj1024ELj4ENS_18Kernel_traits_baseILj1024EfS2_fS2_fjLj1024EEEEELb1ELb0EEEvNS_9BwdParamsE --------------------------
	.section	.nv.info._ZN10layer_norm22ln_bwd_finalize_kernelINS_22Kernel_traits_finalizeILj1024Ef6__halffS2_fjLb1ELj1024ELj4ENS_18Kernel_traits_baseILj1024EfS2_fS2_fjLj1024EEEEELb1ELb0EEEvNS_9BwdParamsE,"",@"SHT_CUDA_INFO"
	.sectionflags	@""
	.align	4


	//----- nvinfo : EIATTR_CUDA_API_VERSION
	.align		4
        /*0000*/ 	.byte	0x04, 0x37
        /*0002*/ 	.short	(.L_4129 - .L_4128)
.L_4128:
        /*0004*/ 	.word	0x00000082


	//----- nvinfo : EIATTR_KPARAM_INFO
	.align		4
.L_4129:
        /*0008*/ 	.byte	0x04, 0x17
        /*000a*/ 	.short	(.L_4131 - .L_4130)
.L_4130:
        /*000c*/ 	.word	0x00000000
        /*0010*/ 	.short	0x0000
        /*0012*/ 	.short	0x0000
        /*0014*/ 	.byte	0x00, 0xf0, 0xa1, 0x04


	//----- nvinfo : EIATTR_SPARSE_MMA_MASK
	.align		4
.L_4131:
        /*0018*/ 	.byte	0x03, 0x50
        /*001a*/ 	.short	0x0000


	//----- nvinfo : EIATTR_MAXREG_COUNT
	.align		4
        /*001c*/ 	.byte	0x03, 0x1b
        /*001e*/ 	.short	0x0040


	//----- nvinfo : EIATTR_NUM_BARRIERS
	.align		4
        /*0020*/ 	.byte	0x02, 0x4c
        /*0022*/ 	.byte	0x01
	.zero		1


	//----- nvinfo : EIATTR_MERCURY_ISA_VERSION
	.align		4
        /*0024*/ 	.byte	0x03, 0x5f
        /*0026*/ 	.short	0x0101


	//----- nvinfo : EIATTR_COOP_GROUP_MASK_REGIDS
	.align		4
        /*0028*/ 	.byte	0x04, 0x29
        /*002a*/ 	.short	(.L_4133 - .L_4132)


	//   ....[0]....
.L_4132:
        /*002c*/ 	.word	0xffffffff


	//   ....[1]....
        /*0030*/ 	.word	0xffffffff


	//   ....[2]....
        /*0034*/ 	.word	0xffffffff


	//   ....[3]....
        /*0038*/ 	.word	0xffffffff


	//   ....[4]....
        /*003c*/ 	.word	0xffffffff


	//   ....[5]....
        /*0040*/ 	.word	0xffffffff


	//   ....[6]....
        /*0044*/ 	.word	0xffffffff


	//   ....[7]....
        /*0048*/ 	.word	0xffffffff


	//   ....[8]....
        /*004c*/ 	.word	0xffffffff


	//   ....[9]....
        /*0050*/ 	.word	0xffffffff


	//   ....[10]....
        /*0054*/ 	.word	0xffffffff


	//   ....[11]....
        /*0058*/ 	.word	0xffffffff


	//   ....[12]....
        /*005c*/ 	.word	0xffffffff


	//   ....[13]....
        /*0060*/ 	.word	0xffffffff


	//   ....[14]....
        /*0064*/ 	.word	0xffffffff


	//   ....[15]....
        /*0068*/ 	.word	0x05000014


	//   ....[16]....
        /*006c*/ 	.word	0x05000014


	//   ....[17]....
        /*0070*/ 	.word	0x05000014


	//   ....[18]....
        /*0074*/ 	.word	0x05000014


	//   ....[19]....
        /*0078*/ 	.word	0x05000014


	//   ....[20]....
        /*007c*/ 	.word	0x05000014


	//   ....[21]....
        /*0080*/ 	.word	0x05000014


	//   ....[22]....
        /*0084*/ 	.word	0x05000014


	//   ....[23]....
        /*0088*/ 	.word	0x05000014


	//   ....[24]....
        /*008c*/ 	.word	0x05000014


	//   ....[25]....
        /*0090*/ 	.word	0x05000014


	//   ....[26]....
        /*0094*/ 	.word	0x05000014


	//   ....[27]....
        /*0098*/ 	.word	0x05000014


	//   ....[28]....
        /*009c*/ 	.word	0x05000014


	//   ....[29]....
        /*00a0*/ 	.word	0x05000014


	//----- nvinfo : EIATTR_COOP_GROUP_INSTR_OFFSETS
	.align		4
.L_4133:
        /*00a4*/ 	.byte	0x04, 0x28
        /*00a6*/ 	.short	(.L_4135 - .L_4134)


	//   ....[0]....
.L_4134:
        /*00a8*/ 	.word	0x00000ad0


	//   ....[1]....
        /*00ac*/ 	.word	0x00000ae0


	//   ....[2]....
        /*00b0*/ 	.word	0x00000af0


	//   ....[3]....
        /*00b4*/ 	.word	0x00000b20


	//   ....[4]....
        /*00b8*/ 	.word	0x00000b40


	//   ....[5]....
        /*00bc*/ 	.word	0x00000b50


	//   ....[6]....
        /*00c0*/ 	.word	0x00000b90


	//   ....[7]....
        /*00c4*/ 	.word	0x00000ba0


	//   ....[8]....
        /*00c8*/ 	.word	0x00000bb0


	//   ....[9]....
        /*00cc*/ 	.word	0x00000be0


	//   ....[10]....
        /*00d0*/ 	.word	0x00000c00


	//   ....[11]....
        /*00d4*/ 	.word	0x00000c10


	//   ....[12]....
        /*00d8*/ 	.word	0x00000c40


	//   ....[13]....
        /*00dc*/ 	.word	0x00000c60


	//   ....[14]....
        /*00e0*/ 	.word	0x00000c70


	//   ....[15]....
        /*00e4*/ 	.word	0x00000ef0


	//   ....[16]....
        /*00e8*/ 	.word	0x00000f60


	//   ....[17]....
        /*00ec*/ 	.word	0x00000fd0


	//   ....[18]....
        /*00f0*/ 	.word	0x00001040


	//   ....[19]....
        /*00f4*/ 	.word	0x000010b0


	//   ....[20]....
        /*00f8*/ 	.word	0x00001110


	//   ....[21]....
        /*00fc*/ 	.word	0x00001180


	//   ....[22]....
        /*0100*/ 	.word	0x000011f0


	//   ....[23]....
        /*0104*/ 	.word	0x00001260


	//   ....[24]....
        /*0108*/ 	.word	0x000012d0


	//   ....[25]....
        /*010c*/ 	.word	0x00001330


	//   ....[26]....
        /*0110*/ 	.word	0x000013a0


	//   ....[27]....
        /*0114*/ 	.word	0x00001410


	//   ....[28]....
        /*0118*/ 	.word	0x00001480


	//   ....[29]....
        /*011c*/ 	.word	0x000014f0


	//----- nvinfo : EIATTR_EXIT_INSTR_OFFSETS
	.align		4
.L_4135:
        /*0120*/ 	.byte	0x04, 0x1c
        /*0122*/ 	.short	(.L_4137 - .L_4136)


	//   ....[0]....
.L_4136:
        /*0124*/ 	.word	0x00000070


	//   ....[1]....
        /*0128*/ 	.word	0x00000e90


	//----- nvinfo : EIATTR_MAX_THREADS
	.align		4
.L_4137:
        /*012c*/ 	.byte	0x04, 0x05
        /*012e*/ 	.short	(.L_4139 - .L_4138)
.L_4138:
        /*0130*/ 	.word	0x00000400
        /*0134*/ 	.word	0x00000001
        /*0138*/ 	.word	0x00000001


	//----- nvinfo : EIATTR_CRS_STACK_SIZE
	.align		4
.L_4139:
        /*013c*/ 	.byte	0x04, 0x1e
        /*013e*/ 	.short	(.L_4141 - .L_4140)
.L_4140:
        /*0140*/ 	.word	0x00000000


	//----- nvinfo : EIATTR_CBANK_PARAM_SIZE
	.align		4
.L_4141:
        /*0144*/ 	.byte	0x03, 0x19
        /*0146*/ 	.short	0x0128


	//----- nvinfo : EIATTR_PARAM_CBANK
	.align		4
        /*0148*/ 	.byte	0x04, 0x0a
        /*014a*/ 	.short	(.L_4143 - .L_4142)
	.align		4
.L_4142:
        /*014c*/ 	.word	index@(.nv.constant0._ZN10layer_norm22ln_bwd_finalize_kernelINS_22Kernel_traits_finalizeILj1024Ef6__halffS2_fjLb1ELj1024ELj4ENS_18Kernel_traits_baseILj1024EfS2_fS2_fjLj1024EEEEELb1ELb0EEEvNS_9BwdParamsE)
        /*0150*/ 	.short	0x0210
        /*0152*/ 	.short	0x0128


	//----- nvinfo : EIATTR_SW_WAR
	.align		4
.L_4143:
        /*0154*/ 	.byte	0x04, 0x36
        /*0156*/ 	.short	(.L_4145 - .L_4144)
.L_4144:
        /*0158*/ 	.word	0x00000008
.L_4145:


//--------------------- .nv.info._ZN10layer_norm13ln_bwd_kernelINS_13Kernel_traitsIf6__halffS2_fjLj1024ELj1ELj4ELj1ELj16ENS_18Kernel_traits_baseILj1024EfS2_fS2_fjLj128EEEEELb1ELb1ELb1ELb0EEEvNS_9BwdParamsE --------------------------
	.section	.nv.info._ZN10layer_norm13ln_bwd_kernelINS_13Kernel_traitsIf6__halffS2_fjLj1024ELj1ELj4ELj1ELj16ENS_18Kernel_traits_baseILj1024EfS2_fS2_fjLj128EEEEELb1ELb1ELb1ELb0EEEvNS_9BwdParamsE,"",@"SHT_CUDA_INFO"
	.sectionflags	@""
	.align	4


	//----- nvinfo : EIATTR_CUDA_API_VERSION
	.align		4
        /*0000*/ 	.byte	0x04, 0x37
        /*0002*/ 	.short	(.L_4147 - .L_4146)
.L_4146:
        /*0004*/ 	.word	0x00000082


	//----- nvinfo : EIATTR_KPARAM_INFO
	.align		4
.L_4147:
        /*0008*/ 	.byte	0x04, 0x17
        /*000a*/ 	.short	(.L_4149 - .L_4148)
.L_4148:
        /*000c*/ 	.word	0x00000000
        /*0010*/ 	.short	0x0000
        /*0012*/ 	.short	0x0000
        /*0014*/ 	.byte	0x00, 0xf0, 0xa1, 0x04


	//----- nvinfo : EIATTR_SPARSE_MMA_MASK
	.align		4
.L_4149:
        /*0018*/ 	.byte	0x03, 0x50
        /*001a*/ 	.short	0x0000


	//----- nvinfo : EIATTR_MAXREG_COUNT
	.align		4
        /*001c*/ 	.byte	0x03, 0x1b
        /*001e*/ 	.short	0x00ff


	//----- nvinfo : EIATTR_NUM_BARRIERS
	.align		4
        /*0020*/ 	.byte	0x02, 0x4c
        /*0022*/ 	.byte	0x01
	.zero		1


	//----- nvinfo : EIATTR_ANNOTATIONS
	.align		4
        /*0024*/ 	.byte	0x04, 0x55
        /*0026*/ 	.short	(.L_4151 - .L_4150)


	//   ....[0]....
.L_4150:
        /* <DEDUP_REMOVED lines=57> */


	//----- nvinfo : EIATTR_MERCURY_ISA_VERSION
	.align		4
.L_4151:
        /*03a0*/ 	.byte	0x03, 0x5f
        /*03a2*/ 	.short	0x0101


	//----- nvinfo : EIATTR_COOP_GROUP_MASK_REGIDS
	.align		4
        /*03a4*/ 	.byte	0x04, 0x29
        /*03a6*/ 	.short	(.L_4153 - .L_4152)


	//   ....[0]....
.L_4152:
        /*03a8*/ 	.word	0xffffffff


	//   ....[1]....
        /*03ac*/ 	.word	0xffffffff


	//   ....[2]....
        /*03b0*/ 	.word	0xffffffff


	//   ....[3]....
        /*03b4*/ 	.word	0xffffffff


	//   ....[4]....
        /*03b8*/ 	.word	0xffffffff


	//   ....[5]....
        /*03bc*/ 	.word	0xffffffff


	//   ....[6]....
        /*03c0*/ 	.word	0xffffffff


	//   ....[7]....
        /*03c4*/ 	.word	0xffffffff


	//   ....[8]....
        /*03c8*/ 	.word	0xffffffff


	//   ....[9]....
        /*03cc*/ 	.word	0xffffffff


	//   ....[10]....
        /*03d0*/ 	.word	0x05000009


	//   ....[11]....
        /*03d4*/ 	.word	0x05000009


	//   ....[12]....
        /*03d8*/ 	.word	0x05000009


	//   ....[13]....
        /*03dc*/ 	.word	0x05000009


	//   ....[14]....
        /*03e0*/ 	.word	0x05000009


	//   ....[15]....
        /*03e4*/ 	.word	0x05000009


	//   ....[16]....
        /*03e8*/ 	.word	0x05000009


	//   ....[17]....
        /*03ec*/ 	.word	0x05000009


	//   ....[18]....
        /*03f0*/ 	.word	0x05000009


	//   ....[19]....
        /*03f4*/ 	.word	0x05000009


	//----- nvinfo : EIATTR_COOP_GROUP_INSTR_OFFSETS
	.align		4
.L_4153:
        /*03f8*/ 	.byte	0x04, 0x28
        /*03fa*/ 	.short	(.L_4155 - .L_4154)


	//   ....[0]....
.L_4154:
        /*03fc*/ 	.word	0x00002780


	//   ....[1]....
        /*0400*/ 	.word	0x000027a0


	//   ....[2]....
        /*0404*/ 	.word	0x000027c0


	//   ....[3]....
        /*0408*/ 	.word	0x000027e0


	//   ....[4]....
        /*040c*/ 	.word	0x00002800


	//   ....[5]....
        /*0410*/ 	.word	0x00002820


	//   ....[6]....
        /*0414*/ 	.word	0x00002840


	//   ....[7]....
        /*0418*/ 	.word	0x00002860


	//   ....[8]....
        /*041c*/ 	.word	0x00002870


	//   ....[9]....
        /*0420*/ 	.word	0x00002890


	//   ....[10]....
        /*0424*/ 	.word	0x000087b0


	//   ....[11]....
        /*0428*/ 	.word	0x00008850


	//   ....[12]....
        /*042c*/ 	.word	0x000088d0


	//   ....[13]....
        /*0430*/ 	.word	0x00008940


	//   ....[14]....
        /*0434*/ 	.word	0x000089c0


	//   ....[15]....
        /*0438*/ 	.word	0x00008a30


	//   ....[16]....
        /*043c*/ 	.word	0x00008ab0


	//   ....[17]....
        /*0440*/ 	.word	0x00008b20


	//   ....[18]....
        /*0444*/ 	.word	0x00008ba0


	//   ....[19]....
        /*0448*/ 	.word	0x00008bf0


	//----- nvinfo : EIATTR_EXIT_INSTR_OFFSETS
	.align		4
.L_4155:
        /*044c*/ 	.byte	0x04, 0x1c
        /*044e*/ 	.short	(.L_4157 - .L_4156)


	//   ....[0]....
.L_4156:
        /*0450*/ 	.word	0x000086c0


	//   ....[1]....
        /*0454*/ 	.word	0x00008740


	//----- nvinfo : EIATTR_MAX_THREADS
	.align		4
.L_4157:
        /*0458*/ 	.byte	0x04, 0x05
        /*045a*/ 	.short	(.L_4159 - .L_4158)
.L_4158:
        /*045c*/ 	.word	0x00000080
        /*0460*/ 	.word	0x00000001
        /*0464*/ 	.word	0x00000001


	//----- nvinfo : EIATTR_CRS_STACK_SIZE
	.align		4
.L_4159:
        /*0468*/ 	.byte	0x04, 0x1e
        /*046a*/ 	.short	(.L_4161 - .L_4160)
.L_4160:
        /*046c*/ 	.word	0x00000000


	//----- nvinfo : EIATTR_CBANK_PARAM_SIZE
	.align		4
.L_4161:
        /*0470*/ 	.byte	0x03, 0x19
        /*0472*/ 	.short	0x0128


	//----- nvinfo : EIATTR_PARAM_CBANK
	.align		4
        /*0474*/ 	.byte	0x04, 0x0a
        /*0476*/ 	.short	(.L_4163 - .L_4162)
	.align		4
.L_4162:
        /*0478*/ 	.word	index@(.nv.constant0._ZN10layer_norm13ln_bwd_kernelINS_13Kernel_traitsIf6__halffS2_fjLj1024ELj1ELj4ELj1ELj16ENS_18Kernel_traits_baseILj1024EfS2_fS2_fjLj128EEEEELb1ELb1ELb1ELb0EEEvNS_9BwdParamsE)
        /*047c*/ 	.short	0x0210
        /*047e*/ 	.short	0x0128


	//----- nvinfo : EIATTR_SW_WAR
	.align		4
.L_4163:
        /*0480*/ 	.byte	0x04, 0x36
        /*0482*/ 	.short	(.L_4165 - .L_4164)
.L_4164:
        /*0484*/ 	.word	0x00000008
.L_4165:


//--------------------- .nv.info._ZN10layer_norm22ln_bwd_finalize_kernelINS_22Kernel_traits_finalizeILj1024Ef6__halffS2_fjLb1ELj1024ELj4ENS_18Kernel_traits_baseILj1024EfS2_fS2_fjLj1024EEEEELb1ELb1EEEvNS_9BwdParamsE --------------------------
	.section	.nv.info._ZN10layer_norm22ln_bwd_finalize_kernelINS_22Kernel_traits_finalizeILj1024Ef6__halffS2_fjLb1ELj1024ELj4ENS_18Kernel_traits_baseILj1024EfS2_fS2_fjLj1024EEEEELb1ELb1EEEvNS_9BwdParamsE,"",@"SHT_CUDA_INFO"
	.sectionflags	@""
	.align	4


	//----- nvinfo : EIATTR_CUDA_API_VERSION
	.align		4
        /*0000*/ 	.byte	0x04, 0x37
        /*0002*/ 	.short	(.L_4167 - .L_4166)
.L_4166:
        /*0004*/ 	.word	0x00000082


	//----- nvinfo : EIATTR_KPARAM_INFO
	.align		4
.L_4167:
        /*0008*/ 	.byte	0x04, 0x17
        /*000a*/ 	.short	(.L_4169 - .L_4168)
.L_4168:
        /*000c*/ 	.word	0x00000000
        /*0010*/ 	.short	0x0000
        /*0012*/ 	.short	0x0000
        /*0014*/ 	.byte	0x00, 0xf0, 0xa1, 0x04


	//----- nvinfo : EIATTR_SPARSE_MMA_MASK
	.align		4
.L_4169:
        /*0018*/ 	.byte	0x03, 0x50
        /*001a*/ 	.short	0x0000


	//----- nvinfo : EIATTR_MAXREG_COUNT
	.align		4
        /*001c*/ 	.byte	0x03, 0x1b
        /*001e*/ 	.short	0x0040


	//----- nvinfo : EIATTR_NUM_BARRIERS
	.align		4
        /*0020*/ 	.byte	0x02, 0x4c
        /*0022*/ 	.byte	0x01
	.zero		1


	//----- nvinfo : EIATTR_MERCURY_ISA_VERSION
	.align		4
        /*0024*/ 	.byte	0x03, 0x5f
        /*0026*/ 	.short	0x0101


	//----- nvinfo : EIATTR_COOP_GROUP_MASK_REGIDS
	.align		4
        /*0028*/ 	.byte	0x04, 0x29
        /*002a*/ 	.short	(.L_4171 - .L_4170)


	//   ....[0]....
.L_4170:
        /*002c*/ 	.word	0xffffffff


	//   ....[1]....
        /*0030*/ 	.word	0xffffffff


	//   ....[2]....
        /*0034*/ 	.word	0xffffffff


	//   ....[3]....
        /*0038*/ 	.word	0xffffffff


	//   ....[4]....
        /*003c*/ 	.word	0xffffffff


	//   ....[5]....
        /*0040*/ 	.word	0xffffffff


	//   ....[6]....
        /*0044*/ 	.word	0xffffffff


	//   ....[7]....
        /*0048*/ 	.word	0xffffffff


	//   ....[8]....
        /*004c*/ 	.word	0xffffffff


	//   ....[9]....
        /*0050*/ 	.word	0xffffffff


	//   ....[10]....
        /*0054*/ 	.word	0xffffffff


	//   ....[11]....
        /*0058*/ 	.word	0xffffffff


	//   ....[12]....
        /*005c*/ 	.word	0xffffffff


	//   ....[13]....
        /*0060*/ 	.word	0xffffffff


	//   ....[14]....
        /*0064*/ 	.word	0xffffffff


	//   ....[15]....
        /*0068*/ 	.word	0x05000014


	//   ....[16]....
        /*006c*/ 	.word	0x05000014


	//   ....[17]....
        /*0070*/ 	.word	0x05000014


	//   ....[18]....
        /*0074*/ 	.word	0x05000014


	//   ....[19]....
        /*0078*/ 	.word	0x05000014


	//   ....[20]....
        /*007c*/ 	.word	0x05000014


	//   ....[21]....
        /*0080*/ 	.word	0x05000014


	//   ....[22]....
        /*0084*/ 	.word	0x05000014


	//   ....[23]....
        /*0088*/ 	.word	0x05000014


	//   ....[24]....
        /*008c*/ 	.word	0x05000014


	//   ....[25]....
        /*0090*/ 	.word	0x05000014


	//   ....[26]....
        /*0094*/ 	.word	0x05000014


	//   ....[27]....
        /*0098*/ 	.word	0x05000014


	//   ....[28]....
        /*009c*/ 	.word	0x05000014


	//   ....[29]....
        /*00a0*/ 	.word	0x05000014


	//----- nvinfo : EIATTR_COOP_GROUP_INSTR_OFFSETS
	.align		4
.L_4171:
        /*00a4*/ 	.byte	0x04, 0x28
        /*00a6*/ 	.short	(.L_4173 - .L_4172)


	//   ....[0]....
.L_4172:
        /*00a8*/ 	.word	0x00000ab0


	//   ....[1]....
        /*00ac*/ 	.word	0x00000ac0


	//   ....[2]....
        /*00b0*/ 	.word	0x00000ad0


	//   ....[3]....
        /*00b4*/ 	.word	0x00000b00


	//   ....[4]....
        /*00b8*/ 	.word	0x00000b20


	//   ....[5]....
        /*00bc*/ 	.word	0x00000b30


	//   ....[6]....
        /*00c0*/ 	.word	0x00000b60


	//   ....[7]....
        /*00c4*/ 	.word	0x00000b80


	//   ....[8]....
        /*00c8*/ 	.word	0x00000b90


	//   ....[9]....
        /*00cc*/ 	.word	0x00000bc0


	//   ....[10]....
        /*00d0*/ 	.word	0x00000be0


	//   ....[11]....
        /*00d4*/ 	.word	0x00000bf0


	//   ....[12]....
        /*00d8*/ 	.word	0x00000c20


	//   ....[13]....
        /*00dc*/ 	.word	0x00000c40


	//   ....[14]....
        /*00e0*/ 	.word	0x00000c50


	//   ....[15]....
        /*00e4*/ 	.word	0x00000eb0


	//   ....[16]....
        /*00e8*/ 	.word	0x00000f20


	//   ....[17]....
        /*00ec*/ 	.word	0x00000f90


	//   ....[18]....
        /*00f0*/ 	.word	0x00001000


	//   ....[19]....
        /*00f4*/ 	.word	0x00001070


	//   ....[20]....
        /*00f8*/ 	.word	0x000010d0


	//   ....[21]....
        /*00fc*/ 	.word	0x00001140


	//   ....[22]....
        /*0100*/ 	.word	0x000011b0


	//   ....[23]....
        /*0104*/ 	.word	0x00001220


	//   ....[24]....
        /*0108*/ 	.word	0x00001290


	//   ....[25]....
        /*010c*/ 	.word	0x000012f0


	//   ....[26]....
        /*0110*/ 	.word	0x00001360


	//   ....[27]....
        /*0114*/ 	.word	0x000013d0


	//   ....[28]....
        /*0118*/ 	.word	0x00001440


	//   ....[29]....
        /*011c*/ 	.word	0x000014b0


	//----- nvinfo : EIATTR_EXIT_INSTR_OFFSETS
	.align		4
.L_4173:
        /*0120*/ 	.byte	0x04, 0x1c
        /*0122*/ 	.short	(.L_4175 - .L_4174)


	//   ....[0]....
.L_4174:
        /*0124*/ 	.word	0x00000070


	//   ....[1]....
        /*0128*/ 	.word	0x00000e50


	//----- nvinfo : EIATTR_MAX_THREADS
	.align		4
.L_4175:
        /*012c*/ 	.byte	0x04, 0x05
        /*012e*/ 	.short	(.L_4177 - .L_4176)
.L_4176:
        /*0130*/ 	.word	0x00000400
        /*0134*/ 	.word	0x00000001
        /*0138*/ 	.word	0x00000001


	//----- nvinfo : EIATTR_CRS_STACK_SIZE
	.align		4
.L_4177:
        /*013c*/ 	.byte	0x04, 0x1e
        /*013e*/ 	.short	(.L_4179 - .L_4178)
.L_4178:
        /*0140*/ 	.word	0x00000000


	//----- nvinfo : EIATTR_CBANK_PARAM_SIZE
	.align		4
.L_4179:
        /*0144*/ 	.byte	0x03, 0x19
        /*0146*/ 	.short	0x0128


	//----- nvinfo : EIATTR_PARAM_CBANK
	.align		4
        /*0148*/ 	.byte	0x04, 0x0a
        /*014a*/ 	.short	(.L_4181 - .L_4180)
	.align		4
.L_4180:
        /*014c*/ 	.word	index@(.nv.constant0._ZN10layer_norm22ln_bwd_finalize_kernelINS_22Kernel_traits_finalizeILj1024Ef6__halffS2_fjLb1ELj1024ELj4ENS_18Kernel_traits_baseILj1024EfS2_fS2_fjLj1024EEEEELb1ELb1EEEvNS_9BwdParamsE)
        /*0150*/ 	.short	0x0210
        /*0152*/ 	.short	0x0128


	//----- nvinfo : EIATTR_SW_WAR
	.align		4
.L_4181:
        /*0154*/ 	.byte	0x04, 0x36
        /*0156*/ 	.short	(.L_4183 - .L_4182)
.L_4182:
        /*0158*/ 	.word	0x00000008
.L_4183:


//--------------------- .nv.info._ZN10layer_norm13ln_bwd_kernelINS_13Kernel_traitsIf6__halffS2_fjLj1024ELj1ELj4ELj1ELj16ENS_18Kernel_traits_baseILj1024EfS2_fS2_fjLj128EEEEELb1ELb1ELb1ELb1EEEvNS_9BwdParamsE --------------------------
	.section	.nv.info._ZN10layer_norm13ln_bwd_kernelINS_13Kernel_traitsIf6__halffS2_fjLj1024ELj1ELj4ELj1ELj16ENS_18Kernel_traits_baseILj1024EfS2_fS2_fjLj128EEEEELb1ELb1ELb1ELb1EEEvNS_9BwdParamsE,"",@"SHT_CUDA_INFO"
	.sectionflags	@""
	.align	4


	//----- nvinfo : EIATTR_CUDA_API_VERSION
	.align		4
        /*0000*/ 	.byte	0x04, 0x37
        /*0002*/ 	.short	(.L_4185 - .L_4184)
.L_4184:
        /*0004*/ 	.word	0x00000082


	//----- nvinfo : EIATTR_KPARAM_INFO
	.align		4
.L_4185:
        /*0008*/ 	.byte	0x04, 0x17
        /*000a*/ 	.short	(.L_4187 - .L_4186)
.L_4186:
        /*000c*/ 	.word	0x00000000
        /*0010*/ 	.short	0x0000
        /*0012*/ 	.short	0x0000
        /*0014*/ 	.byte	0x00, 0xf0, 0xa1, 0x04


	//----- nvinfo : EIATTR_SPARSE_MMA_MASK
	.align		4
.L_4187:
        /*0018*/ 	.byte	0x03, 0x50
        /*001a*/ 	.short	0x0000


	//----- nvinfo : EIATTR_MAXREG_COUNT
	.align		4
        /*001c*/ 	.byte	0x03, 0x1b
        /*001e*/ 	.short	0x00ff


	//----- nvinfo : EIATTR_NUM_BARRIERS
	.align		4
        /*0020*/ 	.byte	0x02, 0x4c
        /*0022*/ 	.byte	0x01
	.zero		1


	//----- nvinfo : EIATTR_ANNOTATIONS
	.align		4
        /*0024*/ 	.byte	0x04, 0x55
        /*0026*/ 	.short	(.L_4189 - .L_4188)


	//   ....[0]....
.L_4188:
        /* <DEDUP_REMOVED lines=48> */


	//----- nvinfo : EIATTR_MERCURY_ISA_VERSION
	.align		4
.L_4189:
        /*0318*/ 	.byte	0x03, 0x5f
        /*031a*/ 	.short	0x0101


	//----- nvinfo : EIATTR_COOP_GROUP_MASK_REGIDS
	.align		4
        /*031c*/ 	.byte	0x04, 0x29
        /*031e*/ 	.short	(.L_4191 - .L_4190)


	//   ....[0]....
.L_4190:
        /*0320*/ 	.word	0xffffffff


	//   ....[1]....
        /*0324*/ 	.word	0xffffffff


	//   ....[2]....
        /*0328*/ 	.word	0xffffffff


	//   ....[3]....
        /*032c*/ 	.word	0xffffffff


	//   ....[4]....
        /*0330*/ 	.word	0xffffffff


	//   ....[5]....
        /*0334*/ 	.word	0xffffffff


	//   ....[6]....
        /*0338*/ 	.word	0xffffffff


	//   ....[7]....
        /*033c*/ 	.word	0xffffffff


	//   ....[8]....
        /*0340*/ 	.word	0xffffffff


	//   ....[9]....
        /*0344*/ 	.word	0xffffffff


	//   ....[10]....
        /*0348*/ 	.word	0x050000c0


	//   ....[11]....
        /*034c*/ 	.word	0x050000c0


	//   ....[12]....
        /*0350*/ 	.word	0x050000c0


	//   ....[13]....
        /*0354*/ 	.word	0x050000c0


	//   ....[14]....
        /*0358*/ 	.word	0x050000c0


	//   ....[15]....
        /*035c*/ 	.word	0x050000c0


	//   ....[16]....
        /*0360*/ 	.word	0x050000c0


	//   ....[17]....
        /*0364*/ 	.word	0x050000c0


	//   ....[18]....
        /*0368*/ 	.word	0x050000c0


	//   ....[19]....
        /*036c*/ 	.word	0x050000c0


	//----- nvinfo : EIATTR_COOP_GROUP_INSTR_OFFSETS
	.align		4
.L_4191:
        /*0370*/ 	.byte	0x04, 0x28
        /*0372*/ 	.short	(.L_4193 - .L_4192)


	//   ....[0]....
.L_4192:
        /*0374*/ 	.word	0x000025c0


	//   ....[1]....
        /*0378*/ 	.word	0x000025e0


	//   ....[2]....
        /*037c*/ 	.word	0x00002600


	//   ....[3]....
        /*0380*/ 	.word	0x00002620


	//   ....[4]....
        /*0384*/ 	.word	0x00002640


	//   ....[5]....
        /*0388*/ 	.word	0x00002660


	//   ....[6]....
        /*038c*/ 	.word	0x00002680


	//   ....[7]....
        /*0390*/ 	.word	0x000026a0


	//   ....[8]....
        /*0394*/ 	.word	0x000026b0


	//   ....[9]....
        /*0398*/ 	.word	0x000026d0


	//   ....[10]....
        /*039c*/ 	.word	0x00007a70


	//   ....[11]....
        /*03a0*/ 	.word	0x00007b10


	//   ....[12]....
        /*03a4*/ 	.word	0x00007b90


	//   ....[13]....
        /*03a8*/ 	.word	0x00007c00


	//   ....[14]....
        /*03ac*/ 	.word	0x00007c80


	//   ....[15]....
        /*03b0*/ 	.word	0x00007cf0


	//   ....[16]....
        /*03b4*/ 	.word	0x00007d70


	//   ....[17]....
        /*03b8*/ 	.word	0x00007de0


	//   ....[18]....
        /*03bc*/ 	.word	0x00007e60


	//   ....[19]....
        /*03c0*/ 	.word	0x00007eb0


	//----- nvinfo : EIATTR_EXIT_INSTR_OFFSETS
	.align		4
.L_4193:
        /*03c4*/ 	.byte	0x04, 0x1c
        /*03c6*/ 	.short	(.L_4195 - .L_4194)


	//   ....[0]....
.L_4194:
        /*03c8*/ 	.word	0x00007a00


	//----- nvinfo : EIATTR_MAX_THREADS
	.align		4
.L_4195:
        /*03cc*/ 	.byte	0x04, 0x05
        /*03ce*/ 	.short	(.L_4197 - .L_4196)
.L_4196:
        /*03d0*/ 	.word	0x00000080
        /*03d4*/ 	.word	0x00000001
        /*03d8*/ 	.word	0x00000001


	//----- nvinfo : EIATTR_CRS_STACK_SIZE
	.align		4
.L_4197:
        /*03dc*/ 	.byte	0x04, 0x1e
        /*03de*/ 	.short	(.L_4199 - .L_4198)
.L_4198:
        /*03e0*/ 	.word	0x00000000


	//----- nvinfo : EIATTR_CBANK_PARAM_SIZE
	.align		4
.L_4199:
        /*03e4*/ 	.byte	0x03, 0x19
        /*03e6*/ 	.short	0x0128


	//----- nvinfo : EIATTR_PARAM_CBANK
	.align		4
        /*03e8*/ 	.byte	0x04, 0x0a
        /*03ea*/ 	.short	(.L_4201 - .L_4200)
	.align		4
.L_4200:
        /*03ec*/ 	.word	index@(.nv.constant0._ZN10layer_norm13ln_bwd_kernelINS_13Kernel_traitsIf6__halffS2_fjLj1024ELj1ELj4ELj1ELj16ENS_18Kernel_traits_baseILj1024EfS2_fS2_fjLj128EEEEELb1ELb1ELb1ELb1EEEvNS_9BwdParamsE)
        /*03f0*/ 	.short	0x0210
        /*03f2*/ 	.short	0x0128


	//----- nvinfo : EIATTR_SW_WAR
	.align		4
.L_4201:
        /*03f4*/ 	.byte	0x04, 0x36
        /*03f6*/ 	.short	(.L_4203 - .L_4202)
.L_4202:
        /*03f8*/ 	.word	0x00000008
.L_4203:


//--------------------- .nv.info._ZN10layer_norm13ln_bwd_kernelINS_13Kernel_traitsI6__halfffffjLj1024ELj1ELj4ELj1ELj16ENS_18Kernel_traits_baseILj1024ES2_ffffjLj128EEEEELb0ELb0ELb0ELb0EEEvNS_9BwdParamsE --------------------------
	.section	.nv.info._ZN10layer_norm13ln_bwd_kernelINS_13Kernel_traitsI6__halfffffjLj1024ELj1ELj4ELj1ELj16ENS_18Kernel_traits_baseILj1024ES2_ffffjLj128EEEEELb0ELb0ELb0ELb0EEEvNS_9BwdParamsE,"",@"SHT_CUDA_INFO"
	.sectionflags	@""
	.align	4


	//----- nvinfo : EIATTR_CUDA_API_VERSION
	.align		4
        /*0000*/ 	.byte	0x04, 0x37
        /*0002*/ 	.short	(.L_4205 - .L_4204)
.L_4204:
        /*0004*/ 	.word	0x00000082


	//----- nvinfo : EIATTR_KPARAM_INFO
	.align		4
.L_4205:
        /*0008*/ 	.byte	0x04, 0x17
        /*000a*/ 	.short	(.L_4207 - .L_4206)
.L_4206:
        /*000c*/ 	.word	0x00000000
        /*0010*/ 	.short	0x0000
        /*0012*/ 	.short	0x0000
        /*0014*/ 	.byte	0x00, 0xf0, 0xa1, 0x04


	//----- nvinfo : EIATTR_SPARSE_MMA_MASK
	.align		4
.L_4207:
        /*0018*/ 	.byte	0x03, 0x50
        /*001a*/ 	.short	0x0000


	//----- nvinfo : EIATTR_MAXREG_COUNT
	.align		4
        /*001c*/ 	.byte	0x03, 0x1b
        /*001e*/ 	.short	0x00ff


	//----- nvinfo : EIATTR_NUM_BARRIERS
	.align		4
        /*0020*/ 	.byte	0x02, 0x4c
        /*0022*/ 	.byte	0x01
	.zero		1


	//----- nvinfo : EIATTR_MERCURY_ISA_VERSION
	.align		4
        /*0024*/ 	.byte	0x03, 0x5f
        /*0026*/ 	.short	0x0101


	//----- nvinfo : EIATTR_COOP_GROUP_MASK_REGIDS
	.align		4
        /*0028*/ 	.byte	0x04, 0x29
        /*002a*/ 	.short	(.L_4209 - .L_4208)


	//   ....[0]....
.L_4208:
        /*002c*/ 	.word	0xffffffff


	//   ....[1]....
        /*0030*/ 	.word	0xffffffff


	//   ....[2]....
        /*0034*/ 	.word	0xffffffff


	//   ....[3]....
        /*0038*/ 	.word	0xffffffff


	//   ....[4]....
        /*003c*/ 	.word	0xffffffff


	//   ....[5]....
        /*0040*/ 	.word	0xffffffff


	//   ....[6]....
        /*0044*/ 	.word	0xffffffff


	//   ....[7]....
        /*0048*/ 	.word	0xffffffff


	//   ....[8]....
        /*004c*/ 	.word	0xffffffff


	//   ....[9]....
        /*0050*/ 	.word	0xffffffff


	//   ....[10]....
        /*0054*/ 	.word	0x050000d5


	//   ....[11]....
        /*0058*/ 	.word	0x050000d5


	//   ....[12]....
        /*005c*/ 	.word	0x050000d5


	//   ....[13]....
        /*0060*/ 	.word	0x050000d5


	//   ....[14]....
        /*0064*/ 	.word	0x050000d5


	//   ....[15]....
        /*0068*/ 	.word	0x050000d5


	//   ....[16]....
        /*006c*/ 	.word	0x050000d5


	//   ....[17]....
        /*0070*/ 	.word	0x050000d5


	//   ....[18]....
        /*0074*/ 	.word	0x050000d5


	//   ....[19]....
        /*0078*/ 	.word	0x050000d5


	//----- nvinfo : EIATTR_COOP_GROUP_INSTR_OFFSETS
	.align		4
.L_4209:
        /*007c*/ 	.byte	0x04, 0x28
        /*007e*/ 	.short	(.L_4211 - .L_4210)


	//   ....[0]....
.L_4210:
        /*0080*/ 	.word	0x000022c0


	//   ....[1]....
        /*0084*/ 	.word	0x000022d0


	//   ....[2]....
        /*0088*/ 	.word	0x00002300


	//   ....[3]....
        /*008c*/ 	.word	0x00002310


	//   ....[4]....
        /*0090*/ 	.word	0x00002340


	//   ....[5]....
        /*0094*/ 	.word	0x00002350


	//   ....[6]....
        /*0098*/ 	.word	0x00002380


	//   ....[7]....
        /*009c*/ 	.word	0x00002390


	//   ....[8]....
        /*00a0*/ 	.word	0x000023c0


	//   ....[9]....
        /*00a4*/ 	.word	0x000023d0


	//   ....[10]....
        /*00a8*/ 	.word	0x000048e0


	//   ....[11]....
        /*00ac*/ 	.word	0x00004970


	//   ....[12]....
        /*00b0*/ 	.word	0x000049e0


	//   ....[13]....
        /*00b4*/ 	.word	0x00004a40


	//   ....[14]....
        /*00b8*/ 	.word	0x00004ab0


	//   ....[15]....
        /*00bc*/ 	.word	0x00004b10


	//   ....[16]....
        /*00c0*/ 	.word	0x00004b80


	//   ....[17]....
        /*00c4*/ 	.word	0x00004be0


	//   ....[18]....
        /*00c8*/ 	.word	0x00004c50


	//   ....[19]....
        /*00cc*/ 	.word	0x00004cb0


	//----- nvinfo : EIATTR_EXIT_INSTR_OFFSETS
	.align		4
.L_4211:
        /*00d0*/ 	.byte	0x04, 0x1c
        /*00d2*/ 	.short	(.L_4213 - .L_4212)


	//   ....[0]....
.L_4212:
        /*00d4*/ 	.word	0x00004840


	//   ....[1]....
        /*00d8*/ 	.word	0x00004870


	//----- nvinfo : EIATTR_MAX_THREADS
	.align		4
.L_4213:
        /*00dc*/ 	.byte	0x04, 0x05
        /*00de*/ 	.short	(.L_4215 - .L_4214)
.L_4214:
        /*00e0*/ 	.word	0x00000080
        /*00e4*/ 	.word	0x00000001
        /*00e8*/ 	.word	0x00000001


	//----- nvinfo : EIATTR_CRS_STACK_SIZE
	.align		4
.L_4215:
        /*00ec*/ 	.byte	0x04, 0x1e
        /*00ee*/ 	.short	(.L_4217 - .L_4216)
.L_4216:
        /*00f0*/ 	.word	0x00000000


	//----- nvinfo : EIATTR_CBANK_PARAM_SIZE
	.align		4
.L_4217:
        /*00f4*/ 	.byte	0x03, 0x19
        /*00f6*/ 	.short	0x0128


	//----- nvinfo : EIATTR_PARAM_CBANK
	.align		4
        /*00f8*/ 	.byte	0x04, 0x0a
        /*00fa*/ 	.short	(.L_4219 - .L_4218)
	.align		4
.L_4218:
        /*00fc*/ 	.word	index@(.nv.constant0._ZN10layer_norm13ln_bwd_kernelINS_13Kernel_traitsI6__halfffffjLj1024ELj1ELj4ELj1ELj16ENS_18Kernel_traits_baseILj1024ES2_ffffjLj128EEEEELb0ELb0ELb0ELb0EEEvNS_9BwdParamsE)
        /*0100*/ 	.short	0x0210
        /*0102*/ 	.short	0x0128


	//----- nvinfo : EIATTR_SW_WAR
	.align		4
.L_4219:
        /*0104*/ 	.byte	0x04, 0x36
        /*0106*/ 	.short	(.L_4221 - .L_4220)
.L_4220:
        /*0108*/ 	.word	0x00000008
.L_4221:


//--------------------- .nv.info._ZN10layer_norm13ln_bwd_kernelINS_13Kernel_traitsI6__halfffffjLj1024ELj1ELj4ELj1ELj16ENS_18Kernel_traits_baseILj1024ES2_ffffjLj128EEEEELb0ELb0ELb0ELb1EEEvNS_9BwdParamsE --------------------------
	.section	.nv.info._ZN10layer_norm13ln_bwd_kernelINS_13Kernel_traitsI6__halfffffjLj1024ELj1ELj4ELj1ELj16ENS_18Kernel_traits_baseILj1024ES2_ffffjLj128EEEEELb0ELb0ELb0ELb1EEEvNS_9BwdParamsE,"",@"SHT_CUDA_INFO"
	.sectionflags	@""
	.align	4


	//----- nvinfo : EIATTR_CUDA_API_VERSION
	.align		4
        /*0000*/ 	.byte	0x04, 0x37
        /*0002*/ 	.short	(.L_4223 - .L_4222)
.L_4222:
        /*0004*/ 	.word	0x00000082


	//----- nvinfo : EIATTR_KPARAM_INFO
	.align		4
.L_4223:
        /*0008*/ 	.byte	0x04, 0x17
        /*000a*/ 	.short	(.L_4225 - .L_4224)
.L_4224:
        /*000c*/ 	.word	0x00000000
        /*0010*/ 	.short	0x0000
        /*0012*/ 	.short	0x0000
        /*0014*/ 	.byte	0x00, 0xf0, 0xa1, 0x04


	//----- nvinfo : EIATTR_SPARSE_MMA_MASK
	.align		4
.L_4225:
        /*0018*/ 	.byte	0x03, 0x50
        /*001a*/ 	.short	0x0000


	//----- nvinfo : EIATTR_MAXREG_COUNT
	.align		4
        /*001c*/ 	.byte	0x03, 0x1b
        /*001e*/ 	.short	0x00ff


	//----- nvinfo : EIATTR_NUM_BARRIERS
	.align		4
        /*0020*/ 	.byte	0x02, 0x4c
        /*0022*/ 	.byte	0x01
	.zero		1


	//----- nvinfo : EIATTR_MERCURY_ISA_VERSION
	.align		4
        /*0024*/ 	.byte	0x03, 0x5f
        /*0026*/ 	.short	0x0101


	//----- nvinfo : EIATTR_COOP_GROUP_MASK_REGIDS
	.align		4
        /*0028*/ 	.byte	0x04, 0x29
        /*002a*/ 	.short	(.L_4227 - .L_4226)


	//   ....[0]....
.L_4226:
        /*002c*/ 	.word	0xffffffff


	//   ....[1]....
        /*0030*/ 	.word	0xffffffff


	//   ....[2]....
        /*0034*/ 	.word	0xffffffff


	//   ....[3]....
        /*0038*/ 	.word	0xffffffff


	//   ....[4]....
        /*003c*/ 	.word	0xffffffff


	//   ....[5]....
        /*0040*/ 	.word	0xffffffff


	//   ....[6]....
        /*0044*/ 	.word	0xffffffff


	//   ....[7]....
        /*0048*/ 	.word	0xffffffff


	//   ....[8]....
        /*004c*/ 	.word	0xffffffff


	//   ....[9]....
        /*0050*/ 	.word	0xffffffff


	//   ....[10]....
        /*0054*/ 	.word	0x0500007f


	//   ....[11]....
        /*0058*/ 	.word	0x0500007f


	//   ....[12]....
        /*005c*/ 	.word	0x0500007f


	//   ....[13]....
        /*0060*/ 	.word	0x0500007f


	//   ....[14]....
        /*0064*/ 	.word	0x0500007f


	//   ....[15]....
        /*0068*/ 	.word	0x0500007f


	//   ....[16]....
        /*006c*/ 	.word	0x0500007f


	//   ....[17]....
        /*0070*/ 	.word	0x0500007f


	//   ....[18]....
        /*0074*/ 	.word	0x0500007f


	//   ....[19]....
        /*0078*/ 	.word	0x0500007f


	//----- nvinfo : EIATTR_COOP_GROUP_INSTR_OFFSETS
	.align		4
.L_4227:
        /*007c*/ 	.byte	0x04, 0x28
        /*007e*/ 	.short	(.L_4229 - .L_4228)


	//   ....[0]....
.L_4228:
        /*0080*/ 	.word	0x00001e40


	//   ....[1]....
        /*0084*/ 	.word	0x00001e50


	//   ....[2]....
        /*0088*/ 	.word	0x00001e80


	//   ....[3]....
        /*008c*/ 	.word	0x00001e90


	//   ....[4]....
        /*0090*/ 	.word	0x00001ec0


	//   ....[5]....
        /*0094*/ 	.word	0x00001ed0


	//   ....[6]....
        /*0098*/ 	.word	0x00001f00


	//   ....[7]....
        /*009c*/ 	.word	0x00001f10


	//   ....[8]....
        /*00a0*/ 	.word	0x00001f40


	//   ....[9]....
        /*00a4*/ 	.word	0x00001f50


	//   ....[10]....
        /*00a8*/ 	.word	0x00003fe0


	//   ....[11]....
        /*00ac*/ 	.word	0x00004070


	//   ....[12]....
        /*00b0*/ 	.word	0x000040e0


	//   ....[13]....
        /*00b4*/ 	.word	0x00004140


	//   ....[14]....
        /*00b8*/ 	.word	0x000041b0


	//   ....[15]....
        /*00bc*/ 	.word	0x00004210


	//   ....[16]....
        /*00c0*/ 	.word	0x00004280


	//   ....[17]....
        /*00c4*/ 	.word	0x000042e0


	//   ....[18]....
        /*00c8*/ 	.word	0x00004350


	//   ....[19]....
        /*00cc*/ 	.word	0x000043b0


	//----- nvinfo : EIATTR_EXIT_INSTR_OFFSETS
	.align		4
.L_4229:
        /*00d0*/ 	.byte	0x04, 0x1c
        /*00d2*/ 	.short	(.L_4231 - .L_4230)


	//   ....[0]....
.L_4230:
        /*00d4*/ 	.word	0x00003f70


	//----- nvinfo : EIATTR_MAX_THREADS
	.align		4
.L_4231:
        /*00d8*/ 	.byte	0x04, 0x05
        /*00da*/ 	.short	(.L_4233 - .L_4232)
.L_4232:
        /*00dc*/ 	.word	0x00000080
        /*00e0*/ 	.word	0x00000001
        /*00e4*/ 	.word	0x00000001


	//----- nvinfo : EIATTR_CRS_STACK_SIZE
	.align		4
.L_4233:
        /*00e8*/ 	.byte	0x04, 0x1e
        /*00ea*/ 	.short	(.L_4235 - .L_4234)
.L_4234:
        /*00ec*/ 	.word	0x00000000


	//----- nvinfo : EIATTR_CBANK_PARAM_SIZE
	.align		4
.L_4235:
        /*00f0*/ 	.byte	0x03, 0x19
        /*00f2*/ 	.short	0x0128


	//----- nvinfo : EIATTR_PARAM_CBANK
	.align		4
        /*00f4*/ 	.byte	0x04, 0x0a
        /*00f6*/ 	.short	(.L_4237 - .L_4236)
	.align		4
.L_4236:
        /*00f8*/ 	.word	index@(.nv.constant0._ZN10layer_norm13ln_bwd_kernelINS_13Kernel_traitsI6__halfffffjLj1024ELj1ELj4ELj1ELj16ENS_18Kernel_traits_baseILj1024ES2_ffffjLj128EEEEELb0ELb0ELb0ELb1EEEvNS_9BwdParamsE)
        /*00fc*/ 	.short	0x0210
        /*00fe*/ 	.short	0x0128


	//----- nvinfo : EIATTR_SW_WAR
	.align		4
.L_4237:
        /*0100*/ 	.byte	0x04, 0x36
        /*0102*/ 	.short	(.L_4239 - .L_4238)
.L_4238:
        /*0104*/ 	.word	0x00000008
.L_4239:


//--------------------- .nv.info._ZN10layer_norm13ln_bwd_kernelINS_13Kernel_traitsI6__halfffffjLj1024ELj1ELj4ELj1ELj16ENS_18Kernel_traits_baseILj1024ES2_ffffjLj128EEEEELb0ELb0ELb1ELb0EEEvNS_9BwdParamsE --------------------------
	.section	.nv.info._ZN10layer_norm13ln_bwd_kernelINS_13Kernel_traitsI6__halfffffjLj1024ELj1ELj4ELj1ELj16ENS_18Kernel_traits_baseILj1024ES2_ffffjLj128EEEEELb0ELb0ELb1ELb0EEEvNS_9BwdParamsE,"",@"SHT_CUDA_INFO"
	.sectionflags	@""
	.align	4


	//----- nvinfo : EIATTR_CUDA_API_VERSION
	.align		4
        /*0000*/ 	.byte	0x04, 0x37
        /*0002*/ 	.short	(.L_4241 - .L_4240)
.L_4240:
        /*0004*/ 	.word	0x00000082


	//----- nvinfo : EIATTR_KPARAM_INFO
	.align		4
.L_4241:
        /*0008*/ 	.byte	0x04, 0x17
        /*000a*/ 	.short	(.L_4243 - .L_4242)
.L_4242:
        /*000c*/ 	.word	0x00000000
        /*0010*/ 	.short	0x0000
        /*0012*/ 	.short	0x0000
        /*0014*/ 	.byte	0x00, 0xf0, 0xa1, 0x04


	//----- nvinfo : EIATTR_SPARSE_MMA_MASK
	.align		4
.L_4243:
        /*0018*/ 	.byte	0x03, 0x50
        /*001a*/ 	.short	0x0000


	//----- nvinfo : EIATTR_MAXREG_COUNT
	.align		4
        /*001c*/ 	.byte	0x03, 0x1b
        /*001e*/ 	.short	0x00ff


	//----- nvinfo : EIATTR_NUM_BARRIERS
	.align		4
        /*0020*/ 	.byte	0x02, 0x4c
        /*0022*/ 	.byte	0x01
	.zero		1


	//----- nvinfo : EIATTR_MERCURY_ISA_VERSION
	.align		4
        /*0024*/ 	.byte	0x03, 0x5f
        /*0026*/ 	.short	0x0101


	//----- nvinfo : EIATTR_COOP_GROUP_MASK_REGIDS
	.align		4
        /*0028*/ 	.byte	0x04, 0x29
        /*002a*/ 	.short	(.L_4245 - .L_4244)


	//   ....[0]....
.L_4244:
        /*002c*/ 	.word	0xffffffff


	//   ....[1]....
        /*0030*/ 	.word	0xffffffff


	//   ....[2]....
        /*0034*/ 	.word	0xffffffff


	//   ....[3]....
        /*0038*/ 	.word	0xffffffff


	//   ....[4]....
        /*003c*/ 	.word	0xffffffff


	//   ....[5]....
        /*0040*/ 	.word	0xffffffff


	//   ....[6]....
        /*0044*/ 	.word	0xffffffff


	//   ....[7]....
        /*0048*/ 	.word	0xffffffff


	//   ....[8]....
        /*004c*/ 	.word	0xffffffff


	//   ....[9]....
        /*0050*/ 	.word	0xffffffff


	//   ....[10]....
        /*0054*/ 	.word	0x050000d7


	//   ....[11]....
        /*0058*/ 	.word	0x050000d7


	//   ....[12]....
        /*005c*/ 	.word	0x050000d7


	//   ....[13]....
        /*0060*/ 	.word	0x050000d7


	//   ....[14]....
        /*0064*/ 	.word	0x050000d7


	//   ....[15]....
        /*0068*/ 	.word	0x050000d7


	//   ....[16]....
        /*006c*/ 	.word	0x050000d7


	//   ....[17]....
        /*0070*/ 	.word	0x050000d7


	//   ....[18]....
        /*0074*/ 	.word	0x050000d7


	//   ....[19]....
        /*0078*/ 	.word	0x050000d7


	//----- nvinfo : EIATTR_COOP_GROUP_INSTR_OFFSETS
	.align		4
.L_4245:
        /*007c*/ 	.byte	0x04, 0x28
        /*007e*/ 	.short	(.L_4247 - .L_4246)


	//   ....[0]....
.L_4246:
        /*0080*/ 	.word	0x00002850


	//   ....[1]....
        /*0084*/ 	.word	0x00002860


	//   ....[2]....
        /*0088*/ 	.word	0x00002890


	//   ....[3]....
        /*008c*/ 	.word	0x000028a0


	//   ....[4]....
        /*0090*/ 	.word	0x000028d0


	//   ....[5]....
        /*0094*/ 	.word	0x000028e0


	//   ....[6]....
        /*0098*/ 	.word	0x00002910


	//   ....[7]....
        /*009c*/ 	.word	0x00002920


	//   ....[8]....
        /*00a0*/ 	.word	0x00002950


	//   ....[9]....
        /*00a4*/ 	.word	0x00002960


	//   ....[10]....
        /*00a8*/ 	.word	0x000064c0


	//   ....[11]....
        /*00ac*/ 	.word	0x00006550


	//   ....[12]....
        /*00b0*/ 	.word	0x000065c0


	//   ....[13]....
        /*00b4*/ 	.word	0x00006620


	//   ....[14]....
        /*00b8*/ 	.word	0x00006690


	//   ....[15]....
        /*00bc*/ 	.word	0x000066f0


	//   ....[16]....
        /*00c0*/ 	.word	0x00006760


	//   ....[17]....
        /*00c4*/ 	.word	0x000067c0


	//   ....[18]....
        /*00c8*/ 	.word	0x00006830


	//   ....[19]....
        /*00cc*/ 	.word	0x00006890


	//----- nvinfo : EIATTR_EXIT_INSTR_OFFSETS
	.align		4
.L_4247:
        /*00d0*/ 	.byte	0x04, 0x1c
        /*00d2*/ 	.short	(.L_4249 - .L_4248)


	//   ....[0]....
.L_4248:
        /*00d4*/ 	.word	0x00006420


	//   ....[1]....
        /*00d8*/ 	.word	0x00006450


	//----- nvinfo : EIATTR_MAX_THREADS
	.align		4
.L_4249:
        /*00dc*/ 	.byte	0x04, 0x05
        /*00de*/ 	.short	(.L_4251 - .L_4250)
.L_4250:
        /*00e0*/ 	.word	0x00000080
        /*00e4*/ 	.word	0x00000001
        /*00e8*/ 	.word	0x00000001


	//----- nvinfo : EIATTR_CRS_STACK_SIZE
	.align		4
.L_4251:
        /*00ec*/ 	.byte	0x04, 0x1e
        /*00ee*/ 	.short	(.L_4253 - .L_4252)
.L_4252:
        /*00f0*/ 	.word	0x00000000


	//----- nvinfo : EIATTR_CBANK_PARAM_SIZE
	.align		4
.L_4253:
        /*00f4*/ 	.byte	0x03, 0x19
        /*00f6*/ 	.short	0x0128


	//----- nvinfo : EIATTR_PARAM_CBANK
	.align		4
        /*00f8*/ 	.byte	0x04, 0x0a
        /*00fa*/ 	.short	(.L_4255 - .L_4254)
	.align		4
.L_4254:
        /*00fc*/ 	.word	index@(.nv.constant0._ZN10layer_norm13ln_bwd_kernelINS_13Kernel_traitsI6__halfffffjLj1024ELj1ELj4ELj1ELj16ENS_18Kernel_traits_baseILj1024ES2_ffffjLj128EEEEELb0ELb0ELb1ELb0EEEvNS_9BwdParamsE)
        /*0100*/ 	.short	0x0210
        /*0102*/ 	.short	0x0128


	//----- nvinfo : EIATTR_SW_WAR
	.align		4
.L_4255:
        /*0104*/ 	.byte	0x04, 0x36
        /*0106*/ 	.short	(.L_4257 - .L_4256)
.L_4256:
        /*0108*/ 	.word	0x00000008
.L_4257:


//--------------------- .nv.info._ZN10layer_norm13ln_bwd_kernelINS_13Kernel_traitsI6__halfffffjLj1024ELj1ELj4ELj1ELj16ENS_18Kernel_traits_baseILj1024ES2_ffffjLj128EEEEELb0ELb0ELb1ELb1EEEvNS_9BwdParamsE --------------------------
	.section	.nv.info._ZN10layer_norm13ln_bwd_kernelINS_13Kernel_traitsI6__halfffffjLj1024ELj1ELj4ELj1ELj16ENS_18Kernel_traits_baseILj1024ES2_ffffjLj128EEEEELb0ELb0ELb1ELb1EEEvNS_9BwdParamsE,"",@"SHT_CUDA_INFO"
	.sectionflags	@""
	.align	4


	//----- nvinfo : EIATTR_CUDA_API_VERSION
	.align		4
        /*0000*/ 	.byte	0x04, 0x37
        /*0002*/ 	.short	(.L_4259 - .L_4258)
.L_4258:
        /*0004*/ 	.word	0x00000082


	//----- nvinfo : EIATTR_KPARAM_INFO
	.align		4
.L_4259:
        /*0008*/ 	.byte	0x04, 0x17
        /*000a*/ 	.short	(.L_4261 - .L_4260)
.L_4260:
        /*000c*/ 	.word	0x00000000
        /*0010*/ 	.short	0x0000
        /*0012*/ 	.short	0x0000
        /*0014*/ 	.byte	0x00, 0xf0, 0xa1, 0x04


	//----- nvinfo : EIATTR_SPARSE_MMA_MASK
	.align		4
.L_4261:
        /*0018*/ 	.byte	0x03, 0x50
        /*001a*/ 	.short	0x0000


	//----- nvinfo : EIATTR_MAXREG_COUNT
	.align		4
        /*001c*/ 	.byte	0x03, 0x1b
        /*001e*/ 	.short	0x00ff


	//----- nvinfo : EIATTR_NUM_BARRIERS
	.align		4
        /*0020*/ 	.byte	0x02, 0x4c
        /*0022*/ 	.byte	0x01
	.zero		1


	//----- nvinfo : EIATTR_MERCURY_ISA_VERSION
	.align		4
        /*0024*/ 	.byte	0x03, 0x5f
        /*0026*/ 	.short	0x0101


	//----- nvinfo : EIATTR_COOP_GROUP_MASK_REGIDS
	.align		4
        /*0028*/ 	.byte	0x04, 0x29
        /*002a*/ 	.short	(.L_4263 - .L_4262)


	//   ....[0]....
.L_4262:
        /*002c*/ 	.word	0xffffffff


	//   ....[1]....
        /*0030*/ 	.word	0xffffffff


	//   ....[2]....
        /*0034*/ 	.word	0xffffffff


	//   ....[3]....
        /*0038*/ 	.word	0xffffffff


	//   ....[4]....
        /*003c*/ 	.word	0xffffffff


	//   ....[5]....
        /*0040*/ 	.word	0xffffffff


	//   ....[6]....
        /*0044*/ 	.word	0xffffffff


	//   ....[7]....
        /*0048*/ 	.word	0xffffffff


	//   ....[8]....
        /*004c*/ 	.word	0xffffffff


	//   ....[9]....
        /*0050*/ 	.word	0xffffffff


	//   ....[10]....
        /*0054*/ 	.word	0x050000df


	//   ....[11]....
        /*0058*/ 	.word	0x050000df


	//   ....[12]....
        /*005c*/ 	.word	0x050000df


	//   ....[13]....
        /*0060*/ 	.word	0x050000df


	//   ....[14]....
        /*0064*/ 	.word	0x050000df


	//   ....[15]....
        /*0068*/ 	.word	0x050000df


	//   ....[16]....
        /*006c*/ 	.word	0x050000df


	//   ....[17]....
        /*0070*/ 	.word	0x050000df


	//   ....[18]....
        /*0074*/ 	.word	0x050000df


	//   ....[19]....
        /*0078*/ 	.word	0x050000df


	//----- nvinfo : EIATTR_COOP_GROUP_INSTR_OFFSETS
	.align		4
.L_4263:
        /*007c*/ 	.byte	0x04, 0x28
        /*007e*/ 	.short	(.L_4265 - .L_4264)


	//   ....[0]....
.L_4264:
        /*0080*/ 	.word	0x00001ea0


	//   ....[1]....
        /*0084*/ 	.word	0x00001eb0


	//   ....[2]....
        /*0088*/ 	.word	0x00001ee0


	//   ....[3]....
        /*008c*/ 	.word	0x00001ef0


	//   ....[4]....
        /*0090*/ 	.word	0x00001f20


	//   ....[5]....
        /*0094*/ 	.word	0x00001f30


	//   ....[6]....
        /*0098*/ 	.word	0x00001f60


	//   ....[7]....
        /*009c*/ 	.word	0x00001f70


	//   ....[8]....
        /*00a0*/ 	.word	0x00001fa0


	//   ....[9]....
        /*00a4*/ 	.word	0x00001fb0


	//   ....[10]....
        /*00a8*/ 	.word	0x000050d0


	//   ....[11]....
        /*00ac*/ 	.word	0x00005160


	//   ....[12]....
        /*00b0*/ 	.word	0x000051d0


	//   ....[13]....
        /*00b4*/ 	.word	0x00005230


	//   ....[14]....
        /*00b8*/ 	.word	0x000052a0


	//   ....[15]....
        /*00bc*/ 	.word	0x00005300


	//   ....[16]....
        /*00c0*/ 	.word	0x00005370


	//   ....[17]....
        /*00c4*/ 	.word	0x000053d0


	//   ....[18]....
        /*00c8*/ 	.word	0x00005440


	//   ....[19]....
        /*00cc*/ 	.word	0x000054a0


	//----- nvinfo : EIATTR_EXIT_INSTR_OFFSETS
	.align		4
.L_4265:
        /*00d0*/ 	.byte	0x04, 0x1c
        /*00d2*/ 	.short	(.L_4267 - .L_4266)


	//   ....[0]....
.L_4266:
        /*00d4*/ 	.word	0x00005060


	//----- nvinfo : EIATTR_MAX_THREADS
	.align		4
.L_4267:
        /*00d8*/ 	.byte	0x04, 0x05
        /*00da*/ 	.short	(.L_4269 - .L_4268)
.L_4268:
        /*00dc*/ 	.word	0x00000080
        /*00e0*/ 	.word	0x00000001
        /*00e4*/ 	.word	0x00000001


	//----- nvinfo : EIATTR_CRS_STACK_SIZE
	.align		4
.L_4269:
        /*00e8*/ 	.byte	0x04, 0x1e
        /*00ea*/ 	.short	(.L_4271 - .L_4270)
.L_4270:
        /*00ec*/ 	.word	0x00000000


	//----- nvinfo : EIATTR_CBANK_PARAM_SIZE
	.align		4
.L_4271:
        /*00f0*/ 	.byte	0x03, 0x19
        /*00f2*/ 	.short	0x0128


	//----- nvinfo : EIATTR_PARAM_CBANK
	.align		4
        /*00f4*/ 	.byte	0x04, 0x0a
        /*00f6*/ 	.short	(.L_4273 - .L_4272)
	.align		4
.L_4272:
        /*00f8*/ 	.word	index@(.nv.constant0._ZN10layer_norm13ln_bwd_kernelINS_13Kernel_traitsI6__halfffffjLj1024ELj1ELj4ELj1ELj16ENS_18Kernel_traits_baseILj1024ES2_ffffjLj128EEEEELb0ELb0ELb1ELb1EEEvNS_9BwdParamsE)
        /*00fc*/ 	.short	0x0210
        /*00fe*/ 	.short	0x0128


	//----- nvinfo : EIATTR_SW_WAR
	.align		4
.L_4273:
        /*0100*/ 	.byte	0x04, 0x36
        /*0102*/ 	.short	(.L_4275 - .L_4274)
.L_4274:
        /*0104*/ 	.word	0x00000008
.L_4275:


//--------------------- .nv.info._ZN10layer_norm13ln_bwd_kernelINS_13Kernel_traitsI6__halfffffjLj1024ELj1ELj4ELj1ELj16ENS_18Kernel_traits_baseILj1024ES2_ffffjLj128EEEEELb0ELb1ELb0ELb0EEEvNS_9BwdParamsE --------------------------
	.section	.nv.info._ZN10layer_norm13ln_bwd_kernelINS_13Kernel_traitsI6__halfffffjLj1024ELj1ELj4ELj1ELj16ENS_18Kernel_traits_baseILj1024ES2_ffffjLj128EEEEELb0ELb1ELb0ELb0EEEvNS_9BwdParamsE,"",@"SHT_CUDA_INFO"
	.sectionflags	@""
	.align	4


	//----- nvinfo : EIATTR_CUDA_API_VERSION
	.align		4
        /*0000*/ 	.byte	0x04, 0x37
        /*0002*/ 	.short	(.L_4277 - .L_4276)
.L_4276:
        /*0004*/ 	.word	0x00000082


	//----- nvinfo : EIATTR_KPARAM_INFO
	.align		4
.L_4277:
        /*0008*/ 	.byte	0x04, 0x17
        /*000a*/ 	.short	(.L_4279 - .L_4278)
.L_4278:
        /*000c*/ 	.word	0x00000000
        /*0010*/ 	.short	0x0000
        /*0012*/ 	.short	0x0000
        /*0014*/ 	.byte	0x00, 0xf0, 0xa1, 0x04


	//----- nvinfo : EIATTR_SPARSE_MMA_MASK
	.align		4
.L_4279:
        /*0018*/ 	.byte	0x03, 0x50
        /*001a*/ 	.short	0x0000


	//----- nvinfo : EIATTR_MAXREG_COUNT
	.align		4
        /*001c*/ 	.byte	0x03, 0x1b
        /*001e*/ 	.short	0x00ff


	//----- nvinfo : EIATTR_NUM_BARRIERS
	.align		4
        /*0020*/ 	.byte	0x02, 0x4c
        /*0022*/ 	.byte	0x01
	.zero		1


	//----- nvinfo : EIATTR_ANNOTATIONS
	.align		4
        /*0024*/ 	.byte	0x04, 0x55
        /*0026*/ 	.short	(.L_4281 - .L_4280)


	//   ....[0]....
.L_4280:
        /* <DEDUP_REMOVED lines=28> */


	//----- nvinfo : EIATTR_MERCURY_ISA_VERSION
	.align		4
.L_4281:
        /*01d8*/ 	.byte	0x03, 0x5f
        /*01da*/ 	.short	0x0101


	//----- nvinfo : EIATTR_COOP_GROUP_MASK_REGIDS
	.align		4
        /*01dc*/ 	.byte	0x04, 0x29
        /*01de*/ 	.short	(.L_4283 - .L_4282)


	//   ....[0]....
.L_4282:
        /*01e0*/ 	.word	0xffffffff


	//   ....[1]....
        /*01e4*/ 	.word	0xffffffff


	//   ....[2]....
        /*01e8*/ 	.word	0xffffffff


	//   ....[3]....
        /*01ec*/ 	.word	0xffffffff


	//   ....[4]....
        /*01f0*/ 	.word	0xffffffff


	//   ....[5]....
        /*01f4*/ 	.word	0xffffffff


	//   ....[6]....
        /*01f8*/ 	.word	0xffffffff


	//   ....[7]....
        /*01fc*/ 	.word	0xffffffff


	//   ....[8]....
        /*0200*/ 	.word	0xffffffff


	//   ....[9]....
        /*0204*/ 	.word	0xffffffff


	//   ....[10]....
        /*0208*/ 	.word	0x050000a4


	//   ....[11]....
        /*020c*/ 	.word	0x050000a4


	//   ....[12]....
        /*0210*/ 	.word	0x050000a4


	//   ....[13]....
        /*0214*/ 	.word	0x050000a4


	//   ....[14]....
        /*0218*/ 	.word	0x050000a4


	//   ....[15]....
        /*021c*/ 	.word	0x050000a4


	//   ....[16]....
        /*0220*/ 	.word	0x050000a4


	//   ....[17]....
        /*0224*/ 	.word	0x050000a4


	//   ....[18]....
        /*0228*/ 	.word	0x050000a4


	//   ....[19]....
        /*022c*/ 	.word	0x050000a4


	//----- nvinfo : EIATTR_COOP_GROUP_INSTR_OFFSETS
	.align		4
.L_4283:
        /*0230*/ 	.byte	0x04, 0x28
        /*0232*/ 	.short	(.L_4285 - .L_4284)


	//   ....[0]....
.L_4284:
        /*0234*/ 	.word	0x00002d80


	//   ....[1]....
        /*0238*/ 	.word	0x00002da0


	//   ....[2]....
        /*023c*/ 	.word	0x00002dc0


	//   ....[3]....
        /*0240*/ 	.word	0x00002de0


	//   ....[4]....
        /*0244*/ 	.word	0x00002e00


	//   ....[5]....
        /*0248*/ 	.word	0x00002e20


	//   ....[6]....
        /*024c*/ 	.word	0x00002e40


	//   ....[7]....
        /*0250*/ 	.word	0x00002e60


	//   ....[8]....
        /*0254*/ 	.word	0x00002e70


	//   ....[9]....
        /*0258*/ 	.word	0x00002e90


	//   ....[10]....
        /*025c*/ 	.word	0x00006330


	//   ....[11]....
        /*0260*/ 	.word	0x000063c0


	//   ....[12]....
        /*0264*/ 	.word	0x00006420


	//   ....[13]....
        /*0268*/ 	.word	0x00006470


	//   ....[14]....
        /*026c*/ 	.word	0x000064d0


	//   ....[15]....
        /*0270*/ 	.word	0x00006520


	//   ....[16]....
        /*0274*/ 	.word	0x00006580


	//   ....[17]....
        /*0278*/ 	.word	0x000065d0


	//   ....[18]....
        /*027c*/ 	.word	0x00006630


	//   ....[19]....
        /*0280*/ 	.word	0x00006680


	//----- nvinfo : EIATTR_EXIT_INSTR_OFFSETS
	.align		4
.L_4285:
        /*0284*/ 	.byte	0x04, 0x1c
        /*0286*/ 	.short	(.L_4287 - .L_4286)


	//   ....[0]....
.L_4286:
        /*0288*/ 	.word	0x00006240


	//   ....[1]....
        /*028c*/ 	.word	0x000062c0


	//----- nvinfo : EIATTR_MAX_THREADS
	.align		4
.L_4287:
        /*0290*/ 	.byte	0x04, 0x05
        /*0292*/ 	.short	(.L_4289 - .L_4288)
.L_4288:
        /*0294*/ 	.word	0x00000080
        /*0298*/ 	.word	0x00000001
        /*029c*/ 	.word	0x00000001


	//----- nvinfo : EIATTR_CRS_STACK_SIZE
	.align		4
.L_4289:
        /*02a0*/ 	.byte	0x04, 0x1e
        /*02a2*/ 	.short	(.L_4291 - .L_4290)
.L_4290:
        /*02a4*/ 	.word	0x00000000


	//----- nvinfo : EIATTR_CBANK_PARAM_SIZE
	.align		4
.L_4291:
        /*02a8*/ 	.byte	0x03, 0x19
        /*02aa*/ 	.short	0x0128


	//----- nvinfo : EIATTR_PARAM_CBANK
	.align		4
        /*02ac*/ 	.byte	0x04, 0x0a
        /*02ae*/ 	.short	(.L_4293 - .L_4292)
	.align		4
.L_4292:
        /*02b0*/ 	.word	index@(.nv.constant0._ZN10layer_norm13ln_bwd_kernelINS_13Kernel_traitsI6__halfffffjLj1024ELj1ELj4ELj1ELj16ENS_18Kernel_traits_baseILj1024ES2_ffffjLj128EEEEELb0ELb1ELb0ELb0EEEvNS_9BwdParamsE)
        /*02b4*/ 	.short	0x0210
        /*02b6*/ 	.short	0x0128


	//----- nvinfo : EIATTR_SW_WAR
	.align		4
.L_4293:
        /*02b8*/ 	.byte	0x04, 0x36
        /*02ba*/ 	.short	(.L_4295 - .L_4294)
.L_4294:
        /*02bc*/ 	.word	0x00000008
.L_4295:


//--------------------- .nv.info._ZN10layer_norm13ln_bwd_kernelINS_13Kernel_traitsI6__halfffffjLj1024ELj1ELj4ELj1ELj16ENS_18Kernel_traits_baseILj1024ES2_ffffjLj128EEEEELb0ELb1ELb0ELb1EEEvNS_9BwdParamsE --------------------------
	.section	.nv.info._ZN10layer_norm13ln_bwd_kernelINS_13Kernel_traitsI6__halfffffjLj1024ELj1ELj4ELj1ELj16ENS_18Kernel_traits_baseILj1024ES2_ffffjLj128EEEEELb0ELb1ELb0ELb1EEEvNS_9BwdParamsE,"",@"SHT_CUDA_INFO"
	.sectionflags	@""
	.align	4


	//----- nvinfo : EIATTR_CUDA_API_VERSION
	.align		4
        /*0000*/ 	.byte	0x04, 0x37
        /*0002*/ 	.short	(.L_4297 - .L_4296)
.L_4296:
        /*0004*/ 	.word	0x00000082


	//----- nvinfo : EIATTR_KPARAM_INFO
	.align		4
.L_4297:
        /*0008*/ 	.byte	0x04, 0x17
        /*000a*/ 	.short	(.L_4299 - .L_4298)
.L_4298:
        /*000c*/ 	.word	0x00000000
        /*0010*/ 	.short	0x0000
        /*0012*/ 	.short	0x0000
        /*0014*/ 	.byte	0x00, 0xf0, 0xa1, 0x04


	//----- nvinfo : EIATTR_SPARSE_MMA_MASK
	.align		4
.L_4299:
        /*0018*/ 	.byte	0x03, 0x50
        /*001a*/ 	.short	0x0000


	//----- nvinfo : EIATTR_MAXREG_COUNT
	.align		4
        /*001c*/ 	.byte	0x03, 0x1b
        /*001e*/ 	.short	0x00ff


	//----- nvinfo : EIATTR_NUM_BARRIERS
	.align		4
        /*0020*/ 	.byte	0x02, 0x4c
        /*0022*/ 	.byte	0x01
	.zero		1


	//----- nvinfo : EIATTR_ANNOTATIONS
	.align		4
        /*0024*/ 	.byte	0x04, 0x55
        /*0026*/ 	.short	(.L_4301 - .L_4300)


	//   ....[0]....
.L_4300:
        /* <DEDUP_REMOVED lines=53> */


	//----- nvinfo : EIATTR_MERCURY_ISA_VERSION
	.align		4
.L_4301:
        /*0368*/ 	.byte	0x03, 0x5f
        /*036a*/ 	.short	0x0101


	//----- nvinfo : EIATTR_COOP_GROUP_MASK_REGIDS
	.align		4
        /*036c*/ 	.byte	0x04, 0x29
        /*036e*/ 	.short	(.L_4303 - .L_4302)


	//   ....[0]....
.L_4302:
        /*0370*/ 	.word	0xffffffff


	//   ....[1]....
        /*0374*/ 	.word	0xffffffff


	//   ....[2]....
        /*0378*/ 	.word	0xffffffff


	//   ....[3]....
        /*037c*/ 	.word	0xffffffff


	//   ....[4]....
        /*0380*/ 	.word	0xffffffff


	//   ....[5]....
        /*0384*/ 	.word	0xffffffff


	//   ....[6]....
        /*0388*/ 	.word	0xffffffff


	//   ....[7]....
        /*038c*/ 	.word	0xffffffff


	//   ....[8]....
        /*0390*/ 	.word	0xffffffff


	//   ....[9]....
        /*0394*/ 	.word	0xffffffff


	//   ....[10]....
        /*0398*/ 	.word	0x0500004c


	//   ....[11]....
        /*039c*/ 	.word	0x0500004c


	//   ....[12]....
        /*03a0*/ 	.word	0x0500004c


	//   ....[13]....
        /*03a4*/ 	.word	0x0500004c


	//   ....[14]....
        /*03a8*/ 	.word	0x0500004c


	//   ....[15]....
        /*03ac*/ 	.word	0x0500004c


	//   ....[16]....
        /*03b0*/ 	.word	0x0500004c


	//   ....[17]....
        /*03b4*/ 	.word	0x0500004c


	//   ....[18]....
        /*03b8*/ 	.word	0x0500004c


	//   ....[19]....
        /*03bc*/ 	.word	0x0500004c


	//----- nvinfo : EIATTR_COOP_GROUP_INSTR_OFFSETS
	.align		4
.L_4303:
        /*03c0*/ 	.byte	0x04, 0x28
        /*03c2*/ 	.short	(.L_4305 - .L_4304)


	//   ....[0]....
.L_4304:
        /*03c4*/ 	.word	0x00002980


	//   ....[1]....
        /*03c8*/ 	.word	0x000029a0


	//   ....[2]....
        /*03cc*/ 	.word	0x000029c0


	//   ....[3]....
        /*03d0*/ 	.word	0x000029e0


	//   ....[4]....
        /*03d4*/ 	.word	0x00002a00


	//   ....[5]....
        /*03d8*/ 	.word	0x00002a20


	//   ....[6]....
        /*03dc*/ 	.word	0x00002a40


	//   ....[7]....
        /*03e0*/ 	.word	0x00002a60


	//   ....[8]....
        /*03e4*/ 	.word	0x00002a70


	//   ....[9]....
        /*03e8*/ 	.word	0x00002a90


	//   ....[10]....
        /*03ec*/ 	.word	0x00005750


	//   ....[11]....
        /*03f0*/ 	.word	0x000057e0


	//   ....[12]....
        /*03f4*/ 	.word	0x00005840


	//   ....[13]....
        /*03f8*/ 	.word	0x00005890


	//   ....[14]....
        /*03fc*/ 	.word	0x000058f0


	//   ....[15]....
        /*0400*/ 	.word	0x00005940


	//   ....[16]....
        /*0404*/ 	.word	0x000059a0


	//   ....[17]....
        /*0408*/ 	.word	0x000059f0


	//   ....[18]....
        /*040c*/ 	.word	0x00005a50


	//   ....[19]....
        /*0410*/ 	.word	0x00005aa0


	//----- nvinfo : EIATTR_EXIT_INSTR_OFFSETS
	.align		4
.L_4305:
        /*0414*/ 	.byte	0x04, 0x1c
        /*0416*/ 	.short	(.L_4307 - .L_4306)


	//   ....[0]....
.L_4306:
        /*0418*/ 	.word	0x000056e0


	//----- nvinfo : EIATTR_MAX_THREADS
	.align		4
.L_4307:
        /*041c*/ 	.byte	0x04, 0x05
        /*041e*/ 	.short	(.L_4309 - .L_4308)
.L_4308:
        /*0420*/ 	.word	0x00000080
        /*0424*/ 	.word	0x00000001
        /*0428*/ 	.word	0x00000001


	//----- nvinfo : EIATTR_CRS_STACK_SIZE
	.align		4
.L_4309:
        /*042c*/ 	.byte	0x04, 0x1e
        /*042e*/ 	.short	(.L_4311 - .L_4310)
.L_4310:
        /*0430*/ 	.word	0x00000000


	//----- nvinfo : EIATTR_CBANK_PARAM_SIZE
	.align		4
.L_4311:
        /*0434*/ 	.byte	0x03, 0x19
        /*0436*/ 	.short	0x0128


	//----- nvinfo : EIATTR_PARAM_CBANK
	.align		4
        /*0438*/ 	.byte	0x04, 0x0a
        /*043a*/ 	.short	(.L_4313 - .L_4312)
	.align		4
.L_4312:
        /*043c*/ 	.word	index@(.nv.constant0._ZN10layer_norm13ln_bwd_kernelINS_13Kernel_traitsI6__halfffffjLj1024ELj1ELj4ELj1ELj16ENS_18Kernel_traits_baseILj1024ES2_ffffjLj128EEEEELb0ELb1ELb0ELb1EEEvNS_9BwdParamsE)
        /*0440*/ 	.short	0x0210
        /*0442*/ 	.short	0x0128


	//----- nvinfo : EIATTR_SW_WAR
	.align		4
.L_4313:
        /*0444*/ 	.byte	0x04, 0x36
        /*0446*/ 	.short	(.L_4315 - .L_4314)
.L_4314:
        /*0448*/ 	.word	0x00000008
.L_4315:


//--------------------- .nv.info._ZN10layer_norm13ln_bwd_kernelINS_13Kernel_traitsI6__halfffffjLj1024ELj1ELj4ELj1ELj16ENS_18Kernel_traits_baseILj1024ES2_ffffjLj128EEEEELb0ELb1ELb1ELb0EEEvNS_9BwdParamsE --------------------------
	.section	.nv.info._ZN10layer_norm13ln_bwd_kernelINS_13Kernel_traitsI6__halfffffjLj1024ELj1ELj4ELj1ELj16ENS_18Kernel_traits_baseILj1024ES2_ffffjLj128EEEEELb0ELb1ELb1ELb0EEEvNS_9BwdParamsE,"",@"SHT_CUDA_INFO"
	.sectionflags	@""
	.align	4


	//----- nvinfo : EIATTR_CUDA_API_VERSION
	.align		4
        /*0000*/ 	.byte	0x04, 0x37
        /*0002*/ 	.short	(.L_4317 - .L_4316)
.L_4316:
        /*0004*/ 	.word	0x00000082


	//----- nvinfo : EIATTR_KPARAM_INFO
	.align		4
.L_4317:
        /*0008*/ 	.byte	0x04, 0x17
        /*000a*/ 	.short	(.L_4319 - .L_4318)
.L_4318:
        /*000c*/ 	.word	0x00000000
        /*0010*/ 	.short	0x0000
        /*0012*/ 	.short	0x0000
        /*0014*/ 	.byte	0x00, 0xf0, 0xa1, 0x04


	//----- nvinfo : EIATTR_SPARSE_MMA_MASK
	.align		4
.L_4319:
        /*0018*/ 	.byte	0x03, 0x50
        /*001a*/ 	.short	0x0000


	//----- nvinfo : EIATTR_MAXREG_COUNT
	.align		4
        /*001c*/ 	.byte	0x03, 0x1b
        /*001e*/ 	.short	0x00ff


	//----- nvinfo : EIATTR_NUM_BARRIERS
	.align		4
        /*0020*/ 	.byte	0x02, 0x4c
        /*0022*/ 	.byte	0x01
	.zero		1


	//----- nvinfo : EIATTR_ANNOTATIONS
	.align		4
        /*0024*/ 	.byte	0x04, 0x55
        /*0026*/ 	.short	(.L_4321 - .L_4320)


	//   ....[0]....
.L_4320:
        /* <DEDUP_REMOVED lines=39> */


	//----- nvinfo : EIATTR_MERCURY_ISA_VERSION
	.align		4
.L_4321:
        /*0288*/ 	.byte	0x03, 0x5f
        /*028a*/ 	.short	0x0101


	//----- nvinfo : EIATTR_COOP_GROUP_MASK_REGIDS
	.align		4
        /*028c*/ 	.byte	0x04, 0x29
        /*028e*/ 	.short	(.L_4323 - .L_4322)


	//   ....[0]....
.L_4322:
        /*0290*/ 	.word	0xffffffff


	//   ....[1]....
        /*0294*/ 	.word	0xffffffff


	//   ....[2]....
        /*0298*/ 	.word	0xffffffff


	//   ....[3]....
        /*029c*/ 	.word	0xffffffff


	//   ....[4]....
        /*02a0*/ 	.word	0xffffffff


	//   ....[5]....
        /*02a4*/ 	.word	0xffffffff


	//   ....[6]....
        /*02a8*/ 	.word	0xffffffff


	//   ....[7]....
        /*02ac*/ 	.word	0xffffffff


	//   ....[8]....
        /*02b0*/ 	.word	0xffffffff


	//   ....[9]....
        /*02b4*/ 	.word	0xffffffff


	//   ....[10]....
        /*02b8*/ 	.word	0x050000a8


	//   ....[11]....
        /*02bc*/ 	.word	0x050000a8


	//   ....[12]....
        /*02c0*/ 	.word	0x050000a8


	//   ....[13]....
        /*02c4*/ 	.word	0x050000a8


	//   ....[14]....
        /*02c8*/ 	.word	0x050000a8


	//   ....[15]....
        /*02cc*/ 	.word	0x050000a8


	//   ....[16]....
        /*02d0*/ 	.word	0x050000a8


	//   ....[17]....
        /*02d4*/ 	.word	0x050000a8


	//   ....[18]....
        /*02d8*/ 	.word	0x050000a8


	//   ....[19]....
        /*02dc*/ 	.word	0x050000a8


	//----- nvinfo : EIATTR_COOP_GROUP_INSTR_OFFSETS
	.align		4
.L_4323:
        /*02e0*/ 	.byte	0x04, 0x28
        /*02e2*/ 	.short	(.L_4325 - .L_4324)


	//   ....[0]....
.L_4324:
        /*02e4*/ 	.word	0x000033c0


	//   ....[1]....
        /*02e8*/ 	.word	0x000033e0


	//   ....[2]....
        /*02ec*/ 	.word	0x00003400


	//   ....[3]....
        /*02f0*/ 	.word	0x00003420


	//   ....[4]....
        /*02f4*/ 	.word	0x00003440


	//   ....[5]....
        /*02f8*/ 	.word	0x00003460


	//   ....[6]....
        /*02fc*/ 	.word	0x00003480


	//   ....[7]....
        /*0300*/ 	.word	0x000034a0


	//   ....[8]....
        /*0304*/ 	.word	0x000034b0


	//   ....[9]....
        /*0308*/ 	.word	0x000034d0


	//   ....[10]....
        /*030c*/ 	.word	0x00007e80


	//   ....[11]....
        /*0310*/ 	.word	0x00007f10


	//   ....[12]....
        /*0314*/ 	.word	0x00007f70


	//   ....[13]....
        /*0318*/ 	.word	0x00007fc0


	//   ....[14]....
        /*031c*/ 	.word	0x00008020


	//   ....[15]....
        /*0320*/ 	.word	0x00008070


	//   ....[16]....
        /*0324*/ 	.word	0x000080d0


	//   ....[17]....
        /*0328*/ 	.word	0x00008120


	//   ....[18]....
        /*032c*/ 	.word	0x00008180


	//   ....[19]....
        /*0330*/ 	.word	0x000081d0


	//----- nvinfo : EIATTR_EXIT_INSTR_OFFSETS
	.align		4
.L_4325:
        /*0334*/ 	.byte	0x04, 0x1c
        /*0336*/ 	.short	(.L_4327 - .L_4326)


	//   ....[0]....
.L_4326:
        /*0338*/ 	.word	0x00007d90


	//   ....[1]....
        /*033c*/ 	.word	0x00007e10


	//----- nvinfo : EIATTR_MAX_THREADS
	.align		4
.L_4327:
        /*0340*/ 	.byte	0x04, 0x05
        /*0342*/ 	.short	(.L_4329 - .L_4328)
.L_4328:
        /*0344*/ 	.word	0x00000080
        /*0348*/ 	.word	0x00000001
        /*034c*/ 	.word	0x00000001


	//----- nvinfo : EIATTR_CRS_STACK_SIZE
	.align		4
.L_4329:
        /*0350*/ 	.byte	0x04, 0x1e
        /*0352*/ 	.short	(.L_4331 - .L_4330)
.L_4330:
        /*0354*/ 	.word	0x00000000


	//----- nvinfo : EIATTR_CBANK_PARAM_SIZE
	.align		4
.L_4331:
        /*0358*/ 	.byte	0x03, 0x19
        /*035a*/ 	.short	0x0128


	//----- nvinfo : EIATTR_PARAM_CBANK
	.align		4
        /*035c*/ 	.byte	0x04, 0x0a
        /*035e*/ 	.short	(.L_4333 - .L_4332)
	.align		4
.L_4332:
        /*0360*/ 	.word	index@(.nv.constant0._ZN10layer_norm13ln_bwd_kernelINS_13Kernel_traitsI6__halfffffjLj1024ELj1ELj4ELj1ELj16ENS_18Kernel_traits_baseILj1024ES2_ffffjLj128EEEEELb0ELb1ELb1ELb0EEEvNS_9BwdParamsE)
        /*0364*/ 	.short	0x0210
        /*0366*/ 	.short	0x0128


	//----- nvinfo : EIATTR_SW_WAR
	.align		4
.L_4333:
        /*0368*/ 	.byte	0x04, 0x36
        /*036a*/ 	.short	(.L_4335 - .L_4334)
.L_4334:
        /*036c*/ 	.word	0x00000008
.L_4335:


//--------------------- .nv.info._ZN10layer_norm13ln_bwd_kernelINS_13Kernel_traitsI6__halfffffjLj1024ELj1ELj4ELj1ELj16ENS_18Kernel_traits_baseILj1024ES2_ffffjLj128EEEEELb0ELb1ELb1ELb1EEEvNS_9BwdParamsE --------------------------
	.section	.nv.info._ZN10layer_norm13ln_bwd_kernelINS_13Kernel_traitsI6__halfffffjLj1024ELj1ELj4ELj1ELj16ENS_18Kernel_traits_baseILj1024ES2_ffffjLj128EEEEELb0ELb1ELb1ELb1EEEvNS_9BwdParamsE,"",@"SHT_CUDA_INFO"
	.sectionflags	@""
	.align	4


	//----- nvinfo : EIATTR_CUDA_API_VERSION
	.align		4
        /*0000*/ 	.byte	0x04, 0x37
        /*0002*/ 	.short	(.L_4337 - .L_4336)
.L_4336:
        /*0004*/ 	.word	0x00000082


	//----- nvinfo : EIATTR_KPARAM_INFO
	.align		4
.L_4337:
        /*0008*/ 	.byte	0x04, 0x17
        /*000a*/ 	.short	(.L_4339 - .L_4338)
.L_4338:
        /*000c*/ 	.word	0x00000000
        /*0010*/ 	.short	0x0000
        /*0012*/ 	.short	0x0000
        /*0014*/ 	.byte	0x00, 0xf0, 0xa1, 0x04


	//----- nvinfo : EIATTR_SPARSE_MMA_MASK
	.align		4
.L_4339:
        /*0018*/ 	.byte	0x03, 0x50
        /*001a*/ 	.short	0x0000


	//----- nvinfo : EIATTR_MAXREG_COUNT
	.align		4
        /*001c*/ 	.byte	0x03, 0x1b
        /*001e*/ 	.short	0x00ff


	//----- nvinfo : EIATTR_NUM_BARRIERS
	.align		4
        /*0020*/ 	.byte	0x02, 0x4c
        /*0022*/ 	.byte	0x01
	.zero		1


	//----- nvinfo : EIATTR_ANNOTATIONS
	.align		4
        /*0024*/ 	.byte	0x04, 0x55
        /*0026*/ 	.short	(.L_4341 - .L_4340)


	//   ....[0]....
.L_4340:
        /* <DEDUP_REMOVED lines=40> */


	//----- nvinfo : EIATTR_MERCURY_ISA_VERSION
	.align		4
.L_4341:
        /*0298*/ 	.byte	0x03, 0x5f
        /*029a*/ 	.short	0x0101


	//----- nvinfo : EIATTR_COOP_GROUP_MASK_REGIDS
	.align		4
        /*029c*/ 	.byte	0x04, 0x29
        /*029e*/ 	.short	(.L_4343 - .L_4342)


	//   ....[0]....
.L_4342:
        /*02a0*/ 	.word	0xffffffff


	//   ....[1]....
        /*02a4*/ 	.word	0xffffffff


	//   ....[2]....
        /*02a8*/ 	.word	0xffffffff


	//   ....[3]....
        /*02ac*/ 	.word	0xffffffff


	//   ....[4]....
        /*02b0*/ 	.word	0xffffffff


	//   ....[5]....
        /*02b4*/ 	.word	0xffffffff


	//   ....[6]....
        /*02b8*/ 	.word	0xffffffff


	//   ....[7]....
        /*02bc*/ 	.word	0xffffffff


	//   ....[8]....
        /*02c0*/ 	.word	0xffffffff


	//   ....[9]....
        /*02c4*/ 	.word	0xffffffff


	//   ....[10]....
        /*02c8*/ 	.word	0x050000b2


	//   ....[11]....
        /*02cc*/ 	.word	0x050000b2


	//   ....[12]....
        /*02d0*/ 	.word	0x050000b2


	//   ....[13]....
        /*02d4*/ 	.word	0x050000b2


	//   ....[14]....
        /*02d8*/ 	.word	0x050000b2


	//   ....[15]....
        /*02dc*/ 	.word	0x050000b2


	//   ....[16]....
        /*02e0*/ 	.word	0x050000b2


	//   ....[17]....
        /*02e4*/ 	.word	0x050000b2


	//   ....[18]....
        /*02e8*/ 	.word	0x050000b2


	//   ....[19]....
        /*02ec*/ 	.word	0x050000b2


	//----- nvinfo : EIATTR_COOP_GROUP_INSTR_OFFSETS
	.align		4
.L_4343:
        /*02f0*/ 	.byte	0x04, 0x28
        /*02f2*/ 	.short	(.L_4345 - .L_4344)


	//   ....[0]....
.L_4344:
        /*02f4*/ 	.word	0x000028b0


	//   ....[1]....
        /*02f8*/ 	.word	0x000028d0


	//   ....[2]....
        /*02fc*/ 	.word	0x000028f0


	//   ....[3]....
        /*0300*/ 	.word	0x00002910


	//   ....[4]....
        /*0304*/ 	.word	0x00002930


	//   ....[5]....
        /*0308*/ 	.word	0x00002940


	//   ....[6]....
        /*030c*/ 	.word	0x00002970


	//   ....[7]....
        /*0310*/ 	.word	0x00002990


	//   ....[8]....
        /*0314*/ 	.word	0x000029b0


	//   ....[9]....
        /*0318*/ 	.word	0x000029c0


	//   ....[10]....
        /*031c*/ 	.word	0x00006460


	//   ....[11]....
        /*0320*/ 	.word	0x000064f0


	//   ....[12]....
        /*0324*/ 	.word	0x00006550


	//   ....[13]....
        /*0328*/ 	.word	0x000065a0


	//   ....[14]....
        /*032c*/ 	.word	0x00006600


	//   ....[15]....
        /*0330*/ 	.word	0x00006650


	//   ....[16]....
        /*0334*/ 	.word	0x000066b0


	//   ....[17]....
        /*0338*/ 	.word	0x00006710


	//   ....[18]....
        /*033c*/ 	.word	0x00006780


	//   ....[19]....
        /*0340*/ 	.word	0x000067e0


	//----- nvinfo : EIATTR_EXIT_INSTR_OFFSETS
	.align		4
.L_4345:
        /*0344*/ 	.byte	0x04, 0x1c
        /*0346*/ 	.short	(.L_4347 - .L_4346)


	//   ....[0]....
.L_4346:
        /*0348*/ 	.word	0x000063f0


	//----- nvinfo : EIATTR_MAX_THREADS
	.align		4
.L_4347:
        /*034c*/ 	.byte	0x04, 0x05
        /*034e*/ 	.short	(.L_4349 - .L_4348)
.L_4348:
        /*0350*/ 	.word	0x00000080
        /*0354*/ 	.word	0x00000001
        /*0358*/ 	.word	0x00000001


	//----- nvinfo : EIATTR_CRS_STACK_SIZE
	.align		4
.L_4349:
        /*035c*/ 	.byte	0x04, 0x1e
        /*035e*/ 	.short	(.L_4351 - .L_4350)
.L_4350:
        /*0360*/ 	.word	0x00000000


	//----- nvinfo : EIATTR_CBANK_PARAM_SIZE
	.align		4
.L_4351:
        /*0364*/ 	.byte	0x03, 0x19
        /*0366*/ 	.short	0x0128


	//----- nvinfo : EIATTR_PARAM_CBANK
	.align		4
        /*0368*/ 	.byte	0x04, 0x0a
        /*036a*/ 	.short	(.L_4353 - .L_4352)
	.align		4
.L_4352:
        /*036c*/ 	.word	index@(.nv.constant0._ZN10layer_norm13ln_bwd_kernelINS_13Kernel_traitsI6__halfffffjLj1024ELj1ELj4ELj1ELj16ENS_18Kernel_traits_baseILj1024ES2_ffffjLj128EEEEELb0ELb1ELb1ELb1EEEvNS_9BwdParamsE)
        /*0370*/ 	.short	0x0210
        /*0372*/ 	.short	0x0128


	//----- nvinfo : EIATTR_SW_WAR
	.align		4
.L_4353:
        /*0374*/ 	.byte	0x04, 0x36
        /*0376*/ 	.short	(.L_4355 - .L_4354)
.L_4354:
        /*0378*/ 	.word	0x00000008
.L_4355:


//--------------------- .nv.info._ZN10layer_norm13ln_bwd_kernelINS_13Kernel_traitsI6__halfffffjLj1024ELj1ELj4ELj1ELj16ENS_18Kernel_traits_baseILj1024ES2_ffffjLj128EEEEELb1ELb0ELb0ELb0EEEvNS_9BwdParamsE --------------------------
	.section	.nv.info._ZN10layer_norm13ln_bwd_kernelINS_13Kernel_traitsI6__halfffffjLj1024ELj1ELj4ELj1ELj16ENS_18Kernel_traits_baseILj1024ES2_ffffjLj128EEEEELb1ELb0ELb0ELb0EEEvNS_9BwdParamsE,"",@"SHT_CUDA_INFO"
	.sectionflags	@""
	.align	4


	//----- nvinfo : EIATTR_CUDA_API_VERSION
	.align		4
        /*0000*/ 	.byte	0x04, 0x37
        /*0002*/ 	.short	(.L_4357 - .L_4356)
.L_4356:
        /*0004*/ 	.word	0x00000082


	//----- nvinfo : EIATTR_KPARAM_INFO
	.align		4
.L_4357:
        /*0008*/ 	.byte	0x04, 0x17
        /*000a*/ 	.short	(.L_4359 - .L_4358)
.L_4358:
        /*000c*/ 	.word	0x00000000
        /*0010*/ 	.short	0x0000
        /*0012*/ 	.short	0x0000
        /*0014*/ 	.byte	0x00, 0xf0, 0xa1, 0x04


	//----- nvinfo : EIATTR_SPARSE_MMA_MASK
	.align		4
.L_4359:
        /*0018*/ 	.byte	0x03, 0x50
        /*001a*/ 	.short	0x0000


	//----- nvinfo : EIATTR_MAXREG_COUNT
	.align		4
        /*001c*/ 	.byte	0x03, 0x1b
        /*001e*/ 	.short	0x00ff


	//----- nvinfo : EIATTR_NUM_BARRIERS
	.align		4
        /*0020*/ 	.byte	0x02, 0x4c
        /*0022*/ 	.byte	0x01
	.zero		1


	//----- nvinfo : EIATTR_MERCURY_ISA_VERSION
	.align		4
        /*0024*/ 	.byte	0x03, 0x5f
        /*0026*/ 	.short	0x0101


	//----- nvinfo : EIATTR_COOP_GROUP_MASK_REGIDS
	.align		4
        /*0028*/ 	.byte	0x04, 0x29
        /*002a*/ 	.short	(.L_4361 - .L_4360)


	//   ....[0]....
.L_4360:
        /*002c*/ 	.word	0xffffffff


	//   ....[1]....
        /*0030*/ 	.word	0xffffffff


	//   ....[2]....
        /*0034*/ 	.word	0xffffffff


	//   ....[3]....
        /*0038*/ 	.word	0xffffffff


	//   ....[4]....
        /*003c*/ 	.word	0xffffffff


	//   ....[5]....
        /*0040*/ 	.word	0xffffffff


	//   ....[6]....
        /*0044*/ 	.word	0xffffffff


	//   ....[7]....
        /*0048*/ 	.word	0xffffffff


	//   ....[8]....
        /*004c*/ 	.word	0xffffffff


	//   ....[9]....
        /*0050*/ 	.word	0xffffffff


	//   ....[10]....
        /*0054*/ 	.word	0x050000db


	//   ....[11]....
        /*0058*/ 	.word	0x050000db


	//   ....[12]....
        /*005c*/ 	.word	0x050000db


	//   ....[13]....
        /*0060*/ 	.word	0x050000db


	//   ....[14]....
        /*0064*/ 	.word	0x050000db


	//   ....[15]....
        /*0068*/ 	.word	0x050000db


	//   ....[16]....
        /*006c*/ 	.word	0x050000db


	//   ....[17]....
        /*0070*/ 	.word	0x050000db


	//   ....[18]....
        /*0074*/ 	.word	0x050000db


	//   ....[19]....
        /*0078*/ 	.word	0x050000db


	//----- nvinfo : EIATTR_COOP_GROUP_INSTR_OFFSETS
	.align		4
.L_4361:
        /*007c*/ 	.byte	0x04, 0x28
        /*007e*/ 	.short	(.L_4363 - .L_4362)


	//   ....[0]....
.L_4362:
        /*0080*/ 	.word	0x00002460


	//   ....[1]....
        /*0084*/ 	.word	0x00002470


	//   ....[2]....
        /*0088*/ 	.word	0x000024a0


	//   ....[3]....
        /*008c*/ 	.word	0x000024b0


	//   ....[4]....
        /*0090*/ 	.word	0x000024e0


	//   ....[5]....
        /*0094*/ 	.word	0x000024f0


	//   ....[6]....
        /*0098*/ 	.word	0x00002520


	//   ....[7]....
        /*009c*/ 	.word	0x00002530


	//   ....[8]....
        /*00a0*/ 	.word	0x00002560


	//   ....[9]....
        /*00a4*/ 	.word	0x00002570


	//   ....[10]....
        /*00a8*/ 	.word	0x00005080


	//   ....[11]....
        /*00ac*/ 	.word	0x00005110


	//   ....[12]....
        /*00b0*/ 	.word	0x00005180


	//   ....[13]....
        /*00b4*/ 	.word	0x000051e0


	//   ....[14]....
        /*00b8*/ 	.word	0x00005250


	//   ....[15]....
        /*00bc*/ 	.word	0x000052b0


	//   ....[16]....
        /*00c0*/ 	.word	0x00005320


	//   ....[17]....
        /*00c4*/ 	.word	0x00005380


	//   ....[18]....
        /*00c8*/ 	.word	0x000053f0


	//   ....[19]....
        /*00cc*/ 	.word	0x00005450


	//----- nvinfo : EIATTR_EXIT_INSTR_OFFSETS
	.align		4
.L_4363:
        /*00d0*/ 	.byte	0x04, 0x1c
        /*00d2*/ 	.short	(.L_4365 - .L_4364)


	//   ....[0]....
.L_4364:
        /*00d4*/ 	.word	0x00004fe0


	//   ....[1]....
        /*00d8*/ 	.word	0x00005010


	//----- nvinfo : EIATTR_MAX_THREADS
	.align		4
.L_4365:
        /*00dc*/ 	.byte	0x04, 0x05
        /*00de*/ 	.short	(.L_4367 - .L_4366)
.L_4366:
        /*00e0*/ 	.word	0x00000080
        /*00e4*/ 	.word	0x00000001
        /*00e8*/ 	.word	0x00000001


	//----- nvinfo : EIATTR_CRS_STACK_SIZE
	.align		4
.L_4367:
        /*00ec*/ 	.byte	0x04, 0x1e
        /*00ee*/ 	.short	(.L_4369 - .L_4368)
.L_4368:
        /*00f0*/ 	.word	0x00000000


	//----- nvinfo : EIATTR_CBANK_PARAM_SIZE
	.align		4
.L_4369:
        /*00f4*/ 	.byte	0x03, 0x19
        /*00f6*/ 	.short	0x0128


	//----- nvinfo : EIATTR_PARAM_CBANK
	.align		4
        /*00f8*/ 	.byte	0x04, 0x0a
        /*00fa*/ 	.short	(.L_4371 - .L_4370)
	.align		4
.L_4370:
        /*00fc*/ 	.word	index@(.nv.constant0._ZN10layer_norm13ln_bwd_kernelINS_13Kernel_traitsI6__halfffffjLj1024ELj1ELj4ELj1ELj16ENS_18Kernel_traits_baseILj1024ES2_ffffjLj128EEEEELb1ELb0ELb0ELb0EEEvNS_9BwdParamsE)
        /*0100*/ 	.short	0x0210
        /*0102*/ 	.short	0x0128


	//----- nvinfo : EIATTR_SW_WAR
	.align		4
.L_4371:
        /*0104*/ 	.byte	0x04, 0x36
        /*0106*/ 	.short	(.L_4373 - .L_4372)
.L_4372:
        /*0108*/ 	.word	0x00000008
.L_4373:


//--------------------- .nv.info._ZN10layer_norm13ln_bwd_kernelINS_13Kernel_traitsI6__halfffffjLj1024ELj1ELj4ELj1ELj16ENS_18Kernel_traits_baseILj1024ES2_ffffjLj128EEEEELb1ELb0ELb0ELb1EEEvNS_9BwdParamsE --------------------------
	.section	.nv.info._ZN10layer_norm13ln_bwd_kernelINS_13Kernel_traitsI6__halfffffjLj1024ELj1ELj4ELj1ELj16ENS_18Kernel_traits_baseILj1024ES2_ffffjLj128EEEEELb1ELb0ELb0ELb1EEEvNS_9BwdParamsE,"",@"SHT_CUDA_INFO"
	.sectionflags	@""
	.align	4


	//----- nvinfo : EIATTR_CUDA_API_VERSION
	.align		4
        /*0000*/ 	.byte	0x04, 0x37
        /*0002*/ 	.short	(.L_4375 - .L_4374)
.L_4374:
        /*0004*/ 	.word	0x00000082


	//----- nvinfo : EIATTR_KPARAM_INFO
	.align		4
.L_4375:
        /*0008*/ 	.byte	0x04, 0x17
        /*000a*/ 	.short	(.L_4377 - .L_4376)
.L_4376:
        /*000c*/ 	.word	0x00000000
        /*0010*/ 	.short	0x0000
        /*0012*/ 	.short	0x0000
        /*0014*/ 	.byte	0x00, 0xf0, 0xa1, 0x04


	//----- nvinfo : EIATTR_SPARSE_MMA_MASK
	.align		4
.L_4377:
        /*0018*/ 	.byte	0x03, 0x50
        /*001a*/ 	.short	0x0000


	//----- nvinfo : EIATTR_MAXREG_COUNT
	.align		4
        /*001c*/ 	.byte	0x03, 0x1b
        /*001e*/ 	.short	0x00ff


	//----- nvinfo : EIATTR_NUM_BARRIERS
	.align		4
        /*0020*/ 	.byte	0x02, 0x4c
        /*0022*/ 	.byte	0x01
	.zero		1


	//----- nvinfo : EIATTR_MERCURY_ISA_VERSION
	.align		4
        /*0024*/ 	.byte	0x03, 0x5f
        /*0026*/ 	.short	0x0101


	//----- nvinfo : EIATTR_COOP_GROUP_MASK_REGIDS
	.align		4
        /*0028*/ 	.byte	0x04, 0x29
        /*002a*/ 	.short	(.L_4379 - .L_4378)


	//   ....[0]....
.L_4378:
        /*002c*/ 	.word	0xffffffff


	//   ....[1]....
        /*0030*/ 	.word	0xffffffff


	//   ....[2]....
        /*0034*/ 	.word	0xffffffff


	//   ....[3]....
        /*0038*/ 	.word	0xffffffff


	//   ....[4]....
        /*003c*/ 	.word	0xffffffff


	//   ....[5]....
        /*0040*/ 	.word	0xffffffff


	//   ....[6]....
        /*0044*/ 	.word	0xffffffff


	//   ....[7]....
        /*0048*/ 	.word	0xffffffff


	//   ....[8]....
        /*004c*/ 	.word	0xffffffff


	//   ....[9]....
        /*0050*/ 	.word	0xffffffff


	//   ....[10]....
        /*0054*/ 	.word	0x0500007c


	//   ....[11]....
        /*0058*/ 	.word	0x0500007c


	//   ....[12]....
        /*005c*/ 	.word	0x0500007c


	//   ....[13]....
        /*0060*/ 	.word	0x0500007c


	//   ....[14]....
        /*0064*/ 	.word	0x0500007c


	//   ....[15]....
        /*0068*/ 	.word	0x0500007c


	//   ....[16]....
        /*006c*/ 	.word	0x0500007c


	//   ....[17]....
        /*0070*/ 	.word	0x0500007c


	//   ....[18]....
        /*0074*/ 	.word	0x0500007c


	//   ....[19]....
        /*0078*/ 	.word	0x0500007c


	//----- nvinfo : EIATTR_COOP_GROUP_INSTR_OFFSETS
	.align		4
.L_4379:
        /*007c*/ 	.byte	0x04, 0x28
        /*007e*/ 	.short	(.L_4381 - .L_4380)


	//   ....[0]....
.L_4380:
        /*0080*/ 	.word	0x00001fd0


	//   ....[1]....
        /*0084*/ 	.word	0x00001fe0


	//   ....[2]....
        /*0088*/ 	.word	0x00002010


	//   ....[3]....
        /*008c*/ 	.word	0x00002020


	//   ....[4]....
        /*0090*/ 	.word	0x00002050


	//   ....[5]....
        /*0094*/ 	.word	0x00002060


	//   ....[6]....
        /*0098*/ 	.word	0x00002090


	//   ....[7]....
        /*009c*/ 	.word	0x000020a0


	//   ....[8]....
        /*00a0*/ 	.word	0x000020d0


	//   ....[9]....
        /*00a4*/ 	.word	0x000020e0


	//   ....[10]....
        /*00a8*/ 	.word	0x00004770


	//   ....[11]....
        /*00ac*/ 	.word	0x00004800


	//   ....[12]....
        /*00b0*/ 	.word	0x00004870


	//   ....[13]....
        /*00b4*/ 	.word	0x000048d0


	//   ....[14]....
        /*00b8*/ 	.word	0x00004940


	//   ....[15]....
        /*00bc*/ 	.word	0x000049a0


	//   ....[16]....
        /*00c0*/ 	.word	0x00004a10


	//   ....[17]....
        /*00c4*/ 	.word	0x00004a70


	//   ....[18]....
        /*00c8*/ 	.word	0x00004ae0


	//   ....[19]....
        /*00cc*/ 	.word	0x00004b40


	//----- nvinfo : EIATTR_EXIT_INSTR_OFFSETS
	.align		4
.L_4381:
        /*00d0*/ 	.byte	0x04, 0x1c
        /*00d2*/ 	.short	(.L_4383 - .L_4382)


	//   ....[0]....
.L_4382:
        /*00d4*/ 	.word	0x00004700


	//----- nvinfo : EIATTR_MAX_THREADS
	.align		4
.L_4383:
        /*00d8*/ 	.byte	0x04, 0x05
        /*00da*/ 	.short	(.L_4385 - .L_4384)
.L_4384:
        /*00dc*/ 	.word	0x00000080
        /*00e0*/ 	.word	0x00000001
        /*00e4*/ 	.word	0x00000001


	//----- nvinfo : EIATTR_CRS_STACK_SIZE
	.align		4
.L_4385:
        /*00e8*/ 	.byte	0x04, 0x1e
        /*00ea*/ 	.short	(.L_4387 - .L_4386)
.L_4386:
        /*00ec*/ 	.word	0x00000000


	//----- nvinfo : EIATTR_CBANK_PARAM_SIZE
	.align		4
.L_4387:
        /*00f0*/ 	.byte	0x03, 0x19
        /*00f2*/ 	.short	0x0128


	//----- nvinfo : EIATTR_PARAM_CBANK
	.align		4
        /*00f4*/ 	.byte	0x04, 0x0a
        /*00f6*/ 	.short	(.L_4389 - .L_4388)
	.align		4
.L_4388:
        /*00f8*/ 	.word	index@(.nv.constant0._ZN10layer_norm13ln_bwd_kernelINS_13Kernel_traitsI6__halfffffjLj1024ELj1ELj4ELj1ELj16ENS_18Kernel_traits_baseILj1024ES2_ffffjLj128EEEEELb1ELb0ELb0ELb1EEEvNS_9BwdParamsE)
        /*00fc*/ 	.short	0x0210
        /*00fe*/ 	.short	0x0128


	//----- nvinfo : EIATTR_SW_WAR
	.align		4
.L_4389:
        /*0100*/ 	.byte	0x04, 0x36
        /*0102*/ 	.short	(.L_4391 - .L_4390)
.L_4390:
        /*0104*/ 	.word	0x00000008
.L_4391:


//--------------------- .nv.info._ZN10layer_norm22ln_bwd_finalize_kernelINS_22Kernel_traits_finalizeILj1024E6__halfffffjLb0ELj1024ELj4ENS_18Kernel_traits_baseILj1024ES2_ffffjLj1024EEEEELb0ELb0EEEvNS_9BwdParamsE --------------------------
	.section	.nv.info._ZN10layer_norm22ln_bwd_finalize_kernelINS_22Kernel_traits_finalizeILj1024E6__halfffffjLb0ELj1024ELj4ENS_18Kernel_traits_baseILj1024ES2_ffffjLj1024EEEEELb0ELb0EEEvNS_9BwdParamsE,"",@"SHT_CUDA_INFO"
	.sectionflags	@""
	.align	4


	//----- nvinfo : EIATTR_CUDA_API_VERSION
	.align		4
        /*0000*/ 	.byte	0x04, 0x37
        /*0002*/ 	.short	(.L_4393 - .L_4392)
.L_4392:
        /*0004*/ 	.word	0x00000082


	//----- nvinfo : EIATTR_KPARAM_INFO
	.align		4
.L_4393:
        /*0008*/ 	.byte	0x04, 0x17
        /*000a*/ 	.short	(.L_4395 - .L_4394)
.L_4394:
        /*000c*/ 	.word	0x00000000
        /*0010*/ 	.short	0x0000
        /*0012*/ 	.short	0x0000
        /*0014*/ 	.byte	0x00, 0xf0, 0xa1, 0x04


	//----- nvinfo : EIATTR_SPARSE_MMA_MASK
	.align		4
.L_4395:
        /*0018*/ 	.byte	0x03, 0x50
        /*001a*/ 	.short	0x0000


	//----- nvinfo : EIATTR_MAXREG_COUNT
	.align		4
        /*001c*/ 	.byte	0x03, 0x1b
        /*001e*/ 	.short	0x0040


	//----- nvinfo : EIATTR_NUM_BARRIERS
	.align		4
        /*0020*/ 	.byte	0x02, 0x4c
        /*0022*/ 	.byte	0x01
	.zero		1


	//----- nvinfo : EIATTR_MERCURY_ISA_VERSION
	.align		4
        /*0024*/ 	.byte	0x03, 0x5f
        /*0026*/ 	.short	0x0101


	//----- nvinfo : EIATTR_COOP_GROUP_MASK_REGIDS
	.align		4
        /*0028*/ 	.byte	0x04, 0x29
        /*002a*/ 	.short	(.L_4397 - .L_4396)


	//   ....[0]....
.L_4396:
        /*002c*/ 	.word	0xffffffff


	//   ....[1]....
        /*0030*/ 	.word	0xffffffff


	//   ....[2]....
        /*0034*/ 	.word	0xffffffff


	//   ....[3]....
        /*0038*/ 	.word	0xffffffff


	//   ....[4]....
        /*003c*/ 	.word	0xffffffff


	//   ....[5]....
        /*0040*/ 	.word	0xffffffff


	//   ....[6]....
        /*0044*/ 	.word	0xffffffff


	//   ....[7]....
        /*0048*/ 	.word	0xffffffff


	//   ....[8]....
        /*004c*/ 	.word	0xffffffff


	//   ....[9]....
        /*0050*/ 	.word	0xffffffff


	//   ....[10]....
        /*0054*/ 	.word	0x05000013


	//   ....[11]....
        /*0058*/ 	.word	0x05000013


	//   ....[12]....
        /*005c*/ 	.word	0x05000013


	//   ....[13]....
        /*0060*/ 	.word	0x05000013


	//   ....[14]....
        /*0064*/ 	.word	0x05000013


	//   ....[15]....
        /*0068*/ 	.word	0x05000013


	//   ....[16]....
        /*006c*/ 	.word	0x05000013


	//   ....[17]....
        /*0070*/ 	.word	0x05000013


	//   ....[18]....
        /*0074*/ 	.word	0x05000013


	//   ....[19]....
        /*0078*/ 	.word	0x05000013


	//----- nvinfo : EIATTR_COOP_GROUP_INSTR_OFFSETS
	.align		4
.L_4397:
        /*007c*/ 	.byte	0x04, 0x28
        /*007e*/ 	.short	(.L_4399 - .L_4398)


	//   ....[0]....
.L_4398:
        /*0080*/ 	.word	0x000008e0


	//   ....[1]....
        /*0084*/ 	.word	0x000008f0


	//   ....[2]....
        /*0088*/ 	.word	0x00000920


	//   ....[3]....
        /*008c*/ 	.word	0x00000930


	//   ....[4]....
        /*0090*/ 	.word	0x00000960


	//   ....[5]....
        /*0094*/ 	.word	0x00000970


	//   ....[6]....
        /*0098*/ 	.word	0x000009a0


	//   ....[7]....
        /*009c*/ 	.word	0x000009b0


	//   ....[8]....
        /*00a0*/ 	.word	0x000009e0


	//   ....[9]....
        /*00a4*/ 	.word	0x000009f0


	//   ....[10]....
        /*00a8*/ 	.word	0x00000c10


	//   ....[11]....
        /*00ac*/ 	.word	0x00000c80


	//   ....[12]....
        /*00b0*/ 	.word	0x00000cf0


	//   ....[13]....
        /*00b4*/ 	.word	0x00000d60


	//   ....[14]....
        /*00b8*/ 	.word	0x00000dd0


	//   ....[15]....
        /*00bc*/ 	.word	0x00000e30


	//   ....[16]....
        /*00c0*/ 	.word	0x00000ea0


	//   ....[17]....
        /*00c4*/ 	.word	0x00000f10


	//   ....[18]....
        /*00c8*/ 	.word	0x00000f80


	//   ....[19]....
        /*00cc*/ 	.word	0x00000ff0


	//----- nvinfo : EIATTR_EXIT_INSTR_OFFSETS
	.align		4
.L_4399:
        /*00d0*/ 	.byte	0x04, 0x1c
        /*00d2*/ 	.short	(.L_4401 - .L_4400)


	//   ....[0]....
.L_4400:
        /*00d4*/ 	.word	0x00000070


	//   ....[1]....
        /*00d8*/ 	.word	0x00000bb0


	//----- nvinfo : EIATTR_MAX_THREADS
	.align		4
.L_4401:
        /*00dc*/ 	.byte	0x04, 0x05
        /*00de*/ 	.short	(.L_4403 - .L_4402)
.L_4402:
        /*00e0*/ 	.word	0x00000400
        /*00e4*/ 	.word	0x00000001
        /*00e8*/ 	.word	0x00000001


	//----- nvinfo : EIATTR_CRS_STACK_SIZE
	.align		4
.L_4403:
        /*00ec*/ 	.byte	0x04, 0x1e
        /*00ee*/ 	.short	(.L_4405 - .L_4404)
.L_4404:
        /*00f0*/ 	.word	0x00000000


	//----- nvinfo : EIATTR_CBANK_PARAM_SIZE
	.align		4
.L_4405:
        /*00f4*/ 	.byte	0x03, 0x19
        /*00f6*/ 	.short	0x0128


	//----- nvinfo : EIATTR_PARAM_CBANK
	.align		4
        /*00f8*/ 	.byte	0x04, 0x0a
        /*00fa*/ 	.short	(.L_4407 - .L_4406)
	.align		4
.L_4406:
        /*00fc*/ 	.word	index@(.nv.constant0._ZN10layer_norm22ln_bwd_finalize_kernelINS_22Kernel_traits_finalizeILj1024E6__halfffffjLb0ELj1024ELj4ENS_18Kernel_traits_baseILj1024ES2_ffffjLj1024EEEEELb0ELb0EEEvNS_9BwdParamsE)
        /*0100*/ 	.short	0x0210
        /*0102*/ 	.short	0x0128


	//----- nvinfo : EIATTR_SW_WAR
	.align		4
.L_4407:
        /*0104*/ 	.byte	0x04, 0x36
        /*0106*/ 	.short	(.L_4409 - .L_4408)
.L_4408:
        /*0108*/ 	.word	0x00000008
.L_4409:


//--------------------- .nv.info._ZN10layer_norm13ln_bwd_kernelINS_13Kernel_traitsI6__halfffffjLj1024ELj1ELj4ELj1ELj16ENS_18Kernel_traits_baseILj1024ES2_ffffjLj128EEEEELb1ELb0ELb1ELb0EEEvNS_9BwdParamsE --------------------------
	.section	.nv.info._ZN10layer_norm13ln_bwd_kernelINS_13Kernel_traitsI6__halfffffjLj1024ELj1ELj4ELj1ELj16ENS_18Kernel_traits_baseILj1024ES2_ffffjLj128EEEEELb1ELb0ELb1ELb0EEEvNS_9BwdParamsE,"",@"SHT_CUDA_INFO"
	.sectionflags	@""
	.align	4


	//----- nvinfo : EIATTR_CUDA_API_VERSION
	.align		4
        /*0000*/ 	.byte	0x04, 0x37
        /*0002*/ 	.short	(.L_4411 - .L_4410)
.L_4410:
        /*0004*/ 	.word	0x00000082


	//----- nvinfo : EIATTR_KPARAM_INFO
	.align		4
.L_4411:
        /*0008*/ 	.byte	0x04, 0x17
        /*000a*/ 	.short	(.L_4413 - .L_4412)
.L_4412:
        /*000c*/ 	.word	0x00000000
        /*0010*/ 	.short	0x0000
        /*0012*/ 	.short	0x0000
        /*0014*/ 	.byte	0x00, 0xf0, 0xa1, 0x04


	//----- nvinfo : EIATTR_SPARSE_MMA_MASK
	.align		4
.L_4413:
        /*0018*/ 	.byte	0x03, 0x50
        /*001a*/ 	.short	0x0000


	//----- nvinfo : EIATTR_MAXREG_COUNT
	.align		4
        /*001c*/ 	.byte	0x03, 0x1b
        /*001e*/ 	.short	0x00ff


	//----- nvinfo : EIATTR_NUM_BARRIERS
	.align		4
        /*0020*/ 	.byte	0x02, 0x4c
        /*0022*/ 	.byte	0x01
	.zero		1


	//----- nvinfo : EIATTR_MERCURY_ISA_VERSION
	.align		4
        /*0024*/ 	.byte	0x03, 0x5f
        /*0026*/ 	.short	0x0101


	//----- nvinfo : EIATTR_COOP_GROUP_MASK_REGIDS
	.align		4
        /*0028*/ 	.byte	0x04, 0x29
        /*002a*/ 	.short	(.L_4415 - .L_4414)


	//   ....[0]....
.L_4414:
        /*002c*/ 	.word	0xffffffff


	//   ....[1]....
        /*0030*/ 	.word	0xffffffff


	//   ....[2]....
        /*0034*/ 	.word	0xffffffff


	//   ....[3]....
        /*0038*/ 	.word	0xffffffff


	//   ....[4]....
        /*003c*/ 	.word	0xffffffff


	//   ....[5]....
        /*0040*/ 	.word	0xffffffff


	//   ....[6]....
        /*0044*/ 	.word	0xffffffff


	//   ....[7]....
        /*0048*/ 	.word	0xffffffff


	//   ....[8]....
        /*004c*/ 	.word	0xffffffff


	//   ....[9]....
        /*0050*/ 	.word	0xffffffff


	//   ....[10]....
        /*0054*/ 	.word	0x050000e1


	//   ....[11]....
        /*0058*/ 	.word	0x050000e1


	//   ....[12]....
        /*005c*/ 	.word	0x050000e1


	//   ....[13]....
        /*0060*/ 	.word	0x050000e1


	//   ....[14]....
        /*0064*/ 	.word	0x050000e1


	//   ....[15]....
        /*0068*/ 	.word	0x050000e1


	//   ....[16]....
        /*006c*/ 	.word	0x050000e1


	//   ....[17]....
        /*0070*/ 	.word	0x050000e1


	//   ....[18]....
        /*0074*/ 	.word	0x050000e1


	//   ....[19]....
        /*0078*/ 	.word	0x050000e1


	//----- nvinfo : EIATTR_COOP_GROUP_INSTR_OFFSETS
	.align		4
.L_4415:
        /*007c*/ 	.byte	0x04, 0x28
        /*007e*/ 	.short	(.L_4417 - .L_4416)


	//   ....[0]....
.L_4416:
        /*0080*/ 	.word	0x00002c60


	//   ....[1]....
        /*0084*/ 	.word	0x00002c70


	//   ....[2]....
        /*0088*/ 	.word	0x00002ca0


	//   ....[3]....
        /*008c*/ 	.word	0x00002cb0


	//   ....[4]....
        /*0090*/ 	.word	0x00002ce0


	//   ....[5]....
        /*0094*/ 	.word	0x00002cf0


	//   ....[6]....
        /*0098*/ 	.word	0x00002d20


	//   ....[7]....
        /*009c*/ 	.word	0x00002d30


	//   ....[8]....
        /*00a0*/ 	.word	0x00002d60


	//   ....[9]....
        /*00a4*/ 	.word	0x00002d70


	//   ....[10]....
        /*00a8*/ 	.word	0x00006dd0


	//   ....[11]....
        /*00ac*/ 	.word	0x00006e60


	//   ....[12]....
        /*00b0*/ 	.word	0x00006ed0


	//   ....[13]....
        /*00b4*/ 	.word	0x00006f30


	//   ....[14]....
        /*00b8*/ 	.word	0x00006fa0


	//   ....[15]....
        /*00bc*/ 	.word	0x00007000


	//   ....[16]....
        /*00c0*/ 	.word	0x00007070


	//   ....[17]....
        /*00c4*/ 	.word	0x000070d0


	//   ....[18]....
        /*00c8*/ 	.word	0x00007140


	//   ....[19]....
        /*00cc*/ 	.word	0x000071a0


	//----- nvinfo : EIATTR_EXIT_INSTR_OFFSETS
	.align		4
.L_4417:
        /*00d0*/ 	.byte	0x04, 0x1c
        /*00d2*/ 	.short	(.L_4419 - .L_4418)


	//   ....[0]....
.L_4418:
        /*00d4*/ 	.word	0x00006d30


	//   ....[1]....
        /*00d8*/ 	.word	0x00006d60


	//----- nvinfo : EIATTR_MAX_THREADS
	.align		4
.L_4419:
        /*00dc*/ 	.byte	0x04, 0x05
        /*00de*/ 	.short	(.L_4421 - .L_4420)
.L_4420:
        /*00e0*/ 	.word	0x00000080
        /*00e4*/ 	.word	0x00000001
        /*00e8*/ 	.word	0x00000001


	//----- nvinfo : EIATTR_CRS_STACK_SIZE
	.align		4
.L_4421:
        /*00ec*/ 	.byte	0x04, 0x1e
        /*00ee*/ 	.short	(.L_4423 - .L_4422)
.L_4422:
        /*00f0*/ 	.word	0x00000000


	//----- nvinfo : EIATTR_CBANK_PARAM_SIZE
	.align		4
.L_4423:
        /*00f4*/ 	.byte	0x03, 0x19
        /*00f6*/ 	.short	0x0128


	//----- nvinfo : EIATTR_PARAM_CBANK
	.align		4
        /*00f8*/ 	.byte	0x04, 0x0a
        /*00fa*/ 	.short	(.L_4425 - .L_4424)
	.align		4
.L_4424:
        /*00fc*/ 	.word	index@(.nv.constant0._ZN10layer_norm13ln_bwd_kernelINS_13Kernel_traitsI6__halfffffjLj1024ELj1ELj4ELj1ELj16ENS_18Kernel_traits_baseILj1024ES2_ffffjLj128EEEEELb1ELb0ELb1ELb0EEEvNS_9BwdParamsE)
        /*0100*/ 	.short	0x0210
        /*0102*/ 	.short	0x0128


	//----- nvinfo : EIATTR_SW_WAR
	.align		4
.L_4425:
        /*0104*/ 	.byte	0x04, 0x36
        /*0106*/ 	.short	(.L_4427 - .L_4426)
.L_4426:
        /*0108*/ 	.word	0x00000008
.L_4427:


//--------------------- .nv.info._ZN10layer_norm22ln_bwd_finalize_kernelINS_22Kernel_traits_finalizeILj1024E6__halfffffjLb0ELj1024ELj4ENS_18Kernel_traits_baseILj1024ES2_ffffjLj1024EEEEELb0ELb1EEEvNS_9BwdParamsE --------------------------
	.section	.nv.info._ZN10layer_norm22ln_bwd_finalize_kernelINS_22Kernel_traits_finalizeILj1024E6__halfffffjLb0ELj1024ELj4ENS_18Kernel_traits_baseILj1024ES2_ffffjLj1024EEEEELb0ELb1EEEvNS_9BwdParamsE,"",@"SHT_CUDA_INFO"
	.sectionflags	@""
	.align	4


	//----- nvinfo : EIATTR_CUDA_API_VERSION
	.align		4
        /*0000*/ 	.byte	0x04, 0x37
        /*0002*/ 	.short	(.L_4429 - .L_4428)
.L_4428:
        /*0004*/ 	.word	0x00000082


	//----- nvinfo : EIATTR_KPARAM_INFO
	.align		4
.L_4429:
        /*0008*/ 	.byte	0x04, 0x17
        /*000a*/ 	.short	(.L_4431 - .L_4430)
.L_4430:
        /*000c*/ 	.word	0x00000000
        /*0010*/ 	.short	0x0000
        /*0012*/ 	.short	0x0000
        /*0014*/ 	.byte	0x00, 0xf0, 0xa1, 0x04


	//----- nvinfo : EIATTR_SPARSE_MMA_MASK
	.align		4
.L_4431:
        /*0018*/ 	.byte	0x03, 0x50
        /*001a*/ 	.short	0x0000


	//----- nvinfo : EIATTR_MAXREG_COUNT
	.align		4
        /*001c*/ 	.byte	0x03, 0x1b
        /*001e*/ 	.short	0x0040


	//----- nvinfo : EIATTR_NUM_BARRIERS
	.align		4
        /*0020*/ 	.byte	0x02, 0x4c
        /*0022*/ 	.byte	0x01
	.zero		1


	//----- nvinfo : EIATTR_MERCURY_ISA_VERSION
	.align		4
        /*0024*/ 	.byte	0x03, 0x5f
        /*0026*/ 	.short	0x0101


	//----- nvinfo : EIATTR_COOP_GROUP_MASK_REGIDS
	.align		4
        /*0028*/ 	.byte	0x04, 0x29
        /*002a*/ 	.short	(.L_4433 - .L_4432)


	//   ....[0]....
.L_4432:
        /*002c*/ 	.word	0xffffffff


	//   ....[1]....
        /*0030*/ 	.word	0xffffffff


	//   ....[2]....
        /*0034*/ 	.word	0xffffffff


	//   ....[3]....
        /*0038*/ 	.word	0xffffffff


	//   ....[4]....
        /*003c*/ 	.word	0xffffffff


	//   ....[5]....
        /*0040*/ 	.word	0xffffffff


	//   ....[6]....
        /*0044*/ 	.word	0xffffffff


	//   ....[7]....
        /*0048*/ 	.word	0xffffffff


	//   ....[8]....
        /*004c*/ 	.word	0xffffffff


	//   ....[9]....
        /*0050*/ 	.word	0xffffffff


	//   ....[10]....
        /*0054*/ 	.word	0x05000011


	//   ....[11]....
        /*0058*/ 	.word	0x05000011


	//   ....[12]....
        /*005c*/ 	.word	0x05000011


	//   ....[13]....
        /*0060*/ 	.word	0x05000011


	//   ....[14]....
        /*0064*/ 	.word	0x05000011


	//   ....[15]....
        /*0068*/ 	.word	0x05000011


	//   ....[16]....
        /*006c*/ 	.word	0x05000011


	//   ....[17]....
        /*0070*/ 	.word	0x05000011


	//   ....[18]....
        /*0074*/ 	.word	0x05000011


	//   ....[19]....
        /*0078*/ 	.word	0x05000011


	//----- nvinfo : EIATTR_COOP_GROUP_INSTR_OFFSETS
	.align		4
.L_4433:
        /*007c*/ 	.byte	0x04, 0x28
        /*007e*/ 	.short	(.L_4435 - .L_4434)


	//   ....[0]....
.L_4434:
        /*0080*/ 	.word	0x000008e0


	//   ....[1]....
        /*0084*/ 	.word	0x000008f0


	//   ....[2]....
        /*0088*/ 	.word	0x00000920


	//   ....[3]....
        /*008c*/ 	.word	0x00000930


	//   ....[4]....
        /*0090*/ 	.word	0x00000960


	//   ....[5]....
        /*0094*/ 	.word	0x00000970


	//   ....[6]....
        /*0098*/ 	.word	0x000009a0


	//   ....[7]....
        /*009c*/ 	.word	0x000009b0


	//   ....[8]....
        /*00a0*/ 	.word	0x000009e0


	//   ....[9]....
        /*00a4*/ 	.word	0x000009f0


	//   ....[10]....
        /*00a8*/ 	.word	0x00000bf0


	//   ....[11]....
        /*00ac*/ 	.word	0x00000c60


	//   ....[12]....
        /*00b0*/ 	.word	0x00000cd0


	//   ....[13]....
        /*00b4*/ 	.word	0x00000d40


	//   ....[14]....
        /*00b8*/ 	.word	0x00000db0


	//   ....[15]....
        /*00bc*/ 	.word	0x00000e10


	//   ....[16]....
        /*00c0*/ 	.word	0x00000e80


	//   ....[17]....
        /*00c4*/ 	.word	0x00000ef0


	//   ....[18]....
        /*00c8*/ 	.word	0x00000f60


	//   ....[19]....
        /*00cc*/ 	.word	0x00000fd0


	//----- nvinfo : EIATTR_EXIT_INSTR_OFFSETS
	.align		4
.L_4435:
        /*00d0*/ 	.byte	0x04, 0x1c
        /*00d2*/ 	.short	(.L_4437 - .L_4436)


	//   ....[0]....
.L_4436:
        /*00d4*/ 	.word	0x00000070


	//   ....[1]....
        /*00d8*/ 	.word	0x00000b90


	//----- nvinfo : EIATTR_MAX_THREADS
	.align		4
.L_4437:
        /*00dc*/ 	.byte	0x04, 0x05
        /*00de*/ 	.short	(.L_4439 - .L_4438)
.L_4438:
        /*00e0*/ 	.word	0x00000400
        /*00e4*/ 	.word	0x00000001
        /*00e8*/ 	.word	0x00000001


	//----- nvinfo : EIATTR_CRS_STACK_SIZE
	.align		4
.L_4439:
        /*00ec*/ 	.byte	0x04, 0x1e
        /*00ee*/ 	.short	(.L_4441 - .L_4440)
.L_4440:
        /*00f0*/ 	.word	0x00000000


	//----- nvinfo : EIATTR_CBANK_PARAM_SIZE
	.align		4
.L_4441:
        /*00f4*/ 	.byte	0x03, 0x19
        /*00f6*/ 	.short	0x0128


	//----- nvinfo : EIATTR_PARAM_CBANK
	.align		4
        /*00f8*/ 	.byte	0x04, 0x0a
        /*00fa*/ 	.short	(.L_4443 - .L_4442)
	.align		4
.L_4442:
        /*00fc*/ 	.word	index@(.nv.constant0._ZN10layer_norm22ln_bwd_finalize_kernelINS_22Kernel_traits_finalizeILj1024E6__halfffffjLb0ELj1024ELj4ENS_18Kernel_traits_baseILj1024ES2_ffffjLj1024EEEEELb0ELb1EEEvNS_9BwdParamsE)
        /*0100*/ 	.short	0x0210
        /*0102*/ 	.short	0x0128


	//----- nvinfo : EIATTR_SW_WAR
	.align		4
.L_4443:
        /*0104*/ 	.byte	0x04, 0x36
        /*0106*/ 	.short	(.L_4445 - .L_4444)
.L_4444:
        /*0108*/ 	.word	0x00000008
.L_4445:


//--------------------- .nv.info._ZN10layer_norm13ln_bwd_kernelINS_13Kernel_traitsI6__halfffffjLj1024ELj1ELj4ELj1ELj16ENS_18Kernel_traits_baseILj1024ES2_ffffjLj128EEEEELb1ELb0ELb1ELb1EEEvNS_9BwdParamsE --------------------------
	.section	.nv.info._ZN10layer_norm13ln_bwd_kernelINS_13Kernel_traitsI6__halfffffjLj1024ELj1ELj4ELj1ELj16ENS_18Kernel_traits_baseILj1024ES2_ffffjLj128EEEEELb1ELb0ELb1ELb1EEEvNS_9BwdParamsE,"",@"SHT_CUDA_INFO"
	.sectionflags	@""
	.align	4


	//----- nvinfo : EIATTR_CUDA_API_VERSION
	.align		4
        /*0000*/ 	.byte	0x04, 0x37
        /*0002*/ 	.short	(.L_4447 - .L_4446)
.L_4446:
        /*0004*/ 	.word	0x00000082


	//----- nvinfo : EIATTR_KPARAM_INFO
	.align		4
.L_4447:
        /*0008*/ 	.byte	0x04, 0x17
        /*000a*/ 	.short	(.L_4449 - .L_4448)
.L_4448:
        /*000c*/ 	.word	0x00000000
        /*0010*/ 	.short	0x0000
        /*0012*/ 	.short	0x0000
        /*0014*/ 	.byte	0x00, 0xf0, 0xa1, 0x04


	//----- nvinfo : EIATTR_SPARSE_MMA_MASK
	.align		4
.L_4449:
        /*0018*/ 	.byte	0x03, 0x50
        /*001a*/ 	.short	0x0000


	//----- nvinfo : EIATTR_MAXREG_COUNT
	.align		4
        /*001c*/ 	.byte	0x03, 0x1b
        /*001e*/ 	.short	0x00ff


	//----- nvinfo : EIATTR_NUM_BARRIERS
	.align		4
        /*0020*/ 	.byte	0x02, 0x4c
        /*0022*/ 	.byte	0x01
	.zero		1


	//----- nvinfo : EIATTR_MERCURY_ISA_VERSION
	.align		4
        /*0024*/ 	.byte	0x03, 0x5f
        /*0026*/ 	.short	0x0101


	//----- nvinfo : EIATTR_COOP_GROUP_MASK_REGIDS
	.align		4
        /*0028*/ 	.byte	0x04, 0x29
        /*002a*/ 	.short	(.L_4451 - .L_4450)


	//   ....[0]....
.L_4450:
        /*002c*/ 	.word	0xffffffff


	//   ....[1]....
        /*0030*/ 	.word	0xffffffff


	//   ....[2]....
        /*0034*/ 	.word	0xffffffff


	//   ....[3]....
        /*0038*/ 	.word	0xffffffff


	//   ....[4]....
        /*003c*/ 	.word	0xffffffff


	//   ....[5]....
        /*0040*/ 	.word	0xffffffff


	//   ....[6]....
        /*0044*/ 	.word	0xffffffff


	//   ....[7]....
        /*0048*/ 	.word	0xffffffff


	//   ....[8]....
        /*004c*/ 	.word	0xffffffff


	//   ....[9]....
        /*0050*/ 	.word	0xffffffff


	//   ....[10]....
        /*0054*/ 	.word	0x050000ac


	//   ....[11]....
        /*0058*/ 	.word	0x050000ac


	//   ....[12]....
        /*005c*/ 	.word	0x050000ac


	//   ....[13]....
        /*0060*/ 	.word	0x050000ac


	//   ....[14]....
        /*0064*/ 	.word	0x050000ac


	//   ....[15]....
        /*0068*/ 	.word	0x050000ac


	//   ....[16]....
        /*006c*/ 	.word	0x050000ac


	//   ....[17]....
        /*0070*/ 	.word	0x050000ac


	//   ....[18]....
        /*0074*/ 	.word	0x050000ac


	//   ....[19]....
        /*0078*/ 	.word	0x050000ac


	//----- nvinfo : EIATTR_COOP_GROUP_INSTR_OFFSETS
	.align		4
.L_4451:
        /*007c*/ 	.byte	0x04, 0x28
        /*007e*/ 	.short	(.L_4453 - .L_4452)


	//   ....[0]....
.L_4452:
        /*0080*/ 	.word	0x00002240


	//   ....[1]....
        /*0084*/ 	.word	0x00002250


	//   ....[2]....
        /*0088*/ 	.word	0x00002280


	//   ....[3]....
        /*008c*/ 	.word	0x00002290


	//   ....[4]....
        /*0090*/ 	.word	0x000022c0


	//   ....[5]....
        /*0094*/ 	.word	0x000022d0


	//   ....[6]....
        /*0098*/ 	.word	0x00002300


	//   ....[7]....
        /*009c*/ 	.word	0x00002310


	//   ....[8]....
        /*00a0*/ 	.word	0x00002340


	//   ....[9]....
        /*00a4*/ 	.word	0x00002350


	//   ....[10]....
        /*00a8*/ 	.word	0x000058a0


	//   ....[11]....
        /*00ac*/ 	.word	0x00005930


	//   ....[12]....
        /*00b0*/ 	.word	0x000059a0


	//   ....[13]....
        /*00b4*/ 	.word	0x00005a00


	//   ....[14]....
        /*00b8*/ 	.word	0x00005a70


	//   ....[15]....
        /*00bc*/ 	.word	0x00005ad0


	//   ....[16]....
        /*00c0*/ 	.word	0x00005b40


	//   ....[17]....
        /*00c4*/ 	.word	0x00005ba0


	//   ....[18]....
        /*00c8*/ 	.word	0x00005c10


	//   ....[19]....
        /*00cc*/ 	.word	0x00005c70


	//----- nvinfo : EIATTR_EXIT_INSTR_OFFSETS
	.align		4
.L_4453:
        /*00d0*/ 	.byte	0x04, 0x1c
        /*00d2*/ 	.short	(.L_4455 - .L_4454)


	//   ....[0]....
.L_4454:
        /*00d4*/ 	.word	0x00005830


	//----- nvinfo : EIATTR_MAX_THREADS
	.align		4
.L_4455:
        /*00d8*/ 	.byte	0x04, 0x05
        /*00da*/ 	.short	(.L_4457 - .L_4456)
.L_4456:
        /*00dc*/ 	.word	0x00000080
        /*00e0*/ 	.word	0x00000001
        /*00e4*/ 	.word	0x00000001


	//----- nvinfo : EIATTR_CRS_STACK_SIZE
	.align		4
.L_4457:
        /*00e8*/ 	.byte	0x04, 0x1e
        /*00ea*/ 	.short	(.L_4459 - .L_4458)
.L_4458:
        /*00ec*/ 	.word	0x00000000


	//----- nvinfo : EIATTR_CBANK_PARAM_SIZE
	.align		4
.L_4459:
        /*00f0*/ 	.byte	0x03, 0x19
        /*00f2*/ 	.short	0x0128


	//----- nvinfo : EIATTR_PARAM_CBANK
	.align		4
        /*00f4*/ 	.byte	0x04, 0x0a
        /*00f6*/ 	.short	(.L_4461 - .L_4460)
	.align		4
.L_4460:
        /*00f8*/ 	.word	index@(.nv.constant0._ZN10layer_norm13ln_bwd_kernelINS_13Kernel_traitsI6__halfffffjLj1024ELj1ELj4ELj1ELj16ENS_18Kernel_traits_baseILj1024ES2_ffffjLj128EEEEELb1ELb0ELb1ELb1EEEvNS_9BwdParamsE)
        /*00fc*/ 	.short	0x0210
        /*00fe*/ 	.short	0x0128


	//----- nvinfo : EIATTR_SW_WAR
	.align		4
.L_4461:
        /*0100*/ 	.byte	0x04, 0x36
        /*0102*/ 	.short	(.L_4463 - .L_4462)
.L_4462:
        /*0104*/ 	.word	0x00000008
.L_4463:


//--------------------- .nv.info._ZN10layer_norm13ln_bwd_kernelINS_13Kernel_traitsI6__halfffffjLj1024ELj1ELj4ELj1ELj16ENS_18Kernel_traits_baseILj1024ES2_ffffjLj128EEEEELb1ELb1ELb0ELb0EEEvNS_9BwdParamsE --------------------------
	.section	.nv.info._ZN10layer_norm13ln_bwd_kernelINS_13Kernel_traitsI6__halfffffjLj1024ELj1ELj4ELj1ELj16ENS_18Kernel_traits_baseILj1024ES2_ffffjLj128EEEEELb1ELb1ELb0ELb0EEEvNS_9BwdParamsE,"",@"SHT_CUDA_INFO"
	.sectionflags	@""
	.align	4


	//----- nvinfo : EIATTR_CUDA_API_VERSION
	.align		4
        /*0000*/ 	.byte	0x04, 0x37
        /*0002*/ 	.short	(.L_4465 - .L_4464)
.L_4464:
        /*0004*/ 	.word	0x00000082


	//----- nvinfo : EIATTR_KPARAM_INFO
	.align		4
.L_4465:
        /*0008*/ 	.byte	0x04, 0x17
        /*000a*/ 	.short	(.L_4467 - .L_4466)
.L_4466:
        /*000c*/ 	.word	0x00000000
        /*0010*/ 	.short	0x0000
        /*0012*/ 	.short	0x0000
        /*0014*/ 	.byte	0x00, 0xf0, 0xa1, 0x04


	//----- nvinfo : EIATTR_SPARSE_MMA_MASK
	.align		4
.L_4467:
        /*0018*/ 	.byte	0x03, 0x50
        /*001a*/ 	.short	0x0000


	//----- nvinfo : EIATTR_MAXREG_COUNT
	.align		4
        /*001c*/ 	.byte	0x03, 0x1b
        /*001e*/ 	.short	0x00ff


	//----- nvinfo : EIATTR_NUM_BARRIERS
	.align		4
        /*0020*/ 	.byte	0x02, 0x4c
        /*0022*/ 	.byte	0x01
	.zero		1


	//----- nvinfo : EIATTR_ANNOTATIONS
	.align		4
        /*0024*/ 	.byte	0x04, 0x55
        /*0026*/ 	.short	(.L_4469 - .L_4468)


	//   ....[0]....
.L_4468:
        /* <DEDUP_REMOVED lines=39> */


	//----- nvinfo : EIATTR_MERCURY_ISA_VERSION
	.align		4
.L_4469:
        /*0288*/ 	.byte	0x03, 0x5f
        /*028a*/ 	.short	0x0101


	//----- nvinfo : EIATTR_COOP_GROUP_MASK_REGIDS
	.align		4
        /*028c*/ 	.byte	0x04, 0x29
        /*028e*/ 	.short	(.L_4471 - .L_4470)


	//   ....[0]....
.L_4470:
        /*0290*/ 	.word	0xffffffff


	//   ....[1]....
        /*0294*/ 	.word	0xffffffff


	//   ....[2]....
        /*0298*/ 	.word	0xffffffff


	//   ....[3]....
        /*029c*/ 	.word	0xffffffff


	//   ....[4]....
        /*02a0*/ 	.word	0xffffffff


	//   ....[5]....
        /*02a4*/ 	.word	0xffffffff


	//   ....[6]....
        /*02a8*/ 	.word	0xffffffff


	//   ....[7]....
        /*02ac*/ 	.word	0xffffffff


	//   ....[8]....
        /*02b0*/ 	.word	0xffffffff


	//   ....[9]....
        /*02b4*/ 	.word	0xffffffff


	//   ....[10]....
        /*02b8*/ 	.word	0x050000a0


	//   ....[11]....
        /*02bc*/ 	.word	0x050000a0


	//   ....[12]....
        /*02c0*/ 	.word	0x050000a0


	//   ....[13]....
        /*02c4*/ 	.word	0x050000a0


	//   ....[14]....
        /*02c8*/ 	.word	0x050000a0


	//   ....[15]....
        /*02cc*/ 	.word	0x050000a0


	//   ....[16]....
        /*02d0*/ 	.word	0x050000a0


	//   ....[17]....
        /*02d4*/ 	.word	0x050000a0


	//   ....[18]....
        /*02d8*/ 	.word	0x050000a0


	//   ....[19]....
        /*02dc*/ 	.word	0x050000a0


	//----- nvinfo : EIATTR_COOP_GROUP_INSTR_OFFSETS
	.align		4
.L_4471:
        /*02e0*/ 	.byte	0x04, 0x28
        /*02e2*/ 	.short	(.L_4473 - .L_4472)


	//   ....[0]....
.L_4472:
        /*02e4*/ 	.word	0x00003040


	//   ....[1]....
        /*02e8*/ 	.word	0x00003060


	//   ....[2]....
        /*02ec*/ 	.word	0x00003080


	//   ....[3]....
        /*02f0*/ 	.word	0x000030a0


	//   ....[4]....
        /*02f4*/ 	.word	0x000030c0


	//   ....[5]....
        /*02f8*/ 	.word	0x000030e0


	//   ....[6]....
        /*02fc*/ 	.word	0x00003100


	//   ....[7]....
        /*0300*/ 	.word	0x00003120


	//   ....[8]....
        /*0304*/ 	.word	0x00003130


	//   ....[9]....
        /*0308*/ 	.word	0x00003150


	//   ....[10]....
        /*030c*/ 	.word	0x00006fe0


	//   ....[11]....
        /*0310*/ 	.word	0x00007070


	//   ....[12]....
        /*0314*/ 	.word	0x000070d0


	//   ....[13]....
        /*0318*/ 	.word	0x00007120


	//   ....[14]....
        /*031c*/ 	.word	0x00007180


	//   ....[15]....
        /*0320*/ 	.word	0x000071d0


	//   ....[16]....
        /*0324*/ 	.word	0x00007230


	//   ....[17]....
        /*0328*/ 	.word	0x00007280


	//   ....[18]....
        /*032c*/ 	.word	0x000072e0


	//   ....[19]....
        /*0330*/ 	.word	0x00007330


	//----- nvinfo : EIATTR_EXIT_INSTR_OFFSETS
	.align		4
.L_4473:
        /*0334*/ 	.byte	0x04, 0x1c
        /*0336*/ 	.short	(.L_4475 - .L_4474)


	//   ....[0]....
.L_4474:
        /*0338*/ 	.word	0x00006ef0


	//   ....[1]....
        /*033c*/ 	.word	0x00006f70


	//----- nvinfo : EIATTR_MAX_THREADS
	.align		4
.L_4475:
        /*0340*/ 	.byte	0x04, 0x05
        /*0342*/ 	.short	(.L_4477 - .L_4476)
.L_4476:
        /*0344*/ 	.word	0x00000080
        /*0348*/ 	.word	0x00000001
        /*034c*/ 	.word	0x00000001


	//----- nvinfo : EIATTR_CRS_STACK_SIZE
	.align		4
.L_4477:
        /*0350*/ 	.byte	0x04, 0x1e
        /*0352*/ 	.short	(.L_4479 - .L_4478)
.L_4478:
        /*0354*/ 	.word	0x00000000


	//----- nvinfo : EIATTR_CBANK_PARAM_SIZE
	.align		4
.L_4479:
        /*0358*/ 	.byte	0x03, 0x19
        /*035a*/ 	.short	0x0128


	//----- nvinfo : EIATTR_PARAM_CBANK
	.align		4
        /*035c*/ 	.byte	0x04, 0x0a
        /*035e*/ 	.short	(.L_4481 - .L_4480)
	.align		4
.L_4480:
        /*0360*/ 	.word	index@(.nv.constant0._ZN10layer_norm13ln_bwd_kernelINS_13Kernel_traitsI6__halfffffjLj1024ELj1ELj4ELj1ELj16ENS_18Kernel_traits_baseILj1024ES2_ffffjLj128EEEEELb1ELb1ELb0ELb0EEEvNS_9BwdParamsE)
        /*0364*/ 	.short	0x0210
        /*0366*/ 	.short	0x0128


	//----- nvinfo : EIATTR_SW_WAR
	.align		4
.L_4481:
        /*0368*/ 	.byte	0x04, 0x36
        /*036a*/ 	.short	(.L_4483 - .L_4482)
.L_4482:
        /*036c*/ 	.word	0x00000008
.L_4483:


//--------------------- .nv.info._ZN10layer_norm13ln_bwd_kernelINS_13Kernel_traitsI6__halfffffjLj1024ELj1ELj4ELj1ELj16ENS_18Kernel_traits_baseILj1024ES2_ffffjLj128EEEEELb1ELb1ELb0ELb1EEEvNS_9BwdParamsE --------------------------
	.section	.nv.info._ZN10layer_norm13ln_bwd_kernelINS_13Kernel_traitsI6__halfffffjLj1024ELj1ELj4ELj1ELj16ENS_18Kernel_traits_baseILj1024ES2_ffffjLj128EEEEELb1ELb1ELb0ELb1EEEvNS_9BwdParamsE,"",@"SHT_CUDA_INFO"
	.sectionflags	@""
	.align	4


	//----- nvinfo : EIATTR_CUDA_API_VERSION
	.align		4
        /*0000*/ 	.byte	0x04, 0x37
        /*0002*/ 	.short	(.L_4485 - .L_4484)
.L_4484:
        /*0004*/ 	.word	0x00000082


	//----- nvinfo : EIATTR_KPARAM_INFO
	.align		4
.L_4485:
        /*0008*/ 	.byte	0x04, 0x17
        /*000a*/ 	.short	(.L_4487 - .L_4486)
.L_4486:
        /*000c*/ 	.word	0x00000000
        /*0010*/ 	.short	0x0000
        /*0012*/ 	.short	0x0000
        /*0014*/ 	.byte	0x00, 0xf0, 0xa1, 0x04


	//----- nvinfo : EIATTR_SPARSE_MMA_MASK
	.align		4
.L_4487:
        /*0018*/ 	.byte	0x03, 0x50
        /*001a*/ 	.short	0x0000


	//----- nvinfo : EIATTR_MAXREG_COUNT
	.align		4
        /*001c*/ 	.byte	0x03, 0x1b
        /*001e*/ 	.short	0x00ff


	//----- nvinfo : EIATTR_NUM_BARRIERS
	.align		4
        /*0020*/ 	.byte	0x02, 0x4c
        /*0022*/ 	.byte	0x01
	.zero		1


	//----- nvinfo : EIATTR_ANNOTATIONS
	.align		4
        /*0024*/ 	.byte	0x04, 0x55
        /*0026*/ 	.short	(.L_4489 - .L_4488)


	//   ....[0]....
.L_4488:
        /* <DEDUP_REMOVED lines=52> */


	//----- nvinfo : EIATTR_MERCURY_ISA_VERSION
	.align		4
.L_4489:
        /*0358*/ 	.byte	0x03, 0x5f
        /*035a*/ 	.short	0x0101


	//----- nvinfo : EIATTR_COOP_GROUP_MASK_REGIDS
	.align		4
        /*035c*/ 	.byte	0x04, 0x29
        /*035e*/ 	.short	(.L_4491 - .L_4490)


	//   ....[0]....
.L_4490:
        /*0360*/ 	.word	0xffffffff


	//   ....[1]....
        /*0364*/ 	.word	0xffffffff


	//   ....[2]....
        /*0368*/ 	.word	0xffffffff


	//   ....[3]....
        /*036c*/ 	.word	0xffffffff


	//   ....[4]....
        /*0370*/ 	.word	0xffffffff


	//   ....[5]....
        /*0374*/ 	.word	0xffffffff


	//   ....[6]....
        /*0378*/ 	.word	0xffffffff


	//   ....[7]....
        /*037c*/ 	.word	0xffffffff


	//   ....[8]....
        /*0380*/ 	.word	0xffffffff


	//   ....[9]....
        /*0384*/ 	.word	0xffffffff


	//   ....[10]....
        /*0388*/ 	.word	0x05000050


	//   ....[11]....
        /*038c*/ 	.word	0x05000050


	//   ....[12]....
        /*0390*/ 	.word	0x05000050


	//   ....[13]....
        /*0394*/ 	.word	0x05000050


	//   ....[14]....
        /*0398*/ 	.word	0x05000050


	//   ....[15]....
        /*039c*/ 	.word	0x05000050


	//   ....[16]....
        /*03a0*/ 	.word	0x05000050


	//   ....[17]....
        /*03a4*/ 	.word	0x05000050


	//   ....[18]....
        /*03a8*/ 	.word	0x05000050


	//   ....[19]....
        /*03ac*/ 	.word	0x05000050


	//----- nvinfo : EIATTR_COOP_GROUP_INSTR_OFFSETS
	.align		4
.L_4491:
        /*03b0*/ 	.byte	0x04, 0x28
        /*03b2*/ 	.short	(.L_4493 - .L_4492)


	//   ....[0]....
.L_4492:
        /*03b4*/ 	.word	0x00002af0


	//   ....[1]....
        /*03b8*/ 	.word	0x00002b10


	//   ....[2]....
        /*03bc*/ 	.word	0x00002b30


	//   ....[3]....
        /*03c0*/ 	.word	0x00002b50


	//   ....[4]....
        /*03c4*/ 	.word	0x00002b70


	//   ....[5]....
        /*03c8*/ 	.word	0x00002b90


	//   ....[6]....
        /*03cc*/ 	.word	0x00002bb0


	//   ....[7]....
        /*03d0*/ 	.word	0x00002bd0


	//   ....[8]....
        /*03d4*/ 	.word	0x00002be0


	//   ....[9]....
        /*03d8*/ 	.word	0x00002c00


	//   ....[10]....
        /*03dc*/ 	.word	0x00006390


	//   ....[11]....
        /*03e0*/ 	.word	0x00006420


	//   ....[12]....
        /*03e4*/ 	.word	0x00006480


	//   ....[13]....
        /*03e8*/ 	.word	0x000064d0


	//   ....[14]....
        /*03ec*/ 	.word	0x00006530


	//   ....[15]....
        /*03f0*/ 	.word	0x00006580


	//   ....[16]....
        /*03f4*/ 	.word	0x000065e0


	//   ....[17]....
        /*03f8*/ 	.word	0x00006630


	//   ....[18]....
        /*03fc*/ 	.word	0x00006690


	//   ....[19]....
        /*0400*/ 	.word	0x000066e0


	//----- nvinfo : EIATTR_EXIT_INSTR_OFFSETS
	.align		4
.L_4493:
        /*0404*/ 	.byte	0x04, 0x1c
        /*0406*/ 	.short	(.L_4495 - .L_4494)


	//   ....[0]....
.L_4494:
        /*0408*/ 	.word	0x00006320


	//----- nvinfo : EIATTR_MAX_THREADS
	.align		4
.L_4495:
        /*040c*/ 	.byte	0x04, 0x05
        /*040e*/ 	.short	(.L_4497 - .L_4496)
.L_4496:
        /*0410*/ 	.word	0x00000080
        /*0414*/ 	.word	0x00000001
        /*0418*/ 	.word	0x00000001


	//----- nvinfo : EIATTR_CRS_STACK_SIZE
	.align		4
.L_4497:
        /*041c*/ 	.byte	0x04, 0x1e
        /*041e*/ 	.short	(.L_4499 - .L_4498)
.L_4498:
        /*0420*/ 	.word	0x00000000


	//----- nvinfo : EIATTR_CBANK_PARAM_SIZE
	.align		4
.L_4499:
        /*0424*/ 	.byte	0x03, 0x19
        /*0426*/ 	.short	0x0128


	//----- nvinfo : EIATTR_PARAM_CBANK
	.align		4
        /*0428*/ 	.byte	0x04, 0x0a
        /*042a*/ 	.short	(.L_4501 - .L_4500)
	.align		4
.L_4500:
        /*042c*/ 	.word	index@(.nv.constant0._ZN10layer_norm13ln_bwd_kernelINS_13Kernel_traitsI6__halfffffjLj1024ELj1ELj4ELj1ELj16ENS_18Kernel_traits_baseILj1024ES2_ffffjLj128EEEEELb1ELb1ELb0ELb1EEEvNS_9BwdParamsE)
        /*0430*/ 	.short	0x0210
        /*0432*/ 	.short	0x0128


	//----- nvinfo : EIATTR_SW_WAR
	.align		4
.L_4501:
        /*0434*/ 	.byte	0x04, 0x36
        /*0436*/ 	.short	(.L_4503 - .L_4502)
.L_4502:
        /*0438*/ 	.word	0x00000008
.L_4503:


//--------------------- .nv.info._ZN10layer_norm22ln_bwd_finalize_kernelINS_22Kernel_traits_finalizeILj1024E6__halfffffjLb1ELj1024ELj4ENS_18Kernel_traits_baseILj1024ES2_ffffjLj1024EEEEELb1ELb0EEEvNS_9BwdParamsE --------------------------
	.section	.nv.info._ZN10layer_norm22ln_bwd_finalize_kernelINS_22Kernel_traits_finalizeILj1024E6__halfffffjLb1ELj1024ELj4ENS_18Kernel_traits_baseILj1024ES2_ffffjLj1024EEEEELb1ELb0EEEvNS_9BwdParamsE,"",@"SHT_CUDA_INFO"
	.sectionflags	@""
	.align	4


	//----- nvinfo : EIATTR_CUDA_API_VERSION
	.align		4
        /*0000*/ 	.byte	0x04, 0x37
        /*0002*/ 	.short	(.L_4505 - .L_4504)
.L_4504:
        /*0004*/ 	.word	0x00000082


	//----- nvinfo : EIATTR_KPARAM_INFO
	.align		4
.L_4505:
        /*0008*/ 	.byte	0x04, 0x17
        /*000a*/ 	.short	(.L_4507 - .L_4506)
.L_4506:
        /*000c*/ 	.word	0x00000000
        /*0010*/ 	.short	0x0000
        /*0012*/ 	.short	0x0000
        /*0014*/ 	.byte	0x00, 0xf0, 0xa1, 0x04


	//----- nvinfo : EIATTR_SPARSE_MMA_MASK
	.align		4
.L_4507:
        /*0018*/ 	.byte	0x03, 0x50
        /*001a*/ 	.short	0x0000


	//----- nvinfo : EIATTR_MAXREG_COUNT
	.align		4
        /*001c*/ 	.byte	0x03, 0x1b
        /*001e*/ 	.short	0x0040


	//----- nvinfo : EIATTR_NUM_BARRIERS
	.align		4
        /*0020*/ 	.byte	0x02, 0x4c
        /*0022*/ 	.byte	0x01
	.zero		1


	//----- nvinfo : EIATTR_MERCURY_ISA_VERSION
	.align		4
        /*0024*/ 	.byte	0x03, 0x5f
        /*0026*/ 	.short	0x0101


	//----- nvinfo : EIATTR_COOP_GROUP_MASK_REGIDS
	.align		4
        /*0028*/ 	.byte	0x04, 0x29
        /*002a*/ 	.short	(.L_4509 - .L_4508)


	//   ....[0]....
.L_4508:
        /*002c*/ 	.word	0xffffffff


	//   ....[1]....
        /*0030*/ 	.word	0xffffffff


	//   ....[2]....
        /*0034*/ 	.word	0xffffffff


	//   ....[3]....
        /*0038*/ 	.word	0xffffffff


	//   ....[4]....
        /*003c*/ 	.word	0xffffffff


	//   ....[5]....
        /*0040*/ 	.word	0xffffffff


	//   ....[6]....
        /*0044*/ 	.word	0xffffffff


	//   ....[7]....
        /*0048*/ 	.word	0xffffffff


	//   ....[8]....
        /*004c*/ 	.word	0xffffffff


	//   ....[9]....
        /*0050*/ 	.word	0xffffffff


	//   ....[10]....
        /*0054*/ 	.word	0xffffffff


	//   ....[11]....
        /*0058*/ 	.word	0xffffffff


	//   ....[12]....
        /*005c*/ 	.word	0xffffffff


	//   ....[13]....
        /*0060*/ 	.word	0xffffffff


	//   ....[14]....
        /*0064*/ 	.word	0xffffffff


	//   ....[15]....
        /*0068*/ 	.word	0x05000014


	//   ....[16]....
        /*006c*/ 	.word	0x05000014


	//   ....[17]....
        /*0070*/ 	.word	0x05000014


	//   ....[18]....
        /*0074*/ 	.word	0x05000014


	//   ....[19]....
        /*0078*/ 	.word	0x05000014


	//   ....[20]....
        /*007c*/ 	.word	0x05000014


	//   ....[21]....
        /*0080*/ 	.word	0x05000014


	//   ....[22]....
        /*0084*/ 	.word	0x05000014


	//   ....[23]....
        /*0088*/ 	.word	0x05000014


	//   ....[24]....
        /*008c*/ 	.word	0x05000014


	//   ....[25]....
        /*0090*/ 	.word	0x05000014


	//   ....[26]....
        /*0094*/ 	.word	0x05000014


	//   ....[27]....
        /*0098*/ 	.word	0x05000014


	//   ....[28]....
        /*009c*/ 	.word	0x05000014


	//   ....[29]....
        /*00a0*/ 	.word	0x05000014


	//----- nvinfo : EIATTR_COOP_GROUP_INSTR_OFFSETS
	.align		4
.L_4509:
        /*00a4*/ 	.byte	0x04, 0x28
        /*00a6*/ 	.short	(.L_4511 - .L_4510)


	//   ....[0]....
.L_4510:
        /*00a8*/ 	.word	0x00000ad0


	//   ....[1]....
        /*00ac*/ 	.word	0x00000ae0


	//   ....[2]....
        /*00b0*/ 	.word	0x00000af0


	//   ....[3]....
        /*00b4*/ 	.word	0x00000b20


	//   ....[4]....
        /*00b8*/ 	.word	0x00000b40


	//   ....[5]....
        /*00bc*/ 	.word	0x00000b50


	//   ....[6]....
        /*00c0*/ 	.word	0x00000b90


	//   ....[7]....
        /*00c4*/ 	.word	0x00000ba0


	//   ....[8]....
        /*00c8*/ 	.word	0x00000bb0


	//   ....[9]....
        /*00cc*/ 	.word	0x00000be0


	//   ....[10]....
        /*00d0*/ 	.word	0x00000c00


	//   ....[11]....
        /*00d4*/ 	.word	0x00000c10


	//   ....[12]....
        /*00d8*/ 	.word	0x00000c40


	//   ....[13]....
        /*00dc*/ 	.word	0x00000c60


	//   ....[14]....
        /*00e0*/ 	.word	0x00000c70


	//   ....[15]....
        /*00e4*/ 	.word	0x00000f20


	//   ....[16]....
        /*00e8*/ 	.word	0x00000f90


	//   ....[17]....
        /*00ec*/ 	.word	0x00001000


	//   ....[18]....
        /*00f0*/ 	.word	0x00001070


	//   ....[19]....
        /*00f4*/ 	.word	0x000010e0


	//   ....[20]....
        /*00f8*/ 	.word	0x00001140


	//   ....[21]....
        /*00fc*/ 	.word	0x000011b0


	//   ....[22]....
        /*0100*/ 	.word	0x00001220


	//   ....[23]....
        /*0104*/ 	.word	0x00001290


	//   ....[24]....
        /*0108*/ 	.word	0x00001300


	//   ....[25]....
        /*010c*/ 	.word	0x00001360


	//   ....[26]....
        /*0110*/ 	.word	0x000013d0


	//   ....[27]....
        /*0114*/ 	.word	0x00001440


	//   ....[28]....
        /*0118*/ 	.word	0x000014b0


	//   ....[29]....
        /*011c*/ 	.word	0x00001520


	//----- nvinfo : EIATTR_EXIT_INSTR_OFFSETS
	.align		4
.L_4511:
        /*0120*/ 	.byte	0x04, 0x1c
        /*0122*/ 	.short	(.L_4513 - .L_4512)


	//   ....[0]....
.L_4512:
        /*0124*/ 	.word	0x00000070


	//   ....[1]....
        /*0128*/ 	.word	0x00000ec0


	//----- nvinfo : EIATTR_MAX_THREADS
	.align		4
.L_4513:
        /*012c*/ 	.byte	0x04, 0x05
        /*012e*/ 	.short	(.L_4515 - .L_4514)
.L_4514:
        /*0130*/ 	.word	0x00000400
        /*0134*/ 	.word	0x00000001
        /*0138*/ 	.word	0x00000001


	//----- nvinfo : EIATTR_CRS_STACK_SIZE
	.align		4
.L_4515:
        /*013c*/ 	.byte	0x04, 0x1e
        /*013e*/ 	.short	(.L_4517 - .L_4516)
.L_4516:
        /*0140*/ 	.word	0x00000000


	//----- nvinfo : EIATTR_CBANK_PARAM_SIZE
	.align		4
.L_4517:
        /*0144*/ 	.byte	0x03, 0x19
        /*0146*/ 	.short	0x0128


	//----- nvinfo : EIATTR_PARAM_CBANK
	.align		4
        /*0148*/ 	.byte	0x04, 0x0a
        /*014a*/ 	.short	(.L_4519 - .L_4518)
	.align		4
.L_4518:
        /*014c*/ 	.word	index@(.nv.constant0._ZN10layer_norm22ln_bwd_finalize_kernelINS_22Kernel_traits_finalizeILj1024E6__halfffffjLb1ELj1024ELj4ENS_18Kernel_traits_baseILj1024ES2_ffffjLj1024EEEEELb1ELb0EEEvNS_9BwdParamsE)
        /*0150*/ 	.short	0x0210
        /*0152*/ 	.short	0x0128


	//----- nvinfo : EIATTR_SW_WAR
	.align		4
.L_4519:
        /*0154*/ 	.byte	0x04, 0x36
        /*0156*/ 	.short	(.L_4521 - .L_4520)
.L_4520:
        /*0158*/ 	.word	0x00000008
.L_4521:


//--------------------- .nv.info._ZN10layer_norm13ln_bwd_kernelINS_13Kernel_traitsI6__halfffffjLj1024ELj1ELj4ELj1ELj16ENS_18Kernel_traits_baseILj1024ES2_ffffjLj128EEEEELb1ELb1ELb1ELb0EEEvNS_9BwdParamsE --------------------------
	.section	.nv.info._ZN10layer_norm13ln_bwd_kernelINS_13Kernel_traitsI6__halfffffjLj1024ELj1ELj4ELj1ELj16ENS_18Kernel_traits_baseILj1024ES2_ffffjLj128EEEEELb1ELb1ELb1ELb0EEEvNS_9BwdParamsE,"",@"SHT_CUDA_INFO"
	.sectionflags	@""
	.align	4


	//----- nvinfo : EIATTR_CUDA_API_VERSION
	.align		4
        /*0000*/ 	.byte	0x04, 0x37
        /*0002*/ 	.short	(.L_4523 - .L_4522)
.L_4522:
        /*0004*/ 	.word	0x00000082


	//----- nvinfo : EIATTR_KPARAM_INFO
	.align		4
.L_4523:
        /*0008*/ 	.byte	0x04, 0x17
        /*000a*/ 	.short	(.L_4525 - .L_4524)
.L_4524:
        /*000c*/ 	.word	0x00000000
        /*0010*/ 	.short	0x0000
        /*0012*/ 	.short	0x0000
        /*0014*/ 	.byte	0x00, 0xf0, 0xa1, 0x04


	//----- nvinfo : EIATTR_SPARSE_MMA_MASK
	.align		4
.L_4525:
        /*0018*/ 	.byte	0x03, 0x50
        /*001a*/ 	.short	0x0000


	//----- nvinfo : EIATTR_MAXREG_COUNT
	.align		4
        /*001c*/ 	.byte	0x03, 0x1b
        /*001e*/ 	.short	0x00ff


	//----- nvinfo : EIATTR_NUM_BARRIERS
	.align		4
        /*0020*/ 	.byte	0x02, 0x4c
        /*0022*/ 	.byte	0x01
	.zero		1


	//----- nvinfo : EIATTR_ANNOTATIONS
	.align		4
        /*0024*/ 	.byte	0x04, 0x55
        /*0026*/ 	.short	(.L_4527 - .L_4526)


	//   ....[0]....
.L_4526:
        /* <DEDUP_REMOVED lines=48> */


	//----- nvinfo : EIATTR_MERCURY_ISA_VERSION
	.align		4
.L_4527:
        /*0318*/ 	.byte	0x03, 0x5f
        /*031a*/ 	.short	0x0101


	//----- nvinfo : EIATTR_COOP_GROUP_MASK_REGIDS
	.align		4
        /*031c*/ 	.byte	0x04, 0x29
        /*031e*/ 	.short	(.L_4529 - .L_4528)


	//   ....[0]....
.L_4528:
        /*0320*/ 	.word	0xffffffff


	//   ....[1]....
        /*0324*/ 	.word	0xffffffff


	//   ....[2]....
        /*0328*/ 	.word	0xffffffff


	//   ....[3]....
        /*032c*/ 	.word	0xffffffff


	//   ....[4]....
        /*0330*/ 	.word	0xffffffff


	//   ....[5]....
        /*0334*/ 	.word	0xffffffff


	//   ....[6]....
        /*0338*/ 	.word	0xffffffff


	//   ....[7]....
        /*033c*/ 	.word	0xffffffff


	//   ....[8]....
        /*0340*/ 	.word	0xffffffff


	//   ....[9]....
        /*0344*/ 	.word	0xffffffff


	//   ....[10]....
        /*0348*/ 	.word	0x050000a8


	//   ....[11]....
        /*034c*/ 	.word	0x050000a8


	//   ....[12]....
        /*0350*/ 	.word	0x050000a8


	//   ....[13]....
        /*0354*/ 	.word	0x050000a8


	//   ....[14]....
        /*0358*/ 	.word	0x050000a8


	//   ....[15]....
        /*035c*/ 	.word	0x050000a8


	//   ....[16]....
        /*0360*/ 	.word	0x050000a8


	//   ....[17]....
        /*0364*/ 	.word	0x050000a8


	//   ....[18]....
        /*0368*/ 	.word	0x050000a8


	//   ....[19]....
        /*036c*/ 	.word	0x050000a8


	//----- nvinfo : EIATTR_COOP_GROUP_INSTR_OFFSETS
	.align		4
.L_4529:
        /*0370*/ 	.byte	0x04, 0x28
        /*0372*/ 	.short	(.L_4531 - .L_4530)


	//   ....[0]....
.L_4530:
        /*0374*/ 	.word	0x000038c0


	//   ....[1]....
        /*0378*/ 	.word	0x000038e0


	//   ....[2]....
        /*037c*/ 	.word	0x00003900


	//   ....[3]....
        /*0380*/ 	.word	0x00003920


	//   ....[4]....
        /*0384*/ 	.word	0x00003940


	//   ....[5]....
        /*0388*/ 	.word	0x00003960


	//   ....[6]....
        /*038c*/ 	.word	0x00003980


	//   ....[7]....
        /*0390*/ 	.word	0x000039a0


	//   ....[8]....
        /*0394*/ 	.word	0x000039b0


	//   ....[9]....
        /*0398*/ 	.word	0x000039d0


	//   ....[10]....
        /*039c*/ 	.word	0x00009230


	//   ....[11]....
        /*03a0*/ 	.word	0x000092c0


	//   ....[12]....
        /*03a4*/ 	.word	0x00009320


	//   ....[13]....
        /*03a8*/ 	.word	0x00009370


	//   ....[14]....
        /*03ac*/ 	.word	0x000093d0


	//   ....[15]....
        /*03b0*/ 	.word	0x00009420


	//   ....[16]....
        /*03b4*/ 	.word	0x00009480


	//   ....[17]....
        /*03b8*/ 	.word	0x000094d0


	//   ....[18]....
        /*03bc*/ 	.word	0x00009530


	//   ....[19]....
        /*03c0*/ 	.word	0x00009580


	//----- nvinfo : EIATTR_EXIT_INSTR_OFFSETS
	.align		4
.L_4531:
        /*03c4*/ 	.byte	0x04, 0x1c
        /*03c6*/ 	.short	(.L_4533 - .L_4532)


	//   ....[0]....
.L_4532:
        /*03c8*/ 	.word	0x00009140


	//   ....[1]....
        /*03cc*/ 	.word	0x000091c0


	//----- nvinfo : EIATTR_MAX_THREADS
	.align		4
.L_4533:
        /*03d0*/ 	.byte	0x04, 0x05
        /*03d2*/ 	.short	(.L_4535 - .L_4534)
.L_4534:
        /*03d4*/ 	.word	0x00000080
        /*03d8*/ 	.word	0x00000001
        /*03dc*/ 	.word	0x00000001


	//----- nvinfo : EIATTR_CRS_STACK_SIZE
	.align		4
.L_4535:
        /*03e0*/ 	.byte	0x04, 0x1e
        /*03e2*/ 	.short	(.L_4537 - .L_4536)
.L_4536:
        /*03e4*/ 	.word	0x00000000


	//----- nvinfo : EIATTR_CBANK_PARAM_SIZE
	.align		4
.L_4537:
        /*03e8*/ 	.byte	0x03, 0x19
        /*03ea*/ 	.short	0x0128


	//----- nvinfo : EIATTR_PARAM_CBANK
	.align		4
        /*03ec*/ 	.byte	0x04, 0x0a
        /*03ee*/ 	.short	(.L_4539 - .L_4538)
	.align		4
.L_4538:
        /*03f0*/ 	.word	index@(.nv.constant0._ZN10layer_norm13ln_bwd_kernelINS_13Kernel_traitsI6__halfffffjLj1024ELj1ELj4ELj1ELj16ENS_18Kernel_traits_baseILj1024ES2_ffffjLj128EEEEELb1ELb1ELb1ELb0EEEvNS_9BwdParamsE)
        /*03f4*/ 	.short	0x0210
        /*03f6*/ 	.short	0x0128


	//----- nvinfo : EIATTR_SW_WAR
	.align		4
.L_4539:
        /*03f8*/ 	.byte	0x04, 0x36
        /*03fa*/ 	.short	(.L_4541 - .L_4540)
.L_4540:
        /*03fc*/ 	.word	0x00000008
.L_4541:


//--------------------- .nv.info._ZN10layer_norm22ln_bwd_finalize_kernelINS_22Kernel_traits_finalizeILj1024E6__halfffffjLb1ELj1024ELj4ENS_18Kernel_traits_baseILj1024ES2_ffffjLj1024EEEEELb1ELb1EEEvNS_9BwdParamsE --------------------------
	.section	.nv.info._ZN10layer_norm22ln_bwd_finalize_kernelINS_22Kernel_traits_finalizeILj1024E6__halfffffjLb1ELj1024ELj4ENS_18Kernel_traits_baseILj1024ES2_ffffjLj1024EEEEELb1ELb1EEEvNS_9BwdParamsE,"",@"SHT_CUDA_INFO"
	.sectionflags	@""
	.align	4


	//----- nvinfo : EIATTR_CUDA_API_VERSION
	.align		4
        /*0000*/ 	.byte	0x04, 0x37
        /*0002*/ 	.short	(.L_4543 - .L_4542)
.L_4542:
        /*0004*/ 	.word	0x00000082


	//----- nvinfo : EIATTR_KPARAM_INFO
	.align		4
.L_4543:
        /*0008*/ 	.byte	0x04, 0x17
        /*000a*/ 	.short	(.L_4545 - .L_4544)
.L_4544:
        /*000c*/ 	.word	0x00000000
        /*0010*/ 	.short	0x0000
        /*0012*/ 	.short	0x0000
        /*0014*/ 	.byte	0x00, 0xf0, 0xa1, 0x04


	//----- nvinfo : EIATTR_SPARSE_MMA_MASK
	.align		4
.L_4545:
        /*0018*/ 	.byte	0x03, 0x50
        /*001a*/ 	.short	0x0000


	//----- nvinfo : EIATTR_MAXREG_COUNT
	.align		4
        /*001c*/ 	.byte	0x03, 0x1b
        /*001e*/ 	.short	0x0040


	//----- nvinfo : EIATTR_NUM_BARRIERS
	.align		4
        /*0020*/ 	.byte	0x02, 0x4c
        /*0022*/ 	.byte	0x01
	.zero		1


	//----- nvinfo : EIATTR_MERCURY_ISA_VERSION
	.align		4
        /*0024*/ 	.byte	0x03, 0x5f
        /*0026*/ 	.short	0x0101


	//----- nvinfo : EIATTR_COOP_GROUP_MASK_REGIDS
	.align		4
        /*0028*/ 	.byte	0x04, 0x29
        /*002a*/ 	.short	(.L_4547 - .L_4546)


	//   ....[0]....
.L_4546:
        /*002c*/ 	.word	0xffffffff


	//   ....[1]....
        /*0030*/ 	.word	0xffffffff


	//   ....[2]....
        /*0034*/ 	.word	0xffffffff


	//   ....[3]....
        /*0038*/ 	.word	0xffffffff


	//   ....[4]....
        /*003c*/ 	.word	0xffffffff


	//   ....[5]....
        /*0040*/ 	.word	0xffffffff


	//   ....[6]....
        /*0044*/ 	.word	0xffffffff


	//   ....[7]....
        /*0048*/ 	.word	0xffffffff


	//   ....[8]....
        /*004c*/ 	.word	0xffffffff


	//   ....[9]....
        /*0050*/ 	.word	0xffffffff


	//   ....[10]....
        /*0054*/ 	.word	0xffffffff


	//   ....[11]....
        /*0058*/ 	.word	0xffffffff


	//   ....[12]....
        /*005c*/ 	.word	0xffffffff


	//   ....[13]....
        /*0060*/ 	.word	0xffffffff


	//   ....[14]....
        /*0064*/ 	.word	0xffffffff


	//   ....[15]....
        /*0068*/ 	.word	0x05000014


	//   ....[16]....
        /*006c*/ 	.word	0x05000014


	//   ....[17]....
        /*0070*/ 	.word	0x05000014


	//   ....[18]....
        /*0074*/ 	.word	0x05000014


	//   ....[19]....
        /*0078*/ 	.word	0x05000014


	//   ....[20]....
        /*007c*/ 	.word	0x05000014


	//   ....[21]....
        /*0080*/ 	.word	0x05000014


	//   ....[22]....
        /*0084*/ 	.word	0x05000014


	//   ....[23]....
        /*0088*/ 	.word	0x05000014


	//   ....[24]....
        /*008c*/ 	.word	0x05000014


	//   ....[25]....
        /*0090*/ 	.word	0x05000014


	//   ....[26]....
        /*0094*/ 	.word	0x05000014


	//   ....[27]....
        /*0098*/ 	.word	0x05000014


	//   ....[28]....
        /*009c*/ 	.word	0x05000014


	//   ....[29]....
        /*00a0*/ 	.word	0x05000014


	//----- nvinfo : EIATTR_COOP_GROUP_INSTR_OFFSETS
	.align		4
.L_4547:
        /*00a4*/ 	.byte	0x04, 0x28
        /*00a6*/ 	.short	(.L_4549 - .L_4548)


	//   ....[0]....
.L_4548:
        /*00a8*/ 	.word	0x00000ab0


	//   ....[1]....
        /*00ac*/ 	.word	0x00000ac0


	//   ....[2]....
        /*00b0*/ 	.word	0x00000ad0


	//   ....[3]....
        /*00b4*/ 	.word	0x00000b00


	//   ....[4]....
        /*00b8*/ 	.word	0x00000b20


	//   ....[5]....
        /*00bc*/ 	.word	0x00000b30


	//   ....[6]....
        /*00c0*/ 	.word	0x00000b60


	//   ....[7]....
        /*00c4*/ 	.word	0x00000b80


	//   ....[8]....
        /*00c8*/ 	.word	0x00000b90


	//   ....[9]....
        /*00cc*/ 	.word	0x00000bc0


	//   ....[10]....
        /*00d0*/ 	.word	0x00000be0


	//   ....[11]....
        /*00d4*/ 	.word	0x00000bf0


	//   ....[12]....
        /*00d8*/ 	.word	0x00000c20


	//   ....[13]....
        /*00dc*/ 	.word	0x00000c40


	//   ....[14]....
        /*00e0*/ 	.word	0x00000c50


	//   ....[15]....
        /*00e4*/ 	.word	0x00000ee0


	//   ....[16]....
        /*00e8*/ 	.word	0x00000f50


	//   ....[17]....
        /*00ec*/ 	.word	0x00000fc0


	//   ....[18]....
        /*00f0*/ 	.word	0x00001030


	//   ....[19]....
        /*00f4*/ 	.word	0x000010a0


	//   ....[20]....
        /*00f8*/ 	.word	0x00001100


	//   ....[21]....
        /*00fc*/ 	.word	0x00001170


	//   ....[22]....
        /*0100*/ 	.word	0x000011e0


	//   ....[23]....
        /*0104*/ 	.word	0x00001250


	//   ....[24]....
        /*0108*/ 	.word	0x000012c0


	//   ....[25]....
        /*010c*/ 	.word	0x00001320


	//   ....[26]....
        /*0110*/ 	.word	0x00001390


	//   ....[27]....
        /*0114*/ 	.word	0x00001400


	//   ....[28]....
        /*0118*/ 	.word	0x00001470


	//   ....[29]....
        /*011c*/ 	.word	0x000014e0


	//----- nvinfo : EIATTR_EXIT_INSTR_OFFSETS
	.align		4
.L_4549:
        /*0120*/ 	.byte	0x04, 0x1c
        /*0122*/ 	.short	(.L_4551 - .L_4550)


	//   ....[0]....
.L_4550:
        /*0124*/ 	.word	0x00000070


	//   ....[1]....
        /*0128*/ 	.word	0x00000e80


	//----- nvinfo : EIATTR_MAX_THREADS
	.align		4
.L_4551:
        /*012c*/ 	.byte	0x04, 0x05
        /*012e*/ 	.short	(.L_4553 - .L_4552)
.L_4552:
        /*0130*/ 	.word	0x00000400
        /*0134*/ 	.word	0x00000001
        /*0138*/ 	.word	0x00000001


	//----- nvinfo : EIATTR_CRS_STACK_SIZE
	.align		4
.L_4553:
        /*013c*/ 	.byte	0x04, 0x1e
        /*013e*/ 	.short	(.L_4555 - .L_4554)
.L_4554:
        /*0140*/ 	.word	0x00000000


	//----- nvinfo : EIATTR_CBANK_PARAM_SIZE
	.align		4
.L_4555:
        /*0144*/ 	.byte	0x03, 0x19
        /*0146*/ 	.short	0x0128


	//----- nvinfo : EIATTR_PARAM_CBANK
	.align		4
        /*0148*/ 	.byte	0x04, 0x0a
        /*014a*/ 	.short	(.L_4557 - .L_4556)
	.align		4
.L_4556:
        /*014c*/ 	.word	index@(.nv.constant0._ZN10layer_norm22ln_bwd_finalize_kernelINS_22Kernel_traits_finalizeILj1024E6__halfffffjLb1ELj1024ELj4ENS_18Kernel_traits_baseILj1024ES2_ffffjLj1024EEEEELb1ELb1EEEvNS_9BwdParamsE)
        /*0150*/ 	.short	0x0210
        /*0152*/ 	.short	0x0128


	//----- nvinfo : EIATTR_SW_WAR
	.align		4
.L_4557:
        /*0154*/ 	.byte	0x04, 0x36
        /*0156*/ 	.short	(.L_4559 - .L_4558)
.L_4558:
        /*0158*/ 	.word	0x00000008
.L_4559:


//--------------------- .nv.info._ZN10layer_norm13ln_bwd_kernelINS_13Kernel_traitsI6__halfffffjLj1024ELj1ELj4ELj1ELj16ENS_18Kernel_traits_baseILj1024ES2_ffffjLj128EEEEELb1ELb1ELb1ELb1EEEvNS_9BwdParamsE --------------------------
	.section	.nv.info._ZN10layer_norm13ln_bwd_kernelINS_13Kernel_traitsI6__halfffffjLj1024ELj1ELj4ELj1ELj16ENS_18Kernel_traits_baseILj1024ES2_ffffjLj128EEEEELb1ELb1ELb1ELb1EEEvNS_9BwdParamsE,"",@"SHT_CUDA_INFO"
	.sectionflags	@""
	.align	4


	//----- nvinfo : EIATTR_CUDA_API_VERSION
	.align		4
        /*0000*/ 	.byte	0x04, 0x37
        /*0002*/ 	.short	(.L_4561 - .L_4560)
.L_4560:
        /*0004*/ 	.word	0x00000082


	//----- nvinfo : EIATTR_KPARAM_INFO
	.align		4
.L_4561:
        /*0008*/ 	.byte	0x04, 0x17
        /*000a*/ 	.short	(.L_4563 - .L_4562)
.L_4562:
        /*000c*/ 	.word	0x00000000
        /*0010*/ 	.short	0x0000
        /*0012*/ 	.short	0x0000
        /*0014*/ 	.byte	0x00, 0xf0, 0xa1, 0x04


	//----- nvinfo : EIATTR_SPARSE_MMA_MASK
	.align		4
.L_4563:
        /*0018*/ 	.byte	0x03, 0x50
        /*001a*/ 	.short	0x0000


	//----- nvinfo : EIATTR_MAXREG_COUNT
	.align		4
        /*001c*/ 	.byte	0x03, 0x1b
        /*001e*/ 	.short	0x00ff


	//----- nvinfo : EIATTR_NUM_BARRIERS
	.align		4
        /*0020*/ 	.byte	0x02, 0x4c
        /*0022*/ 	.byte	0x01
	.zero		1


	//----- nvinfo : EIATTR_ANNOTATIONS
	.align		4
        /*0024*/ 	.byte	0x04, 0x55
        /*0026*/ 	.short	(.L_4565 - .L_4564)


	//   ....[0]....
.L_4564:
        /* <DEDUP_REMOVED lines=52> */


	//----- nvinfo : EIATTR_MERCURY_ISA_VERSION
	.align		4
.L_4565:
        /*0358*/ 	.byte	0x03, 0x5f
        /*035a*/ 	.short	0x0101


	//----- nvinfo : EIATTR_COOP_GROUP_MASK_REGIDS
	.align		4
        /*035c*/ 	.byte	0x04, 0x29
        /*035e*/ 	.short	(.L_4567 - .L_4566)


	//   ....[0]....
.L_4566:
        /*0360*/ 	.word	0xffffffff


	//   ....[1]....
        /*0364*/ 	.word	0xffffffff


	//   ....[2]....
        /*0368*/ 	.word	0xffffffff


	//   ....[3]....
        /*036c*/ 	.word	0xffffffff


	//   ....[4]....
        /*0370*/ 	.word	0xffffffff


	//   ....[5]....
        /*0374*/ 	.word	0xffffffff


	//   ....[6]....
        /*0378*/ 	.word	0xffffffff


	//   ....[7]....
        /*037c*/ 	.word	0xffffffff


	//   ....[8]....
        /*0380*/ 	.word	0xffffffff


	//   ....[9]....
        /*0384*/ 	.word	0xffffffff


	//   ....[10]....
        /*0388*/ 	.word	0x050000a4


	//   ....[11]....
        /*038c*/ 	.word	0x050000a4


	//   ....[12]....
        /*0390*/ 	.word	0x050000a4


	//   ....[13]....
        /*0394*/ 	.word	0x050000a4


	//   ....[14]....
        /*0398*/ 	.word	0x050000a4


	//   ....[15]....
        /*039c*/ 	.word	0x050000a4


	//   ....[16]....
        /*03a0*/ 	.word	0x050000a4


	//   ....[17]....
        /*03a4*/ 	.word	0x050000a4


	//   ....[18]....
        /*03a8*/ 	.word	0x050000a4


	//   ....[19]....
        /*03ac*/ 	.word	0x050000a4


	//----- nvinfo : EIATTR_COOP_GROUP_INSTR_OFFSETS
	.align		4
.L_4567:
        /*03b0*/ 	.byte	0x04, 0x28
        /*03b2*/ 	.short	(.L_4569 - .L_4568)


	//   ....[0]....
.L_4568:
        /*03b4*/ 	.word	0x00002d40


	//   ....[1]....
        /*03b8*/ 	.word	0x00002d60


	//   ....[2]....
        /*03bc*/ 	.word	0x00002d80


	//   ....[3]....
        /*03c0*/ 	.word	0x00002da0


	//   ....[4]....
        /*03c4*/ 	.word	0x00002dc0


	//   ....[5]....
        /*03c8*/ 	.word	0x00002de0


	//   ....[6]....
        /*03cc*/ 	.word	0x00002e00


	//   ....[7]....
        /*03d0*/ 	.word	0x00002e20


	//   ....[8]....
        /*03d4*/ 	.word	0x00002e30


	//   ....[9]....
        /*03d8*/ 	.word	0x00002e50


	//   ....[10]....
        /*03dc*/ 	.word	0x00007920


	//   ....[11]....
        /*03e0*/ 	.word	0x000079b0


	//   ....[12]....
        /*03e4*/ 	.word	0x00007a10


	//   ....[13]....
        /*03e8*/ 	.word	0x00007a60


	//   ....[14]....
        /*03ec*/ 	.word	0x00007ac0


	//   ....[15]....
        /*03f0*/ 	.word	0x00007b10


	//   ....[16]....
        /*03f4*/ 	.word	0x00007b70


	//   ....[17]....
        /*03f8*/ 	.word	0x00007bc0


	//   ....[18]....
        /*03fc*/ 	.word	0x00007c20


	//   ....[19]....
        /*0400*/ 	.word	0x00007c70


	//----- nvinfo : EIATTR_EXIT_INSTR_OFFSETS
	.align		4
.L_4569:
        /*0404*/ 	.byte	0x04, 0x1c
        /*0406*/ 	.short	(.L_4571 - .L_4570)


	//   ....[0]....
.L_4570:
        /*0408*/ 	.word	0x000078b0


	//----- nvinfo : EIATTR_MAX_THREADS
	.align		4
.L_4571:
        /*040c*/ 	.byte	0x04, 0x05
        /*040e*/ 	.short	(.L_4573 - .L_4572)
.L_4572:
        /*0410*/ 	.word	0x00000080
        /*0414*/ 	.word	0x00000001
        /*0418*/ 	.word	0x00000001


	//----- nvinfo : EIATTR_CRS_STACK_SIZE
	.align		4
.L_4573:
        /*041c*/ 	.byte	0x04, 0x1e
        /*041e*/ 	.short	(.L_4575 - .L_4574)
.L_4574:
        /*0420*/ 	.word	0x00000000


	//----- nvinfo : EIATTR_CBANK_PARAM_SIZE
	.align		4
.L_4575:
        /*0424*/ 	.byte	0x03, 0x19
        /*0426*/ 	.short	0x0128


	//----- nvinfo : EIATTR_PARAM_CBANK
	.align		4
        /*0428*/ 	.byte	0x04, 0x0a
        /*042a*/ 	.short	(.L_4577 - .L_4576)
	.align		4
.L_4576:
        /*042c*/ 	.word	index@(.nv.constant0._ZN10layer_norm13ln_bwd_kernelINS_13Kernel_traitsI6__halfffffjLj1024ELj1ELj4ELj1ELj16ENS_18Kernel_traits_baseILj1024ES2_ffffjLj128EEEEELb1ELb1ELb1ELb1EEEvNS_9BwdParamsE)
        /*0430*/ 	.short	0x0210
        /*0432*/ 	.short	0x0128


	//----- nvinfo : EIATTR_SW_WAR
	.align		4
.L_4577:
        /*0434*/ 	.byte	0x04, 0x36
        /*0436*/ 	.short	(.L_4579 - .L_4578)
.L_4578:
        /*0438*/ 	.word	0x00000008
.L_4579:


//--------------------- .nv.info._ZN10layer_norm13ln_bwd_kernelINS_13Kernel_traitsIfffffjLj1024ELj1ELj4ELj1ELj16ENS_18Kernel_traits_baseILj1024EfffffjLj128EEEEELb0ELb0ELb0ELb0EEEvNS_9BwdParamsE --------------------------
	.section	.nv.info._ZN10layer_norm13ln_bwd_kernelINS_13Kernel_traitsIfffffjLj1024ELj1ELj4ELj1ELj16ENS_18Kernel_traits_baseILj1024EfffffjLj128EEEEELb0ELb0ELb0ELb0EEEvNS_9BwdParamsE,"",@"SHT_CUDA_INFO"
	.sectionflags	@""
	.align	4


	//----- nvinfo : EIATTR_CUDA_API_VERSION
	.align		4
        /*0000*/ 	.byte	0x04, 0x37
        /*0002*/ 	.short	(.L_4581 - .L_4580)
.L_4580:
        /*0004*/ 	.word	0x00000082


	//----- nvinfo : EIATTR_KPARAM_INFO
	.align		4
.L_4581:
        /*0008*/ 	.byte	0x04, 0x17
        /*000a*/ 	.short	(.L_4583 - .L_4582)
.L_4582:
        /*000c*/ 	.word	0x00000000
        /*0010*/ 	.short	0x0000
        /*0012*/ 	.short	0x0000
        /*0014*/ 	.byte	0x00, 0xf0, 0xa1, 0x04


	//----- nvinfo : EIATTR_SPARSE_MMA_MASK
	.align		4
.L_4583:
        /*0018*/ 	.byte	0x03, 0x50
        /*001a*/ 	.short	0x0000


	//----- nvinfo : EIATTR_MAXREG_COUNT
	.align		4
        /*001c*/ 	.byte	0x03, 0x1b
        /*001e*/ 	.short	0x00ff


	//----- nvinfo : EIATTR_NUM_BARRIERS
	.align		4
        /*0020*/ 	.byte	0x02, 0x4c
        /*0022*/ 	.byte	0x01
	.zero		1


	//----- nvinfo : EIATTR_MERCURY_ISA_VERSION
	.align		4
        /*0024*/ 	.byte	0x03, 0x5f
        /*0026*/ 	.short	0x0101


	//----- nvinfo : EIATTR_COOP_GROUP_MASK_REGIDS
	.align		4
        /*0028*/ 	.byte	0x04, 0x29
        /*002a*/ 	.short	(.L_4585 - .L_4584)


	//   ....[0]....
.L_4584:
        /*002c*/ 	.word	0xffffffff


	//   ....[1]....
        /*0030*/ 	.word	0xffffffff


	//   ....[2]....
        /*0034*/ 	.word	0xffffffff


	//   ....[3]....
        /*0038*/ 	.word	0xffffffff


	//   ....[4]....
        /*003c*/ 	.word	0xffffffff


	//   ....[5]....
        /*0040*/ 	.word	0xffffffff


	//   ....[6]....
        /*0044*/ 	.word	0xffffffff


	//   ....[7]....
        /*0048*/ 	.word	0xffffffff


	//   ....[8]....
        /*004c*/ 	.word	0xffffffff


	//   ....[9]....
        /*0050*/ 	.word	0xffffffff


	//   ....[10]....
        /*0054*/ 	.word	0x050000d5


	//   ....[11]....
        /*0058*/ 	.word	0x050000d5


	//   ....[12]....
        /*005c*/ 	.word	0x050000d5


	//   ....[13]....
        /*0060*/ 	.word	0x050000d5


	//   ....[14]....
        /*0064*/ 	.word	0x050000d5


	//   ....[15]....
        /*0068*/ 	.word	0x050000d5


	//   ....[16]....
        /*006c*/ 	.word	0x050000d5


	//   ....[17]....
        /*0070*/ 	.word	0x050000d5


	//   ....[18]....
        /*0074*/ 	.word	0x050000d5


	//   ....[19]....
        /*0078*/ 	.word	0x050000d5


	//----- nvinfo : EIATTR_COOP_GROUP_INSTR_OFFSETS
	.align		4
.L_4585:
        /*007c*/ 	.byte	0x04, 0x28
        /*007e*/ 	.short	(.L_4587 - .L_4586)


	//   ....[0]....
.L_4586:
        /*0080*/ 	.word	0x00001ec0


	//   ....[1]....
        /*0084*/ 	.word	0x00001ed0


	//   ....[2]....
        /*0088*/ 	.word	0x00001f00


	//   ....[3]....
        /*008c*/ 	.word	0x00001f10


	//   ....[4]....
        /*0090*/ 	.word	0x00001f40


	//   ....[5]....
        /*0094*/ 	.word	0x00001f50


	//   ....[6]....
        /*0098*/ 	.word	0x00001f80


	//   ....[7]....
        /*009c*/ 	.word	0x00001f90


	//   ....[8]....
        /*00a0*/ 	.word	0x00001fc0


	//   ....[9]....
        /*00a4*/ 	.word	0x00001fd0


	//   ....[10]....
        /*00a8*/ 	.word	0x000044e0


	//   ....[11]....
        /*00ac*/ 	.word	0x00004570


	//   ....[12]....
        /*00b0*/ 	.word	0x000045e0


	//   ....[13]....
        /*00b4*/ 	.word	0x00004640


	//   ....[14]....
        /*00b8*/ 	.word	0x000046b0


	//   ....[15]....
        /*00bc*/ 	.word	0x00004710


	//   ....[16]....
        /*00c0*/ 	.word	0x00004780


	//   ....[17]....
        /*00c4*/ 	.word	0x000047e0


	//   ....[18]....
        /*00c8*/ 	.word	0x00004850


	//   ....[19]....
        /*00cc*/ 	.word	0x000048b0


	//----- nvinfo : EIATTR_EXIT_INSTR_OFFSETS
	.align		4
.L_4587:
        /*00d0*/ 	.byte	0x04, 0x1c
        /*00d2*/ 	.short	(.L_4589 - .L_4588)


	//   ....[0]....
.L_4588:
        /*00d4*/ 	.word	0x00004440


	//   ....[1]....
        /*00d8*/ 	.word	0x00004470


	//----- nvinfo : EIATTR_MAX_THREADS
	.align		4
.L_4589:
        /*00dc*/ 	.byte	0x04, 0x05
        /*00de*/ 	.short	(.L_4591 - .L_4590)
.L_4590:
        /*00e0*/ 	.word	0x00000080
        /*00e4*/ 	.word	0x00000001
        /*00e8*/ 	.word	0x00000001


	//----- nvinfo : EIATTR_CRS_STACK_SIZE
	.align		4
.L_4591:
        /*00ec*/ 	.byte	0x04, 0x1e
        /*00ee*/ 	.short	(.L_4593 - .L_4592)
.L_4592:
        /*00f0*/ 	.word	0x00000000


	//----- nvinfo : EIATTR_CBANK_PARAM_SIZE
	.align		4
.L_4593:
        /*00f4*/ 	.byte	0x03, 0x19
        /*00f6*/ 	.short	0x0128


	//----- nvinfo : EIATTR_PARAM_CBANK
	.align		4
        /*00f8*/ 	.byte	0x04, 0x0a
        /*00fa*/ 	.short	(.L_4595 - .L_4594)
	.align		4
.L_4594:
        /*00fc*/ 	.word	index@(.nv.constant0._ZN10layer_norm13ln_bwd_kernelINS_13Kernel_traitsIfffffjLj1024ELj1ELj4ELj1ELj16ENS_18Kernel_traits_baseILj1024EfffffjLj128EEEEELb0ELb0ELb0ELb0EEEvNS_9BwdParamsE)
        /*0100*/ 	.short	0x0210
        /*0102*/ 	.short	0x0128


	//----- nvinfo : EIATTR_SW_WAR
	.align		4
.L_4595:
        /*0104*/ 	.byte	0x04, 0x36
        /*0106*/ 	.short	(.L_4597 - .L_4596)
.L_4596:
        /*0108*/ 	.word	0x00000008
.L_4597:


//--------------------- .nv.info._ZN10layer_norm13ln_bwd_kernelINS_13Kernel_traitsIfffffjLj1024ELj1ELj4ELj1ELj16ENS_18Kernel_traits_baseILj1024EfffffjLj128EEEEELb0ELb0ELb0ELb1EEEvNS_9BwdParamsE --------------------------
	.section	.nv.info._ZN10layer_norm13ln_bwd_kernelINS_13Kernel_traitsIfffffjLj1024ELj1ELj4ELj1ELj16ENS_18Kernel_traits_baseILj1024EfffffjLj128EEEEELb0ELb0ELb0ELb1EEEvNS_9BwdParamsE,"",@"SHT_CUDA_INFO"
	.sectionflags	@""
	.align	4


	//----- nvinfo : EIATTR_CUDA_API_VERSION
	.align		4
        /*0000*/ 	.byte	0x04, 0x37
        /*0002*/ 	.short	(.L_4599 - .L_4598)
.L_4598:
        /*0004*/ 	.word	0x00000082


	//----- nvinfo : EIATTR_KPARAM_INFO
	.align		4
.L_4599:
        /*0008*/ 	.byte	0x04, 0x17
        /*000a*/ 	.short	(.L_4601 - .L_4600)
.L_4600:
        /*000c*/ 	.word	0x00000000
        /*0010*/ 	.short	0x0000
        /*0012*/ 	.short	0x0000
        /*0014*/ 	.byte	0x00, 0xf0, 0xa1, 0x04


	//----- nvinfo : EIATTR_SPARSE_MMA_MASK
	.align		4
.L_4601:
        /*0018*/ 	.byte	0x03, 0x50
        /*001a*/ 	.short	0x0000


	//----- nvinfo : EIATTR_MAXREG_COUNT
	.align		4
        /*001c*/ 	.byte	0x03, 0x1b
        /*001e*/ 	.short	0x00ff


	//----- nvinfo : EIATTR_NUM_BARRIERS
	.align		4
        /*0020*/ 	.byte	0x02, 0x4c
        /*0022*/ 	.byte	0x01
	.zero		1


	//----- nvinfo : EIATTR_MERCURY_ISA_VERSION
	.align		4
        /*0024*/ 	.byte	0x03, 0x5f
        /*0026*/ 	.short	0x0101


	//----- nvinfo : EIATTR_COOP_GROUP_MASK_REGIDS
	.align		4
        /*0028*/ 	.byte	0x04, 0x29
        /*002a*/ 	.short	(.L_4603 - .L_4602)


	//   ....[0]....
.L_4602:
        /*002c*/ 	.word	0xffffffff


	//   ....[1]....
        /*0030*/ 	.word	0xffffffff


	//   ....[2]....
        /*0034*/ 	.word	0xffffffff


	//   ....[3]....
        /*0038*/ 	.word	0xffffffff


	//   ....[4]....
        /*003c*/ 	.word	0xffffffff


	//   ....[5]....
        /*0040*/ 	.word	0xffffffff


	//   ....[6]....
        /*0044*/ 	.word	0xffffffff


	//   ....[7]....
        /*0048*/ 	.word	0xffffffff


	//   ....[8]....
        /*004c*/ 	.word	0xffffffff


	//   ....[9]....
        /*0050*/ 	.word	0xffffffff


	//   ....[10]....
        /*0054*/ 	.word	0x05000097


	//   ....[11]....
        /*0058*/ 	.word	0x05000097


	//   ....[12]....
        /*005c*/ 	.word	0x05000097


	//   ....[13]....
        /*0060*/ 	.word	0x05000097


	//   ....[14]....
        /*0064*/ 	.word	0x05000097


	//   ....[15]....
        /*0068*/ 	.word	0x05000097


	//   ....[16]....
        /*006c*/ 	.word	0x05000097


	//   ....[17]....
        /*0070*/ 	.word	0x05000097


	//   ....[18]....
        /*0074*/ 	.word	0x05000097


	//   ....[19]....
        /*0078*/ 	.word	0x05000097


	//----- nvinfo : EIATTR_COOP_GROUP_INSTR_OFFSETS
	.align		4
.L_4603:
        /*007c*/ 	.byte	0x04, 0x28
        /*007e*/ 	.short	(.L_4605 - .L_4604)


	//   ....[0]....
.L_4604:
        /*0080*/ 	.word	0x00001b30


	//   ....[1]....
        /*0084*/ 	.word	0x00001b40


	//   ....[2]....
        /*0088*/ 	.word	0x00001b70


	//   ....[3]....
        /*008c*/ 	.word	0x00001b80


	//   ....[4]....
        /*0090*/ 	.word	0x00001bb0


	//   ....[5]....
        /*0094*/ 	.word	0x00001bc0


	//   ....[6]....
        /*0098*/ 	.word	0x00001bf0


	//   ....[7]....
        /*009c*/ 	.word	0x00001c00


	//   ....[8]....
        /*00a0*/ 	.word	0x00001c30


	//   ....[9]....
        /*00a4*/ 	.word	0x00001c40


	//   ....[10]....
        /*00a8*/ 	.word	0x00003cd0


	//   ....[11]....
        /*00ac*/ 	.word	0x00003d60


	//   ....[12]....
        /*00b0*/ 	.word	0x00003dd0


	//   ....[13]....
        /*00b4*/ 	.word	0x00003e30


	//   ....[14]....
        /*00b8*/ 	.word	0x00003ea0


	//   ....[15]....
        /*00bc*/ 	.word	0x00003f00


	//   ....[16]....
        /*00c0*/ 	.word	0x00003f70


	//   ....[17]....
        /*00c4*/ 	.word	0x00003fd0


	//   ....[18]....
        /*00c8*/ 	.word	0x00004040


	//   ....[19]....
        /*00cc*/ 	.word	0x000040a0


	//----- nvinfo : EIATTR_EXIT_INSTR_OFFSETS
	.align		4
.L_4605:
        /*00d0*/ 	.byte	0x04, 0x1c
        /*00d2*/ 	.short	(.L_4607 - .L_4606)


	//   ....[0]....
.L_4606:
        /*00d4*/ 	.word	0x00003c60


	//----- nvinfo : EIATTR_MAX_THREADS
	.align		4
.L_4607:
        /*00d8*/ 	.byte	0x04, 0x05
        /*00da*/ 	.short	(.L_4609 - .L_4608)
.L_4608:
        /*00dc*/ 	.word	0x00000080
        /*00e0*/ 	.word	0x00000001
        /*00e4*/ 	.word	0x00000001


	//----- nvinfo : EIATTR_CRS_STACK_SIZE
	.align		4
.L_4609:
        /*00e8*/ 	.byte	0x04, 0x1e
        /*00ea*/ 	.short	(.L_4611 - .L_4610)
.L_4610:
        /*00ec*/ 	.word	0x00000000


	//----- nvinfo : EIATTR_CBANK_PARAM_SIZE
	.align		4
.L_4611:
        /*00f0*/ 	.byte	0x03, 0x19
        /*00f2*/ 	.short	0x0128


	//----- nvinfo : EIATTR_PARAM_CBANK
	.align		4
        /*00f4*/ 	.byte	0x04, 0x0a
        /*00f6*/ 	.short	(.L_4613 - .L_4612)
	.align		4
.L_4612:
        /*00f8*/ 	.word	index@(.nv.constant0._ZN10layer_norm13ln_bwd_kernelINS_13Kernel_traitsIfffffjLj1024ELj1ELj4ELj1ELj16ENS_18Kernel_traits_baseILj1024EfffffjLj128EEEEELb0ELb0ELb0ELb1EEEvNS_9BwdParamsE)
        /*00fc*/ 	.short	0x0210
        /*00fe*/ 	.short	0x0128


	//----- nvinfo : EIATTR_SW_WAR
	.align		4
.L_4613:
        /*0100*/ 	.byte	0x04, 0x36
        /*0102*/ 	.short	(.L_4615 - .L_4614)
.L_4614:
        /*0104*/ 	.word	0x00000008
.L_4615:


//--------------------- .nv.info._ZN10layer_norm13ln_bwd_kernelINS_13Kernel_traitsIfffffjLj1024ELj1ELj4ELj1ELj16ENS_18Kernel_traits_baseILj1024EfffffjLj128EEEEELb0ELb0ELb1ELb0EEEvNS_9BwdParamsE --------------------------
	.section	.nv.info._ZN10layer_norm13ln_bwd_kernelINS_13Kernel_traitsIfffffjLj1024ELj1ELj4ELj1ELj16ENS_18Kernel_traits_baseILj1024EfffffjLj128EEEEELb0ELb0ELb1ELb0EEEvNS_9BwdParamsE,"",@"SHT_CUDA_INFO"
	.sectionflags	@""
	.align	4


	//----- nvinfo : EIATTR_CUDA_API_VERSION
	.align		4
        /*0000*/ 	.byte	0x04, 0x37
        /*0002*/ 	.short	(.L_4617 - .L_4616)
.L_4616:
        /*0004*/ 	.word	0x00000082


	//----- nvinfo : EIATTR_KPARAM_INFO
	.align		4
.L_4617:
        /*0008*/ 	.byte	0x04, 0x17
        /*000a*/ 	.short	(.L_4619 - .L_4618)
.L_4618:
        /*000c*/ 	.word	0x00000000
        /*0010*/ 	.short	0x0000
        /*0012*/ 	.short	0x0000
        /*0014*/ 	.byte	0x00, 0xf0, 0xa1, 0x04


	//----- nvinfo : EIATTR_SPARSE_MMA_MASK
	.align		4
.L_4619:
        /*0018*/ 	.byte	0x03, 0x50
        /*001a*/ 	.short	0x0000


	//----- nvinfo : EIATTR_MAXREG_COUNT
	.align		4
        /*001c*/ 	.byte	0x03, 0x1b
        /*001e*/ 	.short	0x00ff


	//----- nvinfo : EIATTR_NUM_BARRIERS
	.align		4
        /*0020*/ 	.byte	0x02, 0x4c
        /*0022*/ 	.byte	0x01
	.zero		1


	//----- nvinfo : EIATTR_MERCURY_ISA_VERSION
	.align		4
        /*0024*/ 	.byte	0x03, 0x5f
        /*0026*/ 	.short	0x0101


	//----- nvinfo : EIATTR_COOP_GROUP_MASK_REGIDS
	.align		4
        /*0028*/ 	.byte	0x04, 0x29
        /*002a*/ 	.short	(.L_4621 - .L_4620)


	//   ....[0]....
.L_4620:
        /*002c*/ 	.word	0xffffffff


	//   ....[1]....
        /*0030*/ 	.word	0xffffffff


	//   ....[2]....
        /*0034*/ 	.word	0xffffffff


	//   ....[3]....
        /*0038*/ 	.word	0xffffffff


	//   ....[4]....
        /*003c*/ 	.word	0xffffffff


	//   ....[5]....
        /*0040*/ 	.word	0xffffffff


	//   ....[6]....
        /*0044*/ 	.word	0xffffffff


	//   ....[7]....
        /*0048*/ 	.word	0xffffffff


	//   ....[8]....
        /*004c*/ 	.word	0xffffffff


	//   ....[9]....
        /*0050*/ 	.word	0xffffffff


	//   ....[10]....
        /*0054*/ 	.word	0x050000d7


	//   ....[11]....
        /*0058*/ 	.word	0x050000d7


	//   ....[12]....
        /*005c*/ 	.word	0x050000d7


	//   ....[13]....
        /*0060*/ 	.word	0x050000d7


	//   ....[14]....
        /*0064*/ 	.word	0x050000d7


	//   ....[15]....
        /*0068*/ 	.word	0x050000d7


	//   ....[16]....
        /*006c*/ 	.word	0x050000d7


	//   ....[17]....
        /*0070*/ 	.word	0x050000d7


	//   ....[18]....
        /*0074*/ 	.word	0x050000d7


	//   ....[19]....
        /*0078*/ 	.word	0x050000d7


	//----- nvinfo : EIATTR_COOP_GROUP_INSTR_OFFSETS
	.align		4
.L_4621:
        /*007c*/ 	.byte	0x04, 0x28
        /*007e*/ 	.short	(.L_4623 - .L_4622)


	//   ....[0]....
.L_4622:
        /*0080*/ 	.word	0x00002460


	//   ....[1]....
        /*0084*/ 	.word	0x00002470


	//   ....[2]....
        /*0088*/ 	.word	0x000024a0


	//   ....[3]....
        /*008c*/ 	.word	0x000024b0


	//   ....[4]....
        /*0090*/ 	.word	0x000024e0


	//   ....[5]....
        /*0094*/ 	.word	0x000024f0


	//   ....[6]....
        /*0098*/ 	.word	0x00002520


	//   ....[7]....
        /*009c*/ 	.word	0x00002530


	//   ....[8]....
        /*00a0*/ 	.word	0x00002560


	//   ....[9]....
        /*00a4*/ 	.word	0x00002570


	//   ....[10]....
        /*00a8*/ 	.word	0x000060d0


	//   ....[11]....
        /*00ac*/ 	.word	0x00006160


	//   ....[12]....
        /*00b0*/ 	.word	0x000061d0


	//   ....[13]....
        /*00b4*/ 	.word	0x00006230


	//   ....[14]....
        /*00b8*/ 	.word	0x000062a0


	//   ....[15]....
        /*00bc*/ 	.word	0x00006300


	//   ....[16]....
        /*00c0*/ 	.word	0x00006370


	//   ....[17]....
        /*00c4*/ 	.word	0x000063d0


	//   ....[18]....
        /*00c8*/ 	.word	0x00006440


	//   ....[19]....
        /*00cc*/ 	.word	0x000064a0


	//----- nvinfo : EIATTR_EXIT_INSTR_OFFSETS
	.align		4
.L_4623:
        /*00d0*/ 	.byte	0x04, 0x1c
        /*00d2*/ 	.short	(.L_4625 - .L_4624)


	//   ....[0]....
.L_4624:
        /*00d4*/ 	.word	0x00006030


	//   ....[1]....
        /*00d8*/ 	.word	0x00006060


	//----- nvinfo : EIATTR_MAX_THREADS
	.align		4
.L_4625:
        /*00dc*/ 	.byte	0x04, 0x05
        /*00de*/ 	.short	(.L_4627 - .L_4626)
.L_4626:
        /*00e0*/ 	.word	0x00000080
        /*00e4*/ 	.word	0x00000001
        /*00e8*/ 	.word	0x00000001


	//----- nvinfo : EIATTR_CRS_STACK_SIZE
	.align		4
.L_4627:
        /*00ec*/ 	.byte	0x04, 0x1e
        /*00ee*/ 	.short	(.L_4629 - .L_4628)
.L_4628:
        /*00f0*/ 	.word	0x00000000


	//----- nvinfo : EIATTR_CBANK_PARAM_SIZE
	.align		4
.L_4629:
        /*00f4*/ 	.byte	0x03, 0x19
        /*00f6*/ 	.short	0x0128


	//----- nvinfo : EIATTR_PARAM_CBANK
	.align		4
        /*00f8*/ 	.byte	0x04, 0x0a
        /*00fa*/ 	.short	(.L_4631 - .L_4630)
	.align		4
.L_4630:
        /*00fc*/ 	.word	index@(.nv.constant0._ZN10layer_norm13ln_bwd_kernelINS_13Kernel_traitsIfffffjLj1024ELj1ELj4ELj1ELj16ENS_18Kernel_traits_baseILj1024EfffffjLj128EEEEELb0ELb0ELb1ELb0EEEvNS_9BwdParamsE)
        /*0100*/ 	.short	0x0210
        /*0102*/ 	.short	0x0128


	//----- nvinfo : EIATTR_SW_WAR
	.align		4
.L_4631:
        /*0104*/ 	.byte	0x04, 0x36
        /*0106*/ 	.short	(.L_4633 - .L_4632)
.L_4632:
        /*0108*/ 	.word	0x00000008
.L_4633:


//--------------------- .nv.info._ZN10layer_norm13ln_bwd_kernelINS_13Kernel_traitsIfffffjLj1024ELj1ELj4ELj1ELj16ENS_18Kernel_traits_baseILj1024EfffffjLj128EEEEELb0ELb0ELb1ELb1EEEvNS_9BwdParamsE --------------------------
	.section	.nv.info._ZN10layer_norm13ln_bwd_kernelINS_13Kernel_traitsIfffffjLj1024ELj1ELj4ELj1ELj16ENS_18Kernel_traits_baseILj1024EfffffjLj128EEEEELb0ELb0ELb1ELb1EEEvNS_9BwdParamsE,"",@"SHT_CUDA_INFO"
	.sectionflags	@""
	.align	4


	//----- nvinfo : EIATTR_CUDA_API_VERSION
	.align		4
        /*0000*/ 	.byte	0x04, 0x37
        /*0002*/ 	.short	(.L_4635 - .L_4634)
.L_4634:
        /*0004*/ 	.word	0x00000082


	//----- nvinfo : EIATTR_KPARAM_INFO
	.align		4
.L_4635:
        /*0008*/ 	.byte	0x04, 0x17
        /*000a*/ 	.short	(.L_4637 - .L_4636)
.L_4636:
        /*000c*/ 	.word	0x00000000
        /*0010*/ 	.short	0x0000
        /*0012*/ 	.short	0x0000
        /*0014*/ 	.byte	0x00, 0xf0, 0xa1, 0x04


	//----- nvinfo : EIATTR_SPARSE_MMA_MASK
	.align		4
.L_4637:
        /*0018*/ 	.byte	0x03, 0x50
        /*001a*/ 	.short	0x0000


	//----- nvinfo : EIATTR_MAXREG_COUNT
	.align		4
        /*001c*/ 	.byte	0x03, 0x1b
        /*001e*/ 	.short	0x00ff


	//----- nvinfo : EIATTR_NUM_BARRIERS
	.align		4
        /*0020*/ 	.byte	0x02, 0x4c
        /*0022*/ 	.byte	0x01
	.zero		1


	//----- nvinfo : EIATTR_MERCURY_ISA_VERSION
	.align		4
        /*0024*/ 	.byte	0x03, 0x5f
        /*0026*/ 	.short	0x0101


	//----- nvinfo : EIATTR_COOP_GROUP_MASK_REGIDS
	.align		4
        /*0028*/ 	.byte	0x04, 0x29
        /*002a*/ 	.short	(.L_4639 - .L_4638)


	//   ....[0]....
.L_4638:
        /*002c*/ 	.word	0xffffffff


	//   ....[1]....
        /*0030*/ 	.word	0xffffffff


	//   ....[2]....
        /*0034*/ 	.word	0xffffffff


	//   ....[3]....
        /*0038*/ 	.word	0xffffffff


	//   ....[4]....
        /*003c*/ 	.word	0xffffffff


	//   ....[5]....
        /*0040*/ 	.word	0xffffffff


	//   ....[6]....
        /*0044*/ 	.word	0xffffffff


	//   ....[7]....
        /*0048*/ 	.word	0xffffffff


	//   ....[8]....
        /*004c*/ 	.word	0xffffffff


	//   ....[9]....
        /*0050*/ 	.word	0xffffffff


	//   ....[10]....
        /*0054*/ 	.word	0x050000df


	//   ....[11]....
        /*0058*/ 	.word	0x050000df


	//   ....[12]....
        /*005c*/ 	.word	0x050000df


	//   ....[13]....
        /*0060*/ 	.word	0x050000df


	//   ....[14]....
        /*0064*/ 	.word	0x050000df


	//   ....[15]....
        /*0068*/ 	.word	0x050000df


	//   ....[16]....
        /*006c*/ 	.word	0x050000df


	//   ....[17]....
        /*0070*/ 	.word	0x050000df


	//   ....[18]....
        /*0074*/ 	.word	0x050000df


	//   ....[19]....
        /*0078*/ 	.word	0x050000df


	//----- nvinfo : EIATTR_COOP_GROUP_INSTR_OFFSETS
	.align		4
.L_4639:
        /*007c*/ 	.byte	0x04, 0x28
        /*007e*/ 	.short	(.L_4641 - .L_4640)


	//   ....[0]....
.L_4640:
        /*0080*/ 	.word	0x00001ba0


	//   ....[1]....
        /*0084*/ 	.word	0x00001bb0


	//   ....[2]....
        /*0088*/ 	.word	0x00001be0


	//   ....[3]....
        /*008c*/ 	.word	0x00001bf0


	//   ....[4]....
        /*0090*/ 	.word	0x00001c20


	//   ....[5]....
        /*0094*/ 	.word	0x00001c30


	//   ....[6]....
        /*0098*/ 	.word	0x00001c60


	//   ....[7]....
        /*009c*/ 	.word	0x00001c70


	//   ....[8]....
        /*00a0*/ 	.word	0x00001ca0


	//   ....[9]....
        /*00a4*/ 	.word	0x00001cb0


	//   ....[10]....
        /*00a8*/ 	.word	0x00004dd0


	//   ....[11]....
        /*00ac*/ 	.word	0x00004e60


	//   ....[12]....
        /*00b0*/ 	.word	0x00004ed0


	//   ....[13]....
        /*00b4*/ 	.word	0x00004f30


	//   ....[14]....
        /*00b8*/ 	.word	0x00004fa0


	//   ....[15]....
        /*00bc*/ 	.word	0x00005000


	//   ....[16]....
        /*00c0*/ 	.word	0x00005070


	//   ....[17]....
        /*00c4*/ 	.word	0x000050d0


	//   ....[18]....
        /*00c8*/ 	.word	0x00005140


	//   ....[19]....
        /*00cc*/ 	.word	0x000051a0


	//----- nvinfo : EIATTR_EXIT_INSTR_OFFSETS
	.align		4
.L_4641:
        /*00d0*/ 	.byte	0x04, 0x1c
        /*00d2*/ 	.short	(.L_4643 - .L_4642)


	//   ....[0]....
.L_4642:
        /*00d4*/ 	.word	0x00004d60


	//----- nvinfo : EIATTR_MAX_THREADS
	.align		4
.L_4643:
        /*00d8*/ 	.byte	0x04, 0x05
        /*00da*/ 	.short	(.L_4645 - .L_4644)
.L_4644:
        /*00dc*/ 	.word	0x00000080
        /*00e0*/ 	.word	0x00000001
        /*00e4*/ 	.word	0x00000001


	//----- nvinfo : EIATTR_CRS_STACK_SIZE
	.align		4
.L_4645:
        /*00e8*/ 	.byte	0x04, 0x1e
        /*00ea*/ 	.short	(.L_4647 - .L_4646)
.L_4646:
        /*00ec*/ 	.word	0x00000000


	//----- nvinfo : EIATTR_CBANK_PARAM_SIZE
	.align		4
.L_4647:
        /*00f0*/ 	.byte	0x03, 0x19
        /*00f2*/ 	.short	0x0128


	//----- nvinfo : EIATTR_PARAM_CBANK
	.align		4
        /*00f4*/ 	.byte	0x04, 0x0a
        /*00f6*/ 	.short	(.L_4649 - .L_4648)
	.align		4
.L_4648:
        /*00f8*/ 	.word	index@(.nv.constant0._ZN10layer_norm13ln_bwd_kernelINS_13Kernel_traitsIfffffjLj1024ELj1ELj4ELj1ELj16ENS_18Kernel_traits_baseILj1024EfffffjLj128EEEEELb0ELb0ELb1ELb1EEEvNS_9BwdParamsE)
        /*00fc*/ 	.short	0x0210
        /*00fe*/ 	.short	0x0128


	//----- nvinfo : EIATTR_SW_WAR
	.align		4
.L_4649:
        /*0100*/ 	.byte	0x04, 0x36
        /*0102*/ 	.short	(.L_4651 - .L_4650)
.L_4650:
        /*0104*/ 	.word	0x00000008
.L_4651:


//--------------------- .nv.info._ZN10layer_norm13ln_bwd_kernelINS_13Kernel_traitsIfffffjLj1024ELj1ELj4ELj1ELj16ENS_18Kernel_traits_baseILj1024EfffffjLj128EEEEELb0ELb1ELb0ELb0EEEvNS_9BwdParamsE --------------------------
	.section	.nv.info._ZN10layer_norm13ln_bwd_kernelINS_13Kernel_traitsIfffffjLj1024ELj1ELj4ELj1ELj16ENS_18Kernel_traits_baseILj1024EfffffjLj128EEEEELb0ELb1ELb0ELb0EEEvNS_9BwdParamsE,"",@"SHT_CUDA_INFO"
	.sectionflags	@""
	.align	4


	//----- nvinfo : EIATTR_CUDA_API_VERSION
	.align		4
        /*0000*/ 	.byte	0x04, 0x37
        /*0002*/ 	.short	(.L_4653 - .L_4652)
.L_4652:
        /*0004*/ 	.word	0x00000082


	//----- nvinfo : EIATTR_KPARAM_INFO
	.align		4
.L_4653:
        /*0008*/ 	.byte	0x04, 0x17
        /*000a*/ 	.short	(.L_4655 - .L_4654)
.L_4654:
        /*000c*/ 	.word	0x00000000
        /*0010*/ 	.short	0x0000
        /*0012*/ 	.short	0x0000
        /*0014*/ 	.byte	0x00, 0xf0, 0xa1, 0x04


	//----- nvinfo : EIATTR_SPARSE_MMA_MASK
	.align		4
.L_4655:
        /*0018*/ 	.byte	0x03, 0x50
        /*001a*/ 	.short	0x0000


	//----- nvinfo : EIATTR_MAXREG_COUNT
	.align		4
        /*001c*/ 	.byte	0x03, 0x1b
        /*001e*/ 	.short	0x00ff


	//----- nvinfo : EIATTR_NUM_BARRIERS
	.align		4
        /*0020*/ 	.byte	0x02, 0x4c
        /*0022*/ 	.byte	0x01
	.zero		1


	//----- nvinfo : EIATTR_ANNOTATIONS
	.align		4
        /*0024*/ 	.byte	0x04, 0x55
        /*0026*/ 	.short	(.L_4657 - .L_4656)


	//   ....[0]....
.L_4656:
        /* <DEDUP_REMOVED lines=29> */


	//----- nvinfo : EIATTR_MERCURY_ISA_VERSION
	.align		4
.L_4657:
        /*01e8*/ 	.byte	0x03, 0x5f
        /*01ea*/ 	.short	0x0101


	//----- nvinfo : EIATTR_COOP_GROUP_MASK_REGIDS
	.align		4
        /*01ec*/ 	.byte	0x04, 0x29
        /*01ee*/ 	.short	(.L_4659 - .L_4658)


	//   ....[0]....
.L_4658:
        /*01f0*/ 	.word	0xffffffff


	//   ....[1]....
        /*01f4*/ 	.word	0xffffffff


	//   ....[2]....
        /*01f8*/ 	.word	0xffffffff


	//   ....[3]....
        /*01fc*/ 	.word	0xffffffff


	//   ....[4]....
        /*0200*/ 	.word	0xffffffff


	//   ....[5]....
        /*0204*/ 	.word	0xffffffff


	//   ....[6]....
        /*0208*/ 	.word	0xffffffff


	//   ....[7]....
        /*020c*/ 	.word	0xffffffff


	//   ....[8]....
        /*0210*/ 	.word	0xffffffff


	//   ....[9]....
        /*0214*/ 	.word	0xffffffff


	//   ....[10]....
        /*0218*/ 	.word	0x050000c4


	//   ....[11]....
        /*021c*/ 	.word	0x050000c4


	//   ....[12]....
        /*0220*/ 	.word	0x050000c4


	//   ....[13]....
        /*0224*/ 	.word	0x050000c4


	//   ....[14]....
        /*0228*/ 	.word	0x050000c4


	//   ....[15]....
        /*022c*/ 	.word	0x050000c4


	//   ....[16]....
        /*0230*/ 	.word	0x050000c4


	//   ....[17]....
        /*0234*/ 	.word	0x050000c4


	//   ....[18]....
        /*0238*/ 	.word	0x050000c4


	//   ....[19]....
        /*023c*/ 	.word	0x050000c4


	//----- nvinfo : EIATTR_COOP_GROUP_INSTR_OFFSETS
	.align		4
.L_4659:
        /*0240*/ 	.byte	0x04, 0x28
        /*0242*/ 	.short	(.L_4661 - .L_4660)


	//   ....[0]....
.L_4660:
        /*0244*/ 	.word	0x00002470


	//   ....[1]....
        /*0248*/ 	.word	0x00002490


	//   ....[2]....
        /*024c*/ 	.word	0x000024b0


	//   ....[3]....
        /*0250*/ 	.word	0x000024d0


	//   ....[4]....
        /*0254*/ 	.word	0x000024f0


	//   ....[5]....
        /*0258*/ 	.word	0x00002510


	//   ....[6]....
        /*025c*/ 	.word	0x00002530


	//   ....[7]....
        /*0260*/ 	.word	0x00002550


	//   ....[8]....
        /*0264*/ 	.word	0x00002560


	//   ....[9]....
        /*0268*/ 	.word	0x00002580


	//   ....[10]....
        /*026c*/ 	.word	0x00005ad0


	//   ....[11]....
        /*0270*/ 	.word	0x00005b70


	//   ....[12]....
        /*0274*/ 	.word	0x00005be0


	//   ....[13]....
        /*0278*/ 	.word	0x00005c40


	//   ....[14]....
        /*027c*/ 	.word	0x00005cb0


	//   ....[15]....
        /*0280*/ 	.word	0x00005d10


	//   ....[16]....
        /*0284*/ 	.word	0x00005d80


	//   ....[17]....
        /*0288*/ 	.word	0x00005de0


	//   ....[18]....
        /*028c*/ 	.word	0x00005e50


	//   ....[19]....
        /*0290*/ 	.word	0x00005ea0


	//----- nvinfo : EIATTR_EXIT_INSTR_OFFSETS
	.align		4
.L_4661:
        /*0294*/ 	.byte	0x04, 0x1c
        /*0296*/ 	.short	(.L_4663 - .L_4662)


	//   ....[0]....
.L_4662:
        /*0298*/ 	.word	0x000059f0


	//   ....[1]....
        /*029c*/ 	.word	0x00005a70


	//----- nvinfo : EIATTR_MAX_THREADS
	.align		4
.L_4663:
        /*02a0*/ 	.byte	0x04, 0x05
        /*02a2*/ 	.short	(.L_4665 - .L_4664)
.L_4664:
        /*02a4*/ 	.word	0x00000080
        /*02a8*/ 	.word	0x00000001
        /*02ac*/ 	.word	0x00000001


	//----- nvinfo : EIATTR_CRS_STACK_SIZE
	.align		4
.L_4665:
        /*02b0*/ 	.byte	0x04, 0x1e
        /*02b2*/ 	.short	(.L_4667 - .L_4666)
.L_4666:
        /*02b4*/ 	.word	0x00000000


	//----- nvinfo : EIATTR_CBANK_PARAM_SIZE
	.align		4
.L_4667:
        /*02b8*/ 	.byte	0x03, 0x19
        /*02ba*/ 	.short	0x0128


	//----- nvinfo : EIATTR_PARAM_CBANK
	.align		4
        /*02bc*/ 	.byte	0x04, 0x0a
        /*02be*/ 	.short	(.L_4669 - .L_4668)
	.align		4
.L_4668:
        /*02c0*/ 	.word	index@(.nv.constant0._ZN10layer_norm13ln_bwd_kernelINS_13Kernel_traitsIfffffjLj1024ELj1ELj4ELj1ELj16ENS_18Kernel_traits_baseILj1024EfffffjLj128EEEEELb0ELb1ELb0ELb0EEEvNS_9BwdParamsE)
        /*02c4*/ 	.short	0x0210
        /*02c6*/ 	.short	0x0128


	//----- nvinfo : EIATTR_SW_WAR
	.align		4
.L_4669:
        /*02c8*/ 	.byte	0x04, 0x36
        /*02ca*/ 	.short	(.L_4671 - .L_4670)
.L_4670:
        /*02cc*/ 	.word	0x00000008
.L_4671:


//--------------------- .nv.info._ZN10layer_norm13ln_bwd_kernelINS_13Kernel_traitsIfffffjLj1024ELj1ELj4ELj1ELj16ENS_18Kernel_traits_baseILj1024EfffffjLj128EEEEELb0ELb1ELb0ELb1EEEvNS_9BwdParamsE --------------------------
	.section	.nv.info._ZN10layer_norm13ln_bwd_kernelINS_13Kernel_traitsIfffffjLj1024ELj1ELj4ELj1ELj16ENS_18Kernel_traits_baseILj1024EfffffjLj128EEEEELb0ELb1ELb0ELb1EEEvNS_9BwdParamsE,"",@"SHT_CUDA_INFO"
	.sectionflags	@""
	.align	4


	//----- nvinfo : EIATTR_CUDA_API_VERSION
	.align		4
        /*0000*/ 	.byte	0x04, 0x37
        /*0002*/ 	.short	(.L_4673 - .L_4672)
.L_4672:
        /*0004*/ 	.word	0x00000082


	//----- nvinfo : EIATTR_KPARAM_INFO
	.align		4
.L_4673:
        /*0008*/ 	.byte	0x04, 0x17
        /*000a*/ 	.short	(.L_4675 - .L_4674)
.L_4674:
        /*000c*/ 	.word	0x00000000
        /*0010*/ 	.short	0x0000
        /*0012*/ 	.short	0x0000
        /*0014*/ 	.byte	0x00, 0xf0, 0xa1, 0x04


	//----- nvinfo : EIATTR_SPARSE_MMA_MASK
	.align		4
.L_4675:
        /*0018*/ 	.byte	0x03, 0x50
        /*001a*/ 	.short	0x0000


	//----- nvinfo : EIATTR_MAXREG_COUNT
	.align		4
        /*001c*/ 	.byte	0x03, 0x1b
        /*001e*/ 	.short	0x00ff


	//----- nvinfo : EIATTR_NUM_BARRIERS
	.align		4
        /*0020*/ 	.byte	0x02, 0x4c
        /*0022*/ 	.byte	0x01
	.zero		1


	//----- nvinfo : EIATTR_ANNOTATIONS
	.align		4
        /*0024*/ 	.byte	0x04, 0x55
        /*0026*/ 	.short	(.L_4677 - .L_4676)


	//   ....[0]....
.L_4676:
        /* <DEDUP_REMOVED lines=93> */


	//----- nvinfo : EIATTR_MERCURY_ISA_VERSION
	.align		4
.L_4677:
        /*05e0*/ 	.byte	0x03, 0x5f
        /*05e2*/ 	.short	0x0101


	//----- nvinfo : EIATTR_COOP_GROUP_MASK_REGIDS
	.align		4
        /*05e4*/ 	.byte	0x04, 0x29
        /*05e6*/ 	.short	(.L_4679 - .L_4678)


	//   ....[0]....
.L_4678:
        /*05e8*/ 	.word	0xffffffff


	//   ....[1]....
        /*05ec*/ 	.word	0xffffffff


	//   ....[2]....
        /*05f0*/ 	.word	0xffffffff


	//   ....[3]....
        /*05f4*/ 	.word	0xffffffff


	//   ....[4]....
        /*05f8*/ 	.word	0xffffffff


	//   ....[5]....
        /*05fc*/ 	.word	0xffffffff


	//   ....[6]....
        /*0600*/ 	.word	0xffffffff


	//   ....[7]....
        /*0604*/ 	.word	0xffffffff


	//   ....[8]....
        /*0608*/ 	.word	0xffffffff


	//   ....[9]....
        /*060c*/ 	.word	0xffffffff


	//   ....[10]....
        /*0610*/ 	.word	0x05000080


	//   ....[11]....
        /*0614*/ 	.word	0x05000080


	//   ....[12]....
        /*0618*/ 	.word	0x05000080


	//   ....[13]....
        /*061c*/ 	.word	0x05000080


	//   ....[14]....
        /*0620*/ 	.word	0x05000080


	//   ....[15]....
        /*0624*/ 	.word	0x05000080


	//   ....[16]....
        /*0628*/ 	.word	0x05000080


	//   ....[17]....
        /*062c*/ 	.word	0x05000080


	//   ....[18]....
        /*0630*/ 	.word	0x05000080


	//   ....[19]....
        /*0634*/ 	.word	0x05000080


	//----- nvinfo : EIATTR_COOP_GROUP_INSTR_OFFSETS
	.align		4
.L_4679:
        /*0638*/ 	.byte	0x04, 0x28
        /*063a*/ 	.short	(.L_4681 - .L_4680)


	//   ....[0]....
.L_4680:
        /*063c*/ 	.word	0x00002290


	//   ....[1]....
        /*0640*/ 	.word	0x000022b0


	//   ....[2]....
        /*0644*/ 	.word	0x000022d0


	//   ....[3]....
        /*0648*/ 	.word	0x000022f0


	//   ....[4]....
        /*064c*/ 	.word	0x00002310


	//   ....[5]....
        /*0650*/ 	.word	0x00002330


	//   ....[6]....
        /*0654*/ 	.word	0x00002350


	//   ....[7]....
        /*0658*/ 	.word	0x00002370


	//   ....[8]....
        /*065c*/ 	.word	0x00002380


	//   ....[9]....
        /*0660*/ 	.word	0x000023a0


	//   ....[10]....
        /*0664*/ 	.word	0x00005490


	//   ....[11]....
        /*0668*/ 	.word	0x00005520


	//   ....[12]....
        /*066c*/ 	.word	0x00005580


	//   ....[13]....
        /*0670*/ 	.word	0x000055d0


	//   ....[14]....
        /*0674*/ 	.word	0x00005630


	//   ....[15]....
        /*0678*/ 	.word	0x00005680


	//   ....[16]....
        /*067c*/ 	.word	0x000056e0


	//   ....[17]....
        /*0680*/ 	.word	0x00005730


	//   ....[18]....
        /*0684*/ 	.word	0x00005790


	//   ....[19]....
        /*0688*/ 	.word	0x000057e0


	//----- nvinfo : EIATTR_EXIT_INSTR_OFFSETS
	.align		4
.L_4681:
        /*068c*/ 	.byte	0x04, 0x1c
        /*068e*/ 	.short	(.L_4683 - .L_4682)


	//   ....[0]....
.L_4682:
        /*0690*/ 	.word	0x00005420


	//----- nvinfo : EIATTR_MAX_THREADS
	.align		4
.L_4683:
        /*0694*/ 	.byte	0x04, 0x05
        /*0696*/ 	.short	(.L_4685 - .L_4684)
.L_4684:
        /*0698*/ 	.word	0x00000080
        /*069c*/ 	.word	0x00000001
        /*06a0*/ 	.word	0x00000001


	//----- nvinfo : EIATTR_CRS_STACK_SIZE
	.align		4
.L_4685:
        /*06a4*/ 	.byte	0x04, 0x1e
        /*06a6*/ 	.short	(.L_4687 - .L_4686)
.L_4686:
        /*06a8*/ 	.word	0x00000000


	//----- nvinfo : EIATTR_CBANK_PARAM_SIZE
	.align		4
.L_4687:
        /*06ac*/ 	.byte	0x03, 0x19
        /*06ae*/ 	.short	0x0128


	//----- nvinfo : EIATTR_PARAM_CBANK
	.align		4
        /*06b0*/ 	.byte	0x04, 0x0a
        /*06b2*/ 	.short	(.L_4689 - .L_4688)
	.align		4
.L_4688:
        /*06b4*/ 	.word	index@(.nv.constant0._ZN10layer_norm13ln_bwd_kernelINS_13Kernel_traitsIfffffjLj1024ELj1ELj4ELj1ELj16ENS_18Kernel_traits_baseILj1024EfffffjLj128EEEEELb0ELb1ELb0ELb1EEEvNS_9BwdParamsE)
        /*06b8*/ 	.short	0x0210
        /*06ba*/ 	.short	0x0128


	//----- nvinfo : EIATTR_SW_WAR
	.align		4
.L_4689:
        /*06bc*/ 	.byte	0x04, 0x36
        /*06be*/ 	.short	(.L_4691 - .L_4690)
.L_4690:
        /*06c0*/ 	.word	0x00000008
.L_4691:


//--------------------- .nv.info._ZN10layer_norm13ln_bwd_kernelINS_13Kernel_traitsIfffffjLj1024ELj1ELj4ELj1ELj16ENS_18Kernel_traits_baseILj1024EfffffjLj128EEEEELb0ELb1ELb1ELb0EEEvNS_9BwdParamsE --------------------------
	.section	.nv.info._ZN10layer_norm13ln_bwd_kernelINS_13Kernel_traitsIfffffjLj1024ELj1ELj4ELj1ELj16ENS_18Kernel_traits_baseILj1024EfffffjLj128EEEEELb0ELb1ELb1ELb0EEEvNS_9BwdParamsE,"",@"SHT_CUDA_INFO"
	.sectionflags	@""
	.align	4


	//----- nvinfo : EIATTR_CUDA_API_VERSION
	.align		4
        /*0000*/ 	.byte	0x04, 0x37
        /*0002*/ 	.short	(.L_4693 - .L_4692)
.L_4692:
        /*0004*/ 	.word	0x00000082


	//----- nvinfo : EIATTR_KPARAM_INFO
	.align		4
.L_4693:
        /*0008*/ 	.byte	0x04, 0x17
        /*000a*/ 	.short	(.L_4695 - .L_4694)
.L_4694:
        /*000c*/ 	.word	0x00000000
        /*0010*/ 	.short	0x0000
        /*0012*/ 	.short	0x0000
        /*0014*/ 	.byte	0x00, 0xf0, 0xa1, 0x04


	//----- nvinfo : EIATTR_SPARSE_MMA_MASK
	.align		4
.L_4695:
        /*0018*/ 	.byte	0x03, 0x50
        /*001a*/ 	.short	0x0000


	//----- nvinfo : EIATTR_MAXREG_COUNT
	.align		4
        /*001c*/ 	.byte	0x03, 0x1b
        /*001e*/ 	.short	0x00ff


	//----- nvinfo : EIATTR_NUM_BARRIERS
	.align		4
        /*0020*/ 	.byte	0x02, 0x4c
        /*0022*/ 	.byte	0x01
	.zero		1


	//----- nvinfo : EIATTR_ANNOTATIONS
	.align		4
        /*0024*/ 	.byte	0x04, 0x55
        /*0026*/ 	.short	(.L_4697 - .L_4696)


	//   ....[0]....
.L_4696:
        /* <DEDUP_REMOVED lines=37> */


	//----- nvinfo : EIATTR_MERCURY_ISA_VERSION
	.align		4
.L_4697:
        /*0268*/ 	.byte	0x03, 0x5f
        /*026a*/ 	.short	0x0101


	//----- nvinfo : EIATTR_COOP_GROUP_MASK_REGIDS
	.align		4
        /*026c*/ 	.byte	0x04, 0x29
        /*026e*/ 	.short	(.L_4699 - .L_4698)


	//   ....[0]....
.L_4698:
        /*0270*/ 	.word	0xffffffff


	//   ....[1]....
        /*0274*/ 	.word	0xffffffff


	//   ....[2]....
        /*0278*/ 	.word	0xffffffff


	//   ....[3]....
        /*027c*/ 	.word	0xffffffff


	//   ....[4]....
        /*0280*/ 	.word	0xffffffff


	//   ....[5]....
        /*0284*/ 	.word	0xffffffff


	//   ....[6]....
        /*0288*/ 	.word	0xffffffff


	//   ....[7]....
        /*028c*/ 	.word	0xffffffff


	//   ....[8]....
        /*0290*/ 	.word	0xffffffff


	//   ....[9]....
        /*0294*/ 	.word	0xffffffff


	//   ....[10]....
        /*0298*/ 	.word	0x050000c0


	//   ....[11]....
        /*029c*/ 	.word	0x050000c0


	//   ....[12]....
        /*02a0*/ 	.word	0x050000c0


	//   ....[13]....
        /*02a4*/ 	.word	0x050000c0


	//   ....[14]....
        /*02a8*/ 	.word	0x050000c0


	//   ....[15]....
        /*02ac*/ 	.word	0x050000c0


	//   ....[16]....
        /*02b0*/ 	.word	0x050000c0


	//   ....[17]....
        /*02b4*/ 	.word	0x050000c0


	//   ....[18]....
        /*02b8*/ 	.word	0x050000c0


	//   ....[19]....
        /*02bc*/ 	.word	0x050000c0


	//----- nvinfo : EIATTR_COOP_GROUP_INSTR_OFFSETS
	.align		4
.L_4699:
        /*02c0*/ 	.byte	0x04, 0x28
        /*02c2*/ 	.short	(.L_4701 - .L_4700)


	//   ....[0]....
.L_4700:
        /*02c4*/ 	.word	0x00002b20


	//   ....[1]....
        /*02c8*/ 	.word	0x00002b40


	//   ....[2]....
        /*02cc*/ 	.word	0x00002b60


	//   ....[3]....
        /*02d0*/ 	.word	0x00002b80


	//   ....[4]....
        /*02d4*/ 	.word	0x00002ba0


	//   ....[5]....
        /*02d8*/ 	.word	0x00002bc0


	//   ....[6]....
        /*02dc*/ 	.word	0x00002be0


	//   ....[7]....
        /*02e0*/ 	.word	0x00002c00


	//   ....[8]....
        /*02e4*/ 	.word	0x00002c10


	//   ....[9]....
        /*02e8*/ 	.word	0x00002c30


	//   ....[10]....
        /*02ec*/ 	.word	0x000076c0


	//   ....[11]....
        /*02f0*/ 	.word	0x00007760


	//   ....[12]....
        /*02f4*/ 	.word	0x000077e0


	//   ....[13]....
        /*02f8*/ 	.word	0x00007850


	//   ....[14]....
        /*02fc*/ 	.word	0x000078d0


	//   ....[15]....
        /*0300*/ 	.word	0x00007940


	//   ....[16]....
        /*0304*/ 	.word	0x000079c0


	//   ....[17]....
        /*0308*/ 	.word	0x00007a30


	//   ....[18]....
        /*030c*/ 	.word	0x00007ab0


	//   ....[19]....
        /*0310*/ 	.word	0x00007b00


	//----- nvinfo : EIATTR_EXIT_INSTR_OFFSETS
	.align		4
.L_4701:
        /*0314*/ 	.byte	0x04, 0x1c
        /*0316*/ 	.short	(.L_4703 - .L_4702)


	//   ....[0]....
.L_4702:
        /*0318*/ 	.word	0x000075d0


	//   ....[1]....
        /*031c*/ 	.word	0x00007650


	//----- nvinfo : EIATTR_MAX_THREADS
	.align		4
.L_4703:
        /*0320*/ 	.byte	0x04, 0x05
        /*0322*/ 	.short	(.L_4705 - .L_4704)
.L_4704:
        /*0324*/ 	.word	0x00000080
        /*0328*/ 	.word	0x00000001
        /*032c*/ 	.word	0x00000001


	//----- nvinfo : EIATTR_CRS_STACK_SIZE
	.align		4
.L_4705:
        /*0330*/ 	.byte	0x04, 0x1e
        /*0332*/ 	.short	(.L_4707 - .L_4706)
.L_4706:
        /*0334*/ 	.word	0x00000000


	//----- nvinfo : EIATTR_CBANK_PARAM_SIZE
	.align		4
.L_4707:
        /*0338*/ 	.byte	0x03, 0x19
        /*033a*/ 	.short	0x0128


	//----- nvinfo : EIATTR_PARAM_CBANK
	.align		4
        /*033c*/ 	.byte	0x04, 0x0a
        /*033e*/ 	.short	(.L_4709 - .L_4708)
	.align		4
.L_4708:
        /*0340*/ 	.word	index@(.nv.constant0._ZN10layer_norm13ln_bwd_kernelINS_13Kernel_traitsIfffffjLj1024ELj1ELj4ELj1ELj16ENS_18Kernel_traits_baseILj1024EfffffjLj128EEEEELb0ELb1ELb1ELb0EEEvNS_9BwdParamsE)
        /*0344*/ 	.short	0x0210
        /*0346*/ 	.short	0x0128


	//----- nvinfo : EIATTR_SW_WAR
	.align		4
.L_4709:
        /*0348*/ 	.byte	0x04, 0x36
        /*034a*/ 	.short	(.L_4711 - .L_4710)
.L_4710:
        /*034c*/ 	.word	0x00000008
.L_4711:


//--------------------- .nv.info._ZN10layer_norm13ln_bwd_kernelINS_13Kernel_traitsIfffffjLj1024ELj1ELj4ELj1ELj16ENS_18Kernel_traits_baseILj1024EfffffjLj128EEEEELb0ELb1ELb1ELb1EEEvNS_9BwdParamsE --------------------------
	.section	.nv.info._ZN10layer_norm13ln_bwd_kernelINS_13Kernel_traitsIfffffjLj1024ELj1ELj4ELj1ELj16ENS_18Kernel_traits_baseILj1024EfffffjLj128EEEEELb0ELb1ELb1ELb1EEEvNS_9BwdParamsE,"",@"SHT_CUDA_INFO"
	.sectionflags	@""
	.align	4


	//----- nvinfo : EIATTR_CUDA_API_VERSION
	.align		4
        /*0000*/ 	.byte	0x04, 0x37
        /*0002*/ 	.short	(.L_4713 - .L_4712)
.L_4712:
        /*0004*/ 	.word	0x00000082


	//----- nvinfo : EIATTR_KPARAM_INFO
	.align		4
.L_4713:
        /*0008*/ 	.byte	0x04, 0x17
        /*000a*/ 	.short	(.L_4715 - .L_4714)
.L_4714:
        /*000c*/ 	.word	0x00000000
        /*0010*/ 	.short	0x0000
        /*0012*/ 	.short	0x0000
        /*0014*/ 	.byte	0x00, 0xf0, 0xa1, 0x04


	//----- nvinfo : EIATTR_SPARSE_MMA_MASK
	.align		4
.L_4715:
        /*0018*/ 	.byte	0x03, 0x50
        /*001a*/ 	.short	0x0000


	//----- nvinfo : EIATTR_MAXREG_COUNT
	.align		4
        /*001c*/ 	.byte	0x03, 0x1b
        /*001e*/ 	.short	0x00ff


	//----- nvinfo : EIATTR_NUM_BARRIERS
	.align		4
        /*0020*/ 	.byte	0x02, 0x4c
        /*0022*/ 	.byte	0x01
	.zero		1


	//----- nvinfo : EIATTR_ANNOTATIONS
	.align		4
        /*0024*/ 	.byte	0x04, 0x55
        /*0026*/ 	.short	(.L_4717 - .L_4716)


	//   ....[0]....
.L_4716:
        /* <DEDUP_REMOVED lines=38> */


	//----- nvinfo : EIATTR_MERCURY_ISA_VERSION
	.align		4
.L_4717:
        /*0278*/ 	.byte	0x03, 0x5f
        /*027a*/ 	.short	0x0101


	//----- nvinfo : EIATTR_COOP_GROUP_MASK_REGIDS
	.align		4
        /*027c*/ 	.byte	0x04, 0x29
        /*027e*/ 	.short	(.L_4719 - .L_4718)


	//   ....[0]....
.L_4718:
        /*0280*/ 	.word	0xffffffff


	//   ....[1]....
        /*0284*/ 	.word	0xffffffff


	//   ....[2]....
        /*0288*/ 	.word	0xffffffff


	//   ....[3]....
        /*028c*/ 	.word	0xffffffff


	//   ....[4]....
        /*0290*/ 	.word	0xffffffff


	//   ....[5]....
        /*0294*/ 	.word	0xffffffff


	//   ....[6]....
        /*0298*/ 	.word	0xffffffff


	//   ....[7]....
        /*029c*/ 	.word	0xffffffff


	//   ....[8]....
        /*02a0*/ 	.word	0xffffffff


	//   ....[9]....
        /*02a4*/ 	.word	0xffffffff


	//   ....[10]....
        /*02a8*/ 	.word	0x050000b4


	//   ....[11]....
        /*02ac*/ 	.word	0x050000b4


	//   ....[12]....
        /*02b0*/ 	.word	0x050000b4


	//   ....[13]....
        /*02b4*/ 	.word	0x050000b4


	//   ....[14]....
        /*02b8*/ 	.word	0x050000b4


	//   ....[15]....
        /*02bc*/ 	.word	0x050000b4


	//   ....[16]....
        /*02c0*/ 	.word	0x050000b4


	//   ....[17]....
        /*02c4*/ 	.word	0x050000b4


	//   ....[18]....
        /*02c8*/ 	.word	0x050000b4


	//   ....[19]....
        /*02cc*/ 	.word	0x050000b4


	//----- nvinfo : EIATTR_COOP_GROUP_INSTR_OFFSETS
	.align		4
.L_4719:
        /*02d0*/ 	.byte	0x04, 0x28
        /*02d2*/ 	.short	(.L_4721 - .L_4720)


	//   ....[0]....
.L_4720:
        /*02d4*/ 	.word	0x00002290


	//   ....[1]....
        /*02d8*/ 	.word	0x000022b0


	//   ....[2]....
        /*02dc*/ 	.word	0x000022d0


	//   ....[3]....
        /*02e0*/ 	.word	0x000022f0


	//   ....[4]....
        /*02e4*/ 	.word	0x00002310


	//   ....[5]....
        /*02e8*/ 	.word	0x00002330


	//   ....[6]....
        /*02ec*/ 	.word	0x00002350


	//   ....[7]....
        /*02f0*/ 	.word	0x00002370


	//   ....[8]....
        /*02f4*/ 	.word	0x00002380


	//   ....[9]....
        /*02f8*/ 	.word	0x000023a0


	//   ....[10]....
        /*02fc*/ 	.word	0x00005e70


	//   ....[11]....
        /*0300*/ 	.word	0x00005f10


	//   ....[12]....
        /*0304*/ 	.word	0x00005f90


	//   ....[13]....
        /*0308*/ 	.word	0x00006000


	//   ....[14]....
        /*030c*/ 	.word	0x00006080


	//   ....[15]....
        /*0310*/ 	.word	0x000060f0


	//   ....[16]....
        /*0314*/ 	.word	0x00006170


	//   ....[17]....
        /*0318*/ 	.word	0x000061e0


	//   ....[18]....
        /*031c*/ 	.word	0x00006260


	//   ....[19]....
        /*0320*/ 	.word	0x000062b0


	//----- nvinfo : EIATTR_EXIT_INSTR_OFFSETS
	.align		4
.L_4721:
        /*0324*/ 	.byte	0x04, 0x1c
        /*0326*/ 	.short	(.L_4723 - .L_4722)


	//   ....[0]....
.L_4722:
        /*0328*/ 	.word	0x00005e00


	//----- nvinfo : EIATTR_MAX_THREADS
	.align		4
.L_4723:
        /*032c*/ 	.byte	0x04, 0x05
        /*032e*/ 	.short	(.L_4725 - .L_4724)
.L_4724:
        /*0330*/ 	.word	0x00000080
        /*0334*/ 	.word	0x00000001
        /*0338*/ 	.word	0x00000001


	//----- nvinfo : EIATTR_CRS_STACK_SIZE
	.align		4
.L_4725:
        /*033c*/ 	.byte	0x04, 0x1e
        /*033e*/ 	.short	(.L_4727 - .L_4726)
.L_4726:
        /*0340*/ 	.word	0x00000000


	//----- nvinfo : EIATTR_CBANK_PARAM_SIZE
	.align		4
.L_4727:
        /*0344*/ 	.byte	0x03, 0x19
        /*0346*/ 	.short	0x0128


	//----- nvinfo : EIATTR_PARAM_CBANK
	.align		4
        /*0348*/ 	.byte	0x04, 0x0a
        /*034a*/ 	.short	(.L_4729 - .L_4728)
	.align		4
.L_4728:
        /*034c*/ 	.word	index@(.nv.constant0._ZN10layer_norm13ln_bwd_kernelINS_13Kernel_traitsIfffffjLj1024ELj1ELj4ELj1ELj16ENS_18Kernel_traits_baseILj1024EfffffjLj128EEEEELb0ELb1ELb1ELb1EEEvNS_9BwdParamsE)
        /*0350*/ 	.short	0x0210
        /*0352*/ 	.short	0x0128


	//----- nvinfo : EIATTR_SW_WAR
	.align		4
.L_4729:
        /*0354*/ 	.byte	0x04, 0x36
        /*0356*/ 	.short	(.L_4731 - .L_4730)
.L_4730:
        /*0358*/ 	.word	0x00000008
.L_4731:


//--------------------- .nv.info._ZN10layer_norm13ln_bwd_kernelINS_13Kernel_traitsIfffffjLj1024ELj1ELj4ELj1ELj16ENS_18Kernel_traits_baseILj1024EfffffjLj128EEEEELb1ELb0ELb0ELb0EEEvNS_9BwdParamsE --------------------------
	.section	.nv.info._ZN10layer_norm13ln_bwd_kernelINS_13Kernel_traitsIfffffjLj1024ELj1ELj4ELj1ELj16ENS_18Kernel_traits_baseILj1024EfffffjLj128EEEEELb1ELb0ELb0ELb0EEEvNS_9BwdParamsE,"",@"SHT_CUDA_INFO"
	.sectionflags	@""
	.align	4


	//----- nvinfo : EIATTR_CUDA_API_VERSION
	.align		4
        /*0000*/ 	.byte	0x04, 0x37
        /*0002*/ 	.short	(.L_4733 - .L_4732)
.L_4732:
        /*0004*/ 	.word	0x00000082


	//----- nvinfo : EIATTR_KPARAM_INFO
	.align		4
.L_4733:
        /*0008*/ 	.byte	0x04, 0x17
        /*000a*/ 	.short	(.L_4735 - .L_4734)
.L_4734:
        /*000c*/ 	.word	0x00000000
        /*0010*/ 	.short	0x0000
        /*0012*/ 	.short	0x0000
        /*0014*/ 	.byte	0x00, 0xf0, 0xa1, 0x04


	//----- nvinfo : EIATTR_SPARSE_MMA_MASK
	.align		4
.L_4735:
        /*0018*/ 	.byte	0x03, 0x50
        /*001a*/ 	.short	0x0000


	//----- nvinfo : EIATTR_MAXREG_COUNT
	.align		4
        /*001c*/ 	.byte	0x03, 0x1b
        /*001e*/ 	.short	0x00ff


	//----- nvinfo : EIATTR_NUM_BARRIERS
	.align		4
        /*0020*/ 	.byte	0x02, 0x4c
        /*0022*/ 	.byte	0x01
	.zero		1


	//----- nvinfo : EIATTR_MERCURY_ISA_VERSION
	.align		4
        /*0024*/ 	.byte	0x03, 0x5f
        /*0026*/ 	.short	0x0101


	//----- nvinfo : EIATTR_COOP_GROUP_MASK_REGIDS
	.align		4
        /*0028*/ 	.byte	0x04, 0x29
        /*002a*/ 	.short	(.L_4737 - .L_4736)


	//   ....[0]....
.L_4736:
        /*002c*/ 	.word	0xffffffff


	//   ....[1]....
        /*0030*/ 	.word	0xffffffff


	//   ....[2]....
        /*0034*/ 	.word	0xffffffff


	//   ....[3]....
        /*0038*/ 	.word	0xffffffff


	//   ....[4]....
        /*003c*/ 	.word	0xffffffff


	//   ....[5]....
        /*0040*/ 	.word	0xffffffff


	//   ....[6]....
        /*0044*/ 	.word	0xffffffff


	//   ....[7]....
        /*0048*/ 	.word	0xffffffff


	//   ....[8]....
        /*004c*/ 	.word	0xffffffff


	//   ....[9]....
        /*0050*/ 	.word	0xffffffff


	//   ....[10]....
        /*0054*/ 	.word	0x050000db


	//   ....[11]....
        /*0058*/ 	.word	0x050000db


	//   ....[12]....
        /*005c*/ 	.word	0x050000db


	//   ....[13]....
        /*0060*/ 	.word	0x050000db


	//   ....[14]....
        /*0064*/ 	.word	0x050000db


	//   ....[15]....
        /*0068*/ 	.word	0x050000db


	//   ....[16]....
        /*006c*/ 	.word	0x050000db


	//   ....[17]....
        /*0070*/ 	.word	0x050000db


	//   ....[18]....
        /*0074*/ 	.word	0x050000db


	//   ....[19]....
        /*0078*/ 	.word	0x050000db


	//----- nvinfo : EIATTR_COOP_GROUP_INSTR_OFFSETS
	.align		4
.L_4737:
        /*007c*/ 	.byte	0x04, 0x28
        /*007e*/ 	.short	(.L_4739 - .L_4738)


	//   ....[0]....
.L_4738:
        /*0080*/ 	.word	0x00002060


	//   ....[1]....
        /*0084*/ 	.word	0x00002070


	//   ....[2]....
        /*0088*/ 	.word	0x000020a0


	//   ....[3]....
        /*008c*/ 	.word	0x000020b0


	//   ....[4]....
        /*0090*/ 	.word	0x000020e0


	//   ....[5]....
        /*0094*/ 	.word	0x000020f0


	//   ....[6]....
        /*0098*/ 	.word	0x00002120


	//   ....[7]....
        /*009c*/ 	.word	0x00002130


	//   ....[8]....
        /*00a0*/ 	.word	0x00002160


	//   ....[9]....
        /*00a4*/ 	.word	0x00002170


	//   ....[10]....
        /*00a8*/ 	.word	0x00004c80


	//   ....[11]....
        /*00ac*/ 	.word	0x00004d10


	//   ....[12]....
        /*00b0*/ 	.word	0x00004d80


	//   ....[13]....
        /*00b4*/ 	.word	0x00004de0


	//   ....[14]....
        /*00b8*/ 	.word	0x00004e50


	//   ....[15]....
        /*00bc*/ 	.word	0x00004eb0


	//   ....[16]....
        /*00c0*/ 	.word	0x00004f20


	//   ....[17]....
        /*00c4*/ 	.word	0x00004f80


	//   ....[18]....
        /*00c8*/ 	.word	0x00004ff0


	//   ....[19]....
        /*00cc*/ 	.word	0x00005050


	//----- nvinfo : EIATTR_EXIT_INSTR_OFFSETS
	.align		4
.L_4739:
        /*00d0*/ 	.byte	0x04, 0x1c
        /*00d2*/ 	.short	(.L_4741 - .L_4740)


	//   ....[0]....
.L_4740:
        /*00d4*/ 	.word	0x00004be0


	//   ....[1]....
        /*00d8*/ 	.word	0x00004c10


	//----- nvinfo : EIATTR_MAX_THREADS
	.align		4
.L_4741:
        /*00dc*/ 	.byte	0x04, 0x05
        /*00de*/ 	.short	(.L_4743 - .L_4742)
.L_4742:
        /*00e0*/ 	.word	0x00000080
        /*00e4*/ 	.word	0x00000001
        /*00e8*/ 	.word	0x00000001


	//----- nvinfo : EIATTR_CRS_STACK_SIZE
	.align		4
.L_4743:
        /*00ec*/ 	.byte	0x04, 0x1e
        /*00ee*/ 	.short	(.L_4745 - .L_4744)
.L_4744:
        /*00f0*/ 	.word	0x00000000


	//----- nvinfo : EIATTR_CBANK_PARAM_SIZE
	.align		4
.L_4745:
        /*00f4*/ 	.byte	0x03, 0x19
        /*00f6*/ 	.short	0x0128


	//----- nvinfo : EIATTR_PARAM_CBANK
	.align		4
        /*00f8*/ 	.byte	0x04, 0x0a
        /*00fa*/ 	.short	(.L_4747 - .L_4746)
	.align		4
.L_4746:
        /*00fc*/ 	.word	index@(.nv.constant0._ZN10layer_norm13ln_bwd_kernelINS_13Kernel_traitsIfffffjLj1024ELj1ELj4ELj1ELj16ENS_18Kernel_traits_baseILj1024EfffffjLj128EEEEELb1ELb0ELb0ELb0EEEvNS_9BwdParamsE)
        /*0100*/ 	.short	0x0210
        /*0102*/ 	.short	0x0128


	//----- nvinfo : EIATTR_SW_WAR
	.align		4
.L_4747:
        /*0104*/ 	.byte	0x04, 0x36
        /*0106*/ 	.short	(.L_4749 - .L_4748)
.L_4748:
        /*0108*/ 	.word	0x00000008
.L_4749:


//--------------------- .nv.info._ZN10layer_norm13ln_bwd_kernelINS_13Kernel_traitsIfffffjLj1024ELj1ELj4ELj1ELj16ENS_18Kernel_traits_baseILj1024EfffffjLj128EEEEELb1ELb0ELb0ELb1EEEvNS_9BwdParamsE --------------------------
	.section	.nv.info._ZN10layer_norm13ln_bwd_kernelINS_13Kernel_traitsIfffffjLj1024ELj1ELj4ELj1ELj16ENS_18Kernel_traits_baseILj1024EfffffjLj128EEEEELb1ELb0ELb0ELb1EEEvNS_9BwdParamsE,"",@"SHT_CUDA_INFO"
	.sectionflags	@""
	.align	4


	//----- nvinfo : EIATTR_CUDA_API_VERSION
	.align		4
        /*0000*/ 	.byte	0x04, 0x37
        /*0002*/ 	.short	(.L_4751 - .L_4750)
.L_4750:
        /*0004*/ 	.word	0x00000082


	//----- nvinfo : EIATTR_KPARAM_INFO
	.align		4
.L_4751:
        /*0008*/ 	.byte	0x04, 0x17
        /*000a*/ 	.short	(.L_4753 - .L_4752)
.L_4752:
        /*000c*/ 	.word	0x00000000
        /*0010*/ 	.short	0x0000
        /*0012*/ 	.short	0x0000
        /*0014*/ 	.byte	0x00, 0xf0, 0xa1, 0x04


	//----- nvinfo : EIATTR_SPARSE_MMA_MASK
	.align		4
.L_4753:
        /*0018*/ 	.byte	0x03, 0x50
        /*001a*/ 	.short	0x0000


	//----- nvinfo : EIATTR_MAXREG_COUNT
	.align		4
        /*001c*/ 	.byte	0x03, 0x1b
        /*001e*/ 	.short	0x00ff


	//----- nvinfo : EIATTR_NUM_BARRIERS
	.align		4
        /*0020*/ 	.byte	0x02, 0x4c
        /*0022*/ 	.byte	0x01
	.zero		1


	//----- nvinfo : EIATTR_MERCURY_ISA_VERSION
	.align		4
        /*0024*/ 	.byte	0x03, 0x5f
        /*0026*/ 	.short	0x0101


	//----- nvinfo : EIATTR_COOP_GROUP_MASK_REGIDS
	.align		4
        /*0028*/ 	.byte	0x04, 0x29
        /*002a*/ 	.short	(.L_4755 - .L_4754)


	//   ....[0]....
.L_4754:
        /*002c*/ 	.word	0xffffffff


	//   ....[1]....
        /*0030*/ 	.word	0xffffffff


	//   ....[2]....
        /*0034*/ 	.word	0xffffffff


	//   ....[3]....
        /*0038*/ 	.word	0xffffffff


	//   ....[4]....
        /*003c*/ 	.word	0xffffffff


	//   ....[5]....
        /*0040*/ 	.word	0xffffffff


	//   ....[6]....
        /*0044*/ 	.word	0xffffffff


	//   ....[7]....
        /*0048*/ 	.word	0xffffffff


	//   ....[8]....
        /*004c*/ 	.word	0xffffffff


	//   ....[9]....
        /*0050*/ 	.word	0xffffffff


	//   ....[10]....
        /*0054*/ 	.word	0x05000094


	//   ....[11]....
        /*0058*/ 	.word	0x05000094


	//   ....[12]....
        /*005c*/ 	.word	0x05000094


	//   ....[13]....
        /*0060*/ 	.word	0x05000094


	//   ....[14]....
        /*0064*/ 	.word	0x05000094


	//   ....[15]....
        /*0068*/ 	.word	0x05000094


	//   ....[16]....
        /*006c*/ 	.word	0x05000094


	//   ....[17]....
        /*0070*/ 	.word	0x05000094


	//   ....[18]....
        /*0074*/ 	.word	0x05000094


	//   ....[19]....
        /*0078*/ 	.word	0x05000094


	//----- nvinfo : EIATTR_COOP_GROUP_INSTR_OFFSETS
	.align		4
.L_4755:
        /*007c*/ 	.byte	0x04, 0x28
        /*007e*/ 	.short	(.L_4757 - .L_4756)


	//   ....[0]....
.L_4756:
        /*0080*/ 	.word	0x00001cd0


	//   ....[1]....
        /*0084*/ 	.word	0x00001ce0


	//   ....[2]....
        /*0088*/ 	.word	0x00001d10


	//   ....[3]....
        /*008c*/ 	.word	0x00001d20


	//   ....[4]....
        /*0090*/ 	.word	0x00001d50


	//   ....[5]....
        /*0094*/ 	.word	0x00001d60


	//   ....[6]....
        /*0098*/ 	.word	0x00001d90


	//   ....[7]....
        /*009c*/ 	.word	0x00001da0


	//   ....[8]....
        /*00a0*/ 	.word	0x00001dd0


	//   ....[9]....
        /*00a4*/ 	.word	0x00001de0


	//   ....[10]....
        /*00a8*/ 	.word	0x00004470


	//   ....[11]....
        /*00ac*/ 	.word	0x00004500


	//   ....[12]....
        /*00b0*/ 	.word	0x00004570


	//   ....[13]....
        /*00b4*/ 	.word	0x000045d0


	//   ....[14]....
        /*00b8*/ 	.word	0x00004640


	//   ....[15]....
        /*00bc*/ 	.word	0x000046a0


	//   ....[16]....
        /*00c0*/ 	.word	0x00004710


	//   ....[17]....
        /*00c4*/ 	.word	0x00004770


	//   ....[18]....
        /*00c8*/ 	.word	0x000047e0


	//   ....[19]....
        /*00cc*/ 	.word	0x00004840


	//----- nvinfo : EIATTR_EXIT_INSTR_OFFSETS
	.align		4
.L_4757:
        /*00d0*/ 	.byte	0x04, 0x1c
        /*00d2*/ 	.short	(.L_4759 - .L_4758)


	//   ....[0]....
.L_4758:
        /*00d4*/ 	.word	0x00004400


	//----- nvinfo : EIATTR_MAX_THREADS
	.align		4
.L_4759:
        /*00d8*/ 	.byte	0x04, 0x05
        /*00da*/ 	.short	(.L_4761 - .L_4760)
.L_4760:
        /*00dc*/ 	.word	0x00000080
        /*00e0*/ 	.word	0x00000001
        /*00e4*/ 	.word	0x00000001


	//----- nvinfo : EIATTR_CRS_STACK_SIZE
	.align		4
.L_4761:
        /*00e8*/ 	.byte	0x04, 0x1e
        /*00ea*/ 	.short	(.L_4763 - .L_4762)
.L_4762:
        /*00ec*/ 	.word	0x00000000


	//----- nvinfo : EIATTR_CBANK_PARAM_SIZE
	.align		4
.L_4763:
        /*00f0*/ 	.byte	0x03, 0x19
        /*00f2*/ 	.short	0x0128


	//----- nvinfo : EIATTR_PARAM_CBANK
	.align		4
        /*00f4*/ 	.byte	0x04, 0x0a
        /*00f6*/ 	.short	(.L_4765 - .L_4764)
	.align		4
.L_4764:
        /*00f8*/ 	.word	index@(.nv.constant0._ZN10layer_norm13ln_bwd_kernelINS_13Kernel_traitsIfffffjLj1024ELj1ELj4ELj1ELj16ENS_18Kernel_traits_baseILj1024EfffffjLj128EEEEELb1ELb0ELb0ELb1EEEvNS_9BwdParamsE)
        /*00fc*/ 	.short	0x0210
        /*00fe*/ 	.short	0x0128


	//----- nvinfo : EIATTR_SW_WAR
	.align		4
.L_4765:
        /*0100*/ 	.byte	0x04, 0x36
        /*0102*/ 	.short	(.L_4767 - .L_4766)
.L_4766:
        /*0104*/ 	.word	0x00000008
.L_4767:


//--------------------- .nv.info._ZN10layer_norm22ln_bwd_finalize_kernelINS_22Kernel_traits_finalizeILj1024EfffffjLb0ELj1024ELj4ENS_18Kernel_traits_baseILj1024EfffffjLj1024EEEEELb0ELb0EEEvNS_9BwdParamsE --------------------------
	.section	.nv.info._ZN10layer_norm22ln_bwd_finalize_kernelINS_22Kernel_traits_finalizeILj1024EfffffjLb0ELj1024ELj4ENS_18Kernel_traits_baseILj1024EfffffjLj1024EEEEELb0ELb0EEEvNS_9BwdParamsE,"",@"SHT_CUDA_INFO"
	.sectionflags	@""
	.align	4


	//----- nvinfo : EIATTR_CUDA_API_VERSION
	.align		4
        /*0000*/ 	.byte	0x04, 0x37
        /*0002*/ 	.short	(.L_4769 - .L_4768)
.L_4768:
        /*0004*/ 	.word	0x00000082


	//----- nvinfo : EIATTR_KPARAM_INFO
	.align		4
.L_4769:
        /*0008*/ 	.byte	0x04, 0x17
        /*000a*/ 	.short	(.L_4771 - .L_4770)
.L_4770:
        /*000c*/ 	.word	0x00000000
        /*0010*/ 	.short	0x0000
        /*0012*/ 	.short	0x0000
        /*0014*/ 	.byte	0x00, 0xf0, 0xa1, 0x04


	//----- nvinfo : EIATTR_SPARSE_MMA_MASK
	.align		4
.L_4771:
        /*0018*/ 	.byte	0x03, 0x50
        /*001a*/ 	.short	0x0000


	//----- nvinfo : EIATTR_MAXREG_COUNT
	.align		4
        /*001c*/ 	.byte	0x03, 0x1b
        /*001e*/ 	.short	0x0040


	//----- nvinfo : EIATTR_NUM_BARRIERS
	.align		4
        /*0020*/ 	.byte	0x02, 0x4c
        /*0022*/ 	.byte	0x01
	.zero		1


	//----- nvinfo : EIATTR_MERCURY_ISA_VERSION
	.align		4
        /*0024*/ 	.byte	0x03, 0x5f
        /*0026*/ 	.short	0x0101


	//----- nvinfo : EIATTR_COOP_GROUP_MASK_REGIDS
	.align		4
        /*0028*/ 	.byte	0x04, 0x29
        /*002a*/ 	.short	(.L_4773 - .L_4772)


	//   ....[0]....
.L_4772:
        /*002c*/ 	.word	0xffffffff


	//   ....[1]....
        /*0030*/ 	.word	0xffffffff


	//   ....[2]....
        /*0034*/ 	.word	0xffffffff


	//   ....[3]....
        /*0038*/ 	.word	0xffffffff


	//   ....[4]....
        /*003c*/ 	.word	0xffffffff


	//   ....[5]....
        /*0040*/ 	.word	0xffffffff


	//   ....[6]....
        /*0044*/ 	.word	0xffffffff


	//   ....[7]....
        /*0048*/ 	.word	0xffffffff


	//   ....[8]....
        /*004c*/ 	.word	0xffffffff


	//   ....[9]....
        /*0050*/ 	.word	0xffffffff


	//   ....[10]....
        /*0054*/ 	.word	0x05000013


	//   ....[11]....
        /*0058*/ 	.word	0x05000013


	//   ....[12]....
        /*005c*/ 	.word	0x05000013


	//   ....[13]....
        /*0060*/ 	.word	0x05000013


	//   ....[14]....
        /*0064*/ 	.word	0x05000013


	//   ....[15]....
        /*0068*/ 	.word	0x05000013


	//   ....[16]....
        /*006c*/ 	.word	0x05000013


	//   ....[17]....
        /*0070*/ 	.word	0x05000013


	//   ....[18]....
        /*0074*/ 	.word	0x05000013


	//   ....[19]....
        /*0078*/ 	.word	0x05000013


	//----- nvinfo : EIATTR_COOP_GROUP_INSTR_OFFSETS
	.align		4
.L_4773:
        /*007c*/ 	.byte	0x04, 0x28
        /*007e*/ 	.short	(.L_4775 - .L_4774)


	//   ....[0]....
.L_4774:
        /*0080*/ 	.word	0x000008e0


	//   ....[1]....
        /*0084*/ 	.word	0x000008f0


	//   ....[2]....
        /*0088*/ 	.word	0x00000920


	//   ....[3]....
        /*008c*/ 	.word	0x00000930


	//   ....[4]....
        /*0090*/ 	.word	0x00000960


	//   ....[5]....
        /*0094*/ 	.word	0x00000970


	//   ....[6]....
        /*0098*/ 	.word	0x000009a0


	//   ....[7]....
        /*009c*/ 	.word	0x000009b0


	//   ....[8]....
        /*00a0*/ 	.word	0x000009e0


	//   ....[9]....
        /*00a4*/ 	.word	0x000009f0


	//   ....[10]....
        /*00a8*/ 	.word	0x00000bf0


	//   ....[11]....
        /*00ac*/ 	.word	0x00000c60


	//   ....[12]....
        /*00b0*/ 	.word	0x00000cd0


	//   ....[13]....
        /*00b4*/ 	.word	0x00000d40


	//   ....[14]....
        /*00b8*/ 	.word	0x00000db0


	//   ....[15]....
        /*00bc*/ 	.word	0x00000e10


	//   ....[16]....
        /*00c0*/ 	.word	0x00000e80


	//   ....[17]....
        /*00c4*/ 	.word	0x00000ef0


	//   ....[18]....
        /*00c8*/ 	.word	0x00000f60


	//   ....[19]....
        /*00cc*/ 	.word	0x00000fd0


	//----- nvinfo : EIATTR_EXIT_INSTR_OFFSETS
	.align		4
.L_4775:
        /*00d0*/ 	.byte	0x04, 0x1c
        /*00d2*/ 	.short	(.L_4777 - .L_4776)


	//   ....[0]....
.L_4776:
        /*00d4*/ 	.word	0x00000070


	//   ....[1]....
        /*00d8*/ 	.word	0x00000b90


	//----- nvinfo : EIATTR_MAX_THREADS
	.align		4
.L_4777:
        /*00dc*/ 	.byte	0x04, 0x05
        /*00de*/ 	.short	(.L_4779 - .L_4778)
.L_4778:
        /*00e0*/ 	.word	0x00000400
        /*00e4*/ 	.word	0x00000001
        /*00e8*/ 	.word	0x00000001


	//----- nvinfo : EIATTR_CRS_STACK_SIZE
	.align		4
.L_4779:
        /*00ec*/ 	.byte	0x04, 0x1e
        /*00ee*/ 	.short	(.L_4781 - .L_4780)
.L_4780:
        /*00f0*/ 	.word	0x00000000


	//----- nvinfo : EIATTR_CBANK_PARAM_SIZE
	.align		4
.L_4781:
        /*00f4*/ 	.byte	0x03, 0x19
        /*00f6*/ 	.short	0x0128


	//----- nvinfo : EIATTR_PARAM_CBANK
	.align		4
        /*00f8*/ 	.byte	0x04, 0x0a
        /*00fa*/ 	.short	(.L_4783 - .L_4782)
	.align		4
.L_4782:
        /*00fc*/ 	.word	index@(.nv.constant0._ZN10layer_norm22ln_bwd_finalize_kernelINS_22Kernel_traits_finalizeILj1024EfffffjLb0ELj1024ELj4ENS_18Kernel_traits_baseILj1024EfffffjLj1024EEEEELb0ELb0EEEvNS_9BwdParamsE)
        /*0100*/ 	.short	0x0210
        /*0102*/ 	.short	0x0128


	//----- nvinfo : EIATTR_SW_WAR
	.align		4
.L_4783:
        /*0104*/ 	.byte	0x04, 0x36
        /*0106*/ 	.short	(.L_4785 - .L_4784)
.L_4784:
        /*0108*/ 	.word	0x00000008
.L_4785:


//--------------------- .nv.info._ZN10layer_norm13ln_bwd_kernelINS_13Kernel_traitsIfffffjLj1024ELj1ELj4ELj1ELj16ENS_18Kernel_traits_baseILj1024EfffffjLj128EEEEELb1ELb0ELb1ELb0EEEvNS_9BwdParamsE --------------------------
	.section	.nv.info._ZN10layer_norm13ln_bwd_kernelINS_13Kernel_traitsIfffffjLj1024ELj1ELj4ELj1ELj16ENS_18Kernel_traits_baseILj1024EfffffjLj128EEEEELb1ELb0ELb1ELb0EEEvNS_9BwdParamsE,"",@"SHT_CUDA_INFO"
	.sectionflags	@""
	.align	4


	//----- nvinfo : EIATTR_CUDA_API_VERSION
	.align		4
        /*0000*/ 	.byte	0x04, 0x37
        /*0002*/ 	.short	(.L_4787 - .L_4786)
.L_4786:
        /*0004*/ 	.word	0x00000082


	//----- nvinfo : EIATTR_KPARAM_INFO
	.align		4
.L_4787:
        /*0008*/ 	.byte	0x04, 0x17
        /*000a*/ 	.short	(.L_4789 - .L_4788)
.L_4788:
        /*000c*/ 	.word	0x00000000
        /*0010*/ 	.short	0x0000
        /*0012*/ 	.short	0x0000
        /*0014*/ 	.byte	0x00, 0xf0, 0xa1, 0x04


	//----- nvinfo : EIATTR_SPARSE_MMA_MASK
	.align		4
.L_4789:
        /*0018*/ 	.byte	0x03, 0x50
        /*001a*/ 	.short	0x0000


	//----- nvinfo : EIATTR_MAXREG_COUNT
	.align		4
        /*001c*/ 	.byte	0x03, 0x1b
        /*001e*/ 	.short	0x00ff


	//----- nvinfo : EIATTR_NUM_BARRIERS
	.align		4
        /*0020*/ 	.byte	0x02, 0x4c
        /*0022*/ 	.byte	0x01
	.zero		1


	//----- nvinfo : EIATTR_MERCURY_ISA_VERSION
	.align		4
        /*0024*/ 	.byte	0x03, 0x5f
        /*0026*/ 	.short	0x0101


	//----- nvinfo : EIATTR_COOP_GROUP_MASK_REGIDS
	.align		4
        /*0028*/ 	.byte	0x04, 0x29
        /*002a*/ 	.short	(.L_4791 - .L_4790)


	//   ....[0]....
.L_4790:
        /*002c*/ 	.word	0xffffffff


	//   ....[1]....
        /*0030*/ 	.word	0xffffffff


	//   ....[2]....
        /*0034*/ 	.word	0xffffffff


	//   ....[3]....
        /*0038*/ 	.word	0xffffffff


	//   ....[4]....
        /*003c*/ 	.word	0xffffffff


	//   ....[5]....
        /*0040*/ 	.word	0xffffffff


	//   ....[6]....
        /*0044*/ 	.word	0xffffffff


	//   ....[7]....
        /*0048*/ 	.word	0xffffffff


	//   ....[8]....
        /*004c*/ 	.word	0xffffffff


	//   ....[9]....
        /*0050*/ 	.word	0xffffffff


	//   ....[10]....
        /*0054*/ 	.word	0x050000df


	//   ....[11]....
        /*0058*/ 	.word	0x050000df


	//   ....[12]....
        /*005c*/ 	.word	0x050000df


	//   ....[13]....
        /*0060*/ 	.word	0x050000df


	//   ....[14]....
        /*0064*/ 	.word	0x050000df


	//   ....[15]....
        /*0068*/ 	.word	0x050000df


	//   ....[16]....
        /*006c*/ 	.word	0x050000df


	//   ....[17]....
        /*0070*/ 	.word	0x050000df


	//   ....[18]....
        /*0074*/ 	.word	0x050000df


	//   ....[19]....
        /*0078*/ 	.word	0x050000df


	//----- nvinfo : EIATTR_COOP_GROUP_INSTR_OFFSETS
	.align		4
.L_4791:
        /*007c*/ 	.byte	0x04, 0x28
        /*007e*/ 	.short	(.L_4793 - .L_4792)


	//   ....[0]....
.L_4792:
        /*0080*/ 	.word	0x00002870


	//   ....[1]....
        /*0084*/ 	.word	0x00002880


	//   ....[2]....
        /*0088*/ 	.word	0x000028b0


	//   ....[3]....
        /*008c*/ 	.word	0x000028c0


	//   ....[4]....
        /*0090*/ 	.word	0x000028f0


	//   ....[5]....
        /*0094*/ 	.word	0x00002900


	//   ....[6]....
        /*0098*/ 	.word	0x00002930


	//   ....[7]....
        /*009c*/ 	.word	0x00002940


	//   ....[8]....
        /*00a0*/ 	.word	0x00002970


	//   ....[9]....
        /*00a4*/ 	.word	0x00002980


	//   ....[10]....
        /*00a8*/ 	.word	0x000069e0


	//   ....[11]....
        /*00ac*/ 	.word	0x00006a70


	//   ....[12]....
        /*00b0*/ 	.word	0x00006ae0


	//   ....[13]....
        /*00b4*/ 	.word	0x00006b40


	//   ....[14]....
        /*00b8*/ 	.word	0x00006bb0


	//   ....[15]....
        /*00bc*/ 	.word	0x00006c10


	//   ....[16]....
        /*00c0*/ 	.word	0x00006c80


	//   ....[17]....
        /*00c4*/ 	.word	0x00006ce0


	//   ....[18]....
        /*00c8*/ 	.word	0x00006d50


	//   ....[19]....
        /*00cc*/ 	.word	0x00006db0


	//----- nvinfo : EIATTR_EXIT_INSTR_OFFSETS
	.align		4
.L_4793:
        /*00d0*/ 	.byte	0x04, 0x1c
        /*00d2*/ 	.short	(.L_4795 - .L_4794)


	//   ....[0]....
.L_4794:
        /*00d4*/ 	.word	0x00006940


	//   ....[1]....
        /*00d8*/ 	.word	0x00006970


	//----- nvinfo : EIATTR_MAX_THREADS
	.align		4
.L_4795:
        /*00dc*/ 	.byte	0x04, 0x05
        /*00de*/ 	.short	(.L_4797 - .L_4796)
.L_4796:
        /*00e0*/ 	.word	0x00000080
        /*00e4*/ 	.word	0x00000001
        /*00e8*/ 	.word	0x00000001


	//----- nvinfo : EIATTR_CRS_STACK_SIZE
	.align		4
.L_4797:
        /*00ec*/ 	.byte	0x04, 0x1e
        /*00ee*/ 	.short	(.L_4799 - .L_4798)
.L_4798:
        /*00f0*/ 	.word	0x00000000


	//----- nvinfo : EIATTR_CBANK_PARAM_SIZE
	.align		4
.L_4799:
        /*00f4*/ 	.byte	0x03, 0x19
        /*00f6*/ 	.short	0x0128


	//----- nvinfo : EIATTR_PARAM_CBANK
	.align		4
        /*00f8*/ 	.byte	0x04, 0x0a
        /*00fa*/ 	.short	(.L_4801 - .L_4800)
	.align		4
.L_4800:
        /*00fc*/ 	.word	index@(.nv.constant0._ZN10layer_norm13ln_bwd_kernelINS_13Kernel_traitsIfffffjLj1024ELj1ELj4ELj1ELj16ENS_18Kernel_traits_baseILj1024EfffffjLj128EEEEELb1ELb0ELb1ELb0EEEvNS_9BwdParamsE)
        /*0100*/ 	.short	0x0210
        /*0102*/ 	.short	0x0128


	//----- nvinfo : EIATTR_SW_WAR
	.align		4
.L_4801:
        /*0104*/ 	.byte	0x04, 0x36
        /*0106*/ 	.short	(.L_4803 - .L_4802)
.L_4802:
        /*0108*/ 	.word	0x00000008
.L_4803:


//--------------------- .nv.info._ZN10layer_norm22ln_bwd_finalize_kernelINS_22Kernel_traits_finalizeILj1024EfffffjLb0ELj1024ELj4ENS_18Kernel_traits_baseILj1024EfffffjLj1024EEEEELb0ELb1EEEvNS_9BwdParamsE --------------------------
	.section	.nv.info._ZN10layer_norm22ln_bwd_finalize_kernelINS_22Kernel_traits_finalizeILj1024EfffffjLb0ELj1024ELj4ENS_18Kernel_traits_baseILj1024EfffffjLj1024EEEEELb0ELb1EEEvNS_9BwdParamsE,"",@"SHT_CUDA_INFO"
	.sectionflags	@""
	.align	4


	//----- nvinfo : EIATTR_CUDA_API_VERSION
	.align		4
        /*0000*/ 	.byte	0x04, 0x37
        /*0002*/ 	.short	(.L_4805 - .L_4804)
.L_4804:
        /*0004*/ 	.word	0x00000082


	//----- nvinfo : EIATTR_KPARAM_INFO
	.align		4
.L_4805:
        /*0008*/ 	.byte	0x04, 0x17
        /*000a*/ 	.short	(.L_4807 - .L_4806)
.L_4806:
        /*000c*/ 	.word	0x00000000
        /*0010*/ 	.short	0x0000
        /*0012*/ 	.short	0x0000
        /*0014*/ 	.byte	0x00, 0xf0, 0xa1, 0x04


	//----- nvinfo : EIATTR_SPARSE_MMA_MASK
	.align		4
.L_4807:
        /*0018*/ 	.byte	0x03, 0x50
        /*001a*/ 	.short	0x0000


	//----- nvinfo : EIATTR_MAXREG_COUNT
	.align		4
        /*001c*/ 	.byte	0x03, 0x1b
        /*001e*/ 	.short	0x0040


	//----- nvinfo : EIATTR_NUM_BARRIERS
	.align		4
        /*0020*/ 	.byte	0x02, 0x4c
        /*0022*/ 	.byte	0x01
	.zero		1


	//----- nvinfo : EIATTR_MERCURY_ISA_VERSION
	.align		4
        /*0024*/ 	.byte	0x03, 0x5f
        /*0026*/ 	.short	0x0101


	//----- nvinfo : EIATTR_COOP_GROUP_MASK_REGIDS
	.align		4
        /*0028*/ 	.byte	0x04, 0x29
        /*002a*/ 	.short	(.L_4809 - .L_4808)


	//   ....[0]....
.L_4808:
        /*002c*/ 	.word	0xffffffff


	//   ....[1]....
        /*0030*/ 	.word	0xffffffff


	//   ....[2]....
        /*0034*/ 	.word	0xffffffff


	//   ....[3]....
        /*0038*/ 	.word	0xffffffff


	//   ....[4]....
        /*003c*/ 	.word	0xffffffff


	//   ....[5]....
        /*0040*/ 	.word	0xffffffff


	//   ....[6]....
        /*0044*/ 	.word	0xffffffff


	//   ....[7]....
        /*0048*/ 	.word	0xffffffff


	//   ....[8]....
        /*004c*/ 	.word	0xffffffff


	//   ....[9]....
        /*0050*/ 	.word	0xffffffff


	//   ....[10]....
        /*0054*/ 	.word	0x05000011


	//   ....[11]....
        /*0058*/ 	.word	0x05000011


	//   ....[12]....
        /*005c*/ 	.word	0x05000011


	//   ....[13]....
        /*0060*/ 	.word	0x05000011


	//   ....[14]....
        /*0064*/ 	.word	0x05000011


	//   ....[15]....
        /*0068*/ 	.word	0x05000011


	//   ....[16]....
        /*006c*/ 	.word	0x05000011


	//   ....[17]....
        /*0070*/ 	.word	0x05000011


	//   ....[18]....
        /*0074*/ 	.word	0x05000011


	//   ....[19]....
        /*0078*/ 	.word	0x05000011


	//----- nvinfo : EIATTR_COOP_GROUP_INSTR_OFFSETS
	.align		4
.L_4809:
        /*007c*/ 	.byte	0x04, 0x28
        /*007e*/ 	.short	(.L_4811 - .L_4810)


	//   ....[0]....
.L_4810:
        /*0080*/ 	.word	0x000008e0


	//   ....[1]....
        /*0084*/ 	.word	0x000008f0


	//   ....[2]....
        /*0088*/ 	.word	0x00000920


	//   ....[3]....
        /*008c*/ 	.word	0x00000930


	//   ....[4]....
        /*0090*/ 	.word	0x00000960


	//   ....[5]....
        /*0094*/ 	.word	0x00000970


	//   ....[6]....
        /*0098*/ 	.word	0x000009a0


	//   ....[7]....
        /*009c*/ 	.word	0x000009b0


	//   ....[8]....
        /*00a0*/ 	.word	0x000009e0


	//   ....[9]....
        /*00a4*/ 	.word	0x000009f0


	//   ....[10]....
        /*00a8*/ 	.word	0x00000ba0


	//   ....[11]....
        /*00ac*/ 	.word	0x00000c10


	//   ....[12]....
        /*00b0*/ 	.word	0x00000c80


	//   ....[13]....
        /*00b4*/ 	.word	0x00000cf0


	//   ....[14]....
        /*00b8*/ 	.word	0x00000d60


	//   ....[15]....
        /*00bc*/ 	.word	0x00000dc0


	//   ....[16]....
        /*00c0*/ 	.word	0x00000e30


	//   ....[17]....
        /*00c4*/ 	.word	0x00000ea0


	//   ....[18]....
        /*00c8*/ 	.word	0x00000f10


	//   ....[19]....
        /*00cc*/ 	.word	0x00000f80


	//----- nvinfo : EIATTR_EXIT_INSTR_OFFSETS
	.align		4
.L_4811:
        /*00d0*/ 	.byte	0x04, 0x1c
        /*00d2*/ 	.short	(.L_4813 - .L_4812)


	//   ....[0]....
.L_4812:
        /*00d4*/ 	.word	0x00000070


	//   ....[1]....
        /*00d8*/ 	.word	0x00000b40


	//----- nvinfo : EIATTR_MAX_THREADS
	.align		4
.L_4813:
        /*00dc*/ 	.byte	0x04, 0x05
        /*00de*/ 	.short	(.L_4815 - .L_4814)
.L_4814:
        /*00e0*/ 	.word	0x00000400
        /*00e4*/ 	.word	0x00000001
        /*00e8*/ 	.word	0x00000001


	//----- nvinfo : EIATTR_CRS_STACK_SIZE
	.align		4
.L_4815:
        /*00ec*/ 	.byte	0x04, 0x1e
        /*00ee*/ 	.short	(.L_4817 - .L_4816)
.L_4816:
        /*00f0*/ 	.word	0x00000000


	//----- nvinfo : EIATTR_CBANK_PARAM_SIZE
	.align		4
.L_4817:
        /*00f4*/ 	.byte	0x03, 0x19
        /*00f6*/ 	.short	0x0128


	//----- nvinfo : EIATTR_PARAM_CBANK
	.align		4
        /*00f8*/ 	.byte	0x04, 0x0a
        /*00fa*/ 	.short	(.L_4819 - .L_4818)
	.align		4
.L_4818:
        /*00fc*/ 	.word	index@(.nv.constant0._ZN10layer_norm22ln_bwd_finalize_kernelINS_22Kernel_traits_finalizeILj1024EfffffjLb0ELj1024ELj4ENS_18Kernel_traits_baseILj1024EfffffjLj1024EEEEELb0ELb1EEEvNS_9BwdParamsE)
        /*0100*/ 	.short	0x0210
        /*0102*/ 	.short	0x0128


	//----- nvinfo : EIATTR_SW_WAR
	.align		4
.L_4819:
        /*0104*/ 	.byte	0x04, 0x36
        /*0106*/ 	.short	(.L_4821 - .L_4820)
.L_4820:
        /*0108*/ 	.word	0x00000008
.L_4821:


//--------------------- .nv.info._ZN10layer_norm13ln_bwd_kernelINS_13Kernel_traitsIfffffjLj1024ELj1ELj4ELj1ELj16ENS_18Kernel_traits_baseILj1024EfffffjLj128EEEEELb1ELb0ELb1ELb1EEEvNS_9BwdParamsE --------------------------
	.section	.nv.info._ZN10layer_norm13ln_bwd_kernelINS_13Kernel_traitsIfffffjLj1024ELj1ELj4ELj1ELj16ENS_18Kernel_traits_baseILj1024EfffffjLj128EEEEELb1ELb0ELb1ELb1EEEvNS_9BwdParamsE,"",@"SHT_CUDA_INFO"
	.sectionflags	@""
	.align	4


	//----- nvinfo : EIATTR_CUDA_API_VERSION
	.align		4
        /*0000*/ 	.byte	0x04, 0x37
        /*0002*/ 	.short	(.L_4823 - .L_4822)
.L_4822:
        /*0004*/ 	.word	0x00000082


	//----- nvinfo : EIATTR_KPARAM_INFO
	.align		4
.L_4823:
        /*0008*/ 	.byte	0x04, 0x17
        /*000a*/ 	.short	(.L_4825 - .L_4824)
.L_4824:
        /*000c*/ 	.word	0x00000000
        /*0010*/ 	.short	0x0000
        /*0012*/ 	.short	0x0000
        /*0014*/ 	.byte	0x00, 0xf0, 0xa1, 0x04


	//----- nvinfo : EIATTR_SPARSE_MMA_MASK
	.align		4
.L_4825:
        /*0018*/ 	.byte	0x03, 0x50
        /*001a*/ 	.short	0x0000


	//----- nvinfo : EIATTR_MAXREG_COUNT
	.align		4
        /*001c*/ 	.byte	0x03, 0x1b
        /*001e*/ 	.short	0x00ff


	//----- nvinfo : EIATTR_NUM_BARRIERS
	.align		4
        /*0020*/ 	.byte	0x02, 0x4c
        /*0022*/ 	.byte	0x01
	.zero		1


	//----- nvinfo : EIATTR_MERCURY_ISA_VERSION
	.align		4
        /*0024*/ 	.byte	0x03, 0x5f
        /*0026*/ 	.short	0x0101


	//----- nvinfo : EIATTR_COOP_GROUP_MASK_REGIDS
	.align		4
        /*0028*/ 	.byte	0x04, 0x29
        /*002a*/ 	.short	(.L_4827 - .L_4826)


	//   ....[0]....
.L_4826:
        /*002c*/ 	.word	0xffffffff


	//   ....[1]....
        /*0030*/ 	.word	0xffffffff


	//   ....[2]....
        /*0034*/ 	.word	0xffffffff


	//   ....[3]....
        /*0038*/ 	.word	0xffffffff


	//   ....[4]....
        /*003c*/ 	.word	0xffffffff


	//   ....[5]....
        /*0040*/ 	.word	0xffffffff


	//   ....[6]....
        /*0044*/ 	.word	0xffffffff


	//   ....[7]....
        /*0048*/ 	.word	0xffffffff


	//   ....[8]....
        /*004c*/ 	.word	0xffffffff


	//   ....[9]....
        /*0050*/ 	.word	0xffffffff


	//   ....[10]....
        /*0054*/ 	.word	0x050000c6


	//   ....[11]....
        /*0058*/ 	.word	0x050000c6


	//   ....[12]....
        /*005c*/ 	.word	0x050000c6


	//   ....[13]....
        /*0060*/ 	.word	0x050000c6


	//   ....[14]....
        /*0064*/ 	.word	0x050000c6


	//   ....[15]....
        /*0068*/ 	.word	0x050000c6


	//   ....[16]....
        /*006c*/ 	.word	0x050000c6


	//   ....[17]....
        /*0070*/ 	.word	0x050000c6


	//   ....[18]....
        /*0074*/ 	.word	0x050000c6


	//   ....[19]....
        /*0078*/ 	.word	0x050000c6


	//----- nvinfo : EIATTR_COOP_GROUP_INSTR_OFFSETS
	.align		4
.L_4827:
        /*007c*/ 	.byte	0x04, 0x28
        /*007e*/ 	.short	(.L_4829 - .L_4828)


	//   ....[0]....
.L_4828:
        /*0080*/ 	.word	0x00001f30


	//   ....[1]....
        /*0084*/ 	.word	0x00001f40


	//   ....[2]....
        /*0088*/ 	.word	0x00001f70


	//   ....[3]....
        /*008c*/ 	.word	0x00001f80


	//   ....[4]....
        /*0090*/ 	.word	0x00001fb0


	//   ....[5]....
        /*0094*/ 	.word	0x00001fc0


	//   ....[6]....
        /*0098*/ 	.word	0x00001ff0


	//   ....[7]....
        /*009c*/ 	.word	0x00002000


	//   ....[8]....
        /*00a0*/ 	.word	0x00002030


	//   ....[9]....
        /*00a4*/ 	.word	0x00002040


	//   ....[10]....
        /*00a8*/ 	.word	0x00005590


	//   ....[11]....
        /*00ac*/ 	.word	0x00005620


	//   ....[12]....
        /*00b0*/ 	.word	0x00005690


	//   ....[13]....
        /*00b4*/ 	.word	0x000056f0


	//   ....[14]....
        /*00b8*/ 	.word	0x00005760


	//   ....[15]....
        /*00bc*/ 	.word	0x000057c0


	//   ....[16]....
        /*00c0*/ 	.word	0x00005830


	//   ....[17]....
        /*00c4*/ 	.word	0x00005890


	//   ....[18]....
        /*00c8*/ 	.word	0x00005900


	//   ....[19]....
        /*00cc*/ 	.word	0x00005960


	//----- nvinfo : EIATTR_EXIT_INSTR_OFFSETS
	.align		4
.L_4829:
        /*00d0*/ 	.byte	0x04, 0x1c
        /*00d2*/ 	.short	(.L_4831 - .L_4830)


	//   ....[0]....
.L_4830:
        /*00d4*/ 	.word	0x00005520


	//----- nvinfo : EIATTR_MAX_THREADS
	.align		4
.L_4831:
        /*00d8*/ 	.byte	0x04, 0x05
        /*00da*/ 	.short	(.L_4833 - .L_4832)
.L_4832:
        /*00dc*/ 	.word	0x00000080
        /*00e0*/ 	.word	0x00000001
        /*00e4*/ 	.word	0x00000001


	//----- nvinfo : EIATTR_CRS_STACK_SIZE
	.align		4
.L_4833:
        /*00e8*/ 	.byte	0x04, 0x1e
        /*00ea*/ 	.short	(.L_4835 - .L_4834)
.L_4834:
        /*00ec*/ 	.word	0x00000000


	//----- nvinfo : EIATTR_CBANK_PARAM_SIZE
	.align		4
.L_4835:
        /*00f0*/ 	.byte	0x03, 0x19
        /*00f2*/ 	.short	0x0128


	//----- nvinfo : EIATTR_PARAM_CBANK
	.align		4
        /*00f4*/ 	.byte	0x04, 0x0a
        /*00f6*/ 	.short	(.L_4837 - .L_4836)
	.align		4
.L_4836:
        /*00f8*/ 	.word	index@(.nv.constant0._ZN10layer_norm13ln_bwd_kernelINS_13Kernel_traitsIfffffjLj1024ELj1ELj4ELj1ELj16ENS_18Kernel_traits_baseILj1024EfffffjLj128EEEEELb1ELb0ELb1ELb1EEEvNS_9BwdParamsE)
        /*00fc*/ 	.short	0x0210
        /*00fe*/ 	.short	0x0128


	//----- nvinfo : EIATTR_SW_WAR
	.align		4
.L_4837:
        /*0100*/ 	.byte	0x04, 0x36
        /*0102*/ 	.short	(.L_4839 - .L_4838)
.L_4838:
        /*0104*/ 	.word	0x00000008
.L_4839:


//--------------------- .nv.info._ZN10layer_norm13ln_bwd_kernelINS_13Kernel_traitsIfffffjLj1024ELj1ELj4ELj1ELj16ENS_18Kernel_traits_baseILj1024EfffffjLj128EEEEELb1ELb1ELb0ELb0EEEvNS_9BwdParamsE --------------------------
	.section	.nv.info._ZN10layer_norm13ln_bwd_kernelINS_13Kernel_traitsIfffffjLj1024ELj1ELj4ELj1ELj16ENS_18Kernel_traits_baseILj1024EfffffjLj128EEEEELb1ELb1ELb0ELb0EEEvNS_9BwdParamsE,"",@"SHT_CUDA_INFO"
	.sectionflags	@""
	.align	4


	//----- nvinfo : EIATTR_CUDA_API_VERSION
	.align		4
        /*0000*/ 	.byte	0x04, 0x37
        /*0002*/ 	.short	(.L_4841 - .L_4840)
.L_4840:
        /*0004*/ 	.word	0x00000082


	//----- nvinfo : EIATTR_KPARAM_INFO
	.align		4
.L_4841:
        /*0008*/ 	.byte	0x04, 0x17
        /*000a*/ 	.short	(.L_4843 - .L_4842)
.L_4842:
        /*000c*/ 	.word	0x00000000
        /*0010*/ 	.short	0x0000
        /*0012*/ 	.short	0x0000
        /*0014*/ 	.byte	0x00, 0xf0, 0xa1, 0x04


	//----- nvinfo : EIATTR_SPARSE_MMA_MASK
	.align		4
.L_4843:
        /*0018*/ 	.byte	0x03, 0x50
        /*001a*/ 	.short	0x0000


	//----- nvinfo : EIATTR_MAXREG_COUNT
	.align		4
        /*001c*/ 	.byte	0x03, 0x1b
        /*001e*/ 	.short	0x00ff


	//----- nvinfo : EIATTR_NUM_BARRIERS
	.align		4
        /*0020*/ 	.byte	0x02, 0x4c
        /*0022*/ 	.byte	0x01
	.zero		1


	//----- nvinfo : EIATTR_ANNOTATIONS
	.align		4
        /*0024*/ 	.byte	0x04, 0x55
        /*0026*/ 	.short	(.L_4845 - .L_4844)


	//   ....[0]....
.L_4844:
        /* <DEDUP_REMOVED lines=39> */


	//----- nvinfo : EIATTR_MERCURY_ISA_VERSION
	.align		4
.L_4845:
        /*0288*/ 	.byte	0x03, 0x5f
        /*028a*/ 	.short	0x0101


	//----- nvinfo : EIATTR_COOP_GROUP_MASK_REGIDS
	.align		4
        /*028c*/ 	.byte	0x04, 0x29
        /*028e*/ 	.short	(.L_4847 - .L_4846)


	//   ....[0]....
.L_4846:
        /*0290*/ 	.word	0xffffffff


	//   ....[1]....
        /*0294*/ 	.word	0xffffffff


	//   ....[2]....
        /*0298*/ 	.word	0xffffffff


	//   ....[3]....
        /*029c*/ 	.word	0xffffffff


	//   ....[4]....
        /*02a0*/ 	.word	0xffffffff


	//   ....[5]....
        /*02a4*/ 	.word	0xffffffff


	//   ....[6]....
        /*02a8*/ 	.word	0xffffffff


	//   ....[7]....
        /*02ac*/ 	.word	0xffffffff


	//   ....[8]....
        /*02b0*/ 	.word	0xffffffff


	//   ....[9]....
        /*02b4*/ 	.word	0xffffffff


	//   ....[10]....
        /*02b8*/ 	.word	0x050000b8


	//   ....[11]....
        /*02bc*/ 	.word	0x050000b8


	//   ....[12]....
        /*02c0*/ 	.word	0x050000b8


	//   ....[13]....
        /*02c4*/ 	.word	0x050000b8


	//   ....[14]....
        /*02c8*/ 	.word	0x050000b8


	//   ....[15]....
        /*02cc*/ 	.word	0x050000b8


	//   ....[16]....
        /*02d0*/ 	.word	0x050000b8


	//   ....[17]....
        /*02d4*/ 	.word	0x050000b8


	//   ....[18]....
        /*02d8*/ 	.word	0x050000b8


	//   ....[19]....
        /*02dc*/ 	.word	0x050000b8


	//----- nvinfo : EIATTR_COOP_GROUP_INSTR_OFFSETS
	.align		4
.L_4847:
        /*02e0*/ 	.byte	0x04, 0x28
        /*02e2*/ 	.short	(.L_4849 - .L_4848)


	//   ....[0]....
.L_4848:
        /*02e4*/ 	.word	0x000027a0


	//   ....[1]....
        /*02e8*/ 	.word	0x000027c0


	//   ....[2]....
        /*02ec*/ 	.word	0x000027e0


	//   ....[3]....
        /*02f0*/ 	.word	0x00002800


	//   ....[4]....
        /*02f4*/ 	.word	0x00002820


	//   ....[5]....
        /*02f8*/ 	.word	0x00002840


	//   ....[6]....
        /*02fc*/ 	.word	0x00002860


	//   ....[7]....
        /*0300*/ 	.word	0x00002880


	//   ....[8]....
        /*0304*/ 	.word	0x00002890


	//   ....[9]....
        /*0308*/ 	.word	0x000028b0


	//   ....[10]....
        /*030c*/ 	.word	0x00006870


	//   ....[11]....
        /*0310*/ 	.word	0x00006910


	//   ....[12]....
        /*0314*/ 	.word	0x00006990


	//   ....[13]....
        /*0318*/ 	.word	0x00006a00


	//   ....[14]....
        /*031c*/ 	.word	0x00006a80


	//   ....[15]....
        /*0320*/ 	.word	0x00006af0


	//   ....[16]....
        /*0324*/ 	.word	0x00006b70


	//   ....[17]....
        /*0328*/ 	.word	0x00006be0


	//   ....[18]....
        /*032c*/ 	.word	0x00006c60


	//   ....[19]....
        /*0330*/ 	.word	0x00006cb0


	//----- nvinfo : EIATTR_EXIT_INSTR_OFFSETS
	.align		4
.L_4849:
        /*0334*/ 	.byte	0x04, 0x1c
        /*0336*/ 	.short	(.L_4851 - .L_4850)


	//   ....[0]....
.L_4850:
        /*0338*/ 	.word	0x00006780


	//   ....[1]....
        /*033c*/ 	.word	0x00006800


	//----- nvinfo : EIATTR_MAX_THREADS
	.align		4
.L_4851:
        /*0340*/ 	.byte	0x04, 0x05
        /*0342*/ 	.short	(.L_4853 - .L_4852)
.L_4852:
        /*0344*/ 	.word	0x00000080
        /*0348*/ 	.word	0x00000001
        /*034c*/ 	.word	0x00000001


	//----- nvinfo : EIATTR_CRS_STACK_SIZE
	.align		4
.L_4853:
        /*0350*/ 	.byte	0x04, 0x1e
        /*0352*/ 	.short	(.L_4855 - .L_4854)
.L_4854:
        /*0354*/ 	.word	0x00000000


	//----- nvinfo : EIATTR_CBANK_PARAM_SIZE
	.align		4
.L_4855:
        /*0358*/ 	.byte	0x03, 0x19
        /*035a*/ 	.short	0x0128


	//----- nvinfo : EIATTR_PARAM_CBANK
	.align		4
        /*035c*/ 	.byte	0x04, 0x0a
        /*035e*/ 	.short	(.L_4857 - .L_4856)
	.align		4
.L_4856:
        /*0360*/ 	.word	index@(.nv.constant0._ZN10layer_norm13ln_bwd_kernelINS_13Kernel_traitsIfffffjLj1024ELj1ELj4ELj1ELj16ENS_18Kernel_traits_baseILj1024EfffffjLj128EEEEELb1ELb1ELb0ELb0EEEvNS_9BwdParamsE)
        /*0364*/ 	.short	0x0210
        /*0366*/ 	.short	0x0128


	//----- nvinfo : EIATTR_SW_WAR
	.align		4
.L_4857:
        /*0368*/ 	.byte	0x04, 0x36
        /*036a*/ 	.short	(.L_4859 - .L_4858)
.L_4858:
        /*036c*/ 	.word	0x00000008
.L_4859:


//--------------------- .nv.info._ZN10layer_norm13ln_bwd_kernelINS_13Kernel_traitsIfffffjLj1024ELj1ELj4ELj1ELj16ENS_18Kernel_traits_baseILj1024EfffffjLj128EEEEELb1ELb1ELb0ELb1EEEvNS_9BwdParamsE --------------------------
	.section	.nv.info._ZN10layer_norm13ln_bwd_kernelINS_13Kernel_traitsIfffffjLj1024ELj1ELj4ELj1ELj16ENS_18Kernel_traits_baseILj1024EfffffjLj128EEEEELb1ELb1ELb0ELb1EEEvNS_9BwdParamsE,"",@"SHT_CUDA_INFO"
	.sectionflags	@""
	.align	4


	//----- nvinfo : EIATTR_CUDA_API_VERSION
	.align		4
        /*0000*/ 	.byte	0x04, 0x37
        /*0002*/ 	.short	(.L_4861 - .L_4860)
.L_4860:
        /*0004*/ 	.word	0x00000082


	//----- nvinfo : EIATTR_KPARAM_INFO
	.align		4
.L_4861:
        /*0008*/ 	.byte	0x04, 0x17
        /*000a*/ 	.short	(.L_4863 - .L_4862)
.L_4862:
        /*000c*/ 	.word	0x00000000
        /*0010*/ 	.short	0x0000
        /*0012*/ 	.short	0x0000
        /*0014*/ 	.byte	0x00, 0xf0, 0xa1, 0x04


	//----- nvinfo : EIATTR_SPARSE_MMA_MASK
	.align		4
.L_4863:
        /*0018*/ 	.byte	0x03, 0x50
        /*001a*/ 	.short	0x0000


	//----- nvinfo : EIATTR_MAXREG_COUNT
	.align		4
        /*001c*/ 	.byte	0x03, 0x1b
        /*001e*/ 	.short	0x00ff


	//----- nvinfo : EIATTR_NUM_BARRIERS
	.align		4
        /*0020*/ 	.byte	0x02, 0x4c
        /*0022*/ 	.byte	0x01
	.zero		1


	//----- nvinfo : EIATTR_ANNOTATIONS
	.align		4
        /*0024*/ 	.byte	0x04, 0x55
        /*0026*/ 	.short	(.L_4865 - .L_4864)


	//   ....[0]....
.L_4864:
        /* <DEDUP_REMOVED lines=93> */


	//----- nvinfo : EIATTR_MERCURY_ISA_VERSION
	.align		4
.L_4865:
        /*05e8*/ 	.byte	0x03, 0x5f
        /*05ea*/ 	.short	0x0101


	//----- nvinfo : EIATTR_COOP_GROUP_MASK_REGIDS
	.align		4
        /*05ec*/ 	.byte	0x04, 0x29
        /*05ee*/ 	.short	(.L_4867 - .L_4866)


	//   ....[0]....
.L_4866:
        /*05f0*/ 	.word	0xffffffff


	//   ....[1]....
        /*05f4*/ 	.word	0xffffffff


	//   ....[2]....
        /*05f8*/ 	.word	0xffffffff


	//   ....[3]....
        /*05fc*/ 	.word	0xffffffff


	//   ....[4]....
        /*0600*/ 	.word	0xffffffff


	//   ....[5]....
        /*0604*/ 	.word	0xffffffff


	//   ....[6]....
        /*0608*/ 	.word	0xffffffff


	//   ....[7]....
        /*060c*/ 	.word	0xffffffff


	//   ....[8]....
        /*0610*/ 	.word	0xffffffff


	//   ....[9]....
        /*0614*/ 	.word	0xffffffff


	//   ....[10]....
        /*0618*/ 	.word	0x0500007c


	//   ....[11]....
        /*061c*/ 	.word	0x0500007c


	//   ....[12]....
        /*0620*/ 	.word	0x0500007c


	//   ....[13]....
        /*0624*/ 	.word	0x0500007c


	//   ....[14]....
        /*0628*/ 	.word	0x0500007c


	//   ....[15]....
        /*062c*/ 	.word	0x0500007c


	//   ....[16]....
        /*0630*/ 	.word	0x0500007c


	//   ....[17]....
        /*0634*/ 	.word	0x0500007c


	//   ....[18]....
        /*0638*/ 	.word	0x0500007c


	//   ....[19]....
        /*063c*/ 	.word	0x0500007c


	//----- nvinfo : EIATTR_COOP_GROUP_INSTR_OFFSETS
	.align		4
.L_4867:
        /*0640*/ 	.byte	0x04, 0x28
        /*0642*/ 	.short	(.L_4869 - .L_4868)


	//   ....[0]....
.L_4868:
        /*0644*/ 	.word	0x00002430


	//   ....[1]....
        /*0648*/ 	.word	0x00002450


	//   ....[2]....
        /*064c*/ 	.word	0x00002470


	//   ....[3]....
        /*0650*/ 	.word	0x00002490


	//   ....[4]....
        /*0654*/ 	.word	0x000024b0


	//   ....[5]....
        /*0658*/ 	.word	0x000024d0


	//   ....[6]....
        /*065c*/ 	.word	0x000024f0


	//   ....[7]....
        /*0660*/ 	.word	0x00002510


	//   ....[8]....
        /*0664*/ 	.word	0x00002520


	//   ....[9]....
        /*0668*/ 	.word	0x00002540


	//   ....[10]....
        /*066c*/ 	.word	0x00006040


	//   ....[11]....
        /*0670*/ 	.word	0x000060d0


	//   ....[12]....
        /*0674*/ 	.word	0x00006130


	//   ....[13]....
        /*0678*/ 	.word	0x00006180


	//   ....[14]....
        /*067c*/ 	.word	0x000061e0


	//   ....[15]....
        /*0680*/ 	.word	0x00006230


	//   ....[16]....
        /*0684*/ 	.word	0x00006290


	//   ....[17]....
        /*0688*/ 	.word	0x000062e0


	//   ....[18]....
        /*068c*/ 	.word	0x00006340


	//   ....[19]....
        /*0690*/ 	.word	0x00006390


	//----- nvinfo : EIATTR_EXIT_INSTR_OFFSETS
	.align		4
.L_4869:
        /*0694*/ 	.byte	0x04, 0x1c
        /*0696*/ 	.short	(.L_4871 - .L_4870)


	//   ....[0]....
.L_4870:
        /*0698*/ 	.word	0x00005fd0


	//----- nvinfo : EIATTR_MAX_THREADS
	.align		4
.L_4871:
        /*069c*/ 	.byte	0x04, 0x05
        /*069e*/ 	.short	(.L_4873 - .L_4872)
.L_4872:
        /*06a0*/ 	.word	0x00000080
        /*06a4*/ 	.word	0x00000001
        /*06a8*/ 	.word	0x00000001


	//----- nvinfo : EIATTR_CRS_STACK_SIZE
	.align		4
.L_4873:
        /*06ac*/ 	.byte	0x04, 0x1e
        /*06ae*/ 	.short	(.L_4875 - .L_4874)
.L_4874:
        /*06b0*/ 	.word	0x00000000


	//----- nvinfo : EIATTR_CBANK_PARAM_SIZE
	.align		4
.L_4875:
        /*06b4*/ 	.byte	0x03, 0x19
        /*06b6*/ 	.short	0x0128


	//----- nvinfo : EIATTR_PARAM_CBANK
	.align		4
        /*06b8*/ 	.byte	0x04, 0x0a
        /*06ba*/ 	.short	(.L_4877 - .L_4876)
	.align		4
.L_4876:
        /*06bc*/ 	.word	index@(.nv.constant0._ZN10layer_norm13ln_bwd_kernelINS_13Kernel_traitsIfffffjLj1024ELj1ELj4ELj1ELj16ENS_18Kernel_traits_baseILj1024EfffffjLj128EEEEELb1ELb1ELb0ELb1EEEvNS_9BwdParamsE)
        /*06c0*/ 	.short	0x0210
        /*06c2*/ 	.short	0x0128


	//----- nvinfo : EIATTR_SW_WAR
	.align		4
.L_4877:
        /*06c4*/ 	.byte	0x04, 0x36
        /*06c6*/ 	.short	(.L_4879 - .L_4878)
.L_4878:
        /*06c8*/ 	.word	0x00000008
.L_4879:


//--------------------- .nv.info._ZN10layer_norm22ln_bwd_finalize_kernelINS_22Kernel_traits_finalizeILj1024EfffffjLb1ELj1024ELj4ENS_18Kernel_traits_baseILj1024EfffffjLj1024EEEEELb1ELb0EEEvNS_9BwdParamsE --------------------------
	.section	.nv.info._ZN10layer_norm22ln_bwd_finalize_kernelINS_22Kernel_traits_finalizeILj1024EfffffjLb1ELj1024ELj4ENS_18Kernel_traits_baseILj1024EfffffjLj1024EEEEELb1ELb0EEEvNS_9BwdParamsE,"",@"SHT_CUDA_INFO"
	.sectionflags	@""
	.align	4


	//----- nvinfo : EIATTR_CUDA_API_VERSION
	.align		4
        /*0000*/ 	.byte	0x04, 0x37
        /*0002*/ 	.short	(.L_4881 - .L_4880)
.L_4880:
        /*0004*/ 	.word	0x00000082


	//----- nvinfo : EIATTR_KPARAM_INFO
	.align		4
.L_4881:
        /*0008*/ 	.byte	0x04, 0x17
        /*000a*/ 	.short	(.L_4883 - .L_4882)
.L_4882:
        /*000c*/ 	.word	0x00000000
        /*0010*/ 	.short	0x0000
        /*0012*/ 	.short	0x0000
        /*0014*/ 	.byte	0x00, 0xf0, 0xa1, 0x04


	//----- nvinfo : EIATTR_SPARSE_MMA_MASK
	.align		4
.L_4883:
        /*0018*/ 	.byte	0x03, 0x50
        /*001a*/ 	.short	0x0000


	//----- nvinfo : EIATTR_MAXREG_COUNT
	.align		4
        /*001c*/ 	.byte	0x03, 0x1b
        /*001e*/ 	.short	0x0040


	//----- nvinfo : EIATTR_NUM_BARRIERS
	.align		4
        /*0020*/ 	.byte	0x02, 0x4c
        /*0022*/ 	.byte	0x01
	.zero		1


	//----- nvinfo : EIATTR_MERCURY_ISA_VERSION
	.align		4
        /*0024*/ 	.byte	0x03, 0x5f
        /*0026*/ 	.short	0x0101


	//----- nvinfo : EIATTR_COOP_GROUP_MASK_REGIDS
	.align		4
        /*0028*/ 	.byte	0x04, 0x29
        /*002a*/ 	.short	(.L_4885 - .L_4884)


	//   ....[0]....
.L_4884:
        /*002c*/ 	.word	0xffffffff


	//   ....[1]....
        /*0030*/ 	.word	0xffffffff


	//   ....[2]....
        /*0034*/ 	.word	0xffffffff


	//   ....[3]....
        /*0038*/ 	.word	0xffffffff


	//   ....[4]....
        /*003c*/ 	.word	0xffffffff


	//   ....[5]....
        /*0040*/ 	.word	0xffffffff


	//   ....[6]....
        /*0044*/ 	.word	0xffffffff


	//   ....[7]....
        /*0048*/ 	.word	0xffffffff


	//   ....[8]....
        /*004c*/ 	.word	0xffffffff


	//   ....[9]....
        /*0050*/ 	.word	0xffffffff


	//   ....[10]....
        /*0054*/ 	.word	0xffffffff


	//   ....[11]....
        /*0058*/ 	.word	0xffffffff


	//   ....[12]....
        /*005c*/ 	.word	0xffffffff


	//   ....[13]....
        /*0060*/ 	.word	0xffffffff


	//   ....[14]....
        /*0064*/ 	.word	0xffffffff


	//   ....[15]....
        /*0068*/ 	.word	0x05000014


	//   ....[16]....
        /*006c*/ 	.word	0x05000014


	//   ....[17]....
        /*0070*/ 	.word	0x05000014


	//   ....[18]....
        /*0074*/ 	.word	0x05000014


	//   ....[19]....
        /*0078*/ 	.word	0x05000014


	//   ....[20]....
        /*007c*/ 	.word	0x05000014


	//   ....[21]....
        /*0080*/ 	.word	0x05000014


	//   ....[22]....
        /*0084*/ 	.word	0x05000014


	//   ....[23]....
        /*0088*/ 	.word	0x05000014


	//   ....[24]....
        /*008c*/ 	.word	0x05000014


	//   ....[25]....
        /*0090*/ 	.word	0x05000014


	//   ....[26]....
        /*0094*/ 	.word	0x05000014


	//   ....[27]....
        /*0098*/ 	.word	0x05000014


	//   ....[28]....
        /*009c*/ 	.word	0x05000014


	//   ....[29]....
        /*00a0*/ 	.word	0x05000014


	//----- nvinfo : EIATTR_COOP_GROUP_INSTR_OFFSETS
	.align		4
.L_4885:
        /*00a4*/ 	.byte	0x04, 0x28
        /*00a6*/ 	.short	(.L_4887 - .L_4886)


	//   ....[0]....
.L_4886:
        /*00a8*/ 	.word	0x00000ad0


	//   ....[1]....
        /*00ac*/ 	.word	0x00000ae0


	//   ....[2]....
        /*00b0*/ 	.word	0x00000af0


	//   ....[3]....
        /*00b4*/ 	.word	0x00000b20


	//   ....[4]....
        /*00b8*/ 	.word	0x00000b40


	//   ....[5]....
        /*00bc*/ 	.word	0x00000b50


	//   ....[6]....
        /*00c0*/ 	.word	0x00000b90


	//   ....[7]....
        /*00c4*/ 	.word	0x00000ba0


	//   ....[8]....
        /*00c8*/ 	.word	0x00000bb0


	//   ....[9]....
        /*00cc*/ 	.word	0x00000be0


	//   ....[10]....
        /*00d0*/ 	.word	0x00000c00


	//   ....[11]....
        /*00d4*/ 	.word	0x00000c10


	//   ....[12]....
        /*00d8*/ 	.word	0x00000c40


	//   ....[13]....
        /*00dc*/ 	.word	0x00000c60


	//   ....[14]....
        /*00e0*/ 	.word	0x00000c70


	//   ....[15]....
        /*00e4*/ 	.word	0x00000ef0


	//   ....[16]....
        /*00e8*/ 	.word	0x00000f60


	//   ....[17]....
        /*00ec*/ 	.word	0x00000fd0


	//   ....[18]....
        /*00f0*/ 	.word	0x00001040


	//   ....[19]....
        /*00f4*/ 	.word	0x000010b0


	//   ....[20]....
        /*00f8*/ 	.word	0x00001110


	//   ....[21]....
        /*00fc*/ 	.word	0x00001180


	//   ....[22]....
        /*0100*/ 	.word	0x000011f0


	//   ....[23]....
        /*0104*/ 	.word	0x00001260


	//   ....[24]....
        /*0108*/ 	.word	0x000012d0


	//   ....[25]....
        /*010c*/ 	.word	0x00001330


	//   ....[26]....
        /*0110*/ 	.word	0x000013a0


	//   ....[27]....
        /*0114*/ 	.word	0x00001410


	//   ....[28]....
        /*0118*/ 	.word	0x00001480


	//   ....[29]....
        /*011c*/ 	.word	0x000014f0


	//----- nvinfo : EIATTR_EXIT_INSTR_OFFSETS
	.align		4
.L_4887:
        /*0120*/ 	.byte	0x04, 0x1c
        /*0122*/ 	.short	(.L_4889 - .L_4888)


	//   ....[0]....
.L_4888:
        /*0124*/ 	.word	0x00000070


	//   ....[1]....
        /*0128*/ 	.word	0x00000e90


	//----- nvinfo : EIATTR_MAX_THREADS
	.align		4
.L_4889:
        /*012c*/ 	.byte	0x04, 0x05
        /*012e*/ 	.short	(.L_4891 - .L_4890)
.L_4890:
        /*0130*/ 	.word	0x00000400
        /*0134*/ 	.word	0x00000001
        /*0138*/ 	.word	0x00000001


	//----- nvinfo : EIATTR_CRS_STACK_SIZE
	.align		4
.L_4891:
        /*013c*/ 	.byte	0x04, 0x1e
        /*013e*/ 	.short	(.L_4893 - .L_4892)
.L_4892:
        /*0140*/ 	.word	0x00000000


	//----- nvinfo : EIATTR_CBANK_PARAM_SIZE
	.align		4
.L_4893:
        /*0144*/ 	.byte	0x03, 0x19
        /*0146*/ 	.short	0x0128


	//----- nvinfo : EIATTR_PARAM_CBANK
	.align		4
        /*0148*/ 	.byte	0x04, 0x0a
        /*014a*/ 	.short	(.L_4895 - .L_4894)
	.align		4
.L_4894:
        /*014c*/ 	.word	index@(.nv.constant0._ZN10layer_norm22ln_bwd_finalize_kernelINS_22Kernel_traits_finalizeILj1024EfffffjLb1ELj1024ELj4ENS_18Kernel_traits_baseILj1024EfffffjLj1024EEEEELb1ELb0EEEvNS_9BwdParamsE)
        /*0150*/ 	.short	0x0210
        /*0152*/ 	.short	0x0128


	//----- nvinfo : EIATTR_SW_WAR
	.align		4
.L_4895:
        /*0154*/ 	.byte	0x04, 0x36
        /*0156*/ 	.short	(.L_4897 - .L_4896)
.L_4896:
        /*0158*/ 	.word	0x00000008
.L_4897:


//--------------------- .nv.info._ZN10layer_norm13ln_bwd_kernelINS_13Kernel_traitsIfffffjLj1024ELj1ELj4ELj1ELj16ENS_18Kernel_traits_baseILj1024EfffffjLj128EEEEELb1ELb1ELb1ELb0EEEvNS_9BwdParamsE --------------------------
	.section	.nv.info._ZN10layer_norm13ln_bwd_kernelINS_13Kernel_traitsIfffffjLj1024ELj1ELj4ELj1ELj16ENS_18Kernel_traits_baseILj1024EfffffjLj128EEEEELb1ELb1ELb1ELb0EEEvNS_9BwdParamsE,"",@"SHT_CUDA_INFO"
	.sectionflags	@""
	.align	4


	//----- nvinfo : EIATTR_CUDA_API_VERSION
	.align		4
        /*0000*/ 	.byte	0x04, 0x37
        /*0002*/ 	.short	(.L_4899 - .L_4898)
.L_4898:
        /*0004*/ 	.word	0x00000082


	//----- nvinfo : EIATTR_KPARAM_INFO
	.align		4
.L_4899:
        /*0008*/ 	.byte	0x04, 0x17
        /*000a*/ 	.short	(.L_4901 - .L_4900)
.L_4900:
        /*000c*/ 	.word	0x00000000
        /*0010*/ 	.short	0x0000
        /*0012*/ 	.short	0x0000
        /*0014*/ 	.byte	0x00, 0xf0, 0xa1, 0x04


	//----- nvinfo : EIATTR_SPARSE_MMA_MASK
	.align		4
.L_4901:
        /*0018*/ 	.byte	0x03, 0x50
        /*001a*/ 	.short	0x0000


	//----- nvinfo : EIATTR_MAXREG_COUNT
	.align		4
        /*001c*/ 	.byte	0x03, 0x1b
        /*001e*/ 	.short	0x00ff


	//----- nvinfo : EIATTR_NUM_BARRIERS
	.align		4
        /*0020*/ 	.byte	0x02, 0x4c
        /*0022*/ 	.byte	0x01
	.zero		1


	//----- nvinfo : EIATTR_ANNOTATIONS
	.align		4
        /*0024*/ 	.byte	0x04, 0x55
        /*0026*/ 	.short	(.L_4903 - .L_4902)


	//   ....[0]....
.L_4902:
        /* <DEDUP_REMOVED lines=48> */


	//----- nvinfo : EIATTR_MERCURY_ISA_VERSION
	.align		4
.L_4903:
        /*0318*/ 	.byte	0x03, 0x5f
        /*031a*/ 	.short	0x0101


	//----- nvinfo : EIATTR_COOP_GROUP_MASK_REGIDS
	.align		4
        /*031c*/ 	.byte	0x04, 0x29
        /*031e*/ 	.short	(.L_4905 - .L_4904)


	//   ....[0]....
.L_4904:
        /*0320*/ 	.word	0xffffffff


	//   ....[1]....
        /*0324*/ 	.word	0xffffffff


	//   ....[2]....
        /*0328*/ 	.word	0xffffffff


	//   ....[3]....
        /*032c*/ 	.word	0xffffffff


	//   ....[4]....
        /*0330*/ 	.word	0xffffffff


	//   ....[5]....
        /*0334*/ 	.word	0xffffffff


	//   ....[6]....
        /*0338*/ 	.word	0xffffffff


	//   ....[7]....
        /*033c*/ 	.word	0xffffffff


	//   ....[8]....
        /*0340*/ 	.word	0xffffffff


	//   ....[9]....
        /*0344*/ 	.word	0xffffffff


	//   ....[10]....
        /*0348*/ 	.word	0x050000b8


	//   ....[11]....
        /*034c*/ 	.word	0x050000b8


	//   ....[12]....
        /*0350*/ 	.word	0x050000b8


	//   ....[13]....
        /*0354*/ 	.word	0x050000b8


	//   ....[14]....
        /*0358*/ 	.word	0x050000b8


	//   ....[15]....
        /*035c*/ 	.word	0x050000b8


	//   ....[16]....
        /*0360*/ 	.word	0x050000b8


	//   ....[17]....
        /*0364*/ 	.word	0x050000b8


	//   ....[18]....
        /*0368*/ 	.word	0x050000b8


	//   ....[19]....
        /*036c*/ 	.word	0x050000b8


	//----- nvinfo : EIATTR_COOP_GROUP_INSTR_OFFSETS
	.align		4
.L_4905:
        /*0370*/ 	.byte	0x04, 0x28
        /*0372*/ 	.short	(.L_4907 - .L_4906)


	//   ....[0]....
.L_4906:
        /*0374*/ 	.word	0x00003010


	//   ....[1]....
        /*0378*/ 	.word	0x00003030


	//   ....[2]....
        /*037c*/ 	.word	0x00003050


	//   ....[3]....
        /*0380*/ 	.word	0x00003070


	//   ....[4]....
        /*0384*/ 	.word	0x00003090


	//   ....[5]....
        /*0388*/ 	.word	0x000030b0


	//   ....[6]....
        /*038c*/ 	.word	0x000030d0


	//   ....[7]....
        /*0390*/ 	.word	0x000030f0


	//   ....[8]....
        /*0394*/ 	.word	0x00003100


	//   ....[9]....
        /*0398*/ 	.word	0x00003120


	//   ....[10]....
        /*039c*/ 	.word	0x00008a40


	//   ....[11]....
        /*03a0*/ 	.word	0x00008ae0


	//   ....[12]....
        /*03a4*/ 	.word	0x00008b60


	//   ....[13]....
        /*03a8*/ 	.word	0x00008bd0


	//   ....[14]....
        /*03ac*/ 	.word	0x00008c50


	//   ....[15]....
        /*03b0*/ 	.word	0x00008cc0


	//   ....[16]....
        /*03b4*/ 	.word	0x00008d40


	//   ....[17]....
        /*03b8*/ 	.word	0x00008db0


	//   ....[18]....
        /*03bc*/ 	.word	0x00008e30


	//   ....[19]....
        /*03c0*/ 	.word	0x00008e80


	//----- nvinfo : EIATTR_EXIT_INSTR_OFFSETS
	.align		4
.L_4907:
        /*03c4*/ 	.byte	0x04, 0x1c
        /*03c6*/ 	.short	(.L_4909 - .L_4908)


	//   ....[0]....
.L_4908:
        /*03c8*/ 	.word	0x00008950


	//   ....[1]....
        /*03cc*/ 	.word	0x000089d0


	//----- nvinfo : EIATTR_MAX_THREADS
	.align		4
.L_4909:
        /*03d0*/ 	.byte	0x04, 0x05
        /*03d2*/ 	.short	(.L_4911 - .L_4910)
.L_4910:
        /*03d4*/ 	.word	0x00000080
        /*03d8*/ 	.word	0x00000001
        /*03dc*/ 	.word	0x00000001


	//----- nvinfo : EIATTR_CRS_STACK_SIZE
	.align		4
.L_4911:
        /*03e0*/ 	.byte	0x04, 0x1e
        /*03e2*/ 	.short	(.L_4913 - .L_4912)
.L_4912:
        /*03e4*/ 	.word	0x00000000


	//----- nvinfo : EIATTR_CBANK_PARAM_SIZE
	.align		4
.L_4913:
        /*03e8*/ 	.byte	0x03, 0x19
        /*03ea*/ 	.short	0x0128


	//----- nvinfo : EIATTR_PARAM_CBANK
	.align		4
        /*03ec*/ 	.byte	0x04, 0x0a
        /*03ee*/ 	.short	(.L_4915 - .L_4914)
	.align		4
.L_4914:
        /*03f0*/ 	.word	index@(.nv.constant0._ZN10layer_norm13ln_bwd_kernelINS_13Kernel_traitsIfffffjLj1024ELj1ELj4ELj1ELj16ENS_18Kernel_traits_baseILj1024EfffffjLj128EEEEELb1ELb1ELb1ELb0EEEvNS_9BwdParamsE)
        /*03f4*/ 	.short	0x0210
        /*03f6*/ 	.short	0x0128


	//----- nvinfo : EIATTR_SW_WAR
	.align		4
.L_4915:
        /*03f8*/ 	.byte	0x04, 0x36
        /*03fa*/ 	.short	(.L_4917 - .L_4916)
.L_4916:
        /*03fc*/ 	.word	0x00000008
.L_4917:


//--------------------- .nv.info._ZN10layer_norm22ln_bwd_finalize_kernelINS_22Kernel_traits_finalizeILj1024EfffffjLb1ELj1024ELj4ENS_18Kernel_traits_baseILj1024EfffffjLj1024EEEEELb1ELb1EEEvNS_9BwdParamsE --------------------------
	.section	.nv.info._ZN10layer_norm22ln_bwd_finalize_kernelINS_22Kernel_traits_finalizeILj1024EfffffjLb1ELj1024ELj4ENS_18Kernel_traits_baseILj1024EfffffjLj1024EEEEELb1ELb1EEEvNS_9BwdParamsE,"",@"SHT_CUDA_INFO"
	.sectionflags	@""
	.align	4


	//----- nvinfo : EIATTR_CUDA_API_VERSION
	.align		4
        /*0000*/ 	.byte	0x04, 0x37
        /*0002*/ 	.short	(.L_4919 - .L_4918)
.L_4918:
        /*0004*/ 	.word	0x00000082


	//----- nvinfo : EIATTR_KPARAM_INFO
	.align		4
.L_4919:
        /*0008*/ 	.byte	0x04, 0x17
        /*000a*/ 	.short	(.L_4921 - .L_4920)
.L_4920:
        /*000c*/ 	.word	0x00000000
        /*0010*/ 	.short	0x0000
        /*0012*/ 	.short	0x0000
        /*0014*/ 	.byte	0x00, 0xf0, 0xa1, 0x04


	//----- nvinfo : EIATTR_SPARSE_MMA_MASK
	.align		4
.L_4921:
        /*0018*/ 	.byte	0x03, 0x50
        /*001a*/ 	.short	0x0000


	//----- nvinfo : EIATTR_MAXREG_COUNT
	.align		4
        /*001c*/ 	.byte	0x03, 0x1b
        /*001e*/ 	.short	0x0040


	//----- nvinfo : EIATTR_NUM_BARRIERS
	.align		4
        /*0020*/ 	.byte	0x02, 0x4c
        /*0022*/ 	.byte	0x01
	.zero		1


	//----- nvinfo : EIATTR_MERCURY_ISA_VERSION
	.align		4
        /*0024*/ 	.byte	0x03, 0x5f
        /*0026*/ 	.short	0x0101


	//----- nvinfo : EIATTR_COOP_GROUP_MASK_REGIDS
	.align		4
        /*0028*/ 	.byte	0x04, 0x29
        /*002a*/ 	.short	(.L_4923 - .L_4922)


	//   ....[0]....
.L_4922:
        /*002c*/ 	.word	0xffffffff


	//   ....[1]....
        /*0030*/ 	.word	0xffffffff


	//   ....[2]....
        /*0034*/ 	.word	0xffffffff


	//   ....[3]....
        /*0038*/ 	.word	0xffffffff


	//   ....[4]....
        /*003c*/ 	.word	0xffffffff


	//   ....[5]....
        /*0040*/ 	.word	0xffffffff


	//   ....[6]....
        /*0044*/ 	.word	0xffffffff


	//   ....[7]....
        /*0048*/ 	.word	0xffffffff


	//   ....[8]....
        /*004c*/ 	.word	0xffffffff


	//   ....[9]....
        /*0050*/ 	.word	0xffffffff


	//   ....[10]....
        /*0054*/ 	.word	0xffffffff


	//   ....[11]....
        /*0058*/ 	.word	0xffffffff


	//   ....[12]....
        /*005c*/ 	.word	0xffffffff


	//   ....[13]....
        /*0060*/ 	.word	0xffffffff


	//   ....[14]....
        /*0064*/ 	.word	0xffffffff


	//   ....[15]....
        /*0068*/ 	.word	0x05000014


	//   ....[16]....
        /*006c*/ 	.word	0x05000014


	//   ....[17]....
        /*0070*/ 	.word	0x05000014


	//   ....[18]....
        /*0074*/ 	.word	0x05000014


	//   ....[19]....
        /*0078*/ 	.word	0x05000014


	//   ....[20]....
        /*007c*/ 	.word	0x05000014


	//   ....[21]....
        /*0080*/ 	.word	0x05000014


	//   ....[22]....
        /*0084*/ 	.word	0x05000014


	//   ....[23]....
        /*0088*/ 	.word	0x05000014


	//   ....[24]....
        /*008c*/ 	.word	0x05000014


	//   ....[25]....
        /*0090*/ 	.word	0x05000014


	//   ....[26]....
        /*0094*/ 	.word	0x05000014


	//   ....[27]....
        /*0098*/ 	.word	0x05000014


	//   ....[28]....
        /*009c*/ 	.word	0x05000014


	//   ....[29]....
        /*00a0*/ 	.word	0x05000014


	//----- nvinfo : EIATTR_COOP_GROUP_INSTR_OFFSETS
	.align		4
.L_4923:
        /*00a4*/ 	.byte	0x04, 0x28
        /*00a6*/ 	.short	(.L_4925 - .L_4924)


	//   ....[0]....
.L_4924:
        /*00a8*/ 	.word	0x00000ab0


	//   ....[1]....
        /*00ac*/ 	.word	0x00000ac0


	//   ....[2]....
        /*00b0*/ 	.word	0x00000ad0


	//   ....[3]....
        /*00b4*/ 	.word	0x00000b00


	//   ....[4]....
        /*00b8*/ 	.word	0x00000b20


	//   ....[5]....
        /*00bc*/ 	.word	0x00000b30


	//   ....[6]....
        /*00c0*/ 	.word	0x00000b60


	//   ....[7]....
        /*00c4*/ 	.word	0x00000b80


	//   ....[8]....
        /*00c8*/ 	.word	0x00000b90


	//   ....[9]....
        /*00cc*/ 	.word	0x00000bc0


	//   ....[10]....
        /*00d0*/ 	.word	0x00000be0


	//   ....[11]....
        /*00d4*/ 	.word	0x00000bf0


	//   ....[12]....
        /*00d8*/ 	.word	0x00000c20


	//   ....[13]....
        /*00dc*/ 	.word	0x00000c40


	//   ....[14]....
        /*00e0*/ 	.word	0x00000c50


	//   ....[15]....
        /*00e4*/ 	.word	0x00000eb0


	//   ....[16]....
        /*00e8*/ 	.word	0x00000f20


	//   ....[17]....
        /*00ec*/ 	.word	0x00000f90


	//   ....[18]....
        /*00f0*/ 	.word	0x00001000


	//   ....[19]....
        /*00f4*/ 	.word	0x00001070


	//   ....[20]....
        /*00f8*/ 	.word	0x000010d0


	//   ....[21]....
        /*00fc*/ 	.word	0x00001140


	//   ....[22]....
        /*0100*/ 	.word	0x000011b0


	//   ....[23]....
        /*0104*/ 	.word	0x00001220


	//   ....[24]....
        /*0108*/ 	.word	0x00001290


	//   ....[25]....
        /*010c*/ 	.word	0x000012f0


	//   ....[26]....
        /*0110*/ 	.word	0x00001360


	//   ....[27]....
        /*0114*/ 	.word	0x000013d0


	//   ....[28]....
        /*0118*/ 	.word	0x00001440


	//   ....[29]....
        /*011c*/ 	.word	0x000014b0


	//----- nvinfo : EIATTR_EXIT_INSTR_OFFSETS
	.align		4
.L_4925:
        /*0120*/ 	.byte	0x04, 0x1c
        /*0122*/ 	.short	(.L_4927 - .L_4926)


	//   ....[0]....
.L_4926:
        /*0124*/ 	.word	0x00000070


	//   ....[1]....
        /*0128*/ 	.word	0x00000e50


	//----- nvinfo : EIATTR_MAX_THREADS
	.align		4
.L_4927:
        /*012c*/ 	.byte	0x04, 0x05
        /*012e*/ 	.short	(.L_4929 - .L_4928)
.L_4928:
        /*0130*/ 	.word	0x00000400
        /*0134*/ 	.word	0x00000001
        /*0138*/ 	.word	0x00000001


	//----- nvinfo : EIATTR_CRS_STACK_SIZE
	.align		4
.L_4929:
        /*013c*/ 	.byte	0x04, 0x1e
        /*013e*/ 	.short	(.L_4931 - .L_4930)
.L_4930:
        /*0140*/ 	.word	0x00000000


	//----- nvinfo : EIATTR_CBANK_PARAM_SIZE
	.align		4
.L_4931:
        /*0144*/ 	.byte	0x03, 0x19
        /*0146*/ 	.short	0x0128


	//----- nvinfo : EIATTR_PARAM_CBANK
	.align		4
        /*0148*/ 	.byte	0x04, 0x0a
        /*014a*/ 	.short	(.L_4933 - .L_4932)
	.align		4
.L_4932:
        /*014c*/ 	.word	index@(.nv.constant0._ZN10layer_norm22ln_bwd_finalize_kernelINS_22Kernel_traits_finalizeILj1024EfffffjLb1ELj1024ELj4ENS_18Kernel_traits_baseILj1024EfffffjLj1024EEEEELb1ELb1EEEvNS_9BwdParamsE)
        /*0150*/ 	.short	0x0210
        /*0152*/ 	.short	0x0128


	//----- nvinfo : EIATTR_SW_WAR
	.align		4
.L_4933:
        /*0154*/ 	.byte	0x04, 0x36
        /*0156*/ 	.short	(.L_4935 - .L_4934)
.L_4934:
        /*0158*/ 	.word	0x00000008
.L_4935:


//--------------------- .nv.info._ZN10layer_norm13ln_bwd_kernelINS_13Kernel_traitsIfffffjLj1024ELj1ELj4ELj1ELj16ENS_18Kernel_traits_baseILj1024EfffffjLj128EEEEELb1ELb1ELb1ELb1EEEvNS_9BwdParamsE --------------------------
	.section	.nv.info._ZN10layer_norm13ln_bwd_kernelINS_13Kernel_traitsIfffffjLj1024ELj1ELj4ELj1ELj16ENS_18Kernel_traits_baseILj1024EfffffjLj128EEEEELb1ELb1ELb1ELb1EEEvNS_9BwdParamsE,"",@"SHT_CUDA_INFO"
	.sectionflags	@""
	.align	4


	//----- nvinfo : EIATTR_CUDA_API_VERSION
	.align		4
        /*0000*/ 	.byte	0x04, 0x37
        /*0002*/ 	.short	(.L_4937 - .L_4936)
.L_4936:
        /*0004*/ 	.word	0x00000082


	//----- nvinfo : EIATTR_KPARAM_INFO
	.align		4
.L_4937:
        /*0008*/ 	.byte	0x04, 0x17
        /*000a*/ 	.short	(.L_4939 - .L_4938)
.L_4938:
        /*000c*/ 	.word	0x00000000
        /*0010*/ 	.short	0x0000
        /*0012*/ 	.short	0x0000
        /*0014*/ 	.byte	0x00, 0xf0, 0xa1, 0x04


	//----- nvinfo : EIATTR_SPARSE_MMA_MASK
	.align		4
.L_4939:
        /*0018*/ 	.byte	0x03, 0x50
        /*001a*/ 	.short	0x0000


	//----- nvinfo : EIATTR_MAXREG_COUNT
	.align		4
        /*001c*/ 	.byte	0x03, 0x1b
        /*001e*/ 	.short	0x00ff


	//----- nvinfo : EIATTR_NUM_BARRIERS
	.align		4
        /*0020*/ 	.byte	0x02, 0x4c
        /*0022*/ 	.byte	0x01
	.zero		1


	//----- nvinfo : EIATTR_ANNOTATIONS
	.align		4
        /*0024*/ 	.byte	0x04, 0x55
        /*0026*/ 	.short	(.L_4941 - .L_4940)


	//   ....[0]....
.L_4940:
        /* <DEDUP_REMOVED lines=64> */


	//----- nvinfo : EIATTR_MERCURY_ISA_VERSION
	.align		4
.L_4941:
        /*0418*/ 	.byte	0x03, 0x5f
        /*041a*/ 	.short	0x0101


	//----- nvinfo : EIATTR_COOP_GROUP_MASK_REGIDS
	.align		4
        /*041c*/ 	.byte	0x04, 0x29
        /*041e*/ 	.short	(.L_4943 - .L_4942)


	//   ....[0]....
.L_4942:
        /*0420*/ 	.word	0xffffffff


	//   ....[1]....
        /*0424*/ 	.word	0xffffffff


	//   ....[2]....
        /*0428*/ 	.word	0xffffffff


	//   ....[3]....
        /*042c*/ 	.word	0xffffffff


	//   ....[4]....
        /*0430*/ 	.word	0xffffffff


	//   ....[5]....
        /*0434*/ 	.word	0xffffffff


	//   ....[6]....
        /*0438*/ 	.word	0xffffffff


	//   ....[7]....
        /*043c*/ 	.word	0xffffffff


	//   ....[8]....
        /*0440*/ 	.word	0xffffffff


	//   ....[9]....
        /*0444*/ 	.word	0xffffffff


	//   ....[10]....
        /*0448*/ 	.word	0x050000cd


	//   ....[11]....
        /*044c*/ 	.word	0x050000cd


	//   ....[12]....
        /*0450*/ 	.word	0x050000cd


	//   ....[13]....
        /*0454*/ 	.word	0x050000cd


	//   ....[14]....
        /*0458*/ 	.word	0x050000cd


	//   ....[15]....
        /*045c*/ 	.word	0x050000cd


	//   ....[16]....
        /*0460*/ 	.word	0x050000cd


	//   ....[17]....
        /*0464*/ 	.word	0x050000cd


	//   ....[18]....
        /*0468*/ 	.word	0x050000cd


	//   ....[19]....
        /*046c*/ 	.word	0x050000cd


	//----- nvinfo : EIATTR_COOP_GROUP_INSTR_OFFSETS
	.align		4
.L_4943:
        /*0470*/ 	.byte	0x04, 0x28
        /*0472*/ 	.short	(.L_4945 - .L_4944)


	//   ....[0]....
.L_4944:
        /*0474*/ 	.word	0x00002850


	//   ....[1]....
        /*0478*/ 	.word	0x00002870


	//   ....[2]....
        /*047c*/ 	.word	0x00002890


	//   ....[3]....
        /*0480*/ 	.word	0x000028b0


	//   ....[4]....
        /*0484*/ 	.word	0x000028d0


	//   ....[5]....
        /*0488*/ 	.word	0x000028f0


	//   ....[6]....
        /*048c*/ 	.word	0x00002910


	//   ....[7]....
        /*0490*/ 	.word	0x00002930


	//   ....[8]....
        /*0494*/ 	.word	0x00002950


	//   ....[9]....
        /*0498*/ 	.word	0x00002960


	//   ....[10]....
        /*049c*/ 	.word	0x000074c0


	//   ....[11]....
        /*04a0*/ 	.word	0x00007560


	//   ....[12]....
        /*04a4*/ 	.word	0x000075d0


	//   ....[13]....
        /*04a8*/ 	.word	0x00007640


	//   ....[14]....
        /*04ac*/ 	.word	0x000076b0


	//   ....[15]....
        /*04b0*/ 	.word	0x00007720


	//   ....[16]....
        /*04b4*/ 	.word	0x00007790


	//   ....[17]....
        /*04b8*/ 	.word	0x000077e0


	//   ....[18]....
        /*04bc*/ 	.word	0x00007850


	//   ....[19]....
        /*04c0*/ 	.word	0x000078b0


	//----- nvinfo : EIATTR_EXIT_INSTR_OFFSETS
	.align		4
.L_4945:
        /*04c4*/ 	.byte	0x04, 0x1c
        /*04c6*/ 	.short	(.L_4947 - .L_4946)


	//   ....[0]....
.L_4946:
        /*04c8*/ 	.word	0x00007450


	//----- nvinfo : EIATTR_MAX_THREADS
	.align		4
.L_4947:
        /*04cc*/ 	.byte	0x04, 0x05
        /*04ce*/ 	.short	(.L_4949 - .L_4948)
.L_4948:
        /*04d0*/ 	.word	0x00000080
        /*04d4*/ 	.word	0x00000001
        /*04d8*/ 	.word	0x00000001


	//----- nvinfo : EIATTR_CRS_STACK_SIZE
	.align		4
.L_4949:
        /*04dc*/ 	.byte	0x04, 0x1e
        /*04de*/ 	.short	(.L_4951 - .L_4950)
.L_4950:
        /*04e0*/ 	.word	0x00000000


	//----- nvinfo : EIATTR_CBANK_PARAM_SIZE
	.align		4
.L_4951:
        /*04e4*/ 	.byte	0x03, 0x19
        /*04e6*/ 	.short	0x0128


	//----- nvinfo : EIATTR_PARAM_CBANK
	.align		4
        /*04e8*/ 	.byte	0x04, 0x0a
        /*04ea*/ 	.short	(.L_4953 - .L_4952)
	.align		4
.L_4952:
        /*04ec*/ 	.word	index@(.nv.constant0._ZN10layer_norm13ln_bwd_kernelINS_13Kernel_traitsIfffffjLj1024ELj1ELj4ELj1ELj16ENS_18Kernel_traits_baseILj1024EfffffjLj128EEEEELb1ELb1ELb1ELb1EEEvNS_9BwdParamsE)
        /*04f0*/ 	.short	0x0210
        /*04f2*/ 	.short	0x0128


	//----- nvinfo : EIATTR_SW_WAR
	.align		4
.L_4953:
        /*04f4*/ 	.byte	0x04, 0x36
        /*04f6*/ 	.short	(.L_4955 - .L_4954)
.L_4954:
        /*04f8*/ 	.word	0x00000008
.L_4955:


//--------------------- .nv.callgraph             --------------------------
	.section	.nv.callgraph,"",@"SHT_CUDA_CALLGRAPH"
	.align	4
	.sectionentsize	8
	.align		4
        /*0000*/ 	.word	0x00000000
	.align		4
        /*0004*/ 	.word	0xffffffff
	.align		4
        /*0008*/ 	.word	0x00000000
	.align		4
        /*000c*/ 	.word	0xfffffffe
	.align		4
        /*0010*/ 	.word	0x00000000
	.align		4
        /*0014*/ 	.word	0xfffffffd
	.align		4
        /*0018*/ 	.word	0x00000000
	.align		4
        /*001c*/ 	.word	0xfffffffc


//--------------------- .text._ZN10layer_norm13ln_bwd_kernelINS_13Kernel_traitsI13__nv_bfloat16S2_S2_S2_fjLj1024ELj1ELj4ELj1ELj16ENS_18Kernel_traits_baseILj1024ES2_S2_S2_S2_fjLj128EEEEELb0ELb0ELb0ELb0EEEvNS_9BwdParamsE --------------------------
	.section	.text._ZN10layer_norm13ln_bwd_kernelINS_13Kernel_traitsI13__nv_bfloat16S2_S2_S2_fjLj1024ELj1ELj4ELj1ELj16ENS_18Kernel_traits_baseILj1024ES2_S2_S2_S2_fjLj128EEEEELb0ELb0ELb0ELb0EEEvNS_9BwdParamsE,"ax",@progbits
	.align	128
        .global         _ZN10layer_norm13ln_bwd_kernelINS_13Kernel_traitsI13__nv_bfloat16S2_S2_S2_fjLj1024ELj1ELj4ELj1ELj16ENS_18Kernel_traits_baseILj1024ES2_S2_S2_S2_fjLj128EEEEELb0ELb0ELb0ELb0EEEvNS_9BwdParamsE
        .type           _ZN10layer_norm13ln_bwd_kernelINS_13Kernel_traitsI13__nv_bfloat16S2_S2_S2_fjLj1024ELj1ELj4ELj1ELj16ENS_18Kernel_traits_baseILj1024ES2_S2_S2_S2_fjLj128EEEEELb0ELb0ELb0ELb0EEEvNS_9BwdParamsE,@function
        .size           _ZN10layer_norm13ln_bwd_kernelINS_13Kernel_traitsI13__nv_bfloat16S2_S2_S2_fjLj1024ELj1ELj4ELj1ELj16ENS_18Kernel_traits_baseILj1024ES2_S2_S2_S2_fjLj128EEEEELb0ELb0ELb0ELb0EEEvNS_9BwdParamsE,(.L_x_14204 - _ZN10layer_norm13ln_bwd_kernelINS_13Kernel_traitsI13__nv_bfloat16S2_S2_S2_fjLj1024ELj1ELj4ELj1ELj16ENS_18Kernel_traits_baseILj1024ES2_S2_S2_S2_fjLj128EEEEELb0ELb0ELb0ELb0EEEvNS_9BwdParamsE)
        .other          _ZN10layer_norm13ln_bwd_kernelINS_13Kernel_traitsI13__nv_bfloat16S2_S2_S2_fjLj1024ELj1ELj4ELj1ELj16ENS_18Kernel_traits_baseILj1024ES2_S2_S2_S2_fjLj128EEEEELb0ELb0ELb0ELb0EEEvNS_9BwdParamsE,@"STO_CUDA_ENTRY STV_DEFAULT"
_ZN10layer_norm13ln_bwd_kernelINS_13Kernel_traitsI13__nv_bfloat16S2_S2_S2_fjLj1024ELj1ELj4ELj1ELj16ENS_18Kernel_traits_baseILj1024ES2_S2_S2_S2_fjLj128EEEEELb0ELb0ELb0ELb0EEEvNS_9BwdParamsE:
.text._ZN10layer_norm13ln_bwd_kernelINS_13Kernel_traitsI13__nv_bfloat16S2_S2_S2_fjLj1024ELj1ELj4ELj1ELj16ENS_18Kernel_traits_baseILj1024ES2_S2_S2_S2_fjLj128EEEEELb0ELb0ELb0ELb0EEEvNS_9BwdParamsE:
[----:B------:R-:W-:Y:S01]  /*0000*/  LDC R1, c[0x0][0x28] ;  /* 0x00000a00ff017b82 */ /* 0x000fe20000000800 */
[----:B------:R-:W0:Y:S01]  /*0010*/  S2R R36, SR_TID.X ;  /* 0x0000000000247919 */ /* 0x000e220000002100 */
[----:B------:R-:W-:Y:S01]  /*0020*/  ULDC UR4, c[0x0][0x218] ;  /* 0x0000860000047ab9 */ /* 0x000fe20000000800 */
[----:B------:R-:W-:Y:S01]  /*0030*/  ULDC UR6, c[0x0][0x214] ;  /* 0x0000850000067ab9 */ /* 0x000fe20000000800 */
[----:B------:R-:W-:Y:S01]  /*0040*/  MOV R38, UR4 ;  /* 0x0000000400267c02 */ /* 0x000fe20008000f00 */
[----:B------:R-:W-:Y:S01]  /*0050*/  ULDC.64 UR4, c[0x0][0x208] ;  /* 0x0000820000047ab9 */ /* 0x000fe20000000a00 */
[----:B------:R-:W1:Y:S01]  /*0060*/  S2R R19, SR_CTAID.X ;  /* 0x0000000000137919 */ /* 0x000e620000002500 */
[----:B------:R-:W-:Y:S01]  /*0070*/  ULDC UR13, c[0x0][0x218] ;  /* 0x00008600000d7ab9 */ /* 0x000fe20000000800 */
[----:B------:R-:W-:Y:S01]  /*0080*/  SHF.R.S32.HI R3, RZ, 0x1f, R38 ;  /* 0x0000001fff037819 */ /* 0x000fe20000011426 */
[----:B------:R-:W-:Y:S01]  /*0090*/  ULDC UR12, c[0x0][0x290] ;  /* 0x0000a400000c7ab9 */ /* 0x000fe20000000800 */
[----:B------:R-:W-:Y:S01]  /*00a0*/  ULDC.64 UR8, c[0x0][0x2c8] ;  /* 0x0000b20000087ab9 */ /* 0x000fe20000000a00 */
[----:B------:R-:W-:Y:S01]  /*00b0*/  ULDC.64 UR10, c[0x0][0x238] ;  /* 0x00008e00000a7ab9 */ /* 0x000fe20000000a00 */
[----:B------:R-:W-:Y:S01]  /*00c0*/  LEA.HI R3, R3, R38, RZ, 0x3 ;  /* 0x0000002603037211 */ /* 0x000fe200078f18ff */
[----:B------:R-:W-:Y:S01]  /*00d0*/  ULDC.64 UR14, c[0x0][0x308] ;  /* 0x0000c200000e7ab9 */ /* 0x000fe20000000a00 */
[----:B0-----:R-:W-:-:S04]  /*00e0*/  LOP3.LUT R37, R36, 0x1f, RZ, 0xc0, !PT ;  /* 0x0000001f24257812 */ /* 0x001fc800078ec0ff */
[----:B------:R-:W-:Y:S02]  /*00f0*/  LOP3.LUT R0, R37, 0x1f, RZ, 0x3c, !PT ;  /* 0x0000001f25007812 */ /* 0x000fe400078e3cff */
[----:B------:R-:W-:Y:S02]  /*0100*/  MOV R17, R37 ;  /* 0x0000002500117202 */ /* 0x000fe40000000f00 */
[----:B------:R-:W-:-:S04]  /*0110*/  LEA.HI.SX32 R0, R3, R0, 0x1d ;  /* 0x0000000003007211 */ /* 0x000fc800078feaff */
[C---:B------:R-:W-:Y:S02]  /*0120*/  LOP3.LUT P1, RZ, R0.reuse, 0xffffffe0, RZ, 0xc0, !PT ;  /* 0xffffffe000ff7812 */ /* 0x040fe4000782c0ff */
[C---:B------:R-:W-:Y:S02]  /*0130*/  ISETP.GE.U32.AND P2, PT, R0.reuse, 0x40, PT ;  /* 0x000000400000780c */ /* 0x040fe40003f46070 */
[C---:B------:R-:W-:Y:S02]  /*0140*/  ISETP.GE.U32.AND P3, PT, R0.reuse, 0x60, PT ;  /* 0x000000600000780c */ /* 0x040fe40003f66070 */
[----:B------:R-:W-:-:S07]  /*0150*/  ISETP.GE.U32.AND P4, PT, R0, 0x80, PT ;  /* 0x000000800000780c */ /* 0x000fce0003f86070 */
[----:B------:R-:W0:Y:S08]  /*0160*/  @P1 LDC.64 R2, c[0x0][0x260] ;  /* 0x00009800ff021b82 */ /* 0x000e300000000a00 */
[----:B------:R-:W2:Y:S08]  /*0170*/  @P2 LDC.64 R8, c[0x0][0x260] ;  /* 0x00009800ff082b82 */ /* 0x000eb00000000a00 */
[----:B------:R-:W3:Y:S08]  /*0180*/  @P3 LDC.64 R12, c[0x0][0x260] ;  /* 0x00009800ff0c3b82 */ /* 0x000ef00000000a00 */
[----:B------:R-:W4:Y:S01]  /*0190*/  @P4 LDC.64 R14, c[0x0][0x260] ;  /* 0x00009800ff0e4b82 */ /* 0x000f220000000a00 */
[C---:B0-----:R-:W-:Y:S01]  /*01a0*/  @P1 IMAD.WIDE.U32 R2, R17.reuse, 0x10, R2 ;  /* 0x0000001011021825 */ /* 0x041fe200078e0002 */
[----:B------:R-:W-:-:S04]  /*01b0*/  @P1 LOP3.LUT R17, R17, 0x20, RZ, 0xfc, !PT ;  /* 0x0000002011111812 */ /* 0x000fc800078efcff */
[----:B------:R0:W5:Y:S01]  /*01c0*/  @P1 LDG.E.128 R20, desc[UR4][R2.64] ;  /* 0x0000000402141981 */ /* 0x000162000c1e1d00 */
[C---:B--2---:R-:W-:Y:S01]  /*01d0*/  @P2 IMAD.WIDE.U32 R10, R17.reuse, 0x10, R8 ;  /* 0x00000010110a2825 */ /* 0x044fe200078e0008 */
[----:B------:R-:W-:-:S04]  /*01e0*/  @P2 IADD3 R17, R17, 0x20, RZ ;  /* 0x0000002011112810 */ /* 0x000fc80007ffe0ff */
[----:B------:R0:W5:Y:S01]  /*01f0*/  @P2 LDG.E.128 R24, desc[UR4][R10.64] ;  /* 0x000000040a182981 */ /* 0x000162000c1e1d00 */
[C---:B---3--:R-:W-:Y:S01]  /*0200*/  @P3 IMAD.WIDE.U32 R12, R17.reuse, 0x10, R12 ;  /* 0x00000010110c3825 */ /* 0x048fe200078e000c */
[----:B------:R-:W-:-:S04]  /*0210*/  @P3 IADD3 R17, R17, 0x20, RZ ;  /* 0x0000002011113810 */ /* 0x000fc80007ffe0ff */
[----:B------:R0:W5:Y:S01]  /*0220*/  @P3 LDG.E.128 R40, desc[UR4][R12.64] ;  /* 0x000000040c283981 */ /* 0x000162000c1e1d00 */
[----:B----4-:R-:W-:-:S05]  /*0230*/  @P4 IMAD.WIDE.U32 R8, R17, 0x10, R14 ;  /* 0x0000001011084825 */ /* 0x010fca00078e000e */
[----:B------:R0:W5:Y:S01]  /*0240*/  @P4 LDG.E.128 R4, desc[UR4][R8.64] ;  /* 0x0000000408044981 */ /* 0x000162000c1e1d00 */
[----:B------:R-:W-:-:S04]  /*0250*/  SHF.R.U32.HI R0, RZ, 0x5, R36 ;  /* 0x00000005ff007819 */ /* 0x000fc80000011624 */
[----:B-1----:R-:W-:-:S04]  /*0260*/  LEA R19, R19, R0, 0x2 ;  /* 0x0000000013137211 */ /* 0x002fc800078e10ff */
[----:B------:R-:W-:Y:S01]  /*0270*/  ISETP.GE.AND P0, PT, R19, UR6, PT ;  /* 0x0000000613007c0c */ /* 0x000fe2000bf06270 */
[----:B------:R-:W-:Y:S01]  /*0280*/  BSSY B0, `(.L_x_0) ;  /* 0x0000369000007945 */ /* 0x000fe20003800000 */
[----:B------:R-:W-:Y:S02]  /*0290*/  CS2R R44, SRZ ;  /* 0x00000000002c7805 */ /* 0x000fe4000001ff00 */
[----:B------:R-:W-:Y:S02]  /*02a0*/  CS2R R46, SRZ ;  /* 0x00000000002e7805 */ /* 0x000fe4000001ff00 */
[----:B------:R-:W-:Y:S02]  /*02b0*/  CS2R R48, SRZ ;  /* 0x0000000000307805 */ /* 0x000fe4000001ff00 */
[----:B------:R-:W-:Y:S02]  /*02c0*/  CS2R R50, SRZ ;  /* 0x0000000000327805 */ /* 0x000fe4000001ff00 */
[----:B------:R-:W-:-:S02]  /*02d0*/  CS2R R52, SRZ ;  /* 0x0000000000347805 */ /* 0x000fc4000001ff00 */
[----:B------:R-:W-:Y:S02]  /*02e0*/  CS2R R54, SRZ ;  /* 0x0000000000367805 */ /* 0x000fe4000001ff00 */
        /* <DEDUP_REMOVED lines=25> */
[----:B------:R-:W-:Y:S01]  /*0480*/  CS2R R102, SRZ ;  /* 0x0000000000667805 */ /* 0x000fe2000001ff00 */
[----:B0-----:R-:W-:Y:S06]  /*0490*/  @P0 BRA `(.L_x_1) ;  /* 0x00000034001c0947 */ /* 0x001fec0003800000 */
[----:B------:R-:W-:Y:S01]  /*04a0*/  ULDC.64 UR6, c[0x0][0x270] ;  /* 0x00009c0000067ab9 */ /* 0x000fe20000000a00 */
[C---:B-----5:R-:W-:Y:S01]  /*04b0*/  @P1 PRMT R15, R23.reuse, 0x7632, R15 ;  /* 0x00007632170f1816 */ /* 0x060fe2000000000f */
[----:B------:R-:W-:Y:S01]  /*04c0*/  HFMA2.MMA R45, -RZ, RZ, 0, 0 ;  /* 0x00000000ff2d7435 */ /* 0x000fe200000001ff */
[----:B------:R-:W-:Y:S01]  /*04d0*/  ISETP.NE.U32.AND P5, PT, RZ, UR6, PT ;  /* 0x00000006ff007c0c */ /* 0x000fe2000bfa5070 */
[----:B------:R-:W-:Y:S01]  /*04e0*/  ULDC.U8 UR6, c[0x0][0x2a0] ;  /* 0x0000a80000067ab9 */ /* 0x000fe20000000000 */
[----:B------:R-:W-:Y:S02]  /*04f0*/  SHF.L.U32 R32, R23, 0x10, RZ ;  /* 0x0000001017207819 */ /* 0x000fe400000006ff */
[----:B------:R-:W-:Y:S02]  /*0500*/  @P3 PRMT R0, R43, 0x7632, R0 ;  /* 0x000076322b003816 */ /* 0x000fe40000000000 */
[C---:B------:R-:W-:Y:S02]  /*0510*/  @P4 PRMT R2, R4.reuse, 0x7632, R2 ;  /* 0x0000763204024816 */ /* 0x040fe40000000002 */
[----:B------:R-:W-:-:S02]  /*0520*/  SHF.L.U32 R23, R4, 0x10, RZ ;  /* 0x0000001004177819 */ /* 0x000fc400000006ff */
[----:B------:R-:W-:Y:S02]  /*0530*/  @P4 PRMT R3, R5, 0x7632, R3 ;  /* 0x0000763205034816 */ /* 0x000fe40000000003 */
[----:B------:R-:W-:Y:S02]  /*0540*/  @P1 PRMT R18, R20, 0x7632, R18 ;  /* 0x0000763214121816 */ /* 0x000fe40000000012 */
[----:B------:R-:W-:Y:S02]  /*0550*/  @P1 PRMT R17, R21, 0x7632, R17 ;  /* 0x0000763215111816 */ /* 0x000fe40000000011 */
[----:B------:R-:W-:Y:S02]  /*0560*/  @P1 PRMT R16, R22, 0x7632, R16 ;  /* 0x0000763216101816 */ /* 0x000fe40000000010 */
[----:B------:R-:W-:Y:S02]  /*0570*/  @P2 PRMT R14, R24, 0x7632, R14 ;  /* 0x00007632180e2816 */ /* 0x000fe4000000000e */
[----:B------:R-:W-:-:S02]  /*0580*/  @P2 PRMT R13, R25, 0x7632, R13 ;  /* 0x00007632190d2816 */ /* 0x000fc4000000000d */
[----:B------:R-:W-:Y:S02]  /*0590*/  @P2 PRMT R12, R26, 0x7632, R12 ;  /* 0x000076321a0c2816 */ /* 0x000fe4000000000c */
[----:B------:R-:W-:Y:S02]  /*05a0*/  @P2 PRMT R11, R27, 0x7632, R11 ;  /* 0x000076321b0b2816 */ /* 0x000fe4000000000b */
[----:B------:R-:W-:Y:S02]  /*05b0*/  @P3 PRMT R10, R40, 0x7632, R10 ;  /* 0x00007632280a3816 */ /* 0x000fe4000000000a */
[----:B------:R-:W-:Y:S02]  /*05c0*/  @P3 PRMT R9, R41, 0x7632, R9 ;  /* 0x0000763229093816 */ /* 0x000fe40000000009 */
[----:B------:R-:W-:Y:S02]  /*05d0*/  @P3 PRMT R8, R42, 0x7632, R8 ;  /* 0x000076322a083816 */ /* 0x000fe40000000008 */
[----:B------:R-:W-:-:S02]  /*05e0*/  @P4 PRMT R4, R6, 0x7632, R4 ;  /* 0x0000763206044816 */ /* 0x000fc40000000004 */
[----:B------:R-:W-:Y:S02]  /*05f0*/  @P4 PRMT R37, R7, 0x7632, R37 ;  /* 0x0000763207254816 */ /* 0x000fe40000000025 */
[----:B------:R-:W-:Y:S02]  /*0600*/  ISETP.NE.AND P0, PT, RZ, UR6, PT ;  /* 0x00000006ff007c0c */ /* 0x000fe4000bf05270 */
[----:B------:R-:W-:Y:S02]  /*0610*/  SHF.L.U32 R35, R20, 0x10, RZ ;  /* 0x0000001014237819 */ /* 0x000fe400000006ff */
[----:B------:R-:W-:Y:S02]  /*0620*/  SHF.L.U32 R34, R21, 0x10, RZ ;  /* 0x0000001015227819 */ /* 0x000fe400000006ff */
[----:B------:R-:W-:Y:S01]  /*0630*/  SHF.L.U32 R33, R22, 0x10, RZ ;  /* 0x0000001016217819 */ /* 0x000fe200000006ff */
[----:B------:R-:W-:Y:S01]  /*0640*/  IMAD.U32 R22, R5, 0x10000, RZ ;  /* 0x0001000005167824 */ /* 0x000fe200078e00ff */
[----:B------:R-:W-:Y:S01]  /*0650*/  SHF.L.U32 R21, R6, 0x10, RZ ;  /* 0x0000001006157819 */ /* 0x000fe200000006ff */
[----:B------:R-:W-:Y:S01]  /*0660*/  IMAD.U32 R5, R3, 0x10000, RZ ;  /* 0x0001000003057824 */ /* 0x000fe200078e00ff */
[----:B------:R-:W-:-:S02]  /*0670*/  SHF.L.U32 R20, R7, 0x10, RZ ;  /* 0x0000001007147819 */ /* 0x000fc400000006ff */
[----:B------:R-:W-:Y:S02]  /*0680*/  SHF.L.U32 R31, R24, 0x10, RZ ;  /* 0x00000010181f7819 */ /* 0x000fe400000006ff */
[----:B------:R-:W-:Y:S02]  /*0690*/  SHF.L.U32 R30, R25, 0x10, RZ ;  /* 0x00000010191e7819 */ /* 0x000fe400000006ff */
[----:B------:R-:W-:Y:S02]  /*06a0*/  SHF.L.U32 R29, R26, 0x10, RZ ;  /* 0x000000101a1d7819 */ /* 0x000fe400000006ff */
[----:B------:R-:W-:Y:S02]  /*06b0*/  SHF.L.U32 R28, R27, 0x10, RZ ;  /* 0x000000101b1c7819 */ /* 0x000fe400000006ff */
[----:B------:R-:W-:Y:S02]  /*06c0*/  SHF.L.U32 R7, R0, 0x10, RZ ;  /* 0x0000001000077819 */ /* 0x000fe400000006ff */
[----:B------:R-:W-:-:S02]  /*06d0*/  SHF.L.U32 R6, R2, 0x10, RZ ;  /* 0x0000001002067819 */ /* 0x000fc400000006ff */
[----:B------:R-:W-:Y:S02]  /*06e0*/  SHF.L.U32 R27, R40, 0x10, RZ ;  /* 0x00000010281b7819 */ /* 0x000fe400000006ff */
[----:B------:R-:W-:Y:S02]  /*06f0*/  SHF.L.U32 R26, R41, 0x10, RZ ;  /* 0x00000010291a7819 */ /* 0x000fe400000006ff */
[----:B------:R-:W-:Y:S02]  /*0700*/  SHF.L.U32 R25, R42, 0x10, RZ ;  /* 0x000000102a197819 */ /* 0x000fe400000006ff */
[----:B------:R-:W-:Y:S02]  /*0710*/  SHF.L.U32 R24, R43, 0x10, RZ ;  /* 0x000000102b187819 */ /* 0x000fe400000006ff */
[----:B------:R-:W-:Y:S02]  /*0720*/  ISETP.NE.AND.EX P5, PT, RZ, UR7, PT, P5 ;  /* 0x00000007ff007c0c */ /* 0x000fe4000bfa5350 */
        /* <DEDUP_REMOVED lines=11> */
[----:B------:R-:W-:Y:S02]  /*07e0*/  P2R R0, PR, RZ, 0x1 ;  /* 0x00000001ff007803 */ /* 0x000fe40000000000 */
[----:B------:R-:W-:-:S02]  /*07f0*/  SHF.L.U32 R4, R4, 0x10, RZ ;  /* 0x0000001004047819 */ /* 0x000fc400000006ff */
[----:B------:R-:W-:-:S07]  /*0800*/  SHF.L.U32 R2, R37, 0x10, RZ ;  /* 0x0000001025027819 */ /* 0x000fce00000006ff */
.L_x_19:
[----:B0-----:R-:W0:Y:S01]  /*0810*/  @P5 LDC.64 R38, c[0x0][0x270] ;  /* 0x00009c00ff265b82 */ /* 0x001e220000000a00 */
[----:B------:R-:W-:Y:S02]  /*0820*/  SHF.R.S32.HI R128, RZ, 0x1f, R19 ;  /* 0x0000001fff807819 */ /* 0x000fe40000011413 */
[----:B------:R-:W-:-:S05]  /*0830*/  ISETP.NE.AND P6, PT, R0, RZ, PT ;  /* 0x000000ff0000720c */ /* 0x000fca0003fc5270 */
[----:B------:R-:W1:Y:S01]  /*0840*/  LDC.64 R126, c[0x0][0x250] ;  /* 0x00009400ff7e7b82 */ /* 0x000e620000000a00 */
[----:B0-----:R-:W-:-:S04]  /*0850*/  @P5 LEA R124, P0, R19, R38, 0x1 ;  /* 0x00000026137c5211 */ /* 0x001fc800078008ff */
[----:B------:R-:W-:-:S03]  /*0860*/  @P5 LEA.HI.X R125, R19, R39, R128, 0x1, P0 ;  /* 0x00000027137d5211 */ /* 0x000fc600000f0c80 */
[----:B------:R-:W0:Y:S01]  /*0870*/  LDC.64 R38, c[0x0][0x258] ;  /* 0x00009600ff267b82 */ /* 0x000e220000000a00 */
[C---:B-1----:R-:W-:Y:S01]  /*0880*/  IMAD.WIDE R126, R19.reuse, 0x4, R126 ;  /* 0x00000004137e7825 */ /* 0x042fe200078e027e */
[----:B------:R1:W5:Y:S05]  /*0890*/  @P5 LDG.E.U16 R197, desc[UR4][R124.64] ;  /* 0x000000047cc55981 */ /* 0x00036a000c1e1500 */
[----:B------:R-:W2:Y:S01]  /*08a0*/  LDG.E R126, desc[UR4][R126.64] ;  /* 0x000000047e7e7981 */ /* 0x000ea2000c1e1900 */
[----:B0-----:R-:W-:-:S05]  /*08b0*/  IMAD.WIDE R128, R19, 0x4, R38 ;  /* 0x0000000413807825 */ /* 0x001fca00078e0226 */
[----:B------:R1:W5:Y:S01]  /*08c0*/  LDG.E R39, desc[UR4][R128.64] ;  /* 0x0000000480277981 */ /* 0x000362000c1e1900 */
[----:B------:R-:W-:-:S05]  /*08d0*/  MOV R38, UR13 ;  /* 0x0000000d00267c02 */ /* 0x000fca0008000f00 */
[----:B------:R-:W-:-:S05]  /*08e0*/  IMAD R37, R19, R38, RZ ;  /* 0x0000002613257224 */ /* 0x000fca00078e02ff */
[----:B------:R-:W-:-:S04]  /*08f0*/  SHF.R.S32.HI R130, RZ, 0x1f, R37 ;  /* 0x0000001fff827819 */ /* 0x000fc80000011425 */
[----:B------:R-:W-:Y:S02]  /*0900*/  LEA.HI R130, R130, R37, RZ, 0x3 ;  /* 0x0000002582827211 */ /* 0x000fe400078f18ff */
[----:B------:R-:W-:Y:S01]  /*0910*/  LOP3.LUT R37, R36, 0x1f, RZ, 0xc0, !PT ;  /* 0x0000001f24257812 */ /* 0x000fe200078ec0ff */
[----:B------:R-:W-:Y:S03]  /*0920*/  BSSY B1, `(.L_x_2) ;  /* 0x0000064000017945 */ /* 0x000fe60003800000 */
[----:B------:R-:W-:Y:S02]  /*0930*/  LEA.HI.SX32 R195, R130, R37, 0x1d ;  /* 0x0000002582c37211 */ /* 0x000fe400078feaff */
[----:B------:R-:W-:Y:S02]  /*0940*/  MOV R132, 0x3f800000 ;  /* 0x3f80000000847802 */ /* 0x000fe40000000f00 */
[----:B------:R-:W-:-:S02]  /*0950*/  MOV R199, RZ ;  /* 0x000000ff00c77202 */ /* 0x000fc40000000f00 */
[----:B------:R-:W-:Y:S02]  /*0960*/  MOV R200, RZ ;  /* 0x000000ff00c87202 */ /* 0x000fe40000000f00 */
[----:B------:R-:W-:Y:S02]  /*0970*/  MOV R201, R195 ;  /* 0x000000c300c97202 */ /* 0x000fe40000000f00 */
[----:B--2---:R-:W-:Y:S01]  /*0980*/  FSEL R198, R126, RZ, !P6 ;  /* 0x000000ff7ec67208 */ /* 0x004fe20007000000 */
[----:B-1----:R-:W-:Y:S06]  /*0990*/  @!P1 BRA `(.L_x_3) ;  /* 0x0000000400709947 */ /* 0x002fec0003800000 */
[----:B------:R-:W0:Y:S01]  /*09a0*/  LDC.64 R128, c[0x0][0x2b8] ;  /* 0x0000ae00ff807b82 */ /* 0x000e220000000a00 */
[----:B------:R-:W-:-:S04]  /*09b0*/  LEA R124, P0, R195, UR10, 0x4 ;  /* 0x0000000ac37c7c11 */ /* 0x000fc8000f8020ff */
[----:B------:R-:W-:Y:S02]  /*09c0*/  LEA.HI.X R125, R195, UR11, RZ, 0x4, P0 ;  /* 0x0000000bc37d7c11 */ /* 0x000fe400080f24ff */
[----:B------:R-:W-:-:S04]  /*09d0*/  ISETP.NE.U32.AND P0, PT, RZ, UR8, PT ;  /* 0x00000008ff007c0c */ /* 0x000fc8000bf05070 */
[----:B------:R-:W2:Y:S01]  /*09e0*/  LDG.E.128 R124, desc[UR4][R124.64] ;  /* 0x000000047c7c7981 */ /* 0x000ea2000c1e1d00 */
[----:B------:R-:W-:Y:S01]  /*09f0*/  ISETP.NE.AND.EX P0, PT, RZ, UR9, PT, P0 ;  /* 0x00000009ff007c0c */ /* 0x000fe2000bf05300 */
[----:B0-----:R-:W-:-:S12]  /*0a00*/  IMAD.WIDE.U32 R128, R195, 0x10, R128 ;  /* 0x00000010c3807825 */ /* 0x001fd800078e0080 */
[----:B------:R-:W-:-:S04]  /*0a10*/  @P0 LEA R134, P6, R195, UR8, 0x4 ;  /* 0x00000008c3860c11 */ /* 0x000fc8000f8c20ff */
[C---:B------:R-:W-:Y:S01]  /*0a20*/  @P0 LEA.HI.X R135, R195.reuse, UR9, RZ, 0x4, P6 ;  /* 0x00000009c3870c11 */ /* 0x040fe2000b0f24ff */
[----:B------:R-:W3:Y:S04]  /*0a30*/  LDG.E.128 R128, desc[UR4][R128.64] ;  /* 0x0000000480807981 */ /* 0x000ee8000c1e1d00 */
[----:B------:R0:W5:Y:S01]  /*0a40*/  @P0 LDG.E.128 R104, desc[UR4][R134.64] ;  /* 0x0000000486680981 */ /* 0x000162000c1e1d00 */
[----:B------:R-:W-:Y:S02]  /*0a50*/  IADD3 R201, R195, 0x20, RZ ;  /* 0x00000020c3c97810 */ /* 0x000fe40007ffe0ff */
[C---:B--2---:R-:W-:Y:S02]  /*0a60*/  SHF.L.U32 R3, R124.reuse, 0x10, RZ ;  /* 0x000000107c037819 */ /* 0x044fe400000006ff */
[----:B------:R-:W-:-:S02]  /*0a70*/  PRMT R138, R124, 0x7632, R138 ;  /* 0x000076327c8a7816 */ /* 0x000fc4000000008a */
[C---:B------:R-:W-:Y:S01]  /*0a80*/  PRMT R143, R125.reuse, 0x7632, R143 ;  /* 0x000076327d8f7816 */ /* 0x040fe2000000008f */
[----:B------:R-:W-:Y:S01]  /*0a90*/  FADD.FTZ R124, -R198, R3 ;  /* 0x00000003c67c7221 */ /* 0x000fe20000010100 */
[----:B------:R-:W-:Y:S02]  /*0aa0*/  SHF.L.U32 R137, R125, 0x10, RZ ;  /* 0x000000107d897819 */ /* 0x000fe400000006ff */
[----:B------:R-:W-:Y:S01]  /*0ab0*/  SHF.L.U32 R139, R126, 0x10, RZ ;  /* 0x000000107e8b7819 */ /* 0x000fe200000006ff */
[----:B-----5:R-:W-:Y:S02]  /*0ac0*/  FMUL.FTZ R3, R39, R124 ;  /* 0x0000007c27037220 */ /* 0x020fe40000410000 */
[----:B------:R-:W-:Y:S01]  /*0ad0*/  FADD.FTZ R124, -R198, R137 ;  /* 0x00000089c67c7221 */ /* 0x000fe20000010100 */
[----:B---3--:R-:W-:-:S04]  /*0ae0*/  PRMT R125, R128, 0x7632, R125 ;  /* 0x00007632807d7816 */ /* 0x008fc8000000007d */
[----:B------:R-:W-:Y:S02]  /*0af0*/  SHF.L.U32 R141, R125, 0x10, RZ ;  /* 0x000000107d8d7819 */ /* 0x000fe400000006ff */
[----:B------:R-:W-:Y:S01]  /*0b00*/  SHF.L.U32 R125, R138, 0x10, RZ ;  /* 0x000000108a7d7819 */ /* 0x000fe200000006ff */
[----:B0-----:R-:W-:Y:S01]  /*0b10*/  FMUL.FTZ R135, R39, R124 ;  /* 0x0000007c27877220 */ /* 0x001fe20000410000 */
[C---:B------:R-:W-:Y:S01]  /*0b20*/  SHF.L.U32 R147, R127.reuse, 0x10, RZ ;  /* 0x000000107f937819 */ /* 0x040fe200000006ff */
[----:B------:R-:W-:Y:S01]  /*0b30*/  FADD.FTZ R124, -R198, R139 ;  /* 0x0000008bc67c7221 */ /* 0x000fe20000010100 */
[----:B------:R-:W-:Y:S01]  /*0b40*/  SHF.L.U32 R128, R128, 0x10, RZ ;  /* 0x0000001080807819 */ /* 0x000fe200000006ff */
[----:B------:R-:W-:Y:S01]  /*0b50*/  FADD.FTZ R142, -R198, R125 ;  /* 0x0000007dc68e7221 */ /* 0x000fe20000010100 */
[----:B------:R-:W-:Y:S01]  /*0b60*/  PRMT R146, R127, 0x7632, R146 ;  /* 0x000076327f927816 */ /* 0x000fe20000000092 */
[C---:B------:R-:W-:Y:S01]  /*0b70*/  FMUL.FTZ R137, R39.reuse, R124 ;  /* 0x0000007c27897220 */ /* 0x040fe20000410000 */
[----:B------:R-:W-:Y:S01]  /*0b80*/  PRMT R127, R130, 0x7632, R127 ;  /* 0x00007632827f7816 */ /* 0x000fe2000000007f */
[----:B------:R-:W-:Y:S01]  /*0b90*/  FADD.FTZ R124, -R198, R147 ;  /* 0x00000093c67c7221 */ /* 0x000fe20000010100 */
[----:B------:R-:W-:Y:S01]  /*0ba0*/  PRMT R144, R126, 0x7632, R144 ;  /* 0x000076327e907816 */ /* 0x000fe20000000090 */
[----:B------:R-:W-:Y:S01]  /*0bb0*/  FMUL.FTZ R142, R39, R142 ;  /* 0x0000008e278e7220 */ /* 0x000fe20000410000 */
[----:B------:R-:W-:Y:S01]  /*0bc0*/  PRMT R126, R129, 0x7632, R126 ;  /* 0x00007632817e7816 */ /* 0x000fe2000000007e */
[----:B------:R-:W-:Y:S01]  /*0bd0*/  FMUL.FTZ R134, R35, R128 ;  /* 0x0000008023867220 */ /* 0x000fe20000410000 */
[----:B------:R-:W-:-:S02]  /*0be0*/  SHF.L.U32 R143, R143, 0x10, RZ ;  /* 0x000000108f8f7819 */ /* 0x000fc400000006ff */
[----:B------:R-:W-:Y:S02]  /*0bf0*/  SHF.L.U32 R129, R129, 0x10, RZ ;  /* 0x0000001081817819 */ /* 0x000fe400000006ff */
[----:B------:R-:W-:Y:S01]  /*0c00*/  SHF.L.U32 R145, R127, 0x10, RZ ;  /* 0x000000107f917819 */ /* 0x000fe200000006ff */
[----:B------:R-:W-:Y:S01]  /*0c10*/  FMUL.FTZ R139, R39, R124 ;  /* 0x0000007c278b7220 */ /* 0x000fe20000410000 */
[----:B------:R-:W-:Y:S01]  /*0c20*/  SHF.L.U32 R127, R144, 0x10, RZ ;  /* 0x00000010907f7819 */ /* 0x000fe200000006ff */
[----:B------:R-:W-:Y:S01]  /*0c30*/  FADD.FTZ R73, R73, R141 ;  /* 0x0000008d49497221 */ /* 0x000fe20000010000 */
[-C--:B------:R-:W-:Y:S01]  /*0c40*/  FFMA.FTZ R45, R142, R141.reuse, R45 ;  /* 0x0000008d8e2d7223 */ /* 0x080fe2000001002d */
[----:B------:R-:W-:Y:S01]  /*0c50*/  FMUL.FTZ R141, R18, R141 ;  /* 0x0000008d128d7220 */ /* 0x000fe20000410000 */
[----:B------:R-:W-:Y:S01]  /*0c60*/  FADD.FTZ R144, -R198, R143 ;  /* 0x0000008fc6907221 */ /* 0x000fe20000010100 */
[----:B------:R-:W-:Y:S01]  /*0c70*/  FADD.FTZ R124, RZ, R134 ;  /* 0x00000086ff7c7221 */ /* 0x000fe20000010000 */
[----:B------:R-:W-:Y:S01]  /*0c80*/  FADD.FTZ R74, R74, R129 ;  /* 0x000000814a4a7221 */ /* 0x000fe20000010000 */
[-C--:B------:R-:W-:Y:S01]  /*0c90*/  FFMA.FTZ R46, R135, R129.reuse, R46 ;  /* 0x00000081872e7223 */ /* 0x080fe2000001002e */
[----:B------:R-:W-:Y:S01]  /*0ca0*/  FMUL.FTZ R136, R34, R129 ;  /* 0x0000008122887220 */ /* 0x000fe20000410000 */
[----:B------:R-:W-:Y:S01]  /*0cb0*/  FFMA.FTZ R125, R3, R134, RZ ;  /* 0x00000086037d7223 */ /* 0x000fe200000100ff */
[----:B------:R-:W-:Y:S01]  /*0cc0*/  SHF.L.U32 R129, R146, 0x10, RZ ;  /* 0x0000001092817819 */ /* 0x000fe200000006ff */
[----:B------:R-:W-:Y:S01]  /*0cd0*/  FADD.FTZ R146, -R198, R127 ;  /* 0x0000007fc6927221 */ /* 0x000fe20000010100 */
[----:B------:R-:W-:-:S02]  /*0ce0*/  IMAD.U32 R126, R126, 0x10000, RZ ;  /* 0x000100007e7e7824 */ /* 0x000fc400078e00ff */
[----:B------:R-:W-:Y:S01]  /*0cf0*/  FMUL.FTZ R144, R39, R144 ;  /* 0x0000009027907220 */ /* 0x000fe20000410000 */
[----:B------:R-:W-:Y:S01]  /*0d00*/  FADD.FTZ R127, R124, R141 ;  /* 0x0000008d7c7f7221 */ /* 0x000fe20000010000 */
[----:B------:R-:W-:Y:S01]  /*0d10*/  FFMA.FTZ R124, R142, R141, R125 ;  /* 0x0000008d8e7c7223 */ /* 0x000fe2000001007d */
[----:B------:R-:W-:Y:S01]  /*0d20*/  SHF.L.U32 R130, R130, 0x10, RZ ;  /* 0x0000001082827819 */ /* 0x000fe200000006ff */
[----:B------:R-:W-:Y:S01]  /*0d30*/  FADD.FTZ R75, R75, R126 ;  /* 0x0000007e4b4b7221 */ /* 0x000fe20000010000 */
[-C--:B------:R-:W-:Y:S01]  /*0d40*/  FFMA.FTZ R47, R144, R126.reuse, R47 ;  /* 0x0000007e902f7223 */ /* 0x080fe2000001002f */
[----:B------:R-:W-:Y:S01]  /*0d50*/  FMUL.FTZ R143, R17, R126 ;  /* 0x0000007e118f7220 */ /* 0x000fe20000410000 */
[----:B------:R-:W-:Y:S01]  /*0d60*/  FADD.FTZ R126, R127, R136 ;  /* 0x000000887f7e7221 */ /* 0x000fe20000010000 */
[----:B------:R-:W-:Y:S01]  /*0d70*/  FFMA.FTZ R125, R135, R136, R124 ;  /* 0x00000088877d7223 */ /* 0x000fe2000001007c */
[----:B------:R-:W-:Y:S01]  /*0d80*/  FMUL.FTZ R146, R39, R146 ;  /* 0x0000009227927220 */ /* 0x000fe20000410000 */
[----:B------:R-:W-:Y:S01]  /*0d90*/  FMUL.FTZ R138, R33, R130 ;  /* 0x00000082218a7220 */ /* 0x000fe20000410000 */
[----:B------:R-:W-:Y:S01]  /*0da0*/  FADD.FTZ R127, R126, R143 ;  /* 0x0000008f7e7f7221 */ /* 0x000fe20000010000 */
[----:B------:R-:W-:Y:S01]  /*0db0*/  FFMA.FTZ R124, R144, R143, R125 ;  /* 0x0000008f907c7223 */ /* 0x000fe2000001007d */
[----:B------:R-:W-:Y:S01]  /*0dc0*/  PRMT R140, R131, 0x7632, R140 ;  /* 0x00007632838c7816 */ /* 0x000fe2000000008c */
[----:B------:R-:W-:Y:S01]  /*0dd0*/  FADD.FTZ R77, R77, R145 ;  /* 0x000000914d4d7221 */ /* 0x000fe20000010000 */
[----:B------:R-:W-:Y:S01]  /*0de0*/  SHF.L.U32 R131, R131, 0x10, RZ ;  /* 0x0000001083837819 */ /* 0x000fe200000006ff */
[-C--:B------:R-:W-:Y:S01]  /*0df0*/  FFMA.FTZ R49, R146, R145.reuse, R49 ;  /* 0x0000009192317223 */ /* 0x080fe20000010031 */
[----:B------:R-:W-:Y:S01]  /*0e00*/  FMUL.FTZ R145, R16, R145 ;  /* 0x0000009110917220 */ /* 0x000fe20000410000 */
[----:B------:R-:W-:Y:S01]  /*0e10*/  FADD.FTZ R126, R127, R138 ;  /* 0x0000008a7f7e7221 */ /* 0x000fe20000010000 */
[----:B------:R-:W-:Y:S01]  /*0e20*/  FFMA.FTZ R125, R137, R138, R124 ;  /* 0x0000008a897d7223 */ /* 0x000fe2000001007c */
[----:B------:R-:W-:Y:S01]  /*0e30*/  FADD.FTZ R72, R72, R128 ;  /* 0x0000008048487221 */ /* 0x000fe20000010000 */
[----:B------:R-:W-:Y:S01]  /*0e40*/  FFMA.FTZ R44, R3, R128, R44 ;  /* 0x00000080032c7223 */ /* 0x000fe2000001002c */
[----:B------:R-:W-:Y:S01]  /*0e50*/  SHF.L.U32 R128, R140, 0x10, RZ ;  /* 0x000000108c807819 */ /* 0x000fe200000006ff */
[----:B------:R-:W-:Y:S01]  /*0e60*/  FMUL.FTZ R140, R32, R131 ;  /* 0x00000083208c7220 */ /* 0x000fe20000410000 */
[----:B------:R-:W-:Y:S01]  /*0e70*/  FADD.FTZ R148, -R198, R129 ;  /* 0x00000081c6947221 */ /* 0x000fe20000010100 */
[----:B------:R-:W-:Y:S01]  /*0e80*/  FADD.FTZ R127, R126, R145 ;  /* 0x000000917e7f7221 */ /* 0x000fe20000010000 */
[----:B------:R-:W-:Y:S01]  /*0e90*/  FFMA.FTZ R124, R146, R145, R125 ;  /* 0x00000091927c7223 */ /* 0x000fe2000001007d */
[----:B------:R-:W-:Y:S01]  /*0ea0*/  FMUL.FTZ R147, R15, R128 ;  /* 0x000000800f937220 */ /* 0x000fe20000410000 */
[----:B------:R-:W-:Y:S01]  /*0eb0*/  FMUL.FTZ R148, R39, R148 ;  /* 0x0000009427947220 */ /* 0x000fe20000410000 */
[----:B------:R-:W-:Y:S01]  /*0ec0*/  FADD.FTZ R126, R127, R140 ;  /* 0x0000008c7f7e7221 */ /* 0x000fe20000010000 */
[----:B------:R-:W-:Y:S01]  /*0ed0*/  FFMA.FTZ R124, R139, R140, R124 ;  /* 0x0000008c8b7c7223 */ /* 0x000fe2000001007c */
[----:B------:R-:W-:Y:S01]  /*0ee0*/  FADD.FTZ R76, R76, R130 ;  /* 0x000000824c4c7221 */ /* 0x000fe20000010000 */
[----:B------:R-:W-:Y:S01]  /*0ef0*/  FFMA.FTZ R48, R137, R130, R48 ;  /* 0x0000008289307223 */ /* 0x000fe20000010030 */
[----:B------:R-:W-:Y:S01]  /*0f00*/  FADD.FTZ R78, R78, R131 ;  /* 0x000000834e4e7221 */ /* 0x000fe20000010000 */
[----:B------:R-:W-:Y:S01]  /*0f10*/  FFMA.FTZ R50, R139, R131, R50 ;  /* 0x000000838b327223 */ /* 0x000fe20000010032 */
[----:B------:R-:W-:Y:S01]  /*0f20*/  FADD.FTZ R79, R79, R128 ;  /* 0x000000804f4f7221 */ /* 0x000fe20000010000 */
[----:B------:R-:W-:Y:S01]  /*0f30*/  FFMA.FTZ R51, R148, R128, R51 ;  /* 0x0000008094337223 */ /* 0x000fe20000010033 */
[----:B------:R-:W-:Y:S01]  /*0f40*/  FADD.FTZ R199, R126, R147 ;  /* 0x000000937ec77221 */ /* 0x000fe20000010000 */
[----:B------:R-:W-:-:S07]  /*0f50*/  FFMA.FTZ R200, R148, R147, R124 ;  /* 0x0000009394c87223 */ /* 0x000fce000001007c */
.L_x_3:
[----:B------:R-:W-:Y:S05]  /*0f60*/  BSYNC B1 ;  /* 0x0000000000017941 */ /* 0x000fea0003800000 */
.L_x_2:
[----:B------:R-:W-:Y:S04]  /*0f70*/  BSSY B1, `(.L_x_4) ;  /* 0x000005e000017945 */ /* 0x000fe80003800000 */
[----:B------:R-:W-:Y:S05]  /*0f80*/  @!P2 BRA `(.L_x_5) ;  /* 0x000000040070a947 */ /* 0x000fea0003800000 */
        /* <DEDUP_REMOVED lines=20> */
[C---:B---3--:R-:W-:Y:S02]  /*10d0*/  PRMT R125, R128.reuse, 0x7632, R125 ;  /* 0x00007632807d7816 */ /* 0x048fe4000000007d */
[----:B------:R-:W-:-:S02]  /*10e0*/  SHF.L.U32 R128, R128, 0x10, RZ ;  /* 0x0000001080807819 */ /* 0x000fc400000006ff */
[----:B------:R-:W-:Y:S02]  /*10f0*/  SHF.L.U32 R157, R125, 0x10, RZ ;  /* 0x000000107d9d7819 */ /* 0x000fe400000006ff */
[----:B------:R-:W-:Y:S02]  /*1100*/  PRMT R158, R131, 0x7632, R158 ;  /* 0x00007632839e7816 */ /* 0x000fe4000000009e */
[----:B------:R-:W-:Y:S01]  /*1110*/  SHF.L.U32 R125, R156, 0x10, RZ ;  /* 0x000000109c7d7819 */ /* 0x000fe200000006ff */
[----:B------:R-:W-:Y:S01]  /*1120*/  FADD.FTZ R80, R80, R128 ;  /* 0x0000008050507221 */ /* 0x000fe20000010000 */
[-C--:B------:R-:W-:Y:S01]  /*1130*/  FFMA.FTZ R52, R149, R128.reuse, R52 ;  /* 0x0000008095347223 */ /* 0x080fe20000010034 */
[----:B0-----:R-:W-:Y:S01]  /*1140*/  FMUL.FTZ R150, R31, R128 ;  /* 0x000000801f967220 */ /* 0x001fe20000410000 */
[----:B------:R-:W-:Y:S01]  /*1150*/  FMUL.FTZ R151, R39, R124 ;  /* 0x0000007c27977220 */ /* 0x000fe20000410000 */
        /* <DEDUP_REMOVED lines=10> */
[----:B------:R-:W-:-:S02]  /*1200*/  PRMT R126, R129, 0x7632, R126 ;  /* 0x00007632817e7816 */ /* 0x000fc4000000007e */
[----:B------:R-:W-:Y:S02]  /*1210*/  SHF.L.U32 R159, R159, 0x10, RZ ;  /* 0x000000109f9f7819 */ /* 0x000fe400000006ff */
[----:B------:R-:W-:Y:S02]  /*1220*/  SHF.L.U32 R129, R129, 0x10, RZ ;  /* 0x0000001081817819 */ /* 0x000fe400000006ff */
[----:B------:R-:W-:Y:S01]  /*1230*/  SHF.L.U32 R161, R127, 0x10, RZ ;  /* 0x000000107fa17819 */ /* 0x000fe200000006ff */
[----:B------:R-:W-:Y:S01]  /*1240*/  FMUL.FTZ R155, R39, R124 ;  /* 0x0000007c279b7220 */ /* 0x000fe20000410000 */
[----:B------:R-:W-:Y:S01]  /*1250*/  SHF.L.U32 R127, R160, 0x10, RZ ;  /* 0x00000010a07f7819 */ /* 0x000fe200000006ff */
[----:B------:R-:W-:Y:S01]  /*1260*/  FADD.FTZ R81, R81, R157 ;  /* 0x0000009d51517221 */ /* 0x000fe20000010000 */
[-C--:B------:R-:W-:Y:S01]  /*1270*/  FFMA.FTZ R53, R158, R157.reuse, R53 ;  /* 0x0000009d9e357223 */ /* 0x080fe20000010035 */
[----:B------:R-:W-:Y:S01]  /*1280*/  FADD.FTZ R124, R199, R150 ;  /* 0x00000096c77c7221 */ /* 0x000fe20000010000 */
[----:B------:R-:W-:Y:S01]  /*1290*/  FADD.FTZ R160, -R198, R159 ;  /* 0x0000009fc6a07221 */ /* 0x000fe20000010100 */
[----:B------:R-:W-:Y:S01]  /*12a0*/  FMUL.FTZ R157, R14, R157 ;  /* 0x0000009d0e9d7220 */ /* 0x000fe20000410000 */
[----:B------:R-:W-:Y:S01]  /*12b0*/  FADD.FTZ R82, R82, R129 ;  /* 0x0000008152527221 */ /* 0x000fe20000010000 */
[-C--:B------:R-:W-:Y:S01]  /*12c0*/  FFMA.FTZ R54, R151, R129.reuse, R54 ;  /* 0x0000008197367223 */ /* 0x080fe20000010036 */
[----:B------:R-:W-:Y:S01]  /*12d0*/  FMUL.FTZ R152, R30, R129 ;  /* 0x000000811e987220 */ /* 0x000fe20000410000 */
[----:B------:R-:W-:Y:S01]  /*12e0*/  FFMA.FTZ R125, R149, R150, R200 ;  /* 0x00000096957d7223 */ /* 0x000fe200000100c8 */
        /* <DEDUP_REMOVED lines=38> */
.L_x_5:
[----:B------:R-:W-:Y:S05]  /*1550*/  BSYNC B1 ;  /* 0x0000000000017941 */ /* 0x000fea0003800000 */
.L_x_4:
        /* <DEDUP_REMOVED lines=94> */
.L_x_7:
[----:B------:R-:W-:Y:S05]  /*1b40*/  BSYNC B1 ;  /* 0x0000000000017941 */ /* 0x000fea0003800000 */
.L_x_6:
        /* <DEDUP_REMOVED lines=10> */
[----:B------:R-:W-:Y:S01]  /*1bf0*/  @P0 LEA.HI.X R183, R201, UR9, RZ, 0x4, P6 ;  /* 0x00000009c9b70c11 */ /* 0x000fe2000b0f24ff */
[----:B------:R-:W3:Y:S04]  /*1c00*/  LDG.E.128 R128, desc[UR4][R128.64] ;  /* 0x0000000480807981 */ /* 0x000ee8000c1e1d00 */
[----:B------:R0:W5:Y:S01]  /*1c10*/  @P0 LDG.E.128 R120, desc[UR4][R182.64] ;  /* 0x00000004b6780981 */ /* 0x000162000c1e1d00 */
[C---:B--2---:R-:W-:Y:S02]  /*1c20*/  PRMT R184, R125.reuse, 0x7632, R184 ;  /* 0x000076327db87816 */ /* 0x044fe400000000b8 */
[----:B------:R-:W-:Y:S02]  /*1c30*/  PRMT R133, R124, 0x7632, R133 ;  /* 0x000076327c857816 */ /* 0x000fe40000000085 */
[----:B------:R-:W-:-:S02]  /*1c40*/  SHF.L.U32 R185, R125, 0x10, RZ ;  /* 0x000000107db97819 */ /* 0x000fc400000006ff */
[----:B------:R-:W-:Y:S02]  /*1c50*/  SHF.L.U32 R125, R184, 0x10, RZ ;  /* 0x00000010b87d7819 */ /* 0x000fe400000006ff */
[----:B------:R-:W-:Y:S02]  /*1c60*/  SHF.L.U32 R181, R124, 0x10, RZ ;  /* 0x000000107cb57819 */ /* 0x000fe400000006ff */
[----:B------:R-:W-:Y:S02]  /*1c70*/  PRMT R188, R127, 0x7632, R188 ;  /* 0x000076327fbc7816 */ /* 0x000fe400000000bc */
[----:B------:R-:W-:Y:S01]  /*1c80*/  SHF.L.U32 R133, R133, 0x10, RZ ;  /* 0x0000001085857819 */ /* 0x000fe200000006ff */
[----:B------:R-:W-:Y:S01]  /*1c90*/  FADD.FTZ R190, -R198, R125 ;  /* 0x0000007dc6be7221 */ /* 0x000fe20000010100 */
[----:B------:R-:W-:Y:S01]  /*1ca0*/  PRMT R186, R126, 0x7632, R186 ;  /* 0x000076327eba7816 */ /* 0x000fe200000000ba */
[----:B------:R-:W-:Y:S01]  /*1cb0*/  FADD.FTZ R124, -R198, R181 ;  /* 0x000000b5c67c7221 */ /* 0x000fe20000010100 */
[----:B------:R-:W-:Y:S01]  /*1cc0*/  SHF.L.U32 R181, R188, 0x10, RZ ;  /* 0x00000010bcb57819 */ /* 0x000fe200000006ff */
[----:B------:R-:W-:Y:S01]  /*1cd0*/  FADD.FTZ R188, -R198, R133 ;  /* 0x00000085c6bc7221 */ /* 0x000fe20000010100 */
[----:B---3--:R-:W-:-:S02]  /*1ce0*/  PRMT R125, R128, 0x7632, R125 ;  /* 0x00007632807d7816 */ /* 0x008fc4000000007d */
[----:B------:R-:W-:Y:S02]  /*1cf0*/  SHF.L.U32 R128, R128, 0x10, RZ ;  /* 0x0000001080807819 */ /* 0x000fe400000006ff */
[----:B------:R-:W-:Y:S02]  /*1d00*/  SHF.L.U32 R189, R127, 0x10, RZ ;  /* 0x000000107fbd7819 */ /* 0x000fe400000006ff */
[----:B------:R-:W-:Y:S01]  /*1d10*/  SHF.L.U32 R187, R126, 0x10, RZ ;  /* 0x000000107ebb7819 */ /* 0x000fe200000006ff */
[--C-:B------:R-:W-:Y:S01]  /*1d20*/  FADD.FTZ R126, -R198, R185.reuse ;  /* 0x000000b9c67e7221 */ /* 0x100fe20000010100 */
[----:B------:R-:W-:Y:S01]  /*1d30*/  SHF.L.U32 R127, R186, 0x10, RZ ;  /* 0x00000010ba7f7819 */ /* 0x000fe200000006ff */
[----:B0-----:R-:W-:Y:S01]  /*1d40*/  FMUL.FTZ R182, R23, R128 ;  /* 0x0000008017b67220 */ /* 0x001fe20000410000 */
[----:B------:R-:W-:Y:S01]  /*1d50*/  PRMT R185, R130, 0x7632, R185 ;  /* 0x0000763282b97816 */ /* 0x000fe200000000b9 */
[----:B-----5:R-:W-:Y:S01]  /*1d60*/  FMUL.FTZ R188, R39, R188 ;  /* 0x000000bc27bc7220 */ /* 0x020fe20000410000 */
[----:B------:R-:W-:Y:S01]  /*1d70*/  SHF.L.U32 R125, R125, 0x10, RZ ;  /* 0x000000107d7d7819 */ /* 0x000fe200000006ff */
[----:B------:R-:W-:Y:S01]  /*1d80*/  FMUL.FTZ R133, R39, R124 ;  /* 0x0000007c27857220 */ /* 0x000fe20000410000 */
[C-C-:B------:R-:W-:Y:S01]  /*1d90*/  FADD.FTZ R192, -R198.reuse, R127.reuse ;  /* 0x0000007fc6c07221 */ /* 0x140fe20000010100 */
[----:B------:R-:W-:Y:S01]  /*1da0*/  PRMT R127, R129, 0x7632, R127 ;  /* 0x00007632817f7816 */ /* 0x000fe2000000007f */
[----:B------:R-:W-:Y:S01]  /*1db0*/  FADD.FTZ R184, -R198, R187 ;  /* 0x000000bbc6b87221 */ /* 0x000fe20000010100 */
[----:B------:R-:W-:Y:S01]  /*1dc0*/  SHF.L.U32 R191, R185, 0x10, RZ ;  /* 0x00000010b9bf7819 */ /* 0x000fe200000006ff */
[----:B------:R-:W-:Y:S01]  /*1dd0*/  FADD.FTZ R124, R199, R182 ;  /* 0x000000b6c77c7221 */ /* 0x000fe20000010000 */
[----:B------:R-:W-:Y:S01]  /*1de0*/  FADD.FTZ R97, R97, R125 ;  /* 0x0000007d61617221 */ /* 0x000fe20000010000 */
[-C--:B------:R-:W-:Y:S01]  /*1df0*/  FFMA.FTZ R65, R188, R125.reuse, R65 ;  /* 0x0000007dbc417223 */ /* 0x080fe20000010041 */
[----:B------:R-:W-:Y:S01]  /*1e00*/  FMUL.FTZ R185, R6, R125 ;  /* 0x0000007d06b97220 */ /* 0x000fe20000410000 */
[----:B------:R-:W-:Y:S01]  /*1e10*/  FADD.FTZ R196, -R198, R181 ;  /* 0x000000b5c6c47221 */ /* 0x000fe20000010100 */
[----:B------:R-:W-:-:S02]  /*1e20*/  IMAD.U32 R129, R129, 0x10000, RZ ;  /* 0x0001000081817824 */ /* 0x000fc400078e00ff */
[----:B------:R-:W-:Y:S01]  /*1e30*/  FFMA.FTZ R125, R133, R182, R200 ;  /* 0x000000b6857d7223 */ /* 0x000fe200000100c8 */
[----:B------:R-:W-:Y:S01]  /*1e40*/  FMUL.FTZ R181, R39, R126 ;  /* 0x0000007e27b57220 */ /* 0x000fe20000410000 */
[----:B------:R-:W-:Y:S01]  /*1e50*/  PRMT R187, R131, 0x7632, R187 ;  /* 0x0000763283bb7816 */ /* 0x000fe200000000bb */
[----:B------:R-:W-:Y:S01]  /*1e60*/  FMUL.FTZ R183, R39, R184 ;  /* 0x000000b827b77220 */ /* 0x000fe20000410000 */
[----:B------:R-:W-:Y:S01]  /*1e70*/  SHF.L.U32 R126, R127, 0x10, RZ ;  /* 0x000000107f7e7819 */ /* 0x000fe200000006ff */
[----:B------:R-:W-:Y:S01]  /*1e80*/  FMUL.FTZ R190, R39, R190 ;  /* 0x000000be27be7220 */ /* 0x000fe20000410000 */
[----:B------:R-:W-:Y:S01]  /*1e90*/  FADD.FTZ R127, R124, R185 ;  /* 0x000000b97c7f7221 */ /* 0x000fe20000010000 */
[----:B------:R-:W-:Y:S01]  /*1ea0*/  FMUL.FTZ R184, R22, R129 ;  /* 0x0000008116b87220 */ /* 0x000fe20000410000 */
[----:B------:R-:W-:Y:S01]  /*1eb0*/  FFMA.FTZ R124, R188, R185, R125 ;  /* 0x000000b9bc7c7223 */ /* 0x000fe2000001007d */
[----:B------:R-:W-:Y:S01]  /*1ec0*/  FADD.FTZ R96, R96, R128 ;  /* 0x0000008060607221 */ /* 0x000fe20000010000 */
[----:B------:R-:W-:Y:S01]  /*1ed0*/  FFMA.FTZ R64, R133, R128, R64 ;  /* 0x0000008085407223 */ /* 0x000fe20000010040 */
[----:B------:R-:W-:Y:S01]  /*1ee0*/  SHF.L.U32 R128, R187, 0x10, RZ ;  /* 0x00000010bb807819 */ /* 0x000fe200000006ff */
[----:B------:R-:W-:Y:S01]  /*1ef0*/  FADD.FTZ R99, R99, R126 ;  /* 0x0000007e63637221 */ /* 0x000fe20000010000 */
[----:B------:R-:W-:Y:S01]  /*1f00*/  SHF.L.U32 R130, R130, 0x10, RZ ;  /* 0x0000001082827819 */ /* 0x000fe200000006ff */
        /* <DEDUP_REMOVED lines=8> */
[----:B------:R-:W-:Y:S01]  /*1f90*/  FADD.FTZ R194, -R198, R189 ;  /* 0x000000bdc6c27221 */ /* 0x000fe20000010100 */
[----:B------:R-:W-:Y:S01]  /*1fa0*/  SHF.L.U32 R131, R131, 0x10, RZ ;  /* 0x0000001083837819 */ /* 0x000fe200000006ff */
[----:B------:R-:W-:Y:S01]  /*1fb0*/  FADD.FTZ R101, R101, R191 ;  /* 0x000000bf65657221 */ /* 0x000fe20000010000 */
[-C--:B------:R-:W-:Y:S01]  /*1fc0*/  FFMA.FTZ R69, R192, R191.reuse, R69 ;  /* 0x000000bfc0457223 */ /* 0x080fe20000010045 */
[----:B------:R-:W-:Y:S01]  /*1fd0*/  FMUL.FTZ R191, R4, R191 ;  /* 0x000000bf04bf7220 */ /* 0x000fe20000410000 */
[----:B------:R-:W-:Y:S01]  /*1fe0*/  FADD.FTZ R126, R127, R186 ;  /* 0x000000ba7f7e7221 */ /* 0x000fe20000010000 */
[----:B------:R-:W-:Y:S01]  /*1ff0*/  FFMA.FTZ R125, R183, R186, R124 ;  /* 0x000000bab77d7223 */ /* 0x000fe2000001007c */
[C---:B------:R-:W-:Y:S01]  /*2000*/  FMUL.FTZ R189, R39.reuse, R194 ;  /* 0x000000c227bd7220 */ /* 0x040fe20000410000 */
[----:B------:R-:W-:Y:S01]  /*2010*/  FMUL.FTZ R194, R20, R131 ;  /* 0x0000008314c27220 */ /* 0x000fe20000410000 */
        /* <DEDUP_REMOVED lines=16> */
.L_x_9:
[----:B------:R-:W-:Y:S05]  /*2120*/  BSYNC B1 ;  /* 0x0000000000017941 */ /* 0x000fea0003800000 */
.L_x_8:
[----:B------:R-:W-:Y:S01]  /*2130*/  UMOV UR6, 0xffffffff ;  /* 0xffffffff00067882 */ /* 0x000fe20000000000 */
[----:B-----5:R-:W-:Y:S02]  /*2140*/  @P5 SHF.L.U32 R132, R197, 0x10, RZ ;  /* 0x00000010c5845819 */ /* 0x020fe400000006ff */
[----:B------:R-:W-:Y:S05]  /*2150*/  BRA.DIV UR6, `(.L_x_10) ;  /* 0x0000002606ec7947 */ /* 0x000fea000b800000 */
[----:B------:R-:W0:Y:S04]  /*2160*/  SHFL.BFLY PT, R124, R199, 0x1, 0x1f ;  /* 0x0c201f00c77c7f89 */ /* 0x000e2800000e0000 */
[----:B------:R-:W1:Y:S01]  /*2170*/  SHFL.BFLY PT, R125, R200, 0x1, 0x1f ;  /* 0x0c201f00c87d7f89 */ /* 0x000e6200000e0000 */
[----:B0-----:R-:W-:Y:S01]  /*2180*/  FADD.FTZ R124, R124, R199 ;  /* 0x000000c77c7c7221 */ /* 0x001fe20000010000 */
[----:B-1----:R-:W-:-:S04]  /*2190*/  FADD.FTZ R125, R125, R200 ;  /* 0x000000c87d7d7221 */ /* 0x002fc80000010000 */
        /* <DEDUP_REMOVED lines=12> */
[----:B------:R0:W1:Y:S04]  /*2260*/  SHFL.BFLY PT, R124, R131, 0x10, 0x1f ;  /* 0x0e001f00837c7f89 */ /* 0x00006800000e0000 */
[----:B------:R0:W2:Y:S02]  /*2270*/  SHFL.BFLY PT, R125, R130, 0x10, 0x1f ;  /* 0x0e001f00827d7f89 */ /* 0x0000a400000e0000 */
.L_x_31:
[----:B-1----:R-:W-:Y:S01]  /*2280*/  FADD.FTZ R124, R131, R124 ;  /* 0x0000007c837c7221 */ /* 0x002fe20000010000 */
[----:B------:R-:W-:Y:S01]  /*2290*/  ISETP.NE.AND P0, PT, R0, RZ, PT ;  /* 0x000000ff0000720c */ /* 0x000fe20003f05270 */
[----:B--2---:R-:W-:Y:S01]  /*22a0*/  FADD.FTZ R125, R130, R125 ;  /* 0x0000007d827d7221 */ /* 0x004fe20000010000 */
[----:B------:R-:W-:Y:S01]  /*22b0*/  BSSY B1, `(.L_x_11) ;  /* 0x000005a000017945 */ /* 0x000fe20003800000 */
[----:B------:R-:W-:Y:S02]  /*22c0*/  FMUL.FTZ R124, R124, UR12 ;  /* 0x0000000c7c7c7c20 */ /* 0x000fe40008410000 */
[----:B------:R-:W-:-:S03]  /*22d0*/  FMUL.FTZ R197, R125, UR12 ;  /* 0x0000000c7dc57c20 */ /* 0x000fc60008410000 */
[----:B------:R-:W-:Y:S01]  /*22e0*/  FSEL R198, R124, RZ, !P0 ;  /* 0x000000ff7cc67208 */ /* 0x000fe20004000000 */
[----:B------:R-:W-:Y:S06]  /*22f0*/  @!P1 BRA `(.L_x_12) ;  /* 0x0000000400549947 */ /* 0x000fec0003800000 */
[----:B------:R-:W-:Y:S01]  /*2300*/  ISETP.NE.U32.AND P0, PT, RZ, UR8, PT ;  /* 0x00000008ff007c0c */ /* 0x000fe2000bf05070 */
[-CC-:B------:R-:W-:Y:S01]  /*2310*/  FFMA.FTZ R129, R137, R197.reuse, R198.reuse ;  /* 0x000000c589817223 */ /* 0x180fe200000100c6 */
[-CC-:B------:R-:W-:Y:S01]  /*2320*/  FFMA.FTZ R127, R135, R197.reuse, R198.reuse ;  /* 0x000000c5877f7223 */ /* 0x180fe200000100c6 */
[-CC-:B------:R-:W-:Y:S01]  /*2330*/  FFMA.FTZ R125, R3, R197.reuse, R198.reuse ;  /* 0x000000c5037d7223 */ /* 0x180fe200000100c6 */
[----:B------:R-:W-:Y:S01]  /*2340*/  ISETP.NE.AND.EX P0, PT, RZ, UR9, PT, P0 ;  /* 0x00000009ff007c0c */ /* 0x000fe2000bf05300 */
[----:B------:R-:W-:Y:S01]  /*2350*/  FADD.FTZ R128, R138, -R129 ;  /* 0x800000818a807221 */ /* 0x000fe20000010000 */
[----:B------:R-:W-:Y:S01]  /*2360*/  FADD.FTZ R126, R136, -R127 ;  /* 0x8000007f887e7221 */ /* 0x000fe20000010000 */
[----:B------:R-:W-:Y:S01]  /*2370*/  FADD.FTZ R124, R134, -R125 ;  /* 0x8000007d867c7221 */ /* 0x000fe20000010000 */
[----:B0-----:R-:W-:Y:S01]  /*2380*/  FFMA.FTZ R131, R139, R197, R198 ;  /* 0x000000c58b837223 */ /* 0x001fe200000100c6 */
[C---:B------:R-:W-:Y:S01]  /*2390*/  FMUL.FTZ R203, R39.reuse, R128 ;  /* 0x0000008027cb7220 */ /* 0x040fe20000410000 */
[C---:B------:R-:W-:Y:S01]  /*23a0*/  FMUL.FTZ R199, R39.reuse, R126 ;  /* 0x0000007e27c77220 */ /* 0x040fe20000410000 */
[----:B------:R-:W-:Y:S01]  /*23b0*/  FMUL.FTZ R125, R39, R124 ;  /* 0x0000007c277d7220 */ /* 0x000fe20000410000 */
[----:B------:R-:W-:-:S04]  /*23c0*/  FADD.FTZ R130, R140, -R131 ;  /* 0x800000838c827221 */ /* 0x000fc80000010000 */
[----:B------:R-:W-:Y:S01]  /*23d0*/  FMUL.FTZ R207, R39, R130 ;  /* 0x0000008227cf7220 */ /* 0x000fe20000410000 */
[----:B------:R-:W-:Y:S01]  /*23e0*/  @P0 SHF.L.U32 R128, R106, 0x10, RZ ;  /* 0x000000106a800819 */ /* 0x000fe200000006ff */
[-C--:B------:R-:W-:Y:S01]  /*23f0*/  FFMA.FTZ R130, R148, R197.reuse, R198 ;  /* 0x000000c594827223 */ /* 0x080fe200000100c6 */
[----:B------:R-:W-:Y:S02]  /*2400*/  @P0 SHF.L.U32 R126, R105, 0x10, RZ ;  /* 0x00000010697e0819 */ /* 0x000fe400000006ff */
[----:B------:R-:W-:Y:S01]  /*2410*/  @P0 SHF.L.U32 R124, R104, 0x10, RZ ;  /* 0x00000010687c0819 */ /* 0x000fe200000006ff */
[----:B------:R-:W-:Y:S01]  /*2420*/  @P0 FADD.FTZ R203, R203, R128 ;  /* 0x00000080cbcb0221 */ /* 0x000fe20000010000 */
[-C--:B------:R-:W-:Y:S01]  /*2430*/  FFMA.FTZ R128, R146, R197.reuse, R198 ;  /* 0x000000c592807223 */ /* 0x080fe200000100c6 */
[----:B------:R-:W-:Y:S01]  /*2440*/  @P0 FADD.FTZ R199, R199, R126 ;  /* 0x0000007ec7c70221 */ /* 0x000fe20000010000 */
[-C--:B------:R-:W-:Y:S01]  /*2450*/  FFMA.FTZ R126, R144, R197.reuse, R198 ;  /* 0x000000c5907e7223 */ /* 0x080fe200000100c6 */
[----:B------:R-:W-:Y:S01]  /*2460*/  @P0 FADD.FTZ R125, R125, R124 ;  /* 0x0000007c7d7d0221 */ /* 0x000fe20000010000 */
[----:B------:R-:W-:Y:S01]  /*2470*/  FFMA.FTZ R124, R142, R197, R198 ;  /* 0x000000c58e7c7223 */ /* 0x000fe200000100c6 */
[----:B------:R-:W-:Y:S01]  /*2480*/  FADD.FTZ R128, R145, -R128 ;  /* 0x8000008091807221 */ /* 0x000fe20000010000 */
[----:B------:R-:W-:Y:S01]  /*2490*/  FADD.FTZ R126, R143, -R126 ;  /* 0x8000007e8f7e7221 */ /* 0x000fe20000010000 */
[----:B------:R-:W-:Y:S01]  /*24a0*/  @P0 SHF.L.U32 R200, R107, 0x10, RZ ;  /* 0x000000106bc80819 */ /* 0x000fe200000006ff */
[----:B------:R-:W-:Y:S01]  /*24b0*/  FADD.FTZ R124, R141, -R124 ;  /* 0x8000007c8d7c7221 */ /* 0x000fe20000010000 */
[C---:B------:R-:W-:Y:S01]  /*24c0*/  FMUL.FTZ R205, R39.reuse, R128 ;  /* 0x0000008027cd7220 */ /* 0x040fe20000410000 */
[C---:B------:R-:W-:Y:S01]  /*24d0*/  FMUL.FTZ R201, R39.reuse, R126 ;  /* 0x0000007e27c97220 */ /* 0x040fe20000410000 */
[----:B------:R-:W-:Y:S01]  /*24e0*/  @P0 PRMT R128, R106, 0x7632, R128 ;  /* 0x000076326a800816 */ /* 0x000fe20000000080 */
[----:B------:R-:W-:Y:S01]  /*24f0*/  FMUL.FTZ R127, R39, R124 ;  /* 0x0000007c277f7220 */ /* 0x000fe20000410000 */
[----:B------:R-:W-:Y:S01]  /*2500*/  @P0 PRMT R126, R105, 0x7632, R126 ;  /* 0x00007632697e0816 */ /* 0x000fe2000000007e */
[----:B------:R-:W-:Y:S01]  /*2510*/  FADD.FTZ R130, R147, -R130 ;  /* 0x8000008293827221 */ /* 0x000fe20000010000 */
[----:B------:R-:W-:Y:S01]  /*2520*/  @P0 PRMT R124, R104, 0x7632, R124 ;  /* 0x00007632687c0816 */ /* 0x000fe2000000007c */
[----:B------:R-:W-:Y:S01]  /*2530*/  @P0 FADD.FTZ R207, R207, R200 ;  /* 0x000000c8cfcf0221 */ /* 0x000fe20000010000 */
[----:B------:R-:W-:Y:S01]  /*2540*/  @P0 PRMT R129, R107, 0x7632, R129 ;  /* 0x000076326b810816 */ /* 0x000fe20000000081 */
[----:B------:R-:W-:Y:S01]  /*2550*/  FMUL.FTZ R209, R39, R130 ;  /* 0x0000008227d17220 */ /* 0x000fe20000410000 */
[----:B------:R-:W-:-:S02]  /*2560*/  @P0 SHF.L.U32 R128, R128, 0x10, RZ ;  /* 0x0000001080800819 */ /* 0x000fc400000006ff */
[----:B------:R-:W-:Y:S02]  /*2570*/  @P0 SHF.L.U32 R126, R126, 0x10, RZ ;  /* 0x000000107e7e0819 */ /* 0x000fe400000006ff */
[----:B------:R-:W-:Y:S01]  /*2580*/  @P0 SHF.L.U32 R124, R124, 0x10, RZ ;  /* 0x000000107c7c0819 */ /* 0x000fe200000006ff */
[----:B------:R-:W-:Y:S01]  /*2590*/  @P0 FADD.FTZ R205, R205, R128 ;  /* 0x00000080cdcd0221 */ /* 0x000fe20000010000 */
[----:B------:R-:W-:Y:S01]  /*25a0*/  @P0 SHF.L.U32 R200, R129, 0x10, RZ ;  /* 0x0000001081c80819 */ /* 0x000fe200000006ff */
[----:B------:R-:W-:Y:S02]  /*25b0*/  @P0 FADD.FTZ R201, R201, R126 ;  /* 0x0000007ec9c90221 */ /* 0x000fe40000010000 */
[----:B------:R-:W-:Y:S02]  /*25c0*/  @P0 FADD.FTZ R127, R127, R124 ;  /* 0x0000007c7f7f0221 */ /* 0x000fe40000010000 */
[----:B------:R-:W-:Y:S01]  /*25d0*/  @P0 FADD.FTZ R209, R209, R200 ;  /* 0x000000c8d1d10221 */ /* 0x000fe20000010000 */
[----:B------:R-:W-:Y:S01]  /*25e0*/  ISETP.NE.U32.AND P0, PT, RZ, UR14, PT ;  /* 0x0000000eff007c0c */ /* 0x000fe2000bf05070 */
[----:B------:R-:W-:-:S02]  /*25f0*/  FMUL.FTZ R200, R201, R132 ;  /* 0x00000084c9c87220 */ /* 0x000fc40000410000 */
[----:B------:R-:W-:Y:S01]  /*2600*/  FMUL.FTZ R202, R209, R132 ;  /* 0x00000084d1ca7220 */ /* 0x000fe20000410000 */
[----:B------:R-:W-:-:S13]  /*2610*/  ISETP.NE.AND.EX P0, PT, RZ, UR15, PT, P0 ;  /* 0x0000000fff007c0c */ /* 0x000fda000bf05300 */
[----:B------:R-:W-:Y:S02]  /*2620*/  @P0 F2FP.BF16.F32.PACK_AB R128, RZ, R203 ;  /* 0x000000cbff80023e */ /* 0x000fe400000010ff */
[----:B------:R-:W-:Y:S01]  /*2630*/  @P0 F2FP.BF16.F32.PACK_AB R126, RZ, R199 ;  /* 0x000000c7ff7e023e */ /* 0x000fe200000010ff */
[-C--:B------:R-:W-:Y:S01]  /*2640*/  FMUL.FTZ R199, R199, R132.reuse ;  /* 0x00000084c7c77220 */ /* 0x080fe20000410000 */
[----:B------:R-:W-:Y:S02]  /*2650*/  @P0 F2FP.BF16.F32.PACK_AB R124, RZ, R125 ;  /* 0x0000007dff7c023e */ /* 0x000fe400000010ff */
[----:B------:R-:W-:Y:S01]  /*2660*/  @P0 F2FP.BF16.F32.PACK_AB R129, RZ, R207 ;  /* 0x000000cfff81023e */ /* 0x000fe200000010ff */
[----:B------:R-:W-:Y:S01]  /*2670*/  FMUL.FTZ R207, R207, R132 ;  /* 0x00000084cfcf7220 */ /* 0x000fe20000410000 */
[----:B------:R-:W-:Y:S02]  /*2680*/  @P0 PRMT R62, R128, 0x7610, R62 ;  /* 0x00007610803e0816 */ /* 0x000fe4000000003e */
[----:B------:R-:W-:-:S02]  /*2690*/  @P0 PRMT R61, R126, 0x7610, R61 ;  /* 0x000076107e3d0816 */ /* 0x000fc4000000003d */
[----:B------:R-:W-:Y:S02]  /*26a0*/  @P0 PRMT R60, R124, 0x7610, R60 ;  /* 0x000076107c3c0816 */ /* 0x000fe4000000003c */
[----:B------:R-:W-:Y:S01]  /*26b0*/  @P0 F2FP.BF16.F32.PACK_AB R128, RZ, R205 ;  /* 0x000000cdff80023e */ /* 0x000fe200000010ff */
[-C--:B------:R-:W-:Y:S01]  /*26c0*/  FMUL.FTZ R205, R205, R132.reuse ;  /* 0x00000084cdcd7220 */ /* 0x080fe20000410000 */
[----:B------:R-:W-:Y:S02]  /*26d0*/  @P0 F2FP.BF16.F32.PACK_AB R126, RZ, R201 ;  /* 0x000000c9ff7e023e */ /* 0x000fe400000010ff */
[----:B------:R-:W-:Y:S01]  /*26e0*/  @P0 F2FP.BF16.F32.PACK_AB R124, RZ, R127 ;  /* 0x0000007fff7c023e */ /* 0x000fe200000010ff */
[----:B------:R-:W-:Y:S01]  /*26f0*/  FMUL.FTZ R127, R127, R132 ;  /* 0x000000847f7f7220 */ /* 0x000fe20000410000 */
[----:B------:R-:W-:Y:S02]  /*2700*/  @P0 F2FP.BF16.F32.PACK_AB R130, RZ, R209 ;  /* 0x000000d1ff82023e */ /* 0x000fe400000010ff */
[----:B------:R-:W-:-:S02]  /*2710*/  @P0 PRMT R63, R129, 0x7610, R63 ;  /* 0x00007610813f0816 */ /* 0x000fc4000000003f */
[----:B------:R-:W-:Y:S02]  /*2720*/  @P0 PRMT R62, R62, 0x5410, R128 ;  /* 0x000054103e3e0816 */ /* 0x000fe40000000080 */
[----:B------:R-:W-:Y:S01]  /*2730*/  @P0 PRMT R61, R61, 0x5410, R126 ;  /* 0x000054103d3d0816 */ /* 0x000fe2000000007e */
[-C--:B------:R-:W-:Y:S01]  /*2740*/  FMUL.FTZ R126, R203, R132.reuse ;  /* 0x00000084cb7e7220 */ /* 0x080fe20000410000 */
[----:B------:R-:W-:Y:S01]  /*2750*/  @P0 PRMT R60, R60, 0x5410, R124 ;  /* 0x000054103c3c0816 */ /* 0x000fe2000000007c */
[----:B------:R-:W-:Y:S01]  /*2760*/  FMUL.FTZ R124, R125, R132 ;  /* 0x000000847d7c7220 */ /* 0x000fe20000410000 */
[----:B------:R-:W-:Y:S02]  /*2770*/  @P0 PRMT R63, R63, 0x5410, R130 ;  /* 0x000054103f3f0816 */ /* 0x000fe40000000082 */
[----:B------:R-:W-:Y:S01]  /*2780*/  ISETP.NE.U32.AND P0, PT, RZ, UR14, PT ;  /* 0x0000000eff007c0c */ /* 0x000fe2000bf05070 */
[----:B------:R-:W0:Y:S01]  /*2790*/  LDC.64 R130, c[0x0][0x2f8] ;  /* 0x0000be00ff827b82 */ /* 0x000e220000000a00 */
[----:B------:R-:W-:-:S02]  /*27a0*/  F2FP.BF16.F32.PACK_AB R124, R127, R124 ;  /* 0x0000007c7f7c723e */ /* 0x000fc400000010ff */
[----:B------:R-:W-:Y:S02]  /*27b0*/  ISETP.NE.AND.EX P0, PT, RZ, UR15, PT, P0 ;  /* 0x0000000fff007c0c */ /* 0x000fe4000bf05300 */
[----:B------:R-:W-:Y:S02]  /*27c0*/  F2FP.BF16.F32.PACK_AB R126, R205, R126 ;  /* 0x0000007ecd7e723e */ /* 0x000fe400000010ff */
[----:B------:R-:W-:Y:S02]  /*27d0*/  F2FP.BF16.F32.PACK_AB R125, R200, R199 ;  /* 0x000000c7c87d723e */ /* 0x000fe400000010ff */
[----:B------:R-:W-:-:S07]  /*27e0*/  F2FP.BF16.F32.PACK_AB R127, R202, R207 ;  /* 0x000000cfca7f723e */ /* 0x000fce00000010ff */
[----:B------:R-:W1:Y:S01]  /*27f0*/  @P0 LDC.64 R128, c[0x0][0x308] ;  /* 0x0000c200ff800b82 */ /* 0x000e620000000a00 */
[----:B0-----:R-:W-:-:S04]  /*2800*/  IMAD.WIDE.U32 R130, R195, 0x10, R130 ;  /* 0x00000010c3827825 */ /* 0x001fc800078e0082 */
[C---:B-1----:R-:W-:Y:S01]  /*2810*/  @P0 IMAD.WIDE.U32 R128, R195.reuse, 0x10, R128 ;  /* 0x00000010c3800825 */ /* 0x042fe200078e0080 */
[----:B------:R-:W-:-:S04]  /*2820*/  IADD3 R195, R195, 0x20, RZ ;  /* 0x00000020c3c37810 */ /* 0x000fc80007ffe0ff */
[----:B------:R1:W-:Y:S04]  /*2830*/  @P0 STG.E.128 desc[UR4][R128.64], R60 ;  /* 0x0000003c80000986 */ /* 0x0003e8000c101d04 */
[----:B------:R1:W-:Y:S02]  /*2840*/  STG.E.128 desc[UR4][R130.64], R124 ;  /* 0x0000007c82007986 */ /* 0x0003e4000c101d04 */
.L_x_12:
[----:B------:R-:W-:Y:S05]  /*2850*/  BSYNC B1 ;  /* 0x0000000000017941 */ /* 0x000fea0003800000 */
.L_x_11:
[----:B------:R-:W-:Y:S04]  /*2860*/  BSSY B1, `(.L_x_13) ;  /* 0x0000057000017945 */ /* 0x000fe80003800000 */
[----:B------:R-:W-:Y:S05]  /*2870*/  @!P2 BRA `(.L_x_14) ;  /* 0x000000040054a947 */ /* 0x000fea0003800000 */
[----:B------:R-:W-:Y:S01]  /*2880*/  ISETP.NE.U32.AND P0, PT, RZ, UR8, PT ;  /* 0x00000008ff007c0c */ /* 0x000fe2000bf05070 */
[-CC-:B-1----:R-:W-:Y:S01]  /*2890*/  FFMA.FTZ R127, R151, R197.reuse, R198.reuse ;  /* 0x000000c5977f7223 */ /* 0x182fe200000100c6 */
        /* <DEDUP_REMOVED lines=13> */
[----:B------:R-:W-:Y:S01]  /*2970*/  @P0 IMAD.U32 R128, R110, 0x10000, RZ ;  /* 0x000100006e800824 */ /* 0x000fe200078e00ff */
[----:B------:R-:W-:Y:S01]  /*2980*/  @P0 SHF.L.U32 R124, R108, 0x10, RZ ;  /* 0x000000106c7c0819 */ /* 0x000fe200000006ff */
[-C--:B------:R-:W-:Y:S01]  /*2990*/  FFMA.FTZ R130, R164, R197.reuse, R198 ;  /* 0x000000c5a4827223 */ /* 0x080fe200000100c6 */
[----:B------:R-:W-:Y:S01]  /*29a0*/  @P0 SHF.L.U32 R200, R111, 0x10, RZ ;  /* 0x000000106fc80819 */ /* 0x000fe200000006ff */
[----:B------:R-:W-:Y:S01]  /*29b0*/  @P0 FADD.FTZ R203, R203, R128 ;  /* 0x00000080cbcb0221 */ /* 0x000fe20000010000 */
[----:B------:R-:W-:Y:S01]  /*29c0*/  @P0 FADD.FTZ R199, R199, R126 ;  /* 0x0000007ec7c70221 */ /* 0x000fe20000010000 */
[----:B------:R-:W-:Y:S01]  /*29d0*/  @P0 FADD.FTZ R125, R125, R124 ;  /* 0x0000007c7d7d0221 */ /* 0x000fe20000010000 */
[-CC-:B------:R-:W-:Y:S01]  /*29e0*/  FFMA.FTZ R128, R162, R197.reuse, R198.reuse ;  /* 0x000000c5a2807223 */ /* 0x180fe200000100c6 */
[-CC-:B------:R-:W-:Y:S01]  /*29f0*/  FFMA.FTZ R126, R160, R197.reuse, R198.reuse ;  /* 0x000000c5a07e7223 */ /* 0x180fe200000100c6 */
[----:B------:R-:W-:Y:S01]  /*2a00*/  FFMA.FTZ R124, R158, R197, R198 ;  /* 0x000000c59e7c7223 */ /* 0x000fe200000100c6 */
[----:B------:R-:W-:Y:S01]  /*2a10*/  @P0 PRMT R129, R111, 0x7632, R129 ;  /* 0x000076326f810816 */ /* 0x000fe20000000081 */
[----:B------:R-:W-:Y:S01]  /*2a20*/  FADD.FTZ R128, R161, -R128 ;  /* 0x80000080a1807221 */ /* 0x000fe20000010000 */
[----:B------:R-:W-:Y:S01]  /*2a30*/  FADD.FTZ R126, R159, -R126 ;  /* 0x8000007e9f7e7221 */ /* 0x000fe20000010000 */
[----:B------:R-:W-:Y:S01]  /*2a40*/  FADD.FTZ R124, R157, -R124 ;  /* 0x8000007c9d7c7221 */ /* 0x000fe20000010000 */
[----:B------:R-:W-:Y:S01]  /*2a50*/  FADD.FTZ R130, R163, -R130 ;  /* 0x80000082a3827221 */ /* 0x000fe20000010000 */
[C---:B------:R-:W-:Y:S01]  /*2a60*/  FMUL.FTZ R205, R39.reuse, R128 ;  /* 0x0000008027cd7220 */ /* 0x040fe20000410000 */
[C---:B------:R-:W-:Y:S01]  /*2a70*/  FMUL.FTZ R201, R39.reuse, R126 ;  /* 0x0000007e27c97220 */ /* 0x040fe20000410000 */
[----:B------:R-:W-:Y:S01]  /*2a80*/  FMUL.FTZ R127, R39, R124 ;  /* 0x0000007c277f7220 */ /* 0x000fe20000410000 */
[----:B------:R-:W-:Y:S01]  /*2a90*/  @P0 PRMT R128, R110, 0x7632, R128 ;  /* 0x000076326e800816 */ /* 0x000fe20000000080 */
[----:B------:R-:W-:Y:S01]  /*2aa0*/  @P0 FADD.FTZ R207, R207, R200 ;  /* 0x000000c8cfcf0221 */ /* 0x000fe20000010000 */
[----:B------:R-:W-:Y:S01]  /*2ab0*/  @P0 PRMT R126, R109, 0x7632, R126 ;  /* 0x000076326d7e0816 */ /* 0x000fe2000000007e */
[----:B------:R-:W-:Y:S01]  /*2ac0*/  FMUL.FTZ R209, R39, R130 ;  /* 0x0000008227d17220 */ /* 0x000fe20000410000 */
[----:B------:R-:W-:-:S02]  /*2ad0*/  @P0 PRMT R124, R108, 0x7632, R124 ;  /* 0x000076326c7c0816 */ /* 0x000fc4000000007c */
[----:B------:R-:W-:Y:S02]  /*2ae0*/  @P0 SHF.L.U32 R128, R128, 0x10, RZ ;  /* 0x0000001080800819 */ /* 0x000fe400000006ff */
        /* <DEDUP_REMOVED lines=29> */
[----:B------:R-:W0:Y:S01]  /*2cc0*/  LDC.64 R128, c[0x0][0x2f8] ;  /* 0x0000be00ff807b82 */ /* 0x000e220000000a00 */
[----:B------:R-:W-:Y:S01]  /*2cd0*/  @P0 PRMT R60, R60, 0x5410, R124 ;  /* 0x000054103c3c0816 */ /* 0x000fe2000000007c */
[-C--:B------:R-:W-:Y:S01]  /*2ce0*/  FMUL.FTZ R124, R125, R132.reuse ;  /* 0x000000847d7c7220 */ /* 0x080fe20000410000 */
[----:B------:R-:W-:Y:S01]  /*2cf0*/  @P0 PRMT R63, R63, 0x5410, R130 ;  /* 0x000054103f3f0816 */ /* 0x000fe20000000082 */
[----:B------:R-:W-:Y:S01]  /*2d00*/  FMUL.FTZ R126, R203, R132 ;  /* 0x00000084cb7e7220 */ /* 0x000fe20000410000 */
[----:B------:R-:W-:Y:S02]  /*2d10*/  ISETP.NE.U32.AND P0, PT, RZ, UR14, PT ;  /* 0x0000000eff007c0c */ /* 0x000fe4000bf05070 */
        /* <DEDUP_REMOVED lines=11> */
.L_x_14:
[----:B------:R-:W-:Y:S05]  /*2dd0*/  BSYNC B1 ;  /* 0x0000000000017941 */ /* 0x000fea0003800000 */
.L_x_13:
[----:B------:R-:W-:Y:S04]  /*2de0*/  BSSY B1, `(.L_x_15) ;  /* 0x0000057000017945 */ /* 0x000fe80003800000 */
[----:B------:R-:W-:Y:S05]  /*2df0*/  @!P3 BRA `(.L_x_16) ;  /* 0x000000040054b947 */ /* 0x000fea0003800000 */
[----:B------:R-:W-:Y:S01]  /*2e00*/  ISETP.NE.U32.AND P0, PT, RZ, UR8, PT ;  /* 0x00000008ff007c0c */ /* 0x000fe2000bf05070 */
[-CC-:B-12---:R-:W-:Y:S01]  /*2e10*/  FFMA.FTZ R129, R169, R197.reuse, R198.reuse ;  /* 0x000000c5a9817223 */ /* 0x186fe200000100c6 */
        /* <DEDUP_REMOVED lines=83> */
.L_x_16:
[----:B------:R-:W-:Y:S05]  /*3350*/  BSYNC B1 ;  /* 0x0000000000017941 */ /* 0x000fea0003800000 */
.L_x_15:
[----:B------:R-:W-:Y:S04]  /*3360*/  BSSY B1, `(.L_x_17) ;  /* 0x0000056000017945 */ /* 0x000fe80003800000 */
[----:B------:R-:W-:Y:S05]  /*3370*/  @!P4 BRA `(.L_x_18) ;  /* 0x000000040050c947 */ /* 0x000fea0003800000 */
[----:B------:R-:W-:Y:S01]  /*3380*/  ISETP.NE.U32.AND P0, PT, RZ, UR8, PT ;  /* 0x00000008ff007c0c */ /* 0x000fe2000bf05070 */
[-CC-:B-123--:R-:W-:Y:S01]  /*3390*/  FFMA.FTZ R125, R133, R197.reuse, R198.reuse ;  /* 0x000000c5857d7223 */ /* 0x18efe200000100c6 */
[-CC-:B------:R-:W-:Y:S01]  /*33a0*/  FFMA.FTZ R127, R181, R197.reuse, R198.reuse ;  /* 0x000000c5b57f7223 */ /* 0x180fe200000100c6 */
[-CC-:B------:R-:W-:Y:S01]  /*33b0*/  FFMA.FTZ R126, R188, R197.reuse, R198.reuse ;  /* 0x000000c5bc7e7223 */ /* 0x180fe200000100c6 */
[----:B------:R-:W-:Y:S01]  /*33c0*/  ISETP.NE.AND.EX P0, PT, RZ, UR9, PT, P0 ;  /* 0x00000009ff007c0c */ /* 0x000fe2000bf05300 */
[----:B------:R-:W-:Y:S01]  /*33d0*/  FADD.FTZ R124, R182, -R125 ;  /* 0x8000007db67c7221 */ /* 0x000fe20000010000 */
[-CC-:B0-----:R-:W-:Y:S01]  /*33e0*/  FFMA.FTZ R130, R190, R197.reuse, R198.reuse ;  /* 0x000000c5be827223 */ /* 0x181fe200000100c6 */
[-CC-:B------:R-:W-:Y:S01]  /*33f0*/  FFMA.FTZ R129, R183, R197.reuse, R198.reuse ;  /* 0x000000c5b7817223 */ /* 0x180fe200000100c6 */
[-CC-:B------:R-:W-:Y:S01]  /*3400*/  FFMA.FTZ R200, R192, R197.reuse, R198.reuse ;  /* 0x000000c5c0c87223 */ /* 0x180fe200000100c6 */
[-CC-:B------:R-:W-:Y:S01]  /*3410*/  FFMA.FTZ R131, R189, R197.reuse, R198.reuse ;  /* 0x000000c5bd837223 */ /* 0x180fe200000100c6 */
[----:B------:R-:W-:Y:S01]  /*3420*/  FFMA.FTZ R204, R196, R197, R198 ;  /* 0x000000c5c4cc7223 */ /* 0x000fe200000100c6 */
[----:B------:R-:W-:Y:S01]  /*3430*/  FADD.FTZ R128, R184, -R127 ;  /* 0x8000007fb8807221 */ /* 0x000fe20000010000 */
[----:B------:R-:W-:Y:S01]  /*3440*/  FADD.FTZ R126, R185, -R126 ;  /* 0x8000007eb97e7221 */ /* 0x000fe20000010000 */
[----:B------:R-:W-:Y:S01]  /*3450*/  FMUL.FTZ R127, R39, R124 ;  /* 0x0000007c277f7220 */ /* 0x000fe20000410000 */
[----:B------:R-:W-:Y:S01]  /*3460*/  FADD.FTZ R130, R187, -R130 ;  /* 0x80000082bb827221 */ /* 0x000fe20000010000 */
[----:B------:R-:W-:Y:S01]  /*3470*/  FADD.FTZ R198, R186, -R129 ;  /* 0x80000081bac67221 */ /* 0x000fe20000010000 */
[----:B------:R-:W-:Y:S01]  /*3480*/  FADD.FTZ R200, R191, -R200 ;  /* 0x800000c8bfc87221 */ /* 0x000fe20000010000 */
[----:B------:R-:W-:Y:S01]  /*3490*/  @P0 SHF.L.U32 R124, R120, 0x10, RZ ;  /* 0x00000010787c0819 */ /* 0x000fe200000006ff */
[----:B------:R-:W-:Y:S01]  /*34a0*/  FADD.FTZ R202, R194, -R131 ;  /* 0x80000083c2ca7221 */ /* 0x000fe20000010000 */
[----:B------:R-:W-:Y:S01]  /*34b0*/  FADD.FTZ R204, R193, -R204 ;  /* 0x800000ccc1cc7221 */ /* 0x000fe20000010000 */
[----:B------:R-:W-:Y:S01]  /*34c0*/  FMUL.FTZ R131, R39, R126 ;  /* 0x0000007e27837220 */ /* 0x000fe20000410000 */
[----:B------:R-:W-:Y:S01]  /*34d0*/  @P0 SHF.L.U32 R126, R121, 0x10, RZ ;  /* 0x00000010797e0819 */ /* 0x000fe200000006ff */
[----:B------:R-:W-:Y:S01]  /*34e0*/  FMUL.FTZ R197, R39, R128 ;  /* 0x0000008027c57220 */ /* 0x000fe20000410000 */
[----:B------:R-:W-:Y:S01]  /*34f0*/  @P0 FADD.FTZ R127, R127, R124 ;  /* 0x0000007c7f7f0221 */ /* 0x000fe20000010000 */
[C---:B------:R-:W-:Y:S01]  /*3500*/  FMUL.FTZ R199, R39.reuse, R130 ;  /* 0x0000008227c77220 */ /* 0x040fe20000410000 */
[C---:B------:R-:W-:Y:S01]  /*3510*/  FMUL.FTZ R201, R39.reuse, R198 ;  /* 0x000000c627c97220 */ /* 0x040fe20000410000 */
[----:B------:R-:W-:Y:S01]  /*3520*/  FMUL.FTZ R203, R39, R200 ;  /* 0x000000c827cb7220 */ /* 0x000fe20000410000 */
[----:B------:R-:W-:-:S02]  /*3530*/  @P0 IMAD.U32 R128, R122, 0x10000, RZ ;  /* 0x000100007a800824 */ /* 0x000fc400078e00ff */
[C---:B------:R-:W-:Y:S01]  /*3540*/  FMUL.FTZ R205, R39.reuse, R202 ;  /* 0x000000ca27cd7220 */ /* 0x040fe20000410000 */
[----:B------:R-:W-:Y:S01]  /*3550*/  FMUL.FTZ R207, R39, R204 ;  /* 0x000000cc27cf7220 */ /* 0x000fe20000410000 */
[----:B------:R-:W-:Y:S01]  /*3560*/  @P0 PRMT R124, R121, 0x7632, R124 ;  /* 0x00007632797c0816 */ /* 0x000fe2000000007c */
[----:B------:R-:W-:Y:S01]  /*3570*/  @P0 FADD.FTZ R197, R197, R126 ;  /* 0x0000007ec5c50221 */ /* 0x000fe20000010000 */
[----:B------:R-:W-:Y:S01]  /*3580*/  @P0 PRMT R125, R122, 0x7632, R125 ;  /* 0x000076327a7d0816 */ /* 0x000fe2000000007d */
[----:B------:R-:W-:Y:S01]  /*3590*/  @P0 FADD.FTZ R201, R201, R128 ;  /* 0x00000080c9c90221 */ /* 0x000fe20000010000 */
[----:B------:R-:W-:Y:S02]  /*35a0*/  @P0 PRMT R39, R120, 0x7632, R39 ;  /* 0x0000763278270816 */ /* 0x000fe40000000027 */
[----:B------:R-:W-:Y:S02]  /*35b0*/  @P0 PRMT R129, R123, 0x7632, R129 ;  /* 0x000076327b810816 */ /* 0x000fe40000000081 */
[----:B------:R-:W-:-:S02]  /*35c0*/  @P0 SHF.L.U32 R126, R124, 0x10, RZ ;  /* 0x000000107c7e0819 */ /* 0x000fc400000006ff */
[----:B------:R-:W-:Y:S02]  /*35d0*/  @P0 SHF.L.U32 R130, R123, 0x10, RZ ;  /* 0x000000107b820819 */ /* 0x000fe400000006ff */
[----:B------:R-:W-:Y:S01]  /*35e0*/  @P0 SHF.L.U32 R128, R125, 0x10, RZ ;  /* 0x000000107d800819 */ /* 0x000fe200000006ff */
[----:B------:R-:W-:Y:S01]  /*35f0*/  @P0 FADD.FTZ R199, R199, R126 ;  /* 0x0000007ec7c70221 */ /* 0x000fe20000010000 */
[----:B------:R-:W-:Y:S01]  /*3600*/  @P0 SHF.L.U32 R124, R39, 0x10, RZ ;  /* 0x00000010277c0819 */ /* 0x000fe200000006ff */
[----:B------:R-:W-:Y:S01]  /*3610*/  @P0 FADD.FTZ R205, R205, R130 ;  /* 0x00000082cdcd0221 */ /* 0x000fe20000010000 */
[----:B------:R-:W-:Y:S01]  /*3620*/  @P0 SHF.L.U32 R198, R129, 0x10, RZ ;  /* 0x0000001081c60819 */ /* 0x000fe200000006ff */
[----:B------:R-:W-:Y:S01]  /*3630*/  @P0 FADD.FTZ R203, R203, R128 ;  /* 0x00000080cbcb0221 */ /* 0x000fe20000010000 */
[-C--:B------:R-:W-:Y:S01]  /*3640*/  FMUL.FTZ R200, R199, R132.reuse ;  /* 0x00000084c7c87220 */ /* 0x080fe20000410000 */
[----:B------:R-:W-:Y:S02]  /*3650*/  @P0 FADD.FTZ R131, R131, R124 ;  /* 0x0000007c83830221 */ /* 0x000fe40000010000 */
[----:B------:R-:W-:Y:S01]  /*3660*/  @P0 FADD.FTZ R207, R207, R198 ;  /* 0x000000c6cfcf0221 */ /* 0x000fe20000010000 */
[----:B------:R-:W-:Y:S01]  /*3670*/  ISETP.NE.U32.AND P0, PT, RZ, UR14, PT ;  /* 0x0000000eff007c0c */ /* 0x000fe2000bf05070 */
[----:B------:R-:W-:-:S03]  /*3680*/  FMUL.FTZ R198, R131, R132 ;  /* 0x0000008483c67220 */ /* 0x000fc60000410000 */
[----:B------:R-:W-:-:S13]  /*3690*/  ISETP.NE.AND.EX P0, PT, RZ, UR15, PT, P0 ;  /* 0x0000000fff007c0c */ /* 0x000fda000bf05300 */
[----:B------:R-:W-:Y:S02]  /*36a0*/  @P0 F2FP.BF16.F32.PACK_AB R125, RZ, R201 ;  /* 0x000000c9ff7d023e */ /* 0x000fe400000010ff */
[----:B------:R-:W-:Y:S01]  /*36b0*/  @P0 F2FP.BF16.F32.PACK_AB R124, RZ, R197 ;  /* 0x000000c5ff7c023e */ /* 0x000fe200000010ff */
[-C--:B------:R-:W-:Y:S01]  /*36c0*/  FMUL.FTZ R197, R197, R132.reuse ;  /* 0x00000084c5c57220 */ /* 0x080fe20000410000 */
[----:B------:R-:W-:Y:S01]  /*36d0*/  @P0 F2FP.BF16.F32.PACK_AB R39, RZ, R127 ;  /* 0x0000007fff27023e */ /* 0x000fe200000010ff */
[-C--:B------:R-:W-:Y:S01]  /*36e0*/  FMUL.FTZ R127, R127, R132.reuse ;  /* 0x000000847f7f7220 */ /* 0x080fe20000410000 */
        /* <DEDUP_REMOVED lines=8> */
[----:B------:R-:W-:Y:S02]  /*3770*/  @P0 F2FP.BF16.F32.PACK_AB R39, RZ, R131 ;  /* 0x00000083ff27023e */ /* 0x000fe400000010ff */
[----:B------:R-:W-:Y:S02]  /*3780*/  @P0 F2FP.BF16.F32.PACK_AB R128, RZ, R207 ;  /* 0x000000cfff80023e */ /* 0x000fe400000010ff */
[----:B------:R-:W-:Y:S01]  /*3790*/  @P0 PRMT R63, R126, 0x7610, R63 ;  /* 0x000076107e3f0816 */ /* 0x000fe2000000003f */
[-C--:B------:R-:W-:Y:S01]  /*37a0*/  FMUL.FTZ R126, R201, R132.reuse ;  /* 0x00000084c97e7220 */ /* 0x080fe20000410000 */
[----:B------:R-:W-:Y:S01]  /*37b0*/  @P0 PRMT R62, R62, 0x5410, R125 ;  /* 0x000054103e3e0816 */ /* 0x000fe2000000007d */
[----:B------:R-:W-:Y:S01]  /*37c0*/  FMUL.FTZ R132, R207, R132 ;  /* 0x00000084cf847220 */ /* 0x000fe20000410000 */
[----:B------:R-:W-:-:S02]  /*37d0*/  @P0 PRMT R61, R61, 0x5410, R124 ;  /* 0x000054103d3d0816 */ /* 0x000fc4000000007c */
[----:B------:R-:W-:Y:S01]  /*37e0*/  @P0 PRMT R60, R60, 0x5410, R39 ;  /* 0x000054103c3c0816 */ /* 0x000fe20000000027 */
[----:B------:R-:W0:Y:S01]  /*37f0*/  LDC.64 R124, c[0x0][0x2f8] ;  /* 0x0000be00ff7c7b82 */ /* 0x000e220000000a00 */
[----:B------:R-:W-:Y:S02]  /*3800*/  @P0 PRMT R63, R63, 0x5410, R128 ;  /* 0x000054103f3f0816 */ /* 0x000fe40000000080 */
[----:B------:R-:W-:Y:S02]  /*3810*/  ISETP.NE.U32.AND P0, PT, RZ, UR14, PT ;  /* 0x0000000eff007c0c */ /* 0x000fe4000bf05070 */
[----:B------:R-:W-:Y:S02]  /*3820*/  F2FP.BF16.F32.PACK_AB R126, R203, R126 ;  /* 0x0000007ecb7e723e */ /* 0x000fe400000010ff */
[----:B------:R-:W-:-:S13]  /*3830*/  ISETP.NE.AND.EX P0, PT, RZ, UR15, PT, P0 ;  /* 0x0000000fff007c0c */ /* 0x000fda000bf05300 */
[----:B------:R-:W1:Y:S01]  /*3840*/  @P0 LDC.64 R128, c[0x0][0x308] ;  /* 0x0000c200ff800b82 */ /* 0x000e620000000a00 */
[C---:B0-----:R-:W-:Y:S01]  /*3850*/  IMAD.WIDE.U32 R130, R195.reuse, 0x10, R124 ;  /* 0x00000010c3827825 */ /* 0x041fe200078e007c */
[----:B------:R-:W-:Y:S02]  /*3860*/  F2FP.BF16.F32.PACK_AB R124, R198, R127 ;  /* 0x0000007fc67c723e */ /* 0x000fe400000010ff */
[----:B------:R-:W-:Y:S02]  /*3870*/  F2FP.BF16.F32.PACK_AB R125, R200, R197 ;  /* 0x000000c5c87d723e */ /* 0x000fe400000010ff */
[----:B------:R-:W-:Y:S01]  /*3880*/  F2FP.BF16.F32.PACK_AB R127, R132, R205 ;  /* 0x000000cd847f723e */ /* 0x000fe200000010ff */
[----:B-1----:R-:W-:-:S05]  /*3890*/  @P0 IMAD.WIDE.U32 R128, R195, 0x10, R128 ;  /* 0x00000010c3800825 */ /* 0x002fca00078e0080 */
[----:B------:R4:W-:Y:S04]  /*38a0*/  @P0 STG.E.128 desc[UR4][R128.64], R60 ;  /* 0x0000003c80000986 */ /* 0x0009e8000c101d04 */
[----:B------:R4:W-:Y:S02]  /*38b0*/  STG.E.128 desc[UR4][R130.64], R124 ;  /* 0x0000007c82007986 */ /* 0x0009e4000c101d04 */
.L_x_18:
[----:B------:R-:W-:Y:S05]  /*38c0*/  BSYNC B1 ;  /* 0x0000000000017941 */ /* 0x000fea0003800000 */
.L_x_17:
[----:B-1234-:R-:W1:Y:S02]  /*38d0*/  LDC.64 R124, c[0x0][0x210] ;  /* 0x00008400ff7c7b82 */ /* 0x01ee640000000a00 */
[----:B-1----:R-:W-:-:S04]  /*38e0*/  LEA R19, R124, R19, 0x2 ;  /* 0x000000137c137211 */ /* 0x002fc800078e10ff */
[----:B------:R-:W-:-:S13]  /*38f0*/  ISETP.GE.AND P0, PT, R19, R125, PT ;  /* 0x0000007d1300720c */ /* 0x000fda0003f06270 */
[----:B------:R-:W-:Y:S05]  /*3900*/  @!P0 BRA `(.L_x_19) ;  /* 0xffffffcc00c08947 */ /* 0x000fea000383ffff */
.L_x_1:
[----:B------:R-:W-:Y:S05]  /*3910*/  BSYNC B0 ;  /* 0x0000000000007941 */ /* 0x000fea0003800000 */
.L_x_0:
[----:B------:R-:W1:Y:S01]  /*3920*/  S2R R3, SR_CgaCtaId ;  /* 0x0000000000037919 */ /* 0x000e620000008800 */
[----:B------:R-:W-:Y:S01]  /*3930*/  SHF.R.U32.HI R2, RZ, 0x5, R36 ;  /* 0x00000005ff027819 */ /* 0x000fe20000011624 */
[----:B------:R-:W-:Y:S05]  /*3940*/  WARPSYNC.ALL ;  /* 0x0000000000007948 */ /* 0x000fea0003800000 */
[----:B------:R-:W-:Y:S01]  /*3950*/  MOV R0, 0x400 ;  /* 0x0000040000007802 */ /* 0x000fe20000000f00 */
[----:B------:R-:W2:Y:S01]  /*3960*/  S2R R61, SR_CTAID.X ;  /* 0x00000000003d7919 */ /* 0x000ea20000002500 */
[----:B------:R-:W-:Y:S01]  /*3970*/  SHF.L.U32 R2, R2, 0x7, RZ ;  /* 0x0000000702027819 */ /* 0x000fe200000006ff */
[----:B------:R-:W-:Y:S01]  /*3980*/  ULDC.64 UR6, c[0x0][0x2d8] ;  /* 0x0000b60000067ab9 */ /* 0x000fe20000000a00 */
[----:B------:R-:W-:-:S02]  /*3990*/  ULDC.64 UR16, c[0x0][0x2d0] ;  /* 0x0000b40000107ab9 */ /* 0x000fc40000000a00 */
[----:B------:R-:W-:Y:S02]  /*39a0*/  LOP3.LUT R37, R2, 0xffffff80, R37, 0xe2, !PT ;  /* 0xffffff8002257812 */ /* 0x000fe400078ee225 */
[----:B-1----:R-:W-:-:S04]  /*39b0*/  LEA R0, R3, R0, 0x18 ;  /* 0x0000000003007211 */ /* 0x002fc800078ec0ff */
[-C--:B------:R-:W-:Y:S02]  /*39c0*/  LEA R37, R37, R0.reuse, 0x5 ;  /* 0x0000000025257211 */ /* 0x080fe400078e28ff */
[----:B------:R-:W-:Y:S01]  /*39d0*/  LEA R0, R36, R0, 0x2 ;  /* 0x0000000024007211 */ /* 0x000fe200078e10ff */
[----:B--2---:R-:W-:Y:S02]  /*39e0*/  IMAD R61, R61, R38, RZ ;  /* 0x000000263d3d7224 */ /* 0x004fe400078e02ff */
[----:B------:R-:W-:Y:S04]  /*39f0*/  STS.128 [R37], R72 ;  /* 0x0000004825007388 */ /* 0x000fe80000000c00 */
[----:B------:R-:W-:Y:S01]  /*3a00*/  STS.128 [R37+0x10], R76 ;  /* 0x0000104c25007388 */ /* 0x000fe20000000c00 */
[----:B-----5:R-:W-:-:S02]  /*3a10*/  IADD3 R40, P0, R61, R36, RZ ;  /* 0x000000243d287210 */ /* 0x020fc40007f1e0ff */
[----:B------:R-:W-:Y:S01]  /*3a20*/  IADD3 R36, R38, 0x7f, -R36 ;  /* 0x0000007f26247810 */ /* 0x000fe20007ffe824 */
[----:B------:R-:W-:Y:S03]  /*3a30*/  STS.128 [R37+0x400], R80 ;  /* 0x0004005025007388 */ /* 0x000fe60000000c00 */
[C---:B------:R-:W-:Y:S01]  /*3a40*/  LOP3.LUT P5, RZ, R36.reuse, 0xffffff80, RZ, 0xc0, !PT ;  /* 0xffffff8024ff7812 */ /* 0x040fe200078ac0ff */
[----:B------:R-:W-:Y:S01]  /*3a50*/  STS.128 [R37+0x410], R84 ;  /* 0x0004105425007388 */ /* 0x000fe20000000c00 */
[C---:B------:R-:W-:Y:S02]  /*3a60*/  ISETP.GE.U32.AND P4, PT, R36.reuse, 0x180, PT ;  /* 0x000001802400780c */ /* 0x040fe40003f86070 */
[C---:B------:R-:W-:Y:S01]  /*3a70*/  ISETP.GE.U32.AND P3, PT, R36.reuse, 0x200, PT ;  /* 0x000002002400780c */ /* 0x040fe20003f66070 */
[----:B------:R-:W-:Y:S01]  /*3a80*/  STS.128 [R37+0x800], R112 ;  /* 0x0008007025007388 */ /* 0x000fe20000000c00 */
[----:B------:R-:W-:-:S03]  /*3a90*/  ISETP.GE.U32.AND P2, PT, R36, 0x280, PT ;  /* 0x000002802400780c */ /* 0x000fc60003f46070 */
[----:B------:R-:W-:Y:S04]  /*3aa0*/  STS.128 [R37+0x810], R116 ;  /* 0x0008107425007388 */ /* 0x000fe80000000c00 */
[----:B------:R-:W-:Y:S04]  /*3ab0*/  STS.128 [R37+0xc00], R96 ;  /* 0x000c006025007388 */ /* 0x000fe80000000c00 */
[----:B------:R-:W-:Y:S01]  /*3ac0*/  STS.128 [R37+0xc10], R100 ;  /* 0x000c106425007388 */ /* 0x000fe20000000c00 */
[----:B------:R-:W-:Y:S06]  /*3ad0*/  BAR.SYNC.DEFER_BLOCKING 0x0 ;  /* 0x0000000000007b1d */ /* 0x000fec0000010000 */
[----:B------:R-:W1:Y:S04]  /*3ae0*/  LDS R2, [R0] ;  /* 0x0000000000027984 */ /* 0x000e680000000800 */
[----:B------:R-:W2:Y:S04]  /*3af0*/  LDS R3, [R0+0x1000] ;  /* 0x0010000000037984 */ /* 0x000ea80000000800 */
[----:B------:R-:W3:Y:S04]  /*3b00*/  LDS R6, [R0+0x200] ;  /* 0x0002000000067984 */ /* 0x000ee80000000800 */
[----:B------:R-:W4:Y:S04]  /*3b10*/  LDS R13, [R0+0x1200] ;  /* 0x00120000000d7984 */ /* 0x000f280000000800 */
[----:B------:R-:W0:Y:S04]  /*3b20*/  LDS R7, [R0+0x400] ;  /* 0x0004000000077984 */ /* 0x000e280000000800 */
[----:B------:R-:W0:Y:S04]  /*3b30*/  LDS R14, [R0+0x1400] ;  /* 0x00140000000e7984 */ /* 0x000e280000000800 */
[----:B------:R-:W0:Y:S04]  /*3b40*/  LDS R8, [R0+0x600] ;  /* 0x0006000000087984 */ /* 0x000e280000000800 */
[----:B------:R-:W0:Y:S04]  /*3b50*/  LDS R15, [R0+0x1600] ;  /* 0x00160000000f7984 */ /* 0x000e280000000800 */
[----:B------:R-:W0:Y:S04]  /*3b60*/  LDS R9, [R0+0x800] ;  /* 0x0008000000097984 */ /* 0x000e280000000800 */
[----:B------:R-:W0:Y:S04]  /*3b70*/  LDS R16, [R0+0x1800] ;  /* 0x0018000000107984 */ /* 0x000e280000000800 */
[----:B------:R-:W0:Y:S01]  /*3b80*/  LDS R10, [R0+0xa00] ;  /* 0x000a0000000a7984 */ /* 0x000e220000000800 */
[----:B-1----:R-:W-:-:S03]  /*3b90*/  FADD.FTZ R2, RZ, R2 ;  /* 0x00000002ff027221 */ /* 0x002fc60000010000 */
[----:B------:R-:W1:Y:S01]  /*3ba0*/  LDS R17, [R0+0x1a00] ;  /* 0x001a000000117984 */ /* 0x000e620000000800 */
[----:B--2---:R-:W-:-:S03]  /*3bb0*/  FADD.FTZ R2, R2, R3 ;  /* 0x0000000302027221 */ /* 0x004fc60000010000 */
[----:B------:R-:W2:Y:S01]  /*3bc0*/  LDS R11, [R0+0xc00] ;  /* 0x000c0000000b7984 */ /* 0x000ea20000000800 */
[----:B---3--:R-:W-:-:S03]  /*3bd0*/  FADD.FTZ R6, RZ, R6 ;  /* 0x00000006ff067221 */ /* 0x008fc60000010000 */
[----:B------:R-:W3:Y:S01]  /*3be0*/  LDS R18, [R0+0x1c00] ;  /* 0x001c000000127984 */ /* 0x000ee20000000800 */
[----:B----4-:R-:W-:-:S03]  /*3bf0*/  FADD.FTZ R6, R6, R13 ;  /* 0x0000000d06067221 */ /* 0x010fc60000010000 */
[----:B------:R-:W4:Y:S01]  /*3c00*/  LDS R12, [R0+0xe00] ;  /* 0x000e0000000c7984 */ /* 0x000f220000000800 */
[----:B0-----:R-:W-:-:S03]  /*3c10*/  FADD.FTZ R7, RZ, R7 ;  /* 0x00000007ff077221 */ /* 0x001fc60000010000 */
[----:B------:R-:W0:Y:S01]  /*3c20*/  LDS R19, [R0+0x1e00] ;  /* 0x001e000000137984 */ /* 0x000e220000000800 */
[----:B------:R-:W-:-:S03]  /*3c30*/  FADD.FTZ R7, R7, R14 ;  /* 0x0000000e07077221 */ /* 0x000fc60000010000 */
[----:B------:R-:W0:Y:S01]  /*3c40*/  LDS R5, [R0+0x2000] ;  /* 0x0020000000057984 */ /* 0x000e220000000800 */
[----:B------:R-:W-:-:S03]  /*3c50*/  FADD.FTZ R8, RZ, R8 ;  /* 0x00000008ff087221 */ /* 0x000fc60000010000 */
        /* <DEDUP_REMOVED lines=9> */
[----:B-1----:R-:W-:-:S03]  /*3cf0*/  FADD.FTZ R10, R10, R17 ;  /* 0x000000110a0a7221 */ /* 0x002fc60000010000 */
[----:B------:R-:W1:Y:S01]  /*3d00*/  LDS R24, [R0+0x2c00] ;  /* 0x002c000000187984 */ /* 0x000e620000000800 */
[----:B--2---:R-:W-:-:S03]  /*3d10*/  FADD.FTZ R11, RZ, R11 ;  /* 0x0000000bff0b7221 */ /* 0x004fc60000010000 */
[----:B------:R-:W2:Y:S01]  /*3d20*/  LDS R27, [R0+0x2e00] ;  /* 0x002e0000001b7984 */ /* 0x000ea20000000800 */
[----:B---3--:R-:W-:-:S03]  /*3d30*/  FADD.FTZ R11, R11, R18 ;  /* 0x000000120b0b7221 */ /* 0x008fc60000010000 */
[----:B------:R-:W3:Y:S01]  /*3d40*/  LDS R29, [R0+0x3000] ;  /* 0x00300000001d7984 */ /* 0x000ee20000000800 */
[----:B----4-:R-:W-:-:S03]  /*3d50*/  FADD.FTZ R12, RZ, R12 ;  /* 0x0000000cff0c7221 */ /* 0x010fc60000010000 */
[----:B------:R-:W4:Y:S01]  /*3d60*/  LDS R31, [R0+0x3200] ;  /* 0x00320000001f7984 */ /* 0x000f220000000800 */
[----:B0-----:R-:W-:-:S03]  /*3d70*/  FADD.FTZ R12, R12, R19 ;  /* 0x000000130c0c7221 */ /* 0x001fc60000010000 */
[----:B------:R-:W0:Y:S01]  /*3d80*/  LDS R26, [R0+0x3400] ;  /* 0x00340000001a7984 */ /* 0x000e220000000800 */
[----:B------:R-:W-:-:S03]  /*3d90*/  FADD.FTZ R2, R2, R5 ;  /* 0x0000000502027221 */ /* 0x000fc60000010000 */
        /* <DEDUP_REMOVED lines=9> */
[----:B------:R-:W-:Y:S01]  /*3e30*/  FADD.FTZ R10, R10, R25 ;  /* 0x000000190a0a7221 */ /* 0x000fe20000010000 */
[----:B------:R-:W-:Y:S01]  /*3e40*/  BAR.SYNC.DEFER_BLOCKING 0x0 ;  /* 0x0000000000007b1d */ /* 0x000fe20000010000 */
[----:B-1----:R-:W-:Y:S01]  /*3e50*/  FADD.FTZ R11, R11, R24 ;  /* 0x000000180b0b7221 */ /* 0x002fe20000010000 */
[----:B--2---:R-:W-:Y:S01]  /*3e60*/  FADD.FTZ R12, R12, R27 ;  /* 0x0000001b0c0c7221 */ /* 0x004fe20000010000 */
[----:B---3--:R-:W-:Y:S01]  /*3e70*/  FADD.FTZ R29, R2, R29 ;  /* 0x0000001d021d7221 */ /* 0x008fe20000010000 */
[----:B----4-:R-:W-:Y:S01]  /*3e80*/  FADD.FTZ R31, R6, R31 ;  /* 0x0000001f061f7221 */ /* 0x010fe20000010000 */
[----:B0-----:R-:W-:Y:S01]  /*3e90*/  FADD.FTZ R7, R7, R26 ;  /* 0x0000001a07077221 */ /* 0x001fe20000010000 */
[----:B------:R-:W-:Y:S01]  /*3ea0*/  FADD.FTZ R33, R8, R33 ;  /* 0x0000002108217221 */ /* 0x000fe20000010000 */
[----:B------:R0:W-:Y:S01]  /*3eb0*/  STS.128 [R37], R44 ;  /* 0x0000002c25007388 */ /* 0x0001e20000000c00 */
[----:B------:R-:W-:-:S03]  /*3ec0*/  FADD.FTZ R9, R9, R28 ;  /* 0x0000001c09097221 */ /* 0x000fc60000010000 */
[----:B------:R1:W-:Y:S01]  /*3ed0*/  STS.128 [R37+0x10], R48 ;  /* 0x0000103025007388 */ /* 0x0003e20000000c00 */
[----:B------:R-:W-:-:S03]  /*3ee0*/  FADD.FTZ R35, R10, R35 ;  /* 0x000000230a237221 */ /* 0x000fc60000010000 */
[----:B------:R-:W-:Y:S01]  /*3ef0*/  STS.128 [R37+0x400], R52 ;  /* 0x0004003425007388 */ /* 0x000fe20000000c00 */
[----:B------:R-:W-:-:S03]  /*3f00*/  FADD.FTZ R11, R11, R30 ;  /* 0x0000001e0b0b7221 */ /* 0x000fc60000010000 */
[----:B------:R-:W-:Y:S01]  /*3f10*/  STS.128 [R37+0x410], R56 ;  /* 0x0004103825007388 */ /* 0x000fe20000000c00 */
[----:B------:R-:W-:-:S03]  /*3f20*/  FADD.FTZ R39, R12, R39 ;  /* 0x000000270c277221 */ /* 0x000fc60000010000 */
[----:B------:R-:W-:Y:S01]  /*3f30*/  STS.128 [R37+0x800], R88 ;  /* 0x0008005825007388 */ /* 0x000fe20000000c00 */
[----:B0-----:R-:W-:-:S03]  /*3f40*/  IADD3.X R47, RZ, RZ, RZ, P0, !PT ;  /* 0x000000ffff2f7210 */ /* 0x001fc600007fe4ff */
[----:B------:R-:W-:Y:S01]  /*3f50*/  STS.128 [R37+0x810], R92 ;  /* 0x0008105c25007388 */ /* 0x000fe20000000c00 */
[C---:B------:R-:W-:Y:S02]  /*3f60*/  SHF.L.U64.HI R47, R40.reuse, 0x2, R47 ;  /* 0x00000002282f7819 */ /* 0x040fe4000001022f */
[----:B------:R-:W-:Y:S01]  /*3f70*/  SHF.L.U32 R40, R40, 0x2, RZ ;  /* 0x0000000228287819 */ /* 0x000fe200000006ff */
[----:B------:R-:W-:Y:S03]  /*3f80*/  STS.128 [R37+0xc00], R64 ;  /* 0x000c004025007388 */ /* 0x000fe60000000c00 */
[----:B------:R-:W-:Y:S01]  /*3f90*/  IADD3 R42, P0, R40, UR6, RZ ;  /* 0x00000006282a7c10 */ /* 0x000fe2000ff1e0ff */
[----:B------:R-:W-:Y:S01]  /*3fa0*/  STS.128 [R37+0xc10], R68 ;  /* 0x000c104425007388 */ /* 0x000fe20000000c00 */
[----:B------:R-:W-:Y:S02]  /*3fb0*/  BAR.SYNC.DEFER_BLOCKING 0x0 ;  /* 0x0000000000007b1d */ /* 0x000fe40000010000 */
[----:B-1----:R-:W-:-:S02]  /*3fc0*/  IADD3.X R49, R47, UR7, RZ, P0, !PT ;  /* 0x000000072f317c10 */ /* 0x002fc400087fe4ff */
[----:B------:R-:W-:Y:S02]  /*3fd0*/  IADD3 R40, P1, R40, UR16, RZ ;  /* 0x0000001028287c10 */ /* 0x000fe4000ff3e0ff */
[----:B------:R-:W-:Y:S02]  /*3fe0*/  ISETP.GE.U32.AND P0, PT, R36, 0x100, PT ;  /* 0x000001002400780c */ /* 0x000fe40003f06070 */
[----:B------:R-:W-:Y:S02]  /*3ff0*/  @P5 MOV R2, R42 ;  /* 0x0000002a00025202 */ /* 0x000fe40000000f00 */
[----:B------:R-:W-:Y:S02]  /*4000*/  @P5 MOV R3, R49 ;  /* 0x0000003100035202 */ /* 0x000fe40000000f00 */
[----:B------:R-:W-:Y:S02]  /*4010*/  IADD3.X R47, R47, UR17, RZ, P1, !PT ;  /* 0x000000112f2f7c10 */ /* 0x000fe40008ffe4ff */
[----:B------:R-:W-:-:S05]  /*4020*/  @P5 IADD3 R42, P1, R42, 0x200, RZ ;  /* 0x000002002a2a5810 */ /* 0x000fca0007f3e0ff */
[----:B------:R-:W-:Y:S01]  /*4030*/  @P5 IMAD.X R49, RZ, RZ, R49, P1 ;  /* 0x000000ffff315224 */ /* 0x000fe200008e0631 */
[----:B------:R-:W-:Y:S01]  /*4040*/  ISETP.GE.U32.AND P1, PT, R36, 0x300, PT ;  /* 0x000003002400780c */ /* 0x000fe20003f26070 */
[----:B------:R-:W0:Y:S04]  /*4050*/  LDS R4, [R0] ;  /* 0x0000000000047984 */ /* 0x000e280000000800 */
[----:B------:R-:W1:Y:S04]  /*4060*/  LDS R41, [R0+0x1000] ;  /* 0x0010000000297984 */ /* 0x000e680000000800 */
[----:B------:R-:W2:Y:S04]  /*4070*/  LDS R43, [R0+0x2000] ;  /* 0x00200000002b7984 */ /* 0x000ea80000000800 */
[----:B------:R-:W3:Y:S04]  /*4080*/  LDS R45, [R0+0x3000] ;  /* 0x00300000002d7984 */ /* 0x000ee80000000800 */
[----:B------:R-:W4:Y:S04]  /*4090*/  LDS R32, [R0+0x200] ;  /* 0x0002000000207984 */ /* 0x000f280000000800 */
[----:B------:R-:W4:Y:S04]  /*40a0*/  LDS R37, [R0+0x1200] ;  /* 0x0012000000257984 */ /* 0x000f280000000800 */
[----:B------:R-:W-:Y:S04]  /*40b0*/  LDS R34, [R0+0x1400] ;  /* 0x0014000000227984 */ /* 0x000fe80000000800 */
[----:B------:R-:W4:Y:S04]  /*40c0*/  LDS R13, [R0+0x600] ;  /* 0x00060000000d7984 */ /* 0x000f280000000800 */
[----:B------:R-:W4:Y:S04]  /*40d0*/  LDS R16, [R0+0x1600] ;  /* 0x0016000000107984 */ /* 0x000f280000000800 */
[----:B------:R-:W-:Y:S01]  /*40e0*/  LDS R38, [R0+0x3400] ;  /* 0x0034000000267984 */ /* 0x000fe20000000800 */
[----:B0-----:R-:W-:-:S03]  /*40f0*/  FADD.FTZ R4, RZ, R4 ;  /* 0x00000004ff047221 */ /* 0x001fc60000010000 */
[----:B------:R-:W0:Y:S01]  /*4100*/  LDS R18, [R0+0x2600] ;  /* 0x0026000000127984 */ /* 0x000e220000000800 */
[----:B-1----:R-:W-:-:S03]  /*4110*/  FADD.FTZ R4, R4, R41 ;  /* 0x0000002904047221 */ /* 0x002fc60000010000 */
[----:B------:R-:W-:Y:S01]  /*4120*/  LDS R20, [R0+0x3600] ;  /* 0x0036000000147984 */ /* 0x000fe20000000800 */
[----:B--2---:R-:W-:-:S03]  /*4130*/  FADD.FTZ R4, R4, R43 ;  /* 0x0000002b04047221 */ /* 0x004fc60000010000 */
[----:B------:R-:W1:Y:S01]  /*4140*/  LDS R41, [R0+0x2200] ;  /* 0x0022000000297984 */ /* 0x000e620000000800 */
[----:B---3--:R-:W-:-:S03]  /*4150*/  FADD.FTZ R45, R4, R45 ;  /* 0x0000002d042d7221 */ /* 0x008fc60000010000 */
[----:B------:R-:W2:Y:S01]  /*4160*/  LDS R43, [R0+0x3200] ;  /* 0x00320000002b7984 */ /* 0x000ea20000000800 */
[----:B----4-:R-:W-:-:S03]  /*4170*/  FADD.FTZ R32, RZ, R32 ;  /* 0x00000020ff207221 */ /* 0x010fc60000010000 */
[----:B------:R3:W-:Y:S01]  /*4180*/  @P5 STG.E desc[UR4][R2.64], R45 ;  /* 0x0000002d02005986 */ /* 0x0007e2000c101904 */
[----:B------:R-:W-:-:S03]  /*4190*/  FADD.FTZ R32, R32, R37 ;  /* 0x0000002520207221 */ /* 0x000fc60000010000 */
[----:B------:R-:W4:Y:S04]  /*41a0*/  LDS R14, [R0+0x800] ;  /* 0x00080000000e7984 */ /* 0x000f280000000800 */
[----:B------:R-:W4:Y:S01]  /*41b0*/  LDS R15, [R0+0x1800] ;  /* 0x00180000000f7984 */ /* 0x000f220000000800 */
[----:B------:R-:W-:Y:S01]  /*41c0*/  FADD.FTZ R13, RZ, R13 ;  /* 0x0000000dff0d7221 */ /* 0x000fe20000010000 */
[----:B---3--:R-:W-:Y:S02]  /*41d0*/  @P5 MOV R2, R40 ;  /* 0x0000002800025202 */ /* 0x008fe40000000f00 */
[----:B------:R-:W3:Y:S01]  /*41e0*/  LDS R21, [R0+0x2800] ;  /* 0x0028000000157984 */ /* 0x000ee20000000800 */
[-C--:B------:R-:W-:Y:S01]  /*41f0*/  @P5 MOV R3, R47.reuse ;  /* 0x0000002f00035202 */ /* 0x080fe20000000f00 */
[----:B------:R-:W-:Y:S01]  /*4200*/  FADD.FTZ R13, R13, R16 ;  /* 0x000000100d0d7221 */ /* 0x000fe20000010000 */
[----:B------:R-:W-:Y:S01]  /*4210*/  @P5 IADD3 R40, P6, R40, 0x200, RZ ;  /* 0x0000020028285810 */ /* 0x000fe20007fde0ff */
[----:B------:R-:W3:Y:S03]  /*4220*/  LDS R27, [R0+0x3800] ;  /* 0x00380000001b7984 */ /* 0x000ee60000000800 */
[----:B------:R-:W-:Y:S01]  /*4230*/  @P5 IADD3.X R47, RZ, R47, RZ, P6, !PT ;  /* 0x0000002fff2f5210 */ /* 0x000fe200037fe4ff */
[----:B------:R1:W-:Y:S01]  /*4240*/  @P5 STG.E desc[UR4][R2.64], R29 ;  /* 0x0000001d02005986 */ /* 0x0003e2000c101904 */
[----:B------:R-:W-:-:S02]  /*4250*/  @P0 MOV R4, R40 ;  /* 0x0000002800040202 */ /* 0x000fc40000000f00 */
[----:B------:R-:W-:Y:S01]  /*4260*/  @P0 MOV R5, R47 ;  /* 0x0000002f00050202 */ /* 0x000fe20000000f00 */
[----:B------:R-:W3:Y:S01]  /*4270*/  LDS R29, [R0+0x400] ;  /* 0x00040000001d7984 */ /* 0x000ee20000000800 */
[----:B------:R-:W-:Y:S01]  /*4280*/  ISETP.GE.U32.AND P5, PT, R36, 0x380, PT ;  /* 0x000003802400780c */ /* 0x000fe20003fa6070 */
[----:B0-----:R-:W-:Y:S02]  /*4290*/  FADD.FTZ R13, R13, R18 ;  /* 0x000000120d0d7221 */ /* 0x001fe40000010000 */
[----:B------:R-:W0:Y:S01]  /*42a0*/  LDS R6, [R0+0xa00] ;  /* 0x000a000000067984 */ /* 0x000e220000000800 */
[----:B-1----:R-:W-:Y:S01]  /*42b0*/  FADD.FTZ R32, R32, R41 ;  /* 0x0000002920207221 */ /* 0x002fe20000010000 */
[----:B------:R-:W-:Y:S02]  /*42c0*/  @P0 MOV R2, R42 ;  /* 0x0000002a00020202 */ /* 0x000fe40000000f00 */
[----:B------:R-:W1:Y:S01]  /*42d0*/  LDS R17, [R0+0x1a00] ;  /* 0x001a000000117984 */ /* 0x000e620000000800 */
[----:B------:R-:W-:Y:S01]  /*42e0*/  @P0 IADD3 R42, P6, R42, 0x200, RZ ;  /* 0x000002002a2a0810 */ /* 0x000fe20007fde0ff */
[----:B--2---:R-:W-:Y:S01]  /*42f0*/  FADD.FTZ R43, R32, R43 ;  /* 0x0000002b202b7221 */ /* 0x004fe20000010000 */
[-C--:B------:R-:W-:Y:S01]  /*4300*/  @P0 MOV R3, R49.reuse ;  /* 0x0000003100030202 */ /* 0x080fe20000000f00 */
[----:B------:R-:W2:Y:S01]  /*4310*/  LDS R23, [R0+0x2a00] ;  /* 0x002a000000177984 */ /* 0x000ea20000000800 */
[----:B------:R-:W-:-:S02]  /*4320*/  @P0 IADD3.X R49, RZ, R49, RZ, P6, !PT ;  /* 0x00000031ff310210 */ /* 0x000fc400037fe4ff */
[----:B------:R-:W-:Y:S01]  /*4330*/  @P0 IADD3 R40, P6, R40, 0x200, RZ ;  /* 0x0000020028280810 */ /* 0x000fe20007fde0ff */
[----:B------:R-:W2:Y:S01]  /*4340*/  LDS R8, [R0+0xc00] ;  /* 0x000c000000087984 */ /* 0x000ea20000000800 */
[----:B----4-:R-:W-:Y:S02]  /*4350*/  FADD.FTZ R14, RZ, R14 ;  /* 0x0000000eff0e7221 */ /* 0x010fe40000010000 */
[----:B------:R-:W-:Y:S01]  /*4360*/  @P0 IADD3.X R47, RZ, R47, RZ, P6, !PT ;  /* 0x0000002fff2f0210 */ /* 0x000fe200037fe4ff */
[----:B------:R-:W4:Y:S01]  /*4370*/  LDS R37, [R0+0x3a00] ;  /* 0x003a000000257984 */ /* 0x000f220000000800 */
[----:B------:R-:W-:Y:S01]  /*4380*/  ISETP.GE.U32.AND P6, PT, R36, 0x400, PT ;  /* 0x000004002400780c */ /* 0x000fe20003fc6070 */
[----:B------:R-:W-:Y:S02]  /*4390*/  FADD.FTZ R14, R14, R15 ;  /* 0x0000000f0e0e7221 */ /* 0x000fe40000010000 */
[----:B------:R-:W4:Y:S02]  /*43a0*/  LDS R36, [R0+0x2400] ;  /* 0x0024000000247984 */ /* 0x000f240000000800 */
[----:B---3--:R-:W-:-:S02]  /*43b0*/  FADD.FTZ R14, R14, R21 ;  /* 0x000000150e0e7221 */ /* 0x008fc40000010000 */
[----:B------:R-:W3:Y:S02]  /*43c0*/  LDS R19, [R0+0x1c00] ;  /* 0x001c000000137984 */ /* 0x000ee40000000800 */
[----:B------:R-:W-:Y:S02]  /*43d0*/  FADD.FTZ R27, R14, R27 ;  /* 0x0000001b0e1b7221 */ /* 0x000fe40000010000 */
[----:B------:R0:W-:Y:S04]  /*43e0*/  @P0 STG.E desc[UR4][R2.64], R43 ;  /* 0x0000002b02000986 */ /* 0x0001e8000c101904 */
[----:B------:R-:W3:Y:S01]  /*43f0*/  LDS R25, [R0+0x2c00] ;  /* 0x002c000000197984 */ /* 0x000ee20000000800 */
[----:B------:R-:W-:-:S03]  /*4400*/  FADD.FTZ R29, RZ, R29 ;  /* 0x0000001dff1d7221 */ /* 0x000fc60000010000 */
[----:B------:R-:W3:Y:S01]  /*4410*/  LDS R10, [R0+0xe00] ;  /* 0x000e0000000a7984 */ /* 0x000ee20000000800 */
[----:B------:R-:W-:Y:S01]  /*4420*/  FADD.FTZ R29, R29, R34 ;  /* 0x000000221d1d7221 */ /* 0x000fe20000010000 */
[----:B0-----:R-:W-:Y:S02]  /*4430*/  @P4 MOV R2, R42 ;  /* 0x0000002a00024202 */ /* 0x001fe40000000f00 */
[----:B------:R0:W-:Y:S01]  /*4440*/  @P0 STG.E desc[UR4][R4.64], R31 ;  /* 0x0000001f04000986 */ /* 0x0001e2000c101904 */
[-C--:B------:R-:W-:Y:S01]  /*4450*/  @P4 MOV R3, R49.reuse ;  /* 0x0000003100034202 */ /* 0x080fe20000000f00 */
[----:B------:R-:W-:Y:S01]  /*4460*/  FADD.FTZ R6, RZ, R6 ;  /* 0x00000006ff067221 */ /* 0x000fe20000010000 */
[----:B------:R-:W-:Y:S01]  /*4470*/  @P4 IADD3 R42, P0, R42, 0x200, RZ ;  /* 0x000002002a2a4810 */ /* 0x000fe20007f1e0ff */
[----:B------:R-:W-:Y:S02]  /*4480*/  LDS R15, [R0+0x2e00] ;  /* 0x002e0000000f7984 */ /* 0x000fe40000000800 */
[----:B-1----:R-:W-:Y:S01]  /*4490*/  FADD.FTZ R6, R6, R17 ;  /* 0x0000001106067221 */ /* 0x002fe20000010000 */
[----:B------:R-:W-:Y:S01]  /*44a0*/  @P4 IADD3.X R49, RZ, R49, RZ, P0, !PT ;  /* 0x00000031ff314210 */ /* 0x000fe200007fe4ff */
[----:B------:R-:W-:Y:S02]  /*44b0*/  LDS R21, [R0+0x3e00] ;  /* 0x003e000000157984 */ /* 0x000fe40000000800 */
[----:B--2---:R-:W-:Y:S01]  /*44c0*/  FADD.FTZ R6, R6, R23 ;  /* 0x0000001706067221 */ /* 0x004fe20000010000 */
[----:B------:R-:W-:Y:S01]  /*44d0*/  FADD.FTZ R8, RZ, R8 ;  /* 0x00000008ff087221 */ /* 0x000fe20000010000 */
[----:B0-----:R-:W-:-:S02]  /*44e0*/  FADD.FTZ R5, R13, R20 ;  /* 0x000000140d057221 */ /* 0x001fc40000010000 */
[----:B------:R-:W0:Y:S01]  /*44f0*/  LDS R13, [R0+0x1e00] ;  /* 0x001e0000000d7984 */ /* 0x000e220000000800 */
[----:B----4-:R-:W-:Y:S01]  /*4500*/  FADD.FTZ R37, R6, R37 ;  /* 0x0000002506257221 */ /* 0x010fe20000010000 */
[----:B------:R-:W-:-:S04]  /*4510*/  FADD.FTZ R29, R29, R36 ;  /* 0x000000241d1d7221 */ /* 0x000fc80000010000 */
[----:B------:R-:W-:Y:S01]  /*4520*/  FADD.FTZ R29, R29, R38 ;  /* 0x000000261d1d7221 */ /* 0x000fe20000010000 */
[----:B---3--:R-:W-:-:S04]  /*4530*/  FADD.FTZ R8, R8, R19 ;  /* 0x0000001308087221 */ /* 0x008fc80000010000 */
[----:B------:R1:W-:Y:S01]  /*4540*/  @P4 STG.E desc[UR4][R2.64], R29 ;  /* 0x0000001d02004986 */ /* 0x0003e2000c101904 */
[----:B------:R-:W-:-:S03]  /*4550*/  FADD.FTZ R8, R8, R25 ;  /* 0x0000001908087221 */ /* 0x000fc60000010000 */
[----:B------:R-:W2:Y:S01]  /*4560*/  LDS R29, [R0+0x3c00] ;  /* 0x003c0000001d7984 */ /* 0x000ea20000000800 */
[----:B------:R-:W-:Y:S01]  /*4570*/  FADD.FTZ R10, RZ, R10 ;  /* 0x0000000aff0a7221 */ /* 0x000fe20000010000 */
[----:B-1----:R-:W-:Y:S02]  /*4580*/  @P4 MOV R2, R40 ;  /* 0x0000002800024202 */ /* 0x002fe40000000f00 */
[----:B------:R-:W-:Y:S02]  /*4590*/  @P4 MOV R3, R47 ;  /* 0x0000002f00034202 */ /* 0x000fe40000000f00 */
[----:B------:R-:W-:-:S03]  /*45a0*/  @P4 IADD3 R40, P0, R40, 0x200, RZ ;  /* 0x0000020028284810 */ /* 0x000fc60007f1e0ff */
[----:B------:R1:W-:Y:S01]  /*45b0*/  @P4 STG.E desc[UR4][R2.64], R7 ;  /* 0x0000000702004986 */ /* 0x0003e2000c101904 */
[----:B------:R-:W-:Y:S01]  /*45c0*/  @P4 IADD3.X R47, RZ, R47, RZ, P0, !PT ;  /* 0x0000002fff2f4210 */ /* 0x000fe200007fe4ff */
[----:B0-----:R-:W-:-:S04]  /*45d0*/  FADD.FTZ R10, R10, R13 ;  /* 0x0000000d0a0a7221 */ /* 0x001fc80000010000 */
[----:B------:R-:W-:Y:S01]  /*45e0*/  FADD.FTZ R10, R10, R15 ;  /* 0x0000000f0a0a7221 */ /* 0x000fe20000010000 */
[----:B-1----:R-:W-:Y:S02]  /*45f0*/  @P3 MOV R2, R42 ;  /* 0x0000002a00023202 */ /* 0x002fe40000000f00 */
[----:B------:R-:W-:Y:S01]  /*4600*/  @P3 MOV R3, R49 ;  /* 0x0000003100033202 */ /* 0x000fe20000000f00 */
[----:B------:R-:W-:Y:S01]  /*4610*/  FADD.FTZ R21, R10, R21 ;  /* 0x000000150a157221 */ /* 0x000fe20000010000 */
[----:B------:R-:W-:-:S03]  /*4620*/  @P3 IADD3 R42, P0, R42, 0x200, RZ ;  /* 0x000002002a2a3810 */ /* 0x000fc60007f1e0ff */
[----:B------:R0:W-:Y:S02]  /*4630*/  @P3 STG.E desc[UR4][R2.64], R5 ;  /* 0x0000000502003986 */ /* 0x0001e4000c101904 */
[----:B------:R-:W-:Y:S02]  /*4640*/  @P3 IMAD.X R49, RZ, RZ, R49, P0 ;  /* 0x000000ffff313224 */ /* 0x000fe400000e0631 */
[----:B--2---:R-:W-:Y:S01]  /*4650*/  FADD.FTZ R29, R8, R29 ;  /* 0x0000001d081d7221 */ /* 0x004fe20000010000 */
[----:B0-----:R-:W-:Y:S02]  /*4660*/  @P3 MOV R2, R40 ;  /* 0x0000002800023202 */ /* 0x001fe40000000f00 */
[----:B------:R-:W-:Y:S02]  /*4670*/  @P3 MOV R3, R47 ;  /* 0x0000002f00033202 */ /* 0x000fe40000000f00 */
[----:B------:R-:W-:-:S03]  /*4680*/  @P3 IADD3 R40, P4, R40, 0x200, RZ ;  /* 0x0000020028283810 */ /* 0x000fc60007f9e0ff */
[----:B------:R0:W-:Y:S01]  /*4690*/  @P3 STG.E desc[UR4][R2.64], R33 ;  /* 0x0000002102003986 */ /* 0x0001e2000c101904 */
[----:B------:R-:W-:Y:S02]  /*46a0*/  @P3 IADD3.X R47, RZ, R47, RZ, P4, !PT ;  /* 0x0000002fff2f3210 */ /* 0x000fe400027fe4ff */
        /* <DEDUP_REMOVED lines=10> */
[----:B------:R-:W-:Y:S02]  /*4750*/  @P1 MOV R4, R40 ;  /* 0x0000002800041202 */ /* 0x000fe40000000f00 */
[----:B------:R-:W-:Y:S02]  /*4760*/  @P1 IADD3 R40, P2, R40, 0x200, RZ ;  /* 0x0000020028281810 */ /* 0x000fe40007f5e0ff */
[-C--:B------:R-:W-:Y:S02]  /*4770*/  @P1 MOV R5, R47.reuse ;  /* 0x0000002f00051202 */ /* 0x080fe40000000f00 */
[----:B------:R-:W-:Y:S02]  /*4780*/  @P1 IADD3.X R47, RZ, R47, RZ, P2, !PT ;  /* 0x0000002fff2f1210 */ /* 0x000fe400017fe4ff */
[----:B------:R-:W-:-:S02]  /*4790*/  @P5 MOV R6, R40 ;  /* 0x0000002800065202 */ /* 0x000fc40000000f00 */
[----:B0-----:R-:W-:Y:S02]  /*47a0*/  @P1 MOV R2, R42 ;  /* 0x0000002a00021202 */ /* 0x001fe40000000f00 */
[----:B------:R-:W-:Y:S02]  /*47b0*/  @P1 MOV R3, R49 ;  /* 0x0000003100031202 */ /* 0x000fe40000000f00 */
[----:B------:R-:W-:Y:S02]  /*47c0*/  @P1 IADD3 R42, P0, R42, 0x200, RZ ;  /* 0x000002002a2a1810 */ /* 0x000fe40007f1e0ff */
[----:B------:R-:W-:Y:S01]  /*47d0*/  @P5 MOV R7, R47 ;  /* 0x0000002f00075202 */ /* 0x000fe20000000f00 */
[----:B------:R0:W-:Y:S01]  /*47e0*/  @P1 STG.E desc[UR4][R2.64], R37 ;  /* 0x0000002502001986 */ /* 0x0001e2000c101904 */
[----:B------:R-:W-:Y:S02]  /*47f0*/  @P1 IADD3.X R49, RZ, R49, RZ, P0, !PT ;  /* 0x00000031ff311210 */ /* 0x000fe400007fe4ff */
[----:B------:R-:W-:Y:S01]  /*4800*/  @P5 IADD3 R40, P2, R40, 0x200, RZ ;  /* 0x0000020028285810 */ /* 0x000fe20007f5e0ff */
[----:B------:R1:W-:Y:S03]  /*4810*/  @P1 STG.E desc[UR4][R4.64], R35 ;  /* 0x0000002304001986 */ /* 0x0003e6000c101904 */
[----:B------:R-:W-:-:S02]  /*4820*/  @P5 IADD3.X R47, RZ, R47, RZ, P2, !PT ;  /* 0x0000002fff2f5210 */ /* 0x000fc400017fe4ff */
[----:B0-----:R-:W-:Y:S02]  /*4830*/  @P5 MOV R2, R42 ;  /* 0x0000002a00025202 */ /* 0x001fe40000000f00 */
[----:B------:R-:W-:Y:S02]  /*4840*/  @P5 IADD3 R42, P0, R42, 0x200, RZ ;  /* 0x000002002a2a5810 */ /* 0x000fe40007f1e0ff */
[----:B------:R-:W-:Y:S02]  /*4850*/  @P5 MOV R3, R49 ;  /* 0x0000003100035202 */ /* 0x000fe40000000f00 */
[----:B-1----:R-:W-:Y:S01]  /*4860*/  MOV R4, R40 ;  /* 0x0000002800047202 */ /* 0x002fe20000000f00 */
[----:B------:R-:W-:Y:S01]  /*4870*/  @P5 IMAD.X R49, RZ, RZ, R49, P0 ;  /* 0x000000ffff315224 */ /* 0x000fe200000e0631 */
[----:B------:R-:W-:Y:S01]  /*4880*/  MOV R5, R47 ;  /* 0x0000002f00057202 */ /* 0x000fe20000000f00 */
[----:B------:R0:W-:Y:S04]  /*4890*/  @P5 STG.E desc[UR4][R2.64], R29 ;  /* 0x0000001d02005986 */ /* 0x0001e8000c101904 */
[----:B------:R1:W-:Y:S01]  /*48a0*/  @P5 STG.E desc[UR4][R6.64], R11 ;  /* 0x0000000b06005986 */ /* 0x0003e2000c101904 */
[----:B0-----:R-:W-:-:S02]  /*48b0*/  MOV R2, R42 ;  /* 0x0000002a00027202 */ /* 0x001fc40000000f00 */
[----:B------:R-:W-:Y:S01]  /*48c0*/  MOV R3, R49 ;  /* 0x0000003100037202 */ /* 0x000fe20000000f00 */
[----:B------:R-:W-:Y:S06]  /*48d0*/  @!P6 EXIT ;  /* 0x000000000000e94d */ /* 0x000fec0003800000 */
[----:B------:R-:W-:Y:S04]  /*48e0*/  STG.E desc[UR4][R2.64], R21 ;  /* 0x0000001502007986 */ /* 0x000fe8000c101904 */
[----:B------:R-:W-:Y:S01]  /*48f0*/  STG.E desc[UR4][R4.64], R39 ;  /* 0x0000002704007986 */ /* 0x000fe2000c101904 */
[----:B------:R-:W-:Y:S05]  /*4900*/  EXIT ;  /* 0x000000000000794d */ /* 0x000fea0003800000 */
.L_x_10:
[----:B------:R-:W-:Y:S01]  /*4910*/  HFMA2.MMA R201, -RZ, RZ, 0, 5.9604644775390625e-08 ;  /* 0x00000001ffc97435 */ /* 0x000fe200000001ff */
[----:B------:R-:W-:Y:S01]  /*4920*/  BSSY B1, `(.L_x_20) ;  /* 0x0000007000017945 */ /* 0x000fe20003800000 */
[----:B------:R-:W-:Y:S02]  /*4930*/  MOV R202, R199 ;  /* 0x000000c700ca7202 */ /* 0x000fe40000000f00 */
[----:B------:R-:W-:Y:S02]  /*4940*/  MOV R204, 0x1f ;  /* 0x0000001f00cc7802 */ /* 0x000fe40000000f00 */
[----:B------:R-:W-:-:S07]  /*4950*/  MOV R197, 0xffffffff ;  /* 0xffffffff00c57802 */ /* 0x000fce0000000f00 */
[----:B------:R-:W-:Y:S05]  /*4960*/  WARPSYNC.COLLECTIVE R197, `(.L_x_21) ;  /* 0x00000000c5087348 */ /* 0x000fea0003c00000 */
[----:B------:R0:W1:Y:S02]  /*4970*/  SHFL.BFLY P0, R198, R202, R201, R204 ;  /* 0x0c0000c9cac67389 */ /* 0x00006400000000cc */
[----:B01----:R-:W-:Y:S01]  /*4980*/  ENDCOLLECTIVE ;  /* 0x000000000000791b */ /* 0x003fe20003800000 */
.L_x_21:
[----:B------:R-:W-:Y:S05]  /*4990*/  BSYNC B1 ;  /* 0x0000000000017941 */ /* 0x000fea0003800000 */
.L_x_20:
[----:B------:R-:W-:Y:S01]  /*49a0*/  HFMA2.MMA R201, -RZ, RZ, 0, 5.9604644775390625e-08 ;  /* 0x00000001ffc97435 */ /* 0x000fe200000001ff */
[----:B------:R-:W-:Y:S02]  /*49b0*/  MOV R202, R200 ;  /* 0x000000c800ca7202 */ /* 0x000fe40000000f00 */
[----:B------:R-:W-:Y:S02]  /*49c0*/  MOV R204, 0x1f ;  /* 0x0000001f00cc7802 */ /* 0x000fe40000000f00 */
[----:B------:R-:W-:Y:S02]  /*49d0*/  MOV R197, 0xffffffff ;  /* 0xffffffff00c57802 */ /* 0x000fe40000000f00 */
[----:B------:R-:W-:-:S07]  /*49e0*/  MOV R124, R198 ;  /* 0x000000c6007c7202 */ /* 0x000fce0000000f00 */
[----:B------:R-:W-:Y:S05]  /*49f0*/  WARPSYNC.COLLECTIVE R197, `(.L_x_22) ;  /* 0x00000000c5087348 */ /* 0x000fea0003c00000 */
[----:B------:R0:W1:Y:S02]  /*4a00*/  SHFL.BFLY P0, R198, R202, R201, R204 ;  /* 0x0c0000c9cac67389 */ /* 0x00006400000000cc */
[----:B01----:R-:W-:Y:S01]  /*4a10*/  ENDCOLLECTIVE ;  /* 0x000000000000791b */ /* 0x003fe20003800000 */
.L_x_22:
[----:B------:R-:W-:Y:S01]  /*4a20*/  FADD.FTZ R124, R124, R199 ;  /* 0x000000c77c7c7221 */ /* 0x000fe20000010000 */
[----:B------:R-:W-:-:S04]  /*4a30*/  HFMA2.MMA R201, -RZ, RZ, 0, 1.1920928955078125e-07 ;  /* 0x00000002ffc97435 */ /* 0x000fc800000001ff */
[----:B------:R-:W-:Y:S02]  /*4a40*/  MOV R202, R124 ;  /* 0x0000007c00ca7202 */ /* 0x000fe40000000f00 */
[----:B------:R-:W-:-:S07]  /*4a50*/  MOV R125, R198 ;  /* 0x000000c6007d7202 */ /* 0x000fce0000000f00 */
[----:B------:R-:W-:Y:S05]  /*4a60*/  WARPSYNC.COLLECTIVE R197, `(.L_x_23) ;  /* 0x00000000c5087348 */ /* 0x000fea0003c00000 */
[----:B------:R0:W1:Y:S02]  /*4a70*/  SHFL.BFLY P0, R198, R202, R201, R204 ;  /* 0x0c0000c9cac67389 */ /* 0x00006400000000cc */
[----:B01----:R-:W-:Y:S01]  /*4a80*/  ENDCOLLECTIVE ;  /* 0x000000000000791b */ /* 0x003fe20003800000 */
.L_x_23:
[----:B------:R-:W-:-:S05]  /*4a90*/  FADD.FTZ R125, R125, R200 ;  /* 0x000000c87d7d7221 */ /* 0x000fca0000010000 */
[----:B------:R-:W-:Y:S01]  /*4aa0*/  MOV R202, R125 ;  /* 0x0000007d00ca7202 */ /* 0x000fe20000000f00 */
[----:B------:R-:W-:-:S07]  /*4ab0*/  IMAD.MOV.U32 R127, RZ, RZ, R198 ;  /* 0x000000ffff7f7224 */ /* 0x000fce00078e00c6 */
[----:B------:R-:W-:Y:S05]  /*4ac0*/  WARPSYNC.COLLECTIVE R197, `(.L_x_24) ;  /* 0x00000000c5087348 */ /* 0x000fea0003c00000 */
[----:B------:R0:W1:Y:S02]  /*4ad0*/  SHFL.BFLY P0, R198, R202, R201, R204 ;  /* 0x0c0000c9cac67389 */ /* 0x00006400000000cc */
[----:B01----:R-:W-:Y:S01]  /*4ae0*/  ENDCOLLECTIVE ;  /* 0x000000000000791b */ /* 0x003fe20003800000 */
.L_x_24:
[----:B------:R-:W-:Y:S01]  /*4af0*/  FADD.FTZ R127, R124, R127 ;  /* 0x0000007f7c7f7221 */ /* 0x000fe20000010000 */
[----:B------:R-:W-:-:S04]  /*4b00*/  HFMA2.MMA R201, -RZ, RZ, 0, 2.384185791015625e-07 ;  /* 0x00000004ffc97435 */ /* 0x000fc800000001ff */
[----:B------:R-:W-:Y:S02]  /*4b10*/  MOV R202, R127 ;  /* 0x0000007f00ca7202 */ /* 0x000fe40000000f00 */
[----:B------:R-:W-:-:S07]  /*4b20*/  MOV R126, R198 ;  /* 0x000000c6007e7202 */ /* 0x000fce0000000f00 */
[----:B------:R-:W-:Y:S05]  /*4b30*/  WARPSYNC.COLLECTIVE R197, `(.L_x_25) ;  /* 0x00000000c5087348 */ /* 0x000fea0003c00000 */
[----:B------:R0:W1:Y:S02]  /*4b40*/  SHFL.BFLY P0, R198, R202, R201, R204 ;  /* 0x0c0000c9cac67389 */ /* 0x00006400000000cc */
[----:B01----:R-:W-:Y:S01]  /*4b50*/  ENDCOLLECTIVE ;  /* 0x000000000000791b */ /* 0x003fe20003800000 */
.L_x_25:
[----:B------:R-:W-:-:S05]  /*4b60*/  FADD.FTZ R126, R125, R126 ;  /* 0x0000007e7d7e7221 */ /* 0x000fca0000010000 */
[----:B------:R-:W-:Y:S02]  /*4b70*/  MOV R202, R126 ;  /* 0x0000007e00ca7202 */ /* 0x000fe40000000f00 */
[----:B------:R-:W-:-:S07]  /*4b80*/  MOV R128, R198 ;  /* 0x000000c600807202 */ /* 0x000fce0000000f00 */
[----:B------:R-:W-:Y:S05]  /*4b90*/  WARPSYNC.COLLECTIVE R197, `(.L_x_26) ;  /* 0x00000000c5087348 */ /* 0x000fea0003c00000 */
[----:B------:R0:W1:Y:S02]  /*4ba0*/  SHFL.BFLY P0, R198, R202, R201, R204 ;  /* 0x0c0000c9cac67389 */ /* 0x00006400000000cc */
[----:B01----:R-:W-:Y:S01]  /*4bb0*/  ENDCOLLECTIVE ;  /* 0x000000000000791b */ /* 0x003fe20003800000 */
.L_x_26:
[----:B------:R-:W-:Y:S01]  /*4bc0*/  FADD.FTZ R128, R127, R128 ;  /* 0x000000807f807221 */ /* 0x000fe20000010000 */
[----:B------:R-:W-:-:S04]  /*4bd0*/  HFMA2.MMA R201, -RZ, RZ, 0, 4.76837158203125e-07 ;  /* 0x00000008ffc97435 */ /* 0x000fc800000001ff */
[----:B------:R-:W-:Y:S02]  /*4be0*/  MOV R202, R128 ;  /* 0x0000008000ca7202 */ /* 0x000fe40000000f00 */
[----:B------:R-:W-:-:S07]  /*4bf0*/  MOV R129, R198 ;  /* 0x000000c600817202 */ /* 0x000fce0000000f00 */
[----:B------:R-:W-:Y:S05]  /*4c00*/  WARPSYNC.COLLECTIVE R197, `(.L_x_27) ;  /* 0x00000000c5087348 */ /* 0x000fea0003c00000 */
[----:B------:R0:W1:Y:S02]  /*4c10*/  SHFL.BFLY P0, R198, R202, R201, R204 ;  /* 0x0c0000c9cac67389 */ /* 0x00006400000000cc */
[----:B01----:R-:W-:Y:S01]  /*4c20*/  ENDCOLLECTIVE ;  /* 0x000000000000791b */ /* 0x003fe20003800000 */
.L_x_27:
[----:B------:R-:W-:-:S05]  /*4c30*/  FADD.FTZ R129, R126, R129 ;  /* 0x000000817e817221 */ /* 0x000fca0000010000 */
[----:B------:R-:W-:Y:S02]  /*4c40*/  MOV R202, R129 ;  /* 0x0000008100ca7202 */ /* 0x000fe40000000f00 */
[----:B------:R-:W-:-:S07]  /*4c50*/  MOV R131, R198 ;  /* 0x000000c600837202 */ /* 0x000fce0000000f00 */
[----:B------:R-:W-:Y:S05]  /*4c60*/  WARPSYNC.COLLECTIVE R197, `(.L_x_28) ;  /* 0x00000000c5087348 */ /* 0x000fea0003c00000 */
[----:B------:R0:W1:Y:S02]  /*4c70*/  SHFL.BFLY P0, R198, R202, R201, R204 ;  /* 0x0c0000c9cac67389 */ /* 0x00006400000000cc */
[----:B01----:R-:W-:Y:S01]  /*4c80*/  ENDCOLLECTIVE ;  /* 0x000000000000791b */ /* 0x003fe20003800000 */
.L_x_28:
[----:B------:R-:W-:Y:S01]  /*4c90*/  FADD.FTZ R131, R128, R131 ;  /* 0x0000008380837221 */ /* 0x000fe20000010000 */
[----:B------:R-:W-:-:S04]  /*4ca0*/  HFMA2.MMA R201, -RZ, RZ, 0, 9.5367431640625e-07 ;  /* 0x00000010ffc97435 */ /* 0x000fc800000001ff */
[----:B------:R-:W-:Y:S02]  /*4cb0*/  MOV R202, R131 ;  /* 0x0000008300ca7202 */ /* 0x000fe40000000f00 */
[----:B------:R-:W-:-:S07]  /*4cc0*/  MOV R130, R198 ;  /* 0x000000c600827202 */ /* 0x000fce0000000f00 */
[----:B------:R-:W-:Y:S05]  /*4cd0*/  WARPSYNC.COLLECTIVE R197, `(.L_x_29) ;  /* 0x00000000c5087348 */ /* 0x000fea0003c00000 */
[----:B------:R0:W1:Y:S02]  /*4ce0*/  SHFL.BFLY P0, R198, R202, R201, R204 ;  /* 0x0c0000c9cac67389 */ /* 0x00006400000000cc */
[----:B01----:R-:W-:Y:S01]  /*4cf0*/  ENDCOLLECTIVE ;  /* 0x000000000000791b */ /* 0x003fe20003800000 */
.L_x_29:
[----:B------:R-:W-:-:S05]  /*4d00*/  FADD.FTZ R130, R129, R130 ;  /* 0x0000008281827221 */ /* 0x000fca0000010000 */
[----:B------:R-:W-:Y:S02]  /*4d10*/  MOV R202, R130 ;  /* 0x0000008200ca7202 */ /* 0x000fe40000000f00 */
[----:B------:R-:W-:-:S07]  /*4d20*/  MOV R124, R198 ;  /* 0x000000c6007c7202 */ /* 0x000fce0000000f00 */
[----:B------:R-:W-:Y:S05]  /*4d30*/  WARPSYNC.COLLECTIVE R197, `(.L_x_30) ;  /* 0x00000000c5087348 */ /* 0x000fea0003c00000 */
[----:B------:R0:W1:Y:S02]  /*4d40*/  SHFL.BFLY P0, R198, R202, R201, R204 ;  /* 0x0c0000c9cac67389 */ /* 0x00006400000000cc */
[----:B01----:R-:W-:Y:S01]  /*4d50*/  ENDCOLLECTIVE ;  /* 0x000000000000791b */ /* 0x003fe20003800000 */
.L_x_30:
[----:B------:R-:W-:Y:S01]  /*4d60*/  MOV R125, R198 ;  /* 0x000000c6007d7202 */ /* 0x000fe20000000f00 */
[----:B------:R-:W-:Y:S06]  /*4d70*/  BRA `(.L_x_31) ;  /* 0xffffffd400407947 */ /* 0x000fec000383ffff */
.L_x_32:
[----:B------:R-:W-:-:S00]  /*4d80*/  BRA `(.L_x_32) ;  /* 0xfffffffc00fc7947 */ /* 0x000fc0000383ffff */
[----:B------:R-:W-:-:S00]  /*4d90*/  NOP ;  /* 0x0000000000007918 */ /* 0x000fc00000000000 */
        /* <DEDUP_REMOVED lines=14> */
.L_x_14204:


//--------------------- .text._ZN10layer_norm13ln_bwd_kernelINS_13Kernel_traitsI13__nv_bfloat16S2_S2_S2_fjLj1024ELj1ELj4ELj1ELj16ENS_18Kernel_traits_baseILj1024ES2_S2_S2_S2_fjLj128EEEEELb0ELb0ELb0ELb1EEEvNS_9BwdParamsE --------------------------
	.section	.text._ZN10layer_norm13ln_bwd_kernelINS_13Kernel_traitsI13__nv_bfloat16S2_S2_S2_fjLj1024ELj1ELj4ELj1ELj16ENS_18Kernel_traits_baseILj1024ES2_S2_S2_S2_fjLj128EEEEELb0ELb0ELb0ELb1EEEvNS_9BwdParamsE,"ax",@progbits
	.align	128
        .global         _ZN10layer_norm13ln_bwd_kernelINS_13Kernel_traitsI13__nv_bfloat16S2_S2_S2_fjLj1024ELj1ELj4ELj1ELj16ENS_18Kernel_traits_baseILj1024ES2_S2_S2_S2_fjLj128EEEEELb0ELb0ELb0ELb1EEEvNS_9BwdParamsE
        .type           _ZN10layer_norm13ln_bwd_kernelINS_13Kernel_traitsI13__nv_bfloat16S2_S2_S2_fjLj1024ELj1ELj4ELj1ELj16ENS_18Kernel_traits_baseILj1024ES2_S2_S2_S2_fjLj128EEEEELb0ELb0ELb0ELb1EEEvNS_9BwdParamsE,@function
        .size           _ZN10layer_norm13ln_bwd_kernelINS_13Kernel_traitsI13__nv_bfloat16S2_S2_S2_fjLj1024ELj1ELj4ELj1ELj16ENS_18Kernel_traits_baseILj1024ES2_S2_S2_S2_fjLj128EEEEELb0ELb0ELb0ELb1EEEvNS_9BwdParamsE,(.L_x_14205 - _ZN10layer_norm13ln_bwd_kernelINS_13Kernel_traitsI13__nv_bfloat16S2_S2_S2_fjLj1024ELj1ELj4ELj1ELj16ENS_18Kernel_traits_baseILj1024ES2_S2_S2_S2_fjLj128EEEEELb0ELb0ELb0ELb1EEEvNS_9BwdParamsE)
        .other          _ZN10layer_norm13ln_bwd_kernelINS_13Kernel_traitsI13__nv_bfloat16S2_S2_S2_fjLj1024ELj1ELj4ELj1ELj16ENS_18Kernel_traits_baseILj1024ES2_S2_S2_S2_fjLj128EEEEELb0ELb0ELb0ELb1EEEvNS_9BwdParamsE,@"STO_CUDA_ENTRY STV_DEFAULT"
_ZN10layer_norm13ln_bwd_kernelINS_13Kernel_traitsI13__nv_bfloat16S2_S2_S2_fjLj1024ELj1ELj4ELj1ELj16ENS_18Kernel_traits_baseILj1024ES2_S2_S2_S2_fjLj128EEEEELb0ELb0ELb0ELb1EEEvNS_9BwdParamsE:
.text._ZN10layer_norm13ln_bwd_kernelINS_13Kernel_traitsI13__nv_bfloat16S2_S2_S2_fjLj1024ELj1ELj4ELj1ELj16ENS_18Kernel_traits_baseILj1024ES2_S2_S2_S2_fjLj128EEEEELb0ELb0ELb0ELb1EEEvNS_9BwdParamsE:
[----:B------:R-:W-:Y:S01]  /*0000*/  LDC R1, c[0x0][0x28] ;  /* 0x00000a00ff017b82 */ /* 0x000fe20000000800 */
[----:B------:R-:W0:Y:S01]  /*0010*/  S2R R96, SR_TID.X ;  /* 0x0000000000607919 */ /* 0x000e220000002100 */
[----:B------:R-:W-:Y:S01]  /*0020*/  ULDC UR4, c[0x0][0x214] ;  /* 0x0000850000047ab9 */ /* 0x000fe20000000800 */
[----:B------:R-:W-:Y:S01]  /*0030*/  ULDC UR8, c[0x0][0x218] ;  /* 0x0000860000087ab9 */ /* 0x000fe20000000800 */
[----:B------:R-:W-:Y:S01]  /*0040*/  ULDC UR9, c[0x0][0x290] ;  /* 0x0000a40000097ab9 */ /* 0x000fe20000000800 */
[----:B------:R-:W1:Y:S01]  /*0050*/  S2R R0, SR_CTAID.X ;  /* 0x0000000000007919 */ /* 0x000e620000002500 */
[----:B------:R-:W-:Y:S01]  /*0060*/  ULDC.64 UR10, c[0x0][0x2c8] ;  /* 0x0000b200000a7ab9 */ /* 0x000fe20000000a00 */
[----:B------:R-:W-:Y:S01]  /*0070*/  ULDC.64 UR12, c[0x0][0x308] ;  /* 0x0000c200000c7ab9 */ /* 0x000fe20000000a00 */
[----:B------:R-:W-:Y:S01]  /*0080*/  BSSY B0, `(.L_x_33) ;  /* 0x0000394000007945 */ /* 0x000fe20003800000 */
[----:B0-----:R-:W-:-:S04]  /*0090*/  SHF.R.U32.HI R161, RZ, 0x5, R96 ;  /* 0x00000005ffa17819 */ /* 0x001fc80000011660 */
[----:B-1----:R-:W-:-:S04]  /*00a0*/  LEA R161, R0, R161, 0x2 ;  /* 0x000000a100a17211 */ /* 0x002fc800078e10ff */
[----:B------:R-:W-:Y:S01]  /*00b0*/  ISETP.GE.AND P0, PT, R161, UR4, PT ;  /* 0x00000004a1007c0c */ /* 0x000fe2000bf06270 */
[----:B------:R-:W-:-:S12]  /*00c0*/  ULDC.64 UR4, c[0x0][0x208] ;  /* 0x0000820000047ab9 */ /* 0x000fd80000000a00 */
[----:B------:R-:W-:Y:S05]  /*00d0*/  @!P0 BRA `(.L_x_34) ;  /* 0x0000000000848947 */ /* 0x000fea0003800000 */
        /* <DEDUP_REMOVED lines=31> */
[----:B------:R-:W-:Y:S01]  /*02d0*/  CS2R R4, SRZ ;  /* 0x0000000000047805 */ /* 0x000fe2000001ff00 */
[----:B------:R-:W-:Y:S06]  /*02e0*/  BRA `(.L_x_35) ;  /* 0x0000003400b47947 */ /* 0x000fec0003800000 */
.L_x_34:
[----:B------:R-:W-:Y:S01]  /*02f0*/  SHF.L.U32 R0, R96, 0x4, RZ ;  /* 0x0000000460007819 */ /* 0x000fe200000006ff */
[----:B------:R-:W-:Y:S01]  /*0300*/  ULDC.64 UR6, c[0x0][0x260] ;  /* 0x0000980000067ab9 */ /* 0x000fe20000000a00 */
[----:B------:R-:W0:Y:S02]  /*0310*/  LDC.U8 R164, c[0x0][0x2a0] ;  /* 0x0000a800ffa47b82 */ /* 0x000e240000000000 */
[----:B------:R-:W-:-:S04]  /*0320*/  LOP3.LUT R0, R0, 0x1f0, RZ, 0xc0, !PT ;  /* 0x000001f000007812 */ /* 0x000fc800078ec0ff */
[----:B------:R-:W-:-:S04]  /*0330*/  IADD3 R2, P0, R0, UR6, RZ ;  /* 0x0000000600027c10 */ /* 0x000fc8000ff1e0ff */
[----:B------:R-:W-:Y:S01]  /*0340*/  IADD3.X R3, RZ, UR7, RZ, P0, !PT ;  /* 0x00000007ff037c10 */ /* 0x000fe200087fe4ff */
[----:B------:R-:W-:-:S04]  /*0350*/  ULDC.64 UR6, c[0x0][0x270] ;  /* 0x00009c0000067ab9 */ /* 0x000fc80000000a00 */
[----:B------:R-:W2:Y:S04]  /*0360*/  LDG.E.128 R4, desc[UR4][R2.64] ;  /* 0x0000000402047981 */ /* 0x000ea8000c1e1d00 */
[----:B------:R-:W3:Y:S04]  /*0370*/  LDG.E.128 R8, desc[UR4][R2.64+0x200] ;  /* 0x0002000402087981 */ /* 0x000ee8000c1e1d00 */
[----:B------:R-:W4:Y:S04]  /*0380*/  LDG.E.128 R12, desc[UR4][R2.64+0x400] ;  /* 0x00040004020c7981 */ /* 0x000f28000c1e1d00 */
[----:B------:R-:W5:Y:S01]  /*0390*/  LDG.E.128 R16, desc[UR4][R2.64+0x600] ;  /* 0x0006000402107981 */ /* 0x000f62000c1e1d00 */
[----:B------:R-:W-:Y:S01]  /*03a0*/  ISETP.NE.U32.AND P0, PT, RZ, UR6, PT ;  /* 0x00000006ff007c0c */ /* 0x000fe2000bf05070 */
[----:B------:R-:W-:Y:S01]  /*03b0*/  HFMA2.MMA R97, -RZ, RZ, 0, 0 ;  /* 0x00000000ff617435 */ /* 0x000fe200000001ff */
[----:B------:R-:W-:Y:S01]  /*03c0*/  BSSY B1, `(.L_x_36) ;  /* 0x0000321000017945 */ /* 0x000fe20003800000 */
[----:B------:R-:W-:-:S02]  /*03d0*/  CS2R R98, SRZ ;  /* 0x0000000000627805 */ /* 0x000fc4000001ff00 */
[----:B------:R-:W-:Y:S02]  /*03e0*/  ISETP.NE.AND.EX P0, PT, RZ, UR7, PT, P0 ;  /* 0x00000007ff007c0c */ /* 0x000fe4000bf05300 */
        /* <DEDUP_REMOVED lines=30> */
[----:B------:R-:W-:Y:S02]  /*05d0*/  MOV R145, RZ ;  /* 0x000000ff00917202 */ /* 0x000fe40000000f00 */
[----:B--2---:R-:W-:Y:S02]  /*05e0*/  PRMT R143, R4, 0x7632, R143 ;  /* 0x00007632048f7816 */ /* 0x004fe4000000008f */
[----:B------:R-:W-:Y:S02]  /*05f0*/  PRMT R142, R5, 0x7632, R142 ;  /* 0x00007632058e7816 */ /* 0x000fe4000000008e */
[----:B------:R-:W-:Y:S02]  /*0600*/  PRMT R141, R6, 0x7632, R141 ;  /* 0x00007632068d7816 */ /* 0x000fe4000000008d */
[----:B------:R-:W-:-:S02]  /*0610*/  PRMT R140, R7, 0x7632, R140 ;  /* 0x00007632078c7816 */ /* 0x000fc4000000008c */
[----:B---3--:R-:W-:Y:S02]  /*0620*/  PRMT R139, R8, 0x7632, R139 ;  /* 0x00007632088b7816 */ /* 0x008fe4000000008b */
[----:B------:R-:W-:Y:S02]  /*0630*/  PRMT R138, R9, 0x7632, R138 ;  /* 0x00007632098a7816 */ /* 0x000fe4000000008a */
[----:B------:R-:W-:Y:S02]  /*0640*/  PRMT R137, R10, 0x7632, R137 ;  /* 0x000076320a897816 */ /* 0x000fe40000000089 */
[----:B------:R-:W-:Y:S02]  /*0650*/  PRMT R136, R11, 0x7632, R136 ;  /* 0x000076320b887816 */ /* 0x000fe40000000088 */
[----:B----4-:R-:W-:Y:S02]  /*0660*/  PRMT R135, R12, 0x7632, R135 ;  /* 0x000076320c877816 */ /* 0x010fe40000000087 */
[----:B------:R-:W-:-:S02]  /*0670*/  PRMT R134, R13, 0x7632, R134 ;  /* 0x000076320d867816 */ /* 0x000fc40000000086 */
[----:B------:R-:W-:Y:S02]  /*0680*/  PRMT R133, R14, 0x7632, R133 ;  /* 0x000076320e857816 */ /* 0x000fe40000000085 */
[----:B------:R-:W-:Y:S02]  /*0690*/  PRMT R132, R15, 0x7632, R132 ;  /* 0x000076320f847816 */ /* 0x000fe40000000084 */
[----:B-----5:R-:W-:Y:S02]  /*06a0*/  PRMT R131, R16, 0x7632, R131 ;  /* 0x0000763210837816 */ /* 0x020fe40000000083 */
[----:B------:R-:W-:Y:S02]  /*06b0*/  PRMT R130, R17, 0x7632, R130 ;  /* 0x0000763211827816 */ /* 0x000fe40000000082 */
[----:B------:R-:W-:Y:S02]  /*06c0*/  PRMT R129, R18, 0x7632, R129 ;  /* 0x0000763212817816 */ /* 0x000fe40000000081 */
[----:B------:R-:W-:-:S02]  /*06d0*/  PRMT R128, R19, 0x7632, R128 ;  /* 0x0000763213807816 */ /* 0x000fc40000000080 */
        /* <DEDUP_REMOVED lines=31> */
[----:B0-----:R-:W-:-:S07]  /*08d0*/  SHF.L.U32 R128, R128, 0x10, RZ ;  /* 0x0000001080807819 */ /* 0x001fce00000006ff */
.L_x_38:
[----:B0-----:R-:W0:Y:S01]  /*08e0*/  @P0 LDC.64 R28, c[0x0][0x270] ;  /* 0x00009c00ff1c0b82 */ /* 0x001e220000000a00 */
[----:B------:R-:W-:Y:S01]  /*08f0*/  IMAD R0, R161, UR8, RZ ;  /* 0x00000008a1007c24 */ /* 0x000fe2000f8e02ff */
[----:B------:R-:W-:-:S04]  /*0900*/  SHF.R.S32.HI R20, RZ, 0x1f, R161 ;  /* 0x0000001fff147819 */ /* 0x000fc800000114a1 */
[----:B------:R-:W-:Y:S02]  /*0910*/  SHF.R.S32.HI R21, RZ, 0x1f, R0 ;  /* 0x0000001fff157819 */ /* 0x000fe40000011400 */
[----:B------:R-:W1:Y:S02]  /*0920*/  LDC.64 R44, c[0x0][0x238] ;  /* 0x00008e00ff2c7b82 */ /* 0x000e640000000a00 */
[----:B------:R-:W-:Y:S02]  /*0930*/  LEA.HI R21, R21, R0, RZ, 0x3 ;  /* 0x0000000015157211 */ /* 0x000fe400078f18ff */
[----:B------:R-:W-:-:S04]  /*0940*/  LOP3.LUT R0, R96, 0x1f, RZ, 0xc0, !PT ;  /* 0x0000001f60007812 */ /* 0x000fc800078ec0ff */
[----:B------:R-:W2:Y:S01]  /*0950*/  LDC.64 R2, c[0x0][0x2b8] ;  /* 0x0000ae00ff027b82 */ /* 0x000ea20000000a00 */
[----:B------:R-:W-:-:S07]  /*0960*/  LEA.HI.SX32 R171, R21, R0, 0x1d ;  /* 0x0000000015ab7211 */ /* 0x000fce00078feaff */
[----:B------:R-:W3:Y:S01]  /*0970*/  LDC.64 R46, c[0x0][0x250] ;  /* 0x00009400ff2e7b82 */ /* 0x000ee20000000a00 */
[----:B0-----:R-:W-:-:S07]  /*0980*/  @P0 LEA R28, P1, R161, R28, 0x1 ;  /* 0x0000001ca11c0211 */ /* 0x001fce00078208ff */
[----:B------:R-:W0:Y:S01]  /*0990*/  LDC.64 R52, c[0x0][0x258] ;  /* 0x00009600ff347b82 */ /* 0x000e220000000a00 */
[----:B------:R-:W-:Y:S01]  /*09a0*/  @P0 LEA.HI.X R29, R161, R29, R20, 0x1, P1 ;  /* 0x0000001da11d0211 */ /* 0x000fe200008f0c14 */
[C---:B-1----:R-:W-:Y:S01]  /*09b0*/  IMAD.WIDE.U32 R36, R171.reuse, 0x10, R44 ;  /* 0x00000010ab247825 */ /* 0x042fe200078e002c */
[C---:B------:R-:W-:Y:S02]  /*09c0*/  IADD3 R169, R171.reuse, 0x20, RZ ;  /* 0x00000020aba97810 */ /* 0x040fe40007ffe0ff */
[C---:B------:R-:W-:Y:S01]  /*09d0*/  IADD3 R163, R171.reuse, 0x40, RZ ;  /* 0x00000040aba37810 */ /* 0x040fe20007ffe0ff */
[----:B------:R1:W4:Y:S01]  /*09e0*/  @P0 LDG.E.U16 R0, desc[UR4][R28.64] ;  /* 0x000000041c000981 */ /* 0x000322000c1e1500 */
[C---:B------:R-:W-:Y:S01]  /*09f0*/  IADD3 R167, R171.reuse, 0x60, RZ ;  /* 0x00000060aba77810 */ /* 0x040fe20007ffe0ff */
[----:B--2---:R-:W-:Y:S02]  /*0a00*/  IMAD.WIDE.U32 R40, R171, 0x10, R2 ;  /* 0x00000010ab287825 */ /* 0x004fe400078e0002 */
[----:B------:R-:W2:Y:S02]  /*0a10*/  LDG.E.128 R36, desc[UR4][R36.64] ;  /* 0x0000000424247981 */ /* 0x000ea4000c1e1d00 */
[----:B------:R-:W-:-:S02]  /*0a20*/  IMAD.WIDE.U32 R20, R169, 0x10, R44 ;  /* 0x00000010a9147825 */ /* 0x000fc400078e002c */
[----:B------:R-:W2:Y:S02]  /*0a30*/  LDG.E.128 R40, desc[UR4][R40.64] ;  /* 0x0000000428287981 */ /* 0x000ea4000c1e1d00 */
[----:B------:R-:W-:Y:S02]  /*0a40*/  IMAD.WIDE.U32 R24, R169, 0x10, R2 ;  /* 0x00000010a9187825 */ /* 0x000fe400078e0002 */
[----:B------:R-:W2:Y:S02]  /*0a50*/  LDG.E.128 R20, desc[UR4][R20.64] ;  /* 0x0000000414147981 */ /* 0x000ea4000c1e1d00 */
[C---:B-1----:R-:W-:Y:S02]  /*0a60*/  IMAD.WIDE.U32 R28, R163.reuse, 0x10, R44 ;  /* 0x00000010a31c7825 */ /* 0x042fe400078e002c */
[----:B------:R-:W2:Y:S02]  /*0a70*/  LDG.E.128 R24, desc[UR4][R24.64] ;  /* 0x0000000418187981 */ /* 0x000ea4000c1e1d00 */
[----:B------:R-:W-:-:S02]  /*0a80*/  IMAD.WIDE.U32 R32, R163, 0x10, R2 ;  /* 0x00000010a3207825 */ /* 0x000fc400078e0002 */
[----:B------:R-:W2:Y:S02]  /*0a90*/  LDG.E.128 R28, desc[UR4][R28.64] ;  /* 0x000000041c1c7981 */ /* 0x000ea4000c1e1d00 */
[----:B------:R-:W-:Y:S02]  /*0aa0*/  IMAD.WIDE.U32 R44, R167, 0x10, R44 ;  /* 0x00000010a72c7825 */ /* 0x000fe400078e002c */
[----:B------:R-:W2:Y:S02]  /*0ab0*/  LDG.E.128 R32, desc[UR4][R32.64] ;  /* 0x0000000420207981 */ /* 0x000ea4000c1e1d00 */
[----:B---3--:R-:W-:Y:S02]  /*0ac0*/  IMAD.WIDE R54, R161, 0x4, R46 ;  /* 0x00000004a1367825 */ /* 0x008fe400078e022e */
[----:B------:R-:W3:Y:S01]  /*0ad0*/  LDG.E.128 R44, desc[UR4][R44.64] ;  /* 0x000000042c2c7981 */ /* 0x000ee2000c1e1d00 */
[----:B------:R-:W-:-:S03]  /*0ae0*/  IADD3 R165, R171, 0x60, RZ ;  /* 0x00000060aba57810 */ /* 0x000fc60007ffe0ff */
[----:B------:R1:W3:Y:S01]  /*0af0*/  LDG.E R193, desc[UR4][R54.64] ;  /* 0x0000000436c17981 */ /* 0x0002e2000c1e1900 */
[----:B0-----:R-:W-:-:S04]  /*0b00*/  IMAD.WIDE R58, R161, 0x4, R52 ;  /* 0x00000004a13a7825 */ /* 0x001fc800078e0234 */
[----:B------:R-:W-:Y:S02]  /*0b10*/  IMAD.WIDE.U32 R48, R165, 0x10, R2 ;  /* 0x00000010a5307825 */ /* 0x000fe400078e0002 */
[----:B------:R0:W3:Y:S04]  /*0b20*/  LDG.E R58, desc[UR4][R58.64] ;  /* 0x000000043a3a7981 */ /* 0x0000e8000c1e1900 */
[----:B------:R-:W3:Y:S01]  /*0b30*/  LDG.E.128 R48, desc[UR4][R48.64] ;  /* 0x0000000430307981 */ /* 0x000ee2000c1e1d00 */
[----:B------:R-:W-:-:S04]  /*0b40*/  ISETP.NE.U32.AND P1, PT, RZ, UR10, PT ;  /* 0x0000000aff007c0c */ /* 0x000fc8000bf25070 */
[----:B------:R-:W-:-:S13]  /*0b50*/  ISETP.NE.AND.EX P1, PT, RZ, UR11, PT, P1 ;  /* 0x0000000bff007c0c */ /* 0x000fda000bf25310 */
[----:B------:R-:W0:Y:S08]  /*0b60*/  @P1 LDC.64 R2, c[0x0][0x2c8] ;  /* 0x0000b200ff021b82 */ /* 0x000e300000000a00 */
[----:B------:R-:W0:Y:S08]  /*0b70*/  @P1 LDC.64 R56, c[0x0][0x2c8] ;  /* 0x0000b200ff381b82 */ /* 0x000e300000000a00 */
[----:B-1----:R-:W1:Y:S01]  /*0b80*/  @P1 LDC.64 R54, c[0x0][0x2c8] ;  /* 0x0000b200ff361b82 */ /* 0x002e620000000a00 */
[----:B------:R-:W-:-:S07]  /*0b90*/  MOV R162, 0x3f800000 ;  /* 0x3f80000000a27802 */ /* 0x000fce0000000f00 */
[----:B------:R-:W1:Y:S01]  /*0ba0*/  @P1 LDC.64 R52, c[0x0][0x2c8] ;  /* 0x0000b200ff341b82 */ /* 0x000e620000000a00 */
[----:B0-----:R-:W-:Y:S01]  /*0bb0*/  @P1 IMAD.WIDE.U32 R2, R165, 0x10, R2 ;  /* 0x00000010a5021825 */ /* 0x001fe200078e0002 */
[----:B------:R-:W-:-:S04]  /*0bc0*/  ISETP.NE.AND P2, PT, R164, RZ, PT ;  /* 0x000000ffa400720c */ /* 0x000fc80003f45270 */
[----:B------:R0:W5:Y:S01]  /*0bd0*/  @P1 LDG.E.128 R12, desc[UR4][R2.64] ;  /* 0x00000004020c1981 */ /* 0x000162000c1e1d00 */
[----:B------:R-:W-:-:S05]  /*0be0*/  @P1 IMAD.WIDE.U32 R56, R171, 0x10, R56 ;  /* 0x00000010ab381825 */ /* 0x000fca00078e0038 */
[----:B------:R0:W5:Y:S01]  /*0bf0*/  @P1 LDG.E.128 R88, desc[UR4][R56.64] ;  /* 0x0000000438581981 */ /* 0x000162000c1e1d00 */
[----:B-1----:R-:W-:-:S05]  /*0c00*/  @P1 IMAD.WIDE.U32 R54, R169, 0x10, R54 ;  /* 0x00000010a9361825 */ /* 0x002fca00078e0036 */
[----:B------:R1:W5:Y:S01]  /*0c10*/  @P1 LDG.E.128 R4, desc[UR4][R54.64] ;  /* 0x0000000436041981 */ /* 0x000362000c1e1d00 */
[----:B------:R-:W-:-:S05]  /*0c20*/  @P1 IMAD.WIDE.U32 R52, R163, 0x10, R52 ;  /* 0x00000010a3341825 */ /* 0x000fca00078e0034 */
[----:B------:R1:W5:Y:S01]  /*0c30*/  @P1 LDG.E.128 R8, desc[UR4][R52.64] ;  /* 0x0000000434081981 */ /* 0x000362000c1e1d00 */
[----:B------:R-:W-:Y:S01]  /*0c40*/  UMOV UR6, 0xffffffff ;  /* 0xffffffff00067882 */ /* 0x000fe20000000000 */
[----:B----4-:R-:W-:Y:S02]  /*0c50*/  @P0 SHF.L.U32 R162, R0, 0x10, RZ ;  /* 0x0000001000a20819 */ /* 0x010fe400000006ff */
[----:B--2---:R-:W-:Y:S02]  /*0c60*/  PRMT R177, R38, 0x7632, R177 ;  /* 0x0000763226b17816 */ /* 0x004fe400000000b1 */
[----:B------:R-:W-:Y:S02]  /*0c70*/  PRMT R0, R36, 0x7632, R0 ;  /* 0x0000763224007816 */ /* 0x000fe40000000000 */
[C---:B------:R-:W-:Y:S02]  /*0c80*/  PRMT R59, R41.reuse, 0x7632, R59 ;  /* 0x00007632293b7816 */ /* 0x040fe4000000003b */
[----:B------:R-:W-:-:S02]  /*0c90*/  SHF.L.U32 R170, R41, 0x10, RZ ;  /* 0x0000001029aa7819 */ /* 0x000fc400000006ff */
[----:B------:R-:W-:Y:S02]  /*0ca0*/  PRMT R41, R20, 0x7632, R41 ;  /* 0x0000763214297816 */ /* 0x000fe40000000029 */
[----:B------:R-:W-:Y:S02]  /*0cb0*/  PRMT R188, R39, 0x7632, R188 ;  /* 0x0000763227bc7816 */ /* 0x000fe400000000bc */
[C---:B------:R-:W-:Y:S02]  /*0cc0*/  PRMT R176, R26.reuse, 0x7632, R176 ;  /* 0x000076321ab07816 */ /* 0x040fe400000000b0 */
[----:B------:R-:W-:Y:S02]  /*0cd0*/  SHF.L.U32 R178, R26, 0x10, RZ ;  /* 0x000000101ab27819 */ /* 0x000fe400000006ff */
[C---:B0-----:R-:W-:Y:S02]  /*0ce0*/  PRMT R3, R30.reuse, 0x7632, R3 ;  /* 0x000076321e037816 */ /* 0x041fe40000000003 */
[----:B------:R-:W-:-:S02]  /*0cf0*/  SHF.L.U32 R199, R30, 0x10, RZ ;  /* 0x000000101ec77819 */ /* 0x000fc400000006ff */
[----:B------:R-:W-:Y:S02]  /*0d00*/  PRMT R26, R31, 0x7632, R26 ;  /* 0x000076321f1a7816 */ /* 0x000fe4000000001a */
[C---:B------:R-:W-:Y:S02]  /*0d10*/  PRMT R56, R34.reuse, 0x7632, R56 ;  /* 0x0000763222387816 */ /* 0x040fe40000000038 */
[----:B------:R-:W-:Y:S02]  /*0d20*/  SHF.L.U32 R166, R34, 0x10, RZ ;  /* 0x0000001022a67819 */ /* 0x000fe400000006ff */
[----:B---3--:R-:W-:Y:S02]  /*0d30*/  PRMT R30, R46, 0x7632, R30 ;  /* 0x000076322e1e7816 */ /* 0x008fe4000000001e */
[----:B------:R-:W-:Y:S02]  /*0d40*/  FSEL R34, R193, RZ, !P2 ;  /* 0x000000ffc1227208 */ /* 0x000fe40005000000 */
[----:B------:R-:W-:-:S02]  /*0d50*/  SHF.L.U32 R177, R177, 0x10, RZ ;  /* 0x00000010b1b17819 */ /* 0x000fc400000006ff */
[----:B------:R-:W-:Y:S02]  /*0d60*/  SHF.L.U32 R173, R36, 0x10, RZ ;  /* 0x0000001024ad7819 */ /* 0x000fe400000006ff */
[----:B------:R-:W-:Y:S02]  /*0d70*/  PRMT R175, R37, 0x7632, R175 ;  /* 0x0000763225af7816 */ /* 0x000fe400000000af */
[----:B------:R-:W-:Y:S02]  /*0d80*/  SHF.L.U32 R0, R0, 0x10, RZ ;  /* 0x0000001000007819 */ /* 0x000fe400000006ff */
[----:B------:R-:W-:Y:S02]  /*0d90*/  SHF.L.U32 R41, R41, 0x10, RZ ;  /* 0x0000001029297819 */ /* 0x000fe400000006ff */
[----:B------:R-:W-:Y:S02]  /*0da0*/  SHF.L.U32 R37, R37, 0x10, RZ ;  /* 0x0000001025257819 */ /* 0x000fe400000006ff */
[----:B------:R-:W-:-:S02]  /*0db0*/  SHF.L.U32 R197, R29, 0x10, RZ ;  /* 0x000000101dc57819 */ /* 0x000fc400000006ff */
[----:B------:R-:W-:Y:S02]  /*0dc0*/  SHF.L.U32 R3, R3, 0x10, RZ ;  /* 0x0000001003037819 */ /* 0x000fe400000006ff */
[----:B------:R-:W-:Y:S02]  /*0dd0*/  SHF.L.U32 R26, R26, 0x10, RZ ;  /* 0x000000101a1a7819 */ /* 0x000fe400000006ff */
[----:B------:R-:W-:Y:S01]  /*0de0*/  SHF.L.U32 R30, R30, 0x10, RZ ;  /* 0x000000101e1e7819 */ /* 0x000fe200000006ff */
[----:B------:R-:W-:Y:S01]  /*0df0*/  FADD.FTZ R57, -R34, R177 ;  /* 0x000000b122397221 */ /* 0x000fe20000010100 */
[----:B------:R-:W-:Y:S02]  /*0e00*/  SHF.L.U32 R187, R38, 0x10, RZ ;  /* 0x0000001026bb7819 */ /* 0x000fe400000006ff */
[----:B------:R-:W-:Y:S02]  /*0e10*/  SHF.L.U32 R189, R39, 0x10, RZ ;  /* 0x0000001027bd7819 */ /* 0x000fe400000006ff */
[----:B------:R-:W-:Y:S01]  /*0e20*/  SHF.L.U32 R188, R188, 0x10, RZ ;  /* 0x00000010bcbc7819 */ /* 0x000fe200000006ff */
[----:B------:R-:W-:Y:S01]  /*0e30*/  FADD.FTZ R177, -R34, R41 ;  /* 0x0000002922b17221 */ /* 0x000fe20000010100 */
[----:B------:R-:W-:-:S02]  /*0e40*/  PRMT R179, R40, 0x7632, R179 ;  /* 0x0000763228b37816 */ /* 0x000fc400000000b3 */
[----:B------:R-:W-:Y:S02]  /*0e50*/  PRMT R39, R42, 0x7632, R39 ;  /* 0x000076322a277816 */ /* 0x000fe40000000027 */
[C---:B------:R-:W-:Y:S02]  /*0e60*/  PRMT R38, R43.reuse, 0x7632, R38 ;  /* 0x000076322b267816 */ /* 0x040fe40000000026 */
[----:B------:R-:W-:Y:S01]  /*0e70*/  SHF.L.U32 R36, R43, 0x10, RZ ;  /* 0x000000102b247819 */ /* 0x000fe200000006ff */
[C---:B------:R-:W-:Y:S01]  /*0e80*/  FADD.FTZ R43, -R34.reuse, R0 ;  /* 0x00000000222b7221 */ /* 0x040fe20000010100 */
[C---:B------:R-:W-:Y:S02]  /*0e90*/  PRMT R192, R23.reuse, 0x7632, R192 ;  /* 0x0000763217c07816 */ /* 0x040fe400000000c0 */
[----:B------:R-:W-:Y:S01]  /*0ea0*/  SHF.L.U32 R203, R23, 0x10, RZ ;  /* 0x0000001017cb7819 */ /* 0x000fe200000006ff */
[----:B------:R-:W-:Y:S01]  /*0eb0*/  FADD.FTZ R23, -R34, R173 ;  /* 0x000000ad22177221 */ /* 0x000fe20000010100 */
[----:B------:R-:W-:Y:S01]  /*0ec0*/  SHF.L.U32 R181, R40, 0x10, RZ ;  /* 0x0000001028b57819 */ /* 0x000fe200000006ff */
[C---:B------:R-:W-:Y:S01]  /*0ed0*/  FADD.FTZ R197, -R34.reuse, R197 ;  /* 0x000000c522c57221 */ /* 0x040fe20000010100 */
[C---:B------:R-:W-:Y:S01]  /*0ee0*/  PRMT R183, R25.reuse, 0x7632, R183 ;  /* 0x0000763219b77816 */ /* 0x040fe200000000b7 */
[C---:B------:R-:W-:Y:S01]  /*0ef0*/  FADD.FTZ R41, -R34.reuse, R3 ;  /* 0x0000000322297221 */ /* 0x040fe20000010100 */
[----:B------:R-:W-:Y:S01]  /*0f00*/  SHF.L.U32 R184, R25, 0x10, RZ ;  /* 0x0000001019b87819 */ /* 0x000fe200000006ff */
[C---:B------:R-:W-:Y:S01]  /*0f10*/  FADD.FTZ R25, -R34.reuse, R37 ;  /* 0x0000002522197221 */ /* 0x040fe20000010100 */
[C---:B------:R-:W-:Y:S01]  /*0f20*/  FADD.FTZ R37, -R34.reuse, R26 ;  /* 0x0000001a22257221 */ /* 0x040fe20000010100 */
[----:B------:R-:W-:Y:S01]  /*0f30*/  FADD.FTZ R3, -R34, R30 ;  /* 0x0000001e22037221 */ /* 0x000fe20000010100 */
[----:B------:R-:W-:Y:S01]  /*0f40*/  PRMT R191, R22, 0x7632, R191 ;  /* 0x0000763216bf7816 */ /* 0x000fe200000000bf */
[----:B------:R-:W-:Y:S01]  /*0f50*/  FADD.FTZ R205, -R34, R188 ;  /* 0x000000bc22cd7221 */ /* 0x000fe20000010100 */
[----:B------:R-:W-:Y:S01]  /*0f60*/  SHF.L.U32 R46, R46, 0x10, RZ ;  /* 0x000000102e2e7819 */ /* 0x000fe200000006ff */
[----:B------:R-:W-:Y:S01]  /*0f70*/  FMUL.FTZ R0, R58, R23 ;  /* 0x000000173a007220 */ /* 0x000fe20000410000 */
[----:B------:R-:W-:-:S02]  /*0f80*/  SHF.L.U32 R26, R179, 0x10, RZ ;  /* 0x00000010b31a7819 */ /* 0x000fc400000006ff */
[----:B------:R-:W-:Y:S01]  /*0f90*/  SHF.L.U32 R30, R39, 0x10, RZ ;  /* 0x00000010271e7819 */ /* 0x000fe200000006ff */
[----:B------:R-:W-:Y:S01]  /*0fa0*/  FMUL.FTZ R39, R58, R43 ;  /* 0x0000002b3a277220 */ /* 0x000fe20000410000 */
[----:B------:R-:W-:Y:S01]  /*0fb0*/  SHF.L.U32 R168, R33, 0x10, RZ ;  /* 0x0000001021a87819 */ /* 0x000fe200000006ff */
[----:B------:R-:W-:Y:S01]  /*0fc0*/  FMUL.FTZ R23, R160, R181 ;  /* 0x000000b5a0177220 */ /* 0x000fe20000410000 */
[----:B------:R-:W-:Y:S01]  /*0fd0*/  SHF.L.U32 R188, R183, 0x10, RZ ;  /* 0x00000010b7bc7819 */ /* 0x000fe200000006ff */
[----:B------:R-:W-:Y:S01]  /*0fe0*/  FMUL.FTZ R183, R58, R197 ;  /* 0x000000c53ab77220 */ /* 0x000fe20000410000 */
[C---:B------:R-:W-:Y:S02]  /*0ff0*/  PRMT R186, R24.reuse, 0x7632, R186 ;  /* 0x0000763218ba7816 */ /* 0x040fe400000000ba */
[----:B------:R-:W-:Y:S02]  /*1000*/  SHF.L.U32 R185, R24, 0x10, RZ ;  /* 0x0000001018b97819 */ /* 0x000fe400000006ff */
[----:B------:R-:W-:-:S02]  /*1010*/  PRMT R172, R27, 0x7632, R172 ;  /* 0x000076321bac7816 */ /* 0x000fc400000000ac */
[----:B------:R-:W-:Y:S02]  /*1020*/  SHF.L.U32 R40, R27, 0x10, RZ ;  /* 0x000000101b287819 */ /* 0x000fe400000006ff */
[C---:B------:R-:W-:Y:S02]  /*1030*/  PRMT R24, R28.reuse, 0x7632, R24 ;  /* 0x000076321c187816 */ /* 0x040fe40000000018 */
[----:B------:R-:W-:Y:S02]  /*1040*/  SHF.L.U32 R201, R28, 0x10, RZ ;  /* 0x000000101cc97819 */ /* 0x000fe400000006ff */
[----:B------:R-:W-:Y:S02]  /*1050*/  PRMT R27, R44, 0x7632, R27 ;  /* 0x000076322c1b7816 */ /* 0x000fe4000000001b */
[----:B-1----:R-:W-:Y:S01]  /*1060*/  SHF.L.U32 R55, R192, 0x10, RZ ;  /* 0x00000010c0377819 */ /* 0x002fe200000006ff */
[----:B------:R-:W-:Y:S01]  /*1070*/  FADD.FTZ R125, R26, R125 ;  /* 0x0000007d1a7d7221 */ /* 0x000fe20000010000 */
[----:B------:R-:W-:Y:S01]  /*1080*/  SHF.L.U32 R20, R20, 0x10, RZ ;  /* 0x0000001014147819 */ /* 0x000fe200000006ff */
[----:B------:R-:W-:Y:S01]  /*1090*/  FFMA.FTZ R126, R39, R26, R126 ;  /* 0x0000001a277e7223 */ /* 0x000fe2000001007e */
[----:B------:R-:W-:-:S02]  /*10a0*/  PRMT R28, R45, 0x7632, R28 ;  /* 0x000076322d1c7816 */ /* 0x000fc4000000001c */
[----:B------:R-:W-:Y:S01]  /*10b0*/  SHF.L.U32 R173, R191, 0x10, RZ ;  /* 0x00000010bfad7819 */ /* 0x000fe200000006ff */
[----:B------:R-:W-:Y:S01]  /*10c0*/  FADD.FTZ R191, -R34, R46 ;  /* 0x0000002e22bf7221 */ /* 0x000fe20000010100 */
[C---:B------:R-:W-:Y:S02]  /*10d0*/  PRMT R192, R49.reuse, 0x7632, R192 ;  /* 0x0000763231c07816 */ /* 0x040fe400000000c0 */
[----:B------:R-:W-:Y:S01]  /*10e0*/  SHF.L.U32 R194, R49, 0x10, RZ ;  /* 0x0000001031c27819 */ /* 0x000fe200000006ff */
[----:B------:R-:W-:Y:S01]  /*10f0*/  FMUL.FTZ R49, R58, R205 ;  /* 0x000000cd3a317220 */ /* 0x000fe20000410000 */
[----:B------:R-:W-:Y:S01]  /*1100*/  SHF.L.U32 R31, R31, 0x10, RZ ;  /* 0x000000101f1f7819 */ /* 0x000fe200000006ff */
[----:B------:R-:W-:Y:S01]  /*1110*/  FMUL.FTZ R26, R143, R26 ;  /* 0x0000001a8f1a7220 */ /* 0x000fe20000410000 */
[----:B------:R-:W-:Y:S01]  /*1120*/  SHF.L.U32 R175, R175, 0x10, RZ ;  /* 0x00000010afaf7819 */ /* 0x000fe200000006ff */
[----:B------:R-:W-:Y:S01]  /*1130*/  FADD.FTZ R205, RZ, R23 ;  /* 0x00000017ffcd7221 */ /* 0x000fe20000010000 */
[----:B------:R-:W-:Y:S01]  /*1140*/  FADD.FTZ R81, R168, R81 ;  /* 0x00000051a8517221 */ /* 0x000fe20000010000 */
[-C--:B------:R-:W-:Y:S01]  /*1150*/  FFMA.FTZ R80, R183, R168.reuse, R80 ;  /* 0x000000a8b7507223 */ /* 0x080fe20000010050 */
[----:B------:R-:W-:Y:S01]  /*1160*/  FMUL.FTZ R46, R151, R168 ;  /* 0x000000a8972e7220 */ /* 0x000fe20000410000 */
[----:B------:R-:W-:Y:S01]  /*1170*/  SHF.L.U32 R27, R27, 0x10, RZ ;  /* 0x000000101b1b7819 */ /* 0x000fe200000006ff */
[----:B------:R-:W-:Y:S01]  /*1180*/  FFMA.FTZ R168, R0, R23, RZ ;  /* 0x0000001700a87223 */ /* 0x000fe200000100ff */
[----:B------:R-:W-:Y:S01]  /*1190*/  SHF.L.U32 R28, R28, 0x10, RZ ;  /* 0x000000101c1c7819 */ /* 0x000fe200000006ff */
[----:B------:R-:W-:Y:S01]  /*11a0*/  FADD.FTZ R207, -R34, R20 ;  /* 0x0000001422cf7221 */ /* 0x000fe20000010100 */
[C---:B------:R-:W-:Y:S01]  /*11b0*/  PRMT R180, R32.reuse, 0x7632, R180 ;  /* 0x0000763220b47816 */ /* 0x040fe200000000b4 */
[----:B------:R-:W-:Y:S01]  /*11c0*/  FMUL.FTZ R20, R159, R170 ;  /* 0x000000aa9f147220 */ /* 0x000fe20000410000 */
[----:B------:R-:W-:Y:S01]  /*11d0*/  SHF.L.U32 R182, R32, 0x10, RZ ;  /* 0x0000001020b67819 */ /* 0x000fe200000006ff */
[----:B------:R-:W-:Y:S01]  /*11e0*/  FADD.FTZ R205, R205, R26 ;  /* 0x0000001acdcd7221 */ /* 0x000fe20000010000 */
[----:B------:R-:W-:-:S02]  /*11f0*/  PRMT R174, R33, 0x7632, R174 ;  /* 0x0000763221ae7816 */ /* 0x000fc400000000ae */
[C---:B------:R-:W-:Y:S02]  /*1200*/  PRMT R54, R35.reuse, 0x7632, R54 ;  /* 0x0000763223367816 */ /* 0x040fe40000000036 */
[----:B------:R-:W-:Y:S01]  /*1210*/  SHF.L.U32 R52, R35, 0x10, RZ ;  /* 0x0000001023347819 */ /* 0x000fe200000006ff */
[C---:B------:R-:W-:Y:S01]  /*1220*/  FADD.FTZ R35, -R34.reuse, R189 ;  /* 0x000000bd22237221 */ /* 0x040fe20000010100 */
[----:B------:R-:W-:Y:S01]  /*1230*/  SHF.L.U32 R59, R59, 0x10, RZ ;  /* 0x000000103b3b7819 */ /* 0x000fe200000006ff */
[----:B------:R-:W-:Y:S01]  /*1240*/  FADD.FTZ R189, -R34, R31 ;  /* 0x0000001f22bd7221 */ /* 0x000fe20000010100 */
[C---:B------:R-:W-:Y:S01]  /*1250*/  PRMT R32, R47.reuse, 0x7632, R32 ;  /* 0x000076322f207816 */ /* 0x040fe20000000020 */
[----:B------:R-:W-:Y:S01]  /*1260*/  FMUL.FTZ R25, R58, R25 ;  /* 0x000000193a197220 */ /* 0x000fe20000410000 */
[----:B------:R-:W-:Y:S01]  /*1270*/  SHF.L.U32 R33, R47, 0x10, RZ ;  /* 0x000000102f217819 */ /* 0x000fe200000006ff */
[----:B------:R-:W-:Y:S01]  /*1280*/  FADD.FTZ R47, -R34, R175 ;  /* 0x000000af222f7221 */ /* 0x000fe20000010100 */
[----:B------:R-:W-:Y:S01]  /*1290*/  FFMA.FTZ R168, R39, R26, R168 ;  /* 0x0000001a27a87223 */ /* 0x000fe200000100a8 */
[----:B------:R-:W-:Y:S01]  /*12a0*/  SHF.L.U32 R22, R22, 0x10, RZ ;  /* 0x0000001016167819 */ /* 0x000fe200000006ff */
[----:B------:R-:W-:Y:S01]  /*12b0*/  FADD.FTZ R31, -R34, R27 ;  /* 0x0000001b221f7221 */ /* 0x000fe20000010100 */
[----:B------:R-:W-:Y:S01]  /*12c0*/  SHF.L.U32 R42, R42, 0x10, RZ ;  /* 0x000000102a2a7819 */ /* 0x000fe200000006ff */
[----:B------:R-:W-:Y:S01]  /*12d0*/  FADD.FTZ R27, -R34, R28 ;  /* 0x0000001c221b7221 */ /* 0x000fe20000010100 */
[----:B------:R-:W-:Y:S01]  /*12e0*/  PRMT R2, R29, 0x7632, R2 ;  /* 0x000076321d027816 */ /* 0x000fe20000000002 */
[----:B------:R-:W-:Y:S01]  /*12f0*/  FMUL.FTZ R28, R142, R59 ;  /* 0x0000003b8e1c7220 */ /* 0x000fe20000410000 */
[----:B------:R-:W-:Y:S01]  /*1300*/  FADD.FTZ R205, R205, R20 ;  /* 0x00000014cdcd7221 */ /* 0x000fe20000010000 */
[----:B------:R-:W-:Y:S01]  /*1310*/  FADD.FTZ R29, -R34, R187 ;  /* 0x000000bb221d7221 */ /* 0x000fe20000010100 */
[----:B------:R-:W-:Y:S01]  /*1320*/  FMUL.FTZ R43, R58, R47 ;  /* 0x0000002f3a2b7220 */ /* 0x000fe20000410000 */
[----:B------:R-:W-:Y:S01]  /*1330*/  FFMA.FTZ R168, R25, R20, R168 ;  /* 0x0000001419a87223 */ /* 0x000fe200000100a8 */
[C---:B------:R-:W-:Y:S01]  /*1340*/  FADD.FTZ R211, -R34.reuse, R22 ;  /* 0x0000001622d37221 */ /* 0x040fe20000010100 */
[----:B------:R-:W-:Y:S01]  /*1350*/  FADD.FTZ R203, -R34, R203 ;  /* 0x000000cb22cb7221 */ /* 0x000fe20000010100 */
[----:B------:R-:W-:Y:S01]  /*1360*/  FMUL.FTZ R47, R58, R57 ;  /* 0x000000393a2f7220 */ /* 0x000fe20000410000 */
[----:B------:R-:W-:Y:S01]  /*1370*/  FMUL.FTZ R22, R158, R42 ;  /* 0x0000002a9e167220 */ /* 0x000fe20000410000 */
[----:B------:R-:W-:Y:S01]  /*1380*/  FADD.FTZ R205, R205, R28 ;  /* 0x0000001ccdcd7221 */ /* 0x000fe20000010000 */
[----:B------:R-:W-:Y:S01]  /*1390*/  FMUL.FTZ R29, R58, R29 ;  /* 0x0000001d3a1d7220 */ /* 0x000fe20000410000 */
[----:B------:R-:W-:Y:S01]  /*13a0*/  FFMA.FTZ R168, R43, R28, R168 ;  /* 0x0000001c2ba87223 */ /* 0x000fe200000100a8 */
[----:B------:R-:W-:Y:S01]  /*13b0*/  SHF.L.U32 R24, R24, 0x10, RZ ;  /* 0x0000001018187819 */ /* 0x000fe200000006ff */
[----:B------:R-:W-:Y:S01]  /*13c0*/  FADD.FTZ R117, R30, R117 ;  /* 0x000000751e757221 */ /* 0x000fe20000010000 */
[----:B------:R-:W-:Y:S01]  /*13d0*/  PRMT R190, R21, 0x7632, R190 ;  /* 0x0000763215be7816 */ /* 0x000fe200000000be */
[-C--:B------:R-:W-:Y:S01]  /*13e0*/  FFMA.FTZ R118, R47, R30.reuse, R118 ;  /* 0x0000001e2f767223 */ /* 0x080fe20000010076 */
[----:B------:R-:W-:Y:S01]  /*13f0*/  FMUL.FTZ R179, R58, R203 ;  /* 0x000000cb3ab37220 */ /* 0x000fe20000410000 */
[----:B------:R-:W-:Y:S01]  /*1400*/  SHF.L.U32 R21, R21, 0x10, RZ ;  /* 0x0000001015157819 */ /* 0x000fe200000006ff */
[----:B------:R-:W-:Y:S01]  /*1410*/  FMUL.FTZ R30, R141, R30 ;  /* 0x0000001e8d1e7220 */ /* 0x000fe20000410000 */
[----:B------:R-:W-:Y:S01]  /*1420*/  SHF.L.U32 R203, R172, 0x10, RZ ;  /* 0x00000010accb7819 */ /* 0x000fe200000006ff */
[----:B------:R-:W-:Y:S01]  /*1430*/  FADD.FTZ R205, R205, R22 ;  /* 0x00000016cdcd7221 */ /* 0x000fe20000010000 */
[----:B------:R-:W-:Y:S01]  /*1440*/  FFMA.FTZ R172, R29, R22, R168 ;  /* 0x000000161dac7223 */ /* 0x000fe200000100a8 */
[----:B------:R-:W-:Y:S01]  /*1450*/  FADD.FTZ R53, -R34, R24 ;  /* 0x0000001822357221 */ /* 0x000fe20000010100 */
[----:B------:R-:W-:Y:S01]  /*1460*/  SHF.L.U32 R38, R38, 0x10, RZ ;  /* 0x0000001026267819 */ /* 0x000fe200000006ff */
[----:B------:R-:W-:Y:S01]  /*1470*/  FMUL.FTZ R24, R157, R36 ;  /* 0x000000249d187220 */ /* 0x000fe20000410000 */
[----:B------:R-:W-:Y:S01]  /*1480*/  FADD.FTZ R205, R205, R30 ;  /* 0x0000001ecdcd7221 */ /* 0x000fe20000010000 */
[----:B------:R-:W-:Y:S01]  /*1490*/  FADD.FTZ R209, -R34, R21 ;  /* 0x0000001522d17221 */ /* 0x000fe20000010100 */
[----:B------:R-:W-:Y:S01]  /*14a0*/  FMUL.FTZ R35, R58, R35 ;  /* 0x000000233a237220 */ /* 0x000fe20000410000 */
[----:B------:R-:W-:Y:S01]  /*14b0*/  FFMA.FTZ R172, R47, R30, R172 ;  /* 0x0000001e2fac7223 */ /* 0x000fe200000100ac */
[----:B------:R-:W-:-:S02]  /*14c0*/  SHF.L.U32 R193, R44, 0x10, RZ ;  /* 0x000000102cc17819 */ /* 0x000fc400000006ff */
[----:B------:R-:W-:Y:S02]  /*14d0*/  SHF.L.U32 R195, R45, 0x10, RZ ;  /* 0x000000102dc37819 */ /* 0x000fe400000006ff */
[----:B------:R-:W-:Y:S02]  /*14e0*/  SHF.L.U32 R175, R190, 0x10, RZ ;  /* 0x00000010beaf7819 */ /* 0x000fe400000006ff */
[----:B------:R-:W-:Y:S02]  /*14f0*/  SHF.L.U32 R2, R2, 0x10, RZ ;  /* 0x0000001002027819 */ /* 0x000fe400000006ff */
[----:B------:R-:W-:Y:S01]  /*1500*/  SHF.L.U32 R21, R32, 0x10, RZ ;  /* 0x0000001020157819 */ /* 0x000fe200000006ff */
[----:B------:R-:W-:Y:S01]  /*1510*/  FMUL.FTZ R32, R140, R38 ;  /* 0x000000268c207220 */ /* 0x000fe20000410000 */
[----:B------:R-:W-:Y:S01]  /*1520*/  FADD.FTZ R205, R205, R24 ;  /* 0x00000018cdcd7221 */ /* 0x000fe20000010000 */
[----:B------:R-:W-:Y:S01]  /*1530*/  SHF.L.U32 R187, R50, 0x10, RZ ;  /* 0x0000001032bb7819 */ /* 0x000fe200000006ff */
[----:B------:R-:W-:Y:S01]  /*1540*/  FFMA.FTZ R172, R35, R24, R172 ;  /* 0x0000001823ac7223 */ /* 0x000fe200000100ac */
[----:B------:R-:W-:Y:S01]  /*1550*/  FMUL.FTZ R191, R58, R191 ;  /* 0x000000bf3abf7220 */ /* 0x000fe20000410000 */
[C---:B------:R-:W-:Y:S01]  /*1560*/  FADD.FTZ R201, -R34.reuse, R201 ;  /* 0x000000c922c97221 */ /* 0x040fe20000010100 */
        /* <DEDUP_REMOVED lines=8> */
[----:B------:R-:W-:Y:S01]  /*15f0*/  FADD.FTZ R21, -R34, R21 ;  /* 0x0000001522157221 */ /* 0x000fe20000010100 */
[----:B------:R-:W-:Y:S01]  /*1600*/  PRMT R44, R51, 0x7632, R44 ;  /* 0x00007632332c7816 */ /* 0x000fe2000000002c */
[----:B------:R-:W-:Y:S01]  /*1610*/  FMUL.FTZ R34, R156, R185 ;  /* 0x000000b99c227220 */ /* 0x000fe20000410000 */
[----:B------:R-:W-:Y:S01]  /*1620*/  SHF.L.U32 R186, R186, 0x10, RZ ;  /* 0x00000010baba7819 */ /* 0x000fe200000006ff */
[----:B------:R-:W-:Y:S01]  /*1630*/  FADD.FTZ R205, R205, R32 ;  /* 0x00000020cdcd7221 */ /* 0x000fe20000010000 */
[----:B------:R-:W-:Y:S01]  /*1640*/  SHF.L.U32 R2, R51, 0x10, RZ ;  /* 0x0000001033027819 */ /* 0x000fe200000006ff */
[----:B------:R-:W-:Y:S01]  /*1650*/  FMUL.FTZ R51, R58, R207 ;  /* 0x000000cf3a337220 */ /* 0x000fe20000410000 */
[----:B------:R-:W-:Y:S01]  /*1660*/  FFMA.FTZ R172, R49, R32, R172 ;  /* 0x0000002031ac7223 */ /* 0x000fe200000100ac */
[----:B------:R-:W-:Y:S01]  /*1670*/  FADD.FTZ R110, R187, R110 ;  /* 0x0000006ebb6e7221 */ /* 0x000fe20000010000 */
[-C--:B------:R-:W-:Y:S01]  /*1680*/  FFMA.FTZ R102, R191, R187.reuse, R102 ;  /* 0x000000bbbf667223 */ /* 0x080fe20000010066 */
        /* <DEDUP_REMOVED lines=8> */
[----:B------:R-:W-:Y:S01]  /*1710*/  FADD.FTZ R115, R36, R115 ;  /* 0x0000007324737221 */ /* 0x000fe20000010000 */
[----:B------:R-:W-:Y:S01]  /*1720*/  FFMA.FTZ R116, R35, R36, R116 ;  /* 0x0000002423747223 */ /* 0x000fe20000010074 */
[----:B------:R-:W-:Y:S01]  /*1730*/  FMUL.FTZ R181, R58, R201 ;  /* 0x000000c93ab57220 */ /* 0x000fe20000410000 */
[----:B------:R-:W-:Y:S01]  /*1740*/  FMUL.FTZ R36, R155, R184 ;  /* 0x000000b89b247220 */ /* 0x000fe20000410000 */
[----:B------:R-:W-:Y:S01]  /*1750*/  SHF.L.U32 R201, R174, 0x10, RZ ;  /* 0x00000010aec97819 */ /* 0x000fe200000006ff */
[----:B------:R-:W-:Y:S01]  /*1760*/  FADD.FTZ R205, R205, R44 ;  /* 0x0000002ccdcd7221 */ /* 0x000fe20000010000 */
[----:B------:R-:W-:Y:S01]  /*1770*/  FMUL.FTZ R57, R58, R209 ;  /* 0x000000d13a397220 */ /* 0x000fe20000410000 */
[----:B------:R-:W-:Y:S01]  /*1780*/  FFMA.FTZ R174, R177, R44, R172 ;  /* 0x0000002cb1ae7223 */ /* 0x000fe200000100ac */
[----:B------:R-:W-:Y:S01]  /*1790*/  FMUL.FTZ R172, R138, R188 ;  /* 0x000000bc8aac7220 */ /* 0x000fe20000410000 */
[----:B------:R-:W-:Y:S01]  /*17a0*/  FADD.FTZ R205, R205, R36 ;  /* 0x00000024cdcd7221 */ /* 0x000fe20000010000 */
[----:B------:R-:W-:Y:S01]  /*17b0*/  FMUL.FTZ R175, R58, R175 ;  /* 0x000000af3aaf7220 */ /* 0x000fe20000410000 */
[C---:B------:R-:W-:Y:S01]  /*17c0*/  FFMA.FTZ R174, R57.reuse, R36, R174 ;  /* 0x0000002439ae7223 */ /* 0x040fe200000100ae */
[----:B------:R-:W-:Y:S01]  /*17d0*/  FADD.FTZ R93, R184, R93 ;  /* 0x0000005db85d7221 */ /* 0x000fe20000010000 */
[----:B------:R-:W-:Y:S01]  /*17e0*/  FFMA.FTZ R92, R57, R184, R92 ;  /* 0x000000b8395c7223 */ /* 0x000fe2000001005c */
[----:B------:R-:W-:Y:S01]  /*17f0*/  FADD.FTZ R113, R38, R113 ;  /* 0x0000007126717221 */ /* 0x000fe20000010000 */
[----:B------:R-:W-:Y:S01]  /*1800*/  FFMA.FTZ R114, R49, R38, R114 ;  /* 0x0000002631727223 */ /* 0x000fe20000010072 */
[----:B------:R-:W-:Y:S01]  /*1810*/  SHF.L.U32 R184, R176, 0x10, RZ ;  /* 0x00000010b0b87819 */ /* 0x000fe200000006ff */
[----:B------:R-:W-:Y:S01]  /*1820*/  FADD.FTZ R121, R59, R121 ;  /* 0x000000793b797221 */ /* 0x000fe20000010000 */
[----:B------:R-:W-:Y:S01]  /*1830*/  FFMA.FTZ R122, R43, R59, R122 ;  /* 0x0000003b2b7a7223 */ /* 0x000fe2000001007a */
[----:B------:R-:W-:Y:S01]  /*1840*/  FMUL.FTZ R38, R154, R178 ;  /* 0x000000b29a267220 */ /* 0x000fe20000410000 */
[----:B------:R-:W-:Y:S01]  /*1850*/  FADD.FTZ R205, R205, R172 ;  /* 0x000000accdcd7221 */ /* 0x000fe20000010000 */
[C---:B------:R-:W-:Y:S01]  /*1860*/  FMUL.FTZ R59, R58.reuse, R211 ;  /* 0x000000d33a3b7220 */ /* 0x040fe20000410000 */
[----:B------:R-:W-:Y:S01]  /*1870*/  FFMA.FTZ R176, R175, R172, R174 ;  /* 0x000000acafb07223 */ /* 0x000fe200000100ae */
        /* <DEDUP_REMOVED lines=9> */
[----:B------:R-:W-:Y:S01]  /*1910*/  FADD.FTZ R205, R205, R174 ;  /* 0x000000aecdcd7221 */ /* 0x000fe20000010000 */
[----:B------:R-:W-:Y:S01]  /*1920*/  FFMA.FTZ R178, R173, R174, R176 ;  /* 0x000000aeadb27223 */ /* 0x000fe200000100b0 */
[----:B------:R-:W-:Y:S01]  /*1930*/  FMUL.FTZ R55, R58, R55 ;  /* 0x000000373a377220 */ /* 0x000fe20000410000 */
[-C--:B------:R-:W-:Y:S01]  /*1940*/  FMUL.FTZ R176, R136, R203.reuse ;  /* 0x000000cb88b07220 */ /* 0x080fe20000410000 */
[----:B------:R-:W-:Y:S01]  /*1950*/  FADD.FTZ R205, R205, R40 ;  /* 0x00000028cdcd7221 */ /* 0x000fe20000010000 */
[----:B------:R-:W-:Y:S01]  /*1960*/  FFMA.FTZ R178, R179, R40, R178 ;  /* 0x00000028b3b27223 */ /* 0x000fe200000100b2 */
[----:B------:R-:W-:Y:S01]  /*1970*/  SHF.L.U32 R180, R180, 0x10, RZ ;  /* 0x00000010b4b47819 */ /* 0x000fe200000006ff */
[----:B------:R-:W-:Y:S01]  /*1980*/  FADD.FTZ R119, R42, R119 ;  /* 0x000000772a777221 */ /* 0x000fe20000010000 */
[----:B------:R-:W-:Y:S01]  /*1990*/  FFMA.FTZ R120, R29, R42, R120 ;  /* 0x0000002a1d787223 */ /* 0x000fe20000010078 */
[----:B------:R-:W-:Y:S01]  /*19a0*/  FADD.FTZ R69, R203, R69 ;  /* 0x00000045cb457221 */ /* 0x000fe20000010000 */
[----:B------:R-:W-:Y:S01]  /*19b0*/  FFMA.FTZ R68, R55, R203, R68 ;  /* 0x000000cb37447223 */ /* 0x000fe20000010044 */
[----:B------:R-:W-:Y:S01]  /*19c0*/  FMUL.FTZ R53, R58, R53 ;  /* 0x000000353a357220 */ /* 0x000fe20000410000 */
[----:B------:R-:W-:Y:S01]  /*19d0*/  FMUL.FTZ R42, R152, R182 ;  /* 0x000000b6982a7220 */ /* 0x000fe20000410000 */
[----:B------:R-:W-:Y:S01]  /*19e0*/  FADD.FTZ R203, R205, R176 ;  /* 0x000000b0cdcb7221 */ /* 0x000fe20000010000 */
[----:B------:R-:W-:Y:S01]  /*19f0*/  FFMA.FTZ R178, R55, R176, R178 ;  /* 0x000000b037b27223 */ /* 0x000fe200000100b2 */
[----:B------:R-:W-:Y:S01]  /*1a00*/  FADD.FTZ R67, R180, R67 ;  /* 0x00000043b4437221 */ /* 0x000fe20000010000 */
[-C--:B------:R-:W-:Y:S01]  /*1a10*/  FFMA.FTZ R66, R53, R180.reuse, R66 ;  /* 0x000000b435427223 */ /* 0x080fe20000010042 */
[----:B------:R-:W-:Y:S01]  /*1a20*/  FMUL.FTZ R180, R135, R180 ;  /* 0x000000b487b47220 */ /* 0x000fe20000410000 */
[----:B------:R-:W-:Y:S01]  /*1a30*/  FADD.FTZ R203, R203, R42 ;  /* 0x0000002acbcb7221 */ /* 0x000fe20000010000 */
[C---:B------:R-:W-:Y:S01]  /*1a40*/  FFMA.FTZ R178, R181.reuse, R42, R178 ;  /* 0x0000002ab5b27223 */ /* 0x040fe200000100b2 */
[----:B------:R-:W-:Y:S01]  /*1a50*/  FADD.FTZ R83, R182, R83 ;  /* 0x00000053b6537221 */ /* 0x000fe20000010000 */
[----:B------:R-:W-:Y:S01]  /*1a60*/  FFMA.FTZ R82, R181, R182, R82 ;  /* 0x000000b6b5527223 */ /* 0x000fe20000010052 */
[----:B------:R-:W-:Y:S01]  /*1a70*/  FADD.FTZ R203, R203, R180 ;  /* 0x000000b4cbcb7221 */ /* 0x000fe20000010000 */
[----:B------:R-:W-:Y:S01]  /*1a80*/  FFMA.FTZ R182, R53, R180, R178 ;  /* 0x000000b435b67223 */ /* 0x000fe200000100b2 */
[----:B------:R-:W-:Y:S01]  /*1a90*/  FADD.FTZ R95, R185, R95 ;  /* 0x0000005fb95f7221 */ /* 0x000fe20000010000 */
[----:B------:R-:W-:Y:S01]  /*1aa0*/  FFMA.FTZ R94, R51, R185, R94 ;  /* 0x000000b9335e7223 */ /* 0x000fe2000001005e */
[----:B------:R-:W-:Y:S01]  /*1ab0*/  FMUL.FTZ R185, R58, R199 ;  /* 0x000000c73ab97220 */ /* 0x000fe20000410000 */
[----:B------:R-:W-:Y:S01]  /*1ac0*/  FMUL.FTZ R178, R134, R201 ;  /* 0x000000c986b27220 */ /* 0x000fe20000410000 */
[----:B------:R-:W-:Y:S01]  /*1ad0*/  FADD.FTZ R203, R203, R46 ;  /* 0x0000002ecbcb7221 */ /* 0x000fe20000010000 */
[----:B------:R-:W-:Y:S01]  /*1ae0*/  FMUL.FTZ R45, R58, R45 ;  /* 0x0000002d3a2d7220 */ /* 0x000fe20000410000 */
[----:B------:R-:W-:Y:S01]  /*1af0*/  FFMA.FTZ R182, R183, R46, R182 ;  /* 0x0000002eb7b67223 */ /* 0x000fe200000100b6 */
[----:B------:R-:W-:Y:S01]  /*1b00*/  SHF.L.U32 R56, R56, 0x10, RZ ;  /* 0x0000001038387819 */ /* 0x000fe200000006ff */
[----:B------:R-:W-:Y:S01]  /*1b10*/  FADD.FTZ R79, R166, R79 ;  /* 0x0000004fa64f7221 */ /* 0x000fe20000010000 */
[-C--:B------:R-:W-:Y:S01]  /*1b20*/  FFMA.FTZ R78, R185, R166.reuse, R78 ;  /* 0x000000a6b94e7223 */ /* 0x080fe2000001004e */
[----:B------:R-:W-:Y:S01]  /*1b30*/  FMUL.FTZ R41, R58, R41 ;  /* 0x000000293a297220 */ /* 0x000fe20000410000 */
[----:B------:R-:W-:Y:S01]  /*1b40*/  FMUL.FTZ R166, R150, R166 ;  /* 0x000000a696a67220 */ /* 0x000fe20000410000 */
[----:B------:R-:W-:Y:S01]  /*1b50*/  FADD.FTZ R203, R203, R178 ;  /* 0x000000b2cbcb7221 */ /* 0x000fe20000010000 */
[----:B------:R-:W-:Y:S01]  /*1b60*/  FFMA.FTZ R182, R45, R178, R182 ;  /* 0x000000b22db67223 */ /* 0x000fe200000100b6 */
[----:B------:R-:W-:Y:S01]  /*1b70*/  FMUL.FTZ R189, R58, R189 ;  /* 0x000000bd3abd7220 */ /* 0x000fe20000410000 */
[----:B------:R-:W-:Y:S01]  /*1b80*/  FADD.FTZ R63, R56, R63 ;  /* 0x0000003f383f7221 */ /* 0x000fe20000010000 */
[-C--:B------:R-:W-:Y:S01]  /*1b90*/  FFMA.FTZ R62, R41, R56.reuse, R62 ;  /* 0x00000038293e7223 */ /* 0x080fe2000001003e */
        /* <DEDUP_REMOVED lines=9> */
[----:B------:R-:W-:Y:S01]  /*1c30*/  FADD.FTZ R203, R203, R56 ;  /* 0x00000038cbcb7221 */ /* 0x000fe20000010000 */
[C---:B------:R-:W-:Y:S01]  /*1c40*/  PRMT R190, R48.reuse, 0x7632, R190 ;  /* 0x0000763230be7816 */ /* 0x040fe200000000be */
[----:B------:R-:W-:Y:S01]  /*1c50*/  FFMA.FTZ R186, R41, R56, R182 ;  /* 0x0000003829ba7223 */ /* 0x000fe200000100b6 */
[----:B------:R-:W-:Y:S01]  /*1c60*/  SHF.L.U32 R213, R48, 0x10, RZ ;  /* 0x0000001030d57819 */ /* 0x000fe200000006ff */
[----:B------:R-:W-:Y:S01]  /*1c70*/  FMUL.FTZ R182, R132, R199 ;  /* 0x000000c784b67220 */ /* 0x000fe20000410000 */
[----:B------:R-:W-:Y:S01]  /*1c80*/  FADD.FTZ R203, R203, R52 ;  /* 0x00000034cbcb7221 */ /* 0x000fe20000010000 */
[----:B------:R-:W-:Y:S01]  /*1c90*/  SHF.L.U32 R54, R190, 0x10, RZ ;  /* 0x00000010be367819 */ /* 0x000fe200000006ff */
[----:B------:R-:W-:Y:S01]  /*1ca0*/  FMUL.FTZ R37, R58, R37 ;  /* 0x000000253a257220 */ /* 0x000fe20000410000 */
[----:B------:R-:W-:Y:S01]  /*1cb0*/  FFMA.FTZ R186, R189, R52, R186 ;  /* 0x00000034bdba7223 */ /* 0x000fe200000100ba */
[----:B------:R-:W-:Y:S01]  /*1cc0*/  FADD.FTZ R71, R184, R71 ;  /* 0x00000047b8477221 */ /* 0x000fe20000010000 */
[----:B------:R-:W-:Y:S01]  /*1cd0*/  FFMA.FTZ R70, R173, R184, R70 ;  /* 0x000000b8ad467223 */ /* 0x000fe20000010046 */
[C---:B------:R-:W-:Y:S01]  /*1ce0*/  FMUL.FTZ R184, R58.reuse, R33 ;  /* 0x000000213ab87220 */ /* 0x040fe20000410000 */
[----:B------:R-:W-:Y:S01]  /*1cf0*/  FMUL.FTZ R31, R58, R31 ;  /* 0x0000001f3a1f7220 */ /* 0x000fe20000410000 */
[----:B------:R-:W-:Y:S01]  /*1d00*/  FMUL.FTZ R48, R148, R213 ;  /* 0x000000d594307220 */ /* 0x000fe20000410000 */
[----:B------:R-:W-:Y:S01]  /*1d10*/  FADD.FTZ R33, R203, R182 ;  /* 0x000000b6cb217221 */ /* 0x000fe20000010000 */
[----:B------:R-:W-:Y:S01]  /*1d20*/  FMUL.FTZ R193, R58, R193 ;  /* 0x000000c13ac17220 */ /* 0x000fe20000410000 */
[----:B------:R-:W-:Y:S01]  /*1d30*/  FFMA.FTZ R186, R37, R182, R186 ;  /* 0x000000b625ba7223 */ /* 0x000fe200000100ba */
[----:B------:R-:W-:Y:S01]  /*1d40*/  FADD.FTZ R190, R54, R103 ;  /* 0x0000006736be7221 */ /* 0x000fe20000010000 */
[-C--:B------:R-:W-:Y:S01]  /*1d50*/  FFMA.FTZ R103, R31, R54.reuse, R106 ;  /* 0x000000361f677223 */ /* 0x080fe2000001006a */
[----:B------:R-:W-:Y:S01]  /*1d60*/  FMUL.FTZ R54, R131, R54 ;  /* 0x0000003683367220 */ /* 0x000fe20000410000 */
[----:B------:R-:W-:Y:S01]  /*1d70*/  FADD.FTZ R33, R33, R48 ;  /* 0x0000003021217221 */ /* 0x000fe20000010000 */
[----:B------:R-:W-:Y:S01]  /*1d80*/  FFMA.FTZ R106, R193, R48, R186 ;  /* 0x00000030c16a7223 */ /* 0x000fe200000100ba */
[----:B------:R-:W-:Y:S01]  /*1d90*/  PRMT R196, R50, 0x7632, R196 ;  /* 0x0000763232c47816 */ /* 0x000fe200000000c4 */
[----:B------:R-:W-:Y:S01]  /*1da0*/  FADD.FTZ R73, R188, R73 ;  /* 0x00000049bc497221 */ /* 0x000fe20000010000 */
[----:B------:R-:W-:Y:S01]  /*1db0*/  SHF.L.U32 R197, R192, 0x10, RZ ;  /* 0x00000010c0c57819 */ /* 0x000fe200000006ff */
[----:B------:R-:W-:Y:S01]  /*1dc0*/  FFMA.FTZ R72, R175, R188, R72 ;  /* 0x000000bcaf487223 */ /* 0x000fe20000010048 */
[C---:B------:R-:W-:Y:S01]  /*1dd0*/  FMUL.FTZ R50, R58.reuse, R195 ;  /* 0x000000c33a327220 */ /* 0x040fe20000410000 */
[----:B------:R-:W-:Y:S01]  /*1de0*/  FADD.FTZ R188, R33, R54 ;  /* 0x0000003621bc7221 */ /* 0x000fe20000010000 */
[----:B------:R-:W-:Y:S01]  /*1df0*/  FMUL.FTZ R195, R147, R194 ;  /* 0x000000c293c37220 */ /* 0x000fe20000410000 */
[----:B------:R-:W-:Y:S01]  /*1e00*/  FFMA.FTZ R33, R31, R54, R106 ;  /* 0x000000361f217223 */ /* 0x000fe2000001006a */
[----:B------:R-:W-:Y:S01]  /*1e10*/  FADD.FTZ R192, R197, R105 ;  /* 0x00000069c5c07221 */ /* 0x000fe20000010000 */
[----:B------:R-:W-:Y:S01]  /*1e20*/  FMUL.FTZ R27, R58, R27 ;  /* 0x0000001b3a1b7220 */ /* 0x000fe20000410000 */
[----:B------:R-:W-:Y:S01]  /*1e30*/  FMUL.FTZ R186, R130, R197 ;  /* 0x000000c582ba7220 */ /* 0x000fe20000410000 */
[----:B------:R-:W-:Y:S01]  /*1e40*/  FADD.FTZ R105, R188, R195 ;  /* 0x000000c3bc697221 */ /* 0x000fe20000010000 */
[----:B------:R-:W-:Y:S01]  /*1e50*/  FFMA.FTZ R106, R50, R195, R33 ;  /* 0x000000c3326a7223 */ /* 0x000fe20000010021 */
[----:B------:R-:W-:Y:S01]  /*1e60*/  FADD.FTZ R123, R170, R123 ;  /* 0x0000007baa7b7221 */ /* 0x000fe20000010000 */
[----:B------:R-:W-:Y:S01]  /*1e70*/  FFMA.FTZ R124, R25, R170, R124 ;  /* 0x000000aa197c7223 */ /* 0x000fe2000001007c */
[----:B------:R-:W-:Y:S01]  /*1e80*/  SHF.L.U32 R170, R196, 0x10, RZ ;  /* 0x00000010c4aa7819 */ /* 0x000fe200000006ff */
[----:B------:R-:W-:Y:S01]  /*1e90*/  FMUL.FTZ R188, R58, R3 ;  /* 0x000000033abc7220 */ /* 0x000fe20000410000 */
[----:B------:R-:W-:Y:S01]  /*1ea0*/  FADD.FTZ R105, R105, R186 ;  /* 0x000000ba69697221 */ /* 0x000fe20000010000 */
[----:B------:R-:W-:-:S02]  /*1eb0*/  FFMA.FTZ R106, R27, R186, R106 ;  /* 0x000000ba1b6a7223 */ /* 0x000fc4000001006a */
[----:B------:R-:W-:Y:S01]  /*1ec0*/  FADD.FTZ R107, R170, R107 ;  /* 0x0000006baa6b7221 */ /* 0x000fe20000010000 */
[-C--:B------:R-:W-:Y:S01]  /*1ed0*/  FFMA.FTZ R109, R188, R170.reuse, R109 ;  /* 0x000000aabc6d7223 */ /* 0x080fe2000001006d */
[----:B------:R-:W-:Y:S01]  /*1ee0*/  FMUL.FTZ R170, R129, R170 ;  /* 0x000000aa81aa7220 */ /* 0x000fe20000410000 */
[----:B------:R-:W-:Y:S01]  /*1ef0*/  FADD.FTZ R105, R105, R168 ;  /* 0x000000a869697221 */ /* 0x000fe20000010000 */
[----:B------:R-:W-:Y:S01]  /*1f00*/  FFMA.FTZ R33, R191, R168, R106 ;  /* 0x000000a8bf217223 */ /* 0x000fe2000001006a */
[----:B------:R-:W-:Y:S02]  /*1f10*/  FMUL.FTZ R3, R144, R2 ;  /* 0x0000000290037220 */ /* 0x000fe40000410000 */
        /* <DEDUP_REMOVED lines=16> */
[----:B------:R-:W-:Y:S01]  /*2020*/  FFMA.FTZ R108, R27, R197, R108 ;  /* 0x000000c51b6c7223 */ /* 0x000fe2000001006c */
[----:B------:R-:W-:Y:S01]  /*2030*/  FADD.FTZ R99, R187, R99 ;  /* 0x00000063bb637221 */ /* 0x000fe20000010000 */
[----:B------:R-:W-:Y:S01]  /*2040*/  FFMA.FTZ R112, R21, R187, R112 ;  /* 0x000000bb15707223 */ /* 0x000fe20000010070 */
[----:B------:R-:W-:Y:S01]  /*2050*/  FADD.FTZ R105, R105, R2 ;  /* 0x0000000269697221 */ /* 0x000fe20000010000 */
[----:B------:R-:W-:Y:S01]  /*2060*/  FFMA.FTZ R33, R21, R2, R33 ;  /* 0x0000000215217223 */ /* 0x000fe20000010021 */
[----:B------:R-:W-:Y:S06]  /*2070*/  BRA.DIV UR6, `(.L_x_37) ;  /* 0x0000002606407947 */ /* 0x000fec000b800000 */
[----:B------:R-:W0:Y:S04]  /*2080*/  SHFL.BFLY PT, R106, R105, 0x1, 0x1f ;  /* 0x0c201f00696a7f89 */ /* 0x000e2800000e0000 */
[----:B------:R-:W1:Y:S01]  /*2090*/  SHFL.BFLY PT, R194, R33, 0x1, 0x1f ;  /* 0x0c201f0021c27f89 */ /* 0x000e6200000e0000 */
[----:B0-----:R-:W-:Y:S01]  /*20a0*/  FADD.FTZ R106, R105, R106 ;  /* 0x0000006a696a7221 */ /* 0x001fe20000010000 */
[----:B-1----:R-:W-:-:S04]  /*20b0*/  FADD.FTZ R194, R33, R194 ;  /* 0x000000c221c27221 */ /* 0x002fc80000010000 */
[----:B------:R-:W0:Y:S04]  /*20c0*/  SHFL.BFLY PT, R187, R106, 0x2, 0x1f ;  /* 0x0c401f006abb7f89 */ /* 0x000e2800000e0000 */
[----:B------:R-:W1:Y:S01]  /*20d0*/  SHFL.BFLY PT, R197, R194, 0x2, 0x1f ;  /* 0x0c401f00c2c57f89 */ /* 0x000e6200000e0000 */
[----:B0-----:R-:W-:Y:S01]  /*20e0*/  FADD.FTZ R187, R106, R187 ;  /* 0x000000bb6abb7221 */ /* 0x001fe20000010000 */
[----:B------:R-:W-:Y:S02]  /*20f0*/  MOV R106, R103 ;  /* 0x00000067006a7202 */ /* 0x000fe40000000f00 */
[----:B------:R-:W-:Y:S01]  /*2100*/  MOV R103, R190 ;  /* 0x000000be00677202 */ /* 0x000fe20000000f00 */
[----:B-1----:R-:W-:Y:S01]  /*2110*/  FADD.FTZ R197, R194, R197 ;  /* 0x000000c5c2c57221 */ /* 0x002fe20000010000 */
        /* <DEDUP_REMOVED lines=8> */
[----:B------:R0:W1:Y:S01]  /*21a0*/  SHFL.BFLY PT, R194, R33, 0x10, 0x1f ;  /* 0x0e001f0021c27f89 */ /* 0x00006200000e0000 */
[----:B------:R-:W-:-:S03]  /*21b0*/  MOV R105, R192 ;  /* 0x000000c000697202 */ /* 0x000fc60000000f00 */
[----:B------:R0:W2:Y:S04]  /*21c0*/  SHFL.BFLY PT, R200, R199, 0x10, 0x1f ;  /* 0x0e001f00c7c87f89 */ /* 0x0000a800000e0000 */
.L_x_50:
[----:B-1----:R-:W-:Y:S01]  /*21d0*/  FADD.FTZ R194, R33, R194 ;  /* 0x000000c221c27221 */ /* 0x002fe20000010000 */
[----:B--2---:R-:W-:-:S03]  /*21e0*/  FADD.FTZ R200, R199, R200 ;  /* 0x000000c8c7c87221 */ /* 0x004fc60000010000 */
[----:B------:R-:W-:Y:S01]  /*21f0*/  FMUL.FTZ R194, R194, UR9 ;  /* 0x00000009c2c27c20 */ /* 0x000fe20008410000 */
[----:B------:R-:W-:-:S04]  /*2200*/  FMUL.FTZ R200, R200, UR9 ;  /* 0x00000009c8c87c20 */ /* 0x000fc80008410000 */
[----:B------:R-:W-:Y:S02]  /*2210*/  FSEL R194, R194, RZ, !P2 ;  /* 0x000000ffc2c27208 */ /* 0x000fe40005000000 */
[----:B------:R-:W-:-:S03]  /*2220*/  ISETP.NE.U32.AND P2, PT, RZ, UR12, PT ;  /* 0x0000000cff007c0c */ /* 0x000fc6000bf45070 */
[-CC-:B------:R-:W-:Y:S01]  /*2230*/  FFMA.FTZ R25, R25, R200.reuse, R194.reuse ;  /* 0x000000c819197223 */ /* 0x180fe200000100c2 */
[-CC-:B------:R-:W-:Y:S01]  /*2240*/  FFMA.FTZ R49, R49, R200.reuse, R194.reuse ;  /* 0x000000c831317223 */ /* 0x180fe200000100c2 */
[-CC-:B------:R-:W-:Y:S01]  /*2250*/  FFMA.FTZ R217, R21, R200.reuse, R194.reuse ;  /* 0x000000c815d97223 */ /* 0x180fe200000100c2 */
[-CC-:B------:R-:W-:Y:S01]  /*2260*/  FFMA.FTZ R29, R29, R200.reuse, R194.reuse ;  /* 0x000000c81d1d7223 */ /* 0x180fe200000100c2 */
[----:B------:R-:W-:Y:S01]  /*2270*/  FADD.FTZ R21, R20, -R25 ;  /* 0x8000001914157221 */ /* 0x000fe20000010000 */
[-C--:B------:R-:W-:Y:S01]  /*2280*/  FFMA.FTZ R50, R50, R200.reuse, R194 ;  /* 0x000000c832327223 */ /* 0x080fe200000100c2 */
[----:B-----5:R-:W-:Y:S01]  /*2290*/  @P1 PRMT R20, R91, 0x7632, R20 ;  /* 0x000076325b141816 */ /* 0x020fe20000000014 */
[-CC-:B------:R-:W-:Y:S01]  /*22a0*/  FFMA.FTZ R35, R35, R200.reuse, R194.reuse ;  /* 0x000000c823237223 */ /* 0x180fe200000100c2 */
[----:B------:R-:W-:Y:S01]  /*22b0*/  FADD.FTZ R49, R32, -R49 ;  /* 0x8000003120317221 */ /* 0x000fe20000010000 */
[-CC-:B------:R-:W-:Y:S01]  /*22c0*/  FFMA.FTZ R0, R0, R200.reuse, R194.reuse ;  /* 0x000000c800007223 */ /* 0x180fe200000100c2 */
[----:B------:R-:W-:Y:S01]  /*22d0*/  FADD.FTZ R29, R22, -R29 ;  /* 0x8000001d161d7221 */ /* 0x000fe20000010000 */
[-C--:B------:R-:W-:Y:S01]  /*22e0*/  FFMA.FTZ R193, R193, R200.reuse, R194 ;  /* 0x000000c8c1c17223 */ /* 0x080fe200000100c2 */
[----:B------:R-:W-:Y:S01]  /*22f0*/  FADD.FTZ R209, R195, -R50 ;  /* 0x80000032c3d17221 */ /* 0x000fe20000010000 */
[----:B------:R-:W-:Y:S01]  /*2300*/  @P1 SHF.L.U32 R22, R20, 0x10, RZ ;  /* 0x0000001014161819 */ /* 0x000fe200000006ff */
[----:B------:R-:W-:Y:S01]  /*2310*/  FADD.FTZ R35, R24, -R35 ;  /* 0x8000002318237221 */ /* 0x000fe20000010000 */
[----:B------:R-:W-:Y:S01]  /*2320*/  FADD.FTZ R217, R2, -R217 ;  /* 0x800000d902d97221 */ /* 0x000fe20000010000 */
[----:B------:R-:W-:Y:S01]  /*2330*/  FMUL.FTZ R195, R58, R49 ;  /* 0x000000313ac37220 */ /* 0x000fe20000410000 */
[----:B------:R-:W-:Y:S01]  /*2340*/  @P1 PRMT R2, R90, 0x7632, R2 ;  /* 0x000076325a021816 */ /* 0x000fe20000000002 */
[----:B------:R-:W-:Y:S01]  /*2350*/  FADD.FTZ R23, R23, -R0 ;  /* 0x8000000017177221 */ /* 0x000fe20000010000 */
[----:B------:R-:W-:Y:S01]  /*2360*/  FADD.FTZ R205, R48, -R193 ;  /* 0x800000c130cd7221 */ /* 0x000fe20000010000 */
[----:B------:R-:W-:Y:S01]  /*2370*/  @P1 SHF.L.U32 R0, R91, 0x10, RZ ;  /* 0x000000105b001819 */ /* 0x000fe200000006ff */
[----:B------:R-:W-:Y:S01]  /*2380*/  FMUL.FTZ R193, R58, R35 ;  /* 0x000000233ac17220 */ /* 0x000fe20000410000 */
[----:B------:R-:W-:Y:S01]  /*2390*/  @P1 FADD.FTZ R195, R195, R22 ;  /* 0x00000016c3c31221 */ /* 0x000fe20000010000 */
[----:B------:R-:W-:Y:S01]  /*23a0*/  @P1 SHF.L.U32 R22, R2, 0x10, RZ ;  /* 0x0000001002161819 */ /* 0x000fe200000006ff */
[----:B------:R-:W-:Y:S01]  /*23b0*/  FMUL.FTZ R21, R58, R21 ;  /* 0x000000153a157220 */ /* 0x000fe20000410000 */
[----:B------:R-:W-:Y:S01]  /*23c0*/  @P1 SHF.L.U32 R2, R89, 0x10, RZ ;  /* 0x0000001059021819 */ /* 0x000fe200000006ff */
[-C--:B------:R-:W-:Y:S01]  /*23d0*/  FFMA.FTZ R51, R51, R200.reuse, R194 ;  /* 0x000000c833337223 */ /* 0x080fe200000100c2 */
[----:B------:R-:W-:Y:S01]  /*23e0*/  @P1 SHF.L.U32 R20, R90, 0x10, RZ ;  /* 0x000000105a141819 */ /* 0x000fe200000006ff */
[----:B------:R-:W-:Y:S01]  /*23f0*/  FMUL.FTZ R29, R58, R29 ;  /* 0x0000001d3a1d7220 */ /* 0x000fe20000410000 */
[----:B------:R-:W-:Y:S01]  /*2400*/  @P1 FADD.FTZ R193, R193, R0 ;  /* 0x00000000c1c11221 */ /* 0x000fe20000010000 */
[-CC-:B------:R-:W-:Y:S01]  /*2410*/  FFMA.FTZ R39, R39, R200.reuse, R194.reuse ;  /* 0x000000c827277223 */ /* 0x180fe200000100c2 */
[-C--:B------:R-:W-:Y:S01]  /*2420*/  FFMA.FTZ R184, R184, R200.reuse, R194 ;  /* 0x000000c8b8b87223 */ /* 0x080fe200000100c2 */
[----:B------:R-:W-:Y:S01]  /*2430*/  @P1 PRMT R0, R89, 0x7632, R0 ;  /* 0x0000763259001816 */ /* 0x000fe20000000000 */
[-CC-:B------:R-:W-:Y:S01]  /*2440*/  FFMA.FTZ R47, R47, R200.reuse, R194.reuse ;  /* 0x000000c82f2f7223 */ /* 0x180fe200000100c2 */
[-C--:B------:R-:W-:Y:S01]  /*2450*/  FFMA.FTZ R31, R31, R200.reuse, R194 ;  /* 0x000000c81f1f7223 */ /* 0x080fe200000100c2 */
[----:B------:R-:W-:Y:S01]  /*2460*/  @P1 FADD.FTZ R21, R21, R2 ;  /* 0x0000000215151221 */ /* 0x000fe20000010000 */
[-C--:B------:R-:W-:Y:S01]  /*2470*/  FFMA.FTZ R27, R27, R200.reuse, R194 ;  /* 0x000000c81b1b7223 */ /* 0x080fe200000100c2 */
[----:B------:R-:W-:Y:S01]  /*2480*/  FADD.FTZ R51, R34, -R51 ;  /* 0x8000003322337221 */ /* 0x000fe20000010000 */
[----:B------:R-:W-:Y:S01]  /*2490*/  @P1 FADD.FTZ R29, R29, R20 ;  /* 0x000000141d1d1221 */ /* 0x000fe20000010000 */
[----:B------:R-:W-:Y:S01]  /*24a0*/  @P1 PRMT R2, R88, 0x7632, R2 ;  /* 0x0000763258021816 */ /* 0x000fe20000000002 */
[----:B------:R-:W-:Y:S01]  /*24b0*/  FADD.FTZ R39, R26, -R39 ;  /* 0x800000271a277221 */ /* 0x000fe20000010000 */
[----:B------:R-:W-:Y:S01]  /*24c0*/  FADD.FTZ R3, R3, -R184 ;  /* 0x800000b803037221 */ /* 0x000fe20000010000 */
[----:B------:R-:W-:Y:S01]  /*24d0*/  @P1 SHF.L.U32 R20, R0, 0x10, RZ ;  /* 0x0000001000141819 */ /* 0x000fe200000006ff */
[-CC-:B0-----:R-:W-:Y:S01]  /*24e0*/  FFMA.FTZ R33, R41, R200.reuse, R194.reuse ;  /* 0x000000c829217223 */ /* 0x181fe200000100c2 */
[----:B------:R-:W-:Y:S01]  /*24f0*/  @P1 SHF.L.U32 R0, R88, 0x10, RZ ;  /* 0x0000001058001819 */ /* 0x000fe200000006ff */
[-CC-:B------:R-:W-:Y:S01]  /*2500*/  FFMA.FTZ R173, R173, R200.reuse, R194.reuse ;  /* 0x000000c8adad7223 */ /* 0x180fe200000100c2 */
[----:B------:R-:W-:Y:S01]  /*2510*/  FADD.FTZ R47, R30, -R47 ;  /* 0x8000002f1e2f7221 */ /* 0x000fe20000010000 */
[----:B------:R-:W-:Y:S01]  /*2520*/  FADD.FTZ R207, R54, -R31 ;  /* 0x8000001f36cf7221 */ /* 0x000fe20000010000 */
[----:B------:R-:W-:Y:S01]  /*2530*/  FMUL.FTZ R25, R58, R23 ;  /* 0x000000173a197220 */ /* 0x000fe20000410000 */
[----:B------:R-:W-:Y:S01]  /*2540*/  FADD.FTZ R211, R186, -R27 ;  /* 0x8000001bbad37221 */ /* 0x000fe20000010000 */
[----:B------:R-:W-:Y:S01]  /*2550*/  FMUL.FTZ R31, R58, R51 ;  /* 0x000000333a1f7220 */ /* 0x000fe20000410000 */
[----:B------:R-:W-:Y:S01]  /*2560*/  @P1 SHF.L.U32 R2, R2, 0x10, RZ ;  /* 0x0000001002021819 */ /* 0x000fe200000006ff */
[C---:B------:R-:W-:Y:S01]  /*2570*/  FMUL.FTZ R27, R58.reuse, R39 ;  /* 0x000000273a1b7220 */ /* 0x040fe20000410000 */
[----:B------:R-:W-:Y:S01]  /*2580*/  FMUL.FTZ R51, R58, R3 ;  /* 0x000000033a337220 */ /* 0x000fe20000410000 */
[-CC-:B------:R-:W-:Y:S01]  /*2590*/  FFMA.FTZ R59, R59, R200.reuse, R194.reuse ;  /* 0x000000c83b3b7223 */ /* 0x180fe200000100c2 */
[-C--:B------:R-:W-:Y:S01]  /*25a0*/  FFMA.FTZ R187, R188, R200.reuse, R194 ;  /* 0x000000c8bcbb7223 */ /* 0x080fe200000100c2 */
[----:B------:R-:W-:Y:S01]  /*25b0*/  FADD.FTZ R199, R56, -R33 ;  /* 0x8000002138c77221 */ /* 0x000fe20000010000 */
[----:B------:R-:W-:Y:S01]  /*25c0*/  @P1 PRMT R3, R6, 0x7632, R3 ;  /* 0x0000763206031816 */ /* 0x000fe20000000003 */
[----:B------:R-:W-:Y:S01]  /*25d0*/  FADD.FTZ R173, R174, -R173 ;  /* 0x800000adaead7221 */ /* 0x000fe20000010000 */
[----:B------:R-:W-:Y:S01]  /*25e0*/  FMUL.FTZ R33, R58, R47 ;  /* 0x0000002f3a217220 */ /* 0x000fe20000410000 */
[--C-:B------:R-:W-:Y:S01]  /*25f0*/  @P1 FADD.FTZ R25, R25, R0.reuse ;  /* 0x0000000019191221 */ /* 0x100fe20000010000 */
[----:B------:R-:W-:Y:S01]  /*2600*/  @P1 PRMT R0, R7, 0x7632, R0 ;  /* 0x0000763207001816 */ /* 0x000fe20000000000 */
[-C--:B------:R-:W-:Y:S01]  /*2610*/  FFMA.FTZ R185, R185, R200.reuse, R194 ;  /* 0x000000c8b9b97223 */ /* 0x080fe200000100c2 */
[----:B------:R-:W-:Y:S01]  /*2620*/  @P1 FADD.FTZ R27, R27, R2 ;  /* 0x000000021b1b1221 */ /* 0x000fe20000010000 */
[-C--:B------:R-:W-:Y:S01]  /*2630*/  FFMA.FTZ R55, R55, R200.reuse, R194 ;  /* 0x000000c837377223 */ /* 0x080fe200000100c2 */
[----:B------:R-:W-:Y:S01]  /*2640*/  FADD.FTZ R59, R38, -R59 ;  /* 0x8000003b263b7221 */ /* 0x000fe20000010000 */
[----:B------:R-:W-:Y:S01]  /*2650*/  FADD.FTZ R215, R170, -R187 ;  /* 0x800000bbaad77221 */ /* 0x000fe20000010000 */
[----:B------:R-:W-:Y:S01]  /*2660*/  @P1 SHF.L.U32 R2, R3, 0x10, RZ ;  /* 0x0000001003021819 */ /* 0x000fe200000006ff */
[----:B------:R-:W-:Y:S01]  /*2670*/  FMUL.FTZ R187, R58, R173 ;  /* 0x000000ad3abb7220 */ /* 0x000fe20000410000 */
[----:B------:R-:W-:Y:S01]  /*2680*/  @P1 FADD.FTZ R33, R33, R22 ;  /* 0x0000001621211221 */ /* 0x000fe20000010000 */
[----:B------:R-:W-:Y:S01]  /*2690*/  @P1 SHF.L.U32 R22, R0, 0x10, RZ ;  /* 0x0000001000161819 */ /* 0x000fe200000006ff */
[-CC-:B------:R-:W-:Y:S01]  /*26a0*/  FFMA.FTZ R177, R177, R200.reuse, R194.reuse ;  /* 0x000000c8b1b17223 */ /* 0x180fe200000100c2 */
[-C--:B------:R-:W-:Y:S01]  /*26b0*/  FFMA.FTZ R191, R191, R200.reuse, R194 ;  /* 0x000000c8bfbf7223 */ /* 0x080fe200000100c2 */
[----:B------:R-:W-:Y:S01]  /*26c0*/  FADD.FTZ R197, R166, -R185 ;  /* 0x800000b9a6c57221 */ /* 0x000fe20000010000 */
[----:B------:R-:W-:Y:S01]  /*26d0*/  @P1 SHF.L.U32 R0, R6, 0x10, RZ ;  /* 0x0000001006001819 */ /* 0x000fe200000006ff */
[----:B------:R-:W-:Y:S01]  /*26e0*/  FADD.FTZ R55, R176, -R55 ;  /* 0x80000037b0377221 */ /* 0x000fe20000010000 */
[----:B------:R-:W-:Y:S01]  /*26f0*/  FMUL.FTZ R185, R58, R59 ;  /* 0x0000003b3ab97220 */ /* 0x000fe20000410000 */
[--C-:B------:R-:W-:Y:S01]  /*2700*/  @P1 FADD.FTZ R187, R187, R2.reuse ;  /* 0x00000002bbbb1221 */ /* 0x100fe20000010000 */
[----:B------:R-:W-:Y:S01]  /*2710*/  @P1 PRMT R2, R4, 0x7632, R2 ;  /* 0x0000763204021816 */ /* 0x000fe20000000002 */
[-C--:B------:R-:W-:Y:S01]  /*2720*/  FFMA.FTZ R43, R43, R200.reuse, R194 ;  /* 0x000000c82b2b7223 */ /* 0x080fe200000100c2 */
[----:B------:R-:W-:Y:S01]  /*2730*/  FADD.FTZ R177, R44, -R177 ;  /* 0x800000b12cb17221 */ /* 0x000fe20000010000 */
[----:B------:R-:W-:Y:S01]  /*2740*/  FADD.FTZ R213, R168, -R191 ;  /* 0x800000bfa8d57221 */ /* 0x000fe20000010000 */
[----:B------:R-:W-:Y:S01]  /*2750*/  FMUL.FTZ R191, R58, R55 ;  /* 0x000000373abf7220 */ /* 0x000fe20000410000 */
[--C-:B------:R-:W-:Y:S01]  /*2760*/  @P1 FADD.FTZ R185, R185, R0.reuse ;  /* 0x00000000b9b91221 */ /* 0x100fe20000010000 */
[----:B------:R-:W-:Y:S01]  /*2770*/  @P1 PRMT R0, R5, 0x7632, R0 ;  /* 0x0000763205001816 */ /* 0x000fe20000000000 */
[-C--:B------:R-:W-:Y:S01]  /*2780*/  FFMA.FTZ R175, R175, R200.reuse, R194 ;  /* 0x000000c8afaf7223 */ /* 0x080fe200000100c2 */
[----:B------:R-:W-:Y:S01]  /*2790*/  @P1 SHF.L.U32 R2, R2, 0x10, RZ ;  /* 0x0000001002021819 */ /* 0x000fe200000006ff */
[----:B------:R-:W-:Y:S01]  /*27a0*/  FADD.FTZ R43, R28, -R43 ;  /* 0x8000002b1c2b7221 */ /* 0x000fe20000010000 */
[----:B------:R-:W-:Y:S01]  /*27b0*/  FMUL.FTZ R35, R58, R177 ;  /* 0x000000b13a237220 */ /* 0x000fe20000410000 */
[----:B------:R-:W-:Y:S01]  /*27c0*/  @P1 FADD.FTZ R191, R191, R22 ;  /* 0x00000016bfbf1221 */ /* 0x000fe20000010000 */
[-CC-:B------:R-:W-:Y:S01]  /*27d0*/  FFMA.FTZ R179, R179, R200.reuse, R194.reuse ;  /* 0x000000c8b3b37223 */ /* 0x180fe200000100c2 */
[-CC-:B------:R-:W-:Y:S01]  /*27e0*/  FFMA.FTZ R45, R45, R200.reuse, R194.reuse ;  /* 0x000000c82d2d7223 */ /* 0x180fe200000100c2 */
[----:B------:R-:W-:Y:S01]  /*27f0*/  @P1 SHF.L.U32 R22, R0, 0x10, RZ ;  /* 0x0000001000161819 */ /* 0x000fe200000006ff */
[-C--:B------:R-:W-:Y:S01]  /*2800*/  FFMA.FTZ R183, R183, R200.reuse, R194 ;  /* 0x000000c8b7b77223 */ /* 0x080fe200000100c2 */
[----:B------:R-:W-:Y:S01]  /*2810*/  @P1 SHF.L.U32 R0, R4, 0x10, RZ ;  /* 0x0000001004001819 */ /* 0x000fe200000006ff */
[----:B------:R-:W-:Y:S01]  /*2820*/  FADD.FTZ R175, R172, -R175 ;  /* 0x800000afacaf7221 */ /* 0x000fe20000010000 */
[----:B------:R-:W-:Y:S01]  /*2830*/  FMUL.FTZ R23, R58, R43 ;  /* 0x0000002b3a177220 */ /* 0x000fe20000410000 */
[----:B------:R-:W-:Y:S01]  /*2840*/  @P1 FADD.FTZ R35, R35, R2 ;  /* 0x0000000223231221 */ /* 0x000fe20000010000 */
[-C--:B------:R-:W-:Y:S01]  /*2850*/  FFMA.FTZ R189, R189, R200.reuse, R194 ;  /* 0x000000c8bdbd7223 */ /* 0x080fe200000100c2 */
[----:B------:R-:W-:Y:S01]  /*2860*/  @P1 PRMT R2, R9, 0x7632, R2 ;  /* 0x0000763209021816 */ /* 0x000fe20000000002 */
[----:B------:R-:W-:Y:S01]  /*2870*/  FADD.FTZ R179, R40, -R179 ;  /* 0x800000b328b37221 */ /* 0x000fe20000010000 */
[----:B------:R-:W-:Y:S01]  /*2880*/  FADD.FTZ R45, R178, -R45 ;  /* 0x8000002db22d7221 */ /* 0x000fe20000010000 */
[----:B------:R-:W-:Y:S01]  /*2890*/  FADD.FTZ R41, R46, -R183 ;  /* 0x800000b72e297221 */ /* 0x000fe20000010000 */
[-C--:B------:R-:W-:Y:S01]  /*28a0*/  FFMA.FTZ R57, R57, R200.reuse, R194 ;  /* 0x000000c839397223 */ /* 0x080fe200000100c2 */
[----:B------:R-:W-:Y:S01]  /*28b0*/  FMUL.FTZ R183, R58, R175 ;  /* 0x000000af3ab77220 */ /* 0x000fe20000410000 */
[----:B------:R-:W-:Y:S01]  /*28c0*/  @P1 FADD.FTZ R23, R23, R20 ;  /* 0x0000001417171221 */ /* 0x000fe20000010000 */
[--C-:B------:R-:W-:Y:S01]  /*28d0*/  @P1 FADD.FTZ R31, R31, R0.reuse ;  /* 0x000000001f1f1221 */ /* 0x100fe20000010000 */
[----:B------:R-:W-:Y:S01]  /*28e0*/  FADD.FTZ R201, R52, -R189 ;  /* 0x800000bd34c97221 */ /* 0x000fe20000010000 */
[----:B------:R-:W-:Y:S01]  /*28f0*/  @P1 SHF.L.U32 R20, R7, 0x10, RZ ;  /* 0x0000001007141819 */ /* 0x000fe200000006ff */
[----:B------:R-:W-:Y:S01]  /*2900*/  FMUL.FTZ R189, R58, R179 ;  /* 0x000000b33abd7220 */ /* 0x000fe20000410000 */
[----:B------:R-:W-:Y:S01]  /*2910*/  @P1 PRMT R0, R10, 0x7632, R0 ;  /* 0x000076320a001816 */ /* 0x000fe20000000000 */
[----:B------:R-:W-:Y:S01]  /*2920*/  FMUL.FTZ R173, R58, R45 ;  /* 0x0000002d3aad7220 */ /* 0x000fe20000410000 */
[----:B------:R-:W-:Y:S01]  /*2930*/  @P1 SHF.L.U32 R2, R2, 0x10, RZ ;  /* 0x0000001002021819 */ /* 0x000fe200000006ff */
[-CC-:B------:R-:W-:Y:S01]  /*2940*/  FFMA.FTZ R37, R37, R200.reuse, R194.reuse ;  /* 0x000000c825257223 */ /* 0x180fe200000100c2 */
[----:B------:R-:W-:Y:S01]  /*2950*/  @P1 PRMT R3, R11, 0x7632, R3 ;  /* 0x000076320b031816 */ /* 0x000fe20000000003 */
[-C--:B------:R-:W-:Y:S01]  /*2960*/  FFMA.FTZ R53, R53, R200.reuse, R194 ;  /* 0x000000c835357223 */ /* 0x080fe200000100c2 */
[----:B------:R-:W-:Y:S01]  /*2970*/  FADD.FTZ R57, R36, -R57 ;  /* 0x8000003924397221 */ /* 0x000fe20000010000 */
[----:B------:R-:W-:Y:S01]  /*2980*/  @P1 FADD.FTZ R183, R183, R22 ;  /* 0x00000016b7b71221 */ /* 0x000fe20000010000 */
[----:B------:R-:W-:Y:S01]  /*2990*/  ISETP.NE.AND.EX P2, PT, RZ, UR13, PT, P2 ;  /* 0x0000000dff007c0c */ /* 0x000fe2000bf45320 */
[----:B------:R-:W-:Y:S01]  /*29a0*/  FMUL.FTZ R177, R58, R199 ;  /* 0x000000c73ab17220 */ /* 0x000fe20000410000 */
[----:B------:R-:W-:Y:S01]  /*29b0*/  @P1 SHF.L.U32 R22, R0, 0x10, RZ ;  /* 0x0000001000161819 */ /* 0x000fe200000006ff */
[----:B------:R-:W-:Y:S01]  /*29c0*/  @P1 FADD.FTZ R189, R189, R20 ;  /* 0x00000014bdbd1221 */ /* 0x000fe20000010000 */
[----:B------:R-:W-:Y:S01]  /*29d0*/  @P1 SHF.L.U32 R24, R3, 0x10, RZ ;  /* 0x0000001003181819 */ /* 0x000fe200000006ff */
[--C-:B------:R-:W-:Y:S01]  /*29e0*/  @P1 FADD.FTZ R173, R173, R2.reuse ;  /* 0x00000002adad1221 */ /* 0x100fe20000010000 */
[----:B------:R-:W-:Y:S01]  /*29f0*/  FADD.FTZ R203, R182, -R37 ;  /* 0x80000025b6cb7221 */ /* 0x000fe20000010000 */
[----:B------:R-:W-:Y:S01]  /*2a00*/  @P1 SHF.L.U32 R20, R5, 0x10, RZ ;  /* 0x0000001005141819 */ /* 0x000fe200000006ff */
[----:B------:R-:W-:Y:S01]  /*2a10*/  FADD.FTZ R53, R180, -R53 ;  /* 0x80000035b4357221 */ /* 0x000fe20000010000 */
[----:B------:R-:W-:Y:S01]  /*2a20*/  @P1 PRMT R2, R8, 0x7632, R2 ;  /* 0x0000763208021816 */ /* 0x000fe20000000002 */
[----:B------:R-:W-:Y:S01]  /*2a30*/  FMUL.FTZ R37, R58, R57 ;  /* 0x000000393a257220 */ /* 0x000fe20000410000 */
[----:B------:R-:W-:Y:S01]  /*2a40*/  @P1 PRMT R3, R12, 0x7632, R3 ;  /* 0x000076320c031816 */ /* 0x000fe20000000003 */
[----:B------:R-:W-:Y:S01]  /*2a50*/  FFMA.FTZ R181, R181, R200, R194 ;  /* 0x000000c8b5b57223 */ /* 0x000fe200000100c2 */
[----:B------:R-:W-:Y:S01]  /*2a60*/  @P1 FADD.FTZ R177, R177, R22 ;  /* 0x00000016b1b11221 */ /* 0x000fe20000010000 */
[----:B------:R-:W-:Y:S01]  /*2a70*/  @P1 SHF.L.U32 R0, R9, 0x10, RZ ;  /* 0x0000001009001819 */ /* 0x000fe200000006ff */
[----:B------:R-:W-:Y:S01]  /*2a80*/  FMUL.FTZ R57, R58, R53 ;  /* 0x000000353a397220 */ /* 0x000fe20000410000 */
[----:B------:R-:W-:Y:S01]  /*2a90*/  @P1 SHF.L.U32 R2, R2, 0x10, RZ ;  /* 0x0000001002021819 */ /* 0x000fe200000006ff */
[C---:B------:R-:W-:Y:S01]  /*2aa0*/  FMUL.FTZ R59, R58.reuse, R41 ;  /* 0x000000293a3b7220 */ /* 0x040fe20000410000 */
[----:B------:R-:W-:Y:S01]  /*2ab0*/  @P1 SHF.L.U32 R22, R3, 0x10, RZ ;  /* 0x0000001003161819 */ /* 0x000fe200000006ff */
[----:B------:R-:W-:Y:S01]  /*2ac0*/  FMUL.FTZ R49, R58, R207 ;  /* 0x000000cf3a317220 */ /* 0x000fe20000410000 */
[----:B------:R-:W-:Y:S01]  /*2ad0*/  @P1 FADD.FTZ R37, R37, R20 ;  /* 0x0000001425251221 */ /* 0x000fe20000010000 */
[----:B------:R-:W-:Y:S01]  /*2ae0*/  @P1 SHF.L.U32 R20, R11, 0x10, RZ ;  /* 0x000000100b141819 */ /* 0x000fe200000006ff */
[----:B------:R-:W-:Y:S01]  /*2af0*/  FADD.FTZ R181, R42, -R181 ;  /* 0x800000b52ab57221 */ /* 0x000fe20000010000 */
[----:B------:R-:W-:Y:S01]  /*2b00*/  FMUL.FTZ R179, R58, R201 ;  /* 0x000000c93ab37220 */ /* 0x000fe20000410000 */
[----:B------:R-:W-:Y:S01]  /*2b10*/  @P1 FADD.FTZ R59, R59, R0 ;  /* 0x000000003b3b1221 */ /* 0x000fe20000010000 */
[----:B------:R-:W-:Y:S01]  /*2b20*/  @P1 FADD.FTZ R57, R57, R2 ;  /* 0x0000000239391221 */ /* 0x000fe20000010000 */
[--C-:B------:R-:W-:Y:S01]  /*2b30*/  @P1 FADD.FTZ R49, R49, R22.reuse ;  /* 0x0000001631311221 */ /* 0x100fe20000010000 */
[----:B------:R-:W-:Y:S01]  /*2b40*/  @P1 SHF.L.U32 R0, R8, 0x10, RZ ;  /* 0x0000001008001819 */ /* 0x000fe200000006ff */
[----:B------:R-:W0:Y:S01]  /*2b50*/  @P2 LDC.64 R2, c[0x0][0x308] ;  /* 0x0000c200ff022b82 */ /* 0x000e220000000a00 */
[----:B------:R-:W-:Y:S01]  /*2b60*/  @P1 PRMT R22, R14, 0x7632, R22 ;  /* 0x000076320e161816 */ /* 0x000fe20000000016 */
[C---:B------:R-:W-:Y:S01]  /*2b70*/  FMUL.FTZ R55, R58.reuse, R181 ;  /* 0x000000b53a377220 */ /* 0x040fe20000410000 */
[----:B------:R-:W-:Y:S01]  /*2b80*/  @P1 FADD.FTZ R179, R179, R20 ;  /* 0x00000014b3b31221 */ /* 0x000fe20000010000 */
[----:B------:R-:W-:Y:S01]  /*2b90*/  @P1 PRMT R26, R15, 0x7632, R26 ;  /* 0x000076320f1a1816 */ /* 0x000fe2000000001a */
[----:B------:R-:W-:Y:S01]  /*2ba0*/  FMUL.FTZ R175, R58, R197 ;  /* 0x000000c53aaf7220 */ /* 0x000fe20000410000 */
[----:B------:R-:W-:Y:S01]  /*2bb0*/  @P1 SHF.L.U32 R20, R10, 0x10, RZ ;  /* 0x000000100a141819 */ /* 0x000fe200000006ff */
[----:B------:R-:W-:Y:S01]  /*2bc0*/  FMUL.FTZ R181, R58, R203 ;  /* 0x000000cb3ab57220 */ /* 0x000fe20000410000 */
[----:B------:R-:W-:Y:S01]  /*2bd0*/  @P1 SHF.L.U32 R22, R22, 0x10, RZ ;  /* 0x0000001016161819 */ /* 0x000fe200000006ff */
[----:B------:R-:W-:Y:S01]  /*2be0*/  FMUL.FTZ R47, R58, R215 ;  /* 0x000000d73a2f7220 */ /* 0x000fe20000410000 */
[--C-:B------:R-:W-:Y:S01]  /*2bf0*/  @P1 FADD.FTZ R55, R55, R0.reuse ;  /* 0x0000000037371221 */ /* 0x100fe20000010000 */
[----:B------:R-:W-:Y:S01]  /*2c00*/  @P1 SHF.L.U32 R26, R26, 0x10, RZ ;  /* 0x000000101a1a1819 */ /* 0x000fe200000006ff */
[----:B------:R-:W-:Y:S01]  /*2c10*/  FMUL.FTZ R53, R58, R217 ;  /* 0x000000d93a357220 */ /* 0x000fe20000410000 */
[----:B------:R-:W-:Y:S01]  /*2c20*/  @P1 PRMT R0, R13, 0x7632, R0 ;  /* 0x000076320d001816 */ /* 0x000fe20000000000 */
[----:B------:R-:W-:Y:S01]  /*2c30*/  @P1 FADD.FTZ R181, R181, R24 ;  /* 0x00000018b5b51221 */ /* 0x000fe20000010000 */
[----:B------:R-:W-:Y:S01]  /*2c40*/  @P1 FADD.FTZ R175, R175, R20 ;  /* 0x00000014afaf1221 */ /* 0x000fe20000010000 */
[----:B------:R-:W-:Y:S01]  /*2c50*/  @P1 SHF.L.U32 R20, R12, 0x10, RZ ;  /* 0x000000100c141819 */ /* 0x000fe200000006ff */
[C---:B------:R-:W-:Y:S01]  /*2c60*/  FMUL.FTZ R41, R58.reuse, R205 ;  /* 0x000000cd3a297220 */ /* 0x040fe20000410000 */
[----:B------:R-:W-:Y:S01]  /*2c70*/  @P1 SHF.L.U32 R24, R13, 0x10, RZ ;  /* 0x000000100d181819 */ /* 0x000fe200000006ff */
[----:B------:R-:W-:Y:S01]  /*2c80*/  FMUL.FTZ R43, R58, R209 ;  /* 0x000000d13a2b7220 */ /* 0x000fe20000410000 */
[----:B------:R-:W-:Y:S01]  /*2c90*/  @P1 FADD.FTZ R47, R47, R22 ;  /* 0x000000162f2f1221 */ /* 0x000fe20000010000 */
[----:B------:R-:W-:Y:S01]  /*2ca0*/  @P1 SHF.L.U32 R0, R0, 0x10, RZ ;  /* 0x0000001000001819 */ /* 0x000fe200000006ff */
[----:B------:R-:W-:Y:S01]  /*2cb0*/  @P1 FADD.FTZ R53, R53, R26 ;  /* 0x0000001a35351221 */ /* 0x000fe20000010000 */
[----:B------:R-:W-:Y:S01]  /*2cc0*/  @P2 F2FP.BF16.F32.PACK_AB R22, RZ, R21 ;  /* 0x00000015ff16223e */ /* 0x000fe200000010ff */
[----:B------:R-:W-:Y:S01]  /*2cd0*/  FMUL.FTZ R39, R58, R211 ;  /* 0x000000d33a277220 */ /* 0x000fe20000410000 */
[----:B------:R-:W-:Y:S01]  /*2ce0*/  @P2 F2FP.BF16.F32.PACK_AB R26, RZ, R29 ;  /* 0x0000001dff1a223e */ /* 0x000fe200000010ff */
[----:B------:R-:W-:Y:S01]  /*2cf0*/  @P1 FADD.FTZ R41, R41, R20 ;  /* 0x0000001429291221 */ /* 0x000fe20000010000 */
[----:B------:R-:W-:Y:S01]  /*2d00*/  @P2 F2FP.BF16.F32.PACK_AB R30, RZ, R193 ;  /* 0x000000c1ff1e223e */ /* 0x000fe200000010ff */
[----:B------:R-:W-:Y:S01]  /*2d10*/  @P1 FADD.FTZ R43, R43, R24 ;  /* 0x000000182b2b1221 */ /* 0x000fe20000010000 */
[----:B------:R-:W-:Y:S01]  /*2d20*/  @P1 SHF.L.U32 R20, R14, 0x10, RZ ;  /* 0x000000100e141819 */ /* 0x000fe200000006ff */
[----:B------:R-:W-:Y:S01]  /*2d30*/  FMUL.FTZ R45, R58, R213 ;  /* 0x000000d53a2d7220 */ /* 0x000fe20000410000 */
[----:B------:R-:W-:Y:S01]  /*2d40*/  @P1 SHF.L.U32 R24, R15, 0x10, RZ ;  /* 0x000000100f181819 */ /* 0x000fe200000006ff */
[----:B------:R-:W-:Y:S01]  /*2d50*/  @P1 FADD.FTZ R39, R39, R0 ;  /* 0x0000000027271221 */ /* 0x000fe20000010000 */
[----:B------:R-:W-:Y:S01]  /*2d60*/  @P2 F2FP.BF16.F32.PACK_AB R28, RZ, R33 ;  /* 0x00000021ff1c223e */ /* 0x000fe200000010ff */
[-C--:B------:R-:W-:Y:S01]  /*2d70*/  FMUL.FTZ R33, R33, R162.reuse ;  /* 0x000000a221217220 */ /* 0x080fe20000410000 */
[----:B------:R-:W-:Y:S01]  /*2d80*/  @P2 PRMT R17, R22, 0x7610, R17 ;  /* 0x0000761016112816 */ /* 0x000fe20000000011 */
[----:B------:R-:W-:Y:S01]  /*2d90*/  FMUL.FTZ R22, R29, R162 ;  /* 0x000000a21d167220 */ /* 0x000fe20000410000 */
[----:B------:R-:W-:Y:S01]  /*2da0*/  @P2 F2FP.BF16.F32.PACK_AB R32, RZ, R195 ;  /* 0x000000c3ff20223e */ /* 0x000fe200000010ff */
[----:B------:R-:W-:Y:S01]  /*2db0*/  @P1 FADD.FTZ R45, R45, R20 ;  /* 0x000000142d2d1221 */ /* 0x000fe20000010000 */
[----:B------:R-:W-:Y:S01]  /*2dc0*/  @P2 PRMT R18, R26, 0x7610, R18 ;  /* 0x000076101a122816 */ /* 0x000fe20000000012 */
[----:B------:R-:W-:Y:S01]  /*2dd0*/  @P1 FADD.FTZ R51, R51, R24 ;  /* 0x0000001833331221 */ /* 0x000fe20000010000 */
[----:B------:R-:W-:Y:S01]  /*2de0*/  @P2 F2FP.BF16.F32.PACK_AB R0, RZ, R25 ;  /* 0x00000019ff00223e */ /* 0x000fe200000010ff */
[----:B0-----:R-:W-:Y:S01]  /*2df0*/  @P2 IMAD.WIDE.U32 R2, R171, 0x10, R2 ;  /* 0x00000010ab022825 */ /* 0x001fe200078e0002 */
[----:B------:R-:W-:-:S03]  /*2e00*/  @P2 PRMT R19, R30, 0x7610, R19 ;  /* 0x000076101e132816 */ /* 0x000fc60000000013 */
[-C--:B------:R-:W-:Y:S01]  /*2e10*/  FMUL.FTZ R21, R21, R162.reuse ;  /* 0x000000a215157220 */ /* 0x080fe20000410000 */
[----:B------:R-:W-:Y:S01]  /*2e20*/  @P2 PRMT R18, R18, 0x5410, R28 ;  /* 0x0000541012122816 */ /* 0x000fe2000000001c */
[-C--:B------:R-:W-:Y:S01]  /*2e30*/  FMUL.FTZ R193, R193, R162.reuse ;  /* 0x000000a2c1c17220 */ /* 0x080fe20000410000 */
[----:B------:R-:W-:Y:S01]  /*2e40*/  @P2 F2FP.BF16.F32.PACK_AB R24, RZ, R23 ;  /* 0x00000017ff18223e */ /* 0x000fe200000010ff */
[----:B------:R-:W0:Y:S01]  /*2e50*/  LDC.64 R28, c[0x0][0x2f8] ;  /* 0x0000be00ff1c7b82 */ /* 0x000e220000000a00 */
[----:B------:R-:W-:Y:S01]  /*2e60*/  @P2 F2FP.BF16.F32.PACK_AB R20, RZ, R27 ;  /* 0x0000001bff14223e */ /* 0x000fe200000010ff */
[-C--:B------:R-:W-:Y:S01]  /*2e70*/  FMUL.FTZ R27, R27, R162.reuse ;  /* 0x000000a21b1b7220 */ /* 0x080fe20000410000 */
[----:B------:R-:W-:Y:S01]  /*2e80*/  @P2 PRMT R16, R0, 0x7610, R16 ;  /* 0x0000761000102816 */ /* 0x000fe20000000010 */
[-C--:B------:R-:W-:Y:S01]  /*2e90*/  FMUL.FTZ R48, R191, R162.reuse ;  /* 0x000000a2bf307220 */ /* 0x080fe20000410000 */
[----:B------:R-:W-:Y:S01]  /*2ea0*/  @P2 PRMT R19, R19, 0x5410, R32 ;  /* 0x0000541013132816 */ /* 0x000fe20000000020 */
[----:B------:R-:W-:Y:S01]  /*2eb0*/  FMUL.FTZ R26, R185, R162 ;  /* 0x000000a2b91a7220 */ /* 0x000fe20000410000 */
[----:B------:R-:W-:Y:S01]  /*2ec0*/  F2FP.BF16.F32.PACK_AB R22, R33, R22 ;  /* 0x000000162116723e */ /* 0x000fe200000010ff */
[-C--:B------:R-:W-:Y:S01]  /*2ed0*/  FMUL.FTZ R46, R183, R162.reuse ;  /* 0x000000a2b72e7220 */ /* 0x080fe20000410000 */
[----:B------:R-:W1:Y:S01]  /*2ee0*/  @P2 LDC.64 R32, c[0x0][0x308] ;  /* 0x0000c200ff202b82 */ /* 0x000e620000000a00 */
[----:B------:R-:W-:Y:S01]  /*2ef0*/  @P2 PRMT R17, R17, 0x5410, R24 ;  /* 0x0000541011112816 */ /* 0x000fe20000000018 */
[-C--:B------:R-:W-:Y:S01]  /*2f00*/  FMUL.FTZ R24, R31, R162.reuse ;  /* 0x000000a21f187220 */ /* 0x080fe20000410000 */
[----:B------:R-:W-:Y:S01]  /*2f10*/  @P2 PRMT R16, R16, 0x5410, R20 ;  /* 0x0000541010102816 */ /* 0x000fe20000000014 */
[-C--:B------:R-:W-:Y:S01]  /*2f20*/  FMUL.FTZ R20, R195, R162.reuse ;  /* 0x000000a2c3147220 */ /* 0x080fe20000410000 */
[----:B------:R-:W-:Y:S01]  /*2f30*/  @P2 F2FP.BF16.F32.PACK_AB R42, RZ, R189 ;  /* 0x000000bdff2a223e */ /* 0x000fe200000010ff */
[----:B------:R-:W-:Y:S01]  /*2f40*/  FMUL.FTZ R189, R189, R162 ;  /* 0x000000a2bdbd7220 */ /* 0x000fe20000410000 */
[----:B------:R-:W-:Y:S01]  /*2f50*/  @P2 F2FP.BF16.F32.PACK_AB R34, RZ, R185 ;  /* 0x000000b9ff22223e */ /* 0x000fe200000010ff */
[----:B------:R2:W-:Y:S01]  /*2f60*/  @P2 STG.E.128 desc[UR4][R2.64], R16 ;  /* 0x0000001002002986 */ /* 0x0005e2000c101d04 */
[----:B------:R-:W-:-:S02]  /*2f70*/  @P2 F2FP.BF16.F32.PACK_AB R30, RZ, R37 ;  /* 0x00000025ff1e223e */ /* 0x000fc400000010ff */
[----:B------:R-:W-:Y:S02]  /*2f80*/  @P2 F2FP.BF16.F32.PACK_AB R0, RZ, R31 ;  /* 0x0000001fff00223e */ /* 0x000fe400000010ff */
[----:B------:R-:W-:Y:S01]  /*2f90*/  @P2 F2FP.BF16.F32.PACK_AB R36, RZ, R35 ;  /* 0x00000023ff24223e */ /* 0x000fe200000010ff */
[-C--:B------:R-:W-:Y:S01]  /*2fa0*/  FMUL.FTZ R35, R35, R162.reuse ;  /* 0x000000a223237220 */ /* 0x080fe20000410000 */
[----:B------:R-:W-:Y:S01]  /*2fb0*/  @P2 F2FP.BF16.F32.PACK_AB R40, RZ, R187 ;  /* 0x000000bbff28223e */ /* 0x000fe200000010ff */
[----:B------:R-:W-:Y:S01]  /*2fc0*/  FMUL.FTZ R187, R187, R162 ;  /* 0x000000a2bbbb7220 */ /* 0x000fe20000410000 */
[----:B------:R-:W-:Y:S02]  /*2fd0*/  @P2 F2FP.BF16.F32.PACK_AB R44, RZ, R191 ;  /* 0x000000bfff2c223e */ /* 0x000fe400000010ff */
[----:B------:R-:W-:Y:S02]  /*2fe0*/  @P2 F2FP.BF16.F32.PACK_AB R38, RZ, R183 ;  /* 0x000000b7ff26223e */ /* 0x000fe400000010ff */
[----:B------:R-:W-:-:S02]  /*2ff0*/  F2FP.BF16.F32.PACK_AB R24, R35, R24 ;  /* 0x000000182318723e */ /* 0x000fc400000010ff */
[----:B------:R-:W-:Y:S01]  /*3000*/  F2FP.BF16.F32.PACK_AB R26, R187, R26 ;  /* 0x0000001abb1a723e */ /* 0x000fe200000010ff */
[----:B-1----:R-:W-:-:S04]  /*3010*/  @P2 IMAD.WIDE.U32 R32, R169, 0x10, R32 ;  /* 0x00000010a9202825 */ /* 0x002fc800078e0020 */
[-C--:B--2---:R-:W-:Y:S01]  /*3020*/  FMUL.FTZ R2, R23, R162.reuse ;  /* 0x000000a217027220 */ /* 0x084fe20000410000 */
[----:B------:R-:W-:Y:S01]  /*3030*/  F2FP.BF16.F32.PACK_AB R23, R20, R193 ;  /* 0x000000c11417723e */ /* 0x000fe200000010ff */
[-C--:B------:R-:W-:Y:S01]  /*3040*/  FMUL.FTZ R20, R25, R162.reuse ;  /* 0x000000a219147220 */ /* 0x080fe20000410000 */
[----:B------:R-:W-:Y:S01]  /*3050*/  FMUL.FTZ R25, R37, R162 ;  /* 0x000000a225197220 */ /* 0x000fe20000410000 */
[----:B------:R-:W-:Y:S02]  /*3060*/  @P2 PRMT R19, R42, 0x7610, R19 ;  /* 0x000076102a132816 */ /* 0x000fe40000000013 */
[----:B------:R-:W-:Y:S02]  /*3070*/  F2FP.BF16.F32.PACK_AB R21, R2, R21 ;  /* 0x000000150215723e */ /* 0x000fe400000010ff */
[----:B------:R-:W1:Y:S01]  /*3080*/  @P2 LDC.64 R2, c[0x0][0x308] ;  /* 0x0000c200ff022b82 */ /* 0x000e620000000a00 */
[----:B------:R-:W-:Y:S01]  /*3090*/  @P2 PRMT R18, R34, 0x7610, R18 ;  /* 0x0000761022122816 */ /* 0x000fe20000000012 */
[----:B0-----:R-:W-:Y:S01]  /*30a0*/  IMAD.WIDE.U32 R34, R169, 0x10, R28 ;  /* 0x00000010a9227825 */ /* 0x001fe200078e001c */
[----:B------:R-:W-:-:S02]  /*30b0*/  @P2 PRMT R17, R30, 0x7610, R17 ;  /* 0x000076101e112816 */ /* 0x000fc40000000011 */
[----:B------:R-:W-:Y:S01]  /*30c0*/  @P2 PRMT R16, R0, 0x7610, R16 ;  /* 0x0000761000102816 */ /* 0x000fe20000000010 */
[----:B------:R-:W-:Y:S01]  /*30d0*/  IMAD.WIDE.U32 R30, R171, 0x10, R28 ;  /* 0x00000010ab1e7825 */ /* 0x000fe200078e001c */
[----:B------:R-:W-:Y:S02]  /*30e0*/  F2FP.BF16.F32.PACK_AB R20, R27, R20 ;  /* 0x000000141b14723e */ /* 0x000fe400000010ff */
[----:B------:R-:W-:Y:S02]  /*30f0*/  @P2 PRMT R19, R19, 0x5410, R44 ;  /* 0x0000541013132816 */ /* 0x000fe4000000002c */
[----:B------:R-:W-:Y:S01]  /*3100*/  @P2 PRMT R18, R18, 0x5410, R40 ;  /* 0x0000541012122816 */ /* 0x000fe20000000028 */
[----:B------:R0:W-:Y:S01]  /*3110*/  STG.E.128 desc[UR4][R30.64], R20 ;  /* 0x000000141e007986 */ /* 0x0001e2000c101d04 */
[----:B------:R-:W-:Y:S02]  /*3120*/  @P2 PRMT R17, R17, 0x5410, R38 ;  /* 0x0000541011112816 */ /* 0x000fe40000000026 */
[----:B------:R-:W-:Y:S01]  /*3130*/  @P2 PRMT R16, R16, 0x5410, R36 ;  /* 0x0000541010102816 */ /* 0x000fe20000000024 */
[----:B------:R-:W-:Y:S01]  /*3140*/  IMAD.WIDE.U32 R36, R167, 0x10, R28 ;  /* 0x00000010a7247825 */ /* 0x000fe200078e001c */
[----:B------:R-:W-:-:S02]  /*3150*/  F2FP.BF16.F32.PACK_AB R27, R48, R189 ;  /* 0x000000bd301b723e */ /* 0x000fc400000010ff */
[----:B------:R-:W-:Y:S01]  /*3160*/  F2FP.BF16.F32.PACK_AB R25, R46, R25 ;  /* 0x000000192e19723e */ /* 0x000fe200000010ff */
[----:B------:R2:W-:Y:S01]  /*3170*/  @P2 STG.E.128 desc[UR4][R32.64], R16 ;  /* 0x0000001020002986 */ /* 0x0005e2000c101d04 */
[----:B------:R-:W-:Y:S01]  /*3180*/  @P2 F2FP.BF16.F32.PACK_AB R38, RZ, R179 ;  /* 0x000000b3ff26223e */ /* 0x000fe200000010ff */
[C---:B------:R-:W-:Y:S01]  /*3190*/  IMAD.WIDE.U32 R28, R163.reuse, 0x10, R28 ;  /* 0x00000010a31c7825 */ /* 0x040fe200078e001c */
[----:B------:R-:W-:Y:S01]  /*31a0*/  @P2 F2FP.BF16.F32.PACK_AB R0, RZ, R55 ;  /* 0x00000037ff00223e */ /* 0x000fe200000010ff */
[----:B------:R3:W-:Y:S01]  /*31b0*/  STG.E.128 desc[UR4][R34.64], R24 ;  /* 0x0000001822007986 */ /* 0x0007e2000c101d04 */
[----:B------:R-:W-:Y:S01]  /*31c0*/  @P2 F2FP.BF16.F32.PACK_AB R40, RZ, R181 ;  /* 0x000000b5ff28223e */ /* 0x000fe200000010ff */
[----:B-1----:R-:W-:Y:S01]  /*31d0*/  @P2 IMAD.WIDE.U32 R2, R163, 0x10, R2 ;  /* 0x00000010a3022825 */ /* 0x002fe200078e0002 */
[----:B0-----:R-:W-:-:S03]  /*31e0*/  @P2 F2FP.BF16.F32.PACK_AB R31, RZ, R59 ;  /* 0x0000003bff1f223e */ /* 0x001fc600000010ff */
[-C--:B------:R-:W-:Y:S01]  /*31f0*/  FMUL.FTZ R21, R59, R162.reuse ;  /* 0x000000a23b157220 */ /* 0x080fe20000410000 */
[-C--:B------:R-:W-:Y:S01]  /*3200*/  FMUL.FTZ R20, R55, R162.reuse ;  /* 0x000000a237147220 */ /* 0x080fe20000410000 */
[----:B------:R-:W-:Y:S01]  /*3210*/  @P2 F2FP.BF16.F32.PACK_AB R30, RZ, R173 ;  /* 0x000000adff1e223e */ /* 0x000fe200000010ff */
[-C--:B------:R-:W-:Y:S01]  /*3220*/  FMUL.FTZ R23, R179, R162.reuse ;  /* 0x000000a2b3177220 */ /* 0x080fe20000410000 */
[-C--:B------:R-:W-:Y:S01]  /*3230*/  FMUL.FTZ R22, R175, R162.reuse ;  /* 0x000000a2af167220 */ /* 0x080fe20000410000 */
[----:B--2---:R-:W-:Y:S01]  /*3240*/  @P2 F2FP.BF16.F32.PACK_AB R33, RZ, R175 ;  /* 0x000000afff21223e */ /* 0x004fe200000010ff */
[-C--:B------:R-:W-:Y:S01]  /*3250*/  FMUL.FTZ R32, R181, R162.reuse ;  /* 0x000000a2b5207220 */ /* 0x080fe20000410000 */
[----:B------:R-:W-:Y:S01]  /*3260*/  @P2 PRMT R19, R38, 0x7610, R19 ;  /* 0x0000761026132816 */ /* 0x000fe20000000013 */
[----:B---3--:R-:W0:Y:S01]  /*3270*/  @P2 LDC.64 R24, c[0x0][0x308] ;  /* 0x0000c200ff182b82 */ /* 0x008e220000000a00 */
[-C--:B------:R-:W-:Y:S01]  /*3280*/  FMUL.FTZ R26, R173, R162.reuse ;  /* 0x000000a2ad1a7220 */ /* 0x080fe20000410000 */
[-C--:B------:R-:W-:Y:S01]  /*3290*/  FMUL.FTZ R27, R57, R162.reuse ;  /* 0x000000a2391b7220 */ /* 0x080fe20000410000 */
[----:B------:R-:W-:Y:S01]  /*32a0*/  @P2 F2FP.BF16.F32.PACK_AB R35, RZ, R177 ;  /* 0x000000b1ff23223e */ /* 0x000fe200000010ff */
[----:B------:R-:W-:Y:S01]  /*32b0*/  FMUL.FTZ R177, R177, R162 ;  /* 0x000000a2b1b17220 */ /* 0x000fe20000410000 */
[----:B------:R-:W-:-:S02]  /*32c0*/  @P2 F2FP.BF16.F32.PACK_AB R57, RZ, R57 ;  /* 0x00000039ff39223e */ /* 0x000fc400000010ff */
[----:B------:R-:W-:Y:S02]  /*32d0*/  @P2 PRMT R18, R33, 0x7610, R18 ;  /* 0x0000761021122816 */ /* 0x000fe40000000012 */
[----:B------:R-:W-:Y:S02]  /*32e0*/  @P2 PRMT R17, R31, 0x7610, R17 ;  /* 0x000076101f112816 */ /* 0x000fe40000000011 */
[----:B------:R-:W-:Y:S02]  /*32f0*/  @P2 PRMT R16, R0, 0x7610, R16 ;  /* 0x0000761000102816 */ /* 0x000fe40000000010 */
[----:B------:R-:W-:Y:S02]  /*3300*/  F2FP.BF16.F32.PACK_AB R21, R26, R21 ;  /* 0x000000151a15723e */ /* 0x000fe400000010ff */
[----:B------:R-:W-:Y:S02]  /*3310*/  F2FP.BF16.F32.PACK_AB R20, R27, R20 ;  /* 0x000000141b14723e */ /* 0x000fe400000010ff */
[----:B------:R-:W1:Y:S01]  /*3320*/  LDC.64 R26, c[0x0][0x210] ;  /* 0x00008400ff1a7b82 */ /* 0x000e620000000a00 */
[----:B------:R-:W-:-:S02]  /*3330*/  @P2 PRMT R19, R19, 0x5410, R40 ;  /* 0x0000541013132816 */ /* 0x000fc40000000028 */
[----:B------:R-:W-:Y:S02]  /*3340*/  @P2 PRMT R18, R18, 0x5410, R35 ;  /* 0x0000541012122816 */ /* 0x000fe40000000023 */
[----:B------:R-:W-:Y:S02]  /*3350*/  @P2 PRMT R17, R17, 0x5410, R30 ;  /* 0x0000541011112816 */ /* 0x000fe4000000001e */
[----:B------:R-:W-:Y:S01]  /*3360*/  @P2 PRMT R16, R16, 0x5410, R57 ;  /* 0x0000541010102816 */ /* 0x000fe20000000039 */
[----:B0-----:R-:W-:Y:S01]  /*3370*/  @P2 IMAD.WIDE.U32 R24, R165, 0x10, R24 ;  /* 0x00000010a5182825 */ /* 0x001fe200078e0018 */
[----:B------:R-:W-:-:S03]  /*3380*/  F2FP.BF16.F32.PACK_AB R23, R32, R23 ;  /* 0x000000172017723e */ /* 0x000fc600000010ff */
[----:B------:R-:W-:Y:S01]  /*3390*/  FMUL.FTZ R32, R49, R162 ;  /* 0x000000a231207220 */ /* 0x000fe20000410000 */
[----:B------:R-:W-:Y:S01]  /*33a0*/  F2FP.BF16.F32.PACK_AB R22, R177, R22 ;  /* 0x00000016b116723e */ /* 0x000fe200000010ff */
[----:B------:R0:W-:Y:S01]  /*33b0*/  @P2 STG.E.128 desc[UR4][R2.64], R16 ;  /* 0x0000001002002986 */ /* 0x0001e2000c101d04 */
[----:B------:R-:W-:Y:S01]  /*33c0*/  @P2 F2FP.BF16.F32.PACK_AB R0, RZ, R41 ;  /* 0x00000029ff00223e */ /* 0x000fe200000010ff */
[----:B------:R-:W-:Y:S01]  /*33d0*/  FMUL.FTZ R41, R41, R162 ;  /* 0x000000a229297220 */ /* 0x000fe20000410000 */
[----:B------:R-:W-:Y:S01]  /*33e0*/  @P2 F2FP.BF16.F32.PACK_AB R31, RZ, R45 ;  /* 0x0000002dff1f223e */ /* 0x000fe200000010ff */
[----:B------:R2:W-:Y:S01]  /*33f0*/  STG.E.128 desc[UR4][R28.64], R20 ;  /* 0x000000141c007986 */ /* 0x0005e2000c101d04 */
[----:B------:R-:W-:Y:S02]  /*3400*/  @P2 F2FP.BF16.F32.PACK_AB R30, RZ, R39 ;  /* 0x00000027ff1e223e */ /* 0x000fe400000010ff */
[----:B-1----:R-:W-:-:S04]  /*3410*/  LEA R161, R26, R161, 0x2 ;  /* 0x000000a11aa17211 */ /* 0x002fc800078e10ff */
[----:B------:R-:W-:Y:S02]  /*3420*/  ISETP.GE.AND P1, PT, R161, R27, PT ;  /* 0x0000001ba100720c */ /* 0x000fe40003f26270 */
[----:B0-----:R-:W-:Y:S01]  /*3430*/  @P2 F2FP.BF16.F32.PACK_AB R3, RZ, R49 ;  /* 0x00000031ff03223e */ /* 0x001fe200000010ff */
[-C--:B------:R-:W-:Y:S01]  /*3440*/  FMUL.FTZ R2, R39, R162.reuse ;  /* 0x000000a227027220 */ /* 0x080fe20000410000 */
[----:B------:R-:W-:Y:S01]  /*3450*/  @P2 PRMT R16, R0, 0x7610, R16 ;  /* 0x0000761000102816 */ /* 0x000fe20000000010 */
[-C--:B--2---:R-:W-:Y:S01]  /*3460*/  FMUL.FTZ R23, R51, R162.reuse ;  /* 0x000000a233177220 */ /* 0x084fe20000410000 */
[----:B------:R-:W-:Y:S01]  /*3470*/  @P2 F2FP.BF16.F32.PACK_AB R29, RZ, R43 ;  /* 0x0000002bff1d223e */ /* 0x000fe200000010ff */
[-C--:B------:R-:W-:Y:S01]  /*3480*/  FMUL.FTZ R22, R45, R162.reuse ;  /* 0x000000a22d167220 */ /* 0x080fe20000410000 */
[----:B------:R-:W-:Y:S01]  /*3490*/  @P2 F2FP.BF16.F32.PACK_AB R51, RZ, R51 ;  /* 0x00000033ff33223e */ /* 0x000fe200000010ff */
[-C--:B------:R-:W-:Y:S01]  /*34a0*/  FMUL.FTZ R20, R53, R162.reuse ;  /* 0x000000a235147220 */ /* 0x080fe20000410000 */
[-C--:B------:R-:W-:Y:S01]  /*34b0*/  FMUL.FTZ R21, R47, R162.reuse ;  /* 0x000000a22f157220 */ /* 0x080fe20000410000 */
[----:B------:R-:W-:Y:S01]  /*34c0*/  FMUL.FTZ R43, R43, R162 ;  /* 0x000000a22b2b7220 */ /* 0x000fe20000410000 */
[----:B------:R-:W-:-:S02]  /*34d0*/  @P2 F2FP.BF16.F32.PACK_AB R47, RZ, R47 ;  /* 0x0000002fff2f223e */ /* 0x000fc400000010ff */
[----:B------:R-:W-:Y:S02]  /*34e0*/  @P2 F2FP.BF16.F32.PACK_AB R53, RZ, R53 ;  /* 0x00000035ff35223e */ /* 0x000fe400000010ff */
[----:B------:R-:W-:Y:S02]  /*34f0*/  @P2 PRMT R17, R29, 0x7610, R17 ;  /* 0x000076101d112816 */ /* 0x000fe40000000011 */
[----:B------:R-:W-:Y:S02]  /*3500*/  @P2 PRMT R18, R31, 0x7610, R18 ;  /* 0x000076101f122816 */ /* 0x000fe40000000012 */
[----:B------:R-:W-:Y:S02]  /*3510*/  @P2 PRMT R19, R51, 0x7610, R19 ;  /* 0x0000761033132816 */ /* 0x000fe40000000013 */
[----:B------:R-:W-:Y:S02]  /*3520*/  F2FP.BF16.F32.PACK_AB R23, R20, R23 ;  /* 0x000000171417723e */ /* 0x000fe400000010ff */
[----:B------:R-:W-:-:S02]  /*3530*/  F2FP.BF16.F32.PACK_AB R22, R21, R22 ;  /* 0x000000161516723e */ /* 0x000fc400000010ff */
[----:B------:R-:W-:Y:S02]  /*3540*/  @P2 PRMT R16, R16, 0x5410, R3 ;  /* 0x0000541010102816 */ /* 0x000fe40000000003 */
[----:B------:R-:W-:Y:S02]  /*3550*/  @P2 PRMT R17, R17, 0x5410, R30 ;  /* 0x0000541011112816 */ /* 0x000fe4000000001e */
[----:B------:R-:W-:Y:S02]  /*3560*/  @P2 PRMT R18, R18, 0x5410, R47 ;  /* 0x0000541012122816 */ /* 0x000fe4000000002f */
[----:B------:R-:W-:Y:S02]  /*3570*/  @P2 PRMT R19, R19, 0x5410, R53 ;  /* 0x0000541013132816 */ /* 0x000fe40000000035 */
[----:B------:R-:W-:Y:S02]  /*3580*/  F2FP.BF16.F32.PACK_AB R21, R2, R43 ;  /* 0x0000002b0215723e */ /* 0x000fe400000010ff */
[----:B------:R-:W-:Y:S01]  /*3590*/  F2FP.BF16.F32.PACK_AB R20, R32, R41 ;  /* 0x000000292014723e */ /* 0x000fe200000010ff */
[----:B------:R0:W-:Y:S04]  /*35a0*/  @P2 STG.E.128 desc[UR4][R24.64], R16 ;  /* 0x0000001018002986 */ /* 0x0001e8000c101d04 */
[----:B------:R0:W-:Y:S01]  /*35b0*/  STG.E.128 desc[UR4][R36.64], R20 ;  /* 0x0000001424007986 */ /* 0x0001e2000c101d04 */
[----:B------:R-:W-:Y:S05]  /*35c0*/  @!P1 BRA `(.L_x_38) ;  /* 0xffffffd000c49947 */ /* 0x000fea000383ffff */
[----:B------:R-:W-:Y:S05]  /*35d0*/  BSYNC B1 ;  /* 0x0000000000017941 */ /* 0x000fea0003800000 */
.L_x_36:
[----:B------:R-:W-:Y:S02]  /*35e0*/  MOV R56, R110 ;  /* 0x0000006e00387202 */ /* 0x000fe40000000f00 */
[----:B------:R-:W-:Y:S02]  /*35f0*/  MOV R10, R123 ;  /* 0x0000007b000a7202 */ /* 0x000fe40000000f00 */
[----:B------:R-:W-:Y:S02]  /*3600*/  MOV R7, R122 ;  /* 0x0000007a00077202 */ /* 0x000fe40000000f00 */
[----:B------:R-:W-:Y:S02]  /*3610*/  MOV R11, R121 ;  /* 0x00000079000b7202 */ /* 0x000fe40000000f00 */
[----:B------:R-:W-:Y:S02]  /*3620*/  MOV R39, R108 ;  /* 0x0000006c00277202 */ /* 0x000fe40000000f00 */
[----:B------:R-:W-:-:S02]  /*3630*/  MOV R110, R111 ;  /* 0x0000006f006e7202 */ /* 0x000fc40000000f00 */
        /* <DEDUP_REMOVED lines=12> */
[----:B0-----:R-:W-:Y:S02]  /*3700*/  MOV R16, R94 ;  /* 0x0000005e00107202 */ /* 0x001fe40000000f00 */
        /* <DEDUP_REMOVED lines=42> */
[----:B------:R-:W-:-:S07]  /*39b0*/  MOV R59, R99 ;  /* 0x00000063003b7202 */ /* 0x000fce0000000f00 */
.L_x_35:
[----:B------:R-:W-:Y:S05]  /*39c0*/  BSYNC B0 ;  /* 0x0000000000007941 */ /* 0x000fea0003800000 */
.L_x_33:
[----:B------:R-:W0:Y:S01]  /*39d0*/  S2R R3, SR_CgaCtaId ;  /* 0x0000000000037919 */ /* 0x000e220000008800 */
[----:B------:R-:W-:Y:S01]  /*39e0*/  SHF.R.U32.HI R2, RZ, 0x5, R96 ;  /* 0x00000005ff027819 */ /* 0x000fe20000011660 */
[----:B------:R-:W-:Y:S05]  /*39f0*/  WARPSYNC.ALL ;  /* 0x0000000000007948 */ /* 0x000fea0003800000 */
[----:B------:R-:W-:Y:S01]  /*3a00*/  MOV R0, 0x400 ;  /* 0x0000040000007802 */ /* 0x000fe20000000f00 */
[----:B------:R-:W-:Y:S01]  /*3a10*/  ULDC UR6, c[0x0][0x218] ;  /* 0x0000860000067ab9 */ /* 0x000fe20000000800 */
[----:B------:R-:W-:Y:S02]  /*3a20*/  LOP3.LUT R60, R96, 0x1f, RZ, 0xc0, !PT ;  /* 0x0000001f603c7812 */ /* 0x000fe400078ec0ff */
[----:B------:R-:W-:-:S02]  /*3a30*/  SHF.L.U32 R61, R2, 0x7, RZ ;  /* 0x00000007023d7819 */ /* 0x000fc400000006ff */
[----:B0-----:R-:W-:Y:S02]  /*3a40*/  LEA R3, R3, R0, 0x18 ;  /* 0x0000000003037211 */ /* 0x001fe400078ec0ff */
[----:B------:R-:W-:Y:S02]  /*3a50*/  LOP3.LUT R0, R61, 0xffffff80, R60, 0xe2, !PT ;  /* 0xffffff803d007812 */ /* 0x000fe400078ee23c */
[-C--:B------:R-:W-:Y:S01]  /*3a60*/  LEA R60, R96, R3.reuse, 0x2 ;  /* 0x00000003603c7211 */ /* 0x080fe200078e10ff */
[----:B------:R-:W0:Y:S01]  /*3a70*/  S2R R61, SR_CTAID.X ;  /* 0x00000000003d7919 */ /* 0x000e220000002500 */
[----:B------:R-:W-:-:S05]  /*3a80*/  LEA R0, R0, R3, 0x5 ;  /* 0x0000000300007211 */ /* 0x000fca00078e28ff */
[----:B------:R-:W-:Y:S04]  /*3a90*/  STS.128 [R0], R8 ;  /* 0x0000000800007388 */ /* 0x000fe80000000c00 */
[----:B------:R-:W-:Y:S04]  /*3aa0*/  STS.128 [R0+0x10], R12 ;  /* 0x0000100c00007388 */ /* 0x000fe80000000c00 */
[----:B------:R-:W-:Y:S04]  /*3ab0*/  STS.128 [R0+0x400], R20 ;  /* 0x0004001400007388 */ /* 0x000fe80000000c00 */
[----:B------:R-:W-:Y:S04]  /*3ac0*/  STS.128 [R0+0x410], R40 ;  /* 0x0004102800007388 */ /* 0x000fe80000000c00 */
[----:B------:R-:W-:Y:S04]  /*3ad0*/  STS.128 [R0+0x800], R44 ;  /* 0x0008002c00007388 */ /* 0x000fe80000000c00 */
[----:B------:R-:W-:Y:S04]  /*3ae0*/  STS.128 [R0+0x810], R48 ;  /* 0x0008103000007388 */ /* 0x000fe80000000c00 */
[----:B------:R-:W-:Y:S01]  /*3af0*/  STS.128 [R0+0xc00], R52 ;  /* 0x000c003400007388 */ /* 0x000fe20000000c00 */
[----:B0-----:R-:W-:Y:S01]  /*3b00*/  IMAD R61, R61, UR6, RZ ;  /* 0x000000063d3d7c24 */ /* 0x001fe2000f8e02ff */
[----:B------:R-:W-:-:S02]  /*3b10*/  ULDC.64 UR6, c[0x0][0x2d8] ;  /* 0x0000b60000067ab9 */ /* 0x000fc40000000a00 */
[----:B------:R-:W-:Y:S01]  /*3b20*/  STS.128 [R0+0xc10], R56 ;  /* 0x000c103800007388 */ /* 0x000fe20000000c00 */
[----:B------:R-:W-:Y:S01]  /*3b30*/  BAR.SYNC.DEFER_BLOCKING 0x0 ;  /* 0x0000000000007b1d */ /* 0x000fe20000010000 */
[----:B------:R-:W-:-:S05]  /*3b40*/  IADD3 R96, P0, R61, R96, RZ ;  /* 0x000000603d607210 */ /* 0x000fca0007f1e0ff */
[----:B------:R-:W0:Y:S04]  /*3b50*/  LDS R2, [R60] ;  /* 0x000000003c027984 */ /* 0x000e280000000800 */
[----:B------:R-:W1:Y:S04]  /*3b60*/  LDS R15, [R60+0x1000] ;  /* 0x001000003c0f7984 */ /* 0x000e680000000800 */
[----:B------:R-:W2:Y:S04]  /*3b70*/  LDS R3, [R60+0x200] ;  /* 0x000200003c037984 */ /* 0x000ea80000000800 */
[----:B------:R-:W3:Y:S04]  /*3b80*/  LDS R14, [R60+0x1200] ;  /* 0x001200003c0e7984 */ /* 0x000ee80000000800 */
[----:B------:R-:W4:Y:S04]  /*3b90*/  LDS R8, [R60+0x400] ;  /* 0x000400003c087984 */ /* 0x000f280000000800 */
[----:B------:R-:W5:Y:S04]  /*3ba0*/  LDS R21, [R60+0x1400] ;  /* 0x001400003c157984 */ /* 0x000f680000000800 */
[----:B------:R-:W5:Y:S04]  /*3bb0*/  LDS R9, [R60+0x600] ;  /* 0x000600003c097984 */ /* 0x000f680000000800 */
[----:B------:R-:W5:Y:S04]  /*3bc0*/  LDS R20, [R60+0x1600] ;  /* 0x001600003c147984 */ /* 0x000f680000000800 */
[----:B------:R-:W5:Y:S04]  /*3bd0*/  LDS R10, [R60+0x800] ;  /* 0x000800003c0a7984 */ /* 0x000f680000000800 */
[----:B------:R-:W5:Y:S04]  /*3be0*/  LDS R23, [R60+0x1800] ;  /* 0x001800003c177984 */ /* 0x000f680000000800 */
[----:B------:R-:W5:Y:S01]  /*3bf0*/  LDS R11, [R60+0xa00] ;  /* 0x000a00003c0b7984 */ /* 0x000f620000000800 */
[----:B0-----:R-:W-:-:S03]  /*3c00*/  FADD.FTZ R2, RZ, R2 ;  /* 0x00000002ff027221 */ /* 0x001fc60000010000 */
        /* <DEDUP_REMOVED lines=9> */
[----:B-----5:R-:W-:-:S03]  /*3ca0*/  FADD.FTZ R8, R8, R21 ;  /* 0x0000001508087221 */ /* 0x020fc60000010000 */
[----:B------:R-:W5:Y:S01]  /*3cb0*/  LDS R43, [R60+0x2000] ;  /* 0x002000003c2b7984 */ /* 0x000f620000000800 */
[----:B------:R-:W-:-:S03]  /*3cc0*/  FADD.FTZ R9, RZ, R9 ;  /* 0x00000009ff097221 */ /* 0x000fc60000010000 */
[----:B------:R-:W5:Y:S01]  /*3cd0*/  LDS R42, [R60+0x2200] ;  /* 0x002200003c2a7984 */ /* 0x000f620000000800 */
[----:B------:R-:W-:-:S03]  /*3ce0*/  FADD.FTZ R9, R9, R20 ;  /* 0x0000001409097221 */ /* 0x000fc60000010000 */
[----:B------:R-:W5:Y:S01]  /*3cf0*/  LDS R45, [R60+0x2400] ;  /* 0x002400003c2d7984 */ /* 0x000f620000000800 */
[----:B------:R-:W-:-:S03]  /*3d00*/  FADD.FTZ R10, RZ, R10 ;  /* 0x0000000aff0a7221 */ /* 0x000fc60000010000 */
[----:B------:R-:W5:Y:S01]  /*3d10*/  LDS R44, [R60+0x2600] ;  /* 0x002600003c2c7984 */ /* 0x000f620000000800 */
[----:B------:R-:W-:-:S03]  /*3d20*/  FADD.FTZ R10, R10, R23 ;  /* 0x000000170a0a7221 */ /* 0x000fc60000010000 */
[----:B------:R-:W5:Y:S01]  /*3d30*/  LDS R47, [R60+0x2800] ;  /* 0x002800003c2f7984 */ /* 0x000f620000000800 */
[----:B------:R-:W-:-:S03]  /*3d40*/  FADD.FTZ R11, RZ, R11 ;  /* 0x0000000bff0b7221 */ /* 0x000fc60000010000 */
[----:B------:R-:W5:Y:S01]  /*3d50*/  LDS R46, [R60+0x2a00] ;  /* 0x002a00003c2e7984 */ /* 0x000f620000000800 */
[----:B0-----:R-:W-:-:S03]  /*3d60*/  FADD.FTZ R11, R11, R22 ;  /* 0x000000160b0b7221 */ /* 0x001fc60000010000 */
[----:B------:R-:W0:Y:S01]  /*3d70*/  LDS R49, [R60+0x2c00] ;  /* 0x002c00003c317984 */ /* 0x000e220000000800 */
[----:B-1----:R-:W-:-:S03]  /*3d80*/  FADD.FTZ R12, RZ, R12 ;  /* 0x0000000cff0c7221 */ /* 0x002fc60000010000 */
[----:B------:R-:W1:Y:S01]  /*3d90*/  LDS R48, [R60+0x2e00] ;  /* 0x002e00003c307984 */ /* 0x000e620000000800 */
[----:B--2---:R-:W-:-:S03]  /*3da0*/  FADD.FTZ R12, R12, R41 ;  /* 0x000000290c0c7221 */ /* 0x004fc60000010000 */
[----:B------:R-:W2:Y:S01]  /*3db0*/  LDS R51, [R60+0x3000] ;  /* 0x003000003c337984 */ /* 0x000ea20000000800 */
[----:B---3--:R-:W-:-:S03]  /*3dc0*/  FADD.FTZ R13, RZ, R13 ;  /* 0x0000000dff0d7221 */ /* 0x008fc60000010000 */
[----:B------:R-:W-:Y:S01]  /*3dd0*/  LDS R50, [R60+0x3200] ;  /* 0x003200003c327984 */ /* 0x000fe20000000800 */
[----:B----4-:R-:W-:-:S03]  /*3de0*/  FADD.FTZ R13, R13, R40 ;  /* 0x000000280d0d7221 */ /* 0x010fc60000010000 */
[----:B------:R-:W3:Y:S01]  /*3df0*/  LDS R53, [R60+0x3400] ;  /* 0x003400003c357984 */ /* 0x000ee20000000800 */
[----:B-----5:R-:W-:-:S03]  /*3e00*/  FADD.FTZ R2, R2, R43 ;  /* 0x0000002b02027221 */ /* 0x020fc60000010000 */
[----:B------:R-:W4:Y:S01]  /*3e10*/  LDS R52, [R60+0x3600] ;  /* 0x003600003c347984 */ /* 0x000f220000000800 */
[----:B------:R-:W-:-:S03]  /*3e20*/  FADD.FTZ R3, R3, R42 ;  /* 0x0000002a03037221 */ /* 0x000fc60000010000 */
[----:B------:R-:W5:Y:S01]  /*3e30*/  LDS R55, [R60+0x3800] ;  /* 0x003800003c377984 */ /* 0x000f620000000800 */
[----:B------:R-:W-:-:S03]  /*3e40*/  FADD.FTZ R8, R8, R45 ;  /* 0x0000002d08087221 */ /* 0x000fc60000010000 */
[----:B------:R-:W5:Y:S01]  /*3e50*/  LDS R54, [R60+0x3a00] ;  /* 0x003a00003c367984 */ /* 0x000f620000000800 */
[----:B------:R-:W-:-:S03]  /*3e60*/  FADD.FTZ R9, R9, R44 ;  /* 0x0000002c09097221 */ /* 0x000fc60000010000 */
[----:B------:R-:W5:Y:S01]  /*3e70*/  LDS R57, [R60+0x3c00] ;  /* 0x003c00003c397984 */ /* 0x000f620000000800 */
[----:B------:R-:W-:-:S03]  /*3e80*/  FADD.FTZ R10, R10, R47 ;  /* 0x0000002f0a0a7221 */ /* 0x000fc60000010000 */
[----:B------:R-:W5:Y:S01]  /*3e90*/  LDS R56, [R60+0x3e00] ;  /* 0x003e00003c387984 */ /* 0x000f620000000800 */
[----:B------:R-:W-:Y:S01]  /*3ea0*/  FADD.FTZ R11, R11, R46 ;  /* 0x0000002e0b0b7221 */ /* 0x000fe20000010000 */
[----:B------:R-:W-:Y:S01]  /*3eb0*/  BAR.SYNC.DEFER_BLOCKING 0x0 ;  /* 0x0000000000007b1d */ /* 0x000fe20000010000 */
[----:B0-----:R-:W-:Y:S01]  /*3ec0*/  FADD.FTZ R12, R12, R49 ;  /* 0x000000310c0c7221 */ /* 0x001fe20000010000 */
[----:B-1----:R-:W-:Y:S01]  /*3ed0*/  FADD.FTZ R13, R13, R48 ;  /* 0x000000300d0d7221 */ /* 0x002fe20000010000 */
[----:B--2---:R-:W-:Y:S01]  /*3ee0*/  FADD.FTZ R51, R2, R51 ;  /* 0x0000003302337221 */ /* 0x004fe20000010000 */
[----:B---3--:R-:W-:Y:S01]  /*3ef0*/  FADD.FTZ R53, R8, R53 ;  /* 0x0000003508357221 */ /* 0x008fe20000010000 */
[----:B----4-:R-:W-:Y:S01]  /*3f00*/  FADD.FTZ R9, R9, R52 ;  /* 0x0000003409097221 */ /* 0x010fe20000010000 */
[----:B------:R0:W-:Y:S01]  /*3f10*/  STS.128 [R0], R4 ;  /* 0x0000000400007388 */ /* 0x0001e20000000c00 */
[----:B-----5:R-:W-:-:S03]  /*3f20*/  FADD.FTZ R55, R10, R55 ;  /* 0x000000370a377221 */ /* 0x020fc60000010000 */
[----:B------:R-:W-:Y:S01]  /*3f30*/  STS.128 [R0+0x10], R120 ;  /* 0x0000107800007388 */ /* 0x000fe20000000c00 */
[----:B------:R-:W-:-:S03]  /*3f40*/  FADD.FTZ R11, R11, R54 ;  /* 0x000000360b0b7221 */ /* 0x000fc60000010000 */
[----:B------:R-:W-:Y:S01]  /*3f50*/  STS.128 [R0+0x400], R16 ;  /* 0x0004001000007388 */ /* 0x000fe20000000c00 */
[----:B------:R-:W-:-:S03]  /*3f60*/  FADD.FTZ R57, R12, R57 ;  /* 0x000000390c397221 */ /* 0x000fc60000010000 */
[----:B------:R-:W-:Y:S01]  /*3f70*/  STS.128 [R0+0x410], R24 ;  /* 0x0004101800007388 */ /* 0x000fe20000000c00 */
[----:B------:R-:W-:-:S03]  /*3f80*/  FADD.FTZ R13, R13, R56 ;  /* 0x000000380d0d7221 */ /* 0x000fc60000010000 */
[----:B------:R-:W-:Y:S01]  /*3f90*/  STS.128 [R0+0x800], R28 ;  /* 0x0008001c00007388 */ /* 0x000fe20000000c00 */
[----:B0-----:R-:W-:Y:S01]  /*3fa0*/  FADD.FTZ R7, R3, R50 ;  /* 0x0000003203077221 */ /* 0x001fe20000010000 */
[----:B------:R-:W-:Y:S02]  /*3fb0*/  IADD3.X R3, RZ, RZ, RZ, P0, !PT ;  /* 0x000000ffff037210 */ /* 0x000fe400007fe4ff */
[----:B------:R-:W-:Y:S02]  /*3fc0*/  STS.128 [R0+0x810], R32 ;  /* 0x0008102000007388 */ /* 0x000fe40000000c00 */
[----:B------:R-:W-:Y:S02]  /*3fd0*/  SHF.L.U64.HI R20, R96, 0x2, R3 ;  /* 0x0000000260147819 */ /* 0x000fe40000010203 */
[----:B------:R-:W-:Y:S04]  /*3fe0*/  STS.128 [R0+0xc00], R36 ;  /* 0x000c002400007388 */ /* 0x000fe80000000c00 */
[----:B------:R-:W-:Y:S01]  /*3ff0*/  STS.128 [R0+0xc10], R108 ;  /* 0x000c106c00007388 */ /* 0x000fe20000000c00 */
[----:B------:R-:W-:Y:S06]  /*4000*/  BAR.SYNC.DEFER_BLOCKING 0x0 ;  /* 0x0000000000007b1d */ /* 0x000fec0000010000 */
        /* <DEDUP_REMOVED lines=9> */
[----:B------:R-:W5:Y:S01]  /*40a0*/  LDS R18, [R60+0x2200] ;  /* 0x002200003c127984 */ /* 0x000f620000000800 */
[----:B0-----:R-:W-:-:S03]  /*40b0*/  FADD.FTZ R4, RZ, R4 ;  /* 0x00000004ff047221 */ /* 0x001fc60000010000 */
[----:B------:R-:W0:Y:S01]  /*40c0*/  LDS R10, [R60+0xa00] ;  /* 0x000a00003c0a7984 */ /* 0x000e220000000800 */
[----:B-1----:R-:W-:-:S03]  /*40d0*/  FADD.FTZ R5, RZ, R5 ;  /* 0x00000005ff057221 */ /* 0x002fc60000010000 */
[----:B------:R-:W1:Y:S01]  /*40e0*/  LDS R39, [R60+0x3000] ;  /* 0x003000003c277984 */ /* 0x000e620000000800 */
[----:B--2---:R-:W-:-:S03]  /*40f0*/  FADD.FTZ R4, R4, R17 ;  /* 0x0000001104047221 */ /* 0x004fc60000010000 */
[----:B------:R-:W2:Y:S01]  /*4100*/  LDS R27, [R60+0x2400] ;  /* 0x002400003c1b7984 */ /* 0x000ea20000000800 */
[----:B---3--:R-:W-:-:S03]  /*4110*/  FADD.FTZ R5, R5, R16 ;  /* 0x0000001005057221 */ /* 0x008fc60000010000 */
[----:B------:R-:W3:Y:S01]  /*4120*/  LDS R17, [R60+0x1600] ;  /* 0x001600003c117984 */ /* 0x000ee20000000800 */
[----:B----4-:R-:W-:-:S03]  /*4130*/  FADD.FTZ R16, R4, R19 ;  /* 0x0000001304107221 */ /* 0x010fc60000010000 */
[----:B------:R-:W4:Y:S01]  /*4140*/  LDS R12, [R60+0xc00] ;  /* 0x000c00003c0c7984 */ /* 0x000f220000000800 */
[----:B------:R-:W-:Y:S01]  /*4150*/  SHF.L.U32 R4, R96, 0x2, RZ ;  /* 0x0000000260047819 */ /* 0x000fe200000006ff */
[----:B-----5:R-:W-:Y:S02]  /*4160*/  FADD.FTZ R0, RZ, R0 ;  /* 0x00000000ff007221 */ /* 0x020fe40000010000 */
[----:B------:R-:W5:Y:S01]  /*4170*/  LDS R19, [R60+0x1800] ;  /* 0x001800003c137984 */ /* 0x000f620000000800 */
[----:B------:R-:W-:Y:S01]  /*4180*/  IADD3 R2, P0, R4, UR6, RZ ;  /* 0x0000000604027c10 */ /* 0x000fe2000ff1e0ff */
[----:B------:R-:W-:Y:S02]  /*4190*/  FADD.FTZ R6, RZ, R6 ;  /* 0x00000006ff067221 */ /* 0x000fe40000010000 */
[----:B------:R-:W5:Y:S01]  /*41a0*/  LDS R41, [R60+0x3200] ;  /* 0x003200003c297984 */ /* 0x000f620000000800 */
[----:B------:R-:W-:Y:S01]  /*41b0*/  IADD3.X R3, R20, UR7, RZ, P0, !PT ;  /* 0x0000000714037c10 */ /* 0x000fe200087fe4ff */
[----:B------:R-:W-:Y:S01]  /*41c0*/  ULDC.64 UR6, c[0x0][0x2d0] ;  /* 0x0000b40000067ab9 */ /* 0x000fe20000000a00 */
[----:B------:R-:W-:Y:S01]  /*41d0*/  FADD.FTZ R0, R0, R15 ;  /* 0x0000000f00007221 */ /* 0x000fe20000010000 */
[----:B------:R-:W5:Y:S01]  /*41e0*/  LDS R29, [R60+0x2600] ;  /* 0x002600003c1d7984 */ /* 0x000f620000000800 */
[----:B------:R-:W-:Y:S01]  /*41f0*/  IADD3 R4, P0, R4, UR6, RZ ;  /* 0x0000000604047c10 */ /* 0x000fe2000ff1e0ff */
[----:B------:R-:W-:-:S02]  /*4200*/  FADD.FTZ R8, RZ, R8 ;  /* 0x00000008ff087221 */ /* 0x000fc40000010000 */
[----:B------:R-:W5:Y:S01]  /*4210*/  LDS R21, [R60+0x1a00] ;  /* 0x001a00003c157984 */ /* 0x000f620000000800 */
[----:B------:R-:W-:-:S03]  /*4220*/  FADD.FTZ R18, R5, R18 ;  /* 0x0000001205127221 */ /* 0x000fc60000010000 */
[----:B------:R-:W5:Y:S01]  /*4230*/  LDS R14, [R60+0xe00] ;  /* 0x000e00003c0e7984 */ /* 0x000f620000000800 */
[----:B------:R-:W-:-:S03]  /*4240*/  IADD3.X R5, R20, UR7, RZ, P0, !PT ;  /* 0x0000000714057c10 */ /* 0x000fc600087fe4ff */
[----:B------:R-:W5:Y:S01]  /*4250*/  LDS R43, [R60+0x3400] ;  /* 0x003400003c2b7984 */ /* 0x000f620000000800 */
[----:B0-----:R-:W-:-:S03]  /*4260*/  FADD.FTZ R10, RZ, R10 ;  /* 0x0000000aff0a7221 */ /* 0x001fc60000010000 */
[----:B------:R-:W0:Y:S01]  /*4270*/  LDS R31, [R60+0x2800] ;  /* 0x002800003c1f7984 */ /* 0x000e220000000800 */
[----:B-1----:R-:W-:-:S03]  /*4280*/  FADD.FTZ R39, R16, R39 ;  /* 0x0000002710277221 */ /* 0x002fc60000010000 */
[----:B------:R-:W1:Y:S01]  /*4290*/  LDS R23, [R60+0x1c00] ;  /* 0x001c00003c177984 */ /* 0x000e620000000800 */
[----:B--2---:R-:W-:-:S03]  /*42a0*/  FADD.FTZ R0, R0, R27 ;  /* 0x0000001b00007221 */ /* 0x004fc60000010000 */
[----:B------:R-:W2:Y:S01]  /*42b0*/  LDS R45, [R60+0x3600] ;  /* 0x003600003c2d7984 */ /* 0x000ea20000000800 */
[----:B---3--:R-:W-:-:S03]  /*42c0*/  FADD.FTZ R6, R6, R17 ;  /* 0x0000001106067221 */ /* 0x008fc60000010000 */
[----:B------:R-:W3:Y:S01]  /*42d0*/  LDS R33, [R60+0x2a00] ;  /* 0x002a00003c217984 */ /* 0x000ee20000000800 */
[----:B----4-:R-:W-:-:S03]  /*42e0*/  FADD.FTZ R12, RZ, R12 ;  /* 0x0000000cff0c7221 */ /* 0x010fc60000010000 */
[----:B------:R-:W4:Y:S01]  /*42f0*/  LDS R25, [R60+0x1e00] ;  /* 0x001e00003c197984 */ /* 0x000f220000000800 */
[----:B-----5:R-:W-:-:S03]  /*4300*/  FADD.FTZ R8, R8, R19 ;  /* 0x0000001308087221 */ /* 0x020fc60000010000 */
[----:B------:R-:W5:Y:S01]  /*4310*/  LDS R47, [R60+0x3800] ;  /* 0x003800003c2f7984 */ /* 0x000f620000000800 */
[----:B------:R-:W-:-:S03]  /*4320*/  FADD.FTZ R41, R18, R41 ;  /* 0x0000002912297221 */ /* 0x000fc60000010000 */
[----:B------:R-:W5:Y:S01]  /*4330*/  LDS R35, [R60+0x2c00] ;  /* 0x002c00003c237984 */ /* 0x000f620000000800 */
[----:B------:R-:W-:-:S03]  /*4340*/  FADD.FTZ R6, R6, R29 ;  /* 0x0000001d06067221 */ /* 0x000fc60000010000 */
[----:B------:R-:W5:Y:S01]  /*4350*/  LDS R49, [R60+0x3a00] ;  /* 0x003a00003c317984 */ /* 0x000f620000000800 */
[----:B------:R-:W-:-:S03]  /*4360*/  FADD.FTZ R10, R10, R21 ;  /* 0x000000150a0a7221 */ /* 0x000fc60000010000 */
[----:B------:R-:W5:Y:S01]  /*4370*/  LDS R37, [R60+0x2e00] ;  /* 0x002e00003c257984 */ /* 0x000f620000000800 */
[----:B------:R-:W-:-:S03]  /*4380*/  FADD.FTZ R14, RZ, R14 ;  /* 0x0000000eff0e7221 */ /* 0x000fc60000010000 */
[----:B------:R-:W5:Y:S01]  /*4390*/  LDS R59, [R60+0x3c00] ;  /* 0x003c00003c3b7984 */ /* 0x000f620000000800 */
[----:B------:R-:W-:-:S03]  /*43a0*/  FADD.FTZ R43, R0, R43 ;  /* 0x0000002b002b7221 */ /* 0x000fc60000010000 */
[----:B------:R-:W5:Y:S01]  /*43b0*/  LDS R61, [R60+0x3e00] ;  /* 0x003e00003c3d7984 */ /* 0x000f620000000800 */
[----:B0-----:R-:W-:Y:S01]  /*43c0*/  FADD.FTZ R8, R8, R31 ;  /* 0x0000001f08087221 */ /* 0x001fe20000010000 */
[----:B-1----:R-:W-:Y:S02]  /*43d0*/  FADD.FTZ R12, R12, R23 ;  /* 0x000000170c0c7221 */ /* 0x002fe40000010000 */
[----:B------:R-:W-:Y:S01]  /*43e0*/  STG.E desc[UR4][R2.64], R39 ;  /* 0x0000002702007986 */ /* 0x000fe2000c101904 */
[----:B--2---:R-:W-:-:S03]  /*43f0*/  FADD.FTZ R45, R6, R45 ;  /* 0x0000002d062d7221 */ /* 0x004fc60000010000 */
[----:B------:R-:W-:Y:S01]  /*4400*/  STG.E desc[UR4][R4.64], R51 ;  /* 0x0000003304007986 */ /* 0x000fe2000c101904 */
[----:B---3--:R-:W-:-:S03]  /*4410*/  FADD.FTZ R10, R10, R33 ;  /* 0x000000210a0a7221 */ /* 0x008fc60000010000 */
[----:B------:R-:W-:Y:S01]  /*4420*/  STG.E desc[UR4][R2.64+0x200], R41 ;  /* 0x0002002902007986 */ /* 0x000fe2000c101904 */
[----:B----4-:R-:W-:-:S03]  /*4430*/  FADD.FTZ R14, R14, R25 ;  /* 0x000000190e0e7221 */ /* 0x010fc60000010000 */
[----:B------:R-:W-:Y:S01]  /*4440*/  STG.E desc[UR4][R4.64+0x200], R7 ;  /* 0x0002000704007986 */ /* 0x000fe2000c101904 */
[----:B-----5:R-:W-:-:S03]  /*4450*/  FADD.FTZ R47, R8, R47 ;  /* 0x0000002f082f7221 */ /* 0x020fc60000010000 */
[----:B------:R-:W-:Y:S01]  /*4460*/  STG.E desc[UR4][R2.64+0x400], R43 ;  /* 0x0004002b02007986 */ /* 0x000fe2000c101904 */
[----:B------:R-:W-:-:S03]  /*4470*/  FADD.FTZ R12, R12, R35 ;  /* 0x000000230c0c7221 */ /* 0x000fc60000010000 */
        /* <DEDUP_REMOVED lines=8> */
[----:B------:R-:W-:Y:S04]  /*4500*/  STG.E desc[UR4][R4.64+0x800], R55 ;  /* 0x0008003704007986 */ /* 0x000fe8000c101904 */
[----:B------:R-:W-:Y:S04]  /*4510*/  STG.E desc[UR4][R2.64+0xa00], R49 ;  /* 0x000a003102007986 */ /* 0x000fe8000c101904 */
[----:B------:R-:W-:Y:S04]  /*4520*/  STG.E desc[UR4][R4.64+0xa00], R11 ;  /* 0x000a000b04007986 */ /* 0x000fe8000c101904 */
[----:B------:R-:W-:Y:S04]  /*4530*/  STG.E desc[UR4][R2.64+0xc00], R59 ;  /* 0x000c003b02007986 */ /* 0x000fe8000c101904 */
[----:B------:R-:W-:Y:S04]  /*4540*/  STG.E desc[UR4][R4.64+0xc00], R57 ;  /* 0x000c003904007986 */ /* 0x000fe8000c101904 */
[----:B------:R-:W-:Y:S04]  /*4550*/  STG.E desc[UR4][R2.64+0xe00], R61 ;  /* 0x000e003d02007986 */ /* 0x000fe8000c101904 */
[----:B------:R-:W-:Y:S01]  /*4560*/  STG.E desc[UR4][R4.64+0xe00], R13 ;  /* 0x000e000d04007986 */ /* 0x000fe2000c101904 */
[----:B------:R-:W-:Y:S05]  /*4570*/  EXIT ;  /* 0x000000000000794d */ /* 0x000fea0003800000 */
.L_x_37:
[----:B------:R-:W-:Y:S01]  /*4580*/  HFMA2.MMA R203, -RZ, RZ, 0, 5.9604644775390625e-08 ;  /* 0x00000001ffcb7435 */ /* 0x000fe200000001ff */
[----:B------:R-:W-:Y:S01]  /*4590*/  BSSY B2, `(.L_x_39) ;  /* 0x0000007000027945 */ /* 0x000fe20003800000 */
[----:B------:R-:W-:Y:S02]  /*45a0*/  MOV R202, R105 ;  /* 0x0000006900ca7202 */ /* 0x000fe40000000f00 */
[----:B------:R-:W-:Y:S02]  /*45b0*/  MOV R204, 0x1f ;  /* 0x0000001f00cc7802 */ /* 0x000fe40000000f00 */
[----:B------:R-:W-:-:S07]  /*45c0*/  MOV R201, 0xffffffff ;  /* 0xffffffff00c97802 */ /* 0x000fce0000000f00 */
[----:B-----5:R-:W-:Y:S05]  /*45d0*/  WARPSYNC.COLLECTIVE R201, `(.L_x_40) ;  /* 0x00000000c9087348 */ /* 0x020fea0003c00000 */
[----:B------:R0:W1:Y:S02]  /*45e0*/  SHFL.BFLY P3, R200, R202, R203, R204 ;  /* 0x0c0000cbcac87389 */ /* 0x00006400000600cc */
[----:B01---5:R-:W-:Y:S01]  /*45f0*/  ENDCOLLECTIVE ;  /* 0x000000000000791b */ /* 0x023fe20003800000 */
.L_x_40:
[----:B------:R-:W-:Y:S05]  /*4600*/  BSYNC B2 ;  /* 0x0000000000027941 */ /* 0x000fea0003800000 */
.L_x_39:
        /* <DEDUP_REMOVED lines=8> */
.L_x_41:
[----:B------:R-:W-:Y:S01]  /*4690*/  FADD.FTZ R106, R105, R106 ;  /* 0x0000006a696a7221 */ /* 0x000fe20000010000 */
[----:B------:R-:W-:-:S04]  /*46a0*/  HFMA2.MMA R203, -RZ, RZ, 0, 1.1920928955078125e-07 ;  /* 0x00000002ffcb7435 */ /* 0x000fc800000001ff */
[----:B------:R-:W-:Y:S02]  /*46b0*/  MOV R202, R106 ;  /* 0x0000006a00ca7202 */ /* 0x000fe40000000f00 */
[----:B------:R-:W-:-:S07]  /*46c0*/  MOV R194, R200 ;  /* 0x000000c800c27202 */ /* 0x000fce0000000f00 */
[----:B------:R-:W-:Y:S05]  /*46d0*/  WARPSYNC.COLLECTIVE R201, `(.L_x_42) ;  /* 0x00000000c9087348 */ /* 0x000fea0003c00000 */
[----:B------:R0:W1:Y:S02]  /*46e0*/  SHFL.BFLY P3, R200, R202, R203, R204 ;  /* 0x0c0000cbcac87389 */ /* 0x00006400000600cc */
[----:B01----:R-:W-:Y:S01]  /*46f0*/  ENDCOLLECTIVE ;  /* 0x000000000000791b */ /* 0x003fe20003800000 */
.L_x_42:
[----:B------:R-:W-:-:S05]  /*4700*/  FADD.FTZ R194, R33, R194 ;  /* 0x000000c221c27221 */ /* 0x000fca0000010000 */
[----:B------:R-:W-:Y:S02]  /*4710*/  MOV R202, R194 ;  /* 0x000000c200ca7202 */ /* 0x000fe40000000f00 */
[----:B------:R-:W-:-:S07]  /*4720*/  MOV R187, R200 ;  /* 0x000000c800bb7202 */ /* 0x000fce0000000f00 */
[----:B------:R-:W-:Y:S05]  /*4730*/  WARPSYNC.COLLECTIVE R201, `(.L_x_43) ;  /* 0x00000000c9087348 */ /* 0x000fea0003c00000 */
[----:B------:R0:W1:Y:S02]  /*4740*/  SHFL.BFLY P3, R200, R202, R203, R204 ;  /* 0x0c0000cbcac87389 */ /* 0x00006400000600cc */
[----:B01----:R-:W-:Y:S01]  /*4750*/  ENDCOLLECTIVE ;  /* 0x000000000000791b */ /* 0x003fe20003800000 */
.L_x_43:
[----:B------:R-:W-:Y:S01]  /*4760*/  FADD.FTZ R187, R106, R187 ;  /* 0x000000bb6abb7221 */ /* 0x000fe20000010000 */
[----:B------:R-:W-:Y:S02]  /*4770*/  MOV R106, R103 ;  /* 0x00000067006a7202 */ /* 0x000fe40000000f00 */
[----:B------:R-:W-:Y:S01]  /*4780*/  MOV R103, R190 ;  /* 0x000000be00677202 */ /* 0x000fe20000000f00 */
[----:B------:R-:W-:Y:S01]  /*4790*/  HFMA2.MMA R203, -RZ, RZ, 0, 2.384185791015625e-07 ;  /* 0x00000004ffcb7435 */ /* 0x000fe200000001ff */
[----:B------:R-:W-:Y:S02]  /*47a0*/  MOV R202, R187 ;  /* 0x000000bb00ca7202 */ /* 0x000fe40000000f00 */
[----:B------:R-:W-:-:S08]  /*47b0*/  MOV R197, R200 ;  /* 0x000000c800c57202 */ /* 0x000fd00000000f00 */
[----:B------:R-:W-:Y:S05]  /*47c0*/  WARPSYNC.COLLECTIVE R201, `(.L_x_44) ;  /* 0x00000000c9087348 */ /* 0x000fea0003c00000 */
[----:B------:R0:W1:Y:S02]  /*47d0*/  SHFL.BFLY P3, R200, R202, R203, R204 ;  /* 0x0c0000cbcac87389 */ /* 0x00006400000600cc */
[----:B01----:R-:W-:Y:S01]  /*47e0*/  ENDCOLLECTIVE ;  /* 0x000000000000791b */ /* 0x003fe20003800000 */
.L_x_44:
[----:B------:R-:W-:-:S05]  /*47f0*/  FADD.FTZ R197, R194, R197 ;  /* 0x000000c5c2c57221 */ /* 0x000fca0000010000 */
[----:B------:R-:W-:Y:S02]  /*4800*/  MOV R202, R197 ;  /* 0x000000c500ca7202 */ /* 0x000fe40000000f00 */
[----:B------:R-:W-:-:S07]  /*4810*/  MOV R196, R200 ;  /* 0x000000c800c47202 */ /* 0x000fce0000000f00 */
[----:B------:R-:W-:Y:S05]  /*4820*/  WARPSYNC.COLLECTIVE R201, `(.L_x_45) ;  /* 0x00000000c9087348 */ /* 0x000fea0003c00000 */
[----:B------:R0:W1:Y:S02]  /*4830*/  SHFL.BFLY P3, R200, R202, R203, R204 ;  /* 0x0c0000cbcac87389 */ /* 0x00006400000600cc */
[----:B01----:R-:W-:Y:S01]  /*4840*/  ENDCOLLECTIVE ;  /* 0x000000000000791b */ /* 0x003fe20003800000 */
.L_x_45:
[----:B------:R-:W-:Y:S01]  /*4850*/  FADD.FTZ R196, R187, R196 ;  /* 0x000000c4bbc47221 */ /* 0x000fe20000010000 */
[----:B------:R-:W-:-:S04]  /*4860*/  HFMA2.MMA R203, -RZ, RZ, 0, 4.76837158203125e-07 ;  /* 0x00000008ffcb7435 */ /* 0x000fc800000001ff */
[----:B------:R-:W-:Y:S02]  /*4870*/  MOV R202, R196 ;  /* 0x000000c400ca7202 */ /* 0x000fe40000000f00 */
[----:B------:R-:W-:-:S07]  /*4880*/  MOV R198, R200 ;  /* 0x000000c800c67202 */ /* 0x000fce0000000f00 */
[----:B------:R-:W-:Y:S05]  /*4890*/  WARPSYNC.COLLECTIVE R201, `(.L_x_46) ;  /* 0x00000000c9087348 */ /* 0x000fea0003c00000 */
[----:B------:R0:W1:Y:S02]  /*48a0*/  SHFL.BFLY P3, R200, R202, R203, R204 ;  /* 0x0c0000cbcac87389 */ /* 0x00006400000600cc */
[----:B01----:R-:W-:Y:S01]  /*48b0*/  ENDCOLLECTIVE ;  /* 0x000000000000791b */ /* 0x003fe20003800000 */
.L_x_46:
[----:B------:R-:W-:-:S05]  /*48c0*/  FADD.FTZ R198, R197, R198 ;  /* 0x000000c6c5c67221 */ /* 0x000fca0000010000 */
[----:B------:R-:W-:Y:S02]  /*48d0*/  MOV R202, R198 ;  /* 0x000000c600ca7202 */ /* 0x000fe40000000f00 */
[----:B------:R-:W-:-:S07]  /*48e0*/  MOV R33, R200 ;  /* 0x000000c800217202 */ /* 0x000fce0000000f00 */
[----:B------:R-:W-:Y:S05]  /*48f0*/  WARPSYNC.COLLECTIVE R201, `(.L_x_47) ;  /* 0x00000000c9087348 */ /* 0x000fea0003c00000 */
[----:B------:R0:W1:Y:S02]  /*4900*/  SHFL.BFLY P3, R200, R202, R203, R204 ;  /* 0x0c0000cbcac87389 */ /* 0x00006400000600cc */
[----:B01----:R-:W-:Y:S01]  /*4910*/  ENDCOLLECTIVE ;  /* 0x000000000000791b */ /* 0x003fe20003800000 */
.L_x_47:
[----:B------:R-:W-:Y:S01]  /*4920*/  FADD.FTZ R33, R196, R33 ;  /* 0x00000021c4217221 */ /* 0x000fe20000010000 */
[----:B------:R-:W-:-:S04]  /*4930*/  HFMA2.MMA R203, -RZ, RZ, 0, 9.5367431640625e-07 ;  /* 0x00000010ffcb7435 */ /* 0x000fc800000001ff */
[----:B------:R-:W-:Y:S02]  /*4940*/  MOV R202, R33 ;  /* 0x0000002100ca7202 */ /* 0x000fe40000000f00 */
[----:B------:R-:W-:-:S07]  /*4950*/  MOV R105, R200 ;  /* 0x000000c800697202 */ /* 0x000fce0000000f00 */
[----:B------:R-:W-:Y:S05]  /*4960*/  WARPSYNC.COLLECTIVE R201, `(.L_x_48) ;  /* 0x00000000c9087348 */ /* 0x000fea0003c00000 */
[----:B------:R0:W1:Y:S02]  /*4970*/  SHFL.BFLY P3, R200, R202, R203, R204 ;  /* 0x0c0000cbcac87389 */ /* 0x00006400000600cc */
[----:B01----:R-:W-:Y:S01]  /*4980*/  ENDCOLLECTIVE ;  /* 0x000000000000791b */ /* 0x003fe20003800000 */
.L_x_48:
[----:B------:R-:W-:Y:S01]  /*4990*/  FADD.FTZ R199, R198, R105 ;  /* 0x00000069c6c77221 */ /* 0x000fe20000010000 */
[----:B------:R-:W-:-:S04]  /*49a0*/  MOV R105, R192 ;  /* 0x000000c000697202 */ /* 0x000fc80000000f00 */
[----:B------:R-:W-:Y:S02]  /*49b0*/  MOV R202, R199 ;  /* 0x000000c700ca7202 */ /* 0x000fe40000000f00 */
[----:B------:R-:W-:-:S07]  /*49c0*/  MOV R194, R200 ;  /* 0x000000c800c27202 */ /* 0x000fce0000000f00 */
[----:B------:R-:W-:Y:S05]  /*49d0*/  WARPSYNC.COLLECTIVE R201, `(.L_x_49) ;  /* 0x00000000c9087348 */ /* 0x000fea0003c00000 */
[----:B------:R0:W1:Y:S02]  /*49e0*/  SHFL.BFLY P3, R200, R202, R203, R204 ;  /* 0x0c0000cbcac87389 */ /* 0x00006400000600cc */
[----:B01----:R-:W-:Y:S01]  /*49f0*/  ENDCOLLECTIVE ;  /* 0x000000000000791b */ /* 0x003fe20003800000 */
.L_x_49:
[----:B------:R-:W-:Y:S05]  /*4a00*/  BRA `(.L_x_50) ;  /* 0xffffffd400f07947 */ /* 0x000fea000383ffff */
.L_x_51:
        /* <DEDUP_REMOVED lines=15> */
.L_x_14205:


//--------------------- .text._ZN10layer_norm13ln_bwd_kernelINS_13Kernel_traitsI13__nv_bfloat16S2_S2_S2_fjLj1024ELj1ELj4ELj1ELj16ENS_18Kernel_traits_baseILj1024ES2_S2_S2_S2_fjLj128EEEEELb0ELb0ELb1ELb0EEEvNS_9BwdParamsE --------------------------
	.section	.text._ZN10layer_norm13ln_bwd_kernelINS_13Kernel_traitsI13__nv_bfloat16S2_S2_S2_fjLj1024ELj1ELj4ELj1ELj16ENS_18Kernel_traits_baseILj1024ES2_S2_S2_S2_fjLj128EEEEELb0ELb0ELb1ELb0EEEvNS_9BwdParamsE,"ax",@progbits
	.align	128
        .global         _ZN10layer_norm13ln_bwd_kernelINS_13Kernel_traitsI13__nv_bfloat16S2_S2_S2_fjLj1024ELj1ELj4ELj1ELj16ENS_18Kernel_traits_baseILj1024ES2_S2_S2_S2_fjLj128EEEEELb0ELb0ELb1ELb0EEEvNS_9BwdParamsE
        .type           _ZN10layer_norm13ln_bwd_kernelINS_13Kernel_traitsI13__nv_bfloat16S2_S2_S2_fjLj1024ELj1ELj4ELj1ELj16ENS_18Kernel_traits_baseILj1024ES2_S2_S2_S2_fjLj128EEEEELb0ELb0ELb1ELb0EEEvNS_9BwdParamsE,@function
        .size           _ZN10layer_norm13ln_bwd_kernelINS_13Kernel_traitsI13__nv_bfloat16S2_S2_S2_fjLj1024ELj1ELj4ELj1ELj16ENS_18Kernel_traits_baseILj1024ES2_S2_S2_S2_fjLj128EEEEELb0ELb0ELb1ELb0EEEvNS_9BwdParamsE,(.L_x_14206 - _ZN10layer_norm13ln_bwd_kernelINS_13Kernel_traitsI13__nv_bfloat16S2_S2_S2_fjLj1024ELj1ELj4ELj1ELj16ENS_18Kernel_traits_baseILj1024ES2_S2_S2_S2_fjLj128EEEEELb0ELb0ELb1ELb0EEEvNS_9BwdParamsE)
        .other          _ZN10layer_norm13ln_bwd_kernelINS_13Kernel_traitsI13__nv_bfloat16S2_S2_S2_fjLj1024ELj1ELj4ELj1ELj16ENS_18Kernel_traits_baseILj1024ES2_S2_S2_S2_fjLj128EEEEELb0ELb0ELb1ELb0EEEvNS_9BwdParamsE,@"STO_CUDA_ENTRY STV_DEFAULT"
_ZN10layer_norm13ln_bwd_kernelINS_13Kernel_traitsI13__nv_bfloat16S2_S2_S2_fjLj1024ELj1ELj4ELj1ELj16ENS_18Kernel_traits_baseILj1024ES2_S2_S2_S2_fjLj128EEEEELb0ELb0ELb1ELb0EEEvNS_9BwdParamsE:
.text._ZN10layer_norm13ln_bwd_kernelINS_13Kernel_traitsI13__nv_bfloat16S2_S2_S2_fjLj1024ELj1ELj4ELj1ELj16ENS_18Kernel_traits_baseILj1024ES2_S2_S2_S2_fjLj128EEEEELb0ELb0ELb1ELb0EEEvNS_9BwdParamsE:
[----:B------:R-:W-:Y:S01]  /*0000*/  LDC R1, c[0x0][0x28] ;  /* 0x00000a00ff017b82 */ /* 0x000fe20000000800 */
[----:B------:R-:W0:Y:S01]  /*0010*/  S2R R136, SR_TID.X ;  /* 0x0000000000887919 */ /* 0x000e220000002100 */
[----:B------:R-:W-:Y:S01]  /*0020*/  ULDC UR4, c[0x0][0x218] ;  /* 0x0000860000047ab9 */ /* 0x000fe20000000800 */
[----:B------:R-:W-:Y:S01]  /*0030*/  ULDC UR6, c[0x0][0x214] ;  /* 0x0000850000067ab9 */ /* 0x000fe20000000800 */
[----:B------:R-:W-:Y:S01]  /*0040*/  MOV R137, UR4 ;  /* 0x0000000400897c02 */ /* 0x000fe20008000f00 */
[----:B------:R-:W-:Y:S01]  /*0050*/  ULDC.64 UR4, c[0x0][0x208] ;  /* 0x0000820000047ab9 */ /* 0x000fe20000000a00 */
[----:B------:R-:W-:Y:S01]  /*0060*/  ULDC UR9, c[0x0][0x218] ;  /* 0x0000860000097ab9 */ /* 0x000fe20000000800 */
[----:B------:R-:W-:Y:S01]  /*0070*/  ULDC UR8, c[0x0][0x290] ;  /* 0x0000a40000087ab9 */ /* 0x000fe20000000800 */
[----:B------:R-:W-:Y:S01]  /*0080*/  SHF.R.S32.HI R0, RZ, 0x1f, R137 ;  /* 0x0000001fff007819 */ /* 0x000fe20000011489 */
[----:B------:R-:W-:Y:S01]  /*0090*/  ULDC.64 UR14, c[0x0][0x2c8] ;  /* 0x0000b200000e7ab9 */ /* 0x000fe20000000a00 */
[----:B------:R-:W-:-:S02]  /*00a0*/  ULDC.64 UR10, c[0x0][0x308] ;  /* 0x0000c200000a7ab9 */ /* 0x000fc40000000a00 */
[----:B------:R-:W-:Y:S02]  /*00b0*/  LEA.HI R0, R0, R137, RZ, 0x3 ;  /* 0x0000008900007211 */ /* 0x000fe400078f18ff */
[----:B0-----:R-:W-:-:S04]  /*00c0*/  LOP3.LUT R39, R136, 0x1f, RZ, 0xc0, !PT ;  /* 0x0000001f88277812 */ /* 0x001fc800078ec0ff */
[----:B------:R-:W-:Y:S02]  /*00d0*/  LOP3.LUT R3, R39, 0x1f, RZ, 0x3c, !PT ;  /* 0x0000001f27037812 */ /* 0x000fe400078e3cff */
[----:B------:R-:W-:Y:S02]  /*00e0*/  MOV R15, R39 ;  /* 0x00000027000f7202 */ /* 0x000fe40000000f00 */
[----:B------:R-:W-:-:S04]  /*00f0*/  LEA.HI.SX32 R5, R0, R3, 0x1d ;  /* 0x0000000300057211 */ /* 0x000fc800078feaff */
[C---:B------:R-:W-:Y:S02]  /*0100*/  LOP3.LUT P4, RZ, R5.reuse, 0xffffffe0, RZ, 0xc0, !PT ;  /* 0xffffffe005ff7812 */ /* 0x040fe4000788c0ff */
[C---:B------:R-:W-:Y:S02]  /*0110*/  ISETP.GE.U32.AND P0, PT, R5.reuse, 0x40, PT ;  /* 0x000000400500780c */ /* 0x040fe40003f06070 */
[C---:B------:R-:W-:Y:S02]  /*0120*/  ISETP.GE.U32.AND P1, PT, R5.reuse, 0x60, PT ;  /* 0x000000600500780c */ /* 0x040fe40003f26070 */
[----:B------:R-:W-:Y:S01]  /*0130*/  ISETP.GE.U32.AND P3, PT, R5, 0x80, PT ;  /* 0x000000800500780c */ /* 0x000fe20003f66070 */
[----:B------:R-:W-:Y:S01]  /*0140*/  BSSY B0, `(.L_x_52) ;  /* 0x00004fa000007945 */ /* 0x000fe20003800000 */
[----:B------:R-:W-:Y:S02]  /*0150*/  P2R R4, PR, RZ, 0x10 ;  /* 0x00000010ff047803 */ /* 0x000fe40000000000 */
[----:B------:R-:W-:-:S02]  /*0160*/  CS2R R44, SRZ ;  /* 0x00000000002c7805 */ /* 0x000fc4000001ff00 */
[----:B------:R-:W-:Y:S01]  /*0170*/  P2R R0, PR, RZ, 0x8 ;  /* 0x00000008ff007803 */ /* 0x000fe20000000000 */
[----:B------:R-:W0:Y:S08]  /*0180*/  @P4 LDC.64 R2, c[0x0][0x260] ;  /* 0x00009800ff024b82 */ /* 0x000e300000000a00 */
[----:B------:R-:W1:Y:S08]  /*0190*/  @P0 LDC.64 R6, c[0x0][0x260] ;  /* 0x00009800ff060b82 */ /* 0x000e700000000a00 */
[----:B------:R-:W2:Y:S08]  /*01a0*/  @P1 LDC.64 R10, c[0x0][0x260] ;  /* 0x00009800ff0a1b82 */ /* 0x000eb00000000a00 */
[----:B------:R-:W3:Y:S01]  /*01b0*/  @P3 LDC.64 R12, c[0x0][0x260] ;  /* 0x00009800ff0c3b82 */ /* 0x000ee20000000a00 */
[C---:B0-----:R-:W-:Y:S01]  /*01c0*/  @P4 IMAD.WIDE.U32 R2, R15.reuse, 0x10, R2 ;  /* 0x000000100f024825 */ /* 0x041fe200078e0002 */
[----:B------:R-:W-:-:S04]  /*01d0*/  @P4 LOP3.LUT R15, R15, 0x20, RZ, 0xfc, !PT ;  /* 0x000000200f0f4812 */ /* 0x000fc800078efcff */
[----:B------:R0:W5:Y:S01]  /*01e0*/  @P4 LDG.E.128 R32, desc[UR4][R2.64] ;  /* 0x0000000402204981 */ /* 0x000162000c1e1d00 */
[C---:B-1----:R-:W-:Y:S01]  /*01f0*/  @P0 IMAD.WIDE.U32 R8, R15.reuse, 0x10, R6 ;  /* 0x000000100f080825 */ /* 0x042fe200078e0006 */
[----:B------:R-:W-:-:S04]  /*0200*/  @P0 IADD3 R15, R15, 0x20, RZ ;  /* 0x000000200f0f0810 */ /* 0x000fc80007ffe0ff */
[----:B------:R0:W5:Y:S01]  /*0210*/  @P0 LDG.E.128 R28, desc[UR4][R8.64] ;  /* 0x00000004081c0981 */ /* 0x000162000c1e1d00 */
[----:B--2---:R-:W-:-:S04]  /*0220*/  @P1 IMAD.WIDE.U32 R10, R15, 0x10, R10 ;  /* 0x000000100f0a1825 */ /* 0x004fc800078e000a */
[----:B------:R-:W-:Y:S01]  /*0230*/  @P1 VIADD R15, R15, 0x20 ;  /* 0x000000200f0f1836 */ /* 0x000fe20000000000 */
[----:B------:R0:W5:Y:S03]  /*0240*/  @P1 LDG.E.128 R24, desc[UR4][R10.64] ;  /* 0x000000040a181981 */ /* 0x000166000c1e1d00 */
[----:B---3--:R-:W-:-:S05]  /*0250*/  @P3 IMAD.WIDE.U32 R6, R15, 0x10, R12 ;  /* 0x000000100f063825 */ /* 0x008fca00078e000c */
[----:B------:R0:W5:Y:S01]  /*0260*/  @P3 LDG.E.128 R20, desc[UR4][R6.64] ;  /* 0x0000000406143981 */ /* 0x000162000c1e1d00 */
[----:B------:R-:W1:Y:S01]  /*0270*/  S2R R13, SR_CTAID.X ;  /* 0x00000000000d7919 */ /* 0x000e620000002500 */
[----:B------:R-:W-:Y:S02]  /*0280*/  SHF.R.U32.HI R12, RZ, 0x5, R136 ;  /* 0x00000005ff0c7819 */ /* 0x000fe40000011688 */
        /* <DEDUP_REMOVED lines=12> */
[----:B-1----:R-:W-:-:S04]  /*0350*/  LEA R40, R13, R12, 0x2 ;  /* 0x0000000c0d287211 */ /* 0x002fc800078e10ff */
[----:B------:R-:W-:Y:S02]  /*0360*/  ISETP.GE.AND P2, PT, R40, UR6, PT ;  /* 0x0000000628007c0c */ /* 0x000fe4000bf46270 */
        /* <DEDUP_REMOVED lines=19> */
[----:B0-----:R-:W-:Y:S06]  /*04a0*/  @P2 BRA `(.L_x_53) ;  /* 0x0000004c000c2947 */ /* 0x001fec0003800000 */
[C---:B-----5:R-:W-:Y:S01]  /*04b0*/  @P4 PRMT R19, R33.reuse, 0x7632, R19 ;  /* 0x0000763221134816 */ /* 0x060fe20000000013 */
[----:B------:R-:W-:Y:S01]  /*04c0*/  ULDC.64 UR6, c[0x0][0x2c8] ;  /* 0x0000b20000067ab9 */ /* 0x000fe20000000a00 */
[----:B------:R-:W-:Y:S01]  /*04d0*/  SHF.L.U32 R37, R33, 0x10, RZ ;  /* 0x0000001021257819 */ /* 0x000fe200000006ff */
[----:B------:R-:W-:Y:S01]  /*04e0*/  IMAD.U32 R36, R34, 0x10000, RZ ;  /* 0x0001000022247824 */ /* 0x000fe200078e00ff */
[C---:B------:R-:W-:Y:S01]  /*04f0*/  @P0 PRMT R15, R29.reuse, 0x7632, R15 ;  /* 0x000076321d0f0816 */ /* 0x040fe2000000000f */
[----:B------:R-:W-:Y:S01]  /*0500*/  HFMA2.MMA R45, -RZ, RZ, 0, 0 ;  /* 0x00000000ff2d7435 */ /* 0x000fe200000001ff */
[----:B------:R-:W-:Y:S02]  /*0510*/  SHF.L.U32 R33, R29, 0x10, RZ ;  /* 0x000000101d217819 */ /* 0x000fe400000006ff */
[C---:B------:R-:W-:Y:S02]  /*0520*/  @P1 PRMT R11, R25.reuse, 0x7632, R11 ;  /* 0x00007632190b1816 */ /* 0x040fe4000000000b */
[----:B------:R-:W-:-:S02]  /*0530*/  SHF.L.U32 R29, R25, 0x10, RZ ;  /* 0x00000010191d7819 */ /* 0x000fc400000006ff */
[C---:B------:R-:W-:Y:S02]  /*0540*/  @P3 PRMT R7, R21.reuse, 0x7632, R7 ;  /* 0x0000763215073816 */ /* 0x040fe40000000007 */
[----:B------:R-:W-:Y:S02]  /*0550*/  SHF.L.U32 R25, R21, 0x10, RZ ;  /* 0x0000001015197819 */ /* 0x000fe400000006ff */
[----:B------:R-:W0:Y:S01]  /*0560*/  LDC.U8 R21, c[0x0][0x2a0] ;  /* 0x0000a800ff157b82 */ /* 0x000e220000000000 */
[----:B------:R-:W-:Y:S02]  /*0570*/  ISETP.NE.U32.AND P2, PT, RZ, UR6, PT ;  /* 0x00000006ff007c0c */ /* 0x000fe4000bf45070 */
[----:B------:R-:W-:Y:S02]  /*0580*/  @P4 PRMT R3, R32, 0x7632, R3 ;  /* 0x0000763220034816 */ /* 0x000fe40000000003 */
[----:B------:R-:W-:Y:S02]  /*0590*/  ISETP.NE.AND.EX P2, PT, RZ, UR7, PT, P2 ;  /* 0x00000007ff007c0c */ /* 0x000fe4000bf45320 */
[----:B------:R-:W-:-:S02]  /*05a0*/  @P0 PRMT R16, R28, 0x7632, R16 ;  /* 0x000076321c100816 */ /* 0x000fc40000000010 */
[----:B------:R-:W-:Y:S02]  /*05b0*/  @P1 PRMT R12, R24, 0x7632, R12 ;  /* 0x00007632180c1816 */ /* 0x000fe4000000000c */
[----:B------:R-:W-:Y:S01]  /*05c0*/  @P3 PRMT R8, R20, 0x7632, R8 ;  /* 0x0000763214083816 */ /* 0x000fe20000000008 */
[----:B------:R-:W-:Y:S01]  /*05d0*/  IMAD.U32 R16, R16, 0x10000, RZ ;  /* 0x0001000010107824 */ /* 0x000fe200078e00ff */
[----:B------:R-:W-:Y:S01]  /*05e0*/  SHF.L.U32 R38, R32, 0x10, RZ ;  /* 0x0000001020267819 */ /* 0x000fe200000006ff */
[----:B------:R-:W-:Y:S01]  /*05f0*/  IMAD.U32 R32, R30, 0x10000, RZ ;  /* 0x000100001e207824 */ /* 0x000fe200078e00ff */
[----:B------:R-:W-:Y:S01]  /*0600*/  @P4 PRMT R18, R34, 0x7632, R18 ;  /* 0x0000763222124816 */ /* 0x000fe20000000012 */
[----:B------:R-:W-:Y:S01]  /*0610*/  IMAD.U32 R12, R12, 0x10000, RZ ;  /* 0x000100000c0c7824 */ /* 0x000fe200078e00ff */
[----:B------:R-:W-:Y:S01]  /*0620*/  @P4 PRMT R17, R35, 0x7632, R17 ;  /* 0x0000763223114816 */ /* 0x000fe20000000011 */
[----:B------:R-:W-:Y:S01]  /*0630*/  IMAD.U32 R8, R8, 0x10000, RZ ;  /* 0x0001000008087824 */ /* 0x000fe200078e00ff */
[----:B------:R-:W-:-:S02]  /*0640*/  @P0 PRMT R14, R30, 0x7632, R14 ;  /* 0x000076321e0e0816 */ /* 0x000fc4000000000e */
[----:B------:R-:W-:Y:S02]  /*0650*/  @P0 PRMT R13, R31, 0x7632, R13 ;  /* 0x000076321f0d0816 */ /* 0x000fe4000000000d */
[----:B------:R-:W-:Y:S02]  /*0660*/  @P1 PRMT R10, R26, 0x7632, R10 ;  /* 0x000076321a0a1816 */ /* 0x000fe4000000000a */
[----:B------:R-:W-:Y:S02]  /*0670*/  @P1 PRMT R9, R27, 0x7632, R9 ;  /* 0x000076321b091816 */ /* 0x000fe40000000009 */
[----:B------:R-:W-:Y:S02]  /*0680*/  @P3 PRMT R6, R22, 0x7632, R6 ;  /* 0x0000763216063816 */ /* 0x000fe40000000006 */
[----:B------:R-:W-:Y:S02]  /*0690*/  @P3 PRMT R39, R23, 0x7632, R39 ;  /* 0x0000763217273816 */ /* 0x000fe40000000027 */
[----:B------:R-:W-:-:S02]  /*06a0*/  ISETP.LT.U32.OR P2, PT, R5, 0x80, !P2 ;  /* 0x000000800500780c */ /* 0x000fc40005741470 */
[----:B------:R-:W-:Y:S01]  /*06b0*/  SHF.L.U32 R34, R28, 0x10, RZ ;  /* 0x000000101c227819 */ /* 0x000fe200000006ff */
[----:B------:R-:W-:Y:S01]  /*06c0*/  IMAD.U32 R28, R26, 0x10000, RZ ;  /* 0x000100001a1c7824 */ /* 0x000fe200078e00ff */
[----:B------:R-:W-:Y:S01]  /*06d0*/  SHF.L.U32 R30, R24, 0x10, RZ ;  /* 0x00000010181e7819 */ /* 0x000fe200000006ff */
[----:B------:R-:W-:Y:S01]  /*06e0*/  IMAD.U32 R24, R22, 0x10000, RZ ;  /* 0x0001000016187824 */ /* 0x000fe200078e00ff */
[----:B------:R-:W-:Y:S01]  /*06f0*/  SHF.L.U32 R26, R20, 0x10, RZ ;  /* 0x00000010141a7819 */ /* 0x000fe200000006ff */
[----:B------:R-:W-:Y:S01]  /*0700*/  IMAD.U32 R20, R3, 0x10000, RZ ;  /* 0x0001000003147824 */ /* 0x000fe200078e00ff */
[----:B------:R-:W-:Y:S02]  /*0710*/  SHF.L.U32 R35, R35, 0x10, RZ ;  /* 0x0000001023237819 */ /* 0x000fe400000006ff */
[----:B------:R-:W-:Y:S02]  /*0720*/  SHF.L.U32 R31, R31, 0x10, RZ ;  /* 0x000000101f1f7819 */ /* 0x000fe400000006ff */
[----:B------:R-:W-:-:S02]  /*0730*/  SHF.L.U32 R27, R27, 0x10, RZ ;  /* 0x000000101b1b7819 */ /* 0x000fc400000006ff */
[----:B------:R-:W-:Y:S02]  /*0740*/  SHF.L.U32 R23, R23, 0x10, RZ ;  /* 0x0000001017177819 */ /* 0x000fe400000006ff */
[----:B------:R-:W-:Y:S02]  /*0750*/  MOV R22, R40 ;  /* 0x0000002800167202 */ /* 0x000fe40000000f00 */
[----:B------:R-:W-:Y:S02]  /*0760*/  P2R R2, PR, RZ, 0x4 ;  /* 0x00000004ff027803 */ /* 0x000fe40000000000 */
        /* <DEDUP_REMOVED lines=11> */
[----:B0-----:R-:W-:-:S07]  /*0820*/  SHF.L.U32 R5, R39, 0x10, RZ ;  /* 0x0000001027057819 */ /* 0x001fce00000006ff */
.L_x_177:
[----:B0-----:R-:W0:Y:S01]  /*0830*/  LDC.64 R130, c[0x0][0x288] ;  /* 0x0000a200ff827b82 */ /* 0x001e220000000a00 */
[----:B------:R-:W-:-:S07]  /*0840*/  ISETP.NE.AND P4, PT, R4, RZ, PT ;  /* 0x000000ff0400720c */ /* 0x000fce0003f85270 */
[----:B------:R-:W1:Y:S08]  /*0850*/  LDC.64 R132, c[0x0][0x258] ;  /* 0x00009600ff847b82 */ /* 0x000e700000000a00 */
[----:B------:R-:W2:Y:S01]  /*0860*/  LDC.64 R128, c[0x0][0x280] ;  /* 0x0000a000ff807b82 */ /* 0x000ea20000000a00 */
[----:B0-----:R-:W-:-:S07]  /*0870*/  IMAD.WIDE R130, R22, 0x4, R130 ;  /* 0x0000000416827825 */ /* 0x001fce00078e0282 */
[----:B------:R-:W0:Y:S01]  /*0880*/  LDC.64 R162, c[0x0][0x2c8] ;  /* 0x0000b200ffa27b82 */ /* 0x000e220000000a00 */
[----:B------:R-:W3:Y:S01]  /*0890*/  LDG.E R130, desc[UR4][R130.64] ;  /* 0x0000000482827981 */ /* 0x000ee2000c1e1900 */
[----:B-1----:R-:W-:-:S05]  /*08a0*/  IMAD.WIDE R132, R22, 0x4, R132 ;  /* 0x0000000416847825 */ /* 0x002fca00078e0284 */
[----:B------:R1:W5:Y:S01]  /*08b0*/  LDG.E R139, desc[UR4][R132.64] ;  /* 0x00000004848b7981 */ /* 0x000362000c1e1900 */
[----:B--2---:R-:W-:-:S05]  /*08c0*/  IMAD.WIDE R128, R22, 0x4, R128 ;  /* 0x0000000416807825 */ /* 0x004fca00078e0280 */
[----:B------:R1:W5:Y:S01]  /*08d0*/  LDG.E R207, desc[UR4][R128.64] ;  /* 0x0000000480cf7981 */ /* 0x000362000c1e1900 */
[----:B------:R-:W-:-:S04]  /*08e0*/  IMAD.U32 R137, RZ, RZ, UR9 ;  /* 0x00000009ff897e24 */ /* 0x000fc8000f8e00ff */
[----:B------:R-:W-:-:S05]  /*08f0*/  IMAD R39, R22, R137, RZ ;  /* 0x0000008916277224 */ /* 0x000fca00078e02ff */
[----:B------:R-:W-:-:S04]  /*0900*/  SHF.R.S32.HI R134, RZ, 0x1f, R39 ;  /* 0x0000001fff867819 */ /* 0x000fc80000011427 */
[----:B------:R-:W-:Y:S02]  /*0910*/  LEA.HI R134, R134, R39, RZ, 0x3 ;  /* 0x0000002786867211 */ /* 0x000fe400078f18ff */
[----:B------:R-:W-:Y:S01]  /*0920*/  LOP3.LUT R39, R136, 0x1f, RZ, 0xc0, !PT ;  /* 0x0000001f88277812 */ /* 0x000fe200078ec0ff */
[----:B------:R-:W-:Y:S03]  /*0930*/  BSSY B1, `(.L_x_54) ;  /* 0x00001aa000017945 */ /* 0x000fe60003800000 */
[----:B------:R-:W-:-:S05]  /*0940*/  LEA.HI.SX32 R138, R134, R39, 0x1d ;  /* 0x00000027868a7211 */ /* 0x000fca00078feaff */
[----:B0-----:R-:W-:Y:S01]  /*0950*/  IMAD.WIDE.U32 R174, R138, 0x10, R162 ;  /* 0x000000108aae7825 */ /* 0x001fe200078e00a2 */
[----:B---3--:R-:W-:-:S13]  /*0960*/  ISETP.GT.AND P2, PT, R130, RZ, PT ;  /* 0x000000ff8200720c */ /* 0x008fda0003f44270 */
[----:B-1----:R-:W-:Y:S05]  /*0970*/  @P2 BRA `(.L_x_55) ;  /* 0x0000000000842947 */ /* 0x002fea0003800000 */
[----:B------:R-:W-:Y:S01]  /*0980*/  BSSY B2, `(.L_x_56) ;  /* 0x0000008000027945 */ /* 0x000fe20003800000 */
[----:B------:R-:W-:-:S03]  /*0990*/  MOV R129, R138 ;  /* 0x0000008a00817202 */ /* 0x000fc60000000f00 */
[----:B------:R-:W-:Y:S05]  /*09a0*/  @!P4 BRA `(.L_x_57) ;  /* 0x000000000014c947 */ /* 0x000fea0003800000 */
[----:B------:R-:W-:-:S04]  /*09b0*/  ISETP.NE.U32.AND P3, PT, RZ, UR14, PT ;  /* 0x0000000eff007c0c */ /* 0x000fc8000bf65070 */
[----:B------:R-:W-:-:S13]  /*09c0*/  ISETP.NE.AND.EX P3, PT, RZ, UR15, PT, P3 ;  /* 0x0000000fff007c0c */ /* 0x000fda000bf65330 */
[----:B------:R-:W-:Y:S05]  /*09d0*/  @!P3 BRA `(.L_x_58) ;  /* 0x000000000004b947 */ /* 0x000fea0003800000 */
[----:B------:R0:W5:Y:S02]  /*09e0*/  LDG.E.128 R116, desc[UR4][R174.64] ;  /* 0x00000004ae747981 */ /* 0x000164000c1e1d00 */
.L_x_58:
[----:B------:R-:W-:-:S07]  /*09f0*/  IADD3 R129, R138, 0x20, RZ ;  /* 0x000000208a817810 */ /* 0x000fce0007ffe0ff */
.L_x_57:
[----:B------:R-:W-:Y:S05]  /*0a00*/  BSYNC B2 ;  /* 0x0000000000027941 */ /* 0x000fea0003800000 */
.L_x_56:
[----:B------:R-:W-:Y:S04]  /*0a10*/  BSSY B2, `(.L_x_59) ;  /* 0x0000008000027945 */ /* 0x000fe80003800000 */
[----:B------:R-:W-:Y:S05]  /*0a20*/  @!P0 BRA `(.L_x_60) ;  /* 0x0000000000188947 */ /* 0x000fea0003800000 */
[----:B------:R-:W-:-:S04]  /*0a30*/  ISETP.NE.U32.AND P3, PT, RZ, UR14, PT ;  /* 0x0000000eff007c0c */ /* 0x000fc8000bf65070 */
[----:B------:R-:W-:-:S13]  /*0a40*/  ISETP.NE.AND.EX P3, PT, RZ, UR15, PT, P3 ;  /* 0x0000000fff007c0c */ /* 0x000fda000bf65330 */
[----:B------:R-:W-:Y:S05]  /*0a50*/  @!P3 BRA `(.L_x_61) ;  /* 0x000000000008b947 */ /* 0x000fea0003800000 */
[----:B------:R-:W-:-:S06]  /*0a60*/  IMAD.WIDE.U32 R120, R129, 0x10, R162 ;  /* 0x0000001081787825 */ /* 0x000fcc00078e00a2 */
[----:B------:R-:W5:Y:S02]  /*0a70*/  LDG.E.128 R120, desc[UR4][R120.64] ;  /* 0x0000000478787981 */ /* 0x000f64000c1e1d00 */
.L_x_61:
[----:B------:R-:W-:-:S07]  /*0a80*/  IADD3 R129, R129, 0x20, RZ ;  /* 0x0000002081817810 */ /* 0x000fce0007ffe0ff */
.L_x_60:
[----:B------:R-:W-:Y:S05]  /*0a90*/  BSYNC B2 ;  /* 0x0000000000027941 */ /* 0x000fea0003800000 */
.L_x_59:
[----:B------:R-:W-:Y:S04]  /*0aa0*/  BSSY B2, `(.L_x_62) ;  /* 0x0000008000027945 */ /* 0x000fe80003800000 */
[----:B------:R-:W-:Y:S05]  /*0ab0*/  @!P1 BRA `(.L_x_63) ;  /* 0x0000000000189947 */ /* 0x000fea0003800000 */
[----:B------:R-:W-:-:S04]  /*0ac0*/  ISETP.NE.U32.AND P3, PT, RZ, UR14, PT ;  /* 0x0000000eff007c0c */ /* 0x000fc8000bf65070 */
[----:B------:R-:W-:-:S13]  /*0ad0*/  ISETP.NE.AND.EX P3, PT, RZ, UR15, PT, P3 ;  /* 0x0000000fff007c0c */ /* 0x000fda000bf65330 */
[----:B------:R-:W-:Y:S05]  /*0ae0*/  @!P3 BRA `(.L_x_64) ;  /* 0x000000000008b947 */ /* 0x000fea0003800000 */
[----:B------:R-:W-:-:S06]  /*0af0*/  IMAD.WIDE.U32 R40, R129, 0x10, R162 ;  /* 0x0000001081287825 */ /* 0x000fcc00078e00a2 */
[----:B------:R-:W5:Y:S02]  /*0b00*/  LDG.E.128 R40, desc[UR4][R40.64] ;  /* 0x0000000428287981 */ /* 0x000f64000c1e1d00 */
.L_x_64:
[----:B------:R-:W-:-:S07]  /*0b10*/  VIADD R129, R129, 0x20 ;  /* 0x0000002081817836 */ /* 0x000fce0000000000 */
.L_x_63:
[----:B------:R-:W-:Y:S05]  /*0b20*/  BSYNC B2 ;  /* 0x0000000000027941 */ /* 0x000fea0003800000 */
.L_x_62:
[----:B------:R-:W-:Y:S02]  /*0b30*/  ISETP.NE.AND P3, PT, R2, RZ, PT ;  /* 0x000000ff0200720c */ /* 0x000fe40003f65270 */
[----:B------:R-:W-:-:S11]  /*0b40*/  CS2R R210, SRZ ;  /* 0x0000000000d27805 */ /* 0x000fd6000001ff00 */
[----:B------:R-:W-:Y:S05]  /*0b50*/  @P3 BRA `(.L_x_65) ;  /* 0x00000018001c3947 */ /* 0x000fea0003800000 */
[----:B------:R-:W-:-:S06]  /*0b60*/  IMAD.WIDE.U32 R124, R129, 0x10, R162 ;  /* 0x00000010817c7825 */ /* 0x000fcc00078e00a2 */
[----:B------:R-:W5:Y:S01]  /*0b70*/  LDG.E.128 R124, desc[UR4][R124.64] ;  /* 0x000000047c7c7981 */ /* 0x000f62000c1e1d00 */
[----:B------:R-:W-:Y:S05]  /*0b80*/  BRA `(.L_x_65) ;  /* 0x0000001800107947 */ /* 0x000fea0003800000 */
.L_x_55:
[----:B------:R-:W0:Y:S02]  /*0b90*/  LDC.64 R128, c[0x0][0x250] ;  /* 0x00009400ff807b82 */ /* 0x000e240000000a00 */
[----:B0-----:R-:W-:-:S06]  /*0ba0*/  IMAD.WIDE R128, R22, 0x4, R128 ;  /* 0x0000000416807825 */ /* 0x001fcc00078e0280 */
[----:B------:R-:W2:Y:S01]  /*0bb0*/  LDG.E R128, desc[UR4][R128.64] ;  /* 0x0000000480807981 */ /* 0x000ea2000c1e1900 */
[----:B------:R-:W-:Y:S01]  /*0bc0*/  IADD3 R130, R130, -0x1, RZ ;  /* 0xffffffff82827810 */ /* 0x000fe20007ffe0ff */
[----:B------:R-:W-:Y:S01]  /*0bd0*/  BSSY B2, `(.L_x_66) ;  /* 0x0000065000027945 */ /* 0x000fe20003800000 */
[----:B------:R-:W-:Y:S02]  /*0be0*/  ISETP.NE.AND P3, PT, R21, RZ, PT ;  /* 0x000000ff1500720c */ /* 0x000fe40003f65270 */
[----:B------:R-:W-:Y:S02]  /*0bf0*/  CS2R R210, SRZ ;  /* 0x0000000000d27805 */ /* 0x000fe4000001ff00 */
[----:B------:R-:W-:Y:S01]  /*0c00*/  MOV R213, R138 ;  /* 0x0000008a00d57202 */ /* 0x000fe20000000f00 */
[----:B------:R-:W-:-:S05]  /*0c10*/  IMAD R130, R130, R137, RZ ;  /* 0x0000008982827224 */ /* 0x000fca00078e02ff */
[----:B------:R-:W-:-:S04]  /*0c20*/  SHF.R.S32.HI R131, RZ, 0x1f, R130 ;  /* 0x0000001fff837819 */ /* 0x000fc80000011482 */
[----:B------:R-:W-:-:S04]  /*0c30*/  LEA.HI R130, R131, R130, RZ, 0x3 ;  /* 0x0000008283827211 */ /* 0x000fc800078f18ff */
[----:B------:R-:W-:Y:S02]  /*0c40*/  LEA.HI.SX32 R209, R130, R39, 0x1d ;  /* 0x0000002782d17211 */ /* 0x000fe400078feaff */
[----:B--2---:R-:W-:Y:S01]  /*0c50*/  FSEL R208, R128, RZ, !P3 ;  /* 0x000000ff80d07208 */ /* 0x004fe20005800000 */
[----:B------:R-:W-:Y:S06]  /*0c60*/  @!P4 BRA `(.L_x_67) ;  /* 0x00000004006cc947 */ /* 0x000fec0003800000 */
[----:B------:R-:W0:Y:S08]  /*0c70*/  LDC.64 R128, c[0x0][0x238] ;  /* 0x00008e00ff807b82 */ /* 0x000e300000000a00 */
[----:B------:R-:W1:Y:S01]  /*0c80*/  LDC.64 R132, c[0x0][0x2b8] ;  /* 0x0000ae00ff847b82 */ /* 0x000e620000000a00 */
[----:B0-----:R-:W-:-:S06]  /*0c90*/  IMAD.WIDE.U32 R128, R138, 0x10, R128 ;  /* 0x000000108a807825 */ /* 0x001fcc00078e0080 */
[----:B------:R-:W2:Y:S01]  /*0ca0*/  LDG.E.128 R128, desc[UR4][R128.64] ;  /* 0x0000000480807981 */ /* 0x000ea2000c1e1d00 */
[----:B-1----:R-:W-:-:S06]  /*0cb0*/  IMAD.WIDE.U32 R132, R209, 0x10, R132 ;  /* 0x00000010d1847825 */ /* 0x002fcc00078e0084 */
[----:B------:R-:W3:Y:S01]  /*0cc0*/  LDG.E.128 R132, desc[UR4][R132.64] ;  /* 0x0000000484847981 */ /* 0x000ee2000c1e1d00 */
[----:B------:R-:W-:-:S04]  /*0cd0*/  ISETP.NE.U32.AND P3, PT, RZ, UR14, PT ;  /* 0x0000000eff007c0c */ /* 0x000fc8000bf65070 */
[----:B------:R-:W-:-:S13]  /*0ce0*/  ISETP.NE.AND.EX P3, PT, RZ, UR15, PT, P3 ;  /* 0x0000000fff007c0c */ /* 0x000fda000bf65330 */
[----:B------:R0:W5:Y:S01]  /*0cf0*/  @P3 LDG.E.128 R116, desc[UR4][R174.64] ;  /* 0x00000004ae743981 */ /* 0x000162000c1e1d00 */
[----:B------:R-:W-:Y:S01]  /*0d00*/  IADD3 R213, R138, 0x20, RZ ;  /* 0x000000208ad57810 */ /* 0x000fe20007ffe0ff */
[----:B------:R-:W-:Y:S01]  /*0d10*/  VIADD R209, R209, 0x20 ;  /* 0x00000020d1d17836 */ /* 0x000fe20000000000 */
[----:B--2---:R-:W-:Y:S01]  /*0d20*/  PRMT R3, R128, 0x7632, R3 ;  /* 0x0000763280037816 */ /* 0x004fe20000000003 */
[C---:B------:R-:W-:Y:S01]  /*0d30*/  IMAD.U32 R145, R129.reuse, 0x10000, RZ ;  /* 0x0001000081917824 */ /* 0x040fe200078e00ff */
[----:B------:R-:W-:Y:S02]  /*0d40*/  PRMT R140, R129, 0x7632, R140 ;  /* 0x00007632818c7816 */ /* 0x000fe4000000008c */
[C---:B------:R-:W-:Y:S02]  /*0d50*/  PRMT R148, R131.reuse, 0x7632, R148 ;  /* 0x0000763283947816 */ /* 0x040fe40000000094 */
[----:B------:R-:W-:Y:S02]  /*0d60*/  SHF.L.U32 R153, R131, 0x10, RZ ;  /* 0x0000001083997819 */ /* 0x000fe400000006ff */
[C---:B---3--:R-:W-:Y:S01]  /*0d70*/  PRMT R129, R132.reuse, 0x7632, R129 ;  /* 0x0000763284817816 */ /* 0x048fe20000000081 */
[C---:B------:R-:W-:Y:S01]  /*0d80*/  IMAD.U32 R142, R133.reuse, 0x10000, RZ ;  /* 0x00010000858e7824 */ /* 0x040fe200078e00ff */
[----:B------:R-:W-:Y:S01]  /*0d90*/  SHF.L.U32 R131, R132, 0x10, RZ ;  /* 0x0000001084837819 */ /* 0x000fe200000006ff */
[----:B------:R-:W-:Y:S01]  /*0da0*/  FADD.FTZ R150, -R208, R153 ;  /* 0x00000099d0967221 */ /* 0x000fe20000010100 */
[----:B------:R-:W-:Y:S01]  /*0db0*/  SHF.L.U32 R147, R130, 0x10, RZ ;  /* 0x0000001082937819 */ /* 0x000fe200000006ff */
[----:B------:R-:W-:Y:S01]  /*0dc0*/  FADD.FTZ R82, R82, R142 ;  /* 0x0000008e52527221 */ /* 0x000fe20000010000 */
[----:B------:R-:W-:Y:S01]  /*0dd0*/  PRMT R132, R133, 0x7632, R132 ;  /* 0x0000763285847816 */ /* 0x000fe20000000084 */
[----:B------:R-:W-:Y:S01]  /*0de0*/  FADD.FTZ R80, R80, R131 ;  /* 0x0000008350507221 */ /* 0x000fe20000010000 */
[----:B------:R-:W-:-:S02]  /*0df0*/  SHF.L.U32 R133, R3, 0x10, RZ ;  /* 0x0000001003857819 */ /* 0x000fc400000006ff */
[----:B------:R-:W-:Y:S01]  /*0e00*/  SHF.L.U32 R143, R128, 0x10, RZ ;  /* 0x00000010808f7819 */ /* 0x000fe200000006ff */
[----:B------:R-:W-:Y:S01]  /*0e10*/  IMAD.U32 R132, R132, 0x10000, RZ ;  /* 0x0001000084847824 */ /* 0x000fe200078e00ff */
[C---:B------:R-:W-:Y:S02]  /*0e20*/  PRMT R146, R134.reuse, 0x7632, R146 ;  /* 0x0000763286927816 */ /* 0x040fe40000000092 */
[----:B------:R-:W-:Y:S01]  /*0e30*/  SHF.L.U32 R149, R134, 0x10, RZ ;  /* 0x0000001086957819 */ /* 0x000fe200000006ff */
[----:B------:R-:W-:Y:S01]  /*0e40*/  FADD.FTZ R134, -R208, R147 ;  /* 0x00000093d0867221 */ /* 0x000fe20000010100 */
[----:B------:R-:W-:Y:S01]  /*0e50*/  SHF.L.U32 R155, R148, 0x10, RZ ;  /* 0x00000010949b7819 */ /* 0x000fe200000006ff */
[----:B------:R-:W-:Y:S01]  /*0e60*/  FADD.FTZ R148, -R208, R133 ;  /* 0x00000085d0947221 */ /* 0x000fe20000010100 */
[----:B------:R-:W-:Y:S01]  /*0e70*/  PRMT R144, R130, 0x7632, R144 ;  /* 0x0000763282907816 */ /* 0x000fe20000000090 */
[C---:B------:R-:W-:Y:S01]  /*0e80*/  FADD.FTZ R128, -R208.reuse, R143 ;  /* 0x0000008fd0807221 */ /* 0x040fe20000010100 */
[C---:B------:R-:W-:Y:S01]  /*0e90*/  PRMT R152, R135.reuse, 0x7632, R152 ;  /* 0x0000763287987816 */ /* 0x040fe20000000098 */
[----:B------:R-:W-:Y:S01]  /*0ea0*/  FADD.FTZ R130, -R208, R145 ;  /* 0x00000091d0827221 */ /* 0x000fe20000010100 */
[----:B------:R-:W-:Y:S01]  /*0eb0*/  SHF.L.U32 R154, R135, 0x10, RZ ;  /* 0x00000010879a7819 */ /* 0x000fe200000006ff */
[----:B------:R-:W-:Y:S01]  /*0ec0*/  IMAD.U32 R135, R140, 0x10000, RZ ;  /* 0x000100008c877824 */ /* 0x000fe200078e00ff */
[----:B------:R-:W-:Y:S01]  /*0ed0*/  SHF.L.U32 R129, R129, 0x10, RZ ;  /* 0x0000001081817819 */ /* 0x000fe200000006ff */
[C---:B-----5:R-:W-:Y:S01]  /*0ee0*/  FMUL.FTZ R145, R139.reuse, R134 ;  /* 0x000000868b917220 */ /* 0x060fe20000410000 */
[----:B------:R-:W-:Y:S01]  /*0ef0*/  FMUL.FTZ R140, R38, R131 ;  /* 0x00000083268c7220 */ /* 0x000fe20000410000 */
[C---:B------:R-:W-:Y:S01]  /*0f00*/  FMUL.FTZ R148, R139.reuse, R148 ;  /* 0x000000948b947220 */ /* 0x040fe20000410000 */
[----:B------:R-:W-:Y:S01]  /*0f10*/  FMUL.FTZ R3, R139, R128 ;  /* 0x000000808b037220 */ /* 0x000fe20000410000 */
[----:B------:R-:W-:Y:S01]  /*0f20*/  SHF.L.U32 R151, R144, 0x10, RZ ;  /* 0x0000001090977819 */ /* 0x000fe200000006ff */
[----:B------:R-:W-:Y:S01]  /*0f30*/  FADD.FTZ R84, R84, R149 ;  /* 0x0000009554547221 */ /* 0x000fe20000010000 */
[-C--:B------:R-:W-:Y:S01]  /*0f40*/  FFMA.FTZ R48, R145, R149.reuse, R48 ;  /* 0x0000009591307223 */ /* 0x080fe20000010030 */
[----:B------:R-:W-:Y:S01]  /*0f50*/  FMUL.FTZ R144, R36, R149 ;  /* 0x0000009524907220 */ /* 0x000fe20000410000 */
[----:B------:R-:W-:Y:S01]  /*0f60*/  FMUL.FTZ R143, R139, R130 ;  /* 0x000000828b8f7220 */ /* 0x000fe20000410000 */
[----:B------:R-:W-:Y:S01]  /*0f70*/  FADD.FTZ R81, R81, R129 ;  /* 0x0000008151517221 */ /* 0x000fe20000010000 */
[-C--:B------:R-:W-:Y:S01]  /*0f80*/  FFMA.FTZ R45, R148, R129.reuse, R45 ;  /* 0x00000081942d7223 */ /* 0x080fe2000001002d */
[----:B------:R-:W-:Y:S01]  /*0f90*/  FMUL.FTZ R149, R20, R129 ;  /* 0x0000008114957220 */ /* 0x000fe20000410000 */
[----:B------:R-:W-:Y:S01]  /*0fa0*/  FADD.FTZ R128, RZ, R140 ;  /* 0x0000008cff807221 */ /* 0x000fe20000010000 */
[C---:B------:R-:W-:Y:S01]  /*0fb0*/  FFMA.FTZ R129, R3.reuse, R140, RZ ;  /* 0x0000008c03817223 */ /* 0x040fe200000100ff */
[----:B------:R-:W-:Y:S01]  /*0fc0*/  FFMA.FTZ R44, R3, R131, R44 ;  /* 0x00000083032c7223 */ /* 0x000fe2000001002c */
[----:B------:R-:W-:Y:S01]  /*0fd0*/  FFMA.FTZ R46, R143, R142, R46 ;  /* 0x0000008e8f2e7223 */ /* 0x000fe2000001002e */
[----:B------:R-:W-:Y:S01]  /*0fe0*/  FMUL.FTZ R147, R139, R150 ;  /* 0x000000968b937220 */ /* 0x000fe20000410000 */
[----:B------:R-:W-:Y:S01]  /*0ff0*/  FADD.FTZ R131, R128, R149 ;  /* 0x0000009580837221 */ /* 0x000fe20000010000 */
[----:B------:R-:W-:Y:S01]  /*1000*/  FMUL.FTZ R142, R37, R142 ;  /* 0x0000008e258e7220 */ /* 0x000fe20000410000 */
[----:B------:R-:W-:Y:S01]  /*1010*/  FADD.FTZ R150, -R208, R135 ;  /* 0x00000087d0967221 */ /* 0x000fe20000010100 */
[----:B------:R-:W-:Y:S01]  /*1020*/  FFMA.FTZ R128, R148, R149, R129 ;  /* 0x0000009594807223 */ /* 0x000fe20000010081 */
[----:B------:R-:W-:Y:S01]  /*1030*/  SHF.L.U32 R134, R152, 0x10, RZ ;  /* 0x0000001098867819 */ /* 0x000fe200000006ff */
[----:B------:R-:W-:Y:S01]  /*1040*/  FADD.FTZ R152, -R208, R151 ;  /* 0x00000097d0987221 */ /* 0x000fe20000010100 */
[----:B------:R-:W-:Y:S01]  /*1050*/  FMUL.FTZ R150, R139, R150 ;  /* 0x000000968b967220 */ /* 0x000fe20000410000 */
[----:B------:R-:W-:Y:S01]  /*1060*/  FMUL.FTZ R151, R19, R132 ;  /* 0x0000008413977220 */ /* 0x000fe20000410000 */
[----:B------:R-:W-:Y:S01]  /*1070*/  FADD.FTZ R130, R131, R142 ;  /* 0x0000008e83827221 */ /* 0x000fe20000010000 */
[----:B------:R-:W-:Y:S01]  /*1080*/  FFMA.FTZ R129, R143, R142, R128 ;  /* 0x0000008e8f817223 */ /* 0x000fe20000010080 */
[----:B------:R-:W-:Y:S01]  /*1090*/  SHF.L.U32 R153, R146, 0x10, RZ ;  /* 0x0000001092997819 */ /* 0x000fe200000006ff */
[----:B------:R-:W-:Y:S01]  /*10a0*/  FMUL.FTZ R152, R139, R152 ;  /* 0x000000988b987220 */ /* 0x000fe20000410000 */
[----:B------:R-:W-:Y:S01]  /*10b0*/  FADD.FTZ R131, R130, R151 ;  /* 0x0000009782837221 */ /* 0x000fe20000010000 */
[----:B------:R-:W-:Y:S01]  /*10c0*/  FFMA.FTZ R128, R150, R151, R129 ;  /* 0x0000009796807223 */ /* 0x000fe20000010081 */
[----:B------:R-:W-:Y:S01]  /*10d0*/  FADD.FTZ R86, R86, R154 ;  /* 0x0000009a56567221 */ /* 0x000fe20000010000 */
[----:B------:R-:W-:Y:S01]  /*10e0*/  FADD.FTZ R85, R85, R153 ;  /* 0x0000009955557221 */ /* 0x000fe20000010000 */
[-C--:B------:R-:W-:Y:S01]  /*10f0*/  FFMA.FTZ R49, R152, R153.reuse, R49 ;  /* 0x0000009998317223 */ /* 0x080fe20000010031 */
[----:B------:R-:W-:Y:S01]  /*1100*/  FMUL.FTZ R153, R18, R153 ;  /* 0x0000009912997220 */ /* 0x000fe20000410000 */
[----:B------:R-:W-:Y:S01]  /*1110*/  FADD.FTZ R130, R131, R144 ;  /* 0x0000009083827221 */ /* 0x000fe20000010000 */
[----:B------:R-:W-:Y:S01]  /*1120*/  FFMA.FTZ R129, R145, R144, R128 ;  /* 0x0000009091817223 */ /* 0x000fe20000010080 */
[-C--:B------:R-:W-:Y:S01]  /*1130*/  FFMA.FTZ R50, R147, R154.reuse, R50 ;  /* 0x0000009a93327223 */ /* 0x080fe20000010032 */
        /* <DEDUP_REMOVED lines=13> */
[----:B0-----:R-:W-:-:S07]  /*1210*/  FFMA.FTZ R210, R154, R155, R129 ;  /* 0x0000009b9ad27223 */ /* 0x001fce0000010081 */
.L_x_67:
[----:B------:R-:W-:Y:S05]  /*1220*/  BSYNC B2 ;  /* 0x0000000000027941 */ /* 0x000fea0003800000 */
.L_x_66:
[----:B------:R-:W-:Y:S04]  /*1230*/  BSSY B2, `(.L_x_68) ;  /* 0x000005e000027945 */ /* 0x000fe80003800000 */
[----:B------:R-:W-:Y:S05]  /*1240*/  @!P0 BRA `(.L_x_69) ;  /* 0x0000000400708947 */ /* 0x000fea0003800000 */
        /* <DEDUP_REMOVED lines=8> */
[----:B------:R-:W-:-:S05]  /*12d0*/  @P3 IMAD.WIDE.U32 R156, R213, 0x10, R162 ;  /* 0x00000010d59c3825 */ /* 0x000fca00078e00a2 */
[----:B------:R0:W5:Y:S01]  /*12e0*/  @P3 LDG.E.128 R120, desc[UR4][R156.64] ;  /* 0x000000049c783981 */ /* 0x000162000c1e1d00 */
[----:B------:R-:W-:Y:S02]  /*12f0*/  IADD3 R209, R209, 0x20, RZ ;  /* 0x00000020d1d17810 */ /* 0x000fe40007ffe0ff */
[----:B------:R-:W-:Y:S02]  /*1300*/  IADD3 R213, R213, 0x20, RZ ;  /* 0x00000020d5d57810 */ /* 0x000fe40007ffe0ff */
[----:B--2---:R-:W-:Y:S01]  /*1310*/  PRMT R158, R128, 0x7632, R158 ;  /* 0x00007632809e7816 */ /* 0x004fe2000000009e */
[----:B------:R-:W-:Y:S01]  /*1320*/  IMAD.U32 R171, R131, 0x10000, RZ ;  /* 0x0001000083ab7824 */ /* 0x000fe200078e00ff */
[C---:B------:R-:W-:Y:S02]  /*1330*/  PRMT R160, R129.reuse, 0x7632, R160 ;  /* 0x0000763281a07816 */ /* 0x040fe400000000a0 */
[----:B------:R-:W-:Y:S01]  /*1340*/  SHF.L.U32 R161, R129, 0x10, RZ ;  /* 0x0000001081a17819 */ /* 0x000fe200000006ff */
[----:B------:R-:W-:Y:S01]  /*1350*/  FADD.FTZ R170, -R208, R171 ;  /* 0x000000abd0aa7221 */ /* 0x000fe20000010100 */
[----:B------:R-:W-:-:S02]  /*1360*/  PRMT R168, R131, 0x7632, R168 ;  /* 0x0000763283a87816 */ /* 0x000fc400000000a8 */
[C---:B---3--:R-:W-:Y:S01]  /*1370*/  PRMT R129, R132.reuse, 0x7632, R129 ;  /* 0x0000763284817816 */ /* 0x048fe20000000081 */
[----:B------:R-:W-:Y:S01]  /*1380*/  IMAD.U32 R173, R135, 0x10000, RZ ;  /* 0x0001000087ad7824 */ /* 0x000fe200078e00ff */
[----:B------:R-:W-:Y:S01]  /*1390*/  SHF.L.U32 R131, R132, 0x10, RZ ;  /* 0x0000001084837819 */ /* 0x000fe200000006ff */
[----:B------:R-:W-:Y:S01]  /*13a0*/  IMAD.U32 R175, R168, 0x10000, RZ ;  /* 0x00010000a8af7824 */ /* 0x000fe200078e00ff */
[C---:B------:R-:W-:Y:S01]  /*13b0*/  PRMT R132, R133.reuse, 0x7632, R132 ;  /* 0x0000763285847816 */ /* 0x040fe20000000084 */
[----:B------:R-:W-:Y:S01]  /*13c0*/  FADD.FTZ R94, R94, R173 ;  /* 0x000000ad5e5e7221 */ /* 0x000fe20000010000 */
[----:B------:R-:W-:Y:S01]  /*13d0*/  SHF.L.U32 R164, R133, 0x10, RZ ;  /* 0x0000001085a47819 */ /* 0x000fe200000006ff */
[----:B0-----:R-:W-:Y:S01]  /*13e0*/  FMUL.FTZ R156, R34, R131 ;  /* 0x00000083229c7220 */ /* 0x001fe20000410000 */
[----:B------:R-:W-:Y:S01]  /*13f0*/  PRMT R166, R134, 0x7632, R166 ;  /* 0x0000763286a67816 */ /* 0x000fe200000000a6 */
[----:B------:R-:W-:Y:S01]  /*1400*/  FADD.FTZ R88, R88, R131 ;  /* 0x0000008358587221 */ /* 0x000fe20000010000 */
[----:B------:R-:W-:Y:S01]  /*1410*/  SHF.L.U32 R133, R158, 0x10, RZ ;  /* 0x000000109e857819 */ /* 0x000fe200000006ff */
[----:B------:R-:W-:Y:S01]  /*1420*/  FMUL.FTZ R158, R33, R164 ;  /* 0x000000a4219e7220 */ /* 0x000fe20000410000 */
[----:B------:R-:W-:Y:S01]  /*1430*/  SHF.L.U32 R159, R128, 0x10, RZ ;  /* 0x00000010809f7819 */ /* 0x000fe200000006ff */
[----:B------:R-:W-:Y:S01]  /*1440*/  FADD.FTZ R90, R90, R164 ;  /* 0x000000a45a5a7221 */ /* 0x000fe20000010000 */
[----:B------:R-:W-:-:S02]  /*1450*/  SHF.L.U32 R167, R130, 0x10, RZ ;  /* 0x0000001082a77819 */ /* 0x000fc400000006ff */
[----:B------:R-:W-:Y:S01]  /*1460*/  PRMT R165, R130, 0x7632, R165 ;  /* 0x0000763282a57816 */ /* 0x000fe200000000a5 */
[----:B------:R-:W-:Y:S01]  /*1470*/  FADD.FTZ R128, -R208, R159 ;  /* 0x0000009fd0807221 */ /* 0x000fe20000010100 */
[----:B------:R-:W-:Y:S01]  /*1480*/  SHF.L.U32 R171, R166, 0x10, RZ ;  /* 0x00000010a6ab7819 */ /* 0x000fe200000006ff */
[----:B------:R-:W-:Y:S01]  /*1490*/  FADD.FTZ R166, -R208, R133 ;  /* 0x00000085d0a67221 */ /* 0x000fe20000010100 */
[----:B------:R-:W-:Y:S01]  /*14a0*/  SHF.L.U32 R169, R134, 0x10, RZ ;  /* 0x0000001086a97819 */ /* 0x000fe200000006ff */
[C---:B------:R-:W-:Y:S01]  /*14b0*/  FADD.FTZ R134, -R208.reuse, R167 ;  /* 0x000000a7d0867221 */ /* 0x040fe20000010100 */
[----:B------:R-:W-:Y:S01]  /*14c0*/  SHF.L.U32 R167, R165, 0x10, RZ ;  /* 0x00000010a5a77819 */ /* 0x000fe200000006ff */
[----:B-----5:R-:W-:Y:S01]  /*14d0*/  FMUL.FTZ R166, R139, R166 ;  /* 0x000000a68ba67220 */ /* 0x020fe20000410000 */
[----:B------:R-:W-:Y:S01]  /*14e0*/  SHF.L.U32 R129, R129, 0x10, RZ ;  /* 0x0000001081817819 */ /* 0x000fe200000006ff */
[C---:B------:R-:W-:Y:S01]  /*14f0*/  FMUL.FTZ R157, R139.reuse, R128 ;  /* 0x000000808b9d7220 */ /* 0x040fe20000410000 */
[----:B------:R-:W-:Y:S01]  /*1500*/  FMUL.FTZ R165, R139, R170 ;  /* 0x000000aa8ba57220 */ /* 0x000fe20000410000 */
        /* <DEDUP_REMOVED lines=8> */
[C---:B------:R-:W-:Y:S01]  /*1590*/  FFMA.FTZ R129, R157.reuse, R156, R210 ;  /* 0x0000009c9d817223 */ /* 0x040fe200000100d2 */
[----:B------:R-:W-:Y:S01]  /*15a0*/  FFMA.FTZ R52, R157, R131, R52 ;  /* 0x000000839d347223 */ /* 0x000fe20000010034 */
[----:B------:R-:W-:Y:S01]  /*15b0*/  SHF.L.U32 R132, R132, 0x10, RZ ;  /* 0x0000001084847819 */ /* 0x000fe200000006ff */
[C---:B------:R-:W-:Y:S01]  /*15c0*/  FMUL.FTZ R161, R139.reuse, R134 ;  /* 0x000000868ba17220 */ /* 0x040fe20000410000 */
[----:B------:R-:W-:Y:S01]  /*15d0*/  FADD.FTZ R131, R128, R167 ;  /* 0x000000a780837221 */ /* 0x000fe20000010000 */
[----:B------:R-:W-:Y:S01]  /*15e0*/  FMUL.FTZ R159, R139, R130 ;  /* 0x000000828b9f7220 */ /* 0x000fe20000410000 */
[----:B------:R-:W-:Y:S01]  /*15f0*/  FADD.FTZ R168, -R208, R135 ;  /* 0x00000087d0a87221 */ /* 0x000fe20000010100 */
[----:B------:R-:W-:Y:S01]  /*1600*/  FFMA.FTZ R128, R166, R167, R129 ;  /* 0x000000a7a6807223 */ /* 0x000fe20000010081 */
[----:B------:R-:W-:Y:S01]  /*1610*/  FADD.FTZ R92, R92, R169 ;  /* 0x000000a95c5c7221 */ /* 0x000fe20000010000 */
[-C--:B------:R-:W-:Y:S01]  /*1620*/  FFMA.FTZ R56, R161, R169.reuse, R56 ;  /* 0x000000a9a1387223 */ /* 0x080fe20000010038 */
[----:B------:R-:W-:Y:S01]  /*1630*/  FMUL.FTZ R160, R32, R169 ;  /* 0x000000a920a07220 */ /* 0x000fe20000410000 */
[----:B------:R-:W-:Y:S01]  /*1640*/  FMUL.FTZ R168, R139, R168 ;  /* 0x000000a88ba87220 */ /* 0x000fe20000410000 */
[----:B------:R-:W-:Y:S01]  /*1650*/  FMUL.FTZ R169, R15, R132 ;  /* 0x000000840fa97220 */ /* 0x000fe20000410000 */
[----:B------:R-:W-:Y:S01]  /*1660*/  FADD.FTZ R130, R131, R158 ;  /* 0x0000009e83827221 */ /* 0x000fe20000010000 */
[----:B------:R-:W-:Y:S01]  /*1670*/  FFMA.FTZ R129, R159, R158, R128 ;  /* 0x0000009e9f817223 */ /* 0x000fe20000010080 */
[----:B------:R-:W-:Y:S01]  /*1680*/  FMUL.FTZ R170, R139, R170 ;  /* 0x000000aa8baa7220 */ /* 0x000fe20000410000 */
[----:B------:R-:W-:Y:S01]  /*1690*/  FADD.FTZ R93, R93, R171 ;  /* 0x000000ab5d5d7221 */ /* 0x000fe20000010000 */
[----:B------:R-:W-:Y:S01]  /*16a0*/  FADD.FTZ R131, R130, R169 ;  /* 0x000000a982837221 */ /* 0x000fe20000010000 */
[----:B------:R-:W-:Y:S01]  /*16b0*/  FFMA.FTZ R128, R168, R169, R129 ;  /* 0x000000a9a8807223 */ /* 0x000fe20000010081 */
[-C--:B------:R-:W-:Y:S01]  /*16c0*/  FFMA.FTZ R57, R170, R171.reuse, R57 ;  /* 0x000000abaa397223 */ /* 0x080fe20000010039 */
[----:B------:R-:W-:Y:S01]  /*16d0*/  FMUL.FTZ R171, R14, R171 ;  /* 0x000000ab0eab7220 */ /* 0x000fe20000410000 */
[----:B------:R-:W-:Y:S01]  /*16e0*/  FADD.FTZ R130, R131, R160 ;  /* 0x000000a083827221 */ /* 0x000fe20000010000 */
[----:B------:R-:W-:Y:S01]  /*16f0*/  FFMA.FTZ R129, R161, R160, R128 ;  /* 0x000000a0a1817223 */ /* 0x000fe20000010080 */
[----:B------:R-:W-:Y:S01]  /*1700*/  FFMA.FTZ R54, R159, R164, R54 ;  /* 0x000000a49f367223 */ /* 0x000fe20000010036 */
[----:B------:R-:W-:-:S02]  /*1710*/  IMAD.U32 R134, R172, 0x10000, RZ ;  /* 0x00010000ac867824 */ /* 0x000fc400078e00ff */
[----:B------:R-:W-:Y:S01]  /*1720*/  FMUL.FTZ R164, R31, R173 ;  /* 0x000000ad1fa47220 */ /* 0x000fe20000410000 */
[----:B------:R-:W-:Y:S01]  /*1730*/  FADD.FTZ R172, -R208, R175 ;  /* 0x000000afd0ac7221 */ /* 0x000fe20000010100 */
[----:B------:R-:W-:Y:S01]  /*1740*/  FADD.FTZ R131, R130, R171 ;  /* 0x000000ab82837221 */ /* 0x000fe20000010000 */
[----:B------:R-:W-:Y:S01]  /*1750*/  FFMA.FTZ R128, R170, R171, R129 ;  /* 0x000000abaa807223 */ /* 0x000fe20000010081 */
        /* <DEDUP_REMOVED lines=11> */
.L_x_69:
[----:B------:R-:W-:Y:S05]  /*1810*/  BSYNC B2 ;  /* 0x0000000000027941 */ /* 0x000fea0003800000 */
.L_x_68:
        /* <DEDUP_REMOVED lines=12> */
[----:B------:R-:W-:Y:S01]  /*18e0*/  IADD3 R209, R209, 0x20, RZ ;  /* 0x00000020d1d17810 */ /* 0x000fe20007ffe0ff */
[----:B------:R-:W-:Y:S01]  /*18f0*/  VIADD R213, R213, 0x20 ;  /* 0x00000020d5d57836 */ /* 0x000fe20000000000 */
[----:B--2---:R-:W-:Y:S01]  /*1900*/  SHF.L.U32 R183, R131, 0x10, RZ ;  /* 0x0000001083b77819 */ /* 0x004fe200000006ff */
[C---:B------:R-:W-:Y:S01]  /*1910*/  IMAD.U32 R179, R129.reuse, 0x10000, RZ ;  /* 0x0001000081b37824 */ /* 0x040fe200078e00ff */
[C---:B------:R-:W-:Y:S02]  /*1920*/  PRMT R176, R128.reuse, 0x7632, R176 ;  /* 0x0000763280b07816 */ /* 0x040fe400000000b0 */
[----:B------:R-:W-:Y:S01]  /*1930*/  SHF.L.U32 R177, R128, 0x10, RZ ;  /* 0x0000001080b17819 */ /* 0x000fe200000006ff */
[----:B------:R-:W-:Y:S01]  /*1940*/  FADD.FTZ R184, -R208, R183 ;  /* 0x000000b7d0b87221 */ /* 0x000fe20000010100 */
[----:B------:R-:W-:Y:S01]  /*1950*/  SHF.L.U32 R187, R176, 0x10, RZ ;  /* 0x00000010b0bb7819 */ /* 0x000fe200000006ff */
[C---:B0-----:R-:W-:Y:S01]  /*1960*/  FADD.FTZ R174, -R208.reuse, R179 ;  /* 0x000000b3d0ae7221 */ /* 0x041fe20000010100 */
[----:B------:R-:W-:Y:S01]  /*1970*/  PRMT R178, R129, 0x7632, R178 ;  /* 0x0000763281b27816 */ /* 0x000fe200000000b2 */
[----:B-----5:R-:W-:Y:S01]  /*1980*/  FMUL.FTZ R183, R139, R184 ;  /* 0x000000b88bb77220 */ /* 0x020fe20000410000 */
[----:B------:R-:W-:Y:S01]  /*1990*/  PRMT R182, R131, 0x7632, R182 ;  /* 0x0000763283b67816 */ /* 0x000fe200000000b6 */
[----:B------:R-:W-:Y:S01]  /*19a0*/  FADD.FTZ R184, -R208, R187 ;  /* 0x000000bbd0b87221 */ /* 0x000fe20000010100 */
[----:B---3--:R-:W-:Y:S01]  /*19b0*/  PRMT R128, R132, 0x7632, R128 ;  /* 0x0000763284807816 */ /* 0x008fe20000000080 */
[----:B------:R-:W-:Y:S01]  /*19c0*/  IMAD.U32 R191, R178, 0x10000, RZ ;  /* 0x00010000b2bf7824 */ /* 0x000fe200078e00ff */
[----:B------:R-:W-:Y:S01]  /*19d0*/  SHF.L.U32 R129, R132, 0x10, RZ ;  /* 0x0000001084817819 */ /* 0x000fe200000006ff */
[C---:B------:R-:W-:Y:S01]  /*19e0*/  FMUL.FTZ R184, R139.reuse, R184 ;  /* 0x000000b88bb87220 */ /* 0x040fe20000410000 */
[----:B------:R-:W-:Y:S01]  /*19f0*/  PRMT R131, R134, 0x7632, R131 ;  /* 0x0000763286837816 */ /* 0x000fe20000000083 */
[----:B------:R-:W-:Y:S01]  /*1a00*/  FADD.FTZ R186, -R208, R191 ;  /* 0x000000bfd0ba7221 */ /* 0x000fe20000010100 */
[----:B------:R-:W-:Y:S01]  /*1a10*/  SHF.L.U32 R175, R134, 0x10, RZ ;  /* 0x0000001086af7819 */ /* 0x000fe200000006ff */
[----:B------:R-:W-:Y:S01]  /*1a20*/  FADD.FTZ R134, -R208, R177 ;  /* 0x000000b1d0867221 */ /* 0x000fe20000010100 */
[----:B------:R-:W-:Y:S01]  /*1a30*/  SHF.L.U32 R185, R128, 0x10, RZ ;  /* 0x0000001080b97819 */ /* 0x000fe200000006ff */
[----:B------:R-:W-:Y:S01]  /*1a40*/  FMUL.FTZ R176, R30, R129 ;  /* 0x000000811eb07220 */ /* 0x000fe20000410000 */
[C---:B------:R-:W-:Y:S01]  /*1a50*/  SHF.L.U32 R181, R130.reuse, 0x10, RZ ;  /* 0x0000001082b57819 */ /* 0x040fe200000006ff */
[----:B------:R-:W-:Y:S01]  /*1a60*/  FMUL.FTZ R177, R139, R134 ;  /* 0x000000868bb17220 */ /* 0x000fe20000410000 */
[----:B------:R-:W-:Y:S01]  /*1a70*/  PRMT R180, R130, 0x7632, R180 ;  /* 0x0000763282b47816 */ /* 0x000fe200000000b4 */
[----:B------:R-:W-:Y:S01]  /*1a80*/  FADD.FTZ R61, R61, R185 ;  /* 0x000000b93d3d7221 */ /* 0x000fe20000010000 */
[----:B------:R-:W-:Y:S01]  /*1a90*/  PRMT R130, R133, 0x7632, R130 ;  /* 0x0000763285827816 */ /* 0x000fe20000000082 */
[----:B------:R-:W-:Y:S01]  /*1aa0*/  FFMA.FTZ R97, R184, R185, R97 ;  /* 0x000000b9b8617223 */ /* 0x000fe20000010061 */
[----:B------:R-:W-:Y:S01]  /*1ab0*/  FADD.FTZ R178, -R208, R181 ;  /* 0x000000b5d0b27221 */ /* 0x000fe20000010100 */
[----:B------:R-:W-:Y:S01]  /*1ac0*/  FADD.FTZ R60, R60, R129 ;  /* 0x000000813c3c7221 */ /* 0x000fe20000010000 */
[----:B------:R-:W-:Y:S01]  /*1ad0*/  FFMA.FTZ R96, R177, R129, R96 ;  /* 0x00000081b1607223 */ /* 0x000fe20000010060 */
[----:B------:R-:W-:Y:S01]  /*1ae0*/  FADD.FTZ R128, R211, R176 ;  /* 0x000000b0d3807221 */ /* 0x000fe20000010000 */
[----:B------:R-:W-:Y:S01]  /*1af0*/  FMUL.FTZ R185, R12, R185 ;  /* 0x000000b90cb97220 */ /* 0x000fe20000410000 */
[----:B------:R-:W-:-:S02]  /*1b00*/  IMAD.U32 R133, R133, 0x10000, RZ ;  /* 0x0001000085857824 */ /* 0x000fc400078e00ff */
[----:B------:R-:W-:Y:S01]  /*1b10*/  FFMA.FTZ R129, R177, R176, R210 ;  /* 0x000000b0b1817223 */ /* 0x000fe200000100d2 */
[----:B------:R-:W-:Y:S01]  /*1b20*/  SHF.L.U32 R215, R180, 0x10, RZ ;  /* 0x00000010b4d77819 */ /* 0x000fe200000006ff */
[----:B------:R-:W-:Y:S01]  /*1b30*/  IMAD.U32 R130, R130, 0x10000, RZ ;  /* 0x0001000082827824 */ /* 0x000fe200078e00ff */
[----:B------:R-:W-:Y:S01]  /*1b40*/  SHF.L.U32 R189, R131, 0x10, RZ ;  /* 0x0000001083bd7819 */ /* 0x000fe200000006ff */
[C---:B------:R-:W-:Y:S01]  /*1b50*/  FMUL.FTZ R181, R139.reuse, R178 ;  /* 0x000000b28bb57220 */ /* 0x040fe20000410000 */
[C---:B------:R-:W-:Y:S01]  /*1b60*/  FMUL.FTZ R186, R139.reuse, R186 ;  /* 0x000000ba8bba7220 */ /* 0x040fe20000410000 */
[----:B------:R-:W-:Y:S01]  /*1b70*/  FADD.FTZ R131, R128, R185 ;  /* 0x000000b980837221 */ /* 0x000fe20000010000 */
[----:B------:R-:W-:Y:S01]  /*1b80*/  FMUL.FTZ R179, R139, R174 ;  /* 0x000000ae8bb37220 */ /* 0x000fe20000410000 */
[----:B------:R-:W-:Y:S01]  /*1b90*/  FMUL.FTZ R178, R29, R133 ;  /* 0x000000851db27220 */ /* 0x000fe20000410000 */
[----:B------:R-:W-:Y:S01]  /*1ba0*/  FFMA.FTZ R128, R184, R185, R129 ;  /* 0x000000b9b8807223 */ /* 0x000fe20000010081 */
[----:B------:R-:W-:Y:S01]  /*1bb0*/  FADD.FTZ R188, -R208, R215 ;  /* 0x000000d7d0bc7221 */ /* 0x000fe20000010100 */
        /* <DEDUP_REMOVED lines=13> */
[----:B------:R-:W-:Y:S01]  /*1c90*/  SHF.L.U32 R217, R182, 0x10, RZ ;  /* 0x00000010b6d97819 */ /* 0x000fe200000006ff */
[----:B------:R-:W-:Y:S01]  /*1ca0*/  FMUL.FTZ R189, R10, R189 ;  /* 0x000000bd0abd7220 */ /* 0x000fe20000410000 */
        /* <DEDUP_REMOVED lines=21> */
.L_x_71:
[----:B------:R-:W-:Y:S05]  /*1e00*/  BSYNC B2 ;  /* 0x0000000000027941 */ /* 0x000fea0003800000 */
.L_x_70:
[----:B------:R-:W-:-:S13]  /*1e10*/  ISETP.NE.AND P3, PT, R0, RZ, PT ;  /* 0x000000ff0000720c */ /* 0x000fda0003f65270 */
        /* <DEDUP_REMOVED lines=11> */
[----:B--2---:R-:W-:Y:S01]  /*1ed0*/  PRMT R174, R129, 0x7632, R174 ;  /* 0x0000763281ae7816 */ /* 0x004fe200000000ae */
[----:B------:R-:W-:Y:S01]  /*1ee0*/  IMAD.U32 R197, R131, 0x10000, RZ ;  /* 0x0001000083c57824 */ /* 0x000fe200078e00ff */
[----:B------:R-:W-:Y:S02]  /*1ef0*/  PRMT R192, R130, 0x7632, R192 ;  /* 0x0000763282c07816 */ /* 0x000fe400000000c0 */
[----:B------:R-:W-:Y:S02]  /*1f00*/  PRMT R141, R128, 0x7632, R141 ;  /* 0x00007632808d7816 */ /* 0x000fe4000000008d */
[----:B------:R-:W-:Y:S02]  /*1f10*/  SHF.L.U32 R193, R129, 0x10, RZ ;  /* 0x0000001081c17819 */ /* 0x000fe400000006ff */
[----:B------:R-:W-:Y:S02]  /*1f20*/  PRMT R194, R131, 0x7632, R194 ;  /* 0x0000763283c27816 */ /* 0x000fe400000000c2 */
[----:B------:R-:W-:Y:S01]  /*1f30*/  SHF.L.U32 R129, R174, 0x10, RZ ;  /* 0x00000010ae817819 */ /* 0x000fe200000006ff */
[----:B------:R-:W-:Y:S01]  /*1f40*/  FADD.FTZ R174, -R208, R197 ;  /* 0x000000c5d0ae7221 */ /* 0x000fe20000010100 */
[----:B------:R-:W-:Y:S01]  /*1f50*/  SHF.L.U32 R131, R192, 0x10, RZ ;  /* 0x00000010c0837819 */ /* 0x000fe200000006ff */
[----:B0-----:R-:W-:Y:S01]  /*1f60*/  IMAD.U32 R163, R194, 0x10000, RZ ;  /* 0x00010000c2a37824 */ /* 0x001fe200078e00ff */
[----:B------:R-:W-:Y:S01]  /*1f70*/  SHF.L.U32 R141, R141, 0x10, RZ ;  /* 0x000000108d8d7819 */ /* 0x000fe200000006ff */
[----:B------:R-:W-:Y:S01]  /*1f80*/  FADD.FTZ R200, -R208, R129 ;  /* 0x00000081d0c87221 */ /* 0x000fe20000010100 */
[----:B------:R-:W-:Y:S01]  /*1f90*/  SHF.L.U32 R175, R128, 0x10, RZ ;  /* 0x0000001080af7819 */ /* 0x000fe200000006ff */
[----:B------:R-:W-:Y:S01]  /*1fa0*/  FADD.FTZ R202, -R208, R131 ;  /* 0x00000083d0ca7221 */ /* 0x000fe20000010100 */
[----:B---3--:R-:W-:Y:S01]  /*1fb0*/  PRMT R129, R132, 0x7632, R129 ;  /* 0x0000763284817816 */ /* 0x008fe20000000081 */
[----:B------:R-:W-:Y:S01]  /*1fc0*/  FADD.FTZ R198, -R208, R141 ;  /* 0x0000008dd0c67221 */ /* 0x000fe20000010100 */
[----:B------:R-:W-:Y:S01]  /*1fd0*/  SHF.L.U32 R131, R132, 0x10, RZ ;  /* 0x0000001084837819 */ /* 0x000fe200000006ff */
[----:B------:R-:W-:Y:S01]  /*1fe0*/  FADD.FTZ R128, -R208, R175 ;  /* 0x000000afd0807221 */ /* 0x000fe20000010100 */
[----:B------:R-:W-:Y:S01]  /*1ff0*/  SHF.L.U32 R129, R129, 0x10, RZ ;  /* 0x0000001081817819 */ /* 0x000fe200000006ff */
[----:B-----5:R-:W-:Y:S01]  /*2000*/  FMUL.FTZ R198, R139, R198 ;  /* 0x000000c68bc67220 */ /* 0x020fe20000410000 */
[----:B------:R-:W-:Y:S01]  /*2010*/  PRMT R132, R133, 0x7632, R132 ;  /* 0x0000763285847816 */ /* 0x000fe20000000084 */
[----:B------:R-:W-:Y:S01]  /*2020*/  FMUL.FTZ R192, R26, R131 ;  /* 0x000000831ac07220 */ /* 0x000fe20000410000 */
[----:B------:R-:W-:Y:S01]  /*2030*/  FMUL.FTZ R141, R139, R128 ;  /* 0x000000808b8d7220 */ /* 0x000fe20000410000 */
[----:B------:R-:W-:Y:S01]  /*2040*/  SHF.L.U32 R195, R130, 0x10, RZ ;  /* 0x0000001082c37819 */ /* 0x000fe200000006ff */
[----:B------:R-:W-:Y:S01]  /*2050*/  FADD.FTZ R109, R109, R129 ;  /* 0x000000816d6d7221 */ /* 0x000fe20000010000 */
[----:B------:R-:W-:Y:S01]  /*2060*/  SHF.L.U32 R133, R133, 0x10, RZ ;  /* 0x0000001085857819 */ /* 0x000fe200000006ff */
[----:B------:R-:W-:Y:S01]  /*2070*/  FADD.FTZ R128, R211, R192 ;  /* 0x000000c0d3807221 */ /* 0x000fe20000010000 */
[-C--:B------:R-:W-:Y:S01]  /*2080*/  FFMA.FTZ R73, R198, R129.reuse, R73 ;  /* 0x00000081c6497223 */ /* 0x080fe20000010049 */
[----:B------:R-:W-:Y:S01]  /*2090*/  FMUL.FTZ R199, R8, R129 ;  /* 0x0000008108c77220 */ /* 0x000fe20000410000 */
[----:B------:R-:W-:Y:S01]  /*20a0*/  FADD.FTZ R130, -R208, R193 ;  /* 0x000000c1d0827221 */ /* 0x000fe20000010100 */
[C---:B------:R-:W-:Y:S01]  /*20b0*/  FFMA.FTZ R129, R141.reuse, R192, R210 ;  /* 0x000000c08d817223 */ /* 0x040fe200000100d2 */
[----:B------:R-:W-:Y:S01]  /*20c0*/  FADD.FTZ R108, R108, R131 ;  /* 0x000000836c6c7221 */ /* 0x000fe20000010000 */
[----:B------:R-:W-:Y:S01]  /*20d0*/  FFMA.FTZ R72, R141, R131, R72 ;  /* 0x000000838d487223 */ /* 0x000fe20000010048 */
[----:B------:R-:W-:Y:S01]  /*20e0*/  SHF.L.U32 R132, R132, 0x10, RZ ;  /* 0x0000001084847819 */ /* 0x000fe200000006ff */
[----:B------:R-:W-:Y:S01]  /*20f0*/  FADD.FTZ R131, R128, R199 ;  /* 0x000000c780837221 */ /* 0x000fe20000010000 */
[----:B------:R-:W-:Y:S01]  /*2100*/  FMUL.FTZ R193, R139, R130 ;  /* 0x000000828bc17220 */ /* 0x000fe20000410000 */
[----:B------:R-:W-:Y:S01]  /*2110*/  FMUL.FTZ R194, R25, R133 ;  /* 0x0000008519c27220 */ /* 0x000fe20000410000 */
[----:B------:R-:W-:Y:S01]  /*2120*/  FFMA.FTZ R128, R198, R199, R129 ;  /* 0x000000c7c6807223 */ /* 0x000fe20000010081 */
[--C-:B------:R-:W-:Y:S01]  /*2130*/  FADD.FTZ R206, -R208, R163.reuse ;  /* 0x000000a3d0ce7221 */ /* 0x100fe20000010100 */
[----:B------:R-:W-:Y:S01]  /*2140*/  PRMT R163, R134, 0x7632, R163 ;  /* 0x0000763286a37816 */ /* 0x000fe200000000a3 */
[----:B------:R-:W-:Y:S01]  /*2150*/  FADD.FTZ R162, -R208, R195 ;  /* 0x000000c3d0a27221 */ /* 0x000fe20000010100 */
[----:B------:R-:W-:Y:S01]  /*2160*/  SHF.L.U32 R175, R134, 0x10, RZ ;  /* 0x0000001086af7819 */ /* 0x000fe200000006ff */
[----:B------:R-:W-:Y:S01]  /*2170*/  FMUL.FTZ R200, R139, R200 ;  /* 0x000000c88bc87220 */ /* 0x000fe20000410000 */
[----:B------:R-:W-:Y:S01]  /*2180*/  FMUL.FTZ R201, R7, R132 ;  /* 0x0000008407c97220 */ /* 0x000fe20000410000 */
[----:B------:R-:W-:Y:S01]  /*2190*/  FADD.FTZ R130, R131, R194 ;  /* 0x000000c283827221 */ /* 0x000fe20000010000 */
[----:B------:R-:W-:Y:S01]  /*21a0*/  FFMA.FTZ R129, R193, R194, R128 ;  /* 0x000000c2c1817223 */ /* 0x000fe20000010080 */
[----:B------:R-:W-:Y:S01]  /*21b0*/  SHF.L.U32 R163, R163, 0x10, RZ ;  /* 0x00000010a3a37819 */ /* 0x000fe200000006ff */
[----:B------:R-:W-:Y:S01]  /*21c0*/  FMUL.FTZ R195, R139, R162 ;  /* 0x000000a28bc37220 */ /* 0x000fe20000410000 */
[----:B------:R-:W-:Y:S01]  /*21d0*/  FMUL.FTZ R196, R24, R175 ;  /* 0x000000af18c47220 */ /* 0x000fe20000410000 */
[----:B------:R-:W-:Y:S01]  /*21e0*/  FADD.FTZ R131, R130, R201 ;  /* 0x000000c982837221 */ /* 0x000fe20000010000 */
[----:B------:R-:W-:Y:S01]  /*21f0*/  FFMA.FTZ R128, R200, R201, R129 ;  /* 0x000000c9c8807223 */ /* 0x000fe20000010081 */
[C---:B------:R-:W-:Y:S01]  /*2200*/  PRMT R134, R135.reuse, 0x7632, R134 ;  /* 0x0000763287867816 */ /* 0x040fe20000000086 */
[----:B------:R-:W-:-:S02]  /*2210*/  IMAD.U32 R135, R135, 0x10000, RZ ;  /* 0x0001000087877824 */ /* 0x000fc400078e00ff */
[----:B------:R-:W-:Y:S01]  /*2220*/  FMUL.FTZ R202, R139, R202 ;  /* 0x000000ca8bca7220 */ /* 0x000fe20000410000 */
[----:B------:R-:W-:Y:S01]  /*2230*/  FMUL.FTZ R203, R6, R163 ;  /* 0x000000a306cb7220 */ /* 0x000fe20000410000 */
[----:B------:R-:W-:Y:S01]  /*2240*/  FADD.FTZ R130, R131, R196 ;  /* 0x000000c483827221 */ /* 0x000fe20000010000 */
[----:B------:R-:W-:Y:S01]  /*2250*/  FFMA.FTZ R129, R195, R196, R128 ;  /* 0x000000c4c3817223 */ /* 0x000fe20000010080 */
[----:B------:R-:W-:Y:S02]  /*2260*/  IMAD.U32 R134, R134, 0x10000, RZ ;  /* 0x0001000086867824 */ /* 0x000fe400078e00ff */
[----:B------:R-:W-:Y:S01]  /*2270*/  FMUL.FTZ R197, R139, R174 ;  /* 0x000000ae8bc57220 */ /* 0x000fe20000410000 */
        /* <DEDUP_REMOVED lines=20> */
[----:B------:R-:W-:-:S07]  /*23c0*/  FFMA.FTZ R210, R206, R205, R128 ;  /* 0x000000cdced27223 */ /* 0x000fce0000010080 */
.L_x_65:
[----:B------:R-:W-:Y:S05]  /*23d0*/  BSYNC B1 ;  /* 0x0000000000017941 */ /* 0x000fea0003800000 */
.L_x_54:
[----:B------:R-:W-:-:S03]  /*23e0*/  UMOV UR6, 0xffffffff ;  /* 0xffffffff00067882 */ /* 0x000fc60000000000 */
[----:B------:R-:W-:Y:S05]  /*23f0*/  BRA.DIV UR6, `(.L_x_72) ;  /* 0x0000003e06387947 */ /* 0x000fea000b800000 */
[----:B------:R-:W1:Y:S04]  /*2400*/  SHFL.BFLY PT, R128, R211, 0x1, 0x1f ;  /* 0x0c201f00d3807f89 */ /* 0x000e6800000e0000 */
[----:B------:R-:W2:Y:S01]  /*2410*/  SHFL.BFLY PT, R129, R210, 0x1, 0x1f ;  /* 0x0c201f00d2817f89 */ /* 0x000ea200000e0000 */
[----:B-1----:R-:W-:Y:S01]  /*2420*/  FADD.FTZ R128, R128, R211 ;  /* 0x000000d380807221 */ /* 0x002fe20000010000 */
[----:B--2---:R-:W-:-:S04]  /*2430*/  FADD.FTZ R129, R129, R210 ;  /* 0x000000d281817221 */ /* 0x004fc80000010000 */
        /* <DEDUP_REMOVED lines=12> */
[----:B------:R1:W2:Y:S04]  /*2500*/  SHFL.BFLY PT, R128, R135, 0x10, 0x1f ;  /* 0x0e001f0087807f89 */ /* 0x0002a800000e0000 */
[----:B------:R1:W3:Y:S02]  /*2510*/  SHFL.BFLY PT, R129, R134, 0x10, 0x1f ;  /* 0x0e001f0086817f89 */ /* 0x0002e400000e0000 */
.L_x_189:
[----:B--2---:R-:W-:Y:S01]  /*2520*/  FADD.FTZ R128, R135, R128 ;  /* 0x0000008087807221 */ /* 0x004fe20000010000 */
[----:B------:R-:W-:Y:S01]  /*2530*/  ISETP.NE.AND P3, PT, R21, RZ, PT ;  /* 0x000000ff1500720c */ /* 0x000fe20003f65270 */
[----:B------:R-:W-:Y:S01]  /*2540*/  HFMA2.MMA R133, -RZ, RZ, 0, 0 ;  /* 0x00000000ff857435 */ /* 0x000fe200000001ff */
[----:B---3--:R-:W-:Y:S01]  /*2550*/  FADD.FTZ R129, R134, R129 ;  /* 0x0000008186817221 */ /* 0x008fe20000010000 */
[----:B------:R-:W-:Y:S01]  /*2560*/  FMUL.FTZ R128, R128, UR8 ;  /* 0x0000000880807c20 */ /* 0x000fe20008410000 */
[----:B------:R-:W-:Y:S02]  /*2570*/  BSSY B1, `(.L_x_73) ;  /* 0x00000b2000017945 */ /* 0x000fe40003800000 */
[----:B-1----:R-:W-:Y:S02]  /*2580*/  FMUL.FTZ R135, R129, UR8 ;  /* 0x0000000881877c20 */ /* 0x002fe40008410000 */
[----:B------:R-:W-:Y:S02]  /*2590*/  FSEL R132, R128, RZ, !P3 ;  /* 0x000000ff80847208 */ /* 0x000fe40005800000 */
[----:B-----5:R-:W-:-:S13]  /*25a0*/  ISETP.GE.AND P3, PT, R207, 0x1, PT ;  /* 0x00000001cf00780c */ /* 0x020fda0003f66270 */
[----:B------:R-:W-:-:S05]  /*25b0*/  @P3 IADD3 R128, R207, -0x1, RZ ;  /* 0xffffffffcf803810 */ /* 0x000fca0007ffe0ff */
[----:B------:R-:W-:-:S05]  /*25c0*/  @P3 IMAD R128, R128, R137, RZ ;  /* 0x0000008980803224 */ /* 0x000fca00078e02ff */
[----:B------:R-:W-:-:S04]  /*25d0*/  @P3 SHF.R.S32.HI R131, RZ, 0x1f, R128 ;  /* 0x0000001fff833819 */ /* 0x000fc80000011480 */
[----:B------:R-:W-:-:S04]  /*25e0*/  @P3 LEA.HI R128, R131, R128, RZ, 0x3 ;  /* 0x0000008083803211 */ /* 0x000fc800078f18ff */
[----:B------:R-:W-:Y:S01]  /*25f0*/  @P3 LEA.HI.SX32 R133, R128, R39, 0x1d ;  /* 0x0000002780853211 */ /* 0x000fe200078feaff */
[----:B------:R-:W-:Y:S06]  /*2600*/  @!P4 BRA `(.L_x_74) ;  /* 0x0000000800a0c947 */ /* 0x000fec0003800000 */
[----:B------:R-:W-:Y:S04]  /*2610*/  BSSY B2, `(.L_x_75) ;  /* 0x0000011000027945 */ /* 0x000fe80003800000 */
[----:B------:R-:W-:Y:S05]  /*2620*/  @P2 BRA `(.L_x_76) ;  /* 0x00000000001c2947 */ /* 0x000fea0003800000 */
[----:B------:R-:W-:Y:S01]  /*2630*/  UISETP.NE.U32.AND UP0, UPT, UR14, URZ, UPT ;  /* 0x0000003f0e00728c */ /* 0x000fe2000bf05070 */
[----:B------:R-:W-:-:S03]  /*2640*/  MOV R128, RZ ;  /* 0x000000ff00807202 */ /* 0x000fc60000000f00 */
[----:B------:R-:W-:-:S06]  /*2650*/  UISETP.NE.AND.EX UP0, UPT, UR15, URZ, UPT, UP0 ;  /* 0x0000003f0f00728c */ /* 0x000fcc000bf05300 */
[----:B------:R-:W-:-:S13]  /*2660*/  PLOP3.LUT P4, PT, PT, PT, UP0, 0x80, 0x0 ;  /* 0x000000000000781c */ /* 0x000fda0003f8f008 */
[----:B------:R-:W-:Y:S05]  /*2670*/  @!P4 BRA `(.L_x_77) ;  /* 0x000000000028c947 */ /* 0x000fea0003800000 */
[----:B------:R-:W-:Y:S01]  /*2680*/  IMAD.U32 R128, R116, 0x10000, RZ ;  /* 0x0001000074807824 */ /* 0x000fe200078e00ff */
[----:B------:R-:W-:Y:S06]  /*2690*/  BRA `(.L_x_77) ;  /* 0x0000000000207947 */ /* 0x000fec0003800000 */
.L_x_76:
[----:B------:R-:W-:Y:S01]  /*26a0*/  UISETP.NE.U32.AND UP0, UPT, UR14, URZ, UPT ;  /* 0x0000003f0e00728c */ /* 0x000fe2000bf05070 */
[----:B------:R-:W-:-:S03]  /*26b0*/  FFMA.FTZ R129, R3, R135, R132 ;  /* 0x0000008703817223 */ /* 0x000fc60000010084 */
[----:B------:R-:W-:Y:S01]  /*26c0*/  UISETP.NE.AND.EX UP0, UPT, UR15, URZ, UPT, UP0 ;  /* 0x0000003f0f00728c */ /* 0x000fe2000bf05300 */
[----:B------:R-:W-:-:S04]  /*26d0*/  FADD.FTZ R128, R140, -R129 ;  /* 0x800000818c807221 */ /* 0x000fc80000010000 */
[----:B------:R-:W-:Y:S01]  /*26e0*/  FMUL.FTZ R128, R139, R128 ;  /* 0x000000808b807220 */ /* 0x000fe20000410000 */
[----:B------:R-:W-:-:S13]  /*26f0*/  PLOP3.LUT P4, PT, PT, PT, UP0, 0x80, 0x0 ;  /* 0x000000000000781c */ /* 0x000fda0003f8f008 */
[----:B------:R-:W-:-:S05]  /*2700*/  @P4 SHF.L.U32 R129, R116, 0x10, RZ ;  /* 0x0000001074814819 */ /* 0x000fca00000006ff */
[----:B------:R-:W-:-:S07]  /*2710*/  @P4 FADD.FTZ R128, R128, R129 ;  /* 0x0000008180804221 */ /* 0x000fce0000010000 */
.L_x_77:
[----:B------:R-:W-:Y:S05]  /*2720*/  BSYNC B2 ;  /* 0x0000000000027941 */ /* 0x000fea0003800000 */
.L_x_75:
[----:B------:R-:W1:Y:S01]  /*2730*/  @P3 LDC R129, c[0x0][0x29c] ;  /* 0x0000a700ff813b82 */ /* 0x000e620000000800 */
[----:B------:R-:W-:Y:S01]  /*2740*/  ISETP.NE.U32.AND P5, PT, RZ, UR10, PT ;  /* 0x0000000aff007c0c */ /* 0x000fe2000bfa5070 */
[----:B------:R-:W-:Y:S03]  /*2750*/  BSSY B2, `(.L_x_78) ;  /* 0x0000013000027945 */ /* 0x000fe60003800000 */
[----:B------:R-:W-:Y:S01]  /*2760*/  ISETP.NE.AND.EX P5, PT, RZ, UR11, PT, P5 ;  /* 0x0000000bff007c0c */ /* 0x000fe2000bfa5350 */
[----:B-1----:R-:W-:-:S12]  /*2770*/  @P3 FMUL.FTZ R129, R128, R129 ;  /* 0x0000008180813220 */ /* 0x002fd80000410000 */
[----:B------:R-:W-:Y:S02]  /*2780*/  @P5 F2FP.BF16.F32.PACK_AB R128, RZ, R128 ;  /* 0x00000080ff80523e */ /* 0x000fe400000010ff */
[----:B------:R-:W-:Y:S02]  /*2790*/  @P3 F2FP.BF16.F32.PACK_AB R129, RZ, R129 ;  /* 0x00000081ff81323e */ /* 0x000fe400000010ff */
[----:B------:R-:W-:Y:S02]  /*27a0*/  @P5 PRMT R68, R128, 0x7610, R68 ;  /* 0x0000761080445816 */ /* 0x000fe40000000044 */
[----:B------:R-:W-:Y:S01]  /*27b0*/  @P3 PRMT R104, R129, 0x7610, R104 ;  /* 0x0000761081683816 */ /* 0x000fe20000000068 */
[----:B------:R-:W-:Y:S06]  /*27c0*/  @P2 BRA `(.L_x_79) ;  /* 0x0000000000142947 */ /* 0x000fec0003800000 */
[----:B------:R-:W-:Y:S01]  /*27d0*/  HFMA2.MMA R128, -RZ, RZ, 0, 0 ;  /* 0x00000000ff807435 */ /* 0x000fe200000001ff */
[----:B------:R-:W-:Y:S10]  /*27e0*/  @!P4 BRA `(.L_x_80) ;  /* 0x000000000024c947 */ /* 0x000ff40003800000 */
[----:B------:R-:W-:-:S04]  /*27f0*/  PRMT R128, R116, 0x7632, R128 ;  /* 0x0000763274807816 */ /* 0x000fc80000000080 */
[----:B------:R-:W-:Y:S01]  /*2800*/  SHF.L.U32 R128, R128, 0x10, RZ ;  /* 0x0000001080807819 */ /* 0x000fe200000006ff */
[----:B------:R-:W-:Y:S06]  /*2810*/  BRA `(.L_x_80) ;  /* 0x0000000000187947 */ /* 0x000fec0003800000 */
.L_x_79:
[----:B------:R-:W-:Y:S01]  /*2820*/  FFMA.FTZ R128, R148, R135, R132 ;  /* 0x0000008794807223 */ /* 0x000fe20000010084 */
[----:B------:R-:W-:-:S03]  /*2830*/  @P4 PRMT R129, R116, 0x7632, R129 ;  /* 0x0000763274814816 */ /* 0x000fc60000000081 */
[----:B------:R-:W-:Y:S02]  /*2840*/  FADD.FTZ R128, R149, -R128 ;  /* 0x8000008095807221 */ /* 0x000fe40000010000 */
[----:B------:R-:W-:Y:S02]  /*2850*/  @P4 IMAD.U32 R129, R129, 0x10000, RZ ;  /* 0x0001000081814824 */ /* 0x000fe400078e00ff */
[----:B------:R-:W-:-:S04]  /*2860*/  FMUL.FTZ R128, R139, R128 ;  /* 0x000000808b807220 */ /* 0x000fc80000410000 */
[----:B------:R-:W-:-:S07]  /*2870*/  @P4 FADD.FTZ R128, R128, R129 ;  /* 0x0000008180804221 */ /* 0x000fce0000010000 */
.L_x_80:
[----:B------:R-:W-:Y:S05]  /*2880*/  BSYNC B2 ;  /* 0x0000000000027941 */ /* 0x000fea0003800000 */
.L_x_78:
[----:B------:R-:W1:Y:S01]  /*2890*/  @P3 LDC R129, c[0x0][0x29c] ;  /* 0x0000a700ff813b82 */ /* 0x000e620000000800 */
[----:B------:R-:W-:Y:S01]  /*28a0*/  BSSY B2, `(.L_x_81) ;  /* 0x0000010000027945 */ /* 0x000fe20003800000 */
[----:B-1----:R-:W-:Y:S01]  /*28b0*/  @P3 FMUL.FTZ R129, R128, R129 ;  /* 0x0000008180813220 */ /* 0x002fe20000410000 */
[----:B------:R-:W-:-:S04]  /*28c0*/  @P5 F2FP.BF16.F32.PACK_AB R128, RZ, R128 ;  /* 0x00000080ff80523e */ /* 0x000fc800000010ff */
[----:B------:R-:W-:Y:S02]  /*28d0*/  @P3 F2FP.BF16.F32.PACK_AB R129, RZ, R129 ;  /* 0x00000081ff81323e */ /* 0x000fe400000010ff */
[----:B------:R-:W-:Y:S02]  /*28e0*/  @P5 PRMT R68, R68, 0x5410, R128 ;  /* 0x0000541044445816 */ /* 0x000fe40000000080 */
[----:B------:R-:W-:Y:S01]  /*28f0*/  @P3 PRMT R104, R104, 0x5410, R129 ;  /* 0x0000541068683816 */ /* 0x000fe20000000081 */
[----:B------:R-:W-:Y:S06]  /*2900*/  @P2 BRA `(.L_x_82) ;  /* 0x0000000000102947 */ /* 0x000fec0003800000 */
[----:B------:R-:W-:Y:S01]  /*2910*/  MOV R128, RZ ;  /* 0x000000ff00807202 */ /* 0x000fe20000000f00 */
[----:B------:R-:W-:Y:S06]  /*2920*/  @!P4 BRA `(.L_x_83) ;  /* 0x00000000001cc947 */ /* 0x000fec0003800000 */
[----:B------:R-:W-:Y:S01]  /*2930*/  SHF.L.U32 R128, R117, 0x10, RZ ;  /* 0x0000001075807819 */ /* 0x000fe200000006ff */
[----:B------:R-:W-:Y:S06]  /*2940*/  BRA `(.L_x_83) ;  /* 0x0000000000147947 */ /* 0x000fec0003800000 */
.L_x_82:
[----:B------:R-:W-:-:S04]  /*2950*/  FFMA.FTZ R129, R143, R135, R132 ;  /* 0x000000878f817223 */ /* 0x000fc80000010084 */
[----:B------:R-:W-:Y:S01]  /*2960*/  FADD.FTZ R128, R142, -R129 ;  /* 0x800000818e807221 */ /* 0x000fe20000010000 */
[----:B------:R-:W-:-:S03]  /*2970*/  @P4 SHF.L.U32 R129, R117, 0x10, RZ ;  /* 0x0000001075814819 */ /* 0x000fc600000006ff */
[----:B------:R-:W-:-:S04]  /*2980*/  FMUL.FTZ R128, R139, R128 ;  /* 0x000000808b807220 */ /* 0x000fc80000410000 */
[----:B------:R-:W-:-:S07]  /*2990*/  @P4 FADD.FTZ R128, R128, R129 ;  /* 0x0000008180804221 */ /* 0x000fce0000010000 */
.L_x_83:
[----:B------:R-:W-:Y:S05]  /*29a0*/  BSYNC B2 ;  /* 0x0000000000027941 */ /* 0x000fea0003800000 */
.L_x_81:
        /* <DEDUP_REMOVED lines=8> */
[----:B------:R-:W-:Y:S01]  /*2a30*/  IMAD.MOV.U32 R128, RZ, RZ, RZ ;  /* 0x000000ffff807224 */ /* 0x000fe200078e00ff */
[----:B------:R-:W-:Y:S06]  /*2a40*/  @!P4 BRA `(.L_x_86) ;  /* 0x000000000024c947 */ /* 0x000fec0003800000 */
[----:B------:R-:W-:-:S04]  /*2a50*/  PRMT R128, R117, 0x7632, R128 ;  /* 0x0000763275807816 */ /* 0x000fc80000000080 */
[----:B------:R-:W-:Y:S01]  /*2a60*/  SHF.L.U32 R128, R128, 0x10, RZ ;  /* 0x0000001080807819 */ /* 0x000fe200000006ff */
[----:B------:R-:W-:Y:S06]  /*2a70*/  BRA `(.L_x_86) ;  /* 0x0000000000187947 */ /* 0x000fec0003800000 */
.L_x_85:
[----:B------:R-:W-:Y:S01]  /*2a80*/  FFMA.FTZ R128, R150, R135, R132 ;  /* 0x0000008796807223 */ /* 0x000fe20000010084 */
[----:B------:R-:W-:-:S03]  /*2a90*/  @P4 PRMT R129, R117, 0x7632, R129 ;  /* 0x0000763275814816 */ /* 0x000fc60000000081 */
[----:B------:R-:W-:Y:S01]  /*2aa0*/  FADD.FTZ R128, R151, -R128 ;  /* 0x8000008097807221 */ /* 0x000fe20000010000 */
[----:B------:R-:W-:-:S03]  /*2ab0*/  @P4 SHF.L.U32 R129, R129, 0x10, RZ ;  /* 0x0000001081814819 */ /* 0x000fc600000006ff */
[----:B------:R-:W-:-:S04]  /*2ac0*/  FMUL.FTZ R128, R139, R128 ;  /* 0x000000808b807220 */ /* 0x000fc80000410000 */
[----:B------:R-:W-:-:S07]  /*2ad0*/  @P4 FADD.FTZ R128, R128, R129 ;  /* 0x0000008180804221 */ /* 0x000fce0000010000 */
.L_x_86:
[----:B------:R-:W-:Y:S05]  /*2ae0*/  BSYNC B2 ;  /* 0x0000000000027941 */ /* 0x000fea0003800000 */
.L_x_84:
        /* <DEDUP_REMOVED lines=8> */
[----:B------:R-:W-:Y:S01]  /*2b70*/  HFMA2.MMA R128, -RZ, RZ, 0, 0 ;  /* 0x00000000ff807435 */ /* 0x000fe200000001ff */
[----:B------:R-:W-:Y:S10]  /*2b80*/  @!P4 BRA `(.L_x_89) ;  /* 0x00000000001cc947 */ /* 0x000ff40003800000 */
[----:B------:R-:W-:Y:S01]  /*2b90*/  IMAD.U32 R128, R118, 0x10000, RZ ;  /* 0x0001000076807824 */ /* 0x000fe200078e00ff */
[----:B------:R-:W-:Y:S06]  /*2ba0*/  BRA `(.L_x_89) ;  /* 0x0000000000147947 */ /* 0x000fec0003800000 */
.L_x_88:
[----:B------:R-:W-:-:S04]  /*2bb0*/  FFMA.FTZ R129, R145, R135, R132 ;  /* 0x0000008791817223 */ /* 0x000fc80000010084 */
[----:B------:R-:W-:Y:S01]  /*2bc0*/  FADD.FTZ R128, R144, -R129 ;  /* 0x8000008190807221 */ /* 0x000fe20000010000 */
[----:B------:R-:W-:-:S03]  /*2bd0*/  @P4 SHF.L.U32 R129, R118, 0x10, RZ ;  /* 0x0000001076814819 */ /* 0x000fc600000006ff */
[----:B------:R-:W-:-:S04]  /*2be0*/  FMUL.FTZ R128, R139, R128 ;  /* 0x000000808b807220 */ /* 0x000fc80000410000 */
[----:B------:R-:W-:-:S07]  /*2bf0*/  @P4 FADD.FTZ R128, R128, R129 ;  /* 0x0000008180804221 */ /* 0x000fce0000010000 */
.L_x_89:
[----:B------:R-:W-:Y:S05]  /*2c00*/  BSYNC B2 ;  /* 0x0000000000027941 */ /* 0x000fea0003800000 */
.L_x_87:
        /* <DEDUP_REMOVED lines=10> */
[----:B------:R-:W-:-:S04]  /*2cb0*/  PRMT R128, R118, 0x7632, R128 ;  /* 0x0000763276807816 */ /* 0x000fc80000000080 */
[----:B------:R-:W-:Y:S01]  /*2cc0*/  SHF.L.U32 R128, R128, 0x10, RZ ;  /* 0x0000001080807819 */ /* 0x000fe200000006ff */
[----:B------:R-:W-:Y:S06]  /*2cd0*/  BRA `(.L_x_92) ;  /* 0x0000000000187947 */ /* 0x000fec0003800000 */
.L_x_91:
[----:B------:R-:W-:Y:S01]  /*2ce0*/  FFMA.FTZ R128, R152, R135, R132 ;  /* 0x0000008798807223 */ /* 0x000fe20000010084 */
[----:B------:R-:W-:-:S03]  /*2cf0*/  @P4 PRMT R129, R118, 0x7632, R129 ;  /* 0x0000763276814816 */ /* 0x000fc60000000081 */
[----:B------:R-:W-:Y:S02]  /*2d00*/  FADD.FTZ R128, R153, -R128 ;  /* 0x8000008099807221 */ /* 0x000fe40000010000 */
[----:B------:R-:W-:Y:S02]  /*2d10*/  @P4 IMAD.U32 R129, R129, 0x10000, RZ ;  /* 0x0001000081814824 */ /* 0x000fe400078e00ff */
[----:B------:R-:W-:-:S04]  /*2d20*/  FMUL.FTZ R128, R139, R128 ;  /* 0x000000808b807220 */ /* 0x000fc80000410000 */
[----:B------:R-:W-:-:S07]  /*2d30*/  @P4 FADD.FTZ R128, R128, R129 ;  /* 0x0000008180804221 */ /* 0x000fce0000010000 */
.L_x_92:
[----:B------:R-:W-:Y:S05]  /*2d40*/  BSYNC B2 ;  /* 0x0000000000027941 */ /* 0x000fea0003800000 */
.L_x_90:
        /* <DEDUP_REMOVED lines=10> */
[----:B------:R-:W-:Y:S01]  /*2df0*/  SHF.L.U32 R128, R119, 0x10, RZ ;  /* 0x0000001077807819 */ /* 0x000fe200000006ff */
[----:B------:R-:W-:Y:S06]  /*2e00*/  BRA `(.L_x_95) ;  /* 0x0000000000147947 */ /* 0x000fec0003800000 */
.L_x_94:
[----:B------:R-:W-:-:S04]  /*2e10*/  FFMA.FTZ R129, R147, R135, R132 ;  /* 0x0000008793817223 */ /* 0x000fc80000010084 */
[----:B------:R-:W-:Y:S01]  /*2e20*/  FADD.FTZ R128, R146, -R129 ;  /* 0x8000008192807221 */ /* 0x000fe20000010000 */
[----:B------:R-:W-:-:S03]  /*2e30*/  @P4 SHF.L.U32 R129, R119, 0x10, RZ ;  /* 0x0000001077814819 */ /* 0x000fc600000006ff */
[----:B------:R-:W-:-:S04]  /*2e40*/  FMUL.FTZ R128, R139, R128 ;  /* 0x000000808b807220 */ /* 0x000fc80000410000 */
[----:B------:R-:W-:-:S07]  /*2e50*/  @P4 FADD.FTZ R128, R128, R129 ;  /* 0x0000008180804221 */ /* 0x000fce0000010000 */
.L_x_95:
[----:B------:R-:W-:Y:S05]  /*2e60*/  BSYNC B2 ;  /* 0x0000000000027941 */ /* 0x000fea0003800000 */
.L_x_93:
        /* <DEDUP_REMOVED lines=13> */
.L_x_97:
[----:B------:R-:W-:Y:S01]  /*2f40*/  FFMA.FTZ R128, R154, R135, R132 ;  /* 0x000000879a807223 */ /* 0x000fe20000010084 */
[----:B------:R-:W-:-:S03]  /*2f50*/  @P4 PRMT R129, R119, 0x7632, R129 ;  /* 0x0000763277814816 */ /* 0x000fc60000000081 */
[----:B------:R-:W-:Y:S01]  /*2f60*/  FADD.FTZ R128, R155, -R128 ;  /* 0x800000809b807221 */ /* 0x000fe20000010000 */
[----:B------:R-:W-:-:S03]  /*2f70*/  @P4 SHF.L.U32 R129, R129, 0x10, RZ ;  /* 0x0000001081814819 */ /* 0x000fc600000006ff */
[----:B------:R-:W-:-:S04]  /*2f80*/  FMUL.FTZ R134, R139, R128 ;  /* 0x000000808b867220 */ /* 0x000fc80000410000 */
[----:B------:R-:W-:-:S07]  /*2f90*/  @P4 FADD.FTZ R134, R134, R129 ;  /* 0x0000008186864221 */ /* 0x000fce0000010000 */
.L_x_98:
[----:B------:R-:W-:Y:S05]  /*2fa0*/  BSYNC B2 ;  /* 0x0000000000027941 */ /* 0x000fea0003800000 */
.L_x_96:
[----:B------:R-:W1:Y:S01]  /*2fb0*/  @P5 LDC.64 R128, c[0x0][0x308] ;  /* 0x0000c200ff805b82 */ /* 0x000e620000000a00 */
[----:B------:R-:W-:-:S04]  /*2fc0*/  @P5 F2FP.BF16.F32.PACK_AB R162, RZ, R134 ;  /* 0x00000086ffa2523e */ /* 0x000fc800000010ff */
[----:B------:R-:W-:-:S03]  /*2fd0*/  @P5 PRMT R71, R71, 0x5410, R162 ;  /* 0x0000541047475816 */ /* 0x000fc600000000a2 */
[----:B------:R-:W2:Y:S01]  /*2fe0*/  @P3 LDC R163, c[0x0][0x29c] ;  /* 0x0000a700ffa33b82 */ /* 0x000ea20000000800 */
[C---:B-1----:R-:W-:Y:S01]  /*2ff0*/  @P5 IMAD.WIDE.U32 R130, R138.reuse, 0x10, R128 ;  /* 0x000000108a825825 */ /* 0x042fe200078e0080 */
[----:B------:R-:W-:-:S06]  /*3000*/  IADD3 R138, R138, 0x20, RZ ;  /* 0x000000208a8a7810 */ /* 0x000fcc0007ffe0ff */
[----:B------:R-:W1:Y:S01]  /*3010*/  @P3 LDC.64 R128, c[0x0][0x2f8] ;  /* 0x0000be00ff803b82 */ /* 0x000e620000000a00 */
[----:B------:R3:W-:Y:S01]  /*3020*/  @P5 STG.E.128 desc[UR4][R130.64], R68 ;  /* 0x0000004482005986 */ /* 0x0007e2000c101d04 */
[----:B--2---:R-:W-:-:S05]  /*3030*/  @P3 FMUL.FTZ R134, R134, R163 ;  /* 0x000000a386863220 */ /* 0x004fca0000410000 */
[----:B------:R-:W-:-:S04]  /*3040*/  @P3 F2FP.BF16.F32.PACK_AB R134, RZ, R134 ;  /* 0x00000086ff86323e */ /* 0x000fc800000010ff */
[----:B------:R-:W-:Y:S01]  /*3050*/  @P3 PRMT R107, R107, 0x5410, R134 ;  /* 0x000054106b6b3816 */ /* 0x000fe20000000086 */
[----:B-1----:R-:W-:-:S04]  /*3060*/  @P3 IMAD.WIDE.U32 R128, R133, 0x10, R128 ;  /* 0x0000001085803825 */ /* 0x002fc800078e0080 */
[----:B------:R-:W-:Y:S01]  /*3070*/  VIADD R133, R133, 0x20 ;  /* 0x0000002085857836 */ /* 0x000fe20000000000 */
[----:B------:R3:W-:Y:S06]  /*3080*/  @P3 STG.E.128 desc[UR4][R128.64], R104 ;  /* 0x0000006880003986 */ /* 0x0007ec000c101d04 */
.L_x_74:
[----:B------:R-:W-:Y:S05]  /*3090*/  BSYNC B1 ;  /* 0x0000000000017941 */ /* 0x000fea0003800000 */
.L_x_73:
[----:B------:R-:W-:Y:S04]  /*30a0*/  BSSY B1, `(.L_x_99) ;  /* 0x00000aa000017945 */ /* 0x000fe80003800000 */
[----:B------:R-:W-:Y:S05]  /*30b0*/  @!P0 BRA `(.L_x_100) ;  /* 0x0000000800a08947 */ /* 0x000fea0003800000 */
[----:B------:R-:W-:Y:S04]  /*30c0*/  BSSY B2, `(.L_x_101) ;  /* 0x0000011000027945 */ /* 0x000fe80003800000 */
[----:B------:R-:W-:Y:S05]  /*30d0*/  @P2 BRA `(.L_x_102) ;  /* 0x00000000001c2947 */ /* 0x000fea0003800000 */
[----:B------:R-:W-:Y:S01]  /*30e0*/  UISETP.NE.U32.AND UP0, UPT, UR14, URZ, UPT ;  /* 0x0000003f0e00728c */ /* 0x000fe2000bf05070 */
[----:B---3--:R-:W-:-:S03]  /*30f0*/  MOV R128, RZ ;  /* 0x000000ff00807202 */ /* 0x008fc60000000f00 */
[----:B------:R-:W-:-:S06]  /*3100*/  UISETP.NE.AND.EX UP0, UPT, UR15, URZ, UPT, UP0 ;  /* 0x0000003f0f00728c */ /* 0x000fcc000bf05300 */
[----:B------:R-:W-:-:S13]  /*3110*/  PLOP3.LUT P4, PT, PT, PT, UP0, 0x80, 0x0 ;  /* 0x000000000000781c */ /* 0x000fda0003f8f008 */
[----:B------:R-:W-:Y:S05]  /*3120*/  @!P4 BRA `(.L_x_103) ;  /* 0x000000000028c947 */ /* 0x000fea0003800000 */
[----:B------:R-:W-:Y:S01]  /*3130*/  SHF.L.U32 R128, R120, 0x10, RZ ;  /* 0x0000001078807819 */ /* 0x000fe200000006ff */
[----:B------:R-:W-:Y:S06]  /*3140*/  BRA `(.L_x_103) ;  /* 0x0000000000207947 */ /* 0x000fec0003800000 */
.L_x_102:
[----:B------:R-:W-:Y:S01]  /*3150*/  UISETP.NE.U32.AND UP0, UPT, UR14, URZ, UPT ;  /* 0x0000003f0e00728c */ /* 0x000fe2000bf05070 */
[----:B---3--:R-:W-:-:S03]  /*3160*/  FFMA.FTZ R129, R157, R135, R132 ;  /* 0x000000879d817223 */ /* 0x008fc60000010084 */
[----:B------:R-:W-:Y:S01]  /*3170*/  UISETP.NE.AND.EX UP0, UPT, UR15, URZ, UPT, UP0 ;  /* 0x0000003f0f00728c */ /* 0x000fe2000bf05300 */
[----:B------:R-:W-:-:S04]  /*3180*/  FADD.FTZ R128, R156, -R129 ;  /* 0x800000819c807221 */ /* 0x000fc80000010000 */
[----:B------:R-:W-:Y:S01]  /*3190*/  FMUL.FTZ R128, R139, R128 ;  /* 0x000000808b807220 */ /* 0x000fe20000410000 */
[----:B------:R-:W-:-:S13]  /*31a0*/  PLOP3.LUT P4, PT, PT, PT, UP0, 0x80, 0x0 ;  /* 0x000000000000781c */ /* 0x000fda0003f8f008 */
[----:B------:R-:W-:-:S05]  /*31b0*/  @P4 SHF.L.U32 R129, R120, 0x10, RZ ;  /* 0x0000001078814819 */ /* 0x000fca00000006ff */
[----:B------:R-:W-:-:S07]  /*31c0*/  @P4 FADD.FTZ R128, R128, R129 ;  /* 0x0000008180804221 */ /* 0x000fce0000010000 */
.L_x_103:
[----:B------:R-:W-:Y:S05]  /*31d0*/  BSYNC B2 ;  /* 0x0000000000027941 */ /* 0x000fea0003800000 */
.L_x_101:
        /* <DEDUP_REMOVED lines=15> */
.L_x_105:
[----:B------:R-:W-:Y:S01]  /*32d0*/  FFMA.FTZ R128, R166, R135, R132 ;  /* 0x00000087a6807223 */ /* 0x000fe20000010084 */
[----:B------:R-:W-:-:S03]  /*32e0*/  @P4 PRMT R129, R120, 0x7632, R129 ;  /* 0x0000763278814816 */ /* 0x000fc60000000081 */
[----:B------:R-:W-:Y:S01]  /*32f0*/  FADD.FTZ R128, R167, -R128 ;  /* 0x80000080a7807221 */ /* 0x000fe20000010000 */
[----:B------:R-:W-:-:S03]  /*3300*/  @P4 SHF.L.U32 R129, R129, 0x10, RZ ;  /* 0x0000001081814819 */ /* 0x000fc600000006ff */
[----:B------:R-:W-:-:S04]  /*3310*/  FMUL.FTZ R128, R139, R128 ;  /* 0x000000808b807220 */ /* 0x000fc80000410000 */
[----:B------:R-:W-:-:S07]  /*3320*/  @P4 FADD.FTZ R128, R128, R129 ;  /* 0x0000008180804221 */ /* 0x000fce0000010000 */
.L_x_106:
[----:B------:R-:W-:Y:S05]  /*3330*/  BSYNC B2 ;  /* 0x0000000000027941 */ /* 0x000fea0003800000 */
.L_x_104:
        /* <DEDUP_REMOVED lines=12> */
.L_x_108:
[----:B------:R-:W-:-:S04]  /*3400*/  FFMA.FTZ R129, R159, R135, R132 ;  /* 0x000000879f817223 */ /* 0x000fc80000010084 */
[----:B------:R-:W-:Y:S01]  /*3410*/  FADD.FTZ R128, R158, -R129 ;  /* 0x800000819e807221 */ /* 0x000fe20000010000 */
[----:B------:R-:W-:-:S03]  /*3420*/  @P4 SHF.L.U32 R129, R121, 0x10, RZ ;  /* 0x0000001079814819 */ /* 0x000fc600000006ff */
[----:B------:R-:W-:-:S04]  /*3430*/  FMUL.FTZ R128, R139, R128 ;  /* 0x000000808b807220 */ /* 0x000fc80000410000 */
[----:B------:R-:W-:-:S07]  /*3440*/  @P4 FADD.FTZ R128, R128, R129 ;  /* 0x0000008180804221 */ /* 0x000fce0000010000 */
.L_x_109:
[----:B------:R-:W-:Y:S05]  /*3450*/  BSYNC B2 ;  /* 0x0000000000027941 */ /* 0x000fea0003800000 */
.L_x_107:
        /* <DEDUP_REMOVED lines=13> */
.L_x_111:
[----:B------:R-:W-:Y:S01]  /*3530*/  FFMA.FTZ R128, R168, R135, R132 ;  /* 0x00000087a8807223 */ /* 0x000fe20000010084 */
[----:B------:R-:W-:-:S03]  /*3540*/  @P4 PRMT R129, R121, 0x7632, R129 ;  /* 0x0000763279814816 */ /* 0x000fc60000000081 */
[----:B------:R-:W-:Y:S02]  /*3550*/  FADD.FTZ R128, R169, -R128 ;  /* 0x80000080a9807221 */ /* 0x000fe40000010000 */
[----:B------:R-:W-:Y:S02]  /*3560*/  @P4 IMAD.U32 R129, R129, 0x10000, RZ ;  /* 0x0001000081814824 */ /* 0x000fe400078e00ff */
[----:B------:R-:W-:-:S04]  /*3570*/  FMUL.FTZ R128, R139, R128 ;  /* 0x000000808b807220 */ /* 0x000fc80000410000 */
[----:B------:R-:W-:-:S07]  /*3580*/  @P4 FADD.FTZ R128, R128, R129 ;  /* 0x0000008180804221 */ /* 0x000fce0000010000 */
.L_x_112:
[----:B------:R-:W-:Y:S05]  /*3590*/  BSYNC B2 ;  /* 0x0000000000027941 */ /* 0x000fea0003800000 */
.L_x_110:
        /* <DEDUP_REMOVED lines=12> */
.L_x_114:
[----:B------:R-:W-:-:S04]  /*3660*/  FFMA.FTZ R129, R161, R135, R132 ;  /* 0x00000087a1817223 */ /* 0x000fc80000010084 */
[----:B------:R-:W-:Y:S01]  /*3670*/  FADD.FTZ R128, R160, -R129 ;  /* 0x80000081a0807221 */ /* 0x000fe20000010000 */
[----:B------:R-:W-:-:S03]  /*3680*/  @P4 SHF.L.U32 R129, R122, 0x10, RZ ;  /* 0x000000107a814819 */ /* 0x000fc600000006ff */
[----:B------:R-:W-:-:S04]  /*3690*/  FMUL.FTZ R128, R139, R128 ;  /* 0x000000808b807220 */ /* 0x000fc80000410000 */
[----:B------:R-:W-:-:S07]  /*36a0*/  @P4 FADD.FTZ R128, R128, R129 ;  /* 0x0000008180804221 */ /* 0x000fce0000010000 */
.L_x_115:
[----:B------:R-:W-:Y:S05]  /*36b0*/  BSYNC B2 ;  /* 0x0000000000027941 */ /* 0x000fea0003800000 */
.L_x_113:
        /* <DEDUP_REMOVED lines=13> */
.L_x_117:
[----:B------:R-:W-:Y:S01]  /*3790*/  FFMA.FTZ R128, R170, R135, R132 ;  /* 0x00000087aa807223 */ /* 0x000fe20000010084 */
[----:B------:R-:W-:-:S03]  /*37a0*/  @P4 PRMT R129, R122, 0x7632, R129 ;  /* 0x000076327a814816 */ /* 0x000fc60000000081 */
[----:B------:R-:W-:Y:S01]  /*37b0*/  FADD.FTZ R128, R171, -R128 ;  /* 0x80000080ab807221 */ /* 0x000fe20000010000 */
[----:B------:R-:W-:-:S03]  /*37c0*/  @P4 SHF.L.U32 R129, R129, 0x10, RZ ;  /* 0x0000001081814819 */ /* 0x000fc600000006ff */
[----:B------:R-:W-:-:S04]  /*37d0*/  FMUL.FTZ R128, R139, R128 ;  /* 0x000000808b807220 */ /* 0x000fc80000410000 */
[----:B------:R-:W-:-:S07]  /*37e0*/  @P4 FADD.FTZ R128, R128, R129 ;  /* 0x0000008180804221 */ /* 0x000fce0000010000 */
.L_x_118:
[----:B------:R-:W-:Y:S05]  /*37f0*/  BSYNC B2 ;  /* 0x0000000000027941 */ /* 0x000fea0003800000 */
.L_x_116:
        /* <DEDUP_REMOVED lines=10> */
[----:B------:R-:W-:Y:S01]  /*38a0*/  IMAD.U32 R128, R123, 0x10000, RZ ;  /* 0x000100007b807824 */ /* 0x000fe200078e00ff */
[----:B------:R-:W-:Y:S06]  /*38b0*/  BRA `(.L_x_121) ;  /* 0x0000000000147947 */ /* 0x000fec0003800000 */
.L_x_120:
[----:B------:R-:W-:-:S04]  /*38c0*/  FFMA.FTZ R129, R165, R135, R132 ;  /* 0x00000087a5817223 */ /* 0x000fc80000010084 */
[----:B------:R-:W-:Y:S01]  /*38d0*/  FADD.FTZ R128, R164, -R129 ;  /* 0x80000081a4807221 */ /* 0x000fe20000010000 */
[----:B------:R-:W-:-:S03]  /*38e0*/  @P4 SHF.L.U32 R129, R123, 0x10, RZ ;  /* 0x000000107b814819 */ /* 0x000fc600000006ff */
[----:B------:R-:W-:-:S04]  /*38f0*/  FMUL.FTZ R128, R139, R128 ;  /* 0x000000808b807220 */ /* 0x000fc80000410000 */
[----:B------:R-:W-:-:S07]  /*3900*/  @P4 FADD.FTZ R128, R128, R129 ;  /* 0x0000008180804221 */ /* 0x000fce0000010000 */
.L_x_121:
[----:B------:R-:W-:Y:S05]  /*3910*/  BSYNC B2 ;  /* 0x0000000000027941 */ /* 0x000fea0003800000 */
.L_x_119:
        /* <DEDUP_REMOVED lines=13> */
.L_x_123:
[----:B------:R-:W-:Y:S01]  /*39f0*/  FFMA.FTZ R128, R172, R135, R132 ;  /* 0x00000087ac807223 */ /* 0x000fe20000010084 */
[----:B------:R-:W-:-:S03]  /*3a00*/  @P4 PRMT R129, R123, 0x7632, R129 ;  /* 0x000076327b814816 */ /* 0x000fc60000000081 */
[----:B------:R-:W-:Y:S02]  /*3a10*/  FADD.FTZ R128, R173, -R128 ;  /* 0x80000080ad807221 */ /* 0x000fe40000010000 */
[----:B------:R-:W-:Y:S02]  /*3a20*/  @P4 IMAD.U32 R129, R129, 0x10000, RZ ;  /* 0x0001000081814824 */ /* 0x000fe400078e00ff */
[----:B------:R-:W-:-:S04]  /*3a30*/  FMUL.FTZ R134, R139, R128 ;  /* 0x000000808b867220 */ /* 0x000fc80000410000 */
[----:B------:R-:W-:-:S07]  /*3a40*/  @P4 FADD.FTZ R134, R134, R129 ;  /* 0x0000008186864221 */ /* 0x000fce0000010000 */
.L_x_124:
[----:B------:R-:W-:Y:S05]  /*3a50*/  BSYNC B2 ;  /* 0x0000000000027941 */ /* 0x000fea0003800000 */
.L_x_122:
[----:B------:R-:W1:Y:S01]  /*3a60*/  @P3 LDC R163, c[0x0][0x29c] ;  /* 0x0000a700ffa33b82 */ /* 0x000e620000000800 */
[----:B------:R-:W-:-:S04]  /*3a70*/  @P5 F2FP.BF16.F32.PACK_AB R130, RZ, R134 ;  /* 0x00000086ff82523e */ /* 0x000fc800000010ff */
[----:B------:R-:W-:-:S03]  /*3a80*/  @P5 PRMT R71, R71, 0x5410, R130 ;  /* 0x0000541047475816 */ /* 0x000fc60000000082 */
[----:B------:R-:W2:Y:S08]  /*3a90*/  @P5 LDC.64 R128, c[0x0][0x308] ;  /* 0x0000c200ff805b82 */ /* 0x000eb00000000a00 */
[----:B------:R-:W3:Y:S01]  /*3aa0*/  @P3 LDC.64 R130, c[0x0][0x2f8] ;  /* 0x0000be00ff823b82 */ /* 0x000ee20000000a00 */
[----:B-1----:R-:W-:-:S05]  /*3ab0*/  @P3 FMUL.FTZ R134, R134, R163 ;  /* 0x000000a386863220 */ /* 0x002fca0000410000 */
[----:B------:R-:W-:Y:S01]  /*3ac0*/  @P3 F2FP.BF16.F32.PACK_AB R134, RZ, R134 ;  /* 0x00000086ff86323e */ /* 0x000fe200000010ff */
[----:B--2---:R-:W-:-:S03]  /*3ad0*/  @P5 IMAD.WIDE.U32 R128, R138, 0x10, R128 ;  /* 0x000000108a805825 */ /* 0x004fc600078e0080 */
[----:B------:R-:W-:Y:S02]  /*3ae0*/  @P3 PRMT R107, R107, 0x5410, R134 ;  /* 0x000054106b6b3816 */ /* 0x000fe40000000086 */
[----:B------:R-:W-:Y:S01]  /*3af0*/  IADD3 R138, R138, 0x20, RZ ;  /* 0x000000208a8a7810 */ /* 0x000fe20007ffe0ff */
[----:B------:R1:W-:Y:S01]  /*3b00*/  @P5 STG.E.128 desc[UR4][R128.64], R68 ;  /* 0x0000004480005986 */ /* 0x0003e2000c101d04 */
[C---:B---3--:R-:W-:Y:S01]  /*3b10*/  @P3 IMAD.WIDE.U32 R130, R133.reuse, 0x10, R130 ;  /* 0x0000001085823825 */ /* 0x048fe200078e0082 */
[----:B------:R-:W-:-:S04]  /*3b20*/  IADD3 R133, R133, 0x20, RZ ;  /* 0x0000002085857810 */ /* 0x000fc80007ffe0ff */
[----:B------:R1:W-:Y:S03]  /*3b30*/  @P3 STG.E.128 desc[UR4][R130.64], R104 ;  /* 0x0000006882003986 */ /* 0x0003e6000c101d04 */
.L_x_100:
[----:B------:R-:W-:Y:S05]  /*3b40*/  BSYNC B1 ;  /* 0x0000000000017941 */ /* 0x000fea0003800000 */
.L_x_99:
[----:B------:R-:W-:Y:S04]  /*3b50*/  BSSY B1, `(.L_x_125) ;  /* 0x00000aa000017945 */ /* 0x000fe80003800000 */
[----:B------:R-:W-:Y:S05]  /*3b60*/  @!P1 BRA `(.L_x_126) ;  /* 0x0000000800a09947 */ /* 0x000fea0003800000 */
[----:B------:R-:W-:Y:S04]  /*3b70*/  BSSY B2, `(.L_x_127) ;  /* 0x0000011000027945 */ /* 0x000fe80003800000 */
[----:B------:R-:W-:Y:S05]  /*3b80*/  @P2 BRA `(.L_x_128) ;  /* 0x00000000001c2947 */ /* 0x000fea0003800000 */
[----:B------:R-:W-:Y:S01]  /*3b90*/  UISETP.NE.U32.AND UP0, UPT, UR14, URZ, UPT ;  /* 0x0000003f0e00728c */ /* 0x000fe2000bf05070 */
[----:B-1-3--:R-:W-:-:S03]  /*3ba0*/  MOV R128, RZ ;  /* 0x000000ff00807202 */ /* 0x00afc60000000f00 */
[----:B------:R-:W-:-:S06]  /*3bb0*/  UISETP.NE.AND.EX UP0, UPT, UR15, URZ, UPT, UP0 ;  /* 0x0000003f0f00728c */ /* 0x000fcc000bf05300 */
[----:B------:R-:W-:-:S13]  /*3bc0*/  PLOP3.LUT P4, PT, PT, PT, UP0, 0x80, 0x0 ;  /* 0x000000000000781c */ /* 0x000fda0003f8f008 */
[----:B------:R-:W-:Y:S05]  /*3bd0*/  @!P4 BRA `(.L_x_129) ;  /* 0x000000000028c947 */ /* 0x000fea0003800000 */
[----:B------:R-:W-:Y:S01]  /*3be0*/  IMAD.U32 R128, R40, 0x10000, RZ ;  /* 0x0001000028807824 */ /* 0x000fe200078e00ff */
[----:B------:R-:W-:Y:S06]  /*3bf0*/  BRA `(.L_x_129) ;  /* 0x0000000000207947 */ /* 0x000fec0003800000 */
.L_x_128:
[----:B------:R-:W-:Y:S01]  /*3c00*/  UISETP.NE.U32.AND UP0, UPT, UR14, URZ, UPT ;  /* 0x0000003f0e00728c */ /* 0x000fe2000bf05070 */
[----:B-1-3--:R-:W-:-:S03]  /*3c10*/  FFMA.FTZ R129, R177, R135, R132 ;  /* 0x00000087b1817223 */ /* 0x00afc60000010084 */
[----:B------:R-:W-:Y:S01]  /*3c20*/  UISETP.NE.AND.EX UP0, UPT, UR15, URZ, UPT, UP0 ;  /* 0x0000003f0f00728c */ /* 0x000fe2000bf05300 */
[----:B------:R-:W-:-:S04]  /*3c30*/  FADD.FTZ R128, R176, -R129 ;  /* 0x80000081b0807221 */ /* 0x000fc80000010000 */
[----:B------:R-:W-:Y:S01]  /*3c40*/  FMUL.FTZ R128, R139, R128 ;  /* 0x000000808b807220 */ /* 0x000fe20000410000 */
[----:B------:R-:W-:-:S13]  /*3c50*/  PLOP3.LUT P4, PT, PT, PT, UP0, 0x80, 0x0 ;  /* 0x000000000000781c */ /* 0x000fda0003f8f008 */
[----:B------:R-:W-:-:S05]  /*3c60*/  @P4 SHF.L.U32 R129, R40, 0x10, RZ ;  /* 0x0000001028814819 */ /* 0x000fca00000006ff */
[----:B------:R-:W-:-:S07]  /*3c70*/  @P4 FADD.FTZ R128, R128, R129 ;  /* 0x0000008180804221 */ /* 0x000fce0000010000 */
.L_x_129:
[----:B------:R-:W-:Y:S05]  /*3c80*/  BSYNC B2 ;  /* 0x0000000000027941 */ /* 0x000fea0003800000 */
.L_x_127:
        /* <DEDUP_REMOVED lines=15> */
.L_x_131:
[----:B------:R-:W-:Y:S01]  /*3d80*/  FFMA.FTZ R128, R184, R135, R132 ;  /* 0x00000087b8807223 */ /* 0x000fe20000010084 */
[----:B------:R-:W-:-:S03]  /*3d90*/  @P4 PRMT R129, R40, 0x7632, R129 ;  /* 0x0000763228814816 */ /* 0x000fc60000000081 */
[----:B------:R-:W-:Y:S02]  /*3da0*/  FADD.FTZ R128, R185, -R128 ;  /* 0x80000080b9807221 */ /* 0x000fe40000010000 */
[----:B------:R-:W-:Y:S02]  /*3db0*/  @P4 IMAD.U32 R129, R129, 0x10000, RZ ;  /* 0x0001000081814824 */ /* 0x000fe400078e00ff */
[----:B------:R-:W-:-:S04]  /*3dc0*/  FMUL.FTZ R128, R139, R128 ;  /* 0x000000808b807220 */ /* 0x000fc80000410000 */
[----:B------:R-:W-:-:S07]  /*3dd0*/  @P4 FADD.FTZ R128, R128, R129 ;  /* 0x0000008180804221 */ /* 0x000fce0000010000 */
.L_x_132:
[----:B------:R-:W-:Y:S05]  /*3de0*/  BSYNC B2 ;  /* 0x0000000000027941 */ /* 0x000fea0003800000 */
.L_x_130:
        /* <DEDUP_REMOVED lines=12> */
.L_x_134:
[----:B------:R-:W-:-:S04]  /*3eb0*/  FFMA.FTZ R129, R179, R135, R132 ;  /* 0x00000087b3817223 */ /* 0x000fc80000010084 */
[----:B------:R-:W-:Y:S01]  /*3ec0*/  FADD.FTZ R128, R178, -R129 ;  /* 0x80000081b2807221 */ /* 0x000fe20000010000 */
[----:B------:R-:W-:-:S03]  /*3ed0*/  @P4 SHF.L.U32 R129, R41, 0x10, RZ ;  /* 0x0000001029814819 */ /* 0x000fc600000006ff */
[----:B------:R-:W-:-:S04]  /*3ee0*/  FMUL.FTZ R128, R139, R128 ;  /* 0x000000808b807220 */ /* 0x000fc80000410000 */
[----:B------:R-:W-:-:S07]  /*3ef0*/  @P4 FADD.FTZ R128, R128, R129 ;  /* 0x0000008180804221 */ /* 0x000fce0000010000 */
.L_x_135:
[----:B------:R-:W-:Y:S05]  /*3f00*/  BSYNC B2 ;  /* 0x0000000000027941 */ /* 0x000fea0003800000 */
.L_x_133:
        /* <DEDUP_REMOVED lines=13> */
.L_x_137:
[----:B------:R-:W-:Y:S01]  /*3fe0*/  FFMA.FTZ R128, R186, R135, R132 ;  /* 0x00000087ba807223 */ /* 0x000fe20000010084 */
[----:B------:R-:W-:-:S03]  /*3ff0*/  @P4 PRMT R129, R41, 0x7632, R129 ;  /* 0x0000763229814816 */ /* 0x000fc60000000081 */
[----:B------:R-:W-:Y:S01]  /*4000*/  FADD.FTZ R128, R187, -R128 ;  /* 0x80000080bb807221 */ /* 0x000fe20000010000 */
[----:B------:R-:W-:-:S03]  /*4010*/  @P4 SHF.L.U32 R129, R129, 0x10, RZ ;  /* 0x0000001081814819 */ /* 0x000fc600000006ff */
[----:B------:R-:W-:-:S04]  /*4020*/  FMUL.FTZ R128, R139, R128 ;  /* 0x000000808b807220 */ /* 0x000fc80000410000 */
[----:B------:R-:W-:-:S07]  /*4030*/  @P4 FADD.FTZ R128, R128, R129 ;  /* 0x0000008180804221 */ /* 0x000fce0000010000 */
.L_x_138:
[----:B------:R-:W-:Y:S05]  /*4040*/  BSYNC B2 ;  /* 0x0000000000027941 */ /* 0x000fea0003800000 */
.L_x_136:
        /* <DEDUP_REMOVED lines=12> */
.L_x_140:
[----:B------:R-:W-:-:S04]  /*4110*/  FFMA.FTZ R129, R181, R135, R132 ;  /* 0x00000087b5817223 */ /* 0x000fc80000010084 */
[----:B------:R-:W-:Y:S01]  /*4120*/  FADD.FTZ R128, R180, -R129 ;  /* 0x80000081b4807221 */ /* 0x000fe20000010000 */
[----:B------:R-:W-:-:S03]  /*4130*/  @P4 SHF.L.U32 R129, R42, 0x10, RZ ;  /* 0x000000102a814819 */ /* 0x000fc600000006ff */
[----:B------:R-:W-:-:S04]  /*4140*/  FMUL.FTZ R128, R139, R128 ;  /* 0x000000808b807220 */ /* 0x000fc80000410000 */
[----:B------:R-:W-:-:S07]  /*4150*/  @P4 FADD.FTZ R128, R128, R129 ;  /* 0x0000008180804221 */ /* 0x000fce0000010000 */
.L_x_141:
[----:B------:R-:W-:Y:S05]  /*4160*/  BSYNC B2 ;  /* 0x0000000000027941 */ /* 0x000fea0003800000 */
.L_x_139:
        /* <DEDUP_REMOVED lines=13> */
.L_x_143:
[----:B------:R-:W-:Y:S01]  /*4240*/  FFMA.FTZ R128, R188, R135, R132 ;  /* 0x00000087bc807223 */ /* 0x000fe20000010084 */
[----:B------:R-:W-:-:S03]  /*4250*/  @P4 PRMT R129, R42, 0x7632, R129 ;  /* 0x000076322a814816 */ /* 0x000fc60000000081 */
[----:B------:R-:W-:Y:S02]  /*4260*/  FADD.FTZ R128, R189, -R128 ;  /* 0x80000080bd807221 */ /* 0x000fe40000010000 */
[----:B------:R-:W-:Y:S02]  /*4270*/  @P4 IMAD.U32 R129, R129, 0x10000, RZ ;  /* 0x0001000081814824 */ /* 0x000fe400078e00ff */
[----:B------:R-:W-:-:S04]  /*4280*/  FMUL.FTZ R128, R139, R128 ;  /* 0x000000808b807220 */ /* 0x000fc80000410000 */
[----:B------:R-:W-:-:S07]  /*4290*/  @P4 FADD.FTZ R128, R128, R129 ;  /* 0x0000008180804221 */ /* 0x000fce0000010000 */
.L_x_144:
[----:B------:R-:W-:Y:S05]  /*42a0*/  BSYNC B2 ;  /* 0x0000000000027941 */ /* 0x000fea0003800000 */
.L_x_142:
        /* <DEDUP_REMOVED lines=12> */
.L_x_146:
[----:B------:R-:W-:-:S04]  /*4370*/  FFMA.FTZ R129, R183, R135, R132 ;  /* 0x00000087b7817223 */ /* 0x000fc80000010084 */
[----:B------:R-:W-:Y:S01]  /*4380*/  FADD.FTZ R128, R182, -R129 ;  /* 0x80000081b6807221 */ /* 0x000fe20000010000 */
[----:B------:R-:W-:-:S03]  /*4390*/  @P4 SHF.L.U32 R129, R43, 0x10, RZ ;  /* 0x000000102b814819 */ /* 0x000fc600000006ff */
[----:B------:R-:W-:-:S04]  /*43a0*/  FMUL.FTZ R128, R139, R128 ;  /* 0x000000808b807220 */ /* 0x000fc80000410000 */
[----:B------:R-:W-:-:S07]  /*43b0*/  @P4 FADD.FTZ R128, R128, R129 ;  /* 0x0000008180804221 */ /* 0x000fce0000010000 */
.L_x_147:
[----:B------:R-:W-:Y:S05]  /*43c0*/  BSYNC B2 ;  /* 0x0000000000027941 */ /* 0x000fea0003800000 */
.L_x_145:
        /* <DEDUP_REMOVED lines=13> */
.L_x_149:
[----:B------:R-:W-:Y:S01]  /*44a0*/  FFMA.FTZ R128, R190, R135, R132 ;  /* 0x00000087be807223 */ /* 0x000fe20000010084 */
[----:B------:R-:W-:-:S03]  /*44b0*/  @P4 PRMT R129, R43, 0x7632, R129 ;  /* 0x000076322b814816 */ /* 0x000fc60000000081 */
[----:B------:R-:W-:Y:S01]  /*44c0*/  FADD.FTZ R128, R191, -R128 ;  /* 0x80000080bf807221 */ /* 0x000fe20000010000 */
[----:B------:R-:W-:-:S03]  /*44d0*/  @P4 SHF.L.U32 R129, R129, 0x10, RZ ;  /* 0x0000001081814819 */ /* 0x000fc600000006ff */
[----:B------:R-:W-:-:S04]  /*44e0*/  FMUL.FTZ R134, R139, R128 ;  /* 0x000000808b867220 */ /* 0x000fc80000410000 */
[----:B------:R-:W-:-:S07]  /*44f0*/  @P4 FADD.FTZ R134, R134, R129 ;  /* 0x0000008186864221 */ /* 0x000fce0000010000 */
.L_x_150:
[----:B------:R-:W-:Y:S05]  /*4500*/  BSYNC B2 ;  /* 0x0000000000027941 */ /* 0x000fea0003800000 */
.L_x_148:
        /* <DEDUP_REMOVED lines=11> */
[----:B---3--:R-:W-:-:S04]  /*45c0*/  @P3 IMAD.WIDE.U32 R130, R133, 0x10, R130 ;  /* 0x0000001085823825 */ /* 0x008fc800078e0082 */
[----:B------:R-:W-:Y:S01]  /*45d0*/  VIADD R133, R133, 0x20 ;  /* 0x0000002085857836 */ /* 0x000fe20000000000 */
[----:B------:R2:W-:Y:S06]  /*45e0*/  @P3 STG.E.128 desc[UR4][R130.64], R104 ;  /* 0x0000006882003986 */ /* 0x0005ec000c101d04 */
.L_x_126:
[----:B------:R-:W-:Y:S05]  /*45f0*/  BSYNC B1 ;  /* 0x0000000000017941 */ /* 0x000fea0003800000 */
.L_x_125:
[----:B------:R-:W-:Y:S01]  /*4600*/  ISETP.NE.AND P4, PT, R0, RZ, PT ;  /* 0x000000ff0000720c */ /* 0x000fe20003f85270 */
[----:B------:R-:W-:-:S12]  /*4610*/  BSSY B1, `(.L_x_151) ;  /* 0x00000a8000017945 */ /* 0x000fd80003800000 */
[----:B------:R-:W-:Y:S05]  /*4620*/  @!P4 BRA `(.L_x_152) ;  /* 0x000000080098c947 */ /* 0x000fea0003800000 */
[----:B------:R-:W-:Y:S04]  /*4630*/  BSSY B2, `(.L_x_153) ;  /* 0x0000011000027945 */ /* 0x000fe80003800000 */
[----:B------:R-:W-:Y:S05]  /*4640*/  @P2 BRA `(.L_x_154) ;  /* 0x00000000001c2947 */ /* 0x000fea0003800000 */
[----:B------:R-:W-:Y:S01]  /*4650*/  UISETP.NE.U32.AND UP0, UPT, UR14, URZ, UPT ;  /* 0x0000003f0e00728c */ /* 0x000fe2000bf05070 */
[----:B-123--:R-:W-:-:S03]  /*4660*/  MOV R128, RZ ;  /* 0x000000ff00807202 */ /* 0x00efc60000000f00 */
[----:B------:R-:W-:-:S06]  /*4670*/  UISETP.NE.AND.EX UP0, UPT, UR15, URZ, UPT, UP0 ;  /* 0x0000003f0f00728c */ /* 0x000fcc000bf05300 */
[----:B------:R-:W-:-:S13]  /*4680*/  PLOP3.LUT P4, PT, PT, PT, UP0, 0x80, 0x0 ;  /* 0x000000000000781c */ /* 0x000fda0003f8f008 */
[----:B------:R-:W-:Y:S05]  /*4690*/  @!P4 BRA `(.L_x_155) ;  /* 0x000000000028c947 */ /* 0x000fea0003800000 */
[----:B------:R-:W-:Y:S01]  /*46a0*/  SHF.L.U32 R128, R124, 0x10, RZ ;  /* 0x000000107c807819 */ /* 0x000fe200000006ff */
[----:B------:R-:W-:Y:S06]  /*46b0*/  BRA `(.L_x_155) ;  /* 0x0000000000207947 */ /* 0x000fec0003800000 */
.L_x_154:
[----:B------:R-:W-:Y:S01]  /*46c0*/  UISETP.NE.U32.AND UP0, UPT, UR14, URZ, UPT ;  /* 0x0000003f0e00728c */ /* 0x000fe2000bf05070 */
[----:B-123--:R-:W-:-:S03]  /*46d0*/  FFMA.FTZ R129, R141, R135, R132 ;  /* 0x000000878d817223 */ /* 0x00efc60000010084 */
[----:B------:R-:W-:Y:S01]  /*46e0*/  UISETP.NE.AND.EX UP0, UPT, UR15, URZ, UPT, UP0 ;  /* 0x0000003f0f00728c */ /* 0x000fe2000bf05300 */
[----:B------:R-:W-:-:S04]  /*46f0*/  FADD.FTZ R128, R192, -R129 ;  /* 0x80000081c0807221 */ /* 0x000fc80000010000 */
[----:B------:R-:W-:Y:S01]  /*4700*/  FMUL.FTZ R128, R139, R128 ;  /* 0x000000808b807220 */ /* 0x000fe20000410000 */
[----:B------:R-:W-:-:S13]  /*4710*/  PLOP3.LUT P4, PT, PT, PT, UP0, 0x80, 0x0 ;  /* 0x000000000000781c */ /* 0x000fda0003f8f008 */
[----:B------:R-:W-:-:S05]  /*4720*/  @P4 SHF.L.U32 R129, R124, 0x10, RZ ;  /* 0x000000107c814819 */ /* 0x000fca00000006ff */
[----:B------:R-:W-:-:S07]  /*4730*/  @P4 FADD.FTZ R128, R128, R129 ;  /* 0x0000008180804221 */ /* 0x000fce0000010000 */
.L_x_155:
[----:B------:R-:W-:Y:S05]  /*4740*/  BSYNC B2 ;  /* 0x0000000000027941 */ /* 0x000fea0003800000 */
.L_x_153:
        /* <DEDUP_REMOVED lines=15> */
.L_x_157:
[----:B------:R-:W-:Y:S01]  /*4840*/  FFMA.FTZ R128, R198, R135, R132 ;  /* 0x00000087c6807223 */ /* 0x000fe20000010084 */
[----:B------:R-:W-:-:S03]  /*4850*/  @P4 PRMT R129, R124, 0x7632, R129 ;  /* 0x000076327c814816 */ /* 0x000fc60000000081 */
[----:B------:R-:W-:Y:S01]  /*4860*/  FADD.FTZ R128, R199, -R128 ;  /* 0x80000080c7807221 */ /* 0x000fe20000010000 */
[----:B------:R-:W-:-:S03]  /*4870*/  @P4 SHF.L.U32 R129, R129, 0x10, RZ ;  /* 0x0000001081814819 */ /* 0x000fc600000006ff */
[----:B------:R-:W-:-:S04]  /*4880*/  FMUL.FTZ R128, R139, R128 ;  /* 0x000000808b807220 */ /* 0x000fc80000410000 */
[----:B------:R-:W-:-:S07]  /*4890*/  @P4 FADD.FTZ R128, R128, R129 ;  /* 0x0000008180804221 */ /* 0x000fce0000010000 */
.L_x_158:
[----:B------:R-:W-:Y:S05]  /*48a0*/  BSYNC B2 ;  /* 0x0000000000027941 */ /* 0x000fea0003800000 */
.L_x_156:
        /* <DEDUP_REMOVED lines=12> */
.L_x_160:
[----:B------:R-:W-:-:S04]  /*4970*/  FFMA.FTZ R129, R193, R135, R132 ;  /* 0x00000087c1817223 */ /* 0x000fc80000010084 */
[----:B------:R-:W-:Y:S01]  /*4980*/  FADD.FTZ R128, R194, -R129 ;  /* 0x80000081c2807221 */ /* 0x000fe20000010000 */
[----:B------:R-:W-:-:S03]  /*4990*/  @P4 SHF.L.U32 R129, R125, 0x10, RZ ;  /* 0x000000107d814819 */ /* 0x000fc600000006ff */
[----:B------:R-:W-:-:S04]  /*49a0*/  FMUL.FTZ R128, R139, R128 ;  /* 0x000000808b807220 */ /* 0x000fc80000410000 */
[----:B------:R-:W-:-:S07]  /*49b0*/  @P4 FADD.FTZ R128, R128, R129 ;  /* 0x0000008180804221 */ /* 0x000fce0000010000 */
.L_x_161:
[----:B------:R-:W-:Y:S05]  /*49c0*/  BSYNC B2 ;  /* 0x0000000000027941 */ /* 0x000fea0003800000 */
.L_x_159:
        /* <DEDUP_REMOVED lines=13> */
.L_x_163:
[----:B------:R-:W-:Y:S01]  /*4aa0*/  FFMA.FTZ R128, R200, R135, R132 ;  /* 0x00000087c8807223 */ /* 0x000fe20000010084 */
[----:B------:R-:W-:-:S03]  /*4ab0*/  @P4 PRMT R129, R125, 0x7632, R129 ;  /* 0x000076327d814816 */ /* 0x000fc60000000081 */
[----:B------:R-:W-:Y:S02]  /*4ac0*/  FADD.FTZ R128, R201, -R128 ;  /* 0x80000080c9807221 */ /* 0x000fe40000010000 */
[----:B------:R-:W-:Y:S02]  /*4ad0*/  @P4 IMAD.U32 R129, R129, 0x10000, RZ ;  /* 0x0001000081814824 */ /* 0x000fe400078e00ff */
[----:B------:R-:W-:-:S04]  /*4ae0*/  FMUL.FTZ R128, R139, R128 ;  /* 0x000000808b807220 */ /* 0x000fc80000410000 */
[----:B------:R-:W-:-:S07]  /*4af0*/  @P4 FADD.FTZ R128, R128, R129 ;  /* 0x0000008180804221 */ /* 0x000fce0000010000 */
.L_x_164:
[----:B------:R-:W-:Y:S05]  /*4b00*/  BSYNC B2 ;  /* 0x0000000000027941 */ /* 0x000fea0003800000 */
.L_x_162:
        /* <DEDUP_REMOVED lines=12> */
.L_x_166:
[----:B------:R-:W-:-:S04]  /*4bd0*/  FFMA.FTZ R129, R195, R135, R132 ;  /* 0x00000087c3817223 */ /* 0x000fc80000010084 */
[----:B------:R-:W-:Y:S01]  /*4be0*/  FADD.FTZ R128, R196, -R129 ;  /* 0x80000081c4807221 */ /* 0x000fe20000010000 */
[----:B------:R-:W-:-:S03]  /*4bf0*/  @P4 SHF.L.U32 R129, R126, 0x10, RZ ;  /* 0x000000107e814819 */ /* 0x000fc600000006ff */
[----:B------:R-:W-:-:S04]  /*4c00*/  FMUL.FTZ R128, R139, R128 ;  /* 0x000000808b807220 */ /* 0x000fc80000410000 */
[----:B------:R-:W-:-:S07]  /*4c10*/  @P4 FADD.FTZ R128, R128, R129 ;  /* 0x0000008180804221 */ /* 0x000fce0000010000 */
.L_x_167:
[----:B------:R-:W-:Y:S05]  /*4c20*/  BSYNC B2 ;  /* 0x0000000000027941 */ /* 0x000fea0003800000 */
.L_x_165:
        /* <DEDUP_REMOVED lines=13> */
.L_x_169:
[----:B------:R-:W-:Y:S01]  /*4d00*/  FFMA.FTZ R128, R202, R135, R132 ;  /* 0x00000087ca807223 */ /* 0x000fe20000010084 */
[----:B------:R-:W-:-:S03]  /*4d10*/  @P4 PRMT R129, R126, 0x7632, R129 ;  /* 0x000076327e814816 */ /* 0x000fc60000000081 */
[----:B------:R-:W-:Y:S01]  /*4d20*/  FADD.FTZ R128, R203, -R128 ;  /* 0x80000080cb807221 */ /* 0x000fe20000010000 */
[----:B------:R-:W-:-:S03]  /*4d30*/  @P4 SHF.L.U32 R129, R129, 0x10, RZ ;  /* 0x0000001081814819 */ /* 0x000fc600000006ff */
[----:B------:R-:W-:-:S04]  /*4d40*/  FMUL.FTZ R128, R139, R128 ;  /* 0x000000808b807220 */ /* 0x000fc80000410000 */
[----:B------:R-:W-:-:S07]  /*4d50*/  @P4 FADD.FTZ R128, R128, R129 ;  /* 0x0000008180804221 */ /* 0x000fce0000010000 */
.L_x_170:
[----:B------:R-:W-:Y:S05]  /*4d60*/  BSYNC B2 ;  /* 0x0000000000027941 */ /* 0x000fea0003800000 */
.L_x_168:
        /* <DEDUP_REMOVED lines=12> */
.L_x_172:
[----:B------:R-:W-:-:S04]  /*4e30*/  FFMA.FTZ R129, R197, R135, R132 ;  /* 0x00000087c5817223 */ /* 0x000fc80000010084 */
[----:B------:R-:W-:Y:S01]  /*4e40*/  FADD.FTZ R128, R204, -R129 ;  /* 0x80000081cc807221 */ /* 0x000fe20000010000 */
[----:B------:R-:W-:-:S03]  /*4e50*/  @P4 SHF.L.U32 R129, R127, 0x10, RZ ;  /* 0x000000107f814819 */ /* 0x000fc600000006ff */
[----:B------:R-:W-:-:S04]  /*4e60*/  FMUL.FTZ R128, R139, R128 ;  /* 0x000000808b807220 */ /* 0x000fc80000410000 */
[----:B------:R-:W-:-:S07]  /*4e70*/  @P4 FADD.FTZ R128, R128, R129 ;  /* 0x0000008180804221 */ /* 0x000fce0000010000 */
.L_x_173:
[----:B------:R-:W-:Y:S05]  /*4e80*/  BSYNC B2 ;  /* 0x0000000000027941 */ /* 0x000fea0003800000 */
.L_x_171:
        /* <DEDUP_REMOVED lines=13> */
.L_x_175:
[----:B------:R-:W-:Y:S01]  /*4f60*/  FFMA.FTZ R132, R206, R135, R132 ;  /* 0x00000087ce847223 */ /* 0x000fe20000010084 */
[----:B------:R-:W-:-:S03]  /*4f70*/  @P4 PRMT R128, R127, 0x7632, R128 ;  /* 0x000076327f804816 */ /* 0x000fc60000000080 */
[----:B------:R-:W-:Y:S02]  /*4f80*/  FADD.FTZ R132, R205, -R132 ;  /* 0x80000084cd847221 */ /* 0x000fe40000010000 */
[----:B------:R-:W-:Y:S02]  /*4f90*/  @P4 IMAD.U32 R129, R128, 0x10000, RZ ;  /* 0x0001000080814824 */ /* 0x000fe400078e00ff */
[----:B------:R-:W-:-:S04]  /*4fa0*/  FMUL.FTZ R132, R139, R132 ;  /* 0x000000848b847220 */ /* 0x000fc80000410000 */
[----:B------:R-:W-:-:S07]  /*4fb0*/  @P4 FADD.FTZ R132, R132, R129 ;  /* 0x0000008184844221 */ /* 0x000fce0000010000 */
.L_x_176:
[----:B------:R-:W-:Y:S05]  /*4fc0*/  BSYNC B2 ;  /* 0x0000000000027941 */ /* 0x000fea0003800000 */
.L_x_174:
[----:B------:R-:W1:Y:S08]  /*4fd0*/  @P3 LDC R135, c[0x0][0x29c] ;  /* 0x0000a700ff873b82 */ /* 0x000e700000000800 */
[----:B------:R-:W2:Y:S08]  /*4fe0*/  @P5 LDC.64 R128, c[0x0][0x308] ;  /* 0x0000c200ff805b82 */ /* 0x000eb00000000a00 */
[----:B------:R-:W3:Y:S01]  /*4ff0*/  @P3 LDC.64 R130, c[0x0][0x2f8] ;  /* 0x0000be00ff823b82 */ /* 0x000ee20000000a00 */
[----:B-1----:R-:W-:Y:S01]  /*5000*/  @P3 FMUL.FTZ R134, R132, R135 ;  /* 0x0000008784863220 */ /* 0x002fe20000410000 */
[----:B------:R-:W-:-:S04]  /*5010*/  @P5 F2FP.BF16.F32.PACK_AB R132, RZ, R132 ;  /* 0x00000084ff84523e */ /* 0x000fc800000010ff */
[----:B------:R-:W-:Y:S02]  /*5020*/  @P3 F2FP.BF16.F32.PACK_AB R134, RZ, R134 ;  /* 0x00000086ff86323e */ /* 0x000fe400000010ff */
[----:B------:R-:W-:Y:S01]  /*5030*/  @P5 PRMT R71, R71, 0x5410, R132 ;  /* 0x0000541047475816 */ /* 0x000fe20000000084 */
[----:B--2---:R-:W-:Y:S01]  /*5040*/  @P5 IMAD.WIDE.U32 R128, R138, 0x10, R128 ;  /* 0x000000108a805825 */ /* 0x004fe200078e0080 */
[----:B------:R-:W-:-:S04]  /*5050*/  @P3 PRMT R107, R107, 0x5410, R134 ;  /* 0x000054106b6b3816 */ /* 0x000fc80000000086 */
[----:B------:R4:W-:Y:S01]  /*5060*/  @P5 STG.E.128 desc[UR4][R128.64], R68 ;  /* 0x0000004480005986 */ /* 0x0009e2000c101d04 */
[----:B---3--:R-:W-:-:S05]  /*5070*/  @P3 IMAD.WIDE.U32 R130, R133, 0x10, R130 ;  /* 0x0000001085823825 */ /* 0x008fca00078e0082 */
[----:B------:R4:W-:Y:S02]  /*5080*/  @P3 STG.E.128 desc[UR4][R130.64], R104 ;  /* 0x0000006882003986 */ /* 0x0009e4000c101d04 */
.L_x_152:
[----:B------:R-:W-:Y:S05]  /*5090*/  BSYNC B1 ;  /* 0x0000000000017941 */ /* 0x000fea0003800000 */
.L_x_151:
[----:B-1234-:R-:W1:Y:S02]  /*50a0*/  LDC.64 R128, c[0x0][0x210] ;  /* 0x00008400ff807b82 */ /* 0x01ee640000000a00 */
[----:B-1----:R-:W-:-:S04]  /*50b0*/  LEA R22, R128, R22, 0x2 ;  /* 0x0000001680167211 */ /* 0x002fc800078e10ff */
[----:B------:R-:W-:-:S13]  /*50c0*/  ISETP.GE.AND P2, PT, R22, R129, PT ;  /* 0x000000811600720c */ /* 0x000fda0003f46270 */
[----:B------:R-:W-:Y:S05]  /*50d0*/  @!P2 BRA `(.L_x_177) ;  /* 0xffffffb400d4a947 */ /* 0x000fea000383ffff */
.L_x_53:
[----:B------:R-:W-:Y:S05]  /*50e0*/  BSYNC B0 ;  /* 0x0000000000007941 */ /* 0x000fea0003800000 */
.L_x_52:
[----:B------:R-:W1:Y:S01]  /*50f0*/  S2R R3, SR_CgaCtaId ;  /* 0x0000000000037919 */ /* 0x000e620000008800 */
[----:B------:R-:W-:Y:S01]  /*5100*/  SHF.R.U32.HI R2, RZ, 0x5, R136 ;  /* 0x00000005ff027819 */ /* 0x000fe20000011688 */
[----:B------:R-:W-:Y:S05]  /*5110*/  WARPSYNC.ALL ;  /* 0x0000000000007948 */ /* 0x000fea0003800000 */
[----:B------:R-:W-:Y:S01]  /*5120*/  MOV R0, 0x400 ;  /* 0x0000040000007802 */ /* 0x000fe20000000f00 */
[----:B-----5:R-:W2:Y:S01]  /*5130*/  S2R R32, SR_CTAID.X ;  /* 0x0000000000207919 */ /* 0x020ea20000002500 */
[----:B------:R-:W-:Y:S01]  /*5140*/  SHF.L.U32 R2, R2, 0x7, RZ ;  /* 0x0000000702027819 */ /* 0x000fe200000006ff */
[----:B------:R-:W-:Y:S01]  /*5150*/  ULDC.64 UR6, c[0x0][0x2d8] ;  /* 0x0000b60000067ab9 */ /* 0x000fe20000000a00 */
[----:B------:R-:W-:-:S02]  /*5160*/  ULDC.64 UR12, c[0x0][0x2d0] ;  /* 0x0000b400000c7ab9 */ /* 0x000fc40000000a00 */
[----:B------:R-:W-:Y:S02]  /*5170*/  LOP3.LUT R39, R2, 0xffffff80, R39, 0xe2, !PT ;  /* 0xffffff8002277812 */ /* 0x000fe400078ee227 */
[----:B-1----:R-:W-:-:S04]  /*5180*/  LEA R0, R3, R0, 0x18 ;  /* 0x0000000003007211 */ /* 0x002fc800078ec0ff */
[----:B------:R-:W-:Y:S01]  /*5190*/  LEA R39, R39, R0, 0x5 ;  /* 0x0000000027277211 */ /* 0x000fe200078e28ff */
[----:B------:R-:W-:-:S04]  /*51a0*/  IMAD R0, R136, 0x4, R0 ;  /* 0x0000000488007824 */ /* 0x000fc800078e0200 */
[----:B------:R-:W-:Y:S04]  /*51b0*/  STS.128 [R39], R80 ;  /* 0x0000005027007388 */ /* 0x000fe80000000c00 */
[----:B------:R-:W-:Y:S04]  /*51c0*/  STS.128 [R39+0x10], R84 ;  /* 0x0000105427007388 */ /* 0x000fe80000000c00 */
[----:B------:R-:W-:Y:S04]  /*51d0*/  STS.128 [R39+0x400], R88 ;  /* 0x0004005827007388 */ /* 0x000fe80000000c00 */
[----:B------:R-:W-:Y:S04]  /*51e0*/  STS.128 [R39+0x410], R92 ;  /* 0x0004105c27007388 */ /* 0x000fe80000000c00 */
[----:B------:R-:W-:Y:S04]  /*51f0*/  STS.128 [R39+0x800], R60 ;  /* 0x0008003c27007388 */ /* 0x000fe80000000c00 */
[----:B------:R-:W-:Y:S04]  /*5200*/  STS.128 [R39+0x810], R64 ;  /* 0x0008104027007388 */ /* 0x000fe80000000c00 */
[----:B------:R-:W-:Y:S04]  /*5210*/  STS.128 [R39+0xc00], R108 ;  /* 0x000c006c27007388 */ /* 0x000fe80000000c00 */
[----:B------:R-:W-:Y:S01]  /*5220*/  STS.128 [R39+0xc10], R112 ;  /* 0x000c107027007388 */ /* 0x000fe20000000c00 */
[----:B------:R-:W-:Y:S06]  /*5230*/  BAR.SYNC.DEFER_BLOCKING 0x0 ;  /* 0x0000000000007b1d */ /* 0x000fec0000010000 */
[----:B------:R-:W1:Y:S04]  /*5240*/  LDS R2, [R0] ;  /* 0x0000000000027984 */ /* 0x000e680000000800 */
[----:B------:R-:W3:Y:S04]  /*5250*/  LDS R3, [R0+0x1000] ;  /* 0x0010000000037984 */ /* 0x000ee80000000800 */
[----:B------:R-:W4:Y:S04]  /*5260*/  LDS R6, [R0+0x200] ;  /* 0x0002000000067984 */ /* 0x000f280000000800 */
[----:B------:R-:W0:Y:S04]  /*5270*/  LDS R13, [R0+0x1200] ;  /* 0x00120000000d7984 */ /* 0x000e280000000800 */
[----:B------:R-:W2:Y:S04]  /*5280*/  LDS R7, [R0+0x400] ;  /* 0x0004000000077984 */ /* 0x000ea80000000800 */
[----:B------:R-:W2:Y:S04]  /*5290*/  LDS R14, [R0+0x1400] ;  /* 0x00140000000e7984 */ /* 0x000ea80000000800 */
[----:B------:R-:W2:Y:S04]  /*52a0*/  LDS R8, [R0+0x600] ;  /* 0x0006000000087984 */ /* 0x000ea80000000800 */
[----:B------:R-:W2:Y:S04]  /*52b0*/  LDS R15, [R0+0x1600] ;  /* 0x00160000000f7984 */ /* 0x000ea80000000800 */
[----:B------:R-:W2:Y:S04]  /*52c0*/  LDS R9, [R0+0x800] ;  /* 0x0008000000097984 */ /* 0x000ea80000000800 */
[----:B------:R-:W2:Y:S04]  /*52d0*/  LDS R16, [R0+0x1800] ;  /* 0x0018000000107984 */ /* 0x000ea80000000800 */
[----:B------:R-:W2:Y:S01]  /*52e0*/  LDS R10, [R0+0xa00] ;  /* 0x000a0000000a7984 */ /* 0x000ea20000000800 */
[----:B-1----:R-:W-:-:S03]  /*52f0*/  FADD.FTZ R2, RZ, R2 ;  /* 0x00000002ff027221 */ /* 0x002fc60000010000 */
[----:B------:R-:W1:Y:S01]  /*5300*/  LDS R17, [R0+0x1a00] ;  /* 0x001a000000117984 */ /* 0x000e620000000800 */
[----:B---3--:R-:W-:-:S03]  /*5310*/  FADD.FTZ R2, R2, R3 ;  /* 0x0000000302027221 */ /* 0x008fc60000010000 */
[----:B------:R-:W3:Y:S01]  /*5320*/  LDS R11, [R0+0xc00] ;  /* 0x000c0000000b7984 */ /* 0x000ee20000000800 */
[----:B----4-:R-:W-:-:S03]  /*5330*/  FADD.FTZ R6, RZ, R6 ;  /* 0x00000006ff067221 */ /* 0x010fc60000010000 */
[----:B------:R-:W4:Y:S01]  /*5340*/  LDS R18, [R0+0x1c00] ;  /* 0x001c000000127984 */ /* 0x000f220000000800 */
[----:B0-----:R-:W-:-:S03]  /*5350*/  FADD.FTZ R6, R6, R13 ;  /* 0x0000000d06067221 */ /* 0x001fc60000010000 */
[----:B------:R-:W0:Y:S01]  /*5360*/  LDS R12, [R0+0xe00] ;  /* 0x000e0000000c7984 */ /* 0x000e220000000800 */
[----:B--2---:R-:W-:-:S03]  /*5370*/  FADD.FTZ R7, RZ, R7 ;  /* 0x00000007ff077221 */ /* 0x004fc60000010000 */
[----:B------:R-:W2:Y:S01]  /*5380*/  LDS R19, [R0+0x1e00] ;  /* 0x001e000000137984 */ /* 0x000ea20000000800 */
[----:B------:R-:W-:-:S03]  /*5390*/  FADD.FTZ R7, R7, R14 ;  /* 0x0000000e07077221 */ /* 0x000fc60000010000 */
[----:B------:R-:W2:Y:S01]  /*53a0*/  LDS R5, [R0+0x2000] ;  /* 0x0020000000057984 */ /* 0x000ea20000000800 */
[----:B------:R-:W-:-:S03]  /*53b0*/  FADD.FTZ R8, RZ, R8 ;  /* 0x00000008ff087221 */ /* 0x000fc60000010000 */
        /* <DEDUP_REMOVED lines=9> */
[----:B-1----:R-:W-:-:S03]  /*5450*/  FADD.FTZ R10, R10, R17 ;  /* 0x000000110a0a7221 */ /* 0x002fc60000010000 */
[----:B------:R-:W1:Y:S01]  /*5460*/  LDS R24, [R0+0x2c00] ;  /* 0x002c000000187984 */ /* 0x000e620000000800 */
[----:B---3--:R-:W-:-:S03]  /*5470*/  FADD.FTZ R11, RZ, R11 ;  /* 0x0000000bff0b7221 */ /* 0x008fc60000010000 */
[----:B------:R-:W3:Y:S01]  /*5480*/  LDS R27, [R0+0x2e00] ;  /* 0x002e0000001b7984 */ /* 0x000ee20000000800 */
[----:B----4-:R-:W-:-:S03]  /*5490*/  FADD.FTZ R11, R11, R18 ;  /* 0x000000120b0b7221 */ /* 0x010fc60000010000 */
[----:B------:R-:W4:Y:S01]  /*54a0*/  LDS R29, [R0+0x3000] ;  /* 0x00300000001d7984 */ /* 0x000f220000000800 */
[----:B0-----:R-:W-:-:S03]  /*54b0*/  FADD.FTZ R12, RZ, R12 ;  /* 0x0000000cff0c7221 */ /* 0x001fc60000010000 */
[----:B------:R-:W0:Y:S01]  /*54c0*/  LDS R31, [R0+0x3200] ;  /* 0x00320000001f7984 */ /* 0x000e220000000800 */
[----:B--2---:R-:W-:-:S03]  /*54d0*/  FADD.FTZ R12, R12, R19 ;  /* 0x000000130c0c7221 */ /* 0x004fc60000010000 */
[----:B------:R-:W2:Y:S01]  /*54e0*/  LDS R26, [R0+0x3400] ;  /* 0x00340000001a7984 */ /* 0x000ea20000000800 */
[----:B------:R-:W-:-:S03]  /*54f0*/  FADD.FTZ R2, R2, R5 ;  /* 0x0000000502027221 */ /* 0x000fc60000010000 */
        /* <DEDUP_REMOVED lines=9> */
[----:B------:R-:W-:Y:S01]  /*5590*/  FADD.FTZ R10, R10, R25 ;  /* 0x000000190a0a7221 */ /* 0x000fe20000010000 */
[----:B------:R-:W-:Y:S01]  /*55a0*/  BAR.SYNC.DEFER_BLOCKING 0x0 ;  /* 0x0000000000007b1d */ /* 0x000fe20000010000 */
[----:B-1----:R-:W-:Y:S01]  /*55b0*/  FADD.FTZ R11, R11, R24 ;  /* 0x000000180b0b7221 */ /* 0x002fe20000010000 */
[----:B---3--:R-:W-:Y:S01]  /*55c0*/  FADD.FTZ R12, R12, R27 ;  /* 0x0000001b0c0c7221 */ /* 0x008fe20000010000 */
[----:B----4-:R-:W-:Y:S01]  /*55d0*/  FADD.FTZ R29, R2, R29 ;  /* 0x0000001d021d7221 */ /* 0x010fe20000010000 */
[----:B0-----:R-:W-:Y:S01]  /*55e0*/  FADD.FTZ R31, R6, R31 ;  /* 0x0000001f061f7221 */ /* 0x001fe20000010000 */
[----:B--2---:R-:W-:Y:S01]  /*55f0*/  FADD.FTZ R7, R7, R26 ;  /* 0x0000001a07077221 */ /* 0x004fe20000010000 */
        /* <DEDUP_REMOVED lines=10> */
[----:B0-----:R-:W-:-:S03]  /*56a0*/  IMAD R47, R32, R137, RZ ;  /* 0x00000089202f7224 */ /* 0x001fc600078e02ff */
[----:B------:R-:W-:Y:S02]  /*56b0*/  STS.128 [R39+0x810], R100 ;  /* 0x0008106427007388 */ /* 0x000fe40000000c00 */
[----:B------:R-:W-:Y:S02]  /*56c0*/  IADD3 R40, P0, R47, R136, RZ ;  /* 0x000000882f287210 */ /* 0x000fe40007f1e0ff */
[----:B------:R-:W-:Y:S01]  /*56d0*/  STS.128 [R39+0xc00], R72 ;  /* 0x000c004827007388 */ /* 0x000fe20000000c00 */
[----:B------:R-:W-:Y:S02]  /*56e0*/  IADD3 R136, R137, 0x7f, -R136 ;  /* 0x0000007f89887810 */ /* 0x000fe40007ffe888 */
[----:B------:R-:W-:Y:S01]  /*56f0*/  IADD3.X R47, RZ, RZ, RZ, P0, !PT ;  /* 0x000000ffff2f7210 */ /* 0x000fe200007fe4ff */
[----:B------:R-:W-:Y:S01]  /*5700*/  STS.128 [R39+0xc10], R76 ;  /* 0x000c104c27007388 */ /* 0x000fe20000000c00 */
[----:B------:R-:W-:Y:S02]  /*5710*/  BAR.SYNC.DEFER_BLOCKING 0x0 ;  /* 0x0000000000007b1d */ /* 0x000fe40000010000 */
[----:B------:R-:W-:-:S02]  /*5720*/  SHF.L.U64.HI R47, R40, 0x2, R47 ;  /* 0x00000002282f7819 */ /* 0x000fc4000001022f */
[----:B------:R-:W-:Y:S02]  /*5730*/  LOP3.LUT P5, RZ, R136, 0xffffff80, RZ, 0xc0, !PT ;  /* 0xffffff8088ff7812 */ /* 0x000fe400078ac0ff */
[----:B------:R-:W-:Y:S02]  /*5740*/  SHF.L.U32 R40, R40, 0x2, RZ ;  /* 0x0000000228287819 */ /* 0x000fe400000006ff */
[----:B------:R-:W-:Y:S02]  /*5750*/  ISETP.GE.U32.AND P4, PT, R136, 0x180, PT ;  /* 0x000001808800780c */ /* 0x000fe40003f86070 */
[C---:B------:R-:W-:Y:S02]  /*5760*/  IADD3 R42, P0, R40.reuse, UR6, RZ ;  /* 0x00000006282a7c10 */ /* 0x040fe4000ff1e0ff */
[----:B------:R-:W-:Y:S02]  /*5770*/  IADD3 R40, P1, R40, UR12, RZ ;  /* 0x0000000c28287c10 */ /* 0x000fe4000ff3e0ff */
[----:B-1----:R-:W-:-:S02]  /*5780*/  IADD3.X R49, R47, UR7, RZ, P0, !PT ;  /* 0x000000072f317c10 */ /* 0x002fc400087fe4ff */
[----:B------:R-:W-:Y:S02]  /*5790*/  IADD3.X R47, R47, UR13, RZ, P1, !PT ;  /* 0x0000000d2f2f7c10 */ /* 0x000fe40008ffe4ff */
[----:B------:R-:W-:Y:S01]  /*57a0*/  @P5 MOV R2, R42 ;  /* 0x0000002a00025202 */ /* 0x000fe20000000f00 */
[----:B------:R-:W-:Y:S01]  /*57b0*/  @P5 IMAD.MOV.U32 R3, RZ, RZ, R49 ;  /* 0x000000ffff035224 */ /* 0x000fe200078e0031 */
[----:B------:R-:W-:Y:S02]  /*57c0*/  ISETP.GE.U32.AND P0, PT, R136, 0x100, PT ;  /* 0x000001008800780c */ /* 0x000fe40003f06070 */
[----:B------:R-:W-:Y:S02]  /*57d0*/  @P5 IADD3 R42, P1, R42, 0x200, RZ ;  /* 0x000002002a2a5810 */ /* 0x000fe40007f3e0ff */
[----:B------:R-:W-:Y:S01]  /*57e0*/  ISETP.GE.U32.AND P3, PT, R136, 0x200, PT ;  /* 0x000002008800780c */ /* 0x000fe20003f66070 */
[----:B------:R-:W0:Y:S01]  /*57f0*/  LDS R4, [R0] ;  /* 0x0000000000047984 */ /* 0x000e220000000800 */
[----:B------:R-:W-:-:S02]  /*5800*/  @P5 IADD3.X R49, RZ, R49, RZ, P1, !PT ;  /* 0x00000031ff315210 */ /* 0x000fc40000ffe4ff */
[C---:B------:R-:W-:Y:S01]  /*5810*/  ISETP.GE.U32.AND P2, PT, R136.reuse, 0x280, PT ;  /* 0x000002808800780c */ /* 0x040fe20003f46070 */
[----:B------:R-:W1:Y:S01]  /*5820*/  LDS R41, [R0+0x1000] ;  /* 0x0010000000297984 */ /* 0x000e620000000800 */
[----:B------:R-:W-:-:S03]  /*5830*/  ISETP.GE.U32.AND P1, PT, R136, 0x300, PT ;  /* 0x000003008800780c */ /* 0x000fc60003f26070 */
[----:B------:R-:W2:Y:S04]  /*5840*/  LDS R43, [R0+0x2000] ;  /* 0x00200000002b7984 */ /* 0x000ea80000000800 */
[----:B------:R-:W3:Y:S04]  /*5850*/  LDS R45, [R0+0x3000] ;  /* 0x00300000002d7984 */ /* 0x000ee80000000800 */
[----:B------:R-:W4:Y:S04]  /*5860*/  LDS R32, [R0+0x200] ;  /* 0x0002000000207984 */ /* 0x000f280000000800 */
[----:B------:R-:W4:Y:S04]  /*5870*/  LDS R39, [R0+0x1200] ;  /* 0x0012000000277984 */ /* 0x000f280000000800 */
[----:B------:R-:W-:Y:S04]  /*5880*/  LDS R34, [R0+0x1400] ;  /* 0x0014000000227984 */ /* 0x000fe80000000800 */
[----:B------:R-:W4:Y:S04]  /*5890*/  LDS R13, [R0+0x600] ;  /* 0x00060000000d7984 */ /* 0x000f280000000800 */
[----:B------:R-:W-:Y:S04]  /*58a0*/  LDS R36, [R0+0x2400] ;  /* 0x0024000000247984 */ /* 0x000fe80000000800 */
[----:B------:R-:W4:Y:S01]  /*58b0*/  LDS R16, [R0+0x1600] ;  /* 0x0016000000107984 */ /* 0x000f220000000800 */
[----:B0-----:R-:W-:-:S03]  /*58c0*/  FADD.FTZ R4, RZ, R4 ;  /* 0x00000004ff047221 */ /* 0x001fc60000010000 */
[----:B------:R-:W-:Y:S01]  /*58d0*/  LDS R38, [R0+0x3400] ;  /* 0x0034000000267984 */ /* 0x000fe20000000800 */
[----:B-1----:R-:W-:-:S03]  /*58e0*/  FADD.FTZ R4, R4, R41 ;  /* 0x0000002904047221 */ /* 0x002fc60000010000 */
[----:B------:R-:W0:Y:S01]  /*58f0*/  LDS R18, [R0+0x2600] ;  /* 0x0026000000127984 */ /* 0x000e220000000800 */
[----:B--2---:R-:W-:-:S03]  /*5900*/  FADD.FTZ R4, R4, R43 ;  /* 0x0000002b04047221 */ /* 0x004fc60000010000 */
[----:B------:R-:W1:Y:S01]  /*5910*/  LDS R41, [R0+0x2200] ;  /* 0x0022000000297984 */ /* 0x000e620000000800 */
[----:B---3--:R-:W-:-:S03]  /*5920*/  FADD.FTZ R45, R4, R45 ;  /* 0x0000002d042d7221 */ /* 0x008fc60000010000 */
[----:B------:R-:W2:Y:S01]  /*5930*/  LDS R43, [R0+0x3200] ;  /* 0x00320000002b7984 */ /* 0x000ea20000000800 */
[----:B----4-:R-:W-:-:S03]  /*5940*/  FADD.FTZ R32, RZ, R32 ;  /* 0x00000020ff207221 */ /* 0x010fc60000010000 */
[----:B------:R3:W-:Y:S01]  /*5950*/  @P5 STG.E desc[UR4][R2.64], R45 ;  /* 0x0000002d02005986 */ /* 0x0007e2000c101904 */
[----:B------:R-:W-:-:S03]  /*5960*/  FADD.FTZ R32, R32, R39 ;  /* 0x0000002720207221 */ /* 0x000fc60000010000 */
[----:B------:R-:W-:Y:S04]  /*5970*/  LDS R20, [R0+0x3600] ;  /* 0x0036000000147984 */ /* 0x000fe80000000800 */
[----:B------:R-:W4:Y:S01]  /*5980*/  LDS R14, [R0+0x800] ;  /* 0x00080000000e7984 */ /* 0x000f220000000800 */
[----:B------:R-:W-:Y:S01]  /*5990*/  FADD.FTZ R13, RZ, R13 ;  /* 0x0000000dff0d7221 */ /* 0x000fe20000010000 */
[----:B---3--:R-:W-:Y:S02]  /*59a0*/  @P5 MOV R2, R40 ;  /* 0x0000002800025202 */ /* 0x008fe40000000f00 */
[----:B------:R-:W3:Y:S01]  /*59b0*/  LDS R15, [R0+0x1800] ;  /* 0x00180000000f7984 */ /* 0x000ee20000000800 */
[----:B------:R-:W-:Y:S02]  /*59c0*/  @P5 MOV R3, R47 ;  /* 0x0000002f00035202 */ /* 0x000fe40000000f00 */
[----:B------:R-:W-:Y:S01]  /*59d0*/  @P5 IADD3 R40, P6, R40, 0x200, RZ ;  /* 0x0000020028285810 */ /* 0x000fe20007fde0ff */
[----:B------:R-:W3:Y:S01]  /*59e0*/  LDS R21, [R0+0x2800] ;  /* 0x0028000000157984 */ /* 0x000ee20000000800 */
[----:B------:R-:W-:-:S02]  /*59f0*/  FADD.FTZ R13, R13, R16 ;  /* 0x000000100d0d7221 */ /* 0x000fc40000010000 */
[----:B------:R-:W-:Y:S01]  /*5a00*/  @P5 IADD3.X R47, RZ, R47, RZ, P6, !PT ;  /* 0x0000002fff2f5210 */ /* 0x000fe200037fe4ff */
[----:B------:R2:W-:Y:S01]  /*5a10*/  @P5 STG.E desc[UR4][R2.64], R29 ;  /* 0x0000001d02005986 */ /* 0x0005e2000c101904 */
[----:B------:R-:W-:Y:S02]  /*5a20*/  @P0 MOV R4, R40 ;  /* 0x0000002800040202 */ /* 0x000fe40000000f00 */
[----:B------:R-:W-:Y:S01]  /*5a30*/  @P0 MOV R5, R47 ;  /* 0x0000002f00050202 */ /* 0x000fe20000000f00 */
[----:B------:R-:W3:Y:S01]  /*5a40*/  LDS R29, [R0+0x400] ;  /* 0x00040000001d7984 */ /* 0x000ee20000000800 */
[----:B------:R-:W-:Y:S01]  /*5a50*/  ISETP.GE.U32.AND P5, PT, R136, 0x380, PT ;  /* 0x000003808800780c */ /* 0x000fe20003fa6070 */
[----:B0-----:R-:W-:Y:S02]  /*5a60*/  FADD.FTZ R13, R13, R18 ;  /* 0x000000120d0d7221 */ /* 0x001fe40000010000 */
[----:B------:R-:W0:Y:S01]  /*5a70*/  LDS R27, [R0+0x3800] ;  /* 0x00380000001b7984 */ /* 0x000e220000000800 */
[----:B-1----:R-:W-:-:S03]  /*5a80*/  FADD.FTZ R32, R32, R41 ;  /* 0x0000002920207221 */ /* 0x002fc60000010000 */
[----:B------:R-:W1:Y:S01]  /*5a90*/  LDS R6, [R0+0xa00] ;  /* 0x000a000000067984 */ /* 0x000e620000000800 */
[----:B--2---:R-:W-:Y:S01]  /*5aa0*/  @P0 IMAD.MOV.U32 R2, RZ, RZ, R42 ;  /* 0x000000ffff020224 */ /* 0x004fe200078e002a */
[----:B------:R-:W-:Y:S01]  /*5ab0*/  @P0 IADD3 R42, P6, R42, 0x200, RZ ;  /* 0x000002002a2a0810 */ /* 0x000fe20007fde0ff */
[----:B------:R-:W-:Y:S01]  /*5ac0*/  FADD.FTZ R43, R32, R43 ;  /* 0x0000002b202b7221 */ /* 0x000fe20000010000 */
[----:B------:R-:W-:Y:S01]  /*5ad0*/  LDS R17, [R0+0x1a00] ;  /* 0x001a000000117984 */ /* 0x000fe20000000800 */
[-C--:B------:R-:W-:Y:S02]  /*5ae0*/  @P0 MOV R3, R49.reuse ;  /* 0x0000003100030202 */ /* 0x080fe40000000f00 */
[----:B------:R-:W-:Y:S01]  /*5af0*/  @P0 IADD3.X R49, RZ, R49, RZ, P6, !PT ;  /* 0x00000031ff310210 */ /* 0x000fe200037fe4ff */
[----:B------:R-:W2:Y:S01]  /*5b00*/  LDS R8, [R0+0xc00] ;  /* 0x000c000000087984 */ /* 0x000ea20000000800 */
[----:B------:R-:W-:-:S03]  /*5b10*/  @P0 IADD3 R40, P6, R40, 0x200, RZ ;  /* 0x0000020028280810 */ /* 0x000fc60007fde0ff */
[----:B------:R-:W2:Y:S02]  /*5b20*/  LDS R23, [R0+0x2a00] ;  /* 0x002a000000177984 */ /* 0x000ea40000000800 */
[----:B------:R-:W-:Y:S02]  /*5b30*/  @P0 IMAD.X R47, RZ, RZ, R47, P6 ;  /* 0x000000ffff2f0224 */ /* 0x000fe400030e062f */
[----:B----4-:R-:W-:Y:S01]  /*5b40*/  FADD.FTZ R14, RZ, R14 ;  /* 0x0000000eff0e7221 */ /* 0x010fe20000010000 */
[----:B------:R-:W4:Y:S01]  /*5b50*/  LDS R19, [R0+0x1c00] ;  /* 0x001c000000137984 */ /* 0x000f220000000800 */
[----:B------:R-:W-:-:S03]  /*5b60*/  ISETP.GE.U32.AND P6, PT, R136, 0x400, PT ;  /* 0x000004008800780c */ /* 0x000fc60003fc6070 */
[----:B------:R0:W-:Y:S01]  /*5b70*/  @P0 STG.E desc[UR4][R2.64], R43 ;  /* 0x0000002b02000986 */ /* 0x0001e2000c101904 */
[----:B---3--:R-:W-:-:S03]  /*5b80*/  FADD.FTZ R14, R14, R15 ;  /* 0x0000000f0e0e7221 */ /* 0x008fc60000010000 */
[----:B------:R-:W3:Y:S01]  /*5b90*/  LDS R39, [R0+0x3a00] ;  /* 0x003a000000277984 */ /* 0x000ee20000000800 */
[----:B------:R-:W-:-:S03]  /*5ba0*/  FADD.FTZ R14, R14, R21 ;  /* 0x000000150e0e7221 */ /* 0x000fc60000010000 */
[----:B------:R1:W-:Y:S01]  /*5bb0*/  @P0 STG.E desc[UR4][R4.64], R31 ;  /* 0x0000001f04000986 */ /* 0x0003e2000c101904 */
[----:B------:R-:W-:Y:S01]  /*5bc0*/  FADD.FTZ R29, RZ, R29 ;  /* 0x0000001dff1d7221 */ /* 0x000fe20000010000 */
[----:B0-----:R-:W-:Y:S02]  /*5bd0*/  @P4 MOV R2, R42 ;  /* 0x0000002a00024202 */ /* 0x001fe40000000f00 */
[----:B------:R-:W0:Y:S01]  /*5be0*/  LDS R25, [R0+0x2c00] ;  /* 0x002c000000197984 */ /* 0x000e220000000800 */
[----:B------:R-:W-:Y:S01]  /*5bf0*/  @P4 MOV R3, R49 ;  /* 0x0000003100034202 */ /* 0x000fe20000000f00 */
[----:B------:R-:W-:Y:S01]  /*5c00*/  FADD.FTZ R29, R29, R34 ;  /* 0x000000221d1d7221 */ /* 0x000fe20000010000 */
[----:B------:R-:W-:Y:S01]  /*5c10*/  @P4 IADD3 R42, P0, R42, 0x200, RZ ;  /* 0x000002002a2a4810 */ /* 0x000fe20007f1e0ff */
[----:B------:R-:W0:Y:S01]  /*5c20*/  LDS R10, [R0+0xe00] ;  /* 0x000e0000000a7984 */ /* 0x000e220000000800 */
[----:B------:R-:W-:Y:S01]  /*5c30*/  FADD.FTZ R27, R14, R27 ;  /* 0x0000001b0e1b7221 */ /* 0x000fe20000010000 */
[----:B------:R-:W-:Y:S01]  /*5c40*/  FADD.FTZ R29, R29, R36 ;  /* 0x000000241d1d7221 */ /* 0x000fe20000010000 */
[----:B-1----:R-:W-:Y:S01]  /*5c50*/  FADD.FTZ R5, R13, R20 ;  /* 0x000000140d057221 */ /* 0x002fe20000010000 */
[----:B------:R-:W-:Y:S01]  /*5c60*/  @P4 IMAD.X R49, RZ, RZ, R49, P0 ;  /* 0x000000ffff314224 */ /* 0x000fe200000e0631 */
[----:B------:R-:W1:Y:S01]  /*5c70*/  LDS R13, [R0+0x1e00] ;  /* 0x001e0000000d7984 */ /* 0x000e620000000800 */
[----:B------:R-:W-:Y:S01]  /*5c80*/  FADD.FTZ R29, R29, R38 ;  /* 0x000000261d1d7221 */ /* 0x000fe20000010000 */
[----:B------:R-:W-:-:S02]  /*5c90*/  FADD.FTZ R6, RZ, R6 ;  /* 0x00000006ff067221 */ /* 0x000fc40000010000 */
[----:B------:R-:W1:Y:S01]  /*5ca0*/  LDS R15, [R0+0x2e00] ;  /* 0x002e0000000f7984 */ /* 0x000e620000000800 */
[----:B--2---:R-:W-:Y:S01]  /*5cb0*/  FADD.FTZ R8, RZ, R8 ;  /* 0x00000008ff087221 */ /* 0x004fe20000010000 */
[----:B------:R-:W-:Y:S02]  /*5cc0*/  FADD.FTZ R6, R6, R17 ;  /* 0x0000001106067221 */ /* 0x000fe40000010000 */
[----:B------:R2:W-:Y:S02]  /*5cd0*/  @P4 STG.E desc[UR4][R2.64], R29 ;  /* 0x0000001d02004986 */ /* 0x0005e4000c101904 */
[----:B------:R-:W-:Y:S02]  /*5ce0*/  FADD.FTZ R6, R6, R23 ;  /* 0x0000001706067221 */ /* 0x000fe40000010000 */
[----:B------:R-:W1:Y:S01]  /*5cf0*/  LDS R29, [R0+0x3c00] ;  /* 0x003c0000001d7984 */ /* 0x000e620000000800 */
[----:B----4-:R-:W-:-:S03]  /*5d00*/  FADD.FTZ R8, R8, R19 ;  /* 0x0000001308087221 */ /* 0x010fc60000010000 */
[----:B------:R-:W4:Y:S01]  /*5d10*/  LDS R21, [R0+0x3e00] ;  /* 0x003e000000157984 */ /* 0x000f220000000800 */
[----:B--2---:R-:W-:Y:S01]  /*5d20*/  @P4 MOV R2, R40 ;  /* 0x0000002800024202 */ /* 0x004fe20000000f00 */
[----:B---3--:R-:W-:Y:S01]  /*5d30*/  FADD.FTZ R39, R6, R39 ;  /* 0x0000002706277221 */ /* 0x008fe20000010000 */
[----:B------:R-:W-:Y:S02]  /*5d40*/  @P4 MOV R3, R47 ;  /* 0x0000002f00034202 */ /* 0x000fe40000000f00 */
[----:B------:R-:W-:-:S03]  /*5d50*/  @P4 IADD3 R40, P0, R40, 0x200, RZ ;  /* 0x0000020028284810 */ /* 0x000fc60007f1e0ff */
[----:B------:R2:W-:Y:S01]  /*5d60*/  @P4 STG.E desc[UR4][R2.64], R7 ;  /* 0x0000000702004986 */ /* 0x0005e2000c101904 */
[----:B------:R-:W-:Y:S01]  /*5d70*/  @P4 IADD3.X R47, RZ, R47, RZ, P0, !PT ;  /* 0x0000002fff2f4210 */ /* 0x000fe200007fe4ff */
[----:B0-----:R-:W-:Y:S01]  /*5d80*/  FADD.FTZ R8, R8, R25 ;  /* 0x0000001908087221 */ /* 0x001fe20000010000 */
[----:B------:R-:W-:Y:S01]  /*5d90*/  FADD.FTZ R10, RZ, R10 ;  /* 0x0000000aff0a7221 */ /* 0x000fe20000010000 */
[----:B--2---:R-:W-:-:S03]  /*5da0*/  @P3 MOV R2, R42 ;  /* 0x0000002a00023202 */ /* 0x004fc60000000f00 */
[----:B-1----:R-:W-:Y:S01]  /*5db0*/  FADD.FTZ R10, R10, R13 ;  /* 0x0000000d0a0a7221 */ /* 0x002fe20000010000 */
[-C--:B------:R-:W-:Y:S02]  /*5dc0*/  @P3 MOV R3, R49.reuse ;  /* 0x0000003100033202 */ /* 0x080fe40000000f00 */
[----:B------:R-:W-:Y:S01]  /*5dd0*/  @P3 IADD3 R42, P0, R42, 0x200, RZ ;  /* 0x000002002a2a3810 */ /* 0x000fe20007f1e0ff */
[----:B------:R-:W-:Y:S02]  /*5de0*/  FADD.FTZ R10, R10, R15 ;  /* 0x0000000f0a0a7221 */ /* 0x000fe40000010000 */
[----:B------:R0:W-:Y:S01]  /*5df0*/  @P3 STG.E desc[UR4][R2.64], R5 ;  /* 0x0000000502003986 */ /* 0x0001e2000c101904 */
[----:B------:R-:W-:Y:S01]  /*5e00*/  @P3 IADD3.X R49, RZ, R49, RZ, P0, !PT ;  /* 0x00000031ff313210 */ /* 0x000fe200007fe4ff */
[----:B------:R-:W-:Y:S01]  /*5e10*/  FADD.FTZ R29, R8, R29 ;  /* 0x0000001d081d7221 */ /* 0x000fe20000010000 */
[----:B----4-:R-:W-:Y:S01]  /*5e20*/  FADD.FTZ R21, R10, R21 ;  /* 0x000000150a157221 */ /* 0x010fe20000010000 */
[----:B0-----:R-:W-:Y:S01]  /*5e30*/  @P3 MOV R2, R40 ;  /* 0x0000002800023202 */ /* 0x001fe20000000f00 */
[----:B------:R-:W-:Y:S01]  /*5e40*/  @P3 IMAD.MOV.U32 R3, RZ, RZ, R47 ;  /* 0x000000ffff033224 */ /* 0x000fe200078e002f */
[----:B------:R-:W-:-:S04]  /*5e50*/  @P3 IADD3 R40, P4, R40, 0x200, RZ ;  /* 0x0000020028283810 */ /* 0x000fc80007f9e0ff */
[----:B------:R0:W-:Y:S01]  /*5e60*/  @P3 STG.E desc[UR4][R2.64], R33 ;  /* 0x0000002102003986 */ /* 0x0001e2000c101904 */
[----:B------:R-:W-:Y:S02]  /*5e70*/  @P3 IADD3.X R47, RZ, R47, RZ, P4, !PT ;  /* 0x0000002fff2f3210 */ /* 0x000fe400027fe4ff */
[----:B0-----:R-:W-:Y:S02]  /*5e80*/  @P2 MOV R2, R42 ;  /* 0x0000002a00022202 */ /* 0x001fe40000000f00 */
[----:B------:R-:W-:Y:S02]  /*5e90*/  @P2 MOV R3, R49 ;  /* 0x0000003100032202 */ /* 0x000fe40000000f00 */
[----:B------:R-:W-:-:S03]  /*5ea0*/  @P2 IADD3 R42, P0, R42, 0x200, RZ ;  /* 0x000002002a2a2810 */ /* 0x000fc60007f1e0ff */
[----:B------:R0:W-:Y:S01]  /*5eb0*/  @P2 STG.E desc[UR4][R2.64], R27 ;  /* 0x0000001b02002986 */ /* 0x0001e2000c101904 */
[----:B------:R-:W-:Y:S01]  /*5ec0*/  @P2 IADD3.X R49, RZ, R49, RZ, P0, !PT ;  /* 0x00000031ff312210 */ /* 0x000fe200007fe4ff */
[----:B0-----:R-:W-:Y:S01]  /*5ed0*/  @P2 IMAD.MOV.U32 R2, RZ, RZ, R40 ;  /* 0x000000ffff022224 */ /* 0x001fe200078e0028 */
        /* <DEDUP_REMOVED lines=8> */
[----:B------:R-:W-:Y:S01]  /*5f60*/  @P5 MOV R6, R40 ;  /* 0x0000002800065202 */ /* 0x000fe20000000f00 */
[----:B0-----:R-:W-:Y:S01]  /*5f70*/  @P1 IMAD.MOV.U32 R3, RZ, RZ, R49 ;  /* 0x000000ffff031224 */ /* 0x001fe200078e0031 */
[----:B------:R-:W-:-:S02]  /*5f80*/  @P1 MOV R2, R42 ;  /* 0x0000002a00021202 */ /* 0x000fc40000000f00 */
[----:B------:R-:W-:Y:S02]  /*5f90*/  @P1 IADD3 R42, P0, R42, 0x200, RZ ;  /* 0x000002002a2a1810 */ /* 0x000fe40007f1e0ff */
[----:B------:R-:W-:Y:S01]  /*5fa0*/  @P5 IADD3 R40, P2, R40, 0x200, RZ ;  /* 0x0000020028285810 */ /* 0x000fe20007f5e0ff */
[----:B------:R0:W-:Y:S01]  /*5fb0*/  @P1 STG.E desc[UR4][R2.64], R39 ;  /* 0x0000002702001986 */ /* 0x0001e2000c101904 */
[----:B------:R-:W-:Y:S02]  /*5fc0*/  @P1 IADD3.X R49, RZ, R49, RZ, P0, !PT ;  /* 0x00000031ff311210 */ /* 0x000fe400007fe4ff */
[----:B------:R-:W-:Y:S01]  /*5fd0*/  @P5 MOV R7, R47 ;  /* 0x0000002f00075202 */ /* 0x000fe20000000f00 */
[----:B------:R1:W-:Y:S01]  /*5fe0*/  @P1 STG.E desc[UR4][R4.64], R35 ;  /* 0x0000002304001986 */ /* 0x0003e2000c101904 */
[----:B------:R-:W-:Y:S02]  /*5ff0*/  @P5 IMAD.X R47, RZ, RZ, R47, P2 ;  /* 0x000000ffff2f5224 */ /* 0x000fe400010e062f */
[----:B0-----:R-:W-:Y:S01]  /*6000*/  @P5 IMAD.MOV.U32 R2, RZ, RZ, R42 ;  /* 0x000000ffff025224 */ /* 0x001fe200078e002a */
[----:B------:R-:W-:-:S02]  /*6010*/  @P5 MOV R3, R49 ;  /* 0x0000003100035202 */ /* 0x000fc40000000f00 */
[----:B------:R-:W-:Y:S02]  /*6020*/  @P5 IADD3 R42, P0, R42, 0x200, RZ ;  /* 0x000002002a2a5810 */ /* 0x000fe40007f1e0ff */
[----:B-1----:R-:W-:Y:S01]  /*6030*/  MOV R4, R40 ;  /* 0x0000002800047202 */ /* 0x002fe20000000f00 */
[----:B------:R0:W-:Y:S01]  /*6040*/  @P5 STG.E desc[UR4][R2.64], R29 ;  /* 0x0000001d02005986 */ /* 0x0001e2000c101904 */
[----:B------:R-:W-:Y:S02]  /*6050*/  @P5 IADD3.X R49, RZ, R49, RZ, P0, !PT ;  /* 0x00000031ff315210 */ /* 0x000fe400007fe4ff */
[----:B------:R-:W-:Y:S01]  /*6060*/  MOV R5, R47 ;  /* 0x0000002f00057202 */ /* 0x000fe20000000f00 */
[----:B------:R1:W-:Y:S01]  /*6070*/  @P5 STG.E desc[UR4][R6.64], R11 ;  /* 0x0000000b06005986 */ /* 0x0003e2000c101904 */
[----:B0-----:R-:W-:Y:S02]  /*6080*/  MOV R2, R42 ;  /* 0x0000002a00027202 */ /* 0x001fe40000000f00 */
[----:B------:R-:W-:Y:S01]  /*6090*/  MOV R3, R49 ;  /* 0x0000003100037202 */ /* 0x000fe20000000f00 */
[----:B------:R-:W-:Y:S06]  /*60a0*/  @!P6 EXIT ;  /* 0x000000000000e94d */ /* 0x000fec0003800000 */
[----:B------:R-:W-:Y:S04]  /*60b0*/  STG.E desc[UR4][R2.64], R21 ;  /* 0x0000001502007986 */ /* 0x000fe8000c101904 */
[----:B------:R-:W-:Y:S01]  /*60c0*/  STG.E desc[UR4][R4.64], R37 ;  /* 0x0000002504007986 */ /* 0x000fe2000c101904 */
[----:B------:R-:W-:Y:S05]  /*60d0*/  EXIT ;  /* 0x000000000000794d */ /* 0x000fea0003800000 */
.L_x_72:
[----:B0-----:R-:W-:Y:S01]  /*60e0*/  HFMA2.MMA R174, -RZ, RZ, 0, 5.9604644775390625e-08 ;  /* 0x00000001ffae7435 */ /* 0x001fe200000001ff */
[----:B------:R-:W-:Y:S01]  /*60f0*/  BSSY B1, `(.L_x_178) ;  /* 0x0000007000017945 */ /* 0x000fe20003800000 */
[----:B------:R-:W-:Y:S01]  /*6100*/  IMAD.MOV.U32 R175, RZ, RZ, R211 ;  /* 0x000000ffffaf7224 */ /* 0x000fe200078e00d3 */
[----:B------:R-:W-:Y:S02]  /*6110*/  MOV R209, 0x1f ;  /* 0x0000001f00d17802 */ /* 0x000fe40000000f00 */
[----:B------:R-:W-:-:S07]  /*6120*/  MOV R162, 0xffffffff ;  /* 0xffffffff00a27802 */ /* 0x000fce0000000f00 */
[----:B-----5:R-:W-:Y:S05]  /*6130*/  WARPSYNC.COLLECTIVE R162, `(.L_x_179) ;  /* 0x00000000a2087348 */ /* 0x020fea0003c00000 */
[----:B------:R0:W1:Y:S02]  /*6140*/  SHFL.BFLY P3, R163, R175, R174, R209 ;  /* 0x0c0000aeafa37389 */ /* 0x00006400000600d1 */
[----:B01---5:R-:W-:Y:S01]  /*6150*/  ENDCOLLECTIVE ;  /* 0x000000000000791b */ /* 0x023fe20003800000 */
.L_x_179:
[----:B------:R-:W-:Y:S05]  /*6160*/  BSYNC B1 ;  /* 0x0000000000017941 */ /* 0x000fea0003800000 */
.L_x_178:
[----:B------:R-:W-:Y:S01]  /*6170*/  HFMA2.MMA R174, -RZ, RZ, 0, 5.9604644775390625e-08 ;  /* 0x00000001ffae7435 */ /* 0x000fe200000001ff */
[----:B------:R-:W-:Y:S01]  /*6180*/  IMAD.MOV.U32 R175, RZ, RZ, R210 ;  /* 0x000000ffffaf7224 */ /* 0x000fe200078e00d2 */
[----:B------:R-:W-:Y:S02]  /*6190*/  MOV R209, 0x1f ;  /* 0x0000001f00d17802 */ /* 0x000fe40000000f00 */
[----:B------:R-:W-:Y:S02]  /*61a0*/  MOV R162, 0xffffffff ;  /* 0xffffffff00a27802 */ /* 0x000fe40000000f00 */
[----:B------:R-:W-:-:S07]  /*61b0*/  MOV R128, R163 ;  /* 0x000000a300807202 */ /* 0x000fce0000000f00 */
[----:B------:R-:W-:Y:S05]  /*61c0*/  WARPSYNC.COLLECTIVE R162, `(.L_x_180) ;  /* 0x00000000a2087348 */ /* 0x000fea0003c00000 */
[----:B------:R0:W1:Y:S02]  /*61d0*/  SHFL.BFLY P3, R163, R175, R174, R209 ;  /* 0x0c0000aeafa37389 */ /* 0x00006400000600d1 */
[----:B01----:R-:W-:Y:S01]  /*61e0*/  ENDCOLLECTIVE ;  /* 0x000000000000791b */ /* 0x003fe20003800000 */
.L_x_180:
[----:B------:R-:W-:Y:S01]  /*61f0*/  FADD.FTZ R128, R128, R211 ;  /* 0x000000d380807221 */ /* 0x000fe20000010000 */
[----:B------:R-:W-:-:S03]  /*6200*/  HFMA2.MMA R174, -RZ, RZ, 0, 1.1920928955078125e-07 ;  /* 0x00000002ffae7435 */ /* 0x000fc600000001ff */
[----:B------:R-:W-:Y:S01]  /*6210*/  IMAD.MOV.U32 R175, RZ, RZ, R128 ;  /* 0x000000ffffaf7224 */ /* 0x000fe200078e0080 */
[----:B------:R-:W-:-:S07]  /*6220*/  MOV R129, R163 ;  /* 0x000000a300817202 */ /* 0x000fce0000000f00 */
[----:B------:R-:W-:Y:S05]  /*6230*/  WARPSYNC.COLLECTIVE R162, `(.L_x_181) ;  /* 0x00000000a2087348 */ /* 0x000fea0003c00000 */
[----:B------:R0:W1:Y:S02]  /*6240*/  SHFL.BFLY P3, R163, R175, R174, R209 ;  /* 0x0c0000aeafa37389 */ /* 0x00006400000600d1 */
[----:B01----:R-:W-:Y:S01]  /*6250*/  ENDCOLLECTIVE ;  /* 0x000000000000791b */ /* 0x003fe20003800000 */
.L_x_181:
[----:B------:R-:W-:-:S05]  /*6260*/  FADD.FTZ R129, R129, R210 ;  /* 0x000000d281817221 */ /* 0x000fca0000010000 */
[----:B------:R-:W-:Y:S02]  /*6270*/  MOV R175, R129 ;  /* 0x0000008100af7202 */ /* 0x000fe40000000f00 */
[----:B------:R-:W-:-:S07]  /*6280*/  MOV R131, R163 ;  /* 0x000000a300837202 */ /* 0x000fce0000000f00 */
[----:B------:R-:W-:Y:S05]  /*6290*/  WARPSYNC.COLLECTIVE R162, `(.L_x_182) ;  /* 0x00000000a2087348 */ /* 0x000fea0003c00000 */
[----:B------:R0:W1:Y:S02]  /*62a0*/  SHFL.BFLY P3, R163, R175, R174, R209 ;  /* 0x0c0000aeafa37389 */ /* 0x00006400000600d1 */
[----:B01----:R-:W-:Y:S01]  /*62b0*/  ENDCOLLECTIVE ;  /* 0x000000000000791b */ /* 0x003fe20003800000 */
.L_x_182:
[----:B------:R-:W-:Y:S01]  /*62c0*/  FADD.FTZ R131, R128, R131 ;  /* 0x0000008380837221 */ /* 0x000fe20000010000 */
[----:B------:R-:W-:-:S03]  /*62d0*/  HFMA2.MMA R174, -RZ, RZ, 0, 2.384185791015625e-07 ;  /* 0x00000004ffae7435 */ /* 0x000fc600000001ff */
[----:B------:R-:W-:Y:S01]  /*62e0*/  IMAD.MOV.U32 R175, RZ, RZ, R131 ;  /* 0x000000ffffaf7224 */ /* 0x000fe200078e0083 */
[----:B------:R-:W-:-:S07]  /*62f0*/  MOV R130, R163 ;  /* 0x000000a300827202 */ /* 0x000fce0000000f00 */
[----:B------:R-:W-:Y:S05]  /*6300*/  WARPSYNC.COLLECTIVE R162, `(.L_x_183) ;  /* 0x00000000a2087348 */ /* 0x000fea0003c00000 */
[----:B------:R0:W1:Y:S02]  /*6310*/  SHFL.BFLY P3, R163, R175, R174, R209 ;  /* 0x0c0000aeafa37389 */ /* 0x00006400000600d1 */
[----:B01----:R-:W-:Y:S01]  /*6320*/  ENDCOLLECTIVE ;  /* 0x000000000000791b */ /* 0x003fe20003800000 */
.L_x_183:
[----:B------:R-:W-:-:S05]  /*6330*/  FADD.FTZ R130, R129, R130 ;  /* 0x0000008281827221 */ /* 0x000fca0000010000 */
[----:B------:R-:W-:Y:S02]  /*6340*/  MOV R175, R130 ;  /* 0x0000008200af7202 */ /* 0x000fe40000000f00 */
[----:B------:R-:W-:-:S07]  /*6350*/  MOV R132, R163 ;  /* 0x000000a300847202 */ /* 0x000fce0000000f00 */
[----:B------:R-:W-:Y:S05]  /*6360*/  WARPSYNC.COLLECTIVE R162, `(.L_x_184) ;  /* 0x00000000a2087348 */ /* 0x000fea0003c00000 */
[----:B------:R0:W1:Y:S02]  /*6370*/  SHFL.BFLY P3, R163, R175, R174, R209 ;  /* 0x0c0000aeafa37389 */ /* 0x00006400000600d1 */
[----:B01----:R-:W-:Y:S01]  /*6380*/  ENDCOLLECTIVE ;  /* 0x000000000000791b */ /* 0x003fe20003800000 */
.L_x_184:
[----:B------:R-:W-:Y:S01]  /*6390*/  FADD.FTZ R132, R131, R132 ;  /* 0x0000008483847221 */ /* 0x000fe20000010000 */
[----:B------:R-:W-:-:S03]  /*63a0*/  HFMA2.MMA R174, -RZ, RZ, 0, 4.76837158203125e-07 ;  /* 0x00000008ffae7435 */ /* 0x000fc600000001ff */
[----:B------:R-:W-:Y:S01]  /*63b0*/  IMAD.MOV.U32 R175, RZ, RZ, R132 ;  /* 0x000000ffffaf7224 */ /* 0x000fe200078e0084 */
[----:B------:R-:W-:-:S07]  /*63c0*/  MOV R133, R163 ;  /* 0x000000a300857202 */ /* 0x000fce0000000f00 */
[----:B------:R-:W-:Y:S05]  /*63d0*/  WARPSYNC.COLLECTIVE R162, `(.L_x_185) ;  /* 0x00000000a2087348 */ /* 0x000fea0003c00000 */
[----:B------:R0:W1:Y:S02]  /*63e0*/  SHFL.BFLY P3, R163, R175, R174, R209 ;  /* 0x0c0000aeafa37389 */ /* 0x00006400000600d1 */
[----:B01----:R-:W-:Y:S01]  /*63f0*/  ENDCOLLECTIVE ;  /* 0x000000000000791b */ /* 0x003fe20003800000 */
.L_x_185:
[----:B------:R-:W-:-:S05]  /*6400*/  FADD.FTZ R133, R130, R133 ;  /* 0x0000008582857221 */ /* 0x000fca0000010000 */
[----:B------:R-:W-:Y:S02]  /*6410*/  MOV R175, R133 ;  /* 0x0000008500af7202 */ /* 0x000fe40000000f00 */
[----:B------:R-:W-:-:S07]  /*6420*/  MOV R135, R163 ;  /* 0x000000a300877202 */ /* 0x000fce0000000f00 */
[----:B------:R-:W-:Y:S05]  /*6430*/  WARPSYNC.COLLECTIVE R162, `(.L_x_186) ;  /* 0x00000000a2087348 */ /* 0x000fea0003c00000 */
[----:B------:R0:W1:Y:S02]  /*6440*/  SHFL.BFLY P3, R163, R175, R174, R209 ;  /* 0x0c0000aeafa37389 */ /* 0x00006400000600d1 */
[----:B01----:R-:W-:Y:S01]  /*6450*/  ENDCOLLECTIVE ;  /* 0x000000000000791b */ /* 0x003fe20003800000 */
.L_x_186:
[----:B------:R-:W-:Y:S01]  /*6460*/  FADD.FTZ R135, R132, R135 ;  /* 0x0000008784877221 */ /* 0x000fe20000010000 */
[----:B------:R-:W-:-:S03]  /*6470*/  HFMA2.MMA R174, -RZ, RZ, 0, 9.5367431640625e-07 ;  /* 0x00000010ffae7435 */ /* 0x000fc600000001ff */
[----:B------:R-:W-:Y:S01]  /*6480*/  IMAD.MOV.U32 R175, RZ, RZ, R135 ;  /* 0x000000ffffaf7224 */ /* 0x000fe200078e0087 */
[----:B------:R-:W-:-:S07]  /*6490*/  MOV R134, R163 ;  /* 0x000000a300867202 */ /* 0x000fce0000000f00 */
[----:B------:R-:W-:Y:S05]  /*64a0*/  WARPSYNC.COLLECTIVE R162, `(.L_x_187) ;  /* 0x00000000a2087348 */ /* 0x000fea0003c00000 */
[----:B------:R0:W1:Y:S02]  /*64b0*/  SHFL.BFLY P3, R163, R175, R174, R209 ;  /* 0x0c0000aeafa37389 */ /* 0x00006400000600d1 */
[----:B01----:R-:W-:Y:S01]  /*64c0*/  ENDCOLLECTIVE ;  /* 0x000000000000791b */ /* 0x003fe20003800000 */
.L_x_187:
[----:B------:R-:W-:-:S05]  /*64d0*/  FADD.FTZ R134, R133, R134 ;  /* 0x0000008685867221 */ /* 0x000fca0000010000 */
[----:B------:R-:W-:Y:S02]  /*64e0*/  MOV R175, R134 ;  /* 0x0000008600af7202 */ /* 0x000fe40000000f00 */
[----:B------:R-:W-:-:S07]  /*64f0*/  MOV R128, R163 ;  /* 0x000000a300807202 */ /* 0x000fce0000000f00 */
[----:B------:R-:W-:Y:S05]  /*6500*/  WARPSYNC.COLLECTIVE R162, `(.L_x_188) ;  /* 0x00000000a2087348 */ /* 0x000fea0003c00000 */
[----:B------:R0:W1:Y:S02]  /*6510*/  SHFL.BFLY P3, R163, R175, R174, R209 ;  /* 0x0c0000aeafa37389 */ /* 0x00006400000600d1 */
[----:B01----:R-:W-:Y:S01]  /*6520*/  ENDCOLLECTIVE ;  /* 0x000000000000791b */ /* 0x003fe20003800000 */
.L_x_188:
[----:B------:R-:W-:Y:S01]  /*6530*/  MOV R129, R163 ;  /* 0x000000a300817202 */ /* 0x000fe20000000f00 */
[----:B------:R-:W-:Y:S06]  /*6540*/  BRA `(.L_x_189) ;  /* 0xffffffbc00f47947 */ /* 0x000fec000383ffff */
.L_x_190:
        /* <DEDUP_REMOVED lines=11> */
.L_x_14206:


//--------------------- .text._ZN10layer_norm13ln_bwd_kernelINS_13Kernel_traitsI13__nv_bfloat16S2_S2_S2_fjLj1024ELj1ELj4ELj1ELj16ENS_18Kernel_traits_baseILj1024ES2_S2_S2_S2_fjLj128EEEEELb0ELb0ELb1ELb1EEEvNS_9BwdParamsE --------------------------
	.section	.text._ZN10layer_norm13ln_bwd_kernelINS_13Kernel_traitsI13__nv_bfloat16S2_S2_S2_fjLj1024ELj1ELj4ELj1ELj16ENS_18Kernel_traits_baseILj1024ES2_S2_S2_S2_fjLj128EEEEELb0ELb0ELb1ELb1EEEvNS_9BwdParamsE,"ax",@progbits
	.align	128
        .global         _ZN10layer_norm13ln_bwd_kernelINS_13Kernel_traitsI13__nv_bfloat16S2_S2_S2_fjLj1024ELj1ELj4ELj1ELj16ENS_18Kernel_traits_baseILj1024ES2_S2_S2_S2_fjLj128EEEEELb0ELb0ELb1ELb1EEEvNS_9BwdParamsE
        .type           _ZN10layer_norm13ln_bwd_kernelINS_13Kernel_traitsI13__nv_bfloat16S2_S2_S2_fjLj1024ELj1ELj4ELj1ELj16ENS_18Kernel_traits_baseILj1024ES2_S2_S2_S2_fjLj128EEEEELb0ELb0ELb1ELb1EEEvNS_9BwdParamsE,@function
        .size           _ZN10layer_norm13ln_bwd_kernelINS_13Kernel_traitsI13__nv_bfloat16S2_S2_S2_fjLj1024ELj1ELj4ELj1ELj16ENS_18Kernel_traits_baseILj1024ES2_S2_S2_S2_fjLj128EEEEELb0ELb0ELb1ELb1EEEvNS_9BwdParamsE,(.L_x_14207 - _ZN10layer_norm13ln_bwd_kernelINS_13Kernel_traitsI13__nv_bfloat16S2_S2_S2_fjLj1024ELj1ELj4ELj1ELj16ENS_18Kernel_traits_baseILj1024ES2_S2_S2_S2_fjLj128EEEEELb0ELb0ELb1ELb1EEEvNS_9BwdParamsE)
        .other          _ZN10layer_norm13ln_bwd_kernelINS_13Kernel_traitsI13__nv_bfloat16S2_S2_S2_fjLj1024ELj1ELj4ELj1ELj16ENS_18Kernel_traits_baseILj1024ES2_S2_S2_S2_fjLj128EEEEELb0ELb0ELb1ELb1EEEvNS_9BwdParamsE,@"STO_CUDA_ENTRY STV_DEFAULT"
_ZN10layer_norm13ln_bwd_kernelINS_13Kernel_traitsI13__nv_bfloat16S2_S2_S2_fjLj1024ELj1ELj4ELj1ELj16ENS_18Kernel_traits_baseILj1024ES2_S2_S2_S2_fjLj128EEEEELb0ELb0ELb1ELb1EEEvNS_9BwdParamsE:
.text._ZN10layer_norm13ln_bwd_kernelINS_13Kernel_traitsI13__nv_bfloat16S2_S2_S2_fjLj1024ELj1ELj4ELj1ELj16ENS_18Kernel_traits_baseILj1024ES2_S2_S2_S2_fjLj128EEEEELb0ELb0ELb1ELb1EEEvNS_9BwdParamsE:
[----:B------:R-:W-:Y:S01]  /*0000*/  LDC R1, c[0x0][0x28] ;  /* 0x00000a00ff017b82 */ /* 0x000fe20000000800 */
[----:B------:R-:W0:Y:S01]  /*0010*/  S2R R163, SR_TID.X ;  /* 0x0000000000a37919 */ /* 0x000e220000002100 */
[----:B------:R-:W-:Y:S01]  /*0020*/  ULDC UR4, c[0x0][0x214] ;  /* 0x0000850000047ab9 */ /* 0x000fe20000000800 */
[----:B------:R-:W-:Y:S01]  /*0030*/  ULDC UR8, c[0x0][0x290] ;  /* 0x0000a40000087ab9 */ /* 0x000fe20000000800 */
[----:B------:R-:W-:Y:S01]  /*0040*/  ULDC.64 UR12, c[0x0][0x2c8] ;  /* 0x0000b200000c7ab9 */ /* 0x000fe20000000a00 */
[----:B------:R-:W1:Y:S01]  /*0050*/  S2R R3, SR_CTAID.X ;  /* 0x0000000000037919 */ /* 0x000e620000002500 */
        /* <DEDUP_REMOVED lines=40> */
.L_x_192:
[----:B------:R-:W-:Y:S01]  /*02e0*/  SHF.L.U32 R0, R163, 0x4, RZ ;  /* 0x00000004a3007819 */ /* 0x000fe200000006ff */
[----:B------:R-:W-:Y:S01]  /*02f0*/  ULDC.64 UR6, c[0x0][0x260] ;  /* 0x0000980000067ab9 */ /* 0x000fe20000000a00 */
[----:B------:R-:W0:Y:S02]  /*0300*/  LDC.U8 R178, c[0x0][0x2a0] ;  /* 0x0000a800ffb27b82 */ /* 0x000e240000000000 */
[----:B------:R-:W-:-:S04]  /*0310*/  LOP3.LUT R0, R0, 0x1f0, RZ, 0xc0, !PT ;  /* 0x000001f000007812 */ /* 0x000fc800078ec0ff */
[----:B------:R-:W-:-:S04]  /*0320*/  IADD3 R2, P0, R0, UR6, RZ ;  /* 0x0000000600027c10 */ /* 0x000fc8000ff1e0ff */
[----:B------:R-:W-:-:S05]  /*0330*/  IADD3.X R3, RZ, UR7, RZ, P0, !PT ;  /* 0x00000007ff037c10 */ /* 0x000fca00087fe4ff */
[----:B------:R-:W2:Y:S04]  /*0340*/  LDG.E.128 R4, desc[UR4][R2.64] ;  /* 0x0000000402047981 */ /* 0x000ea8000c1e1d00 */
[----:B------:R-:W3:Y:S04]  /*0350*/  LDG.E.128 R12, desc[UR4][R2.64+0x400] ;  /* 0x00040004020c7981 */ /* 0x000ee8000c1e1d00 */
[----:B------:R-:W4:Y:S04]  /*0360*/  LDG.E.128 R16, desc[UR4][R2.64+0x600] ;  /* 0x0006000402107981 */ /* 0x000f28000c1e1d00 */
[----:B------:R-:W5:Y:S01]  /*0370*/  LDG.E.128 R8, desc[UR4][R2.64+0x200] ;  /* 0x0002000402087981 */ /* 0x000f62000c1e1d00 */
        /* <DEDUP_REMOVED lines=24> */
[----:B--2---:R-:W-:-:S02]  /*0500*/  PRMT R144, R5, 0x7632, R144 ;  /* 0x0000763205907816 */ /* 0x004fc40000000090 */
[----:B------:R-:W-:Y:S02]  /*0510*/  PRMT R145, R4, 0x7632, R145 ;  /* 0x0000763204917816 */ /* 0x000fe40000000091 */
[----:B---3--:R-:W-:Y:S02]  /*0520*/  PRMT R137, R12, 0x7632, R137 ;  /* 0x000076320c897816 */ /* 0x008fe40000000089 */
[----:B------:R-:W-:Y:S02]  /*0530*/  PRMT R143, R6, 0x7632, R143 ;  /* 0x00007632068f7816 */ /* 0x000fe4000000008f */
[----:B----4-:R-:W-:Y:S02]  /*0540*/  PRMT R0, R19, 0x7632, R0 ;  /* 0x0000763213007816 */ /* 0x010fe40000000000 */
[----:B------:R-:W-:Y:S02]  /*0550*/  PRMT R142, R7, 0x7632, R142 ;  /* 0x00007632078e7816 */ /* 0x000fe4000000008e */
[----:B-----5:R-:W-:-:S02]  /*0560*/  PRMT R141, R8, 0x7632, R141 ;  /* 0x00007632088d7816 */ /* 0x020fc4000000008d */
[----:B------:R-:W-:Y:S02]  /*0570*/  PRMT R140, R9, 0x7632, R140 ;  /* 0x00007632098c7816 */ /* 0x000fe4000000008c */
[----:B------:R-:W-:Y:S02]  /*0580*/  PRMT R139, R10, 0x7632, R139 ;  /* 0x000076320a8b7816 */ /* 0x000fe4000000008b */
[----:B------:R-:W-:Y:S02]  /*0590*/  PRMT R138, R11, 0x7632, R138 ;  /* 0x000076320b8a7816 */ /* 0x000fe4000000008a */
[----:B------:R-:W-:Y:S02]  /*05a0*/  PRMT R136, R13, 0x7632, R136 ;  /* 0x000076320d887816 */ /* 0x000fe40000000088 */
[----:B------:R-:W-:Y:S02]  /*05b0*/  PRMT R135, R14, 0x7632, R135 ;  /* 0x000076320e877816 */ /* 0x000fe40000000087 */
[----:B------:R-:W-:-:S02]  /*05c0*/  PRMT R134, R15, 0x7632, R134 ;  /* 0x000076320f867816 */ /* 0x000fc40000000086 */
[----:B------:R-:W-:Y:S02]  /*05d0*/  PRMT R133, R16, 0x7632, R133 ;  /* 0x0000763210857816 */ /* 0x000fe40000000085 */
[----:B------:R-:W-:Y:S02]  /*05e0*/  PRMT R132, R17, 0x7632, R132 ;  /* 0x0000763211847816 */ /* 0x000fe40000000084 */
[----:B------:R-:W-:Y:S01]  /*05f0*/  PRMT R2, R18, 0x7632, R2 ;  /* 0x0000763212027816 */ /* 0x000fe20000000002 */
[----:B------:R-:W-:Y:S01]  /*0600*/  IMAD.U32 R158, R7, 0x10000, RZ ;  /* 0x00010000079e7824 */ /* 0x000fe200078e00ff */
[----:B------:R-:W-:Y:S01]  /*0610*/  SHF.L.U32 R161, R4, 0x10, RZ ;  /* 0x0000001004a17819 */ /* 0x000fe200000006ff */
[----:B------:R-:W-:Y:S01]  /*0620*/  IMAD.U32 R151, R14, 0x10000, RZ ;  /* 0x000100000e977824 */ /* 0x000fe200078e00ff */
[----:B------:R-:W-:Y:S02]  /*0630*/  SHF.L.U32 R160, R5, 0x10, RZ ;  /* 0x0000001005a07819 */ /* 0x000fe400000006ff */
[----:B------:R-:W-:-:S02]  /*0640*/  CS2R R4, SRZ ;  /* 0x0000000000047805 */ /* 0x000fc4000001ff00 */
[----:B------:R-:W-:Y:S02]  /*0650*/  SHF.L.U32 R159, R6, 0x10, RZ ;  /* 0x00000010069f7819 */ /* 0x000fe400000006ff */
[----:B------:R-:W-:Y:S02]  /*0660*/  CS2R R6, SRZ ;  /* 0x0000000000067805 */ /* 0x000fe4000001ff00 */
[----:B------:R-:W-:Y:S01]  /*0670*/  SHF.L.U32 R157, R8, 0x10, RZ ;  /* 0x00000010089d7819 */ /* 0x000fe200000006ff */
[----:B------:R-:W-:Y:S01]  /*0680*/  IMAD.U32 R144, R144, 0x10000, RZ ;  /* 0x0001000090907824 */ /* 0x000fe200078e00ff */
[----:B------:R-:W-:Y:S02]  /*0690*/  SHF.L.U32 R156, R9, 0x10, RZ ;  /* 0x00000010099c7819 */ /* 0x000fe400000006ff */
[----:B------:R-:W-:Y:S02]  /*06a0*/  CS2R R8, SRZ ;  /* 0x0000000000087805 */ /* 0x000fe4000001ff00 */
[----:B------:R-:W-:Y:S01]  /*06b0*/  SHF.L.U32 R155, R10, 0x10, RZ ;  /* 0x000000100a9b7819 */ /* 0x000fe200000006ff */
[----:B------:R-:W-:Y:S01]  /*06c0*/  IMAD.U32 R137, R137, 0x10000, RZ ;  /* 0x0001000089897824 */ /* 0x000fe200078e00ff */
[----:B------:R-:W-:-:S02]  /*06d0*/  SHF.L.U32 R154, R11, 0x10, RZ ;  /* 0x000000100b9a7819 */ /* 0x000fc400000006ff */
[----:B------:R-:W-:Y:S02]  /*06e0*/  CS2R R10, SRZ ;  /* 0x00000000000a7805 */ /* 0x000fe4000001ff00 */
[----:B------:R-:W-:Y:S01]  /*06f0*/  SHF.L.U32 R153, R12, 0x10, RZ ;  /* 0x000000100c997819 */ /* 0x000fe200000006ff */
[----:B------:R-:W-:Y:S01]  /*0700*/  IMAD.U32 R0, R0, 0x10000, RZ ;  /* 0x0001000000007824 */ /* 0x000fe200078e00ff */
[----:B------:R-:W-:Y:S02]  /*0710*/  SHF.L.U32 R152, R13, 0x10, RZ ;  /* 0x000000100d987819 */ /* 0x000fe400000006ff */
[----:B------:R-:W-:Y:S02]  /*0720*/  CS2R R12, SRZ ;  /* 0x00000000000c7805 */ /* 0x000fe4000001ff00 */
[----:B------:R-:W-:Y:S02]  /*0730*/  SHF.L.U32 R150, R15, 0x10, RZ ;  /* 0x000000100f967819 */ /* 0x000fe400000006ff */
[----:B------:R-:W-:-:S02]  /*0740*/  CS2R R14, SRZ ;  /* 0x00000000000e7805 */ /* 0x000fc4000001ff00 */
[----:B------:R-:W-:Y:S02]  /*0750*/  SHF.L.U32 R149, R16, 0x10, RZ ;  /* 0x0000001010957819 */ /* 0x000fe400000006ff */
[----:B------:R-:W-:Y:S02]  /*0760*/  SHF.L.U32 R148, R17, 0x10, RZ ;  /* 0x0000001011947819 */ /* 0x000fe400000006ff */
[----:B------:R-:W-:Y:S02]  /*0770*/  CS2R R16, SRZ ;  /* 0x0000000000107805 */ /* 0x000fe4000001ff00 */
[----:B------:R-:W-:Y:S02]  /*0780*/  SHF.L.U32 R147, R18, 0x10, RZ ;  /* 0x0000001012937819 */ /* 0x000fe400000006ff */
[----:B------:R-:W-:Y:S02]  /*0790*/  SHF.L.U32 R146, R19, 0x10, RZ ;  /* 0x0000001013927819 */ /* 0x000fe400000006ff */
[----:B------:R-:W-:-:S02]  /*07a0*/  CS2R R18, SRZ ;  /* 0x0000000000127805 */ /* 0x000fc4000001ff00 */
        /* <DEDUP_REMOVED lines=12> */
[----:B0-----:R-:W-:-:S07]  /*0870*/  SHF.L.U32 R2, R2, 0x10, RZ ;  /* 0x0000001002027819 */ /* 0x001fce00000006ff */
.L_x_294:
[----:B------:R-:W0:Y:S08]  /*0880*/  LDC.64 R96, c[0x0][0x288] ;  /* 0x0000a200ff607b82 */ /* 0x000e300000000a00 */
[----:B------:R-:W1:Y:S08]  /*0890*/  LDC.64 R94, c[0x0][0x258] ;  /* 0x00009600ff5e7b82 */ /* 0x000e700000000a00 */
[----:B------:R-:W2:Y:S01]  /*08a0*/  LDC.64 R92, c[0x0][0x280] ;  /* 0x0000a000ff5c7b82 */ /* 0x000ea20000000a00 */
[----:B0-----:R-:W-:-:S07]  /*08b0*/  IMAD.WIDE R96, R162, 0x4, R96 ;  /* 0x00000004a2607825 */ /* 0x001fce00078e0260 */
[----:B------:R-:W0:Y:S01]  /*08c0*/  LDC R209, c[0x0][0x218] ;  /* 0x00008600ffd17b82 */ /* 0x000e220000000800 */
[----:B------:R-:W3:Y:S01]  /*08d0*/  LDG.E R96, desc[UR4][R96.64] ;  /* 0x0000000460607981 */ /* 0x000ee2000c1e1900 */
[----:B-1----:R-:W-:-:S06]  /*08e0*/  IMAD.WIDE R94, R162, 0x4, R94 ;  /* 0x00000004a25e7825 */ /* 0x002fcc00078e025e */
[----:B------:R-:W1:Y:S01]  /*08f0*/  LDC.64 R130, c[0x0][0x2c8] ;  /* 0x0000b200ff827b82 */ /* 0x000e620000000a00 */
[----:B------:R4:W5:Y:S01]  /*0900*/  LDG.E R164, desc[UR4][R94.64] ;  /* 0x000000045ea47981 */ /* 0x000962000c1e1900 */
[----:B--2---:R-:W-:-:S05]  /*0910*/  IMAD.WIDE R92, R162, 0x4, R92 ;  /* 0x00000004a25c7825 */ /* 0x004fca00078e025c */
[----:B------:R4:W5:Y:S01]  /*0920*/  LDG.E R206, desc[UR4][R92.64] ;  /* 0x000000045cce7981 */ /* 0x000962000c1e1900 */
[----:B0-----:R-:W-:Y:S01]  /*0930*/  IMAD R124, R162, R209, RZ ;  /* 0x000000d1a27c7224 */ /* 0x001fe200078e02ff */
[----:B------:R-:W-:-:S04]  /*0940*/  LOP3.LUT R208, R163, 0x1f, RZ, 0xc0, !PT ;  /* 0x0000001fa3d07812 */ /* 0x000fc800078ec0ff */
[----:B------:R-:W-:-:S04]  /*0950*/  SHF.R.S32.HI R125, RZ, 0x1f, R124 ;  /* 0x0000001fff7d7819 */ /* 0x000fc8000001147c */
[----:B------:R-:W-:-:S04]  /*0960*/  LEA.HI R125, R125, R124, RZ, 0x3 ;  /* 0x0000007c7d7d7211 */ /* 0x000fc800078f18ff */
[----:B------:R-:W-:Y:S01]  /*0970*/  LEA.HI.SX32 R207, R125, R208, 0x1d ;  /* 0x000000d07dcf7211 */ /* 0x000fe200078feaff */
[----:B------:R-:W-:Y:S03]  /*0980*/  BSSY B1, `(.L_x_194) ;  /* 0x000017f000017945 */ /* 0x000fe60003800000 */
[C---:B------:R-:W-:Y:S02]  /*0990*/  IADD3 R205, R207.reuse, 0x20, RZ ;  /* 0x00000020cfcd7810 */ /* 0x040fe40007ffe0ff */
[C---:B------:R-:W-:Y:S02]  /*09a0*/  IADD3 R167, R207.reuse, 0x40, RZ ;  /* 0x00000040cfa77810 */ /* 0x040fe40007ffe0ff */
[C---:B------:R-:W-:Y:S01]  /*09b0*/  IADD3 R165, R207.reuse, 0x60, RZ ;  /* 0x00000060cfa57810 */ /* 0x040fe20007ffe0ff */
[----:B-1----:R-:W-:-:S04]  /*09c0*/  IMAD.WIDE.U32 R128, R207, 0x10, R130 ;  /* 0x00000010cf807825 */ /* 0x002fc800078e0082 */
[----:B------:R-:W-:-:S04]  /*09d0*/  IMAD.WIDE.U32 R126, R205, 0x10, R130 ;  /* 0x00000010cd7e7825 */ /* 0x000fc800078e0082 */
[----:B------:R-:W-:-:S04]  /*09e0*/  IMAD.WIDE.U32 R124, R167, 0x10, R130 ;  /* 0x00000010a77c7825 */ /* 0x000fc800078e0082 */
[----:B------:R-:W-:Y:S01]  /*09f0*/  IMAD.WIDE.U32 R130, R165, 0x10, R130 ;  /* 0x00000010a5827825 */ /* 0x000fe200078e0082 */
[----:B---3--:R-:W-:-:S13]  /*0a00*/  ISETP.GT.AND P1, PT, R96, RZ, PT ;  /* 0x000000ff6000720c */ /* 0x008fda0003f24270 */
[----:B----4-:R-:W-:Y:S05]  /*0a10*/  @P1 BRA `(.L_x_195) ;  /* 0x0000000000381947 */ /* 0x010fea0003800000 */
[----:B------:R-:W-:Y:S01]  /*0a20*/  MOV R210, UR12 ;  /* 0x0000000c00d27c02 */ /* 0x000fe20008000f00 */
[----:B------:R-:W-:Y:S01]  /*0a30*/  HFMA2.MMA R92, -RZ, RZ, 0, 0 ;  /* 0x00000000ff5c7435 */ /* 0x000fe200000001ff */
[----:B------:R-:W-:Y:S01]  /*0a40*/  MOV R211, UR13 ;  /* 0x0000000d00d37c02 */ /* 0x000fe20008000f00 */
[----:B------:R-:W-:Y:S01]  /*0a50*/  IMAD.MOV.U32 R94, RZ, RZ, RZ ;  /* 0x000000ffff5e7224 */ /* 0x000fe200078e00ff */
[----:B------:R-:W-:-:S04]  /*0a60*/  ISETP.NE.U32.AND P0, PT, R210, RZ, PT ;  /* 0x000000ffd200720c */ /* 0x000fc80003f05070 */
[----:B------:R-:W-:-:S13]  /*0a70*/  ISETP.NE.AND.EX P0, PT, R211, RZ, PT, P0 ;  /* 0x000000ffd300720c */ /* 0x000fda0003f05300 */
[----:B------:R-:W-:Y:S05]  /*0a80*/  @!P0 BRA `(.L_x_196) ;  /* 0x0000001400b88947 */ /* 0x000fea0003800000 */
[----:B------:R0:W5:Y:S04]  /*0a90*/  LDG.E.128 R68, desc[UR4][R128.64] ;  /* 0x0000000480447981 */ /* 0x000168000c1e1d00 */
[----:B------:R0:W5:Y:S04]  /*0aa0*/  LDG.E.128 R72, desc[UR4][R126.64] ;  /* 0x000000047e487981 */ /* 0x000168000c1e1d00 */
[----:B------:R0:W5:Y:S04]  /*0ab0*/  LDG.E.128 R76, desc[UR4][R124.64] ;  /* 0x000000047c4c7981 */ /* 0x000168000c1e1d00 */
[----:B------:R0:W5:Y:S01]  /*0ac0*/  LDG.E.128 R80, desc[UR4][R130.64] ;  /* 0x0000000482507981 */ /* 0x000162000c1e1d00 */
[----:B------:R-:W-:-:S02]  /*0ad0*/  MOV R92, RZ ;  /* 0x000000ff005c7202 */ /* 0x000fc40000000f00 */
[----:B------:R-:W-:Y:S01]  /*0ae0*/  MOV R94, RZ ;  /* 0x000000ff005e7202 */ /* 0x000fe20000000f00 */
[----:B------:R-:W-:Y:S06]  /*0af0*/  BRA `(.L_x_196) ;  /* 0x00000014009c7947 */ /* 0x000fec0003800000 */
.L_x_195:
[----:B------:R-:W0:Y:S01]  /*0b00*/  LDC.64 R116, c[0x0][0x238] ;  /* 0x00008e00ff747b82 */ /* 0x000e220000000a00 */
[----:B------:R-:W-:-:S05]  /*0b10*/  IADD3 R92, R96, -0x1, RZ ;  /* 0xffffffff605c7810 */ /* 0x000fca0007ffe0ff */
[----:B------:R-:W-:Y:S02]  /*0b20*/  IMAD R3, R92, R209, RZ ;  /* 0x000000d15c037224 */ /* 0x000fe400078e02ff */
[----:B------:R-:W1:Y:S03]  /*0b30*/  LDC.64 R168, c[0x0][0x250] ;  /* 0x00009400ffa87b82 */ /* 0x000e660000000a00 */
[----:B------:R-:W-:-:S04]  /*0b40*/  SHF.R.S32.HI R94, RZ, 0x1f, R3 ;  /* 0x0000001fff5e7819 */ /* 0x000fc80000011403 */
[----:B------:R-:W-:Y:S01]  /*0b50*/  LEA.HI R3, R94, R3, RZ, 0x3 ;  /* 0x000000035e037211 */ /* 0x000fe200078f18ff */
[----:B------:R-:W2:Y:S03]  /*0b60*/  LDC.64 R120, c[0x0][0x2b8] ;  /* 0x0000ae00ff787b82 */ /* 0x000ea60000000a00 */
[----:B------:R-:W-:-:S04]  /*0b70*/  LEA.HI.SX32 R3, R3, R208, 0x1d ;  /* 0x000000d003037211 */ /* 0x000fc800078feaff */
[----:B------:R-:W-:Y:S01]  /*0b80*/  IADD3 R105, R3, 0x20, RZ ;  /* 0x0000002003697810 */ /* 0x000fe20007ffe0ff */
[----:B0-----:R-:W-:-:S04]  /*0b90*/  IMAD.WIDE.U32 R92, R207, 0x10, R116 ;  /* 0x00000010cf5c7825 */ /* 0x001fc800078e0074 */
[----:B------:R-:W-:Y:S02]  /*0ba0*/  IMAD.WIDE.U32 R100, R205, 0x10, R116 ;  /* 0x00000010cd647825 */ /* 0x000fe400078e0074 */
[----:B------:R-:W3:Y:S02]  /*0bb0*/  LDG.E.128 R92, desc[UR4][R92.64] ;  /* 0x000000045c5c7981 */ /* 0x000ee4000c1e1d00 */
[----:B-1----:R-:W-:Y:S02]  /*0bc0*/  IMAD.WIDE R168, R162, 0x4, R168 ;  /* 0x00000004a2a87825 */ /* 0x002fe400078e02a8 */
[----:B------:R-:W4:Y:S02]  /*0bd0*/  LDG.E.128 R100, desc[UR4][R100.64] ;  /* 0x0000000464647981 */ /* 0x000f24000c1e1d00 */
[----:B------:R-:W-:Y:S02]  /*0be0*/  IMAD.WIDE.U32 R108, R167, 0x10, R116 ;  /* 0x00000010a76c7825 */ /* 0x000fe400078e0074 */
[----:B------:R-:W4:Y:S02]  /*0bf0*/  LDG.E R168, desc[UR4][R168.64] ;  /* 0x00000004a8a87981 */ /* 0x000f24000c1e1900 */
[----:B--2---:R-:W-:-:S02]  /*0c00*/  IMAD.WIDE.U32 R104, R105, 0x10, R120 ;  /* 0x0000001069687825 */ /* 0x004fc400078e0078 */
[----:B------:R-:W2:Y:S02]  /*0c10*/  LDG.E.128 R108, desc[UR4][R108.64] ;  /* 0x000000046c6c7981 */ /* 0x000ea4000c1e1d00 */
[C---:B------:R-:W-:Y:S02]  /*0c20*/  IMAD.WIDE.U32 R96, R3.reuse, 0x10, R120 ;  /* 0x0000001003607825 */ /* 0x040fe400078e0078 */
[----:B------:R-:W2:Y:S04]  /*0c30*/  LDG.E.128 R104, desc[UR4][R104.64] ;  /* 0x0000000468687981 */ /* 0x000ea8000c1e1d00 */
[----:B------:R-:W2:Y:S01]  /*0c40*/  LDG.E.128 R96, desc[UR4][R96.64] ;  /* 0x0000000460607981 */ /* 0x000ea2000c1e1d00 */
[----:B------:R-:W-:Y:S01]  /*0c50*/  IADD3 R113, R3, 0x40, RZ ;  /* 0x0000004003717810 */ /* 0x000fe20007ffe0ff */
[----:B------:R-:W-:-:S04]  /*0c60*/  IMAD.WIDE.U32 R116, R165, 0x10, R116 ;  /* 0x00000010a5747825 */ /* 0x000fc800078e0074 */
[----:B------:R-:W-:Y:S02]  /*0c70*/  IMAD.WIDE.U32 R112, R113, 0x10, R120 ;  /* 0x0000001071707825 */ /* 0x000fe400078e0078 */
[----:B------:R-:W2:Y:S04]  /*0c80*/  LDG.E.128 R116, desc[UR4][R116.64] ;  /* 0x0000000474747981 */ /* 0x000ea8000c1e1d00 */
[----:B------:R-:W2:Y:S01]  /*0c90*/  LDG.E.128 R112, desc[UR4][R112.64] ;  /* 0x0000000470707981 */ /* 0x000ea2000c1e1d00 */
[----:B------:R-:W-:-:S05]  /*0ca0*/  IADD3 R3, R3, 0x60, RZ ;  /* 0x0000006003037810 */ /* 0x000fca0007ffe0ff */
[----:B------:R-:W-:-:S06]  /*0cb0*/  IMAD.WIDE.U32 R120, R3, 0x10, R120 ;  /* 0x0000001003787825 */ /* 0x000fcc00078e0078 */
[----:B------:R-:W2:Y:S01]  /*0cc0*/  LDG.E.128 R120, desc[UR4][R120.64] ;  /* 0x0000000478787981 */ /* 0x000ea2000c1e1d00 */
[----:B------:R-:W-:Y:S01]  /*0cd0*/  IMAD.U32 R210, RZ, RZ, UR12 ;  /* 0x0000000cffd27e24 */ /* 0x000fe2000f8e00ff */
[----:B------:R-:W-:-:S04]  /*0ce0*/  MOV R211, UR13 ;  /* 0x0000000d00d37c02 */ /* 0x000fc80008000f00 */
[----:B------:R-:W-:-:S04]  /*0cf0*/  ISETP.NE.U32.AND P0, PT, R210, RZ, PT ;  /* 0x000000ffd200720c */ /* 0x000fc80003f05070 */
[----:B------:R-:W-:-:S13]  /*0d00*/  ISETP.NE.AND.EX P0, PT, R211, RZ, PT, P0 ;  /* 0x000000ffd300720c */ /* 0x000fda0003f05300 */
[----:B------:R-:W5:Y:S04]  /*0d10*/  @P0 LDG.E.128 R68, desc[UR4][R128.64] ;  /* 0x0000000480440981 */ /* 0x000f68000c1e1d00 */
[----:B------:R0:W5:Y:S04]  /*0d20*/  @P0 LDG.E.128 R72, desc[UR4][R126.64] ;  /* 0x000000047e480981 */ /* 0x000168000c1e1d00 */
[----:B------:R1:W5:Y:S04]  /*0d30*/  @P0 LDG.E.128 R76, desc[UR4][R124.64] ;  /* 0x000000047c4c0981 */ /* 0x000368000c1e1d00 */
[----:B------:R1:W5:Y:S01]  /*0d40*/  @P0 LDG.E.128 R80, desc[UR4][R130.64] ;  /* 0x0000000482500981 */ /* 0x000362000c1e1d00 */
[----:B------:R-:W-:-:S02]  /*0d50*/  ISETP.NE.AND P0, PT, R178, RZ, PT ;  /* 0x000000ffb200720c */ /* 0x000fc40003f05270 */
[C---:B---3--:R-:W-:Y:S02]  /*0d60*/  PRMT R171, R93.reuse, 0x7632, R171 ;  /* 0x000076325dab7816 */ /* 0x048fe400000000ab */
[----:B------:R-:W-:Y:S02]  /*0d70*/  SHF.L.U32 R93, R93, 0x10, RZ ;  /* 0x000000105d5d7819 */ /* 0x000fe400000006ff */
[C---:B------:R-:W-:Y:S02]  /*0d80*/  PRMT R3, R92.reuse, 0x7632, R3 ;  /* 0x000076325c037816 */ /* 0x040fe40000000003 */
[----:B------:R-:W-:Y:S02]  /*0d90*/  SHF.L.U32 R166, R92, 0x10, RZ ;  /* 0x000000105ca67819 */ /* 0x000fe400000006ff */
[----:B----4-:R-:W-:Y:S02]  /*0da0*/  FSEL R239, R168, RZ, !P0 ;  /* 0x000000ffa8ef7208 */ /* 0x010fe40004000000 */
[----:B------:R-:W-:-:S02]  /*0db0*/  PRMT R175, R95, 0x7632, R175 ;  /* 0x000076325faf7816 */ /* 0x000fc400000000af */
[----:B------:R-:W-:Y:S02]  /*0dc0*/  SHF.L.U32 R173, R94, 0x10, RZ ;  /* 0x000000105ead7819 */ /* 0x000fe400000006ff */
[C---:B------:R-:W-:Y:S02]  /*0dd0*/  PRMT R177, R101.reuse, 0x7632, R177 ;  /* 0x0000763265b17816 */ /* 0x040fe400000000b1 */
[----:B------:R-:W-:Y:S01]  /*0de0*/  SHF.L.U32 R179, R101, 0x10, RZ ;  /* 0x0000001065b37819 */ /* 0x000fe200000006ff */
[C---:B--2---:R-:W-:Y:S01]  /*0df0*/  IMAD.U32 R182, R104.reuse, 0x10000, RZ ;  /* 0x0001000068b67824 */ /* 0x044fe200078e00ff */
[----:B------:R-:W-:Y:S01]  /*0e00*/  PRMT R180, R104, 0x7632, R180 ;  /* 0x0000763268b47816 */ /* 0x000fe200000000b4 */
[----:B------:R-:W-:Y:S01]  /*0e10*/  FADD.FTZ R101, -R239, R93 ;  /* 0x0000005def657221 */ /* 0x000fe20000010100 */
[----:B------:R-:W-:Y:S02]  /*0e20*/  SHF.L.U32 R176, R95, 0x10, RZ ;  /* 0x000000105fb07819 */ /* 0x000fe400000006ff */
[----:B------:R-:W-:-:S02]  /*0e30*/  PRMT R186, R102, 0x7632, R186 ;  /* 0x0000763266ba7816 */ /* 0x000fc400000000ba */
[----:B------:R-:W-:Y:S02]  /*0e40*/  PRMT R104, R108, 0x7632, R104 ;  /* 0x000076326c687816 */ /* 0x000fe40000000068 */
[----:B------:R-:W-:Y:S02]  /*0e50*/  SHF.L.U32 R3, R3, 0x10, RZ ;  /* 0x0000001003037819 */ /* 0x000fe400000006ff */
[C---:B------:R-:W-:Y:S02]  /*0e60*/  PRMT R92, R99.reuse, 0x7632, R92 ;  /* 0x00007632635c7816 */ /* 0x040fe4000000005c */
[----:B------:R-:W-:Y:S01]  /*0e70*/  SHF.L.U32 R95, R99, 0x10, RZ ;  /* 0x00000010635f7819 */ /* 0x000fe200000006ff */
[----:B------:R-:W-:Y:S01]  /*0e80*/  FADD.FTZ R99, -R239, R166 ;  /* 0x000000a6ef637221 */ /* 0x000fe20000010100 */
[----:B------:R-:W-:Y:S02]  /*0e90*/  SHF.L.U32 R93, R175, 0x10, RZ ;  /* 0x00000010af5d7819 */ /* 0x000fe400000006ff */
[----:B------:R-:W-:-:S02]  /*0ea0*/  PRMT R169, R94, 0x7632, R169 ;  /* 0x000076325ea97816 */ /* 0x000fc400000000a9 */
[C---:B------:R-:W-:Y:S02]  /*0eb0*/  PRMT R94, R98.reuse, 0x7632, R94 ;  /* 0x00007632625e7816 */ /* 0x040fe4000000005e */
[----:B------:R-:W-:Y:S02]  /*0ec0*/  SHF.L.U32 R174, R98, 0x10, RZ ;  /* 0x0000001062ae7819 */ /* 0x000fe400000006ff */
[C---:B------:R-:W-:Y:S02]  /*0ed0*/  PRMT R190, R103.reuse, 0x7632, R190 ;  /* 0x0000763267be7816 */ /* 0x040fe400000000be */
[----:B------:R-:W-:Y:S01]  /*0ee0*/  SHF.L.U32 R191, R103, 0x10, RZ ;  /* 0x0000001067bf7819 */ /* 0x000fe200000006ff */
[C---:B------:R-:W-:Y:S01]  /*0ef0*/  FADD.FTZ R103, -R239.reuse, R173 ;  /* 0x000000adef677221 */ /* 0x040fe20000010100 */
[C---:B------:R-:W-:Y:S02]  /*0f00*/  PRMT R183, R106.reuse, 0x7632, R183 ;  /* 0x000076326ab77816 */ /* 0x040fe400000000b7 */
[----:B------:R-:W-:Y:S01]  /*0f10*/  SHF.L.U32 R184, R106, 0x10, RZ ;  /* 0x000000106ab87819 */ /* 0x000fe200000006ff */
[----:B------:R-:W-:Y:S01]  /*0f20*/  FADD.FTZ R173, -R239, R3 ;  /* 0x00000003efad7221 */ /* 0x000fe20000010100 */
[----:B------:R-:W-:-:S02]  /*0f30*/  PRMT R98, R100, 0x7632, R98 ;  /* 0x0000763264627816 */ /* 0x000fc40000000062 */
[C---:B------:R-:W-:Y:S02]  /*0f40*/  PRMT R106, R109.reuse, 0x7632, R106 ;  /* 0x000076326d6a7816 */ /* 0x040fe4000000006a */
[----:B0-----:R-:W-:Y:S01]  /*0f50*/  SHF.L.U32 R126, R109, 0x10, RZ ;  /* 0x000000106d7e7819 */ /* 0x001fe200000006ff */
[C---:B------:R-:W-:Y:S01]  /*0f60*/  FADD.FTZ R109, -R239.reuse, R179 ;  /* 0x000000b3ef6d7221 */ /* 0x040fe20000010100 */
[----:B------:R-:W-:Y:S02]  /*0f70*/  SHF.L.U32 R186, R186, 0x10, RZ ;  /* 0x00000010baba7819 */ /* 0x000fe400000006ff */
[----:B------:R-:W-:Y:S01]  /*0f80*/  SHF.L.U32 R104, R104, 0x10, RZ ;  /* 0x0000001068687819 */ /* 0x000fe200000006ff */
[----:B------:R-:W-:Y:S01]  /*0f90*/  FADD.FTZ R179, -R239, R93 ;  /* 0x0000005defb37221 */ /* 0x000fe20000010100 */
[----:B------:R-:W-:Y:S01]  /*0fa0*/  SHF.L.U32 R170, R96, 0x10, RZ ;  /* 0x0000001060aa7819 */ /* 0x000fe200000006ff */
[----:B-----5:R-:W-:Y:S01]  /*0fb0*/  FMUL.FTZ R3, R164, R99 ;  /* 0x00000063a4037220 */ /* 0x020fe20000410000 */
[----:B------:R-:W-:-:S02]  /*0fc0*/  PRMT R172, R96, 0x7632, R172 ;  /* 0x0000763260ac7816 */ /* 0x000fc400000000ac */
[C---:B------:R-:W-:Y:S02]  /*0fd0*/  PRMT R181, R105.reuse, 0x7632, R181 ;  /* 0x0000763269b57816 */ /* 0x040fe400000000b5 */
[----:B------:R-:W-:Y:S01]  /*0fe0*/  SHF.L.U32 R187, R105, 0x10, RZ ;  /* 0x0000001069bb7819 */ /* 0x000fe200000006ff */
[C---:B------:R-:W-:Y:S01]  /*0ff0*/  FADD.FTZ R105, -R239.reuse, R176 ;  /* 0x000000b0ef697221 */ /* 0x040fe20000010100 */
[----:B------:R-:W-:Y:S01]  /*1000*/  SHF.L.U32 R100, R100, 0x10, RZ ;  /* 0x0000001064647819 */ /* 0x000fe200000006ff */
[C---:B------:R-:W-:Y:S01]  /*1010*/  FADD.FTZ R203, -R239.reuse, R186 ;  /* 0x000000baefcb7221 */ /* 0x040fe20000010100 */
[----:B------:R-:W-:Y:S01]  /*1020*/  SHF.L.U32 R98, R98, 0x10, RZ ;  /* 0x0000001062627819 */ /* 0x000fe200000006ff */
[----:B------:R-:W-:Y:S01]  /*1030*/  FADD.FTZ R215, -R239, R104 ;  /* 0x00000068efd77221 */ /* 0x000fe20000010100 */
[----:B------:R-:W-:Y:S01]  /*1040*/  SHF.L.U32 R169, R169, 0x10, RZ ;  /* 0x00000010a9a97819 */ /* 0x000fe200000006ff */
[----:B------:R-:W-:Y:S01]  /*1050*/  FMUL.FTZ R99, R164, R101 ;  /* 0x00000065a4637220 */ /* 0x000fe20000410000 */
[----:B------:R-:W-:Y:S01]  /*1060*/  SHF.L.U32 R92, R92, 0x10, RZ ;  /* 0x000000105c5c7819 */ /* 0x000fe200000006ff */
[C---:B------:R-:W-:Y:S01]  /*1070*/  FMUL.FTZ R101, R164.reuse, R103 ;  /* 0x00000067a4657220 */ /* 0x040fe20000410000 */
[----:B------:R-:W-:Y:S01]  /*1080*/  FMUL.FTZ R104, R164, R179 ;  /* 0x000000b3a4687220 */ /* 0x000fe20000410000 */
[----:B------:R-:W-:Y:S01]  /*1090*/  SHF.L.U32 R186, R172, 0x10, RZ ;  /* 0x00000010acba7819 */ /* 0x000fe200000006ff */
[-C--:B------:R-:W-:Y:S01]  /*10a0*/  FFMA.FTZ R4, R3, R170.reuse, R4 ;  /* 0x000000aa03047223 */ /* 0x080fe20000010004 */
[----:B------:R-:W-:Y:S01]  /*10b0*/  FADD.FTZ R64, R64, R170 ;  /* 0x000000aa40407221 */ /* 0x000fe20000010000 */
[C---:B------:R-:W-:Y:S01]  /*10c0*/  PRMT R185, R107.reuse, 0x7632, R185 ;  /* 0x000076326bb97816 */ /* 0x040fe200000000b9 */
[----:B------:R-:W-:Y:S01]  /*10d0*/  FMUL.FTZ R103, R164, R105 ;  /* 0x00000069a4677220 */ /* 0x000fe20000410000 */
[----:B------:R-:W-:Y:S01]  /*10e0*/  SHF.L.U32 R129, R107, 0x10, RZ ;  /* 0x000000106b817819 */ /* 0x000fe200000006ff */
[----:B------:R-:W-:Y:S01]  /*10f0*/  FMUL.FTZ R170, R161, R170 ;  /* 0x000000aaa1aa7220 */ /* 0x000fe20000410000 */
[----:B------:R-:W-:Y:S01]  /*1100*/  SHF.L.U32 R102, R102, 0x10, RZ ;  /* 0x0000001066667819 */ /* 0x000fe200000006ff */
[----:B------:R-:W-:Y:S01]  /*1110*/  FADD.FTZ R107, -R239, R100 ;  /* 0x00000064ef6b7221 */ /* 0x000fe20000010100 */
[----:B------:R-:W-:Y:S01]  /*1120*/  PRMT R96, R97, 0x7632, R96 ;  /* 0x0000763261607816 */ /* 0x000fe20000000060 */
[----:B------:R-:W-:Y:S01]  /*1130*/  IMAD.U32 R100, R177, 0x10000, RZ ;  /* 0x00010000b1647824 */ /* 0x000fe200078e00ff */
[----:B------:R-:W-:Y:S01]  /*1140*/  SHF.L.U32 R171, R171, 0x10, RZ ;  /* 0x00000010abab7819 */ /* 0x000fe200000006ff */
[----:B------:R-:W-:Y:S01]  /*1150*/  FADD.FTZ R199, -R239, R98 ;  /* 0x00000062efc77221 */ /* 0x000fe20000010100 */
[----:B------:R-:W-:-:S02]  /*1160*/  IMAD.U32 R97, R97, 0x10000, RZ ;  /* 0x0001000061617824 */ /* 0x000fc400078e00ff */
[----:B------:R-:W-:Y:S01]  /*1170*/  FADD.FTZ R177, -R239, R169 ;  /* 0x000000a9efb17221 */ /* 0x000fe20000010100 */
[----:B------:R-:W-:Y:S01]  /*1180*/  FMUL.FTZ R98, R164, R173 ;  /* 0x000000ada4627220 */ /* 0x000fe20000410000 */
[-C--:B------:R-:W-:Y:S01]  /*1190*/  FFMA.FTZ R11, R104, R92.reuse, R11 ;  /* 0x0000005c680b7223 */ /* 0x080fe2000001000b */
[----:B------:R-:W-:Y:S01]  /*11a0*/  FADD.FTZ R63, R63, R92 ;  /* 0x0000005c3f3f7221 */ /* 0x000fe20000010000 */
[----:B------:R-:W-:Y:S01]  /*11b0*/  FMUL.FTZ R179, R142, R92 ;  /* 0x0000005c8eb37220 */ /* 0x000fe20000410000 */
[-C--:B------:R-:W-:Y:S01]  /*11c0*/  FFMA.FTZ R10, R103, R95.reuse, R10 ;  /* 0x0000005f670a7223 */ /* 0x080fe2000001000a */
[----:B------:R-:W-:Y:S01]  /*11d0*/  FADD.FTZ R62, R62, R95 ;  /* 0x0000005f3e3e7221 */ /* 0x000fe20000010000 */
[----:B------:R-:W-:Y:S01]  /*11e0*/  FMUL.FTZ R176, R158, R95 ;  /* 0x0000005f9eb07220 */ /* 0x000fe20000410000 */
[----:B------:R-:W-:Y:S01]  /*11f0*/  FMUL.FTZ R173, R145, R186 ;  /* 0x000000ba91ad7220 */ /* 0x000fe20000410000 */
[----:B------:R-:W-:Y:S01]  /*1200*/  FADD.FTZ R92, RZ, R170 ;  /* 0x000000aaff5c7221 */ /* 0x000fe20000010000 */
[C---:B------:R-:W-:Y:S01]  /*1210*/  PRMT R193, R111.reuse, 0x7632, R193 ;  /* 0x000076326fc17816 */ /* 0x040fe200000000c1 */
[----:B------:R-:W-:-:S02]  /*1220*/  IMAD.U32 R194, R111, 0x10000, RZ ;  /* 0x000100006fc27824 */ /* 0x000fc400078e00ff */
[----:B------:R-:W-:Y:S01]  /*1230*/  FFMA.FTZ R95, R3, R170, RZ ;  /* 0x000000aa035f7223 */ /* 0x000fe200000100ff */
[C---:B------:R-:W-:Y:S01]  /*1240*/  FADD.FTZ R111, -R239.reuse, R102 ;  /* 0x00000066ef6f7221 */ /* 0x040fe20000010100 */
[----:B------:R-:W-:Y:S01]  /*1250*/  SHF.L.U32 R94, R94, 0x10, RZ ;  /* 0x000000105e5e7819 */ /* 0x000fe200000006ff */
[----:B------:R-:W-:Y:S01]  /*1260*/  FADD.FTZ R175, -R239, R171 ;  /* 0x000000abefaf7221 */ /* 0x000fe20000010100 */
[----:B------:R-:W-:Y:S01]  /*1270*/  FMUL.FTZ R102, R164, R177 ;  /* 0x000000b1a4667220 */ /* 0x000fe20000410000 */
[----:B------:R-:W-:Y:S01]  /*1280*/  SHF.L.U32 R96, R96, 0x10, RZ ;  /* 0x0000001060607819 */ /* 0x000fe200000006ff */
[-C--:B------:R-:W-:Y:S01]  /*1290*/  FFMA.FTZ R6, R99, R97.reuse, R6 ;  /* 0x0000006163067223 */ /* 0x080fe20000010006 */
[----:B------:R-:W-:Y:S01]  /*12a0*/  FADD.FTZ R66, R66, R97 ;  /* 0x0000006142427221 */ /* 0x000fe20000010000 */
[----:B------:R-:W-:Y:S01]  /*12b0*/  FMUL.FTZ R172, R160, R97 ;  /* 0x00000061a0ac7220 */ /* 0x000fe20000410000 */
[----:B------:R-:W-:Y:S01]  /*12c0*/  FADD.FTZ R97, R92, R173 ;  /* 0x000000ad5c617221 */ /* 0x000fe20000010000 */
[----:B------:R-:W-:Y:S01]  /*12d0*/  FFMA.FTZ R92, R98, R173, R95 ;  /* 0x000000ad625c7223 */ /* 0x000fe2000001005f */
[----:B------:R-:W-:Y:S01]  /*12e0*/  FADD.FTZ R201, -R239, R100 ;  /* 0x00000064efc97221 */ /* 0x000fe20000010100 */
[----:B------:R-:W-:Y:S01]  /*12f0*/  FMUL.FTZ R100, R164, R175 ;  /* 0x000000afa4647220 */ /* 0x000fe20000410000 */
[-C--:B------:R-:W-:Y:S01]  /*1300*/  FFMA.FTZ R9, R102, R94.reuse, R9 ;  /* 0x0000005e66097223 */ /* 0x080fe20000010009 */
[----:B------:R-:W-:Y:S01]  /*1310*/  FADD.FTZ R61, R61, R94 ;  /* 0x0000005e3d3d7221 */ /* 0x000fe20000010000 */
[----:B------:R-:W-:Y:S01]  /*1320*/  FMUL.FTZ R177, R143, R94 ;  /* 0x0000005e8fb17220 */ /* 0x000fe20000410000 */
[----:B------:R-:W-:Y:S01]  /*1330*/  FMUL.FTZ R175, R144, R96 ;  /* 0x0000006090af7220 */ /* 0x000fe20000410000 */
[----:B------:R-:W-:Y:S01]  /*1340*/  FADD.FTZ R94, R97, R172 ;  /* 0x000000ac615e7221 */ /* 0x000fe20000010000 */
[----:B------:R-:W-:Y:S01]  /*1350*/  FFMA.FTZ R95, R99, R172, R92 ;  /* 0x000000ac635f7223 */ /* 0x000fe2000001005c */
[-C--:B------:R-:W-:Y:S01]  /*1360*/  FFMA.FTZ R8, R101, R174.reuse, R8 ;  /* 0x000000ae65087223 */ /* 0x080fe20000010008 */
[----:B------:R-:W-:Y:S01]  /*1370*/  FADD.FTZ R60, R60, R174 ;  /* 0x000000ae3c3c7221 */ /* 0x000fe20000010000 */
[----:B------:R-:W-:Y:S01]  /*1380*/  FMUL.FTZ R174, R159, R174 ;  /* 0x000000ae9fae7220 */ /* 0x000fe20000410000 */
[----:B------:R-:W-:Y:S01]  /*1390*/  FADD.FTZ R97, R94, R175 ;  /* 0x000000af5e617221 */ /* 0x000fe20000010000 */
[----:B------:R-:W-:-:S03]  /*13a0*/  FFMA.FTZ R92, R100, R175, R95 ;  /* 0x000000af645c7223 */ /* 0x000fc6000001005f */
[----:B------:R-:W-:Y:S01]  /*13b0*/  FADD.FTZ R94, R97, R174 ;  /* 0x000000ae615e7221 */ /* 0x000fe20000010000 */
[----:B------:R-:W-:-:S03]  /*13c0*/  FFMA.FTZ R95, R101, R174, R92 ;  /* 0x000000ae655f7223 */ /* 0x000fc6000001005c */
[----:B------:R-:W-:Y:S01]  /*13d0*/  FADD.FTZ R97, R94, R177 ;  /* 0x000000b15e617221 */ /* 0x000fe20000010000 */
[----:B------:R-:W-:Y:S01]  /*13e0*/  FFMA.FTZ R92, R102, R177, R95 ;  /* 0x000000b1665c7223 */ /* 0x000fe2000001005f */
[----:B------:R-:W-:Y:S02]  /*13f0*/  FFMA.FTZ R7, R100, R96, R7 ;  /* 0x0000006064077223 */ /* 0x000fe40000010007 */
[----:B------:R-:W-:Y:S01]  /*1400*/  FADD.FTZ R94, R97, R176 ;  /* 0x000000b0615e7221 */ /* 0x000fe20000010000 */
[----:B------:R-:W-:Y:S01]  /*1410*/  FFMA.FTZ R95, R103, R176, R92 ;  /* 0x000000b0675f7223 */ /* 0x000fe2000001005c */
[----:B------:R-:W-:Y:S01]  /*1420*/  FADD.FTZ R67, R67, R96 ;  /* 0x0000006043437221 */ /* 0x000fe20000010000 */
[----:B------:R-:W-:Y:S01]  /*1430*/  SHF.L.U32 R106, R106, 0x10, RZ ;  /* 0x000000106a6a7819 */ /* 0x000fe200000006ff */
[----:B------:R-:W-:Y:S01]  /*1440*/  FADD.FTZ R97, R94, R179 ;  /* 0x000000b35e617221 */ /* 0x000fe20000010000 */
[----:B------:R-:W-:Y:S01]  /*1450*/  SHF.L.U32 R96, R180, 0x10, RZ ;  /* 0x00000010b4607819 */ /* 0x000fe200000006ff */
[----:B------:R-:W-:Y:S01]  /*1460*/  FMUL.FTZ R180, R157, R182 ;  /* 0x000000b69db47220 */ /* 0x000fe20000410000 */
[----:B------:R-:W-:Y:S01]  /*1470*/  FMUL.FTZ R105, R164, R107 ;  /* 0x0000006ba4697220 */ /* 0x000fe20000410000 */
[----:B------:R-:W-:Y:S01]  /*1480*/  FFMA.FTZ R94, R104, R179, R95 ;  /* 0x000000b3685e7223 */ /* 0x000fe2000001005f */
[----:B------:R-:W-:Y:S01]  /*1490*/  SHF.L.U32 R198, R181, 0x10, RZ ;  /* 0x00000010b5c67819 */ /* 0x000fe200000006ff */
[----:B------:R-:W-:Y:S01]  /*14a0*/  FADD.FTZ R217, -R239, R106 ;  /* 0x0000006aefd97221 */ /* 0x000fe20000010100 */
[----:B------:R-:W-:Y:S01]  /*14b0*/  FMUL.FTZ R181, R141, R96 ;  /* 0x000000608db57220 */ /* 0x000fe20000410000 */
[----:B------:R-:W-:Y:S01]  /*14c0*/  FADD.FTZ R92, R97, R180 ;  /* 0x000000b4615c7221 */ /* 0x000fe20000010000 */
[----:B------:R-:W-:Y:S01]  /*14d0*/  FMUL.FTZ R106, R164, R199 ;  /* 0x000000c7a46a7220 */ /* 0x000fe20000410000 */
[C---:B------:R-:W-:Y:S01]  /*14e0*/  FFMA.FTZ R95, R105.reuse, R180, R94 ;  /* 0x000000b4695f7223 */ /* 0x040fe2000001005e */
[----:B------:R-:W-:Y:S01]  /*14f0*/  SHF.L.U32 R108, R108, 0x10, RZ ;  /* 0x000000106c6c7819 */ /* 0x000fe200000006ff */
[----:B------:R-:W-:Y:S01]  /*1500*/  FFMA.FTZ R12, R105, R182, R12 ;  /* 0x000000b6690c7223 */ /* 0x000fe2000001000c */
[----:B------:R-:W-:Y:S01]  /*1510*/  FADD.FTZ R56, R56, R182 ;  /* 0x000000b638387221 */ /* 0x000fe20000010000 */
[----:B------:R-:W-:Y:S01]  /*1520*/  FMUL.FTZ R182, R156, R187 ;  /* 0x000000bb9cb67220 */ /* 0x000fe20000410000 */
[----:B------:R-:W-:Y:S01]  /*1530*/  FADD.FTZ R97, R92, R181 ;  /* 0x000000b55c617221 */ /* 0x000fe20000010000 */
[----:B------:R-:W-:Y:S01]  /*1540*/  FMUL.FTZ R107, R164, R109 ;  /* 0x0000006da46b7220 */ /* 0x000fe20000410000 */
[----:B------:R-:W-:Y:S01]  /*1550*/  FFMA.FTZ R92, R106, R181, R95 ;  /* 0x000000b56a5c7223 */ /* 0x000fe2000001005f */
[C---:B-1----:R-:W-:Y:S01]  /*1560*/  PRMT R124, R115.reuse, 0x7632, R124 ;  /* 0x00007632737c7816 */ /* 0x042fe2000000007c */
[----:B------:R-:W-:Y:S01]  /*1570*/  FMUL.FTZ R109, R164, R111 ;  /* 0x0000006fa46d7220 */ /* 0x000fe20000410000 */
[----:B------:R-:W-:Y:S01]  /*1580*/  SHF.L.U32 R125, R115, 0x10, RZ ;  /* 0x00000010737d7819 */ /* 0x000fe200000006ff */
[----:B------:R-:W-:Y:S01]  /*1590*/  IMAD.U32 R202, R183, 0x10000, RZ ;  /* 0x00010000b7ca7824 */ /* 0x000fe200078e00ff */
[C---:B------:R-:W-:Y:S01]  /*15a0*/  PRMT R128, R112.reuse, 0x7632, R128 ;  /* 0x0000763270807816 */ /* 0x040fe20000000080 */
[----:B------:R-:W-:Y:S01]  /*15b0*/  FADD.FTZ R115, -R239, R108 ;  /* 0x0000006cef737221 */ /* 0x000fe20000010100 */
[----:B------:R-:W-:Y:S01]  /*15c0*/  SHF.L.U32 R188, R112, 0x10, RZ ;  /* 0x0000001070bc7819 */ /* 0x000fe200000006ff */
[----:B------:R-:W-:Y:S01]  /*15d0*/  FMUL.FTZ R183, R140, R198 ;  /* 0x000000c68cb77220 */ /* 0x000fe20000410000 */
[----:B------:R-:W-:Y:S01]  /*15e0*/  FADD.FTZ R94, R97, R182 ;  /* 0x000000b6615e7221 */ /* 0x000fe20000010000 */
[----:B------:R-:W-:Y:S01]  /*15f0*/  PRMT R112, R116, 0x7632, R112 ;  /* 0x0000763274707816 */ /* 0x000fe20000000070 */
[----:B------:R-:W-:Y:S01]  /*1600*/  FMUL.FTZ R108, R164, R201 ;  /* 0x000000c9a46c7220 */ /* 0x000fe20000410000 */
[----:B------:R-:W-:Y:S01]  /*1610*/  FFMA.FTZ R95, R107, R182, R92 ;  /* 0x000000b66b5f7223 */ /* 0x000fe2000001005c */
[----:B------:R-:W-:Y:S01]  /*1620*/  PRMT R127, R110, 0x7632, R127 ;  /* 0x000076326e7f7816 */ /* 0x000fe2000000007f */
[-C--:B------:R-:W-:Y:S01]  /*1630*/  FFMA.FTZ R16, R109, R184.reuse, R16 ;  /* 0x000000b86d107223 */ /* 0x080fe20000010010 */
[----:B------:R-:W-:Y:S01]  /*1640*/  SHF.L.U32 R190, R190, 0x10, RZ ;  /* 0x00000010bebe7819 */ /* 0x000fe200000006ff */
[----:B------:R-:W-:Y:S01]  /*1650*/  FADD.FTZ R52, R52, R184 ;  /* 0x000000b834347221 */ /* 0x000fe20000010000 */
[----:B------:R-:W-:Y:S01]  /*1660*/  SHF.L.U32 R110, R110, 0x10, RZ ;  /* 0x000000106e6e7819 */ /* 0x000fe200000006ff */
[----:B------:R-:W-:Y:S01]  /*1670*/  FMUL.FTZ R184, R155, R184 ;  /* 0x000000b89bb87220 */ /* 0x000fe20000410000 */
[----:B------:R-:W-:Y:S01]  /*1680*/  FADD.FTZ R97, R94, R183 ;  /* 0x000000b75e617221 */ /* 0x000fe20000010000 */
[----:B------:R-:W-:Y:S01]  /*1690*/  FFMA.FTZ R92, R108, R183, R95 ;  /* 0x000000b76c5c7223 */ /* 0x000fe2000001005f */
[----:B------:R-:W-:-:S02]  /*16a0*/  IMAD.U32 R112, R112, 0x10000, RZ ;  /* 0x0001000070707824 */ /* 0x000fc400078e00ff */
[----:B------:R-:W-:Y:S01]  /*16b0*/  FFMA.FTZ R14, R107, R187, R14 ;  /* 0x000000bb6b0e7223 */ /* 0x000fe2000001000e */
[----:B------:R-:W-:Y:S01]  /*16c0*/  FADD.FTZ R58, R58, R187 ;  /* 0x000000bb3a3a7221 */ /* 0x000fe20000010000 */
[----:B------:R-:W-:Y:S01]  /*16d0*/  PRMT R196, R119, 0x7632, R196 ;  /* 0x0000763277c47816 */ /* 0x000fe200000000c4 */
[----:B------:R-:W-:Y:S01]  /*16e0*/  FADD.FTZ R213, -R239, R190 ;  /* 0x000000beefd57221 */ /* 0x000fe20000010100 */
[----:B------:R-:W-:Y:S01]  /*16f0*/  SHF.L.U32 R197, R119, 0x10, RZ ;  /* 0x0000001077c57819 */ /* 0x000fe200000006ff */
[----:B------:R-:W-:Y:S01]  /*1700*/  FADD.FTZ R119, -R239, R110 ;  /* 0x0000006eef777221 */ /* 0x000fe20000010100 */
[----:B------:R-:W-:Y:S01]  /*1710*/  SHF.L.U32 R187, R185, 0x10, RZ ;  /* 0x00000010b9bb7819 */ /* 0x000fe200000006ff */
[----:B------:R-:W-:Y:S01]  /*1720*/  FMUL.FTZ R185, R139, R202 ;  /* 0x000000ca8bb97220 */ /* 0x000fe20000410000 */
[----:B------:R-:W-:Y:S01]  /*1730*/  PRMT R130, R113, 0x7632, R130 ;  /* 0x0000763271827816 */ /* 0x000fe20000000082 */
[----:B------:R-:W-:Y:S01]  /*1740*/  FADD.FTZ R94, R97, R184 ;  /* 0x000000b8615e7221 */ /* 0x000fe20000010000 */
[----:B------:R-:W-:Y:S01]  /*1750*/  SHF.L.U32 R189, R113, 0x10, RZ ;  /* 0x0000001071bd7819 */ /* 0x000fe200000006ff */
[----:B------:R-:W-:Y:S01]  /*1760*/  FADD.FTZ R113, -R239, R191 ;  /* 0x000000bfef717221 */ /* 0x000fe20000010100 */
[C---:B------:R-:W-:Y:S01]  /*1770*/  FMUL.FTZ R110, R164.reuse, R203 ;  /* 0x000000cba46e7220 */ /* 0x040fe20000410000 */
[----:B------:R-:W-:Y:S01]  /*1780*/  FFMA.FTZ R95, R109, R184, R92 ;  /* 0x000000b86d5f7223 */ /* 0x000fe2000001005c */
[----:B------:R-:W-:Y:S01]  /*1790*/  FADD.FTZ R227, -R239, R112 ;  /* 0x00000070efe37221 */ /* 0x000fe20000010100 */
[----:B------:R-:W-:Y:S01]  /*17a0*/  FMUL.FTZ R112, R164, R213 ;  /* 0x000000d5a4707220 */ /* 0x000fe20000410000 */
[----:B------:R-:W-:Y:S01]  /*17b0*/  FFMA.FTZ R5, R98, R186, R5 ;  /* 0x000000ba62057223 */ /* 0x000fe20000010005 */
[----:B------:R-:W-:Y:S01]  /*17c0*/  FADD.FTZ R65, R65, R186 ;  /* 0x000000ba41417221 */ /* 0x000fe20000010000 */
[----:B------:R-:W-:Y:S01]  /*17d0*/  FMUL.FTZ R186, R154, R129 ;  /* 0x000000819aba7220 */ /* 0x000fe20000410000 */
[----:B------:R-:W-:Y:S01]  /*17e0*/  FADD.FTZ R97, R94, R185 ;  /* 0x000000b95e617221 */ /* 0x000fe20000010000 */
[----:B------:R-:W-:Y:S01]  /*17f0*/  PRMT R131, R114, 0x7632, R131 ;  /* 0x0000763272837816 */ /* 0x000fe20000000083 */
[----:B------:R-:W-:Y:S01]  /*1800*/  FMUL.FTZ R111, R164, R113 ;  /* 0x00000071a46f7220 */ /* 0x000fe20000410000 */
[----:B------:R-:W-:Y:S01]  /*1810*/  SHF.L.U32 R192, R114, 0x10, RZ ;  /* 0x0000001072c07819 */ /* 0x000fe200000006ff */
[----:B------:R-:W-:Y:S01]  /*1820*/  FFMA.FTZ R92, R110, R185, R95 ;  /* 0x000000b96e5c7223 */ /* 0x000fe2000001005f */
[C---:B------:R-:W-:Y:S01]  /*1830*/  PRMT R114, R117.reuse, 0x7632, R114 ;  /* 0x0000763275727816 */ /* 0x040fe20000000072 */
[----:B------:R-:W-:Y:S01]  /*1840*/  FMUL.FTZ R113, R164, R115 ;  /* 0x00000073a4717220 */ /* 0x000fe20000410000 */
[----:B------:R-:W-:Y:S01]  /*1850*/  SHF.L.U32 R195, R117, 0x10, RZ ;  /* 0x0000001075c37819 */ /* 0x000fe200000006ff */
[----:B------:R-:W-:Y:S01]  /*1860*/  FADD.FTZ R117, -R239, R126 ;  /* 0x0000007eef757221 */ /* 0x000fe20000010100 */
[-C--:B------:R-:W-:Y:S01]  /*1870*/  FFMA.FTZ R19, R112, R187.reuse, R19 ;  /* 0x000000bb70137223 */ /* 0x080fe20000010013 */
[----:B------:R-:W-:Y:S01]  /*1880*/  FADD.FTZ R55, R55, R187 ;  /* 0x000000bb37377221 */ /* 0x000fe20000010000 */
[----:B------:R-:W-:Y:S01]  /*1890*/  FMUL.FTZ R187, R138, R187 ;  /* 0x000000bb8abb7220 */ /* 0x000fe20000410000 */
[----:B------:R-:W-:Y:S01]  /*18a0*/  FADD.FTZ R94, R97, R186 ;  /* 0x000000ba615e7221 */ /* 0x000fe20000010000 */
[----:B------:R-:W-:Y:S01]  /*18b0*/  FFMA.FTZ R95, R111, R186, R92 ;  /* 0x000000ba6f5f7223 */ /* 0x000fe2000001005c */
[----:B------:R-:W-:Y:S01]  /*18c0*/  SHF.L.U32 R114, R114, 0x10, RZ ;  /* 0x0000001072727819 */ /* 0x000fe200000006ff */
[----:B------:R-:W-:Y:S01]  /*18d0*/  FMUL.FTZ R115, R164, R117 ;  /* 0x00000075a4737220 */ /* 0x000fe20000410000 */
[----:B------:R-:W-:Y:S01]  /*18e0*/  SHF.L.U32 R128, R128, 0x10, RZ ;  /* 0x0000001080807819 */ /* 0x000fe200000006ff */
[-C--:B------:R-:W-:Y:S01]  /*18f0*/  FFMA.FTZ R20, R113, R188.reuse, R20 ;  /* 0x000000bc71147223 */ /* 0x080fe20000010014 */
[----:B------:R-:W-:Y:S01]  /*1900*/  FADD.FTZ R48, R48, R188 ;  /* 0x000000bc30307221 */ /* 0x000fe20000010000 */
[----:B------:R-:W-:Y:S01]  /*1910*/  FMUL.FTZ R188, R153, R188 ;  /* 0x000000bc99bc7220 */ /* 0x000fe20000410000 */
[----:B------:R-:W-:Y:S01]  /*1920*/  FADD.FTZ R97, R94, R187 ;  /* 0x000000bb5e617221 */ /* 0x000fe20000010000 */
[----:B------:R-:W-:Y:S01]  /*1930*/  FFMA.FTZ R94, R112, R187, R95 ;  /* 0x000000bb705e7223 */ /* 0x000fe2000001005f */
[-C--:B------:R-:W-:Y:S01]  /*1940*/  FFMA.FTZ R22, R115, R189.reuse, R22 ;  /* 0x000000bd73167223 */ /* 0x080fe20000010016 */
[----:B------:R-:W-:Y:S01]  /*1950*/  FADD.FTZ R50, R50, R189 ;  /* 0x000000bd32327221 */ /* 0x000fe20000010000 */
[----:B------:R-:W-:Y:S01]  /*1960*/  FMUL.FTZ R190, R152, R189 ;  /* 0x000000bd98be7220 */ /* 0x000fe20000410000 */
[----:B------:R-:W-:Y:S01]  /*1970*/  FADD.FTZ R231, -R239, R114 ;  /* 0x00000072efe77221 */ /* 0x000fe20000010100 */
[----:B------:R-:W-:Y:S01]  /*1980*/  FMUL.FTZ R189, R137, R128 ;  /* 0x0000008089bd7220 */ /* 0x000fe20000410000 */
[----:B------:R-:W-:Y:S01]  /*1990*/  FADD.FTZ R92, R97, R188 ;  /* 0x000000bc615c7221 */ /* 0x000fe20000010000 */
[----:B------:R-:W-:Y:S01]  /*19a0*/  FMUL.FTZ R114, R164, R215 ;  /* 0x000000d7a4727220 */ /* 0x000fe20000410000 */
[----:B------:R-:W-:Y:S01]  /*19b0*/  FFMA.FTZ R95, R113, R188, R94 ;  /* 0x000000bc715f7223 */ /* 0x000fe2000001005e */
[----:B------:R-:W-:Y:S01]  /*19c0*/  SHF.L.U32 R116, R116, 0x10, RZ ;  /* 0x0000001074747819 */ /* 0x000fe200000006ff */
[----:B------:R-:W-:Y:S01]  /*19d0*/  FADD.FTZ R97, R92, R189 ;  /* 0x000000bd5c617221 */ /* 0x000fe20000010000 */
[----:B------:R-:W-:-:S02]  /*19e0*/  PRMT R191, R122, 0x7632, R191 ;  /* 0x000076327abf7816 */ /* 0x000fc400000000bf */
[----:B------:R-:W-:Y:S01]  /*19f0*/  SHF.L.U32 R130, R130, 0x10, RZ ;  /* 0x0000001082827819 */ /* 0x000fe200000006ff */
[----:B------:R-:W-:Y:S01]  /*1a00*/  FFMA.FTZ R92, R114, R189, R95 ;  /* 0x000000bd725c7223 */ /* 0x000fe2000001005f */
[----:B------:R-:W-:Y:S02]  /*1a10*/  SHF.L.U32 R127, R127, 0x10, RZ ;  /* 0x000000107f7f7819 */ /* 0x000fe400000006ff */
[----:B------:R-:W-:Y:S01]  /*1a20*/  SHF.L.U32 R193, R193, 0x10, RZ ;  /* 0x00000010c1c17819 */ /* 0x000fe200000006ff */
[----:B------:R-:W-:Y:S01]  /*1a30*/  FADD.FTZ R229, -R239, R195 ;  /* 0x000000c3efe57221 */ /* 0x000fe20000010100 */
[----:B------:R-:W-:Y:S01]  /*1a40*/  FMUL.FTZ R117, R164, R119 ;  /* 0x00000077a4757220 */ /* 0x000fe20000410000 */
[----:B------:R-:W-:Y:S01]  /*1a50*/  SHF.L.U32 R201, R191, 0x10, RZ ;  /* 0x00000010bfc97819 */ /* 0x000fe200000006ff */
[----:B------:R-:W-:Y:S01]  /*1a60*/  FADD.FTZ R225, -R239, R116 ;  /* 0x00000074efe17221 */ /* 0x000fe20000010100 */
[----:B------:R-:W-:Y:S01]  /*1a70*/  FMUL.FTZ R191, R136, R130 ;  /* 0x0000008288bf7220 */ /* 0x000fe20000410000 */
[----:B------:R-:W-:Y:S01]  /*1a80*/  FADD.FTZ R94, R97, R190 ;  /* 0x000000be615e7221 */ /* 0x000fe20000010000 */
[C---:B------:R-:W-:Y:S01]  /*1a90*/  FADD.FTZ R219, -R239.reuse, R127 ;  /* 0x0000007fefdb7221 */ /* 0x040fe20000010100 */
[----:B------:R-:W-:Y:S01]  /*1aa0*/  FADD.FTZ R223, -R239, R193 ;  /* 0x000000c1efdf7221 */ /* 0x000fe20000010100 */
[C---:B------:R-:W-:Y:S01]  /*1ab0*/  FMUL.FTZ R116, R164.reuse, R217 ;  /* 0x000000d9a4747220 */ /* 0x040fe20000410000 */
[----:B------:R-:W-:Y:S01]  /*1ac0*/  FFMA.FTZ R95, R115, R190, R92 ;  /* 0x000000be735f7223 */ /* 0x000fe2000001005c */
[----:B------:R-:W-:Y:S01]  /*1ad0*/  SHF.L.U32 R193, R121, 0x10, RZ ;  /* 0x0000001079c17819 */ /* 0x000fe200000006ff */
[C---:B------:R-:W-:Y:S01]  /*1ae0*/  IMAD.U32 R127, R123.reuse, 0x10000, RZ ;  /* 0x000100007b7f7824 */ /* 0x040fe200078e00ff */
[----:B------:R-:W-:Y:S01]  /*1af0*/  PRMT R126, R123, 0x7632, R126 ;  /* 0x000076327b7e7816 */ /* 0x000fe2000000007e */
[----:B------:R-:W-:Y:S01]  /*1b00*/  FMUL.FTZ R123, R164, R229 ;  /* 0x000000e5a47b7220 */ /* 0x000fe20000410000 */
[----:B------:R-:W-:Y:S01]  /*1b10*/  PRMT R168, R118, 0x7632, R168 ;  /* 0x0000763276a87816 */ /* 0x000fe200000000a8 */
[----:B------:R-:W-:Y:S01]  /*1b20*/  FFMA.FTZ R24, R117, R192, R24 ;  /* 0x000000c075187223 */ /* 0x000fe20000010018 */
[----:B------:R-:W-:Y:S01]  /*1b30*/  SHF.L.U32 R204, R131, 0x10, RZ ;  /* 0x0000001083cc7819 */ /* 0x000fe200000006ff */
[----:B------:R-:W-:Y:S01]  /*1b40*/  FADD.FTZ R44, R44, R192 ;  /* 0x000000c02c2c7221 */ /* 0x000fe20000010000 */
[----:B------:R-:W-:-:S02]  /*1b50*/  IMAD.U32 R118, R118, 0x10000, RZ ;  /* 0x0001000076767824 */ /* 0x000fc400078e00ff */
[----:B------:R-:W-:Y:S01]  /*1b60*/  FMUL.FTZ R192, R151, R192 ;  /* 0x000000c097c07220 */ /* 0x000fe20000410000 */
[----:B------:R-:W-:Y:S01]  /*1b70*/  FADD.FTZ R97, R94, R191 ;  /* 0x000000bf5e617221 */ /* 0x000fe20000010000 */
[----:B------:R-:W-:Y:S01]  /*1b80*/  FFMA.FTZ R92, R116, R191, R95 ;  /* 0x000000bf745c7223 */ /* 0x000fe2000001005f */
[----:B------:R-:W-:Y:S01]  /*1b90*/  FFMA.FTZ R15, R108, R198, R15 ;  /* 0x000000c66c0f7223 */ /* 0x000fe2000001000f */
[----:B------:R-:W-:Y:S01]  /*1ba0*/  FADD.FTZ R59, R59, R198 ;  /* 0x000000c63b3b7221 */ /* 0x000fe20000010000 */
[-C--:B------:R-:W-:Y:S01]  /*1bb0*/  FFMA.FTZ R30, R123, R193.reuse, R30 ;  /* 0x000000c17b1e7223 */ /* 0x080fe2000001001e */
[----:B------:R-:W-:Y:S01]  /*1bc0*/  FADD.FTZ R42, R42, R193 ;  /* 0x000000c12a2a7221 */ /* 0x000fe20000010000 */
[----:B------:R-:W-:Y:S01]  /*1bd0*/  FMUL.FTZ R198, R148, R193 ;  /* 0x000000c194c67220 */ /* 0x000fe20000410000 */
[----:B------:R-:W-:Y:S01]  /*1be0*/  FADD.FTZ R233, -R239, R118 ;  /* 0x00000076efe97221 */ /* 0x000fe20000010100 */
[----:B------:R-:W-:Y:S01]  /*1bf0*/  SHF.L.U32 R196, R196, 0x10, RZ ;  /* 0x00000010c4c47819 */ /* 0x000fe200000006ff */
[----:B------:R-:W-:Y:S01]  /*1c00*/  FMUL.FTZ R193, R135, R204 ;  /* 0x000000cc87c17220 */ /* 0x000fe20000410000 */
[----:B------:R-:W-:Y:S01]  /*1c10*/  FADD.FTZ R94, R97, R192 ;  /* 0x000000c0615e7221 */ /* 0x000fe20000010000 */
[----:B------:R-:W-:Y:S01]  /*1c20*/  FADD.FTZ R221, -R239, R194 ;  /* 0x000000c2efdd7221 */ /* 0x000fe20000010100 */
[----:B------:R-:W-:Y:S01]  /*1c30*/  FMUL.FTZ R118, R164, R219 ;  /* 0x000000dba4767220 */ /* 0x000fe20000410000 */
[----:B------:R-:W-:Y:S01]  /*1c40*/  FFMA.FTZ R95, R117, R192, R92 ;  /* 0x000000c0755f7223 */ /* 0x000fe2000001005c */
[----:B------:R-:W-:Y:S01]  /*1c50*/  PRMT R195, R121, 0x7632, R195 ;  /* 0x0000763279c37816 */ /* 0x000fe200000000c3 */
[----:B------:R-:W-:Y:S01]  /*1c60*/  FMUL.FTZ R194, R150, R125 ;  /* 0x0000007d96c27220 */ /* 0x000fe20000410000 */
[----:B------:R-:W-:Y:S01]  /*1c70*/  SHF.L.U32 R124, R124, 0x10, RZ ;  /* 0x000000107c7c7819 */ /* 0x000fe200000006ff */
[----:B------:R-:W-:Y:S01]  /*1c80*/  FADD.FTZ R97, R94, R193 ;  /* 0x000000c15e617221 */ /* 0x000fe20000010000 */
[C---:B------:R-:W-:Y:S01]  /*1c90*/  FADD.FTZ R93, -R239.reuse, R196 ;  /* 0x000000c4ef5d7221 */ /* 0x040fe20000010100 */
[----:B------:R-:W-:Y:S01]  /*1ca0*/  FMUL.FTZ R119, R164, R221 ;  /* 0x000000dda4777220 */ /* 0x000fe20000410000 */
[----:B------:R-:W-:Y:S01]  /*1cb0*/  FFMA.FTZ R92, R118, R193, R95 ;  /* 0x000000c1765c7223 */ /* 0x000fe2000001005f */
[--C-:B------:R-:W-:Y:S01]  /*1cc0*/  FADD.FTZ R237, -R239, R197.reuse ;  /* 0x000000c5efed7221 */ /* 0x100fe20000010100 */
[----:B------:R-:W-:Y:S01]  /*1cd0*/  SHF.L.U32 R196, R120, 0x10, RZ ;  /* 0x0000001078c47819 */ /* 0x000fe200000006ff */
[----:B------:R-:W-:Y:S01]  /*1ce0*/  FMUL.FTZ R121, R164, R225 ;  /* 0x000000e1a4797220 */ /* 0x000fe20000410000 */
[----:B------:R-:W-:Y:S01]  /*1cf0*/  PRMT R197, R120, 0x7632, R197 ;  /* 0x0000763278c57816 */ /* 0x000fe200000000c5 */
[----:B------:R-:W-:-:S02]  /*1d00*/  IMAD.U32 R199, R195, 0x10000, RZ ;  /* 0x00010000c3c77824 */ /* 0x000fc400078e00ff */
[----:B------:R-:W-:Y:S01]  /*1d10*/  FMUL.FTZ R195, R134, R124 ;  /* 0x0000007c86c37220 */ /* 0x000fe20000410000 */
[----:B------:R-:W-:Y:S01]  /*1d20*/  FADD.FTZ R94, R97, R194 ;  /* 0x000000c2615e7221 */ /* 0x000fe20000010000 */
[----:B------:R-:W-:Y:S01]  /*1d30*/  FMUL.FTZ R120, R164, R223 ;  /* 0x000000dfa4787220 */ /* 0x000fe20000410000 */
[----:B------:R-:W-:Y:S01]  /*1d40*/  FFMA.FTZ R95, R119, R194, R92 ;  /* 0x000000c2775f7223 */ /* 0x000fe2000001005c */
[----:B------:R-:W-:Y:S01]  /*1d50*/  SHF.L.U32 R212, R197, 0x10, RZ ;  /* 0x00000010c5d47819 */ /* 0x000fe200000006ff */
[-C--:B------:R-:W-:Y:S01]  /*1d60*/  FFMA.FTZ R28, R121, R196.reuse, R28 ;  /* 0x000000c4791c7223 */ /* 0x080fe2000001001c */
[----:B------:R-:W-:Y:S01]  /*1d70*/  FADD.FTZ R40, R40, R196 ;  /* 0x000000c428287221 */ /* 0x000fe20000010000 */
[----:B------:R-:W-:Y:S01]  /*1d80*/  FMUL.FTZ R196, R149, R196 ;  /* 0x000000c495c47220 */ /* 0x000fe20000410000 */
[----:B------:R-:W-:Y:S01]  /*1d90*/  FADD.FTZ R97, R94, R195 ;  /* 0x000000c35e617221 */ /* 0x000fe20000010000 */
[----:B------:R-:W-:Y:S01]  /*1da0*/  FFMA.FTZ R94, R120, R195, R95 ;  /* 0x000000c3785e7223 */ /* 0x000fe2000001005f */
[----:B------:R-:W-:Y:S01]  /*1db0*/  SHF.L.U32 R200, R122, 0x10, RZ ;  /* 0x000000107ac87819 */ /* 0x000fe200000006ff */
[----:B------:R-:W-:Y:S01]  /*1dc0*/  FMUL.FTZ R197, R133, R212 ;  /* 0x000000d485c57220 */ /* 0x000fe20000410000 */
[----:B------:R-:W-:Y:S01]  /*1dd0*/  FADD.FTZ R92, R97, R196 ;  /* 0x000000c4615c7221 */ /* 0x000fe20000010000 */
[----:B------:R-:W-:Y:S01]  /*1de0*/  FMUL.FTZ R122, R164, R227 ;  /* 0x000000e3a47a7220 */ /* 0x000fe20000410000 */
[----:B------:R-:W-:Y:S01]  /*1df0*/  FFMA.FTZ R95, R121, R196, R94 ;  /* 0x000000c4795f7223 */ /* 0x000fe2000001005e */
[----:B------:R-:W-:Y:S01]  /*1e00*/  SHF.L.U32 R168, R168, 0x10, RZ ;  /* 0x00000010a8a87819 */ /* 0x000fe200000006ff */
[----:B------:R-:W-:Y:S01]  /*1e10*/  FMUL.FTZ R166, R164, R231 ;  /* 0x000000e7a4a67220 */ /* 0x000fe20000410000 */
[----:B------:R-:W-:Y:S01]  /*1e20*/  FADD.FTZ R97, R92, R197 ;  /* 0x000000c55c617221 */ /* 0x000fe20000010000 */
[----:B------:R-:W-:Y:S01]  /*1e30*/  FFMA.FTZ R92, R122, R197, R95 ;  /* 0x000000c57a5c7223 */ /* 0x000fe2000001005f */
[----:B------:R-:W-:Y:S01]  /*1e40*/  FMUL.FTZ R169, R164, R233 ;  /* 0x000000e9a4a97220 */ /* 0x000fe20000410000 */
[----:B------:R-:W-:Y:S01]  /*1e50*/  FADD.FTZ R235, -R239, R168 ;  /* 0x000000a8efeb7221 */ /* 0x000fe20000010100 */
[-C--:B------:R-:W-:Y:S01]  /*1e60*/  FFMA.FTZ R31, R166, R199.reuse, R31 ;  /* 0x000000c7a61f7223 */ /* 0x080fe2000001001f */
[----:B------:R-:W-:Y:S01]  /*1e70*/  FADD.FTZ R43, R43, R199 ;  /* 0x000000c72b2b7221 */ /* 0x000fe20000010000 */
[----:B------:R-:W-:Y:S01]  /*1e80*/  FMUL.FTZ R199, R132, R199 ;  /* 0x000000c784c77220 */ /* 0x000fe20000410000 */
[----:B------:R-:W-:Y:S01]  /*1e90*/  FADD.FTZ R94, R97, R198 ;  /* 0x000000c6615e7221 */ /* 0x000fe20000010000 */
[----:B------:R-:W-:Y:S01]  /*1ea0*/  FFMA.FTZ R95, R123, R198, R92 ;  /* 0x000000c67b5f7223 */ /* 0x000fe2000001005c */
[----:B------:R-:W-:Y:S01]  /*1eb0*/  FMUL.FTZ R168, R164, R235 ;  /* 0x000000eba4a87220 */ /* 0x000fe20000410000 */
        /* <DEDUP_REMOVED lines=8> */
[----:B------:R-:W-:Y:S01]  /*1f40*/  FADD.FTZ R94, R97, R200 ;  /* 0x000000c8615e7221 */ /* 0x000fe20000010000 */
[----:B------:R-:W-:Y:S01]  /*1f50*/  FFMA.FTZ R95, R169, R200, R92 ;  /* 0x000000c8a95f7223 */ /* 0x000fe2000001005c */
[----:B------:R-:W-:Y:S01]  /*1f60*/  FFMA.FTZ R17, R110, R202, R17 ;  /* 0x000000ca6e117223 */ /* 0x000fe20000010011 */
[----:B------:R-:W-:Y:S01]  /*1f70*/  FADD.FTZ R53, R53, R202 ;  /* 0x000000ca35357221 */ /* 0x000fe20000010000 */
[----:B------:R-:W-:Y:S01]  /*1f80*/  SHF.L.U32 R126, R126, 0x10, RZ ;  /* 0x000000107e7e7819 */ /* 0x000fe200000006ff */
[----:B------:R-:W-:Y:S01]  /*1f90*/  FMUL.FTZ R171, R164, R237 ;  /* 0x000000eda4ab7220 */ /* 0x000fe20000410000 */
[----:B------:R-:W-:Y:S01]  /*1fa0*/  FMUL.FTZ R202, R146, R127 ;  /* 0x0000007f92ca7220 */ /* 0x000fe20000410000 */
[----:B------:R-:W-:Y:S01]  /*1fb0*/  FADD.FTZ R97, R94, R201 ;  /* 0x000000c95e617221 */ /* 0x000fe20000010000 */
[----:B------:R-:W-:Y:S01]  /*1fc0*/  FFMA.FTZ R92, R168, R201, R95 ;  /* 0x000000c9a85c7223 */ /* 0x000fe2000001005f */
[----:B------:R-:W-:Y:S01]  /*1fd0*/  FFMA.FTZ R25, R118, R204, R25 ;  /* 0x000000cc76197223 */ /* 0x000fe20000010019 */
[----:B------:R-:W-:Y:S01]  /*1fe0*/  FADD.FTZ R45, R45, R204 ;  /* 0x000000cc2d2d7221 */ /* 0x000fe20000010000 */
[----:B------:R-:W-:Y:S01]  /*1ff0*/  FMUL.FTZ R204, R164, R93 ;  /* 0x0000005da4cc7220 */ /* 0x000fe20000410000 */
[----:B------:R-:W-:Y:S01]  /*2000*/  FMUL.FTZ R203, R0, R126 ;  /* 0x0000007e00cb7220 */ /* 0x000fe20000410000 */
[----:B------:R-:W-:Y:S01]  /*2010*/  FADD.FTZ R94, R97, R202 ;  /* 0x000000ca615e7221 */ /* 0x000fe20000010000 */
[----:B------:R-:W-:Y:S01]  /*2020*/  FFMA.FTZ R92, R171, R202, R92 ;  /* 0x000000caab5c7223 */ /* 0x000fe2000001005c */
        /* <DEDUP_REMOVED lines=19> */
[----:B------:R-:W-:-:S07]  /*2160*/  FFMA.FTZ R92, R204, R203, R92 ;  /* 0x000000cbcc5c7223 */ /* 0x000fce000001005c */
.L_x_196:
[----:B------:R-:W-:Y:S05]  /*2170*/  BSYNC B1 ;  /* 0x0000000000017941 */ /* 0x000fea0003800000 */
.L_x_194:
[----:B------:R-:W-:-:S03]  /*2180*/  UMOV UR6, 0xffffffff ;  /* 0xffffffff00067882 */ /* 0x000fc60000000000 */
[----:B------:R-:W-:Y:S05]  /*2190*/  BRA.DIV UR6, `(.L_x_197) ;  /* 0x0000003606807947 */ /* 0x000fea000b800000 */
[----:B------:R-:W1:Y:S04]  /*21a0*/  SHFL.BFLY PT, R93, R94, 0x1, 0x1f ;  /* 0x0c201f005e5d7f89 */ /* 0x000e6800000e0000 */
[----:B------:R-:W2:Y:S01]  /*21b0*/  SHFL.BFLY PT, R95, R92, 0x1, 0x1f ;  /* 0x0c201f005c5f7f89 */ /* 0x000ea200000e0000 */
[----:B-1----:R-:W-:Y:S01]  /*21c0*/  FADD.FTZ R93, R93, R94 ;  /* 0x0000005e5d5d7221 */ /* 0x002fe20000010000 */
[----:B--2---:R-:W-:-:S04]  /*21d0*/  FADD.FTZ R95, R95, R92 ;  /* 0x0000005c5f5f7221 */ /* 0x004fc80000010000 */
[----:B------:R-:W1:Y:S04]  /*21e0*/  SHFL.BFLY PT, R96, R93, 0x2, 0x1f ;  /* 0x0c401f005d607f89 */ /* 0x000e6800000e0000 */
[----:B0-----:R-:W0:Y:S01]  /*21f0*/  SHFL.BFLY PT, R124, R95, 0x2, 0x1f ;  /* 0x0c401f005f7c7f89 */ /* 0x001e2200000e0000 */
[----:B-1----:R-:W-:Y:S01]  /*2200*/  FADD.FTZ R96, R93, R96 ;  /* 0x000000605d607221 */ /* 0x002fe20000010000 */
[----:B0-----:R-:W-:-:S04]  /*2210*/  FADD.FTZ R124, R95, R124 ;  /* 0x0000007c5f7c7221 */ /* 0x001fc80000010000 */
        /* <DEDUP_REMOVED lines=10> */
.L_x_306:
[----:B-----5:R-:W-:Y:S01]  /*22c0*/  ISETP.GE.AND P3, PT, R206, 0x1, PT ;  /* 0x00000001ce00780c */ /* 0x020fe20003f66270 */
[----:B-1----:R-:W-:Y:S01]  /*22d0*/  FADD.FTZ R93, R92, R93 ;  /* 0x0000005d5c5d7221 */ /* 0x002fe20000010000 */
[----:B------:R-:W-:Y:S01]  /*22e0*/  HFMA2.MMA R125, -RZ, RZ, 0, 0 ;  /* 0x00000000ff7d7435 */ /* 0x000fe200000001ff */
[----:B--2---:R-:W-:Y:S01]  /*22f0*/  FADD.FTZ R95, R94, R95 ;  /* 0x0000005f5e5f7221 */ /* 0x004fe20000010000 */
[----:B------:R-:W-:Y:S01]  /*2300*/  ISETP.NE.AND P0, PT, R178, RZ, PT ;  /* 0x000000ffb200720c */ /* 0x000fe20003f05270 */
[----:B0-----:R-:W-:Y:S01]  /*2310*/  FMUL.FTZ R92, R93, UR8 ;  /* 0x000000085d5c7c20 */ /* 0x001fe20008410000 */
[----:B------:R-:W-:Y:S01]  /*2320*/  BSSY B1, `(.L_x_198) ;  /* 0x0000016000017945 */ /* 0x000fe20003800000 */
[----:B------:R-:W-:-:S06]  /*2330*/  FMUL.FTZ R96, R95, UR8 ;  /* 0x000000085f607c20 */ /* 0x000fcc0008410000 */
[----:B------:R-:W-:-:S05]  /*2340*/  @P3 IADD3 R206, R206, -0x1, RZ ;  /* 0xffffffffcece3810 */ /* 0x000fca0007ffe0ff */
[----:B------:R-:W-:-:S05]  /*2350*/  @P3 IMAD R206, R206, R209, RZ ;  /* 0x000000d1cece3224 */ /* 0x000fca00078e02ff */
[----:B------:R-:W-:-:S04]  /*2360*/  @P3 SHF.R.S32.HI R97, RZ, 0x1f, R206 ;  /* 0x0000001fff613819 */ /* 0x000fc800000114ce */
[----:B------:R-:W-:Y:S02]  /*2370*/  @P3 LEA.HI R93, R97, R206, RZ, 0x3 ;  /* 0x000000ce615d3211 */ /* 0x000fe400078f18ff */
[----:B------:R-:W-:Y:S02]  /*2380*/  FSEL R97, R92, RZ, !P0 ;  /* 0x000000ff5c617208 */ /* 0x000fe40004000000 */
[----:B------:R-:W-:Y:S01]  /*2390*/  @P3 LEA.HI.SX32 R125, R93, R208, 0x1d ;  /* 0x000000d05d7d3211 */ /* 0x000fe200078feaff */
[----:B------:R-:W-:Y:S06]  /*23a0*/  @P1 BRA `(.L_x_199) ;  /* 0x0000000000181947 */ /* 0x000fec0003800000 */
[----:B------:R-:W-:Y:S02]  /*23b0*/  ISETP.NE.U32.AND P0, PT, R210, RZ, PT ;  /* 0x000000ffd200720c */ /* 0x000fe40003f05070 */
[----:B------:R-:W-:Y:S02]  /*23c0*/  MOV R93, RZ ;  /* 0x000000ff005d7202 */ /* 0x000fe40000000f00 */
[----:B------:R-:W-:-:S13]  /*23d0*/  ISETP.NE.AND.EX P0, PT, R211, RZ, PT, P0 ;  /* 0x000000ffd300720c */ /* 0x000fda0003f05300 */
[----:B------:R-:W-:Y:S05]  /*23e0*/  @!P0 BRA `(.L_x_200) ;  /* 0x0000000000248947 */ /* 0x000fea0003800000 */
[----:B------:R-:W-:Y:S01]  /*23f0*/  SHF.L.U32 R93, R68, 0x10, RZ ;  /* 0x00000010445d7819 */ /* 0x000fe200000006ff */
[----:B------:R-:W-:Y:S06]  /*2400*/  BRA `(.L_x_200) ;  /* 0x00000000001c7947 */ /* 0x000fec0003800000 */
.L_x_199:
[----:B------:R-:W-:Y:S01]  /*2410*/  ISETP.NE.U32.AND P0, PT, R210, RZ, PT ;  /* 0x000000ffd200720c */ /* 0x000fe20003f05070 */
[----:B------:R-:W-:-:S03]  /*2420*/  FFMA.FTZ R93, R3, R96, R97 ;  /* 0x00000060035d7223 */ /* 0x000fc60000010061 */
[----:B------:R-:W-:Y:S01]  /*2430*/  ISETP.NE.AND.EX P0, PT, R211, RZ, PT, P0 ;  /* 0x000000ffd300720c */ /* 0x000fe20003f05300 */
[----:B------:R-:W-:-:S04]  /*2440*/  FADD.FTZ R93, R170, -R93 ;  /* 0x8000005daa5d7221 */ /* 0x000fc80000010000 */
[----:B------:R-:W-:-:S08]  /*2450*/  FMUL.FTZ R93, R164, R93 ;  /* 0x0000005da45d7220 */ /* 0x000fd00000410000 */
[----:B------:R-:W-:-:S04]  /*2460*/  @P0 IMAD.U32 R92, R68, 0x10000, RZ ;  /* 0x00010000445c0824 */ /* 0x000fc800078e00ff */
[----:B------:R-:W-:-:S07]  /*2470*/  @P0 FADD.FTZ R93, R93, R92 ;  /* 0x0000005c5d5d0221 */ /* 0x000fce0000010000 */
.L_x_200:
[----:B------:R-:W-:Y:S05]  /*2480*/  BSYNC B1 ;  /* 0x0000000000017941 */ /* 0x000fea0003800000 */
.L_x_198:
[----:B------:R-:W0:Y:S01]  /*2490*/  @P3 LDC R92, c[0x0][0x29c] ;  /* 0x0000a700ff5c3b82 */ /* 0x000e220000000800 */
[----:B------:R-:W-:Y:S01]  /*24a0*/  ISETP.NE.U32.AND P2, PT, RZ, UR10, PT ;  /* 0x0000000aff007c0c */ /* 0x000fe2000bf45070 */
[----:B------:R-:W-:Y:S03]  /*24b0*/  BSSY B1, `(.L_x_201) ;  /* 0x0000013000017945 */ /* 0x000fe60003800000 */
[----:B------:R-:W-:Y:S01]  /*24c0*/  ISETP.NE.AND.EX P2, PT, RZ, UR11, PT, P2 ;  /* 0x0000000bff007c0c */ /* 0x000fe2000bf45320 */
[----:B0-----:R-:W-:-:S12]  /*24d0*/  @P3 FMUL.FTZ R92, R93, R92 ;  /* 0x0000005c5d5c3220 */ /* 0x001fd80000410000 */
[----:B------:R-:W-:Y:S02]  /*24e0*/  @P2 F2FP.BF16.F32.PACK_AB R93, RZ, R93 ;  /* 0x0000005dff5d223e */ /* 0x000fe400000010ff */
        /* <DEDUP_REMOVED lines=9> */
.L_x_202:
[----:B------:R-:W-:Y:S01]  /*2580*/  FFMA.FTZ R92, R98, R96, R97 ;  /* 0x00000060625c7223 */ /* 0x000fe20000010061 */
[----:B------:R-:W-:-:S03]  /*2590*/  @P0 PRMT R94, R68, 0x7632, R94 ;  /* 0x00007632445e0816 */ /* 0x000fc6000000005e */
[----:B------:R-:W-:Y:S01]  /*25a0*/  FADD.FTZ R93, R173, -R92 ;  /* 0x8000005cad5d7221 */ /* 0x000fe20000010000 */
[----:B------:R-:W-:-:S03]  /*25b0*/  @P0 SHF.L.U32 R94, R94, 0x10, RZ ;  /* 0x000000105e5e0819 */ /* 0x000fc600000006ff */
[----:B------:R-:W-:-:S04]  /*25c0*/  FMUL.FTZ R93, R164, R93 ;  /* 0x0000005da45d7220 */ /* 0x000fc80000410000 */
[----:B------:R-:W-:-:S07]  /*25d0*/  @P0 FADD.FTZ R93, R93, R94 ;  /* 0x0000005e5d5d0221 */ /* 0x000fce0000010000 */
.L_x_203:
[----:B------:R-:W-:Y:S05]  /*25e0*/  BSYNC B1 ;  /* 0x0000000000017941 */ /* 0x000fea0003800000 */
.L_x_201:
[----:B------:R-:W0:Y:S01]  /*25f0*/  @P3 LDC R92, c[0x0][0x29c] ;  /* 0x0000a700ff5c3b82 */ /* 0x000e220000000800 */
[----:B------:R-:W-:Y:S01]  /*2600*/  BSSY B1, `(.L_x_204) ;  /* 0x0000010000017945 */ /* 0x000fe20003800000 */
[----:B0-----:R-:W-:Y:S01]  /*2610*/  @P3 FMUL.FTZ R92, R93, R92 ;  /* 0x0000005c5d5c3220 */ /* 0x001fe20000410000 */
        /* <DEDUP_REMOVED lines=9> */
.L_x_205:
[----:B------:R-:W-:Y:S01]  /*26b0*/  FFMA.FTZ R93, R99, R96, R97 ;  /* 0x00000060635d7223 */ /* 0x000fe20000010061 */
[----:B------:R-:W-:-:S03]  /*26c0*/  @P0 SHF.L.U32 R92, R69, 0x10, RZ ;  /* 0x00000010455c0819 */ /* 0x000fc600000006ff */
[----:B------:R-:W-:-:S04]  /*26d0*/  FADD.FTZ R93, R172, -R93 ;  /* 0x8000005dac5d7221 */ /* 0x000fc80000010000 */
[----:B------:R-:W-:-:S04]  /*26e0*/  FMUL.FTZ R93, R164, R93 ;  /* 0x0000005da45d7220 */ /* 0x000fc80000410000 */
[----:B------:R-:W-:-:S07]  /*26f0*/  @P0 FADD.FTZ R93, R93, R92 ;  /* 0x0000005c5d5d0221 */ /* 0x000fce0000010000 */
.L_x_206:
[----:B------:R-:W-:Y:S05]  /*2700*/  BSYNC B1 ;  /* 0x0000000000017941 */ /* 0x000fea0003800000 */
.L_x_204:
        /* <DEDUP_REMOVED lines=13> */
.L_x_208:
[----:B------:R-:W-:Y:S01]  /*27e0*/  FFMA.FTZ R92, R100, R96, R97 ;  /* 0x00000060645c7223 */ /* 0x000fe20000010061 */
[----:B------:R-:W-:-:S03]  /*27f0*/  @P0 PRMT R94, R69, 0x7632, R94 ;  /* 0x00007632455e0816 */ /* 0x000fc6000000005e */
[----:B------:R-:W-:Y:S01]  /*2800*/  FADD.FTZ R93, R175, -R92 ;  /* 0x8000005caf5d7221 */ /* 0x000fe20000010000 */
[----:B------:R-:W-:-:S03]  /*2810*/  @P0 SHF.L.U32 R94, R94, 0x10, RZ ;  /* 0x000000105e5e0819 */ /* 0x000fc600000006ff */
[----:B------:R-:W-:-:S04]  /*2820*/  FMUL.FTZ R93, R164, R93 ;  /* 0x0000005da45d7220 */ /* 0x000fc80000410000 */
[----:B------:R-:W-:-:S07]  /*2830*/  @P0 FADD.FTZ R93, R93, R94 ;  /* 0x0000005e5d5d0221 */ /* 0x000fce0000010000 */
.L_x_209:
[----:B------:R-:W-:Y:S05]  /*2840*/  BSYNC B1 ;  /* 0x0000000000017941 */ /* 0x000fea0003800000 */
.L_x_207:
        /* <DEDUP_REMOVED lines=12> */
.L_x_211:
[----:B------:R-:W-:Y:S01]  /*2910*/  FFMA.FTZ R93, R101, R96, R97 ;  /* 0x00000060655d7223 */ /* 0x000fe20000010061 */
[----:B------:R-:W-:-:S03]  /*2920*/  @P0 SHF.L.U32 R92, R70, 0x10, RZ ;  /* 0x00000010465c0819 */ /* 0x000fc600000006ff */
[----:B------:R-:W-:-:S04]  /*2930*/  FADD.FTZ R93, R174, -R93 ;  /* 0x8000005dae5d7221 */ /* 0x000fc80000010000 */
[----:B------:R-:W-:-:S04]  /*2940*/  FMUL.FTZ R93, R164, R93 ;  /* 0x0000005da45d7220 */ /* 0x000fc80000410000 */
[----:B------:R-:W-:-:S07]  /*2950*/  @P0 FADD.FTZ R93, R93, R92 ;  /* 0x0000005c5d5d0221 */ /* 0x000fce0000010000 */
.L_x_212:
[----:B------:R-:W-:Y:S05]  /*2960*/  BSYNC B1 ;  /* 0x0000000000017941 */ /* 0x000fea0003800000 */
.L_x_210:
        /* <DEDUP_REMOVED lines=10> */
[----:B------:R-:W-:-:S05]  /*2a10*/  PRMT R93, R70, 0x7632, R93 ;  /* 0x00007632465d7816 */ /* 0x000fca000000005d */
[----:B------:R-:W-:Y:S01]  /*2a20*/  IMAD.U32 R93, R93, 0x10000, RZ ;  /* 0x000100005d5d7824 */ /* 0x000fe200078e00ff */
[----:B------:R-:W-:Y:S06]  /*2a30*/  BRA `(.L_x_215) ;  /* 0x0000000000187947 */ /* 0x000fec0003800000 */
.L_x_214:
[----:B------:R-:W-:Y:S01]  /*2a40*/  FFMA.FTZ R92, R102, R96, R97 ;  /* 0x00000060665c7223 */ /* 0x000fe20000010061 */
[----:B------:R-:W-:-:S03]  /*2a50*/  @P0 PRMT R94, R70, 0x7632, R94 ;  /* 0x00007632465e0816 */ /* 0x000fc6000000005e */
[----:B------:R-:W-:Y:S01]  /*2a60*/  FADD.FTZ R93, R177, -R92 ;  /* 0x8000005cb15d7221 */ /* 0x000fe20000010000 */
[----:B------:R-:W-:-:S03]  /*2a70*/  @P0 SHF.L.U32 R94, R94, 0x10, RZ ;  /* 0x000000105e5e0819 */ /* 0x000fc600000006ff */
[----:B------:R-:W-:-:S04]  /*2a80*/  FMUL.FTZ R93, R164, R93 ;  /* 0x0000005da45d7220 */ /* 0x000fc80000410000 */
[----:B------:R-:W-:-:S07]  /*2a90*/  @P0 FADD.FTZ R93, R93, R94 ;  /* 0x0000005e5d5d0221 */ /* 0x000fce0000010000 */
.L_x_215:
[----:B------:R-:W-:Y:S05]  /*2aa0*/  BSYNC B1 ;  /* 0x0000000000017941 */ /* 0x000fea0003800000 */
.L_x_213:
        /* <DEDUP_REMOVED lines=12> */
.L_x_217:
[----:B------:R-:W-:Y:S01]  /*2b70*/  FFMA.FTZ R93, R103, R96, R97 ;  /* 0x00000060675d7223 */ /* 0x000fe20000010061 */
[----:B------:R-:W-:-:S03]  /*2b80*/  @P0 SHF.L.U32 R92, R71, 0x10, RZ ;  /* 0x00000010475c0819 */ /* 0x000fc600000006ff */
[----:B------:R-:W-:-:S04]  /*2b90*/  FADD.FTZ R93, R176, -R93 ;  /* 0x8000005db05d7221 */ /* 0x000fc80000010000 */
[----:B------:R-:W-:-:S04]  /*2ba0*/  FMUL.FTZ R93, R164, R93 ;  /* 0x0000005da45d7220 */ /* 0x000fc80000410000 */
[----:B------:R-:W-:-:S07]  /*2bb0*/  @P0 FADD.FTZ R93, R93, R92 ;  /* 0x0000005c5d5d0221 */ /* 0x000fce0000010000 */
.L_x_218:
[----:B------:R-:W-:Y:S05]  /*2bc0*/  BSYNC B1 ;  /* 0x0000000000017941 */ /* 0x000fea0003800000 */
.L_x_216:
        /* <DEDUP_REMOVED lines=13> */
.L_x_220:
[----:B------:R-:W-:Y:S01]  /*2ca0*/  FFMA.FTZ R92, R104, R96, R97 ;  /* 0x00000060685c7223 */ /* 0x000fe20000010061 */
[----:B------:R-:W-:-:S03]  /*2cb0*/  @P0 PRMT R94, R71, 0x7632, R94 ;  /* 0x00007632475e0816 */ /* 0x000fc6000000005e */
[----:B------:R-:W-:Y:S02]  /*2cc0*/  FADD.FTZ R93, R179, -R92 ;  /* 0x8000005cb35d7221 */ /* 0x000fe40000010000 */
[----:B------:R-:W-:Y:S02]  /*2cd0*/  @P0 IMAD.U32 R95, R94, 0x10000, RZ ;  /* 0x000100005e5f0824 */ /* 0x000fe400078e00ff */
[----:B------:R-:W-:-:S04]  /*2ce0*/  FMUL.FTZ R124, R164, R93 ;  /* 0x0000005da47c7220 */ /* 0x000fc80000410000 */
[----:B------:R-:W-:-:S07]  /*2cf0*/  @P0 FADD.FTZ R124, R124, R95 ;  /* 0x0000005f7c7c0221 */ /* 0x000fce0000010000 */
.L_x_221:
[----:B------:R-:W-:Y:S05]  /*2d00*/  BSYNC B1 ;  /* 0x0000000000017941 */ /* 0x000fea0003800000 */
.L_x_219:
[----:B------:R-:W0:Y:S01]  /*2d10*/  @P3 LDC R127, c[0x0][0x29c] ;  /* 0x0000a700ff7f3b82 */ /* 0x000e220000000800 */
[----:B------:R-:W-:Y:S07]  /*2d20*/  BSSY B1, `(.L_x_222) ;  /* 0x0000016000017945 */ /* 0x000fee0003800000 */
[----:B------:R-:W1:Y:S08]  /*2d30*/  @P2 LDC.64 R94, c[0x0][0x308] ;  /* 0x0000c200ff5e2b82 */ /* 0x000e700000000a00 */
[----:B------:R-:W2:Y:S01]  /*2d40*/  @P3 LDC.64 R92, c[0x0][0x2f8] ;  /* 0x0000be00ff5c3b82 */ /* 0x000ea20000000a00 */
[----:B0-----:R-:W-:Y:S01]  /*2d50*/  @P3 FMUL.FTZ R126, R124, R127 ;  /* 0x0000007f7c7e3220 */ /* 0x001fe20000410000 */
[----:B------:R-:W-:-:S04]  /*2d60*/  @P2 F2FP.BF16.F32.PACK_AB R124, RZ, R124 ;  /* 0x0000007cff7c223e */ /* 0x000fc800000010ff */
[----:B------:R-:W-:Y:S02]  /*2d70*/  @P3 F2FP.BF16.F32.PACK_AB R126, RZ, R126 ;  /* 0x0000007eff7e323e */ /* 0x000fe400000010ff */
[----:B------:R-:W-:Y:S01]  /*2d80*/  @P2 PRMT R87, R87, 0x5410, R124 ;  /* 0x0000541057572816 */ /* 0x000fe2000000007c */
[----:B-1----:R-:W-:Y:S01]  /*2d90*/  @P2 IMAD.WIDE.U32 R94, R207, 0x10, R94 ;  /* 0x00000010cf5e2825 */ /* 0x002fe200078e005e */
[----:B------:R-:W-:-:S04]  /*2da0*/  @P3 PRMT R91, R91, 0x5410, R126 ;  /* 0x000054105b5b3816 */ /* 0x000fc8000000007e */
[----:B------:R0:W-:Y:S01]  /*2db0*/  @P2 STG.E.128 desc[UR4][R94.64], R84 ;  /* 0x000000545e002986 */ /* 0x0001e2000c101d04 */
[----:B--2---:R-:W-:-:S05]  /*2dc0*/  @P3 IMAD.WIDE.U32 R92, R125, 0x10, R92 ;  /* 0x000000107d5c3825 */ /* 0x004fca00078e005c */
[----:B------:R0:W-:Y:S01]  /*2dd0*/  @P3 STG.E.128 desc[UR4][R92.64], R88 ;  /* 0x000000585c003986 */ /* 0x0001e2000c101d04 */
[----:B------:R-:W-:Y:S05]  /*2de0*/  @P1 BRA `(.L_x_223) ;  /* 0x0000000000101947 */ /* 0x000fea0003800000 */
[----:B0-----:R-:W-:Y:S01]  /*2df0*/  MOV R93, RZ ;  /* 0x000000ff005d7202 */ /* 0x001fe20000000f00 */
[----:B------:R-:W-:Y:S06]  /*2e00*/  @!P0 BRA `(.L_x_224) ;  /* 0x00000000001c8947 */ /* 0x000fec0003800000 */
[----:B------:R-:W-:Y:S01]  /*2e10*/  SHF.L.U32 R93, R72, 0x10, RZ ;  /* 0x00000010485d7819 */ /* 0x000fe200000006ff */
[----:B------:R-:W-:Y:S06]  /*2e20*/  BRA `(.L_x_224) ;  /* 0x0000000000147947 */ /* 0x000fec0003800000 */
.L_x_223:
[----:B0-----:R-:W-:Y:S01]  /*2e30*/  FFMA.FTZ R93, R105, R96, R97 ;  /* 0x00000060695d7223 */ /* 0x001fe20000010061 */
[----:B------:R-:W-:-:S03]  /*2e40*/  @P0 SHF.L.U32 R92, R72, 0x10, RZ ;  /* 0x00000010485c0819 */ /* 0x000fc600000006ff */
[----:B------:R-:W-:-:S04]  /*2e50*/  FADD.FTZ R93, R180, -R93 ;  /* 0x8000005db45d7221 */ /* 0x000fc80000010000 */
[----:B------:R-:W-:-:S04]  /*2e60*/  FMUL.FTZ R93, R164, R93 ;  /* 0x0000005da45d7220 */ /* 0x000fc80000410000 */
[----:B------:R-:W-:-:S07]  /*2e70*/  @P0 FADD.FTZ R93, R93, R92 ;  /* 0x0000005c5d5d0221 */ /* 0x000fce0000010000 */
.L_x_224:
[----:B------:R-:W-:Y:S05]  /*2e80*/  BSYNC B1 ;  /* 0x0000000000017941 */ /* 0x000fea0003800000 */
.L_x_222:
        /* <DEDUP_REMOVED lines=13> */
.L_x_226:
[----:B------:R-:W-:Y:S01]  /*2f60*/  FFMA.FTZ R92, R106, R96, R97 ;  /* 0x000000606a5c7223 */ /* 0x000fe20000010061 */
[----:B------:R-:W-:-:S03]  /*2f70*/  @P0 PRMT R94, R72, 0x7632, R94 ;  /* 0x00007632485e0816 */ /* 0x000fc6000000005e */
[----:B------:R-:W-:Y:S01]  /*2f80*/  FADD.FTZ R93, R181, -R92 ;  /* 0x8000005cb55d7221 */ /* 0x000fe20000010000 */
[----:B------:R-:W-:-:S03]  /*2f90*/  @P0 SHF.L.U32 R94, R94, 0x10, RZ ;  /* 0x000000105e5e0819 */ /* 0x000fc600000006ff */
[----:B------:R-:W-:-:S04]  /*2fa0*/  FMUL.FTZ R93, R164, R93 ;  /* 0x0000005da45d7220 */ /* 0x000fc80000410000 */
[----:B------:R-:W-:-:S07]  /*2fb0*/  @P0 FADD.FTZ R93, R93, R94 ;  /* 0x0000005e5d5d0221 */ /* 0x000fce0000010000 */
.L_x_227:
[----:B------:R-:W-:Y:S05]  /*2fc0*/  BSYNC B1 ;  /* 0x0000000000017941 */ /* 0x000fea0003800000 */
.L_x_225:
        /* <DEDUP_REMOVED lines=10> */
[----:B------:R-:W-:Y:S01]  /*3070*/  SHF.L.U32 R93, R73, 0x10, RZ ;  /* 0x00000010495d7819 */ /* 0x000fe200000006ff */
[----:B------:R-:W-:Y:S06]  /*3080*/  BRA `(.L_x_230) ;  /* 0x0000000000147947 */ /* 0x000fec0003800000 */
.L_x_229:
[----:B------:R-:W-:Y:S01]  /*3090*/  FFMA.FTZ R93, R107, R96, R97 ;  /* 0x000000606b5d7223 */ /* 0x000fe20000010061 */
[----:B------:R-:W-:-:S03]  /*30a0*/  @P0 SHF.L.U32 R92, R73, 0x10, RZ ;  /* 0x00000010495c0819 */ /* 0x000fc600000006ff */
[----:B------:R-:W-:-:S04]  /*30b0*/  FADD.FTZ R93, R182, -R93 ;  /* 0x8000005db65d7221 */ /* 0x000fc80000010000 */
[----:B------:R-:W-:-:S04]  /*30c0*/  FMUL.FTZ R93, R164, R93 ;  /* 0x0000005da45d7220 */ /* 0x000fc80000410000 */
[----:B------:R-:W-:-:S07]  /*30d0*/  @P0 FADD.FTZ R93, R93, R92 ;  /* 0x0000005c5d5d0221 */ /* 0x000fce0000010000 */
.L_x_230:
[----:B------:R-:W-:Y:S05]  /*30e0*/  BSYNC B1 ;  /* 0x0000000000017941 */ /* 0x000fea0003800000 */
.L_x_228:
        /* <DEDUP_REMOVED lines=13> */
.L_x_232:
[----:B------:R-:W-:Y:S01]  /*31c0*/  FFMA.FTZ R92, R108, R96, R97 ;  /* 0x000000606c5c7223 */ /* 0x000fe20000010061 */
[----:B------:R-:W-:-:S03]  /*31d0*/  @P0 PRMT R94, R73, 0x7632, R94 ;  /* 0x00007632495e0816 */ /* 0x000fc6000000005e */
[----:B------:R-:W-:Y:S01]  /*31e0*/  FADD.FTZ R93, R183, -R92 ;  /* 0x8000005cb75d7221 */ /* 0x000fe20000010000 */
[----:B------:R-:W-:-:S03]  /*31f0*/  @P0 SHF.L.U32 R94, R94, 0x10, RZ ;  /* 0x000000105e5e0819 */ /* 0x000fc600000006ff */
[----:B------:R-:W-:-:S04]  /*3200*/  FMUL.FTZ R93, R164, R93 ;  /* 0x0000005da45d7220 */ /* 0x000fc80000410000 */
[----:B------:R-:W-:-:S07]  /*3210*/  @P0 FADD.FTZ R93, R93, R94 ;  /* 0x0000005e5d5d0221 */ /* 0x000fce0000010000 */
.L_x_233:
[----:B------:R-:W-:Y:S05]  /*3220*/  BSYNC B1 ;  /* 0x0000000000017941 */ /* 0x000fea0003800000 */
.L_x_231:
        /* <DEDUP_REMOVED lines=12> */
.L_x_235:
[----:B------:R-:W-:Y:S01]  /*32f0*/  FFMA.FTZ R93, R109, R96, R97 ;  /* 0x000000606d5d7223 */ /* 0x000fe20000010061 */
[----:B------:R-:W-:-:S03]  /*3300*/  @P0 SHF.L.U32 R92, R74, 0x10, RZ ;  /* 0x000000104a5c0819 */ /* 0x000fc600000006ff */
[----:B------:R-:W-:-:S04]  /*3310*/  FADD.FTZ R93, R184, -R93 ;  /* 0x8000005db85d7221 */ /* 0x000fc80000010000 */
[----:B------:R-:W-:-:S04]  /*3320*/  FMUL.FTZ R93, R164, R93 ;  /* 0x0000005da45d7220 */ /* 0x000fc80000410000 */
[----:B------:R-:W-:-:S07]  /*3330*/  @P0 FADD.FTZ R93, R93, R92 ;  /* 0x0000005c5d5d0221 */ /* 0x000fce0000010000 */
.L_x_236:
[----:B------:R-:W-:Y:S05]  /*3340*/  BSYNC B1 ;  /* 0x0000000000017941 */ /* 0x000fea0003800000 */
.L_x_234:
        /* <DEDUP_REMOVED lines=13> */
.L_x_238:
[----:B------:R-:W-:Y:S01]  /*3420*/  FFMA.FTZ R92, R110, R96, R97 ;  /* 0x000000606e5c7223 */ /* 0x000fe20000010061 */
[----:B------:R-:W-:-:S03]  /*3430*/  @P0 PRMT R94, R74, 0x7632, R94 ;  /* 0x000076324a5e0816 */ /* 0x000fc6000000005e */
[----:B------:R-:W-:Y:S01]  /*3440*/  FADD.FTZ R93, R185, -R92 ;  /* 0x8000005cb95d7221 */ /* 0x000fe20000010000 */
[----:B------:R-:W-:-:S03]  /*3450*/  @P0 SHF.L.U32 R94, R94, 0x10, RZ ;  /* 0x000000105e5e0819 */ /* 0x000fc600000006ff */
[----:B------:R-:W-:-:S04]  /*3460*/  FMUL.FTZ R93, R164, R93 ;  /* 0x0000005da45d7220 */ /* 0x000fc80000410000 */
[----:B------:R-:W-:-:S07]  /*3470*/  @P0 FADD.FTZ R93, R93, R94 ;  /* 0x0000005e5d5d0221 */ /* 0x000fce0000010000 */
.L_x_239:
[----:B------:R-:W-:Y:S05]  /*3480*/  BSYNC B1 ;  /* 0x0000000000017941 */ /* 0x000fea0003800000 */
.L_x_237:
        /* <DEDUP_REMOVED lines=12> */
.L_x_241:
[----:B------:R-:W-:Y:S01]  /*3550*/  FFMA.FTZ R93, R111, R96, R97 ;  /* 0x000000606f5d7223 */ /* 0x000fe20000010061 */
[----:B------:R-:W-:-:S03]  /*3560*/  @P0 IMAD.U32 R92, R75, 0x10000, RZ ;  /* 0x000100004b5c0824 */ /* 0x000fc600078e00ff */
[----:B------:R-:W-:-:S04]  /*3570*/  FADD.FTZ R93, R186, -R93 ;  /* 0x8000005dba5d7221 */ /* 0x000fc80000010000 */
[----:B------:R-:W-:-:S04]  /*3580*/  FMUL.FTZ R93, R164, R93 ;  /* 0x0000005da45d7220 */ /* 0x000fc80000410000 */
[----:B------:R-:W-:-:S07]  /*3590*/  @P0 FADD.FTZ R93, R93, R92 ;  /* 0x0000005c5d5d0221 */ /* 0x000fce0000010000 */
.L_x_242:
[----:B------:R-:W-:Y:S05]  /*35a0*/  BSYNC B1 ;  /* 0x0000000000017941 */ /* 0x000fea0003800000 */
.L_x_240:
        /* <DEDUP_REMOVED lines=13> */
.L_x_244:
[----:B------:R-:W-:Y:S01]  /*3680*/  FFMA.FTZ R92, R112, R96, R97 ;  /* 0x00000060705c7223 */ /* 0x000fe20000010061 */
[----:B------:R-:W-:-:S03]  /*3690*/  @P0 PRMT R94, R75, 0x7632, R94 ;  /* 0x000076324b5e0816 */ /* 0x000fc6000000005e */
[----:B------:R-:W-:Y:S01]  /*36a0*/  FADD.FTZ R93, R187, -R92 ;  /* 0x8000005cbb5d7221 */ /* 0x000fe20000010000 */
[----:B------:R-:W-:-:S03]  /*36b0*/  @P0 SHF.L.U32 R95, R94, 0x10, RZ ;  /* 0x000000105e5f0819 */ /* 0x000fc600000006ff */
[----:B------:R-:W-:-:S04]  /*36c0*/  FMUL.FTZ R124, R164, R93 ;  /* 0x0000005da47c7220 */ /* 0x000fc80000410000 */
[----:B------:R-:W-:-:S07]  /*36d0*/  @P0 FADD.FTZ R124, R124, R95 ;  /* 0x0000005f7c7c0221 */ /* 0x000fce0000010000 */
.L_x_245:
[----:B------:R-:W-:Y:S05]  /*36e0*/  BSYNC B1 ;  /* 0x0000000000017941 */ /* 0x000fea0003800000 */
.L_x_243:
[----:B------:R-:W0:Y:S01]  /*36f0*/  @P3 LDC R127, c[0x0][0x29c] ;  /* 0x0000a700ff7f3b82 */ /* 0x000e220000000800 */
[----:B------:R-:W-:Y:S07]  /*3700*/  BSSY B1, `(.L_x_246) ;  /* 0x0000017000017945 */ /* 0x000fee0003800000 */
[----:B------:R-:W1:Y:S08]  /*3710*/  @P2 LDC.64 R94, c[0x0][0x308] ;  /* 0x0000c200ff5e2b82 */ /* 0x000e700000000a00 */
[----:B------:R-:W2:Y:S01]  /*3720*/  @P3 LDC.64 R92, c[0x0][0x2f8] ;  /* 0x0000be00ff5c3b82 */ /* 0x000ea20000000a00 */
[----:B0-----:R-:W-:Y:S01]  /*3730*/  @P3 FMUL.FTZ R126, R124, R127 ;  /* 0x0000007f7c7e3220 */ /* 0x001fe20000410000 */
[----:B------:R-:W-:-:S02]  /*3740*/  @P3 IADD3 R127, R125, 0x20, RZ ;  /* 0x000000207d7f3810 */ /* 0x000fc40007ffe0ff */
[----:B------:R-:W-:Y:S02]  /*3750*/  @P2 F2FP.BF16.F32.PACK_AB R124, RZ, R124 ;  /* 0x0000007cff7c223e */ /* 0x000fe400000010ff */
        /* <DEDUP_REMOVED lines=8> */
[----:B0-----:R-:W-:Y:S01]  /*37e0*/  HFMA2.MMA R93, -RZ, RZ, 0, 0 ;  /* 0x00000000ff5d7435 */ /* 0x001fe200000001ff */
[----:B------:R-:W-:Y:S10]  /*37f0*/  @!P0 BRA `(.L_x_248) ;  /* 0x00000000001c8947 */ /* 0x000ff40003800000 */
[----:B------:R-:W-:Y:S01]  /*3800*/  SHF.L.U32 R93, R76, 0x10, RZ ;  /* 0x000000104c5d7819 */ /* 0x000fe200000006ff */
[----:B------:R-:W-:Y:S06]  /*3810*/  BRA `(.L_x_248) ;  /* 0x0000000000147947 */ /* 0x000fec0003800000 */
.L_x_247:
[----:B0-----:R-:W-:Y:S01]  /*3820*/  FFMA.FTZ R93, R113, R96, R97 ;  /* 0x00000060715d7223 */ /* 0x001fe20000010061 */
[----:B------:R-:W-:-:S03]  /*3830*/  @P0 IMAD.U32 R92, R76, 0x10000, RZ ;  /* 0x000100004c5c0824 */ /* 0x000fc600078e00ff */
[----:B------:R-:W-:-:S04]  /*3840*/  FADD.FTZ R93, R188, -R93 ;  /* 0x8000005dbc5d7221 */ /* 0x000fc80000010000 */
[----:B------:R-:W-:-:S04]  /*3850*/  FMUL.FTZ R93, R164, R93 ;  /* 0x0000005da45d7220 */ /* 0x000fc80000410000 */
[----:B------:R-:W-:-:S07]  /*3860*/  @P0 FADD.FTZ R93, R93, R92 ;  /* 0x0000005c5d5d0221 */ /* 0x000fce0000010000 */
.L_x_248:
[----:B------:R-:W-:Y:S05]  /*3870*/  BSYNC B1 ;  /* 0x0000000000017941 */ /* 0x000fea0003800000 */
.L_x_246:
        /* <DEDUP_REMOVED lines=13> */
.L_x_250:
[----:B------:R-:W-:Y:S01]  /*3950*/  FFMA.FTZ R92, R114, R96, R97 ;  /* 0x00000060725c7223 */ /* 0x000fe20000010061 */
[----:B------:R-:W-:-:S03]  /*3960*/  @P0 PRMT R94, R76, 0x7632, R94 ;  /* 0x000076324c5e0816 */ /* 0x000fc6000000005e */
[----:B------:R-:W-:Y:S01]  /*3970*/  FADD.FTZ R93, R189, -R92 ;  /* 0x8000005cbd5d7221 */ /* 0x000fe20000010000 */
[----:B------:R-:W-:-:S03]  /*3980*/  @P0 SHF.L.U32 R94, R94, 0x10, RZ ;  /* 0x000000105e5e0819 */ /* 0x000fc600000006ff */
[----:B------:R-:W-:-:S04]  /*3990*/  FMUL.FTZ R93, R164, R93 ;  /* 0x0000005da45d7220 */ /* 0x000fc80000410000 */
[----:B------:R-:W-:-:S07]  /*39a0*/  @P0 FADD.FTZ R93, R93, R94 ;  /* 0x0000005e5d5d0221 */ /* 0x000fce0000010000 */
.L_x_251:
[----:B------:R-:W-:Y:S05]  /*39b0*/  BSYNC B1 ;  /* 0x0000000000017941 */ /* 0x000fea0003800000 */
.L_x_249:
        /* <DEDUP_REMOVED lines=12> */
.L_x_253:
[----:B------:R-:W-:Y:S01]  /*3a80*/  FFMA.FTZ R93, R115, R96, R97 ;  /* 0x00000060735d7223 */ /* 0x000fe20000010061 */
[----:B------:R-:W-:-:S03]  /*3a90*/  @P0 SHF.L.U32 R92, R77, 0x10, RZ ;  /* 0x000000104d5c0819 */ /* 0x000fc600000006ff */
[----:B------:R-:W-:-:S04]  /*3aa0*/  FADD.FTZ R93, R190, -R93 ;  /* 0x8000005dbe5d7221 */ /* 0x000fc80000010000 */
[----:B------:R-:W-:-:S04]  /*3ab0*/  FMUL.FTZ R93, R164, R93 ;  /* 0x0000005da45d7220 */ /* 0x000fc80000410000 */
[----:B------:R-:W-:-:S07]  /*3ac0*/  @P0 FADD.FTZ R93, R93, R92 ;  /* 0x0000005c5d5d0221 */ /* 0x000fce0000010000 */
.L_x_254:
[----:B------:R-:W-:Y:S05]  /*3ad0*/  BSYNC B1 ;  /* 0x0000000000017941 */ /* 0x000fea0003800000 */
.L_x_252:
        /* <DEDUP_REMOVED lines=13> */
.L_x_256:
[----:B------:R-:W-:Y:S01]  /*3bb0*/  FFMA.FTZ R92, R116, R96, R97 ;  /* 0x00000060745c7223 */ /* 0x000fe20000010061 */
[----:B------:R-:W-:-:S03]  /*3bc0*/  @P0 PRMT R94, R77, 0x7632, R94 ;  /* 0x000076324d5e0816 */ /* 0x000fc6000000005e */
[----:B------:R-:W-:Y:S01]  /*3bd0*/  FADD.FTZ R93, R191, -R92 ;  /* 0x8000005cbf5d7221 */ /* 0x000fe20000010000 */
[----:B------:R-:W-:-:S03]  /*3be0*/  @P0 SHF.L.U32 R94, R94, 0x10, RZ ;  /* 0x000000105e5e0819 */ /* 0x000fc600000006ff */
[----:B------:R-:W-:-:S04]  /*3bf0*/  FMUL.FTZ R93, R164, R93 ;  /* 0x0000005da45d7220 */ /* 0x000fc80000410000 */
[----:B------:R-:W-:-:S07]  /*3c00*/  @P0 FADD.FTZ R93, R93, R94 ;  /* 0x0000005e5d5d0221 */ /* 0x000fce0000010000 */
.L_x_257:
[----:B------:R-:W-:Y:S05]  /*3c10*/  BSYNC B1 ;  /* 0x0000000000017941 */ /* 0x000fea0003800000 */
.L_x_255:
        /* <DEDUP_REMOVED lines=12> */
.L_x_259:
[----:B------:R-:W-:Y:S01]  /*3ce0*/  FFMA.FTZ R93, R117, R96, R97 ;  /* 0x00000060755d7223 */ /* 0x000fe20000010061 */
[----:B------:R-:W-:-:S03]  /*3cf0*/  @P0 SHF.L.U32 R92, R78, 0x10, RZ ;  /* 0x000000104e5c0819 */ /* 0x000fc600000006ff */
[----:B------:R-:W-:-:S04]  /*3d00*/  FADD.FTZ R93, R192, -R93 ;  /* 0x8000005dc05d7221 */ /* 0x000fc80000010000 */
[----:B------:R-:W-:-:S04]  /*3d10*/  FMUL.FTZ R93, R164, R93 ;  /* 0x0000005da45d7220 */ /* 0x000fc80000410000 */
[----:B------:R-:W-:-:S07]  /*3d20*/  @P0 FADD.FTZ R93, R93, R92 ;  /* 0x0000005c5d5d0221 */ /* 0x000fce0000010000 */
.L_x_260:
[----:B------:R-:W-:Y:S05]  /*3d30*/  BSYNC B1 ;  /* 0x0000000000017941 */ /* 0x000fea0003800000 */
.L_x_258:
        /* <DEDUP_REMOVED lines=13> */
.L_x_262:
[----:B------:R-:W-:Y:S01]  /*3e10*/  FFMA.FTZ R92, R118, R96, R97 ;  /* 0x00000060765c7223 */ /* 0x000fe20000010061 */
[----:B------:R-:W-:-:S03]  /*3e20*/  @P0 PRMT R94, R78, 0x7632, R94 ;  /* 0x000076324e5e0816 */ /* 0x000fc6000000005e */
[----:B------:R-:W-:Y:S01]  /*3e30*/  FADD.FTZ R93, R193, -R92 ;  /* 0x8000005cc15d7221 */ /* 0x000fe20000010000 */
[----:B------:R-:W-:-:S03]  /*3e40*/  @P0 SHF.L.U32 R94, R94, 0x10, RZ ;  /* 0x000000105e5e0819 */ /* 0x000fc600000006ff */
[----:B------:R-:W-:-:S04]  /*3e50*/  FMUL.FTZ R93, R164, R93 ;  /* 0x0000005da45d7220 */ /* 0x000fc80000410000 */
[----:B------:R-:W-:-:S07]  /*3e60*/  @P0 FADD.FTZ R93, R93, R94 ;  /* 0x0000005e5d5d0221 */ /* 0x000fce0000010000 */
.L_x_263:
[----:B------:R-:W-:Y:S05]  /*3e70*/  BSYNC B1 ;  /* 0x0000000000017941 */ /* 0x000fea0003800000 */
.L_x_261:
        /* <DEDUP_REMOVED lines=12> */
.L_x_265:
[----:B------:R-:W-:Y:S01]  /*3f40*/  FFMA.FTZ R93, R119, R96, R97 ;  /* 0x00000060775d7223 */ /* 0x000fe20000010061 */
[----:B------:R-:W-:-:S03]  /*3f50*/  @P0 SHF.L.U32 R92, R79, 0x10, RZ ;  /* 0x000000104f5c0819 */ /* 0x000fc600000006ff */
[----:B------:R-:W-:-:S04]  /*3f60*/  FADD.FTZ R93, R194, -R93 ;  /* 0x8000005dc25d7221 */ /* 0x000fc80000010000 */
[----:B------:R-:W-:-:S04]  /*3f70*/  FMUL.FTZ R93, R164, R93 ;  /* 0x0000005da45d7220 */ /* 0x000fc80000410000 */
[----:B------:R-:W-:-:S07]  /*3f80*/  @P0 FADD.FTZ R93, R93, R92 ;  /* 0x0000005c5d5d0221 */ /* 0x000fce0000010000 */
.L_x_266:
[----:B------:R-:W-:Y:S05]  /*3f90*/  BSYNC B1 ;  /* 0x0000000000017941 */ /* 0x000fea0003800000 */
.L_x_264:
        /* <DEDUP_REMOVED lines=13> */
.L_x_268:
[----:B------:R-:W-:Y:S01]  /*4070*/  FFMA.FTZ R92, R120, R96, R97 ;  /* 0x00000060785c7223 */ /* 0x000fe20000010061 */
[----:B------:R-:W-:-:S03]  /*4080*/  @P0 PRMT R94, R79, 0x7632, R94 ;  /* 0x000076324f5e0816 */ /* 0x000fc6000000005e */
[----:B------:R-:W-:Y:S02]  /*4090*/  FADD.FTZ R93, R195, -R92 ;  /* 0x8000005cc35d7221 */ /* 0x000fe40000010000 */
[----:B------:R-:W-:Y:S02]  /*40a0*/  @P0 IMAD.U32 R95, R94, 0x10000, RZ ;  /* 0x000100005e5f0824 */ /* 0x000fe400078e00ff */
[----:B------:R-:W-:-:S04]  /*40b0*/  FMUL.FTZ R124, R164, R93 ;  /* 0x0000005da47c7220 */ /* 0x000fc80000410000 */
[----:B------:R-:W-:-:S07]  /*40c0*/  @P0 FADD.FTZ R124, R124, R95 ;  /* 0x0000005f7c7c0221 */ /* 0x000fce0000010000 */
.L_x_269:
[----:B------:R-:W-:Y:S05]  /*40d0*/  BSYNC B1 ;  /* 0x0000000000017941 */ /* 0x000fea0003800000 */
.L_x_267:
        /* <DEDUP_REMOVED lines=19> */
.L_x_271:
[----:B0-----:R-:W-:Y:S01]  /*4210*/  FFMA.FTZ R93, R121, R96, R97 ;  /* 0x00000060795d7223 */ /* 0x001fe20000010061 */
[----:B------:R-:W-:-:S03]  /*4220*/  @P0 SHF.L.U32 R92, R80, 0x10, RZ ;  /* 0x00000010505c0819 */ /* 0x000fc600000006ff */
[----:B------:R-:W-:-:S04]  /*4230*/  FADD.FTZ R93, R196, -R93 ;  /* 0x8000005dc45d7221 */ /* 0x000fc80000010000 */
[----:B------:R-:W-:-:S04]  /*4240*/  FMUL.FTZ R93, R164, R93 ;  /* 0x0000005da45d7220 */ /* 0x000fc80000410000 */
[----:B------:R-:W-:-:S07]  /*4250*/  @P0 FADD.FTZ R93, R93, R92 ;  /* 0x0000005c5d5d0221 */ /* 0x000fce0000010000 */
.L_x_272:
[----:B------:R-:W-:Y:S05]  /*4260*/  BSYNC B1 ;  /* 0x0000000000017941 */ /* 0x000fea0003800000 */
.L_x_270:
        /* <DEDUP_REMOVED lines=13> */
.L_x_274:
[----:B------:R-:W-:Y:S01]  /*4340*/  FFMA.FTZ R92, R122, R96, R97 ;  /* 0x000000607a5c7223 */ /* 0x000fe20000010061 */
[----:B------:R-:W-:-:S03]  /*4350*/  @P0 PRMT R94, R80, 0x7632, R94 ;  /* 0x00007632505e0816 */ /* 0x000fc6000000005e */
[----:B------:R-:W-:Y:S02]  /*4360*/  FADD.FTZ R93, R197, -R92 ;  /* 0x8000005cc55d7221 */ /* 0x000fe40000010000 */
[----:B------:R-:W-:Y:S02]  /*4370*/  @P0 IMAD.U32 R94, R94, 0x10000, RZ ;  /* 0x000100005e5e0824 */ /* 0x000fe400078e00ff */
[----:B------:R-:W-:-:S04]  /*4380*/  FMUL.FTZ R93, R164, R93 ;  /* 0x0000005da45d7220 */ /* 0x000fc80000410000 */
[----:B------:R-:W-:-:S07]  /*4390*/  @P0 FADD.FTZ R93, R93, R94 ;  /* 0x0000005e5d5d0221 */ /* 0x000fce0000010000 */
.L_x_275:
[----:B------:R-:W-:Y:S05]  /*43a0*/  BSYNC B1 ;  /* 0x0000000000017941 */ /* 0x000fea0003800000 */
.L_x_273:
        /* <DEDUP_REMOVED lines=12> */
.L_x_277:
[----:B------:R-:W-:Y:S01]  /*4470*/  FFMA.FTZ R93, R123, R96, R97 ;  /* 0x000000607b5d7223 */ /* 0x000fe20000010061 */
[----:B------:R-:W-:-:S03]  /*4480*/  @P0 SHF.L.U32 R92, R81, 0x10, RZ ;  /* 0x00000010515c0819 */ /* 0x000fc600000006ff */
[----:B------:R-:W-:-:S04]  /*4490*/  FADD.FTZ R93, R198, -R93 ;  /* 0x8000005dc65d7221 */ /* 0x000fc80000010000 */
[----:B------:R-:W-:-:S04]  /*44a0*/  FMUL.FTZ R93, R164, R93 ;  /* 0x0000005da45d7220 */ /* 0x000fc80000410000 */
[----:B------:R-:W-:-:S07]  /*44b0*/  @P0 FADD.FTZ R93, R93, R92 ;  /* 0x0000005c5d5d0221 */ /* 0x000fce0000010000 */
.L_x_278:
[----:B------:R-:W-:Y:S05]  /*44c0*/  BSYNC B1 ;  /* 0x0000000000017941 */ /* 0x000fea0003800000 */
.L_x_276:
        /* <DEDUP_REMOVED lines=13> */
.L_x_280:
[----:B------:R-:W-:Y:S01]  /*45a0*/  FFMA.FTZ R92, R166, R96, R97 ;  /* 0x00000060a65c7223 */ /* 0x000fe20000010061 */
[----:B------:R-:W-:-:S03]  /*45b0*/  @P0 PRMT R94, R81, 0x7632, R94 ;  /* 0x00007632515e0816 */ /* 0x000fc6000000005e */
[----:B------:R-:W-:Y:S01]  /*45c0*/  FADD.FTZ R93, R199, -R92 ;  /* 0x8000005cc75d7221 */ /* 0x000fe20000010000 */
[----:B------:R-:W-:-:S03]  /*45d0*/  @P0 SHF.L.U32 R94, R94, 0x10, RZ ;  /* 0x000000105e5e0819 */ /* 0x000fc600000006ff */
[----:B------:R-:W-:-:S04]  /*45e0*/  FMUL.FTZ R93, R164, R93 ;  /* 0x0000005da45d7220 */ /* 0x000fc80000410000 */
[----:B------:R-:W-:-:S07]  /*45f0*/  @P0 FADD.FTZ R93, R93, R94 ;  /* 0x0000005e5d5d0221 */ /* 0x000fce0000010000 */
.L_x_281:
[----:B------:R-:W-:Y:S05]  /*4600*/  BSYNC B1 ;  /* 0x0000000000017941 */ /* 0x000fea0003800000 */
.L_x_279:
        /* <DEDUP_REMOVED lines=12> */
.L_x_283:
[----:B------:R-:W-:Y:S01]  /*46d0*/  FFMA.FTZ R93, R169, R96, R97 ;  /* 0x00000060a95d7223 */ /* 0x000fe20000010061 */
[----:B------:R-:W-:-:S03]  /*46e0*/  @P0 SHF.L.U32 R92, R82, 0x10, RZ ;  /* 0x00000010525c0819 */ /* 0x000fc600000006ff */
[----:B------:R-:W-:-:S04]  /*46f0*/  FADD.FTZ R93, R200, -R93 ;  /* 0x8000005dc85d7221 */ /* 0x000fc80000010000 */
[----:B------:R-:W-:-:S04]  /*4700*/  FMUL.FTZ R93, R164, R93 ;  /* 0x0000005da45d7220 */ /* 0x000fc80000410000 */
[----:B------:R-:W-:-:S07]  /*4710*/  @P0 FADD.FTZ R93, R93, R92 ;  /* 0x0000005c5d5d0221 */ /* 0x000fce0000010000 */
.L_x_284:
[----:B------:R-:W-:Y:S05]  /*4720*/  BSYNC B1 ;  /* 0x0000000000017941 */ /* 0x000fea0003800000 */
.L_x_282:
        /* <DEDUP_REMOVED lines=13> */
.L_x_286:
[----:B------:R-:W-:Y:S01]  /*4800*/  FFMA.FTZ R92, R168, R96, R97 ;  /* 0x00000060a85c7223 */ /* 0x000fe20000010061 */
[----:B------:R-:W-:-:S03]  /*4810*/  @P0 PRMT R94, R82, 0x7632, R94 ;  /* 0x00007632525e0816 */ /* 0x000fc6000000005e */
[----:B------:R-:W-:Y:S01]  /*4820*/  FADD.FTZ R93, R201, -R92 ;  /* 0x8000005cc95d7221 */ /* 0x000fe20000010000 */
[----:B------:R-:W-:-:S03]  /*4830*/  @P0 SHF.L.U32 R94, R94, 0x10, RZ ;  /* 0x000000105e5e0819 */ /* 0x000fc600000006ff */
[----:B------:R-:W-:-:S04]  /*4840*/  FMUL.FTZ R93, R164, R93 ;  /* 0x0000005da45d7220 */ /* 0x000fc80000410000 */
[----:B------:R-:W-:-:S07]  /*4850*/  @P0 FADD.FTZ R93, R93, R94 ;  /* 0x0000005e5d5d0221 */ /* 0x000fce0000010000 */
.L_x_287:
[----:B------:R-:W-:Y:S05]  /*4860*/  BSYNC B1 ;  /* 0x0000000000017941 */ /* 0x000fea0003800000 */
.L_x_285:
        /* <DEDUP_REMOVED lines=12> */
.L_x_289:
[----:B------:R-:W-:Y:S01]  /*4930*/  FFMA.FTZ R93, R171, R96, R97 ;  /* 0x00000060ab5d7223 */ /* 0x000fe20000010061 */
[----:B------:R-:W-:-:S03]  /*4940*/  @P0 SHF.L.U32 R92, R83, 0x10, RZ ;  /* 0x00000010535c0819 */ /* 0x000fc600000006ff */
[----:B------:R-:W-:-:S04]  /*4950*/  FADD.FTZ R93, R202, -R93 ;  /* 0x8000005dca5d7221 */ /* 0x000fc80000010000 */
[----:B------:R-:W-:-:S04]  /*4960*/  FMUL.FTZ R93, R164, R93 ;  /* 0x0000005da45d7220 */ /* 0x000fc80000410000 */
[----:B------:R-:W-:-:S07]  /*4970*/  @P0 FADD.FTZ R93, R93, R92 ;  /* 0x0000005c5d5d0221 */ /* 0x000fce0000010000 */
.L_x_290:
[----:B------:R-:W-:Y:S05]  /*4980*/  BSYNC B1 ;  /* 0x0000000000017941 */ /* 0x000fea0003800000 */
.L_x_288:
        /* <DEDUP_REMOVED lines=13> */
.L_x_292:
[----:B------:R-:W-:Y:S01]  /*4a60*/  FFMA.FTZ R96, R204, R96, R97 ;  /* 0x00000060cc607223 */ /* 0x000fe20000010061 */
[----:B------:R-:W-:-:S03]  /*4a70*/  @P0 PRMT R92, R83, 0x7632, R92 ;  /* 0x00007632535c0816 */ /* 0x000fc6000000005c */
[----:B------:R-:W-:Y:S01]  /*4a80*/  FADD.FTZ R93, R203, -R96 ;  /* 0x80000060cb5d7221 */ /* 0x000fe20000010000 */
[----:B------:R-:W-:-:S03]  /*4a90*/  @P0 SHF.L.U32 R95, R92, 0x10, RZ ;  /* 0x000000105c5f0819 */ /* 0x000fc600000006ff */
[----:B------:R-:W-:-:S04]  /*4aa0*/  FMUL.FTZ R164, R164, R93 ;  /* 0x0000005da4a47220 */ /* 0x000fc80000410000 */
[----:B------:R-:W-:-:S07]  /*4ab0*/  @P0 FADD.FTZ R164, R164, R95 ;  /* 0x0000005fa4a40221 */ /* 0x000fce0000010000 */
.L_x_293:
[----:B------:R-:W-:Y:S05]  /*4ac0*/  BSYNC B1 ;  /* 0x0000000000017941 */ /* 0x000fea0003800000 */
.L_x_291:
[----:B------:R-:W0:Y:S01]  /*4ad0*/  @P3 LDC R127, c[0x0][0x29c] ;  /* 0x0000a700ff7f3b82 */ /* 0x000e220000000800 */
[----:B------:R-:W-:-:S07]  /*4ae0*/  @P3 IADD3 R125, R125, 0x60, RZ ;  /* 0x000000607d7d3810 */ /* 0x000fce0007ffe0ff */
[----:B------:R-:W1:Y:S08]  /*4af0*/  @P2 LDC.64 R96, c[0x0][0x308] ;  /* 0x0000c200ff602b82 */ /* 0x000e700000000a00 */
[----:B------:R-:W2:Y:S08]  /*4b00*/  @P3 LDC.64 R94, c[0x0][0x2f8] ;  /* 0x0000be00ff5e3b82 */ /* 0x000eb00000000a00 */
[----:B------:R-:W3:Y:S01]  /*4b10*/  LDC.64 R92, c[0x0][0x210] ;  /* 0x00008400ff5c7b82 */ /* 0x000ee20000000a00 */
[----:B0-----:R-:W-:Y:S01]  /*4b20*/  @P3 FMUL.FTZ R124, R164, R127 ;  /* 0x0000007fa47c3220 */ /* 0x001fe20000410000 */
[----:B------:R-:W-:-:S04]  /*4b30*/  @P2 F2FP.BF16.F32.PACK_AB R164, RZ, R164 ;  /* 0x000000a4ffa4223e */ /* 0x000fc800000010ff */
[----:B------:R-:W-:Y:S01]  /*4b40*/  @P3 F2FP.BF16.F32.PACK_AB R124, RZ, R124 ;  /* 0x0000007cff7c323e */ /* 0x000fe200000010ff */
[----:B-1----:R-:W-:Y:S01]  /*4b50*/  @P2 IMAD.WIDE.U32 R96, R165, 0x10, R96 ;  /* 0x00000010a5602825 */ /* 0x002fe200078e0060 */
[----:B------:R-:W-:Y:S02]  /*4b60*/  @P2 PRMT R87, R87, 0x5410, R164 ;  /* 0x0000541057572816 */ /* 0x000fe400000000a4 */
[----:B------:R-:W-:-:S03]  /*4b70*/  @P3 PRMT R91, R91, 0x5410, R124 ;  /* 0x000054105b5b3816 */ /* 0x000fc6000000007c */
[----:B------:R0:W-:Y:S01]  /*4b80*/  @P2 STG.E.128 desc[UR4][R96.64], R84 ;  /* 0x0000005460002986 */ /* 0x0001e2000c101d04 */
[----:B--2---:R-:W-:-:S05]  /*4b90*/  @P3 IMAD.WIDE.U32 R94, R125, 0x10, R94 ;  /* 0x000000107d5e3825 */ /* 0x004fca00078e005e */
[----:B------:R0:W-:Y:S01]  /*4ba0*/  @P3 STG.E.128 desc[UR4][R94.64], R88 ;  /* 0x000000585e003986 */ /* 0x0001e2000c101d04 */
[----:B---3--:R-:W-:-:S04]  /*4bb0*/  LEA R162, R92, R162, 0x2 ;  /* 0x000000a25ca27211 */ /* 0x008fc800078e10ff */
[----:B------:R-:W-:-:S13]  /*4bc0*/  ISETP.GE.AND P0, PT, R162, R93, PT ;  /* 0x0000005da200720c */ /* 0x000fda0003f06270 */
[----:B0-----:R-:W-:Y:S05]  /*4bd0*/  @!P0 BRA `(.L_x_294) ;  /* 0xffffffbc00288947 */ /* 0x001fea000383ffff */
.L_x_193:
[----:B------:R-:W-:Y:S05]  /*4be0*/  BSYNC B0 ;  /* 0x0000000000007941 */ /* 0x000fea0003800000 */
.L_x_191:
        /* <DEDUP_REMOVED lines=12> */
[----:B------:R0:W-:Y:S04]  /*4cb0*/  STS.128 [R0], R64 ;  /* 0x0000004000007388 */ /* 0x0001e80000000c00 */
        /* <DEDUP_REMOVED lines=80> */
[----:B0-----:R-:W-:-:S03]  /*51c0*/  FADD.FTZ R7, R3, R58 ;  /* 0x0000003a03077221 */ /* 0x001fc60000010000 */
[----:B------:R-:W-:Y:S04]  /*51d0*/  STS.128 [R0+0x810], R24 ;  /* 0x0008101800007388 */ /* 0x000fe80000000c00 */
[----:B------:R0:W-:Y:S04]  /*51e0*/  STS.128 [R0+0xc00], R28 ;  /* 0x000c001c00007388 */ /* 0x0001e80000000c00 */
[----:B------:R-:W-:Y:S01]  /*51f0*/  STS.128 [R0+0xc10], R32 ;  /* 0x000c102000007388 */ /* 0x000fe20000000c00 */
[----:B------:R-:W-:Y:S01]  /*5200*/  BAR.SYNC.DEFER_BLOCKING 0x0 ;  /* 0x0000000000007b1d */ /* 0x000fe20000010000 */
[----:B0-----:R-:W-:-:S05]  /*5210*/  IMAD.X R28, RZ, RZ, RZ, P0 ;  /* 0x000000ffff1c7224 */ /* 0x001fca00000e06ff */
[----:B------:R-:W-:Y:S01]  /*5220*/  SHF.L.U64.HI R28, R163, 0x2, R28 ;  /* 0x00000002a31c7819 */ /* 0x000fe2000001021c */
[----:B------:R-:W0:Y:S04]  /*5230*/  LDS R5, [R68+0x200] ;  /* 0x0002000044057984 */ /* 0x000e280000000800 */
[----:B------:R-:W1:Y:S04]  /*5240*/  LDS R4, [R68] ;  /* 0x0000000044047984 */ /* 0x000e680000000800 */
        /* <DEDUP_REMOVED lines=13> */
[----:B------:R-:W-:Y:S01]  /*5320*/  LDS R17, [R68+0x1800] ;  /* 0x0018000044117984 */ /* 0x000fe20000000800 */
[----:B---3--:R-:W-:-:S03]  /*5330*/  FADD.FTZ R4, R4, R9 ;  /* 0x0000000904047221 */ /* 0x008fc60000010000 */
[----:B------:R-:W2:Y:S01]  /*5340*/  LDS R8, [R68+0x800] ;  /* 0x0008000044087984 */ /* 0x000ea20000000800 */
[----:B----4-:R-:W-:-:S03]  /*5350*/  FADD.FTZ R16, R4, R11 ;  /* 0x0000000b04107221 */ /* 0x010fc60000010000 */
[----:B------:R-:W3:Y:S01]  /*5360*/  LDS R9, [R68+0xa00] ;  /* 0x000a000044097984 */ /* 0x000ee20000000800 */
[----:B------:R-:W-:Y:S01]  /*5370*/  SHF.L.U32 R4, R163, 0x2, RZ ;  /* 0x00000002a3047819 */ /* 0x000fe200000006ff */
[----:B-----5:R-:W-:Y:S02]  /*5380*/  FADD.FTZ R0, RZ, R0 ;  /* 0x00000000ff007221 */ /* 0x020fe40000010000 */
[----:B------:R-:W4:Y:S01]  /*5390*/  LDS R10, [R68+0xc00] ;  /* 0x000c0000440a7984 */ /* 0x000f220000000800 */
        /* <DEDUP_REMOVED lines=8> */
[----:B------:R-:W-:-:S02]  /*5420*/  FADD.FTZ R18, R5, R18 ;  /* 0x0000001205127221 */ /* 0x000fc40000010000 */
[----:B------:R-:W5:Y:S01]  /*5430*/  LDS R12, [R68+0x1a00] ;  /* 0x001a0000440c7984 */ /* 0x000f620000000800 */
[----:B------:R-:W-:Y:S01]  /*5440*/  IADD3.X R5, R28, UR7, RZ, P0, !PT ;  /* 0x000000071c057c10 */ /* 0x000fe200087fe4ff */
[----:B------:R-:W-:Y:S02]  /*5450*/  FADD.FTZ R6, R6, R15 ;  /* 0x0000000f06067221 */ /* 0x000fe40000010000 */
[----:B------:R-:W5:Y:S04]  /*5460*/  LDS R11, [R68+0xe00] ;  /* 0x000e0000440b7984 */ /* 0x000f680000000800 */
[----:B------:R-:W5:Y:S01]  /*5470*/  LDS R33, [R68+0x3400] ;  /* 0x0034000044217984 */ /* 0x000f620000000800 */
[----:B0-----:R-:W-:-:S03]  /*5480*/  FADD.FTZ R29, R16, R29 ;  /* 0x0000001d101d7221 */ /* 0x001fc60000010000 */
[----:B------:R-:W0:Y:S01]  /*5490*/  LDS R25, [R68+0x2800] ;  /* 0x0028000044197984 */ /* 0x000e220000000800 */
[----:B-1----:R-:W-:-:S03]  /*54a0*/  FADD.FTZ R0, R0, R21 ;  /* 0x0000001500007221 */ /* 0x002fc60000010000 */
[----:B------:R-:W1:Y:S04]  /*54b0*/  LDS R19, [R68+0x1c00] ;  /* 0x001c000044137984 */ /* 0x000e680000000800 */
[----:B------:R-:W1:Y:S01]  /*54c0*/  LDS R35, [R68+0x3600] ;  /* 0x0036000044237984 */ /* 0x000e620000000800 */
[----:B--2---:R-:W-:-:S03]  /*54d0*/  FADD.FTZ R8, RZ, R8 ;  /* 0x00000008ff087221 */ /* 0x004fc60000010000 */
[----:B------:R-:W2:Y:S01]  /*54e0*/  LDS R20, [R68+0x2a00] ;  /* 0x002a000044147984 */ /* 0x000ea20000000800 */
[----:B---3--:R-:W-:Y:S01]  /*54f0*/  FADD.FTZ R9, RZ, R9 ;  /* 0x00000009ff097221 */ /* 0x008fe20000010000 */
[----:B------:R-:W-:Y:S02]  /*5500*/  FADD.FTZ R8, R8, R17 ;  /* 0x0000001108087221 */ /* 0x000fe40000010000 */
        /* <DEDUP_REMOVED lines=16> */
[----:B------:R-:W-:-:S03]  /*5610*/  FADD.FTZ R35, R6, R35 ;  /* 0x0000002306237221 */ /* 0x000fc60000010000 */
        /* <DEDUP_REMOVED lines=24> */
.L_x_197:
[----:B0-----:R-:W-:Y:S01]  /*57a0*/  HFMA2.MMA R128, -RZ, RZ, 0, 5.9604644775390625e-08 ;  /* 0x00000001ff807435 */ /* 0x001fe200000001ff */
[----:B------:R-:W-:Y:S01]  /*57b0*/  BSSY B1, `(.L_x_295) ;  /* 0x0000007000017945 */ /* 0x000fe20003800000 */
[----:B------:R-:W-:Y:S02]  /*57c0*/  MOV R129, R94 ;  /* 0x0000005e00817202 */ /* 0x000fe40000000f00 */
[----:B------:R-:W-:Y:S02]  /*57d0*/  MOV R131, 0x1f ;  /* 0x0000001f00837802 */ /* 0x000fe40000000f00 */
[----:B------:R-:W-:-:S07]  /*57e0*/  MOV R126, 0xffffffff ;  /* 0xffffffff007e7802 */ /* 0x000fce0000000f00 */
[----:B-----5:R-:W-:Y:S05]  /*57f0*/  WARPSYNC.COLLECTIVE R126, `(.L_x_296) ;  /* 0x000000007e087348 */ /* 0x020fea0003c00000 */
[----:B------:R0:W1:Y:S02]  /*5800*/  SHFL.BFLY P0, R127, R129, R128, R131 ;  /* 0x0c000080817f7389 */ /* 0x0000640000000083 */
[----:B01---5:R-:W-:Y:S01]  /*5810*/  ENDCOLLECTIVE ;  /* 0x000000000000791b */ /* 0x023fe20003800000 */
.L_x_296:
[----:B------:R-:W-:Y:S05]  /*5820*/  BSYNC B1 ;  /* 0x0000000000017941 */ /* 0x000fea0003800000 */
.L_x_295:
[----:B------:R-:W-:Y:S01]  /*5830*/  HFMA2.MMA R131, -RZ, RZ, 0, 1.847743988037109375e-06 ;  /* 0x0000001fff837435 */ /* 0x000fe200000001ff */
[----:B------:R-:W-:Y:S01]  /*5840*/  MOV R129, R92 ;  /* 0x0000005c00817202 */ /* 0x000fe20000000f00 */
[----:B------:R-:W-:Y:S01]  /*5850*/  IMAD.MOV.U32 R128, RZ, RZ, 0x1 ;  /* 0x00000001ff807424 */ /* 0x000fe200078e00ff */
[----:B------:R-:W-:Y:S02]  /*5860*/  MOV R126, 0xffffffff ;  /* 0xffffffff007e7802 */ /* 0x000fe40000000f00 */
[----:B------:R-:W-:-:S07]  /*5870*/  MOV R93, R127 ;  /* 0x0000007f005d7202 */ /* 0x000fce0000000f00 */
[----:B------:R-:W-:Y:S05]  /*5880*/  WARPSYNC.COLLECTIVE R126, `(.L_x_297) ;  /* 0x000000007e087348 */ /* 0x000fea0003c00000 */
[----:B------:R0:W1:Y:S02]  /*5890*/  SHFL.BFLY P0, R127, R129, R128, R131 ;  /* 0x0c000080817f7389 */ /* 0x0000640000000083 */
[----:B01----:R-:W-:Y:S01]  /*58a0*/  ENDCOLLECTIVE ;  /* 0x000000000000791b */ /* 0x003fe20003800000 */
.L_x_297:
[----:B------:R-:W-:Y:S01]  /*58b0*/  FADD.FTZ R93, R93, R94 ;  /* 0x0000005e5d5d7221 */ /* 0x000fe20000010000 */
[----:B------:R-:W-:-:S04]  /*58c0*/  HFMA2.MMA R128, -RZ, RZ, 0, 1.1920928955078125e-07 ;  /* 0x00000002ff807435 */ /* 0x000fc800000001ff */
[----:B------:R-:W-:Y:S02]  /*58d0*/  MOV R129, R93 ;  /* 0x0000005d00817202 */ /* 0x000fe40000000f00 */
[----:B------:R-:W-:-:S07]  /*58e0*/  MOV R95, R127 ;  /* 0x0000007f005f7202 */ /* 0x000fce0000000f00 */
[----:B------:R-:W-:Y:S05]  /*58f0*/  WARPSYNC.COLLECTIVE R126, `(.L_x_298) ;  /* 0x000000007e087348 */ /* 0x000fea0003c00000 */
[----:B------:R0:W1:Y:S02]  /*5900*/  SHFL.BFLY P0, R127, R129, R128, R131 ;  /* 0x0c000080817f7389 */ /* 0x0000640000000083 */
[----:B01----:R-:W-:Y:S01]  /*5910*/  ENDCOLLECTIVE ;  /* 0x000000000000791b */ /* 0x003fe20003800000 */
.L_x_298:
[----:B------:R-:W-:-:S05]  /*5920*/  FADD.FTZ R95, R95, R92 ;  /* 0x0000005c5f5f7221 */ /* 0x000fca0000010000 */
[----:B------:R-:W-:Y:S02]  /*5930*/  MOV R129, R95 ;  /* 0x0000005f00817202 */ /* 0x000fe40000000f00 */
[----:B------:R-:W-:-:S07]  /*5940*/  MOV R96, R127 ;  /* 0x0000007f00607202 */ /* 0x000fce0000000f00 */
[----:B------:R-:W-:Y:S05]  /*5950*/  WARPSYNC.COLLECTIVE R126, `(.L_x_299) ;  /* 0x000000007e087348 */ /* 0x000fea0003c00000 */
[----:B------:R0:W1:Y:S02]  /*5960*/  SHFL.BFLY P0, R127, R129, R128, R131 ;  /* 0x0c000080817f7389 */ /* 0x0000640000000083 */
[----:B01----:R-:W-:Y:S01]  /*5970*/  ENDCOLLECTIVE ;  /* 0x000000000000791b */ /* 0x003fe20003800000 */
.L_x_299:
[----:B------:R-:W-:Y:S01]  /*5980*/  FADD.FTZ R96, R93, R96 ;  /* 0x000000605d607221 */ /* 0x000fe20000010000 */
[----:B------:R-:W-:-:S04]  /*5990*/  HFMA2.MMA R128, -RZ, RZ, 0, 2.384185791015625e-07 ;  /* 0x00000004ff807435 */ /* 0x000fc800000001ff */
[----:B------:R-:W-:Y:S01]  /*59a0*/  MOV R129, R96 ;  /* 0x0000006000817202 */ /* 0x000fe20000000f00 */
[----:B------:R-:W-:-:S07]  /*59b0*/  IMAD.MOV.U32 R124, RZ, RZ, R127 ;  /* 0x000000ffff7c7224 */ /* 0x000fce00078e007f */
[----:B------:R-:W-:Y:S05]  /*59c0*/  WARPSYNC.COLLECTIVE R126, `(.L_x_300) ;  /* 0x000000007e087348 */ /* 0x000fea0003c00000 */
[----:B------:R0:W1:Y:S02]  /*59d0*/  SHFL.BFLY P0, R127, R129, R128, R131 ;  /* 0x0c000080817f7389 */ /* 0x0000640000000083 */
[----:B01----:R-:W-:Y:S01]  /*59e0*/  ENDCOLLECTIVE ;  /* 0x000000000000791b */ /* 0x003fe20003800000 */
.L_x_300:
[----:B------:R-:W-:-:S05]  /*59f0*/  FADD.FTZ R124, R95, R124 ;  /* 0x0000007c5f7c7221 */ /* 0x000fca0000010000 */
[----:B------:R-:W-:Y:S02]  /*5a00*/  MOV R129, R124 ;  /* 0x0000007c00817202 */ /* 0x000fe40000000f00 */
[----:B------:R-:W-:-:S07]  /*5a10*/  MOV R97, R127 ;  /* 0x0000007f00617202 */ /* 0x000fce0000000f00 */
[----:B------:R-:W-:Y:S05]  /*5a20*/  WARPSYNC.COLLECTIVE R126, `(.L_x_301) ;  /* 0x000000007e087348 */ /* 0x000fea0003c00000 */
[----:B------:R0:W1:Y:S02]  /*5a30*/  SHFL.BFLY P0, R127, R129, R128, R131 ;  /* 0x0c000080817f7389 */ /* 0x0000640000000083 */
[----:B01----:R-:W-:Y:S01]  /*5a40*/  ENDCOLLECTIVE ;  /* 0x000000000000791b */ /* 0x003fe20003800000 */
.L_x_301:
[----:B------:R-:W-:Y:S01]  /*5a50*/  FADD.FTZ R97, R96, R97 ;  /* 0x0000006160617221 */ /* 0x000fe20000010000 */
[----:B------:R-:W-:-:S04]  /*5a60*/  HFMA2.MMA R128, -RZ, RZ, 0, 4.76837158203125e-07 ;  /* 0x00000008ff807435 */ /* 0x000fc800000001ff */
[----:B------:R-:W-:Y:S02]  /*5a70*/  MOV R129, R97 ;  /* 0x0000006100817202 */ /* 0x000fe40000000f00 */
[----:B------:R-:W-:-:S07]  /*5a80*/  MOV R125, R127 ;  /* 0x0000007f007d7202 */ /* 0x000fce0000000f00 */
[----:B------:R-:W-:Y:S05]  /*5a90*/  WARPSYNC.COLLECTIVE R126, `(.L_x_302) ;  /* 0x000000007e087348 */ /* 0x000fea0003c00000 */
[----:B------:R0:W1:Y:S02]  /*5aa0*/  SHFL.BFLY P0, R127, R129, R128, R131 ;  /* 0x0c000080817f7389 */ /* 0x0000640000000083 */
[----:B01----:R-:W-:Y:S01]  /*5ab0*/  ENDCOLLECTIVE ;  /* 0x000000000000791b */ /* 0x003fe20003800000 */
.L_x_302:
[----:B------:R-:W-:-:S05]  /*5ac0*/  FADD.FTZ R125, R124, R125 ;  /* 0x0000007d7c7d7221 */ /* 0x000fca0000010000 */
[----:B------:R-:W-:Y:S01]  /*5ad0*/  MOV R129, R125 ;  /* 0x0000007d00817202 */ /* 0x000fe20000000f00 */
[----:B------:R-:W-:-:S07]  /*5ae0*/  IMAD.MOV.U32 R92, RZ, RZ, R127 ;  /* 0x000000ffff5c7224 */ /* 0x000fce00078e007f */
[----:B------:R-:W-:Y:S05]  /*5af0*/  WARPSYNC.COLLECTIVE R126, `(.L_x_303) ;  /* 0x000000007e087348 */ /* 0x000fea0003c00000 */
[----:B------:R0:W1:Y:S02]  /*5b00*/  SHFL.BFLY P0, R127, R129, R128, R131 ;  /* 0x0c000080817f7389 */ /* 0x0000640000000083 */
[----:B01----:R-:W-:Y:S01]  /*5b10*/  ENDCOLLECTIVE ;  /* 0x000000000000791b */ /* 0x003fe20003800000 */
.L_x_303:
[----:B------:R-:W-:Y:S01]  /*5b20*/  FADD.FTZ R92, R97, R92 ;  /* 0x0000005c615c7221 */ /* 0x000fe20000010000 */
[----:B------:R-:W-:-:S04]  /*5b30*/  HFMA2.MMA R128, -RZ, RZ, 0, 9.5367431640625e-07 ;  /* 0x00000010ff807435 */ /* 0x000fc800000001ff */
[----:B------:R-:W-:Y:S02]  /*5b40*/  MOV R129, R92 ;  /* 0x0000005c00817202 */ /* 0x000fe40000000f00 */
[----:B------:R-:W-:-:S07]  /*5b50*/  MOV R94, R127 ;  /* 0x0000007f005e7202 */ /* 0x000fce0000000f00 */
[----:B------:R-:W-:Y:S05]  /*5b60*/  WARPSYNC.COLLECTIVE R126, `(.L_x_304) ;  /* 0x000000007e087348 */ /* 0x000fea0003c00000 */
[----:B------:R0:W1:Y:S02]  /*5b70*/  SHFL.BFLY P0, R127, R129, R128, R131 ;  /* 0x0c000080817f7389 */ /* 0x0000640000000083 */
[----:B01----:R-:W-:Y:S01]  /*5b80*/  ENDCOLLECTIVE ;  /* 0x000000000000791b */ /* 0x003fe20003800000 */
.L_x_304:
[----:B------:R-:W-:-:S05]  /*5b90*/  FADD.FTZ R94, R125, R94 ;  /* 0x0000005e7d5e7221 */ /* 0x000fca0000010000 */
[----:B------:R-:W-:Y:S02]  /*5ba0*/  MOV R129, R94 ;  /* 0x0000005e00817202 */ /* 0x000fe40000000f00 */
[----:B------:R-:W-:-:S07]  /*5bb0*/  MOV R93, R127 ;  /* 0x0000007f005d7202 */ /* 0x000fce0000000f00 */
[----:B------:R-:W-:Y:S05]  /*5bc0*/  WARPSYNC.COLLECTIVE R126, `(.L_x_305) ;  /* 0x000000007e087348 */ /* 0x000fea0003c00000 */
[----:B------:R0:W1:Y:S02]  /*5bd0*/  SHFL.BFLY P0, R127, R129, R128, R131 ;  /* 0x0c000080817f7389 */ /* 0x0000640000000083 */
[----:B01----:R-:W-:Y:S01]  /*5be0*/  ENDCOLLECTIVE ;  /* 0x000000000000791b */ /* 0x003fe20003800000 */
.L_x_305:
[----:B------:R-:W-:Y:S01]  /*5bf0*/  MOV R95, R127 ;  /* 0x0000007f005f7202 */ /* 0x000fe20000000f00 */
[----:B------:R-:W-:Y:S06]  /*5c00*/  BRA `(.L_x_306) ;  /* 0xffffffc400ac7947 */ /* 0x000fec000383ffff */
.L_x_307:
        /* <DEDUP_REMOVED lines=15> */
.L_x_14207:


//--------------------- .text._ZN10layer_norm13ln_bwd_kernelINS_13Kernel_traitsI13__nv_bfloat16S2_S2_S2_fjLj1024ELj1ELj4ELj1ELj16ENS_18Kernel_traits_baseILj1024ES2_S2_S2_S2_fjLj128EEEEELb0ELb1ELb0ELb0EEEvNS_9BwdParamsE --------------------------
	.section	.text._ZN10layer_norm13ln_bwd_kernelINS_13Kernel_traitsI13__nv_bfloat16S2_S2_S2_fjLj1024ELj1ELj4ELj1ELj16ENS_18Kernel_traits_baseILj1024ES2_S2_S2_S2_fjLj128EEEEELb0ELb1ELb0ELb0EEEvNS_9BwdParamsE,"ax",@progbits
	.align	128
        .global         _ZN10layer_norm13ln_bwd_kernelINS_13Kernel_traitsI13__nv_bfloat16S2_S2_S2_fjLj1024ELj1ELj4ELj1ELj16ENS_18Kernel_traits_baseILj1024ES2_S2_S2_S2_fjLj128EEEEELb0ELb1ELb0ELb0EEEvNS_9BwdParamsE
        .type           _ZN10layer_norm13ln_bwd_kernelINS_13Kernel_traitsI13__nv_bfloat16S2_S2_S2_fjLj1024ELj1ELj4ELj1ELj16ENS_18Kernel_traits_baseILj1024ES2_S2_S2_S2_fjLj128EEEEELb0ELb1ELb0ELb0EEEvNS_9BwdParamsE,@function
        .size           _ZN10layer_norm13ln_bwd_kernelINS_13Kernel_traitsI13__nv_bfloat16S2_S2_S2_fjLj1024ELj1ELj4ELj1ELj16ENS_18Kernel_traits_baseILj1024ES2_S2_S2_S2_fjLj128EEEEELb0ELb1ELb0ELb0EEEvNS_9BwdParamsE,(.L_x_14208 - _ZN10layer_norm13ln_bwd_kernelINS_13Kernel_traitsI13__nv_bfloat16S2_S2_S2_fjLj1024ELj1ELj4ELj1ELj16ENS_18Kernel_traits_baseILj1024ES2_S2_S2_S2_fjLj128EEEEELb0ELb1ELb0ELb0EEEvNS_9BwdParamsE)
        .other          _ZN10layer_norm13ln_bwd_kernelINS_13Kernel_traitsI13__nv_bfloat16S2_S2_S2_fjLj1024ELj1ELj4ELj1ELj16ENS_18Kernel_traits_baseILj1024ES2_S2_S2_S2_fjLj128EEEEELb0ELb1ELb0ELb0EEEvNS_9BwdParamsE,@"STO_CUDA_ENTRY STV_DEFAULT"
_ZN10layer_norm13ln_bwd_kernelINS_13Kernel_traitsI13__nv_bfloat16S2_S2_S2_fjLj1024ELj1ELj4ELj1ELj16ENS_18Kernel_traits_baseILj1024ES2_S2_S2_S2_fjLj128EEEEELb0ELb1ELb0ELb0EEEvNS_9BwdParamsE:
.text._ZN10layer_norm13ln_bwd_kernelINS_13Kernel_traitsI13__nv_bfloat16S2_S2_S2_fjLj1024ELj1ELj4ELj1ELj16ENS_18Kernel_traits_baseILj1024ES2_S2_S2_S2_fjLj128EEEEELb0ELb1ELb0ELb0EEEvNS_9BwdParamsE:
[----:B------:R-:W0:Y:S01]  /*0000*/  LDC R1, c[0x0][0x28] ;  /* 0x00000a00ff017b82 */ /* 0x000e220000000800 */
[----:B------:R-:W1:Y:S01]  /*0010*/  S2R R54, SR_TID.X ;  /* 0x0000000000367919 */ /* 0x000e620000002100 */
        /* <DEDUP_REMOVED lines=8> */
[----:B------:R-:W-:Y:S01]  /*00a0*/  ULDC.64 UR10, c[0x0][0x238] ;  /* 0x00008e00000a7ab9 */ /* 0x000fe20000000a00 */
[----:B------:R-:W-:Y:S01]  /*00b0*/  ULDC.64 UR14, c[0x0][0x308] ;  /* 0x0000c200000e7ab9 */ /* 0x000fe20000000a00 */
[----:B------:R-:W-:Y:S01]  /*00c0*/  LEA.HI R3, R3, R194, RZ, 0x3 ;  /* 0x000000c203037211 */ /* 0x000fe200078f18ff */
[----:B------:R-:W-:Y:S01]  /*00d0*/  ULDC.64 UR16, c[0x0][0x2f8] ;  /* 0x0000be0000107ab9 */ /* 0x000fe20000000a00 */
[----:B0-----:R-:W-:-:S02]  /*00e0*/  IADD3 R1, R1, -0x30, RZ ;  /* 0xffffffd001017810 */ /* 0x001fc40007ffe0ff */
[----:B-1----:R-:W-:-:S04]  /*00f0*/  LOP3.LUT R195, R54, 0x1f, RZ, 0xc0, !PT ;  /* 0x0000001f36c37812 */ /* 0x002fc800078ec0ff */
        /* <DEDUP_REMOVED lines=8> */
[----:B------:R-:W1:Y:S08]  /*0180*/  @P1 LDC.64 R36, c[0x0][0x278] ;  /* 0x00009e00ff241b82 */ /* 0x000e700000000a00 */
[----:B------:R-:W2:Y:S08]  /*0190*/  @P2 LDC.64 R38, c[0x0][0x260] ;  /* 0x00009800ff262b82 */ /* 0x000eb00000000a00 */
[----:B------:R-:W3:Y:S01]  /*01a0*/  @P2 LDC.64 R40, c[0x0][0x278] ;  /* 0x00009e00ff282b82 */ /* 0x000ee20000000a00 */
[----:B0-----:R-:W-:-:S07]  /*01b0*/  @P1 IMAD.WIDE.U32 R2, R55, 0x10, R2 ;  /* 0x0000001037021825 */ /* 0x001fce00078e0002 */
[----:B------:R-:W0:Y:S01]  /*01c0*/  @P3 LDC.64 R46, c[0x0][0x260] ;  /* 0x00009800ff2e3b82 */ /* 0x000e220000000a00 */
[C---:B-1----:R-:W-:Y:S01]  /*01d0*/  @P1 IMAD.WIDE.U32 R36, R55.reuse, 0x10, R36 ;  /* 0x0000001037241825 */ /* 0x042fe200078e0024 */
[----:B------:R-:W-:Y:S01]  /*01e0*/  @P1 LOP3.LUT R55, R55, 0x20, RZ, 0xfc, !PT ;  /* 0x0000002037371812 */ /* 0x000fe200078efcff */
[----:B------:R-:W5:Y:S05]  /*01f0*/  @P1 LDG.E.128 R32, desc[UR4][R2.64] ;  /* 0x0000000402201981 */ /* 0x000f6a000c1e1d00 */
[----:B------:R-:W1:Y:S01]  /*0200*/  @P3 LDC.64 R48, c[0x0][0x278] ;  /* 0x00009e00ff303b82 */ /* 0x000e620000000a00 */
[C---:B--2---:R-:W-:Y:S01]  /*0210*/  @P2 IMAD.WIDE.U32 R42, R55.reuse, 0x10, R38 ;  /* 0x00000010372a2825 */ /* 0x044fe200078e0026 */
[----:B------:R-:W-:Y:S01]  /*0220*/  SHF.R.U32.HI R0, RZ, 0x5, R54 ;  /* 0x00000005ff007819 */ /* 0x000fe20000011636 */
[----:B------:R-:W-:Y:S01]  /*0230*/  BSSY B0, `(.L_x_308) ;  /* 0x0000447000007945 */ /* 0x000fe20003800000 */
[----:B------:R2:W5:Y:S04]  /*0240*/  @P1 LDG.E.128 R16, desc[UR4][R36.64] ;  /* 0x0000000424101981 */ /* 0x000568000c1e1d00 */
[----:B------:R-:W4:Y:S01]  /*0250*/  @P4 LDC.64 R50, c[0x0][0x260] ;  /* 0x00009800ff324b82 */ /* 0x000f220000000a00 */
[C---:B---3--:R-:W-:Y:S01]  /*0260*/  @P2 IMAD.WIDE.U32 R44, R55.reuse, 0x10, R40 ;  /* 0x00000010372c2825 */ /* 0x048fe200078e0028 */
[----:B------:R-:W-:Y:S01]  /*0270*/  @P2 IADD3 R55, R55, 0x20, RZ ;  /* 0x0000002037372810 */ /* 0x000fe20007ffe0ff */
[----:B------:R3:W5:Y:S05]  /*0280*/  @P2 LDG.E.128 R28, desc[UR4][R42.64] ;  /* 0x000000042a1c2981 */ /* 0x00076a000c1e1d00 */
[----:B------:R-:W4:Y:S01]  /*0290*/  @P4 LDC.64 R52, c[0x0][0x278] ;  /* 0x00009e00ff344b82 */ /* 0x000f220000000a00 */
[C---:B0-----:R-:W-:Y:S01]  /*02a0*/  @P3 IMAD.WIDE.U32 R46, R55.reuse, 0x10, R46 ;  /* 0x00000010372e3825 */ /* 0x041fe200078e002e */
[----:B------:R0:W5:Y:S03]  /*02b0*/  @P2 LDG.E.128 R12, desc[UR4][R44.64] ;  /* 0x000000042c0c2981 */ /* 0x000166000c1e1d00 */
[C---:B-1----:R-:W-:Y:S01]  /*02c0*/  @P3 IMAD.WIDE.U32 R48, R55.reuse, 0x10, R48 ;  /* 0x0000001037303825 */ /* 0x042fe200078e0030 */
[----:B------:R-:W-:Y:S01]  /*02d0*/  @P3 IADD3 R55, R55, 0x20, RZ ;  /* 0x0000002037373810 */ /* 0x000fe20007ffe0ff */
[----:B------:R1:W5:Y:S01]  /*02e0*/  @P3 LDG.E.128 R24, desc[UR4][R46.64] ;  /* 0x000000042e183981 */ /* 0x000362000c1e1d00 */
[----:B--2---:R-:W-:-:S02]  /*02f0*/  CS2R R36, SRZ ;  /* 0x0000000000247805 */ /* 0x004fc4000001ff00 */
[----:B---3--:R-:W-:Y:S02]  /*0300*/  CS2R R42, SRZ ;  /* 0x00000000002a7805 */ /* 0x008fe4000001ff00 */
[----:B0-----:R-:W-:Y:S01]  /*0310*/  CS2R R44, SRZ ;  /* 0x00000000002c7805 */ /* 0x001fe2000001ff00 */
[----:B------:R0:W5:Y:S01]  /*0320*/  @P3 LDG.E.128 R8, desc[UR4][R48.64] ;  /* 0x0000000430083981 */ /* 0x000162000c1e1d00 */
[C---:B----4-:R-:W-:Y:S02]  /*0330*/  @P4 IMAD.WIDE.U32 R38, R55.reuse, 0x10, R50 ;  /* 0x0000001037264825 */ /* 0x050fe400078e0032 */
[----:B------:R-:W2:Y:S02]  /*0340*/  S2R R51, SR_CTAID.X ;  /* 0x0000000000337919 */ /* 0x000ea40000002500 */
[----:B------:R-:W-:Y:S01]  /*0350*/  @P4 IMAD.WIDE.U32 R40, R55, 0x10, R52 ;  /* 0x0000001037284825 */ /* 0x000fe200078e0034 */
[----:B------:R3:W5:Y:S01]  /*0360*/  @P4 LDG.E.128 R20, desc[UR4][R38.64] ;  /* 0x0000000426144981 */ /* 0x000762000c1e1d00 */
[----:B-1----:R-:W-:-:S02]  /*0370*/  CS2R R46, SRZ ;  /* 0x00000000002e7805 */ /* 0x002fc4000001ff00 */
[----:B0-----:R-:W-:Y:S02]  /*0380*/  CS2R R48, SRZ ;  /* 0x0000000000307805 */ /* 0x001fe4000001ff00 */
[----:B------:R-:W-:Y:S01]  /*0390*/  CS2R R52, SRZ ;  /* 0x0000000000347805 */ /* 0x000fe2000001ff00 */
[----:B------:R0:W5:Y:S01]  /*03a0*/  @P4 LDG.E.128 R4, desc[UR4][R40.64] ;  /* 0x0000000428044981 */ /* 0x000162000c1e1d00 */
[----:B------:R-:W-:Y:S02]  /*03b0*/  CS2R R54, SRZ ;  /* 0x0000000000367805 */ /* 0x000fe4000001ff00 */
[----:B------:R-:W-:Y:S02]  /*03c0*/  CS2R R56, SRZ ;  /* 0x0000000000387805 */ /* 0x000fe4000001ff00 */
[----:B--2---:R-:W-:-:S04]  /*03d0*/  LEA R2, R51, R0, 0x2 ;  /* 0x0000000033027211 */ /* 0x004fc800078e10ff */
[----:B------:R-:W-:Y:S02]  /*03e0*/  ISETP.GE.AND P0, PT, R2, UR6, PT ;  /* 0x0000000602007c0c */ /* 0x000fe4000bf06270 */
[----:B---3--:R-:W-:Y:S02]  /*03f0*/  CS2R R38, SRZ ;  /* 0x0000000000267805 */ /* 0x008fe4000001ff00 */
[----:B0-----:R-:W-:Y:S02]  /*0400*/  CS2R R40, SRZ ;  /* 0x0000000000287805 */ /* 0x001fe4000001ff00 */
        /* <DEDUP_REMOVED lines=37> */
[----:B------:R-:W-:Y:S01]  /*0660*/  CS2R R134, SRZ ;  /* 0x0000000000867805 */ /* 0x000fe2000001ff00 */
[----:B------:R-:W-:Y:S06]  /*0670*/  @P0 BRA `(.L_x_309) ;  /* 0x0000004000080947 */ /* 0x000fec0003800000 */
[----:B-----5:R-:W-:Y:S01]  /*0680*/  SHF.L.U32 R64, R32, 0x10, RZ ;  /* 0x0000001020407819 */ /* 0x020fe200000006ff */
[----:B------:R-:W-:Y:S01]  /*0690*/  ULDC.64 UR6, c[0x0][0x270] ;  /* 0x00009c0000067ab9 */ /* 0x000fe20000000a00 */
[C---:B------:R-:W-:Y:S01]  /*06a0*/  SHF.L.U32 R37, R33.reuse, 0x10, RZ ;  /* 0x0000001021257819 */ /* 0x040fe200000006ff */
[----:B------:R-:W-:Y:S01]  /*06b0*/  IMAD.U32 R243, R26, 0x10000, RZ ;  /* 0x000100001af37824 */ /* 0x000fe200078e00ff */
[----:B------:R-:W-:Y:S01]  /*06c0*/  @P1 PRMT R0, R32, 0x7632, R0 ;  /* 0x0000763220001816 */ /* 0x000fe20000000000 */
[----:B------:R0:W-:Y:S01]  /*06d0*/  STL [R1+0x28], R64 ;  /* 0x0000284001007387 */ /* 0x0001e20000100800 */
[----:B------:R-:W-:Y:S01]  /*06e0*/  @P1 PRMT R3, R33, 0x7632, R3 ;  /* 0x0000763221031816 */ /* 0x000fe20000000003 */
[----:B------:R-:W-:Y:S01]  /*06f0*/  IMAD.U32 R227, R18, 0x10000, RZ ;  /* 0x0001000012e37824 */ /* 0x000fe200078e00ff */
[----:B------:R-:W-:Y:S01]  /*0700*/  @P1 PRMT R32, R34, 0x7632, R32 ;  /* 0x0000763222201816 */ /* 0x000fe20000000020 */
[----:B------:R1:W-:Y:S01]  /*0710*/  STL [R1+0x20], R37 ;  /* 0x0000202501007387 */ /* 0x0003e20000100800 */
[----:B------:R-:W-:Y:S01]  /*0720*/  @P1 PRMT R33, R35, 0x7632, R33 ;  /* 0x0000763223211816 */ /* 0x000fe20000000021 */
[----:B------:R-:W-:Y:S01]  /*0730*/  IMAD.U32 R208, R10, 0x10000, RZ ;  /* 0x000100000ad07824 */ /* 0x000fe200078e00ff */
[----:B------:R-:W-:-:S02]  /*0740*/  @P4 PRMT R201, R5, 0x7632, R201 ;  /* 0x0000763205c94816 */ /* 0x000fc400000000c9 */
[----:B------:R-:W-:Y:S01]  /*0750*/  SHF.L.U32 R202, R5, 0x10, RZ ;  /* 0x0000001005ca7819 */ /* 0x000fe200000006ff */
[----:B0-----:R-:W-:Y:S01]  /*0760*/  IMAD.U32 R64, R34, 0x10000, RZ ;  /* 0x0001000022407824 */ /* 0x001fe200078e00ff */
[----:B------:R-:W-:Y:S02]  /*0770*/  @P2 PRMT R34, R28, 0x7632, R34 ;  /* 0x000076321c222816 */ /* 0x000fe40000000022 */
[----:B------:R-:W-:Y:S01]  /*0780*/  SHF.L.U32 R5, R0, 0x10, RZ ;  /* 0x0000001000057819 */ /* 0x000fe200000006ff */
[----:B------:R-:W-:Y:S01]  /*0790*/  IMAD.U32 R0, R3, 0x10000, RZ ;  /* 0x0001000003007824 */ /* 0x000fe200078e00ff */
[----:B-1----:R-:W-:Y:S01]  /*07a0*/  SHF.L.U32 R37, R35, 0x10, RZ ;  /* 0x0000001023257819 */ /* 0x002fe200000006ff */
[----:B------:R-:W-:Y:S01]  /*07b0*/  STL [R1+0x18], R64 ;  /* 0x0000184001007387 */ /* 0x000fe20000100800 */
[----:B------:R-:W-:Y:S02]  /*07c0*/  SHF.L.U32 R35, R28, 0x10, RZ ;  /* 0x000000101c237819 */ /* 0x000fe400000006ff */
[----:B------:R-:W-:Y:S01]  /*07d0*/  SHF.L.U32 R28, R29, 0x10, RZ ;  /* 0x000000101d1c7819 */ /* 0x000fe200000006ff */
[----:B------:R0:W-:Y:S01]  /*07e0*/  STL [R1+0x10], R37 ;  /* 0x0000102501007387 */ /* 0x0001e20000100800 */
[----:B------:R-:W-:-:S02]  /*07f0*/  @P4 PRMT R203, R4, 0x7632, R203 ;  /* 0x0000763204cb4816 */ /* 0x000fc400000000cb */
[----:B------:R-:W-:Y:S01]  /*0800*/  SHF.L.U32 R204, R4, 0x10, RZ ;  /* 0x0000001004cc7819 */ /* 0x000fe200000006ff */
[----:B------:R-:W-:Y:S01]  /*0810*/  STL [R1+0x8], R35 ;  /* 0x0000082301007387 */ /* 0x000fe20000100800 */
[----:B------:R-:W-:Y:S02]  /*0820*/  SHF.L.U32 R4, R32, 0x10, RZ ;  /* 0x0000001020047819 */ /* 0x000fe400000006ff */
[----:B------:R-:W-:Y:S01]  /*0830*/  SHF.L.U32 R3, R33, 0x10, RZ ;  /* 0x0000001021037819 */ /* 0x000fe200000006ff */
[----:B------:R-:W-:Y:S01]  /*0840*/  STL [R1], R28 ;  /* 0x0000001c01007387 */ /* 0x000fe20000100800 */
[----:B------:R-:W-:Y:S01]  /*0850*/  ISETP.NE.U32.AND P5, PT, RZ, UR6, PT ;  /* 0x00000006ff007c0c */ /* 0x000fe2000bfa5070 */
[----:B------:R-:W-:Y:S01]  /*0860*/  ULDC.U8 UR6, c[0x0][0x2a0] ;  /* 0x0000a80000067ab9 */ /* 0x000fe20000000000 */
[----:B------:R-:W-:Y:S01]  /*0870*/  @P3 PRMT R244, R25, 0x7632, R244 ;  /* 0x0000763219f43816 */ /* 0x000fe200000000f4 */
[----:B------:R-:W-:Y:S01]  /*0880*/  STL [R1+0x24], R5 ;  /* 0x0000240501007387 */ /* 0x000fe20000100800 */
[----:B------:R-:W-:Y:S01]  /*0890*/  @P1 PRMT R228, R17, 0x7632, R228 ;  /* 0x0000763211e41816 */ /* 0x000fe200000000e4 */
[----:B0-----:R-:W-:Y:S01]  /*08a0*/  HFMA2.MMA R37, -RZ, RZ, 0, 0 ;  /* 0x00000000ff257435 */ /* 0x001fe200000001ff */
        /* <DEDUP_REMOVED lines=12> */
[----:B0-----:R-:W-:-:S02]  /*0970*/  SHF.L.U32 R0, R34, 0x10, RZ ;  /* 0x0000001022007819 */ /* 0x001fc400000006ff */
[----:B------:R-:W-:Y:S02]  /*0980*/  @P3 PRMT R240, R27, 0x7632, R240 ;  /* 0x000076321bf03816 */ /* 0x000fe400000000f0 */
[----:B------:R-:W-:Y:S01]  /*0990*/  @P4 PRMT R238, R20, 0x7632, R238 ;  /* 0x0000763214ee4816 */ /* 0x000fe200000000ee */
[----:B------:R1:W-:Y:S01]  /*09a0*/  STL [R1+0x4], R0 ;  /* 0x0000040001007387 */ /* 0x0003e20000100800 */
        /* <DEDUP_REMOVED lines=15> */
[----:B------:R-:W-:-:S02]  /*0aa0*/  ISETP.NE.AND P0, PT, RZ, UR6, PT ;  /* 0x00000006ff007c0c */ /* 0x000fc4000bf05270 */
        /* <DEDUP_REMOVED lines=21> */
[----:B------:R-:W-:Y:S02]  /*0c00*/  ISETP.NE.AND.EX P5, PT, RZ, UR7, PT, P5 ;  /* 0x00000007ff007c0c */ /* 0x000fe4000bfa5350 */
        /* <DEDUP_REMOVED lines=20> */
[----:B------:R-:W-:Y:S02]  /*0d50*/  P2R R196, PR, RZ, 0x1 ;  /* 0x00000001ffc47803 */ /* 0x000fe40000000000 */
[----:B------:R-:W-:Y:S02]  /*0d60*/  SHF.L.U32 R203, R203, 0x10, RZ ;  /* 0x00000010cbcb7819 */ /* 0x000fe400000006ff */
[----:B------:R-:W-:Y:S02]  /*0d70*/  SHF.L.U32 R201, R201, 0x10, RZ ;  /* 0x00000010c9c97819 */ /* 0x000fe400000006ff */
[----:B------:R-:W-:Y:S02]  /*0d80*/  SHF.L.U32 R199, R199, 0x10, RZ ;  /* 0x00000010c7c77819 */ /* 0x000fe400000006ff */
[----:B-1----:R-:W-:-:S07]  /*0d90*/  SHF.L.U32 R197, R197, 0x10, RZ ;  /* 0x00000010c5c57819 */ /* 0x002fce00000006ff */
.L_x_327:
[----:B------:R-:W0:Y:S01]  /*0da0*/  @P5 LDC.64 R148, c[0x0][0x270] ;  /* 0x00009c00ff945b82 */ /* 0x000e220000000a00 */
[----:B------:R-:W-:Y:S02]  /*0db0*/  SHF.R.S32.HI R3, RZ, 0x1f, R2 ;  /* 0x0000001fff037819 */ /* 0x000fe40000011402 */
[----:B------:R-:W-:-:S05]  /*0dc0*/  ISETP.NE.AND P6, PT, R196, RZ, PT ;  /* 0x000000ffc400720c */ /* 0x000fca0003fc5270 */
[----:B-1----:R-:W1:Y:S08]  /*0dd0*/  LDC.64 R150, c[0x0][0x250] ;  /* 0x00009400ff967b82 */ /* 0x002e700000000a00 */
[----:B-----5:R-:W2:Y:S01]  /*0de0*/  LDC.64 R188, c[0x0][0x258] ;  /* 0x00009600ffbc7b82 */ /* 0x020ea20000000a00 */
[----:B0-----:R-:W-:-:S04]  /*0df0*/  @P5 LEA R148, P0, R2, R148, 0x1 ;  /* 0x0000009402945211 */ /* 0x001fc800078008ff */
[----:B------:R-:W-:-:S05]  /*0e00*/  @P5 LEA.HI.X R149, R2, R149, R3, 0x1, P0 ;  /* 0x0000009502955211 */ /* 0x000fca00000f0c03 */
[----:B------:R1:W3:Y:S02]  /*0e10*/  @P5 LDG.E.U16 R3, desc[UR4][R148.64] ;  /* 0x0000000494035981 */ /* 0x0002e4000c1e1500 */
[----:B-1----:R-:W-:-:S06]  /*0e20*/  IMAD.WIDE R148, R2, 0x4, R150 ;  /* 0x0000000402947825 */ /* 0x002fcc00078e0296 */
[----:B------:R0:W4:Y:S01]  /*0e30*/  LDG.E R148, desc[UR4][R148.64] ;  /* 0x0000000494947981 */ /* 0x000122000c1e1900 */
[----:B------:R-:W-:Y:S01]  /*0e40*/  MOV R194, UR13 ;  /* 0x0000000d00c27c02 */ /* 0x000fe20008000f00 */
[----:B--2---:R-:W-:Y:S01]  /*0e50*/  IMAD.WIDE R188, R2, 0x4, R188 ;  /* 0x0000000402bc7825 */ /* 0x004fe200078e02bc */
[----:B------:R-:W1:Y:S01]  /*0e60*/  S2R R152, SR_TID.X ;  /* 0x0000000000987919 */ /* 0x000e620000002100 */
[----:B------:R-:W-:Y:S01]  /*0e70*/  MOV R157, 0x3f800000 ;  /* 0x3f800000009d7802 */ /* 0x000fe20000000f00 */
[----:B------:R-:W-:Y:S01]  /*0e80*/  BSSY B1, `(.L_x_310) ;  /* 0x0000071000017945 */ /* 0x000fe20003800000 */
[----:B------:R-:W-:Y:S02]  /*0e90*/  IMAD.MOV.U32 R217, RZ, RZ, RZ ;  /* 0x000000ffffd97224 */ /* 0x000fe400078e00ff */
[----:B------:R4:W5:Y:S01]  /*0ea0*/  LDG.E R188, desc[UR4][R188.64] ;  /* 0x00000004bcbc7981 */ /* 0x000962000c1e1900 */
[----:B------:R-:W-:Y:S02]  /*0eb0*/  MOV R218, RZ ;  /* 0x000000ff00da7202 */ /* 0x000fe40000000f00 */
[----:B-1----:R-:W-:-:S02]  /*0ec0*/  LOP3.LUT R195, R152, 0x1f, RZ, 0xc0, !PT ;  /* 0x0000001f98c37812 */ /* 0x002fc400078ec0ff */
[----:B---3--:R-:W-:Y:S01]  /*0ed0*/  @P5 SHF.L.U32 R157, R3, 0x10, RZ ;  /* 0x00000010039d5819 */ /* 0x008fe200000006ff */
[----:B------:R-:W-:-:S05]  /*0ee0*/  IMAD R3, R2, R194, RZ ;  /* 0x000000c202037224 */ /* 0x000fca00078e02ff */
[----:B0-----:R-:W-:-:S04]  /*0ef0*/  SHF.R.S32.HI R149, RZ, 0x1f, R3 ;  /* 0x0000001fff957819 */ /* 0x001fc80000011403 */
[----:B------:R-:W-:-:S04]  /*0f00*/  LEA.HI R3, R149, R3, RZ, 0x3 ;  /* 0x0000000395037211 */ /* 0x000fc800078f18ff */
[----:B------:R-:W-:Y:S02]  /*0f10*/  LEA.HI.SX32 R3, R3, R195, 0x1d ;  /* 0x000000c303037211 */ /* 0x000fe400078feaff */
[----:B----4-:R-:W-:Y:S02]  /*0f20*/  FSEL R189, R148, RZ, !P6 ;  /* 0x000000ff94bd7208 */ /* 0x010fe40007000000 */
[----:B------:R-:W-:Y:S01]  /*0f30*/  MOV R224, R3 ;  /* 0x0000000300e07202 */ /* 0x000fe20000000f00 */
[----:B------:R-:W-:Y:S06]  /*0f40*/  @!P1 BRA `(.L_x_311) ;  /* 0x0000000400909947 */ /* 0x000fec0003800000 */
[----:B------:R-:W0:Y:S01]  /*0f50*/  LDC.64 R8, c[0x0][0x2b8] ;  /* 0x0000ae00ff087b82 */ /* 0x000e220000000a00 */
[C---:B------:R-:W-:Y:S01]  /*0f60*/  LEA R4, P0, R3.reuse, UR10, 0x4 ;  /* 0x0000000a03047c11 */ /* 0x040fe2000f8020ff */
[----:B------:R-:W2:Y:S03]  /*0f70*/  LDL R150, [R1+0x28] ;  /* 0x0000280001967983 */ /* 0x000ea60000100800 */
[C---:B------:R-:W-:Y:S01]  /*0f80*/  LEA.HI.X R5, R3.reuse, UR11, RZ, 0x4, P0 ;  /* 0x0000000b03057c11 */ /* 0x040fe200080f24ff */
[----:B------:R-:W3:Y:S04]  /*0f90*/  LDL R152, [R1+0x18] ;  /* 0x0000180001987983 */ /* 0x000ee80000100800 */
[----:B------:R-:W4:Y:S04]  /*0fa0*/  LDL R151, [R1+0x10] ;  /* 0x0000100001977983 */ /* 0x000f280000100800 */
[----:B------:R-:W2:Y:S04]  /*0fb0*/  LDG.E.128 R4, desc[UR4][R4.64] ;  /* 0x0000000404047981 */ /* 0x000ea8000c1e1d00 */
[----:B------:R-:W4:Y:S04]  /*0fc0*/  LDL R154, [R1+0x20] ;  /* 0x00002000019a7983 */ /* 0x000f280000100800 */
[----:B------:R-:W4:Y:S01]  /*0fd0*/  LDL R153, [R1+0x1c] ;  /* 0x00001c0001997983 */ /* 0x000f220000100800 */
[----:B0-----:R-:W-:-:S06]  /*0fe0*/  IMAD.WIDE.U32 R8, R3, 0x10, R8 ;  /* 0x0000001003087825 */ /* 0x001fcc00078e0008 */
[----:B------:R-:W3:Y:S01]  /*0ff0*/  LDG.E.128 R8, desc[UR4][R8.64] ;  /* 0x0000000408087981 */ /* 0x000ee2000c1e1d00 */
[----:B------:R-:W-:-:S04]  /*1000*/  ISETP.NE.U32.AND P0, PT, RZ, UR8, PT ;  /* 0x00000008ff007c0c */ /* 0x000fc8000bf05070 */
[----:B------:R-:W-:-:S13]  /*1010*/  ISETP.NE.AND.EX P0, PT, RZ, UR9, PT, P0 ;  /* 0x00000009ff007c0c */ /* 0x000fda000bf05300 */
[----:B------:R-:W-:-:S04]  /*1020*/  @P0 LEA R12, P6, R3, UR8, 0x4 ;  /* 0x00000008030c0c11 */ /* 0x000fc8000f8c20ff */
[----:B------:R-:W-:-:S05]  /*1030*/  @P0 LEA.HI.X R13, R3, UR9, RZ, 0x4, P6 ;  /* 0x00000009030d0c11 */ /* 0x000fca000b0f24ff */
[----:B------:R0:W5:Y:S01]  /*1040*/  @P0 LDG.E.128 R136, desc[UR4][R12.64] ;  /* 0x000000040c880981 */ /* 0x000162000c1e1d00 */
[C---:B--2---:R-:W-:Y:S02]  /*1050*/  PRMT R15, R4.reuse, 0x7632, R15 ;  /* 0x00007632040f7816 */ /* 0x044fe4000000000f */
[----:B------:R-:W-:Y:S02]  /*1060*/  SHF.L.U32 R4, R4, 0x10, RZ ;  /* 0x0000001004047819 */ /* 0x000fe400000006ff */
[C---:B0-----:R-:W-:Y:S02]  /*1070*/  PRMT R12, R5.reuse, 0x7632, R12 ;  /* 0x00007632050c7816 */ /* 0x041fe4000000000c */
[----:B------:R-:W-:Y:S01]  /*1080*/  SHF.L.U32 R5, R5, 0x10, RZ ;  /* 0x0000001005057819 */ /* 0x000fe200000006ff */
[----:B------:R-:W-:-:S04]  /*1090*/  FADD.FTZ R0, -R189, R4 ;  /* 0x00000004bd007221 */ /* 0x000fc80000010100 */
[----:B------:R-:W-:Y:S01]  /*10a0*/  FADD.FTZ R4, -R189, R5 ;  /* 0x00000005bd047221 */ /* 0x000fe20000010100 */
[C---:B---3--:R-:W-:Y:S02]  /*10b0*/  PRMT R192, R8.reuse, 0x7632, R192 ;  /* 0x0000763208c07816 */ /* 0x048fe400000000c0 */
[----:B------:R-:W-:-:S05]  /*10c0*/  SHF.L.U32 R8, R8, 0x10, RZ ;  /* 0x0000001008087819 */ /* 0x000fca00000006ff */
[----:B------:R-:W-:Y:S02]  /*10d0*/  FMUL.FTZ R5, R150, R8 ;  /* 0x0000000896057220 */ /* 0x000fe40000410000 */
[----:B------:R-:W2:Y:S01]  /*10e0*/  LDL R150, [R1+0x24] ;  /* 0x0000240001967983 */ /* 0x000ea20000100800 */
[C---:B------:R-:W-:Y:S01]  /*10f0*/  PRMT R14, R7.reuse, 0x7632, R14 ;  /* 0x00007632070e7816 */ /* 0x040fe2000000000e */
[----:B-----5:R-:W-:Y:S01]  /*1100*/  FMUL.FTZ R0, R188, R0 ;  /* 0x00000000bc007220 */ /* 0x020fe20000410000 */
[----:B------:R-:W-:Y:S02]  /*1110*/  SHF.L.U32 R7, R7, 0x10, RZ ;  /* 0x0000001007077819 */ /* 0x000fe400000006ff */
[C---:B------:R-:W-:Y:S01]  /*1120*/  PRMT R148, R10.reuse, 0x7632, R148 ;  /* 0x000076320a947816 */ /* 0x040fe20000000094 */
[----:B------:R-:W-:Y:S02]  /*1130*/  IMAD.U32 R10, R10, 0x10000, RZ ;  /* 0x000100000a0a7824 */ /* 0x000fe400078e00ff */
[----:B------:R-:W-:Y:S01]  /*1140*/  FADD.FTZ R72, R72, R8 ;  /* 0x0000000848487221 */ /* 0x000fe20000010000 */
[----:B------:R-:W-:Y:S01]  /*1150*/  FFMA.FTZ R36, R0, R8, R36 ;  /* 0x0000000800247223 */ /* 0x000fe20000010024 */
[----:B------:R-:W-:Y:S01]  /*1160*/  FADD.FTZ R8, -R189, R7 ;  /* 0x00000007bd087221 */ /* 0x000fe20000010100 */
[----:B------:R-:W-:Y:S01]  /*1170*/  FMUL.FTZ R7, R152, R10 ;  /* 0x0000000a98077220 */ /* 0x000fe20000410000 */
[C---:B------:R-:W-:Y:S01]  /*1180*/  PRMT R149, R9.reuse, 0x7632, R149 ;  /* 0x0000763209957816 */ /* 0x040fe20000000095 */
[----:B------:R-:W3:Y:S01]  /*1190*/  LDL R152, [R1+0x14] ;  /* 0x0000140001987983 */ /* 0x000ee20000100800 */
[----:B------:R-:W-:Y:S01]  /*11a0*/  SHF.L.U32 R191, R9, 0x10, RZ ;  /* 0x0000001009bf7819 */ /* 0x000fe200000006ff */
[----:B------:R-:W-:Y:S01]  /*11b0*/  FMUL.FTZ R8, R188, R8 ;  /* 0x00000008bc087220 */ /* 0x000fe20000410000 */
[----:B------:R-:W-:-:S05]  /*11c0*/  SHF.L.U32 R9, R11, 0x10, RZ ;  /* 0x000000100b097819 */ /* 0x000fca00000006ff */
[----:B------:R-:W-:Y:S01]  /*11d0*/  FADD.FTZ R78, R78, R9 ;  /* 0x000000094e4e7221 */ /* 0x000fe20000010000 */
[-C--:B------:R-:W-:Y:S01]  /*11e0*/  FFMA.FTZ R42, R8, R9.reuse, R42 ;  /* 0x00000009082a7223 */ /* 0x080fe2000001002a */
[----:B----4-:R-:W-:Y:S02]  /*11f0*/  FMUL.FTZ R9, R151, R9 ;  /* 0x0000000997097220 */ /* 0x010fe40000410000 */
[----:B------:R-:W4:Y:S01]  /*1200*/  LDL R151, [R1+0xc] ;  /* 0x00000c0001977983 */ /* 0x000f220000100800 */
[C---:B------:R-:W-:Y:S02]  /*1210*/  PRMT R13, R6.reuse, 0x7632, R13 ;  /* 0x00007632060d7816 */ /* 0x040fe4000000000d */
[----:B------:R-:W-:-:S05]  /*1220*/  SHF.L.U32 R6, R6, 0x10, RZ ;  /* 0x0000001006067819 */ /* 0x000fca00000006ff */
[----:B------:R-:W-:Y:S01]  /*1230*/  FADD.FTZ R6, -R189, R6 ;  /* 0x00000006bd067221 */ /* 0x000fe20000010100 */
[----:B------:R-:W-:-:S03]  /*1240*/  SHF.L.U32 R15, R15, 0x10, RZ ;  /* 0x000000100f0f7819 */ /* 0x000fc600000006ff */
[----:B------:R-:W-:Y:S01]  /*1250*/  FMUL.FTZ R6, R188, R6 ;  /* 0x00000006bc067220 */ /* 0x000fe20000410000 */
[----:B------:R-:W-:-:S03]  /*1260*/  FADD.FTZ R76, R76, R10 ;  /* 0x0000000a4c4c7221 */ /* 0x000fc60000010000 */
[----:B------:R-:W-:Y:S01]  /*1270*/  FFMA.FTZ R40, R6, R10, R40 ;  /* 0x0000000a06287223 */ /* 0x000fe20000010028 */
[----:B------:R-:W-:Y:S01]  /*1280*/  FADD.FTZ R10, -R189, R15 ;  /* 0x0000000fbd0a7221 */ /* 0x000fe20000010100 */
[----:B------:R-:W-:-:S03]  /*1290*/  SHF.L.U32 R192, R192, 0x10, RZ ;  /* 0x00000010c0c07819 */ /* 0x000fc600000006ff */
[C---:B------:R-:W-:Y:S01]  /*12a0*/  FMUL.FTZ R10, R188.reuse, R10 ;  /* 0x0000000abc0a7220 */ /* 0x040fe20000410000 */
[----:B------:R-:W-:Y:S01]  /*12b0*/  FMUL.FTZ R4, R188, R4 ;  /* 0x00000004bc047220 */ /* 0x000fe20000410000 */
[----:B------:R-:W-:Y:S01]  /*12c0*/  FADD.FTZ R73, R73, R192 ;  /* 0x000000c049497221 */ /* 0x000fe20000010000 */
[----:B------:R-:W-:Y:S01]  /*12d0*/  SHF.L.U32 R12, R12, 0x10, RZ ;  /* 0x000000100c0c7819 */ /* 0x000fe200000006ff */
[----:B------:R-:W-:Y:S01]  /*12e0*/  FFMA.FTZ R37, R10, R192, R37 ;  /* 0x000000c00a257223 */ /* 0x000fe20000010025 */
[----:B------:R-:W-:Y:S01]  /*12f0*/  FADD.FTZ R15, RZ, R5 ;  /* 0x00000005ff0f7221 */ /* 0x000fe20000010000 */
[----:B------:R-:W-:Y:S01]  /*1300*/  SHF.L.U32 R13, R13, 0x10, RZ ;  /* 0x000000100d0d7819 */ /* 0x000fe200000006ff */
[----:B------:R-:W-:Y:S01]  /*1310*/  FADD.FTZ R74, R74, R191 ;  /* 0x000000bf4a4a7221 */ /* 0x000fe20000010000 */
[----:B------:R-:W-:Y:S01]  /*1320*/  PRMT R16, R11, 0x7632, R16 ;  /* 0x000076320b107816 */ /* 0x000fe20000000010 */
[-C--:B------:R-:W-:Y:S01]  /*1330*/  FFMA.FTZ R38, R4, R191.reuse, R38 ;  /* 0x000000bf04267223 */ /* 0x080fe20000010026 */
[----:B------:R-:W-:Y:S01]  /*1340*/  SHF.L.U32 R149, R149, 0x10, RZ ;  /* 0x0000001095957819 */ /* 0x000fe200000006ff */
[----:B------:R-:W-:Y:S01]  /*1350*/  FMUL.FTZ R191, R154, R191 ;  /* 0x000000bf9abf7220 */ /* 0x000fe20000410000 */
[C---:B------:R-:W-:Y:S01]  /*1360*/  FADD.FTZ R11, -R189.reuse, R12 ;  /* 0x0000000cbd0b7221 */ /* 0x040fe20000010100 */
[----:B------:R-:W-:-:S02]  /*1370*/  FADD.FTZ R13, -R189, R13 ;  /* 0x0000000dbd0d7221 */ /* 0x000fc40000010100 */
[----:B------:R-:W-:Y:S01]  /*1380*/  FMUL.FTZ R12, R153, R149 ;  /* 0x00000095990c7220 */ /* 0x000fe20000410000 */
[----:B------:R-:W-:Y:S01]  /*1390*/  FMUL.FTZ R11, R188, R11 ;  /* 0x0000000bbc0b7220 */ /* 0x000fe20000410000 */
[----:B------:R-:W-:Y:S01]  /*13a0*/  SHF.L.U32 R148, R148, 0x10, RZ ;  /* 0x0000001094947819 */ /* 0x000fe200000006ff */
[----:B------:R-:W-:Y:S02]  /*13b0*/  IMAD.U32 R14, R14, 0x10000, RZ ;  /* 0x000100000e0e7824 */ /* 0x000fe400078e00ff */
[----:B------:R-:W-:Y:S01]  /*13c0*/  FMUL.FTZ R13, R188, R13 ;  /* 0x0000000dbc0d7220 */ /* 0x000fe20000410000 */
[----:B------:R-:W-:Y:S01]  /*13d0*/  FADD.FTZ R75, R75, R149 ;  /* 0x000000954b4b7221 */ /* 0x000fe20000010000 */
[----:B------:R-:W-:Y:S01]  /*13e0*/  FFMA.FTZ R39, R11, R149, R39 ;  /* 0x000000950b277223 */ /* 0x000fe20000010027 */
[----:B------:R-:W-:Y:S01]  /*13f0*/  FADD.FTZ R149, -R189, R14 ;  /* 0x0000000ebd957221 */ /* 0x000fe20000010100 */
[----:B------:R-:W-:Y:S01]  /*1400*/  FADD.FTZ R77, R77, R148 ;  /* 0x000000944d4d7221 */ /* 0x000fe20000010000 */
[----:B------:R-:W-:Y:S01]  /*1410*/  FFMA.FTZ R41, R13, R148, R41 ;  /* 0x000000940d297223 */ /* 0x000fe20000010029 */
[----:B------:R-:W-:-:S05]  /*1420*/  SHF.L.U32 R16, R16, 0x10, RZ ;  /* 0x0000001010107819 */ /* 0x000fca00000006ff */
[----:B------:R-:W-:Y:S01]  /*1430*/  FADD.FTZ R79, R79, R16 ;  /* 0x000000104f4f7221 */ /* 0x000fe20000010000 */
[----:B------:R-:W-:Y:S01]  /*1440*/  IADD3 R224, R3, 0x20, RZ ;  /* 0x0000002003e07810 */ /* 0x000fe20007ffe0ff */
[----:B--2---:R-:W-:Y:S01]  /*1450*/  FMUL.FTZ R192, R150, R192 ;  /* 0x000000c096c07220 */ /* 0x004fe20000410000 */
[----:B------:R-:W-:-:S03]  /*1460*/  FFMA.FTZ R150, R0, R5, RZ ;  /* 0x0000000500967223 */ /* 0x000fc600000100ff */
[----:B------:R-:W-:Y:S01]  /*1470*/  FADD.FTZ R15, R15, R192 ;  /* 0x000000c00f0f7221 */ /* 0x000fe20000010000 */
[----:B------:R-:W-:-:S03]  /*1480*/  FFMA.FTZ R150, R10, R192, R150 ;  /* 0x000000c00a967223 */ /* 0x000fc60000010096 */
[----:B------:R-:W-:Y:S01]  /*1490*/  FADD.FTZ R15, R15, R191 ;  /* 0x000000bf0f0f7221 */ /* 0x000fe20000010000 */
[----:B------:R-:W-:-:S03]  /*14a0*/  FFMA.FTZ R150, R4, R191, R150 ;  /* 0x000000bf04967223 */ /* 0x000fc60000010096 */
[----:B------:R-:W-:Y:S01]  /*14b0*/  FADD.FTZ R15, R15, R12 ;  /* 0x0000000c0f0f7221 */ /* 0x000fe20000010000 */
[----:B------:R-:W-:Y:S01]  /*14c0*/  FFMA.FTZ R150, R11, R12, R150 ;  /* 0x0000000c0b967223 */ /* 0x000fe20000010096 */
[----:B---3--:R-:W-:Y:S02]  /*14d0*/  FMUL.FTZ R14, R152, R148 ;  /* 0x00000094980e7220 */ /* 0x008fe40000410000 */
[----:B------:R-:W-:Y:S01]  /*14e0*/  FADD.FTZ R148, R15, R7 ;  /* 0x000000070f947221 */ /* 0x000fe20000010000 */
[----:B------:R-:W-:Y:S01]  /*14f0*/  FFMA.FTZ R150, R6, R7, R150 ;  /* 0x0000000706967223 */ /* 0x000fe20000010096 */
[----:B------:R-:W-:Y:S02]  /*1500*/  FMUL.FTZ R15, R188, R149 ;  /* 0x00000095bc0f7220 */ /* 0x000fe40000410000 */
[----:B------:R-:W-:Y:S01]  /*1510*/  FADD.FTZ R148, R148, R14 ;  /* 0x0000000e94947221 */ /* 0x000fe20000010000 */
[----:B------:R-:W-:Y:S01]  /*1520*/  FFMA.FTZ R150, R13, R14, R150 ;  /* 0x0000000e0d967223 */ /* 0x000fe20000010096 */
[-C--:B------:R-:W-:Y:S01]  /*1530*/  FFMA.FTZ R43, R15, R16.reuse, R43 ;  /* 0x000000100f2b7223 */ /* 0x080fe2000001002b */
[----:B----4-:R-:W-:Y:S01]  /*1540*/  FMUL.FTZ R16, R151, R16 ;  /* 0x0000001097107220 */ /* 0x010fe20000410000 */
[----:B------:R-:W-:Y:S01]  /*1550*/  FADD.FTZ R148, R148, R9 ;  /* 0x0000000994947221 */ /* 0x000fe20000010000 */
[----:B------:R-:W-:-:S03]  /*1560*/  FFMA.FTZ R150, R8, R9, R150 ;  /* 0x0000000908967223 */ /* 0x000fc60000010096 */
[----:B------:R-:W-:Y:S01]  /*1570*/  FADD.FTZ R217, R148, R16 ;  /* 0x0000001094d97221 */ /* 0x000fe20000010000 */
[----:B------:R-:W-:-:S07]  /*1580*/  FFMA.FTZ R218, R15, R16, R150 ;  /* 0x000000100fda7223 */ /* 0x000fce0000010096 */
.L_x_311:
[----:B------:R-:W-:Y:S05]  /*1590*/  BSYNC B1 ;  /* 0x0000000000017941 */ /* 0x000fea0003800000 */
.L_x_310:
[----:B------:R-:W-:Y:S04]  /*15a0*/  BSSY B1, `(.L_x_312) ;  /* 0x0000061000017945 */ /* 0x000fe80003800000 */
[----:B------:R-:W-:Y:S05]  /*15b0*/  @!P2 BRA `(.L_x_313) ;  /* 0x00000004007ca947 */ /* 0x000fea0003800000 */
[----:B------:R-:W0:Y:S01]  /*15c0*/  LDC.64 R24, c[0x0][0x2b8] ;  /* 0x0000ae00ff187b82 */ /* 0x000e220000000a00 */
[C---:B------:R-:W-:Y:S01]  /*15d0*/  LEA R20, P0, R224.reuse, UR10, 0x4 ;  /* 0x0000000ae0147c11 */ /* 0x040fe2000f8020ff */
[----:B------:R-:W2:Y:S03]  /*15e0*/  LDL R152, [R1+0x8] ;  /* 0x0000080001987983 */ /* 0x000ea60000100800 */
[C---:B------:R-:W-:Y:S01]  /*15f0*/  LEA.HI.X R21, R224.reuse, UR11, RZ, 0x4, P0 ;  /* 0x0000000be0157c11 */ /* 0x040fe200080f24ff */
[----:B------:R-:W3:Y:S04]  /*1600*/  LDL R150, [R1+0x4] ;  /* 0x0000040001967983 */ /* 0x000ee80000100800 */
[----:B------:R-:W4:Y:S04]  /*1610*/  LDL R151, [R1] ;  /* 0x0000000001977983 */ /* 0x000f280000100800 */
[----:B------:R-:W2:Y:S01]  /*1620*/  LDG.E.128 R20, desc[UR4][R20.64] ;  /* 0x0000000414147981 */ /* 0x000ea2000c1e1d00 */
[----:B0-----:R-:W-:-:S06]  /*1630*/  IMAD.WIDE.U32 R24, R224, 0x10, R24 ;  /* 0x00000010e0187825 */ /* 0x001fcc00078e0018 */
[----:B------:R-:W3:Y:S01]  /*1640*/  LDG.E.128 R24, desc[UR4][R24.64] ;  /* 0x0000000418187981 */ /* 0x000ee2000c1e1d00 */
[----:B------:R-:W-:-:S04]  /*1650*/  ISETP.NE.U32.AND P0, PT, RZ, UR8, PT ;  /* 0x00000008ff007c0c */ /* 0x000fc8000bf05070 */
[----:B------:R-:W-:-:S13]  /*1660*/  ISETP.NE.AND.EX P0, PT, RZ, UR9, PT, P0 ;  /* 0x00000009ff007c0c */ /* 0x000fda000bf05300 */
[----:B------:R-:W-:-:S04]  /*1670*/  @P0 LEA R18, P6, R224, UR8, 0x4 ;  /* 0x00000008e0120c11 */ /* 0x000fc8000f8c20ff */
[----:B------:R-:W-:-:S05]  /*1680*/  @P0 LEA.HI.X R19, R224, UR9, RZ, 0x4, P6 ;  /* 0x00000009e0130c11 */ /* 0x000fca000b0f24ff */
[----:B------:R0:W5:Y:S01]  /*1690*/  @P0 LDG.E.128 R140, desc[UR4][R18.64] ;  /* 0x00000004128c0981 */ /* 0x000162000c1e1d00 */
[----:B------:R-:W-:Y:S01]  /*16a0*/  VIADD R224, R224, 0x20 ;  /* 0x00000020e0e07836 */ /* 0x000fe20000000000 */
[C---:B--2---:R-:W-:Y:S02]  /*16b0*/  SHF.L.U32 R17, R20.reuse, 0x10, RZ ;  /* 0x0000001014117819 */ /* 0x044fe400000006ff */
[----:B------:R-:W-:Y:S02]  /*16c0*/  PRMT R28, R20, 0x7632, R28 ;  /* 0x00007632141c7816 */ /* 0x000fe4000000001c */
[----:B------:R-:W-:Y:S01]  /*16d0*/  PRMT R30, R21, 0x7632, R30 ;  /* 0x00007632151e7816 */ /* 0x000fe2000000001e */
[----:B------:R-:W-:Y:S01]  /*16e0*/  FADD.FTZ R17, -R189, R17 ;  /* 0x00000011bd117221 */ /* 0x000fe20000010100 */
[----:B------:R-:W-:Y:S02]  /*16f0*/  SHF.L.U32 R21, R21, 0x10, RZ ;  /* 0x0000001015157819 */ /* 0x000fe400000006ff */
[----:B------:R-:W-:Y:S01]  /*1700*/  PRMT R29, R22, 0x7632, R29 ;  /* 0x00007632161d7816 */ /* 0x000fe2000000001d */
[----:B-----5:R-:W-:Y:S01]  /*1710*/  FMUL.FTZ R17, R188, R17 ;  /* 0x00000011bc117220 */ /* 0x020fe20000410000 */
[----:B------:R-:W-:Y:S01]  /*1720*/  SHF.L.U32 R22, R22, 0x10, RZ ;  /* 0x0000001016167819 */ /* 0x000fe200000006ff */
[----:B------:R-:W-:Y:S01]  /*1730*/  FADD.FTZ R21, -R189, R21 ;  /* 0x00000015bd157221 */ /* 0x000fe20000010100 */
[----:B---3--:R-:W-:-:S02]  /*1740*/  PRMT R149, R25, 0x7632, R149 ;  /* 0x0000763219957816 */ /* 0x008fc40000000095 */
[----:B------:R-:W-:Y:S02]  /*1750*/  SHF.L.U32 R20, R25, 0x10, RZ ;  /* 0x0000001019147819 */ /* 0x000fe400000006ff */
[----:B------:R-:W-:Y:S02]  /*1760*/  SHF.L.U32 R25, R28, 0x10, RZ ;  /* 0x000000101c197819 */ /* 0x000fe400000006ff */
[C---:B0-----:R-:W-:Y:S02]  /*1770*/  PRMT R18, R24.reuse, 0x7632, R18 ;  /* 0x0000763218127816 */ /* 0x041fe40000000012 */
[----:B------:R-:W-:Y:S01]  /*1780*/  SHF.L.U32 R19, R24, 0x10, RZ ;  /* 0x0000001018137819 */ /* 0x000fe200000006ff */
[C---:B------:R-:W-:Y:S01]  /*1790*/  IMAD.U32 R24, R27.reuse, 0x10000, RZ ;  /* 0x000100001b187824 */ /* 0x040fe200078e00ff */
[----:B------:R-:W-:Y:S01]  /*17a0*/  PRMT R156, R27, 0x7632, R156 ;  /* 0x000076321b9c7816 */ /* 0x000fe2000000009c */
[----:B------:R-:W-:Y:S01]  /*17b0*/  FADD.FTZ R25, -R189, R25 ;  /* 0x00000019bd197221 */ /* 0x000fe20000010100 */
[----:B------:R-:W-:Y:S01]  /*17c0*/  SHF.L.U32 R27, R18, 0x10, RZ ;  /* 0x00000010121b7819 */ /* 0x000fe200000006ff */
[----:B------:R-:W-:Y:S01]  /*17d0*/  FADD.FTZ R80, R80, R19 ;  /* 0x0000001350507221 */ /* 0x000fe20000010000 */
[-C--:B------:R-:W-:Y:S01]  /*17e0*/  FFMA.FTZ R44, R17, R19.reuse, R44 ;  /* 0x00000013112c7223 */ /* 0x080fe2000001002c */
[----:B------:R-:W-:Y:S01]  /*17f0*/  FMUL.FTZ R18, R152, R19 ;  /* 0x0000001398127220 */ /* 0x000fe20000410000 */
[C---:B------:R-:W-:Y:S01]  /*1800*/  FMUL.FTZ R19, R188.reuse, R21 ;  /* 0x00000015bc137220 */ /* 0x040fe20000410000 */
[----:B------:R-:W-:Y:S01]  /*1810*/  FADD.FTZ R21, -R189, R22 ;  /* 0x00000016bd157221 */ /* 0x000fe20000010100 */
[----:B------:R-:W-:Y:S01]  /*1820*/  FMUL.FTZ R25, R188, R25 ;  /* 0x00000019bc197220 */ /* 0x000fe20000410000 */
[C---:B------:R-:W-:Y:S01]  /*1830*/  PRMT R148, R26.reuse, 0x7632, R148 ;  /* 0x000076321a947816 */ /* 0x040fe20000000094 */
[----:B------:R-:W-:Y:S01]  /*1840*/  FADD.FTZ R81, R81, R27 ;  /* 0x0000001b51517221 */ /* 0x000fe20000010000 */
[----:B------:R-:W-:Y:S01]  /*1850*/  SHF.L.U32 R26, R26, 0x10, RZ ;  /* 0x000000101a1a7819 */ /* 0x000fe200000006ff */
[----:B------:R-:W-:Y:S01]  /*1860*/  FMUL.FTZ R21, R188, R21 ;  /* 0x00000015bc157220 */ /* 0x000fe20000410000 */
[----:B------:R-:W-:Y:S01]  /*1870*/  SHF.L.U32 R30, R30, 0x10, RZ ;  /* 0x000000101e1e7819 */ /* 0x000fe200000006ff */
[-C--:B------:R-:W-:Y:S01]  /*1880*/  FFMA.FTZ R45, R25, R27.reuse, R45 ;  /* 0x0000001b192d7223 */ /* 0x080fe2000001002d */
[----:B------:R-:W-:Y:S01]  /*1890*/  FADD.FTZ R217, R217, R18 ;  /* 0x00000012d9d97221 */ /* 0x000fe20000010000 */
[----:B------:R-:W-:Y:S01]  /*18a0*/  FMUL.FTZ R27, R150, R27 ;  /* 0x0000001b961b7220 */ /* 0x000fe20000410000 */
[----:B------:R-:W-:Y:S01]  /*18b0*/  FFMA.FTZ R218, R17, R18, R218 ;  /* 0x0000001211da7223 */ /* 0x000fe200000100da */
[----:B------:R-:W-:Y:S01]  /*18c0*/  SHF.L.U32 R149, R149, 0x10, RZ ;  /* 0x0000001095957819 */ /* 0x000fe200000006ff */
[----:B------:R-:W-:Y:S01]  /*18d0*/  FADD.FTZ R82, R82, R20 ;  /* 0x0000001452527221 */ /* 0x000fe20000010000 */
[----:B------:R-:W-:Y:S01]  /*18e0*/  FFMA.FTZ R46, R19, R20, R46 ;  /* 0x00000014132e7223 */ /* 0x000fe2000001002e */
[----:B------:R-:W-:Y:S01]  /*18f0*/  FADD.FTZ R84, R84, R26 ;  /* 0x0000001a54547221 */ /* 0x000fe20000010000 */
[-C--:B------:R-:W-:Y:S01]  /*1900*/  FFMA.FTZ R48, R21, R26.reuse, R48 ;  /* 0x0000001a15307223 */ /* 0x080fe20000010030 */
[----:B------:R-:W-:Y:S01]  /*1910*/  FMUL.FTZ R22, R251, R26 ;  /* 0x0000001afb167220 */ /* 0x000fe20000410000 */
[----:B----4-:R-:W-:Y:S01]  /*1920*/  FMUL.FTZ R20, R151, R20 ;  /* 0x0000001497147220 */ /* 0x010fe20000410000 */
[----:B------:R-:W-:Y:S01]  /*1930*/  FADD.FTZ R26, -R189, R30 ;  /* 0x0000001ebd1a7221 */ /* 0x000fe20000010100 */
[----:B------:R-:W-:Y:S01]  /*1940*/  FADD.FTZ R217, R217, R27 ;  /* 0x0000001bd9d97221 */ /* 0x000fe20000010000 */
[----:B------:R-:W-:Y:S01]  /*1950*/  FFMA.FTZ R218, R25, R27, R218 ;  /* 0x0000001b19da7223 */ /* 0x000fe200000100da */
[----:B------:R-:W-:-:S02]  /*1960*/  PRMT R31, R23, 0x7632, R31 ;  /* 0x00007632171f7816 */ /* 0x000fc4000000001f */
[----:B------:R-:W-:Y:S01]  /*1970*/  SHF.L.U32 R23, R23, 0x10, RZ ;  /* 0x0000001017177819 */ /* 0x000fe200000006ff */
[----:B------:R-:W-:Y:S01]  /*1980*/  FMUL.FTZ R26, R188, R26 ;  /* 0x0000001abc1a7220 */ /* 0x000fe20000410000 */
[----:B------:R-:W-:Y:S01]  /*1990*/  SHF.L.U32 R29, R29, 0x10, RZ ;  /* 0x000000101d1d7819 */ /* 0x000fe200000006ff */
[----:B------:R-:W-:Y:S01]  /*19a0*/  FMUL.FTZ R28, R252, R149 ;  /* 0x00000095fc1c7220 */ /* 0x000fe20000410000 */
[----:B------:R-:W-:Y:S01]  /*19b0*/  FADD.FTZ R217, R217, R20 ;  /* 0x00000014d9d97221 */ /* 0x000fe20000010000 */
[----:B------:R-:W-:Y:S01]  /*19c0*/  FFMA.FTZ R218, R19, R20, R218 ;  /* 0x0000001413da7223 */ /* 0x000fe200000100da */
[----:B------:R-:W-:Y:S01]  /*19d0*/  SHF.L.U32 R31, R31, 0x10, RZ ;  /* 0x000000101f1f7819 */ /* 0x000fe200000006ff */
[C---:B------:R-:W-:Y:S01]  /*19e0*/  FADD.FTZ R23, -R189.reuse, R23 ;  /* 0x00000017bd177221 */ /* 0x040fe20000010100 */
[----:B------:R-:W-:Y:S01]  /*19f0*/  SHF.L.U32 R148, R148, 0x10, RZ ;  /* 0x0000001094947819 */ /* 0x000fe200000006ff */
[----:B------:R-:W-:Y:S01]  /*1a00*/  FADD.FTZ R29, -R189, R29 ;  /* 0x0000001dbd1d7221 */ /* 0x000fe20000010100 */
[----:B------:R-:W-:Y:S01]  /*1a10*/  FADD.FTZ R217, R217, R28 ;  /* 0x0000001cd9d97221 */ /* 0x000fe20000010000 */
[----:B------:R-:W-:Y:S01]  /*1a20*/  FFMA.FTZ R218, R26, R28, R218 ;  /* 0x0000001c1ada7223 */ /* 0x000fe200000100da */
[C---:B------:R-:W-:Y:S01]  /*1a30*/  FMUL.FTZ R23, R188.reuse, R23 ;  /* 0x00000017bc177220 */ /* 0x040fe20000410000 */
[----:B------:R-:W-:Y:S01]  /*1a40*/  FADD.FTZ R31, -R189, R31 ;  /* 0x0000001fbd1f7221 */ /* 0x000fe20000010100 */
        /* <DEDUP_REMOVED lines=22> */
.L_x_313:
[----:B------:R-:W-:Y:S05]  /*1bb0*/  BSYNC B1 ;  /* 0x0000000000017941 */ /* 0x000fea0003800000 */
.L_x_312:
        /* <DEDUP_REMOVED lines=14> */
[C---:B--2---:R-:W-:Y:S02]  /*1ca0*/  PRMT R165, R148.reuse, 0x7632, R165 ;  /* 0x0000763294a57816 */ /* 0x044fe400000000a5 */
[----:B0-----:R-:W-:-:S02]  /*1cb0*/  SHF.L.U32 R158, R148, 0x10, RZ ;  /* 0x00000010949e7819 */ /* 0x001fc400000006ff */
[C---:B------:R-:W-:Y:S02]  /*1cc0*/  PRMT R148, R150.reuse, 0x7632, R148 ;  /* 0x0000763296947816 */ /* 0x040fe40000000094 */
[----:B------:R-:W-:-:S05]  /*1cd0*/  SHF.L.U32 R150, R150, 0x10, RZ ;  /* 0x0000001096967819 */ /* 0x000fca00000006ff */
[----:B------:R-:W-:Y:S01]  /*1ce0*/  FADD.FTZ R150, -R189, R150 ;  /* 0x00000096bd967221 */ /* 0x000fe20000010100 */
[----:B------:R-:W-:-:S03]  /*1cf0*/  PRMT R166, R149, 0x7632, R166 ;  /* 0x0000763295a67816 */ /* 0x000fc600000000a6 */
[----:B-----5:R-:W-:Y:S01]  /*1d00*/  FMUL.FTZ R162, R188, R150 ;  /* 0x00000096bca27220 */ /* 0x020fe20000410000 */
[----:B------:R-:W-:Y:S02]  /*1d10*/  SHF.L.U32 R150, R165, 0x10, RZ ;  /* 0x00000010a5967819 */ /* 0x000fe400000006ff */
[----:B------:R-:W-:Y:S02]  /*1d20*/  SHF.L.U32 R166, R166, 0x10, RZ ;  /* 0x00000010a6a67819 */ /* 0x000fe400000006ff */
[----:B------:R-:W-:Y:S01]  /*1d30*/  SHF.L.U32 R159, R149, 0x10, RZ ;  /* 0x00000010959f7819 */ /* 0x000fe200000006ff */
[C---:B------:R-:W-:Y:S01]  /*1d40*/  FADD.FTZ R150, -R189.reuse, R150 ;  /* 0x00000096bd967221 */ /* 0x040fe20000010100 */
[C---:B---3--:R-:W-:Y:S01]  /*1d50*/  PRMT R168, R152.reuse, 0x7632, R168 ;  /* 0x0000763298a87816 */ /* 0x048fe200000000a8 */
[C---:B------:R-:W-:Y:S01]  /*1d60*/  FADD.FTZ R158, -R189.reuse, R158 ;  /* 0x0000009ebd9e7221 */ /* 0x040fe20000010100 */
[----:B------:R-:W-:Y:S01]  /*1d70*/  SHF.L.U32 R152, R152, 0x10, RZ ;  /* 0x0000001098987819 */ /* 0x000fe200000006ff */
[C---:B------:R-:W-:Y:S01]  /*1d80*/  FADD.FTZ R167, -R189.reuse, R166 ;  /* 0x000000a6bda77221 */ /* 0x040fe20000010100 */
[----:B------:R-:W-:Y:S01]  /*1d90*/  FADD.FTZ R160, -R189, R159 ;  /* 0x0000009fbda07221 */ /* 0x000fe20000010100 */
[----:B------:R-:W-:-:S02]  /*1da0*/  IMAD.U32 R168, R168, 0x10000, RZ ;  /* 0x00010000a8a87824 */ /* 0x000fc400078e00ff */
[C---:B------:R-:W-:Y:S01]  /*1db0*/  FMUL.FTZ R166, R188.reuse, R150 ;  /* 0x00000096bca67220 */ /* 0x040fe20000410000 */
[----:B------:R-:W-:Y:S01]  /*1dc0*/  FMUL.FTZ R158, R188, R158 ;  /* 0x0000009ebc9e7220 */ /* 0x000fe20000410000 */
[----:B------:R-:W-:Y:S01]  /*1dd0*/  FMUL.FTZ R159, R247, R152 ;  /* 0x00000098f79f7220 */ /* 0x000fe20000410000 */
[----:B------:R-:W-:Y:S01]  /*1de0*/  PRMT R169, R153, 0x7632, R169 ;  /* 0x0000763299a97816 */ /* 0x000fe200000000a9 */
[----:B------:R-:W-:Y:S01]  /*1df0*/  FADD.FTZ R89, R89, R168 ;  /* 0x000000a859597221 */ /* 0x000fe20000010000 */
[----:B------:R-:W-:Y:S01]  /*1e00*/  SHF.L.U32 R153, R153, 0x10, RZ ;  /* 0x0000001099997819 */ /* 0x000fe200000006ff */
[-C--:B------:R-:W-:Y:S01]  /*1e10*/  FFMA.FTZ R53, R166, R168.reuse, R53 ;  /* 0x000000a8a6357223 */ /* 0x080fe20000010035 */
[----:B------:R-:W-:Y:S01]  /*1e20*/  FADD.FTZ R217, R217, R159 ;  /* 0x0000009fd9d97221 */ /* 0x000fe20000010000 */
[----:B------:R-:W-:Y:S01]  /*1e30*/  FMUL.FTZ R168, R246, R168 ;  /* 0x000000a8f6a87220 */ /* 0x000fe20000410000 */
[----:B------:R-:W-:Y:S01]  /*1e40*/  FFMA.FTZ R218, R158, R159, R218 ;  /* 0x0000009f9eda7223 */ /* 0x000fe200000100da */
[----:B------:R-:W-:Y:S01]  /*1e50*/  SHF.L.U32 R169, R169, 0x10, RZ ;  /* 0x00000010a9a97819 */ /* 0x000fe200000006ff */
[----:B------:R-:W-:Y:S01]  /*1e60*/  FMUL.FTZ R167, R188, R167 ;  /* 0x000000a7bca77220 */ /* 0x000fe20000410000 */
[----:B------:R-:W-:Y:S01]  /*1e70*/  SHF.L.U32 R148, R148, 0x10, RZ ;  /* 0x0000001094947819 */ /* 0x000fe200000006ff */
[----:B------:R-:W-:Y:S01]  /*1e80*/  FMUL.FTZ R160, R188, R160 ;  /* 0x000000a0bca07220 */ /* 0x000fe20000410000 */
[----:B------:R-:W-:Y:S01]  /*1e90*/  FMUL.FTZ R161, R245, R153 ;  /* 0x00000099f5a17220 */ /* 0x000fe20000410000 */
[----:B------:R-:W-:Y:S01]  /*1ea0*/  FADD.FTZ R217, R217, R168 ;  /* 0x000000a8d9d97221 */ /* 0x000fe20000010000 */
[----:B------:R-:W-:Y:S01]  /*1eb0*/  FFMA.FTZ R218, R166, R168, R218 ;  /* 0x000000a8a6da7223 */ /* 0x000fe200000100da */
[----:B------:R-:W-:Y:S01]  /*1ec0*/  PRMT R149, R151, 0x7632, R149 ;  /* 0x0000763297957816 */ /* 0x000fe20000000095 */
[----:B------:R-:W-:Y:S01]  /*1ed0*/  FADD.FTZ R91, R91, R169 ;  /* 0x000000a95b5b7221 */ /* 0x000fe20000010000 */
[C---:B------:R-:W-:Y:S01]  /*1ee0*/  PRMT R171, R154.reuse, 0x7632, R171 ;  /* 0x000076329aab7816 */ /* 0x040fe200000000ab */
[-C--:B------:R-:W-:Y:S01]  /*1ef0*/  FFMA.FTZ R55, R167, R169.reuse, R55 ;  /* 0x000000a9a7377223 */ /* 0x080fe20000010037 */
[----:B------:R-:W-:Y:S01]  /*1f00*/  SHF.L.U32 R154, R154, 0x10, RZ ;  /* 0x000000109a9a7819 */ /* 0x000fe200000006ff */
[----:B------:R-:W-:Y:S01]  /*1f10*/  FADD.FTZ R148, -R189, R148 ;  /* 0x00000094bd947221 */ /* 0x000fe20000010100 */
[----:B------:R-:W-:Y:S01]  /*1f20*/  FMUL.FTZ R169, R244, R169 ;  /* 0x000000a9f4a97220 */ /* 0x000fe20000410000 */
[----:B------:R-:W-:Y:S01]  /*1f30*/  FADD.FTZ R217, R217, R161 ;  /* 0x000000a1d9d97221 */ /* 0x000fe20000010000 */
[----:B------:R-:W-:Y:S01]  /*1f40*/  FFMA.FTZ R218, R160, R161, R218 ;  /* 0x000000a1a0da7223 */ /* 0x000fe200000100da */
[----:B------:R-:W-:Y:S01]  /*1f50*/  SHF.L.U32 R171, R171, 0x10, RZ ;  /* 0x00000010abab7819 */ /* 0x000fe200000006ff */
[----:B------:R-:W-:Y:S01]  /*1f60*/  FMUL.FTZ R170, R188, R148 ;  /* 0x00000094bcaa7220 */ /* 0x000fe20000410000 */
[----:B------:R-:W-:Y:S01]  /*1f70*/  SHF.L.U32 R149, R149, 0x10, RZ ;  /* 0x0000001095957819 */ /* 0x000fe200000006ff */
[----:B------:R-:W-:Y:S01]  /*1f80*/  FMUL.FTZ R163, R243, R154 ;  /* 0x0000009af3a37220 */ /* 0x000fe20000410000 */
[----:B------:R-:W-:Y:S01]  /*1f90*/  SHF.L.U32 R151, R151, 0x10, RZ ;  /* 0x0000001097977819 */ /* 0x000fe200000006ff */
[----:B------:R-:W-:Y:S01]  /*1fa0*/  FADD.FTZ R217, R217, R169 ;  /* 0x000000a9d9d97221 */ /* 0x000fe20000010000 */
[----:B------:R-:W-:Y:S01]  /*1fb0*/  FFMA.FTZ R218, R167, R169, R218 ;  /* 0x000000a9a7da7223 */ /* 0x000fe200000100da */
[----:B------:R-:W-:Y:S01]  /*1fc0*/  PRMT R173, R155, 0x7632, R173 ;  /* 0x000076329bad7816 */ /* 0x000fe200000000ad */
[----:B------:R-:W-:Y:S01]  /*1fd0*/  FADD.FTZ R93, R93, R171 ;  /* 0x000000ab5d5d7221 */ /* 0x000fe20000010000 */
[----:B------:R-:W-:Y:S01]  /*1fe0*/  SHF.L.U32 R155, R155, 0x10, RZ ;  /* 0x000000109b9b7819 */ /* 0x000fe200000006ff */
[C---:B------:R-:W-:Y:S01]  /*1ff0*/  FADD.FTZ R149, -R189.reuse, R149 ;  /* 0x00000095bd957221 */ /* 0x040fe20000010100 */
[-C--:B------:R-:W-:Y:S01]  /*2000*/  FFMA.FTZ R57, R170, R171.reuse, R57 ;  /* 0x000000abaa397223 */ /* 0x080fe20000010039 */
[----:B------:R-:W-:Y:S01]  /*2010*/  FADD.FTZ R151, -R189, R151 ;  /* 0x00000097bd977221 */ /* 0x000fe20000010100 */
[----:B------:R-:W-:Y:S01]  /*2020*/  FMUL.FTZ R171, R242, R171 ;  /* 0x000000abf2ab7220 */ /* 0x000fe20000410000 */
[----:B------:R-:W-:Y:S01]  /*2030*/  FADD.FTZ R217, R217, R163 ;  /* 0x000000a3d9d97221 */ /* 0x000fe20000010000 */
[----:B------:R-:W-:Y:S01]  /*2040*/  FFMA.FTZ R218, R162, R163, R218 ;  /* 0x000000a3a2da7223 */ /* 0x000fe200000100da */
[----:B------:R-:W-:Y:S01]  /*2050*/  SHF.L.U32 R173, R173, 0x10, RZ ;  /* 0x00000010adad7819 */ /* 0x000fe200000006ff */
[C---:B------:R-:W-:Y:S01]  /*2060*/  FMUL.FTZ R172, R188.reuse, R149 ;  /* 0x00000095bcac7220 */ /* 0x040fe20000410000 */
        /* <DEDUP_REMOVED lines=19> */
.L_x_315:
[----:B------:R-:W-:Y:S05]  /*21a0*/  BSYNC B1 ;  /* 0x0000000000017941 */ /* 0x000fea0003800000 */
.L_x_314:
        /* <DEDUP_REMOVED lines=13> */
[C---:B--2---:R-:W-:Y:S01]  /*2280*/  PRMT R180, R148.reuse, 0x7632, R180 ;  /* 0x0000763294b47816 */ /* 0x044fe200000000b4 */
[----:B------:R-:W-:-:S03]  /*2290*/  IMAD.U32 R193, R148, 0x10000, RZ ;  /* 0x0001000094c17824 */ /* 0x000fc600078e00ff */
[----:B------:R-:W-:Y:S02]  /*22a0*/  SHF.L.U32 R180, R180, 0x10, RZ ;  /* 0x00000010b4b47819 */ /* 0x000fe400000006ff */
[----:B------:R-:W-:Y:S01]  /*22b0*/  PRMT R183, R149, 0x7632, R183 ;  /* 0x0000763295b77816 */ /* 0x000fe200000000b7 */
[C---:B------:R-:W-:Y:S02]  /*22c0*/  FADD.FTZ R193, -R189.reuse, R193 ;  /* 0x000000c1bdc17221 */ /* 0x040fe40000010100 */
[----:B------:R-:W-:Y:S01]  /*22d0*/  FADD.FTZ R180, -R189, R180 ;  /* 0x000000b4bdb47221 */ /* 0x000fe20000010100 */
[----:B------:R-:W-:Y:S01]  /*22e0*/  SHF.L.U32 R183, R183, 0x10, RZ ;  /* 0x00000010b7b77819 */ /* 0x000fe200000006ff */
[C---:B-----5:R-:W-:Y:S01]  /*22f0*/  FMUL.FTZ R193, R188.reuse, R193 ;  /* 0x000000c1bcc17220 */ /* 0x060fe20000410000 */
[----:B0-----:R-:W-:Y:S01]  /*2300*/  SHF.L.U32 R175, R149, 0x10, RZ ;  /* 0x0000001095af7819 */ /* 0x001fe200000006ff */
[----:B------:R-:W-:Y:S01]  /*2310*/  FMUL.FTZ R180, R188, R180 ;  /* 0x000000b4bcb47220 */ /* 0x000fe20000410000 */
[----:B---3--:R-:W-:-:S02]  /*2320*/  PRMT R182, R152, 0x7632, R182 ;  /* 0x0000763298b67816 */ /* 0x008fc400000000b6 */
[----:B------:R-:W-:Y:S02]  /*2330*/  SHF.L.U32 R152, R152, 0x10, RZ ;  /* 0x0000001098987819 */ /* 0x000fe400000006ff */
[----:B------:R-:W-:-:S03]  /*2340*/  SHF.L.U32 R182, R182, 0x10, RZ ;  /* 0x00000010b6b67819 */ /* 0x000fc600000006ff */
[----:B------:R-:W-:Y:S01]  /*2350*/  FMUL.FTZ R174, R239, R152 ;  /* 0x00000098efae7220 */ /* 0x000fe20000410000 */
[----:B------:R-:W-:Y:S01]  /*2360*/  PRMT R185, R150, 0x7632, R185 ;  /* 0x0000763296b97816 */ /* 0x000fe200000000b9 */
[----:B------:R-:W-:Y:S01]  /*2370*/  FADD.FTZ R183, -R189, R183 ;  /* 0x000000b7bdb77221 */ /* 0x000fe20000010100 */
[----:B------:R-:W-:Y:S01]  /*2380*/  PRMT R184, R153, 0x7632, R184 ;  /* 0x0000763299b87816 */ /* 0x000fe200000000b8 */
[----:B------:R-:W-:Y:S01]  /*2390*/  FADD.FTZ R61, R61, R182 ;  /* 0x000000b63d3d7221 */ /* 0x000fe20000010000 */
[-C--:B------:R-:W-:Y:S01]  /*23a0*/  FFMA.FTZ R97, R180, R182.reuse, R97 ;  /* 0x000000b6b4617223 */ /* 0x080fe20000010061 */
[----:B------:R-:W-:Y:S01]  /*23b0*/  FADD.FTZ R175, -R189, R175 ;  /* 0x000000afbdaf7221 */ /* 0x000fe20000010100 */
[----:B------:R-:W-:Y:S02]  /*23c0*/  IMAD.U32 R153, R153, 0x10000, RZ ;  /* 0x0001000099997824 */ /* 0x000fe400078e00ff */
[----:B------:R-:W-:Y:S01]  /*23d0*/  FADD.FTZ R217, R217, R174 ;  /* 0x000000aed9d97221 */ /* 0x000fe20000010000 */
[----:B------:R-:W-:Y:S01]  /*23e0*/  FMUL.FTZ R182, R238, R182 ;  /* 0x000000b6eeb67220 */ /* 0x000fe20000410000 */
[----:B------:R-:W-:Y:S01]  /*23f0*/  FFMA.FTZ R218, R193, R174, R218 ;  /* 0x000000aec1da7223 */ /* 0x000fe200000100da */
[----:B------:R-:W-:Y:S01]  /*2400*/  SHF.L.U32 R185, R185, 0x10, RZ ;  /* 0x00000010b9b97819 */ /* 0x000fe200000006ff */
[----:B------:R-:W-:Y:S01]  /*2410*/  FMUL.FTZ R183, R188, R183 ;  /* 0x000000b7bcb77220 */ /* 0x000fe20000410000 */
[----:B------:R-:W-:Y:S01]  /*2420*/  SHF.L.U32 R184, R184, 0x10, RZ ;  /* 0x00000010b8b87819 */ /* 0x000fe200000006ff */
[----:B------:R-:W-:Y:S01]  /*2430*/  FMUL.FTZ R175, R188, R175 ;  /* 0x000000afbcaf7220 */ /* 0x000fe20000410000 */
[----:B------:R-:W-:Y:S01]  /*2440*/  SHF.L.U32 R176, R150, 0x10, RZ ;  /* 0x0000001096b07819 */ /* 0x000fe200000006ff */
[----:B------:R-:W-:Y:S01]  /*2450*/  FMUL.FTZ R177, R237, R153 ;  /* 0x00000099edb17220 */ /* 0x000fe20000410000 */
[----:B------:R-:W-:Y:S01]  /*2460*/  FADD.FTZ R217, R217, R182 ;  /* 0x000000b6d9d97221 */ /* 0x000fe20000010000 */
[----:B------:R-:W-:Y:S01]  /*2470*/  FFMA.FTZ R218, R180, R182, R218 ;  /* 0x000000b6b4da7223 */ /* 0x000fe200000100da */
[----:B------:R-:W-:Y:S01]  /*2480*/  PRMT R187, R151, 0x7632, R187 ;  /* 0x0000763297bb7816 */ /* 0x000fe200000000bb */
[----:B------:R-:W-:Y:S01]  /*2490*/  FADD.FTZ R185, -R189, R185 ;  /* 0x000000b9bdb97221 */ /* 0x000fe20000010100 */
[C---:B------:R-:W-:Y:S01]  /*24a0*/  PRMT R186, R154.reuse, 0x7632, R186 ;  /* 0x000076329aba7816 */ /* 0x040fe200000000ba */
[----:B------:R-:W-:Y:S01]  /*24b0*/  FADD.FTZ R63, R63, R184 ;  /* 0x000000b83f3f7221 */ /* 0x000fe20000010000 */
[----:B------:R-:W-:Y:S01]  /*24c0*/  SHF.L.U32 R154, R154, 0x10, RZ ;  /* 0x000000109a9a7819 */ /* 0x000fe200000006ff */
[-C--:B------:R-:W-:Y:S01]  /*24d0*/  FFMA.FTZ R99, R183, R184.reuse, R99 ;  /* 0x000000b8b7637223 */ /* 0x080fe20000010063 */
        /* <DEDUP_REMOVED lines=14> */
[----:B------:R-:W-:Y:S01]  /*25c0*/  SHF.L.U32 R155, R155, 0x10, RZ ;  /* 0x000000109b9b7819 */ /* 0x000fe200000006ff */
[----:B------:R-:W-:Y:S01]  /*25d0*/  FADD.FTZ R69, R69, R186 ;  /* 0x000000ba45457221 */ /* 0x000fe20000010000 */
        /* <DEDUP_REMOVED lines=26> */
.L_x_317:
[----:B------:R-:W-:Y:S05]  /*2780*/  BSYNC B1 ;  /* 0x0000000000017941 */ /* 0x000fea0003800000 */
.L_x_316:
[----:B------:R-:W-:-:S03]  /*2790*/  UMOV UR6, 0xffffffff ;  /* 0xffffffff00067882 */ /* 0x000fc60000000000 */
[----:B------:R-:W-:Y:S05]  /*27a0*/  BRA.DIV UR6, `(.L_x_318) ;  /* 0x0000003606e07947 */ /* 0x000fea000b800000 */
[----:B------:R-:W0:Y:S02]  /*27b0*/  SHFL.BFLY PT, R152, R217, 0x1, 0x1f ;  /* 0x0c201f00d9987f89 */ /* 0x000e2400000e0000 */
[----:B0-----:R-:W-:Y:S02]  /*27c0*/  FADD.FTZ R217, R152, R217 ;  /* 0x000000d998d97221 */ /* 0x001fe40000010000 */
[----:B------:R-:W0:Y:S02]  /*27d0*/  SHFL.BFLY PT, R152, R218, 0x1, 0x1f ;  /* 0x0c201f00da987f89 */ /* 0x000e2400000e0000 */
[----:B0-----:R-:W-:Y:S02]  /*27e0*/  FADD.FTZ R218, R152, R218 ;  /* 0x000000da98da7221 */ /* 0x001fe40000010000 */
[----:B------:R-:W0:Y:S02]  /*27f0*/  SHFL.BFLY PT, R152, R217, 0x2, 0x1f ;  /* 0x0c401f00d9987f89 */ /* 0x000e2400000e0000 */
[----:B0-----:R-:W-:-:S02]  /*2800*/  FADD.FTZ R217, R217, R152 ;  /* 0x00000098d9d97221 */ /* 0x001fc40000010000 */
        /* <DEDUP_REMOVED lines=8> */
[----:B------:R-:W0:Y:S04]  /*2890*/  SHFL.BFLY PT, R152, R218, 0x8, 0x1f ;  /* 0x0d001f00da987f89 */ /* 0x000e2800000e0000 */
[----:B------:R1:W2:Y:S01]  /*28a0*/  SHFL.BFLY PT, R153, R217, 0x10, 0x1f ;  /* 0x0e001f00d9997f89 */ /* 0x0002a200000e0000 */
[----:B0-----:R-:W-:-:S05]  /*28b0*/  FADD.FTZ R218, R218, R152 ;  /* 0x00000098dada7221 */ /* 0x001fca0000010000 */
[----:B--2---:R1:W0:Y:S02]  /*28c0*/  SHFL.BFLY PT, R148, R218, 0x10, 0x1f ;  /* 0x0e001f00da947f89 */ /* 0x00422400000e0000 */
.L_x_353:
[----:B------:R-:W-:Y:S01]  /*28d0*/  FADD.FTZ R153, R217, R153 ;  /* 0x00000099d9997221 */ /* 0x000fe20000010000 */
[----:B------:R-:W-:Y:S01]  /*28e0*/  ISETP.NE.AND P0, PT, R196, RZ, PT ;  /* 0x000000ffc400720c */ /* 0x000fe20003f05270 */
[----:B0-----:R-:W-:Y:S01]  /*28f0*/  FADD.FTZ R148, R218, R148 ;  /* 0x00000094da947221 */ /* 0x001fe20000010000 */
[----:B------:R-:W-:Y:S01]  /*2900*/  BSSY B1, `(.L_x_319) ;  /* 0x0000077000017945 */ /* 0x000fe20003800000 */
[----:B------:R-:W-:Y:S02]  /*2910*/  FMUL.FTZ R153, R153, UR12 ;  /* 0x0000000c99997c20 */ /* 0x000fe40008410000 */
[----:B------:R-:W-:-:S03]  /*2920*/  FMUL.FTZ R154, R148, UR12 ;  /* 0x0000000c949a7c20 */ /* 0x000fc60008410000 */
[----:B------:R-:W-:Y:S01]  /*2930*/  FSEL R155, R153, RZ, !P0 ;  /* 0x000000ff999b7208 */ /* 0x000fe20004000000 */
[----:B------:R-:W-:Y:S06]  /*2940*/  @!P1 BRA `(.L_x_320) ;  /* 0x0000000400c89947 */ /* 0x000fec0003800000 */
[----:B------:R-:W-:Y:S01]  /*2950*/  ISETP.NE.U32.AND P6, PT, RZ, UR8, PT ;  /* 0x00000008ff007c0c */ /* 0x000fe2000bfc5070 */
[-CC-:B------:R-:W-:Y:S01]  /*2960*/  FFMA.FTZ R152, R6, R154.reuse, R155.reuse ;  /* 0x0000009a06987223 */ /* 0x180fe2000001009b */
[----:B------:R-:W-:Y:S01]  /*2970*/  FFMA.FTZ R153, R13, R154, R155 ;  /* 0x0000009a0d997223 */ /* 0x000fe2000001009b */
[----:B------:R-:W-:Y:S02]  /*2980*/  ISETP.NE.U32.AND P0, PT, RZ, UR14, PT ;  /* 0x0000000eff007c0c */ /* 0x000fe4000bf05070 */
[----:B------:R-:W-:Y:S01]  /*2990*/  ISETP.NE.AND.EX P6, PT, RZ, UR9, PT, P6 ;  /* 0x00000009ff007c0c */ /* 0x000fe2000bfc5360 */
[----:B------:R-:W-:Y:S01]  /*29a0*/  FADD.FTZ R152, R7, -R152 ;  /* 0x8000009807987221 */ /* 0x000fe20000010000 */
[----:B------:R-:W-:Y:S01]  /*29b0*/  FADD.FTZ R153, R14, -R153 ;  /* 0x800000990e997221 */ /* 0x000fe20000010000 */
[----:B------:R-:W-:Y:S02]  /*29c0*/  ISETP.NE.AND.EX P0, PT, RZ, UR15, PT, P0 ;  /* 0x0000000fff007c0c */ /* 0x000fe4000bf05300 */
[C---:B-----5:R-:W-:Y:S01]  /*29d0*/  FMUL.FTZ R152, R188.reuse, R152 ;  /* 0x00000098bc987220 */ /* 0x060fe20000410000 */
[----:B------:R-:W-:-:S07]  /*29e0*/  FMUL.FTZ R153, R188, R153 ;  /* 0x00000099bc997220 */ /* 0x000fce0000410000 */
[C---:B------:R-:W-:Y:S02]  /*29f0*/  @P6 PRMT R148, R138.reuse, 0x7632, R148 ;  /* 0x000076328a946816 */ /* 0x040fe40000000094 */
[----:B------:R-:W-:Y:S02]  /*2a00*/  @P6 SHF.L.U32 R149, R138, 0x10, RZ ;  /* 0x000000108a956819 */ /* 0x000fe400000006ff */
[----:B------:R-:W-:-:S03]  /*2a10*/  @P6 SHF.L.U32 R148, R148, 0x10, RZ ;  /* 0x0000001094946819 */ /* 0x000fc600000006ff */
[----:B------:R-:W-:Y:S02]  /*2a20*/  @P6 FADD.FTZ R152, R152, R149 ;  /* 0x0000009598986221 */ /* 0x000fe40000010000 */
[----:B------:R-:W-:Y:S02]  /*2a30*/  @P6 FADD.FTZ R153, R153, R148 ;  /* 0x0000009499996221 */ /* 0x000fe40000010000 */
[----:B------:R-:W0:Y:S01]  /*2a40*/  LDC.64 R148, c[0x0][0x220] ;  /* 0x00008800ff947b82 */ /* 0x000e220000000a00 */
[----:B------:R-:W-:Y:S02]  /*2a50*/  @P0 F2FP.BF16.F32.PACK_AB R150, RZ, R152 ;  /* 0x00000098ff96023e */ /* 0x000fe400000010ff */
[----:B------:R-:W-:Y:S02]  /*2a60*/  @P0 F2FP.BF16.F32.PACK_AB R151, RZ, R153 ;  /* 0x00000099ff97023e */ /* 0x000fe400000010ff */
[----:B------:R-:W-:-:S04]  /*2a70*/  @P0 PRMT R66, R150, 0x7610, R66 ;  /* 0x0000761096420816 */ /* 0x000fc80000000042 */
[----:B------:R-:W-:Y:S01]  /*2a80*/  @P0 PRMT R66, R66, 0x5410, R151 ;  /* 0x0000541042420816 */ /* 0x000fe20000000097 */
[----:B0-----:R-:W-:-:S06]  /*2a90*/  IMAD.WIDE.U32 R148, R3, 0x10, R148 ;  /* 0x0000001003947825 */ /* 0x001fcc00078e0094 */
[----:B------:R-:W2:Y:S01]  /*2aa0*/  LDG.E.128 R148, desc[UR4][R148.64] ;  /* 0x0000000494947981 */ /* 0x000ea2000c1e1d00 */
[-C--:B------:R-:W-:Y:S01]  /*2ab0*/  FMUL.FTZ R153, R153, R157.reuse ;  /* 0x0000009d99997220 */ /* 0x080fe20000410000 */
[----:B------:R-:W-:Y:S01]  /*2ac0*/  FMUL.FTZ R152, R152, R157 ;  /* 0x0000009d98987220 */ /* 0x000fe20000410000 */
[----:B-1----:R-:W-:-:S04]  /*2ad0*/  FFMA.FTZ R217, R11, R154, R155 ;  /* 0x0000009a0bd97223 */ /* 0x002fc8000001009b */
[----:B------:R-:W-:-:S04]  /*2ae0*/  FADD.FTZ R217, R12, -R217 ;  /* 0x800000d90cd97221 */ /* 0x000fc80000010000 */
[----:B------:R-:W-:Y:S01]  /*2af0*/  FMUL.FTZ R217, R188, R217 ;  /* 0x000000d9bcd97220 */ /* 0x000fe20000410000 */
[C---:B--2---:R-:W-:Y:S01]  /*2b00*/  IMAD.U32 R189, R150.reuse, 0x10000, RZ ;  /* 0x0001000096bd7824 */ /* 0x044fe200078e00ff */
[----:B------:R-:W-:-:S03]  /*2b10*/  PRMT R150, R150, 0x7632, R150 ;  /* 0x0000763296967816 */ /* 0x000fc60000000096 */
[-C--:B------:R-:W-:Y:S01]  /*2b20*/  FFMA.FTZ R108, R189, R152.reuse, R108 ;  /* 0x00000098bd6c7223 */ /* 0x080fe2000001006c */
[----:B------:R-:W-:Y:S01]  /*2b30*/  SHF.L.U32 R150, R150, 0x10, RZ ;  /* 0x0000001096967819 */ /* 0x000fe200000006ff */
[----:B------:R-:W-:-:S04]  /*2b40*/  FMUL.FTZ R152, R227, R152 ;  /* 0x00000098e3987220 */ /* 0x000fc80000410000 */
[-C--:B------:R-:W-:Y:S01]  /*2b50*/  FFMA.FTZ R109, R150, R153.reuse, R109 ;  /* 0x00000099966d7223 */ /* 0x080fe2000001006d */
[----:B------:R-:W-:Y:S01]  /*2b60*/  FFMA.FTZ R150, R0, R154, R155 ;  /* 0x0000009a00967223 */ /* 0x000fe2000001009b */
[----:B------:R-:W-:-:S03]  /*2b70*/  FMUL.FTZ R153, R226, R153 ;  /* 0x00000099e2997220 */ /* 0x000fc60000410000 */
[----:B------:R-:W-:-:S04]  /*2b80*/  FADD.FTZ R150, R5, -R150 ;  /* 0x8000009605967221 */ /* 0x000fc80000010000 */
[----:B------:R-:W-:Y:S01]  /*2b90*/  FMUL.FTZ R189, R188, R150 ;  /* 0x00000096bcbd7220 */ /* 0x000fe20000410000 */
[----:B------:R-:W-:-:S05]  /*2ba0*/  @P6 SHF.L.U32 R150, R136, 0x10, RZ ;  /* 0x0000001088966819 */ /* 0x000fca00000006ff */
[----:B------:R-:W-:-:S05]  /*2bb0*/  @P6 FADD.FTZ R189, R189, R150 ;  /* 0x00000096bdbd6221 */ /* 0x000fca0000010000 */
[----:B------:R-:W-:-:S04]  /*2bc0*/  @P0 F2FP.BF16.F32.PACK_AB R150, RZ, R189 ;  /* 0x000000bdff96023e */ /* 0x000fc800000010ff */
[----:B------:R-:W-:Y:S02]  /*2bd0*/  @P0 PRMT R64, R150, 0x7610, R64 ;  /* 0x0000761096400816 */ /* 0x000fe40000000040 */
[----:B------:R-:W-:Y:S01]  /*2be0*/  F2FP.BF16.F32.PACK_AB R150, R153, R152 ;  /* 0x000000989996723e */ /* 0x000fe200000010ff */
[----:B------:R-:W-:Y:S01]  /*2bf0*/  FFMA.FTZ R153, R10, R154, R155 ;  /* 0x0000009a0a997223 */ /* 0x000fe2000001009b */
[----:B------:R-:W-:-:S03]  /*2c00*/  @P6 PRMT R152, R136, 0x7632, R152 ;  /* 0x0000763288986816 */ /* 0x000fc60000000098 */
[----:B------:R-:W-:Y:S01]  /*2c10*/  FADD.FTZ R153, R192, -R153 ;  /* 0x80000099c0997221 */ /* 0x000fe20000010000 */
[----:B------:R-:W-:-:S03]  /*2c20*/  @P6 SHF.L.U32 R152, R152, 0x10, RZ ;  /* 0x0000001098986819 */ /* 0x000fc600000006ff */
[----:B------:R-:W-:-:S04]  /*2c30*/  FMUL.FTZ R153, R188, R153 ;  /* 0x00000099bc997220 */ /* 0x000fc80000410000 */
[----:B------:R-:W-:-:S05]  /*2c40*/  @P6 FADD.FTZ R153, R153, R152 ;  /* 0x0000009899996221 */ /* 0x000fca0000010000 */
[----:B------:R-:W-:-:S04]  /*2c50*/  @P0 F2FP.BF16.F32.PACK_AB R152, RZ, R153 ;  /* 0x00000099ff98023e */ /* 0x000fc800000010ff */
[----:B------:R-:W-:Y:S01]  /*2c60*/  @P0 PRMT R64, R64, 0x5410, R152 ;  /* 0x0000541040400816 */ /* 0x000fe20000000098 */
[----:B------:R-:W-:Y:S01]  /*2c70*/  FMUL.FTZ R152, R189, R157 ;  /* 0x0000009dbd987220 */ /* 0x000fe20000410000 */
[----:B------:R-:W-:-:S05]  /*2c80*/  SHF.L.U32 R189, R148, 0x10, RZ ;  /* 0x0000001094bd7819 */ /* 0x000fca00000006ff */
[----:B------:R-:W-:Y:S01]  /*2c90*/  FFMA.FTZ R104, R189, R152, R104 ;  /* 0x00000098bd687223 */ /* 0x000fe20000010068 */
[----:B------:R-:W-:Y:S01]  /*2ca0*/  PRMT R189, R148, 0x7632, R189 ;  /* 0x0000763294bd7816 */ /* 0x000fe200000000bd */
[----:B------:R-:W-:Y:S01]  /*2cb0*/  FMUL.FTZ R148, R153, R157 ;  /* 0x0000009d99947220 */ /* 0x000fe20000410000 */
[----:B------:R-:W-:Y:S01]  /*2cc0*/  FFMA.FTZ R153, R4, R154, R155 ;  /* 0x0000009a04997223 */ /* 0x000fe2000001009b */
[----:B------:R-:W-:Y:S01]  /*2cd0*/  FMUL.FTZ R152, R231, R152 ;  /* 0x00000098e7987220 */ /* 0x000fe20000410000 */
[----:B------:R-:W-:Y:S02]  /*2ce0*/  SHF.L.U32 R189, R189, 0x10, RZ ;  /* 0x00000010bdbd7819 */ /* 0x000fe400000006ff */
[----:B------:R-:W-:-:S03]  /*2cf0*/  FADD.FTZ R153, R191, -R153 ;  /* 0x80000099bf997221 */ /* 0x000fc60000010000 */
[-C--:B------:R-:W-:Y:S01]  /*2d00*/  FFMA.FTZ R105, R189, R148.reuse, R105 ;  /* 0x00000094bd697223 */ /* 0x080fe20000010069 */
[----:B------:R-:W-:Y:S01]  /*2d10*/  FMUL.FTZ R189, R188, R153 ;  /* 0x00000099bcbd7220 */ /* 0x000fe20000410000 */
[----:B------:R-:W-:Y:S01]  /*2d20*/  @P6 SHF.L.U32 R153, R137, 0x10, RZ ;  /* 0x0000001089996819 */ /* 0x000fe200000006ff */
[----:B------:R-:W-:-:S04]  /*2d30*/  FMUL.FTZ R148, R230, R148 ;  /* 0x00000094e6947220 */ /* 0x000fc80000410000 */
[----:B------:R-:W-:Y:S01]  /*2d40*/  @P6 FADD.FTZ R189, R189, R153 ;  /* 0x00000099bdbd6221 */ /* 0x000fe20000010000 */
[----:B------:R-:W-:Y:S02]  /*2d50*/  F2FP.BF16.F32.PACK_AB R148, R148, R152 ;  /* 0x000000989494723e */ /* 0x000fe400000010ff */
[----:B------:R-:W-:Y:S02]  /*2d60*/  SHF.L.U32 R152, R151, 0x10, RZ ;  /* 0x0000001097987819 */ /* 0x000fe400000006ff */
[----:B------:R-:W-:Y:S01]  /*2d70*/  @P0 F2FP.BF16.F32.PACK_AB R153, RZ, R189 ;  /* 0x000000bdff99023e */ /* 0x000fe200000010ff */
[----:B------:R-:W-:Y:S01]  /*2d80*/  FMUL.FTZ R189, R189, R157 ;  /* 0x0000009dbdbd7220 */ /* 0x000fe20000410000 */
[----:B------:R-:W-:Y:S02]  /*2d90*/  PRMT R151, R151, 0x7632, R151 ;  /* 0x0000763297977816 */ /* 0x000fe40000000097 */
[----:B------:R-:W-:Y:S02]  /*2da0*/  @P0 PRMT R65, R153, 0x7610, R65 ;  /* 0x0000761099410816 */ /* 0x000fe40000000041 */
[----:B------:R-:W-:-:S04]  /*2db0*/  @P6 PRMT R153, R137, 0x7632, R153 ;  /* 0x0000763289996816 */ /* 0x000fc80000000099 */
[----:B------:R-:W-:-:S05]  /*2dc0*/  @P6 SHF.L.U32 R153, R153, 0x10, RZ ;  /* 0x0000001099996819 */ /* 0x000fca00000006ff */
[----:B------:R-:W-:-:S05]  /*2dd0*/  @P6 FADD.FTZ R217, R217, R153 ;  /* 0x00000099d9d96221 */ /* 0x000fca0000010000 */
[----:B------:R-:W-:Y:S01]  /*2de0*/  @P0 F2FP.BF16.F32.PACK_AB R153, RZ, R217 ;  /* 0x000000d9ff99023e */ /* 0x000fe200000010ff */
[----:B------:R-:W-:-:S03]  /*2df0*/  FMUL.FTZ R217, R217, R157 ;  /* 0x0000009dd9d97220 */ /* 0x000fc60000410000 */
[----:B------:R-:W-:Y:S02]  /*2e00*/  @P0 PRMT R65, R65, 0x5410, R153 ;  /* 0x0000541041410816 */ /* 0x000fe40000000099 */
[C---:B------:R-:W-:Y:S02]  /*2e10*/  SHF.L.U32 R153, R149.reuse, 0x10, RZ ;  /* 0x0000001095997819 */ /* 0x040fe400000006ff */
[----:B------:R-:W-:-:S03]  /*2e20*/  PRMT R149, R149, 0x7632, R149 ;  /* 0x0000763295957816 */ /* 0x000fc60000000095 */
[----:B------:R-:W-:Y:S01]  /*2e30*/  FFMA.FTZ R106, R153, R189, R106 ;  /* 0x000000bd996a7223 */ /* 0x000fe2000001006a */
[----:B------:R-:W-:Y:S01]  /*2e40*/  FFMA.FTZ R153, R8, R154, R155 ;  /* 0x0000009a08997223 */ /* 0x000fe2000001009b */
[----:B------:R-:W-:-:S03]  /*2e50*/  IMAD.U32 R149, R149, 0x10000, RZ ;  /* 0x0001000095957824 */ /* 0x000fc600078e00ff */
[----:B------:R-:W-:Y:S01]  /*2e60*/  FADD.FTZ R153, R9, -R153 ;  /* 0x8000009909997221 */ /* 0x000fe20000010000 */
[----:B------:R-:W-:Y:S01]  /*2e70*/  FFMA.FTZ R107, R149, R217, R107 ;  /* 0x000000d9956b7223 */ /* 0x000fe2000001006b */
[----:B------:R-:W-:Y:S01]  /*2e80*/  FMUL.FTZ R149, R229, R189 ;  /* 0x000000bde5957220 */ /* 0x000fe20000410000 */
[----:B------:R-:W-:Y:S01]  /*2e90*/  FMUL.FTZ R217, R228, R217 ;  /* 0x000000d9e4d97220 */ /* 0x000fe20000410000 */
[----:B------:R-:W-:Y:S01]  /*2ea0*/  FMUL.FTZ R189, R188, R153 ;  /* 0x00000099bcbd7220 */ /* 0x000fe20000410000 */
[----:B------:R-:W-:-:S03]  /*2eb0*/  @P6 SHF.L.U32 R153, R139, 0x10, RZ ;  /* 0x000000108b996819 */ /* 0x000fc600000006ff */
[----:B------:R-:W-:Y:S02]  /*2ec0*/  F2FP.BF16.F32.PACK_AB R149, R217, R149 ;  /* 0x00000095d995723e */ /* 0x000fe400000010ff */
[----:B------:R-:W-:-:S05]  /*2ed0*/  @P6 FADD.FTZ R189, R189, R153 ;  /* 0x00000099bdbd6221 */ /* 0x000fca0000010000 */
[----:B------:R-:W-:Y:S01]  /*2ee0*/  @P0 F2FP.BF16.F32.PACK_AB R153, RZ, R189 ;  /* 0x000000bdff99023e */ /* 0x000fe200000010ff */
[----:B------:R-:W-:-:S03]  /*2ef0*/  FMUL.FTZ R189, R189, R157 ;  /* 0x0000009dbdbd7220 */ /* 0x000fc60000410000 */
[----:B------:R-:W-:Y:S01]  /*2f00*/  @P0 PRMT R67, R153, 0x7610, R67 ;  /* 0x0000761099430816 */ /* 0x000fe20000000043 */
[----:B------:R-:W-:Y:S01]  /*2f10*/  FFMA.FTZ R153, R15, R154, R155 ;  /* 0x0000009a0f997223 */ /* 0x000fe2000001009b */
[-C--:B------:R-:W-:Y:S01]  /*2f20*/  FFMA.FTZ R110, R152, R189.reuse, R110 ;  /* 0x000000bd986e7223 */ /* 0x080fe2000001006e */
[----:B------:R-:W-:Y:S01]  /*2f30*/  @P6 PRMT R152, R139, 0x7632, R152 ;  /* 0x000076328b986816 */ /* 0x000fe20000000098 */
[----:B------:R-:W-:Y:S01]  /*2f40*/  FMUL.FTZ R189, R225, R189 ;  /* 0x000000bde1bd7220 */ /* 0x000fe20000410000 */
[----:B------:R-:W-:Y:S02]  /*2f50*/  FADD.FTZ R153, R16, -R153 ;  /* 0x8000009910997221 */ /* 0x000fe40000010000 */
[----:B------:R-:W-:Y:S02]  /*2f60*/  @P6 SHF.L.U32 R152, R152, 0x10, RZ ;  /* 0x0000001098986819 */ /* 0x000fe400000006ff */
[----:B------:R-:W-:-:S04]  /*2f70*/  FMUL.FTZ R153, R188, R153 ;  /* 0x00000099bc997220 */ /* 0x000fc80000410000 */
[----:B------:R-:W-:-:S05]  /*2f80*/  @P6 FADD.FTZ R153, R153, R152 ;  /* 0x0000009899996221 */ /* 0x000fca0000010000 */
[----:B------:R-:W-:-:S04]  /*2f90*/  @P0 F2FP.BF16.F32.PACK_AB R152, RZ, R153 ;  /* 0x00000099ff98023e */ /* 0x000fc800000010ff */
[----:B------:R-:W-:Y:S02]  /*2fa0*/  @P0 PRMT R67, R67, 0x5410, R152 ;  /* 0x0000541043430816 */ /* 0x000fe40000000098 */
[----:B------:R-:W-:Y:S01]  /*2fb0*/  SHF.L.U32 R152, R151, 0x10, RZ ;  /* 0x0000001097987819 */ /* 0x000fe200000006ff */
[----:B------:R-:W-:-:S04]  /*2fc0*/  FMUL.FTZ R151, R153, R157 ;  /* 0x0000009d99977220 */ /* 0x000fc80000410000 */
[-C--:B------:R-:W-:Y:S01]  /*2fd0*/  FFMA.FTZ R111, R152, R151.reuse, R111 ;  /* 0x00000097986f7223 */ /* 0x080fe2000001006f */
[----:B------:R-:W-:Y:S01]  /*2fe0*/  FMUL.FTZ R151, R223, R151 ;  /* 0x00000097df977220 */ /* 0x000fe20000410000 */
[----:B------:R-:W0:Y:S04]  /*2ff0*/  @P0 LDC.64 R152, c[0x0][0x308] ;  /* 0x0000c200ff980b82 */ /* 0x000e280000000a00 */
[----:B------:R-:W-:Y:S01]  /*3000*/  F2FP.BF16.F32.PACK_AB R151, R151, R189 ;  /* 0x000000bd9797723e */ /* 0x000fe200000010ff */
[----:B0-----:R-:W-:-:S05]  /*3010*/  @P0 IMAD.WIDE.U32 R152, R3, 0x10, R152 ;  /* 0x0000001003980825 */ /* 0x001fca00078e0098 */
[----:B------:R0:W-:Y:S02]  /*3020*/  @P0 STG.E.128 desc[UR4][R152.64], R64 ;  /* 0x0000004098000986 */ /* 0x0001e4000c101d04 */
[----:B0-----:R-:W0:Y:S02]  /*3030*/  LDC.64 R152, c[0x0][0x2f8] ;  /* 0x0000be00ff987b82 */ /* 0x001e240000000a00 */
[C---:B0-----:R-:W-:Y:S01]  /*3040*/  IMAD.WIDE.U32 R152, R3.reuse, 0x10, R152 ;  /* 0x0000001003987825 */ /* 0x041fe200078e0098 */
[----:B------:R-:W-:-:S04]  /*3050*/  IADD3 R3, R3, 0x20, RZ ;  /* 0x0000002003037810 */ /* 0x000fc80007ffe0ff */
[----:B------:R0:W-:Y:S03]  /*3060*/  STG.E.128 desc[UR4][R152.64], R148 ;  /* 0x0000009498007986 */ /* 0x0001e6000c101d04 */
.L_x_320:
[----:B------:R-:W-:Y:S05]  /*3070*/  BSYNC B1 ;  /* 0x0000000000017941 */ /* 0x000fea0003800000 */
.L_x_319:
[----:B------:R-:W-:Y:S04]  /*3080*/  BSSY B1, `(.L_x_321) ;  /* 0x0000074000017945 */ /* 0x000fe80003800000 */
[----:B------:R-:W-:Y:S05]  /*3090*/  @!P2 BRA `(.L_x_322) ;  /* 0x0000000400c8a947 */ /* 0x000fea0003800000 */
[----:B------:R-:W-:Y:S01]  /*30a0*/  ISETP.NE.U32.AND P6, PT, RZ, UR8, PT ;  /* 0x00000008ff007c0c */ /* 0x000fe2000bfc5070 */
[-CC-:B0-----:R-:W-:Y:S01]  /*30b0*/  FFMA.FTZ R152, R21, R154.reuse, R155.reuse ;  /* 0x0000009a15987223 */ /* 0x181fe2000001009b */
        /* <DEDUP_REMOVED lines=25> */
[C---:B--2---:R-:W-:Y:S02]  /*3250*/  SHF.L.U32 R189, R150.reuse, 0x10, RZ ;  /* 0x0000001096bd7819 */ /* 0x044fe400000006ff */
[----:B------:R-:W-:-:S03]  /*3260*/  PRMT R150, R150, 0x7632, R150 ;  /* 0x0000763296967816 */ /* 0x000fc60000000096 */
[-C--:B------:R-:W-:Y:S01]  /*3270*/  FFMA.FTZ R116, R189, R152.reuse, R116 ;  /* 0x00000098bd747223 */ /* 0x080fe20000010074 */
[----:B------:R-:W-:Y:S01]  /*3280*/  FMUL.FTZ R152, R216, R152 ;  /* 0x00000098d8987220 */ /* 0x000fe20000410000 */
[----:B------:R-:W-:-:S04]  /*3290*/  IMAD.U32 R150, R150, 0x10000, RZ ;  /* 0x0001000096967824 */ /* 0x000fc800078e00ff */
        /* <DEDUP_REMOVED lines=48> */
[----:B------:R-:W-:-:S03]  /*35a0*/  SHF.L.U32 R149, R149, 0x10, RZ ;  /* 0x0000001095957819 */ /* 0x000fc600000006ff */
[----:B------:R-:W-:Y:S02]  /*35b0*/  FADD.FTZ R153, R24, -R153 ;  /* 0x8000009918997221 */ /* 0x000fe40000010000 */
[----:B------:R-:W-:Y:S01]  /*35c0*/  FFMA.FTZ R115, R149, R217, R115 ;  /* 0x000000d995737223 */ /* 0x000fe20000010073 */
[----:B------:R-:W-:Y:S01]  /*35d0*/  FMUL.FTZ R149, R220, R189 ;  /* 0x000000bddc957220 */ /* 0x000fe20000410000 */
[----:B------:R-:W-:Y:S01]  /*35e0*/  FMUL.FTZ R153, R188, R153 ;  /* 0x00000099bc997220 */ /* 0x000fe20000410000 */
[----:B------:R-:W-:Y:S02]  /*35f0*/  @P6 IMAD.U32 R189, R143, 0x10000, RZ ;  /* 0x000100008fbd6824 */ /* 0x000fe400078e00ff */
[----:B------:R-:W-:Y:S02]  /*3600*/  FMUL.FTZ R217, R219, R217 ;  /* 0x000000d9dbd97220 */ /* 0x000fe40000410000 */
[----:B------:R-:W-:-:S03]  /*3610*/  @P6 FADD.FTZ R153, R153, R189 ;  /* 0x000000bd99996221 */ /* 0x000fc60000010000 */
[----:B------:R-:W-:Y:S02]  /*3620*/  F2FP.BF16.F32.PACK_AB R149, R217, R149 ;  /* 0x00000095d995723e */ /* 0x000fe400000010ff */
[----:B------:R-:W-:-:S04]  /*3630*/  @P0 F2FP.BF16.F32.PACK_AB R189, RZ, R153 ;  /* 0x00000099ffbd023e */ /* 0x000fc800000010ff */
[----:B------:R-:W-:Y:S01]  /*3640*/  @P0 PRMT R67, R189, 0x7610, R67 ;  /* 0x00007610bd430816 */ /* 0x000fe20000000043 */
[----:B------:R-:W-:Y:S01]  /*3650*/  FMUL.FTZ R189, R153, R157 ;  /* 0x0000009d99bd7220 */ /* 0x000fe20000410000 */
[----:B------:R-:W-:-:S03]  /*3660*/  FFMA.FTZ R153, R31, R154, R155 ;  /* 0x0000009a1f997223 */ /* 0x000fc6000001009b */
[-C--:B------:R-:W-:Y:S01]  /*3670*/  FFMA.FTZ R118, R152, R189.reuse, R118 ;  /* 0x000000bd98767223 */ /* 0x080fe20000010076 */
[----:B------:R-:W-:Y:S01]  /*3680*/  @P6 PRMT R152, R143, 0x7632, R152 ;  /* 0x000076328f986816 */ /* 0x000fe20000000098 */
[----:B------:R-:W-:Y:S01]  /*3690*/  FADD.FTZ R153, R156, -R153 ;  /* 0x800000999c997221 */ /* 0x000fe20000010000 */
[----:B------:R-:W-:Y:S02]  /*36a0*/  FMUL.FTZ R189, R214, R189 ;  /* 0x000000bdd6bd7220 */ /* 0x000fe40000410000 */
[----:B------:R-:W-:Y:S01]  /*36b0*/  @P6 SHF.L.U32 R152, R152, 0x10, RZ ;  /* 0x0000001098986819 */ /* 0x000fe200000006ff */
[----:B------:R-:W-:-:S04]  /*36c0*/  FMUL.FTZ R153, R188, R153 ;  /* 0x00000099bc997220 */ /* 0x000fc80000410000 */
[----:B------:R-:W-:-:S05]  /*36d0*/  @P6 FADD.FTZ R153, R153, R152 ;  /* 0x0000009899996221 */ /* 0x000fca0000010000 */
[----:B------:R-:W-:-:S04]  /*36e0*/  @P0 F2FP.BF16.F32.PACK_AB R152, RZ, R153 ;  /* 0x00000099ff98023e */ /* 0x000fc800000010ff */
[----:B------:R-:W-:Y:S02]  /*36f0*/  @P0 PRMT R67, R67, 0x5410, R152 ;  /* 0x0000541043430816 */ /* 0x000fe40000000098 */
[----:B------:R-:W-:Y:S01]  /*3700*/  SHF.L.U32 R152, R151, 0x10, RZ ;  /* 0x0000001097987819 */ /* 0x000fe200000006ff */
[----:B------:R-:W-:-:S04]  /*3710*/  FMUL.FTZ R151, R153, R157 ;  /* 0x0000009d99977220 */ /* 0x000fc80000410000 */
[-C--:B------:R-:W-:Y:S01]  /*3720*/  FFMA.FTZ R119, R152, R151.reuse, R119 ;  /* 0x0000009798777223 */ /* 0x080fe20000010077 */
[----:B------:R-:W-:Y:S01]  /*3730*/  @P0 LEA R152, P6, R3, UR14, 0x4 ;  /* 0x0000000e03980c11 */ /* 0x000fe2000f8c20ff */
[----:B------:R-:W-:-:S03]  /*3740*/  FMUL.FTZ R151, R213, R151 ;  /* 0x00000097d5977220 */ /* 0x000fc60000410000 */
[----:B------:R-:W-:Y:S02]  /*3750*/  @P0 LEA.HI.X R153, R3, UR15, RZ, 0x4, P6 ;  /* 0x0000000f03990c11 */ /* 0x000fe4000b0f24ff */
[----:B------:R-:W-:-:S03]  /*3760*/  F2FP.BF16.F32.PACK_AB R151, R151, R189 ;  /* 0x000000bd9797723e */ /* 0x000fc600000010ff */
[----:B------:R0:W-:Y:S02]  /*3770*/  @P0 STG.E.128 desc[UR4][R152.64], R64 ;  /* 0x0000004098000986 */ /* 0x0001e4000c101d04 */
[----:B0-----:R-:W-:-:S04]  /*3780*/  LEA R152, P0, R3, UR16, 0x4 ;  /* 0x0000001003987c11 */ /* 0x001fc8000f8020ff */
[C---:B------:R-:W-:Y:S02]  /*3790*/  LEA.HI.X R153, R3.reuse, UR17, RZ, 0x4, P0 ;  /* 0x0000001103997c11 */ /* 0x040fe400080f24ff */
[----:B------:R-:W-:-:S03]  /*37a0*/  IADD3 R3, R3, 0x20, RZ ;  /* 0x0000002003037810 */ /* 0x000fc60007ffe0ff */
[----:B------:R2:W-:Y:S04]  /*37b0*/  STG.E.128 desc[UR4][R152.64], R148 ;  /* 0x0000009498007986 */ /* 0x0005e8000c101d04 */
.L_x_322:
[----:B------:R-:W-:Y:S05]  /*37c0*/  BSYNC B1 ;  /* 0x0000000000017941 */ /* 0x000fea0003800000 */
.L_x_321:
[----:B------:R-:W-:Y:S04]  /*37d0*/  BSSY B1, `(.L_x_323) ;  /* 0x0000074000017945 */ /* 0x000fe80003800000 */
[----:B------:R-:W-:Y:S05]  /*37e0*/  @!P3 BRA `(.L_x_324) ;  /* 0x0000000400c8b947 */ /* 0x000fea0003800000 */
[----:B------:R-:W-:Y:S01]  /*37f0*/  ISETP.NE.U32.AND P6, PT, RZ, UR8, PT ;  /* 0x00000008ff007c0c */ /* 0x000fe2000bfc5070 */
[-CC-:B0-2---:R-:W-:Y:S01]  /*3800*/  FFMA.FTZ R152, R162, R154.reuse, R155.reuse ;  /* 0x0000009aa2987223 */ /* 0x185fe2000001009b */
        /* <DEDUP_REMOVED lines=35> */
[----:B------:R-:W-:-:S04]  /*3a40*/  @P6 IMAD.U32 R150, R144, 0x10000, RZ ;  /* 0x0001000090966824 */ /* 0x000fc800078e00ff */
        /* <DEDUP_REMOVED lines=26> */
[----:B------:R-:W-:Y:S01]  /*3bf0*/  F2FP.BF16.F32.PACK_AB R148, R148, R152 ;  /* 0x000000989494723e */ /* 0x000fe200000010ff */
[C---:B------:R-:W-:Y:S01]  /*3c00*/  IMAD.U32 R152, R151.reuse, 0x10000, RZ ;  /* 0x0001000097987824 */ /* 0x040fe200078e00ff */
[----:B------:R-:W-:Y:S02]  /*3c10*/  PRMT R151, R151, 0x7632, R151 ;  /* 0x0000763297977816 */ /* 0x000fe40000000097 */
[----:B------:R-:W-:Y:S01]  /*3c20*/  @P0 F2FP.BF16.F32.PACK_AB R153, RZ, R189 ;  /* 0x000000bdff99023e */ /* 0x000fe200000010ff */
[----:B------:R-:W-:-:S03]  /*3c30*/  FMUL.FTZ R189, R189, R157 ;  /* 0x0000009dbdbd7220 */ /* 0x000fc60000410000 */
        /* <DEDUP_REMOVED lines=10> */
[----:B------:R-:W-:Y:S01]  /*3ce0*/  SHF.L.U32 R149, R149, 0x10, RZ ;  /* 0x0000001095957819 */ /* 0x000fe200000006ff */
[----:B------:R-:W-:-:S04]  /*3cf0*/  FFMA.FTZ R153, R164, R154, R155 ;  /* 0x0000009aa4997223 */ /* 0x000fc8000001009b */
[----:B------:R-:W-:Y:S01]  /*3d00*/  FADD.FTZ R153, R165, -R153 ;  /* 0x80000099a5997221 */ /* 0x000fe20000010000 */
[----:B------:R-:W-:Y:S01]  /*3d10*/  FFMA.FTZ R123, R149, R217, R123 ;  /* 0x000000d9957b7223 */ /* 0x000fe2000001007b */
[----:B------:R-:W-:Y:S01]  /*3d20*/  FMUL.FTZ R149, R210, R189 ;  /* 0x000000bdd2957220 */ /* 0x000fe20000410000 */
[----:B------:R-:W-:Y:S01]  /*3d30*/  @P6 SHF.L.U32 R189, R147, 0x10, RZ ;  /* 0x0000001093bd6819 */ /* 0x000fe200000006ff */
[----:B------:R-:W-:Y:S01]  /*3d40*/  FMUL.FTZ R153, R188, R153 ;  /* 0x00000099bc997220 */ /* 0x000fe20000410000 */
[----:B------:R-:W-:-:S03]  /*3d50*/  FMUL.FTZ R217, R209, R217 ;  /* 0x000000d9d1d97220 */ /* 0x000fc60000410000 */
[----:B------:R-:W-:Y:S02]  /*3d60*/  @P6 FADD.FTZ R153, R153, R189 ;  /* 0x000000bd99996221 */ /* 0x000fe40000010000 */
[----:B------:R-:W-:-:S03]  /*3d70*/  F2FP.BF16.F32.PACK_AB R149, R217, R149 ;  /* 0x00000095d995723e */ /* 0x000fc600000010ff */
        /* <DEDUP_REMOVED lines=25> */
.L_x_324:
[----:B------:R-:W-:Y:S05]  /*3f10*/  BSYNC B1 ;  /* 0x0000000000017941 */ /* 0x000fea0003800000 */
.L_x_323:
[----:B------:R-:W-:Y:S04]  /*3f20*/  BSSY B1, `(.L_x_325) ;  /* 0x0000073000017945 */ /* 0x000fe80003800000 */
[----:B------:R-:W-:Y:S05]  /*3f30*/  @!P4 BRA `(.L_x_326) ;  /* 0x0000000400c4c947 */ /* 0x000fea0003800000 */
[----:B------:R-:W-:Y:S01]  /*3f40*/  ISETP.NE.U32.AND P6, PT, RZ, UR8, PT ;  /* 0x00000008ff007c0c */ /* 0x000fe2000bfc5070 */
[-CC-:B0-23--:R-:W-:Y:S01]  /*3f50*/  FFMA.FTZ R152, R180, R154.reuse, R155.reuse ;  /* 0x0000009ab4987223 */ /* 0x18dfe2000001009b */
[-CC-:B------:R-:W-:Y:S01]  /*3f60*/  FFMA.FTZ R151, R193, R154.reuse, R155.reuse ;  /* 0x0000009ac1977223 */ /* 0x180fe2000001009b */
[-CC-:B------:R-:W-:Y:S01]  /*3f70*/  FFMA.FTZ R150, R175, R154.reuse, R155.reuse ;  /* 0x0000009aaf967223 */ /* 0x180fe2000001009b */
[----:B------:R-:W-:Y:S01]  /*3f80*/  ISETP.NE.AND.EX P6, PT, RZ, UR9, PT, P6 ;  /* 0x00000009ff007c0c */ /* 0x000fe2000bfc5360 */
[----:B------:R-:W-:Y:S01]  /*3f90*/  FADD.FTZ R152, R182, -R152 ;  /* 0x80000098b6987221 */ /* 0x000fe20000010000 */
[-CC-:B------:R-:W-:Y:S01]  /*3fa0*/  FFMA.FTZ R149, R183, R154.reuse, R155.reuse ;  /* 0x0000009ab7957223 */ /* 0x180fe2000001009b */
[-CC-:B-1----:R-:W-:Y:S01]  /*3fb0*/  FFMA.FTZ R218, R176, R154.reuse, R155.reuse ;  /* 0x0000009ab0da7223 */ /* 0x182fe2000001009b */
[-CC-:B------:R-:W-:Y:S01]  /*3fc0*/  FFMA.FTZ R189, R185, R154.reuse, R155.reuse ;  /* 0x0000009ab9bd7223 */ /* 0x180fe2000001009b */
[-CC-:B------:R-:W-:Y:S01]  /*3fd0*/  FFMA.FTZ R217, R179, R154.reuse, R155.reuse ;  /* 0x0000009ab3d97223 */ /* 0x180fe2000001009b */
[----:B------:R-:W-:Y:S01]  /*3fe0*/  FFMA.FTZ R148, R187, R154, R155 ;  /* 0x0000009abb947223 */ /* 0x000fe2000001009b */
[----:B-----5:R-:W-:Y:S01]  /*3ff0*/  FMUL.FTZ R152, R188, R152 ;  /* 0x00000098bc987220 */ /* 0x020fe20000410000 */
[----:B------:R-:W-:Y:S01]  /*4000*/  FADD.FTZ R151, R174, -R151 ;  /* 0x80000097ae977221 */ /* 0x000fe20000010000 */
[----:B------:R-:W-:Y:S01]  /*4010*/  FADD.FTZ R154, R177, -R150 ;  /* 0x80000096b19a7221 */ /* 0x000fe20000010000 */
[----:B------:R-:W-:Y:S01]  /*4020*/  FADD.FTZ R155, R184, -R149 ;  /* 0x80000095b89b7221 */ /* 0x000fe20000010000 */
[----:B------:R-:W-:Y:S01]  /*4030*/  FADD.FTZ R218, R178, -R218 ;  /* 0x800000dab2da7221 */ /* 0x000fe20000010000 */
[----:B------:R-:W-:Y:S01]  /*4040*/  FADD.FTZ R189, R186, -R189 ;  /* 0x800000bdbabd7221 */ /* 0x000fe20000010000 */
[----:B------:R-:W-:Y:S01]  /*4050*/  @P6 PRMT R153, R32, 0x7632, R153 ;  /* 0x0000763220996816 */ /* 0x000fe20000000099 */
[----:B------:R-:W-:Y:S01]  /*4060*/  FADD.FTZ R217, R181, -R217 ;  /* 0x800000d9b5d97221 */ /* 0x000fe20000010000 */
[----:B------:R-:W-:Y:S01]  /*4070*/  FADD.FTZ R148, R190, -R148 ;  /* 0x80000094be947221 */ /* 0x000fe20000010000 */
[C---:B------:R-:W-:Y:S01]  /*4080*/  FMUL.FTZ R154, R188.reuse, R154 ;  /* 0x0000009abc9a7220 */ /* 0x040fe20000410000 */
[----:B------:R-:W-:Y:S01]  /*4090*/  @P6 SHF.L.U32 R153, R153, 0x10, RZ ;  /* 0x0000001099996819 */ /* 0x000fe200000006ff */
[C---:B------:R-:W-:Y:S01]  /*40a0*/  FMUL.FTZ R155, R188.reuse, R155 ;  /* 0x0000009bbc9b7220 */ /* 0x040fe20000410000 */
[C---:B------:R-:W-:Y:S01]  /*40b0*/  FMUL.FTZ R218, R188.reuse, R218 ;  /* 0x000000dabcda7220 */ /* 0x040fe20000410000 */
[C---:B------:R-:W-:Y:S01]  /*40c0*/  FMUL.FTZ R189, R188.reuse, R189 ;  /* 0x000000bdbcbd7220 */ /* 0x040fe20000410000 */
[----:B------:R-:W-:Y:S01]  /*40d0*/  FMUL.FTZ R217, R188, R217 ;  /* 0x000000d9bcd97220 */ /* 0x000fe20000410000 */
[----:B------:R-:W-:Y:S01]  /*40e0*/  @P6 FADD.FTZ R152, R152, R153 ;  /* 0x0000009998986221 */ /* 0x000fe20000010000 */
[C---:B------:R-:W-:Y:S01]  /*40f0*/  FMUL.FTZ R153, R188.reuse, R151 ;  /* 0x00000097bc997220 */ /* 0x040fe20000410000 */
[----:B------:R-:W-:Y:S01]  /*4100*/  FMUL.FTZ R188, R188, R148 ;  /* 0x00000094bcbc7220 */ /* 0x000fe20000410000 */
[----:B------:R-:W-:Y:S01]  /*4110*/  ISETP.NE.U32.AND P0, PT, RZ, UR14, PT ;  /* 0x0000000eff007c0c */ /* 0x000fe2000bf05070 */
[----:B------:R-:W0:Y:S01]  /*4120*/  LDC.64 R148, c[0x0][0x220] ;  /* 0x00008800ff947b82 */ /* 0x000e220000000a00 */
[----:B------:R-:W-:-:S02]  /*4130*/  @P6 SHF.L.U32 R151, R32, 0x10, RZ ;  /* 0x0000001020976819 */ /* 0x000fc400000006ff */
[----:B------:R-:W-:-:S03]  /*4140*/  ISETP.NE.AND.EX P0, PT, RZ, UR15, PT, P0 ;  /* 0x0000000fff007c0c */ /* 0x000fc6000bf05300 */
[----:B------:R-:W-:-:S10]  /*4150*/  @P6 FADD.FTZ R153, R153, R151 ;  /* 0x0000009799996221 */ /* 0x000fd40000010000 */
[----:B------:R-:W-:Y:S02]  /*4160*/  @P0 F2FP.BF16.F32.PACK_AB R150, RZ, R153 ;  /* 0x00000099ff96023e */ /* 0x000fe400000010ff */
[----:B------:R-:W-:Y:S02]  /*4170*/  @P0 F2FP.BF16.F32.PACK_AB R151, RZ, R152 ;  /* 0x00000098ff97023e */ /* 0x000fe400000010ff */
[----:B------:R-:W-:Y:S01]  /*4180*/  @P0 PRMT R64, R150, 0x7610, R64 ;  /* 0x0000761096400816 */ /* 0x000fe20000000040 */
[----:B0-----:R-:W-:-:S03]  /*4190*/  IMAD.WIDE.U32 R148, R3, 0x10, R148 ;  /* 0x0000001003947825 */ /* 0x001fc600078e0094 */
[----:B------:R-:W-:-:S03]  /*41a0*/  @P0 PRMT R64, R64, 0x5410, R151 ;  /* 0x0000541040400816 */ /* 0x000fc60000000097 */
[----:B------:R-:W2:Y:S01]  /*41b0*/  LDG.E.128 R148, desc[UR4][R148.64] ;  /* 0x0000000494947981 */ /* 0x000ea2000c1e1d00 */
[----:B------:R-:W-:Y:S01]  /*41c0*/  FMUL.FTZ R224, R153, R157 ;  /* 0x0000009d99e07220 */ /* 0x000fe20000410000 */
[----:B--2---:R-:W-:-:S05]  /*41d0*/  SHF.L.U32 R153, R148, 0x10, RZ ;  /* 0x0000001094997819 */ /* 0x004fca00000006ff */
[----:B------:R-:W-:Y:S01]  /*41e0*/  FFMA.FTZ R128, R153, R224, R128 ;  /* 0x000000e099807223 */ /* 0x000fe20000010080 */
[----:B------:R-:W-:Y:S01]  /*41f0*/  PRMT R153, R148, 0x7632, R153 ;  /* 0x0000763294997816 */ /* 0x000fe20000000099 */
[----:B------:R-:W-:Y:S01]  /*4200*/  FMUL.FTZ R148, R152, R157 ;  /* 0x0000009d98947220 */ /* 0x000fe20000410000 */
[----:B------:R-:W-:Y:S02]  /*4210*/  @P6 SHF.L.U32 R152, R34, 0x10, RZ ;  /* 0x0000001022986819 */ /* 0x000fe400000006ff */
[----:B------:R-:W-:-:S03]  /*4220*/  SHF.L.U32 R153, R153, 0x10, RZ ;  /* 0x0000001099997819 */ /* 0x000fc600000006ff */
[----:B------:R-:W-:Y:S02]  /*4230*/  @P6 FADD.FTZ R218, R218, R152 ;  /* 0x00000098dada6221 */ /* 0x000fe40000010000 */
[----:B------:R-:W-:-:S03]  /*4240*/  FFMA.FTZ R129, R153, R148, R129 ;  /* 0x0000009499817223 */ /* 0x000fc60000010081 */
[----:B------:R-:W-:Y:S01]  /*4250*/  @P0 F2FP.BF16.F32.PACK_AB R152, RZ, R218 ;  /* 0x000000daff98023e */ /* 0x000fe200000010ff */
[----:B------:R-:W-:-:S03]  /*4260*/  FMUL.FTZ R218, R218, R157 ;  /* 0x0000009ddada7220 */ /* 0x000fc60000410000 */
[----:B------:R-:W-:Y:S02]  /*4270*/  @P0 PRMT R66, R152, 0x7610, R66 ;  /* 0x0000761098420816 */ /* 0x000fe40000000042 */
[----:B------:R-:W-:-:S05]  /*4280*/  @P6 PRMT R152, R34, 0x7632, R152 ;  /* 0x0000763222986816 */ /* 0x000fca0000000098 */
[----:B------:R-:W-:-:S04]  /*4290*/  @P6 IMAD.U32 R152, R152, 0x10000, RZ ;  /* 0x0001000098986824 */ /* 0x000fc800078e00ff */
[----:B------:R-:W-:-:S05]  /*42a0*/  @P6 FADD.FTZ R189, R189, R152 ;  /* 0x00000098bdbd6221 */ /* 0x000fca0000010000 */
[----:B------:R-:W-:-:S04]  /*42b0*/  @P0 F2FP.BF16.F32.PACK_AB R152, RZ, R189 ;  /* 0x000000bdff98023e */ /* 0x000fc800000010ff */
[----:B------:R-:W-:Y:S02]  /*42c0*/  @P0 PRMT R66, R66, 0x5410, R152 ;  /* 0x0000541042420816 */ /* 0x000fe40000000098 */
[C---:B------:R-:W-:Y:S02]  /*42d0*/  SHF.L.U32 R152, R150.reuse, 0x10, RZ ;  /* 0x0000001096987819 */ /* 0x040fe400000006ff */
[----:B------:R-:W-:-:S03]  /*42e0*/  PRMT R150, R150, 0x7632, R150 ;  /* 0x0000763296967816 */ /* 0x000fc60000000096 */
[----:B------:R-:W-:Y:S01]  /*42f0*/  FFMA.FTZ R132, R152, R218, R132 ;  /* 0x000000da98847223 */ /* 0x000fe20000010084 */
[----:B------:R-:W-:Y:S02]  /*4300*/  @P6 SHF.L.U32 R152, R33, 0x10, RZ ;  /* 0x0000001021986819 */ /* 0x000fe400000006ff */
[----:B------:R-:W-:-:S03]  /*4310*/  SHF.L.U32 R150, R150, 0x10, RZ ;  /* 0x0000001096967819 */ /* 0x000fc600000006ff */
[----:B------:R-:W-:-:S05]  /*4320*/  @P6 FADD.FTZ R154, R154, R152 ;  /* 0x000000989a9a6221 */ /* 0x000fca0000010000 */
[----:B------:R-:W-:-:S04]  /*4330*/  @P0 F2FP.BF16.F32.PACK_AB R152, RZ, R154 ;  /* 0x0000009aff98023e */ /* 0x000fc800000010ff */
[----:B------:R-:W-:Y:S02]  /*4340*/  @P0 PRMT R65, R152, 0x7610, R65 ;  /* 0x0000761098410816 */ /* 0x000fe40000000041 */
[----:B------:R-:W-:-:S04]  /*4350*/  @P6 PRMT R152, R33, 0x7632, R152 ;  /* 0x0000763221986816 */ /* 0x000fc80000000098 */
[----:B------:R-:W-:-:S05]  /*4360*/  @P6 SHF.L.U32 R152, R152, 0x10, RZ ;  /* 0x0000001098986819 */ /* 0x000fca00000006ff */
[----:B------:R-:W-:-:S05]  /*4370*/  @P6 FADD.FTZ R155, R155, R152 ;  /* 0x000000989b9b6221 */ /* 0x000fca0000010000 */
[----:B------:R-:W-:-:S04]  /*4380*/  @P0 F2FP.BF16.F32.PACK_AB R152, RZ, R155 ;  /* 0x0000009bff98023e */ /* 0x000fc800000010ff */
[----:B------:R-:W-:Y:S02]  /*4390*/  @P0 PRMT R65, R65, 0x5410, R152 ;  /* 0x0000541041410816 */ /* 0x000fe40000000098 */
[----:B------:R-:W-:-:S05]  /*43a0*/  @P6 SHF.L.U32 R152, R35, 0x10, RZ ;  /* 0x0000001023986819 */ /* 0x000fca00000006ff */
[----:B------:R-:W-:-:S05]  /*43b0*/  @P6 FADD.FTZ R217, R217, R152 ;  /* 0x00000098d9d96221 */ /* 0x000fca0000010000 */
[----:B------:R-:W-:Y:S01]  /*43c0*/  @P0 F2FP.BF16.F32.PACK_AB R152, RZ, R217 ;  /* 0x000000d9ff98023e */ /* 0x000fe200000010ff */
[----:B------:R-:W-:-:S03]  /*43d0*/  FMUL.FTZ R217, R217, R157 ;  /* 0x0000009dd9d97220 */ /* 0x000fc60000410000 */
[----:B------:R-:W-:Y:S02]  /*43e0*/  @P0 PRMT R67, R152, 0x7610, R67 ;  /* 0x0000761098430816 */ /* 0x000fe40000000043 */
[----:B------:R-:W-:-:S04]  /*43f0*/  @P6 PRMT R152, R35, 0x7632, R152 ;  /* 0x0000763223986816 */ /* 0x000fc80000000098 */
[----:B------:R-:W-:-:S05]  /*4400*/  @P6 SHF.L.U32 R152, R152, 0x10, RZ ;  /* 0x0000001098986819 */ /* 0x000fca00000006ff */
[----:B------:R-:W-:-:S05]  /*4410*/  @P6 FADD.FTZ R188, R188, R152 ;  /* 0x00000098bcbc6221 */ /* 0x000fca0000010000 */
[----:B------:R-:W-:-:S04]  /*4420*/  @P0 F2FP.BF16.F32.PACK_AB R152, RZ, R188 ;  /* 0x000000bcff98023e */ /* 0x000fc800000010ff */
[----:B------:R-:W-:Y:S02]  /*4430*/  @P0 PRMT R67, R67, 0x5410, R152 ;  /* 0x0000541043430816 */ /* 0x000fe40000000098 */
[----:B------:R-:W-:-:S04]  /*4440*/  @P0 LEA R152, P6, R3, UR14, 0x4 ;  /* 0x0000000e03980c11 */ /* 0x000fc8000f8c20ff */
[----:B------:R-:W-:-:S05]  /*4450*/  @P0 LEA.HI.X R153, R3, UR15, RZ, 0x4, P6 ;  /* 0x0000000f03990c11 */ /* 0x000fca000b0f24ff */
[----:B------:R0:W-:Y:S02]  /*4460*/  @P0 STG.E.128 desc[UR4][R152.64], R64 ;  /* 0x0000004098000986 */ /* 0x0001e4000c101d04 */
[-C--:B0-----:R-:W-:Y:S01]  /*4470*/  FMUL.FTZ R153, R189, R157.reuse ;  /* 0x0000009dbd997220 */ /* 0x081fe20000410000 */
[----:B------:R-:W-:Y:S01]  /*4480*/  FMUL.FTZ R189, R203, R148 ;  /* 0x00000094cbbd7220 */ /* 0x000fe20000410000 */
[----:B------:R-:W-:Y:S01]  /*4490*/  FMUL.FTZ R148, R155, R157 ;  /* 0x0000009d9b947220 */ /* 0x000fe20000410000 */
[----:B------:R-:W-:Y:S01]  /*44a0*/  FMUL.FTZ R152, R204, R224 ;  /* 0x000000e0cc987220 */ /* 0x000fe20000410000 */
[----:B------:R-:W-:Y:S01]  /*44b0*/  FFMA.FTZ R133, R150, R153, R133 ;  /* 0x0000009996857223 */ /* 0x000fe20000010085 */
[----:B------:R-:W-:Y:S01]  /*44c0*/  FMUL.FTZ R150, R154, R157 ;  /* 0x0000009d9a967220 */ /* 0x000fe20000410000 */
[----:B------:R-:W-:Y:S01]  /*44d0*/  FMUL.FTZ R154, R200, R218 ;  /* 0x000000dac89a7220 */ /* 0x000fe20000410000 */
[----:B------:R-:W-:Y:S01]  /*44e0*/  FMUL.FTZ R153, R199, R153 ;  /* 0x00000099c7997220 */ /* 0x000fe20000410000 */
[----:B------:R-:W-:Y:S01]  /*44f0*/  FMUL.FTZ R157, R188, R157 ;  /* 0x0000009dbc9d7220 */ /* 0x000fe20000410000 */
[----:B------:R-:W-:Y:S01]  /*4500*/  FMUL.FTZ R188, R201, R148 ;  /* 0x00000094c9bc7220 */ /* 0x000fe20000410000 */
[----:B------:R-:W-:Y:S01]  /*4510*/  FMUL.FTZ R155, R198, R217 ;  /* 0x000000d9c69b7220 */ /* 0x000fe20000410000 */
[----:B------:R-:W-:-:S02]  /*4520*/  F2FP.BF16.F32.PACK_AB R152, R189, R152 ;  /* 0x00000098bd98723e */ /* 0x000fc400000010ff */
[----:B------:R-:W-:Y:S02]  /*4530*/  F2FP.BF16.F32.PACK_AB R154, R153, R154 ;  /* 0x0000009a999a723e */ /* 0x000fe400000010ff */
[----:B------:R-:W-:-:S05]  /*4540*/  SHF.L.U32 R153, R149, 0x10, RZ ;  /* 0x0000001095997819 */ /* 0x000fca00000006ff */
[-C--:B------:R-:W-:Y:S01]  /*4550*/  FFMA.FTZ R130, R153, R150.reuse, R130 ;  /* 0x0000009699827223 */ /* 0x080fe20000010082 */
[----:B------:R-:W-:Y:S01]  /*4560*/  FMUL.FTZ R153, R202, R150 ;  /* 0x00000096ca997220 */ /* 0x000fe20000410000 */
[----:B------:R-:W-:-:S04]  /*4570*/  FMUL.FTZ R150, R197, R157 ;  /* 0x0000009dc5967220 */ /* 0x000fc80000410000 */
[----:B------:R-:W-:Y:S02]  /*4580*/  F2FP.BF16.F32.PACK_AB R153, R188, R153 ;  /* 0x00000099bc99723e */ /* 0x000fe400000010ff */
[C---:B------:R-:W-:Y:S02]  /*4590*/  LEA R188, P0, R3.reuse, UR16, 0x4 ;  /* 0x0000001003bc7c11 */ /* 0x040fe4000f8020ff */
[----:B------:R-:W-:Y:S02]  /*45a0*/  F2FP.BF16.F32.PACK_AB R155, R150, R155 ;  /* 0x0000009b969b723e */ /* 0x000fe400000010ff */
[----:B------:R-:W-:Y:S02]  /*45b0*/  LEA.HI.X R189, R3, UR17, RZ, 0x4, P0 ;  /* 0x0000001103bd7c11 */ /* 0x000fe400080f24ff */
[C---:B------:R-:W-:Y:S02]  /*45c0*/  SHF.L.U32 R3, R151.reuse, 0x10, RZ ;  /* 0x0000001097037819 */ /* 0x040fe400000006ff */
[----:B------:R-:W-:Y:S01]  /*45d0*/  PRMT R151, R151, 0x7632, R151 ;  /* 0x0000763297977816 */ /* 0x000fe20000000097 */
[----:B------:R4:W-:Y:S02]  /*45e0*/  STG.E.128 desc[UR4][R188.64], R152 ;  /* 0x00000098bc007986 */ /* 0x0009e4000c101d04 */
[----:B------:R-:W-:Y:S01]  /*45f0*/  FFMA.FTZ R134, R3, R217, R134 ;  /* 0x000000d903867223 */ /* 0x000fe20000010086 */
[----:B------:R-:W-:-:S05]  /*4600*/  PRMT R3, R149, 0x7632, R3 ;  /* 0x0000763295037816 */ /* 0x000fca0000000003 */
[----:B------:R-:W-:-:S04]  /*4610*/  IMAD.U32 R3, R3, 0x10000, RZ ;  /* 0x0001000003037824 */ /* 0x000fc800078e00ff */
[----:B------:R-:W-:Y:S01]  /*4620*/  FFMA.FTZ R131, R3, R148, R131 ;  /* 0x0000009403837223 */ /* 0x000fe20000010083 */
[----:B------:R-:W-:-:S05]  /*4630*/  SHF.L.U32 R148, R151, 0x10, RZ ;  /* 0x0000001097947819 */ /* 0x000fca00000006ff */
[----:B----4-:R-:W-:-:S07]  /*4640*/  FFMA.FTZ R135, R148, R157, R135 ;  /* 0x0000009d94877223 */ /* 0x010fce0000010087 */
.L_x_326:
[----:B------:R-:W-:Y:S05]  /*4650*/  BSYNC B1 ;  /* 0x0000000000017941 */ /* 0x000fea0003800000 */
.L_x_325:
[----:B0-23--:R-:W0:Y:S02]  /*4660*/  LDC.64 R148, c[0x0][0x210] ;  /* 0x00008400ff947b82 */ /* 0x00de240000000a00 */
[----:B0-----:R-:W-:-:S04]  /*4670*/  LEA R2, R148, R2, 0x2 ;  /* 0x0000000294027211 */ /* 0x001fc800078e10ff */
[----:B------:R-:W-:-:S13]  /*4680*/  ISETP.GE.AND P0, PT, R2, R149, PT ;  /* 0x000000950200720c */ /* 0x000fda0003f06270 */
[----:B------:R-:W-:Y:S05]  /*4690*/  @!P0 BRA `(.L_x_327) ;  /* 0xffffffc400c08947 */ /* 0x000fea000383ffff */
.L_x_309:
[----:B------:R-:W-:Y:S05]  /*46a0*/  BSYNC B0 ;  /* 0x0000000000007941 */ /* 0x000fea0003800000 */
.L_x_308:
[----:B------:R-:W0:Y:S01]  /*46b0*/  S2R R148, SR_TID.X ;  /* 0x0000000000947919 */ /* 0x000e220000002100 */
[----:B------:R-:W-:Y:S01]  /*46c0*/  MOV R0, 0x400 ;  /* 0x0000040000007802 */ /* 0x000fe20000000f00 */
[----:B------:R-:W-:Y:S05]  /*46d0*/  WARPSYNC.ALL ;  /* 0x0000000000007948 */ /* 0x000fea0003800000 */
[----:B------:R-:W2:Y:S01]  /*46e0*/  S2R R3, SR_CgaCtaId ;  /* 0x0000000000037919 */ /* 0x000ea20000008800 */
[----:B------:R-:W-:Y:S01]  /*46f0*/  ULDC.64 UR6, c[0x0][0x2d8] ;  /* 0x0000b60000067ab9 */ /* 0x000fe20000000a00 */
[----:B------:R-:W-:Y:S01]  /*4700*/  ULDC.64 UR18, c[0x0][0x2d0] ;  /* 0x0000b40000127ab9 */ /* 0x000fe20000000a00 */
[----:B------:R-:W-:Y:S01]  /*4710*/  ULDC.64 UR20, c[0x0][0x2f0] ;  /* 0x0000bc0000147ab9 */ /* 0x000fe20000000a00 */
[----:B------:R-:W-:Y:S01]  /*4720*/  BSSY B0, `(.L_x_328) ;  /* 0x0000094000007945 */ /* 0x000fe20003800000 */
[----:B0-----:R-:W-:-:S04]  /*4730*/  SHF.R.U32.HI R2, RZ, 0x5, R148 ;  /* 0x00000005ff027819 */ /* 0x001fc80000011694 */
[----:B------:R-:W-:Y:S02]  /*4740*/  SHF.L.U32 R2, R2, 0x7, RZ ;  /* 0x0000000702027819 */ /* 0x000fe400000006ff */
[----:B--2---:R-:W-:Y:S02]  /*4750*/  LEA R0, R3, R0, 0x18 ;  /* 0x0000000003007211 */ /* 0x004fe400078ec0ff */
[----:B------:R-:W-:-:S04]  /*4760*/  LOP3.LUT R195, R2, 0xffffff80, R195, 0xe2, !PT ;  /* 0xffffff8002c37812 */ /* 0x000fc800078ee2c3 */
[-C--:B------:R-:W-:Y:S02]  /*4770*/  LEA R195, R195, R0.reuse, 0x5 ;  /* 0x00000000c3c37211 */ /* 0x080fe400078e28ff */
[----:B------:R-:W-:-:S03]  /*4780*/  LEA R0, R148, R0, 0x2 ;  /* 0x0000000094007211 */ /* 0x000fc600078e10ff */
[----:B------:R-:W-:Y:S04]  /*4790*/  STS.128 [R195], R72 ;  /* 0x00000048c3007388 */ /* 0x000fe80000000c00 */
[----:B------:R-:W-:Y:S04]  /*47a0*/  STS.128 [R195+0x10], R76 ;  /* 0x0000104cc3007388 */ /* 0x000fe80000000c00 */
[----:B------:R0:W-:Y:S04]  /*47b0*/  STS.128 [R195+0x400], R80 ;  /* 0x00040050c3007388 */ /* 0x0001e80000000c00 */
[----:B------:R-:W-:Y:S04]  /*47c0*/  STS.128 [R195+0x410], R84 ;  /* 0x00041054c3007388 */ /* 0x000fe80000000c00 */
[----:B------:R-:W-:Y:S04]  /*47d0*/  STS.128 [R195+0x800], R88 ;  /* 0x00080058c3007388 */ /* 0x000fe80000000c00 */
[----:B------:R-:W-:Y:S04]  /*47e0*/  STS.128 [R195+0x810], R92 ;  /* 0x0008105cc3007388 */ /* 0x000fe80000000c00 */
[----:B------:R-:W-:Y:S04]  /*47f0*/  STS.128 [R195+0xc00], R60 ;  /* 0x000c003cc3007388 */ /* 0x000fe80000000c00 */
[----:B------:R-:W-:Y:S01]  /*4800*/  STS.128 [R195+0xc10], R68 ;  /* 0x000c1044c3007388 */ /* 0x000fe20000000c00 */
[----:B------:R-:W-:Y:S06]  /*4810*/  BAR.SYNC.DEFER_BLOCKING 0x0 ;  /* 0x0000000000007b1d */ /* 0x000fec0000010000 */
[----:B0-----:R-:W0:Y:S01]  /*4820*/  S2R R81, SR_CTAID.X ;  /* 0x0000000000517919 */ /* 0x001e220000002500 */
[----:B------:R-:W2:Y:S04]  /*4830*/  LDS R2, [R0] ;  /* 0x0000000000027984 */ /* 0x000ea80000000800 */
[----:B------:R-:W3:Y:S04]  /*4840*/  LDS R3, [R0+0x1000] ;  /* 0x0010000000037984 */ /* 0x000ee80000000800 */
[----:B-----5:R-:W-:Y:S04]  /*4850*/  LDS R8, [R0+0x200] ;  /* 0x0002000000087984 */ /* 0x020fe80000000800 */
[----:B------:R-:W-:Y:S04]  /*4860*/  LDS R15, [R0+0x1200] ;  /* 0x00120000000f7984 */ /* 0x000fe80000000800 */
[----:B------:R-:W-:Y:S01]  /*4870*/  LDS R9, [R0+0x400] ;  /* 0x0004000000097984 */ /* 0x000fe20000000800 */
[----:B0-----:R-:W-:Y:S01]  /*4880*/  IMAD R81, R81, R194, RZ ;  /* 0x000000c251517224 */ /* 0x001fe200078e02ff */
[----:B------:R-:W-:-:S02]  /*4890*/  IADD3 R194, R194, 0x7f, -R148 ;  /* 0x0000007fc2c27810 */ /* 0x000fc40007ffe894 */
[----:B------:R-:W-:Y:S02]  /*48a0*/  LDS R16, [R0+0x1400] ;  /* 0x0014000000107984 */ /* 0x000fe40000000800 */
[C---:B------:R-:W-:Y:S02]  /*48b0*/  ISETP.GE.U32.AND P6, PT, R194.reuse, 0x100, PT ;  /* 0x00000100c200780c */ /* 0x040fe40003fc6070 */
[----:B------:R-:W-:Y:S01]  /*48c0*/  LDS R10, [R0+0x600] ;  /* 0x00060000000a7984 */ /* 0x000fe20000000800 */
[----:B------:R-:W-:-:S03]  /*48d0*/  ISETP.GE.U32.AND P5, PT, R194, 0x180, PT ;  /* 0x00000180c200780c */ /* 0x000fc60003fa6070 */
[----:B------:R-:W-:Y:S04]  /*48e0*/  LDS R17, [R0+0x1600] ;  /* 0x0016000000117984 */ /* 0x000fe80000000800 */
[----:B------:R-:W-:Y:S04]  /*48f0*/  LDS R11, [R0+0x800] ;  /* 0x00080000000b7984 */ /* 0x000fe80000000800 */
[----:B------:R-:W-:Y:S04]  /*4900*/  LDS R18, [R0+0x1800] ;  /* 0x0018000000127984 */ /* 0x000fe80000000800 */
[----:B------:R-:W-:Y:S01]  /*4910*/  LDS R12, [R0+0xa00] ;  /* 0x000a0000000c7984 */ /* 0x000fe20000000800 */
[----:B--2---:R-:W-:-:S03]  /*4920*/  FADD.FTZ R2, RZ, R2 ;  /* 0x00000002ff027221 */ /* 0x004fc60000010000 */
[----:B------:R-:W-:Y:S01]  /*4930*/  LDS R19, [R0+0x1a00] ;  /* 0x001a000000137984 */ /* 0x000fe20000000800 */
[----:B---3--:R-:W-:Y:S01]  /*4940*/  FADD.FTZ R2, R2, R3 ;  /* 0x0000000302027221 */ /* 0x008fe20000010000 */
[----:B------:R-:W-:Y:S02]  /*4950*/  IADD3 R3, P0, R81, R148, RZ ;  /* 0x0000009451037210 */ /* 0x000fe40007f1e0ff */
[----:B------:R-:W-:Y:S02]  /*4960*/  LDS R13, [R0+0xc00] ;  /* 0x000c0000000d7984 */ /* 0x000fe40000000800 */
[----:B------:R-:W-:Y:S02]  /*4970*/  IADD3.X R60, RZ, RZ, RZ, P0, !PT ;  /* 0x000000ffff3c7210 */ /* 0x000fe400007fe4ff */
[----:B------:R-:W-:Y:S02]  /*4980*/  LDS R20, [R0+0x1c00] ;  /* 0x001c000000147984 */ /* 0x000fe40000000800 */
[----:B------:R-:W-:-:S02]  /*4990*/  SHF.L.U64.HI R60, R3, 0x2, R60 ;  /* 0x00000002033c7819 */ /* 0x000fc4000001023c */
[----:B------:R-:W-:Y:S04]  /*49a0*/  LDS R14, [R0+0xe00] ;  /* 0x000e0000000e7984 */ /* 0x000fe80000000800 */
[----:B------:R-:W-:Y:S04]  /*49b0*/  LDS R21, [R0+0x1e00] ;  /* 0x001e000000157984 */ /* 0x000fe80000000800 */
[----:B------:R-:W0:Y:S04]  /*49c0*/  LDS R5, [R0+0x2000] ;  /* 0x0020000000057984 */ /* 0x000e280000000800 */
[----:B------:R-:W-:Y:S04]  /*49d0*/  LDS R23, [R0+0x2200] ;  /* 0x0022000000177984 */ /* 0x000fe80000000800 */
        /* <DEDUP_REMOVED lines=8> */
[----:B------:R-:W-:Y:S01]  /*4a60*/  LDS R28, [R0+0x3400] ;  /* 0x00340000001c7984 */ /* 0x000fe20000000800 */
[----:B0-----:R-:W-:-:S03]  /*4a70*/  FADD.FTZ R2, R2, R5 ;  /* 0x0000000502027221 */ /* 0x001fc60000010000 */
[----:B------:R-:W-:Y:S04]  /*4a80*/  LDS R35, [R0+0x3600] ;  /* 0x0036000000237984 */ /* 0x000fe80000000800 */
[----:B------:R-:W-:Y:S04]  /*4a90*/  LDS R30, [R0+0x3800] ;  /* 0x00380000001e7984 */ /* 0x000fe80000000800 */
[----:B------:R-:W-:Y:S04]  /*4aa0*/  LDS R61, [R0+0x3a00] ;  /* 0x003a0000003d7984 */ /* 0x000fe80000000800 */
[----:B------:R-:W-:Y:S04]  /*4ab0*/  LDS R32, [R0+0x3c00] ;  /* 0x003c000000207984 */ /* 0x000fe80000000800 */
[----:B------:R-:W-:Y:S01]  /*4ac0*/  LDS R63, [R0+0x3e00] ;  /* 0x003e0000003f7984 */ /* 0x000fe20000000800 */
[----:B------:R-:W-:Y:S06]  /*4ad0*/  BAR.SYNC.DEFER_BLOCKING 0x0 ;  /* 0x0000000000007b1d */ /* 0x000fec0000010000 */
        /* <DEDUP_REMOVED lines=9> */
[----:B------:R-:W0:Y:S04]  /*4b70*/  LDS R4, [R0] ;  /* 0x0000000000047984 */ /* 0x000e280000000800 */
[----:B------:R-:W2:Y:S04]  /*4b80*/  LDS R31, [R0+0x1000] ;  /* 0x00100000001f7984 */ /* 0x000ea80000000800 */
        /* <DEDUP_REMOVED lines=9> */
[----:B0-----:R-:W-:-:S03]  /*4c20*/  FADD.FTZ R4, RZ, R4 ;  /* 0x00000004ff047221 */ /* 0x001fc60000010000 */
[----:B------:R-:W-:Y:S01]  /*4c30*/  LDS R44, [R0+0x1a00] ;  /* 0x001a0000002c7984 */ /* 0x000fe20000000800 */
[----:B--2---:R-:W-:Y:S01]  /*4c40*/  FADD.FTZ R4, R4, R31 ;  /* 0x0000001f04047221 */ /* 0x004fe20000010000 */
[----:B------:R-:W-:Y:S02]  /*4c50*/  FADD.FTZ R31, R2, R7 ;  /* 0x00000007021f7221 */ /* 0x000fe40000010000 */
[----:B------:R-:W-:Y:S04]  /*4c60*/  LDS R40, [R0+0xc00] ;  /* 0x000c000000287984 */ /* 0x000fe80000000800 */
[----:B------:R-:W-:Y:S04]  /*4c70*/  LDS R49, [R0+0x1c00] ;  /* 0x001c000000317984 */ /* 0x000fe80000000800 */
        /* <DEDUP_REMOVED lines=10> */
[----:B------:R-:W2:Y:S04]  /*4d20*/  LDS R65, [R0+0x3000] ;  /* 0x0030000000417984 */ /* 0x000ea80000000800 */
[----:B------:R-:W-:Y:S04]  /*4d30*/  LDS R67, [R0+0x3200] ;  /* 0x0032000000437984 */ /* 0x000fe80000000800 */
[----:B------:R-:W-:Y:S01]  /*4d40*/  LDS R69, [R0+0x3400] ;  /* 0x0034000000457984 */ /* 0x000fe20000000800 */
[----:B0-----:R-:W-:Y:S01]  /*4d50*/  FADD.FTZ R4, R4, R51 ;  /* 0x0000003304047221 */ /* 0x001fe20000010000 */
[----:B------:R-:W-:-:S02]  /*4d60*/  SHF.L.U32 R51, R3, 0x2, RZ ;  /* 0x0000000203337819 */ /* 0x000fc400000006ff */
[----:B------:R-:W-:Y:S02]  /*4d70*/  LDS R54, [R0+0x3600] ;  /* 0x0036000000367984 */ /* 0x000fe40000000800 */
[C---:B------:R-:W-:Y:S02]  /*4d80*/  IADD3 R64, P0, R51.reuse, UR6, RZ ;  /* 0x0000000633407c10 */ /* 0x040fe4000ff1e0ff */
[----:B------:R-:W-:Y:S01]  /*4d90*/  LDS R71, [R0+0x3800] ;  /* 0x0038000000477984 */ /* 0x000fe20000000800 */
[C---:B------:R-:W-:Y:S02]  /*4da0*/  IADD3 R62, P1, R51.reuse, UR18, RZ ;  /* 0x00000012333e7c10 */ /* 0x040fe4000ff3e0ff */
[----:B------:R-:W-:Y:S01]  /*4db0*/  IADD3 R51, P2, R51, UR20, RZ ;  /* 0x0000001433337c10 */ /* 0x000fe2000ff5e0ff */
[----:B------:R-:W-:Y:S04]  /*4dc0*/  LDS R56, [R0+0x3a00] ;  /* 0x003a000000387984 */ /* 0x000fe80000000800 */
[----:B------:R-:W-:Y:S04]  /*4dd0*/  LDS R73, [R0+0x3c00] ;  /* 0x003c000000497984 */ /* 0x000fe80000000800 */
[----:B------:R-:W-:Y:S01]  /*4de0*/  LDS R58, [R0+0x3e00] ;  /* 0x003e0000003a7984 */ /* 0x000fe20000000800 */
[----:B------:R-:W-:Y:S01]  /*4df0*/  BAR.SYNC.DEFER_BLOCKING 0x0 ;  /* 0x0000000000007b1d */ /* 0x000fe20000010000 */
[----:B--2---:R-:W-:-:S05]  /*4e00*/  FADD.FTZ R65, R4, R65 ;  /* 0x0000004104417221 */ /* 0x004fca0000010000 */
        /* <DEDUP_REMOVED lines=11> */
[----:B------:R-:W3:Y:S04]  /*4ec0*/  LDS R77, [R0+0x2000] ;  /* 0x00200000004d7984 */ /* 0x000ee80000000800 */
[----:B------:R-:W4:Y:S01]  /*4ed0*/  LDS R79, [R0+0x3000] ;  /* 0x00300000004f7984 */ /* 0x000f220000000800 */
[----:B0-----:R-:W-:-:S04]  /*4ee0*/  FADD.FTZ R6, RZ, R6 ;  /* 0x00000006ff067221 */ /* 0x001fc80000010000 */
[----:B--2---:R-:W-:Y:S01]  /*4ef0*/  FADD.FTZ R6, R6, R75 ;  /* 0x0000004b06067221 */ /* 0x004fe20000010000 */
[----:B------:R-:W-:-:S03]  /*4f00*/  IADD3.X R75, R60, UR19, RZ, P1, !PT ;  /* 0x000000133c4b7c10 */ /* 0x000fc60008ffe4ff */
[----:B---3--:R-:W-:Y:S01]  /*4f10*/  FADD.FTZ R6, R6, R77 ;  /* 0x0000004d06067221 */ /* 0x008fe20000010000 */
[----:B------:R-:W-:Y:S02]  /*4f20*/  IADD3.X R77, R60, UR7, RZ, P0, !PT ;  /* 0x000000073c4d7c10 */ /* 0x000fe400087fe4ff */
[----:B------:R-:W-:Y:S01]  /*4f30*/  LOP3.LUT P0, RZ, R194, 0xffffff80, RZ, 0xc0, !PT ;  /* 0xffffff80c2ff7812 */ /* 0x000fe2000780c0ff */
[----:B----4-:R-:W-:Y:S01]  /*4f40*/  FADD.FTZ R79, R6, R79 ;  /* 0x0000004f064f7221 */ /* 0x010fe20000010000 */
[----:B------:R-:W-:-:S11]  /*4f50*/  IADD3.X R60, R60, UR21, RZ, P2, !PT ;  /* 0x000000153c3c7c10 */ /* 0x000fd600097fe4ff */
[----:B------:R-:W-:Y:S05]  /*4f60*/  @!P0 BRA `(.L_x_329) ;  /* 0x00000000003c8947 */ /* 0x000fea0003800000 */
[----:B------:R-:W-:Y:S01]  /*4f70*/  MOV R2, R64 ;  /* 0x0000004000027202 */ /* 0x000fe20000000f00 */
[----:B------:R-:W-:Y:S01]  /*4f80*/  IMAD.MOV.U32 R3, RZ, RZ, R77 ;  /* 0x000000ffff037224 */ /* 0x000fe200078e004d */
[----:B------:R-:W-:Y:S02]  /*4f90*/  MOV R4, R62 ;  /* 0x0000003e00047202 */ /* 0x000fe40000000f00 */
[----:B------:R-:W-:Y:S02]  /*4fa0*/  MOV R5, R75 ;  /* 0x0000004b00057202 */ /* 0x000fe40000000f00 */
[----:B------:R-:W-:Y:S01]  /*4fb0*/  MOV R6, R51 ;  /* 0x0000003300067202 */ /* 0x000fe20000000f00 */
[----:B------:R0:W-:Y:S01]  /*4fc0*/  STG.E desc[UR4][R2.64], R65 ;  /* 0x0000004102007986 */ /* 0x0001e2000c101904 */
[----:B------:R-:W-:Y:S02]  /*4fd0*/  MOV R7, R60 ;  /* 0x0000003c00077202 */ /* 0x000fe40000000f00 */
[----:B------:R-:W-:Y:S01]  /*4fe0*/  IADD3 R64, P0, R64, 0x200, RZ ;  /* 0x0000020040407810 */ /* 0x000fe20007f1e0ff */
[----:B------:R0:W-:Y:S01]  /*4ff0*/  STG.E desc[UR4][R4.64], R31 ;  /* 0x0000001f04007986 */ /* 0x0001e2000c101904 */
[----:B------:R-:W-:-:S02]  /*5000*/  IADD3 R62, P1, R62, 0x200, RZ ;  /* 0x000002003e3e7810 */ /* 0x000fc40007f3e0ff */
[----:B------:R-:W-:Y:S01]  /*5010*/  IADD3 R51, P2, R51, 0x200, RZ ;  /* 0x0000020033337810 */ /* 0x000fe20007f5e0ff */
[----:B------:R0:W-:Y:S01]  /*5020*/  STG.E desc[UR4][R6.64], R79 ;  /* 0x0000004f06007986 */ /* 0x0001e2000c101904 */
[----:B------:R-:W-:Y:S02]  /*5030*/  IADD3.X R77, RZ, R77, RZ, P0, !PT ;  /* 0x0000004dff4d7210 */ /* 0x000fe400007fe4ff */
[----:B------:R-:W-:Y:S02]  /*5040*/  IADD3.X R75, RZ, R75, RZ, P1, !PT ;  /* 0x0000004bff4b7210 */ /* 0x000fe40000ffe4ff */
[----:B------:R-:W-:-:S07]  /*5050*/  IADD3.X R60, RZ, R60, RZ, P2, !PT ;  /* 0x0000003cff3c7210 */ /* 0x000fce00017fe4ff */
.L_x_329:
[----:B------:R-:W-:Y:S05]  /*5060*/  BSYNC B0 ;  /* 0x0000000000007941 */ /* 0x000fea0003800000 */
.L_x_328:
[----:B------:R-:W-:Y:S01]  /*5070*/  FADD.FTZ R8, RZ, R8 ;  /* 0x00000008ff087221 */ /* 0x000fe20000010000 */
[----:B------:R-:W-:Y:S01]  /*5080*/  FADD.FTZ R10, RZ, R10 ;  /* 0x0000000aff0a7221 */ /* 0x000fe20000010000 */
[----:B------:R-:W-:Y:S01]  /*5090*/  FADD.FTZ R12, RZ, R12 ;  /* 0x0000000cff0c7221 */ /* 0x000fe20000010000 */
[----:B------:R-:W-:Y:S01]  /*50a0*/  FADD.FTZ R14, RZ, R14 ;  /* 0x0000000eff0e7221 */ /* 0x000fe20000010000 */
[----:B------:R-:W-:Y:S01]  /*50b0*/  FADD.FTZ R8, R8, R15 ;  /* 0x0000000f08087221 */ /* 0x000fe20000010000 */
[----:B------:R-:W-:Y:S01]  /*50c0*/  FADD.FTZ R10, R10, R17 ;  /* 0x000000110a0a7221 */ /* 0x000fe20000010000 */
[----:B------:R-:W-:Y:S01]  /*50d0*/  FADD.FTZ R12, R12, R19 ;  /* 0x000000130c0c7221 */ /* 0x000fe20000010000 */
[----:B------:R-:W-:Y:S01]  /*50e0*/  FADD.FTZ R14, R14, R21 ;  /* 0x000000150e0e7221 */ /* 0x000fe20000010000 */
[----:B------:R-:W-:Y:S01]  /*50f0*/  FADD.FTZ R8, R8, R23 ;  /* 0x0000001708087221 */ /* 0x000fe20000010000 */
[----:B0-----:R-:W0:Y:S01]  /*5100*/  LDS R2, [R0+0x200] ;  /* 0x0002000000027984 */ /* 0x001e220000000800 */
[----:B------:R-:W-:Y:S01]  /*5110*/  FADD.FTZ R10, R10, R25 ;  /* 0x000000190a0a7221 */ /* 0x000fe20000010000 */
[----:B------:R-:W-:Y:S01]  /*5120*/  FADD.FTZ R12, R12, R27 ;  /* 0x0000001b0c0c7221 */ /* 0x000fe20000010000 */
[----:B------:R-:W-:Y:S01]  /*5130*/  FADD.FTZ R33, R8, R33 ;  /* 0x0000002108217221 */ /* 0x000fe20000010000 */
[----:B------:R-:W-:Y:S01]  /*5140*/  FADD.FTZ R14, R14, R29 ;  /* 0x0000001d0e0e7221 */ /* 0x000fe20000010000 */
[----:B------:R-:W2:Y:S01]  /*5150*/  LDS R8, [R0+0xe00] ;  /* 0x000e000000087984 */ /* 0x000ea20000000800 */
[----:B------:R-:W-:Y:S01]  /*5160*/  FADD.FTZ R9, RZ, R9 ;  /* 0x00000009ff097221 */ /* 0x000fe20000010000 */
[----:B------:R-:W-:Y:S01]  /*5170*/  FADD.FTZ R11, RZ, R11 ;  /* 0x0000000bff0b7221 */ /* 0x000fe20000010000 */
[----:B------:R-:W-:Y:S01]  /*5180*/  FADD.FTZ R13, RZ, R13 ;  /* 0x0000000dff0d7221 */ /* 0x000fe20000010000 */
[----:B------:R-:W3:Y:S01]  /*5190*/  LDS R21, [R0+0x1e00] ;  /* 0x001e000000157984 */ /* 0x000ee20000000800 */
[----:B------:R-:W-:Y:S01]  /*51a0*/  FADD.FTZ R35, R10, R35 ;  /* 0x000000230a237221 */ /* 0x000fe20000010000 */
[----:B------:R-:W-:Y:S01]  /*51b0*/  FADD.FTZ R61, R12, R61 ;  /* 0x0000003d0c3d7221 */ /* 0x000fe20000010000 */
[----:B------:R-:W-:Y:S01]  /*51c0*/  FADD.FTZ R63, R14, R63 ;  /* 0x0000003f0e3f7221 */ /* 0x000fe20000010000 */
[----:B------:R-:W4:Y:S01]  /*51d0*/  LDS R3, [R0+0x400] ;  /* 0x0004000000037984 */ /* 0x000f220000000800 */
[----:B------:R-:W-:Y:S01]  /*51e0*/  FADD.FTZ R40, RZ, R40 ;  /* 0x00000028ff287221 */ /* 0x000fe20000010000 */
[----:B------:R-:W-:Y:S01]  /*51f0*/  FADD.FTZ R9, R9, R16 ;  /* 0x0000001009097221 */ /* 0x000fe20000010000 */
[----:B------:R-:W-:Y:S01]  /*5200*/  FADD.FTZ R11, R11, R18 ;  /* 0x000000120b0b7221 */ /* 0x000fe20000010000 */
[----:B------:R-:W5:Y:S01]  /*5210*/  LDS R15, [R0+0x1200] ;  /* 0x00120000000f7984 */ /* 0x000f620000000800 */
[----:B------:R-:W-:Y:S01]  /*5220*/  FADD.FTZ R13, R13, R20 ;  /* 0x000000140d0d7221 */ /* 0x000fe20000010000 */
[----:B------:R-:W-:Y:S01]  /*5230*/  FADD.FTZ R34, RZ, R34 ;  /* 0x00000022ff227221 */ /* 0x000fe20000010000 */
[----:B------:R-:W-:Y:S01]  /*5240*/  FADD.FTZ R36, RZ, R36 ;  /* 0x00000024ff247221 */ /* 0x000fe20000010000 */
[----:B------:R-:W1:Y:S01]  /*5250*/  LDS R4, [R0+0x600] ;  /* 0x0006000000047984 */ /* 0x000e620000000800 */
[----:B------:R-:W-:Y:S01]  /*5260*/  FADD.FTZ R38, RZ, R38 ;  /* 0x00000026ff267221 */ /* 0x000fe20000010000 */
[----:B------:R-:W-:Y:S01]  /*5270*/  FADD.FTZ R40, R40, R49 ;  /* 0x0000003128287221 */ /* 0x000fe20000010000 */
[----:B------:R-:W-:Y:S01]  /*5280*/  FADD.FTZ R9, R9, R22 ;  /* 0x0000001609097221 */ /* 0x000fe20000010000 */
[----:B------:R-:W1:Y:S01]  /*5290*/  LDS R5, [R0+0x800] ;  /* 0x0008000000057984 */ /* 0x000e620000000800 */
[----:B------:R-:W-:Y:S01]  /*52a0*/  FADD.FTZ R11, R11, R24 ;  /* 0x000000180b0b7221 */ /* 0x000fe20000010000 */
[----:B------:R-:W-:Y:S01]  /*52b0*/  FADD.FTZ R34, R34, R43 ;  /* 0x0000002b22227221 */ /* 0x000fe20000010000 */
[----:B------:R-:W-:Y:S01]  /*52c0*/  FADD.FTZ R36, R36, R45 ;  /* 0x0000002d24247221 */ /* 0x000fe20000010000 */
[----:B------:R-:W1:Y:S01]  /*52d0*/  LDS R6, [R0+0xa00] ;  /* 0x000a000000067984 */ /* 0x000e620000000800 */
        /* <DEDUP_REMOVED lines=10> */
[----:B0-----:R-:W-:Y:S01]  /*5380*/  FADD.FTZ R2, RZ, R2 ;  /* 0x00000002ff027221 */ /* 0x001fe20000010000 */
[----:B------:R-:W0:Y:S01]  /*5390*/  LDS R10, [R0+0x1400] ;  /* 0x00140000000a7984 */ /* 0x000e220000000800 */
[----:B------:R-:W-:Y:S01]  /*53a0*/  FADD.FTZ R34, R34, R53 ;  /* 0x0000003522227221 */ /* 0x000fe20000010000 */
[----:B------:R-:W-:Y:S01]  /*53b0*/  FADD.FTZ R36, R36, R55 ;  /* 0x0000003724247221 */ /* 0x000fe20000010000 */
[----:B------:R-:W-:Y:S01]  /*53c0*/  FADD.FTZ R37, R37, R48 ;  /* 0x0000003025257221 */ /* 0x000fe20000010000 */
[----:B------:R-:W0:Y:S01]  /*53d0*/  LDS R17, [R0+0x1600] ;  /* 0x0016000000117984 */ /* 0x000e220000000800 */
[----:B--2---:R-:W-:Y:S01]  /*53e0*/  FADD.FTZ R8, RZ, R8 ;  /* 0x00000008ff087221 */ /* 0x004fe20000010000 */
[----:B------:R-:W-:Y:S01]  /*53f0*/  FADD.FTZ R38, R38, R57 ;  /* 0x0000003926267221 */ /* 0x000fe20000010000 */
[----:B------:R-:W-:Y:S01]  /*5400*/  FADD.FTZ R39, R39, R50 ;  /* 0x0000003227277221 */ /* 0x000fe20000010000 */
[----:B------:R-:W2:Y:S01]  /*5410*/  LDS R12, [R0+0x1800] ;  /* 0x00180000000c7984 */ /* 0x000ea20000000800 */
[----:B---3--:R-:W-:Y:S01]  /*5420*/  FADD.FTZ R8, R8, R21 ;  /* 0x0000001508087221 */ /* 0x008fe20000010000 */
[----:B------:R-:W-:Y:S01]  /*5430*/  FADD.FTZ R40, R40, R59 ;  /* 0x0000003b28287221 */ /* 0x000fe20000010000 */
[----:B------:R-:W-:Y:S01]  /*5440*/  FADD.FTZ R41, R41, R52 ;  /* 0x0000003429297221 */ /* 0x000fe20000010000 */
[----:B------:R-:W3:Y:S01]  /*5450*/  LDS R19, [R0+0x1a00] ;  /* 0x001a000000137984 */ /* 0x000ee20000000800 */
[----:B----4-:R-:W-:Y:S01]  /*5460*/  FADD.FTZ R3, RZ, R3 ;  /* 0x00000003ff037221 */ /* 0x010fe20000010000 */
[----:B------:R-:W-:Y:S01]  /*5470*/  BSSY B0, `(.L_x_330) ;  /* 0x0000041000007945 */ /* 0x000fe20003800000 */
[----:B------:R-:W-:Y:S01]  /*5480*/  ISETP.GE.U32.AND P0, PT, R194, 0x200, PT ;  /* 0x00000200c200780c */ /* 0x000fe20003f06070 */
[----:B------:R-:W4:Y:S01]  /*5490*/  LDS R14, [R0+0x1c00] ;  /* 0x001c0000000e7984 */ /* 0x000f220000000800 */
[----:B-----5:R-:W-:Y:S01]  /*54a0*/  FADD.FTZ R2, R2, R15 ;  /* 0x0000000f02027221 */ /* 0x020fe20000010000 */
[C---:B------:R-:W-:Y:S01]  /*54b0*/  ISETP.GE.U32.AND P1, PT, R194.reuse, 0x280, PT ;  /* 0x00000280c200780c */ /* 0x040fe20003f26070 */
[----:B------:R-:W-:Y:S01]  /*54c0*/  FADD.FTZ R9, R9, R28 ;  /* 0x0000001c09097221 */ /* 0x000fe20000010000 */
[----:B------:R-:W5:Y:S01]  /*54d0*/  LDS R23, [R0+0x2200] ;  /* 0x0022000000177984 */ /* 0x000f620000000800 */
[----:B-1----:R-:W-:Y:S01]  /*54e0*/  FADD.FTZ R4, RZ, R4 ;  /* 0x00000004ff047221 */ /* 0x002fe20000010000 */
[C---:B------:R-:W-:Y:S01]  /*54f0*/  ISETP.GE.U32.AND P2, PT, R194.reuse, 0x300, PT ;  /* 0x00000300c200780c */ /* 0x040fe20003f46070 */
[----:B------:R-:W-:Y:S01]  /*5500*/  FADD.FTZ R11, R11, R30 ;  /* 0x0000001e0b0b7221 */ /* 0x000fe20000010000 */
[----:B------:R-:W1:Y:S01]  /*5510*/  LDS R49, [R0+0x3e00] ;  /* 0x003e000000317984 */ /* 0x000e620000000800 */
[----:B------:R-:W-:Y:S01]  /*5520*/  FADD.FTZ R5, RZ, R5 ;  /* 0x00000005ff057221 */ /* 0x000fe20000010000 */
[C---:B------:R-:W-:Y:S01]  /*5530*/  ISETP.GE.U32.AND P3, PT, R194.reuse, 0x380, PT ;  /* 0x00000380c200780c */ /* 0x040fe20003f66070 */
[----:B------:R-:W-:Y:S01]  /*5540*/  FADD.FTZ R13, R13, R32 ;  /* 0x000000200d0d7221 */ /* 0x000fe20000010000 */
[----:B------:R-:W1:Y:S01]  /*5550*/  LDS R16, [R0+0x2400] ;  /* 0x0024000000107984 */ /* 0x000e620000000800 */
[----:B------:R-:W-:Y:S01]  /*5560*/  FADD.FTZ R6, RZ, R6 ;  /* 0x00000006ff067221 */ /* 0x000fe20000010000 */
[----:B------:R-:W-:Y:S01]  /*5570*/  ISETP.GE.U32.AND P4, PT, R194, 0x400, PT ;  /* 0x00000400c200780c */ /* 0x000fe20003f86070 */
[----:B------:R-:W-:Y:S01]  /*5580*/  FADD.FTZ R67, R34, R67 ;  /* 0x0000004322437221 */ /* 0x000fe20000010000 */
        /* <DEDUP_REMOVED lines=9> */
[----:B0-----:R-:W-:Y:S01]  /*5620*/  FADD.FTZ R3, R3, R10 ;  /* 0x0000000a03037221 */ /* 0x001fe20000010000 */
[----:B------:R-:W-:Y:S01]  /*5630*/  FADD.FTZ R73, R40, R73 ;  /* 0x0000004928497221 */ /* 0x000fe20000010000 */
[----:B------:R-:W-:Y:S01]  /*5640*/  FADD.FTZ R41, R41, R58 ;  /* 0x0000003a29297221 */ /* 0x000fe20000010000 */
[----:B------:R-:W0:Y:S01]  /*5650*/  LDS R20, [R0+0x2c00] ;  /* 0x002c000000147984 */ /* 0x000e220000000800 */
[----:B------:R-:W-:-:S03]  /*5660*/  FADD.FTZ R4, R4, R17 ;  /* 0x0000001104047221 */ /* 0x000fc60000010000 */
[----:B------:R-:W0:Y:S01]  /*5670*/  LDS R31, [R0+0x3200] ;  /* 0x00320000001f7984 */ /* 0x000e220000000800 */
[----:B--2---:R-:W-:-:S03]  /*5680*/  FADD.FTZ R5, R5, R12 ;  /* 0x0000000c05057221 */ /* 0x004fc60000010000 */
[----:B------:R2:W2:Y:S01]  /*5690*/  LDS R43, [R0+0x3400] ;  /* 0x00340000002b7984 */ /* 0x0004a20000000800 */
[----:B---3--:R-:W-:-:S03]  /*56a0*/  FADD.FTZ R6, R6, R19 ;  /* 0x0000001306067221 */ /* 0x008fc60000010000 */
[----:B------:R3:W2:Y:S01]  /*56b0*/  LDS R22, [R0+0x3600] ;  /* 0x0036000000167984 */ /* 0x0006a20000000800 */
[----:B----4-:R-:W-:-:S03]  /*56c0*/  FADD.FTZ R7, R7, R14 ;  /* 0x0000000e07077221 */ /* 0x010fc60000010000 */
[----:B------:R3:W4:Y:S01]  /*56d0*/  LDS R45, [R0+0x3800] ;  /* 0x00380000002d7984 */ /* 0x0007220000000800 */
[----:B-----5:R-:W-:-:S03]  /*56e0*/  FADD.FTZ R2, R2, R23 ;  /* 0x0000001702027221 */ /* 0x020fc60000010000 */
[----:B------:R3:W2:Y:S01]  /*56f0*/  LDS R24, [R0+0x3a00] ;  /* 0x003a000000187984 */ /* 0x0006a20000000800 */
[----:B-1----:R-:W-:-:S03]  /*5700*/  FADD.FTZ R49, R8, R49 ;  /* 0x0000003108317221 */ /* 0x002fc60000010000 */
[----:B------:R3:W1:Y:S01]  /*5710*/  LDS R47, [R0+0x3c00] ;  /* 0x003c0000002f7984 */ /* 0x0006620000000800 */
[----:B------:R-:W-:Y:S01]  /*5720*/  FADD.FTZ R16, R3, R16 ;  /* 0x0000001003107221 */ /* 0x000fe20000010000 */
[----:B------:R-:W-:Y:S01]  /*5730*/  FADD.FTZ R25, R4, R25 ;  /* 0x0000001904197221 */ /* 0x000fe20000010000 */
[----:B------:R-:W-:Y:S01]  /*5740*/  FADD.FTZ R18, R5, R18 ;  /* 0x0000001205127221 */ /* 0x000fe20000010000 */
[----:B------:R-:W-:Y:S01]  /*5750*/  FADD.FTZ R27, R6, R27 ;  /* 0x0000001b061b7221 */ /* 0x000fe20000010000 */
[----:B0-----:R-:W-:Y:S01]  /*5760*/  FADD.FTZ R20, R7, R20 ;  /* 0x0000001407147221 */ /* 0x001fe20000010000 */
[----:B------:R-:W-:Y:S01]  /*5770*/  FADD.FTZ R31, R2, R31 ;  /* 0x0000001f021f7221 */ /* 0x000fe20000010000 */
[----:B---3--:R-:W-:Y:S06]  /*5780*/  @!P6 BRA `(.L_x_331) ;  /* 0x00000000003ce947 */ /* 0x008fec0003800000 */
        /* <DEDUP_REMOVED lines=8> */
[----:B------:R0:W-:Y:S03]  /*5810*/  STG.E desc[UR4][R4.64], R33 ;  /* 0x0000002104007986 */ /* 0x0001e6000c101904 */
[----:B------:R-:W-:Y:S01]  /*5820*/  IADD3.X R77, RZ, R77, RZ, P6, !PT ;  /* 0x0000004dff4d7210 */ /* 0x000fe200037fe4ff */
[----:B------:R0:W-:Y:S01]  /*5830*/  STG.E desc[UR4][R6.64], R31 ;  /* 0x0000001f06007986 */ /* 0x0001e2000c101904 */
[----:B------:R-:W-:-:S04]  /*5840*/  IADD3 R62, P6, R62, 0x200, RZ ;  /* 0x000002003e3e7810 */ /* 0x000fc80007fde0ff */
[----:B------:R-:W-:Y:S02]  /*5850*/  IADD3.X R75, RZ, R75, RZ, P6, !PT ;  /* 0x0000004bff4b7210 */ /* 0x000fe400037fe4ff */
[----:B------:R-:W-:-:S04]  /*5860*/  IADD3 R51, P6, R51, 0x200, RZ ;  /* 0x0000020033337810 */ /* 0x000fc80007fde0ff */
[----:B------:R-:W-:-:S09]  /*5870*/  IADD3.X R60, RZ, R60, RZ, P6, !PT ;  /* 0x0000003cff3c7210 */ /* 0x000fd200037fe4ff */
.L_x_331:
[----:B------:R-:W-:Y:S05]  /*5880*/  BSYNC B0 ;  /* 0x0000000000007941 */ /* 0x000fea0003800000 */
.L_x_330:
[----:B------:R-:W-:Y:S01]  /*5890*/  BSSY B0, `(.L_x_332) ;  /* 0x0000012000007945 */ /* 0x000fe20003800000 */
[----:B--2---:R-:W-:-:S03]  /*58a0*/  FADD.FTZ R43, R16, R43 ;  /* 0x0000002b102b7221 */ /* 0x004fc60000010000 */
[----:B------:R-:W-:Y:S05]  /*58b0*/  @!P5 BRA `(.L_x_333) ;  /* 0x00000000003cd947 */ /* 0x000fea0003800000 */
[----:B0-----:R-:W-:Y:S01]  /*58c0*/  MOV R2, R64 ;  /* 0x0000004000027202 */ /* 0x001fe20000000f00 */
        /* <DEDUP_REMOVED lines=9> */
[----:B------:R-:W-:Y:S01]  /*5960*/  IADD3.X R77, RZ, R77, RZ, P6, !PT ;  /* 0x0000004dff4d7210 */ /* 0x000fe200037fe4ff */
[----:B------:R2:W-:Y:S01]  /*5970*/  STG.E desc[UR4][R6.64], R43 ;  /* 0x0000002b06007986 */ /* 0x0005e2000c101904 */
[----:B------:R-:W-:Y:S02]  /*5980*/  IADD3 R51, P6, R51, 0x200, RZ ;  /* 0x0000020033337810 */ /* 0x000fe40007fde0ff */
[----:B------:R-:W-:Y:S02]  /*5990*/  IADD3.X R75, RZ, R75, RZ, P5, !PT ;  /* 0x0000004bff4b7210 */ /* 0x000fe40002ffe4ff */
[----:B------:R-:W-:-:S09]  /*59a0*/  IADD3.X R60, RZ, R60, RZ, P6, !PT ;  /* 0x0000003cff3c7210 */ /* 0x000fd200037fe4ff */
.L_x_333:
[----:B------:R-:W-:Y:S05]  /*59b0*/  BSYNC B0 ;  /* 0x0000000000007941 */ /* 0x000fea0003800000 */
.L_x_332:
[----:B------:R-:W-:Y:S01]  /*59c0*/  BSSY B0, `(.L_x_334) ;  /* 0x0000012000007945 */ /* 0x000fe20003800000 */
[----:B------:R-:W-:-:S03]  /*59d0*/  FADD.FTZ R25, R25, R22 ;  /* 0x0000001619197221 */ /* 0x000fc60000010000 */
[----:B------:R-:W-:Y:S05]  /*59e0*/  @!P0 BRA `(.L_x_335) ;  /* 0x00000000003c8947 */ /* 0x000fea0003800000 */
[----:B0-2---:R-:W-:Y:S01]  /*59f0*/  MOV R2, R64 ;  /* 0x0000004000027202 */ /* 0x005fe20000000f00 */
        /* <DEDUP_REMOVED lines=14> */
.L_x_335:
[----:B------:R-:W-:Y:S05]  /*5ae0*/  BSYNC B0 ;  /* 0x0000000000007941 */ /* 0x000fea0003800000 */
.L_x_334:
[----:B------:R-:W-:Y:S01]  /*5af0*/  BSSY B0, `(.L_x_336) ;  /* 0x0000012000007945 */ /* 0x000fe20003800000 */
[----:B----4-:R-:W-:-:S03]  /*5b00*/  FADD.FTZ R45, R18, R45 ;  /* 0x0000002d122d7221 */ /* 0x010fc60000010000 */
[----:B------:R-:W-:Y:S05]  /*5b10*/  @!P1 BRA `(.L_x_337) ;  /* 0x00000000003c9947 */ /* 0x000fea0003800000 */
[----:B0-23--:R-:W-:Y:S01]  /*5b20*/  MOV R2, R64 ;  /* 0x0000004000027202 */ /* 0x00dfe20000000f00 */
        /* <DEDUP_REMOVED lines=14> */
.L_x_337:
[----:B------:R-:W-:Y:S05]  /*5c10*/  BSYNC B0 ;  /* 0x0000000000007941 */ /* 0x000fea0003800000 */
.L_x_336:
[----:B------:R-:W-:Y:S01]  /*5c20*/  BSSY B0, `(.L_x_338) ;  /* 0x0000012000007945 */ /* 0x000fe20003800000 */
[----:B------:R-:W-:-:S03]  /*5c30*/  FADD.FTZ R27, R27, R24 ;  /* 0x000000181b1b7221 */ /* 0x000fc60000010000 */
[----:B------:R-:W-:Y:S05]  /*5c40*/  @!P2 BRA `(.L_x_339) ;  /* 0x00000000003ca947 */ /* 0x000fea0003800000 */
[----:B0-234-:R-:W-:Y:S01]  /*5c50*/  MOV R2, R64 ;  /* 0x0000004000027202 */ /* 0x01dfe20000000f00 */
        /* <DEDUP_REMOVED lines=14> */
.L_x_339:
[----:B------:R-:W-:Y:S05]  /*5d40*/  BSYNC B0 ;  /* 0x0000000000007941 */ /* 0x000fea0003800000 */
.L_x_338:
[----:B------:R-:W-:Y:S01]  /*5d50*/  BSSY B0, `(.L_x_340) ;  /* 0x0000012000007945 */ /* 0x000fe20003800000 */
[----:B-1----:R-:W-:-:S03]  /*5d60*/  FADD.FTZ R47, R20, R47 ;  /* 0x0000002f142f7221 */ /* 0x002fc60000010000 */
        /* <DEDUP_REMOVED lines=16> */
.L_x_341:
[----:B------:R-:W-:Y:S05]  /*5e70*/  BSYNC B0 ;  /* 0x0000000000007941 */ /* 0x000fea0003800000 */
.L_x_340:
[----:B01234-:R-:W-:Y:S01]  /*5e80*/  MOV R2, R64 ;  /* 0x0000004000027202 */ /* 0x01ffe20000000f00 */
[----:B------:R-:W-:Y:S01]  /*5e90*/  IMAD.MOV.U32 R3, RZ, RZ, R77 ;  /* 0x000000ffff037224 */ /* 0x000fe200078e004d */
[----:B------:R-:W-:Y:S06]  /*5ea0*/  @!P4 EXIT ;  /* 0x000000000000c94d */ /* 0x000fec0003800000 */
[----:B------:R0:W-:Y:S01]  /*5eb0*/  STG.E desc[UR4][R2.64], R41 ;  /* 0x0000002902007986 */ /* 0x0001e2000c101904 */
[----:B------:R-:W-:Y:S02]  /*5ec0*/  MOV R4, R51 ;  /* 0x0000003300047202 */ /* 0x000fe40000000f00 */
[----:B------:R-:W-:Y:S02]  /*5ed0*/  MOV R5, R60 ;  /* 0x0000003c00057202 */ /* 0x000fe40000000f00 */
[----:B0-----:R-:W-:Y:S02]  /*5ee0*/  MOV R2, R62 ;  /* 0x0000003e00027202 */ /* 0x001fe40000000f00 */
[----:B------:R-:W-:-:S05]  /*5ef0*/  MOV R3, R75 ;  /* 0x0000004b00037202 */ /* 0x000fca0000000f00 */
[----:B------:R-:W-:Y:S04]  /*5f00*/  STG.E desc[UR4][R2.64], R63 ;  /* 0x0000003f02007986 */ /* 0x000fe8000c101904 */
[----:B------:R-:W-:Y:S01]  /*5f10*/  STG.E desc[UR4][R4.64], R49 ;  /* 0x0000003104007986 */ /* 0x000fe2000c101904 */
[----:B------:R-:W-:Y:S05]  /*5f20*/  EXIT ;  /* 0x000000000000794d */ /* 0x000fea0003800000 */
.L_x_318:
        /* <DEDUP_REMOVED lines=8> */
.L_x_343:
[----:B------:R-:W-:Y:S05]  /*5fb0*/  BSYNC B1 ;  /* 0x0000000000017941 */ /* 0x000fea0003800000 */
.L_x_342:
[----:B------:R-:W-:Y:S01]  /*5fc0*/  HFMA2.MMA R150, -RZ, RZ, 0, 5.9604644775390625e-08 ;  /* 0x00000001ff967435 */ /* 0x000fe200000001ff */
[----:B------:R-:W-:Y:S01]  /*5fd0*/  IMAD.MOV.U32 R151, RZ, RZ, R218 ;  /* 0x000000ffff977224 */ /* 0x000fe200078e00da */
[----:B------:R-:W-:Y:S01]  /*5fe0*/  MOV R149, 0x1f ;  /* 0x0000001f00957802 */ /* 0x000fe20000000f00 */
[----:B------:R-:W-:Y:S01]  /*5ff0*/  FADD.FTZ R217, R152, R217 ;  /* 0x000000d998d97221 */ /* 0x000fe20000010000 */
[----:B------:R-:W-:-:S07]  /*6000*/  MOV R148, 0xffffffff ;  /* 0xffffffff00947802 */ /* 0x000fce0000000f00 */
[----:B------:R-:W-:Y:S05]  /*6010*/  WARPSYNC.COLLECTIVE R148, `(.L_x_344) ;  /* 0x0000000094087348 */ /* 0x000fea0003c00000 */
[----:B------:R0:W1:Y:S02]  /*6020*/  SHFL.BFLY P0, R152, R151, R150, R149 ;  /* 0x0c00009697987389 */ /* 0x0000640000000095 */
[----:B01----:R-:W-:Y:S01]  /*6030*/  ENDCOLLECTIVE ;  /* 0x000000000000791b */ /* 0x003fe20003800000 */
.L_x_344:
[----:B------:R-:W-:Y:S01]  /*6040*/  HFMA2.MMA R150, -RZ, RZ, 0, 1.1920928955078125e-07 ;  /* 0x00000002ff967435 */ /* 0x000fe200000001ff */
[----:B------:R-:W-:Y:S01]  /*6050*/  MOV R151, R217 ;  /* 0x000000d900977202 */ /* 0x000fe20000000f00 */
[----:B------:R-:W-:-:S09]  /*6060*/  FADD.FTZ R218, R152, R218 ;  /* 0x000000da98da7221 */ /* 0x000fd20000010000 */
[----:B------:R-:W-:Y:S05]  /*6070*/  WARPSYNC.COLLECTIVE R148, `(.L_x_345) ;  /* 0x0000000094087348 */ /* 0x000fea0003c00000 */
[----:B------:R0:W1:Y:S02]  /*6080*/  SHFL.BFLY P0, R152, R151, R150, R149 ;  /* 0x0c00009697987389 */ /* 0x0000640000000095 */
[----:B01----:R-:W-:Y:S01]  /*6090*/  ENDCOLLECTIVE ;  /* 0x000000000000791b */ /* 0x003fe20003800000 */
.L_x_345:
[----:B------:R-:W-:Y:S01]  /*60a0*/  MOV R151, R218 ;  /* 0x000000da00977202 */ /* 0x000fe20000000f00 */
[----:B------:R-:W-:-:S07]  /*60b0*/  FADD.FTZ R217, R217, R152 ;  /* 0x00000098d9d97221 */ /* 0x000fce0000010000 */
[----:B------:R-:W-:Y:S05]  /*60c0*/  WARPSYNC.COLLECTIVE R148, `(.L_x_346) ;  /* 0x0000000094087348 */ /* 0x000fea0003c00000 */
[----:B------:R0:W1:Y:S02]  /*60d0*/  SHFL.BFLY P0, R152, R151, R150, R149 ;  /* 0x0c00009697987389 */ /* 0x0000640000000095 */
[----:B01----:R-:W-:Y:S01]  /*60e0*/  ENDCOLLECTIVE ;  /* 0x000000000000791b */ /* 0x003fe20003800000 */
.L_x_346:
[----:B------:R-:W-:Y:S01]  /*60f0*/  HFMA2.MMA R150, -RZ, RZ, 0, 2.384185791015625e-07 ;  /* 0x00000004ff967435 */ /* 0x000fe200000001ff */
[----:B------:R-:W-:Y:S01]  /*6100*/  MOV R151, R217 ;  /* 0x000000d900977202 */ /* 0x000fe20000000f00 */
[----:B------:R-:W-:-:S09]  /*6110*/  FADD.FTZ R218, R218, R152 ;  /* 0x00000098dada7221 */ /* 0x000fd20000010000 */
[----:B------:R-:W-:Y:S05]  /*6120*/  WARPSYNC.COLLECTIVE R148, `(.L_x_347) ;  /* 0x0000000094087348 */ /* 0x000fea0003c00000 */
[----:B------:R0:W1:Y:S02]  /*6130*/  SHFL.BFLY P0, R152, R151, R150, R149 ;  /* 0x0c00009697987389 */ /* 0x0000640000000095 */
[----:B01----:R-:W-:Y:S01]  /*6140*/  ENDCOLLECTIVE ;  /* 0x000000000000791b */ /* 0x003fe20003800000 */
.L_x_347:
[----:B------:R-:W-:Y:S02]  /*6150*/  IMAD.MOV.U32 R151, RZ, RZ, R218 ;  /* 0x000000ffff977224 */ /* 0x000fe400078e00da */
[----:B------:R-:W-:-:S07]  /*6160*/  FADD.FTZ R217, R217, R152 ;  /* 0x00000098d9d97221 */ /* 0x000fce0000010000 */
[----:B------:R-:W-:Y:S05]  /*6170*/  WARPSYNC.COLLECTIVE R148, `(.L_x_348) ;  /* 0x0000000094087348 */ /* 0x000fea0003c00000 */
[----:B------:R0:W1:Y:S02]  /*6180*/  SHFL.BFLY P0, R152, R151, R150, R149 ;  /* 0x0c00009697987389 */ /* 0x0000640000000095 */
[----:B01----:R-:W-:Y:S01]  /*6190*/  ENDCOLLECTIVE ;  /* 0x000000000000791b */ /* 0x003fe20003800000 */
.L_x_348:
[----:B------:R-:W-:Y:S01]  /*61a0*/  HFMA2.MMA R150, -RZ, RZ, 0, 4.76837158203125e-07 ;  /* 0x00000008ff967435 */ /* 0x000fe200000001ff */
[----:B------:R-:W-:Y:S01]  /*61b0*/  MOV R151, R217 ;  /* 0x000000d900977202 */ /* 0x000fe20000000f00 */
[----:B------:R-:W-:-:S09]  /*61c0*/  FADD.FTZ R218, R218, R152 ;  /* 0x00000098dada7221 */ /* 0x000fd20000010000 */
[----:B------:R-:W-:Y:S05]  /*61d0*/  WARPSYNC.COLLECTIVE R148, `(.L_x_349) ;  /* 0x0000000094087348 */ /* 0x000fea0003c00000 */
[----:B------:R0:W1:Y:S02]  /*61e0*/  SHFL.BFLY P0, R152, R151, R150, R149 ;  /* 0x0c00009697987389 */ /* 0x0000640000000095 */
[----:B01----:R-:W-:Y:S01]  /*61f0*/  ENDCOLLECTIVE ;  /* 0x000000000000791b */ /* 0x003fe20003800000 */
.L_x_349:
[----:B------:R-:W-:Y:S01]  /*6200*/  MOV R151, R218 ;  /* 0x000000da00977202 */ /* 0x000fe20000000f00 */
[----:B------:R-:W-:-:S07]  /*6210*/  FADD.FTZ R217, R217, R152 ;  /* 0x00000098d9d97221 */ /* 0x000fce0000010000 */
[----:B------:R-:W-:Y:S05]  /*6220*/  WARPSYNC.COLLECTIVE R148, `(.L_x_350) ;  /* 0x0000000094087348 */ /* 0x000fea0003c00000 */
[----:B------:R0:W1:Y:S02]  /*6230*/  SHFL.BFLY P0, R152, R151, R150, R149 ;  /* 0x0c00009697987389 */ /* 0x0000640000000095 */
[----:B01----:R-:W-:Y:S01]  /*6240*/  ENDCOLLECTIVE ;  /* 0x000000000000791b */ /* 0x003fe20003800000 */
.L_x_350:
[----:B------:R-:W-:Y:S01]  /*6250*/  HFMA2.MMA R150, -RZ, RZ, 0, 9.5367431640625e-07 ;  /* 0x00000010ff967435 */ /* 0x000fe200000001ff */
[----:B------:R-:W-:Y:S01]  /*6260*/  MOV R151, R217 ;  /* 0x000000d900977202 */ /* 0x000fe20000000f00 */
[----:B------:R-:W-:-:S09]  /*6270*/  FADD.FTZ R218, R218, R152 ;  /* 0x00000098dada7221 */ /* 0x000fd20000010000 */
[----:B------:R-:W-:Y:S05]  /*6280*/  WARPSYNC.COLLECTIVE R148, `(.L_x_351) ;  /* 0x0000000094087348 */ /* 0x000fea0003c00000 */
[----:B------:R0:W1:Y:S02]  /*6290*/  SHFL.BFLY P0, R152, R151, R150, R149 ;  /* 0x0c00009697987389 */ /* 0x0000640000000095 */
[----:B01----:R-:W-:Y:S01]  /*62a0*/  ENDCOLLECTIVE ;  /* 0x000000000000791b */ /* 0x003fe20003800000 */
.L_x_351:
[----:B------:R-:W-:Y:S02]  /*62b0*/  MOV R151, R218 ;  /* 0x000000da00977202 */ /* 0x000fe40000000f00 */
[----:B------:R-:W-:-:S07]  /*62c0*/  MOV R153, R152 ;  /* 0x0000009800997202 */ /* 0x000fce0000000f00 */
[----:B------:R-:W-:Y:S05]  /*62d0*/  WARPSYNC.COLLECTIVE R148, `(.L_x_352) ;  /* 0x0000000094087348 */ /* 0x000fea0003c00000 */
[----:B------:R0:W1:Y:S02]  /*62e0*/  SHFL.BFLY P0, R152, R151, R150, R149 ;  /* 0x0c00009697987389 */ /* 0x0000640000000095 */
[----:B01----:R-:W-:Y:S01]  /*62f0*/  ENDCOLLECTIVE ;  /* 0x000000000000791b */ /* 0x003fe20003800000 */
.L_x_352:
[----:B------:R-:W-:Y:S01]  /*6300*/  MOV R148, R152 ;  /* 0x0000009800947202 */ /* 0x000fe20000000f00 */
[----:B------:R-:W-:Y:S06]  /*6310*/  BRA `(.L_x_353) ;  /* 0xffffffc4006c7947 */ /* 0x000fec000383ffff */
.L_x_354:
        /* <DEDUP_REMOVED lines=14> */
.L_x_14208:


//--------------------- .text._ZN10layer_norm13ln_bwd_kernelINS_13Kernel_traitsI13__nv_bfloat16S2_S2_S2_fjLj1024ELj1ELj4ELj1ELj16ENS_18Kernel_traits_baseILj1024ES2_S2_S2_S2_fjLj128EEEEELb0ELb1ELb0ELb1EEEvNS_9BwdParamsE --------------------------
	.section	.text._ZN10layer_norm13ln_bwd_kernelINS_13Kernel_traitsI13__nv_bfloat16S2_S2_S2_fjLj1024ELj1ELj4ELj1ELj16ENS_18Kernel_traits_baseILj1024ES2_S2_S2_S2_fjLj128EEEEELb0ELb1ELb0ELb1EEEvNS_9BwdParamsE,"ax",@progbits
	.align	128
        .global         _ZN10layer_norm13ln_bwd_kernelINS_13Kernel_traitsI13__nv_bfloat16S2_S2_S2_fjLj1024ELj1ELj4ELj1ELj16ENS_18Kernel_traits_baseILj1024ES2_S2_S2_S2_fjLj128EEEEELb0ELb1ELb0ELb1EEEvNS_9BwdParamsE
        .type           _ZN10layer_norm13ln_bwd_kernelINS_13Kernel_traitsI13__nv_bfloat16S2_S2_S2_fjLj1024ELj1ELj4ELj1ELj16ENS_18Kernel_traits_baseILj1024ES2_S2_S2_S2_fjLj128EEEEELb0ELb1ELb0ELb1EEEvNS_9BwdParamsE,@function
        .size           _ZN10layer_norm13ln_bwd_kernelINS_13Kernel_traitsI13__nv_bfloat16S2_S2_S2_fjLj1024ELj1ELj4ELj1ELj16ENS_18Kernel_traits_baseILj1024ES2_S2_S2_S2_fjLj128EEEEELb0ELb1ELb0ELb1EEEvNS_9BwdParamsE,(.L_x_14209 - _ZN10layer_norm13ln_bwd_kernelINS_13Kernel_traitsI13__nv_bfloat16S2_S2_S2_fjLj1024ELj1ELj4ELj1ELj16ENS_18Kernel_traits_baseILj1024ES2_S2_S2_S2_fjLj128EEEEELb0ELb1ELb0ELb1EEEvNS_9BwdParamsE)
        .other          _ZN10layer_norm13ln_bwd_kernelINS_13Kernel_traitsI13__nv_bfloat16S2_S2_S2_fjLj1024ELj1ELj4ELj1ELj16ENS_18Kernel_traits_baseILj1024ES2_S2_S2_S2_fjLj128EEEEELb0ELb1ELb0ELb1EEEvNS_9BwdParamsE,@"STO_CUDA_ENTRY STV_DEFAULT"
_ZN10layer_norm13ln_bwd_kernelINS_13Kernel_traitsI13__nv_bfloat16S2_S2_S2_fjLj1024ELj1ELj4ELj1ELj16ENS_18Kernel_traits_baseILj1024ES2_S2_S2_S2_fjLj128EEEEELb0ELb1ELb0ELb1EEEvNS_9BwdParamsE:
.text._ZN10layer_norm13ln_bwd_kernelINS_13Kernel_traitsI13__nv_bfloat16S2_S2_S2_fjLj1024ELj1ELj4ELj1ELj16ENS_18Kernel_traits_baseILj1024ES2_S2_S2_S2_fjLj128EEEEELb0ELb1ELb0ELb1EEEvNS_9BwdParamsE:
[----:B------:R-:W0:Y:S01]  /*0000*/  LDC R1, c[0x0][0x28] ;  /* 0x00000a00ff017b82 */ /* 0x000e220000000800 */
[----:B------:R-:W1:Y:S01]  /*0010*/  S2R R0, SR_TID.X ;  /* 0x0000000000007919 */ /* 0x000e620000002100 */
[----:B------:R-:W-:Y:S01]  /*0020*/  ULDC UR4, c[0x0][0x214] ;  /* 0x0000850000047ab9 */ /* 0x000fe20000000800 */
[----:B------:R-:W-:Y:S01]  /*0030*/  ULDC UR8, c[0x0][0x218] ;  /* 0x0000860000087ab9 */ /* 0x000fe20000000800 */
[----:B------:R-:W-:Y:S01]  /*0040*/  ULDC UR9, c[0x0][0x290] ;  /* 0x0000a40000097ab9 */ /* 0x000fe20000000800 */
[----:B------:R-:W2:Y:S01]  /*0050*/  S2R R3, SR_CTAID.X ;  /* 0x0000000000037919 */ /* 0x000ea20000002500 */
[----:B------:R-:W-:Y:S01]  /*0060*/  ULDC.64 UR10, c[0x0][0x2c8] ;  /* 0x0000b200000a7ab9 */ /* 0x000fe20000000a00 */
[----:B------:R-:W-:Y:S01]  /*0070*/  ULDC.64 UR12, c[0x0][0x308] ;  /* 0x0000c200000c7ab9 */ /* 0x000fe20000000a00 */
[----:B------:R-:W-:Y:S01]  /*0080*/  ULDC.64 UR14, c[0x0][0x2f8] ;  /* 0x0000be00000e7ab9 */ /* 0x000fe20000000a00 */
[----:B0-----:R-:W-:Y:S02]  /*0090*/  IADD3 R1, R1, -0x20, RZ ;  /* 0xffffffe001017810 */ /* 0x001fe40007ffe0ff */
[----:B-1----:R-:W-:-:S04]  /*00a0*/  SHF.R.U32.HI R132, RZ, 0x5, R0 ;  /* 0x00000005ff847819 */ /* 0x002fc80000011600 */
[----:B--2---:R-:W-:-:S04]  /*00b0*/  LEA R132, R3, R132, 0x2 ;  /* 0x0000008403847211 */ /* 0x004fc800078e10ff */
        /* <DEDUP_REMOVED lines=50> */
[----:B------:R-:W-:Y:S01]  /*03e0*/  CS2R R88, SRZ ;  /* 0x0000000000587805 */ /* 0x000fe2000001ff00 */
[----:B------:R-:W-:Y:S06]  /*03f0*/  BRA `(.L_x_356) ;  /* 0x00000044001c7947 */ /* 0x000fec0003800000 */
.L_x_355:
[----:B------:R-:W-:Y:S01]  /*0400*/  SHF.L.U32 R0, R0, 0x4, RZ ;  /* 0x0000000400007819 */ /* 0x000fe200000006ff */
[----:B------:R-:W-:-:S03]  /*0410*/  ULDC.64 UR6, c[0x0][0x260] ;  /* 0x0000980000067ab9 */ /* 0x000fc60000000a00 */
[----:B------:R-:W-:-:S04]  /*0420*/  LOP3.LUT R0, R0, 0x1f0, RZ, 0xc0, !PT ;  /* 0x000001f000007812 */ /* 0x000fc800078ec0ff */
[----:B------:R-:W-:-:S04]  /*0430*/  IADD3 R2, P0, R0, UR6, RZ ;  /* 0x0000000600027c10 */ /* 0x000fc8000ff1e0ff */
[----:B------:R-:W-:Y:S01]  /*0440*/  IADD3.X R3, RZ, UR7, RZ, P0, !PT ;  /* 0x00000007ff037c10 */ /* 0x000fe200087fe4ff */
[----:B------:R-:W-:-:S04]  /*0450*/  ULDC.64 UR6, c[0x0][0x278] ;  /* 0x00009e0000067ab9 */ /* 0x000fc80000000a00 */
[----:B------:R-:W2:Y:S01]  /*0460*/  LDG.E.128 R16, desc[UR4][R2.64] ;  /* 0x0000000402107981 */ /* 0x000ea2000c1e1d00 */
[----:B------:R-:W-:-:S03]  /*0470*/  IADD3 R12, P0, R0, UR6, RZ ;  /* 0x00000006000c7c10 */ /* 0x000fc6000ff1e0ff */
[----:B------:R-:W3:Y:S01]  /*0480*/  LDG.E.128 R244, desc[UR4][R2.64+0x200] ;  /* 0x0002000402f47981 */ /* 0x000ee2000c1e1d00 */
[----:B------:R-:W-:Y:S01]  /*0490*/  IADD3.X R13, RZ, UR7, RZ, P0, !PT ;  /* 0x00000007ff0d7c10 */ /* 0x000fe200087fe4ff */
[----:B------:R-:W-:Y:S02]  /*04a0*/  ULDC.64 UR6, c[0x0][0x270] ;  /* 0x00009c0000067ab9 */ /* 0x000fe40000000a00 */
[----:B------:R-:W4:Y:S04]  /*04b0*/  LDG.E.128 R196, desc[UR4][R2.64+0x400] ;  /* 0x0004000402c47981 */ /* 0x000f28000c1e1d00 */
[----:B------:R-:W5:Y:S04]  /*04c0*/  LDG.E.128 R172, desc[UR4][R12.64+0x200] ;  /* 0x000200040cac7981 */ /* 0x000f68000c1e1d00 */
[----:B------:R-:W5:Y:S04]  /*04d0*/  LDG.E.128 R24, desc[UR4][R2.64+0x600] ;  /* 0x0006000402187981 */ /* 0x000f68000c1e1d00 */
[----:B------:R-:W5:Y:S04]  /*04e0*/  LDG.E.128 R20, desc[UR4][R12.64] ;  /* 0x000000040c147981 */ /* 0x000f68000c1e1d00 */
[----:B------:R-:W5:Y:S04]  /*04f0*/  LDG.E.128 R8, desc[UR4][R12.64+0x400] ;  /* 0x000400040c087981 */ /* 0x000f68000c1e1d00 */
[----:B------:R0:W5:Y:S01]  /*0500*/  LDG.E.128 R4, desc[UR4][R12.64+0x600] ;  /* 0x000600040c047981 */ /* 0x000162000c1e1d00 */
[----:B------:R-:W-:Y:S01]  /*0510*/  ISETP.NE.U32.AND P0, PT, RZ, UR6, PT ;  /* 0x00000006ff007c0c */ /* 0x000fe2000bf05070 */
[----:B------:R-:W-:Y:S01]  /*0520*/  HFMA2.MMA R141, -RZ, RZ, 0, 0 ;  /* 0x00000000ff8d7435 */ /* 0x000fe200000001ff */
[----:B------:R-:W-:-:S02]  /*0530*/  CS2R R44, SRZ ;  /* 0x00000000002c7805 */ /* 0x000fc4000001ff00 */
[----:B------:R-:W-:Y:S02]  /*0540*/  CS2R R42, SRZ ;  /* 0x00000000002a7805 */ /* 0x000fe4000001ff00 */
[----:B------:R-:W-:Y:S02]  /*0550*/  ISETP.NE.AND.EX P0, PT, RZ, UR7, PT, P0 ;  /* 0x00000007ff007c0c */ /* 0x000fe4000bf05300 */
        /* <DEDUP_REMOVED lines=8> */
[----:B0-----:R-:W-:Y:S02]  /*05e0*/  CS2R R12, SRZ ;  /* 0x00000000000c7805 */ /* 0x001fe4000001ff00 */
        /* <DEDUP_REMOVED lines=17> */
[----:B------:R-:W-:Y:S02]  /*0700*/  MOV R148, RZ ;  /* 0x000000ff00947202 */ /* 0x000fe40000000f00 */
[----:B------:R-:W-:-:S02]  /*0710*/  CS2R R160, SRZ ;  /* 0x0000000000a07805 */ /* 0x000fc4000001ff00 */
[----:B------:R-:W-:Y:S02]  /*0720*/  CS2R R46, SRZ ;  /* 0x00000000002e7805 */ /* 0x000fe4000001ff00 */
[----:B------:R-:W-:Y:S02]  /*0730*/  CS2R R48, SRZ ;  /* 0x0000000000307805 */ /* 0x000fe4000001ff00 */
[----:B------:R-:W-:Y:S02]  /*0740*/  CS2R R50, SRZ ;  /* 0x0000000000327805 */ /* 0x000fe4000001ff00 */
[----:B------:R-:W-:Y:S02]  /*0750*/  CS2R R104, SRZ ;  /* 0x0000000000687805 */ /* 0x000fe4000001ff00 */
[----:B------:R-:W-:Y:S02]  /*0760*/  CS2R R106, SRZ ;  /* 0x00000000006a7805 */ /* 0x000fe4000001ff00 */
[----:B------:R-:W-:-:S02]  /*0770*/  CS2R R142, SRZ ;  /* 0x00000000008e7805 */ /* 0x000fc4000001ff00 */
[----:B------:R-:W-:Y:S02]  /*0780*/  MOV R159, RZ ;  /* 0x000000ff009f7202 */ /* 0x000fe40000000f00 */
[C---:B--2---:R-:W-:Y:S02]  /*0790*/  SHF.L.U32 R2, R16.reuse, 0x10, RZ ;  /* 0x0000001010027819 */ /* 0x044fe400000006ff */
[C---:B------:R-:W-:Y:S02]  /*07a0*/  SHF.L.U32 R0, R17.reuse, 0x10, RZ ;  /* 0x0000001011007819 */ /* 0x040fe400000006ff */
[----:B------:R-:W-:Y:S01]  /*07b0*/  PRMT R52, R16, 0x7632, R52 ;  /* 0x0000763210347816 */ /* 0x000fe20000000034 */
[----:B------:R0:W-:Y:S01]  /*07c0*/  STL [R1+0x18], R2 ;  /* 0x0000180201007387 */ /* 0x0001e20000100800 */
[----:B------:R-:W-:Y:S02]  /*07d0*/  PRMT R53, R17, 0x7632, R53 ;  /* 0x0000763211357816 */ /* 0x000fe40000000035 */
[----:B------:R-:W-:Y:S01]  /*07e0*/  PRMT R54, R18, 0x7632, R54 ;  /* 0x0000763212367816 */ /* 0x000fe20000000036 */
[----:B------:R1:W-:Y:S01]  /*07f0*/  STL [R1+0x10], R0 ;  /* 0x0000100001007387 */ /* 0x0003e20000100800 */
[----:B------:R-:W-:-:S02]  /*0800*/  SHF.L.U32 R57, R52, 0x10, RZ ;  /* 0x0000001034397819 */ /* 0x000fc400000006ff */
[----:B------:R-:W-:Y:S02]  /*0810*/  SHF.L.U32 R53, R53, 0x10, RZ ;  /* 0x0000001035357819 */ /* 0x000fe400000006ff */
[----:B0-----:R-:W-:Y:S02]  /*0820*/  SHF.L.U32 R2, R18, 0x10, RZ ;  /* 0x0000001012027819 */ /* 0x001fe400000006ff */
[----:B-1----:R-:W-:-:S03]  /*0830*/  SHF.L.U32 R0, R19, 0x10, RZ ;  /* 0x0000001013007819 */ /* 0x002fc600000006ff */
[----:B------:R-:W-:Y:S01]  /*0840*/  STL [R1+0x8], R2 ;  /* 0x0000080201007387 */ /* 0x000fe20000100800 */
[----:B------:R-:W-:-:S03]  /*0850*/  SHF.L.U32 R52, R54, 0x10, RZ ;  /* 0x0000001036347819 */ /* 0x000fc600000006ff */
[----:B------:R0:W-:Y:S04]  /*0860*/  STL [R1], R0 ;  /* 0x0000000001007387 */ /* 0x0001e80000100800 */
[----:B------:R1:W-:Y:S04]  /*0870*/  STL [R1+0x14], R57 ;  /* 0x0000143901007387 */ /* 0x0003e80000100800 */
[----:B------:R1:W-:Y:S04]  /*0880*/  STL [R1+0xc], R53 ;  /* 0x00000c3501007387 */ /* 0x0003e80000100800 */
[----:B------:R1:W-:Y:S01]  /*0890*/  STL [R1+0x4], R52 ;  /* 0x0000043401007387 */ /* 0x0003e20000100800 */
[----:B---3--:R-:W-:-:S02]  /*08a0*/  PRMT R55, R245, 0x7632, R55 ;  /* 0x00007632f5377816 */ /* 0x008fc40000000037 */
[----:B------:R-:W-:Y:S02]  /*08b0*/  SHF.L.U32 R248, R245, 0x10, RZ ;  /* 0x00000010f5f87819 */ /* 0x000fe400000006ff */
[----:B------:R-:W-:Y:S02]  /*08c0*/  PRMT R243, R247, 0x7632, R243 ;  /* 0x00007632f7f37816 */ /* 0x000fe400000000f3 */
[C---:B----4-:R-:W-:Y:S02]  /*08d0*/  PRMT R239, R197.reuse, 0x7632, R239 ;  /* 0x00007632c5ef7816 */ /* 0x050fe400000000ef */
[----:B------:R-:W-:Y:S02]  /*08e0*/  SHF.L.U32 R240, R197, 0x10, RZ ;  /* 0x00000010c5f07819 */ /* 0x000fe400000006ff */
[C---:B-----5:R-:W-:Y:S02]  /*08f0*/  PRMT R56, R172.reuse, 0x7632, R56 ;  /* 0x00007632ac387816 */ /* 0x060fe40000000038 */
[----:B------:R-:W-:-:S02]  /*0900*/  SHF.L.U32 R176, R172, 0x10, RZ ;  /* 0x00000010acb07819 */ /* 0x000fc400000006ff */
        /* <DEDUP_REMOVED lines=24> */
[----:B------:R-:W-:Y:S01]  /*0a90*/  PRMT R158, R7, 0x7632, R158 ;  /* 0x00007632079e7816 */ /* 0x000fe2000000009e */
[----:B0-----:R-:W-:Y:S01]  /*0aa0*/  HFMA2.MMA R0, -RZ, RZ, 0, 0 ;  /* 0x00000000ff007435 */ /* 0x001fe200000001ff */
        /* <DEDUP_REMOVED lines=8> */
[----:B------:R-:W-:Y:S02]  /*0b30*/  SHF.L.U32 R191, R25, 0x10, RZ ;  /* 0x0000001019bf7819 */ /* 0x000fe400000006ff */
[----:B------:R-:W-:Y:S02]  /*0b40*/  CS2R R24, SRZ ;  /* 0x0000000000187805 */ /* 0x000fe4000001ff00 */
[----:B------:R-:W-:Y:S02]  /*0b50*/  SHF.L.U32 R188, R26, 0x10, RZ ;  /* 0x000000101abc7819 */ /* 0x000fe400000006ff */
[----:B------:R-:W-:Y:S02]  /*0b60*/  CS2R R2, SRZ ;  /* 0x0000000000027805 */ /* 0x000fe4000001ff00 */
[----:B------:R-:W-:-:S02]  /*0b70*/  SHF.L.U32 R186, R27, 0x10, RZ ;  /* 0x000000101bba7819 */ /* 0x000fc400000006ff */
        /* <DEDUP_REMOVED lines=10> */
[----:B------:R-:W-:Y:S02]  /*0c20*/  SHF.L.U32 R133, R8, 0x10, RZ ;  /* 0x0000001008857819 */ /* 0x000fe400000006ff */
[----:B------:R-:W-:Y:S02]  /*0c30*/  SHF.L.U32 R134, R9, 0x10, RZ ;  /* 0x0000001009867819 */ /* 0x000fe400000006ff */
[----:B------:R-:W-:Y:S02]  /*0c40*/  CS2R R8, SRZ ;  /* 0x0000000000087805 */ /* 0x000fe4000001ff00 */
[----:B------:R-:W-:-:S02]  /*0c50*/  SHF.L.U32 R135, R10, 0x10, RZ ;  /* 0x000000100a877819 */ /* 0x000fc400000006ff */
[----:B------:R-:W-:Y:S02]  /*0c60*/  CS2R R10, SRZ ;  /* 0x00000000000a7805 */ /* 0x000fe4000001ff00 */
[----:B------:R-:W-:Y:S02]  /*0c70*/  SHF.L.U32 R137, R4, 0x10, RZ ;  /* 0x0000001004897819 */ /* 0x000fe400000006ff */
[----:B------:R-:W-:Y:S02]  /*0c80*/  SHF.L.U32 R138, R5, 0x10, RZ ;  /* 0x00000010058a7819 */ /* 0x000fe400000006ff */
[----:B------:R-:W-:Y:S02]  /*0c90*/  CS2R R4, SRZ ;  /* 0x0000000000047805 */ /* 0x000fe4000001ff00 */
[----:B------:R-:W-:Y:S02]  /*0ca0*/  SHF.L.U32 R139, R6, 0x10, RZ ;  /* 0x00000010068b7819 */ /* 0x000fe400000006ff */
[----:B------:R-:W-:-:S02]  /*0cb0*/  SHF.L.U32 R140, R7, 0x10, RZ ;  /* 0x00000010078c7819 */ /* 0x000fc400000006ff */
[----:B------:R-:W-:Y:S02]  /*0cc0*/  CS2R R6, SRZ ;  /* 0x0000000000067805 */ /* 0x000fe4000001ff00 */
        /* <DEDUP_REMOVED lines=30> */
[----:B-1----:R-:W-:-:S07]  /*0eb0*/  SHF.L.U32 R158, R158, 0x10, RZ ;  /* 0x000000109e9e7819 */ /* 0x002fce00000006ff */
.L_x_358:
[----:B------:R-:W0:Y:S01]  /*0ec0*/  S2R R76, SR_TID.X ;  /* 0x00000000004c7919 */ /* 0x000e220000002100 */
[----:B------:R-:W1:Y:S01]  /*0ed0*/  @P0 LDC.64 R72, c[0x0][0x270] ;  /* 0x00009c00ff480b82 */ /* 0x000e620000000a00 */
[----:B------:R-:W-:Y:S01]  /*0ee0*/  IMAD R74, R132, UR8, RZ ;  /* 0x00000008844a7c24 */ /* 0x000fe2000f8e02ff */
[----:B------:R-:W2:Y:S04]  /*0ef0*/  LDL R237, [R1+0x18] ;  /* 0x0000180001ed7983 */ /* 0x000ea80000100800 */
[----:B------:R-:W-:Y:S01]  /*0f00*/  SHF.R.S32.HI R75, RZ, 0x1f, R74 ;  /* 0x0000001fff4b7819 */ /* 0x000fe2000001144a */
[----:B------:R-:W3:Y:S01]  /*0f10*/  LDL R252, [R1] ;  /* 0x0000000001fc7983 */ /* 0x000ee20000100800 */
[----:B------:R-:W4:Y:S02]  /*0f20*/  LDC.64 R100, c[0x0][0x2b8] ;  /* 0x0000ae00ff647b82 */ /* 0x000f240000000a00 */
[----:B------:R-:W-:-:S02]  /*0f30*/  LEA.HI R75, R75, R74, RZ, 0x3 ;  /* 0x0000004a4b4b7211 */ /* 0x000fc400078f18ff */
[----:B------:R-:W-:-:S04]  /*0f40*/  SHF.R.S32.HI R74, RZ, 0x1f, R132 ;  /* 0x0000001fff4a7819 */ /* 0x000fc80000011484 */
[----:B------:R-:W4:Y:S08]  /*0f50*/  LDC.64 R90, c[0x0][0x238] ;  /* 0x00008e00ff5a7b82 */ /* 0x000f300000000a00 */
[----:B------:R-:W4:Y:S01]  /*0f60*/  LDC.64 R88, c[0x0][0x250] ;  /* 0x00009400ff587b82 */ /* 0x000f220000000a00 */
[----:B-1----:R-:W-:-:S04]  /*0f70*/  @P0 LEA R72, P1, R132, R72, 0x1 ;  /* 0x0000004884480211 */ /* 0x002fc800078208ff */
[----:B------:R-:W-:Y:S02]  /*0f80*/  @P0 LEA.HI.X R73, R132, R73, R74, 0x1, P1 ;  /* 0x0000004984490211 */ /* 0x000fe400008f0c4a */
[----:B0-----:R-:W-:Y:S01]  /*0f90*/  LOP3.LUT R200, R76, 0x1f, RZ, 0xc0, !PT ;  /* 0x0000001f4cc87812 */ /* 0x001fe200078ec0ff */
[----:B------:R-:W0:Y:S02]  /*0fa0*/  LDC.64 R152, c[0x0][0x258] ;  /* 0x00009600ff987b82 */ /* 0x000e240000000a00 */
[----:B------:R-:W2:Y:S01]  /*0fb0*/  @P0 LDG.E.U16 R204, desc[UR4][R72.64] ;  /* 0x0000000448cc0981 */ /* 0x000ea2000c1e1500 */
[----:B------:R-:W-:-:S04]  /*0fc0*/  LEA.HI.SX32 R200, R75, R200, 0x1d ;  /* 0x000000c84bc87211 */ /* 0x000fc800078feaff */
[C---:B------:R-:W-:Y:S01]  /*0fd0*/  IADD3 R199, R200.reuse, 0x20, RZ ;  /* 0x00000020c8c77810 */ /* 0x040fe20007ffe0ff */
[C---:B----4-:R-:W-:Y:S01]  /*0fe0*/  IMAD.WIDE.U32 R76, R200.reuse, 0x10, R100 ;  /* 0x00000010c84c7825 */ /* 0x050fe200078e0064 */
[C---:B------:R-:W-:Y:S01]  /*0ff0*/  IADD3 R190, R200.reuse, 0x40, RZ ;  /* 0x00000040c8be7810 */ /* 0x040fe20007ffe0ff */
[----:B------:R-:W1:Y:S01]  /*1000*/  LDC.U8 R228, c[0x0][0x2a0] ;  /* 0x0000a800ffe47b82 */ /* 0x000e620000000000 */
[C---:B------:R-:W-:Y:S01]  /*1010*/  IADD3 R174, R200.reuse, 0x60, RZ ;  /* 0x00000060c8ae7810 */ /* 0x040fe20007ffe0ff */
[--C-:B------:R-:W-:Y:S02]  /*1020*/  IMAD.WIDE.U32 R74, R200, 0x10, R90.reuse ;  /* 0x00000010c84a7825 */ /* 0x100fe400078e005a */
[----:B------:R-:W4:Y:S02]  /*1030*/  LDG.E.128 R76, desc[UR4][R76.64] ;  /* 0x000000044c4c7981 */ /* 0x000f24000c1e1d00 */
[--C-:B------:R-:W-:Y:S02]  /*1040*/  IMAD.WIDE.U32 R80, R199, 0x10, R90.reuse ;  /* 0x00000010c7507825 */ /* 0x100fe400078e005a */
[----:B------:R-:W3:Y:S02]  /*1050*/  LDG.E.128 R72, desc[UR4][R74.64] ;  /* 0x000000044a487981 */ /* 0x000ee4000c1e1d00 */
[----:B------:R-:W-:-:S02]  /*1060*/  IMAD.WIDE.U32 R84, R190, 0x10, R90 ;  /* 0x00000010be547825 */ /* 0x000fc400078e005a */
[----:B------:R-:W3:Y:S02]  /*1070*/  LDG.E.128 R80, desc[UR4][R80.64] ;  /* 0x0000000450507981 */ /* 0x000ee4000c1e1d00 */
[----:B------:R-:W-:Y:S01]  /*1080*/  IMAD.WIDE R88, R132, 0x4, R88 ;  /* 0x0000000484587825 */ /* 0x000fe200078e0258 */
[----:B------:R-:W-:Y:S01]  /*1090*/  IADD3 R192, R200, 0x60, RZ ;  /* 0x00000060c8c07810 */ /* 0x000fe20007ffe0ff */
[----:B------:R-:W3:Y:S02]  /*10a0*/  LDG.E.128 R84, desc[UR4][R84.64] ;  /* 0x0000000454547981 */ /* 0x000ee4000c1e1d00 */
[----:B------:R-:W-:Y:S02]  /*10b0*/  IMAD.WIDE.U32 R90, R174, 0x10, R90 ;  /* 0x00000010ae5a7825 */ /* 0x000fe400078e005a */
[----:B------:R-:W3:Y:S02]  /*10c0*/  LDG.E R201, desc[UR4][R88.64] ;  /* 0x0000000458c97981 */ /* 0x000ee4000c1e1900 */
[----:B------:R-:W-:-:S04]  /*10d0*/  IMAD.WIDE.U32 R92, R199, 0x10, R100 ;  /* 0x00000010c75c7825 */ /* 0x000fc800078e0064 */
[--C-:B------:R-:W-:Y:S02]  /*10e0*/  IMAD.WIDE.U32 R96, R190, 0x10, R100.reuse ;  /* 0x00000010be607825 */ /* 0x100fe400078e0064 */
[----:B------:R-:W3:Y:S04]  /*10f0*/  LDG.E.128 R92, desc[UR4][R92.64] ;  /* 0x000000045c5c7981 */ /* 0x000ee8000c1e1d00 */
[----:B------:R-:W3:Y:S01]  /*1100*/  LDG.E.128 R88, desc[UR4][R90.64] ;  /* 0x000000045a587981 */ /* 0x000ee2000c1e1d00 */
[----:B------:R-:W-:-:S03]  /*1110*/  IMAD.WIDE.U32 R100, R192, 0x10, R100 ;  /* 0x00000010c0647825 */ /* 0x000fc600078e0064 */
[----:B------:R-:W3:Y:S04]  /*1120*/  LDG.E.128 R96, desc[UR4][R96.64] ;  /* 0x0000000460607981 */ /* 0x000ee8000c1e1d00 */
[----:B------:R-:W3:Y:S01]  /*1130*/  LDG.E.128 R100, desc[UR4][R100.64] ;  /* 0x0000000464647981 */ /* 0x000ee2000c1e1d00 */
[----:B------:R-:W-:-:S04]  /*1140*/  ISETP.NE.U32.AND P1, PT, RZ, UR10, PT ;  /* 0x0000000aff007c0c */ /* 0x000fc8000bf25070 */
[----:B------:R-:W-:-:S13]  /*1150*/  ISETP.NE.AND.EX P1, PT, RZ, UR11, PT, P1 ;  /* 0x0000000bff007c0c */ /* 0x000fda000bf25310 */
[----:B------:R-:W4:Y:S08]  /*1160*/  @P1 LDC.64 R224, c[0x0][0x2c8] ;  /* 0x0000b200ffe01b82 */ /* 0x000f300000000a00 */
[----:B------:R-:W4:Y:S08]  /*1170*/  @P1 LDC.64 R226, c[0x0][0x2c8] ;  /* 0x0000b200ffe21b82 */ /* 0x000f300000000a00 */
[----:B------:R-:W3:Y:S08]  /*1180*/  @P1 LDC.64 R202, c[0x0][0x2c8] ;  /* 0x0000b200ffca1b82 */ /* 0x000ef00000000a00 */
[----:B------:R-:W3:Y:S01]  /*1190*/  @P1 LDC.64 R212, c[0x0][0x2c8] ;  /* 0x0000b200ffd41b82 */ /* 0x000ee20000000a00 */
[----:B0-----:R-:W-:Y:S01]  /*11a0*/  IMAD.WIDE R152, R132, 0x4, R152 ;  /* 0x0000000484987825 */ /* 0x001fe200078e0298 */
[----:B-1----:R-:W-:-:S05]  /*11b0*/  ISETP.NE.AND P2, PT, R228, RZ, PT ;  /* 0x000000ffe400720c */ /* 0x002fca0003f45270 */
[----:B------:R0:W3:Y:S02]  /*11c0*/  LDG.E R153, desc[UR4][R152.64] ;  /* 0x0000000498997981 */ /* 0x0000e4000c1e1900 */
[----:B0-----:R-:W-:Y:S02]  /*11d0*/  MOV R152, 0x3f800000 ;  /* 0x3f80000000987802 */ /* 0x001fe40000000f00 */
[----:B--2---:R-:W-:Y:S02]  /*11e0*/  @P0 SHF.L.U32 R152, R204, 0x10, RZ ;  /* 0x00000010cc980819 */ /* 0x004fe400000006ff */
[C---:B----4-:R-:W-:Y:S02]  /*11f0*/  PRMT R208, R76.reuse, 0x7632, R208 ;  /* 0x000076324cd07816 */ /* 0x050fe400000000d0 */
[----:B------:R-:W-:Y:S02]  /*1200*/  SHF.L.U32 R221, R76, 0x10, RZ ;  /* 0x000000104cdd7819 */ /* 0x000fe400000006ff */
[----:B------:R-:W-:-:S02]  /*1210*/  PRMT R207, R77, 0x7632, R207 ;  /* 0x000076324dcf7816 */ /* 0x000fc400000000cf */
[----:B------:R-:W-:Y:S01]  /*1220*/  SHF.L.U32 R233, R77, 0x10, RZ ;  /* 0x000000104de97819 */ /* 0x000fe200000006ff */
[----:B------:R-:W-:Y:S01]  /*1230*/  @P1 IMAD.WIDE.U32 R76, R190, 0x10, R224 ;  /* 0x00000010be4c1825 */ /* 0x000fe200078e00e0 */
[C---:B------:R-:W-:Y:S02]  /*1240*/  PRMT R205, R78.reuse, 0x7632, R205 ;  /* 0x000076324ecd7816 */ /* 0x040fe400000000cd */
[----:B------:R-:W-:Y:S02]  /*1250*/  SHF.L.U32 R206, R78, 0x10, RZ ;  /* 0x000000104ece7819 */ /* 0x000fe400000006ff */
[C---:B------:R-:W-:Y:S02]  /*1260*/  PRMT R209, R79.reuse, 0x7632, R209 ;  /* 0x000076324fd17816 */ /* 0x040fe400000000d1 */
[----:B------:R-:W-:Y:S01]  /*1270*/  SHF.L.U32 R210, R79, 0x10, RZ ;  /* 0x000000104fd27819 */ /* 0x000fe200000006ff */
[----:B------:R-:W-:Y:S01]  /*1280*/  @P1 IMAD.WIDE.U32 R78, R174, 0x10, R226 ;  /* 0x00000010ae4e1825 */ /* 0x000fe200078e00e2 */
[C---:B---3--:R-:W-:Y:S01]  /*1290*/  PRMT R214, R72.reuse, 0x7632, R214 ;  /* 0x0000763248d67816 */ /* 0x048fe200000000d6 */
[----:B------:R0:W5:Y:S01]  /*12a0*/  @P1 LDG.E.128 R60, desc[UR4][R76.64] ;  /* 0x000000044c3c1981 */ /* 0x000162000c1e1d00 */
[----:B------:R-:W-:Y:S01]  /*12b0*/  SHF.L.U32 R219, R72, 0x10, RZ ;  /* 0x0000001048db7819 */ /* 0x000fe200000006ff */
[C---:B------:R-:W-:Y:S01]  /*12c0*/  IMAD.U32 R222, R73.reuse, 0x10000, RZ ;  /* 0x0001000049de7824 */ /* 0x040fe200078e00ff */
[----:B------:R-:W-:Y:S01]  /*12d0*/  PRMT R211, R73, 0x7632, R211 ;  /* 0x0000763249d37816 */ /* 0x000fe200000000d3 */
[----:B------:R-:W-:Y:S01]  /*12e0*/  @P1 IMAD.WIDE.U32 R72, R200, 0x10, R202 ;  /* 0x00000010c8481825 */ /* 0x000fe200078e00ca */
[----:B------:R-:W-:Y:S01]  /*12f0*/  PRMT R215, R75, 0x7632, R215 ;  /* 0x000076324bd77816 */ /* 0x000fe200000000d7 */
[----:B------:R1:W5:Y:S01]  /*1300*/  @P1 LDG.E.128 R64, desc[UR4][R78.64] ;  /* 0x000000044e401981 */ /* 0x000362000c1e1d00 */
[----:B------:R-:W-:-:S02]  /*1310*/  PRMT R204, R74, 0x7632, R204 ;  /* 0x000076324acc7816 */ /* 0x000fc400000000cc */
[----:B------:R-:W-:Y:S01]  /*1320*/  SHF.L.U32 R216, R74, 0x10, RZ ;  /* 0x000000104ad87819 */ /* 0x000fe200000006ff */
[----:B------:R2:W5:Y:S01]  /*1330*/  @P1 LDG.E.128 R52, desc[UR4][R72.64] ;  /* 0x0000000448341981 */ /* 0x000562000c1e1d00 */
[----:B------:R-:W-:Y:S01]  /*1340*/  SHF.L.U32 R218, R75, 0x10, RZ ;  /* 0x000000104bda7819 */ /* 0x000fe200000006ff */
[----:B------:R-:W-:Y:S01]  /*1350*/  @P1 IMAD.WIDE.U32 R74, R199, 0x10, R212 ;  /* 0x00000010c74a1825 */ /* 0x000fe200078e00d4 */
[----:B------:R-:W-:Y:S02]  /*1360*/  PRMT R203, R81, 0x7632, R203 ;  /* 0x0000763251cb7816 */ /* 0x000fe400000000cb */
[----:B0-----:R-:W-:Y:S02]  /*1370*/  PRMT R77, R85, 0x7632, R77 ;  /* 0x00007632554d7816 */ /* 0x001fe4000000004d */
[----:B-1----:R-:W-:Y:S02]  /*1380*/  PRMT R79, R86, 0x7632, R79 ;  /* 0x00007632564f7816 */ /* 0x002fe4000000004f */
[----:B------:R-:W-:Y:S01]  /*1390*/  SHF.L.U32 R223, R82, 0x10, RZ ;  /* 0x0000001052df7819 */ /* 0x000fe200000006ff */
[----:B------:R-:W-:Y:S01]  /*13a0*/  IMAD.U32 R230, R89, 0x10000, RZ ;  /* 0x0001000059e67824 */ /* 0x000fe200078e00ff */
[----:B------:R-:W-:Y:S01]  /*13b0*/  SHF.L.U32 R227, R86, 0x10, RZ ;  /* 0x0000001056e37819 */ /* 0x000fe200000006ff */
[----:B------:R0:W5:Y:S01]  /*13c0*/  @P1 LDG.E.128 R56, desc[UR4][R74.64] ;  /* 0x000000044a381981 */ /* 0x000162000c1e1d00 */
[----:B------:R-:W-:-:S02]  /*13d0*/  PRMT R213, R82, 0x7632, R213 ;  /* 0x0000763252d57816 */ /* 0x000fc400000000d5 */
[----:B------:R-:W-:Y:S02]  /*13e0*/  PRMT R86, R89, 0x7632, R86 ;  /* 0x0000763259567816 */ /* 0x000fe40000000056 */
[----:B------:R-:W-:Y:S02]  /*13f0*/  FSEL R201, R201, RZ, !P2 ;  /* 0x000000ffc9c97208 */ /* 0x000fe40005000000 */
[----:B------:R-:W-:Y:S02]  /*1400*/  SHF.L.U32 R82, R215, 0x10, RZ ;  /* 0x00000010d7527819 */ /* 0x000fe400000006ff */
[----:B------:R-:W-:Y:S02]  /*1410*/  SHF.L.U32 R215, R203, 0x10, RZ ;  /* 0x00000010cbd77819 */ /* 0x000fe400000006ff */
[----:B------:R-:W-:Y:S01]  /*1420*/  SHF.L.U32 R77, R77, 0x10, RZ ;  /* 0x000000104d4d7819 */ /* 0x000fe200000006ff */
[----:B------:R-:W-:Y:S01]  /*1430*/  IMAD.U32 R86, R86, 0x10000, RZ ;  /* 0x0001000056567824 */ /* 0x000fe200078e00ff */
[----:B------:R-:W-:-:S02]  /*1440*/  SHF.L.U32 R220, R81, 0x10, RZ ;  /* 0x0000001051dc7819 */ /* 0x000fc400000006ff */
[----:B------:R-:W-:Y:S01]  /*1450*/  SHF.L.U32 R224, R83, 0x10, RZ ;  /* 0x0000001053e07819 */ /* 0x000fe200000006ff */
[C---:B------:R-:W-:Y:S01]  /*1460*/  FADD.FTZ R89, -R201.reuse, R227 ;  /* 0x000000e3c9597221 */ /* 0x040fe20000010100 */
[----:B------:R-:W-:Y:S01]  /*1470*/  FADD.FTZ R227, -R201, R215 ;  /* 0x000000d7c9e37221 */ /* 0x000fe20000010100 */
[----:B------:R-:W-:Y:S01]  /*1480*/  PRMT R202, R83, 0x7632, R202 ;  /* 0x0000763253ca7816 */ /* 0x000fe200000000ca */
[C---:B------:R-:W-:Y:S01]  /*1490*/  FADD.FTZ R81, -R201.reuse, R222 ;  /* 0x000000dec9517221 */ /* 0x040fe20000010100 */
[C---:B------:R-:W-:Y:S01]  /*14a0*/  FADD.FTZ R215, -R201.reuse, R77 ;  /* 0x0000004dc9d77221 */ /* 0x040fe20000010100 */
[C---:B------:R-:W-:Y:S01]  /*14b0*/  FADD.FTZ R83, -R201.reuse, R220 ;  /* 0x000000dcc9537221 */ /* 0x040fe20000010100 */
[C---:B------:R-:W-:Y:S01]  /*14c0*/  FADD.FTZ R222, -R201.reuse, R224 ;  /* 0x000000e0c9de7221 */ /* 0x040fe20000010100 */
[C---:B------:R-:W-:Y:S01]  /*14d0*/  FADD.FTZ R77, -R201.reuse, R86 ;  /* 0x00000056c94d7221 */ /* 0x040fe20000010100 */
[----:B------:R-:W-:Y:S01]  /*14e0*/  FADD.FTZ R203, -R201, R230 ;  /* 0x000000e6c9cb7221 */ /* 0x000fe20000010100 */
[----:B------:R-:W-:-:S02]  /*14f0*/  PRMT R232, R95, 0x7632, R232 ;  /* 0x000076325fe87816 */ /* 0x000fc400000000e8 */
[----:B------:R-:W-:Y:S02]  /*1500*/  SHF.L.U32 R224, R95, 0x10, RZ ;  /* 0x000000105fe07819 */ /* 0x000fe400000006ff */
[C---:B------:R-:W-:Y:S02]  /*1510*/  PRMT R220, R99.reuse, 0x7632, R220 ;  /* 0x0000763263dc7816 */ /* 0x040fe400000000dc */
[----:B------:R-:W-:Y:S02]  /*1520*/  SHF.L.U32 R86, R99, 0x10, RZ ;  /* 0x0000001063567819 */ /* 0x000fe400000006ff */
[C---:B------:R-:W-:Y:S02]  /*1530*/  PRMT R230, R94.reuse, 0x7632, R230 ;  /* 0x000076325ee67816 */ /* 0x040fe400000000e6 */
[----:B------:R-:W-:Y:S02]  /*1540*/  SHF.L.U32 R238, R94, 0x10, RZ ;  /* 0x000000105eee7819 */ /* 0x000fe400000006ff */
[----:B------:R-:W-:-:S02]  /*1550*/  PRMT R99, R100, 0x7632, R99 ;  /* 0x0000763264637816 */ /* 0x000fc40000000063 */
[----:B------:R-:W-:Y:S02]  /*1560*/  SHF.L.U32 R95, R100, 0x10, RZ ;  /* 0x00000010645f7819 */ /* 0x000fe400000006ff */
[C---:B------:R-:W-:Y:S02]  /*1570*/  PRMT R100, R101.reuse, 0x7632, R100 ;  /* 0x0000763265647816 */ /* 0x040fe40000000064 */
[----:B------:R-:W-:Y:S02]  /*1580*/  SHF.L.U32 R94, R101, 0x10, RZ ;  /* 0x00000010655e7819 */ /* 0x000fe400000006ff */
[----:B------:R-:W3:Y:S01]  /*1590*/  LDL R101, [R1+0x10] ;  /* 0x0000100001657983 */ /* 0x000ee20000100800 */
[C---:B------:R-:W-:Y:S02]  /*15a0*/  PRMT R212, R80.reuse, 0x7632, R212 ;  /* 0x0000763250d47816 */ /* 0x040fe400000000d4 */
[----:B------:R-:W-:Y:S02]  /*15b0*/  SHF.L.U32 R217, R80, 0x10, RZ ;  /* 0x0000001050d97819 */ /* 0x000fe400000006ff */
[----:B------:R-:W-:-:S02]  /*15c0*/  SHF.L.U32 R214, R214, 0x10, RZ ;  /* 0x00000010d6d67819 */ /* 0x000fc400000006ff */
[C---:B------:R-:W-:Y:S02]  /*15d0*/  PRMT R78, R84.reuse, 0x7632, R78 ;  /* 0x00007632544e7816 */ /* 0x040fe4000000004e */
[----:B------:R-:W-:Y:S02]  /*15e0*/  SHF.L.U32 R225, R84, 0x10, RZ ;  /* 0x0000001054e17819 */ /* 0x000fe400000006ff */
[----:B------:R-:W-:Y:S02]  /*15f0*/  SHF.L.U32 R226, R85, 0x10, RZ ;  /* 0x0000001055e27819 */ /* 0x000fe400000006ff */
[----:B------:R-:W-:Y:S02]  /*1600*/  PRMT R76, R87, 0x7632, R76 ;  /* 0x00007632574c7816 */ /* 0x000fe4000000004c */
[----:B------:R-:W-:Y:S02]  /*1610*/  SHF.L.U32 R80, R211, 0x10, RZ ;  /* 0x00000010d3507819 */ /* 0x000fe400000006ff */
[----:B------:R-:W-:-:S02]  /*1620*/  SHF.L.U32 R228, R87, 0x10, RZ ;  /* 0x0000001057e47819 */ /* 0x000fc400000006ff */
[----:B------:R-:W-:Y:S02]  /*1630*/  PRMT R85, R88, 0x7632, R85 ;  /* 0x0000763258557816 */ /* 0x000fe40000000055 */
[----:B------:R-:W-:Y:S02]  /*1640*/  PRMT R84, R90, 0x7632, R84 ;  /* 0x000076325a547816 */ /* 0x000fe40000000054 */
[----:B------:R-:W-:Y:S02]  /*1650*/  SHF.L.U32 R204, R204, 0x10, RZ ;  /* 0x00000010cccc7819 */ /* 0x000fe400000006ff */
[----:B------:R-:W-:Y:S02]  /*1660*/  SHF.L.U32 R229, R88, 0x10, RZ ;  /* 0x0000001058e57819 */ /* 0x000fe400000006ff */
[----:B------:R-:W-:Y:S01]  /*1670*/  PRMT R87, R91, 0x7632, R87 ;  /* 0x000076325b577816 */ /* 0x000fe20000000057 */
[----:B------:R-:W-:Y:S01]  /*1680*/  FADD.FTZ R234, -R201, R214 ;  /* 0x000000d6c9ea7221 */ /* 0x000fe20000010100 */
[----:B------:R-:W-:Y:S01]  /*1690*/  SHF.L.U32 R213, R213, 0x10, RZ ;  /* 0x00000010d5d57819 */ /* 0x000fe200000006ff */
[----:B------:R-:W-:Y:S01]  /*16a0*/  FADD.FTZ R235, -R201, R80 ;  /* 0x00000050c9eb7221 */ /* 0x000fe20000010100 */
[----:B------:R-:W-:-:S02]  /*16b0*/  SHF.L.U32 R78, R78, 0x10, RZ ;  /* 0x000000104e4e7819 */ /* 0x000fc400000006ff */
[----:B------:R-:W-:Y:S01]  /*16c0*/  SHF.L.U32 R76, R76, 0x10, RZ ;  /* 0x000000104c4c7819 */ /* 0x000fe200000006ff */
[----:B------:R-:W-:Y:S01]  /*16d0*/  FADD.FTZ R80, -R201, R204 ;  /* 0x000000ccc9507221 */ /* 0x000fe20000010100 */
[----:B------:R-:W-:Y:S02]  /*16e0*/  SHF.L.U32 R90, R90, 0x10, RZ ;  /* 0x000000105a5a7819 */ /* 0x000fe400000006ff */
[----:B------:R-:W-:Y:S02]  /*16f0*/  SHF.L.U32 R91, R91, 0x10, RZ ;  /* 0x000000105b5b7819 */ /* 0x000fe400000006ff */
[----:B------:R-:W-:Y:S02]  /*1700*/  SHF.L.U32 R214, R212, 0x10, RZ ;  /* 0x00000010d4d67819 */ /* 0x000fe400000006ff */
[----:B------:R-:W-:Y:S02]  /*1710*/  SHF.L.U32 R202, R202, 0x10, RZ ;  /* 0x00000010caca7819 */ /* 0x000fe400000006ff */
[----:B------:R-:W-:-:S02]  /*1720*/  SHF.L.U32 R79, R79, 0x10, RZ ;  /* 0x000000104f4f7819 */ /* 0x000fc400000006ff */
[----:B------:R-:W-:Y:S02]  /*1730*/  SHF.L.U32 R85, R85, 0x10, RZ ;  /* 0x0000001055557819 */ /* 0x000fe400000006ff */
[----:B------:R-:W-:Y:S02]  /*1740*/  SHF.L.U32 R84, R84, 0x10, RZ ;  /* 0x0000001054547819 */ /* 0x000fe400000006ff */
[----:B------:R-:W-:Y:S01]  /*1750*/  SHF.L.U32 R236, R208, 0x10, RZ ;  /* 0x00000010d0ec7819 */ /* 0x000fe200000006ff */
[----:B------:R-:W-:Y:S01]  /*1760*/  FMUL.FTZ R208, R153, R81 ;  /* 0x0000005199d07220 */ /* 0x000fe20000410000 */
[----:B------:R-:W-:Y:S01]  /*1770*/  SHF.L.U32 R87, R87, 0x10, RZ ;  /* 0x0000001057577819 */ /* 0x000fe200000006ff */
[C---:B------:R-:W-:Y:S01]  /*1780*/  FADD.FTZ R204, -R201.reuse, R229 ;  /* 0x000000e5c9cc7221 */ /* 0x040fe20000010100 */
[C---:B--2---:R-:W-:Y:S01]  /*1790*/  FADD.FTZ R72, -R201.reuse, R219 ;  /* 0x000000dbc9487221 */ /* 0x044fe20000010100 */
[C---:B0-----:R-:W-:Y:S01]  /*17a0*/  FADD.FTZ R75, -R201.reuse, R82 ;  /* 0x00000052c94b7221 */ /* 0x041fe20000010100 */
        /* <DEDUP_REMOVED lines=17> */
[----:B------:R-:W-:Y:S01]  /*18c0*/  FADD.FTZ R147, R233, R147 ;  /* 0x00000093e9937221 */ /* 0x000fe20000010000 */
[----:B------:R-:W-:Y:S01]  /*18d0*/  FFMA.FTZ R159, R208, R233, R159 ;  /* 0x000000e9d09f7223 */ /* 0x000fe2000001009f */
        /* <DEDUP_REMOVED lines=9> */
[C---:B------:R-:W-:Y:S01]  /*1970*/  PRMT R202, R103.reuse, 0x7632, R202 ;  /* 0x0000763267ca7816 */ /* 0x040fe200000000ca */
[----:B------:R-:W2:Y:S01]  /*1980*/  LDL R102, [R1+0xc] ;  /* 0x00000c0001667983 */ /* 0x000ea20000100800 */
[----:B------:R-:W-:-:S03]  /*1990*/  SHF.L.U32 R98, R103, 0x10, RZ ;  /* 0x0000001067627819 */ /* 0x000fc600000006ff */
[----:B------:R-:W4:Y:S01]  /*19a0*/  LDL R103, [R1+0x14] ;  /* 0x0000140001677983 */ /* 0x000f220000100800 */
[----:B------:R-:W-:Y:S01]  /*19b0*/  FMUL.FTZ R72, R153, R72 ;  /* 0x0000004899487220 */ /* 0x000fe20000410000 */
[----:B------:R-:W-:Y:S01]  /*19c0*/  FADD.FTZ R148, R221, R148 ;  /* 0x00000094dd947221 */ /* 0x000fe20000010000 */
[-C--:B------:R-:W-:Y:S02]  /*19d0*/  FMUL.FTZ R79, R237, R221.reuse ;  /* 0x000000dded4f7220 */ /* 0x080fe40000410000 */
[----:B------:R-:W-:Y:S02]  /*19e0*/  FFMA.FTZ R143, R72, R221, R143 ;  /* 0x000000dd488f7223 */ /* 0x000fe4000001008f */
[----:B------:R-:W4:Y:S01]  /*19f0*/  LDL R221, [R1+0x8] ;  /* 0x0000080001dd7983 */ /* 0x000f220000100800 */
[----:B---3--:R-:W-:-:S03]  /*1a00*/  FMUL.FTZ R233, R101, R233 ;  /* 0x000000e965e97220 */ /* 0x008fc60000410000 */
[----:B------:R-:W3:Y:S01]  /*1a10*/  LDL R101, [R1+0x4] ;  /* 0x0000040001657983 */ /* 0x000ee20000100800 */
[----:B------:R-:W-:Y:S02]  /*1a20*/  IMAD.U32 R237, R207, 0x10000, RZ ;  /* 0x00010000cfed7824 */ /* 0x000fe400078e00ff */
[----:B------:R-:W-:Y:S01]  /*1a30*/  FMUL.FTZ R207, R153, R74 ;  /* 0x0000004a99cf7220 */ /* 0x000fe20000410000 */
[----:B------:R-:W-:Y:S01]  /*1a40*/  SHF.L.U32 R74, R205, 0x10, RZ ;  /* 0x00000010cd4a7819 */ /* 0x000fe200000006ff */
[C---:B------:R-:W-:Y:S01]  /*1a50*/  FMUL.FTZ R80, R153.reuse, R80 ;  /* 0x0000005099507220 */ /* 0x040fe20000410000 */
[C---:B------:R-:W-:Y:S01]  /*1a60*/  FMUL.FTZ R235, R153.reuse, R235 ;  /* 0x000000eb99eb7220 */ /* 0x040fe20000410000 */
[----:B------:R-:W-:Y:S01]  /*1a70*/  FMUL.FTZ R234, R153, R234 ;  /* 0x000000ea99ea7220 */ /* 0x000fe20000410000 */
[----:B------:R-:W-:Y:S01]  /*1a80*/  FADD.FTZ R163, R237, R163 ;  /* 0x000000a3eda37221 */ /* 0x000fe20000010000 */
[----:B------:R-:W-:Y:S01]  /*1a90*/  FADD.FTZ R165, R74, R165 ;  /* 0x000000a54aa57221 */ /* 0x000fe20000010000 */
[----:B------:R-:W-:Y:S01]  /*1aa0*/  FFMA.FTZ R166, R80, R74, R166 ;  /* 0x0000004a50a67223 */ /* 0x000fe200000100a6 */
[----:B------:R-:W-:Y:S01]  /*1ab0*/  FFMA.FTZ R164, R235, R237, R164 ;  /* 0x000000edeba47223 */ /* 0x000fe200000100a4 */
[----:B------:R-:W-:Y:S01]  /*1ac0*/  FADD.FTZ R161, R236, R161 ;  /* 0x000000a1eca17221 */ /* 0x000fe20000010000 */
[----:B------:R-:W-:Y:S01]  /*1ad0*/  FFMA.FTZ R162, R234, R236, R162 ;  /* 0x000000eceaa27223 */ /* 0x000fe200000100a2 */
[----:B------:R-:W-:Y:S01]  /*1ae0*/  FADD.FTZ R146, R206, R146 ;  /* 0x00000092ce927221 */ /* 0x000fe20000010000 */
[----:B------:R-:W-:Y:S01]  /*1af0*/  FFMA.FTZ R142, R207, R206, R142 ;  /* 0x000000cecf8e7223 */ /* 0x000fe2000001008e */
[----:B------:R-:W-:Y:S01]  /*1b00*/  SHF.L.U32 R209, R209, 0x10, RZ ;  /* 0x00000010d1d17819 */ /* 0x000fe200000006ff */
[C---:B------:R-:W-:Y:S01]  /*1b10*/  FMUL.FTZ R205, R153.reuse, R73 ;  /* 0x0000004999cd7220 */ /* 0x040fe20000410000 */
[----:B------:R-:W-:Y:S01]  /*1b20*/  FMUL.FTZ R81, R252, R210 ;  /* 0x000000d2fc517220 */ /* 0x000fe20000410000 */
[C---:B------:R-:W-:Y:S01]  /*1b30*/  FMUL.FTZ R82, R153.reuse, R82 ;  /* 0x0000005299527220 */ /* 0x040fe20000410000 */
[----:B------:R-:W-:Y:S01]  /*1b40*/  FMUL.FTZ R75, R153, R75 ;  /* 0x0000004b994b7220 */ /* 0x000fe20000410000 */
[----:B------:R-:W-:Y:S01]  /*1b50*/  FMUL.FTZ R73, R251, R209 ;  /* 0x000000d1fb497220 */ /* 0x000fe20000410000 */
[----:B------:R-:W-:Y:S01]  /*1b60*/  SHF.L.U32 R226, R226, 0x10, RZ ;  /* 0x00000010e2e27819 */ /* 0x000fe200000006ff */
[----:B------:R-:W-:Y:S01]  /*1b70*/  FADD.FTZ R131, R84, R131 ;  /* 0x0000008354837221 */ /* 0x000fe20000010000 */
[-C--:B------:R-:W-:Y:S01]  /*1b80*/  FFMA.FTZ R144, R82, R84.reuse, R144 ;  /* 0x0000005452907223 */ /* 0x080fe20000010090 */
[C---:B------:R-:W-:Y:S01]  /*1b90*/  FMUL.FTZ R225, R153.reuse, R225 ;  /* 0x000000e199e17220 */ /* 0x040fe20000410000 */
[----:B------:R-:W-:Y:S01]  /*1ba0*/  FMUL.FTZ R84, R250, R84 ;  /* 0x00000054fa547220 */ /* 0x000fe20000410000 */
[----:B------:R-:W-:Y:S01]  /*1bb0*/  FMUL.FTZ R83, R153, R83 ;  /* 0x0000005399537220 */ /* 0x000fe20000410000 */
[----:B------:R-:W-:Y:S01]  /*1bc0*/  FADD.FTZ R129, R226, R129 ;  /* 0x00000081e2817221 */ /* 0x000fe20000010000 */
[-C--:B------:R-:W-:Y:S01]  /*1bd0*/  FFMA.FTZ R130, R225, R226.reuse, R130 ;  /* 0x000000e2e1827223 */ /* 0x080fe20000010082 */
[----:B------:R-:W-:Y:S01]  /*1be0*/  FMUL.FTZ R226, R249, R226 ;  /* 0x000000e2f9e27220 */ /* 0x000fe20000410000 */
[----:B------:R-:W-:Y:S01]  /*1bf0*/  SHF.L.U32 R228, R228, 0x10, RZ ;  /* 0x00000010e4e47819 */ /* 0x000fe200000006ff */
[----:B------:R-:W-:Y:S01]  /*1c00*/  FADD.FTZ R127, R85, R127 ;  /* 0x0000007f557f7221 */ /* 0x000fe20000010000 */
[----:B------:R-:W-:Y:S01]  /*1c10*/  FFMA.FTZ R128, R83, R85, R128 ;  /* 0x0000005553807223 */ /* 0x000fe20000010080 */
[----:B------:R-:W-:Y:S01]  /*1c20*/  FMUL.FTZ R227, R153, R227 ;  /* 0x000000e399e37220 */ /* 0x000fe20000410000 */
[----:B------:R-:W-:Y:S01]  /*1c30*/  FMUL.FTZ R85, R248, R85 ;  /* 0x00000055f8557220 */ /* 0x000fe20000410000 */
[----:B------:R-:W-:-:S02]  /*1c40*/  FADD.FTZ R125, R228, R125 ;  /* 0x0000007de47d7221 */ /* 0x000fc40000010000 */
[-C--:B------:R-:W-:Y:S01]  /*1c50*/  FFMA.FTZ R126, R227, R228.reuse, R126 ;  /* 0x000000e4e37e7223 */ /* 0x080fe2000001007e */
[----:B------:R-:W-:Y:S01]  /*1c60*/  FMUL.FTZ R228, R247, R228 ;  /* 0x000000e4f7e47220 */ /* 0x000fe20000410000 */
[----:B------:R-:W-:Y:S01]  /*1c70*/  SHF.L.U32 R230, R230, 0x10, RZ ;  /* 0x00000010e6e67819 */ /* 0x000fe200000006ff */
[C---:B------:R-:W-:Y:S01]  /*1c80*/  FMUL.FTZ R229, R153.reuse, R229 ;  /* 0x000000e599e57220 */ /* 0x040fe20000410000 */
[----:B------:R-:W-:Y:S01]  /*1c90*/  FMUL.FTZ R222, R153, R222 ;  /* 0x000000de99de7220 */ /* 0x000fe20000410000 */
[----:B--2---:R-:W-:Y:S01]  /*1ca0*/  FMUL.FTZ R237, R102, R237 ;  /* 0x000000ed66ed7220 */ /* 0x004fe20000410000 */
[----:B------:R-:W-:Y:S01]  /*1cb0*/  FFMA.FTZ R102, R72, R79, RZ ;  /* 0x0000004f48667223 */ /* 0x000fe200000100ff */
[----:B----4-:R-:W-:Y:S01]  /*1cc0*/  FMUL.FTZ R236, R103, R236 ;  /* 0x000000ec67ec7220 */ /* 0x010fe20000410000 */
[----:B------:R-:W-:-:S03]  /*1cd0*/  SHF.L.U32 R103, R93, 0x10, RZ ;  /* 0x000000105d677819 */ /* 0x000fc600000006ff */
[----:B------:R-:W-:Y:S01]  /*1ce0*/  FFMA.FTZ R102, R234, R236, R102 ;  /* 0x000000ecea667223 */ /* 0x000fe20000010066 */
[----:B------:R-:W-:-:S03]  /*1cf0*/  FMUL.FTZ R93, R153, R90 ;  /* 0x0000005a995d7220 */ /* 0x000fc60000410000 */
[----:B------:R-:W-:Y:S01]  /*1d00*/  FFMA.FTZ R90, R208, R233, R102 ;  /* 0x000000e9d05a7223 */ /* 0x000fe20000010066 */
[----:B------:R-:W-:-:S03]  /*1d10*/  FMUL.FTZ R206, R221, R206 ;  /* 0x000000ceddce7220 */ /* 0x000fc60000410000 */
[----:B------:R-:W-:-:S04]  /*1d20*/  FFMA.FTZ R90, R235, R237, R90 ;  /* 0x000000edeb5a7223 */ /* 0x000fc8000001005a */
[----:B------:R-:W-:Y:S01]  /*1d30*/  FFMA.FTZ R90, R207, R206, R90 ;  /* 0x000000cecf5a7223 */ /* 0x000fe2000001005a */
[----:B------:R-:W-:Y:S01]  /*1d40*/  FMUL.FTZ R221, R153, R223 ;  /* 0x000000df99dd7220 */ /* 0x000fe20000410000 */
[----:B------:R-:W-:Y:S01]  /*1d50*/  FMUL.FTZ R223, R246, R238 ;  /* 0x000000eef6df7220 */ /* 0x000fe20000410000 */
[----:B------:R-:W-:Y:S01]  /*1d60*/  FADD.FTZ R121, R230, R121 ;  /* 0x00000079e6797221 */ /* 0x000fe20000010000 */
[-C--:B------:R-:W-:Y:S01]  /*1d70*/  FFMA.FTZ R122, R229, R230.reuse, R122 ;  /* 0x000000e6e57a7223 */ /* 0x080fe2000001007a */
[----:B------:R-:W-:Y:S01]  /*1d80*/  FMUL.FTZ R230, R245, R230 ;  /* 0x000000e6f5e67220 */ /* 0x000fe20000410000 */
[----:B------:R-:W-:Y:S01]  /*1d90*/  SHF.L.U32 R232, R232, 0x10, RZ ;  /* 0x00000010e8e87819 */ /* 0x000fe200000006ff */
[----:B------:R-:W-:Y:S01]  /*1da0*/  FADD.FTZ R119, R224, R119 ;  /* 0x00000077e0777221 */ /* 0x000fe20000010000 */
[-C--:B------:R-:W-:Y:S01]  /*1db0*/  FFMA.FTZ R120, R222, R224.reuse, R120 ;  /* 0x000000e0de787223 */ /* 0x080fe20000010078 */
[----:B------:R-:W-:Y:S01]  /*1dc0*/  FMUL.FTZ R231, R153, R231 ;  /* 0x000000e799e77220 */ /* 0x000fe20000410000 */
[----:B------:R-:W-:Y:S01]  /*1dd0*/  FMUL.FTZ R224, R244, R224 ;  /* 0x000000e0f4e07220 */ /* 0x000fe20000410000 */
[----:B------:R-:W-:Y:S01]  /*1de0*/  PRMT R214, R96, 0x7632, R214 ;  /* 0x0000763260d67816 */ /* 0x000fe200000000d6 */
[----:B------:R-:W-:Y:S01]  /*1df0*/  FADD.FTZ R117, R232, R117 ;  /* 0x00000075e8757221 */ /* 0x000fe20000010000 */
[----:B------:R-:W-:Y:S01]  /*1e00*/  SHF.L.U32 R96, R96, 0x10, RZ ;  /* 0x0000001060607819 */ /* 0x000fe200000006ff */
[-C--:B------:R-:W-:Y:S01]  /*1e10*/  FFMA.FTZ R118, R231, R232.reuse, R118 ;  /* 0x000000e8e7767223 */ /* 0x080fe20000010076 */
[----:B------:R-:W-:Y:S01]  /*1e20*/  FMUL.FTZ R232, R243, R232 ;  /* 0x000000e8f3e87220 */ /* 0x000fe20000410000 */
[----:B------:R-:W-:Y:S01]  /*1e30*/  SHF.L.U32 R214, R214, 0x10, RZ ;  /* 0x00000010d6d67819 */ /* 0x000fe200000006ff */
[----:B------:R-:W-:Y:S01]  /*1e40*/  FADD.FTZ R145, R210, R145 ;  /* 0x00000091d2917221 */ /* 0x000fe20000010000 */
[----:B------:R-:W-:Y:S01]  /*1e50*/  FFMA.FTZ R160, R205, R210, R160 ;  /* 0x000000d2cda07223 */ /* 0x000fe200000100a0 */
[C---:B------:R-:W-:Y:S01]  /*1e60*/  FMUL.FTZ R213, R153.reuse, R213 ;  /* 0x000000d599d57220 */ /* 0x040fe20000410000 */
[----:B------:R-:W-:Y:S01]  /*1e70*/  FMUL.FTZ R212, R153, R212 ;  /* 0x000000d499d47220 */ /* 0x000fe20000410000 */
[----:B------:R-:W-:Y:S01]  /*1e80*/  FMUL.FTZ R210, R242, R96 ;  /* 0x00000060f2d27220 */ /* 0x000fe20000410000 */
[C---:B------:R-:W-:Y:S01]  /*1e90*/  PRMT R216, R97.reuse, 0x7632, R216 ;  /* 0x0000763261d87816 */ /* 0x040fe200000000d8 */
        /* <DEDUP_REMOVED lines=28> */
[----:B------:R-:W-:Y:S01]  /*2060*/  FADD.FTZ R111, R97, R111 ;  /* 0x0000006f616f7221 */ /* 0x000fe20000010000 */
[----:B------:R-:W-:Y:S01]  /*2070*/  FFMA.FTZ R112, R211, R97, R112 ;  /* 0x00000061d3707223 */ /* 0x000fe20000010070 */
[C---:B------:R-:W-:Y:S01]  /*2080*/  FMUL.FTZ R91, R153.reuse, R91 ;  /* 0x0000005b995b7220 */ /* 0x040fe20000410000 */
[----:B------:R-:W-:Y:S01]  /*2090*/  FMUL.FTZ R97, R153, R204 ;  /* 0x000000cc99617220 */ /* 0x000fe20000410000 */
[----:B------:R-:W-:Y:S01]  /*20a0*/  FADD.FTZ R3, R220, R3 ;  /* 0x00000003dc037221 */ /* 0x000fe20000010000 */
[-C--:B------:R-:W-:Y:S01]  /*20b0*/  FFMA.FTZ R106, R219, R220.reuse, R106 ;  /* 0x000000dcdb6a7223 */ /* 0x080fe2000001006a */
[----:B------:R-:W-:Y:S01]  /*20c0*/  FMUL.FTZ R220, R195, R220 ;  /* 0x000000dcc3dc7220 */ /* 0x000fe20000410000 */
[----:B------:R-:W-:Y:S01]  /*20d0*/  SHF.L.U32 R99, R99, 0x10, RZ ;  /* 0x0000001063637819 */ /* 0x000fe200000006ff */
[----:B------:R-:W-:Y:S01]  /*20e0*/  FADD.FTZ R12, R98, R12 ;  /* 0x0000000c620c7221 */ /* 0x000fe20000010000 */
[----:B------:R-:W-:Y:S01]  /*20f0*/  FFMA.FTZ R45, R91, R98, R45 ;  /* 0x000000625b2d7223 */ /* 0x000fe2000001002d */
[----:B------:R-:W-:Y:S01]  /*2100*/  FADD.FTZ R6, R95, R6 ;  /* 0x000000065f067221 */ /* 0x000fe20000010000 */
[-C--:B------:R-:W-:Y:S01]  /*2110*/  FFMA.FTZ R51, R97, R95.reuse, R51 ;  /* 0x0000005f61337223 */ /* 0x080fe20000010033 */
[----:B------:R-:W-:Y:S01]  /*2120*/  FMUL.FTZ R95, R194, R95 ;  /* 0x0000005fc25f7220 */ /* 0x000fe20000410000 */
[----:B------:R-:W-:Y:S01]  /*2130*/  FADD.FTZ R115, R96, R115 ;  /* 0x0000007360737221 */ /* 0x000fe20000010000 */
[----:B------:R-:W-:Y:S01]  /*2140*/  FFMA.FTZ R116, R212, R96, R116 ;  /* 0x00000060d4747223 */ /* 0x000fe20000010074 */
[----:B------:R-:W-:Y:S01]  /*2150*/  FMUL.FTZ R96, R153, R203 ;  /* 0x000000cb99607220 */ /* 0x000fe20000410000 */
[----:B------:R-:W-:Y:S01]  /*2160*/  FADD.FTZ R5, R99, R5 ;  /* 0x0000000563057221 */ /* 0x000fe20000010000 */
[----:B------:R-:W-:-:S02]  /*2170*/  FADD.FTZ R8, R94, R8 ;  /* 0x000000085e087221 */ /* 0x000fc40000010000 */
[-C--:B------:R-:W-:Y:S01]  /*2180*/  FFMA.FTZ R49, R96, R94.reuse, R49 ;  /* 0x0000005e60317223 */ /* 0x080fe20000010031 */
[----:B------:R-:W-:Y:S01]  /*2190*/  FMUL.FTZ R94, R191, R94 ;  /* 0x0000005ebf5e7220 */ /* 0x000fe20000410000 */
[----:B------:R-:W-:Y:S01]  /*21a0*/  FADD.FTZ R10, R92, R10 ;  /* 0x0000000a5c0a7221 */ /* 0x000fe20000010000 */
[-C--:B------:R-:W-:Y:S01]  /*21b0*/  FFMA.FTZ R47, R93, R92.reuse, R47 ;  /* 0x0000005c5d2f7223 */ /* 0x080fe2000001002f */
[----:B------:R-:W-:Y:S01]  /*21c0*/  FMUL.FTZ R92, R188, R92 ;  /* 0x0000005cbc5c7220 */ /* 0x000fe20000410000 */
[----:B------:R-:W-:Y:S01]  /*21d0*/  FADD.FTZ R9, R103, R9 ;  /* 0x0000000967097221 */ /* 0x000fe20000010000 */
[----:B---3--:R-:W-:Y:S01]  /*21e0*/  FMUL.FTZ R74, R101, R74 ;  /* 0x0000004a654a7220 */ /* 0x008fe20000410000 */
[----:B------:R-:W-:Y:S01]  /*21f0*/  SHF.L.U32 R101, R100, 0x10, RZ ;  /* 0x0000001064657819 */ /* 0x000fe200000006ff */
[----:B------:R-:W-:-:S04]  /*2200*/  FADD.FTZ R100, RZ, R79 ;  /* 0x0000004fff647221 */ /* 0x000fc80000010000 */
[----:B------:R-:W-:-:S04]  /*2210*/  FADD.FTZ R100, R100, R236 ;  /* 0x000000ec64647221 */ /* 0x000fc80000010000 */
[----:B------:R-:W-:-:S04]  /*2220*/  FADD.FTZ R100, R100, R233 ;  /* 0x000000e964647221 */ /* 0x000fc80000010000 */
[----:B------:R-:W-:-:S04]  /*2230*/  FADD.FTZ R100, R100, R237 ;  /* 0x000000ed64647221 */ /* 0x000fc80000010000 */
[----:B------:R-:W-:Y:S01]  /*2240*/  FADD.FTZ R100, R100, R206 ;  /* 0x000000ce64647221 */ /* 0x000fe20000010000 */
[----:B------:R-:W-:-:S03]  /*2250*/  FFMA.FTZ R102, R80, R74, R90 ;  /* 0x0000004a50667223 */ /* 0x000fc6000001005a */
        /* <DEDUP_REMOVED lines=33> */
[----:B------:R-:W-:Y:S01]  /*2470*/  FFMA.FTZ R102, R88, R86, R102 ;  /* 0x0000005658667223 */ /* 0x000fe20000010066 */
[----:B------:R-:W-:Y:S02]  /*2480*/  FMUL.FTZ R90, R186, R98 ;  /* 0x00000062ba5a7220 */ /* 0x000fe40000410000 */
[----:B------:R-:W-:Y:S01]  /*2490*/  FADD.FTZ R100, R100, R86 ;  /* 0x0000005664647221 */ /* 0x000fe20000010000 */
[----:B------:R-:W-:Y:S01]  /*24a0*/  FMUL.FTZ R98, R153, R78 ;  /* 0x0000004e99627220 */ /* 0x000fe20000410000 */
[----:B------:R-:W-:Y:S02]  /*24b0*/  FFMA.FTZ R102, R219, R220, R102 ;  /* 0x000000dcdb667223 */ /* 0x000fe40000010066 */
[----:B------:R-:W-:Y:S01]  /*24c0*/  FADD.FTZ R78, R100, R220 ;  /* 0x000000dc644e7221 */ /* 0x000fe20000010000 */
[-C--:B------:R-:W-:Y:S01]  /*24d0*/  FFMA.FTZ R104, R98, R99.reuse, R104 ;  /* 0x0000006362687223 */ /* 0x080fe20000010068 */
[----:B------:R-:W-:Y:S01]  /*24e0*/  FMUL.FTZ R99, R193, R99 ;  /* 0x00000063c1637220 */ /* 0x000fe20000410000 */
[----:B------:R-:W-:Y:S01]  /*24f0*/  FFMA.FTZ R102, R97, R95, R102 ;  /* 0x0000005f61667223 */ /* 0x000fe20000010066 */
[----:B------:R-:W-:Y:S01]  /*2500*/  FADD.FTZ R78, R78, R95 ;  /* 0x0000005f4e4e7221 */ /* 0x000fe20000010000 */
[----:B------:R-:W-:-:S02]  /*2510*/  FMUL.FTZ R100, R153, R77 ;  /* 0x0000004d99647220 */ /* 0x000fc40000410000 */
[----:B------:R-:W-:Y:S01]  /*2520*/  FFMA.FTZ R77, R98, R99, R102 ;  /* 0x00000063624d7223 */ /* 0x000fe20000010066 */
[----:B------:R-:W-:Y:S01]  /*2530*/  FADD.FTZ R78, R78, R99 ;  /* 0x000000634e4e7221 */ /* 0x000fe20000010000 */
        /* <DEDUP_REMOVED lines=8> */
[-C--:B------:R-:W-:Y:S01]  /*25c0*/  FFMA.FTZ R48, R102, R103.reuse, R48 ;  /* 0x0000006766307223 */ /* 0x080fe20000010030 */
[----:B------:R-:W-:Y:S01]  /*25d0*/  FMUL.FTZ R103, R187, R103 ;  /* 0x00000067bb677220 */ /* 0x000fe20000410000 */
[----:B------:R-:W-:Y:S01]  /*25e0*/  FADD.FTZ R78, R78, R92 ;  /* 0x0000005c4e4e7221 */ /* 0x000fe20000010000 */
[----:B------:R-:W-:Y:S01]  /*25f0*/  FFMA.FTZ R77, R93, R92, R77 ;  /* 0x0000005c5d4d7223 */ /* 0x000fe2000001004d */
[----:B------:R-:W-:Y:S01]  /*2600*/  SHF.L.U32 R202, R202, 0x10, RZ ;  /* 0x00000010caca7819 */ /* 0x000fe200000006ff */
[----:B------:R-:W-:Y:S01]  /*2610*/  FMUL.FTZ R201, R153, R201 ;  /* 0x000000c999c97220 */ /* 0x000fe20000410000 */
[----:B------:R-:W-:Y:S01]  /*2620*/  FADD.FTZ R78, R78, R103 ;  /* 0x000000674e4e7221 */ /* 0x000fe20000010000 */
[----:B------:R-:W-:Y:S01]  /*2630*/  FFMA.FTZ R77, R102, R103, R77 ;  /* 0x00000067664d7223 */ /* 0x000fe2000001004d */
[----:B------:R-:W-:Y:S01]  /*2640*/  UMOV UR6, 0xffffffff ;  /* 0xffffffff00067882 */ /* 0x000fe20000000000 */
        /* <DEDUP_REMOVED lines=9> */
[----:B------:R-:W-:Y:S06]  /*26e0*/  BRA.DIV UR6, `(.L_x_357) ;  /* 0x0000003206a47947 */ /* 0x000fec000b800000 */
        /* <DEDUP_REMOVED lines=18> */
.L_x_370:
[----:B------:R-:W-:Y:S01]  /*2810*/  FADD.FTZ R78, R76, R78 ;  /* 0x0000004e4c4e7221 */ /* 0x000fe20000010000 */
[----:B0-----:R-:W-:Y:S02]  /*2820*/  FADD.FTZ R204, R77, R203 ;  /* 0x000000cb4dcc7221 */ /* 0x001fe40000010000 */
[----:B-1----:R-:W0:Y:S01]  /*2830*/  LDC.64 R76, c[0x0][0x220] ;  /* 0x00008800ff4c7b82 */ /* 0x002e220000000a00 */
[----:B------:R-:W-:Y:S01]  /*2840*/  FMUL.FTZ R78, R78, UR9 ;  /* 0x000000094e4e7c20 */ /* 0x000fe20008410000 */
[----:B------:R-:W-:-:S04]  /*2850*/  FMUL.FTZ R204, R204, UR9 ;  /* 0x00000009cccc7c20 */ /* 0x000fc80008410000 */
[----:B------:R-:W-:-:S05]  /*2860*/  FSEL R203, R78, RZ, !P2 ;  /* 0x000000ff4ecb7208 */ /* 0x000fca0005000000 */
[----:B------:R-:W-:Y:S01]  /*2870*/  FFMA.FTZ R72, R72, R204, R203 ;  /* 0x000000cc48487223 */ /* 0x000fe200000100cb */
[----:B0-----:R-:W-:-:S04]  /*2880*/  IMAD.WIDE.U32 R76, R200, 0x10, R76 ;  /* 0x00000010c84c7825 */ /* 0x001fc800078e004c */
[----:B------:R-:W-:Y:S01]  /*2890*/  FADD.FTZ R72, R79, -R72 ;  /* 0x800000484f487221 */ /* 0x000fe20000010000 */
[-CC-:B------:R-:W-:Y:S01]  /*28a0*/  FFMA.FTZ R80, R80, R204.reuse, R203.reuse ;  /* 0x000000cc50507223 */ /* 0x180fe200000100cb */
[-CC-:B------:R-:W-:Y:S01]  /*28b0*/  FFMA.FTZ R205, R205, R204.reuse, R203.reuse ;  /* 0x000000cccdcd7223 */ /* 0x180fe200000100cb */
[----:B------:R-:W-:Y:S01]  /*28c0*/  ISETP.NE.U32.AND P2, PT, RZ, UR12, PT ;  /* 0x0000000cff007c0c */ /* 0x000fe2000bf45070 */
[-CC-:B------:R-:W-:Y:S01]  /*28d0*/  FFMA.FTZ R234, R234, R204.reuse, R203.reuse ;  /* 0x000000cceaea7223 */ /* 0x180fe200000100cb */
[----:B------:R-:W2:Y:S01]  /*28e0*/  LDG.E.128 R76, desc[UR4][R76.64] ;  /* 0x000000044c4c7981 */ /* 0x000ea2000c1e1d00 */
[----:B------:R-:W-:Y:S01]  /*28f0*/  FADD.FTZ R74, R74, -R80 ;  /* 0x800000504a4a7221 */ /* 0x000fe20000010000 */
[-C--:B------:R-:W-:Y:S01]  /*2900*/  FFMA.FTZ R80, R75, R204.reuse, R203 ;  /* 0x000000cc4b507223 */ /* 0x080fe200000100cb */
[----:B------:R-:W-:Y:S01]  /*2910*/  FADD.FTZ R75, R81, -R205 ;  /* 0x800000cd514b7221 */ /* 0x000fe20000010000 */
[----:B------:R-:W-:Y:S01]  /*2920*/  ISETP.NE.AND.EX P2, PT, RZ, UR13, PT, P2 ;  /* 0x0000000dff007c0c */ /* 0x000fe2000bf45320 */
[-CC-:B------:R-:W-:Y:S01]  /*2930*/  FFMA.FTZ R235, R235, R204.reuse, R203.reuse ;  /* 0x000000ccebeb7223 */ /* 0x180fe200000100cb */
[--C-:B------:R-:W-:Y:S01]  /*2940*/  FADD.FTZ R205, R73, -R80.reuse ;  /* 0x8000005049cd7221 */ /* 0x100fe20000010000 */
[----:B-----5:R-:W-:Y:S01]  /*2950*/  @P1 PRMT R80, R55, 0x7632, R80 ;  /* 0x0000763237501816 */ /* 0x020fe20000000050 */
[-C--:B------:R-:W-:Y:S01]  /*2960*/  FFMA.FTZ R207, R207, R204.reuse, R203 ;  /* 0x000000cccfcf7223 */ /* 0x080fe200000100cb */
[----:B------:R-:W-:Y:S01]  /*2970*/  @P1 PRMT R73, R54, 0x7632, R73 ;  /* 0x0000763236491816 */ /* 0x000fe20000000049 */
[----:B------:R-:W-:Y:S01]  /*2980*/  FMUL.FTZ R205, R153, R205 ;  /* 0x000000cd99cd7220 */ /* 0x000fe20000410000 */
[----:B------:R-:W-:Y:S01]  /*2990*/  @P1 SHF.L.U32 R80, R80, 0x10, RZ ;  /* 0x0000001050501819 */ /* 0x000fe200000006ff */
[----:B------:R-:W-:Y:S01]  /*29a0*/  FADD.FTZ R236, R236, -R234 ;  /* 0x800000eaecec7221 */ /* 0x000fe20000010000 */
[----:B------:R-:W-:Y:S01]  /*29b0*/  @P1 SHF.L.U32 R73, R73, 0x10, RZ ;  /* 0x0000001049491819 */ /* 0x000fe200000006ff */
[----:B------:R-:W-:Y:S01]  /*29c0*/  FFMA.FTZ R208, R208, R204, R203 ;  /* 0x000000ccd0d07223 */ /* 0x000fe200000100cb */
[----:B------:R-:W-:Y:S01]  /*29d0*/  FADD.FTZ R237, R237, -R235 ;  /* 0x800000ebeded7221 */ /* 0x000fe20000010000 */
[----:B------:R-:W-:Y:S01]  /*29e0*/  FADD.FTZ R207, R206, -R207 ;  /* 0x800000cfcecf7221 */ /* 0x000fe20000010000 */
[----:B------:R-:W-:Y:S01]  /*29f0*/  FMUL.FTZ R74, R153, R74 ;  /* 0x0000004a994a7220 */ /* 0x000fe20000410000 */
[----:B------:R-:W-:Y:S01]  /*2a00*/  @P1 SHF.L.U32 R81, R55, 0x10, RZ ;  /* 0x0000001037511819 */ /* 0x000fe200000006ff */
[----:B------:R-:W-:Y:S01]  /*2a10*/  FMUL.FTZ R75, R153, R75 ;  /* 0x0000004b994b7220 */ /* 0x000fe20000410000 */
[----:B------:R-:W-:Y:S01]  /*2a20*/  @P1 FADD.FTZ R205, R205, R80 ;  /* 0x00000050cdcd1221 */ /* 0x000fe20000010000 */
[----:B------:R-:W-:Y:S01]  /*2a30*/  FADD.FTZ R233, R233, -R208 ;  /* 0x800000d0e9e97221 */ /* 0x000fe20000010000 */
[----:B------:R-:W-:Y:S01]  /*2a40*/  @P1 FADD.FTZ R74, R74, R73 ;  /* 0x000000494a4a1221 */ /* 0x000fe20000010000 */
[----:B------:R-:W-:Y:S01]  /*2a50*/  FMUL.FTZ R80, R153, R207 ;  /* 0x000000cf99507220 */ /* 0x000fe20000410000 */
[----:B------:R-:W-:-:S02]  /*2a60*/  @P1 IMAD.U32 R73, R54, 0x10000, RZ ;  /* 0x0001000036491824 */ /* 0x000fc400078e00ff */
[--C-:B------:R-:W-:Y:S01]  /*2a70*/  @P1 FADD.FTZ R75, R75, R81.reuse ;  /* 0x000000514b4b1221 */ /* 0x100fe20000010000 */
[C---:B------:R-:W-:Y:S01]  /*2a80*/  FMUL.FTZ R208, R153.reuse, R236 ;  /* 0x000000ec99d07220 */ /* 0x040fe20000410000 */
[----:B------:R-:W-:Y:S01]  /*2a90*/  FMUL.FTZ R207, R153, R237 ;  /* 0x000000ed99cf7220 */ /* 0x000fe20000410000 */
[C---:B------:R-:W-:Y:S01]  /*2aa0*/  @P1 PRMT R81, R53.reuse, 0x7632, R81 ;  /* 0x0000763235511816 */ /* 0x040fe20000000051 */
[----:B------:R-:W0:Y:S01]  /*2ab0*/  @P2 LDC.64 R236, c[0x0][0x308] ;  /* 0x0000c200ffec2b82 */ /* 0x000e220000000a00 */
[----:B------:R-:W-:Y:S01]  /*2ac0*/  @P1 SHF.L.U32 R234, R53, 0x10, RZ ;  /* 0x0000001035ea1819 */ /* 0x000fe200000006ff */
[--C-:B------:R-:W-:Y:S01]  /*2ad0*/  @P1 FADD.FTZ R80, R80, R73.reuse ;  /* 0x0000004950501221 */ /* 0x100fe20000010000 */
[C---:B------:R-:W-:Y:S01]  /*2ae0*/  FMUL.FTZ R233, R153.reuse, R233 ;  /* 0x000000e999e97220 */ /* 0x040fe20000410000 */
[----:B------:R-:W-:Y:S01]  /*2af0*/  @P1 PRMT R73, R52, 0x7632, R73 ;  /* 0x0000763234491816 */ /* 0x000fe20000000049 */
[----:B------:R-:W-:Y:S01]  /*2b00*/  FMUL.FTZ R206, R153, R72 ;  /* 0x0000004899ce7220 */ /* 0x000fe20000410000 */
[----:B------:R-:W-:-:S02]  /*2b10*/  @P1 SHF.L.U32 R81, R81, 0x10, RZ ;  /* 0x0000001051511819 */ /* 0x000fc400000006ff */
[----:B------:R-:W-:Y:S01]  /*2b20*/  @P1 SHF.L.U32 R72, R52, 0x10, RZ ;  /* 0x0000001034481819 */ /* 0x000fe200000006ff */
[----:B------:R-:W-:Y:S01]  /*2b30*/  @P1 FADD.FTZ R233, R233, R234 ;  /* 0x000000eae9e91221 */ /* 0x000fe20000010000 */
[----:B------:R-:W-:Y:S01]  /*2b40*/  @P1 SHF.L.U32 R73, R73, 0x10, RZ ;  /* 0x0000001049491819 */ /* 0x000fe200000006ff */
[----:B------:R-:W-:Y:S01]  /*2b50*/  @P1 FADD.FTZ R207, R207, R81 ;  /* 0x00000051cfcf1221 */ /* 0x000fe20000010000 */
[----:B------:R-:W-:Y:S01]  /*2b60*/  @P2 F2FP.BF16.F32.PACK_AB R81, RZ, R75 ;  /* 0x0000004bff51223e */ /* 0x000fe200000010ff */
[----:B------:R-:W-:Y:S01]  /*2b70*/  @P1 FADD.FTZ R206, R206, R72 ;  /* 0x00000048cece1221 */ /* 0x000fe20000010000 */
[----:B------:R-:W-:Y:S01]  /*2b80*/  @P2 F2FP.BF16.F32.PACK_AB R234, RZ, R233 ;  /* 0x000000e9ffea223e */ /* 0x000fe200000010ff */
[----:B------:R-:W-:Y:S01]  /*2b90*/  @P1 FADD.FTZ R208, R208, R73 ;  /* 0x00000049d0d01221 */ /* 0x000fe20000010000 */
[----:B------:R-:W-:Y:S02]  /*2ba0*/  @P2 F2FP.BF16.F32.PACK_AB R73, RZ, R80 ;  /* 0x00000050ff49223e */ /* 0x000fe400000010ff */
[----:B------:R-:W-:-:S02]  /*2bb0*/  @P2 PRMT R71, R81, 0x7610, R71 ;  /* 0x0000761051472816 */ /* 0x000fc40000000047 */
[----:B------:R-:W-:Y:S02]  /*2bc0*/  @P2 F2FP.BF16.F32.PACK_AB R81, RZ, R206 ;  /* 0x000000ceff51223e */ /* 0x000fe400000010ff */
[----:B------:R-:W-:Y:S02]  /*2bd0*/  @P2 PRMT R69, R234, 0x7610, R69 ;  /* 0x00007610ea452816 */ /* 0x000fe40000000045 */
[----:B------:R-:W-:Y:S02]  /*2be0*/  @P2 F2FP.BF16.F32.PACK_AB R234, RZ, R207 ;  /* 0x000000cfffea223e */ /* 0x000fe400000010ff */
[----:B------:R-:W-:Y:S02]  /*2bf0*/  @P2 PRMT R70, R73, 0x7610, R70 ;  /* 0x0000761049462816 */ /* 0x000fe40000000046 */
[----:B------:R-:W-:Y:S02]  /*2c00*/  @P2 F2FP.BF16.F32.PACK_AB R72, RZ, R74 ;  /* 0x0000004aff48223e */ /* 0x000fe400000010ff */
[----:B------:R-:W-:-:S02]  /*2c10*/  @P2 F2FP.BF16.F32.PACK_AB R73, RZ, R205 ;  /* 0x000000cdff49223e */ /* 0x000fc400000010ff */
[----:B------:R-:W-:Y:S02]  /*2c20*/  @P2 PRMT R68, R81, 0x7610, R68 ;  /* 0x0000761051442816 */ /* 0x000fe40000000044 */
[----:B------:R-:W-:Y:S02]  /*2c30*/  @P2 F2FP.BF16.F32.PACK_AB R81, RZ, R208 ;  /* 0x000000d0ff51223e */ /* 0x000fe400000010ff */
[----:B------:R-:W-:Y:S02]  /*2c40*/  @P2 PRMT R69, R69, 0x5410, R234 ;  /* 0x0000541045452816 */ /* 0x000fe400000000ea */
[----:B------:R-:W-:Y:S01]  /*2c50*/  @P2 PRMT R70, R70, 0x5410, R72 ;  /* 0x0000541046462816 */ /* 0x000fe20000000048 */
[----:B------:R-:W1:Y:S01]  /*2c60*/  LDC.64 R234, c[0x0][0x2f8] ;  /* 0x0000be00ffea7b82 */ /* 0x000e620000000a00 */
[----:B------:R-:W-:Y:S01]  /*2c70*/  @P2 PRMT R71, R71, 0x5410, R73 ;  /* 0x0000541047472816 */ /* 0x000fe20000000049 */
[----:B0-----:R-:W-:Y:S01]  /*2c80*/  @P2 IMAD.WIDE.U32 R72, R200, 0x10, R236 ;  /* 0x00000010c8482825 */ /* 0x001fe200078e00ec */
[----:B------:R-:W-:-:S05]  /*2c90*/  @P2 PRMT R68, R68, 0x5410, R81 ;  /* 0x0000541044442816 */ /* 0x000fca0000000051 */
[----:B------:R2:W-:Y:S01]  /*2ca0*/  @P2 STG.E.128 desc[UR4][R72.64], R68 ;  /* 0x0000004448002986 */ /* 0x0005e2000c101d04 */
[-C--:B------:R-:W-:Y:S01]  /*2cb0*/  FMUL.FTZ R80, R80, R152.reuse ;  /* 0x0000009850507220 */ /* 0x080fe20000410000 */
[-C--:B------:R-:W-:Y:S01]  /*2cc0*/  FMUL.FTZ R74, R74, R152.reuse ;  /* 0x000000984a4a7220 */ /* 0x080fe20000410000 */
[-C--:B------:R-:W-:Y:S01]  /*2cd0*/  FMUL.FTZ R205, R205, R152.reuse ;  /* 0x00000098cdcd7220 */ /* 0x080fe20000410000 */
[-C--:B------:R-:W-:Y:S01]  /*2ce0*/  FMUL.FTZ R207, R207, R152.reuse ;  /* 0x00000098cfcf7220 */ /* 0x080fe20000410000 */
[----:B------:R-:W-:Y:S01]  /*2cf0*/  FMUL.FTZ R208, R208, R152 ;  /* 0x00000098d0d07220 */ /* 0x000fe20000410000 */
[-CC-:B------:R-:W-:Y:S01]  /*2d00*/  FFMA.FTZ R227, R227, R204.reuse, R203.reuse ;  /* 0x000000cce3e37223 */ /* 0x180fe200000100cb */
[-CC-:B------:R-:W-:Y:S01]  /*2d10*/  FFMA.FTZ R225, R225, R204.reuse, R203.reuse ;  /* 0x000000cce1e17223 */ /* 0x180fe200000100cb */
[-CC-:B------:R-:W-:Y:S01]  /*2d20*/  FFMA.FTZ R229, R229, R204.reuse, R203.reuse ;  /* 0x000000cce5e57223 */ /* 0x180fe200000100cb */
[-C--:B------:R-:W-:Y:S01]  /*2d30*/  FFMA.FTZ R231, R231, R204.reuse, R203 ;  /* 0x000000cce7e77223 */ /* 0x080fe200000100cb */
[----:B------:R-:W0:Y:S02]  /*2d40*/  LDC.64 R236, c[0x0][0x220] ;  /* 0x00008800ffec7b82 */ /* 0x000e240000000a00 */
[----:B------:R-:W-:Y:S01]  /*2d50*/  FADD.FTZ R230, R230, -R229 ;  /* 0x800000e5e6e67221 */ /* 0x000fe20000010000 */
[----:B------:R-:W-:Y:S01]  /*2d60*/  FADD.FTZ R232, R232, -R231 ;  /* 0x800000e7e8e87221 */ /* 0x000fe20000010000 */
[-CC-:B------:R-:W-:Y:S01]  /*2d70*/  FFMA.FTZ R213, R213, R204.reuse, R203.reuse ;  /* 0x000000ccd5d57223 */ /* 0x180fe200000100cb */
[----:B------:R-:W-:-:S03]  /*2d80*/  FFMA.FTZ R215, R215, R204, R203 ;  /* 0x000000ccd7d77223 */ /* 0x000fc600000100cb */
[----:B------:R-:W-:Y:S01]  /*2d90*/  FADD.FTZ R214, R214, -R213 ;  /* 0x800000d5d6d67221 */ /* 0x000fe20000010000 */
[----:B------:R-:W-:-:S03]  /*2da0*/  FADD.FTZ R216, R216, -R215 ;  /* 0x800000d7d8d87221 */ /* 0x000fc60000010000 */
[----:B------:R-:W-:Y:S01]  /*2db0*/  FMUL.FTZ R215, R153, R214 ;  /* 0x000000d699d77220 */ /* 0x000fe20000410000 */
[----:B------:R-:W-:-:S04]  /*2dc0*/  FFMA.FTZ R217, R217, R204, R203 ;  /* 0x000000ccd9d97223 */ /* 0x000fc800000100cb */
[----:B------:R-:W-:Y:S01]  /*2dd0*/  FADD.FTZ R218, R218, -R217 ;  /* 0x800000d9dada7221 */ /* 0x000fe20000010000 */
[----:B------:R-:W-:Y:S01]  /*2de0*/  FMUL.FTZ R217, R153, R216 ;  /* 0x000000d899d97220 */ /* 0x000fe20000410000 */
[----:B------:R-:W-:-:S04]  /*2df0*/  FFMA.FTZ R219, R219, R204, R203 ;  /* 0x000000ccdbdb7223 */ /* 0x000fc800000100cb */
[----:B------:R-:W-:Y:S01]  /*2e00*/  FADD.FTZ R220, R220, -R219 ;  /* 0x800000dbdcdc7221 */ /* 0x000fe20000010000 */
[C---:B--2---:R-:W-:Y:S02]  /*2e10*/  SHF.L.U32 R72, R78.reuse, 0x10, RZ ;  /* 0x000000104e487819 */ /* 0x044fe400000006ff */
[----:B------:R-:W-:-:S04]  /*2e20*/  PRMT R78, R78, 0x7632, R78 ;  /* 0x000076324e4e7816 */ /* 0x000fc8000000004e */
[----:B------:R-:W-:Y:S01]  /*2e30*/  SHF.L.U32 R78, R78, 0x10, RZ ;  /* 0x000000104e4e7819 */ /* 0x000fe200000006ff */
[-C--:B------:R-:W-:Y:S01]  /*2e40*/  FFMA.FTZ R18, R72, R80.reuse, R18 ;  /* 0x0000005048127223 */ /* 0x080fe20000010012 */
[----:B------:R-:W-:-:S03]  /*2e50*/  FMUL.FTZ R80, R180, R80 ;  /* 0x00000050b4507220 */ /* 0x000fc60000410000 */
[-C--:B------:R-:W-:Y:S01]  /*2e60*/  FFMA.FTZ R17, R78, R74.reuse, R17 ;  /* 0x0000004a4e117223 */ /* 0x080fe20000010011 */
[----:B------:R-:W-:Y:S01]  /*2e70*/  FMUL.FTZ R74, R179, R74 ;  /* 0x0000004ab34a7220 */ /* 0x000fe20000410000 */
[----:B------:R-:W-:Y:S01]  /*2e80*/  FMUL.FTZ R78, R75, R152 ;  /* 0x000000984b4e7220 */ /* 0x000fe20000410000 */
[----:B------:R-:W-:-:S03]  /*2e90*/  FMUL.FTZ R72, R177, R205 ;  /* 0x000000cdb1487220 */ /* 0x000fc60000410000 */
[----:B------:R-:W-:Y:S01]  /*2ea0*/  F2FP.BF16.F32.PACK_AB R74, R74, R80 ;  /* 0x000000504a4a723e */ /* 0x000fe200000010ff */
[----:B------:R-:W-:Y:S01]  /*2eb0*/  FMUL.FTZ R75, R178, R78 ;  /* 0x0000004eb24b7220 */ /* 0x000fe20000410000 */
[----:B-1----:R-:W-:-:S04]  /*2ec0*/  IMAD.WIDE.U32 R80, R200, 0x10, R234 ;  /* 0x00000010c8507825 */ /* 0x002fc800078e00ea */
[-C--:B------:R-:W-:Y:S01]  /*2ed0*/  FMUL.FTZ R200, R206, R152.reuse ;  /* 0x00000098cec87220 */ /* 0x080fe20000410000 */
[----:B------:R-:W-:Y:S01]  /*2ee0*/  FMUL.FTZ R206, R233, R152 ;  /* 0x00000098e9ce7220 */ /* 0x000fe20000410000 */
[----:B------:R-:W-:Y:S01]  /*2ef0*/  FMUL.FTZ R234, R181, R207 ;  /* 0x000000cfb5ea7220 */ /* 0x000fe20000410000 */
[----:B------:R-:W-:Y:S01]  /*2f00*/  F2FP.BF16.F32.PACK_AB R75, R72, R75 ;  /* 0x0000004b484b723e */ /* 0x000fe200000010ff */
[----:B------:R-:W-:Y:S01]  /*2f10*/  FMUL.FTZ R72, R184, R200 ;  /* 0x000000c8b8487220 */ /* 0x000fe20000410000 */
[----:B------:R-:W-:Y:S01]  /*2f20*/  FMUL.FTZ R73, R182, R206 ;  /* 0x000000ceb6497220 */ /* 0x000fe20000410000 */
[----:B------:R-:W-:-:S04]  /*2f30*/  FMUL.FTZ R233, R183, R208 ;  /* 0x000000d0b7e97220 */ /* 0x000fc80000410000 */
[----:B------:R-:W-:Y:S02]  /*2f40*/  F2FP.BF16.F32.PACK_AB R73, R234, R73 ;  /* 0x00000049ea49723e */ /* 0x000fe400000010ff */
[----:B------:R-:W-:-:S05]  /*2f50*/  F2FP.BF16.F32.PACK_AB R72, R233, R72 ;  /* 0x00000048e948723e */ /* 0x000fca00000010ff */
[----:B------:R1:W-:Y:S01]  /*2f60*/  STG.E.128 desc[UR4][R80.64], R72 ;  /* 0x0000004850007986 */ /* 0x0003e2000c101d04 */
[----:B------:R-:W-:Y:S01]  /*2f70*/  FADD.FTZ R234, R228, -R227 ;  /* 0x800000e3e4ea7221 */ /* 0x000fe20000010000 */
[-CC-:B------:R-:W-:Y:S01]  /*2f80*/  FFMA.FTZ R233, R82, R204.reuse, R203.reuse ;  /* 0x000000cc52e97223 */ /* 0x180fe200000100cb */
[-C--:B------:R-:W-:Y:S01]  /*2f90*/  FFMA.FTZ R228, R221, R204.reuse, R203 ;  /* 0x000000ccdde47223 */ /* 0x080fe200000100cb */
[----:B------:R-:W-:Y:S01]  /*2fa0*/  FADD.FTZ R82, R226, -R225 ;  /* 0x800000e1e2527221 */ /* 0x000fe20000010000 */
[----:B-1----:R-:W-:-:S04]  /*2fb0*/  FFMA.FTZ R73, R222, R204, R203 ;  /* 0x000000ccde497223 */ /* 0x002fc800000100cb */
[--C-:B------:R-:W-:Y:S01]  /*2fc0*/  FADD.FTZ R224, R224, -R73.reuse ;  /* 0x80000049e0e07221 */ /* 0x100fe20000010000 */
[----:B------:R-:W-:Y:S01]  /*2fd0*/  @P1 PRMT R73, R56, 0x7632, R73 ;  /* 0x0000763238491816 */ /* 0x000fe20000000049 */
[----:B------:R-:W-:Y:S01]  /*2fe0*/  FADD.FTZ R72, R223, -R228 ;  /* 0x800000e4df487221 */ /* 0x000fe20000010000 */
[----:B------:R-:W-:Y:S01]  /*2ff0*/  @P1 PRMT R74, R57, 0x7632, R74 ;  /* 0x00007632394a1816 */ /* 0x000fe2000000004a */
[----:B------:R-:W-:Y:S01]  /*3000*/  FMUL.FTZ R228, R153, R82 ;  /* 0x0000005299e47220 */ /* 0x000fe20000410000 */
[----:B------:R-:W-:Y:S01]  /*3010*/  @P1 SHF.L.U32 R73, R73, 0x10, RZ ;  /* 0x0000001049491819 */ /* 0x000fe200000006ff */
[----:B------:R-:W-:Y:S01]  /*3020*/  FMUL.FTZ R227, R153, R234 ;  /* 0x000000ea99e37220 */ /* 0x000fe20000410000 */
[----:B------:R-:W-:Y:S02]  /*3030*/  @P1 SHF.L.U32 R74, R74, 0x10, RZ ;  /* 0x000000104a4a1819 */ /* 0x000fe400000006ff */
[----:B------:R-:W-:Y:S01]  /*3040*/  @P1 PRMT R75, R59, 0x7632, R75 ;  /* 0x000076323b4b1816 */ /* 0x000fe2000000004b */
[--C-:B------:R-:W-:Y:S01]  /*3050*/  @P1 FADD.FTZ R228, R228, R73.reuse ;  /* 0x00000049e4e41221 */ /* 0x100fe20000010000 */
[----:B------:R-:W-:Y:S01]  /*3060*/  @P1 PRMT R73, R58, 0x7632, R73 ;  /* 0x000076323a491816 */ /* 0x000fe20000000049 */
[----:B------:R-:W-:Y:S01]  /*3070*/  @P1 FADD.FTZ R227, R227, R74 ;  /* 0x0000004ae3e31221 */ /* 0x000fe20000010000 */
[----:B------:R-:W-:Y:S01]  /*3080*/  FFMA.FTZ R226, R83, R204, R203 ;  /* 0x000000cc53e27223 */ /* 0x000fe200000100cb */
[----:B------:R-:W-:Y:S01]  /*3090*/  @P1 SHF.L.U32 R80, R75, 0x10, RZ ;  /* 0x000000104b501819 */ /* 0x000fe200000006ff */
[----:B------:R-:W-:Y:S01]  /*30a0*/  FMUL.FTZ R83, R153, R230 ;  /* 0x000000e699537220 */ /* 0x000fe20000410000 */
[----:B------:R-:W-:Y:S01]  /*30b0*/  @P1 SHF.L.U32 R74, R73, 0x10, RZ ;  /* 0x00000010494a1819 */ /* 0x000fe200000006ff */
[----:B------:R-:W-:Y:S01]  /*30c0*/  FMUL.FTZ R223, R153, R232 ;  /* 0x000000e899df7220 */ /* 0x000fe20000410000 */
[----:B------:R-:W-:Y:S01]  /*30d0*/  FADD.FTZ R84, R84, -R233 ;  /* 0x800000e954547221 */ /* 0x000fe20000010000 */
[----:B------:R-:W-:-:S02]  /*30e0*/  FADD.FTZ R226, R85, -R226 ;  /* 0x800000e255e27221 */ /* 0x000fc40000010000 */
[----:B------:R-:W-:Y:S01]  /*30f0*/  @P1 FADD.FTZ R83, R83, R74 ;  /* 0x0000004a53531221 */ /* 0x000fe20000010000 */
[----:B------:R-:W-:Y:S01]  /*3100*/  @P1 FADD.FTZ R223, R223, R80 ;  /* 0x00000050dfdf1221 */ /* 0x000fe20000010000 */
[----:B------:R-:W-:Y:S01]  /*3110*/  @P1 SHF.L.U32 R74, R56, 0x10, RZ ;  /* 0x00000010384a1819 */ /* 0x000fe200000006ff */
[----:B------:R-:W1:Y:S01]  /*3120*/  @P2 LDC.64 R80, c[0x0][0x308] ;  /* 0x0000c200ff502b82 */ /* 0x000e620000000a00 */
[----:B------:R-:W-:Y:S01]  /*3130*/  FMUL.FTZ R225, R153, R84 ;  /* 0x0000005499e17220 */ /* 0x000fe20000410000 */
[----:B------:R-:W-:Y:S01]  /*3140*/  @P1 SHF.L.U32 R73, R57, 0x10, RZ ;  /* 0x0000001039491819 */ /* 0x000fe200000006ff */
[C---:B------:R-:W-:Y:S01]  /*3150*/  FMUL.FTZ R226, R153.reuse, R226 ;  /* 0x000000e299e27220 */ /* 0x040fe20000410000 */
[----:B------:R-:W-:Y:S01]  /*3160*/  FMUL.FTZ R221, R153, R72 ;  /* 0x0000004899dd7220 */ /* 0x000fe20000410000 */
[----:B------:R-:W-:Y:S01]  /*3170*/  @P1 FADD.FTZ R225, R225, R74 ;  /* 0x0000004ae1e11221 */ /* 0x000fe20000010000 */
[----:B------:R-:W-:Y:S01]  /*3180*/  @P1 SHF.L.U32 R72, R58, 0x10, RZ ;  /* 0x000000103a481819 */ /* 0x000fe200000006ff */
[----:B------:R-:W-:Y:S01]  /*3190*/  @P1 FADD.FTZ R226, R226, R73 ;  /* 0x00000049e2e21221 */ /* 0x000fe20000010000 */
[----:B------:R-:W-:Y:S01]  /*31a0*/  @P1 SHF.L.U32 R74, R59, 0x10, RZ ;  /* 0x000000103b4a1819 */ /* 0x000fe200000006ff */
[----:B------:R-:W-:-:S02]  /*31b0*/  FMUL.FTZ R85, R153, R224 ;  /* 0x000000e099557220 */ /* 0x000fc40000410000 */
[----:B------:R-:W-:Y:S01]  /*31c0*/  @P1 FADD.FTZ R221, R221, R72 ;  /* 0x00000048dddd1221 */ /* 0x000fe20000010000 */
[----:B------:R-:W-:Y:S01]  /*31d0*/  @P2 F2FP.BF16.F32.PACK_AB R72, RZ, R225 ;  /* 0x000000e1ff48223e */ /* 0x000fe200000010ff */
[----:B------:R-:W-:Y:S01]  /*31e0*/  @P1 FADD.FTZ R85, R85, R74 ;  /* 0x0000004a55551221 */ /* 0x000fe20000010000 */
[----:B------:R-:W-:Y:S02]  /*31f0*/  @P2 F2FP.BF16.F32.PACK_AB R73, RZ, R226 ;  /* 0x000000e2ff49223e */ /* 0x000fe400000010ff */
[----:B------:R-:W-:Y:S02]  /*3200*/  @P2 F2FP.BF16.F32.PACK_AB R74, RZ, R221 ;  /* 0x000000ddff4a223e */ /* 0x000fe400000010ff */
[----:B------:R-:W-:Y:S02]  /*3210*/  @P2 PRMT R68, R72, 0x7610, R68 ;  /* 0x0000761048442816 */ /* 0x000fe40000000044 */
[----:B------:R-:W-:Y:S02]  /*3220*/  @P2 PRMT R69, R73, 0x7610, R69 ;  /* 0x0000761049452816 */ /* 0x000fe40000000045 */
[----:B------:R-:W-:-:S02]  /*3230*/  @P2 F2FP.BF16.F32.PACK_AB R75, RZ, R85 ;  /* 0x00000055ff4b223e */ /* 0x000fc400000010ff */
[----:B------:R-:W-:Y:S02]  /*3240*/  @P2 F2FP.BF16.F32.PACK_AB R72, RZ, R228 ;  /* 0x000000e4ff48223e */ /* 0x000fe400000010ff */
[----:B------:R-:W-:Y:S01]  /*3250*/  @P2 F2FP.BF16.F32.PACK_AB R73, RZ, R227 ;  /* 0x000000e3ff49223e */ /* 0x000fe200000010ff */
[-C--:B------:R-:W-:Y:S01]  /*3260*/  FMUL.FTZ R222, R85, R152.reuse ;  /* 0x0000009855de7220 */ /* 0x080fe20000410000 */
[----:B------:R-:W-:Y:S02]  /*3270*/  @P2 PRMT R70, R74, 0x7610, R70 ;  /* 0x000076104a462816 */ /* 0x000fe40000000046 */
[----:B------:R-:W-:Y:S01]  /*3280*/  @P2 F2FP.BF16.F32.PACK_AB R82, RZ, R223 ;  /* 0x000000dfff52223e */ /* 0x000fe200000010ff */
[----:B------:R-:W-:Y:S01]  /*3290*/  FMUL.FTZ R223, R223, R152 ;  /* 0x00000098dfdf7220 */ /* 0x000fe20000410000 */
[----:B------:R-:W-:Y:S02]  /*32a0*/  @P2 F2FP.BF16.F32.PACK_AB R74, RZ, R83 ;  /* 0x00000053ff4a223e */ /* 0x000fe400000010ff */
[----:B------:R-:W-:-:S02]  /*32b0*/  @P2 PRMT R71, R75, 0x7610, R71 ;  /* 0x000076104b472816 */ /* 0x000fc40000000047 */
[----:B------:R-:W-:Y:S02]  /*32c0*/  @P2 PRMT R68, R68, 0x5410, R72 ;  /* 0x0000541044442816 */ /* 0x000fe40000000048 */
[----:B------:R-:W-:Y:S01]  /*32d0*/  @P2 PRMT R69, R69, 0x5410, R73 ;  /* 0x0000541045452816 */ /* 0x000fe20000000049 */
[----:B0-----:R-:W-:-:S04]  /*32e0*/  IMAD.WIDE.U32 R72, R199, 0x10, R236 ;  /* 0x00000010c7487825 */ /* 0x001fc800078e00ec */
[-C--:B------:R-:W-:Y:S01]  /*32f0*/  FMUL.FTZ R224, R83, R152.reuse ;  /* 0x0000009853e07220 */ /* 0x080fe20000410000 */
[----:B------:R-:W-:Y:S01]  /*3300*/  @P2 PRMT R70, R70, 0x5410, R74 ;  /* 0x0000541046462816 */ /* 0x000fe2000000004a */
[----:B------:R-:W-:Y:S01]  /*3310*/  FMUL.FTZ R221, R221, R152 ;  /* 0x00000098dddd7220 */ /* 0x000fe20000410000 */
[----:B------:R-:W-:Y:S01]  /*3320*/  @P2 PRMT R71, R71, 0x5410, R82 ;  /* 0x0000541047472816 */ /* 0x000fe20000000052 */
[----:B-1----:R-:W-:-:S04]  /*3330*/  @P2 IMAD.WIDE.U32 R80, R199, 0x10, R80 ;  /* 0x00000010c7502825 */ /* 0x002fc800078e0050 */
[----:B------:R-:W-:Y:S01]  /*3340*/  FMUL.FTZ R83, R169, R222 ;  /* 0x000000dea9537220 */ /* 0x000fe20000410000 */
[----:B------:R-:W-:Y:S01]  /*3350*/  FMUL.FTZ R84, R168, R223 ;  /* 0x000000dfa8547220 */ /* 0x000fe20000410000 */
[-C--:B------:R-:W-:Y:S01]  /*3360*/  FMUL.FTZ R226, R226, R152.reuse ;  /* 0x00000098e2e27220 */ /* 0x080fe20000410000 */
[----:B------:R-:W-:Y:S01]  /*3370*/  FMUL.FTZ R227, R227, R152 ;  /* 0x00000098e3e37220 */ /* 0x000fe20000410000 */
[----:B------:R-:W2:Y:S01]  /*3380*/  LDG.E.128 R72, desc[UR4][R72.64] ;  /* 0x0000000448487981 */ /* 0x000ea2000c1e1d00 */
[----:B------:R-:W-:Y:S01]  /*3390*/  FMUL.FTZ R82, R171, R221 ;  /* 0x000000ddab527220 */ /* 0x000fe20000410000 */
[----:B------:R-:W-:Y:S01]  /*33a0*/  FMUL.FTZ R85, R170, R224 ;  /* 0x000000e0aa557220 */ /* 0x000fe20000410000 */
[----:B------:R-:W-:Y:S01]  /*33b0*/  F2FP.BF16.F32.PACK_AB R83, R84, R83 ;  /* 0x000000535453723e */ /* 0x000fe200000010ff */
[----:B------:R0:W-:Y:S01]  /*33c0*/  @P2 STG.E.128 desc[UR4][R80.64], R68 ;  /* 0x0000004450002986 */ /* 0x0001e2000c101d04 */
[-C--:B------:R-:W-:Y:S01]  /*33d0*/  FMUL.FTZ R225, R225, R152.reuse ;  /* 0x00000098e1e17220 */ /* 0x080fe20000410000 */
[----:B------:R-:W-:Y:S01]  /*33e0*/  FMUL.FTZ R228, R228, R152 ;  /* 0x00000098e4e47220 */ /* 0x000fe20000410000 */
[----:B------:R-:W-:Y:S01]  /*33f0*/  FMUL.FTZ R84, R172, R227 ;  /* 0x000000e3ac547220 */ /* 0x000fe20000410000 */
[----:B------:R-:W-:-:S02]  /*3400*/  F2FP.BF16.F32.PACK_AB R82, R85, R82 ;  /* 0x000000525552723e */ /* 0x000fc400000010ff */
[----:B------:R-:W-:Y:S01]  /*3410*/  FMUL.FTZ R85, R175, R228 ;  /* 0x000000e4af557220 */ /* 0x000fe20000410000 */
[----:B0-----:R-:W-:Y:S01]  /*3420*/  FMUL.FTZ R81, R173, R226 ;  /* 0x000000e2ad517220 */ /* 0x001fe20000410000 */
[----:B------:R-:W-:-:S04]  /*3430*/  FMUL.FTZ R80, R176, R225 ;  /* 0x000000e1b0507220 */ /* 0x000fc80000410000 */
[----:B------:R-:W-:Y:S02]  /*3440*/  F2FP.BF16.F32.PACK_AB R81, R84, R81 ;  /* 0x000000515451723e */ /* 0x000fe400000010ff */
[----:B------:R-:W-:Y:S02]  /*3450*/  LEA R84, P3, R199, UR14, 0x4 ;  /* 0x0000000ec7547c11 */ /* 0x000fe4000f8620ff */
[----:B------:R-:W-:Y:S02]  /*3460*/  F2FP.BF16.F32.PACK_AB R80, R85, R80 ;  /* 0x000000505550723e */ /* 0x000fe400000010ff */
[----:B------:R-:W-:Y:S01]  /*3470*/  LEA.HI.X R85, R199, UR15, RZ, 0x4, P3 ;  /* 0x0000000fc7557c11 */ /* 0x000fe200098f24ff */
[----:B------:R-:W-:-:S04]  /*3480*/  FFMA.FTZ R199, R212, R204, R203 ;  /* 0x000000ccd4c77223 */ /* 0x000fc800000100cb */
[----:B------:R0:W-:Y:S01]  /*3490*/  STG.E.128 desc[UR4][R84.64], R80 ;  /* 0x0000005054007986 */ /* 0x0001e2000c101d04 */
[----:B------:R-:W-:Y:S01]  /*34a0*/  FADD.FTZ R212, R210, -R199 ;  /* 0x800000c7d2d47221 */ /* 0x000fe20000010000 */
[----:B------:R-:W-:-:S03]  /*34b0*/  FFMA.FTZ R230, R89, R204, R203 ;  /* 0x000000cc59e67223 */ /* 0x000fc600000100cb */
[----:B------:R-:W-:Y:S01]  /*34c0*/  FMUL.FTZ R89, R153, R212 ;  /* 0x000000d499597220 */ /* 0x000fe20000410000 */
[-CC-:B------:R-:W-:Y:S01]  /*34d0*/  FFMA.FTZ R210, R211, R204.reuse, R203.reuse ;  /* 0x000000ccd3d27223 */ /* 0x180fe200000100cb */
[----:B0-----:R-:W-:Y:S01]  /*34e0*/  FFMA.FTZ R81, R88, R204, R203 ;  /* 0x000000cc58517223 */ /* 0x001fe200000100cb */
[----:B------:R-:W-:-:S03]  /*34f0*/  @P1 SHF.L.U32 R82, R60, 0x10, RZ ;  /* 0x000000103c521819 */ /* 0x000fc600000006ff */
[--C-:B------:R-:W-:Y:S01]  /*3500*/  FADD.FTZ R86, R86, -R81.reuse ;  /* 0x8000005156567221 */ /* 0x100fe20000010000 */
[----:B------:R-:W-:Y:S01]  /*3510*/  @P1 PRMT R81, R60, 0x7632, R81 ;  /* 0x000076323c511816 */ /* 0x000fe20000000051 */
[----:B------:R-:W-:Y:S01]  /*3520*/  @P1 FADD.FTZ R89, R89, R82 ;  /* 0x0000005259591221 */ /* 0x000fe20000010000 */
[----:B------:R-:W-:Y:S02]  /*3530*/  FADD.FTZ R210, R209, -R210 ;  /* 0x800000d2d1d27221 */ /* 0x000fe40000010000 */
[----:B------:R-:W-:Y:S01]  /*3540*/  @P1 SHF.L.U32 R82, R81, 0x10, RZ ;  /* 0x0000001051521819 */ /* 0x000fe200000006ff */
[----:B------:R-:W-:Y:S01]  /*3550*/  FADD.FTZ R80, R87, -R230 ;  /* 0x800000e657507221 */ /* 0x000fe20000010000 */
[----:B------:R-:W-:Y:S02]  /*3560*/  @P1 IMAD.U32 R84, R61, 0x10000, RZ ;  /* 0x000100003d541824 */ /* 0x000fe400078e00ff */
[----:B------:R-:W-:Y:S01]  /*3570*/  FMUL.FTZ R213, R153, R210 ;  /* 0x000000d299d57220 */ /* 0x000fe20000410000 */
[----:B------:R-:W-:Y:S01]  /*3580*/  @P1 FADD.FTZ R215, R215, R82 ;  /* 0x00000052d7d71221 */ /* 0x000fe20000010000 */
[----:B------:R-:W-:Y:S01]  /*3590*/  @P1 SHF.L.U32 R82, R62, 0x10, RZ ;  /* 0x000000103e521819 */ /* 0x000fe200000006ff */
[----:B------:R-:W-:Y:S01]  /*35a0*/  FMUL.FTZ R199, R153, R80 ;  /* 0x0000005099c77220 */ /* 0x000fe20000410000 */
[----:B------:R-:W-:-:S02]  /*35b0*/  @P1 PRMT R83, R61, 0x7632, R83 ;  /* 0x000076323d531816 */ /* 0x000fc40000000053 */
[----:B------:R-:W-:Y:S02]  /*35c0*/  @P1 PRMT R81, R62, 0x7632, R81 ;  /* 0x000076323e511816 */ /* 0x000fe40000000051 */
[----:B------:R-:W-:Y:S01]  /*35d0*/  @P2 F2FP.BF16.F32.PACK_AB R80, RZ, R89 ;  /* 0x00000059ff50223e */ /* 0x000fe200000010ff */
[----:B------:R-:W-:Y:S01]  /*35e0*/  @P1 FADD.FTZ R213, R213, R84 ;  /* 0x00000054d5d51221 */ /* 0x000fe20000010000 */
[----:B------:R-:W-:Y:S01]  /*35f0*/  @P1 SHF.L.U32 R88, R83, 0x10, RZ ;  /* 0x0000001053581819 */ /* 0x000fe200000006ff */
[----:B------:R-:W-:Y:S01]  /*3600*/  @P1 FADD.FTZ R199, R199, R82 ;  /* 0x00000052c7c71221 */ /* 0x000fe20000010000 */
[----:B------:R-:W-:Y:S01]  /*3610*/  @P1 SHF.L.U32 R84, R81, 0x10, RZ ;  /* 0x0000001051541819 */ /* 0x000fe200000006ff */
[----:B------:R-:W-:Y:S01]  /*3620*/  FMUL.FTZ R211, R153, R218 ;  /* 0x000000da99d37220 */ /* 0x000fe20000410000 */
[----:B------:R-:W-:Y:S01]  /*3630*/  @P2 PRMT R68, R80, 0x7610, R68 ;  /* 0x0000761050442816 */ /* 0x000fe20000000044 */
[----:B------:R-:W-:Y:S01]  /*3640*/  IMAD.WIDE.U32 R80, R190, 0x10, R236 ;  /* 0x00000010be507825 */ /* 0x000fe200078e00ec */
[----:B------:R-:W-:-:S03]  /*3650*/  @P1 PRMT R83, R63, 0x7632, R83 ;  /* 0x000076323f531816 */ /* 0x000fc60000000053 */
[----:B------:R-:W-:Y:S01]  /*3660*/  FMUL.FTZ R209, R153, R86 ;  /* 0x0000005699d17220 */ /* 0x000fe20000410000 */
[----:B------:R-:W-:Y:S01]  /*3670*/  @P1 SHF.L.U32 R82, R63, 0x10, RZ ;  /* 0x000000103f521819 */ /* 0x000fe200000006ff */
[----:B------:R-:W-:Y:S01]  /*3680*/  @P1 FADD.FTZ R217, R217, R88 ;  /* 0x00000058d9d91221 */ /* 0x000fe20000010000 */
[----:B------:R-:W-:Y:S01]  /*3690*/  @P1 FADD.FTZ R211, R211, R84 ;  /* 0x00000054d3d31221 */ /* 0x000fe20000010000 */
[----:B------:R-:W-:Y:S01]  /*36a0*/  @P1 SHF.L.U32 R88, R83, 0x10, RZ ;  /* 0x0000001053581819 */ /* 0x000fe200000006ff */
[----:B------:R-:W0:Y:S01]  /*36b0*/  @P2 LDC.64 R84, c[0x0][0x308] ;  /* 0x0000c200ff542b82 */ /* 0x000e220000000a00 */
[----:B------:R-:W-:Y:S02]  /*36c0*/  @P1 FADD.FTZ R209, R209, R82 ;  /* 0x00000052d1d11221 */ /* 0x000fe40000010000 */
[----:B------:R-:W3:Y:S01]  /*36d0*/  LDG.E.128 R80, desc[UR4][R80.64] ;  /* 0x0000000450507981 */ /* 0x000ee2000c1e1d00 */
[----:B------:R-:W-:-:S04]  /*36e0*/  FMUL.FTZ R87, R153, R220 ;  /* 0x000000dc99577220 */ /* 0x000fc80000410000 */
[----:B------:R-:W-:Y:S01]  /*36f0*/  @P1 FADD.FTZ R87, R87, R88 ;  /* 0x0000005857571221 */ /* 0x000fe20000010000 */
[----:B------:R-:W-:Y:S02]  /*3700*/  @P2 F2FP.BF16.F32.PACK_AB R88, RZ, R213 ;  /* 0x000000d5ff58223e */ /* 0x000fe400000010ff */
[----:B------:R-:W-:Y:S02]  /*3710*/  @P2 F2FP.BF16.F32.PACK_AB R214, RZ, R209 ;  /* 0x000000d1ffd6223e */ /* 0x000fe400000010ff */
[----:B------:R-:W-:Y:S02]  /*3720*/  @P2 F2FP.BF16.F32.PACK_AB R86, RZ, R215 ;  /* 0x000000d7ff56223e */ /* 0x000fe400000010ff */
[----:B------:R-:W-:Y:S02]  /*3730*/  @P2 F2FP.BF16.F32.PACK_AB R210, RZ, R217 ;  /* 0x000000d9ffd2223e */ /* 0x000fe400000010ff */
[----:B------:R-:W-:Y:S02]  /*3740*/  @P2 PRMT R69, R88, 0x7610, R69 ;  /* 0x0000761058452816 */ /* 0x000fe40000000045 */
[----:B------:R-:W-:Y:S01]  /*3750*/  @P2 F2FP.BF16.F32.PACK_AB R212, RZ, R199 ;  /* 0x000000c7ffd4223e */ /* 0x000fe200000010ff */
[----:B------:R-:W-:Y:S01]  /*3760*/  FMUL.FTZ R209, R209, R152 ;  /* 0x00000098d1d17220 */ /* 0x000fe20000410000 */
[----:B------:R-:W-:-:S02]  /*3770*/  @P2 PRMT R71, R214, 0x7610, R71 ;  /* 0x00007610d6472816 */ /* 0x000fc40000000047 */
[----:B------:R-:W-:Y:S02]  /*3780*/  @P2 PRMT R68, R68, 0x5410, R86 ;  /* 0x0000541044442816 */ /* 0x000fe40000000056 */
[----:B------:R-:W-:Y:S01]  /*3790*/  @P2 PRMT R69, R69, 0x5410, R210 ;  /* 0x0000541045452816 */ /* 0x000fe200000000d2 */
[----:B------:R-:W-:Y:S01]  /*37a0*/  FMUL.FTZ R210, R87, R152 ;  /* 0x0000009857d27220 */ /* 0x000fe20000410000 */
[----:B------:R-:W-:Y:S02]  /*37b0*/  @P2 F2FP.BF16.F32.PACK_AB R88, RZ, R87 ;  /* 0x00000057ff58223e */ /* 0x000fe400000010ff */
[----:B------:R-:W-:Y:S02]  /*37c0*/  @P2 PRMT R70, R212, 0x7610, R70 ;  /* 0x00007610d4462816 */ /* 0x000fe40000000046 */
[----:B------:R-:W-:Y:S01]  /*37d0*/  @P2 F2FP.BF16.F32.PACK_AB R86, RZ, R211 ;  /* 0x000000d3ff56223e */ /* 0x000fe200000010ff */
[----:B0-----:R-:W-:Y:S01]  /*37e0*/  @P2 IMAD.WIDE.U32 R84, R190, 0x10, R84 ;  /* 0x00000010be542825 */ /* 0x001fe200078e0054 */
[----:B------:R-:W-:-:S03]  /*37f0*/  @P2 PRMT R71, R71, 0x5410, R88 ;  /* 0x0000541047472816 */ /* 0x000fc60000000058 */
[----:B------:R-:W-:Y:S01]  /*3800*/  FMUL.FTZ R87, R136, R209 ;  /* 0x000000d188577220 */ /* 0x000fe20000410000 */
[----:B------:R-:W-:Y:S01]  /*3810*/  @P2 PRMT R70, R70, 0x5410, R86 ;  /* 0x0000541046462816 */ /* 0x000fe20000000056 */
[----:B------:R-:W-:Y:S01]  /*3820*/  FMUL.FTZ R88, R154, R210 ;  /* 0x000000d29a587220 */ /* 0x000fe20000410000 */
[-C--:B------:R-:W-:Y:S01]  /*3830*/  FMUL.FTZ R213, R213, R152.reuse ;  /* 0x00000098d5d57220 */ /* 0x080fe20000410000 */
[-C--:B------:R-:W-:Y:S01]  /*3840*/  FMUL.FTZ R214, R217, R152.reuse ;  /* 0x00000098d9d67220 */ /* 0x080fe20000410000 */
[-C--:B------:R-:W-:Y:S01]  /*3850*/  FMUL.FTZ R212, R89, R152.reuse ;  /* 0x0000009859d47220 */ /* 0x080fe20000410000 */
[----:B------:R0:W-:Y:S01]  /*3860*/  @P2 STG.E.128 desc[UR4][R84.64], R68 ;  /* 0x0000004454002986 */ /* 0x0001e2000c101d04 */
[----:B------:R-:W-:Y:S01]  /*3870*/  F2FP.BF16.F32.PACK_AB R87, R88, R87 ;  /* 0x000000575857723e */ /* 0x000fe200000010ff */
[----:B------:R-:W-:Y:S01]  /*3880*/  FMUL.FTZ R215, R215, R152 ;  /* 0x00000098d7d77220 */ /* 0x000fe20000410000 */
[----:B------:R-:W-:Y:S01]  /*3890*/  FMUL.FTZ R88, R150, R214 ;  /* 0x000000d696587220 */ /* 0x000fe20000410000 */
[-C--:B------:R-:W-:Y:S01]  /*38a0*/  FMUL.FTZ R199, R199, R152.reuse ;  /* 0x00000098c7c77220 */ /* 0x080fe20000410000 */
[----:B------:R-:W-:Y:S01]  /*38b0*/  FMUL.FTZ R211, R211, R152 ;  /* 0x00000098d3d37220 */ /* 0x000fe20000410000 */
[----:B------:R-:W-:-:S02]  /*38c0*/  FMUL.FTZ R89, R149, R215 ;  /* 0x000000d795597220 */ /* 0x000fc40000410000 */
[----:B------:R-:W-:Y:S01]  /*38d0*/  FMUL.FTZ R86, R135, R199 ;  /* 0x000000c787567220 */ /* 0x000fe20000410000 */
[----:B------:R-:W-:Y:S01]  /*38e0*/  FMUL.FTZ R219, R151, R211 ;  /* 0x000000d397db7220 */ /* 0x000fe20000410000 */
[----:B0-----:R-:W-:Y:S01]  /*38f0*/  FMUL.FTZ R85, R134, R213 ;  /* 0x000000d586557220 */ /* 0x001fe20000410000 */
[----:B------:R-:W-:-:S04]  /*3900*/  FMUL.FTZ R84, R133, R212 ;  /* 0x000000d485547220 */ /* 0x000fc80000410000 */
[----:B------:R-:W-:Y:S02]  /*3910*/  F2FP.BF16.F32.PACK_AB R85, R88, R85 ;  /* 0x000000555855723e */ /* 0x000fe400000010ff */
[C---:B------:R-:W-:Y:S02]  /*3920*/  LEA R88, P3, R190.reuse, UR14, 0x4 ;  /* 0x0000000ebe587c11 */ /* 0x040fe4000f8620ff */
[----:B------:R-:W-:Y:S02]  /*3930*/  F2FP.BF16.F32.PACK_AB R84, R89, R84 ;  /* 0x000000545954723e */ /* 0x000fe400000010ff */
[----:B------:R-:W-:Y:S02]  /*3940*/  F2FP.BF16.F32.PACK_AB R86, R219, R86 ;  /* 0x00000056db56723e */ /* 0x000fe400000010ff */
[----:B------:R-:W-:-:S05]  /*3950*/  LEA.HI.X R89, R190, UR15, RZ, 0x4, P3 ;  /* 0x0000000fbe597c11 */ /* 0x000fca00098f24ff */
[----:B------:R0:W-:Y:S02]  /*3960*/  STG.E.128 desc[UR4][R88.64], R84 ;  /* 0x0000005458007986 */ /* 0x0001e4000c101d04 */
[----:B0-----:R-:W-:-:S06]  /*3970*/  IMAD.WIDE.U32 R84, R174, 0x10, R236 ;  /* 0x00000010ae547825 */ /* 0x001fcc00078e00ec */
[----:B------:R-:W4:Y:S01]  /*3980*/  LDG.E.128 R84, desc[UR4][R84.64] ;  /* 0x0000000454547981 */ /* 0x000f22000c1e1d00 */
[-CC-:B------:R-:W-:Y:S01]  /*3990*/  FFMA.FTZ R98, R98, R204.reuse, R203.reuse ;  /* 0x000000cc62627223 */ /* 0x180fe200000100cb */
[-CC-:B------:R-:W-:Y:S01]  /*39a0*/  FFMA.FTZ R91, R91, R204.reuse, R203.reuse ;  /* 0x000000cc5b5b7223 */ /* 0x180fe200000100cb */
[----:B------:R-:W-:Y:S01]  /*39b0*/  FFMA.FTZ R190, R97, R204, R203 ;  /* 0x000000cc61be7223 */ /* 0x000fe200000100cb */
[----:B------:R-:W-:Y:S01]  /*39c0*/  @P1 PRMT R89, R64, 0x7632, R89 ;  /* 0x0000763240591816 */ /* 0x000fe20000000059 */
[----:B------:R-:W-:Y:S01]  /*39d0*/  FADD.FTZ R98, R99, -R98 ;  /* 0x8000006263627221 */ /* 0x000fe20000010000 */
[----:B------:R-:W-:Y:S01]  /*39e0*/  FADD.FTZ R216, R90, -R91 ;  /* 0x8000005b5ad87221 */ /* 0x000fe20000010000 */
[----:B------:R-:W-:Y:S01]  /*39f0*/  FADD.FTZ R190, R95, -R190 ;  /* 0x800000be5fbe7221 */ /* 0x000fe20000010000 */
[----:B------:R-:W-:Y:S01]  /*3a00*/  @P1 SHF.L.U32 R90, R89, 0x10, RZ ;  /* 0x00000010595a1819 */ /* 0x000fe200000006ff */
[----:B------:R-:W-:Y:S01]  /*3a10*/  FMUL.FTZ R95, R153, R98 ;  /* 0x00000062995f7220 */ /* 0x000fe20000410000 */
[-CC-:B------:R-:W-:Y:S01]  /*3a20*/  FFMA.FTZ R97, R96, R204.reuse, R203.reuse ;  /* 0x000000cc60617223 */ /* 0x180fe200000100cb */
[-CC-:B------:R-:W-:Y:S01]  /*3a30*/  FFMA.FTZ R93, R93, R204.reuse, R203.reuse ;  /* 0x000000cc5d5d7223 */ /* 0x180fe200000100cb */
[--C-:B------:R-:W-:Y:S01]  /*3a40*/  FFMA.FTZ R96, R102, R204, R203.reuse ;  /* 0x000000cc66607223 */ /* 0x100fe200000100cb */
[----:B------:R-:W-:Y:S01]  /*3a50*/  @P1 SHF.L.U32 R88, R64, 0x10, RZ ;  /* 0x0000001040581819 */ /* 0x000fe200000006ff */
[----:B------:R-:W-:Y:S01]  /*3a60*/  FMUL.FTZ R91, R153, R190 ;  /* 0x000000be995b7220 */ /* 0x000fe20000410000 */
[--C-:B------:R-:W-:Y:S01]  /*3a70*/  @P1 FADD.FTZ R95, R95, R90.reuse ;  /* 0x0000005a5f5f1221 */ /* 0x100fe20000010000 */
[-CC-:B------:R-:W-:Y:S01]  /*3a80*/  FFMA.FTZ R100, R100, R204.reuse, R203.reuse ;  /* 0x000000cc64647223 */ /* 0x180fe200000100cb */
[----:B------:R-:W-:Y:S01]  /*3a90*/  FFMA.FTZ R201, R201, R204, R203 ;  /* 0x000000ccc9c97223 */ /* 0x000fe200000100cb */
[----:B------:R-:W-:Y:S01]  /*3aa0*/  FADD.FTZ R102, R92, -R93 ;  /* 0x8000005d5c667221 */ /* 0x000fe20000010000 */
[C---:B------:R-:W-:Y:S01]  /*3ab0*/  @P1 PRMT R90, R66.reuse, 0x7632, R90 ;  /* 0x00007632425a1816 */ /* 0x040fe2000000005a */
[----:B------:R-:W-:Y:S01]  /*3ac0*/  FADD.FTZ R204, R103, -R96 ;  /* 0x8000006067cc7221 */ /* 0x000fe20000010000 */
[----:B------:R-:W-:Y:S01]  /*3ad0*/  @P1 FADD.FTZ R91, R91, R88 ;  /* 0x000000585b5b1221 */ /* 0x000fe20000010000 */
[----:B------:R-:W-:Y:S01]  /*3ae0*/  @P1 SHF.L.U32 R88, R66, 0x10, RZ ;  /* 0x0000001042581819 */ /* 0x000fe200000006ff */
[C---:B------:R-:W-:Y:S01]  /*3af0*/  FMUL.FTZ R93, R153.reuse, R102 ;  /* 0x00000066995d7220 */ /* 0x040fe20000410000 */
[----:B------:R-:W-:Y:S01]  /*3b00*/  @P1 SHF.L.U32 R90, R90, 0x10, RZ ;  /* 0x000000105a5a1819 */ /* 0x000fe200000006ff */
[----:B------:R-:W-:Y:S01]  /*3b10*/  FMUL.FTZ R99, R153, R204 ;  /* 0x000000cc99637220 */ /* 0x000fe20000410000 */
[----:B------:R-:W-:-:S02]  /*3b20*/  SHF.L.U32 R103, R79, 0x10, RZ ;  /* 0x000000104f677819 */ /* 0x000fc400000006ff */
[----:B------:R-:W-:Y:S01]  /*3b30*/  PRMT R79, R79, 0x7632, R79 ;  /* 0x000076324f4f7816 */ /* 0x000fe2000000004f */
[----:B------:R-:W-:Y:S01]  /*3b40*/  @P1 FADD.FTZ R93, R93, R88 ;  /* 0x000000585d5d1221 */ /* 0x000fe20000010000 */
[----:B------:R-:W-:Y:S01]  /*3b50*/  @P1 FADD.FTZ R99, R99, R90 ;  /* 0x0000005a63631221 */ /* 0x000fe20000010000 */
[----:B------:R-:W-:Y:S01]  /*3b60*/  PRMT R88, R77, 0x7632, R88 ;  /* 0x000076324d587816 */ /* 0x000fe20000000058 */
[----:B------:R-:W-:Y:S01]  /*3b70*/  FADD.FTZ R94, R94, -R97 ;  /* 0x800000615e5e7221 */ /* 0x000fe20000010000 */
[----:B------:R-:W-:Y:S01]  /*3b80*/  SHF.L.U32 R90, R79, 0x10, RZ ;  /* 0x000000104f5a7819 */ /* 0x000fe200000006ff */
[----:B------:R-:W-:Y:S01]  /*3b90*/  IMAD.U32 R79, R76, 0x10000, RZ ;  /* 0x000100004c4f7824 */ /* 0x000fe200078e00ff */
[----:B------:R-:W-:Y:S01]  /*3ba0*/  SHF.L.U32 R77, R77, 0x10, RZ ;  /* 0x000000104d4d7819 */ /* 0x000fe200000006ff */
[----:B------:R-:W-:Y:S01]  /*3bb0*/  FADD.FTZ R202, R202, -R201 ;  /* 0x800000c9caca7221 */ /* 0x000fe20000010000 */
[----:B------:R-:W-:Y:S01]  /*3bc0*/  @P1 SHF.L.U32 R92, R65, 0x10, RZ ;  /* 0x00000010415c1819 */ /* 0x000fe200000006ff */
[----:B------:R-:W-:Y:S01]  /*3bd0*/  FMUL.FTZ R97, R153, R94 ;  /* 0x0000005e99617220 */ /* 0x000fe20000410000 */
[----:B------:R-:W-:Y:S01]  /*3be0*/  SHF.L.U32 R88, R88, 0x10, RZ ;  /* 0x0000001058587819 */ /* 0x000fe200000006ff */
[----:B------:R-:W-:Y:S01]  /*3bf0*/  FFMA.FTZ R20, R103, R78, R20 ;  /* 0x0000004e67147223 */ /* 0x000fe20000010014 */
[----:B------:R-:W-:Y:S01]  /*3c00*/  FFMA.FTZ R14, R79, R200, R14 ;  /* 0x000000c84f0e7223 */ /* 0x000fe2000001000e */
[----:B------:R-:W-:Y:S01]  /*3c10*/  FFMA.FTZ R16, R77, R206, R16 ;  /* 0x000000ce4d107223 */ /* 0x000fe20000010010 */
[----:B------:R-:W-:Y:S01]  /*3c20*/  FADD.FTZ R100, R101, -R100 ;  /* 0x8000006465647221 */ /* 0x000fe20000010000 */
[----:B------:R-:W-:-:S02]  /*3c30*/  @P1 PRMT R94, R67, 0x7632, R94 ;  /* 0x00007632435e1816 */ /* 0x000fc4000000005e */
[----:B------:R-:W-:Y:S01]  /*3c40*/  PRMT R78, R76, 0x7632, R78 ;  /* 0x000076324c4e7816 */ /* 0x000fe2000000004e */
[----:B------:R-:W-:Y:S01]  /*3c50*/  @P1 FADD.FTZ R97, R97, R92 ;  /* 0x0000005c61611221 */ /* 0x000fe20000010000 */
[----:B------:R-:W-:Y:S01]  /*3c60*/  @P1 PRMT R96, R65, 0x7632, R96 ;  /* 0x0000763241601816 */ /* 0x000fe20000000060 */
[----:B------:R-:W-:Y:S01]  /*3c70*/  FFMA.FTZ R15, R88, R207, R15 ;  /* 0x000000cf580f7223 */ /* 0x000fe2000001000f */
[C---:B------:R-:W-:Y:S01]  /*3c80*/  FMUL.FTZ R101, R153.reuse, R100 ;  /* 0x0000006499657220 */ /* 0x040fe20000410000 */
[----:B------:R-:W-:Y:S01]  /*3c90*/  FMUL.FTZ R89, R153, R216 ;  /* 0x000000d899597220 */ /* 0x000fe20000410000 */
[----:B------:R-:W-:Y:S01]  /*3ca0*/  @P1 SHF.L.U32 R92, R67, 0x10, RZ ;  /* 0x00000010435c1819 */ /* 0x000fe200000006ff */
[----:B------:R-:W-:Y:S01]  /*3cb0*/  FMUL.FTZ R153, R153, R202 ;  /* 0x000000ca99997220 */ /* 0x000fe20000410000 */
[----:B------:R-:W-:Y:S02]  /*3cc0*/  @P1 SHF.L.U32 R94, R94, 0x10, RZ ;  /* 0x000000105e5e1819 */ /* 0x000fe400000006ff */
[----:B------:R-:W-:-:S02]  /*3cd0*/  SHF.L.U32 R78, R78, 0x10, RZ ;  /* 0x000000104e4e7819 */ /* 0x000fc400000006ff */
[----:B------:R-:W-:Y:S01]  /*3ce0*/  @P1 SHF.L.U32 R96, R96, 0x10, RZ ;  /* 0x0000001060601819 */ /* 0x000fe200000006ff */
[----:B------:R-:W-:Y:S01]  /*3cf0*/  @P1 FADD.FTZ R89, R89, R92 ;  /* 0x0000005c59591221 */ /* 0x000fe20000010000 */
[----:B------:R-:W-:Y:S01]  /*3d00*/  @P1 FADD.FTZ R153, R153, R94 ;  /* 0x0000005e99991221 */ /* 0x000fe20000010000 */
[----:B------:R-:W-:Y:S01]  /*3d10*/  FFMA.FTZ R13, R78, R208, R13 ;  /* 0x000000d04e0d7223 */ /* 0x000fe2000001000d */
[-C--:B------:R-:W-:Y:S01]  /*3d20*/  FMUL.FTZ R98, R99, R152.reuse ;  /* 0x0000009863627220 */ /* 0x080fe20000410000 */
[----:B------:R-:W-:Y:S01]  /*3d30*/  @P1 FADD.FTZ R101, R101, R96 ;  /* 0x0000006065651221 */ /* 0x000fe20000010000 */
[----:B------:R-:W-:Y:S01]  /*3d40*/  @P2 F2FP.BF16.F32.PACK_AB R96, RZ, R99 ;  /* 0x00000063ff60223e */ /* 0x000fe200000010ff */
[-C--:B------:R-:W-:Y:S01]  /*3d50*/  FMUL.FTZ R94, R93, R152.reuse ;  /* 0x000000985d5e7220 */ /* 0x080fe20000410000 */
[----:B------:R-:W-:Y:S01]  /*3d60*/  FMUL.FTZ R99, R153, R152 ;  /* 0x0000009899637220 */ /* 0x000fe20000410000 */
[----:B--2---:R-:W-:Y:S02]  /*3d70*/  SHF.L.U32 R201, R75, 0x10, RZ ;  /* 0x000000104bc97819 */ /* 0x004fe400000006ff */
[----:B------:R-:W-:-:S02]  /*3d80*/  SHF.L.U32 R77, R72, 0x10, RZ ;  /* 0x00000010484d7819 */ /* 0x000fc400000006ff */
[----:B------:R-:W-:Y:S02]  /*3d90*/  SHF.L.U32 R79, R73, 0x10, RZ ;  /* 0x00000010494f7819 */ /* 0x000fe400000006ff */
[----:B------:R-:W-:Y:S02]  /*3da0*/  SHF.L.U32 R103, R74, 0x10, RZ ;  /* 0x000000104a677819 */ /* 0x000fe400000006ff */
[----:B------:R-:W-:Y:S02]  /*3db0*/  PRMT R75, R75, 0x7632, R75 ;  /* 0x000076324b4b7816 */ /* 0x000fe4000000004b */
[----:B------:R-:W-:Y:S02]  /*3dc0*/  PRMT R72, R72, 0x7632, R72 ;  /* 0x0000763248487816 */ /* 0x000fe40000000048 */
[----:B------:R-:W-:Y:S01]  /*3dd0*/  PRMT R73, R73, 0x7632, R73 ;  /* 0x0000763249497816 */ /* 0x000fe20000000049 */
[----:B------:R-:W-:Y:S01]  /*3de0*/  FFMA.FTZ R26, R103, R221, R26 ;  /* 0x000000dd671a7223 */ /* 0x000fe2000001001a */
[----:B------:R-:W-:-:S02]  /*3df0*/  PRMT R76, R74, 0x7632, R76 ;  /* 0x000076324a4c7816 */ /* 0x000fc4000000004c */
[----:B------:R-:W-:Y:S02]  /*3e00*/  SHF.L.U32 R88, R75, 0x10, RZ ;  /* 0x000000104b587819 */ /* 0x000fe400000006ff */
[----:B------:R-:W-:Y:S02]  /*3e10*/  SHF.L.U32 R72, R72, 0x10, RZ ;  /* 0x0000001048487819 */ /* 0x000fe400000006ff */
[----:B------:R-:W-:Y:S01]  /*3e20*/  SHF.L.U32 R74, R73, 0x10, RZ ;  /* 0x00000010494a7819 */ /* 0x000fe200000006ff */
[----:B------:R-:W-:Y:S01]  /*3e30*/  FFMA.FTZ R24, R79, R226, R24 ;  /* 0x000000e24f187223 */ /* 0x000fe20000010018 */
[----:B------:R-:W-:Y:S01]  /*3e40*/  SHF.L.U32 R78, R76, 0x10, RZ ;  /* 0x000000104c4e7819 */ /* 0x000fe200000006ff */
[----:B------:R-:W-:Y:S01]  /*3e50*/  FFMA.FTZ R21, R72, R228, R21 ;  /* 0x000000e448157223 */ /* 0x000fe20000010015 */
[----:B------:R-:W-:Y:S01]  /*3e60*/  FFMA.FTZ R27, R88, R223, R27 ;  /* 0x000000df581b7223 */ /* 0x000fe2000001001b */
[----:B------:R-:W-:Y:S01]  /*3e70*/  FFMA.FTZ R23, R74, R227, R23 ;  /* 0x000000e34a177223 */ /* 0x000fe20000010017 */
[----:B------:R-:W-:Y:S01]  /*3e80*/  FMUL.FTZ R88, R95, R152 ;  /* 0x000000985f587220 */ /* 0x000fe20000410000 */
[----:B------:R-:W-:Y:S01]  /*3e90*/  FFMA.FTZ R25, R78, R224, R25 ;  /* 0x000000e04e197223 */ /* 0x000fe20000010019 */
[----:B------:R-:W-:Y:S01]  /*3ea0*/  FMUL.FTZ R78, R158, R99 ;  /* 0x000000639e4e7220 */ /* 0x000fe20000410000 */
[----:B------:R-:W-:-:S02]  /*3eb0*/  FFMA.FTZ R22, R77, R225, R22 ;  /* 0x000000e14d167223 */ /* 0x000fc40000010016 */
[----:B------:R-:W0:Y:S01]  /*3ec0*/  @P2 LDC.64 R76, c[0x0][0x308] ;  /* 0x0000c200ff4c2b82 */ /* 0x000e220000000a00 */
[----:B------:R-:W-:Y:S01]  /*3ed0*/  FFMA.FTZ R19, R90, R205, R19 ;  /* 0x000000cd5a137223 */ /* 0x000fe20000010013 */
[----:B------:R-:W-:Y:S01]  /*3ee0*/  @P2 F2FP.BF16.F32.PACK_AB R90, RZ, R101 ;  /* 0x00000065ff5a223e */ /* 0x000fe200000010ff */
[----:B------:R-:W-:Y:S01]  /*3ef0*/  FMUL.FTZ R101, R101, R152 ;  /* 0x0000009865657220 */ /* 0x000fe20000410000 */
[----:B------:R-:W-:Y:S02]  /*3f00*/  @P2 F2FP.BF16.F32.PACK_AB R92, RZ, R93 ;  /* 0x0000005dff5c223e */ /* 0x000fe400000010ff */
[----:B------:R-:W-:Y:S01]  /*3f10*/  @P2 F2FP.BF16.F32.PACK_AB R100, RZ, R89 ;  /* 0x00000059ff64223e */ /* 0x000fe200000010ff */
[----:B------:R-:W-:Y:S01]  /*3f20*/  FMUL.FTZ R102, R156, R101 ;  /* 0x000000659c667220 */ /* 0x000fe20000410000 */
[----:B------:R-:W-:Y:S02]  /*3f30*/  @P2 F2FP.BF16.F32.PACK_AB R153, RZ, R153 ;  /* 0x00000099ff99223e */ /* 0x000fe400000010ff */
[----:B------:R-:W-:-:S02]  /*3f40*/  @P2 PRMT R70, R92, 0x7610, R70 ;  /* 0x000076105c462816 */ /* 0x000fc40000000046 */
[----:B------:R-:W-:Y:S02]  /*3f50*/  @P2 PRMT R71, R100, 0x7610, R71 ;  /* 0x0000761064472816 */ /* 0x000fe40000000047 */
[----:B------:R-:W-:Y:S02]  /*3f60*/  @P2 PRMT R70, R70, 0x5410, R96 ;  /* 0x0000541046462816 */ /* 0x000fe40000000060 */
[C---:B---3--:R-:W-:Y:S02]  /*3f70*/  SHF.L.U32 R75, R81.reuse, 0x10, RZ ;  /* 0x00000010514b7819 */ /* 0x048fe400000006ff */
[----:B------:R-:W-:Y:S02]  /*3f80*/  PRMT R81, R81, 0x7632, R81 ;  /* 0x0000763251517816 */ /* 0x000fe40000000051 */
[C---:B------:R-:W-:Y:S02]  /*3f90*/  SHF.L.U32 R103, R83.reuse, 0x10, RZ ;  /* 0x0000001053677819 */ /* 0x040fe400000006ff */
[----:B------:R-:W-:Y:S01]  /*3fa0*/  PRMT R83, R83, 0x7632, R83 ;  /* 0x0000763253537816 */ /* 0x000fe20000000053 */
[----:B------:R-:W-:Y:S01]  /*3fb0*/  IMAD.U32 R72, R81, 0x10000, RZ ;  /* 0x0001000051487824 */ /* 0x000fe200078e00ff */
[----:B------:R-:W-:-:S02]  /*3fc0*/  SHF.L.U32 R79, R82, 0x10, RZ ;  /* 0x00000010524f7819 */ /* 0x000fc400000006ff */
[----:B------:R-:W-:Y:S02]  /*3fd0*/  SHF.L.U32 R74, R83, 0x10, RZ ;  /* 0x00000010534a7819 */ /* 0x000fe400000006ff */
[----:B------:R-:W-:Y:S01]  /*3fe0*/  @P2 F2FP.BF16.F32.PACK_AB R81, RZ, R95 ;  /* 0x0000005fff51223e */ /* 0x000fe200000010ff */
[----:B------:R-:W-:Y:S01]  /*3ff0*/  FMUL.FTZ R95, R89, R152 ;  /* 0x00000098595f7220 */ /* 0x000fe20000410000 */
[----:B------:R-:W-:Y:S01]  /*4000*/  FFMA.FTZ R32, R75, R213, R32 ;  /* 0x000000d54b207223 */ /* 0x000fe20000010020 */
[----:B------:R-:W-:Y:S01]  /*4010*/  FFMA.FTZ R34, R79, R199, R34 ;  /* 0x000000c74f227223 */ /* 0x000fe20000010022 */
[----:B------:R-:W-:Y:S01]  /*4020*/  FFMA.FTZ R35, R74, R210, R35 ;  /* 0x000000d24a237223 */ /* 0x000fe20000010023 */
[----:B------:R-:W-:Y:S01]  /*4030*/  FMUL.FTZ R74, R139, R94 ;  /* 0x0000005e8b4a7220 */ /* 0x000fe20000410000 */
[----:B------:R-:W-:Y:S01]  /*4040*/  FMUL.FTZ R75, R140, R95 ;  /* 0x0000005f8c4b7220 */ /* 0x000fe20000410000 */
[----:B------:R-:W-:-:S04]  /*4050*/  FMUL.FTZ R79, R157, R98 ;  /* 0x000000629d4f7220 */ /* 0x000fc80000410000 */
[----:B------:R-:W-:Y:S02]  /*4060*/  F2FP.BF16.F32.PACK_AB R75, R78, R75 ;  /* 0x0000004b4e4b723e */ /* 0x000fe400000010ff */
[----:B------:R-:W-:Y:S02]  /*4070*/  F2FP.BF16.F32.PACK_AB R74, R79, R74 ;  /* 0x0000004a4f4a723e */ /* 0x000fe400000010ff */
[----:B------:R-:W1:Y:S01]  /*4080*/  LDC.64 R78, c[0x0][0x210] ;  /* 0x00008400ff4e7b82 */ /* 0x000e620000000a00 */
[C---:B------:R-:W-:Y:S02]  /*4090*/  SHF.L.U32 R73, R80.reuse, 0x10, RZ ;  /* 0x0000001050497819 */ /* 0x040fe400000006ff */
[----:B------:R-:W-:Y:S02]  /*40a0*/  PRMT R80, R80, 0x7632, R80 ;  /* 0x0000763250507816 */ /* 0x000fe40000000050 */
[----:B------:R-:W-:Y:S02]  /*40b0*/  PRMT R82, R82, 0x7632, R82 ;  /* 0x0000763252527816 */ /* 0x000fe40000000052 */
[----:B------:R-:W-:-:S02]  /*40c0*/  SHF.L.U32 R80, R80, 0x10, RZ ;  /* 0x0000001050507819 */ /* 0x000fc400000006ff */
[----:B------:R-:W-:-:S03]  /*40d0*/  SHF.L.U32 R82, R82, 0x10, RZ ;  /* 0x0000001052527819 */ /* 0x000fc600000006ff */
[----:B------:R-:W-:Y:S01]  /*40e0*/  FFMA.FTZ R29, R80, R215, R29 ;  /* 0x000000d7501d7223 */ /* 0x000fe2000001001d */
[----:B------:R-:W-:Y:S01]  /*40f0*/  @P2 F2FP.BF16.F32.PACK_AB R80, RZ, R91 ;  /* 0x0000005bff50223e */ /* 0x000fe200000010ff */
[----:B------:R-:W-:Y:S01]  /*4100*/  FFMA.FTZ R33, R82, R211, R33 ;  /* 0x000000d352217223 */ /* 0x000fe20000010021 */
[----:B------:R-:W-:Y:S01]  /*4110*/  @P2 F2FP.BF16.F32.PACK_AB R83, RZ, R97 ;  /* 0x00000061ff53223e */ /* 0x000fe200000010ff */
[-C--:B------:R-:W-:Y:S01]  /*4120*/  FMUL.FTZ R82, R91, R152.reuse ;  /* 0x000000985b527220 */ /* 0x080fe20000410000 */
[----:B------:R-:W-:Y:S01]  /*4130*/  @P2 PRMT R68, R80, 0x7610, R68 ;  /* 0x0000761050442816 */ /* 0x000fe20000000044 */
[----:B------:R-:W-:Y:S01]  /*4140*/  FMUL.FTZ R97, R97, R152 ;  /* 0x0000009861617220 */ /* 0x000fe20000410000 */
[----:B------:R-:W-:Y:S01]  /*4150*/  LEA R80, P1, R174, UR14, 0x4 ;  /* 0x0000000eae507c11 */ /* 0x000fe2000f8220ff */
[----:B------:R-:W-:Y:S01]  /*4160*/  FFMA.FTZ R30, R73, R212, R30 ;  /* 0x000000d4491e7223 */ /* 0x000fe2000001001e */
[----:B------:R-:W-:Y:S01]  /*4170*/  FFMA.FTZ R31, R72, R214, R31 ;  /* 0x000000d6481f7223 */ /* 0x000fe2000001001f */
[----:B------:R-:W-:-:S02]  /*4180*/  @P2 PRMT R68, R68, 0x5410, R81 ;  /* 0x0000541044442816 */ /* 0x000fc40000000051 */
[----:B-1----:R-:W-:Y:S01]  /*4190*/  LEA R132, R78, R132, 0x2 ;  /* 0x000000844e847211 */ /* 0x002fe200078e10ff */
[----:B------:R-:W-:Y:S01]  /*41a0*/  FMUL.FTZ R72, R137, R82 ;  /* 0x0000005289487220 */ /* 0x000fe20000410000 */
[----:B------:R-:W-:Y:S01]  /*41b0*/  FMUL.FTZ R73, R138, R97 ;  /* 0x000000618a497220 */ /* 0x000fe20000410000 */
[----:B------:R-:W-:Y:S01]  /*41c0*/  FMUL.FTZ R89, R155, R88 ;  /* 0x000000589b597220 */ /* 0x000fe20000410000 */
[----:B------:R-:W-:Y:S02]  /*41d0*/  @P2 PRMT R69, R83, 0x7610, R69 ;  /* 0x0000761053452816 */ /* 0x000fe40000000045 */
[----:B------:R-:W-:Y:S02]  /*41e0*/  LEA.HI.X R81, R174, UR15, RZ, 0x4, P1 ;  /* 0x0000000fae517c11 */ /* 0x000fe400088f24ff */
[----:B------:R-:W-:Y:S01]  /*41f0*/  ISETP.GE.AND P1, PT, R132, R79, PT ;  /* 0x0000004f8400720c */ /* 0x000fe20003f26270 */
[----:B0-----:R-:W-:Y:S01]  /*4200*/  @P2 IMAD.WIDE.U32 R76, R192, 0x10, R76 ;  /* 0x00000010c04c2825 */ /* 0x001fe200078e004c */
[----:B------:R-:W-:-:S02]  /*4210*/  @P2 PRMT R69, R69, 0x5410, R90 ;  /* 0x0000541045452816 */ /* 0x000fc4000000005a */
[----:B------:R-:W-:Y:S02]  /*4220*/  @P2 PRMT R71, R71, 0x5410, R153 ;  /* 0x0000541047472816 */ /* 0x000fe40000000099 */
[----:B------:R-:W-:Y:S02]  /*4230*/  F2FP.BF16.F32.PACK_AB R73, R102, R73 ;  /* 0x000000496649723e */ /* 0x000fe400000010ff */
[----:B------:R-:W-:Y:S01]  /*4240*/  F2FP.BF16.F32.PACK_AB R72, R89, R72 ;  /* 0x000000485948723e */ /* 0x000fe200000010ff */
[----:B------:R-:W-:Y:S04]  /*4250*/  @P2 STG.E.128 desc[UR4][R76.64], R68 ;  /* 0x000000444c002986 */ /* 0x000fe8000c101d04 */
[----:B------:R0:W-:Y:S01]  /*4260*/  STG.E.128 desc[UR4][R80.64], R72 ;  /* 0x0000004850007986 */ /* 0x0001e2000c101d04 */
[----:B------:R-:W-:Y:S01]  /*4270*/  FFMA.FTZ R28, R201, R222, R28 ;  /* 0x000000dec91c7223 */ /* 0x000fe2000001001c */
[----:B------:R-:W-:Y:S01]  /*4280*/  FFMA.FTZ R36, R103, R209, R36 ;  /* 0x000000d167247223 */ /* 0x000fe20000010024 */
[----:B----4-:R-:W-:-:S02]  /*4290*/  SHF.L.U32 R83, R84, 0x10, RZ ;  /* 0x0000001054537819 */ /* 0x010fc400000006ff */
[----:B------:R-:W-:Y:S02]  /*42a0*/  SHF.L.U32 R89, R85, 0x10, RZ ;  /* 0x0000001055597819 */ /* 0x000fe400000006ff */
[----:B------:R-:W-:Y:S02]  /*42b0*/  SHF.L.U32 R91, R86, 0x10, RZ ;  /* 0x00000010565b7819 */ /* 0x000fe400000006ff */
[----:B------:R-:W-:Y:S02]  /*42c0*/  SHF.L.U32 R93, R87, 0x10, RZ ;  /* 0x00000010575d7819 */ /* 0x000fe400000006ff */
[----:B------:R-:W-:Y:S02]  /*42d0*/  PRMT R84, R84, 0x7632, R84 ;  /* 0x0000763254547816 */ /* 0x000fe40000000054 */
[----:B------:R-:W-:Y:S02]  /*42e0*/  PRMT R85, R85, 0x7632, R85 ;  /* 0x0000763255557816 */ /* 0x000fe40000000055 */
[----:B------:R-:W-:-:S02]  /*42f0*/  PRMT R86, R86, 0x7632, R86 ;  /* 0x0000763256567816 */ /* 0x000fc40000000056 */
[----:B------:R-:W-:Y:S02]  /*4300*/  PRMT R87, R87, 0x7632, R87 ;  /* 0x0000763257577816 */ /* 0x000fe40000000057 */
[----:B------:R-:W-:Y:S02]  /*4310*/  SHF.L.U32 R84, R84, 0x10, RZ ;  /* 0x0000001054547819 */ /* 0x000fe400000006ff */
[----:B0-----:R-:W-:Y:S02]  /*4320*/  SHF.L.U32 R72, R85, 0x10, RZ ;  /* 0x0000001055487819 */ /* 0x001fe400000006ff */
[----:B------:R-:W-:Y:S02]  /*4330*/  SHF.L.U32 R86, R86, 0x10, RZ ;  /* 0x0000001056567819 */ /* 0x000fe400000006ff */
[----:B------:R-:W-:Y:S01]  /*4340*/  SHF.L.U32 R74, R87, 0x10, RZ ;  /* 0x00000010574a7819 */ /* 0x000fe200000006ff */
[----:B------:R-:W-:Y:S01]  /*4350*/  FFMA.FTZ R38, R83, R82, R38 ;  /* 0x0000005253267223 */ /* 0x000fe20000010026 */
[----:B------:R-:W-:Y:S01]  /*4360*/  FFMA.FTZ R40, R89, R97, R40 ;  /* 0x0000006159287223 */ /* 0x000fe20000010028 */
[----:B------:R-:W-:Y:S01]  /*4370*/  FFMA.FTZ R42, R91, R94, R42 ;  /* 0x0000005e5b2a7223 */ /* 0x000fe2000001002a */
[----:B------:R-:W-:Y:S01]  /*4380*/  FFMA.FTZ R44, R93, R95, R44 ;  /* 0x0000005f5d2c7223 */ /* 0x000fe2000001002c */
[----:B------:R-:W-:Y:S01]  /*4390*/  FFMA.FTZ R37, R84, R88, R37 ;  /* 0x0000005854257223 */ /* 0x000fe20000010025 */
[----:B------:R-:W-:Y:S01]  /*43a0*/  FFMA.FTZ R39, R72, R101, R39 ;  /* 0x0000006548277223 */ /* 0x000fe20000010027 */
[----:B------:R-:W-:Y:S01]  /*43b0*/  FFMA.FTZ R41, R86, R98, R41 ;  /* 0x0000006256297223 */ /* 0x000fe20000010029 */
[----:B------:R-:W-:Y:S01]  /*43c0*/  FFMA.FTZ R43, R74, R99, R43 ;  /* 0x000000634a2b7223 */ /* 0x000fe2000001002b */
[----:B------:R-:W-:Y:S06]  /*43d0*/  @!P1 BRA `(.L_x_358) ;  /* 0xffffffc800b89947 */ /* 0x000fec000383ffff */
[----:B------:R-:W-:Y:S01]  /*43e0*/  MOV R82, R4 ;  /* 0x0000000400527202 */ /* 0x000fe20000000f00 */
[----:B------:R-:W-:Y:S01]  /*43f0*/  IMAD.MOV.U32 R91, RZ, RZ, R164 ;  /* 0x000000ffff5b7224 */ /* 0x000fe200078e00a4 */
[----:B------:R-:W-:Y:S01]  /*4400*/  MOV R4, R6 ;  /* 0x0000000600047202 */ /* 0x000fe20000000f00 */
[----:B------:R-:W-:Y:S01]  /*4410*/  IMAD.MOV.U32 R68, RZ, RZ, R123 ;  /* 0x000000ffff447224 */ /* 0x000fe200078e007b */
[----:B------:R-:W-:Y:S01]  /*4420*/  MOV R6, R8 ;  /* 0x0000000800067202 */ /* 0x000fe20000000f00 */
[----:B------:R-:W-:Y:S01]  /*4430*/  IMAD.MOV.U32 R77, RZ, RZ, R108 ;  /* 0x000000ffff4d7224 */ /* 0x000fe200078e006c */
[----:B------:R-:W-:Y:S01]  /*4440*/  MOV R8, R10 ;  /* 0x0000000a00087202 */ /* 0x000fe20000000f00 */
[----:B------:R-:W-:Y:S01]  /*4450*/  IMAD.MOV.U32 R99, RZ, RZ, R46 ;  /* 0x000000ffff637224 */ /* 0x000fe200078e002e */
        /* <DEDUP_REMOVED lines=64> */
[----:B------:R-:W-:-:S07]  /*4860*/  MOV R42, R44 ;  /* 0x0000002c002a7202 */ /* 0x000fce0000000f00 */
.L_x_356:
[----:B------:R-:W0:Y:S01]  /*4870*/  S2R R46, SR_TID.X ;  /* 0x00000000002e7919 */ /* 0x000e220000002100 */
[----:B------:R-:W-:Y:S01]  /*4880*/  MOV R0, 0x400 ;  /* 0x0000040000007802 */ /* 0x000fe20000000f00 */
[----:B------:R-:W-:Y:S05]  /*4890*/  WARPSYNC.ALL ;  /* 0x0000000000007948 */ /* 0x000fea0003800000 */
[----:B------:R-:W1:Y:S01]  /*48a0*/  S2R R3, SR_CgaCtaId ;  /* 0x0000000000037919 */ /* 0x000e620000008800 */
[----:B------:R-:W-:Y:S01]  /*48b0*/  ULDC UR6, c[0x0][0x218] ;  /* 0x0000860000067ab9 */ /* 0x000fe20000000800 */
[----:B------:R-:W2:Y:S01]  /*48c0*/  S2R R2, SR_CTAID.X ;  /* 0x0000000000027919 */ /* 0x000ea20000002500 */
[----:B0-----:R-:W-:-:S02]  /*48d0*/  SHF.R.U32.HI R44, RZ, 0x5, R46 ;  /* 0x00000005ff2c7819 */ /* 0x001fc4000001162e */
[----:B------:R-:W-:-:S03]  /*48e0*/  LOP3.LUT R45, R46, 0x1f, RZ, 0xc0, !PT ;  /* 0x0000001f2e2d7812 */ /* 0x000fc600078ec0ff */
[----:B------:R-:W-:Y:S01]  /*48f0*/  IMAD.SHL.U32 R44, R44, 0x80, RZ ;  /* 0x000000802c2c7824 */ /* 0x000fe200078e00ff */
[----:B-1----:R-:W-:-:S04]  /*4900*/  LEA R3, R3, R0, 0x18 ;  /* 0x0000000003037211 */ /* 0x002fc800078ec0ff */
[----:B------:R-:W-:Y:S01]  /*4910*/  LOP3.LUT R0, R44, 0xffffff80, R45, 0xe2, !PT ;  /* 0xffffff802c007812 */ /* 0x000fe200078ee22d */
[----:B--2---:R-:W-:Y:S01]  /*4920*/  IMAD R100, R2, UR6, RZ ;  /* 0x0000000602647c24 */ /* 0x004fe2000f8e02ff */
[----:B------:R-:W-:Y:S02]  /*4930*/  ULDC.64 UR6, c[0x0][0x2d8] ;  /* 0x0000b60000067ab9 */ /* 0x000fe40000000a00 */
[-C--:B------:R-:W-:Y:S02]  /*4940*/  LEA R2, R0, R3.reuse, 0x5 ;  /* 0x0000000300027211 */ /* 0x080fe400078e28ff */
[----:B------:R-:W-:Y:S02]  /*4950*/  LEA R0, R46, R3, 0x2 ;  /* 0x000000032e007211 */ /* 0x000fe400078e10ff */
[----:B------:R-:W-:Y:S01]  /*4960*/  IADD3 R100, P0, R100, R46, RZ ;  /* 0x0000002e64647210 */ /* 0x000fe20007f1e0ff */
        /* <DEDUP_REMOVED lines=69> */
[----:B-----5:R-:W-:Y:S01]  /*4dc0*/  FADD.FTZ R73, R46, R73 ;  /* 0x000000492e497221 */ /* 0x020fe20000010000 */
[----:B------:R-:W-:Y:S01]  /*4dd0*/  STS.128 [R2], R88 ;  /* 0x0000005802007388 */ /* 0x000fe20000000c00 */
[----:B------:R-:W-:-:S03]  /*4de0*/  FADD.FTZ R75, R4, R75 ;  /* 0x0000004b044b7221 */ /* 0x000fc60000010000 */
[----:B------:R-:W-:Y:S01]  /*4df0*/  STS.128 [R2+0x10], R84 ;  /* 0x0000105402007388 */ /* 0x000fe20000000c00 */
[----:B------:R-:W-:-:S03]  /*4e00*/  FADD.FTZ R11, R5, R80 ;  /* 0x00000050050b7221 */ /* 0x000fc60000010000 */
[----:B------:R-:W-:Y:S01]  /*4e10*/  STS.128 [R2+0x400], R52 ;  /* 0x0004003402007388 */ /* 0x000fe20000000c00 */
[----:B------:R-:W-:-:S03]  /*4e20*/  FADD.FTZ R81, R6, R81 ;  /* 0x0000005106517221 */ /* 0x000fc60000010000 */
[----:B------:R-:W-:Y:S01]  /*4e30*/  STS.128 [R2+0x410], R56 ;  /* 0x0004103802007388 */ /* 0x000fe20000000c00 */
[----:B------:R-:W-:-:S03]  /*4e40*/  FADD.FTZ R47, R7, R82 ;  /* 0x00000052072f7221 */ /* 0x000fc60000010000 */
[----:B------:R-:W-:Y:S04]  /*4e50*/  STS.128 [R2+0x800], R60 ;  /* 0x0008003c02007388 */ /* 0x000fe80000000c00 */
[----:B------:R-:W-:Y:S04]  /*4e60*/  STS.128 [R2+0x810], R76 ;  /* 0x0008104c02007388 */ /* 0x000fe80000000c00 */
[----:B------:R-:W-:Y:S04]  /*4e70*/  STS.128 [R2+0xc00], R92 ;  /* 0x000c005c02007388 */ /* 0x000fe80000000c00 */
[----:B------:R-:W-:Y:S01]  /*4e80*/  STS.128 [R2+0xc10], R96 ;  /* 0x000c106002007388 */ /* 0x000fe20000000c00 */
[----:B------:R-:W-:Y:S06]  /*4e90*/  BAR.SYNC.DEFER_BLOCKING 0x0 ;  /* 0x0000000000007b1d */ /* 0x000fec0000010000 */
[----:B------:R-:W0:Y:S04]  /*4ea0*/  LDS R49, [R0+0x600] ;  /* 0x0006000000317984 */ /* 0x000e280000000800 */
[----:B------:R-:W1:Y:S04]  /*4eb0*/  LDS R48, [R0+0x200] ;  /* 0x0002000000307984 */ /* 0x000e680000000800 */
[----:B------:R-:W2:Y:S04]  /*4ec0*/  LDS R8, [R0+0x400] ;  /* 0x0004000000087984 */ /* 0x000ea80000000800 */
[----:B------:R-:W3:Y:S04]  /*4ed0*/  LDS R50, [R0+0x800] ;  /* 0x0008000000327984 */ /* 0x000ee80000000800 */
[----:B------:R-:W4:Y:S04]  /*4ee0*/  LDS R53, [R0+0x1200] ;  /* 0x0012000000357984 */ /* 0x000f280000000800 */
[----:B------:R-:W5:Y:S04]  /*4ef0*/  LDS R55, [R0+0x1400] ;  /* 0x0014000000377984 */ /* 0x000f680000000800 */
[----:B------:R-:W5:Y:S04]  /*4f00*/  LDS R10, [R0+0x1600] ;  /* 0x00160000000a7984 */ /* 0x000f680000000800 */
[----:B------:R-:W5:Y:S04]  /*4f10*/  LDS R57, [R0+0x1800] ;  /* 0x0018000000397984 */ /* 0x000f680000000800 */
[----:B------:R-:W5:Y:S04]  /*4f20*/  LDS R83, [R0] ;  /* 0x0000000000537984 */ /* 0x000f680000000800 */
[----:B------:R-:W5:Y:S01]  /*4f30*/  LDS R52, [R0+0x1000] ;  /* 0x0010000000347984 */ /* 0x000f620000000800 */
[----:B0-----:R-:W-:-:S03]  /*4f40*/  FADD.FTZ R49, RZ, R49 ;  /* 0x00000031ff317221 */ /* 0x001fc60000010000 */
[----:B------:R-:W0:Y:S01]  /*4f50*/  LDS R3, [R0+0xa00] ;  /* 0x000a000000037984 */ /* 0x000e220000000800 */
[----:B-1----:R-:W-:-:S03]  /*4f60*/  FADD.FTZ R48, RZ, R48 ;  /* 0x00000030ff307221 */ /* 0x002fc60000010000 */
[----:B------:R-:W1:Y:S01]  /*4f70*/  LDS R4, [R0+0xc00] ;  /* 0x000c000000047984 */ /* 0x000e620000000800 */
[----:B--2---:R-:W-:-:S03]  /*4f80*/  FADD.FTZ R8, RZ, R8 ;  /* 0x00000008ff087221 */ /* 0x004fc60000010000 */
        /* <DEDUP_REMOVED lines=14> */
[----:B------:R-:W5:Y:S04]  /*5070*/  LDS R61, [R0+0x2600] ;  /* 0x00260000003d7984 */ /* 0x000f680000000800 */
[----:B------:R-:W5:Y:S01]  /*5080*/  LDS R63, [R0+0x2800] ;  /* 0x00280000003f7984 */ /* 0x000f620000000800 */
[----:B0-----:R-:W-:-:S03]  /*5090*/  FADD.FTZ R3, RZ, R3 ;  /* 0x00000003ff037221 */ /* 0x001fc60000010000 */
[----:B------:R-:W0:Y:S01]  /*50a0*/  LDS R46, [R0+0x2a00] ;  /* 0x002a0000002e7984 */ /* 0x000e220000000800 */
[----:B-1----:R-:W-:-:S03]  /*50b0*/  FADD.FTZ R4, RZ, R4 ;  /* 0x00000004ff047221 */ /* 0x002fc60000010000 */
[----:B------:R-:W1:Y:S01]  /*50c0*/  LDS R65, [R0+0x2c00] ;  /* 0x002c000000417984 */ /* 0x000e620000000800 */
[----:B--2---:R-:W-:-:S03]  /*50d0*/  FADD.FTZ R5, RZ, R5 ;  /* 0x00000005ff057221 */ /* 0x004fc60000010000 */
[----:B------:R-:W2:Y:S01]  /*50e0*/  LDS R54, [R0+0x2e00] ;  /* 0x002e000000367984 */ /* 0x000ea20000000800 */
[----:B---3--:R-:W-:-:S03]  /*50f0*/  FADD.FTZ R3, R3, R6 ;  /* 0x0000000603037221 */ /* 0x008fc60000010000 */
        /* <DEDUP_REMOVED lines=10> */
[----:B------:R-:W-:Y:S01]  /*51a0*/  LDS R58, [R0+0x3a00] ;  /* 0x003a0000003a7984 */ /* 0x000fe20000000800 */
[----:B------:R-:W-:-:S03]  /*51b0*/  FADD.FTZ R10, R10, R61 ;  /* 0x0000003d0a0a7221 */ /* 0x000fc60000010000 */
[----:B------:R-:W5:Y:S01]  /*51c0*/  LDS R60, [R0+0x3c00] ;  /* 0x003c0000003c7984 */ /* 0x000f620000000800 */
[----:B------:R-:W-:-:S03]  /*51d0*/  FADD.FTZ R50, R50, R63 ;  /* 0x0000003f32327221 */ /* 0x000fc60000010000 */
[----:B------:R-:W5:Y:S01]  /*51e0*/  LDS R62, [R0+0x3e00] ;  /* 0x003e0000003e7984 */ /* 0x000f620000000800 */
[----:B0-----:R-:W-:Y:S01]  /*51f0*/  FADD.FTZ R3, R3, R46 ;  /* 0x0000002e03037221 */ /* 0x001fe20000010000 */
[----:B------:R-:W-:Y:S01]  /*5200*/  BAR.SYNC.DEFER_BLOCKING 0x0 ;  /* 0x0000000000007b1d */ /* 0x000fe20000010000 */
[----:B-1----:R-:W-:Y:S01]  /*5210*/  FADD.FTZ R65, R4, R65 ;  /* 0x0000004104417221 */ /* 0x002fe20000010000 */
[----:B--2---:R-:W-:Y:S01]  /*5220*/  FADD.FTZ R5, R5, R54 ;  /* 0x0000003605057221 */ /* 0x004fe20000010000 */
[----:B---3--:R-:W-:Y:S01]  /*5230*/  FADD.FTZ R51, R51, R56 ;  /* 0x0000003833337221 */ /* 0x008fe20000010000 */
[----:B----4-:R-:W-:Y:S01]  /*5240*/  FADD.FTZ R49, R48, R49 ;  /* 0x0000003130317221 */ /* 0x010fe20000010000 */
[----:B-----5:R-:W-:Y:S01]  /*5250*/  FADD.FTZ R55, R8, R55 ;  /* 0x0000003708377221 */ /* 0x020fe20000010000 */
[----:B------:R-:W-:Y:S01]  /*5260*/  FADD.FTZ R57, R10, R57 ;  /* 0x000000390a397221 */ /* 0x000fe20000010000 */
[----:B------:R0:W-:Y:S01]  /*5270*/  STS.128 [R2], R12 ;  /* 0x0000000c02007388 */ /* 0x0001e20000000c00 */
[----:B------:R-:W-:-:S03]  /*5280*/  FADD.FTZ R67, R50, R67 ;  /* 0x0000004332437221 */ /* 0x000fc60000010000 */
[----:B------:R1:W-:Y:S04]  /*5290*/  STS.128 [R2+0x10], R16 ;  /* 0x0000101002007388 */ /* 0x0003e80000000c00 */
[----:B------:R2:W-:Y:S01]  /*52a0*/  STS.128 [R2+0x400], R20 ;  /* 0x0004001402007388 */ /* 0x0005e20000000c00 */
[----:B------:R-:W-:-:S03]  /*52b0*/  FADD.FTZ R65, R65, R60 ;  /* 0x0000003c41417221 */ /* 0x000fc60000010000 */
[----:B------:R-:W-:Y:S04]  /*52c0*/  STS.128 [R2+0x410], R24 ;  /* 0x0004101802007388 */ /* 0x000fe80000000c00 */
[----:B------:R-:W-:Y:S01]  /*52d0*/  STS.128 [R2+0x800], R28 ;  /* 0x0008001c02007388 */ /* 0x000fe20000000c00 */
[----:B0-----:R-:W-:Y:S01]  /*52e0*/  IADD3.X R13, RZ, RZ, RZ, P0, !PT ;  /* 0x000000ffff0d7210 */ /* 0x001fe200007fe4ff */
[----:B------:R-:W-:Y:S02]  /*52f0*/  FADD.FTZ R15, R5, R62 ;  /* 0x0000003e050f7221 */ /* 0x000fe40000010000 */
[----:B------:R-:W-:Y:S01]  /*5300*/  STS.128 [R2+0x810], R32 ;  /* 0x0008102002007388 */ /* 0x000fe20000000c00 */
[----:B-1----:R-:W-:-:S03]  /*5310*/  SHF.L.U32 R18, R100, 0x2, RZ ;  /* 0x0000000264127819 */ /* 0x002fc600000006ff */
[----:B------:R-:W-:Y:S01]  /*5320*/  STS.128 [R2+0xc00], R36 ;  /* 0x000c002402007388 */ /* 0x000fe20000000c00 */
[----:B--2---:R-:W-:Y:S01]  /*5330*/  SHF.L.U64.HI R22, R100, 0x2, R13 ;  /* 0x0000000264167819 */ /* 0x004fe2000001020d */
[----:B------:R-:W-:Y:S02]  /*5340*/  FADD.FTZ R13, R3, R58 ;  /* 0x0000003a030d7221 */ /* 0x000fe40000010000 */
[----:B------:R0:W-:Y:S01]  /*5350*/  STS.128 [R2+0xc10], R40 ;  /* 0x000c102802007388 */ /* 0x0001e20000000c00 */
[----:B------:R-:W-:Y:S01]  /*5360*/  BAR.SYNC.DEFER_BLOCKING 0x0 ;  /* 0x0000000000007b1d */ /* 0x000fe20000010000 */
[----:B0-----:R-:W-:-:S04]  /*5370*/  IADD3 R2, P0, R18, UR6, RZ ;  /* 0x0000000612027c10 */ /* 0x001fc8000ff1e0ff */
[----:B------:R-:W-:Y:S01]  /*5380*/  IADD3.X R3, R22, UR7, RZ, P0, !PT ;  /* 0x0000000716037c10 */ /* 0x000fe200087fe4ff */
[----:B------:R-:W-:Y:S02]  /*5390*/  ULDC.64 UR6, c[0x0][0x2d0] ;  /* 0x0000b40000067ab9 */ /* 0x000fe40000000a00 */
[----:B------:R-:W-:-:S04]  /*53a0*/  IADD3 R4, P0, R18, UR6, RZ ;  /* 0x0000000612047c10 */ /* 0x000fc8000ff1e0ff */
[----:B------:R-:W-:Y:S01]  /*53b0*/  IADD3.X R5, R22, UR7, RZ, P0, !PT ;  /* 0x0000000716057c10 */ /* 0x000fe200087fe4ff */
[----:B------:R-:W0:Y:S01]  /*53c0*/  LDS R12, [R0] ;  /* 0x00000000000c7984 */ /* 0x000e220000000800 */
[----:B------:R-:W-:-:S03]  /*53d0*/  ULDC.64 UR6, c[0x0][0x2f0] ;  /* 0x0000bc0000067ab9 */ /* 0x000fc60000000a00 */
        /* <DEDUP_REMOVED lines=20> */
[----:B------:R-:W-:Y:S01]  /*5520*/  STG.E desc[UR4][R2.64], R51 ;  /* 0x0000003302007986 */ /* 0x000fe2000c101904 */
[----:B------:R-:W-:Y:S01]  /*5530*/  IADD3 R6, P0, R18, UR6, RZ ;  /* 0x0000000612067c10 */ /* 0x000fe2000ff1e0ff */
[----:B------:R-:W-:Y:S02]  /*5540*/  FADD.FTZ R17, R17, R20 ;  /* 0x0000001411117221 */ /* 0x000fe40000010000 */
[----:B------:R-:W5:Y:S01]  /*5550*/  LDS R23, [R0+0x1800] ;  /* 0x0018000000177984 */ /* 0x000f620000000800 */
[----:B------:R-:W-:Y:S01]  /*5560*/  IADD3.X R7, R22, UR7, RZ, P0, !PT ;  /* 0x0000000716077c10 */ /* 0x000fe200087fe4ff */
[----:B------:R-:W-:Y:S02]  /*5570*/  FADD.FTZ R8, RZ, R8 ;  /* 0x00000008ff087221 */ /* 0x000fe40000010000 */
[----:B------:R-:W5:Y:S01]  /*5580*/  LDS R31, [R0+0x2600] ;  /* 0x00260000001f7984 */ /* 0x000f620000000800 */
[----:B------:R-:W-:-:S03]  /*5590*/  FADD.FTZ R10, RZ, R10 ;  /* 0x0000000aff0a7221 */ /* 0x000fc60000010000 */
[----:B------:R-:W-:Y:S01]  /*55a0*/  STG.E desc[UR4][R4.64], R9 ;  /* 0x0000000904007986 */ /* 0x000fe2000c101904 */
[----:B------:R-:W-:-:S03]  /*55b0*/  FADD.FTZ R8, R8, R19 ;  /* 0x0000001308087221 */ /* 0x000fc60000010000 */
[----:B------:R-:W5:Y:S04]  /*55c0*/  LDS R41, [R0+0x3400] ;  /* 0x0034000000297984 */ /* 0x000f680000000800 */
[----:B------:R-:W5:Y:S01]  /*55d0*/  LDS R9, [R0+0xc00] ;  /* 0x000c000000097984 */ /* 0x000f620000000800 */
[----:B0-----:R-:W-:-:S03]  /*55e0*/  FADD.FTZ R10, R10, R21 ;  /* 0x000000150a0a7221 */ /* 0x001fc60000010000 */
        /* <DEDUP_REMOVED lines=8> */
[----:B------:R-:W4:Y:S04]  /*5670*/  LDS R18, [R0+0x1c00] ;  /* 0x001c000000127984 */ /* 0x000f280000000800 */
[----:B------:R-:W4:Y:S01]  /*5680*/  LDS R35, [R0+0x2a00] ;  /* 0x002a000000237984 */ /* 0x000f220000000800 */
[----:B-----5:R-:W-:-:S03]  /*5690*/  FADD.FTZ R12, R12, R23 ;  /* 0x000000170c0c7221 */ /* 0x020fc60000010000 */
[----:B------:R-:W5:Y:S01]  /*56a0*/  LDS R51, [R0+0x3800] ;  /* 0x0038000000337984 */ /* 0x000f620000000800 */
[----:B------:R-:W-:-:S03]  /*56b0*/  FADD.FTZ R10, R10, R31 ;  /* 0x0000001f0a0a7221 */ /* 0x000fc60000010000 */
[----:B------:R-:W5:Y:S04]  /*56c0*/  LDS R27, [R0+0x1e00] ;  /* 0x001e0000001b7984 */ /* 0x000f680000000800 */
[----:B------:R-:W5:Y:S01]  /*56d0*/  LDS R22, [R0+0x2c00] ;  /* 0x002c000000167984 */ /* 0x000f620000000800 */
[----:B------:R-:W-:-:S03]  /*56e0*/  FADD.FTZ R41, R8, R41 ;  /* 0x0000002908297221 */ /* 0x000fc60000010000 */
[----:B------:R-:W5:Y:S01]  /*56f0*/  LDS R53, [R0+0x3a00] ;  /* 0x003a000000357984 */ /* 0x000f620000000800 */
[----:B------:R-:W-:-:S03]  /*5700*/  FADD.FTZ R9, RZ, R9 ;  /* 0x00000009ff097221 */ /* 0x000fc60000010000 */
[----:B------:R-:W5:Y:S01]  /*5710*/  LDS R37, [R0+0x2e00] ;  /* 0x002e000000257984 */ /* 0x000f620000000800 */
[----:B0-----:R-:W-:-:S03]  /*5720*/  FADD.FTZ R14, R14, R25 ;  /* 0x000000190e0e7221 */ /* 0x001fc60000010000 */
[----:B------:R-:W0:Y:S01]  /*5730*/  LDS R20, [R0+0x3c00] ;  /* 0x003c000000147984 */ /* 0x000e220000000800 */
[----:B-1----:R-:W-:-:S03]  /*5740*/  FADD.FTZ R12, R12, R33 ;  /* 0x000000210c0c7221 */ /* 0x002fc60000010000 */
[----:B------:R-:W1:Y:S01]  /*5750*/  LDS R59, [R0+0x3e00] ;  /* 0x003e0000003b7984 */ /* 0x000e620000000800 */
[----:B--2---:R-:W-:-:S03]  /*5760*/  FADD.FTZ R43, R10, R43 ;  /* 0x0000002b0a2b7221 */ /* 0x004fc60000010000 */
[----:B------:R-:W-:Y:S01]  /*5770*/  STG.E desc[UR4][R6.64], R39 ;  /* 0x0000002706007986 */ /* 0x000fe2000c101904 */
[----:B---3--:R-:W-:-:S03]  /*5780*/  FADD.FTZ R16, RZ, R16 ;  /* 0x00000010ff107221 */ /* 0x008fc60000010000 */
[----:B------:R-:W-:Y:S01]  /*5790*/  STG.E desc[UR4][R2.64+0x200], R49 ;  /* 0x0002003102007986 */ /* 0x000fe2000c101904 */
[----:B----4-:R-:W-:-:S03]  /*57a0*/  FADD.FTZ R9, R9, R18 ;  /* 0x0000001209097221 */ /* 0x010fc60000010000 */
[----:B------:R-:W-:Y:S01]  /*57b0*/  STG.E desc[UR4][R4.64+0x200], R71 ;  /* 0x0002004704007986 */ /* 0x000fe2000c101904 */
[----:B------:R-:W-:-:S03]  /*57c0*/  FADD.FTZ R14, R14, R35 ;  /* 0x000000230e0e7221 */ /* 0x000fc60000010000 */
        /* <DEDUP_REMOVED lines=11> */
[----:B0-----:R-:W-:-:S03]  /*5880*/  FADD.FTZ R9, R9, R20 ;  /* 0x0000001409097221 */ /* 0x001fc60000010000 */
[----:B------:R-:W-:Y:S01]  /*5890*/  STG.E desc[UR4][R6.64+0x600], R43 ;  /* 0x0006002b06007986 */ /* 0x000fe2000c101904 */
[----:B-1----:R-:W-:-:S03]  /*58a0*/  FADD.FTZ R59, R16, R59 ;  /* 0x0000003b103b7221 */ /* 0x002fc60000010000 */
[----:B------:R-:W-:Y:S04]  /*58b0*/  STG.E desc[UR4][R2.64+0x800], R67 ;  /* 0x0008004302007986 */ /* 0x000fe8000c101904 */
        /* <DEDUP_REMOVED lines=12> */
.L_x_357:
        /* <DEDUP_REMOVED lines=8> */
.L_x_360:
[----:B------:R-:W-:Y:S05]  /*5a00*/  BSYNC B0 ;  /* 0x0000000000007941 */ /* 0x000fea0003800000 */
.L_x_359:
[----:B------:R-:W-:Y:S01]  /*5a10*/  FADD.FTZ R76, R76, R203 ;  /* 0x000000cb4c4c7221 */ /* 0x000fe20000010000 */
[----:B------:R-:W-:Y:S01]  /*5a20*/  HFMA2.MMA R238, -RZ, RZ, 0, 5.9604644775390625e-08 ;  /* 0x00000001ffee7435 */ /* 0x000fe200000001ff */
[----:B------:R-:W-:Y:S02]  /*5a30*/  MOV R203, 0xffffffff ;  /* 0xffffffff00cb7802 */ /* 0x000fe40000000f00 */
[----:B------:R-:W-:Y:S02]  /*5a40*/  MOV R252, R77 ;  /* 0x0000004d00fc7202 */ /* 0x000fe40000000f00 */
[----:B------:R-:W-:-:S07]  /*5a50*/  MOV R204, 0x1f ;  /* 0x0000001f00cc7802 */ /* 0x000fce0000000f00 */
[----:B------:R-:W-:Y:S05]  /*5a60*/  WARPSYNC.COLLECTIVE R203, `(.L_x_361) ;  /* 0x00000000cb087348 */ /* 0x000fea0003c00000 */
[----:B------:R0:W1:Y:S02]  /*5a70*/  SHFL.BFLY P3, R203, R252, R238, R204 ;  /* 0x0c0000eefccb7389 */ /* 0x00006400000600cc */
[----:B01----:R-:W-:Y:S01]  /*5a80*/  ENDCOLLECTIVE ;  /* 0x000000000000791b */ /* 0x003fe20003800000 */
.L_x_361:
[----:B------:R-:W-:Y:S01]  /*5a90*/  HFMA2.MMA R238, -RZ, RZ, 0, 1.1920928955078125e-07 ;  /* 0x00000002ffee7435 */ /* 0x000fe200000001ff */
[----:B------:R-:W-:Y:S01]  /*5aa0*/  MOV R252, R76 ;  /* 0x0000004c00fc7202 */ /* 0x000fe20000000f00 */
[----:B------:R-:W-:Y:S01]  /*5ab0*/  FADD.FTZ R77, R77, R203 ;  /* 0x000000cb4d4d7221 */ /* 0x000fe20000010000 */
[----:B------:R-:W-:-:S08]  /*5ac0*/  MOV R203, 0xffffffff ;  /* 0xffffffff00cb7802 */ /* 0x000fd00000000f00 */
[----:B------:R-:W-:Y:S05]  /*5ad0*/  WARPSYNC.COLLECTIVE R203, `(.L_x_362) ;  /* 0x00000000cb087348 */ /* 0x000fea0003c00000 */
[----:B------:R0:W1:Y:S02]  /*5ae0*/  SHFL.BFLY P3, R203, R252, R238, R204 ;  /* 0x0c0000eefccb7389 */ /* 0x00006400000600cc */
[----:B01----:R-:W-:Y:S01]  /*5af0*/  ENDCOLLECTIVE ;  /* 0x000000000000791b */ /* 0x003fe20003800000 */
.L_x_362:
[----:B------:R-:W-:Y:S01]  /*5b00*/  MOV R252, R77 ;  /* 0x0000004d00fc7202 */ /* 0x000fe20000000f00 */
[----:B------:R-:W-:Y:S01]  /*5b10*/  FADD.FTZ R76, R76, R203 ;  /* 0x000000cb4c4c7221 */ /* 0x000fe20000010000 */
[----:B------:R-:W-:-:S07]  /*5b20*/  IMAD.MOV.U32 R203, RZ, RZ, -0x1 ;  /* 0xffffffffffcb7424 */ /* 0x000fce00078e00ff */
[----:B------:R-:W-:Y:S05]  /*5b30*/  WARPSYNC.COLLECTIVE R203, `(.L_x_363) ;  /* 0x00000000cb087348 */ /* 0x000fea0003c00000 */
[----:B------:R0:W1:Y:S02]  /*5b40*/  SHFL.BFLY P3, R203, R252, R238, R204 ;  /* 0x0c0000eefccb7389 */ /* 0x00006400000600cc */
[----:B01----:R-:W-:Y:S01]  /*5b50*/  ENDCOLLECTIVE ;  /* 0x000000000000791b */ /* 0x003fe20003800000 */
.L_x_363:
[----:B------:R-:W-:Y:S01]  /*5b60*/  HFMA2.MMA R238, -RZ, RZ, 0, 2.384185791015625e-07 ;  /* 0x00000004ffee7435 */ /* 0x000fe200000001ff */
[----:B------:R-:W-:Y:S01]  /*5b70*/  MOV R252, R76 ;  /* 0x0000004c00fc7202 */ /* 0x000fe20000000f00 */
[----:B------:R-:W-:Y:S01]  /*5b80*/  FADD.FTZ R77, R77, R203 ;  /* 0x000000cb4d4d7221 */ /* 0x000fe20000010000 */
[----:B------:R-:W-:-:S08]  /*5b90*/  MOV R203, 0xffffffff ;  /* 0xffffffff00cb7802 */ /* 0x000fd00000000f00 */
[----:B------:R-:W-:Y:S05]  /*5ba0*/  WARPSYNC.COLLECTIVE R203, `(.L_x_364) ;  /* 0x00000000cb087348 */ /* 0x000fea0003c00000 */
[----:B------:R0:W1:Y:S02]  /*5bb0*/  SHFL.BFLY P3, R203, R252, R238, R204 ;  /* 0x0c0000eefccb7389 */ /* 0x00006400000600cc */
[----:B01----:R-:W-:Y:S01]  /*5bc0*/  ENDCOLLECTIVE ;  /* 0x000000000000791b */ /* 0x003fe20003800000 */
.L_x_364:
[----:B------:R-:W-:Y:S01]  /*5bd0*/  MOV R252, R77 ;  /* 0x0000004d00fc7202 */ /* 0x000fe20000000f00 */
[----:B------:R-:W-:Y:S01]  /*5be0*/  FADD.FTZ R76, R76, R203 ;  /* 0x000000cb4c4c7221 */ /* 0x000fe20000010000 */
[----:B------:R-:W-:-:S07]  /*5bf0*/  MOV R203, 0xffffffff ;  /* 0xffffffff00cb7802 */ /* 0x000fce0000000f00 */
[----:B------:R-:W-:Y:S05]  /*5c00*/  WARPSYNC.COLLECTIVE R203, `(.L_x_365) ;  /* 0x00000000cb087348 */ /* 0x000fea0003c00000 */
[----:B------:R0:W1:Y:S02]  /*5c10*/  SHFL.BFLY P3, R203, R252, R238, R204 ;  /* 0x0c0000eefccb7389 */ /* 0x00006400000600cc */
[----:B01----:R-:W-:Y:S01]  /*5c20*/  ENDCOLLECTIVE ;  /* 0x000000000000791b */ /* 0x003fe20003800000 */
.L_x_365:
[----:B------:R-:W-:Y:S01]  /*5c30*/  HFMA2.MMA R238, -RZ, RZ, 0, 4.76837158203125e-07 ;  /* 0x00000008ffee7435 */ /* 0x000fe200000001ff */
[----:B------:R-:W-:Y:S01]  /*5c40*/  MOV R252, R76 ;  /* 0x0000004c00fc7202 */ /* 0x000fe20000000f00 */
[----:B------:R-:W-:Y:S01]  /*5c50*/  FADD.FTZ R77, R77, R203 ;  /* 0x000000cb4d4d7221 */ /* 0x000fe20000010000 */
[----:B------:R-:W-:-:S08]  /*5c60*/  MOV R203, 0xffffffff ;  /* 0xffffffff00cb7802 */ /* 0x000fd00000000f00 */
[----:B------:R-:W-:Y:S05]  /*5c70*/  WARPSYNC.COLLECTIVE R203, `(.L_x_366) ;  /* 0x00000000cb087348 */ /* 0x000fea0003c00000 */
[----:B------:R0:W1:Y:S02]  /*5c80*/  SHFL.BFLY P3, R203, R252, R238, R204 ;  /* 0x0c0000eefccb7389 */ /* 0x00006400000600cc */
[----:B01----:R-:W-:Y:S01]  /*5c90*/  ENDCOLLECTIVE ;  /* 0x000000000000791b */ /* 0x003fe20003800000 */
.L_x_366:
[----:B------:R-:W-:Y:S01]  /*5ca0*/  MOV R252, R77 ;  /* 0x0000004d00fc7202 */ /* 0x000fe20000000f00 */
[----:B------:R-:W-:Y:S01]  /*5cb0*/  FADD.FTZ R76, R76, R203 ;  /* 0x000000cb4c4c7221 */ /* 0x000fe20000010000 */
[----:B------:R-:W-:-:S07]  /*5cc0*/  MOV R203, 0xffffffff ;  /* 0xffffffff00cb7802 */ /* 0x000fce0000000f00 */
[----:B------:R-:W-:Y:S05]  /*5cd0*/  WARPSYNC.COLLECTIVE R203, `(.L_x_367) ;  /* 0x00000000cb087348 */ /* 0x000fea0003c00000 */
[----:B------:R0:W1:Y:S02]  /*5ce0*/  SHFL.BFLY P3, R203, R252, R238, R204 ;  /* 0x0c0000eefccb7389 */ /* 0x00006400000600cc */
[----:B01----:R-:W-:Y:S01]  /*5cf0*/  ENDCOLLECTIVE ;  /* 0x000000000000791b */ /* 0x003fe20003800000 */
.L_x_367:
[----:B------:R-:W-:Y:S01]  /*5d00*/  HFMA2.MMA R238, -RZ, RZ, 0, 9.5367431640625e-07 ;  /* 0x00000010ffee7435 */ /* 0x000fe200000001ff */
[----:B------:R-:W-:Y:S01]  /*5d10*/  MOV R252, R76 ;  /* 0x0000004c00fc7202 */ /* 0x000fe20000000f00 */
[----:B------:R-:W-:Y:S01]  /*5d20*/  FADD.FTZ R77, R77, R203 ;  /* 0x000000cb4d4d7221 */ /* 0x000fe20000010000 */
[----:B------:R-:W-:-:S08]  /*5d30*/  MOV R203, 0xffffffff ;  /* 0xffffffff00cb7802 */ /* 0x000fd00000000f00 */
[----:B------:R-:W-:Y:S05]  /*5d40*/  WARPSYNC.COLLECTIVE R203, `(.L_x_368) ;  /* 0x00000000cb087348 */ /* 0x000fea0003c00000 */
[----:B------:R0:W1:Y:S02]  /*5d50*/  SHFL.BFLY P3, R203, R252, R238, R204 ;  /* 0x0c0000eefccb7389 */ /* 0x00006400000600cc */
[----:B01----:R-:W-:Y:S01]  /*5d60*/  ENDCOLLECTIVE ;  /* 0x000000000000791b */ /* 0x003fe20003800000 */
.L_x_368:
[----:B------:R-:W-:Y:S02]  /*5d70*/  MOV R252, R77 ;  /* 0x0000004d00fc7202 */ /* 0x000fe40000000f00 */
[----:B------:R-:W-:Y:S02]  /*5d80*/  MOV R78, R203 ;  /* 0x000000cb004e7202 */ /* 0x000fe40000000f00 */
[----:B------:R-:W-:-:S07]  /*5d90*/  MOV R203, 0xffffffff ;  /* 0xffffffff00cb7802 */ /* 0x000fce0000000f00 */
[----:B------:R-:W-:Y:S05]  /*5da0*/  WARPSYNC.COLLECTIVE R203, `(.L_x_369) ;  /* 0x00000000cb087348 */ /* 0x000fea0003c00000 */
[----:B------:R0:W1:Y:S02]  /*5db0*/  SHFL.BFLY P3, R203, R252, R238, R204 ;  /* 0x0c0000eefccb7389 */ /* 0x00006400000600cc */
[----:B01----:R-:W-:Y:S01]  /*5dc0*/  ENDCOLLECTIVE ;  /* 0x000000000000791b */ /* 0x003fe20003800000 */
.L_x_369:
[----:B------:R-:W-:Y:S05]  /*5dd0*/  BRA `(.L_x_370) ;  /* 0xffffffc8008c7947 */ /* 0x000fea000383ffff */
.L_x_371:
        /* <DEDUP_REMOVED lines=10> */
.L_x_14209:


//--------------------- .text._ZN10layer_norm13ln_bwd_kernelINS_13Kernel_traitsI13__nv_bfloat16S2_S2_S2_fjLj1024ELj1ELj4ELj1ELj16ENS_18Kernel_traits_baseILj1024ES2_S2_S2_S2_fjLj128EEEEELb0ELb1ELb1ELb0EEEvNS_9BwdParamsE --------------------------
	.section	.text._ZN10layer_norm13ln_bwd_kernelINS_13Kernel_traitsI13__nv_bfloat16S2_S2_S2_fjLj1024ELj1ELj4ELj1ELj16ENS_18Kernel_traits_baseILj1024ES2_S2_S2_S2_fjLj128EEEEELb0ELb1ELb1ELb0EEEvNS_9BwdParamsE,"ax",@progbits
	.align	128
        .global         _ZN10layer_norm13ln_bwd_kernelINS_13Kernel_traitsI13__nv_bfloat16S2_S2_S2_fjLj1024ELj1ELj4ELj1ELj16ENS_18Kernel_traits_baseILj1024ES2_S2_S2_S2_fjLj128EEEEELb0ELb1ELb1ELb0EEEvNS_9BwdParamsE
        .type           _ZN10layer_norm13ln_bwd_kernelINS_13Kernel_traitsI13__nv_bfloat16S2_S2_S2_fjLj1024ELj1ELj4ELj1ELj16ENS_18Kernel_traits_baseILj1024ES2_S2_S2_S2_fjLj128EEEEELb0ELb1ELb1ELb0EEEvNS_9BwdParamsE,@function
        .size           _ZN10layer_norm13ln_bwd_kernelINS_13Kernel_traitsI13__nv_bfloat16S2_S2_S2_fjLj1024ELj1ELj4ELj1ELj16ENS_18Kernel_traits_baseILj1024ES2_S2_S2_S2_fjLj128EEEEELb0ELb1ELb1ELb0EEEvNS_9BwdParamsE,(.L_x_14210 - _ZN10layer_norm13ln_bwd_kernelINS_13Kernel_traitsI13__nv_bfloat16S2_S2_S2_fjLj1024ELj1ELj4ELj1ELj16ENS_18Kernel_traits_baseILj1024ES2_S2_S2_S2_fjLj128EEEEELb0ELb1ELb1ELb0EEEvNS_9BwdParamsE)
        .other          _ZN10layer_norm13ln_bwd_kernelINS_13Kernel_traitsI13__nv_bfloat16S2_S2_S2_fjLj1024ELj1ELj4ELj1ELj16ENS_18Kernel_traits_baseILj1024ES2_S2_S2_S2_fjLj128EEEEELb0ELb1ELb1ELb0EEEvNS_9BwdParamsE,@"STO_CUDA_ENTRY STV_DEFAULT"
_ZN10layer_norm13ln_bwd_kernelINS_13Kernel_traitsI13__nv_bfloat16S2_S2_S2_fjLj1024ELj1ELj4ELj1ELj16ENS_18Kernel_traits_baseILj1024ES2_S2_S2_S2_fjLj128EEEEELb0ELb1ELb1ELb0EEEvNS_9BwdParamsE:
.text._ZN10layer_norm13ln_bwd_kernelINS_13Kernel_traitsI13__nv_bfloat16S2_S2_S2_fjLj1024ELj1ELj4ELj1ELj16ENS_18Kernel_traits_baseILj1024ES2_S2_S2_S2_fjLj128EEEEELb0ELb1ELb1ELb0EEEvNS_9BwdParamsE:
[----:B------:R-:W0:Y:S01]  /*0000*/  LDC R1, c[0x0][0x28] ;  /* 0x00000a00ff017b82 */ /* 0x000e220000000800 */
[----:B------:R-:W1:Y:S01]  /*0010*/  S2R R36, SR_TID.X ;  /* 0x0000000000247919 */ /* 0x000e620000002100 */
[----:B------:R-:W-:Y:S01]  /*0020*/  ULDC UR4, c[0x0][0x218] ;  /* 0x0000860000047ab9 */ /* 0x000fe20000000800 */
[----:B0-----:R-:W-:Y:S01]  /*0030*/  IADD3 R1, R1, -0x60, RZ ;  /* 0xffffffa001017810 */ /* 0x001fe20007ffe0ff */
        /* <DEDUP_REMOVED lines=9> */
[----:B-1----:R-:W-:-:S04]  /*00d0*/  LOP3.LUT R3, R36, 0x1f, RZ, 0xc0, !PT ;  /* 0x0000001f24037812 */ /* 0x002fc800078ec0ff */
[----:B------:R-:W-:Y:S01]  /*00e0*/  LOP3.LUT R0, R3, 0x1f, RZ, 0x3c, !PT ;  /* 0x0000001f03007812 */ /* 0x000fe200078e3cff */
[----:B------:R-:W-:-:S03]  /*00f0*/  IMAD.MOV.U32 R37, RZ, RZ, R3 ;  /* 0x000000ffff257224 */ /* 0x000fc600078e0003 */
[----:B------:R-:W-:-:S04]  /*0100*/  LEA.HI.SX32 R0, R17, R0, 0x1d ;  /* 0x0000000011007211 */ /* 0x000fc800078feaff */
[C---:B------:R-:W-:Y:S02]  /*0110*/  LOP3.LUT P4, RZ, R0.reuse, 0xffffffe0, RZ, 0xc0, !PT ;  /* 0xffffffe000ff7812 */ /* 0x040fe4000788c0ff */
[C---:B------:R-:W-:Y:S02]  /*0120*/  ISETP.GE.U32.AND P0, PT, R0.reuse, 0x40, PT ;  /* 0x000000400000780c */ /* 0x040fe40003f06070 */
[C---:B------:R-:W-:Y:S02]  /*0130*/  ISETP.GE.U32.AND P1, PT, R0.reuse, 0x60, PT ;  /* 0x000000600000780c */ /* 0x040fe40003f26070 */
[----:B------:R-:W-:Y:S02]  /*0140*/  P2R R20, PR, RZ, 0x10 ;  /* 0x00000010ff147803 */ /* 0x000fe40000000000 */
[----:B------:R-:W-:-:S03]  /*0150*/  ISETP.GE.U32.AND P3, PT, R0, 0x80, PT ;  /* 0x000000800000780c */ /* 0x000fc60003f66070 */
[----:B------:R0:W-:Y:S01]  /*0160*/  STL [R1+0x54], R20 ;  /* 0x0000541401007387 */ /* 0x0001e20000100800 */
[----:B------:R-:W-:Y:S01]  /*0170*/  BSSY B0, `(.L_x_372) ;  /* 0x000063b000007945 */ /* 0x000fe20003800000 */
[----:B------:R-:W1:Y:S01]  /*0180*/  @P4 LDC.64 R16, c[0x0][0x260] ;  /* 0x00009800ff104b82 */ /* 0x000e620000000a00 */
[----:B------:R-:W-:-:S07]  /*0190*/  P2R R202, PR, RZ, 0x8 ;  /* 0x00000008ffca7803 */ /* 0x000fce0000000000 */
[----:B------:R-:W2:Y:S08]  /*01a0*/  @P4 LDC.64 R18, c[0x0][0x278] ;  /* 0x00009e00ff124b82 */ /* 0x000eb00000000a00 */
[----:B0-----:R-:W0:Y:S08]  /*01b0*/  @P0 LDC.64 R20, c[0x0][0x260] ;  /* 0x00009800ff140b82 */ /* 0x001e300000000a00 */
[----:B------:R-:W3:Y:S01]  /*01c0*/  @P0 LDC.64 R22, c[0x0][0x278] ;  /* 0x00009e00ff160b82 */ /* 0x000ee20000000a00 */
[----:B-1----:R-:W-:-:S05]  /*01d0*/  @P4 IMAD.WIDE.U32 R16, R37, 0x10, R16 ;  /* 0x0000001025104825 */ /* 0x002fca00078e0010 */
[----:B------:R1:W5:Y:S02]  /*01e0*/  @P4 LDG.E.128 R12, desc[UR4][R16.64] ;  /* 0x00000004100c4981 */ /* 0x000364000c1e1d00 */
[----:B------:R-:W4:Y:S01]  /*01f0*/  @P1 LDC.64 R28, c[0x0][0x260] ;  /* 0x00009800ff1c1b82 */ /* 0x000f220000000a00 */
[C---:B--2---:R-:W-:Y:S01]  /*0200*/  @P4 IMAD.WIDE.U32 R18, R37.reuse, 0x10, R18 ;  /* 0x0000001025124825 */ /* 0x044fe200078e0012 */
[----:B------:R-:W-:-:S04]  /*0210*/  @P4 LOP3.LUT R37, R37, 0x20, RZ, 0xfc, !PT ;  /* 0x0000002025254812 */ /* 0x000fc800078efcff */
[----:B------:R2:W5:Y:S02]  /*0220*/  @P4 LDG.E.128 R232, desc[UR4][R18.64] ;  /* 0x0000000412e84981 */ /* 0x000564000c1e1d00 */
[----:B------:R-:W1:Y:S01]  /*0230*/  @P1 LDC.64 R30, c[0x0][0x278] ;  /* 0x00009e00ff1e1b82 */ /* 0x000e620000000a00 */
[----:B0-----:R-:W-:-:S05]  /*0240*/  @P0 IMAD.WIDE.U32 R24, R37, 0x10, R20 ;  /* 0x0000001025180825 */ /* 0x001fca00078e0014 */
[----:B------:R2:W5:Y:S02]  /*0250*/  @P0 LDG.E.128 R8, desc[UR4][R24.64] ;  /* 0x0000000418080981 */ /* 0x000564000c1e1d00 */
[----:B------:R-:W0:Y:S01]  /*0260*/  @P3 LDC.64 R32, c[0x0][0x260] ;  /* 0x00009800ff203b82 */ /* 0x000e220000000a00 */
[C---:B---3--:R-:W-:Y:S01]  /*0270*/  @P0 IMAD.WIDE.U32 R26, R37.reuse, 0x10, R22 ;  /* 0x00000010251a0825 */ /* 0x048fe200078e0016 */
[----:B------:R-:W-:-:S04]  /*0280*/  @P0 IADD3 R37, R37, 0x20, RZ ;  /* 0x0000002025250810 */ /* 0x000fc80007ffe0ff */
[----:B------:R2:W5:Y:S02]  /*0290*/  @P0 LDG.E.128 R224, desc[UR4][R26.64] ;  /* 0x000000041ae00981 */ /* 0x000564000c1e1d00 */
[----:B------:R-:W3:Y:S01]  /*02a0*/  @P3 LDC.64 R34, c[0x0][0x278] ;  /* 0x00009e00ff223b82 */ /* 0x000ee20000000a00 */
[----:B----4-:R-:W-:-:S05]  /*02b0*/  @P1 IMAD.WIDE.U32 R28, R37, 0x10, R28 ;  /* 0x00000010251c1825 */ /* 0x010fca00078e001c */
[----:B------:R2:W5:Y:S01]  /*02c0*/  @P1 LDG.E.128 R248, desc[UR4][R28.64] ;  /* 0x000000041cf81981 */ /* 0x000562000c1e1d00 */
[C---:B-1----:R-:W-:Y:S01]  /*02d0*/  @P1 IMAD.WIDE.U32 R30, R37.reuse, 0x10, R30 ;  /* 0x00000010251e1825 */ /* 0x042fe200078e001e */
[----:B------:R-:W-:-:S04]  /*02e0*/  @P1 IADD3 R37, R37, 0x20, RZ ;  /* 0x0000002025251810 */ /* 0x000fc80007ffe0ff */
[----:B------:R2:W5:Y:S01]  /*02f0*/  @P1 LDG.E.128 R216, desc[UR4][R30.64] ;  /* 0x000000041ed81981 */ /* 0x000562000c1e1d00 */
[----:B0-----:R-:W-:-:S05]  /*0300*/  @P3 IMAD.WIDE.U32 R20, R37, 0x10, R32 ;  /* 0x0000001025143825 */ /* 0x001fca00078e0020 */
[----:B------:R2:W5:Y:S01]  /*0310*/  @P3 LDG.E.128 R240, desc[UR4][R20.64] ;  /* 0x0000000414f03981 */ /* 0x000562000c1e1d00 */
[----:B---3--:R-:W-:-:S05]  /*0320*/  @P3 IMAD.WIDE.U32 R22, R37, 0x10, R34 ;  /* 0x0000001025163825 */ /* 0x008fca00078e0022 */
[----:B------:R2:W5:Y:S01]  /*0330*/  @P3 LDG.E.128 R4, desc[UR4][R22.64] ;  /* 0x0000000416043981 */ /* 0x000562000c1e1d00 */
[----:B------:R-:W0:Y:S01]  /*0340*/  S2R R33, SR_CTAID.X ;  /* 0x0000000000217919 */ /* 0x000e220000002500 */
        /* <DEDUP_REMOVED lines=11> */
[----:B------:R-:W-:Y:S01]  /*0400*/  CS2R R56, SRZ ;  /* 0x0000000000387805 */ /* 0x000fe2000001ff00 */
[----:B0-----:R-:W-:-:S05]  /*0410*/  IMAD R16, R33, 0x4, R16 ;  /* 0x0000000421107824 */ /* 0x001fca00078e0210 */
        /* <DEDUP_REMOVED lines=38> */
[----:B--2---:R-:W-:Y:S06]  /*0680*/  @P2 BRA `(.L_x_373) ;  /* 0x0000005c00a42947 */ /* 0x004fec0003800000 */
[C---:B-----5:R-:W-:Y:S01]  /*0690*/  SHF.L.U32 R17, R12.reuse, 0x10, RZ ;  /* 0x000000100c117819 */ /* 0x060fe200000006ff */
[----:B------:R-:W-:Y:S01]  /*06a0*/  ULDC.64 UR6, c[0x0][0x2c8] ;  /* 0x0000b20000067ab9 */ /* 0x000fe20000000a00 */
[----:B------:R-:W-:Y:S01]  /*06b0*/  SHF.L.U32 R18, R13, 0x10, RZ ;  /* 0x000000100d127819 */ /* 0x000fe200000006ff */
[C---:B------:R-:W-:Y:S01]  /*06c0*/  IMAD.U32 R214, R5.reuse, 0x10000, RZ ;  /* 0x0001000005d67824 */ /* 0x040fe200078e00ff */
[----:B------:R-:W-:Y:S01]  /*06d0*/  ISETP.NE.U32.AND P2, PT, RZ, UR6, PT ;  /* 0x00000006ff007c0c */ /* 0x000fe2000bf45070 */
[----:B------:R0:W-:Y:S01]  /*06e0*/  STL [R1+0x50], R17 ;  /* 0x0000501101007387 */ /* 0x0001e20000100800 */
[----:B------:R-:W-:Y:S01]  /*06f0*/  @P4 PRMT R2, R12, 0x7632, R2 ;  /* 0x000076320c024816 */ /* 0x000fe20000000002 */
[----:B------:R-:W1:Y:S01]  /*0700*/  LDC.U8 R203, c[0x0][0x2a0] ;  /* 0x0000a800ffcb7b82 */ /* 0x000e620000000000 */
[----:B------:R-:W-:Y:S01]  /*0710*/  ISETP.NE.AND.EX P2, PT, RZ, UR7, PT, P2 ;  /* 0x00000007ff007c0c */ /* 0x000fe2000bf45320 */
[----:B------:R2:W-:Y:S01]  /*0720*/  STL [R1+0x48], R18 ;  /* 0x0000481201007387 */ /* 0x0005e20000100800 */
[----:B------:R-:W-:Y:S01]  /*0730*/  @P3 PRMT R210, R5, 0x7632, R210 ;  /* 0x0000763205d23816 */ /* 0x000fe200000000d2 */
[----:B------:R-:W-:Y:S01]  /*0740*/  IMAD.U32 R239, R233, 0x10000, RZ ;  /* 0x00010000e9ef7824 */ /* 0x000fe200078e00ff */
[----:B------:R-:W-:Y:S01]  /*0750*/  ISETP.LT.U32.OR P2, PT, R0, 0x80, !P2 ;  /* 0x000000800000780c */ /* 0x000fe20005741470 */
[----:B------:R-:W-:Y:S01]  /*0760*/  IMAD.U32 R245, R242, 0x10000, RZ ;  /* 0x00010000f2f57824 */ /* 0x000fe200078e00ff */
[----:B------:R-:W-:Y:S01]  /*0770*/  @P4 PRMT R3, R13, 0x7632, R3 ;  /* 0x000076320d034816 */ /* 0x000fe20000000003 */
[----:B0-----:R-:W-:Y:S01]  /*0780*/  IMAD.U32 R17, R14, 0x10000, RZ ;  /* 0x000100000e117824 */ /* 0x001fe200078e00ff */
[----:B------:R-:W-:Y:S01]  /*0790*/  P2R R5, PR, RZ, 0x4 ;  /* 0x00000004ff057803 */ /* 0x000fe20000000000 */
[----:B------:R-:W-:Y:S01]  /*07a0*/  IMAD.U32 R221, R218, 0x10000, RZ ;  /* 0x00010000dadd7824 */ /* 0x000fe200078e00ff */
[----:B------:R-:W-:Y:S01]  /*07b0*/  SHF.L.U32 R0, R2, 0x10, RZ ;  /* 0x0000001002007819 */ /* 0x000fe200000006ff */
[----:B------:R-:W-:Y:S01]  /*07c0*/  IMAD.U32 R3, R3, 0x10000, RZ ;  /* 0x0001000003037824 */ /* 0x000fe200078e00ff */
[C---:B--2---:R-:W-:Y:S01]  /*07d0*/  SHF.L.U32 R18, R15.reuse, 0x10, RZ ;  /* 0x000000100f127819 */ /* 0x044fe200000006ff */
[----:B------:R0:W-:Y:S01]  /*07e0*/  STL [R1+0x40], R17 ;  /* 0x0000401101007387 */ /* 0x0001e20000100800 */
[----:B------:R-:W-:Y:S01]  /*07f0*/  @P4 PRMT R12, R14, 0x7632, R12 ;  /* 0x000076320e0c4816 */ /* 0x000fe2000000000c */
[----:B------:R-:W-:Y:S01]  /*0800*/  HFMA2.MMA R37, -RZ, RZ, 0, 0 ;  /* 0x00000000ff257435 */ /* 0x000fe200000001ff */
[----:B------:R-:W-:Y:S01]  /*0810*/  @P4 PRMT R13, R15, 0x7632, R13 ;  /* 0x000076320f0d4816 */ /* 0x000fe2000000000d */
[----:B------:R2:W-:Y:S01]  /*0820*/  STL [R1+0x38], R18 ;  /* 0x0000381201007387 */ /* 0x0005e20000100800 */
[----:B------:R-:W-:-:S02]  /*0830*/  @P0 PRMT R14, R8, 0x7632, R14 ;  /* 0x00007632080e0816 */ /* 0x000fc4000000000e */
[----:B------:R-:W-:Y:S02]  /*0840*/  SHF.L.U32 R2, R12, 0x10, RZ ;  /* 0x000000100c027819 */ /* 0x000fe400000006ff */
[----:B------:R-:W-:Y:S02]  /*0850*/  @P1 PRMT R15, R249, 0x7632, R15 ;  /* 0x00007632f90f1816 */ /* 0x000fe4000000000f */
[----:B0-----:R-:W-:Y:S02]  /*0860*/  SHF.L.U32 R17, R8, 0x10, RZ ;  /* 0x0000001008117819 */ /* 0x001fe400000006ff */
[C---:B------:R-:W-:Y:S01]  /*0870*/  @P0 PRMT R8, R9.reuse, 0x7632, R8 ;  /* 0x0000763209080816 */ /* 0x040fe20000000008 */
[----:B--2---:R-:W-:Y:S01]  /*0880*/  IMAD.U32 R18, R9, 0x10000, RZ ;  /* 0x0001000009127824 */ /* 0x004fe200078e00ff */
[----:B------:R-:W-:Y:S01]  /*0890*/  @P0 PRMT R9, R10, 0x7632, R9 ;  /* 0x000076320a090816 */ /* 0x000fe20000000009 */
[----:B------:R0:W-:Y:S01]  /*08a0*/  STL [R1+0x30], R17 ;  /* 0x0000301101007387 */ /* 0x0001e20000100800 */
[----:B------:R-:W-:-:S02]  /*08b0*/  @P3 PRMT R246, R241, 0x7632, R246 ;  /* 0x00007632f1f63816 */ /* 0x000fc400000000f6 */
[----:B------:R-:W-:Y:S01]  /*08c0*/  SHF.L.U32 R247, R241, 0x10, RZ ;  /* 0x00000010f1f77819 */ /* 0x000fe200000006ff */
[----:B------:R2:W-:Y:S01]  /*08d0*/  STL [R1+0x28], R18 ;  /* 0x0000281201007387 */ /* 0x0005e20000100800 */
[----:B------:R-:W-:Y:S01]  /*08e0*/  SHF.L.U32 R241, R232, 0x10, RZ ;  /* 0x00000010e8f17819 */ /* 0x000fe200000006ff */
[----:B------:R-:W-:Y:S01]  /*08f0*/  IMAD.U32 R246, R246, 0x10000, RZ ;  /* 0x00010000f6f67824 */ /* 0x000fe200078e00ff */
[----:B------:R-:W-:Y:S01]  /*0900*/  @P4 PRMT R238, R233, 0x7632, R238 ;  /* 0x00007632e9ee4816 */ /* 0x000fe200000000ee */
[----:B------:R-:W-:Y:S01]  /*0910*/  IMAD.U32 R233, R224, 0x10000, RZ ;  /* 0x00010000e0e97824 */ /* 0x000fe200078e00ff */
[----:B------:R-:W-:Y:S02]  /*0920*/  @P4 PRMT R236, R234, 0x7632, R236 ;  /* 0x00007632eaec4816 */ /* 0x000fe400000000ec */
[----:B0-----:R-:W-:Y:S02]  /*0930*/  SHF.L.U32 R17, R10, 0x10, RZ ;  /* 0x000000100a117819 */ /* 0x001fe400000006ff */
[----:B------:R-:W-:-:S02]  /*0940*/  @P0 PRMT R10, R11, 0x7632, R10 ;  /* 0x000076320b0a0816 */ /* 0x000fc4000000000a */
[----:B--2---:R-:W-:Y:S01]  /*0950*/  SHF.L.U32 R18, R11, 0x10, RZ ;  /* 0x000000100b127819 */ /* 0x004fe200000006ff */
[----:B------:R0:W-:Y:S01]  /*0960*/  STL [R1+0x20], R17 ;  /* 0x0000201101007387 */ /* 0x0001e20000100800 */
[----:B------:R-:W-:Y:S02]  /*0970*/  @P1 PRMT R11, R248, 0x7632, R11 ;  /* 0x00007632f80b1816 */ /* 0x000fe4000000000b */
[----:B------:R-:W-:Y:S01]  /*0980*/  SHF.L.U32 R237, R234, 0x10, RZ ;  /* 0x00000010eaed7819 */ /* 0x000fe200000006ff */
[----:B------:R2:W-:Y:S01]  /*0990*/  STL [R1+0x18], R18 ;  /* 0x0000181201007387 */ /* 0x0005e20000100800 */
[----:B------:R-:W-:Y:S02]  /*09a0*/  @P1 PRMT R252, R250, 0x7632, R252 ;  /* 0x00007632fafc1816 */ /* 0x000fe400000000fc */
[----:B------:R-:W-:Y:S02]  /*09b0*/  @P3 PRMT R244, R242, 0x7632, R244 ;  /* 0x00007632f2f43816 */ /* 0x000fe400000000f4 */
[----:B------:R-:W-:Y:S01]  /*09c0*/  @P4 PRMT R234, R235, 0x7632, R234 ;  /* 0x00007632ebea4816 */ /* 0x000fe200000000ea */
[----:B0-----:R-:W-:Y:S01]  /*09d0*/  IMAD.U32 R17, R248, 0x10000, RZ ;  /* 0x00010000f8117824 */ /* 0x001fe200078e00ff */
[----:B------:R-:W-:Y:S01]  /*09e0*/  @P3 PRMT R248, R240, 0x7632, R248 ;  /* 0x00007632f0f83816 */ /* 0x000fe200000000f8 */
[----:B------:R-:W-:Y:S01]  /*09f0*/  IMAD.U32 R252, R252, 0x10000, RZ ;  /* 0x00010000fcfc7824 */ /* 0x000fe200078e00ff */
[----:B------:R-:W-:Y:S01]  /*0a00*/  @P0 PRMT R228, R226, 0x7632, R228 ;  /* 0x00007632e2e40816 */ /* 0x000fe200000000e4 */
[----:B------:R-:W-:Y:S01]  /*0a10*/  IMAD.U32 R234, R234, 0x10000, RZ ;  /* 0x00010000eaea7824 */ /* 0x000fe200078e00ff */
[----:B--2---:R-:W-:Y:S01]  /*0a20*/  SHF.L.U32 R18, R249, 0x10, RZ ;  /* 0x00000010f9127819 */ /* 0x004fe200000006ff */
[----:B------:R0:W-:Y:S01]  /*0a30*/  STL [R1+0x10], R17 ;  /* 0x0000101101007387 */ /* 0x0001e20000100800 */
[----:B------:R-:W-:Y:S01]  /*0a40*/  SHF.L.U32 R249, R240, 0x10, RZ ;  /* 0x00000010f0f97819 */ /* 0x000fe200000006ff */
[----:B------:R-:W-:Y:S01]  /*0a50*/  IMAD.U32 R228, R228, 0x10000, RZ ;  /* 0x00010000e4e47824 */ /* 0x000fe200078e00ff */
[----:B------:R-:W-:Y:S01]  /*0a60*/  @P4 PRMT R240, R232, 0x7632, R240 ;  /* 0x00007632e8f04816 */ /* 0x000fe200000000f0 */
[----:B------:R-:W-:Y:S01]  /*0a70*/  STL [R1+0x8], R18 ;  /* 0x0000081201007387 */ /* 0x000fe20000100800 */
[----:B------:R-:W-:-:S02]  /*0a80*/  @P0 PRMT R232, R224, 0x7632, R232 ;  /* 0x00007632e0e80816 */ /* 0x000fc400000000e8 */
[----:B------:R-:W-:Y:S01]  /*0a90*/  SHF.L.U32 R229, R226, 0x10, RZ ;  /* 0x00000010e2e57819 */ /* 0x000fe200000006ff */
[----:B------:R-:W-:Y:S01]  /*0aa0*/  IMAD.U32 R240, R240, 0x10000, RZ ;  /* 0x00010000f0f07824 */ /* 0x000fe200078e00ff */
[----:B------:R-:W-:Y:S02]  /*0ab0*/  @P1 PRMT R222, R217, 0x7632, R222 ;  /* 0x00007632d9de1816 */ /* 0x000fe400000000de */
[----:B0-----:R-:W-:Y:S02]  /*0ac0*/  SHF.L.U32 R17, R250, 0x10, RZ ;  /* 0x00000010fa117819 */ /* 0x001fe400000006ff */
[----:B------:R-:W-:Y:S01]  /*0ad0*/  @P1 PRMT R220, R218, 0x7632, R220 ;  /* 0x00007632dadc1816 */ /* 0x000fe200000000dc */
[----:B------:R-:W-:Y:S01]  /*0ae0*/  IMAD.U32 R222, R222, 0x10000, RZ ;  /* 0x00010000dede7824 */ /* 0x000fe200078e00ff */
[----:B------:R-:W-:Y:S01]  /*0af0*/  @P3 PRMT R215, R4, 0x7632, R215 ;  /* 0x0000763204d73816 */ /* 0x000fe200000000d7 */
[----:B------:R-:W-:Y:S01]  /*0b00*/  STL [R1], R17 ;  /* 0x0000001101007387 */ /* 0x000fe20000100800 */
[----:B------:R-:W-:-:S02]  /*0b10*/  @P3 PRMT R204, R7, 0x7632, R204 ;  /* 0x0000763207cc3816 */ /* 0x000fc400000000cc */
[----:B------:R-:W-:Y:S01]  /*0b20*/  @P1 PRMT R250, R251, 0x7632, R250 ;  /* 0x00007632fbfa1816 */ /* 0x000fe200000000fa */
[----:B------:R-:W-:Y:S01]  /*0b30*/  STL [R1+0x58], R5 ;  /* 0x0000580501007387 */ /* 0x000fe20000100800 */
[----:B------:R-:W-:Y:S01]  /*0b40*/  @P3 PRMT R242, R243, 0x7632, R242 ;  /* 0x00007632f3f23816 */ /* 0x000fe200000000f2 */
[----:B------:R-:W-:Y:S01]  /*0b50*/  IMAD.U32 R251, R251, 0x10000, RZ ;  /* 0x00010000fbfb7824 */ /* 0x000fe200078e00ff */
[----:B------:R-:W-:Y:S01]  /*0b60*/  @P0 PRMT R230, R225, 0x7632, R230 ;  /* 0x00007632e1e60816 */ /* 0x000fe200000000e6 */
[----:B------:R0:W-:Y:S01]  /*0b70*/  STL [R1+0x4c], R0 ;  /* 0x00004c0001007387 */ /* 0x0001e20000100800 */
[C---:B------:R-:W-:Y:S01]  /*0b80*/  @P0 PRMT R226, R227.reuse, 0x7632, R226 ;  /* 0x00007632e3e20816 */ /* 0x040fe200000000e2 */
[----:B------:R-:W-:Y:S01]  /*0b90*/  IMAD.U32 R227, R227, 0x10000, RZ ;  /* 0x00010000e3e37824 */ /* 0x000fe200078e00ff */
[----:B------:R-:W-:Y:S01]  /*0ba0*/  @P1 PRMT R224, R216, 0x7632, R224 ;  /* 0x00007632d8e01816 */ /* 0x000fe200000000e0 */
[----:B------:R2:W-:Y:S01]  /*0bb0*/  STL [R1+0x44], R3 ;  /* 0x0000440301007387 */ /* 0x0005e20000100800 */
[----:B------:R-:W-:Y:S01]  /*0bc0*/  @P1 PRMT R218, R219, 0x7632, R218 ;  /* 0x00007632dbda1816 */ /* 0x000fe200000000da */
[----:B------:R-:W-:Y:S01]  /*0bd0*/  IMAD.U32 R215, R215, 0x10000, RZ ;  /* 0x00010000d7d77824 */ /* 0x000fe200078e00ff */
[----:B------:R-:W-:Y:S01]  /*0be0*/  @P3 PRMT R206, R6, 0x7632, R206 ;  /* 0x0000763206ce3816 */ /* 0x000fe200000000ce */
[----:B------:R3:W-:Y:S01]  /*0bf0*/  STL [R1+0x3c], R2 ;  /* 0x00003c0201007387 */ /* 0x0007e20000100800 */
[----:B------:R-:W-:Y:S01]  /*0c00*/  SHF.L.U32 R231, R225, 0x10, RZ ;  /* 0x00000010e1e77819 */ /* 0x000fe200000006ff */
[----:B------:R-:W-:Y:S01]  /*0c10*/  IMAD.U32 R204, R204, 0x10000, RZ ;  /* 0x00010000cccc7824 */ /* 0x000fe200078e00ff */
[----:B0-----:R-:W-:-:S02]  /*0c20*/  SHF.L.U32 R0, R13, 0x10, RZ ;  /* 0x000000100d007819 */ /* 0x001fc400000006ff */
[----:B------:R-:W-:Y:S01]  /*0c30*/  SHF.L.U32 R225, R216, 0x10, RZ ;  /* 0x00000010d8e17819 */ /* 0x000fe200000006ff */
[----:B--2---:R-:W-:Y:S01]  /*0c40*/  IMAD.U32 R3, R14, 0x10000, RZ ;  /* 0x000100000e037824 */ /* 0x004fe200078e00ff */
[----:B------:R-:W-:Y:S01]  /*0c50*/  SHF.L.U32 R216, R4, 0x10, RZ ;  /* 0x0000001004d87819 */ /* 0x000fe200000006ff */
[----:B------:R0:W-:Y:S01]  /*0c60*/  STL [R1+0x34], R0 ;  /* 0x0000340001007387 */ /* 0x0001e20000100800 */
[----:B------:R-:W-:Y:S01]  /*0c70*/  SHF.L.U32 R243, R243, 0x10, RZ ;  /* 0x00000010f3f37819 */ /* 0x000fe200000006ff */
[----:B------:R-:W-:Y:S01]  /*0c80*/  IMAD.MOV.U32 R4, RZ, RZ, R16 ;  /* 0x000000ffff047224 */ /* 0x000fe200078e0010 */
[----:B---3--:R-:W-:Y:S01]  /*0c90*/  SHF.L.U32 R2, R8, 0x10, RZ ;  /* 0x0000001008027819 */ /* 0x008fe200000006ff */
[----:B------:R2:W-:Y:S01]  /*0ca0*/  STL [R1+0x2c], R3 ;  /* 0x00002c0301007387 */ /* 0x0005e20000100800 */
[----:B------:R-:W-:Y:S02]  /*0cb0*/  SHF.L.U32 R235, R235, 0x10, RZ ;  /* 0x00000010ebeb7819 */ /* 0x000fe400000006ff */
[----:B------:R-:W-:Y:S01]  /*0cc0*/  SHF.L.U32 R223, R217, 0x10, RZ ;  /* 0x00000010d9df7819 */ /* 0x000fe200000006ff */
[----:B------:R3:W-:Y:S01]  /*0cd0*/  STL [R1+0x24], R2 ;  /* 0x0000240201007387 */ /* 0x0007e20000100800 */
[----:B------:R-:W-:-:S02]  /*0ce0*/  SHF.L.U32 R219, R219, 0x10, RZ ;  /* 0x00000010dbdb7819 */ /* 0x000fc400000006ff */
[----:B0-----:R-:W-:Y:S02]  /*0cf0*/  SHF.L.U32 R0, R9, 0x10, RZ ;  /* 0x0000001009007819 */ /* 0x001fe400000006ff */
[----:B------:R-:W-:Y:S01]  /*0d00*/  SHF.L.U32 R209, R6, 0x10, RZ ;  /* 0x0000001006d17819 */ /* 0x000fe200000006ff */
[----:B--2---:R-:W-:Y:S01]  /*0d10*/  IMAD.U32 R3, R10, 0x10000, RZ ;  /* 0x000100000a037824 */ /* 0x004fe200078e00ff */
[----:B------:R-:W-:Y:S01]  /*0d20*/  SHF.L.U32 R205, R7, 0x10, RZ ;  /* 0x0000001007cd7819 */ /* 0x000fe200000006ff */
[----:B------:R0:W-:Y:S01]  /*0d30*/  STL [R1+0x1c], R0 ;  /* 0x00001c0001007387 */ /* 0x0001e20000100800 */
[----:B------:R-:W-:Y:S02]  /*0d40*/  SHF.L.U32 R250, R250, 0x10, RZ ;  /* 0x00000010fafa7819 */ /* 0x000fe400000006ff */
[----:B---3--:R-:W-:Y:S01]  /*0d50*/  SHF.L.U32 R2, R11, 0x10, RZ ;  /* 0x000000100b027819 */ /* 0x008fe200000006ff */
[----:B------:R2:W-:Y:S01]  /*0d60*/  STL [R1+0x14], R3 ;  /* 0x0000140301007387 */ /* 0x0005e20000100800 */
[----:B------:R-:W-:-:S02]  /*0d70*/  SHF.L.U32 R248, R248, 0x10, RZ ;  /* 0x00000010f8f87819 */ /* 0x000fc400000006ff */
[----:B------:R-:W-:Y:S01]  /*0d80*/  SHF.L.U32 R244, R244, 0x10, RZ ;  /* 0x00000010f4f47819 */ /* 0x000fe200000006ff */
[----:B------:R2:W-:Y:S01]  /*0d90*/  STL [R1+0xc], R2 ;  /* 0x00000c0201007387 */ /* 0x0005e20000100800 */
[----:B------:R-:W-:Y:S02]  /*0da0*/  SHF.L.U32 R242, R242, 0x10, RZ ;  /* 0x00000010f2f27819 */ /* 0x000fe400000006ff */
[----:B0-----:R-:W-:Y:S02]  /*0db0*/  SHF.L.U32 R0, R15, 0x10, RZ ;  /* 0x000000100f007819 */ /* 0x001fe400000006ff */
[----:B------:R-:W-:Y:S02]  /*0dc0*/  SHF.L.U32 R238, R238, 0x10, RZ ;  /* 0x00000010eeee7819 */ /* 0x000fe400000006ff */
[----:B------:R-:W-:Y:S01]  /*0dd0*/  SHF.L.U32 R236, R236, 0x10, RZ ;  /* 0x00000010ecec7819 */ /* 0x000fe200000006ff */
[----:B------:R2:W-:Y:S01]  /*0de0*/  STL [R1+0x4], R0 ;  /* 0x0000040001007387 */ /* 0x0005e20000100800 */
[----:B------:R-:W-:-:S02]  /*0df0*/  SHF.L.U32 R232, R232, 0x10, RZ ;  /* 0x00000010e8e87819 */ /* 0x000fc400000006ff */
[----:B------:R-:W-:Y:S02]  /*0e00*/  SHF.L.U32 R230, R230, 0x10, RZ ;  /* 0x00000010e6e67819 */ /* 0x000fe400000006ff */
[----:B------:R-:W-:Y:S02]  /*0e10*/  SHF.L.U32 R226, R226, 0x10, RZ ;  /* 0x00000010e2e27819 */ /* 0x000fe400000006ff */
[----:B------:R-:W-:Y:S02]  /*0e20*/  SHF.L.U32 R224, R224, 0x10, RZ ;  /* 0x00000010e0e07819 */ /* 0x000fe400000006ff */
[----:B------:R-:W-:Y:S02]  /*0e30*/  SHF.L.U32 R220, R220, 0x10, RZ ;  /* 0x00000010dcdc7819 */ /* 0x000fe400000006ff */
[----:B------:R-:W-:Y:S02]  /*0e40*/  SHF.L.U32 R218, R218, 0x10, RZ ;  /* 0x00000010dada7819 */ /* 0x000fe400000006ff */
[----:B------:R-:W-:-:S02]  /*0e50*/  SHF.L.U32 R210, R210, 0x10, RZ ;  /* 0x00000010d2d27819 */ /* 0x000fc400000006ff */
[----:B-12---:R-:W-:-:S07]  /*0e60*/  SHF.L.U32 R206, R206, 0x10, RZ ;  /* 0x00000010cece7819 */ /* 0x006fce00000006ff */
.L_x_505:
[----:B------:R-:W2:Y:S01]  /*0e70*/  LDL R2, [R1+0x54] ;  /* 0x0000540001027983 */ /* 0x000ea20000100800 */
[----:B------:R-:W0:Y:S08]  /*0e80*/  LDC.64 R158, c[0x0][0x280] ;  /* 0x0000a000ff9e7b82 */ /* 0x000e300000000a00 */
[----:B-1----:R-:W1:Y:S08]  /*0e90*/  LDC.64 R156, c[0x0][0x258] ;  /* 0x00009600ff9c7b82 */ /* 0x002e700000000a00 */
[----:B------:R-:W3:Y:S01]  /*0ea0*/  LDC.64 R162, c[0x0][0x2c8] ;  /* 0x0000b200ffa27b82 */ /* 0x000ee20000000a00 */
[----:B--2---:R-:W-:-:S07]  /*0eb0*/  ISETP.NE.AND P4, PT, R2, RZ, PT ;  /* 0x000000ff0200720c */ /* 0x004fce0003f85270 */
[----:B------:R-:W2:Y:S02]  /*0ec0*/  LDC.64 R2, c[0x0][0x288] ;  /* 0x0000a200ff027b82 */ /* 0x000ea40000000a00 */
[----:B--2---:R-:W-:-:S05]  /*0ed0*/  IMAD.WIDE R2, R4, 0x4, R2 ;  /* 0x0000000404027825 */ /* 0x004fca00078e0202 */
[----:B------:R0:W2:Y:S01]  /*0ee0*/  LDG.E R160, desc[UR4][R2.64] ;  /* 0x0000000402a07981 */ /* 0x0000a2000c1e1900 */
[C---:B-1----:R-:W-:Y:S01]  /*0ef0*/  IMAD.WIDE R156, R4.reuse, 0x4, R156 ;  /* 0x00000004049c7825 */ /* 0x042fe200078e029c */
[----:B------:R-:W1:Y:S04]  /*0f00*/  S2R R161, SR_TID.X ;  /* 0x0000000000a17919 */ /* 0x000e680000002100 */
[----:B------:R-:W5:Y:S01]  /*0f10*/  LDG.E R5, desc[UR4][R156.64] ;  /* 0x000000049c057981 */ /* 0x000f62000c1e1900 */
[----:B0-----:R-:W-:-:S05]  /*0f20*/  IMAD.WIDE R2, R4, 0x4, R158 ;  /* 0x0000000404027825 */ /* 0x001fca00078e029e */
[----:B------:R0:W5:Y:S02]  /*0f30*/  LDG.E R207, desc[UR4][R2.64] ;  /* 0x0000000402cf7981 */ /* 0x000164000c1e1900 */
[----:B0-----:R-:W-:-:S05]  /*0f40*/  MOV R2, UR9 ;  /* 0x0000000900027c02 */ /* 0x001fca0008000f00 */
[----:B------:R-:W-:-:S05]  /*0f50*/  IMAD R3, R4, R2, RZ ;  /* 0x0000000204037224 */ /* 0x000fca00078e02ff */
[----:B------:R-:W-:-:S04]  /*0f60*/  SHF.R.S32.HI R156, RZ, 0x1f, R3 ;  /* 0x0000001fff9c7819 */ /* 0x000fc80000011403 */
[----:B------:R-:W-:Y:S02]  /*0f70*/  LEA.HI R156, R156, R3, RZ, 0x3 ;  /* 0x000000039c9c7211 */ /* 0x000fe400078f18ff */
[----:B-1----:R-:W-:Y:S01]  /*0f80*/  LOP3.LUT R3, R161, 0x1f, RZ, 0xc0, !PT ;  /* 0x0000001fa1037812 */ /* 0x002fe200078ec0ff */
[----:B------:R-:W-:Y:S03]  /*0f90*/  BSSY B1, `(.L_x_374) ;  /* 0x00001c2000017945 */ /* 0x000fe60003800000 */
[----:B------:R-:W-:-:S05]  /*0fa0*/  LEA.HI.SX32 R197, R156, R3, 0x1d ;  /* 0x000000039cc57211 */ /* 0x000fca00078feaff */
[----:B---3--:R-:W-:Y:S01]  /*0fb0*/  IMAD.WIDE.U32 R156, R197, 0x10, R162 ;  /* 0x00000010c59c7825 */ /* 0x008fe200078e00a2 */
[----:B--2---:R-:W-:-:S13]  /*0fc0*/  ISETP.GT.AND P2, PT, R160, RZ, PT ;  /* 0x000000ffa000720c */ /* 0x004fda0003f44270 */
[----:B------:R-:W-:Y:S05]  /*0fd0*/  @P2 BRA `(.L_x_375) ;  /* 0x0000000000882947 */ /* 0x000fea0003800000 */
[----:B------:R-:W-:Y:S01]  /*0fe0*/  BSSY B2, `(.L_x_376) ;  /* 0x0000008000027945 */ /* 0x000fe20003800000 */
[----:B------:R-:W-:-:S03]  /*0ff0*/  MOV R158, R197 ;  /* 0x000000c5009e7202 */ /* 0x000fc60000000f00 */
[----:B------:R-:W-:Y:S05]  /*1000*/  @!P4 BRA `(.L_x_377) ;  /* 0x000000000014c947 */ /* 0x000fea0003800000 */
[----:B------:R-:W-:-:S04]  /*1010*/  ISETP.NE.U32.AND P3, PT, RZ, UR14, PT ;  /* 0x0000000eff007c0c */ /* 0x000fc8000bf65070 */
[----:B------:R-:W-:-:S13]  /*1020*/  ISETP.NE.AND.EX P3, PT, RZ, UR15, PT, P3 ;  /* 0x0000000fff007c0c */ /* 0x000fda000bf65330 */
[----:B------:R-:W-:Y:S05]  /*1030*/  @!P3 BRA `(.L_x_378) ;  /* 0x000000000004b947 */ /* 0x000fea0003800000 */
[----:B------:R0:W5:Y:S02]  /*1040*/  LDG.E.128 R132, desc[UR4][R156.64] ;  /* 0x000000049c847981 */ /* 0x000164000c1e1d00 */
.L_x_378:
[----:B------:R-:W-:-:S07]  /*1050*/  VIADD R158, R197, 0x20 ;  /* 0x00000020c59e7836 */ /* 0x000fce0000000000 */
.L_x_377:
[----:B------:R-:W-:Y:S05]  /*1060*/  BSYNC B2 ;  /* 0x0000000000027941 */ /* 0x000fea0003800000 */
.L_x_376:
[----:B------:R-:W-:Y:S04]  /*1070*/  BSSY B2, `(.L_x_379) ;  /* 0x0000008000027945 */ /* 0x000fe80003800000 */
[----:B------:R-:W-:Y:S05]  /*1080*/  @!P0 BRA `(.L_x_380) ;  /* 0x0000000000188947 */ /* 0x000fea0003800000 */
[----:B------:R-:W-:-:S04]  /*1090*/  ISETP.NE.U32.AND P3, PT, RZ, UR14, PT ;  /* 0x0000000eff007c0c */ /* 0x000fc8000bf65070 */
[----:B------:R-:W-:-:S13]  /*10a0*/  ISETP.NE.AND.EX P3, PT, RZ, UR15, PT, P3 ;  /* 0x0000000fff007c0c */ /* 0x000fda000bf65330 */
[----:B------:R-:W-:Y:S05]  /*10b0*/  @!P3 BRA `(.L_x_381) ;  /* 0x000000000008b947 */ /* 0x000fea0003800000 */
[----:B------:R-:W-:-:S06]  /*10c0*/  IMAD.WIDE.U32 R136, R158, 0x10, R162 ;  /* 0x000000109e887825 */ /* 0x000fcc00078e00a2 */
[----:B------:R-:W5:Y:S02]  /*10d0*/  LDG.E.128 R136, desc[UR4][R136.64] ;  /* 0x0000000488887981 */ /* 0x000f64000c1e1d00 */
.L_x_381:
[----:B------:R-:W-:-:S07]  /*10e0*/  IADD3 R158, R158, 0x20, RZ ;  /* 0x000000209e9e7810 */ /* 0x000fce0007ffe0ff */
.L_x_380:
[----:B------:R-:W-:Y:S05]  /*10f0*/  BSYNC B2 ;  /* 0x0000000000027941 */ /* 0x000fea0003800000 */
.L_x_379:
[----:B------:R-:W-:Y:S04]  /*1100*/  BSSY B2, `(.L_x_382) ;  /* 0x0000008000027945 */ /* 0x000fe80003800000 */
[----:B------:R-:W-:Y:S05]  /*1110*/  @!P1 BRA `(.L_x_383) ;  /* 0x0000000000189947 */ /* 0x000fea0003800000 */
[----:B------:R-:W-:-:S04]  /*1120*/  ISETP.NE.U32.AND P3, PT, RZ, UR14, PT ;  /* 0x0000000eff007c0c */ /* 0x000fc8000bf65070 */
[----:B------:R-:W-:-:S13]  /*1130*/  ISETP.NE.AND.EX P3, PT, RZ, UR15, PT, P3 ;  /* 0x0000000fff007c0c */ /* 0x000fda000bf65330 */
[----:B------:R-:W-:Y:S05]  /*1140*/  @!P3 BRA `(.L_x_384) ;  /* 0x000000000008b947 */ /* 0x000fea0003800000 */
[----:B------:R-:W-:-:S06]  /*1150*/  IMAD.WIDE.U32 R140, R158, 0x10, R162 ;  /* 0x000000109e8c7825 */ /* 0x000fcc00078e00a2 */
[----:B------:R-:W5:Y:S02]  /*1160*/  LDG.E.128 R140, desc[UR4][R140.64] ;  /* 0x000000048c8c7981 */ /* 0x000f64000c1e1d00 */
.L_x_384:
[----:B------:R-:W-:-:S07]  /*1170*/  IADD3 R158, R158, 0x20, RZ ;  /* 0x000000209e9e7810 */ /* 0x000fce0007ffe0ff */
.L_x_383:
[----:B------:R-:W-:Y:S05]  /*1180*/  BSYNC B2 ;  /* 0x0000000000027941 */ /* 0x000fea0003800000 */
.L_x_382:
[----:B0-----:R-:W2:Y:S01]  /*1190*/  LDL R156, [R1+0x58] ;  /* 0x00005800019c7983 */ /* 0x001ea20000100800 */
[----:B------:R-:W-:Y:S02]  /*11a0*/  CS2R R212, SRZ ;  /* 0x0000000000d47805 */ /* 0x000fe4000001ff00 */
[----:B--2---:R-:W-:-:S13]  /*11b0*/  ISETP.NE.AND P3, PT, R156, RZ, PT ;  /* 0x000000ff9c00720c */ /* 0x004fda0003f65270 */
[----:B------:R-:W-:Y:S05]  /*11c0*/  @P3 BRA `(.L_x_385) ;  /* 0x0000001800783947 */ /* 0x000fea0003800000 */
[----:B------:R-:W-:-:S06]  /*11d0*/  IMAD.WIDE.U32 R32, R158, 0x10, R162 ;  /* 0x000000109e207825 */ /* 0x000fcc00078e00a2 */
[----:B------:R-:W5:Y:S01]  /*11e0*/  LDG.E.128 R32, desc[UR4][R32.64] ;  /* 0x0000000420207981 */ /* 0x000f62000c1e1d00 */
[----:B------:R-:W-:Y:S05]  /*11f0*/  BRA `(.L_x_385) ;  /* 0x00000018006c7947 */ /* 0x000fea0003800000 */
.L_x_375:
[----:B------:R-:W0:Y:S02]  /*1200*/  LDC.64 R158, c[0x0][0x250] ;  /* 0x00009400ff9e7b82 */ /* 0x000e240000000a00 */
[----:B0-----:R-:W-:-:S06]  /*1210*/  IMAD.WIDE R158, R4, 0x4, R158 ;  /* 0x00000004049e7825 */ /* 0x001fcc00078e029e */
[----:B------:R0:W2:Y:S01]  /*1220*/  LDG.E R158, desc[UR4][R158.64] ;  /* 0x000000049e9e7981 */ /* 0x0000a2000c1e1900 */
[----:B------:R-:W-:Y:S01]  /*1230*/  ISETP.NE.AND P3, PT, R203, RZ, PT ;  /* 0x000000ffcb00720c */ /* 0x000fe20003f65270 */
[----:B------:R-:W-:Y:S01]  /*1240*/  BSSY B2, `(.L_x_386) ;  /* 0x000006d000027945 */ /* 0x000fe20003800000 */
[----:B------:R-:W-:Y:S02]  /*1250*/  CS2R R212, SRZ ;  /* 0x0000000000d47805 */ /* 0x000fe4000001ff00 */
[----:B------:R-:W-:Y:S01]  /*1260*/  MOV R217, R197 ;  /* 0x000000c500d97202 */ /* 0x000fe20000000f00 */
[----:B0-----:R-:W-:-:S04]  /*1270*/  VIADD R159, R160, 0xffffffff ;  /* 0xffffffffa09f7836 */ /* 0x001fc80000000000 */
[----:B------:R-:W-:-:S05]  /*1280*/  IMAD R159, R159, R2, RZ ;  /* 0x000000029f9f7224 */ /* 0x000fca00078e02ff */
[----:B------:R-:W-:-:S04]  /*1290*/  SHF.R.S32.HI R160, RZ, 0x1f, R159 ;  /* 0x0000001fffa07819 */ /* 0x000fc8000001149f */
[----:B------:R-:W-:-:S04]  /*12a0*/  LEA.HI R160, R160, R159, RZ, 0x3 ;  /* 0x0000009fa0a07211 */ /* 0x000fc800078f18ff */
[----:B------:R-:W-:Y:S02]  /*12b0*/  LEA.HI.SX32 R211, R160, R3, 0x1d ;  /* 0x00000003a0d37211 */ /* 0x000fe400078feaff */
[----:B--2---:R-:W-:Y:S01]  /*12c0*/  FSEL R208, R158, RZ, !P3 ;  /* 0x000000ff9ed07208 */ /* 0x004fe20005800000 */
[----:B------:R-:W-:Y:S06]  /*12d0*/  @!P4 BRA `(.L_x_387) ;  /* 0x00000004008cc947 */ /* 0x000fec0003800000 */
[----:B------:R-:W0:Y:S01]  /*12e0*/  LDC.64 R8, c[0x0][0x238] ;  /* 0x00008e00ff087b82 */ /* 0x000e220000000a00 */
[----:B------:R-:W2:Y:S04]  /*12f0*/  LDL R198, [R1+0x50] ;  /* 0x0000500001c67983 */ /* 0x000ea80000100800 */
[----:B------:R-:W3:Y:S03]  /*1300*/  LDL R217, [R1+0x40] ;  /* 0x0000400001d97983 */ /* 0x000ee60000100800 */
[----:B------:R-:W1:Y:S01]  /*1310*/  LDC.64 R12, c[0x0][0x2b8] ;  /* 0x0000ae00ff0c7b82 */ /* 0x000e620000000a00 */
[----:B------:R-:W-:Y:S01]  /*1320*/  ISETP.NE.U32.AND P3, PT, RZ, UR14, PT ;  /* 0x0000000eff007c0c */ /* 0x000fe2000bf65070 */
[----:B------:R-:W4:Y:S04]  /*1330*/  LDL R200, [R1+0x38] ;  /* 0x0000380001c87983 */ /* 0x000f280000100800 */
[----:B------:R-:W4:Y:S04]  /*1340*/  LDL R212, [R1+0x4c] ;  /* 0x00004c0001d47983 */ /* 0x000f280000100800 */
[----:B------:R-:W4:Y:S01]  /*1350*/  LDL R213, [R1+0x48] ;  /* 0x0000480001d57983 */ /* 0x000f220000100800 */
[----:B0-----:R-:W-:-:S06]  /*1360*/  IMAD.WIDE.U32 R8, R197, 0x10, R8 ;  /* 0x00000010c5087825 */ /* 0x001fcc00078e0008 */
[----:B------:R-:W2:Y:S01]  /*1370*/  LDG.E.128 R8, desc[UR4][R8.64] ;  /* 0x0000000408087981 */ /* 0x000ea2000c1e1d00 */
[----:B-1----:R-:W-:-:S06]  /*1380*/  IMAD.WIDE.U32 R12, R211, 0x10, R12 ;  /* 0x00000010d30c7825 */ /* 0x002fcc00078e000c */
[----:B------:R-:W3:Y:S01]  /*1390*/  LDG.E.128 R12, desc[UR4][R12.64] ;  /* 0x000000040c0c7981 */ /* 0x000ee2000c1e1d00 */
[----:B------:R-:W-:-:S13]  /*13a0*/  ISETP.NE.AND.EX P3, PT, RZ, UR15, PT, P3 ;  /* 0x0000000fff007c0c */ /* 0x000fda000bf65330 */
[----:B------:R0:W5:Y:S01]  /*13b0*/  @P3 LDG.E.128 R132, desc[UR4][R156.64] ;  /* 0x000000049c843981 */ /* 0x000162000c1e1d00 */
[----:B--2---:R-:W-:Y:S01]  /*13c0*/  IMAD.U32 R161, R9, 0x10000, RZ ;  /* 0x0001000009a17824 */ /* 0x004fe200078e00ff */
[----:B------:R-:W-:Y:S02]  /*13d0*/  PRMT R6, R11, 0x7632, R6 ;  /* 0x000076320b067816 */ /* 0x000fe40000000006 */
[----:B------:R-:W-:Y:S01]  /*13e0*/  PRMT R16, R9, 0x7632, R16 ;  /* 0x0000763209107816 */ /* 0x000fe20000000010 */
[----:B------:R-:W-:Y:S01]  /*13f0*/  FADD.FTZ R161, -R208, R161 ;  /* 0x000000a1d0a17221 */ /* 0x000fe20000010100 */
[C---:B------:R-:W-:Y:S02]  /*1400*/  PRMT R0, R10.reuse, 0x7632, R0 ;  /* 0x000076320a007816 */ /* 0x040fe40000000000 */
[----:B0-----:R-:W-:Y:S01]  /*1410*/  SHF.L.U32 R157, R10, 0x10, RZ ;  /* 0x000000100a9d7819 */ /* 0x001fe200000006ff */
[----:B---3--:R-:W-:Y:S01]  /*1420*/  IMAD.U32 R158, R12, 0x10000, RZ ;  /* 0x000100000c9e7824 */ /* 0x008fe200078e00ff */
[----:B------:R-:W-:-:S02]  /*1430*/  PRMT R9, R14, 0x7632, R9 ;  /* 0x000076320e097816 */ /* 0x000fc40000000009 */
[----:B------:R-:W-:Y:S02]  /*1440*/  SHF.L.U32 R10, R14, 0x10, RZ ;  /* 0x000000100e0a7819 */ /* 0x000fe400000006ff */
[----:B------:R-:W-:Y:S02]  /*1450*/  SHF.L.U32 R160, R8, 0x10, RZ ;  /* 0x0000001008a07819 */ /* 0x000fe400000006ff */
[----:B------:R-:W-:Y:S01]  /*1460*/  SHF.L.U32 R14, R6, 0x10, RZ ;  /* 0x00000010060e7819 */ /* 0x000fe200000006ff */
[----:B------:R-:W-:Y:S01]  /*1470*/  FMUL.FTZ R6, R198, R158 ;  /* 0x0000009ec6067220 */ /* 0x000fe20000410000 */
[----:B-----5:R-:W-:Y:S02]  /*1480*/  FMUL.FTZ R198, R5, R161 ;  /* 0x000000a105c67220 */ /* 0x020fe40000410000 */
[----:B------:R-:W2:Y:S01]  /*1490*/  LDL R161, [R1+0x44] ;  /* 0x0000440001a17983 */ /* 0x000ea20000100800 */
[----:B------:R-:W-:Y:S01]  /*14a0*/  FADD.FTZ R160, -R208, R160 ;  /* 0x000000a0d0a07221 */ /* 0x000fe20000010100 */
[----:B------:R-:W-:Y:S01]  /*14b0*/  PRMT R199, R12, 0x7632, R199 ;  /* 0x000076320cc77816 */ /* 0x000fe200000000c7 */
[----:B------:R-:W-:-:S02]  /*14c0*/  IMAD.U32 R12, R0, 0x10000, RZ ;  /* 0x00010000000c7824 */ /* 0x000fc400078e00ff */
[----:B------:R-:W-:Y:S02]  /*14d0*/  FMUL.FTZ R0, R5, R160 ;  /* 0x000000a005007220 */ /* 0x000fe40000410000 */
[----:B------:R-:W3:Y:S01]  /*14e0*/  LDL R160, [R1+0x3c] ;  /* 0x00003c0001a07983 */ /* 0x000ee20000100800 */
[----:B------:R-:W-:Y:S01]  /*14f0*/  SHF.L.U32 R159, R11, 0x10, RZ ;  /* 0x000000100b9f7819 */ /* 0x000fe200000006ff */
[C---:B------:R-:W-:Y:S01]  /*1500*/  IMAD.U32 R11, R15.reuse, 0x10000, RZ ;  /* 0x000100000f0b7824 */ /* 0x040fe200078e00ff */
[----:B------:R-:W-:Y:S01]  /*1510*/  PRMT R17, R15, 0x7632, R17 ;  /* 0x000076320f117816 */ /* 0x000fe20000000011 */
[C---:B------:R-:W-:Y:S02]  /*1520*/  FADD.FTZ R15, -R208.reuse, R157 ;  /* 0x0000009dd00f7221 */ /* 0x040fe40000010100 */
[----:B------:R-:W-:Y:S02]  /*1530*/  FADD.FTZ R157, -R208, R159 ;  /* 0x0000009fd09d7221 */ /* 0x000fe40000010100 */
[----:B------:R-:W3:Y:S01]  /*1540*/  LDL R159, [R1+0x34] ;  /* 0x00003400019f7983 */ /* 0x000ee20000100800 */
[----:B------:R-:W-:-:S02]  /*1550*/  PRMT R7, R13, 0x7632, R7 ;  /* 0x000076320d077816 */ /* 0x000fc40000000007 */
[----:B------:R-:W-:Y:S02]  /*1560*/  PRMT R156, R8, 0x7632, R156 ;  /* 0x00007632089c7816 */ /* 0x000fe4000000009c */
[----:B------:R-:W-:Y:S01]  /*1570*/  SHF.L.U32 R8, R13, 0x10, RZ ;  /* 0x000000100d087819 */ /* 0x000fe200000006ff */
[----:B------:R-:W-:Y:S02]  /*1580*/  IMAD.U32 R13, R7, 0x10000, RZ ;  /* 0x00010000070d7824 */ /* 0x000fe400078e00ff */
[----:B------:R-:W-:Y:S01]  /*1590*/  FMUL.FTZ R7, R5, R15 ;  /* 0x0000000f05077220 */ /* 0x000fe20000410000 */
[----:B------:R-:W-:Y:S01]  /*15a0*/  SHF.L.U32 R156, R156, 0x10, RZ ;  /* 0x000000109c9c7819 */ /* 0x000fe200000006ff */
[----:B------:R-:W-:Y:S01]  /*15b0*/  FADD.FTZ R72, R72, R10 ;  /* 0x0000000a48487221 */ /* 0x000fe20000010000 */
[----:B------:R-:W-:Y:S01]  /*15c0*/  SHF.L.U32 R15, R9, 0x10, RZ ;  /* 0x00000010090f7819 */ /* 0x000fe200000006ff */
[-C--:B------:R-:W-:Y:S01]  /*15d0*/  FFMA.FTZ R40, R7, R10.reuse, R40 ;  /* 0x0000000a07287223 */ /* 0x080fe20000010028 */
[----:B------:R-:W-:Y:S01]  /*15e0*/  FMUL.FTZ R9, R217, R10 ;  /* 0x0000000ad9097220 */ /* 0x000fe20000410000 */
[----:B------:R-:W-:Y:S01]  /*15f0*/  FMUL.FTZ R10, R5, R157 ;  /* 0x0000009d050a7220 */ /* 0x000fe20000410000 */
[----:B------:R-:W-:Y:S01]  /*1600*/  SHF.L.U32 R16, R16, 0x10, RZ ;  /* 0x0000001010107819 */ /* 0x000fe200000006ff */
[----:B------:R-:W-:Y:S01]  /*1610*/  FADD.FTZ R156, -R208, R156 ;  /* 0x0000009cd09c7221 */ /* 0x000fe20000010100 */
[----:B------:R-:W-:Y:S01]  /*1620*/  FADD.FTZ R74, R74, R11 ;  /* 0x0000000b4a4a7221 */ /* 0x000fe20000010000 */
[-C--:B------:R-:W-:Y:S01]  /*1630*/  FFMA.FTZ R42, R10, R11.reuse, R42 ;  /* 0x0000000b0a2a7223 */ /* 0x080fe2000001002a */
[----:B------:R-:W-:Y:S01]  /*1640*/  SHF.L.U32 R199, R199, 0x10, RZ ;  /* 0x00000010c7c77819 */ /* 0x000fe200000006ff */
[----:B----4-:R-:W-:Y:S01]  /*1650*/  FMUL.FTZ R11, R200, R11 ;  /* 0x0000000bc80b7220 */ /* 0x010fe20000410000 */
[C---:B------:R-:W-:Y:S01]  /*1660*/  FADD.FTZ R157, -R208.reuse, R16 ;  /* 0x00000010d09d7221 */ /* 0x040fe20000010100 */
[----:B------:R-:W-:Y:S01]  /*1670*/  FMUL.FTZ R200, R5, R156 ;  /* 0x0000009c05c87220 */ /* 0x000fe20000410000 */
[----:B------:R-:W-:Y:S01]  /*1680*/  FADD.FTZ R156, -R208, R12 ;  /* 0x0000000cd09c7221 */ /* 0x000fe20000010100 */
[----:B------:R-:W-:Y:S01]  /*1690*/  FADD.FTZ R68, R68, R158 ;  /* 0x0000009e44447221 */ /* 0x000fe20000010000 */
[----:B------:R-:W-:Y:S01]  /*16a0*/  FFMA.FTZ R36, R0, R158, R36 ;  /* 0x0000009e00247223 */ /* 0x000fe20000010024 */
[----:B------:R-:W-:Y:S01]  /*16b0*/  FADD.FTZ R69, R69, R199 ;  /* 0x000000c745457221 */ /* 0x000fe20000010000 */
[----:B------:R-:W-:Y:S01]  /*16c0*/  FFMA.FTZ R37, R200, R199, R37 ;  /* 0x000000c7c8257223 */ /* 0x000fe20000010025 */
[----:B------:R-:W-:Y:S01]  /*16d0*/  FMUL.FTZ R12, R5, R157 ;  /* 0x0000009d050c7220 */ /* 0x000fe20000410000 */
[----:B------:R-:W-:Y:S01]  /*16e0*/  FMUL.FTZ R199, R212, R199 ;  /* 0x000000c7d4c77220 */ /* 0x000fe20000410000 */
[----:B------:R-:W-:Y:S01]  /*16f0*/  FADD.FTZ R157, RZ, R6 ;  /* 0x00000006ff9d7221 */ /* 0x000fe20000010000 */
[----:B------:R-:W-:Y:S01]  /*1700*/  FFMA.FTZ R158, R0, R6, RZ ;  /* 0x00000006009e7223 */ /* 0x000fe200000100ff */
        /* <DEDUP_REMOVED lines=9> */
[----:B------:R-:W-:Y:S01]  /*17a0*/  FADD.FTZ R16, -R208, R14 ;  /* 0x0000000ed0107221 */ /* 0x000fe20000010100 */
[----:B------:R-:W-:Y:S01]  /*17b0*/  FMUL.FTZ R14, R5, R156 ;  /* 0x0000009c050e7220 */ /* 0x000fe20000410000 */
[----:B------:R-:W-:-:S03]  /*17c0*/  FADD.FTZ R73, R73, R15 ;  /* 0x0000000f49497221 */ /* 0x000fc60000010000 */
[----:B------:R-:W-:Y:S01]  /*17d0*/  FFMA.FTZ R41, R14, R15, R41 ;  /* 0x0000000f0e297223 */ /* 0x000fe20000010029 */
[----:B------:R-:W-:Y:S01]  /*17e0*/  SHF.L.U32 R17, R17, 0x10, RZ ;  /* 0x0000001011117819 */ /* 0x000fe200000006ff */
[----:B------:R-:W-:-:S04]  /*17f0*/  FMUL.FTZ R16, R5, R16 ;  /* 0x0000001005107220 */ /* 0x000fc80000410000 */
[----:B------:R-:W-:Y:S01]  /*1800*/  FADD.FTZ R75, R75, R17 ;  /* 0x000000114b4b7221 */ /* 0x000fe20000010000 */
[----:B------:R-:W-:Y:S01]  /*1810*/  FFMA.FTZ R43, R16, R17, R43 ;  /* 0x00000011102b7223 */ /* 0x000fe2000001002b */
[----:B------:R-:W-:Y:S01]  /*1820*/  VIADD R211, R211, 0x20 ;  /* 0x00000020d3d37836 */ /* 0x000fe20000000000 */
[----:B------:R-:W-:Y:S01]  /*1830*/  IADD3 R217, R197, 0x20, RZ ;  /* 0x00000020c5d97810 */ /* 0x000fe20007ffe0ff */
[----:B--2---:R-:W-:-:S04]  /*1840*/  FMUL.FTZ R13, R161, R13 ;  /* 0x0000000da10d7220 */ /* 0x004fc80000410000 */
[----:B------:R-:W-:Y:S01]  /*1850*/  FADD.FTZ R157, R157, R13 ;  /* 0x0000000d9d9d7221 */ /* 0x000fe20000010000 */
[----:B------:R-:W-:Y:S01]  /*1860*/  FFMA.FTZ R156, R12, R13, R158 ;  /* 0x0000000d0c9c7223 */ /* 0x000fe2000001009e */
[----:B---3--:R-:W-:Y:S02]  /*1870*/  FMUL.FTZ R15, R160, R15 ;  /* 0x0000000fa00f7220 */ /* 0x008fe40000410000 */
[----:B------:R-:W-:Y:S01]  /*1880*/  FADD.FTZ R157, R157, R9 ;  /* 0x000000099d9d7221 */ /* 0x000fe20000010000 */
[----:B------:R-:W-:-:S03]  /*1890*/  FFMA.FTZ R156, R7, R9, R156 ;  /* 0x00000009079c7223 */ /* 0x000fc6000001009c */
[----:B------:R-:W-:Y:S01]  /*18a0*/  FADD.FTZ R157, R157, R15 ;  /* 0x0000000f9d9d7221 */ /* 0x000fe20000010000 */
[----:B------:R-:W-:Y:S01]  /*18b0*/  FFMA.FTZ R156, R14, R15, R156 ;  /* 0x0000000f0e9c7223 */ /* 0x000fe2000001009c */
[----:B------:R-:W-:Y:S02]  /*18c0*/  FMUL.FTZ R17, R159, R17 ;  /* 0x000000119f117220 */ /* 0x000fe40000410000 */
[----:B------:R-:W-:Y:S01]  /*18d0*/  FADD.FTZ R157, R157, R11 ;  /* 0x0000000b9d9d7221 */ /* 0x000fe20000010000 */
[----:B------:R-:W-:-:S03]  /*18e0*/  FFMA.FTZ R156, R10, R11, R156 ;  /* 0x0000000b0a9c7223 */ /* 0x000fc6000001009c */
[----:B------:R-:W-:Y:S01]  /*18f0*/  FADD.FTZ R212, R157, R17 ;  /* 0x000000119dd47221 */ /* 0x000fe20000010000 */
[----:B------:R-:W-:-:S07]  /*1900*/  FFMA.FTZ R213, R16, R17, R156 ;  /* 0x0000001110d57223 */ /* 0x000fce000001009c */
.L_x_387:
[----:B------:R-:W-:Y:S05]  /*1910*/  BSYNC B2 ;  /* 0x0000000000027941 */ /* 0x000fea0003800000 */
.L_x_386:
[----:B------:R-:W-:Y:S04]  /*1920*/  BSSY B2, `(.L_x_388) ;  /* 0x0000066000027945 */ /* 0x000fe80003800000 */
[----:B------:R-:W-:Y:S05]  /*1930*/  @!P0 BRA `(.L_x_389) ;  /* 0x0000000400908947 */ /* 0x000fea0003800000 */
[----:B------:R-:W0:Y:S01]  /*1940*/  LDC.64 R20, c[0x0][0x238] ;  /* 0x00008e00ff147b82 */ /* 0x000e220000000a00 */
[----:B------:R-:W2:Y:S04]  /*1950*/  LDL R161, [R1+0x30] ;  /* 0x0000300001a17983 */ /* 0x000ea80000100800 */
[----:B------:R-:W3:Y:S03]  /*1960*/  LDL R160, [R1+0x28] ;  /* 0x0000280001a07983 */ /* 0x000ee60000100800 */
[----:B------:R-:W1:Y:S01]  /*1970*/  LDC.64 R24, c[0x0][0x2b8] ;  /* 0x0000ae00ff187b82 */ /* 0x000e620000000a00 */
[----:B0-----:R-:W-:-:S06]  /*1980*/  IMAD.WIDE.U32 R20, R217, 0x10, R20 ;  /* 0x00000010d9147825 */ /* 0x001fcc00078e0014 */
[----:B------:R-:W4:Y:S01]  /*1990*/  LDG.E.128 R20, desc[UR4][R20.64] ;  /* 0x0000000414147981 */ /* 0x000f22000c1e1d00 */
[----:B-1----:R-:W-:-:S06]  /*19a0*/  IMAD.WIDE.U32 R24, R211, 0x10, R24 ;  /* 0x00000010d3187825 */ /* 0x002fcc00078e0018 */
[----:B------:R-:W2:Y:S01]  /*19b0*/  LDG.E.128 R24, desc[UR4][R24.64] ;  /* 0x0000000418187981 */ /* 0x000ea2000c1e1d00 */
[----:B------:R-:W-:-:S04]  /*19c0*/  ISETP.NE.U32.AND P3, PT, RZ, UR14, PT ;  /* 0x0000000eff007c0c */ /* 0x000fc8000bf65070 */
[----:B------:R-:W-:-:S13]  /*19d0*/  ISETP.NE.AND.EX P3, PT, RZ, UR15, PT, P3 ;  /* 0x0000000fff007c0c */ /* 0x000fda000bf65330 */
[----:B------:R-:W-:Y:S02]  /*19e0*/  @P3 IMAD.WIDE.U32 R18, R217, 0x10, R162 ;  /* 0x00000010d9123825 */ /* 0x000fe400078e00a2 */
[----:B------:R-:W3:Y:S04]  /*19f0*/  LDL R163, [R1+0x20] ;  /* 0x0000200001a37983 */ /* 0x000ee80000100800 */
[----:B------:R0:W5:Y:S04]  /*1a00*/  @P3 LDG.E.128 R136, desc[UR4][R18.64] ;  /* 0x0000000412883981 */ /* 0x000168000c1e1d00 */
[----:B------:R-:W3:Y:S01]  /*1a10*/  LDL R162, [R1+0x18] ;  /* 0x0000180001a27983 */ /* 0x000ee20000100800 */
[----:B----4-:R-:W-:-:S02]  /*1a20*/  SHF.L.U32 R158, R20, 0x10, RZ ;  /* 0x00000010149e7819 */ /* 0x010fc400000006ff */
[C---:B0-----:R-:W-:Y:S01]  /*1a30*/  PRMT R18, R21.reuse, 0x7632, R18 ;  /* 0x0000763215127816 */ /* 0x041fe20000000012 */
[----:B------:R-:W-:Y:S01]  /*1a40*/  IMAD.U32 R159, R21, 0x10000, RZ ;  /* 0x00010000159f7824 */ /* 0x000fe200078e00ff */
[----:B------:R-:W-:Y:S01]  /*1a50*/  PRMT R156, R20, 0x7632, R156 ;  /* 0x00007632149c7816 */ /* 0x000fe2000000009c */
[----:B------:R-:W-:Y:S01]  /*1a60*/  FADD.FTZ R158, -R208, R158 ;  /* 0x0000009ed09e7221 */ /* 0x000fe20000010100 */
[C---:B------:R-:W-:Y:S02]  /*1a70*/  PRMT R19, R23.reuse, 0x7632, R19 ;  /* 0x0000763217137816 */ /* 0x040fe40000000013 */
[----:B------:R-:W-:Y:S01]  /*1a80*/  SHF.L.U32 R157, R23, 0x10, RZ ;  /* 0x00000010179d7819 */ /* 0x000fe200000006ff */
[----:B--2---:R-:W-:Y:S01]  /*1a90*/  IMAD.U32 R20, R24, 0x10000, RZ ;  /* 0x0001000018147824 */ /* 0x004fe200078e00ff */
[C---:B------:R-:W-:Y:S02]  /*1aa0*/  PRMT R30, R22.reuse, 0x7632, R30 ;  /* 0x00007632161e7816 */ /* 0x040fe4000000001e */
[----:B------:R-:W-:-:S02]  /*1ab0*/  SHF.L.U32 R21, R22, 0x10, RZ ;  /* 0x0000001016157819 */ /* 0x000fc400000006ff */
[C---:B------:R-:W-:Y:S02]  /*1ac0*/  PRMT R31, R26.reuse, 0x7632, R31 ;  /* 0x000076321a1f7816 */ /* 0x040fe4000000001f */
[----:B------:R-:W-:Y:S02]  /*1ad0*/  SHF.L.U32 R23, R26, 0x10, RZ ;  /* 0x000000101a177819 */ /* 0x000fe400000006ff */
[C---:B------:R-:W-:Y:S02]  /*1ae0*/  PRMT R29, R25.reuse, 0x7632, R29 ;  /* 0x00007632191d7816 */ /* 0x040fe4000000001d */
[----:B------:R-:W-:Y:S01]  /*1af0*/  SHF.L.U32 R22, R25, 0x10, RZ ;  /* 0x0000001019167819 */ /* 0x000fe200000006ff */
[----:B------:R-:W-:Y:S01]  /*1b00*/  IMAD.U32 R25, R27, 0x10000, RZ ;  /* 0x000100001b197824 */ /* 0x000fe200078e00ff */
[----:B------:R-:W-:Y:S01]  /*1b10*/  SHF.L.U32 R26, R18, 0x10, RZ ;  /* 0x00000010121a7819 */ /* 0x000fe200000006ff */
[----:B-----5:R-:W-:Y:S01]  /*1b20*/  FMUL.FTZ R18, R5, R158 ;  /* 0x0000009e05127220 */ /* 0x020fe20000410000 */
[----:B------:R-:W-:Y:S01]  /*1b30*/  PRMT R165, R27, 0x7632, R165 ;  /* 0x000076321ba57816 */ /* 0x000fe200000000a5 */
[----:B------:R-:W-:Y:S01]  /*1b40*/  FADD.FTZ R159, -R208, R159 ;  /* 0x0000009fd09f7221 */ /* 0x000fe20000010100 */
[----:B------:R-:W-:Y:S01]  /*1b50*/  SHF.L.U32 R27, R19, 0x10, RZ ;  /* 0x00000010131b7819 */ /* 0x000fe200000006ff */
[-C--:B------:R-:W-:Y:S01]  /*1b60*/  FMUL.FTZ R19, R161, R20.reuse ;  /* 0x00000014a1137220 */ /* 0x080fe20000410000 */
[----:B------:R-:W-:Y:S01]  /*1b70*/  FADD.FTZ R76, R76, R20 ;  /* 0x000000144c4c7221 */ /* 0x000fe20000010000 */
[----:B------:R-:W2:Y:S01]  /*1b80*/  LDL R161, [R1+0x2c] ;  /* 0x00002c0001a17983 */ /* 0x000ea20000100800 */
[----:B------:R-:W-:Y:S01]  /*1b90*/  FFMA.FTZ R44, R18, R20, R44 ;  /* 0x00000014122c7223 */ /* 0x000fe2000001002c */
[----:B------:R-:W-:Y:S01]  /*1ba0*/  FMUL.FTZ R20, R5, R159 ;  /* 0x0000009f05147220 */ /* 0x000fe20000410000 */
[----:B------:R-:W-:Y:S01]  /*1bb0*/  FADD.FTZ R78, R78, R22 ;  /* 0x000000164e4e7221 */ /* 0x000fe20000010000 */
[----:B------:R-:W4:Y:S02]  /*1bc0*/  LDL R159, [R1+0x1c] ;  /* 0x00001c00019f7983 */ /* 0x000f240000100800 */
[-C--:B------:R-:W-:Y:S01]  /*1bd0*/  FFMA.FTZ R46, R20, R22.reuse, R46 ;  /* 0x00000016142e7223 */ /* 0x080fe2000001002e */
[----:B---3--:R-:W-:Y:S01]  /*1be0*/  FMUL.FTZ R22, R160, R22 ;  /* 0x00000016a0167220 */ /* 0x008fe20000410000 */
[----:B------:R-:W3:Y:S04]  /*1bf0*/  LDL R158, [R1+0x14] ;  /* 0x00001400019e7983 */ /* 0x000ee80000100800 */
[----:B------:R-:W4:Y:S01]  /*1c00*/  LDL R160, [R1+0x24] ;  /* 0x0000240001a07983 */ /* 0x000f220000100800 */
[----:B------:R-:W-:-:S02]  /*1c10*/  SHF.L.U32 R156, R156, 0x10, RZ ;  /* 0x000000109c9c7819 */ /* 0x000fc400000006ff */
[----:B------:R-:W-:Y:S01]  /*1c20*/  PRMT R28, R24, 0x7632, R28 ;  /* 0x00007632181c7816 */ /* 0x000fe2000000001c */
[C---:B------:R-:W-:Y:S02]  /*1c30*/  FADD.FTZ R24, -R208.reuse, R157 ;  /* 0x0000009dd0187221 */ /* 0x040fe40000010100 */
[----:B------:R-:W-:Y:S01]  /*1c40*/  FADD.FTZ R157, -R208, R156 ;  /* 0x0000009cd09d7221 */ /* 0x000fe20000010100 */
[----:B------:R-:W-:Y:S01]  /*1c50*/  SHF.L.U32 R28, R28, 0x10, RZ ;  /* 0x000000101c1c7819 */ /* 0x000fe200000006ff */
[C---:B------:R-:W-:Y:S01]  /*1c60*/  FADD.FTZ R156, -R208.reuse, R26 ;  /* 0x0000001ad09c7221 */ /* 0x040fe20000010100 */
[----:B------:R-:W-:Y:S01]  /*1c70*/  FADD.FTZ R164, -R208, R27 ;  /* 0x0000001bd0a47221 */ /* 0x000fe20000010100 */
[----:B------:R-:W-:Y:S01]  /*1c80*/  FMUL.FTZ R26, R5, R157 ;  /* 0x0000009d051a7220 */ /* 0x000fe20000410000 */
[----:B------:R-:W-:Y:S01]  /*1c90*/  FADD.FTZ R212, R212, R19 ;  /* 0x00000013d4d47221 */ /* 0x000fe20000010000 */
[----:B------:R-:W-:Y:S01]  /*1ca0*/  FFMA.FTZ R213, R18, R19, R213 ;  /* 0x0000001312d57223 */ /* 0x000fe200000100d5 */
[----:B------:R-:W-:Y:S01]  /*1cb0*/  FADD.FTZ R77, R77, R28 ;  /* 0x0000001c4d4d7221 */ /* 0x000fe20000010000 */
[----:B------:R-:W-:Y:S01]  /*1cc0*/  FFMA.FTZ R45, R26, R28, R45 ;  /* 0x0000001c1a2d7223 */ /* 0x000fe2000001002d */
[----:B------:R-:W-:Y:S01]  /*1cd0*/  FADD.FTZ R21, -R208, R21 ;  /* 0x00000015d0157221 */ /* 0x000fe20000010100 */
[----:B------:R-:W-:-:S02]  /*1ce0*/  IMAD.U32 R30, R30, 0x10000, RZ ;  /* 0x000100001e1e7824 */ /* 0x000fc400078e00ff */
[----:B------:R-:W-:Y:S02]  /*1cf0*/  IMAD.U32 R29, R29, 0x10000, RZ ;  /* 0x000100001d1d7824 */ /* 0x000fe400078e00ff */
[----:B------:R-:W-:Y:S01]  /*1d00*/  FMUL.FTZ R21, R5, R21 ;  /* 0x0000001505157220 */ /* 0x000fe20000410000 */
[----:B------:R-:W-:Y:S01]  /*1d10*/  FADD.FTZ R30, -R208, R30 ;  /* 0x0000001ed01e7221 */ /* 0x000fe20000010100 */
[----:B------:R-:W-:Y:S01]  /*1d20*/  FADD.FTZ R79, R79, R29 ;  /* 0x0000001d4f4f7221 */ /* 0x000fe20000010000 */
[----:B------:R-:W-:Y:S01]  /*1d30*/  SHF.L.U32 R31, R31, 0x10, RZ ;  /* 0x000000101f1f7819 */ /* 0x000fe200000006ff */
[----:B------:R-:W-:Y:S01]  /*1d40*/  FADD.FTZ R80, R80, R23 ;  /* 0x0000001750507221 */ /* 0x000fe20000010000 */
[-C--:B------:R-:W-:Y:S01]  /*1d50*/  FFMA.FTZ R48, R21, R23.reuse, R48 ;  /* 0x0000001715307223 */ /* 0x080fe20000010030 */
[----:B------:R-:W-:Y:S01]  /*1d60*/  FMUL.FTZ R30, R5, R30 ;  /* 0x0000001e051e7220 */ /* 0x000fe20000410000 */
        /* <DEDUP_REMOVED lines=9> */
[----:B------:R-:W-:-:S02]  /*1e00*/  FADD.FTZ R83, R83, R165 ;  /* 0x000000a553537221 */ /* 0x000fc40000010000 */
[----:B------:R-:W-:Y:S01]  /*1e10*/  FFMA.FTZ R51, R164, R165, R51 ;  /* 0x000000a5a4337223 */ /* 0x000fe20000010033 */
[----:B------:R-:W-:Y:S01]  /*1e20*/  VIADD R211, R211, 0x20 ;  /* 0x00000020d3d37836 */ /* 0x000fe20000000000 */
[----:B------:R-:W-:Y:S01]  /*1e30*/  IADD3 R217, R217, 0x20, RZ ;  /* 0x00000020d9d97810 */ /* 0x000fe20007ffe0ff */
[----:B--2---:R-:W-:Y:S01]  /*1e40*/  FMUL.FTZ R27, R161, R28 ;  /* 0x0000001ca11b7220 */ /* 0x004fe20000410000 */
[----:B------:R-:W-:-:S03]  /*1e50*/  FMUL.FTZ R28, R5, R156 ;  /* 0x0000009c051c7220 */ /* 0x000fc60000410000 */
[----:B------:R-:W-:Y:S01]  /*1e60*/  FADD.FTZ R212, R212, R27 ;  /* 0x0000001bd4d47221 */ /* 0x000fe20000010000 */
[----:B------:R-:W-:Y:S01]  /*1e70*/  FFMA.FTZ R213, R26, R27, R213 ;  /* 0x0000001b1ad57223 */ /* 0x000fe200000100d5 */
[-C--:B------:R-:W-:Y:S02]  /*1e80*/  FFMA.FTZ R47, R28, R29.reuse, R47 ;  /* 0x0000001d1c2f7223 */ /* 0x080fe4000001002f */
[----:B------:R-:W-:Y:S01]  /*1e90*/  FADD.FTZ R212, R212, R22 ;  /* 0x00000016d4d47221 */ /* 0x000fe20000010000 */
[----:B------:R-:W-:Y:S01]  /*1ea0*/  FFMA.FTZ R213, R20, R22, R213 ;  /* 0x0000001614d57223 */ /* 0x000fe200000100d5 */
[----:B----4-:R-:W-:-:S04]  /*1eb0*/  FMUL.FTZ R29, R160, R29 ;  /* 0x0000001da01d7220 */ /* 0x010fc80000410000 */
[----:B------:R-:W-:Y:S01]  /*1ec0*/  FADD.FTZ R212, R212, R29 ;  /* 0x0000001dd4d47221 */ /* 0x000fe20000010000 */
[----:B------:R-:W-:Y:S01]  /*1ed0*/  FFMA.FTZ R213, R28, R29, R213 ;  /* 0x0000001d1cd57223 */ /* 0x000fe200000100d5 */
[----:B------:R-:W-:Y:S02]  /*1ee0*/  FMUL.FTZ R31, R159, R31 ;  /* 0x0000001f9f1f7220 */ /* 0x000fe40000410000 */
[----:B------:R-:W-:Y:S01]  /*1ef0*/  FADD.FTZ R212, R212, R23 ;  /* 0x00000017d4d47221 */ /* 0x000fe20000010000 */
[----:B------:R-:W-:-:S03]  /*1f00*/  FFMA.FTZ R213, R21, R23, R213 ;  /* 0x0000001715d57223 */ /* 0x000fc600000100d5 */
[----:B------:R-:W-:Y:S01]  /*1f10*/  FADD.FTZ R212, R212, R31 ;  /* 0x0000001fd4d47221 */ /* 0x000fe20000010000 */
[----:B------:R-:W-:Y:S01]  /*1f20*/  FFMA.FTZ R213, R30, R31, R213 ;  /* 0x0000001f1ed57223 */ /* 0x000fe200000100d5 */
[----:B---3--:R-:W-:Y:S02]  /*1f30*/  FMUL.FTZ R165, R158, R165 ;  /* 0x000000a59ea57220 */ /* 0x008fe40000410000 */
[----:B------:R-:W-:Y:S01]  /*1f40*/  FADD.FTZ R212, R212, R25 ;  /* 0x00000019d4d47221 */ /* 0x000fe20000010000 */
[----:B------:R-:W-:-:S03]  /*1f50*/  FFMA.FTZ R213, R24, R25, R213 ;  /* 0x0000001918d57223 */ /* 0x000fc600000100d5 */
[----:B------:R-:W-:Y:S01]  /*1f60*/  FADD.FTZ R212, R212, R165 ;  /* 0x000000a5d4d47221 */ /* 0x000fe20000010000 */
[----:B------:R-:W-:-:S07]  /*1f70*/  FFMA.FTZ R213, R164, R165, R213 ;  /* 0x000000a5a4d57223 */ /* 0x000fce00000100d5 */
.L_x_389:
[----:B------:R-:W-:Y:S05]  /*1f80*/  BSYNC B2 ;  /* 0x0000000000027941 */ /* 0x000fea0003800000 */
.L_x_388:
[----:B------:R-:W-:Y:S04]  /*1f90*/  BSSY B2, `(.L_x_390) ;  /* 0x0000064000027945 */ /* 0x000fe80003800000 */
[----:B------:R-:W-:Y:S05]  /*1fa0*/  @!P1 BRA `(.L_x_391) ;  /* 0x0000000400889947 */ /* 0x000fea0003800000 */
[----:B------:R-:W0:Y:S01]  /*1fb0*/  LDC.64 R156, c[0x0][0x238] ;  /* 0x00008e00ff9c7b82 */ /* 0x000e220000000a00 */
[----:B------:R-:W2:Y:S07]  /*1fc0*/  LDL R176, [R1+0x10] ;  /* 0x0000100001b07983 */ /* 0x000eae0000100800 */
[----:B------:R-:W1:Y:S01]  /*1fd0*/  LDC.64 R160, c[0x0][0x2b8] ;  /* 0x0000ae00ffa07b82 */ /* 0x000e620000000a00 */
[----:B------:R-:W-:Y:S01]  /*1fe0*/  ISETP.NE.U32.AND P3, PT, RZ, UR14, PT ;  /* 0x0000000eff007c0c */ /* 0x000fe2000bf65070 */
[----:B------:R-:W3:Y:S06]  /*1ff0*/  LDL R174, [R1+0x8] ;  /* 0x0000080001ae7983 */ /* 0x000eec0000100800 */
[----:B------:R-:W4:Y:S01]  /*2000*/  LDC.64 R172, c[0x0][0x2c8] ;  /* 0x0000b200ffac7b82 */ /* 0x000f220000000a00 */
[----:B0-----:R-:W-:-:S06]  /*2010*/  IMAD.WIDE.U32 R156, R217, 0x10, R156 ;  /* 0x00000010d99c7825 */ /* 0x001fcc00078e009c */
[----:B------:R-:W2:Y:S01]  /*2020*/  LDG.E.128 R156, desc[UR4][R156.64] ;  /* 0x000000049c9c7981 */ /* 0x000ea2000c1e1d00 */
[----:B-1----:R-:W-:-:S06]  /*2030*/  IMAD.WIDE.U32 R160, R211, 0x10, R160 ;  /* 0x00000010d3a07825 */ /* 0x002fcc00078e00a0 */
[----:B------:R-:W3:Y:S01]  /*2040*/  LDG.E.128 R160, desc[UR4][R160.64] ;  /* 0x00000004a0a07981 */ /* 0x000ee2000c1e1d00 */
[----:B------:R-:W-:-:S13]  /*2050*/  ISETP.NE.AND.EX P3, PT, RZ, UR15, PT, P3 ;  /* 0x0000000fff007c0c */ /* 0x000fda000bf65330 */
[----:B----4-:R-:W-:Y:S02]  /*2060*/  @P3 IMAD.WIDE.U32 R166, R217, 0x10, R172 ;  /* 0x00000010d9a63825 */ /* 0x010fe400078e00ac */
[----:B------:R-:W4:Y:S04]  /*2070*/  LDL R173, [R1] ;  /* 0x0000000001ad7983 */ /* 0x000f280000100800 */
[----:B------:R2:W5:Y:S02]  /*2080*/  @P3 LDG.E.128 R140, desc[UR4][R166.64] ;  /* 0x00000004a68c3981 */ /* 0x000564000c1e1d00 */
[C---:B--2---:R-:W-:Y:S02]  /*2090*/  PRMT R167, R156.reuse, 0x7632, R167 ;  /* 0x000076329ca77816 */ /* 0x044fe400000000a7 */
[----:B------:R-:W-:-:S02]  /*20a0*/  SHF.L.U32 R169, R156, 0x10, RZ ;  /* 0x000000109ca97819 */ /* 0x000fc400000006ff */
[C---:B------:R-:W-:Y:S01]  /*20b0*/  PRMT R166, R157.reuse, 0x7632, R166 ;  /* 0x000076329da67816 */ /* 0x040fe200000000a6 */
[----:B------:R-:W-:Y:S01]  /*20c0*/  IMAD.U32 R157, R157, 0x10000, RZ ;  /* 0x000100009d9d7824 */ /* 0x000fe200078e00ff */
[C---:B---3--:R-:W-:Y:S01]  /*20d0*/  PRMT R175, R160.reuse, 0x7632, R175 ;  /* 0x00007632a0af7816 */ /* 0x048fe200000000af */
[----:B------:R-:W-:Y:S01]  /*20e0*/  IMAD.U32 R160, R160, 0x10000, RZ ;  /* 0x00010000a0a07824 */ /* 0x000fe200078e00ff */
[C---:B------:R-:W-:Y:S02]  /*20f0*/  PRMT R156, R159.reuse, 0x7632, R156 ;  /* 0x000076329f9c7816 */ /* 0x040fe4000000009c */
[----:B------:R-:W-:Y:S01]  /*2100*/  SHF.L.U32 R172, R159, 0x10, RZ ;  /* 0x000000109fac7819 */ /* 0x000fe200000006ff */
[----:B------:R-:W-:Y:S01]  /*2110*/  FADD.FTZ R171, -R208, R169 ;  /* 0x000000a9d0ab7221 */ /* 0x000fe20000010100 */
[----:B------:R-:W-:Y:S01]  /*2120*/  SHF.L.U32 R159, R167, 0x10, RZ ;  /* 0x00000010a79f7819 */ /* 0x000fe200000006ff */
[----:B------:R-:W-:Y:S01]  /*2130*/  FMUL.FTZ R167, R176, R160 ;  /* 0x000000a0b0a77220 */ /* 0x000fe20000410000 */
[----:B------:R-:W-:Y:S01]  /*2140*/  FADD.FTZ R169, -R208, R157 ;  /* 0x0000009dd0a97221 */ /* 0x000fe20000010100 */
[----:B------:R-:W2:Y:S01]  /*2150*/  LDL R176, [R1+0xc] ;  /* 0x00000c0001b07983 */ /* 0x000ea20000100800 */
[----:B------:R-:W-:Y:S01]  /*2160*/  SHF.L.U32 R157, R166, 0x10, RZ ;  /* 0x00000010a69d7819 */ /* 0x000fe200000006ff */
[----:B-----5:R-:W-:Y:S01]  /*2170*/  FMUL.FTZ R166, R5, R171 ;  /* 0x000000ab05a67220 */ /* 0x020fe20000410000 */
[----:B------:R-:W-:-:S03]  /*2180*/  FADD.FTZ R84, R84, R160 ;  /* 0x000000a054547221 */ /* 0x000fc60000010000 */
[----:B------:R-:W-:Y:S02]  /*2190*/  FFMA.FTZ R52, R166, R160, R52 ;  /* 0x000000a0a6347223 */ /* 0x000fe40000010034 */
[----:B------:R-:W3:Y:S01]  /*21a0*/  LDL R160, [R1+0x4] ;  /* 0x0000040001a07983 */ /* 0x000ee20000100800 */
[C---:B------:R-:W-:Y:S02]  /*21b0*/  PRMT R168, R158.reuse, 0x7632, R168 ;  /* 0x000076329ea87816 */ /* 0x040fe400000000a8 */
[----:B------:R-:W-:Y:S02]  /*21c0*/  SHF.L.U32 R158, R158, 0x10, RZ ;  /* 0x000000109e9e7819 */ /* 0x000fe400000006ff */
[C---:B------:R-:W-:Y:S02]  /*21d0*/  PRMT R177, R161.reuse, 0x7632, R177 ;  /* 0x00007632a1b17816 */ /* 0x040fe400000000b1 */
[----:B------:R-:W-:Y:S01]  /*21e0*/  SHF.L.U32 R161, R161, 0x10, RZ ;  /* 0x00000010a1a17819 */ /* 0x000fe200000006ff */
[----:B------:R-:W-:Y:S01]  /*21f0*/  FADD.FTZ R170, -R208, R158 ;  /* 0x0000009ed0aa7221 */ /* 0x000fe20000010100 */
[----:B------:R-:W-:-:S02]  /*2200*/  IMAD.U32 R158, R168, 0x10000, RZ ;  /* 0x00010000a89e7824 */ /* 0x000fc400078e00ff */
[----:B------:R-:W-:Y:S01]  /*2210*/  FADD.FTZ R159, -R208, R159 ;  /* 0x0000009fd09f7221 */ /* 0x000fe20000010100 */
[C---:B------:R-:W-:Y:S01]  /*2220*/  FMUL.FTZ R168, R5.reuse, R169 ;  /* 0x000000a905a87220 */ /* 0x040fe20000410000 */
[----:B------:R-:W-:Y:S01]  /*2230*/  FMUL.FTZ R169, R5, R170 ;  /* 0x000000aa05a97220 */ /* 0x000fe20000410000 */
[----:B------:R-:W-:Y:S01]  /*2240*/  SHF.L.U32 R175, R175, 0x10, RZ ;  /* 0x00000010afaf7819 */ /* 0x000fe200000006ff */
[----:B------:R-:W-:Y:S01]  /*2250*/  FMUL.FTZ R170, R174, R161 ;  /* 0x000000a1aeaa7220 */ /* 0x000fe20000410000 */
[----:B------:R-:W-:Y:S01]  /*2260*/  FMUL.FTZ R174, R5, R159 ;  /* 0x0000009f05ae7220 */ /* 0x000fe20000410000 */
[----:B------:R-:W-:Y:S01]  /*2270*/  FADD.FTZ R157, -R208, R157 ;  /* 0x0000009dd09d7221 */ /* 0x000fe20000010100 */
[----:B------:R-:W-:Y:S01]  /*2280*/  FADD.FTZ R212, R212, R167 ;  /* 0x000000a7d4d47221 */ /* 0x000fe20000010000 */
[----:B------:R-:W-:Y:S01]  /*2290*/  FADD.FTZ R85, R85, R175 ;  /* 0x000000af55557221 */ /* 0x000fe20000010000 */
[----:B------:R-:W-:Y:S01]  /*22a0*/  FFMA.FTZ R53, R174, R175, R53 ;  /* 0x000000afae357223 */ /* 0x000fe20000010035 */
[----:B------:R-:W-:Y:S01]  /*22b0*/  FFMA.FTZ R213, R166, R167, R213 ;  /* 0x000000a7a6d57223 */ /* 0x000fe200000100d5 */
[----:B------:R-:W-:Y:S01]  /*22c0*/  IMAD.U32 R177, R177, 0x10000, RZ ;  /* 0x00010000b1b17824 */ /* 0x000fe200078e00ff */
[----:B------:R-:W-:Y:S01]  /*22d0*/  PRMT R179, R162, 0x7632, R179 ;  /* 0x00007632a2b37816 */ /* 0x000fe200000000b3 */
[----:B------:R-:W-:Y:S01]  /*22e0*/  FADD.FTZ R158, -R208, R158 ;  /* 0x0000009ed09e7221 */ /* 0x000fe20000010100 */
[----:B------:R-:W-:Y:S01]  /*22f0*/  SHF.L.U32 R162, R162, 0x10, RZ ;  /* 0x00000010a2a27819 */ /* 0x000fe200000006ff */
[----:B------:R-:W-:Y:S01]  /*2300*/  FADD.FTZ R87, R87, R177 ;  /* 0x000000b157577221 */ /* 0x000fe20000010000 */
[----:B------:R-:W-:Y:S01]  /*2310*/  SHF.L.U32 R156, R156, 0x10, RZ ;  /* 0x000000109c9c7819 */ /* 0x000fe200000006ff */
[----:B------:R-:W-:Y:S01]  /*2320*/  FMUL.FTZ R178, R5, R158 ;  /* 0x0000009e05b27220 */ /* 0x000fe20000410000 */
[----:B------:R-:W-:Y:S01]  /*2330*/  SHF.L.U32 R179, R179, 0x10, RZ ;  /* 0x00000010b3b37819 */ /* 0x000fe200000006ff */
[----:B----4-:R-:W-:Y:S01]  /*2340*/  FMUL.FTZ R171, R173, R162 ;  /* 0x000000a2adab7220 */ /* 0x010fe20000410000 */
[C---:B------:R-:W-:Y:S01]  /*2350*/  PRMT R181, R163.reuse, 0x7632, R181 ;  /* 0x00007632a3b57816 */ /* 0x040fe200000000b5 */
[----:B------:R-:W-:Y:S01]  /*2360*/  FADD.FTZ R156, -R208, R156 ;  /* 0x0000009cd09c7221 */ /* 0x000fe20000010100 */
[----:B------:R-:W-:-:S02]  /*2370*/  IMAD.U32 R163, R163, 0x10000, RZ ;  /* 0x00010000a3a37824 */ /* 0x000fc400078e00ff */
[----:B------:R-:W-:Y:S01]  /*2380*/  FADD.FTZ R89, R89, R179 ;  /* 0x000000b359597221 */ /* 0x000fe20000010000 */
[-C--:B------:R-:W-:Y:S01]  /*2390*/  FFMA.FTZ R57, R178, R179.reuse, R57 ;  /* 0x000000b3b2397223 */ /* 0x080fe20000010039 */
[----:B------:R-:W-:Y:S01]  /*23a0*/  FADD.FTZ R172, -R208, R172 ;  /* 0x000000acd0ac7221 */ /* 0x000fe20000010100 */
[----:B------:R-:W-:Y:S01]  /*23b0*/  FMUL.FTZ R179, R252, R179 ;  /* 0x000000b3fcb37220 */ /* 0x000fe20000410000 */
[----:B------:R-:W-:Y:S01]  /*23c0*/  SHF.L.U32 R181, R181, 0x10, RZ ;  /* 0x00000010b5b57819 */ /* 0x000fe200000006ff */
[C---:B------:R-:W-:Y:S01]  /*23d0*/  FMUL.FTZ R180, R5.reuse, R156 ;  /* 0x0000009c05b47220 */ /* 0x040fe20000410000 */
[----:B------:R-:W-:Y:S01]  /*23e0*/  FMUL.FTZ R172, R5, R172 ;  /* 0x000000ac05ac7220 */ /* 0x000fe20000410000 */
[----:B------:R-:W-:Y:S02]  /*23f0*/  FMUL.FTZ R173, R251, R163 ;  /* 0x000000a3fbad7220 */ /* 0x000fe40000410000 */
        /* <DEDUP_REMOVED lines=9> */
[----:B------:R-:W-:Y:S01]  /*2490*/  VIADD R211, R211, 0x20 ;  /* 0x00000020d3d37836 */ /* 0x000fe20000000000 */
[----:B------:R-:W-:Y:S01]  /*24a0*/  IADD3 R217, R217, 0x20, RZ ;  /* 0x00000020d9d97810 */ /* 0x000fe20007ffe0ff */
[----:B--2---:R-:W-:Y:S01]  /*24b0*/  FMUL.FTZ R175, R176, R175 ;  /* 0x000000afb0af7220 */ /* 0x004fe20000410000 */
[----:B------:R-:W-:-:S03]  /*24c0*/  FMUL.FTZ R176, R5, R157 ;  /* 0x0000009d05b07220 */ /* 0x000fc60000410000 */
[----:B------:R-:W-:Y:S01]  /*24d0*/  FADD.FTZ R212, R212, R175 ;  /* 0x000000afd4d47221 */ /* 0x000fe20000010000 */
[----:B------:R-:W-:Y:S01]  /*24e0*/  FFMA.FTZ R213, R174, R175, R213 ;  /* 0x000000afaed57223 */ /* 0x000fe200000100d5 */
[-C--:B------:R-:W-:Y:S01]  /*24f0*/  FFMA.FTZ R55, R176, R177.reuse, R55 ;  /* 0x000000b1b0377223 */ /* 0x080fe20000010037 */
[----:B---3--:R-:W-:Y:S01]  /*2500*/  FMUL.FTZ R177, R160, R177 ;  /* 0x000000b1a0b17220 */ /* 0x008fe20000410000 */
        /* <DEDUP_REMOVED lines=11> */
[----:B------:R-:W-:-:S07]  /*25c0*/  FFMA.FTZ R213, R180, R181, R213 ;  /* 0x000000b5b4d57223 */ /* 0x000fce00000100d5 */
.L_x_391:
[----:B------:R-:W-:Y:S05]  /*25d0*/  BSYNC B2 ;  /* 0x0000000000027941 */ /* 0x000fea0003800000 */
.L_x_390:
[----:B------:R-:W-:-:S13]  /*25e0*/  ISETP.NE.AND P3, PT, R202, RZ, PT ;  /* 0x000000ffca00720c */ /* 0x000fda0003f65270 */
[----:B------:R-:W-:Y:S05]  /*25f0*/  @!P3 BRA `(.L_x_385) ;  /* 0x00000004006cb947 */ /* 0x000fea0003800000 */
[----:B------:R-:W0:Y:S08]  /*2600*/  LDC.64 R156, c[0x0][0x238] ;  /* 0x00008e00ff9c7b82 */ /* 0x000e300000000a00 */
[----:B------:R-:W1:Y:S08]  /*2610*/  LDC.64 R160, c[0x0][0x2b8] ;  /* 0x0000ae00ffa07b82 */ /* 0x000e700000000a00 */
[----:B------:R-:W2:Y:S01]  /*2620*/  LDC.64 R186, c[0x0][0x2c8] ;  /* 0x0000b200ffba7b82 */ /* 0x000ea20000000a00 */
[----:B0-----:R-:W-:-:S06]  /*2630*/  IMAD.WIDE.U32 R156, R217, 0x10, R156 ;  /* 0x00000010d99c7825 */ /* 0x001fcc00078e009c */
[----:B------:R-:W3:Y:S01]  /*2640*/  LDG.E.128 R156, desc[UR4][R156.64] ;  /* 0x000000049c9c7981 */ /* 0x000ee2000c1e1d00 */
[----:B-1----:R-:W-:-:S06]  /*2650*/  IMAD.WIDE.U32 R160, R211, 0x10, R160 ;  /* 0x00000010d3a07825 */ /* 0x002fcc00078e00a0 */
[----:B------:R-:W4:Y:S01]  /*2660*/  LDG.E.128 R160, desc[UR4][R160.64] ;  /* 0x00000004a0a07981 */ /* 0x000f22000c1e1d00 */
[----:B------:R-:W-:-:S04]  /*2670*/  ISETP.NE.U32.AND P3, PT, RZ, UR14, PT ;  /* 0x0000000eff007c0c */ /* 0x000fc8000bf65070 */
[----:B------:R-:W-:-:S13]  /*2680*/  ISETP.NE.AND.EX P3, PT, RZ, UR15, PT, P3 ;  /* 0x0000000fff007c0c */ /* 0x000fda000bf65330 */
[----:B--2---:R-:W-:-:S05]  /*2690*/  @P3 IMAD.WIDE.U32 R182, R217, 0x10, R186 ;  /* 0x00000010d9b63825 */ /* 0x004fca00078e00ba */
[----:B------:R0:W5:Y:S01]  /*26a0*/  @P3 LDG.E.128 R32, desc[UR4][R182.64] ;  /* 0x00000004b6203981 */ /* 0x000162000c1e1d00 */
[C---:B---3--:R-:W-:Y:S01]  /*26b0*/  PRMT R188, R156.reuse, 0x7632, R188 ;  /* 0x000076329cbc7816 */ /* 0x048fe200000000bc */
[C---:B0-----:R-:W-:Y:S01]  /*26c0*/  IMAD.U32 R183, R157.reuse, 0x10000, RZ ;  /* 0x000100009db77824 */ /* 0x041fe200078e00ff */
[----:B------:R-:W-:Y:S02]  /*26d0*/  SHF.L.U32 R201, R156, 0x10, RZ ;  /* 0x000000109cc97819 */ /* 0x000fe400000006ff */
[----:B------:R-:W-:Y:S01]  /*26e0*/  PRMT R191, R157, 0x7632, R191 ;  /* 0x000076329dbf7816 */ /* 0x000fe200000000bf */
[----:B------:R-:W-:Y:S01]  /*26f0*/  IMAD.U32 R188, R188, 0x10000, RZ ;  /* 0x00010000bcbc7824 */ /* 0x000fe200078e00ff */
[----:B------:R-:W-:Y:S01]  /*2700*/  PRMT R193, R158, 0x7632, R193 ;  /* 0x000076329ec17816 */ /* 0x000fe200000000c1 */
[----:B------:R-:W-:Y:S01]  /*2710*/  FADD.FTZ R201, -R208, R201 ;  /* 0x000000c9d0c97221 */ /* 0x000fe20000010100 */
[----:B----4-:R-:W-:Y:S01]  /*2720*/  PRMT R190, R160, 0x7632, R190 ;  /* 0x00007632a0be7816 */ /* 0x010fe200000000be */
[----:B------:R-:W-:Y:S01]  /*2730*/  FADD.FTZ R188, -R208, R188 ;  /* 0x000000bcd0bc7221 */ /* 0x000fe20000010100 */
[----:B------:R-:W-:Y:S01]  /*2740*/  SHF.L.U32 R160, R160, 0x10, RZ ;  /* 0x00000010a0a07819 */ /* 0x000fe200000006ff */
[----:B-----5:R-:W-:Y:S01]  /*2750*/  FMUL.FTZ R201, R5, R201 ;  /* 0x000000c905c97220 */ /* 0x020fe20000410000 */
[----:B------:R-:W-:Y:S01]  /*2760*/  SHF.L.U32 R191, R191, 0x10, RZ ;  /* 0x00000010bfbf7819 */ /* 0x000fe200000006ff */
[----:B------:R-:W-:Y:S01]  /*2770*/  FMUL.FTZ R188, R5, R188 ;  /* 0x000000bc05bc7220 */ /* 0x000fe20000410000 */
[----:B------:R-:W-:Y:S01]  /*2780*/  SHF.L.U32 R190, R190, 0x10, RZ ;  /* 0x00000010bebe7819 */ /* 0x000fe200000006ff */
[----:B------:R-:W-:Y:S01]  /*2790*/  FMUL.FTZ R182, R249, R160 ;  /* 0x000000a0f9b67220 */ /* 0x000fe20000410000 */
[C---:B------:R-:W-:Y:S01]  /*27a0*/  PRMT R192, R161.reuse, 0x7632, R192 ;  /* 0x00007632a1c07816 */ /* 0x040fe200000000c0 */
[----:B------:R-:W-:Y:S01]  /*27b0*/  FADD.FTZ R191, -R208, R191 ;  /* 0x000000bfd0bf7221 */ /* 0x000fe20000010100 */
[----:B------:R-:W-:Y:S01]  /*27c0*/  SHF.L.U32 R161, R161, 0x10, RZ ;  /* 0x00000010a1a17819 */ /* 0x000fe200000006ff */
[----:B------:R-:W-:Y:S01]  /*27d0*/  FADD.FTZ R61, R61, R190 ;  /* 0x000000be3d3d7221 */ /* 0x000fe20000010000 */
[-C--:B------:R-:W-:Y:S01]  /*27e0*/  FFMA.FTZ R93, R188, R190.reuse, R93 ;  /* 0x000000bebc5d7223 */ /* 0x080fe2000001005d */
[----:B------:R-:W-:Y:S01]  /*27f0*/  FADD.FTZ R183, -R208, R183 ;  /* 0x000000b7d0b77221 */ /* 0x000fe20000010100 */
[----:B------:R-:W-:Y:S01]  /*2800*/  FADD.FTZ R212, R212, R182 ;  /* 0x000000b6d4d47221 */ /* 0x000fe20000010000 */
[----:B------:R-:W-:Y:S01]  /*2810*/  FMUL.FTZ R190, R248, R190 ;  /* 0x000000bef8be7220 */ /* 0x000fe20000410000 */
[----:B------:R-:W-:Y:S01]  /*2820*/  FFMA.FTZ R213, R201, R182, R213 ;  /* 0x000000b6c9d57223 */ /* 0x000fe200000100d5 */
[----:B------:R-:W-:Y:S01]  /*2830*/  SHF.L.U32 R193, R193, 0x10, RZ ;  /* 0x00000010c1c17819 */ /* 0x000fe200000006ff */
[----:B------:R-:W-:Y:S01]  /*2840*/  IMAD.U32 R192, R192, 0x10000, RZ ;  /* 0x00010000c0c07824 */ /* 0x000fe200078e00ff */
[----:B------:R-:W-:Y:S01]  /*2850*/  SHF.L.U32 R184, R158, 0x10, RZ ;  /* 0x000000109eb87819 */ /* 0x000fe200000006ff */
[C---:B------:R-:W-:Y:S01]  /*2860*/  FMUL.FTZ R191, R5.reuse, R191 ;  /* 0x000000bf05bf7220 */ /* 0x040fe20000410000 */
[----:B------:R-:W-:Y:S01]  /*2870*/  FMUL.FTZ R183, R5, R183 ;  /* 0x000000b705b77220 */ /* 0x000fe20000410000 */
[----:B------:R-:W-:Y:S01]  /*2880*/  FMUL.FTZ R185, R247, R161 ;  /* 0x000000a1f7b97220 */ /* 0x000fe20000410000 */
[----:B------:R-:W-:Y:S01]  /*2890*/  FADD.FTZ R212, R212, R190 ;  /* 0x000000bed4d47221 */ /* 0x000fe20000010000 */
[----:B------:R-:W-:Y:S01]  /*28a0*/  FFMA.FTZ R213, R188, R190, R213 ;  /* 0x000000bebcd57223 */ /* 0x000fe200000100d5 */
[----:B------:R-:W-:Y:S01]  /*28b0*/  PRMT R195, R159, 0x7632, R195 ;  /* 0x000076329fc37816 */ /* 0x000fe200000000c3 */
[----:B------:R-:W-:Y:S01]  /*28c0*/  FADD.FTZ R193, -R208, R193 ;  /* 0x000000c1d0c17221 */ /* 0x000fe20000010100 */
[----:B------:R-:W-:Y:S01]  /*28d0*/  PRMT R194, R162, 0x7632, R194 ;  /* 0x00007632a2c27816 */ /* 0x000fe200000000c2 */
[----:B------:R-:W-:Y:S01]  /*28e0*/  FADD.FTZ R63, R63, R192 ;  /* 0x000000c03f3f7221 */ /* 0x000fe20000010000 */
[----:B------:R-:W-:Y:S01]  /*28f0*/  FFMA.FTZ R95, R191, R192, R95 ;  /* 0x000000c0bf5f7223 */ /* 0x000fe2000001005f */
[----:B------:R-:W-:Y:S01]  /*2900*/  FADD.FTZ R184, -R208, R184 ;  /* 0x000000b8d0b87221 */ /* 0x000fe20000010100 */
[----:B------:R-:W-:-:S02]  /*2910*/  IMAD.U32 R162, R162, 0x10000, RZ ;  /* 0x00010000a2a27824 */ /* 0x000fc400078e00ff */
[----:B------:R-:W-:Y:S01]  /*2920*/  FMUL.FTZ R192, R246, R192 ;  /* 0x000000c0f6c07220 */ /* 0x000fe20000410000 */
[----:B------:R-:W-:Y:S01]  /*2930*/  FADD.FTZ R212, R212, R185 ;  /* 0x000000b9d4d47221 */ /* 0x000fe20000010000 */
        /* <DEDUP_REMOVED lines=9> */
[C---:B------:R-:W-:Y:S01]  /*29d0*/  PRMT R196, R163.reuse, 0x7632, R196 ;  /* 0x00007632a3c47816 */ /* 0x040fe200000000c4 */
[C---:B------:R-:W-:Y:S01]  /*29e0*/  FADD.FTZ R195, -R208.reuse, R195 ;  /* 0x000000c3d0c37221 */ /* 0x040fe20000010100 */
        /* <DEDUP_REMOVED lines=28> */
.L_x_385:
[----:B------:R-:W-:Y:S05]  /*2bb0*/  BSYNC B1 ;  /* 0x0000000000017941 */ /* 0x000fea0003800000 */
.L_x_374:
        /* <DEDUP_REMOVED lines=20> */
.L_x_531:
[----:B-----5:R-:W-:Y:S01]  /*2d00*/  ISETP.GE.AND P3, PT, R207, 0x1, PT ;  /* 0x00000001cf00780c */ /* 0x020fe20003f66270 */
[----:B------:R-:W-:Y:S01]  /*2d10*/  FADD.FTZ R159, R212, R161 ;  /* 0x000000a1d49f7221 */ /* 0x000fe20000010000 */
[----:B0-----:R-:W-:Y:S01]  /*2d20*/  FADD.FTZ R156, R213, R156 ;  /* 0x0000009cd59c7221 */ /* 0x001fe20000010000 */
[----:B------:R-:W-:Y:S02]  /*2d30*/  BSSY B1, `(.L_x_393) ;  /* 0x00000e4000017945 */ /* 0x000fe40003800000 */
[----:B------:R-:W-:Y:S01]  /*2d40*/  FMUL.FTZ R159, R159, UR8 ;  /* 0x000000089f9f7c20 */ /* 0x000fe20008410000 */
[----:B------:R-:W-:-:S07]  /*2d50*/  FMUL.FTZ R160, R156, UR8 ;  /* 0x000000089ca07c20 */ /* 0x000fce0008410000 */
[----:B------:R-:W-:-:S04]  /*2d60*/  @P3 VIADD R157, R207, 0xffffffff ;  /* 0xffffffffcf9d3836 */ /* 0x000fc80000000000 */
[----:B------:R-:W-:-:S05]  /*2d70*/  @P3 IMAD R157, R157, R2, RZ ;  /* 0x000000029d9d3224 */ /* 0x000fca00078e02ff */
[----:B------:R-:W-:-:S04]  /*2d80*/  @P3 SHF.R.S32.HI R158, RZ, 0x1f, R157 ;  /* 0x0000001fff9e3819 */ /* 0x000fc8000001149d */
[----:B------:R-:W-:Y:S01]  /*2d90*/  @P3 LEA.HI R157, R158, R157, RZ, 0x3 ;  /* 0x0000009d9e9d3211 */ /* 0x000fe200078f18ff */
[----:B------:R-:W-:-:S06]  /*2da0*/  HFMA2.MMA R158, -RZ, RZ, 0, 0 ;  /* 0x00000000ff9e7435 */ /* 0x000fcc00000001ff */
[----:B------:R-:W-:Y:S01]  /*2db0*/  @P3 LEA.HI.SX32 R158, R157, R3, 0x1d ;  /* 0x000000039d9e3211 */ /* 0x000fe200078feaff */
[----:B------:R-:W-:Y:S06]  /*2dc0*/  @!P4 BRA `(.L_x_394) ;  /* 0x0000000c0068c947 */ /* 0x000fec0003800000 */
[----:B------:R-:W-:Y:S04]  /*2dd0*/  BSSY B2, `(.L_x_395) ;  /* 0x0000005000027945 */ /* 0x000fe80003800000 */
[----:B------:R-:W-:Y:S05]  /*2de0*/  @!P3 BRA `(.L_x_396) ;  /* 0x00000000000cb947 */ /* 0x000fea0003800000 */
[----:B------:R-:W0:Y:S02]  /*2df0*/  LDC.64 R152, c[0x0][0x220] ;  /* 0x00008800ff987b82 */ /* 0x000e240000000a00 */
[----:B0-----:R-:W-:-:S06]  /*2e00*/  IMAD.WIDE.U32 R152, R158, 0x10, R152 ;  /* 0x000000109e987825 */ /* 0x001fcc00078e0098 */
[----:B------:R-:W5:Y:S02]  /*2e10*/  LDG.E.128 R152, desc[UR4][R152.64] ;  /* 0x0000000498987981 */ /* 0x000f64000c1e1d00 */
.L_x_396:
[----:B------:R-:W-:Y:S05]  /*2e20*/  BSYNC B2 ;  /* 0x0000000000027941 */ /* 0x000fea0003800000 */
.L_x_395:
        /* <DEDUP_REMOVED lines=9> */
.L_x_398:
[----:B------:R-:W-:Y:S01]  /*2ec0*/  UISETP.NE.U32.AND UP0, UPT, UR14, URZ, UPT ;  /* 0x0000003f0e00728c */ /* 0x000fe2000bf05070 */
[----:B------:R-:W-:-:S03]  /*2ed0*/  ISETP.NE.AND P4, PT, R203, RZ, PT ;  /* 0x000000ffcb00720c */ /* 0x000fc60003f85270 */
[----:B------:R-:W-:Y:S01]  /*2ee0*/  UISETP.NE.AND.EX UP0, UPT, UR15, URZ, UPT, UP0 ;  /* 0x0000003f0f00728c */ /* 0x000fe2000bf05300 */
[----:B------:R-:W-:-:S05]  /*2ef0*/  FSEL R156, R159, RZ, !P4 ;  /* 0x000000ff9f9c7208 */ /* 0x000fca0006000000 */
[----:B------:R-:W-:Y:S01]  /*2f00*/  PLOP3.LUT P4, PT, PT, PT, UP0, 0x80, 0x0 ;  /* 0x000000000000781c */ /* 0x000fe20003f8f008 */
[----:B------:R-:W-:-:S04]  /*2f10*/  FFMA.FTZ R156, R0, R160, R156 ;  /* 0x000000a0009c7223 */ /* 0x000fc8000001009c */
[----:B------:R-:W-:-:S04]  /*2f20*/  FADD.FTZ R156, R6, -R156 ;  /* 0x8000009c069c7221 */ /* 0x000fc80000010000 */
[----:B------:R-:W-:-:S04]  /*2f30*/  FMUL.FTZ R157, R5, R156 ;  /* 0x0000009c059d7220 */ /* 0x000fc80000410000 */
[----:B------:R-:W-:-:S05]  /*2f40*/  @P4 SHF.L.U32 R156, R132, 0x10, RZ ;  /* 0x00000010849c4819 */ /* 0x000fca00000006ff */
[----:B------:R-:W-:-:S07]  /*2f50*/  @P4 FADD.FTZ R157, R157, R156 ;  /* 0x0000009c9d9d4221 */ /* 0x000fce0000010000 */
.L_x_399:
[----:B------:R-:W-:Y:S05]  /*2f60*/  BSYNC B2 ;  /* 0x0000000000027941 */ /* 0x000fea0003800000 */
.L_x_397:
[----:B------:R-:W-:Y:S01]  /*2f70*/  ISETP.NE.U32.AND P5, PT, RZ, UR10, PT ;  /* 0x0000000aff007c0c */ /* 0x000fe2000bfa5070 */
[----:B------:R-:W-:Y:S03]  /*2f80*/  BSSY B2, `(.L_x_400) ;  /* 0x0000019000027945 */ /* 0x000fe60003800000 */
[----:B------:R-:W-:-:S13]  /*2f90*/  ISETP.NE.AND.EX P5, PT, RZ, UR11, PT, P5 ;  /* 0x0000000bff007c0c */ /* 0x000fda000bfa5350 */
[----:B------:R-:W-:-:S04]  /*2fa0*/  @P5 F2FP.BF16.F32.PACK_AB R156, RZ, R157 ;  /* 0x0000009dff9c523e */ /* 0x000fc800000010ff */
[----:B------:R-:W-:Y:S02]  /*2fb0*/  @P5 PRMT R144, R156, 0x7610, R144 ;  /* 0x000076109c905816 */ /* 0x000fe40000000090 */
[----:B------:R-:W0:Y:S02]  /*2fc0*/  @P3 LDC R156, c[0x0][0x29c] ;  /* 0x0000a700ff9c3b82 */ /* 0x000e240000000800 */
[----:B0-----:R-:W-:Y:S01]  /*2fd0*/  @P3 FMUL.FTZ R156, R157, R156 ;  /* 0x0000009c9d9c3220 */ /* 0x001fe20000410000 */
[----:B-----5:R-:W-:-:S05]  /*2fe0*/  @P3 SHF.L.U32 R157, R152, 0x10, RZ ;  /* 0x00000010989d3819 */ /* 0x020fca00000006ff */
[----:B------:R-:W-:Y:S01]  /*2ff0*/  @P3 FFMA.FTZ R100, R156, R157, R100 ;  /* 0x0000009d9c643223 */ /* 0x000fe20000010064 */
[----:B------:R-:W-:-:S05]  /*3000*/  @P3 FMUL.FTZ R156, R241, R156 ;  /* 0x0000009cf19c3220 */ /* 0x000fca0000410000 */
[----:B------:R-:W-:-:S04]  /*3010*/  @P3 F2FP.BF16.F32.PACK_AB R156, RZ, R156 ;  /* 0x0000009cff9c323e */ /* 0x000fc800000010ff */
[----:B------:R-:W-:Y:S01]  /*3020*/  @P3 PRMT R148, R156, 0x7610, R148 ;  /* 0x000076109c943816 */ /* 0x000fe20000000094 */
[----:B------:R-:W-:Y:S06]  /*3030*/  @P2 BRA `(.L_x_401) ;  /* 0x0000000000142947 */ /* 0x000fec0003800000 */
[----:B------:R-:W-:Y:S01]  /*3040*/  IMAD.MOV.U32 R157, RZ, RZ, RZ ;  /* 0x000000ffff9d7224 */ /* 0x000fe200078e00ff */
[----:B------:R-:W-:Y:S06]  /*3050*/  @!P4 BRA `(.L_x_402) ;  /* 0x00000000002cc947 */ /* 0x000fec0003800000 */
[----:B------:R-:W-:-:S04]  /*3060*/  PRMT R157, R132, 0x7632, R157 ;  /* 0x00007632849d7816 */ /* 0x000fc8000000009d */
[----:B------:R-:W-:Y:S01]  /*3070*/  SHF.L.U32 R157, R157, 0x10, RZ ;  /* 0x000000109d9d7819 */ /* 0x000fe200000006ff */
[----:B------:R-:W-:Y:S06]  /*3080*/  BRA `(.L_x_402) ;  /* 0x0000000000207947 */ /* 0x000fec0003800000 */
.L_x_401:
[----:B------:R-:W-:-:S04]  /*3090*/  ISETP.NE.AND P6, PT, R203, RZ, PT ;  /* 0x000000ffcb00720c */ /* 0x000fc80003fc5270 */
[----:B------:R-:W-:-:S05]  /*30a0*/  FSEL R156, R159, RZ, !P6 ;  /* 0x000000ff9f9c7208 */ /* 0x000fca0007000000 */
[----:B------:R-:W-:-:S04]  /*30b0*/  FFMA.FTZ R156, R200, R160, R156 ;  /* 0x000000a0c89c7223 */ /* 0x000fc8000001009c */
[--C-:B------:R-:W-:Y:S01]  /*30c0*/  FADD.FTZ R157, R199, -R156.reuse ;  /* 0x8000009cc79d7221 */ /* 0x100fe20000010000 */
[----:B------:R-:W-:-:S03]  /*30d0*/  @P4 PRMT R156, R132, 0x7632, R156 ;  /* 0x00007632849c4816 */ /* 0x000fc6000000009c */
[----:B------:R-:W-:Y:S01]  /*30e0*/  FMUL.FTZ R157, R5, R157 ;  /* 0x0000009d059d7220 */ /* 0x000fe20000410000 */
[----:B------:R-:W-:-:S05]  /*30f0*/  @P4 SHF.L.U32 R156, R156, 0x10, RZ ;  /* 0x000000109c9c4819 */ /* 0x000fca00000006ff */
[----:B------:R-:W-:-:S07]  /*3100*/  @P4 FADD.FTZ R157, R157, R156 ;  /* 0x0000009c9d9d4221 */ /* 0x000fce0000010000 */
.L_x_402:
[----:B------:R-:W-:Y:S05]  /*3110*/  BSYNC B2 ;  /* 0x0000000000027941 */ /* 0x000fea0003800000 */
.L_x_400:
[----:B------:R-:W-:Y:S01]  /*3120*/  @P5 F2FP.BF16.F32.PACK_AB R156, RZ, R157 ;  /* 0x0000009dff9c523e */ /* 0x000fe200000010ff */
[----:B------:R-:W-:Y:S03]  /*3130*/  BSSY B2, `(.L_x_403) ;  /* 0x0000016000027945 */ /* 0x000fe60003800000 */
[----:B------:R-:W-:Y:S02]  /*3140*/  @P5 PRMT R144, R144, 0x5410, R156 ;  /* 0x0000541090905816 */ /* 0x000fe4000000009c */
[----:B------:R-:W0:Y:S02]  /*3150*/  @P3 LDC R156, c[0x0][0x29c] ;  /* 0x0000a700ff9c3b82 */ /* 0x000e240000000800 */
[----:B0-----:R-:W-:Y:S01]  /*3160*/  @P3 FMUL.FTZ R156, R157, R156 ;  /* 0x0000009c9d9c3220 */ /* 0x001fe20000410000 */
[----:B------:R-:W-:-:S05]  /*3170*/  @P3 PRMT R157, R152, 0x7632, R157 ;  /* 0x00007632989d3816 */ /* 0x000fca000000009d */
[----:B------:R-:W-:-:S04]  /*3180*/  @P3 IMAD.U32 R157, R157, 0x10000, RZ ;  /* 0x000100009d9d3824 */ /* 0x000fc800078e00ff */
[----:B------:R-:W-:Y:S01]  /*3190*/  @P3 FFMA.FTZ R101, R156, R157, R101 ;  /* 0x0000009d9c653223 */ /* 0x000fe20000010065 */
[----:B------:R-:W-:-:S05]  /*31a0*/  @P3 FMUL.FTZ R156, R240, R156 ;  /* 0x0000009cf09c3220 */ /* 0x000fca0000410000 */
[----:B------:R-:W-:-:S04]  /*31b0*/  @P3 F2FP.BF16.F32.PACK_AB R156, RZ, R156 ;  /* 0x0000009cff9c323e */ /* 0x000fc800000010ff */
[----:B------:R-:W-:Y:S01]  /*31c0*/  @P3 PRMT R148, R148, 0x5410, R156 ;  /* 0x0000541094943816 */ /* 0x000fe2000000009c */
[----:B------:R-:W-:Y:S06]  /*31d0*/  @P2 BRA `(.L_x_404) ;  /* 0x0000000000102947 */ /* 0x000fec0003800000 */
[----:B------:R-:W-:Y:S01]  /*31e0*/  HFMA2.MMA R157, -RZ, RZ, 0, 0 ;  /* 0x00000000ff9d7435 */ /* 0x000fe200000001ff */
[----:B------:R-:W-:Y:S10]  /*31f0*/  @!P4 BRA `(.L_x_405) ;  /* 0x000000000024c947 */ /* 0x000ff40003800000 */
[----:B------:R-:W-:Y:S01]  /*3200*/  SHF.L.U32 R157, R133, 0x10, RZ ;  /* 0x00000010859d7819 */ /* 0x000fe200000006ff */
[----:B------:R-:W-:Y:S06]  /*3210*/  BRA `(.L_x_405) ;  /* 0x00000000001c7947 */ /* 0x000fec0003800000 */
.L_x_404:
[----:B------:R-:W-:-:S04]  /*3220*/  ISETP.NE.AND P6, PT, R203, RZ, PT ;  /* 0x000000ffcb00720c */ /* 0x000fc80003fc5270 */
[----:B------:R-:W-:-:S05]  /*3230*/  FSEL R156, R159, RZ, !P6 ;  /* 0x000000ff9f9c7208 */ /* 0x000fca0007000000 */
[----:B------:R-:W-:-:S04]  /*3240*/  FFMA.FTZ R156, R198, R160, R156 ;  /* 0x000000a0c69c7223 */ /* 0x000fc8000001009c */
[----:B------:R-:W-:-:S04]  /*3250*/  FADD.FTZ R156, R8, -R156 ;  /* 0x8000009c089c7221 */ /* 0x000fc80000010000 */
[----:B------:R-:W-:Y:S01]  /*3260*/  FMUL.FTZ R157, R5, R156 ;  /* 0x0000009c059d7220 */ /* 0x000fe20000410000 */
[----:B------:R-:W-:-:S04]  /*3270*/  @P4 IMAD.U32 R156, R133, 0x10000, RZ ;  /* 0x00010000859c4824 */ /* 0x000fc800078e00ff */
[----:B------:R-:W-:-:S07]  /*3280*/  @P4 FADD.FTZ R157, R157, R156 ;  /* 0x0000009c9d9d4221 */ /* 0x000fce0000010000 */
.L_x_405:
[----:B------:R-:W-:Y:S05]  /*3290*/  BSYNC B2 ;  /* 0x0000000000027941 */ /* 0x000fea0003800000 */
.L_x_403:
[----:B------:R-:W-:Y:S01]  /*32a0*/  @P5 F2FP.BF16.F32.PACK_AB R156, RZ, R157 ;  /* 0x0000009dff9c523e */ /* 0x000fe200000010ff */
[----:B------:R-:W-:Y:S03]  /*32b0*/  BSSY B2, `(.L_x_406) ;  /* 0x0000017000027945 */ /* 0x000fe60003800000 */
[----:B------:R-:W-:Y:S02]  /*32c0*/  @P5 PRMT R145, R156, 0x7610, R145 ;  /* 0x000076109c915816 */ /* 0x000fe40000000091 */
[----:B------:R-:W0:Y:S02]  /*32d0*/  @P3 LDC R156, c[0x0][0x29c] ;  /* 0x0000a700ff9c3b82 */ /* 0x000e240000000800 */
[----:B0-----:R-:W-:Y:S01]  /*32e0*/  @P3 FMUL.FTZ R156, R157, R156 ;  /* 0x0000009c9d9c3220 */ /* 0x001fe20000410000 */
[----:B------:R-:W-:-:S05]  /*32f0*/  @P3 SHF.L.U32 R157, R153, 0x10, RZ ;  /* 0x00000010999d3819 */ /* 0x000fca00000006ff */
[----:B------:R-:W-:Y:S01]  /*3300*/  @P3 FFMA.FTZ R102, R156, R157, R102 ;  /* 0x0000009d9c663223 */ /* 0x000fe20000010066 */
[----:B------:R-:W-:-:S05]  /*3310*/  @P3 FMUL.FTZ R156, R239, R156 ;  /* 0x0000009cef9c3220 */ /* 0x000fca0000410000 */
[----:B------:R-:W-:-:S04]  /*3320*/  @P3 F2FP.BF16.F32.PACK_AB R156, RZ, R156 ;  /* 0x0000009cff9c323e */ /* 0x000fc800000010ff */
[----:B------:R-:W-:Y:S01]  /*3330*/  @P3 PRMT R149, R156, 0x7610, R149 ;  /* 0x000076109c953816 */ /* 0x000fe20000000095 */
[----:B------:R-:W-:Y:S06]  /*3340*/  @P2 BRA `(.L_x_407) ;  /* 0x0000000000142947 */ /* 0x000fec0003800000 */
[----:B------:R-:W-:Y:S01]  /*3350*/  MOV R157, RZ ;  /* 0x000000ff009d7202 */ /* 0x000fe20000000f00 */
[----:B------:R-:W-:Y:S06]  /*3360*/  @!P4 BRA `(.L_x_408) ;  /* 0x00000000002cc947 */ /* 0x000fec0003800000 */
[----:B------:R-:W-:-:S05]  /*3370*/  PRMT R157, R133, 0x7632, R157 ;  /* 0x00007632859d7816 */ /* 0x000fca000000009d */
[----:B------:R-:W-:Y:S01]  /*3380*/  IMAD.U32 R157, R157, 0x10000, RZ ;  /* 0x000100009d9d7824 */ /* 0x000fe200078e00ff */
[----:B------:R-:W-:Y:S06]  /*3390*/  BRA `(.L_x_408) ;  /* 0x0000000000207947 */ /* 0x000fec0003800000 */
.L_x_407:
        /* <DEDUP_REMOVED lines=8> */
.L_x_408:
[----:B------:R-:W-:Y:S05]  /*3420*/  BSYNC B2 ;  /* 0x0000000000027941 */ /* 0x000fea0003800000 */
.L_x_406:
[----:B------:R-:W-:Y:S01]  /*3430*/  @P5 F2FP.BF16.F32.PACK_AB R156, RZ, R157 ;  /* 0x0000009dff9c523e */ /* 0x000fe200000010ff */
[----:B------:R-:W-:Y:S03]  /*3440*/  BSSY B2, `(.L_x_409) ;  /* 0x0000016000027945 */ /* 0x000fe60003800000 */
[----:B------:R-:W-:Y:S02]  /*3450*/  @P5 PRMT R145, R145, 0x5410, R156 ;  /* 0x0000541091915816 */ /* 0x000fe4000000009c */
[----:B------:R-:W0:Y:S02]  /*3460*/  @P3 LDC R156, c[0x0][0x29c] ;  /* 0x0000a700ff9c3b82 */ /* 0x000e240000000800 */
[----:B0-----:R-:W-:Y:S01]  /*3470*/  @P3 FMUL.FTZ R156, R157, R156 ;  /* 0x0000009c9d9c3220 */ /* 0x001fe20000410000 */
[----:B------:R-:W-:-:S04]  /*3480*/  @P3 PRMT R157, R153, 0x7632, R157 ;  /* 0x00007632999d3816 */ /* 0x000fc8000000009d */
[----:B------:R-:W-:-:S05]  /*3490*/  @P3 SHF.L.U32 R157, R157, 0x10, RZ ;  /* 0x000000109d9d3819 */ /* 0x000fca00000006ff */
[----:B------:R-:W-:Y:S01]  /*34a0*/  @P3 FFMA.FTZ R103, R156, R157, R103 ;  /* 0x0000009d9c673223 */ /* 0x000fe20000010067 */
[----:B------:R-:W-:-:S05]  /*34b0*/  @P3 FMUL.FTZ R156, R238, R156 ;  /* 0x0000009cee9c3220 */ /* 0x000fca0000410000 */
[----:B------:R-:W-:-:S04]  /*34c0*/  @P3 F2FP.BF16.F32.PACK_AB R156, RZ, R156 ;  /* 0x0000009cff9c323e */ /* 0x000fc800000010ff */
[----:B------:R-:W-:Y:S01]  /*34d0*/  @P3 PRMT R149, R149, 0x5410, R156 ;  /* 0x0000541095953816 */ /* 0x000fe2000000009c */
[----:B------:R-:W-:Y:S06]  /*34e0*/  @P2 BRA `(.L_x_410) ;  /* 0x0000000000102947 */ /* 0x000fec0003800000 */
[----:B------:R-:W-:Y:S01]  /*34f0*/  IMAD.MOV.U32 R157, RZ, RZ, RZ ;  /* 0x000000ffff9d7224 */ /* 0x000fe200078e00ff */
[----:B------:R-:W-:Y:S06]  /*3500*/  @!P4 BRA `(.L_x_411) ;  /* 0x000000000024c947 */ /* 0x000fec0003800000 */
[----:B------:R-:W-:Y:S01]  /*3510*/  SHF.L.U32 R157, R134, 0x10, RZ ;  /* 0x00000010869d7819 */ /* 0x000fe200000006ff */
[----:B------:R-:W-:Y:S06]  /*3520*/  BRA `(.L_x_411) ;  /* 0x00000000001c7947 */ /* 0x000fec0003800000 */
.L_x_410:
[----:B------:R-:W-:-:S04]  /*3530*/  ISETP.NE.AND P6, PT, R203, RZ, PT ;  /* 0x000000ffcb00720c */ /* 0x000fc80003fc5270 */
[----:B------:R-:W-:-:S05]  /*3540*/  FSEL R156, R159, RZ, !P6 ;  /* 0x000000ff9f9c7208 */ /* 0x000fca0007000000 */
[----:B------:R-:W-:-:S04]  /*3550*/  FFMA.FTZ R156, R7, R160, R156 ;  /* 0x000000a0079c7223 */ /* 0x000fc8000001009c */
[----:B------:R-:W-:-:S04]  /*3560*/  FADD.FTZ R156, R9, -R156 ;  /* 0x8000009c099c7221 */ /* 0x000fc80000010000 */
[----:B------:R-:W-:Y:S01]  /*3570*/  FMUL.FTZ R157, R5, R156 ;  /* 0x0000009c059d7220 */ /* 0x000fe20000410000 */
[----:B------:R-:W-:-:S05]  /*3580*/  @P4 SHF.L.U32 R156, R134, 0x10, RZ ;  /* 0x00000010869c4819 */ /* 0x000fca00000006ff */
[----:B------:R-:W-:-:S07]  /*3590*/  @P4 FADD.FTZ R157, R157, R156 ;  /* 0x0000009c9d9d4221 */ /* 0x000fce0000010000 */
.L_x_411:
[----:B------:R-:W-:Y:S05]  /*35a0*/  BSYNC B2 ;  /* 0x0000000000027941 */ /* 0x000fea0003800000 */
.L_x_409:
[----:B------:R-:W-:Y:S01]  /*35b0*/  @P5 F2FP.BF16.F32.PACK_AB R156, RZ, R157 ;  /* 0x0000009dff9c523e */ /* 0x000fe200000010ff */
[----:B------:R-:W-:Y:S03]  /*35c0*/  BSSY B2, `(.L_x_412) ;  /* 0x0000017000027945 */ /* 0x000fe60003800000 */
[----:B------:R-:W-:Y:S02]  /*35d0*/  @P5 PRMT R146, R156, 0x7610, R146 ;  /* 0x000076109c925816 */ /* 0x000fe40000000092 */
[----:B------:R-:W0:Y:S02]  /*35e0*/  @P3 LDC R156, c[0x0][0x29c] ;  /* 0x0000a700ff9c3b82 */ /* 0x000e240000000800 */
[----:B0-----:R-:W-:Y:S01]  /*35f0*/  @P3 FMUL.FTZ R156, R157, R156 ;  /* 0x0000009c9d9c3220 */ /* 0x001fe20000410000 */
        /* <DEDUP_REMOVED lines=8> */
[----:B------:R-:W-:-:S04]  /*3680*/  PRMT R157, R134, 0x7632, R157 ;  /* 0x00007632869d7816 */ /* 0x000fc8000000009d */
[----:B------:R-:W-:Y:S01]  /*3690*/  SHF.L.U32 R157, R157, 0x10, RZ ;  /* 0x000000109d9d7819 */ /* 0x000fe200000006ff */
[----:B------:R-:W-:Y:S06]  /*36a0*/  BRA `(.L_x_414) ;  /* 0x0000000000207947 */ /* 0x000fec0003800000 */
.L_x_413:
[----:B------:R-:W-:-:S04]  /*36b0*/  ISETP.NE.AND P6, PT, R203, RZ, PT ;  /* 0x000000ffcb00720c */ /* 0x000fc80003fc5270 */
[----:B------:R-:W-:-:S05]  /*36c0*/  FSEL R156, R159, RZ, !P6 ;  /* 0x000000ff9f9c7208 */ /* 0x000fca0007000000 */
[----:B------:R-:W-:-:S04]  /*36d0*/  FFMA.FTZ R156, R14, R160, R156 ;  /* 0x000000a00e9c7223 */ /* 0x000fc8000001009c */
[--C-:B------:R-:W-:Y:S01]  /*36e0*/  FADD.FTZ R157, R15, -R156.reuse ;  /* 0x8000009c0f9d7221 */ /* 0x100fe20000010000 */
[----:B------:R-:W-:-:S03]  /*36f0*/  @P4 PRMT R156, R134, 0x7632, R156 ;  /* 0x00007632869c4816 */ /* 0x000fc6000000009c */
[----:B------:R-:W-:Y:S02]  /*3700*/  FMUL.FTZ R157, R5, R157 ;  /* 0x0000009d059d7220 */ /* 0x000fe40000410000 */
[----:B------:R-:W-:-:S04]  /*3710*/  @P4 IMAD.U32 R156, R156, 0x10000, RZ ;  /* 0x000100009c9c4824 */ /* 0x000fc800078e00ff */
[----:B------:R-:W-:-:S07]  /*3720*/  @P4 FADD.FTZ R157, R157, R156 ;  /* 0x0000009c9d9d4221 */ /* 0x000fce0000010000 */
.L_x_414:
[----:B------:R-:W-:Y:S05]  /*3730*/  BSYNC B2 ;  /* 0x0000000000027941 */ /* 0x000fea0003800000 */
.L_x_412:
        /* <DEDUP_REMOVED lines=14> */
[----:B------:R-:W-:Y:S01]  /*3820*/  IMAD.U32 R157, R135, 0x10000, RZ ;  /* 0x00010000879d7824 */ /* 0x000fe200078e00ff */
[----:B------:R-:W-:Y:S06]  /*3830*/  BRA `(.L_x_417) ;  /* 0x00000000001c7947 */ /* 0x000fec0003800000 */
.L_x_416:
[----:B------:R-:W-:-:S04]  /*3840*/  ISETP.NE.AND P6, PT, R203, RZ, PT ;  /* 0x000000ffcb00720c */ /* 0x000fc80003fc5270 */
[----:B------:R-:W-:-:S05]  /*3850*/  FSEL R156, R159, RZ, !P6 ;  /* 0x000000ff9f9c7208 */ /* 0x000fca0007000000 */
[----:B------:R-:W-:-:S04]  /*3860*/  FFMA.FTZ R156, R10, R160, R156 ;  /* 0x000000a00a9c7223 */ /* 0x000fc8000001009c */
[----:B------:R-:W-:-:S04]  /*3870*/  FADD.FTZ R156, R11, -R156 ;  /* 0x8000009c0b9c7221 */ /* 0x000fc80000010000 */
[----:B------:R-:W-:Y:S01]  /*3880*/  FMUL.FTZ R157, R5, R156 ;  /* 0x0000009c059d7220 */ /* 0x000fe20000410000 */
[----:B------:R-:W-:-:S05]  /*3890*/  @P4 SHF.L.U32 R156, R135, 0x10, RZ ;  /* 0x00000010879c4819 */ /* 0x000fca00000006ff */
[----:B------:R-:W-:-:S07]  /*38a0*/  @P4 FADD.FTZ R157, R157, R156 ;  /* 0x0000009c9d9d4221 */ /* 0x000fce0000010000 */
.L_x_417:
[----:B------:R-:W-:Y:S05]  /*38b0*/  BSYNC B2 ;  /* 0x0000000000027941 */ /* 0x000fea0003800000 */
.L_x_415:
        /* <DEDUP_REMOVED lines=16> */
.L_x_419:
        /* <DEDUP_REMOVED lines=8> */
.L_x_420:
[----:B------:R-:W-:Y:S05]  /*3a40*/  BSYNC B2 ;  /* 0x0000000000027941 */ /* 0x000fea0003800000 */
.L_x_418:
[----:B------:R-:W-:-:S04]  /*3a50*/  @P5 F2FP.BF16.F32.PACK_AB R156, RZ, R157 ;  /* 0x0000009dff9c523e */ /* 0x000fc800000010ff */
        /* <DEDUP_REMOVED lines=8> */
[----:B------:R-:W-:Y:S02]  /*3ae0*/  @P3 PRMT R151, R151, 0x5410, R156 ;  /* 0x0000541097973816 */ /* 0x000fe4000000009c */
[----:B------:R-:W0:Y:S02]  /*3af0*/  @P5 LDC.64 R156, c[0x0][0x308] ;  /* 0x0000c200ff9c5b82 */ /* 0x000e240000000a00 */
[C---:B0-----:R-:W-:Y:S01]  /*3b00*/  @P5 IMAD.WIDE.U32 R156, R197.reuse, 0x10, R156 ;  /* 0x00000010c59c5825 */ /* 0x041fe200078e009c */
[----:B------:R-:W-:-:S04]  /*3b10*/  IADD3 R197, R197, 0x20, RZ ;  /* 0x00000020c5c57810 */ /* 0x000fc80007ffe0ff */
[----:B------:R0:W-:Y:S02]  /*3b20*/  @P5 STG.E.128 desc[UR4][R156.64], R144 ;  /* 0x000000909c005986 */ /* 0x0001e4000c101d04 */
[----:B0-----:R-:W0:Y:S02]  /*3b30*/  @P3 LDC.64 R156, c[0x0][0x2f8] ;  /* 0x0000be00ff9c3b82 */ /* 0x001e240000000a00 */
[C---:B0-----:R-:W-:Y:S01]  /*3b40*/  @P3 IMAD.WIDE.U32 R156, R158.reuse, 0x10, R156 ;  /* 0x000000109e9c3825 */ /* 0x041fe200078e009c */
[----:B------:R-:W-:-:S04]  /*3b50*/  IADD3 R158, R158, 0x20, RZ ;  /* 0x000000209e9e7810 */ /* 0x000fc80007ffe0ff */
[----:B------:R0:W-:Y:S03]  /*3b60*/  @P3 STG.E.128 desc[UR4][R156.64], R148 ;  /* 0x000000949c003986 */ /* 0x0001e6000c101d04 */
.L_x_394:
[----:B------:R-:W-:Y:S05]  /*3b70*/  BSYNC B1 ;  /* 0x0000000000017941 */ /* 0x000fea0003800000 */
.L_x_393:
[----:B------:R-:W-:Y:S04]  /*3b80*/  BSSY B1, `(.L_x_421) ;  /* 0x00000dc000017945 */ /* 0x000fe80003800000 */
[----:B------:R-:W-:Y:S05]  /*3b90*/  @!P0 BRA `(.L_x_422) ;  /* 0x0000000c00688947 */ /* 0x000fea0003800000 */
[----:B------:R-:W-:Y:S04]  /*3ba0*/  BSSY B2, `(.L_x_423) ;  /* 0x0000005000027945 */ /* 0x000fe80003800000 */
[----:B------:R-:W-:Y:S05]  /*3bb0*/  @!P3 BRA `(.L_x_424) ;  /* 0x00000000000cb947 */ /* 0x000fea0003800000 */
[----:B------:R-:W2:Y:S02]  /*3bc0*/  LDC.64 R152, c[0x0][0x220] ;  /* 0x00008800ff987b82 */ /* 0x000ea40000000a00 */
[----:B--2---:R-:W-:-:S06]  /*3bd0*/  IMAD.WIDE.U32 R152, R158, 0x10, R152 ;  /* 0x000000109e987825 */ /* 0x004fcc00078e0098 */
[----:B------:R-:W5:Y:S02]  /*3be0*/  LDG.E.128 R152, desc[UR4][R152.64] ;  /* 0x0000000498987981 */ /* 0x000f64000c1e1d00 */
.L_x_424:
[----:B------:R-:W-:Y:S05]  /*3bf0*/  BSYNC B2 ;  /* 0x0000000000027941 */ /* 0x000fea0003800000 */
.L_x_423:
[----:B------:R-:W-:Y:S04]  /*3c00*/  BSSY B2, `(.L_x_425) ;  /* 0x0000013000027945 */ /* 0x000fe80003800000 */
[----:B------:R-:W-:Y:S05]  /*3c10*/  @P2 BRA `(.L_x_426) ;  /* 0x00000000001c2947 */ /* 0x000fea0003800000 */
[----:B------:R-:W-:Y:S01]  /*3c20*/  UISETP.NE.U32.AND UP0, UPT, UR14, URZ, UPT ;  /* 0x0000003f0e00728c */ /* 0x000fe2000bf05070 */
[----:B0-----:R-:W-:-:S03]  /*3c30*/  IMAD.MOV.U32 R157, RZ, RZ, RZ ;  /* 0x000000ffff9d7224 */ /* 0x001fc600078e00ff */
[----:B------:R-:W-:-:S06]  /*3c40*/  UISETP.NE.AND.EX UP0, UPT, UR15, URZ, UPT, UP0 ;  /* 0x0000003f0f00728c */ /* 0x000fcc000bf05300 */
[----:B------:R-:W-:-:S13]  /*3c50*/  PLOP3.LUT P4, PT, PT, PT, UP0, 0x80, 0x0 ;  /* 0x000000000000781c */ /* 0x000fda0003f8f008 */
[----:B------:R-:W-:Y:S05]  /*3c60*/  @!P4 BRA `(.L_x_427) ;  /* 0x000000000030c947 */ /* 0x000fea0003800000 */
[----:B------:R-:W-:Y:S01]  /*3c70*/  SHF.L.U32 R157, R136, 0x10, RZ ;  /* 0x00000010889d7819 */ /* 0x000fe200000006ff */
[----:B------:R-:W-:Y:S06]  /*3c80*/  BRA `(.L_x_427) ;  /* 0x0000000000287947 */ /* 0x000fec0003800000 */
.L_x_426:
[----:B------:R-:W-:Y:S01]  /*3c90*/  UISETP.NE.U32.AND UP0, UPT, UR14, URZ, UPT ;  /* 0x0000003f0e00728c */ /* 0x000fe2000bf05070 */
[----:B------:R-:W-:-:S03]  /*3ca0*/  ISETP.NE.AND P4, PT, R203, RZ, PT ;  /* 0x000000ffcb00720c */ /* 0x000fc60003f85270 */
[----:B------:R-:W-:Y:S01]  /*3cb0*/  UISETP.NE.AND.EX UP0, UPT, UR15, URZ, UPT, UP0 ;  /* 0x0000003f0f00728c */ /* 0x000fe2000bf05300 */
[----:B0-----:R-:W-:-:S05]  /*3cc0*/  FSEL R156, R159, RZ, !P4 ;  /* 0x000000ff9f9c7208 */ /* 0x001fca0006000000 */
[----:B------:R-:W-:Y:S01]  /*3cd0*/  PLOP3.LUT P4, PT, PT, PT, UP0, 0x80, 0x0 ;  /* 0x000000000000781c */ /* 0x000fe20003f8f008 */
[----:B------:R-:W-:-:S04]  /*3ce0*/  FFMA.FTZ R156, R18, R160, R156 ;  /* 0x000000a0129c7223 */ /* 0x000fc8000001009c */
[----:B------:R-:W-:-:S04]  /*3cf0*/  FADD.FTZ R156, R19, -R156 ;  /* 0x8000009c139c7221 */ /* 0x000fc80000010000 */
[----:B------:R-:W-:-:S04]  /*3d00*/  FMUL.FTZ R157, R5, R156 ;  /* 0x0000009c059d7220 */ /* 0x000fc80000410000 */
[----:B------:R-:W-:-:S05]  /*3d10*/  @P4 SHF.L.U32 R156, R136, 0x10, RZ ;  /* 0x00000010889c4819 */ /* 0x000fca00000006ff */
[----:B------:R-:W-:-:S07]  /*3d20*/  @P4 FADD.FTZ R157, R157, R156 ;  /* 0x0000009c9d9d4221 */ /* 0x000fce0000010000 */
.L_x_427:
[----:B------:R-:W-:Y:S05]  /*3d30*/  BSYNC B2 ;  /* 0x0000000000027941 */ /* 0x000fea0003800000 */
.L_x_425:
[----:B------:R-:W-:Y:S01]  /*3d40*/  ISETP.NE.U32.AND P5, PT, RZ, UR10, PT ;  /* 0x0000000aff007c0c */ /* 0x000fe2000bfa5070 */
[----:B------:R-:W-:Y:S03]  /*3d50*/  BSSY B2, `(.L_x_428) ;  /* 0x0000019000027945 */ /* 0x000fe60003800000 */
[----:B------:R-:W-:-:S13]  /*3d60*/  ISETP.NE.AND.EX P5, PT, RZ, UR11, PT, P5 ;  /* 0x0000000bff007c0c */ /* 0x000fda000bfa5350 */
[----:B------:R-:W-:-:S04]  /*3d70*/  @P5 F2FP.BF16.F32.PACK_AB R156, RZ, R157 ;  /* 0x0000009dff9c523e */ /* 0x000fc800000010ff */
[----:B------:R-:W-:Y:S02]  /*3d80*/  @P5 PRMT R144, R156, 0x7610, R144 ;  /* 0x000076109c905816 */ /* 0x000fe40000000090 */
[----:B------:R-:W0:Y:S02]  /*3d90*/  @P3 LDC R156, c[0x0][0x29c] ;  /* 0x0000a700ff9c3b82 */ /* 0x000e240000000800 */
[----:B0-----:R-:W-:Y:S01]  /*3da0*/  @P3 FMUL.FTZ R156, R157, R156 ;  /* 0x0000009c9d9c3220 */ /* 0x001fe20000410000 */
[----:B-----5:R-:W-:-:S04]  /*3db0*/  @P3 IMAD.U32 R157, R152, 0x10000, RZ ;  /* 0x00010000989d3824 */ /* 0x020fc800078e00ff */
[-C--:B------:R-:W-:Y:S01]  /*3dc0*/  @P3 FFMA.FTZ R108, R157, R156.reuse, R108 ;  /* 0x0000009c9d6c3223 */ /* 0x080fe2000001006c */
        /* <DEDUP_REMOVED lines=9> */
.L_x_429:
        /* <DEDUP_REMOVED lines=8> */
.L_x_430:
[----:B------:R-:W-:Y:S05]  /*3ee0*/  BSYNC B2 ;  /* 0x0000000000027941 */ /* 0x000fea0003800000 */
.L_x_428:
        /* <DEDUP_REMOVED lines=16> */
.L_x_432:
[----:B------:R-:W-:-:S04]  /*3ff0*/  ISETP.NE.AND P6, PT, R203, RZ, PT ;  /* 0x000000ffcb00720c */ /* 0x000fc80003fc5270 */
[----:B------:R-:W-:-:S05]  /*4000*/  FSEL R156, R159, RZ, !P6 ;  /* 0x000000ff9f9c7208 */ /* 0x000fca0007000000 */
[----:B------:R-:W-:-:S04]  /*4010*/  FFMA.FTZ R156, R20, R160, R156 ;  /* 0x000000a0149c7223 */ /* 0x000fc8000001009c */
[----:B------:R-:W-:-:S04]  /*4020*/  FADD.FTZ R156, R22, -R156 ;  /* 0x8000009c169c7221 */ /* 0x000fc80000010000 */
[----:B------:R-:W-:Y:S01]  /*4030*/  FMUL.FTZ R157, R5, R156 ;  /* 0x0000009c059d7220 */ /* 0x000fe20000410000 */
[----:B------:R-:W-:-:S05]  /*4040*/  @P4 SHF.L.U32 R156, R137, 0x10, RZ ;  /* 0x00000010899c4819 */ /* 0x000fca00000006ff */
[----:B------:R-:W-:-:S07]  /*4050*/  @P4 FADD.FTZ R157, R157, R156 ;  /* 0x0000009c9d9d4221 */ /* 0x000fce0000010000 */
.L_x_433:
[----:B------:R-:W-:Y:S05]  /*4060*/  BSYNC B2 ;  /* 0x0000000000027941 */ /* 0x000fea0003800000 */
.L_x_431:
[----:B------:R-:W-:Y:S01]  /*4070*/  @P5 F2FP.BF16.F32.PACK_AB R156, RZ, R157 ;  /* 0x0000009dff9c523e */ /* 0x000fe200000010ff */
[----:B------:R-:W-:Y:S03]  /*4080*/  BSSY B2, `(.L_x_434) ;  /* 0x0000017000027945 */ /* 0x000fe60003800000 */
[----:B------:R-:W-:Y:S02]  /*4090*/  @P5 PRMT R145, R156, 0x7610, R145 ;  /* 0x000076109c915816 */ /* 0x000fe40000000091 */
[----:B------:R-:W0:Y:S02]  /*40a0*/  @P3 LDC R156, c[0x0][0x29c] ;  /* 0x0000a700ff9c3b82 */ /* 0x000e240000000800 */
[----:B0-----:R-:W-:Y:S01]  /*40b0*/  @P3 FMUL.FTZ R156, R157, R156 ;  /* 0x0000009c9d9c3220 */ /* 0x001fe20000410000 */
[----:B------:R-:W-:-:S05]  /*40c0*/  @P3 SHF.L.U32 R157, R153, 0x10, RZ ;  /* 0x00000010999d3819 */ /* 0x000fca00000006ff */
[-C--:B------:R-:W-:Y:S01]  /*40d0*/  @P3 FFMA.FTZ R110, R157, R156.reuse, R110 ;  /* 0x0000009c9d6e3223 */ /* 0x080fe2000001006e */
        /* <DEDUP_REMOVED lines=9> */
.L_x_435:
        /* <DEDUP_REMOVED lines=8> */
.L_x_436:
[----:B------:R-:W-:Y:S05]  /*41f0*/  BSYNC B2 ;  /* 0x0000000000027941 */ /* 0x000fea0003800000 */
.L_x_434:
        /* <DEDUP_REMOVED lines=16> */
.L_x_438:
[----:B------:R-:W-:-:S04]  /*4300*/  ISETP.NE.AND P6, PT, R203, RZ, PT ;  /* 0x000000ffcb00720c */ /* 0x000fc80003fc5270 */
[----:B------:R-:W-:-:S05]  /*4310*/  FSEL R156, R159, RZ, !P6 ;  /* 0x000000ff9f9c7208 */ /* 0x000fca0007000000 */
[----:B------:R-:W-:-:S04]  /*4320*/  FFMA.FTZ R156, R21, R160, R156 ;  /* 0x000000a0159c7223 */ /* 0x000fc8000001009c */
[----:B------:R-:W-:-:S04]  /*4330*/  FADD.FTZ R156, R23, -R156 ;  /* 0x8000009c179c7221 */ /* 0x000fc80000010000 */
[----:B------:R-:W-:Y:S01]  /*4340*/  FMUL.FTZ R157, R5, R156 ;  /* 0x0000009c059d7220 */ /* 0x000fe20000410000 */
[----:B------:R-:W-:-:S04]  /*4350*/  @P4 IMAD.U32 R156, R138, 0x10000, RZ ;  /* 0x000100008a9c4824 */ /* 0x000fc800078e00ff */
[----:B------:R-:W-:-:S07]  /*4360*/  @P4 FADD.FTZ R157, R157, R156 ;  /* 0x0000009c9d9d4221 */ /* 0x000fce0000010000 */
.L_x_439:
[----:B------:R-:W-:Y:S05]  /*4370*/  BSYNC B2 ;  /* 0x0000000000027941 */ /* 0x000fea0003800000 */
.L_x_437:
        /* <DEDUP_REMOVED lines=16> */
.L_x_441:
        /* <DEDUP_REMOVED lines=8> */
.L_x_442:
[----:B------:R-:W-:Y:S05]  /*4500*/  BSYNC B2 ;  /* 0x0000000000027941 */ /* 0x000fea0003800000 */
.L_x_440:
        /* <DEDUP_REMOVED lines=16> */
.L_x_444:
[----:B------:R-:W-:-:S04]  /*4610*/  ISETP.NE.AND P6, PT, R203, RZ, PT ;  /* 0x000000ffcb00720c */ /* 0x000fc80003fc5270 */
[----:B------:R-:W-:-:S05]  /*4620*/  FSEL R156, R159, RZ, !P6 ;  /* 0x000000ff9f9c7208 */ /* 0x000fca0007000000 */
[----:B------:R-:W-:-:S04]  /*4630*/  FFMA.FTZ R156, R24, R160, R156 ;  /* 0x000000a0189c7223 */ /* 0x000fc8000001009c */
[----:B------:R-:W-:-:S04]  /*4640*/  FADD.FTZ R156, R25, -R156 ;  /* 0x8000009c199c7221 */ /* 0x000fc80000010000 */
[----:B------:R-:W-:Y:S01]  /*4650*/  FMUL.FTZ R157, R5, R156 ;  /* 0x0000009c059d7220 */ /* 0x000fe20000410000 */
[----:B------:R-:W-:-:S05]  /*4660*/  @P4 SHF.L.U32 R156, R139, 0x10, RZ ;  /* 0x000000108b9c4819 */ /* 0x000fca00000006ff */
[----:B------:R-:W-:-:S07]  /*4670*/  @P4 FADD.FTZ R157, R157, R156 ;  /* 0x0000009c9d9d4221 */ /* 0x000fce0000010000 */
.L_x_445:
[----:B------:R-:W-:Y:S05]  /*4680*/  BSYNC B2 ;  /* 0x0000000000027941 */ /* 0x000fea0003800000 */
.L_x_443:
[----:B------:R-:W-:Y:S01]  /*4690*/  @P5 F2FP.BF16.F32.PACK_AB R156, RZ, R157 ;  /* 0x0000009dff9c523e */ /* 0x000fe200000010ff */
[----:B------:R-:W-:Y:S03]  /*46a0*/  BSSY B2, `(.L_x_446) ;  /* 0x0000017000027945 */ /* 0x000fe60003800000 */
[----:B------:R-:W-:Y:S02]  /*46b0*/  @P5 PRMT R147, R156, 0x7610, R147 ;  /* 0x000076109c935816 */ /* 0x000fe40000000093 */
[----:B------:R-:W0:Y:S02]  /*46c0*/  @P3 LDC R156, c[0x0][0x29c] ;  /* 0x0000a700ff9c3b82 */ /* 0x000e240000000800 */
[----:B0-----:R-:W-:Y:S01]  /*46d0*/  @P3 FMUL.FTZ R156, R157, R156 ;  /* 0x0000009c9d9c3220 */ /* 0x001fe20000410000 */
[----:B------:R-:W-:-:S04]  /*46e0*/  @P3 IMAD.U32 R157, R155, 0x10000, RZ ;  /* 0x000100009b9d3824 */ /* 0x000fc800078e00ff */
        /* <DEDUP_REMOVED lines=10> */
.L_x_447:
        /* <DEDUP_REMOVED lines=8> */
.L_x_448:
[----:B------:R-:W-:Y:S05]  /*4810*/  BSYNC B2 ;  /* 0x0000000000027941 */ /* 0x000fea0003800000 */
.L_x_446:
[----:B------:R-:W-:-:S04]  /*4820*/  @P5 F2FP.BF16.F32.PACK_AB R156, RZ, R157 ;  /* 0x0000009dff9c523e */ /* 0x000fc800000010ff */
        /* <DEDUP_REMOVED lines=14> */
[----:B0-----:R-:W-:-:S04]  /*4910*/  @P3 IMAD.WIDE.U32 R156, R158, 0x10, R156 ;  /* 0x000000109e9c3825 */ /* 0x001fc800078e009c */
[----:B------:R-:W-:Y:S01]  /*4920*/  VIADD R158, R158, 0x20 ;  /* 0x000000209e9e7836 */ /* 0x000fe20000000000 */
[----:B------:R2:W-:Y:S06]  /*4930*/  @P3 STG.E.128 desc[UR4][R156.64], R148 ;  /* 0x000000949c003986 */ /* 0x0005ec000c101d04 */
.L_x_422:
[----:B------:R-:W-:Y:S05]  /*4940*/  BSYNC B1 ;  /* 0x0000000000017941 */ /* 0x000fea0003800000 */
.L_x_421:
[----:B------:R-:W-:Y:S04]  /*4950*/  BSSY B1, `(.L_x_449) ;  /* 0x00000dc000017945 */ /* 0x000fe80003800000 */
[----:B------:R-:W-:Y:S05]  /*4960*/  @!P1 BRA `(.L_x_450) ;  /* 0x0000000c00689947 */ /* 0x000fea0003800000 */
[----:B------:R-:W-:Y:S04]  /*4970*/  BSSY B2, `(.L_x_451) ;  /* 0x0000005000027945 */ /* 0x000fe80003800000 */
[----:B------:R-:W-:Y:S05]  /*4980*/  @!P3 BRA `(.L_x_452) ;  /* 0x00000000000cb947 */ /* 0x000fea0003800000 */
[----:B------:R-:W3:Y:S02]  /*4990*/  LDC.64 R152, c[0x0][0x220] ;  /* 0x00008800ff987b82 */ /* 0x000ee40000000a00 */
[----:B---3--:R-:W-:-:S06]  /*49a0*/  IMAD.WIDE.U32 R152, R158, 0x10, R152 ;  /* 0x000000109e987825 */ /* 0x008fcc00078e0098 */
[----:B------:R-:W5:Y:S02]  /*49b0*/  LDG.E.128 R152, desc[UR4][R152.64] ;  /* 0x0000000498987981 */ /* 0x000f64000c1e1d00 */
.L_x_452:
[----:B------:R-:W-:Y:S05]  /*49c0*/  BSYNC B2 ;  /* 0x0000000000027941 */ /* 0x000fea0003800000 */
.L_x_451:
[----:B------:R-:W-:Y:S04]  /*49d0*/  BSSY B2, `(.L_x_453) ;  /* 0x0000013000027945 */ /* 0x000fe80003800000 */
[----:B------:R-:W-:Y:S05]  /*49e0*/  @P2 BRA `(.L_x_454) ;  /* 0x00000000001c2947 */ /* 0x000fea0003800000 */
[----:B------:R-:W-:Y:S01]  /*49f0*/  UISETP.NE.U32.AND UP0, UPT, UR14, URZ, UPT ;  /* 0x0000003f0e00728c */ /* 0x000fe2000bf05070 */
[----:B0-2---:R-:W-:-:S03]  /*4a00*/  MOV R157, RZ ;  /* 0x000000ff009d7202 */ /* 0x005fc60000000f00 */
[----:B------:R-:W-:-:S06]  /*4a10*/  UISETP.NE.AND.EX UP0, UPT, UR15, URZ, UPT, UP0 ;  /* 0x0000003f0f00728c */ /* 0x000fcc000bf05300 */
[----:B------:R-:W-:-:S13]  /*4a20*/  PLOP3.LUT P4, PT, PT, PT, UP0, 0x80, 0x0 ;  /* 0x000000000000781c */ /* 0x000fda0003f8f008 */
[----:B------:R-:W-:Y:S05]  /*4a30*/  @!P4 BRA `(.L_x_455) ;  /* 0x000000000030c947 */ /* 0x000fea0003800000 */
[----:B------:R-:W-:Y:S01]  /*4a40*/  SHF.L.U32 R157, R140, 0x10, RZ ;  /* 0x000000108c9d7819 */ /* 0x000fe200000006ff */
[----:B------:R-:W-:Y:S06]  /*4a50*/  BRA `(.L_x_455) ;  /* 0x0000000000287947 */ /* 0x000fec0003800000 */
.L_x_454:
[----:B------:R-:W-:Y:S01]  /*4a60*/  UISETP.NE.U32.AND UP0, UPT, UR14, URZ, UPT ;  /* 0x0000003f0e00728c */ /* 0x000fe2000bf05070 */
[----:B------:R-:W-:-:S03]  /*4a70*/  ISETP.NE.AND P4, PT, R203, RZ, PT ;  /* 0x000000ffcb00720c */ /* 0x000fc60003f85270 */
[----:B------:R-:W-:Y:S01]  /*4a80*/  UISETP.NE.AND.EX UP0, UPT, UR15, URZ, UPT, UP0 ;  /* 0x0000003f0f00728c */ /* 0x000fe2000bf05300 */
[----:B0-2---:R-:W-:-:S05]  /*4a90*/  FSEL R156, R159, RZ, !P4 ;  /* 0x000000ff9f9c7208 */ /* 0x005fca0006000000 */
[----:B------:R-:W-:Y:S01]  /*4aa0*/  PLOP3.LUT P4, PT, PT, PT, UP0, 0x80, 0x0 ;  /* 0x000000000000781c */ /* 0x000fe20003f8f008 */
[----:B------:R-:W-:-:S04]  /*4ab0*/  FFMA.FTZ R156, R166, R160, R156 ;  /* 0x000000a0a69c7223 */ /* 0x000fc8000001009c */
[----:B------:R-:W-:-:S04]  /*4ac0*/  FADD.FTZ R156, R167, -R156 ;  /* 0x8000009ca79c7221 */ /* 0x000fc80000010000 */
[----:B------:R-:W-:-:S04]  /*4ad0*/  FMUL.FTZ R157, R5, R156 ;  /* 0x0000009c059d7220 */ /* 0x000fc80000410000 */
[----:B------:R-:W-:-:S04]  /*4ae0*/  @P4 IMAD.U32 R156, R140, 0x10000, RZ ;  /* 0x000100008c9c4824 */ /* 0x000fc800078e00ff */
[----:B------:R-:W-:-:S07]  /*4af0*/  @P4 FADD.FTZ R157, R157, R156 ;  /* 0x0000009c9d9d4221 */ /* 0x000fce0000010000 */
.L_x_455:
[----:B------:R-:W-:Y:S05]  /*4b00*/  BSYNC B2 ;  /* 0x0000000000027941 */ /* 0x000fea0003800000 */
.L_x_453:
        /* <DEDUP_REMOVED lines=8> */
[-C--:B------:R-:W-:Y:S01]  /*4b90*/  @P3 FFMA.FTZ R116, R157, R156.reuse, R116 ;  /* 0x0000009c9d743223 */ /* 0x080fe20000010074 */
[----:B------:R-:W-:-:S05]  /*4ba0*/  @P3 FMUL.FTZ R156, R225, R156 ;  /* 0x0000009ce19c3220 */ /* 0x000fca0000410000 */
[----:B------:R-:W-:-:S04]  /*4bb0*/  @P3 F2FP.BF16.F32.PACK_AB R156, RZ, R156 ;  /* 0x0000009cff9c323e */ /* 0x000fc800000010ff */
[----:B------:R-:W-:Y:S01]  /*4bc0*/  @P3 PRMT R148, R156, 0x7610, R148 ;  /* 0x000076109c943816 */ /* 0x000fe20000000094 */
[----:B------:R-:W-:Y:S06]  /*4bd0*/  @P2 BRA `(.L_x_457) ;  /* 0x0000000000142947 */ /* 0x000fec0003800000 */
[----:B------:R-:W-:Y:S01]  /*4be0*/  HFMA2.MMA R157, -RZ, RZ, 0, 0 ;  /* 0x00000000ff9d7435 */ /* 0x000fe200000001ff */
[----:B------:R-:W-:Y:S10]  /*4bf0*/  @!P4 BRA `(.L_x_458) ;  /* 0x00000000002cc947 */ /* 0x000ff40003800000 */
[----:B------:R-:W-:-:S05]  /*4c00*/  PRMT R157, R140, 0x7632, R157 ;  /* 0x000076328c9d7816 */ /* 0x000fca000000009d */
[----:B------:R-:W-:Y:S01]  /*4c10*/  IMAD.U32 R157, R157, 0x10000, RZ ;  /* 0x000100009d9d7824 */ /* 0x000fe200078e00ff */
[----:B------:R-:W-:Y:S06]  /*4c20*/  BRA `(.L_x_458) ;  /* 0x0000000000207947 */ /* 0x000fec0003800000 */
.L_x_457:
        /* <DEDUP_REMOVED lines=8> */
.L_x_458:
[----:B------:R-:W-:Y:S05]  /*4cb0*/  BSYNC B2 ;  /* 0x0000000000027941 */ /* 0x000fea0003800000 */
.L_x_456:
        /* <DEDUP_REMOVED lines=16> */
.L_x_460:
[----:B------:R-:W-:-:S04]  /*4dc0*/  ISETP.NE.AND P6, PT, R203, RZ, PT ;  /* 0x000000ffcb00720c */ /* 0x000fc80003fc5270 */
[----:B------:R-:W-:-:S05]  /*4dd0*/  FSEL R156, R159, RZ, !P6 ;  /* 0x000000ff9f9c7208 */ /* 0x000fca0007000000 */
[----:B------:R-:W-:-:S04]  /*4de0*/  FFMA.FTZ R156, R168, R160, R156 ;  /* 0x000000a0a89c7223 */ /* 0x000fc8000001009c */
[----:B------:R-:W-:-:S04]  /*4df0*/  FADD.FTZ R156, R170, -R156 ;  /* 0x8000009caa9c7221 */ /* 0x000fc80000010000 */
[----:B------:R-:W-:Y:S01]  /*4e00*/  FMUL.FTZ R157, R5, R156 ;  /* 0x0000009c059d7220 */ /* 0x000fe20000410000 */
[----:B------:R-:W-:-:S05]  /*4e10*/  @P4 SHF.L.U32 R156, R141, 0x10, RZ ;  /* 0x000000108d9c4819 */ /* 0x000fca00000006ff */
[----:B------:R-:W-:-:S07]  /*4e20*/  @P4 FADD.FTZ R157, R157, R156 ;  /* 0x0000009c9d9d4221 */ /* 0x000fce0000010000 */
.L_x_461:
[----:B------:R-:W-:Y:S05]  /*4e30*/  BSYNC B2 ;  /* 0x0000000000027941 */ /* 0x000fea0003800000 */
.L_x_459:
        /* <DEDUP_REMOVED lines=11> */
[----:B------:R-:W-:Y:S01]  /*4ef0*/  MOV R157, RZ ;  /* 0x000000ff009d7202 */ /* 0x000fe20000000f00 */
[----:B------:R-:W-:Y:S06]  /*4f00*/  @!P4 BRA `(.L_x_464) ;  /* 0x00000000002cc947 */ /* 0x000fec0003800000 */
[----:B------:R-:W-:-:S04]  /*4f10*/  PRMT R157, R141, 0x7632, R157 ;  /* 0x000076328d9d7816 */ /* 0x000fc8000000009d */
[----:B------:R-:W-:Y:S01]  /*4f20*/  SHF.L.U32 R157, R157, 0x10, RZ ;  /* 0x000000109d9d7819 */ /* 0x000fe200000006ff */
[----:B------:R-:W-:Y:S06]  /*4f30*/  BRA `(.L_x_464) ;  /* 0x0000000000207947 */ /* 0x000fec0003800000 */
.L_x_463:
        /* <DEDUP_REMOVED lines=8> */
.L_x_464:
[----:B------:R-:W-:Y:S05]  /*4fc0*/  BSYNC B2 ;  /* 0x0000000000027941 */ /* 0x000fea0003800000 */
.L_x_462:
        /* <DEDUP_REMOVED lines=12> */
[----:B------:R-:W-:Y:S01]  /*5090*/  HFMA2.MMA R157, -RZ, RZ, 0, 0 ;  /* 0x00000000ff9d7435 */ /* 0x000fe200000001ff */
[----:B------:R-:W-:Y:S10]  /*50a0*/  @!P4 BRA `(.L_x_467) ;  /* 0x000000000024c947 */ /* 0x000ff40003800000 */
[----:B------:R-:W-:Y:S01]  /*50b0*/  IMAD.U32 R157, R142, 0x10000, RZ ;  /* 0x000100008e9d7824 */ /* 0x000fe200078e00ff */
[----:B------:R-:W-:Y:S06]  /*50c0*/  BRA `(.L_x_467) ;  /* 0x00000000001c7947 */ /* 0x000fec0003800000 */
.L_x_466:
[----:B------:R-:W-:-:S04]  /*50d0*/  ISETP.NE.AND P6, PT, R203, RZ, PT ;  /* 0x000000ffcb00720c */ /* 0x000fc80003fc5270 */
[----:B------:R-:W-:-:S05]  /*50e0*/  FSEL R156, R159, RZ, !P6 ;  /* 0x000000ff9f9c7208 */ /* 0x000fca0007000000 */
[----:B------:R-:W-:-:S04]  /*50f0*/  FFMA.FTZ R156, R169, R160, R156 ;  /* 0x000000a0a99c7223 */ /* 0x000fc8000001009c */
[----:B------:R-:W-:-:S04]  /*5100*/  FADD.FTZ R156, R171, -R156 ;  /* 0x8000009cab9c7221 */ /* 0x000fc80000010000 */
[----:B------:R-:W-:Y:S01]  /*5110*/  FMUL.FTZ R157, R5, R156 ;  /* 0x0000009c059d7220 */ /* 0x000fe20000410000 */
[----:B------:R-:W-:-:S05]  /*5120*/  @P4 SHF.L.U32 R156, R142, 0x10, RZ ;  /* 0x000000108e9c4819 */ /* 0x000fca00000006ff */
[----:B------:R-:W-:-:S07]  /*5130*/  @P4 FADD.FTZ R157, R157, R156 ;  /* 0x0000009c9d9d4221 */ /* 0x000fce0000010000 */
.L_x_467:
[----:B------:R-:W-:Y:S05]  /*5140*/  BSYNC B2 ;  /* 0x0000000000027941 */ /* 0x000fea0003800000 */
.L_x_465:
        /* <DEDUP_REMOVED lines=16> */
.L_x_469:
        /* <DEDUP_REMOVED lines=8> */
.L_x_470:
[----:B------:R-:W-:Y:S05]  /*52d0*/  BSYNC B2 ;  /* 0x0000000000027941 */ /* 0x000fea0003800000 */
.L_x_468:
        /* <DEDUP_REMOVED lines=12> */
[----:B------:R-:W-:Y:S01]  /*53a0*/  MOV R157, RZ ;  /* 0x000000ff009d7202 */ /* 0x000fe20000000f00 */
[----:B------:R-:W-:Y:S06]  /*53b0*/  @!P4 BRA `(.L_x_473) ;  /* 0x000000000024c947 */ /* 0x000fec0003800000 */
[----:B------:R-:W-:Y:S01]  /*53c0*/  SHF.L.U32 R157, R143, 0x10, RZ ;  /* 0x000000108f9d7819 */ /* 0x000fe200000006ff */
[----:B------:R-:W-:Y:S06]  /*53d0*/  BRA `(.L_x_473) ;  /* 0x00000000001c7947 */ /* 0x000fec0003800000 */
.L_x_472:
[----:B------:R-:W-:-:S04]  /*53e0*/  ISETP.NE.AND P6, PT, R203, RZ, PT ;  /* 0x000000ffcb00720c */ /* 0x000fc80003fc5270 */
[----:B------:R-:W-:-:S05]  /*53f0*/  FSEL R156, R159, RZ, !P6 ;  /* 0x000000ff9f9c7208 */ /* 0x000fca0007000000 */
[----:B------:R-:W-:-:S04]  /*5400*/  FFMA.FTZ R156, R172, R160, R156 ;  /* 0x000000a0ac9c7223 */ /* 0x000fc8000001009c */
[----:B------:R-:W-:-:S04]  /*5410*/  FADD.FTZ R156, R173, -R156 ;  /* 0x8000009cad9c7221 */ /* 0x000fc80000010000 */
[----:B------:R-:W-:Y:S01]  /*5420*/  FMUL.FTZ R157, R5, R156 ;  /* 0x0000009c059d7220 */ /* 0x000fe20000410000 */
[----:B------:R-:W-:-:S04]  /*5430*/  @P4 IMAD.U32 R156, R143, 0x10000, RZ ;  /* 0x000100008f9c4824 */ /* 0x000fc800078e00ff */
[----:B------:R-:W-:-:S07]  /*5440*/  @P4 FADD.FTZ R157, R157, R156 ;  /* 0x0000009c9d9d4221 */ /* 0x000fce0000010000 */
.L_x_473:
[----:B------:R-:W-:Y:S05]  /*5450*/  BSYNC B2 ;  /* 0x0000000000027941 */ /* 0x000fea0003800000 */
.L_x_471:
        /* <DEDUP_REMOVED lines=16> */
.L_x_475:
        /* <DEDUP_REMOVED lines=8> */
.L_x_476:
[----:B------:R-:W-:Y:S05]  /*55e0*/  BSYNC B2 ;  /* 0x0000000000027941 */ /* 0x000fea0003800000 */
.L_x_474:
        /* <DEDUP_REMOVED lines=11> */
[----:B0-----:R-:W-:-:S04]  /*56a0*/  @P5 IMAD.WIDE.U32 R156, R197, 0x10, R156 ;  /* 0x00000010c59c5825 */ /* 0x001fc800078e009c */
[----:B------:R-:W-:Y:S01]  /*56b0*/  VIADD R197, R197, 0x20 ;  /* 0x00000020c5c57836 */ /* 0x000fe20000000000 */
[----:B------:R0:W-:Y:S02]  /*56c0*/  @P5 STG.E.128 desc[UR4][R156.64], R144 ;  /* 0x000000909c005986 */ /* 0x0001e4000c101d04 */
[----:B0-----:R-:W0:Y:S02]  /*56d0*/  @P3 LDC.64 R156, c[0x0][0x2f8] ;  /* 0x0000be00ff9c3b82 */ /* 0x001e240000000a00 */
[C---:B0-----:R-:W-:Y:S01]  /*56e0*/  @P3 IMAD.WIDE.U32 R156, R158.reuse, 0x10, R156 ;  /* 0x000000109e9c3825 */ /* 0x041fe200078e009c */
[----:B------:R-:W-:-:S04]  /*56f0*/  IADD3 R158, R158, 0x20, RZ ;  /* 0x000000209e9e7810 */ /* 0x000fc80007ffe0ff */
[----:B------:R3:W-:Y:S03]  /*5700*/  @P3 STG.E.128 desc[UR4][R156.64], R148 ;  /* 0x000000949c003986 */ /* 0x0007e6000c101d04 */
.L_x_450:
[----:B------:R-:W-:Y:S05]  /*5710*/  BSYNC B1 ;  /* 0x0000000000017941 */ /* 0x000fea0003800000 */
.L_x_449:
[----:B------:R-:W-:Y:S01]  /*5720*/  ISETP.NE.AND P4, PT, R202, RZ, PT ;  /* 0x000000ffca00720c */ /* 0x000fe20003f85270 */
[----:B------:R-:W-:-:S12]  /*5730*/  BSSY B1, `(.L_x_477) ;  /* 0x00000da000017945 */ /* 0x000fd80003800000 */
[----:B------:R-:W-:Y:S05]  /*5740*/  @!P4 BRA `(.L_x_478) ;  /* 0x0000000c0060c947 */ /* 0x000fea0003800000 */
[----:B------:R-:W-:Y:S04]  /*5750*/  BSSY B2, `(.L_x_479) ;  /* 0x0000005000027945 */ /* 0x000fe80003800000 */
[----:B------:R-:W-:Y:S05]  /*5760*/  @!P3 BRA `(.L_x_480) ;  /* 0x00000000000cb947 */ /* 0x000fea0003800000 */
[----:B------:R-:W4:Y:S02]  /*5770*/  LDC.64 R152, c[0x0][0x220] ;  /* 0x00008800ff987b82 */ /* 0x000f240000000a00 */
[----:B----4-:R-:W-:-:S06]  /*5780*/  IMAD.WIDE.U32 R152, R158, 0x10, R152 ;  /* 0x000000109e987825 */ /* 0x010fcc00078e0098 */
[----:B------:R-:W5:Y:S02]  /*5790*/  LDG.E.128 R152, desc[UR4][R152.64] ;  /* 0x0000000498987981 */ /* 0x000f64000c1e1d00 */
.L_x_480:
[----:B------:R-:W-:Y:S05]  /*57a0*/  BSYNC B2 ;  /* 0x0000000000027941 */ /* 0x000fea0003800000 */
.L_x_479:
[----:B------:R-:W-:Y:S04]  /*57b0*/  BSSY B2, `(.L_x_481) ;  /* 0x0000013000027945 */ /* 0x000fe80003800000 */
[----:B------:R-:W-:Y:S05]  /*57c0*/  @P2 BRA `(.L_x_482) ;  /* 0x00000000001c2947 */ /* 0x000fea0003800000 */
[----:B------:R-:W-:Y:S01]  /*57d0*/  UISETP.NE.U32.AND UP0, UPT, UR14, URZ, UPT ;  /* 0x0000003f0e00728c */ /* 0x000fe2000bf05070 */
[----:B0-23--:R-:W-:-:S03]  /*57e0*/  MOV R157, RZ ;  /* 0x000000ff009d7202 */ /* 0x00dfc60000000f00 */
[----:B------:R-:W-:-:S06]  /*57f0*/  UISETP.NE.AND.EX UP0, UPT, UR15, URZ, UPT, UP0 ;  /* 0x0000003f0f00728c */ /* 0x000fcc000bf05300 */
[----:B------:R-:W-:-:S13]  /*5800*/  PLOP3.LUT P4, PT, PT, PT, UP0, 0x80, 0x0 ;  /* 0x000000000000781c */ /* 0x000fda0003f8f008 */
[----:B------:R-:W-:Y:S05]  /*5810*/  @!P4 BRA `(.L_x_483) ;  /* 0x000000000030c947 */ /* 0x000fea0003800000 */
[----:B------:R-:W-:Y:S01]  /*5820*/  IMAD.U32 R157, R32, 0x10000, RZ ;  /* 0x00010000209d7824 */ /* 0x000fe200078e00ff */
[----:B------:R-:W-:Y:S06]  /*5830*/  BRA `(.L_x_483) ;  /* 0x0000000000287947 */ /* 0x000fec0003800000 */
.L_x_482:
[----:B------:R-:W-:Y:S01]  /*5840*/  UISETP.NE.U32.AND UP0, UPT, UR14, URZ, UPT ;  /* 0x0000003f0e00728c */ /* 0x000fe2000bf05070 */
[----:B------:R-:W-:-:S03]  /*5850*/  ISETP.NE.AND P4, PT, R203, RZ, PT ;  /* 0x000000ffcb00720c */ /* 0x000fc60003f85270 */
[----:B------:R-:W-:Y:S01]  /*5860*/  UISETP.NE.AND.EX UP0, UPT, UR15, URZ, UPT, UP0 ;  /* 0x0000003f0f00728c */ /* 0x000fe2000bf05300 */
[----:B0-23--:R-:W-:-:S05]  /*5870*/  FSEL R156, R159, RZ, !P4 ;  /* 0x000000ff9f9c7208 */ /* 0x00dfca0006000000 */
[----:B------:R-:W-:Y:S01]  /*5880*/  PLOP3.LUT P4, PT, PT, PT, UP0, 0x80, 0x0 ;  /* 0x000000000000781c */ /* 0x000fe20003f8f008 */
[----:B------:R-:W-:-:S04]  /*5890*/  FFMA.FTZ R156, R201, R160, R156 ;  /* 0x000000a0c99c7223 */ /* 0x000fc8000001009c */
[----:B------:R-:W-:-:S04]  /*58a0*/  FADD.FTZ R156, R182, -R156 ;  /* 0x8000009cb69c7221 */ /* 0x000fc80000010000 */
[----:B------:R-:W-:-:S04]  /*58b0*/  FMUL.FTZ R157, R5, R156 ;  /* 0x0000009c059d7220 */ /* 0x000fc80000410000 */
[----:B------:R-:W-:-:S05]  /*58c0*/  @P4 SHF.L.U32 R156, R32, 0x10, RZ ;  /* 0x00000010209c4819 */ /* 0x000fca00000006ff */
[----:B------:R-:W-:-:S07]  /*58d0*/  @P4 FADD.FTZ R157, R157, R156 ;  /* 0x0000009c9d9d4221 */ /* 0x000fce0000010000 */
.L_x_483:
[----:B------:R-:W-:Y:S05]  /*58e0*/  BSYNC B2 ;  /* 0x0000000000027941 */ /* 0x000fea0003800000 */
.L_x_481:
        /* <DEDUP_REMOVED lines=18> */
.L_x_485:
        /* <DEDUP_REMOVED lines=8> */
.L_x_486:
[----:B------:R-:W-:Y:S05]  /*5a90*/  BSYNC B2 ;  /* 0x0000000000027941 */ /* 0x000fea0003800000 */
.L_x_484:
        /* <DEDUP_REMOVED lines=16> */
.L_x_488:
[----:B------:R-:W-:-:S04]  /*5ba0*/  ISETP.NE.AND P6, PT, R203, RZ, PT ;  /* 0x000000ffcb00720c */ /* 0x000fc80003fc5270 */
[----:B------:R-:W-:-:S05]  /*5bb0*/  FSEL R156, R159, RZ, !P6 ;  /* 0x000000ff9f9c7208 */ /* 0x000fca0007000000 */
[----:B------:R-:W-:-:S04]  /*5bc0*/  FFMA.FTZ R156, R183, R160, R156 ;  /* 0x000000a0b79c7223 */ /* 0x000fc8000001009c */
[----:B------:R-:W-:-:S04]  /*5bd0*/  FADD.FTZ R156, R185, -R156 ;  /* 0x8000009cb99c7221 */ /* 0x000fc80000010000 */
[----:B------:R-:W-:Y:S01]  /*5be0*/  FMUL.FTZ R157, R5, R156 ;  /* 0x0000009c059d7220 */ /* 0x000fe20000410000 */
[----:B------:R-:W-:-:S04]  /*5bf0*/  @P4 IMAD.U32 R156, R33, 0x10000, RZ ;  /* 0x00010000219c4824 */ /* 0x000fc800078e00ff */
[----:B------:R-:W-:-:S07]  /*5c00*/  @P4 FADD.FTZ R157, R157, R156 ;  /* 0x0000009c9d9d4221 */ /* 0x000fce0000010000 */
.L_x_489:
[----:B------:R-:W-:Y:S05]  /*5c10*/  BSYNC B2 ;  /* 0x0000000000027941 */ /* 0x000fea0003800000 */
.L_x_487:
        /* <DEDUP_REMOVED lines=16> */
.L_x_491:
        /* <DEDUP_REMOVED lines=8> */
.L_x_492:
[----:B------:R-:W-:Y:S05]  /*5da0*/  BSYNC B2 ;  /* 0x0000000000027941 */ /* 0x000fea0003800000 */
.L_x_490:
        /* <DEDUP_REMOVED lines=16> */
.L_x_494:
[----:B------:R-:W-:-:S04]  /*5eb0*/  ISETP.NE.AND P6, PT, R203, RZ, PT ;  /* 0x000000ffcb00720c */ /* 0x000fc80003fc5270 */
[----:B------:R-:W-:-:S05]  /*5ec0*/  FSEL R156, R159, RZ, !P6 ;  /* 0x000000ff9f9c7208 */ /* 0x000fca0007000000 */
[----:B------:R-:W-:-:S04]  /*5ed0*/  FFMA.FTZ R156, R184, R160, R156 ;  /* 0x000000a0b89c7223 */ /* 0x000fc8000001009c */
[----:B------:R-:W-:-:S04]  /*5ee0*/  FADD.FTZ R156, R186, -R156 ;  /* 0x8000009cba9c7221 */ /* 0x000fc80000010000 */
[----:B------:R-:W-:Y:S01]  /*5ef0*/  FMUL.FTZ R157, R5, R156 ;  /* 0x0000009c059d7220 */ /* 0x000fe20000410000 */
[----:B------:R-:W-:-:S05]  /*5f00*/  @P4 SHF.L.U32 R156, R34, 0x10, RZ ;  /* 0x00000010229c4819 */ /* 0x000fca00000006ff */
[----:B------:R-:W-:-:S07]  /*5f10*/  @P4 FADD.FTZ R157, R157, R156 ;  /* 0x0000009c9d9d4221 */ /* 0x000fce0000010000 */
.L_x_495:
[----:B------:R-:W-:Y:S05]  /*5f20*/  BSYNC B2 ;  /* 0x0000000000027941 */ /* 0x000fea0003800000 */
.L_x_493:
        /* <DEDUP_REMOVED lines=16> */
.L_x_497:
        /* <DEDUP_REMOVED lines=8> */
.L_x_498:
[----:B------:R-:W-:Y:S05]  /*60b0*/  BSYNC B2 ;  /* 0x0000000000027941 */ /* 0x000fea0003800000 */
.L_x_496:
        /* <DEDUP_REMOVED lines=16> */
.L_x_500:
[----:B------:R-:W-:-:S04]  /*61c0*/  ISETP.NE.AND P6, PT, R203, RZ, PT ;  /* 0x000000ffcb00720c */ /* 0x000fc80003fc5270 */
[----:B------:R-:W-:-:S05]  /*61d0*/  FSEL R156, R159, RZ, !P6 ;  /* 0x000000ff9f9c7208 */ /* 0x000fca0007000000 */
[----:B------:R-:W-:-:S04]  /*61e0*/  FFMA.FTZ R156, R187, R160, R156 ;  /* 0x000000a0bb9c7223 */ /* 0x000fc8000001009c */
[----:B------:R-:W-:-:S04]  /*61f0*/  FADD.FTZ R156, R189, -R156 ;  /* 0x8000009cbd9c7221 */ /* 0x000fc80000010000 */
[----:B------:R-:W-:Y:S01]  /*6200*/  FMUL.FTZ R157, R5, R156 ;  /* 0x0000009c059d7220 */ /* 0x000fe20000410000 */
[----:B------:R-:W-:-:S05]  /*6210*/  @P4 SHF.L.U32 R156, R35, 0x10, RZ ;  /* 0x00000010239c4819 */ /* 0x000fca00000006ff */
[----:B------:R-:W-:-:S07]  /*6220*/  @P4 FADD.FTZ R157, R157, R156 ;  /* 0x0000009c9d9d4221 */ /* 0x000fce0000010000 */
.L_x_501:
[----:B------:R-:W-:Y:S05]  /*6230*/  BSYNC B2 ;  /* 0x0000000000027941 */ /* 0x000fea0003800000 */
.L_x_499:
        /* <DEDUP_REMOVED lines=16> */
.L_x_503:
[----:B------:R-:W-:-:S04]  /*6340*/  ISETP.NE.AND P2, PT, R203, RZ, PT ;  /* 0x000000ffcb00720c */ /* 0x000fc80003f45270 */
[----:B------:R-:W-:-:S05]  /*6350*/  FSEL R159, R159, RZ, !P2 ;  /* 0x000000ff9f9f7208 */ /* 0x000fca0005000000 */
[----:B------:R-:W-:-:S04]  /*6360*/  FFMA.FTZ R159, R195, R160, R159 ;  /* 0x000000a0c39f7223 */ /* 0x000fc8000001009f */
[----:B------:R-:W-:-:S04]  /*6370*/  FADD.FTZ R159, R196, -R159 ;  /* 0x8000009fc49f7221 */ /* 0x000fc80000010000 */
[----:B------:R-:W-:Y:S01]  /*6380*/  FMUL.FTZ R156, R5, R159 ;  /* 0x0000009f059c7220 */ /* 0x000fe20000410000 */
[----:B------:R-:W-:-:S04]  /*6390*/  @P4 PRMT R5, R35, 0x7632, R5 ;  /* 0x0000763223054816 */ /* 0x000fc80000000005 */
[----:B------:R-:W-:-:S05]  /*63a0*/  @P4 SHF.L.U32 R5, R5, 0x10, RZ ;  /* 0x0000001005054819 */ /* 0x000fca00000006ff */
[----:B------:R-:W-:-:S07]  /*63b0*/  @P4 FADD.FTZ R156, R156, R5 ;  /* 0x000000059c9c4221 */ /* 0x000fce0000010000 */
.L_x_504:
[----:B------:R-:W-:Y:S05]  /*63c0*/  BSYNC B2 ;  /* 0x0000000000027941 */ /* 0x000fea0003800000 */
.L_x_502:
[----:B------:R-:W-:-:S04]  /*63d0*/  @P5 F2FP.BF16.F32.PACK_AB R5, RZ, R156 ;  /* 0x0000009cff05523e */ /* 0x000fc800000010ff */
[----:B------:R-:W-:Y:S02]  /*63e0*/  @P5 PRMT R147, R147, 0x5410, R5 ;  /* 0x0000541093935816 */ /* 0x000fe40000000005 */
[----:B------:R-:W0:Y:S02]  /*63f0*/  @P3 LDC R5, c[0x0][0x29c] ;  /* 0x0000a700ff053b82 */ /* 0x000e240000000800 */
[----:B0-----:R-:W-:Y:S01]  /*6400*/  @P3 FMUL.FTZ R5, R156, R5 ;  /* 0x000000059c053220 */ /* 0x001fe20000410000 */
[----:B------:R-:W-:-:S05]  /*6410*/  @P3 PRMT R156, R155, 0x7632, R156 ;  /* 0x000076329b9c3816 */ /* 0x000fca000000009c */
[----:B------:R-:W-:-:S04]  /*6420*/  @P3 IMAD.U32 R156, R156, 0x10000, RZ ;  /* 0x000100009c9c3824 */ /* 0x000fc800078e00ff */
[----:B------:R-:W-:Y:S01]  /*6430*/  @P3 FFMA.FTZ R131, R5, R156, R131 ;  /* 0x0000009c05833223 */ /* 0x000fe20000010083 */
[----:B------:R-:W-:Y:S01]  /*6440*/  @P3 FMUL.FTZ R5, R204, R5 ;  /* 0x00000005cc053220 */ /* 0x000fe20000410000 */
[----:B------:R-:W0:Y:S04]  /*6450*/  @P5 LDC.64 R156, c[0x0][0x308] ;  /* 0x0000c200ff9c5b82 */ /* 0x000e280000000a00 */
[----:B------:R-:W-:-:S04]  /*6460*/  @P3 F2FP.BF16.F32.PACK_AB R5, RZ, R5 ;  /* 0x00000005ff05323e */ /* 0x000fc800000010ff */
[----:B------:R-:W-:Y:S01]  /*6470*/  @P3 PRMT R151, R151, 0x5410, R5 ;  /* 0x0000541097973816 */ /* 0x000fe20000000005 */
[----:B0-----:R-:W-:-:S05]  /*6480*/  @P5 IMAD.WIDE.U32 R156, R197, 0x10, R156 ;  /* 0x00000010c59c5825 */ /* 0x001fca00078e009c */
[----:B------:R0:W-:Y:S02]  /*6490*/  @P5 STG.E.128 desc[UR4][R156.64], R144 ;  /* 0x000000909c005986 */ /* 0x0001e4000c101d04 */
[----:B0-----:R-:W0:Y:S02]  /*64a0*/  @P3 LDC.64 R156, c[0x0][0x2f8] ;  /* 0x0000be00ff9c3b82 */ /* 0x001e240000000a00 */
[----:B0-----:R-:W-:-:S05]  /*64b0*/  @P3 IMAD.WIDE.U32 R156, R158, 0x10, R156 ;  /* 0x000000109e9c3825 */ /* 0x001fca00078e009c */
[----:B------:R4:W-:Y:S02]  /*64c0*/  @P3 STG.E.128 desc[UR4][R156.64], R148 ;  /* 0x000000949c003986 */ /* 0x0009e4000c101d04 */
.L_x_478:
[----:B------:R-:W-:Y:S05]  /*64d0*/  BSYNC B1 ;  /* 0x0000000000017941 */ /* 0x000fea0003800000 */
.L_x_477:
[----:B0-234-:R-:W0:Y:S02]  /*64e0*/  LDC.64 R156, c[0x0][0x210] ;  /* 0x00008400ff9c7b82 */ /* 0x01de240000000a00 */
[----:B0-----:R-:W-:-:S04]  /*64f0*/  LEA R4, R156, R4, 0x2 ;  /* 0x000000049c047211 */ /* 0x001fc800078e10ff */
[----:B------:R-:W-:-:S13]  /*6500*/  ISETP.GE.AND P2, PT, R4, R157, PT ;  /* 0x0000009d0400720c */ /* 0x000fda0003f46270 */
[----:B------:R-:W-:Y:S05]  /*6510*/  @!P2 BRA `(.L_x_505) ;  /* 0xffffffa80054a947 */ /* 0x000fea000383ffff */
.L_x_373:
[----:B------:R-:W-:Y:S05]  /*6520*/  BSYNC B0 ;  /* 0x0000000000007941 */ /* 0x000fea0003800000 */
.L_x_372:
[----:B------:R-:W0:Y:S01]  /*6530*/  S2R R156, SR_TID.X ;  /* 0x00000000009c7919 */ /* 0x000e220000002100 */
[----:B------:R-:W-:Y:S01]  /*6540*/  MOV R0, 0x400 ;  /* 0x0000040000007802 */ /* 0x000fe20000000f00 */
[----:B------:R-:W-:Y:S05]  /*6550*/  WARPSYNC.ALL ;  /* 0x0000000000007948 */ /* 0x000fea0003800000 */
[----:B-----5:R-:W2:Y:S01]  /*6560*/  S2R R5, SR_CgaCtaId ;  /* 0x0000000000057919 */ /* 0x020ea20000008800 */
[----:B------:R-:W-:Y:S01]  /*6570*/  ULDC.64 UR6, c[0x0][0x2d8] ;  /* 0x0000b60000067ab9 */ /* 0x000fe20000000a00 */
[----:B------:R-:W-:Y:S01]  /*6580*/  ULDC.64 UR12, c[0x0][0x2d0] ;  /* 0x0000b400000c7ab9 */ /* 0x000fe20000000a00 */
[----:B------:R-:W-:Y:S01]  /*6590*/  BSSY B0, `(.L_x_506) ;  /* 0x0000095000007945 */ /* 0x000fe20003800000 */
[----:B0-----:R-:W-:-:S04]  /*65a0*/  SHF.R.U32.HI R4, RZ, 0x5, R156 ;  /* 0x00000005ff047819 */ /* 0x001fc8000001169c */
[----:B------:R-:W-:Y:S02]  /*65b0*/  SHF.L.U32 R4, R4, 0x7, RZ ;  /* 0x0000000704047819 */ /* 0x000fe400000006ff */
[----:B--2---:R-:W-:Y:S02]  /*65c0*/  LEA R0, R5, R0, 0x18 ;  /* 0x0000000005007211 */ /* 0x004fe400078ec0ff */
[----:B------:R-:W-:-:S05]  /*65d0*/  LOP3.LUT R3, R4, 0xffffff80, R3, 0xe2, !PT ;  /* 0xffffff8004037812 */ /* 0x000fca00078ee203 */
[----:B------:R-:W-:Y:S01]  /*65e0*/  IMAD R3, R3, 0x20, R0 ;  /* 0x0000002003037824 */ /* 0x000fe200078e0200 */
[----:B------:R-:W-:-:S04]  /*65f0*/  LEA R0, R156, R0, 0x2 ;  /* 0x000000009c007211 */ /* 0x000fc800078e10ff */
[----:B------:R-:W-:Y:S04]  /*6600*/  STS.128 [R3], R68 ;  /* 0x0000004403007388 */ /* 0x000fe80000000c00 */
[----:B------:R-:W-:Y:S04]  /*6610*/  STS.128 [R3+0x10], R72 ;  /* 0x0000104803007388 */ /* 0x000fe80000000c00 */
[----:B------:R-:W-:Y:S04]  /*6620*/  STS.128 [R3+0x400], R76 ;  /* 0x0004004c03007388 */ /* 0x000fe80000000c00 */
[----:B------:R0:W-:Y:S04]  /*6630*/  STS.128 [R3+0x410], R80 ;  /* 0x0004105003007388 */ /* 0x0001e80000000c00 */
[----:B------:R-:W-:Y:S04]  /*6640*/  STS.128 [R3+0x800], R84 ;  /* 0x0008005403007388 */ /* 0x000fe80000000c00 */
[----:B------:R-:W-:Y:S04]  /*6650*/  STS.128 [R3+0x810], R88 ;  /* 0x0008105803007388 */ /* 0x000fe80000000c00 */
[----:B------:R2:W-:Y:S04]  /*6660*/  STS.128 [R3+0xc00], R60 ;  /* 0x000c003c03007388 */ /* 0x0005e80000000c00 */
[----:B------:R-:W-:Y:S01]  /*6670*/  STS.128 [R3+0xc10], R64 ;  /* 0x000c104003007388 */ /* 0x000fe20000000c00 */
[----:B------:R-:W-:Y:S06]  /*6680*/  BAR.SYNC.DEFER_BLOCKING 0x0 ;  /* 0x0000000000007b1d */ /* 0x000fec0000010000 */
[----:B0-----:R-:W0:Y:S01]  /*6690*/  S2R R83, SR_CTAID.X ;  /* 0x0000000000537919 */ /* 0x001e220000002500 */
[----:B--2---:R-:W-:-:S04]  /*66a0*/  IADD3 R62, R2, 0x7f, -R156 ;  /* 0x0000007f023e7810 */ /* 0x004fc80007ffe89c */
[C---:B------:R-:W-:Y:S02]  /*66b0*/  ISETP.GE.U32.AND P6, PT, R62.reuse, 0x100, PT ;  /* 0x000001003e00780c */ /* 0x040fe40003fc6070 */
[----:B------:R-:W-:Y:S01]  /*66c0*/  ISETP.GE.U32.AND P5, PT, R62, 0x180, PT ;  /* 0x000001803e00780c */ /* 0x000fe20003fa6070 */
[----:B------:R-:W2:Y:S04]  /*66d0*/  LDS R4, [R0] ;  /* 0x0000000000047984 */ /* 0x000ea80000000800 */
[----:B------:R-:W3:Y:S04]  /*66e0*/  LDS R5, [R0+0x1000] ;  /* 0x0010000000057984 */ /* 0x000ee80000000800 */
[----:B------:R-:W-:Y:S04]  /*66f0*/  LDS R8, [R0+0x200] ;  /* 0x0002000000087984 */ /* 0x000fe80000000800 */
[----:B------:R-:W-:Y:S04]  /*6700*/  LDS R15, [R0+0x1200] ;  /* 0x00120000000f7984 */ /* 0x000fe80000000800 */
[----:B------:R-:W-:Y:S01]  /*6710*/  LDS R9, [R0+0x400] ;  /* 0x0004000000097984 */ /* 0x000fe20000000800 */
[----:B0-----:R-:W-:-:S03]  /*6720*/  IMAD R83, R83, R2, RZ ;  /* 0x0000000253537224 */ /* 0x001fc600078e02ff */
[----:B------:R-:W-:Y:S04]  /*6730*/  LDS R16, [R0+0x1400] ;  /* 0x0014000000107984 */ /* 0x000fe80000000800 */
[----:B------:R-:W-:Y:S04]  /*6740*/  LDS R10, [R0+0x600] ;  /* 0x00060000000a7984 */ /* 0x000fe80000000800 */
[----:B------:R-:W-:Y:S04]  /*6750*/  LDS R17, [R0+0x1600] ;  /* 0x0016000000117984 */ /* 0x000fe80000000800 */
[----:B------:R-:W-:Y:S04]  /*6760*/  LDS R11, [R0+0x800] ;  /* 0x00080000000b7984 */ /* 0x000fe80000000800 */
[----:B------:R-:W-:Y:S04]  /*6770*/  LDS R18, [R0+0x1800] ;  /* 0x0018000000127984 */ /* 0x000fe80000000800 */
[----:B------:R-:W-:Y:S01]  /*6780*/  LDS R12, [R0+0xa00] ;  /* 0x000a0000000c7984 */ /* 0x000fe20000000800 */
[----:B--2---:R-:W-:-:S03]  /*6790*/  FADD.FTZ R4, RZ, R4 ;  /* 0x00000004ff047221 */ /* 0x004fc60000010000 */
[----:B------:R-:W-:Y:S01]  /*67a0*/  LDS R19, [R0+0x1a00] ;  /* 0x001a000000137984 */ /* 0x000fe20000000800 */
[----:B---3--:R-:W-:-:S03]  /*67b0*/  FADD.FTZ R4, R4, R5 ;  /* 0x0000000504047221 */ /* 0x008fc60000010000 */
        /* <DEDUP_REMOVED lines=45> */
[----:B--2---:R-:W-:-:S03]  /*6a90*/  FADD.FTZ R6, R6, R65 ;  /* 0x0000004106067221 */ /* 0x004fc60000010000 */
        /* <DEDUP_REMOVED lines=30> */
[----:B------:R0:W-:Y:S01]  /*6c80*/  STS.128 [R3+0xc10], R128 ;  /* 0x000c108003007388 */ /* 0x0001e20000000c00 */
[----:B------:R-:W-:Y:S01]  /*6c90*/  BAR.SYNC.DEFER_BLOCKING 0x0 ;  /* 0x0000000000007b1d */ /* 0x000fe20000010000 */
[----:B0-----:R-:W-:-:S04]  /*6ca0*/  IADD3 R3, P0, R83, R156, RZ ;  /* 0x0000009c53037210 */ /* 0x001fc80007f1e0ff */
[----:B------:R-:W-:Y:S01]  /*6cb0*/  IADD3.X R2, RZ, RZ, RZ, P0, !PT ;  /* 0x000000ffff027210 */ /* 0x000fe200007fe4ff */
[----:B------:R-:W-:-:S03]  /*6cc0*/  IMAD.SHL.U32 R51, R3, 0x4, RZ ;  /* 0x0000000403337824 */ /* 0x000fc600078e00ff */
[----:B------:R-:W-:Y:S02]  /*6cd0*/  SHF.L.U64.HI R2, R3, 0x2, R2 ;  /* 0x0000000203027819 */ /* 0x000fe40000010202 */
[C---:B------:R-:W-:Y:S01]  /*6ce0*/  IADD3 R66, P0, R51.reuse, UR6, RZ ;  /* 0x0000000633427c10 */ /* 0x040fe2000ff1e0ff */
[----:B------:R-:W0:Y:S01]  /*6cf0*/  LDS R60, [R0] ;  /* 0x00000000003c7984 */ /* 0x000e220000000800 */
[----:B------:R-:W-:-:S03]  /*6d00*/  IADD3 R64, P1, R51, UR12, RZ ;  /* 0x0000000c33407c10 */ /* 0x000fc6000ff3e0ff */
[----:B------:R-:W2:Y:S01]  /*6d10*/  LDS R77, [R0+0x1000] ;  /* 0x00100000004d7984 */ /* 0x000ea20000000800 */
[----:B------:R-:W-:-:S03]  /*6d20*/  IADD3.X R65, R2, UR13, RZ, P1, !PT ;  /* 0x0000000d02417c10 */ /* 0x000fc60008ffe4ff */
[----:B------:R-:W3:Y:S04]  /*6d30*/  LDS R79, [R0+0x2000] ;  /* 0x00200000004f7984 */ /* 0x000ee80000000800 */
[----:B------:R-:W4:Y:S01]  /*6d40*/  LDS R81, [R0+0x3000] ;  /* 0x0030000000517984 */ /* 0x000f220000000800 */
[----:B0-----:R-:W-:-:S04]  /*6d50*/  FADD.FTZ R60, RZ, R60 ;  /* 0x0000003cff3c7221 */ /* 0x001fc80000010000 */
[----:B--2---:R-:W-:Y:S01]  /*6d60*/  FADD.FTZ R60, R60, R77 ;  /* 0x0000004d3c3c7221 */ /* 0x004fe20000010000 */
[----:B------:R-:W-:Y:S01]  /*6d70*/  IADD3.X R77, R2, UR7, RZ, P0, !PT ;  /* 0x00000007024d7c10 */ /* 0x000fe200087fe4ff */
[----:B------:R-:W-:Y:S01]  /*6d80*/  ULDC.64 UR6, c[0x0][0x2f0] ;  /* 0x0000bc0000067ab9 */ /* 0x000fe20000000a00 */
[----:B------:R-:W-:Y:S01]  /*6d90*/  LOP3.LUT P0, RZ, R62, 0xffffff80, RZ, 0xc0, !PT ;  /* 0xffffff803eff7812 */ /* 0x000fe2000780c0ff */
[----:B---3--:R-:W-:Y:S01]  /*6da0*/  FADD.FTZ R60, R60, R79 ;  /* 0x0000004f3c3c7221 */ /* 0x008fe20000010000 */
[----:B------:R-:W-:-:S03]  /*6db0*/  IADD3 R51, P1, R51, UR6, RZ ;  /* 0x0000000633337c10 */ /* 0x000fc6000ff3e0ff */
[----:B----4-:R-:W-:Y:S01]  /*6dc0*/  FADD.FTZ R81, R60, R81 ;  /* 0x000000513c517221 */ /* 0x010fe20000010000 */
[----:B------:R-:W-:-:S07]  /*6dd0*/  IADD3.X R60, R2, UR7, RZ, P1, !PT ;  /* 0x00000007023c7c10 */ /* 0x000fce0008ffe4ff */
        /* <DEDUP_REMOVED lines=13> */
[----:B------:R-:W-:Y:S01]  /*6eb0*/  IADD3.X R77, RZ, R77, RZ, P0, !PT ;  /* 0x0000004dff4d7210 */ /* 0x000fe200007fe4ff */
[----:B------:R-:W-:Y:S01]  /*6ec0*/  IMAD.X R65, RZ, RZ, R65, P1 ;  /* 0x000000ffff417224 */ /* 0x000fe200008e0641 */
[----:B------:R-:W-:-:S09]  /*6ed0*/  IADD3.X R60, RZ, R60, RZ, P2, !PT ;  /* 0x0000003cff3c7210 */ /* 0x000fd200017fe4ff */
.L_x_507:
[----:B------:R-:W-:Y:S05]  /*6ee0*/  BSYNC B0 ;  /* 0x0000000000007941 */ /* 0x000fea0003800000 */
.L_x_506:
        /* <DEDUP_REMOVED lines=122> */
[----:B------:R0:W-:Y:S04]  /*7690*/  STG.E desc[UR4][R4.64], R33 ;  /* 0x0000002104007986 */ /* 0x0001e8000c101904 */
[----:B------:R0:W-:Y:S01]  /*76a0*/  STG.E desc[UR4][R6.64], R31 ;  /* 0x0000001f06007986 */ /* 0x0001e2000c101904 */
[----:B------:R-:W-:Y:S01]  /*76b0*/  IMAD.X R77, RZ, RZ, R77, P6 ;  /* 0x000000ffff4d7224 */ /* 0x000fe200030e064d */
[----:B------:R-:W-:-:S04]  /*76c0*/  IADD3 R64, P6, R64, 0x200, RZ ;  /* 0x0000020040407810 */ /* 0x000fc80007fde0ff */
[----:B------:R-:W-:Y:S02]  /*76d0*/  IADD3.X R65, RZ, R65, RZ, P6, !PT ;  /* 0x00000041ff417210 */ /* 0x000fe400037fe4ff */
[----:B------:R-:W-:-:S04]  /*76e0*/  IADD3 R51, P6, R51, 0x200, RZ ;  /* 0x0000020033337810 */ /* 0x000fc80007fde0ff */
[----:B0-----:R-:W-:-:S09]  /*76f0*/  IADD3.X R60, RZ, R60, RZ, P6, !PT ;  /* 0x0000003cff3c7210 */ /* 0x001fd200037fe4ff */
.L_x_509:
[----:B------:R-:W-:Y:S05]  /*7700*/  BSYNC B0 ;  /* 0x0000000000007941 */ /* 0x000fea0003800000 */
.L_x_508:
[----:B------:R-:W-:Y:S01]  /*7710*/  BSSY B0, `(.L_x_510) ;  /* 0x0000012000007945 */ /* 0x000fe20003800000 */
[----:B--2---:R-:W-:-:S03]  /*7720*/  FADD.FTZ R43, R16, R43 ;  /* 0x0000002b102b7221 */ /* 0x004fc60000010000 */
[----:B------:R-:W-:Y:S05]  /*7730*/  @!P5 BRA `(.L_x_511) ;  /* 0x00000000003cd947 */ /* 0x000fea0003800000 */
[----:B------:R-:W-:Y:S01]  /*7740*/  MOV R2, R66 ;  /* 0x0000004200027202 */ /* 0x000fe20000000f00 */
[----:B------:R-:W-:Y:S01]  /*7750*/  IMAD.MOV.U32 R3, RZ, RZ, R77 ;  /* 0x000000ffff037224 */ /* 0x000fe200078e004d */
[----:B------:R-:W-:Y:S01]  /*7760*/  MOV R4, R64 ;  /* 0x0000004000047202 */ /* 0x000fe20000000f00 */
[----:B------:R-:W-:Y:S01]  /*7770*/  IMAD.MOV.U32 R7, RZ, RZ, R60 ;  /* 0x000000ffff077224 */ /* 0x000fe200078e003c */
[----:B------:R-:W-:Y:S02]  /*7780*/  MOV R5, R65 ;  /* 0x0000004100057202 */ /* 0x000fe40000000f00 */
[----:B------:R-:W-:Y:S01]  /*7790*/  MOV R6, R51 ;  /* 0x0000003300067202 */ /* 0x000fe20000000f00 */
[----:B------:R0:W-:Y:S01]  /*77a0*/  STG.E desc[UR4][R2.64], R71 ;  /* 0x0000004702007986 */ /* 0x0001e2000c101904 */
[----:B------:R-:W-:Y:S02]  /*77b0*/  IADD3 R66, P6, R66, 0x200, RZ ;  /* 0x0000020042427810 */ /* 0x000fe40007fde0ff */
[----:B------:R-:W-:Y:S01]  /*77c0*/  IADD3 R64, P5, R64, 0x200, RZ ;  /* 0x0000020040407810 */ /* 0x000fe20007fbe0ff */
[----:B------:R0:W-:Y:S01]  /*77d0*/  STG.E desc[UR4][R4.64], R9 ;  /* 0x0000000904007986 */ /* 0x0001e2000c101904 */
[----:B------:R-:W-:-:S02]  /*77e0*/  IADD3.X R77, RZ, R77, RZ, P6, !PT ;  /* 0x0000004dff4d7210 */ /* 0x000fc400037fe4ff */
[----:B------:R-:W-:Y:S01]  /*77f0*/  IADD3 R51, P6, R51, 0x200, RZ ;  /* 0x0000020033337810 */ /* 0x000fe20007fde0ff */
[----:B------:R0:W-:Y:S01]  /*7800*/  STG.E desc[UR4][R6.64], R43 ;  /* 0x0000002b06007986 */ /* 0x0001e2000c101904 */
[----:B------:R-:W-:Y:S02]  /*7810*/  IADD3.X R65, RZ, R65, RZ, P5, !PT ;  /* 0x00000041ff417210 */ /* 0x000fe40002ffe4ff */
[----:B------:R-:W-:-:S09]  /*7820*/  IADD3.X R60, RZ, R60, RZ, P6, !PT ;  /* 0x0000003cff3c7210 */ /* 0x000fd200037fe4ff */
.L_x_511:
[----:B------:R-:W-:Y:S05]  /*7830*/  BSYNC B0 ;  /* 0x0000000000007941 */ /* 0x000fea0003800000 */
.L_x_510:
[----:B------:R-:W-:Y:S01]  /*7840*/  BSSY B0, `(.L_x_512) ;  /* 0x0000012000007945 */ /* 0x000fe20003800000 */
[----:B------:R-:W-:-:S03]  /*7850*/  FADD.FTZ R25, R25, R22 ;  /* 0x0000001619197221 */ /* 0x000fc60000010000 */
[----:B------:R-:W-:Y:S05]  /*7860*/  @!P0 BRA `(.L_x_513) ;  /* 0x00000000003c8947 */ /* 0x000fea0003800000 */
[----:B0-----:R-:W-:Y:S01]  /*7870*/  IMAD.MOV.U32 R2, RZ, RZ, R66 ;  /* 0x000000ffff027224 */ /* 0x001fe200078e0042 */
[----:B------:R-:W-:Y:S01]  /*7880*/  MOV R3, R77 ;  /* 0x0000004d00037202 */ /* 0x000fe20000000f00 */
[----:B------:R-:W-:Y:S01]  /*7890*/  IMAD.MOV.U32 R6, RZ, RZ, R51 ;  /* 0x000000ffff067224 */ /* 0x000fe200078e0033 */
        /* <DEDUP_REMOVED lines=12> */
.L_x_513:
[----:B------:R-:W-:Y:S05]  /*7960*/  BSYNC B0 ;  /* 0x0000000000007941 */ /* 0x000fea0003800000 */
.L_x_512:
[----:B------:R-:W-:Y:S01]  /*7970*/  BSSY B0, `(.L_x_514) ;  /* 0x0000012000007945 */ /* 0x000fe20003800000 */
[----:B----4-:R-:W-:-:S03]  /*7980*/  FADD.FTZ R45, R18, R45 ;  /* 0x0000002d122d7221 */ /* 0x010fc60000010000 */
        /* <DEDUP_REMOVED lines=16> */
.L_x_515:
[----:B------:R-:W-:Y:S05]  /*7a90*/  BSYNC B0 ;  /* 0x0000000000007941 */ /* 0x000fea0003800000 */
.L_x_514:
[----:B------:R-:W-:Y:S01]  /*7aa0*/  BSSY B0, `(.L_x_516) ;  /* 0x0000012000007945 */ /* 0x000fe20003800000 */
[----:B------:R-:W-:-:S03]  /*7ab0*/  FADD.FTZ R27, R27, R24 ;  /* 0x000000181b1b7221 */ /* 0x000fc60000010000 */
        /* <DEDUP_REMOVED lines=13> */
[----:B------:R-:W-:Y:S01]  /*7b90*/  IMAD.X R77, RZ, RZ, R77, P0 ;  /* 0x000000ffff4d7224 */ /* 0x000fe200000e064d */
[----:B------:R-:W-:Y:S02]  /*7ba0*/  IADD3.X R65, RZ, R65, RZ, P1, !PT ;  /* 0x00000041ff417210 */ /* 0x000fe40000ffe4ff */
[----:B------:R-:W-:-:S08]  /*7bb0*/  IADD3.X R60, RZ, R60, RZ, P2, !PT ;  /* 0x0000003cff3c7210 */ /* 0x000fd000017fe4ff */
.L_x_517:
[----:B------:R-:W-:Y:S05]  /*7bc0*/  BSYNC B0 ;  /* 0x0000000000007941 */ /* 0x000fea0003800000 */
.L_x_516:
[----:B------:R-:W-:Y:S01]  /*7bd0*/  BSSY B0, `(.L_x_518) ;  /* 0x0000012000007945 */ /* 0x000fe20003800000 */
[----:B-1----:R-:W-:-:S03]  /*7be0*/  FADD.FTZ R47, R20, R47 ;  /* 0x0000002f142f7221 */ /* 0x002fc60000010000 */
[----:B------:R-:W-:Y:S05]  /*7bf0*/  @!P3 BRA `(.L_x_519) ;  /* 0x00000000003cb947 */ /* 0x000fea0003800000 */
[----:B0-234-:R-:W-:Y:S01]  /*7c00*/  MOV R2, R66 ;  /* 0x0000004200027202 */ /* 0x01dfe20000000f00 */
        /* <DEDUP_REMOVED lines=9> */
[----:B------:R-:W-:-:S02]  /*7ca0*/  IADD3 R51, P2, R51, 0x200, RZ ;  /* 0x0000020033337810 */ /* 0x000fc40007f5e0ff */
[----:B------:R-:W-:Y:S01]  /*7cb0*/  IADD3.X R77, RZ, R77, RZ, P0, !PT ;  /* 0x0000004dff4d7210 */ /* 0x000fe200007fe4ff */
[----:B------:R1:W-:Y:S01]  /*7cc0*/  STG.E desc[UR4][R6.64], R47 ;  /* 0x0000002f06007986 */ /* 0x0003e2000c101904 */
[----:B------:R-:W-:Y:S02]  /*7cd0*/  IADD3.X R65, RZ, R65, RZ, P1, !PT ;  /* 0x00000041ff417210 */ /* 0x000fe40000ffe4ff */
[----:B------:R-:W-:-:S07]  /*7ce0*/  IADD3.X R60, RZ, R60, RZ, P2, !PT ;  /* 0x0000003cff3c7210 */ /* 0x000fce00017fe4ff */
.L_x_519:
[----:B------:R-:W-:Y:S05]  /*7cf0*/  BSYNC B0 ;  /* 0x0000000000007941 */ /* 0x000fea0003800000 */
.L_x_518:
[----:B01234-:R-:W-:Y:S01]  /*7d00*/  IMAD.MOV.U32 R2, RZ, RZ, R66 ;  /* 0x000000ffff027224 */ /* 0x01ffe200078e0042 */
[----:B------:R-:W-:Y:S01]  /*7d10*/  MOV R3, R77 ;  /* 0x0000004d00037202 */ /* 0x000fe20000000f00 */
[----:B------:R-:W-:Y:S06]  /*7d20*/  @!P4 EXIT ;  /* 0x000000000000c94d */ /* 0x000fec0003800000 */
[----:B------:R0:W-:Y:S01]  /*7d30*/  STG.E desc[UR4][R2.64], R41 ;  /* 0x0000002902007986 */ /* 0x0001e2000c101904 */
[----:B------:R-:W-:Y:S01]  /*7d40*/  IMAD.MOV.U32 R4, RZ, RZ, R51 ;  /* 0x000000ffff047224 */ /* 0x000fe200078e0033 */
[----:B------:R-:W-:Y:S02]  /*7d50*/  MOV R5, R60 ;  /* 0x0000003c00057202 */ /* 0x000fe40000000f00 */
[----:B0-----:R-:W-:Y:S02]  /*7d60*/  MOV R2, R64 ;  /* 0x0000004000027202 */ /* 0x001fe40000000f00 */
[----:B------:R-:W-:-:S05]  /*7d70*/  MOV R3, R65 ;  /* 0x0000004100037202 */ /* 0x000fca0000000f00 */
[----:B------:R-:W-:Y:S04]  /*7d80*/  STG.E desc[UR4][R2.64], R63 ;  /* 0x0000003f02007986 */ /* 0x000fe8000c101904 */
[----:B------:R-:W-:Y:S01]  /*7d90*/  STG.E desc[UR4][R4.64], R49 ;  /* 0x0000003104007986 */ /* 0x000fe2000c101904 */
[----:B------:R-:W-:Y:S05]  /*7da0*/  EXIT ;  /* 0x000000000000794d */ /* 0x000fea0003800000 */
.L_x_392:
[----:B------:R-:W-:Y:S01]  /*7db0*/  HFMA2.MMA R158, -RZ, RZ, 0, 5.9604644775390625e-08 ;  /* 0x00000001ff9e7435 */ /* 0x000fe200000001ff */
[----:B------:R-:W-:Y:S01]  /*7dc0*/  BSSY B1, `(.L_x_520) ;  /* 0x0000007000017945 */ /* 0x000fe20003800000 */
[----:B------:R-:W-:Y:S01]  /*7dd0*/  MOV R159, R212 ;  /* 0x000000d4009f7202 */ /* 0x000fe20000000f00 */
[----:B------:R-:W-:Y:S01]  /*7de0*/  IMAD.MOV.U32 R157, RZ, RZ, 0x1f ;  /* 0x0000001fff9d7424 */ /* 0x000fe200078e00ff */
[----:B------:R-:W-:-:S07]  /*7df0*/  MOV R156, 0xffffffff ;  /* 0xffffffff009c7802 */ /* 0x000fce0000000f00 */
[----:B-----5:R-:W-:Y:S05]  /*7e00*/  WARPSYNC.COLLECTIVE R156, `(.L_x_521) ;  /* 0x000000009c087348 */ /* 0x020fea0003c00000 */
[----:B------:R0:W1:Y:S02]  /*7e10*/  SHFL.BFLY P3, R160, R159, R158, R157 ;  /* 0x0c00009e9fa07389 */ /* 0x000064000006009d */
[----:B01---5:R-:W-:Y:S01]  /*7e20*/  ENDCOLLECTIVE ;  /* 0x000000000000791b */ /* 0x023fe20003800000 */
.L_x_521:
[----:B------:R-:W-:Y:S05]  /*7e30*/  BSYNC B1 ;  /* 0x0000000000017941 */ /* 0x000fea0003800000 */
.L_x_520:
[----:B------:R-:W-:Y:S01]  /*7e40*/  HFMA2.MMA R158, -RZ, RZ, 0, 5.9604644775390625e-08 ;  /* 0x00000001ff9e7435 */ /* 0x000fe200000001ff */
[----:B------:R-:W-:Y:S01]  /*7e50*/  MOV R159, R213 ;  /* 0x000000d5009f7202 */ /* 0x000fe20000000f00 */
[----:B------:R-:W-:Y:S01]  /*7e60*/  IMAD.MOV.U32 R157, RZ, RZ, 0x1f ;  /* 0x0000001fff9d7424 */ /* 0x000fe200078e00ff */
[----:B------:R-:W-:Y:S01]  /*7e70*/  MOV R156, 0xffffffff ;  /* 0xffffffff009c7802 */ /* 0x000fe20000000f00 */
[----:B------:R-:W-:-:S07]  /*7e80*/  FADD.FTZ R212, R160, R212 ;  /* 0x000000d4a0d47221 */ /* 0x000fce0000010000 */
[----:B------:R-:W-:Y:S05]  /*7e90*/  WARPSYNC.COLLECTIVE R156, `(.L_x_522) ;  /* 0x000000009c087348 */ /* 0x000fea0003c00000 */
[----:B------:R0:W1:Y:S02]  /*7ea0*/  SHFL.BFLY P3, R160, R159, R158, R157 ;  /* 0x0c00009e9fa07389 */ /* 0x000064000006009d */
[----:B01----:R-:W-:Y:S01]  /*7eb0*/  ENDCOLLECTIVE ;  /* 0x000000000000791b */ /* 0x003fe20003800000 */
.L_x_522:
[----:B------:R-:W-:Y:S01]  /*7ec0*/  HFMA2.MMA R158, -RZ, RZ, 0, 1.1920928955078125e-07 ;  /* 0x00000002ff9e7435 */ /* 0x000fe200000001ff */
[----:B------:R-:W-:Y:S01]  /*7ed0*/  MOV R159, R212 ;  /* 0x000000d4009f7202 */ /* 0x000fe20000000f00 */
[----:B------:R-:W-:-:S09]  /*7ee0*/  FADD.FTZ R213, R160, R213 ;  /* 0x000000d5a0d57221 */ /* 0x000fd20000010000 */
[----:B------:R-:W-:Y:S05]  /*7ef0*/  WARPSYNC.COLLECTIVE R156, `(.L_x_523) ;  /* 0x000000009c087348 */ /* 0x000fea0003c00000 */
[----:B------:R0:W1:Y:S02]  /*7f00*/  SHFL.BFLY P3, R160, R159, R158, R157 ;  /* 0x0c00009e9fa07389 */ /* 0x000064000006009d */
[----:B01----:R-:W-:Y:S01]  /*7f10*/  ENDCOLLECTIVE ;  /* 0x000000000000791b */ /* 0x003fe20003800000 */
.L_x_523:
[----:B------:R-:W-:Y:S02]  /*7f20*/  IMAD.MOV.U32 R159, RZ, RZ, R213 ;  /* 0x000000ffff9f7224 */ /* 0x000fe400078e00d5 */
[----:B------:R-:W-:-:S07]  /*7f30*/  FADD.FTZ R212, R212, R160 ;  /* 0x000000a0d4d47221 */ /* 0x000fce0000010000 */
[----:B------:R-:W-:Y:S05]  /*7f40*/  WARPSYNC.COLLECTIVE R156, `(.L_x_524) ;  /* 0x000000009c087348 */ /* 0x000fea0003c00000 */
[----:B------:R0:W1:Y:S02]  /*7f50*/  SHFL.BFLY P3, R160, R159, R158, R157 ;  /* 0x0c00009e9fa07389 */ /* 0x000064000006009d */
[----:B01----:R-:W-:Y:S01]  /*7f60*/  ENDCOLLECTIVE ;  /* 0x000000000000791b */ /* 0x003fe20003800000 */
.L_x_524:
[----:B------:R-:W-:Y:S01]  /*7f70*/  HFMA2.MMA R158, -RZ, RZ, 0, 2.384185791015625e-07 ;  /* 0x00000004ff9e7435 */ /* 0x000fe200000001ff */
[----:B------:R-:W-:Y:S01]  /*7f80*/  MOV R159, R212 ;  /* 0x000000d4009f7202 */ /* 0x000fe20000000f00 */
[----:B------:R-:W-:-:S09]  /*7f90*/  FADD.FTZ R213, R213, R160 ;  /* 0x000000a0d5d57221 */ /* 0x000fd20000010000 */
[----:B------:R-:W-:Y:S05]  /*7fa0*/  WARPSYNC.COLLECTIVE R156, `(.L_x_525) ;  /* 0x000000009c087348 */ /* 0x000fea0003c00000 */
[----:B------:R0:W1:Y:S02]  /*7fb0*/  SHFL.BFLY P3, R160, R159, R158, R157 ;  /* 0x0c00009e9fa07389 */ /* 0x000064000006009d */
[----:B01----:R-:W-:Y:S01]  /*7fc0*/  ENDCOLLECTIVE ;  /* 0x000000000000791b */ /* 0x003fe20003800000 */
.L_x_525:
[----:B------:R-:W-:Y:S01]  /*7fd0*/  MOV R159, R213 ;  /* 0x000000d5009f7202 */ /* 0x000fe20000000f00 */
[----:B------:R-:W-:-:S07]  /*7fe0*/  FADD.FTZ R212, R212, R160 ;  /* 0x000000a0d4d47221 */ /* 0x000fce0000010000 */
[----:B------:R-:W-:Y:S05]  /*7ff0*/  WARPSYNC.COLLECTIVE R156, `(.L_x_526) ;  /* 0x000000009c087348 */ /* 0x000fea0003c00000 */
[----:B------:R0:W1:Y:S02]  /*8000*/  SHFL.BFLY P3, R160, R159, R158, R157 ;  /* 0x0c00009e9fa07389 */ /* 0x000064000006009d */
[----:B01----:R-:W-:Y:S01]  /*8010*/  ENDCOLLECTIVE ;  /* 0x000000000000791b */ /* 0x003fe20003800000 */
.L_x_526:
[----:B------:R-:W-:Y:S01]  /*8020*/  HFMA2.MMA R158, -RZ, RZ, 0, 4.76837158203125e-07 ;  /* 0x00000008ff9e7435 */ /* 0x000fe200000001ff */
[----:B------:R-:W-:Y:S02]  /*8030*/  IMAD.MOV.U32 R159, RZ, RZ, R212 ;  /* 0x000000ffff9f7224 */ /* 0x000fe400078e00d4 */
[----:B------:R-:W-:-:S08]  /*8040*/  FADD.FTZ R213, R213, R160 ;  /* 0x000000a0d5d57221 */ /* 0x000fd00000010000 */
[----:B------:R-:W-:Y:S05]  /*8050*/  WARPSYNC.COLLECTIVE R156, `(.L_x_527) ;  /* 0x000000009c087348 */ /* 0x000fea0003c00000 */
[----:B------:R0:W1:Y:S02]  /*8060*/  SHFL.BFLY P3, R160, R159, R158, R157 ;  /* 0x0c00009e9fa07389 */ /* 0x000064000006009d */
[----:B01----:R-:W-:Y:S01]  /*8070*/  ENDCOLLECTIVE ;  /* 0x000000000000791b */ /* 0x003fe20003800000 */
.L_x_527:
[----:B------:R-:W-:Y:S01]  /*8080*/  MOV R159, R213 ;  /* 0x000000d5009f7202 */ /* 0x000fe20000000f00 */
[----:B------:R-:W-:-:S07]  /*8090*/  FADD.FTZ R212, R212, R160 ;  /* 0x000000a0d4d47221 */ /* 0x000fce0000010000 */
[----:B------:R-:W-:Y:S05]  /*80a0*/  WARPSYNC.COLLECTIVE R156, `(.L_x_528) ;  /* 0x000000009c087348 */ /* 0x000fea0003c00000 */
[----:B------:R0:W1:Y:S02]  /*80b0*/  SHFL.BFLY P3, R160, R159, R158, R157 ;  /* 0x0c00009e9fa07389 */ /* 0x000064000006009d */
[----:B01----:R-:W-:Y:S01]  /*80c0*/  ENDCOLLECTIVE ;  /* 0x000000000000791b */ /* 0x003fe20003800000 */
.L_x_528:
[----:B------:R-:W-:Y:S01]  /*80d0*/  MOV R159, R212 ;  /* 0x000000d4009f7202 */ /* 0x000fe20000000f00 */
[----:B------:R-:W-:Y:S02]  /*80e0*/  IMAD.MOV.U32 R158, RZ, RZ, 0x10 ;  /* 0x00000010ff9e7424 */ /* 0x000fe400078e00ff */
[----:B------:R-:W-:-:S07]  /*80f0*/  FADD.FTZ R213, R213, R160 ;  /* 0x000000a0d5d57221 */ /* 0x000fce0000010000 */
[----:B------:R-:W-:Y:S05]  /*8100*/  WARPSYNC.COLLECTIVE R156, `(.L_x_529) ;  /* 0x000000009c087348 */ /* 0x000fea0003c00000 */
[----:B------:R0:W1:Y:S02]  /*8110*/  SHFL.BFLY P3, R160, R159, R158, R157 ;  /* 0x0c00009e9fa07389 */ /* 0x000064000006009d */
[----:B01----:R-:W-:Y:S01]  /*8120*/  ENDCOLLECTIVE ;  /* 0x000000000000791b */ /* 0x003fe20003800000 */
.L_x_529:
[----:B------:R-:W-:Y:S02]  /*8130*/  MOV R159, R213 ;  /* 0x000000d5009f7202 */ /* 0x000fe40000000f00 */
[----:B------:R-:W-:-:S07]  /*8140*/  MOV R161, R160 ;  /* 0x000000a000a17202 */ /* 0x000fce0000000f00 */
[----:B------:R-:W-:Y:S05]  /*8150*/  WARPSYNC.COLLECTIVE R156, `(.L_x_530) ;  /* 0x000000009c087348 */ /* 0x000fea0003c00000 */
[----:B------:R0:W1:Y:S02]  /*8160*/  SHFL.BFLY P3, R160, R159, R158, R157 ;  /* 0x0c00009e9fa07389 */ /* 0x000064000006009d */
[----:B01----:R-:W-:Y:S01]  /*8170*/  ENDCOLLECTIVE ;  /* 0x000000000000791b */ /* 0x003fe20003800000 */
.L_x_530:
[----:B------:R-:W-:Y:S01]  /*8180*/  MOV R156, R160 ;  /* 0x000000a0009c7202 */ /* 0x000fe20000000f00 */
[----:B------:R-:W-:Y:S06]  /*8190*/  BRA `(.L_x_531) ;  /* 0xffffffa800d87947 */ /* 0x000fec000383ffff */
.L_x_532:
        /* <DEDUP_REMOVED lines=14> */
.L_x_14210:


//--------------------- .text._ZN10layer_norm13ln_bwd_kernelINS_13Kernel_traitsI13__nv_bfloat16S2_S2_S2_fjLj1024ELj1ELj4ELj1ELj16ENS_18Kernel_traits_baseILj1024ES2_S2_S2_S2_fjLj128EEEEELb0ELb1ELb1ELb1EEEvNS_9BwdParamsE --------------------------
	.section	.text._ZN10layer_norm13ln_bwd_kernelINS_13Kernel_traitsI13__nv_bfloat16S2_S2_S2_fjLj1024ELj1ELj4ELj1ELj16ENS_18Kernel_traits_baseILj1024ES2_S2_S2_S2_fjLj128EEEEELb0ELb1ELb1ELb1EEEvNS_9BwdParamsE,"ax",@progbits
	.align	128
        .global         _ZN10layer_norm13ln_bwd_kernelINS_13Kernel_traitsI13__nv_bfloat16S2_S2_S2_fjLj1024ELj1ELj4ELj1ELj16ENS_18Kernel_traits_baseILj1024ES2_S2_S2_S2_fjLj128EEEEELb0ELb1ELb1ELb1EEEvNS_9BwdParamsE
        .type           _ZN10layer_norm13ln_bwd_kernelINS_13Kernel_traitsI13__nv_bfloat16S2_S2_S2_fjLj1024ELj1ELj4ELj1ELj16ENS_18Kernel_traits_baseILj1024ES2_S2_S2_S2_fjLj128EEEEELb0ELb1ELb1ELb1EEEvNS_9BwdParamsE,@function
        .size           _ZN10layer_norm13ln_bwd_kernelINS_13Kernel_traitsI13__nv_bfloat16S2_S2_S2_fjLj1024ELj1ELj4ELj1ELj16ENS_18Kernel_traits_baseILj1024ES2_S2_S2_S2_fjLj128EEEEELb0ELb1ELb1ELb1EEEvNS_9BwdParamsE,(.L_x_14211 - _ZN10layer_norm13ln_bwd_kernelINS_13Kernel_traitsI13__nv_bfloat16S2_S2_S2_fjLj1024ELj1ELj4ELj1ELj16ENS_18Kernel_traits_baseILj1024ES2_S2_S2_S2_fjLj128EEEEELb0ELb1ELb1ELb1EEEvNS_9BwdParamsE)
        .other          _ZN10layer_norm13ln_bwd_kernelINS_13Kernel_traitsI13__nv_bfloat16S2_S2_S2_fjLj1024ELj1ELj4ELj1ELj16ENS_18Kernel_traits_baseILj1024ES2_S2_S2_S2_fjLj128EEEEELb0ELb1ELb1ELb1EEEvNS_9BwdParamsE,@"STO_CUDA_ENTRY STV_DEFAULT"
_ZN10layer_norm13ln_bwd_kernelINS_13Kernel_traitsI13__nv_bfloat16S2_S2_S2_fjLj1024ELj1ELj4ELj1ELj16ENS_18Kernel_traits_baseILj1024ES2_S2_S2_S2_fjLj128EEEEELb0ELb1ELb1ELb1EEEvNS_9BwdParamsE:
.text._ZN10layer_norm13ln_bwd_kernelINS_13Kernel_traitsI13__nv_bfloat16S2_S2_S2_fjLj1024ELj1ELj4ELj1ELj16ENS_18Kernel_traits_baseILj1024ES2_S2_S2_S2_fjLj128EEEEELb0ELb1ELb1ELb1EEEvNS_9BwdParamsE:
[----:B------:R-:W0:Y:S01]  /*0000*/  LDC R1, c[0x0][0x28] ;  /* 0x00000a00ff017b82 */ /* 0x000e220000000800 */
[----:B------:R-:W1:Y:S01]  /*0010*/  S2R R4, SR_TID.X ;  /* 0x0000000000047919 */ /* 0x000e620000002100 */
[----:B------:R-:W-:Y:S01]  /*0020*/  ULDC.64 UR4, c[0x0][0x278] ;  /* 0x00009e0000047ab9 */ /* 0x000fe20000000a00 */
[----:B------:R-:W-:Y:S01]  /*0030*/  ULDC UR6, c[0x0][0x214] ;  /* 0x0000850000067ab9 */ /* 0x000fe20000000800 */
[----:B------:R-:W-:Y:S01]  /*0040*/  ULDC UR8, c[0x0][0x290] ;  /* 0x0000a40000087ab9 */ /* 0x000fe20000000800 */
[----:B------:R-:W-:Y:S01]  /*0050*/  ULDC.64 UR12, c[0x0][0x2c8] ;  /* 0x0000b200000c7ab9 */ /* 0x000fe20000000a00 */
[----:B------:R-:W-:Y:S01]  /*0060*/  ULDC.64 UR10, c[0x0][0x308] ;  /* 0x0000c200000a7ab9 */ /* 0x000fe20000000a00 */
[----:B0-----:R-:W-:Y:S02]  /*0070*/  IADD3 R1, R1, -0x18, RZ ;  /* 0xffffffe801017810 */ /* 0x001fe40007ffe0ff */
[----:B-1----:R-:W-:-:S04]  /*0080*/  SHF.L.U32 R0, R4, 0x4, RZ ;  /* 0x0000000404007819 */ /* 0x002fc800000006ff */
[----:B------:R-:W-:-:S04]  /*0090*/  LOP3.LUT R0, R0, 0x1f0, RZ, 0xc0, !PT ;  /* 0x000001f000007812 */ /* 0x000fc800078ec0ff */
[----:B------:R-:W-:-:S05]  /*00a0*/  IADD3 R2, P0, R0, UR4, RZ ;  /* 0x0000000400027c10 */ /* 0x000fca000ff1e0ff */
[----:B------:R-:W-:Y:S01]  /*00b0*/  IMAD.X R3, RZ, RZ, UR5, P0 ;  /* 0x00000005ff037e24 */ /* 0x000fe200080e06ff */
[----:B------:R-:W-:-:S04]  /*00c0*/  ULDC.64 UR4, c[0x0][0x208] ;  /* 0x0000820000047ab9 */ /* 0x000fc80000000a00 */
[----:B------:R0:W5:Y:S04]  /*00d0*/  LDG.E.128 R152, desc[UR4][R2.64] ;  /* 0x0000000402987981 */ /* 0x000168000c1e1d00 */
[----:B------:R0:W5:Y:S04]  /*00e0*/  LDG.E.128 R148, desc[UR4][R2.64+0x200] ;  /* 0x0002000402947981 */ /* 0x000168000c1e1d00 */
[----:B------:R0:W5:Y:S04]  /*00f0*/  LDG.E.128 R144, desc[UR4][R2.64+0x400] ;  /* 0x0004000402907981 */ /* 0x000168000c1e1d00 */
[----:B------:R0:W5:Y:S01]  /*0100*/  LDG.E.128 R140, desc[UR4][R2.64+0x600] ;  /* 0x00060004028c7981 */ /* 0x000162000c1e1d00 */
[----:B------:R-:W-:-:S02]  /*0110*/  SHF.R.U32.HI R213, RZ, 0x5, R4 ;  /* 0x00000005ffd57819 */ /* 0x000fc40000011604 */
[----:B------:R-:W-:Y:S01]  /*0120*/  LOP3.LUT R5, R4, 0x1f, RZ, 0xc0, !PT ;  /* 0x0000001f04057812 */ /* 0x000fe200078ec0ff */
[----:B------:R-:W1:Y:S02]  /*0130*/  S2R R0, SR_CTAID.X ;  /* 0x0000000000007919 */ /* 0x000e640000002500 */
[----:B-1----:R-:W-:-:S04]  /*0140*/  LEA R213, R0, R213, 0x2 ;  /* 0x000000d500d57211 */ /* 0x002fc800078e10ff */
[----:B------:R-:W-:-:S13]  /*0150*/  ISETP.GE.AND P0, PT, R213, UR6, PT ;  /* 0x00000006d5007c0c */ /* 0x000fda000bf06270 */
[----:B0-----:R-:W-:Y:S05]  /*0160*/  @!P0 BRA `(.L_x_533) ;  /* 0x0000000000c48947 */ /* 0x001fea0003800000 */
        /* <DEDUP_REMOVED lines=49> */
.L_x_533:
[----:B------:R-:W-:Y:S01]  /*0480*/  ULDC.64 UR6, c[0x0][0x260] ;  /* 0x0000980000067ab9 */ /* 0x000fe20000000a00 */
[----:B------:R-:W0:Y:S01]  /*0490*/  LDC.U8 R214, c[0x0][0x2a0] ;  /* 0x0000a800ffd67b82 */ /* 0x000e220000000000 */
[----:B------:R-:W-:-:S04]  /*04a0*/  LEA R2, P0, R5, UR6, 0x4 ;  /* 0x0000000605027c11 */ /* 0x000fc8000f8020ff */
[----:B------:R-:W-:-:S05]  /*04b0*/  IADD3.X R3, RZ, UR7, RZ, P0, !PT ;  /* 0x00000007ff037c10 */ /* 0x000fca00087fe4ff */
[----:B------:R-:W2:Y:S04]  /*04c0*/  LDG.E.128 R4, desc[UR4][R2.64] ;  /* 0x0000000402047981 */ /* 0x000ea8000c1e1d00 */
[----:B------:R-:W3:Y:S04]  /*04d0*/  LDG.E.128 R240, desc[UR4][R2.64+0x200] ;  /* 0x0002000402f07981 */ /* 0x000ee8000c1e1d00 */
[----:B------:R-:W4:Y:S04]  /*04e0*/  LDG.E.128 R232, desc[UR4][R2.64+0x400] ;  /* 0x0004000402e87981 */ /* 0x000f28000c1e1d00 */
[----:B------:R3:W3:Y:S01]  /*04f0*/  LDG.E.128 R8, desc[UR4][R2.64+0x600] ;  /* 0x0006000402087981 */ /* 0x0006e2000c1e1d00 */
        /* <DEDUP_REMOVED lines=48> */
[C---:B--2---:R-:W-:Y:S01]  /*0800*/  PRMT R0, R4.reuse, 0x7632, R0 ;  /* 0x0000763204007816 */ /* 0x044fe20000000000 */
[----:B------:R-:W-:Y:S01]  /*0810*/  IMAD.U32 R13, R4, 0x10000, RZ ;  /* 0x00010000040d7824 */ /* 0x000fe200078e00ff */
[----:B------:R-:W-:Y:S01]  /*0820*/  PRMT R4, R5, 0x7632, R4 ;  /* 0x0000763205047816 */ /* 0x000fe20000000004 */
[----:B------:R-:W-:Y:S01]  /*0830*/  IMAD.U32 R248, R7, 0x10000, RZ ;  /* 0x0001000007f87824 */ /* 0x000fe200078e00ff */
[----:B------:R-:W-:-:S02]  /*0840*/  SHF.L.U32 R12, R5, 0x10, RZ ;  /* 0x00000010050c7819 */ /* 0x000fc400000006ff */
[C---:B------:R-:W-:Y:S01]  /*0850*/  PRMT R5, R6.reuse, 0x7632, R5 ;  /* 0x0000763206057816 */ /* 0x040fe20000000005 */
[----:B------:R-:W-:Y:S01]  /*0860*/  STL [R1+0x14], R13 ;  /* 0x0000140d01007387 */ /* 0x000fe20000100800 */
[----:B------:R-:W-:Y:S01]  /*0870*/  SHF.L.U32 R6, R6, 0x10, RZ ;  /* 0x0000001006067819 */ /* 0x000fe200000006ff */
[----:B----4-:R-:W-:Y:S01]  /*0880*/  IMAD.U32 R236, R233, 0x10000, RZ ;  /* 0x00010000e9ec7824 */ /* 0x010fe200078e00ff */
[----:B------:R-:W-:Y:S01]  /*0890*/  SHF.L.U32 R4, R4, 0x10, RZ ;  /* 0x0000001004047819 */ /* 0x000fe200000006ff */
[----:B------:R-:W-:Y:S01]  /*08a0*/  STL [R1+0xc], R12 ;  /* 0x00000c0c01007387 */ /* 0x000fe20000100800 */
[C---:B---3--:R-:W-:Y:S01]  /*08b0*/  PRMT R2, R241.reuse, 0x7632, R2 ;  /* 0x00007632f1027816 */ /* 0x048fe20000000002 */
[----:B------:R-:W-:Y:S01]  /*08c0*/  IMAD.U32 R230, R8, 0x10000, RZ ;  /* 0x0001000008e67824 */ /* 0x000fe200078e00ff */
[----:B------:R-:W-:Y:S01]  /*08d0*/  SHF.L.U32 R244, R241, 0x10, RZ ;  /* 0x00000010f1f47819 */ /* 0x000fe200000006ff */
[----:B------:R1:W-:Y:S01]  /*08e0*/  STL [R1+0x4], R6 ;  /* 0x0000040601007387 */ /* 0x0003e20000100800 */
[----:B------:R-:W-:Y:S01]  /*08f0*/  PRMT R237, R232, 0x7632, R237 ;  /* 0x00007632e8ed7816 */ /* 0x000fe200000000ed */
[----:B------:R-:W-:Y:S01]  /*0900*/  IMAD.U32 R218, R11, 0x10000, RZ ;  /* 0x000100000bda7824 */ /* 0x000fe200078e00ff */
[----:B------:R-:W-:-:S02]  /*0910*/  PRMT R3, R233, 0x7632, R3 ;  /* 0x00007632e9037816 */ /* 0x000fc40000000003 */
[----:B------:R-:W-:Y:S01]  /*0920*/  PRMT R229, R8, 0x7632, R229 ;  /* 0x0000763208e57816 */ /* 0x000fe200000000e5 */
[----:B------:R-:W-:Y:S01]  /*0930*/  IMAD.U32 R237, R237, 0x10000, RZ ;  /* 0x00010000eded7824 */ /* 0x000fe200078e00ff */
[----:B------:R-:W-:Y:S02]  /*0940*/  PRMT R247, R7, 0x7632, R247 ;  /* 0x0000763207f77816 */ /* 0x000fe400000000f7 */
[----:B------:R-:W-:Y:S01]  /*0950*/  PRMT R245, R240, 0x7632, R245 ;  /* 0x00007632f0f57816 */ /* 0x000fe200000000f5 */
[----:B------:R-:W-:Y:S01]  /*0960*/  IMAD.U32 R229, R229, 0x10000, RZ ;  /* 0x00010000e5e57824 */ /* 0x000fe200078e00ff */
[----:B-1----:R-:W-:Y:S01]  /*0970*/  SHF.L.U32 R6, R0, 0x10, RZ ;  /* 0x0000001000067819 */ /* 0x002fe200000006ff */
[----:B------:R-:W-:Y:S01]  /*0980*/  IMAD.U32 R0, R5, 0x10000, RZ ;  /* 0x0001000005007824 */ /* 0x000fe200078e00ff */
[C---:B------:R-:W-:Y:S01]  /*0990*/  PRMT R241, R242.reuse, 0x7632, R241 ;  /* 0x00007632f2f17816 */ /* 0x040fe200000000f1 */
[----:B------:R-:W-:Y:S01]  /*09a0*/  IMAD.U32 R242, R242, 0x10000, RZ ;  /* 0x00010000f2f27824 */ /* 0x000fe200078e00ff */
[----:B------:R-:W-:Y:S01]  /*09b0*/  PRMT R239, R243, 0x7632, R239 ;  /* 0x00007632f3ef7816 */ /* 0x000fe200000000ef */
[----:B------:R1:W-:Y:S01]  /*09c0*/  STL [R1+0x10], R6 ;  /* 0x0000100601007387 */ /* 0x0003e20000100800 */
[----:B------:R-:W-:-:S02]  /*09d0*/  PRMT R233, R234, 0x7632, R233 ;  /* 0x00007632eae97816 */ /* 0x000fc400000000e9 */
[----:B------:R-:W-:Y:S01]  /*09e0*/  PRMT R231, R235, 0x7632, R231 ;  /* 0x00007632ebe77816 */ /* 0x000fe200000000e7 */
[----:B------:R1:W-:Y:S01]  /*09f0*/  STL [R1+0x8], R4 ;  /* 0x0000080401007387 */ /* 0x0003e20000100800 */
[----:B------:R-:W-:Y:S02]  /*0a00*/  PRMT R221, R9, 0x7632, R221 ;  /* 0x0000763209dd7816 */ /* 0x000fe400000000dd */
[----:B------:R-:W-:Y:S01]  /*0a10*/  PRMT R219, R10, 0x7632, R219 ;  /* 0x000076320adb7816 */ /* 0x000fe200000000db */
[----:B------:R1:W-:Y:S01]  /*0a20*/  STL [R1], R0 ;  /* 0x0000000001007387 */ /* 0x0003e20000100800 */
[----:B------:R-:W-:Y:S02]  /*0a30*/  PRMT R217, R11, 0x7632, R217 ;  /* 0x000076320bd97816 */ /* 0x000fe400000000d9 */
[----:B------:R-:W-:Y:S02]  /*0a40*/  SHF.L.U32 R246, R240, 0x10, RZ ;  /* 0x00000010f0f67819 */ /* 0x000fe400000006ff */
[----:B------:R-:W-:-:S02]  /*0a50*/  SHF.L.U32 R238, R232, 0x10, RZ ;  /* 0x00000010e8ee7819 */ /* 0x000fc400000006ff */
[----:B------:R-:W-:Y:S01]  /*0a60*/  SHF.L.U32 R240, R243, 0x10, RZ ;  /* 0x00000010f3f07819 */ /* 0x000fe200000006ff */
[----:B------:R-:W-:Y:S01]  /*0a70*/  IMAD.U32 R243, R2, 0x10000, RZ ;  /* 0x0001000002f37824 */ /* 0x000fe200078e00ff */
        /* <DEDUP_REMOVED lines=13> */
[----:B01----:R-:W-:-:S07]  /*0b50*/  SHF.L.U32 R217, R217, 0x10, RZ ;  /* 0x00000010d9d97819 */ /* 0x003fce00000006ff */
.L_x_635:
[----:B------:R-:W0:Y:S08]  /*0b60*/  LDC.64 R192, c[0x0][0x288] ;  /* 0x0000a200ffc07b82 */ /* 0x000e300000000a00 */
[----:B-1----:R-:W1:Y:S08]  /*0b70*/  LDC.64 R196, c[0x0][0x280] ;  /* 0x0000a000ffc47b82 */ /* 0x002e700000000a00 */
[----:B------:R-:W2:Y:S01]  /*0b80*/  LDC R252, c[0x0][0x218] ;  /* 0x00008600fffc7b82 */ /* 0x000ea20000000800 */
[----:B0-----:R-:W-:-:S07]  /*0b90*/  IMAD.WIDE R192, R213, 0x4, R192 ;  /* 0x00000004d5c07825 */ /* 0x001fce00078e02c0 */
[----:B------:R-:W0:Y:S01]  /*0ba0*/  LDC.64 R194, c[0x0][0x258] ;  /* 0x00009600ffc27b82 */ /* 0x000e220000000a00 */
[----:B------:R1:W3:Y:S01]  /*0bb0*/  LDG.E R224, desc[UR4][R192.64] ;  /* 0x00000004c0e07981 */ /* 0x0002e2000c1e1900 */
[----:B------:R-:W4:Y:S01]  /*0bc0*/  S2R R251, SR_TID.X ;  /* 0x0000000000fb7919 */ /* 0x000f220000002100 */
[----:B-1----:R-:W-:-:S05]  /*0bd0*/  IMAD.WIDE R192, R213, 0x4, R196 ;  /* 0x00000004d5c07825 */ /* 0x002fca00078e02c4 */
[----:B-----5:R1:W5:Y:S01]  /*0be0*/  LDG.E R227, desc[UR4][R192.64] ;  /* 0x00000004c0e37981 */ /* 0x020362000c1e1900 */
[C---:B--2---:R-:W-:Y:S02]  /*0bf0*/  IMAD R196, R213.reuse, R252, RZ ;  /* 0x000000fcd5c47224 */ /* 0x044fe400078e02ff */
[----:B0-----:R-:W-:Y:S01]  /*0c00*/  IMAD.WIDE R194, R213, 0x4, R194 ;  /* 0x00000004d5c27825 */ /* 0x001fe200078e02c2 */
[----:B-1----:R-:W0:Y:S02]  /*0c10*/  LDC.64 R192, c[0x0][0x2c8] ;  /* 0x0000b200ffc07b82 */ /* 0x002e240000000a00 */
[----:B------:R-:W-:Y:S01]  /*0c20*/  SHF.R.S32.HI R197, RZ, 0x1f, R196 ;  /* 0x0000001fffc57819 */ /* 0x000fe200000114c4 */
[----:B------:R-:W-:Y:S01]  /*0c30*/  BSSY B0, `(.L_x_535) ;  /* 0x0000189000007945 */ /* 0x000fe20003800000 */
[----:B------:R1:W5:Y:S02]  /*0c40*/  LDG.E R215, desc[UR4][R194.64] ;  /* 0x00000004c2d77981 */ /* 0x000364000c1e1900 */
[----:B------:R-:W-:-:S02]  /*0c50*/  LEA.HI R197, R197, R196, RZ, 0x3 ;  /* 0x000000c4c5c57211 */ /* 0x000fc400078f18ff */
[----:B----4-:R-:W-:-:S04]  /*0c60*/  LOP3.LUT R251, R251, 0x1f, RZ, 0xc0, !PT ;  /* 0x0000001ffbfb7812 */ /* 0x010fc800078ec0ff */
[----:B------:R-:W-:-:S04]  /*0c70*/  LEA.HI.SX32 R226, R197, R251, 0x1d ;  /* 0x000000fbc5e27211 */ /* 0x000fc800078feaff */
[C---:B------:R-:W-:Y:S01]  /*0c80*/  IADD3 R222, R226.reuse, 0x40, RZ ;  /* 0x00000040e2de7810 */ /* 0x040fe20007ffe0ff */
[C---:B------:R-:W-:Y:S01]  /*0c90*/  VIADD R223, R226.reuse, 0x20 ;  /* 0x00000020e2df7836 */ /* 0x040fe20000000000 */
[C---:B------:R-:W-:Y:S01]  /*0ca0*/  IADD3 R216, R226.reuse, 0x60, RZ ;  /* 0x00000060e2d87810 */ /* 0x040fe20007ffe0ff */
[----:B0-----:R-:W-:-:S04]  /*0cb0*/  IMAD.WIDE.U32 R198, R226, 0x10, R192 ;  /* 0x00000010e2c67825 */ /* 0x001fc800078e00c0 */
[----:B------:R-:W-:-:S04]  /*0cc0*/  IMAD.WIDE.U32 R196, R223, 0x10, R192 ;  /* 0x00000010dfc47825 */ /* 0x000fc800078e00c0 */
[----:B-1----:R-:W-:-:S04]  /*0cd0*/  IMAD.WIDE.U32 R194, R222, 0x10, R192 ;  /* 0x00000010dec27825 */ /* 0x002fc800078e00c0 */
[----:B------:R-:W-:Y:S01]  /*0ce0*/  IMAD.WIDE.U32 R192, R216, 0x10, R192 ;  /* 0x00000010d8c07825 */ /* 0x000fe200078e00c0 */
[----:B---3--:R-:W-:-:S13]  /*0cf0*/  ISETP.GT.AND P2, PT, R224, RZ, PT ;  /* 0x000000ffe000720c */ /* 0x008fda0003f44270 */
[----:B------:R-:W-:Y:S05]  /*0d00*/  @P2 BRA `(.L_x_536) ;  /* 0x0000000000382947 */ /* 0x000fea0003800000 */
[----:B------:R-:W-:Y:S01]  /*0d10*/  MOV R225, UR12 ;  /* 0x0000000c00e17c02 */ /* 0x000fe20008000f00 */
[----:B------:R-:W-:Y:S01]  /*0d20*/  IMAD.U32 R224, RZ, RZ, UR13 ;  /* 0x0000000dffe07e24 */ /* 0x000fe2000f8e00ff */
[----:B------:R-:W-:Y:S01]  /*0d30*/  HFMA2.MMA R249, -RZ, RZ, 0, 0 ;  /* 0x00000000fff97435 */ /* 0x000fe200000001ff */
[----:B------:R-:W-:Y:S02]  /*0d40*/  MOV R250, RZ ;  /* 0x000000ff00fa7202 */ /* 0x000fe40000000f00 */
[----:B------:R-:W-:-:S04]  /*0d50*/  ISETP.NE.U32.AND P0, PT, R225, RZ, PT ;  /* 0x000000ffe100720c */ /* 0x000fc80003f05070 */
[----:B------:R-:W-:-:S13]  /*0d60*/  ISETP.NE.AND.EX P0, PT, R224, RZ, PT, P0 ;  /* 0x000000ffe000720c */ /* 0x000fda0003f05300 */
[----:B------:R-:W-:Y:S05]  /*0d70*/  @!P0 BRA `(.L_x_537) ;  /* 0x0000001400d08947 */ /* 0x000fea0003800000 */
[----:B------:R0:W5:Y:S04]  /*0d80*/  LDG.E.128 R40, desc[UR4][R198.64] ;  /* 0x00000004c6287981 */ /* 0x000168000c1e1d00 */
[----:B------:R0:W5:Y:S04]  /*0d90*/  LDG.E.128 R36, desc[UR4][R196.64] ;  /* 0x00000004c4247981 */ /* 0x000168000c1e1d00 */
[----:B------:R0:W5:Y:S04]  /*0da0*/  LDG.E.128 R32, desc[UR4][R194.64] ;  /* 0x00000004c2207981 */ /* 0x000168000c1e1d00 */
[----:B------:R0:W5:Y:S01]  /*0db0*/  LDG.E.128 R28, desc[UR4][R192.64] ;  /* 0x00000004c01c7981 */ /* 0x000162000c1e1d00 */
[----:B------:R-:W-:Y:S01]  /*0dc0*/  MOV R249, RZ ;  /* 0x000000ff00f97202 */ /* 0x000fe20000000f00 */
[----:B------:R-:W-:Y:S01]  /*0dd0*/  IMAD.MOV.U32 R250, RZ, RZ, RZ ;  /* 0x000000fffffa7224 */ /* 0x000fe200078e00ff */
[----:B------:R-:W-:Y:S06]  /*0de0*/  BRA `(.L_x_537) ;  /* 0x0000001400b47947 */ /* 0x000fec0003800000 */
.L_x_536:
[----:B------:R-:W0:Y:S01]  /*0df0*/  LDC.64 R2, c[0x0][0x238] ;  /* 0x00008e00ff027b82 */ /* 0x000e220000000a00 */
[----:B------:R-:W-:-:S05]  /*0e00*/  IADD3 R224, R224, -0x1, RZ ;  /* 0xffffffffe0e07810 */ /* 0x000fca0007ffe0ff */
[----:B------:R-:W-:Y:S02]  /*0e10*/  IMAD R224, R224, R252, RZ ;  /* 0x000000fce0e07224 */ /* 0x000fe400078e02ff */
[----:B------:R-:W1:Y:S03]  /*0e20*/  LDC.64 R22, c[0x0][0x250] ;  /* 0x00009400ff167b82 */ /* 0x000e660000000a00 */
[----:B------:R-:W-:-:S04]  /*0e30*/  SHF.R.S32.HI R7, RZ, 0x1f, R224 ;  /* 0x0000001fff077819 */ /* 0x000fc800000114e0 */
[----:B------:R-:W-:Y:S01]  /*0e40*/  LEA.HI R7, R7, R224, RZ, 0x3 ;  /* 0x000000e007077211 */ /* 0x000fe200078f18ff */
[----:B------:R-:W2:Y:S03]  /*0e50*/  LDC.64 R172, c[0x0][0x2b8] ;  /* 0x0000ae00ffac7b82 */ /* 0x000ea60000000a00 */
[----:B------:R-:W-:Y:S01]  /*0e60*/  LEA.HI.SX32 R175, R7, R251, 0x1d ;  /* 0x000000fb07af7211 */ /* 0x000fe200078feaff */
[----:B0-----:R-:W-:-:S04]  /*0e70*/  IMAD.WIDE.U32 R4, R226, 0x10, R2 ;  /* 0x00000010e2047825 */ /* 0x001fc800078e0002 */
[--C-:B------:R-:W-:Y:S02]  /*0e80*/  IMAD.WIDE.U32 R12, R223, 0x10, R2.reuse ;  /* 0x00000010df0c7825 */ /* 0x100fe400078e0002 */
[----:B------:R-:W3:Y:S02]  /*0e90*/  LDG.E.128 R4, desc[UR4][R4.64] ;  /* 0x0000000404047981 */ /* 0x000ee4000c1e1d00 */
[--C-:B------:R-:W-:Y:S02]  /*0ea0*/  IMAD.WIDE.U32 R16, R222, 0x10, R2.reuse ;  /* 0x00000010de107825 */ /* 0x100fe400078e0002 */
[----:B------:R-:W4:Y:S02]  /*0eb0*/  LDG.E.128 R12, desc[UR4][R12.64] ;  /* 0x000000040c0c7981 */ /* 0x000f24000c1e1d00 */
[----:B------:R-:W-:Y:S01]  /*0ec0*/  IMAD.WIDE.U32 R20, R216, 0x10, R2 ;  /* 0x00000010d8147825 */ /* 0x000fe200078e0002 */
[----:B------:R-:W-:Y:S01]  /*0ed0*/  IADD3 R25, R175, 0x20, RZ ;  /* 0x00000020af197810 */ /* 0x000fe20007ffe0ff */
[----:B------:R-:W4:Y:S02]  /*0ee0*/  LDG.E.128 R16, desc[UR4][R16.64] ;  /* 0x0000000410107981 */ /* 0x000f24000c1e1d00 */
[----:B-1----:R-:W-:Y:S01]  /*0ef0*/  IMAD.WIDE R2, R213, 0x4, R22 ;  /* 0x00000004d5027825 */ /* 0x002fe200078e0216 */
[C---:B------:R-:W-:Y:S01]  /*0f00*/  IADD3 R169, R175.reuse, 0x40, RZ ;  /* 0x00000040afa97810 */ /* 0x040fe20007ffe0ff */
[----:B------:R-:W4:Y:S02]  /*0f10*/  LDG.E.128 R20, desc[UR4][R20.64] ;  /* 0x0000000414147981 */ /* 0x000f24000c1e1d00 */
[----:B--2---:R-:W-:-:S02]  /*0f20*/  IMAD.WIDE.U32 R8, R175, 0x10, R172 ;  /* 0x00000010af087825 */ /* 0x004fc400078e00ac */
[----:B------:R3:W2:Y:S04]  /*0f30*/  LDG.E R2, desc[UR4][R2.64] ;  /* 0x0000000402027981 */ /* 0x0006a8000c1e1900 */
[----:B------:R-:W2:Y:S01]  /*0f40*/  LDG.E.128 R8, desc[UR4][R8.64] ;  /* 0x0000000408087981 */ /* 0x000ea2000c1e1d00 */
[----:B------:R-:W-:Y:S02]  /*0f50*/  VIADD R175, R175, 0x60 ;  /* 0x00000060afaf7836 */ /* 0x000fe40000000000 */
[----:B------:R-:W-:-:S04]  /*0f60*/  IMAD.WIDE.U32 R24, R25, 0x10, R172 ;  /* 0x0000001019187825 */ /* 0x000fc800078e00ac */
[--C-:B------:R-:W-:Y:S02]  /*0f70*/  IMAD.WIDE.U32 R168, R169, 0x10, R172.reuse ;  /* 0x00000010a9a87825 */ /* 0x100fe400078e00ac */
[----:B------:R-:W2:Y:S02]  /*0f80*/  LDG.E.128 R24, desc[UR4][R24.64] ;  /* 0x0000000418187981 */ /* 0x000ea4000c1e1d00 */
[----:B------:R-:W-:Y:S01]  /*0f90*/  IMAD.WIDE.U32 R172, R175, 0x10, R172 ;  /* 0x00000010afac7825 */ /* 0x000fe200078e00ac */
[----:B------:R-:W-:Y:S01]  /*0fa0*/  MOV R225, UR12 ;  /* 0x0000000c00e17c02 */ /* 0x000fe20008000f00 */
[----:B------:R-:W2:Y:S04]  /*0fb0*/  LDG.E.128 R168, desc[UR4][R168.64] ;  /* 0x00000004a8a87981 */ /* 0x000ea8000c1e1d00 */
[----:B------:R-:W2:Y:S01]  /*0fc0*/  LDG.E.128 R172, desc[UR4][R172.64] ;  /* 0x00000004acac7981 */ /* 0x000ea2000c1e1d00 */
[----:B------:R-:W-:-:S02]  /*0fd0*/  MOV R224, UR13 ;  /* 0x0000000d00e07c02 */ /* 0x000fc40008000f00 */
[----:B------:R-:W-:-:S04]  /*0fe0*/  ISETP.NE.U32.AND P0, PT, R225, RZ, PT ;  /* 0x000000ffe100720c */ /* 0x000fc80003f05070 */
[----:B------:R-:W-:-:S13]  /*0ff0*/  ISETP.NE.AND.EX P0, PT, R224, RZ, PT, P0 ;  /* 0x000000ffe000720c */ /* 0x000fda0003f05300 */
[----:B------:R-:W5:Y:S04]  /*1000*/  @P0 LDG.E.128 R40, desc[UR4][R198.64] ;  /* 0x00000004c6280981 */ /* 0x000f68000c1e1d00 */
[----:B------:R-:W5:Y:S04]  /*1010*/  @P0 LDG.E.128 R36, desc[UR4][R196.64] ;  /* 0x00000004c4240981 */ /* 0x000f68000c1e1d00 */
[----:B------:R-:W5:Y:S04]  /*1020*/  @P0 LDG.E.128 R32, desc[UR4][R194.64] ;  /* 0x00000004c2200981 */ /* 0x000f68000c1e1d00 */
[----:B------:R0:W5:Y:S01]  /*1030*/  @P0 LDG.E.128 R28, desc[UR4][R192.64] ;  /* 0x00000004c01c0981 */ /* 0x000162000c1e1d00 */
[----:B------:R-:W-:-:S02]  /*1040*/  ISETP.NE.AND P0, PT, R214, RZ, PT ;  /* 0x000000ffd600720c */ /* 0x000fc40003f05270 */
[C---:B---3--:R-:W-:Y:S01]  /*1050*/  PRMT R3, R4.reuse, 0x7632, R3 ;  /* 0x0000763204037816 */ /* 0x048fe20000000003 */
[C---:B------:R-:W-:Y:S01]  /*1060*/  IMAD.U32 R188, R5.reuse, 0x10000, RZ ;  /* 0x0001000005bc7824 */ /* 0x040fe200078e00ff */
[----:B------:R-:W-:Y:S02]  /*1070*/  SHF.L.U32 R0, R4, 0x10, RZ ;  /* 0x0000001004007819 */ /* 0x000fe400000006ff */
[C---:B------:R-:W-:Y:S02]  /*1080*/  SHF.L.U32 R184, R6.reuse, 0x10, RZ ;  /* 0x0000001006b87819 */ /* 0x040fe400000006ff */
[----:B------:R-:W-:Y:S02]  /*1090*/  PRMT R4, R5, 0x7632, R4 ;  /* 0x0000763205047816 */ /* 0x000fe40000000004 */
[----:B------:R-:W-:Y:S02]  /*10a0*/  PRMT R5, R6, 0x7632, R5 ;  /* 0x0000763206057816 */ /* 0x000fe40000000005 */
[----:B----4-:R-:W-:-:S02]  /*10b0*/  SHF.L.U32 R190, R12, 0x10, RZ ;  /* 0x000000100cbe7819 */ /* 0x010fc400000006ff */
[C---:B------:R-:W-:Y:S02]  /*10c0*/  PRMT R6, R7.reuse, 0x7632, R6 ;  /* 0x0000763207067816 */ /* 0x040fe40000000006 */
[----:B--2---:R-:W-:Y:S02]  /*10d0*/  FSEL R207, R2, RZ, !P0 ;  /* 0x000000ff02cf7208 */ /* 0x004fe40004000000 */
[----:B------:R-:W-:Y:S02]  /*10e0*/  SHF.L.U32 R186, R7, 0x10, RZ ;  /* 0x0000001007ba7819 */ /* 0x000fe400000006ff */
[C---:B------:R-:W-:Y:S02]  /*10f0*/  PRMT R176, R8.reuse, 0x7632, R176 ;  /* 0x0000763208b07816 */ /* 0x040fe400000000b0 */
[----:B------:R-:W-:Y:S02]  /*1100*/  SHF.L.U32 R183, R8, 0x10, RZ ;  /* 0x0000001008b77819 */ /* 0x000fe400000006ff */
[----:B------:R-:W-:-:S02]  /*1110*/  PRMT R7, R12, 0x7632, R7 ;  /* 0x000076320c077816 */ /* 0x000fc40000000007 */
[----:B------:R-:W-:Y:S02]  /*1120*/  SHF.L.U32 R202, R14, 0x10, RZ ;  /* 0x000000100eca7819 */ /* 0x000fe400000006ff */
[----:B0-----:R-:W-:Y:S01]  /*1130*/  SHF.L.U32 R192, R3, 0x10, RZ ;  /* 0x0000001003c07819 */ /* 0x001fe200000006ff */
[----:B------:R-:W-:Y:S01]  /*1140*/  FADD.FTZ R3, -R207, R184 ;  /* 0x000000b8cf037221 */ /* 0x000fe20000010100 */
[C---:B------:R-:W-:Y:S02]  /*1150*/  PRMT R179, R11.reuse, 0x7632, R179 ;  /* 0x000076320bb37816 */ /* 0x040fe400000000b3 */
[----:B------:R-:W-:Y:S02]  /*1160*/  SHF.L.U32 R180, R11, 0x10, RZ ;  /* 0x000000100bb47819 */ /* 0x000fe400000006ff */
[C---:B------:R-:W-:Y:S01]  /*1170*/  PRMT R8, R13.reuse, 0x7632, R8 ;  /* 0x000076320d087816 */ /* 0x040fe20000000008 */
[----:B------:R-:W-:Y:S01]  /*1180*/  IMAD.U32 R200, R13, 0x10000, RZ ;  /* 0x000100000dc87824 */ /* 0x000fe200078e00ff */
[C---:B------:R-:W-:Y:S01]  /*1190*/  PRMT R178, R10.reuse, 0x7632, R178 ;  /* 0x000076320ab27816 */ /* 0x040fe200000000b2 */
[----:B------:R-:W-:Y:S01]  /*11a0*/  IMAD.U32 R206, R17, 0x10000, RZ ;  /* 0x0001000011ce7824 */ /* 0x000fe200078e00ff */
[----:B------:R-:W-:-:S02]  /*11b0*/  SHF.L.U32 R181, R10, 0x10, RZ ;  /* 0x000000100ab57819 */ /* 0x000fc400000006ff */
[----:B------:R-:W-:Y:S02]  /*11c0*/  SHF.L.U32 R204, R15, 0x10, RZ ;  /* 0x000000100fcc7819 */ /* 0x000fe400000006ff */
[----:B------:R-:W-:Y:S02]  /*11d0*/  PRMT R11, R16, 0x7632, R11 ;  /* 0x00007632100b7816 */ /* 0x000fe4000000000b */
[----:B------:R-:W-:Y:S01]  /*11e0*/  SHF.L.U32 R184, R5, 0x10, RZ ;  /* 0x0000001005b87819 */ /* 0x000fe200000006ff */
[----:B------:R-:W-:Y:S01]  /*11f0*/  FADD.FTZ R5, -R207, R190 ;  /* 0x000000becf057221 */ /* 0x000fe20000010100 */
[----:B------:R-:W-:Y:S02]  /*1200*/  PRMT R10, R15, 0x7632, R10 ;  /* 0x000076320f0a7816 */ /* 0x000fe4000000000a */
[----:B------:R-:W-:Y:S02]  /*1210*/  PRMT R12, R17, 0x7632, R12 ;  /* 0x00007632110c7816 */ /* 0x000fe4000000000c */
[----:B------:R-:W-:-:S02]  /*1220*/  PRMT R13, R18, 0x7632, R13 ;  /* 0x00007632120d7816 */ /* 0x000fc4000000000d */
[C---:B------:R-:W-:Y:S02]  /*1230*/  SHF.L.U32 R198, R20.reuse, 0x10, RZ ;  /* 0x0000001014c67819 */ /* 0x040fe400000006ff */
[----:B------:R-:W-:Y:S02]  /*1240*/  PRMT R17, R21, 0x7632, R17 ;  /* 0x0000763215117816 */ /* 0x000fe40000000011 */
[----:B------:R-:W-:Y:S01]  /*1250*/  SHF.L.U32 R190, R7, 0x10, RZ ;  /* 0x0000001007be7819 */ /* 0x000fe200000006ff */
[----:B------:R-:W-:Y:S01]  /*1260*/  FADD.FTZ R7, -R207, R202 ;  /* 0x000000cacf077221 */ /* 0x000fe20000010100 */
[C---:B------:R-:W-:Y:S01]  /*1270*/  PRMT R177, R9.reuse, 0x7632, R177 ;  /* 0x0000763209b17816 */ /* 0x040fe200000000b1 */
[----:B------:R-:W-:Y:S01]  /*1280*/  IMAD.U32 R182, R9, 0x10000, RZ ;  /* 0x0001000009b67824 */ /* 0x000fe200078e00ff */
[----:B------:R-:W-:Y:S01]  /*1290*/  PRMT R15, R20, 0x7632, R15 ;  /* 0x00007632140f7816 */ /* 0x000fe2000000000f */
[----:B------:R-:W-:Y:S01]  /*12a0*/  FADD.FTZ R2, -R207, R188 ;  /* 0x000000bccf027221 */ /* 0x000fe20000010100 */
[----:B------:R-:W-:Y:S01]  /*12b0*/  IMAD.U32 R196, R8, 0x10000, RZ ;  /* 0x0001000008c47824 */ /* 0x000fe200078e00ff */
[----:B------:R-:W-:Y:S01]  /*12c0*/  SHF.L.U32 R202, R11, 0x10, RZ ;  /* 0x000000100bca7819 */ /* 0x000fe200000006ff */
[----:B------:R-:W-:Y:S01]  /*12d0*/  IMAD.U32 R188, R4, 0x10000, RZ ;  /* 0x0001000004bc7824 */ /* 0x000fe200078e00ff */
[----:B------:R-:W-:Y:S01]  /*12e0*/  PRMT R9, R14, 0x7632, R9 ;  /* 0x000076320e097816 */ /* 0x000fe20000000009 */
[C---:B------:R-:W-:Y:S01]  /*12f0*/  FADD.FTZ R8, -R207.reuse, R204 ;  /* 0x000000cccf087221 */ /* 0x040fe20000010100 */
[----:B------:R-:W-:Y:S01]  /*1300*/  SHF.L.U32 R16, R16, 0x10, RZ ;  /* 0x0000001010107819 */ /* 0x000fe200000006ff */
[C---:B------:R-:W-:Y:S01]  /*1310*/  FADD.FTZ R4, -R207.reuse, R186 ;  /* 0x000000bacf047221 */ /* 0x040fe20000010100 */
[----:B------:R-:W-:Y:S01]  /*1320*/  SHF.L.U32 R252, R10, 0x10, RZ ;  /* 0x000000100afc7819 */ /* 0x000fe200000006ff */
[----:B------:R-:W-:Y:S01]  /*1330*/  FADD.FTZ R10, -R207, R206 ;  /* 0x000000cecf0a7221 */ /* 0x000fe20000010100 */
[----:B------:R-:W-:Y:S01]  /*1340*/  SHF.L.U32 R194, R23, 0x10, RZ ;  /* 0x0000001017c27819 */ /* 0x000fe200000006ff */
[----:B------:R-:W-:Y:S01]  /*1350*/  IMAD.U32 R250, R12, 0x10000, RZ ;  /* 0x000100000cfa7824 */ /* 0x000fe200078e00ff */
[----:B------:R-:W-:Y:S01]  /*1360*/  SHF.L.U32 R204, R13, 0x10, RZ ;  /* 0x000000100dcc7819 */ /* 0x000fe200000006ff */
[----:B------:R-:W-:Y:S01]  /*1370*/  FADD.FTZ R13, -R207, R198 ;  /* 0x000000c6cf0d7221 */ /* 0x000fe20000010100 */
[----:B------:R-:W-:Y:S01]  /*1380*/  PRMT R14, R19, 0x7632, R14 ;  /* 0x00007632130e7816 */ /* 0x000fe2000000000e */
[----:B------:R-:W-:Y:S01]  /*1390*/  IMAD.U32 R206, R17, 0x10000, RZ ;  /* 0x0001000011ce7824 */ /* 0x000fe200078e00ff */
[----:B------:R-:W-:Y:S01]  /*13a0*/  SHF.L.U32 R186, R6, 0x10, RZ ;  /* 0x0000001006ba7819 */ /* 0x000fe200000006ff */
[----:B------:R-:W-:Y:S01]  /*13b0*/  IMAD.U32 R210, R21, 0x10000, RZ ;  /* 0x0001000015d27824 */ /* 0x000fe200078e00ff */
[----:B------:R-:W-:Y:S01]  /*13c0*/  PRMT R20, R23, 0x7632, R20 ;  /* 0x0000763217147816 */ /* 0x000fe20000000014 */
[----:B------:R-:W-:Y:S01]  /*13d0*/  FADD.FTZ R6, -R207, R200 ;  /* 0x000000c8cf067221 */ /* 0x000fe20000010100 */
[----:B------:R-:W-:Y:S01]  /*13e0*/  SHF.L.U32 R198, R15, 0x10, RZ ;  /* 0x000000100fc67819 */ /* 0x000fe200000006ff */
[----:B------:R-:W-:Y:S01]  /*13f0*/  FADD.FTZ R251, -R207, R202 ;  /* 0x000000cacffb7221 */ /* 0x000fe20000010100 */
[----:B------:R-:W-:Y:S01]  /*1400*/  SHF.L.U32 R200, R9, 0x10, RZ ;  /* 0x0000001009c87819 */ /* 0x000fe200000006ff */
[----:B------:R-:W-:Y:S01]  /*1410*/  FADD.FTZ R9, -R207, R16 ;  /* 0x00000010cf097221 */ /* 0x000fe20000010100 */
[----:B------:R-:W-:Y:S01]  /*1420*/  SHF.L.U32 R208, R19, 0x10, RZ ;  /* 0x0000001013d07819 */ /* 0x000fe200000006ff */
[C---:B------:R-:W-:Y:S01]  /*1430*/  FADD.FTZ R250, -R207.reuse, R250 ;  /* 0x000000facffa7221 */ /* 0x040fe20000010100 */
[----:B------:R-:W-:Y:S01]  /*1440*/  PRMT R19, R22, 0x7632, R19 ;  /* 0x0000763216137816 */ /* 0x000fe20000000013 */
[C---:B------:R-:W-:Y:S01]  /*1450*/  FADD.FTZ R16, -R207.reuse, R194 ;  /* 0x000000c2cf107221 */ /* 0x040fe20000010100 */
[----:B------:R-:W-:Y:S01]  /*1460*/  SHF.L.U32 R212, R14, 0x10, RZ ;  /* 0x000000100ed47819 */ /* 0x000fe200000006ff */
[----:B------:R-:W-:Y:S01]  /*1470*/  FADD.FTZ R209, -R207, R206 ;  /* 0x000000cecfd17221 */ /* 0x000fe20000010100 */
[C---:B------:R-:W-:Y:S01]  /*1480*/  PRMT R195, R173.reuse, 0x7632, R195 ;  /* 0x00007632adc37816 */ /* 0x040fe200000000c3 */
[----:B------:R-:W-:Y:S01]  /*1490*/  IMAD.U32 R201, R173, 0x10000, RZ ;  /* 0x00010000adc97824 */ /* 0x000fe200078e00ff */
[----:B------:R-:W-:Y:S01]  /*14a0*/  SHF.L.U32 R22, R22, 0x10, RZ ;  /* 0x0000001016167819 */ /* 0x000fe200000006ff */
[C---:B------:R-:W-:Y:S01]  /*14b0*/  FADD.FTZ R14, -R207.reuse, R210 ;  /* 0x000000d2cf0e7221 */ /* 0x040fe20000010100 */
[----:B------:R-:W-:Y:S01]  /*14c0*/  SHF.L.U32 R194, R20, 0x10, RZ ;  /* 0x0000001014c27819 */ /* 0x000fe200000006ff */
[----:B------:R-:W2:Y:S01]  /*14d0*/  LDL R173, [R1+0x14] ;  /* 0x0000140001ad7983 */ /* 0x000ea20000100800 */
[C---:B------:R-:W-:Y:S01]  /*14e0*/  PRMT R193, R174.reuse, 0x7632, R193 ;  /* 0x00007632aec17816 */ /* 0x040fe200000000c1 */
[C---:B------:R-:W-:Y:S01]  /*14f0*/  FADD.FTZ R20, -R207.reuse, R186 ;  /* 0x000000bacf147221 */ /* 0x040fe20000010100 */
[----:B------:R-:W-:Y:S01]  /*1500*/  SHF.L.U32 R206, R174, 0x10, RZ ;  /* 0x00000010aece7819 */ /* 0x000fe200000006ff */
[----:B------:R-:W-:Y:S01]  /*1510*/  FADD.FTZ R210, -R207, R198 ;  /* 0x000000c6cfd27221 */ /* 0x000fe20000010100 */
[C---:B------:R-:W-:Y:S01]  /*1520*/  PRMT R185, R25.reuse, 0x7632, R185 ;  /* 0x0000763219b97816 */ /* 0x040fe200000000b9 */
[----:B------:R-:W-:Y:S01]  /*1530*/  IMAD.U32 R197, R25, 0x10000, RZ ;  /* 0x0001000019c57824 */ /* 0x000fe200078e00ff */
[----:B------:R-:W3:Y:S01]  /*1540*/  LDL R174, [R1+0xc] ;  /* 0x00000c0001ae7983 */ /* 0x000ee20000100800 */
[C---:B------:R-:W-:Y:S01]  /*1550*/  PRMT R186, R26.reuse, 0x7632, R186 ;  /* 0x000076321aba7816 */ /* 0x040fe200000000ba */
[----:B-----5:R-:W-:Y:S01]  /*1560*/  FMUL.FTZ R25, R215, R251 ;  /* 0x000000fbd7197220 */ /* 0x020fe20000410000 */
[----:B------:R-:W-:Y:S01]  /*1570*/  SHF.L.U32 R198, R26, 0x10, RZ ;  /* 0x000000101ac67819 */ /* 0x000fe200000006ff */
[----:B------:R-:W-:Y:S01]  /*1580*/  FADD.FTZ R252, -R207, R252 ;  /* 0x000000fccffc7221 */ /* 0x000fe20000010100 */
[----:B------:R-:W4:Y:S01]  /*1590*/  LDL R251, [R1+0x8] ;  /* 0x0000080001fb7983 */ /* 0x000f220000100800 */
[----:B------:R-:W-:Y:S01]  /*15a0*/  FMUL.FTZ R26, R215, R250 ;  /* 0x000000fad71a7220 */ /* 0x000fe20000410000 */
[C---:B------:R-:W-:Y:S01]  /*15b0*/  FADD.FTZ R12, -R207.reuse, R208 ;  /* 0x000000d0cf0c7221 */ /* 0x040fe20000010100 */
[----:B------:R-:W-:Y:S01]  /*15c0*/  FADD.FTZ R15, -R207, R22 ;  /* 0x00000016cf0f7221 */ /* 0x000fe20000010100 */
[----:B------:R-:W4:Y:S01]  /*15d0*/  LDL R250, [R1+0x10] ;  /* 0x0000100001fa7983 */ /* 0x000f220000100800 */
[----:B------:R-:W-:Y:S01]  /*15e0*/  SHF.L.U32 R208, R19, 0x10, RZ ;  /* 0x0000001013d07819 */ /* 0x000fe200000006ff */
[C---:B------:R-:W-:Y:S01]  /*15f0*/  FADD.FTZ R19, -R207.reuse, R184 ;  /* 0x000000b8cf137221 */ /* 0x040fe20000010100 */
[----:B------:R-:W-:Y:S01]  /*1600*/  FADD.FTZ R22, -R207, R196 ;  /* 0x000000c4cf167221 */ /* 0x000fe20000010100 */
[----:B------:R-:W-:-:S02]  /*1610*/  PRMT R184, R24, 0x7632, R184 ;  /* 0x0000763218b87816 */ /* 0x000fc400000000b8 */
[----:B------:R-:W-:Y:S01]  /*1620*/  SHF.L.U32 R196, R24, 0x10, RZ ;  /* 0x0000001018c47819 */ /* 0x000fe200000006ff */
[----:B------:R-:W-:Y:S02]  /*1630*/  FMUL.FTZ R24, R215, R252 ;  /* 0x000000fcd7187220 */ /* 0x000fe40000410000 */
[----:B------:R-:W4:Y:S01]  /*1640*/  LDL R252, [R1] ;  /* 0x0000000001fc7983 */ /* 0x000f220000100800 */
[--C-:B------:R-:W-:Y:S01]  /*1650*/  FADD.FTZ R17, -R207, R192.reuse ;  /* 0x000000c0cf117221 */ /* 0x100fe20000010100 */
[C---:B------:R-:W-:Y:S02]  /*1660*/  PRMT R192, R175.reuse, 0x7632, R192 ;  /* 0x00007632afc07816 */ /* 0x040fe400000000c0 */
[----:B------:R-:W-:Y:S02]  /*1670*/  SHF.L.U32 R211, R175, 0x10, RZ ;  /* 0x00000010afd37819 */ /* 0x000fe400000006ff */
[----:B------:R-:W4:Y:S01]  /*1680*/  LDL R175, [R1+0x4] ;  /* 0x0000040001af7983 */ /* 0x000f220000100800 */
[----:B------:R-:W-:Y:S01]  /*1690*/  SHF.L.U32 R18, R18, 0x10, RZ ;  /* 0x0000001012127819 */ /* 0x000fe200000006ff */
[C---:B------:R-:W-:Y:S01]  /*16a0*/  FADD.FTZ R0, -R207.reuse, R0 ;  /* 0x00000000cf007221 */ /* 0x040fe20000010100 */
[C---:B------:R-:W-:Y:S01]  /*16b0*/  FADD.FTZ R208, -R207.reuse, R208 ;  /* 0x000000d0cfd07221 */ /* 0x040fe20000010100 */
[----:B------:R-:W-:-:S02]  /*16c0*/  FADD.FTZ R249, -R207, R204 ;  /* 0x000000cccff97221 */ /* 0x000fc40000010100 */
[C---:B------:R-:W-:Y:S01]  /*16d0*/  FADD.FTZ R11, -R207.reuse, R18 ;  /* 0x00000012cf0b7221 */ /* 0x040fe20000010100 */
[----:B------:R-:W-:Y:S01]  /*16e0*/  FADD.FTZ R18, -R207, R188 ;  /* 0x000000bccf127221 */ /* 0x000fe20000010100 */
[C---:B------:R-:W-:Y:S01]  /*16f0*/  PRMT R189, R169.reuse, 0x7632, R189 ;  /* 0x00007632a9bd7816 */ /* 0x040fe200000000bd */
[----:B------:R-:W-:Y:S01]  /*1700*/  IMAD.U32 R202, R169, 0x10000, RZ ;  /* 0x00010000a9ca7824 */ /* 0x000fe200078e00ff */
[----:B------:R-:W-:Y:S01]  /*1710*/  PRMT R191, R171, 0x7632, R191 ;  /* 0x00007632abbf7816 */ /* 0x000fe200000000bf */
[----:B------:R-:W-:Y:S01]  /*1720*/  FMUL.FTZ R0, R215, R0 ;  /* 0x00000000d7007220 */ /* 0x000fe20000410000 */
[----:B------:R-:W-:Y:S01]  /*1730*/  SHF.L.U32 R204, R171, 0x10, RZ ;  /* 0x00000010abcc7819 */ /* 0x000fe200000006ff */
[C---:B------:R-:W-:Y:S01]  /*1740*/  FMUL.FTZ R2, R215.reuse, R2 ;  /* 0x00000002d7027220 */ /* 0x040fe20000410000 */
[C---:B------:R-:W-:Y:S01]  /*1750*/  FMUL.FTZ R7, R215.reuse, R7 ;  /* 0x00000007d7077220 */ /* 0x040fe20000410000 */
[C---:B------:R-:W-:Y:S01]  /*1760*/  FMUL.FTZ R169, R215.reuse, R210 ;  /* 0x000000d2d7a97220 */ /* 0x040fe20000410000 */
[----:B------:R-:W-:Y:S01]  /*1770*/  FMUL.FTZ R171, R215, R208 ;  /* 0x000000d0d7ab7220 */ /* 0x000fe20000410000 */
[C---:B------:R-:W-:Y:S01]  /*1780*/  FADD.FTZ R21, -R207.reuse, R190 ;  /* 0x000000becf157221 */ /* 0x040fe20000010100 */
[C---:B------:R-:W-:Y:S01]  /*1790*/  FADD.FTZ R23, -R207.reuse, R200 ;  /* 0x000000c8cf177221 */ /* 0x040fe20000010100 */
[----:B------:R-:W-:Y:S01]  /*17a0*/  FADD.FTZ R212, -R207, R212 ;  /* 0x000000d4cfd47221 */ /* 0x000fe20000010100 */
[----:B------:R-:W-:Y:S01]  /*17b0*/  PRMT R188, R168, 0x7632, R188 ;  /* 0x00007632a8bc7816 */ /* 0x000fe200000000bc */
[----:B------:R-:W-:Y:S01]  /*17c0*/  FMUL.FTZ R18, R215, R18 ;  /* 0x00000012d7127220 */ /* 0x000fe20000410000 */
[----:B------:R-:W-:Y:S01]  /*17d0*/  SHF.L.U32 R208, R176, 0x10, RZ ;  /* 0x00000010b0d07819 */ /* 0x000fe200000006ff */
[----:B------:R-:W-:-:S02]  /*17e0*/  IMAD.U32 R210, R177, 0x10000, RZ ;  /* 0x00010000b1d27824 */ /* 0x000fc400078e00ff */
[----:B------:R-:W-:Y:S01]  /*17f0*/  FADD.FTZ R207, -R207, R194 ;  /* 0x000000c2cfcf7221 */ /* 0x000fe20000010100 */
[----:B------:R-:W-:Y:S01]  /*1800*/  PRMT R190, R170, 0x7632, R190 ;  /* 0x00007632aabe7816 */ /* 0x000fe200000000be */
[----:B------:R-:W-:Y:S01]  /*1810*/  FFMA.FTZ R44, R0, R183, R44 ;  /* 0x000000b7002c7223 */ /* 0x000fe2000001002c */
[----:B------:R-:W-:Y:S01]  /*1820*/  SHF.L.U32 R199, R27, 0x10, RZ ;  /* 0x000000101bc77819 */ /* 0x000fe200000006ff */
[----:B------:R-:W-:Y:S01]  /*1830*/  FADD.FTZ R76, R76, R183 ;  /* 0x000000b74c4c7221 */ /* 0x000fe20000010000 */
[----:B------:R-:W-:Y:S01]  /*1840*/  FFMA.FTZ R46, R2, R182, R46 ;  /* 0x000000b6022e7223 */ /* 0x000fe2000001002e */
[----:B------:R-:W-:Y:S01]  /*1850*/  FADD.FTZ R78, R78, R182 ;  /* 0x000000b64e4e7221 */ /* 0x000fe20000010000 */
[----:B------:R-:W-:Y:S01]  /*1860*/  FMUL.FTZ R8, R215, R8 ;  /* 0x00000008d7087220 */ /* 0x000fe20000410000 */
[----:B------:R-:W-:Y:S01]  /*1870*/  FFMA.FTZ R56, R7, R198, R56 ;  /* 0x000000c607387223 */ /* 0x000fe20000010038 */
[----:B------:R-:W-:Y:S01]  /*1880*/  FADD.FTZ R88, R88, R198 ;  /* 0x000000c658587221 */ /* 0x000fe20000010000 */
[----:B------:R-:W-:Y:S01]  /*1890*/  PRMT R194, R172, 0x7632, R194 ;  /* 0x00007632acc27816 */ /* 0x000fe200000000c2 */
[----:B------:R-:W-:Y:S01]  /*18a0*/  FFMA.FTZ R47, R18, R210, R47 ;  /* 0x000000d2122f7223 */ /* 0x000fe2000001002f */
[----:B------:R-:W-:Y:S01]  /*18b0*/  SHF.L.U32 R205, R172, 0x10, RZ ;  /* 0x00000010accd7819 */ /* 0x000fe200000006ff */
[----:B------:R-:W-:Y:S01]  /*18c0*/  FADD.FTZ R79, R79, R210 ;  /* 0x000000d24f4f7221 */ /* 0x000fe20000010000 */
[C---:B------:R-:W-:Y:S01]  /*18d0*/  FMUL.FTZ R172, R215.reuse, R207 ;  /* 0x000000cfd7ac7220 */ /* 0x040fe20000410000 */
[C---:B------:R-:W-:Y:S01]  /*18e0*/  FMUL.FTZ R17, R215.reuse, R17 ;  /* 0x00000011d7117220 */ /* 0x040fe20000410000 */
[C---:B------:R-:W-:Y:S01]  /*18f0*/  FMUL.FTZ R19, R215.reuse, R19 ;  /* 0x00000013d7137220 */ /* 0x040fe20000410000 */
[----:B------:R-:W-:Y:S01]  /*1900*/  SHF.L.U32 R207, R184, 0x10, RZ ;  /* 0x00000010b8cf7819 */ /* 0x000fe200000006ff */
[----:B------:R-:W-:Y:S01]  /*1910*/  FMUL.FTZ R6, R215, R6 ;  /* 0x00000006d7067220 */ /* 0x000fe20000410000 */
[----:B------:R-:W-:Y:S01]  /*1920*/  SHF.L.U32 R200, R168, 0x10, RZ ;  /* 0x00000010a8c87819 */ /* 0x000fe200000006ff */
[-C--:B------:R-:W-:Y:S01]  /*1930*/  FFMA.FTZ R58, R8, R199.reuse, R58 ;  /* 0x000000c7083a7223 */ /* 0x080fe2000001003a */
[----:B------:R-:W-:Y:S01]  /*1940*/  FADD.FTZ R90, R90, R199 ;  /* 0x000000c75a5a7221 */ /* 0x000fe20000010000 */
[----:B------:R-:W-:Y:S01]  /*1950*/  FMUL.FTZ R184, R240, R199 ;  /* 0x000000c7f0b87220 */ /* 0x000fe20000410000 */
[----:B------:R-:W-:Y:S01]  /*1960*/  PRMT R187, R27, 0x7632, R187 ;  /* 0x000076321bbb7816 */ /* 0x000fe200000000bb */
[----:B------:R-:W-:Y:S01]  /*1970*/  FMUL.FTZ R168, R215, R212 ;  /* 0x000000d4d7a87220 */ /* 0x000fe20000410000 */
[----:B------:R-:W-:Y:S01]  /*1980*/  SHF.L.U32 R203, R170, 0x10, RZ ;  /* 0x00000010aacb7819 */ /* 0x000fe200000006ff */
[----:B------:R-:W-:-:S02]  /*1990*/  IMAD.U32 R199, R189, 0x10000, RZ ;  /* 0x00010000bdc77824 */ /* 0x000fc400078e00ff */
[C---:B------:R-:W-:Y:S01]  /*19a0*/  FMUL.FTZ R11, R215.reuse, R11 ;  /* 0x0000000bd70b7220 */ /* 0x040fe20000410000 */
[----:B------:R-:W-:Y:S01]  /*19b0*/  FMUL.FTZ R170, R215, R209 ;  /* 0x000000d1d7aa7220 */ /* 0x000fe20000410000 */
[----:B------:R-:W-:Y:S01]  /*19c0*/  SHF.L.U32 R212, R179, 0x10, RZ ;  /* 0x00000010b3d47819 */ /* 0x000fe200000006ff */
[C---:B------:R-:W-:Y:S01]  /*19d0*/  FMUL.FTZ R3, R215.reuse, R3 ;  /* 0x00000003d7037220 */ /* 0x040fe20000410000 */
[C---:B------:R-:W-:Y:S01]  /*19e0*/  FMUL.FTZ R5, R215.reuse, R5 ;  /* 0x00000005d7057220 */ /* 0x040fe20000410000 */
[----:B------:R-:W-:Y:S01]  /*19f0*/  FFMA.FTZ R54, R6, R197, R54 ;  /* 0x000000c506367223 */ /* 0x000fe20000010036 */
[----:B------:R-:W-:Y:S01]  /*1a00*/  FADD.FTZ R86, R86, R197 ;  /* 0x000000c556567221 */ /* 0x000fe20000010000 */
[----:B------:R-:W-:Y:S01]  /*1a10*/  FMUL.FTZ R9, R215, R9 ;  /* 0x00000009d7097220 */ /* 0x000fe20000410000 */
        /* <DEDUP_REMOVED lines=8> */
[C---:B------:R-:W-:Y:S01]  /*1aa0*/  FMUL.FTZ R4, R215.reuse, R4 ;  /* 0x00000004d7047220 */ /* 0x040fe20000410000 */
[----:B------:R-:W-:Y:S01]  /*1ab0*/  FMUL.FTZ R176, R248, R180 ;  /* 0x000000b4f8b07220 */ /* 0x000fe20000410000 */
[----:B------:R-:W-:Y:S01]  /*1ac0*/  FADD.FTZ R82, R82, R180 ;  /* 0x000000b452527221 */ /* 0x000fe20000010000 */
[----:B------:R-:W-:Y:S01]  /*1ad0*/  FMUL.FTZ R10, R215, R10 ;  /* 0x0000000ad70a7220 */ /* 0x000fe20000410000 */
[----:B------:R-:W-:Y:S01]  /*1ae0*/  FFMA.FTZ R50, R4, R180, R50 ;  /* 0x000000b404327223 */ /* 0x000fe20000010032 */
[----:B------:R-:W-:Y:S01]  /*1af0*/  FMUL.FTZ R180, R247, R212 ;  /* 0x000000d4f7b47220 */ /* 0x000fe20000410000 */
[----:B------:R-:W-:Y:S01]  /*1b00*/  FMUL.FTZ R20, R215, R20 ;  /* 0x00000014d7147220 */ /* 0x000fe20000410000 */
[----:B------:R-:W-:Y:S01]  /*1b10*/  FFMA.FTZ R45, R17, R208, R45 ;  /* 0x000000d0112d7223 */ /* 0x000fe2000001002d */
[----:B------:R-:W-:Y:S01]  /*1b20*/  FADD.FTZ R77, R77, R208 ;  /* 0x000000d04d4d7221 */ /* 0x000fe20000010000 */
[----:B------:R-:W-:Y:S01]  /*1b30*/  FFMA.FTZ R62, R10, R202, R62 ;  /* 0x000000ca0a3e7223 */ /* 0x000fe2000001003e */
[----:B------:R-:W-:Y:S01]  /*1b40*/  FADD.FTZ R94, R94, R202 ;  /* 0x000000ca5e5e7221 */ /* 0x000fe20000010000 */
[C---:B------:R-:W-:Y:S01]  /*1b50*/  FMUL.FTZ R13, R215.reuse, R13 ;  /* 0x0000000dd70d7220 */ /* 0x040fe20000410000 */
[C---:B------:R-:W-:Y:S01]  /*1b60*/  FMUL.FTZ R21, R215.reuse, R21 ;  /* 0x00000015d7157220 */ /* 0x040fe20000410000 */
[----:B------:R-:W-:Y:S01]  /*1b70*/  FMUL.FTZ R22, R215, R22 ;  /* 0x00000016d7167220 */ /* 0x000fe20000410000 */
[----:B------:R-:W-:Y:S01]  /*1b80*/  FADD.FTZ R136, R136, R205 ;  /* 0x000000cd88887221 */ /* 0x000fe20000010000 */
[----:B------:R-:W-:Y:S01]  /*1b90*/  FFMA.FTZ R68, R13, R205, R68 ;  /* 0x000000cd0d447223 */ /* 0x000fe20000010044 */
[C---:B------:R-:W-:Y:S01]  /*1ba0*/  FMUL.FTZ R23, R215.reuse, R23 ;  /* 0x00000017d7177220 */ /* 0x040fe20000410000 */
[----:B------:R-:W-:Y:S01]  /*1bb0*/  FMUL.FTZ R12, R215, R12 ;  /* 0x0000000cd70c7220 */ /* 0x000fe20000410000 */
[----:B------:R-:W-:-:S03]  /*1bc0*/  FADD.FTZ R98, R98, R204 ;  /* 0x000000cc62627221 */ /* 0x000fc60000010000 */
[----:B------:R-:W-:Y:S01]  /*1bd0*/  FFMA.FTZ R66, R12, R204, R66 ;  /* 0x000000cc0c427223 */ /* 0x000fe20000010042 */
[----:B------:R-:W-:Y:S01]  /*1be0*/  FMUL.FTZ R27, R215, R249 ;  /* 0x000000f9d71b7220 */ /* 0x000fe20000410000 */
[----:B------:R-:W-:Y:S01]  /*1bf0*/  FFMA.FTZ R63, R26, R199, R63 ;  /* 0x000000c71a3f7223 */ /* 0x000fe2000001003f */
[----:B------:R-:W-:Y:S01]  /*1c00*/  FADD.FTZ R95, R95, R199 ;  /* 0x000000c75f5f7221 */ /* 0x000fe20000010000 */
[----:B------:R-:W-:Y:S01]  /*1c10*/  FFMA.FTZ R53, R21, R207, R53 ;  /* 0x000000cf15357223 */ /* 0x000fe20000010035 */
[----:B------:R-:W-:Y:S01]  /*1c20*/  FADD.FTZ R85, R85, R207 ;  /* 0x000000cf55557221 */ /* 0x000fe20000010000 */
[----:B------:R-:W-:Y:S01]  /*1c30*/  SHF.L.U32 R194, R194, 0x10, RZ ;  /* 0x00000010c2c27819 */ /* 0x000fe200000006ff */
[----:B------:R-:W-:-:S04]  /*1c40*/  FMUL.FTZ R14, R215, R14 ;  /* 0x0000000ed70e7220 */ /* 0x000fc80000410000 */
[----:B------:R-:W-:Y:S01]  /*1c50*/  FFMA.FTZ R69, R169, R194, R69 ;  /* 0x000000c2a9457223 */ /* 0x000fe20000010045 */
[----:B------:R-:W-:Y:S01]  /*1c60*/  FADD.FTZ R137, R137, R194 ;  /* 0x000000c289897221 */ /* 0x000fe20000010000 */
[-C--:B------:R-:W-:Y:S01]  /*1c70*/  FFMA.FTZ R70, R14, R201.reuse, R70 ;  /* 0x000000c90e467223 */ /* 0x080fe20000010046 */
[----:B------:R-:W-:Y:S01]  /*1c80*/  FADD.FTZ R138, R138, R201 ;  /* 0x000000c98a8a7221 */ /* 0x000fe20000010000 */
[----:B------:R-:W-:Y:S02]  /*1c90*/  IMAD.U32 R195, R195, 0x10000, RZ ;  /* 0x00010000c3c37824 */ /* 0x000fe400078e00ff */
[----:B------:R-:W-:Y:S01]  /*1ca0*/  FMUL.FTZ R201, R228, R201 ;  /* 0x000000c9e4c97220 */ /* 0x000fe20000410000 */
[----:B------:R-:W-:Y:S01]  /*1cb0*/  FMUL.FTZ R15, R215, R15 ;  /* 0x0000000fd70f7220 */ /* 0x000fe20000410000 */
[----:B------:R-:W-:Y:S01]  /*1cc0*/  SHF.L.U32 R193, R193, 0x10, RZ ;  /* 0x00000010c1c17819 */ /* 0x000fe200000006ff */
[----:B------:R-:W-:Y:S01]  /*1cd0*/  FADD.FTZ R132, R132, R206 ;  /* 0x000000ce84847221 */ /* 0x000fe20000010000 */
[----:B------:R-:W-:Y:S01]  /*1ce0*/  FFMA.FTZ R71, R170, R195, R71 ;  /* 0x000000c3aa477223 */ /* 0x000fe20000010047 */
[-C--:B------:R-:W-:Y:S01]  /*1cf0*/  FFMA.FTZ R72, R15, R206.reuse, R72 ;  /* 0x000000ce0f487223 */ /* 0x080fe20000010048 */
[----:B------:R-:W-:Y:S01]  /*1d00*/  FADD.FTZ R139, R139, R195 ;  /* 0x000000c38b8b7221 */ /* 0x000fe20000010000 */
        /* <DEDUP_REMOVED lines=8> */
[----:B------:R-:W-:Y:S01]  /*1d90*/  FFMA.FTZ R51, R20, R212, R51 ;  /* 0x000000d414337223 */ /* 0x000fe20000010033 */
[----:B------:R-:W-:Y:S01]  /*1da0*/  FADD.FTZ R83, R83, R212 ;  /* 0x000000d453537221 */ /* 0x000fe20000010000 */
[-C--:B------:R-:W-:Y:S01]  /*1db0*/  FMUL.FTZ R212, R217, R192.reuse ;  /* 0x000000c0d9d47220 */ /* 0x080fe20000410000 */
[----:B------:R-:W-:Y:S01]  /*1dc0*/  FFMA.FTZ R75, R172, R192, R75 ;  /* 0x000000c0ac4b7223 */ /* 0x000fe2000001004b */
[----:B------:R-:W-:Y:S01]  /*1dd0*/  FADD.FTZ R135, R135, R192 ;  /* 0x000000c087877221 */ /* 0x000fe20000010000 */
[----:B--2---:R-:W-:Y:S01]  /*1de0*/  FMUL.FTZ R173, R173, R183 ;  /* 0x000000b7adad7220 */ /* 0x004fe20000410000 */
[----:B------:R-:W-:Y:S01]  /*1df0*/  FMUL.FTZ R183, R242, R198 ;  /* 0x000000c6f2b77220 */ /* 0x000fe20000410000 */
[----:B------:R-:W-:-:S02]  /*1e00*/  SHF.L.U32 R198, R188, 0x10, RZ ;  /* 0x00000010bcc67819 */ /* 0x000fc400000006ff */
[----:B------:R-:W-:Y:S01]  /*1e10*/  FADD.FTZ R188, RZ, R173 ;  /* 0x000000adffbc7221 */ /* 0x000fe20000010000 */
[----:B---3--:R-:W-:Y:S01]  /*1e20*/  FMUL.FTZ R174, R174, R182 ;  /* 0x000000b6aeae7220 */ /* 0x008fe20000410000 */
[----:B------:R-:W-:Y:S01]  /*1e30*/  SHF.L.U32 R182, R178, 0x10, RZ ;  /* 0x00000010b2b67819 */ /* 0x000fe200000006ff */
[----:B----4-:R-:W-:Y:S01]  /*1e40*/  FMUL.FTZ R178, R251, R210 ;  /* 0x000000d2fbb27220 */ /* 0x010fe20000410000 */
[----:B------:R-:W-:Y:S01]  /*1e50*/  SHF.L.U32 R210, R190, 0x10, RZ ;  /* 0x00000010bed27819 */ /* 0x000fe200000006ff */
[----:B------:R-:W-:Y:S01]  /*1e60*/  FFMA.FTZ R190, R0, R173, RZ ;  /* 0x000000ad00be7223 */ /* 0x000fe200000100ff */
[----:B------:R-:W-:Y:S01]  /*1e70*/  FMUL.FTZ R177, R250, R208 ;  /* 0x000000d0fab17220 */ /* 0x000fe20000410000 */
[-C--:B------:R-:W-:Y:S01]  /*1e80*/  FFMA.FTZ R49, R19, R182.reuse, R49 ;  /* 0x000000b613317223 */ /* 0x080fe20000010031 */
[----:B------:R-:W-:Y:S02]  /*1e90*/  FADD.FTZ R81, R81, R182 ;  /* 0x000000b651517221 */ /* 0x000fe40000010000 */
[----:B------:R-:W-:Y:S01]  /*1ea0*/  FADD.FTZ R189, R188, R177 ;  /* 0x000000b1bcbd7221 */ /* 0x000fe20000010000 */
[----:B------:R-:W-:Y:S01]  /*1eb0*/  FFMA.FTZ R209, R17, R177, R190 ;  /* 0x000000b111d17223 */ /* 0x000fe200000100be */
[----:B------:R-:W-:Y:S01]  /*1ec0*/  FMUL.FTZ R179, R252, R182 ;  /* 0x000000b6fcb37220 */ /* 0x000fe20000410000 */
[----:B------:R-:W-:Y:S01]  /*1ed0*/  FMUL.FTZ R182, R244, R197 ;  /* 0x000000c5f4b67220 */ /* 0x000fe20000410000 */
[----:B------:R-:W-:Y:S01]  /*1ee0*/  SHF.L.U32 R197, R187, 0x10, RZ ;  /* 0x00000010bbc57819 */ /* 0x000fe200000006ff */
[----:B------:R-:W-:Y:S01]  /*1ef0*/  FMUL.FTZ R187, R234, R203 ;  /* 0x000000cbeabb7220 */ /* 0x000fe20000410000 */
[----:B------:R-:W-:Y:S01]  /*1f00*/  FADD.FTZ R189, R189, R174 ;  /* 0x000000aebdbd7221 */ /* 0x000fe20000010000 */
[----:B------:R-:W-:Y:S01]  /*1f10*/  FFMA.FTZ R203, R2, R174, R209 ;  /* 0x000000ae02cb7223 */ /* 0x000fe200000100d1 */
[----:B------:R-:W-:Y:S01]  /*1f20*/  FMUL.FTZ R175, R175, R181 ;  /* 0x000000b5afaf7220 */ /* 0x000fe20000410000 */
[----:B------:R-:W-:Y:S01]  /*1f30*/  FMUL.FTZ R181, R246, R196 ;  /* 0x000000c4f6b57220 */ /* 0x000fe20000410000 */
[----:B------:R-:W-:-:S02]  /*1f40*/  IMAD.U32 R196, R185, 0x10000, RZ ;  /* 0x00010000b9c47824 */ /* 0x000fc400078e00ff */
[----:B------:R-:W-:Y:S01]  /*1f50*/  FMUL.FTZ R185, R238, R200 ;  /* 0x000000c8eeb97220 */ /* 0x000fe20000410000 */
[----:B------:R-:W-:Y:S01]  /*1f60*/  FADD.FTZ R190, R189, R178 ;  /* 0x000000b2bdbe7221 */ /* 0x000fe20000010000 */
[----:B------:R-:W-:-:S03]  /*1f70*/  FFMA.FTZ R200, R18, R178, R203 ;  /* 0x000000b212c87223 */ /* 0x000fc600000100cb */
[----:B------:R-:W-:Y:S01]  /*1f80*/  FADD.FTZ R190, R190, R175 ;  /* 0x000000afbebe7221 */ /* 0x000fe20000010000 */
[----:B------:R-:W-:Y:S01]  /*1f90*/  FFMA.FTZ R200, R3, R175, R200 ;  /* 0x000000af03c87223 */ /* 0x000fe200000100c8 */
[----:B------:R-:W-:Y:S02]  /*1fa0*/  SHF.L.U32 R209, R191, 0x10, RZ ;  /* 0x00000010bfd17819 */ /* 0x000fe400000006ff */
[----:B------:R-:W-:Y:S01]  /*1fb0*/  FADD.FTZ R191, R190, R179 ;  /* 0x000000b3bebf7221 */ /* 0x000fe20000010000 */
[----:B------:R-:W-:-:S03]  /*1fc0*/  FFMA.FTZ R203, R19, R179, R200 ;  /* 0x000000b313cb7223 */ /* 0x000fc600000100c8 */
[----:B------:R-:W-:Y:S01]  /*1fd0*/  FADD.FTZ R191, R191, R176 ;  /* 0x000000b0bfbf7221 */ /* 0x000fe20000010000 */
[----:B------:R-:W-:Y:S01]  /*1fe0*/  FFMA.FTZ R203, R4, R176, R203 ;  /* 0x000000b004cb7223 */ /* 0x000fe200000100cb */
[----:B------:R-:W-:Y:S01]  /*1ff0*/  SHF.L.U32 R208, R186, 0x10, RZ ;  /* 0x00000010bad07819 */ /* 0x000fe200000006ff */
[----:B------:R-:W-:Y:S01]  /*2000*/  FMUL.FTZ R186, R236, R202 ;  /* 0x000000caecba7220 */ /* 0x000fe20000410000 */
[----:B------:R-:W-:Y:S01]  /*2010*/  FADD.FTZ R200, R191, R180 ;  /* 0x000000b4bfc87221 */ /* 0x000fe20000010000 */
[----:B------:R-:W-:Y:S01]  /*2020*/  FFMA.FTZ R202, R20, R180, R203 ;  /* 0x000000b414ca7223 */ /* 0x000fe200000100cb */
[----:B------:R-:W-:Y:S02]  /*2030*/  FMUL.FTZ R190, R245, R207 ;  /* 0x000000cff5be7220 */ /* 0x000fe40000410000 */
[----:B------:R-:W-:Y:S01]  /*2040*/  FADD.FTZ R191, R200, R181 ;  /* 0x000000b5c8bf7221 */ /* 0x000fe20000010000 */
[----:B------:R-:W-:Y:S01]  /*2050*/  FFMA.FTZ R200, R5, R181, R202 ;  /* 0x000000b505c87223 */ /* 0x000fe200000100ca */
[----:B------:R-:W-:-:S02]  /*2060*/  FMUL.FTZ R189, R230, R205 ;  /* 0x000000cde6bd7220 */ /* 0x000fc40000410000 */
        /* <DEDUP_REMOVED lines=13> */
[----:B------:R-:W-:Y:S01]  /*2140*/  FFMA.FTZ R205, R23, R200, R202 ;  /* 0x000000c817cd7223 */ /* 0x000fe200000100ca */
[----:B------:R-:W-:Y:S02]  /*2150*/  FMUL.FTZ R202, R239, R197 ;  /* 0x000000c5efca7220 */ /* 0x000fe40000410000 */
[----:B------:R-:W-:Y:S01]  /*2160*/  FADD.FTZ R203, R203, R184 ;  /* 0x000000b8cbcb7221 */ /* 0x000fe20000010000 */
[----:B------:R-:W-:Y:S01]  /*2170*/  FFMA.FTZ R205, R8, R184, R205 ;  /* 0x000000b808cd7223 */ /* 0x000fe200000100cd */
[----:B------:R-:W-:Y:S02]  /*2180*/  FMUL.FTZ R188, R232, R204 ;  /* 0x000000cce8bc7220 */ /* 0x000fe40000410000 */
        /* <DEDUP_REMOVED lines=9> */
[----:B------:R-:W-:Y:S01]  /*2220*/  FADD.FTZ R197, R196, R203 ;  /* 0x000000cbc4c57221 */ /* 0x000fe20000010000 */
[----:B------:R-:W-:Y:S01]  /*2230*/  FFMA.FTZ R205, R25, R203, R198 ;  /* 0x000000cb19cd7223 */ /* 0x000fe200000100c6 */
[----:B------:R-:W-:-:S02]  /*2240*/  FMUL.FTZ R204, R235, R199 ;  /* 0x000000c7ebcc7220 */ /* 0x000fc40000410000 */
        /* <DEDUP_REMOVED lines=14> */
[----:B------:R-:W-:Y:S01]  /*2330*/  FFMA.FTZ R57, R23, R208, R57 ;  /* 0x000000d017397223 */ /* 0x000fe20000010039 */
[----:B------:R-:W-:Y:S01]  /*2340*/  FADD.FTZ R89, R89, R208 ;  /* 0x000000d059597221 */ /* 0x000fe20000010000 */
[----:B------:R-:W-:Y:S01]  /*2350*/  FMUL.FTZ R208, R229, R194 ;  /* 0x000000c2e5d07220 */ /* 0x000fe20000410000 */
        /* <DEDUP_REMOVED lines=22> */
.L_x_537:
[----:B------:R-:W-:Y:S05]  /*24c0*/  BSYNC B0 ;  /* 0x0000000000007941 */ /* 0x000fea0003800000 */
.L_x_535:
[----:B------:R-:W-:-:S03]  /*24d0*/  UMOV UR6, 0xffffffff ;  /* 0xffffffff00067882 */ /* 0x000fc60000000000 */
[----:B------:R-:W-:Y:S05]  /*24e0*/  BRA.DIV UR6, `(.L_x_538) ;  /* 0x0000004a068c7947 */ /* 0x000fea000b800000 */
[----:B0-----:R-:W0:Y:S02]  /*24f0*/  SHFL.BFLY PT, R196, R250, 0x1, 0x1f ;  /* 0x0c201f00fac47f89 */ /* 0x001e2400000e0000 */
        /* <DEDUP_REMOVED lines=17> */
.L_x_647:
[----:B------:R-:W2:Y:S01]  /*2610*/  LDC R192, c[0x0][0x218] ;  /* 0x00008600ffc07b82 */ /* 0x000ea20000000800 */
[----:B------:R-:W3:Y:S01]  /*2620*/  S2R R193, SR_TID.X ;  /* 0x0000000000c17919 */ /* 0x000ee20000002100 */
[----:B-----5:R-:W-:Y:S01]  /*2630*/  ISETP.GE.AND P3, PT, R227, 0x1, PT ;  /* 0x00000001e300780c */ /* 0x020fe20003f66270 */
[----:B------:R-:W-:Y:S02]  /*2640*/  IMAD.MOV.U32 R196, RZ, RZ, RZ ;  /* 0x000000ffffc47224 */ /* 0x000fe400078e00ff */
[----:B------:R-:W-:Y:S01]  /*2650*/  FADD.FTZ R197, R250, R197 ;  /* 0x000000c5fac57221 */ /* 0x000fe20000010000 */
[----:B0-----:R-:W-:-:S09]  /*2660*/  FADD.FTZ R198, R249, R198 ;  /* 0x000000c6f9c67221 */ /* 0x001fd20000010000 */
[----:B------:R-:W-:-:S05]  /*2670*/  @P3 IADD3 R227, R227, -0x1, RZ ;  /* 0xffffffffe3e33810 */ /* 0x000fca0007ffe0ff */
[----:B--2---:R-:W-:-:S05]  /*2680*/  @P3 IMAD R227, R227, R192, RZ ;  /* 0x000000c0e3e33224 */ /* 0x004fca00078e02ff */
[----:B------:R-:W-:Y:S02]  /*2690*/  @P3 SHF.R.S32.HI R192, RZ, 0x1f, R227 ;  /* 0x0000001fffc03819 */ /* 0x000fe400000114e3 */
[----:B---3--:R-:W-:Y:S02]  /*26a0*/  LOP3.LUT R193, R193, 0x1f, RZ, 0xc0, !PT ;  /* 0x0000001fc1c17812 */ /* 0x008fe400078ec0ff */
[----:B------:R-:W-:-:S04]  /*26b0*/  @P3 LEA.HI R192, R192, R227, RZ, 0x3 ;  /* 0x000000e3c0c03211 */ /* 0x000fc800078f18ff */
[----:B------:R-:W-:Y:S02]  /*26c0*/  @P3 LEA.HI.SX32 R196, R192, R193, 0x1d ;  /* 0x000000c1c0c43211 */ /* 0x000fe400078feaff */
[----:B------:R-:W0:Y:S03]  /*26d0*/  @P3 LDC.64 R192, c[0x0][0x220] ;  /* 0x00008800ffc03b82 */ /* 0x000e260000000a00 */
[----:B0-----:R-:W-:-:S05]  /*26e0*/  @P3 IMAD.WIDE.U32 R192, R196, 0x10, R192 ;  /* 0x00000010c4c03825 */ /* 0x001fca00078e00c0 */
[----:B------:R0:W5:Y:S01]  /*26f0*/  @P3 LDG.E.128 R156, desc[UR4][R192.64] ;  /* 0x00000004c09c3981 */ /* 0x000162000c1e1d00 */
[----:B------:R-:W-:Y:S01]  /*2700*/  BSSY B0, `(.L_x_539) ;  /* 0x0000013000007945 */ /* 0x000fe20003800000 */
[----:B------:R-:W-:Y:S01]  /*2710*/  FMUL.FTZ R197, R197, UR8 ;  /* 0x00000008c5c57c20 */ /* 0x000fe20008410000 */
[----:B------:R-:W-:Y:S02]  /*2720*/  FMUL.FTZ R198, R198, UR8 ;  /* 0x00000008c6c67c20 */ /* 0x000fe40008410000 */
[----:B------:R-:W-:Y:S05]  /*2730*/  @P2 BRA `(.L_x_540) ;  /* 0x0000000000182947 */ /* 0x000fea0003800000 */
[----:B------:R-:W-:Y:S01]  /*2740*/  ISETP.NE.U32.AND P0, PT, R225, RZ, PT ;  /* 0x000000ffe100720c */ /* 0x000fe20003f05070 */
[----:B0-----:R-:W-:-:S03]  /*2750*/  HFMA2.MMA R192, -RZ, RZ, 0, 0 ;  /* 0x00000000ffc07435 */ /* 0x001fc600000001ff */
[----:B------:R-:W-:-:S13]  /*2760*/  ISETP.NE.AND.EX P0, PT, R224, RZ, PT, P0 ;  /* 0x000000ffe000720c */ /* 0x000fda0003f05300 */
[----:B------:R-:W-:Y:S05]  /*2770*/  @!P0 BRA `(.L_x_541) ;  /* 0x00000000002c8947 */ /* 0x000fea0003800000 */
[----:B------:R-:W-:Y:S01]  /*2780*/  SHF.L.U32 R192, R40, 0x10, RZ ;  /* 0x0000001028c07819 */ /* 0x000fe200000006ff */
[----:B------:R-:W-:Y:S06]  /*2790*/  BRA `(.L_x_541) ;  /* 0x0000000000247947 */ /* 0x000fec0003800000 */
.L_x_540:
[----:B------:R-:W-:Y:S02]  /*27a0*/  ISETP.NE.U32.AND P0, PT, R225, RZ, PT ;  /* 0x000000ffe100720c */ /* 0x000fe40003f05070 */
[----:B------:R-:W-:Y:S02]  /*27b0*/  ISETP.NE.AND P1, PT, R214, RZ, PT ;  /* 0x000000ffd600720c */ /* 0x000fe40003f25270 */
[----:B------:R-:W-:Y:S02]  /*27c0*/  ISETP.NE.AND.EX P0, PT, R224, RZ, PT, P0 ;  /* 0x000000ffe000720c */ /* 0x000fe40003f05300 */
[----:B0-----:R-:W-:-:S05]  /*27d0*/  FSEL R193, R197, RZ, !P1 ;  /* 0x000000ffc5c17208 */ /* 0x001fca0004800000 */
[----:B------:R-:W-:-:S04]  /*27e0*/  FFMA.FTZ R192, R0, R198, R193 ;  /* 0x000000c600c07223 */ /* 0x000fc800000100c1 */
[----:B------:R-:W-:Y:S02]  /*27f0*/  FADD.FTZ R192, R173, -R192 ;  /* 0x800000c0adc07221 */ /* 0x000fe40000010000 */
[----:B------:R-:W-:Y:S02]  /*2800*/  @P0 SHF.L.U32 R193, R40, 0x10, RZ ;  /* 0x0000001028c10819 */ /* 0x000fe400000006ff */
[----:B------:R-:W-:-:S04]  /*2810*/  FMUL.FTZ R192, R215, R192 ;  /* 0x000000c0d7c07220 */ /* 0x000fc80000410000 */
[----:B------:R-:W-:-:S07]  /*2820*/  @P0 FADD.FTZ R192, R192, R193 ;  /* 0x000000c1c0c00221 */ /* 0x000fce0000010000 */
.L_x_541:
[----:B------:R-:W-:Y:S05]  /*2830*/  BSYNC B0 ;  /* 0x0000000000007941 */ /* 0x000fea0003800000 */
.L_x_539:
        /* <DEDUP_REMOVED lines=8> */
[----:B------:R-:W-:Y:S01]  /*28c0*/  @P3 FFMA.FTZ R128, R193, R192, R128 ;  /* 0x000000c0c1803223 */ /* 0x000fe20000010080 */
[----:B------:R-:W-:-:S05]  /*28d0*/  @P3 SHF.L.U32 R192, R152, 0x10, RZ ;  /* 0x0000001098c03819 */ /* 0x000fca00000006ff */
        /* <DEDUP_REMOVED lines=9> */
.L_x_543:
[----:B------:R-:W-:Y:S02]  /*2970*/  ISETP.NE.AND P4, PT, R214, RZ, PT ;  /* 0x000000ffd600720c */ /* 0x000fe40003f85270 */
[----:B------:R-:W-:Y:S02]  /*2980*/  @P0 PRMT R193, R40, 0x7632, R193 ;  /* 0x0000763228c10816 */ /* 0x000fe400000000c1 */
[----:B------:R-:W-:-:S03]  /*2990*/  FSEL R192, R197, RZ, !P4 ;  /* 0x000000ffc5c07208 */ /* 0x000fc60006000000 */
[----:B------:R-:W-:Y:S02]  /*29a0*/  @P0 IMAD.U32 R193, R193, 0x10000, RZ ;  /* 0x00010000c1c10824 */ /* 0x000fe400078e00ff */
[----:B------:R-:W-:-:S04]  /*29b0*/  FFMA.FTZ R192, R17, R198, R192 ;  /* 0x000000c611c07223 */ /* 0x000fc800000100c0 */
[----:B------:R-:W-:-:S04]  /*29c0*/  FADD.FTZ R192, R177, -R192 ;  /* 0x800000c0b1c07221 */ /* 0x000fc80000010000 */
[----:B------:R-:W-:-:S04]  /*29d0*/  FMUL.FTZ R192, R215, R192 ;  /* 0x000000c0d7c07220 */ /* 0x000fc80000410000 */
[----:B------:R-:W-:-:S07]  /*29e0*/  @P0 FADD.FTZ R192, R192, R193 ;  /* 0x000000c1c0c00221 */ /* 0x000fce0000010000 */
.L_x_544:
[----:B------:R-:W-:Y:S05]  /*29f0*/  BSYNC B0 ;  /* 0x0000000000007941 */ /* 0x000fea0003800000 */
.L_x_542:
        /* <DEDUP_REMOVED lines=8> */
[----:B------:R-:W-:-:S04]  /*2a80*/  @P3 PRMT R193, R152, 0x7632, R193 ;  /* 0x0000763298c13816 */ /* 0x000fc800000000c1 */
[----:B------:R-:W-:-:S05]  /*2a90*/  @P3 SHF.L.U32 R193, R193, 0x10, RZ ;  /* 0x00000010c1c13819 */ /* 0x000fca00000006ff */
        /* <DEDUP_REMOVED lines=8> */
.L_x_546:
[----:B------:R-:W-:-:S04]  /*2b20*/  ISETP.NE.AND P4, PT, R214, RZ, PT ;  /* 0x000000ffd600720c */ /* 0x000fc80003f85270 */
[----:B------:R-:W-:-:S05]  /*2b30*/  FSEL R193, R197, RZ, !P4 ;  /* 0x000000ffc5c17208 */ /* 0x000fca0006000000 */
[----:B------:R-:W-:-:S04]  /*2b40*/  FFMA.FTZ R193, R2, R198, R193 ;  /* 0x000000c602c17223 */ /* 0x000fc800000100c1 */
[----:B------:R-:W-:Y:S01]  /*2b50*/  FADD.FTZ R192, R174, -R193 ;  /* 0x800000c1aec07221 */ /* 0x000fe20000010000 */
[----:B------:R-:W-:-:S03]  /*2b60*/  @P0 SHF.L.U32 R193, R41, 0x10, RZ ;  /* 0x0000001029c10819 */ /* 0x000fc600000006ff */
[----:B------:R-:W-:-:S04]  /*2b70*/  FMUL.FTZ R192, R215, R192 ;  /* 0x000000c0d7c07220 */ /* 0x000fc80000410000 */
[----:B------:R-:W-:-:S07]  /*2b80*/  @P0 FADD.FTZ R192, R192, R193 ;  /* 0x000000c1c0c00221 */ /* 0x000fce0000010000 */
.L_x_547:
[----:B------:R-:W-:Y:S05]  /*2b90*/  BSYNC B0 ;  /* 0x0000000000007941 */ /* 0x000fea0003800000 */
.L_x_545:
[----:B------:R-:W-:Y:S01]  /*2ba0*/  @P1 F2FP.BF16.F32.PACK_AB R193, RZ, R192 ;  /* 0x000000c0ffc1123e */ /* 0x000fe200000010ff */
[----:B------:R-:W-:Y:S03]  /*2bb0*/  BSSY B0, `(.L_x_548) ;  /* 0x0000018000007945 */ /* 0x000fe60003800000 */
[----:B------:R-:W-:Y:S02]  /*2bc0*/  @P1 PRMT R161, R193, 0x7610, R161 ;  /* 0x00007610c1a11816 */ /* 0x000fe400000000a1 */
[----:B------:R-:W0:Y:S02]  /*2bd0*/  @P3 LDC R193, c[0x0][0x29c] ;  /* 0x0000a700ffc13b82 */ /* 0x000e240000000800 */
[----:B0-----:R-:W-:Y:S01]  /*2be0*/  @P3 FMUL.FTZ R193, R192, R193 ;  /* 0x000000c1c0c13220 */ /* 0x001fe20000410000 */
[----:B------:R-:W-:-:S05]  /*2bf0*/  @P3 SHF.L.U32 R192, R157, 0x10, RZ ;  /* 0x000000109dc03819 */ /* 0x000fca00000006ff */
[----:B------:R-:W-:Y:S01]  /*2c00*/  @P3 FFMA.FTZ R130, R193, R192, R130 ;  /* 0x000000c0c1823223 */ /* 0x000fe20000010082 */
[----:B------:R-:W-:-:S05]  /*2c10*/  @P3 SHF.L.U32 R192, R153, 0x10, RZ ;  /* 0x0000001099c03819 */ /* 0x000fca00000006ff */
        /* <DEDUP_REMOVED lines=9> */
.L_x_549:
        /* <DEDUP_REMOVED lines=8> */
.L_x_550:
[----:B------:R-:W-:Y:S05]  /*2d30*/  BSYNC B0 ;  /* 0x0000000000007941 */ /* 0x000fea0003800000 */
.L_x_548:
        /* <DEDUP_REMOVED lines=8> */
[----:B------:R-:W-:-:S05]  /*2dc0*/  @P3 PRMT R193, R153, 0x7632, R193 ;  /* 0x0000763299c13816 */ /* 0x000fca00000000c1 */
[----:B------:R-:W-:-:S04]  /*2dd0*/  @P3 IMAD.U32 R193, R193, 0x10000, RZ ;  /* 0x00010000c1c13824 */ /* 0x000fc800078e00ff */
        /* <DEDUP_REMOVED lines=8> */
.L_x_552:
[----:B------:R-:W-:Y:S02]  /*2e60*/  ISETP.NE.AND P4, PT, R214, RZ, PT ;  /* 0x000000ffd600720c */ /* 0x000fe40003f85270 */
[----:B------:R-:W-:Y:S02]  /*2e70*/  @P0 SHF.L.U32 R193, R42, 0x10, RZ ;  /* 0x000000102ac10819 */ /* 0x000fe400000006ff */
[----:B------:R-:W-:-:S05]  /*2e80*/  FSEL R192, R197, RZ, !P4 ;  /* 0x000000ffc5c07208 */ /* 0x000fca0006000000 */
[----:B------:R-:W-:-:S04]  /*2e90*/  FFMA.FTZ R192, R3, R198, R192 ;  /* 0x000000c603c07223 */ /* 0x000fc800000100c0 */
[----:B------:R-:W-:-:S04]  /*2ea0*/  FADD.FTZ R192, R175, -R192 ;  /* 0x800000c0afc07221 */ /* 0x000fc80000010000 */
[----:B------:R-:W-:-:S04]  /*2eb0*/  FMUL.FTZ R192, R215, R192 ;  /* 0x000000c0d7c07220 */ /* 0x000fc80000410000 */
[----:B------:R-:W-:-:S07]  /*2ec0*/  @P0 FADD.FTZ R192, R192, R193 ;  /* 0x000000c1c0c00221 */ /* 0x000fce0000010000 */
.L_x_553:
[----:B------:R-:W-:Y:S05]  /*2ed0*/  BSYNC B0 ;  /* 0x0000000000007941 */ /* 0x000fea0003800000 */
.L_x_551:
[----:B------:R-:W-:Y:S01]  /*2ee0*/  @P1 F2FP.BF16.F32.PACK_AB R193, RZ, R192 ;  /* 0x000000c0ffc1123e */ /* 0x000fe200000010ff */
[----:B------:R-:W-:Y:S03]  /*2ef0*/  BSSY B0, `(.L_x_554) ;  /* 0x0000018000007945 */ /* 0x000fe60003800000 */
[----:B------:R-:W-:Y:S02]  /*2f00*/  @P1 PRMT R162, R193, 0x7610, R162 ;  /* 0x00007610c1a21816 */ /* 0x000fe400000000a2 */
[----:B------:R-:W0:Y:S02]  /*2f10*/  @P3 LDC R193, c[0x0][0x29c] ;  /* 0x0000a700ffc13b82 */ /* 0x000e240000000800 */
[----:B0-----:R-:W-:Y:S01]  /*2f20*/  @P3 FMUL.FTZ R193, R192, R193 ;  /* 0x000000c1c0c13220 */ /* 0x001fe20000410000 */
[----:B------:R-:W-:-:S04]  /*2f30*/  @P3 IMAD.U32 R192, R158, 0x10000, RZ ;  /* 0x000100009ec03824 */ /* 0x000fc800078e00ff */
[----:B------:R-:W-:Y:S01]  /*2f40*/  @P3 FFMA.FTZ R124, R193, R192, R124 ;  /* 0x000000c0c17c3223 */ /* 0x000fe2000001007c */
[----:B------:R-:W-:-:S05]  /*2f50*/  @P3 SHF.L.U32 R192, R154, 0x10, RZ ;  /* 0x000000109ac03819 */ /* 0x000fca00000006ff */
        /* <DEDUP_REMOVED lines=9> */
.L_x_555:
        /* <DEDUP_REMOVED lines=8> */
.L_x_556:
[----:B------:R-:W-:Y:S05]  /*3070*/  BSYNC B0 ;  /* 0x0000000000007941 */ /* 0x000fea0003800000 */
.L_x_554:
        /* <DEDUP_REMOVED lines=18> */
.L_x_558:
[----:B------:R-:W-:-:S04]  /*31a0*/  ISETP.NE.AND P4, PT, R214, RZ, PT ;  /* 0x000000ffd600720c */ /* 0x000fc80003f85270 */
[----:B------:R-:W-:-:S05]  /*31b0*/  FSEL R193, R197, RZ, !P4 ;  /* 0x000000ffc5c17208 */ /* 0x000fca0006000000 */
[----:B------:R-:W-:-:S04]  /*31c0*/  FFMA.FTZ R193, R4, R198, R193 ;  /* 0x000000c604c17223 */ /* 0x000fc800000100c1 */
[----:B------:R-:W-:Y:S01]  /*31d0*/  FADD.FTZ R192, R176, -R193 ;  /* 0x800000c1b0c07221 */ /* 0x000fe20000010000 */
[----:B------:R-:W-:-:S03]  /*31e0*/  @P0 SHF.L.U32 R193, R43, 0x10, RZ ;  /* 0x000000102bc10819 */ /* 0x000fc600000006ff */
[----:B------:R-:W-:-:S04]  /*31f0*/  FMUL.FTZ R192, R215, R192 ;  /* 0x000000c0d7c07220 */ /* 0x000fc80000410000 */
[----:B------:R-:W-:-:S07]  /*3200*/  @P0 FADD.FTZ R192, R192, R193 ;  /* 0x000000c1c0c00221 */ /* 0x000fce0000010000 */
.L_x_559:
[----:B------:R-:W-:Y:S05]  /*3210*/  BSYNC B0 ;  /* 0x0000000000007941 */ /* 0x000fea0003800000 */
.L_x_557:
        /* <DEDUP_REMOVED lines=17> */
.L_x_561:
        /* <DEDUP_REMOVED lines=8> */
.L_x_562:
[----:B------:R-:W-:Y:S05]  /*33b0*/  BSYNC B0 ;  /* 0x0000000000007941 */ /* 0x000fea0003800000 */
.L_x_560:
[----:B------:R-:W-:Y:S02]  /*33c0*/  @P1 F2FP.BF16.F32.PACK_AB R193, RZ, R192 ;  /* 0x000000c0ffc1123e */ /* 0x000fe400000010ff */
[----:B------:R-:W-:Y:S02]  /*33d0*/  IADD3 R194, R196, 0x20, RZ ;  /* 0x00000020c4c27810 */ /* 0x000fe40007ffe0ff */
        /* <DEDUP_REMOVED lines=10> */
[----:B------:R-:W-:Y:S02]  /*3480*/  @P3 PRMT R167, R167, 0x5410, R193 ;  /* 0x00005410a7a73816 */ /* 0x000fe400000000c1 */
[----:B------:R-:W0:Y:S02]  /*3490*/  @P1 LDC.64 R192, c[0x0][0x308] ;  /* 0x0000c200ffc01b82 */ /* 0x000e240000000a00 */
[----:B0-----:R-:W-:-:S05]  /*34a0*/  @P1 IMAD.WIDE.U32 R192, R226, 0x10, R192 ;  /* 0x00000010e2c01825 */ /* 0x001fca00078e00c0 */
[----:B------:R0:W-:Y:S02]  /*34b0*/  @P1 STG.E.128 desc[UR4][R192.64], R160 ;  /* 0x000000a0c0001986 */ /* 0x0001e4000c101d04 */
[----:B0-----:R-:W0:Y:S02]  /*34c0*/  @P3 LDC.64 R192, c[0x0][0x2f8] ;  /* 0x0000be00ffc03b82 */ /* 0x001e240000000a00 */
[----:B0-----:R-:W-:-:S05]  /*34d0*/  @P3 IMAD.WIDE.U32 R192, R196, 0x10, R192 ;  /* 0x00000010c4c03825 */ /* 0x001fca00078e00c0 */
[----:B------:R0:W-:Y:S02]  /*34e0*/  @P3 STG.E.128 desc[UR4][R192.64], R164 ;  /* 0x000000a4c0003986 */ /* 0x0001e4000c101d04 */
[----:B0-----:R-:W0:Y:S02]  /*34f0*/  @P3 LDC.64 R192, c[0x0][0x220] ;  /* 0x00008800ffc03b82 */ /* 0x001e240000000a00 */
[----:B0-----:R-:W-:-:S05]  /*3500*/  @P3 IMAD.WIDE.U32 R192, R194, 0x10, R192 ;  /* 0x00000010c2c03825 */ /* 0x001fca00078e00c0 */
[----:B------:R0:W5:Y:S01]  /*3510*/  @P3 LDG.E.128 R156, desc[UR4][R192.64] ;  /* 0x00000004c09c3981 */ /* 0x000162000c1e1d00 */
[----:B------:R-:W-:Y:S04]  /*3520*/  BSSY B0, `(.L_x_563) ;  /* 0x000000d000007945 */ /* 0x000fe80003800000 */
[----:B------:R-:W-:Y:S05]  /*3530*/  @P2 BRA `(.L_x_564) ;  /* 0x0000000000102947 */ /* 0x000fea0003800000 */
[----:B0-----:R-:W-:Y:S01]  /*3540*/  HFMA2.MMA R192, -RZ, RZ, 0, 0 ;  /* 0x00000000ffc07435 */ /* 0x001fe200000001ff */
[----:B------:R-:W-:Y:S10]  /*3550*/  @!P0 BRA `(.L_x_565) ;  /* 0x0000000000248947 */ /* 0x000ff40003800000 */
[----:B------:R-:W-:Y:S01]  /*3560*/  SHF.L.U32 R192, R36, 0x10, RZ ;  /* 0x0000001024c07819 */ /* 0x000fe200000006ff */
[----:B------:R-:W-:Y:S06]  /*3570*/  BRA `(.L_x_565) ;  /* 0x00000000001c7947 */ /* 0x000fec0003800000 */
.L_x_564:
[----:B------:R-:W-:Y:S01]  /*3580*/  ISETP.NE.AND P4, PT, R214, RZ, PT ;  /* 0x000000ffd600720c */ /* 0x000fe20003f85270 */
[----:B0-----:R-:W-:-:S03]  /*3590*/  @P0 IMAD.U32 R193, R36, 0x10000, RZ ;  /* 0x0001000024c10824 */ /* 0x001fc600078e00ff */
[----:B------:R-:W-:-:S05]  /*35a0*/  FSEL R192, R197, RZ, !P4 ;  /* 0x000000ffc5c07208 */ /* 0x000fca0006000000 */
[----:B------:R-:W-:-:S04]  /*35b0*/  FFMA.FTZ R192, R5, R198, R192 ;  /* 0x000000c605c07223 */ /* 0x000fc800000100c0 */
[----:B------:R-:W-:-:S04]  /*35c0*/  FADD.FTZ R192, R181, -R192 ;  /* 0x800000c0b5c07221 */ /* 0x000fc80000010000 */
[----:B------:R-:W-:-:S04]  /*35d0*/  FMUL.FTZ R192, R215, R192 ;  /* 0x000000c0d7c07220 */ /* 0x000fc80000410000 */
[----:B------:R-:W-:-:S07]  /*35e0*/  @P0 FADD.FTZ R192, R192, R193 ;  /* 0x000000c1c0c00221 */ /* 0x000fce0000010000 */
.L_x_565:
[----:B------:R-:W-:Y:S05]  /*35f0*/  BSYNC B0 ;  /* 0x0000000000007941 */ /* 0x000fea0003800000 */
.L_x_563:
[----:B------:R-:W-:Y:S01]  /*3600*/  @P1 F2FP.BF16.F32.PACK_AB R193, RZ, R192 ;  /* 0x000000c0ffc1123e */ /* 0x000fe200000010ff */
[----:B------:R-:W-:Y:S01]  /*3610*/  BSSY B0, `(.L_x_566) ;  /* 0x0000018000007945 */ /* 0x000fe20003800000 */
[----:B-----5:R-:W-:Y:S02]  /*3620*/  @P3 SHF.L.U32 R195, R156, 0x10, RZ ;  /* 0x000000109cc33819 */ /* 0x020fe400000006ff */
[----:B------:R-:W-:Y:S02]  /*3630*/  @P1 PRMT R160, R193, 0x7610, R160 ;  /* 0x00007610c1a01816 */ /* 0x000fe400000000a0 */
[----:B------:R-:W0:Y:S02]  /*3640*/  @P3 LDC R193, c[0x0][0x29c] ;  /* 0x0000a700ffc13b82 */ /* 0x000e240000000800 */
[----:B0-----:R-:W-:Y:S01]  /*3650*/  @P3 FMUL.FTZ R193, R192, R193 ;  /* 0x000000c1c0c13220 */ /* 0x001fe20000410000 */
[----:B------:R-:W-:-:S03]  /*3660*/  @P3 SHF.L.U32 R192, R148, 0x10, RZ ;  /* 0x0000001094c03819 */ /* 0x000fc600000006ff */
[----:B------:R-:W-:Y:S02]  /*3670*/  @P3 FFMA.FTZ R120, R195, R193, R120 ;  /* 0x000000c1c3783223 */ /* 0x000fe40000010078 */
        /* <DEDUP_REMOVED lines=9> */
.L_x_567:
        /* <DEDUP_REMOVED lines=8> */
.L_x_568:
[----:B------:R-:W-:Y:S05]  /*3790*/  BSYNC B0 ;  /* 0x0000000000007941 */ /* 0x000fea0003800000 */
.L_x_566:
        /* <DEDUP_REMOVED lines=18> */
.L_x_570:
[----:B------:R-:W-:-:S04]  /*38c0*/  ISETP.NE.AND P4, PT, R214, RZ, PT ;  /* 0x000000ffd600720c */ /* 0x000fc80003f85270 */
[----:B------:R-:W-:-:S05]  /*38d0*/  FSEL R193, R197, RZ, !P4 ;  /* 0x000000ffc5c17208 */ /* 0x000fca0006000000 */
[----:B------:R-:W-:-:S04]  /*38e0*/  FFMA.FTZ R193, R6, R198, R193 ;  /* 0x000000c606c17223 */ /* 0x000fc800000100c1 */
[----:B------:R-:W-:Y:S01]  /*38f0*/  FADD.FTZ R192, R182, -R193 ;  /* 0x800000c1b6c07221 */ /* 0x000fe20000010000 */
[----:B------:R-:W-:-:S03]  /*3900*/  @P0 SHF.L.U32 R193, R37, 0x10, RZ ;  /* 0x0000001025c10819 */ /* 0x000fc600000006ff */
[----:B------:R-:W-:-:S04]  /*3910*/  FMUL.FTZ R192, R215, R192 ;  /* 0x000000c0d7c07220 */ /* 0x000fc80000410000 */
[----:B------:R-:W-:-:S07]  /*3920*/  @P0 FADD.FTZ R192, R192, R193 ;  /* 0x000000c1c0c00221 */ /* 0x000fce0000010000 */
.L_x_571:
[----:B------:R-:W-:Y:S05]  /*3930*/  BSYNC B0 ;  /* 0x0000000000007941 */ /* 0x000fea0003800000 */
.L_x_569:
[----:B------:R-:W-:Y:S01]  /*3940*/  @P1 F2FP.BF16.F32.PACK_AB R193, RZ, R192 ;  /* 0x000000c0ffc1123e */ /* 0x000fe200000010ff */
[----:B------:R-:W-:Y:S01]  /*3950*/  BSSY B0, `(.L_x_572) ;  /* 0x0000018000007945 */ /* 0x000fe20003800000 */
[----:B------:R-:W-:Y:S02]  /*3960*/  @P3 SHF.L.U32 R195, R157, 0x10, RZ ;  /* 0x000000109dc33819 */ /* 0x000fe400000006ff */
[----:B------:R-:W-:Y:S02]  /*3970*/  @P1 PRMT R161, R193, 0x7610, R161 ;  /* 0x00007610c1a11816 */ /* 0x000fe400000000a1 */
[----:B------:R-:W0:Y:S02]  /*3980*/  @P3 LDC R193, c[0x0][0x29c] ;  /* 0x0000a700ffc13b82 */ /* 0x000e240000000800 */
[----:B0-----:R-:W-:Y:S01]  /*3990*/  @P3 FMUL.FTZ R193, R192, R193 ;  /* 0x000000c1c0c13220 */ /* 0x001fe20000410000 */
[----:B------:R-:W-:-:S03]  /*39a0*/  @P3 IMAD.U32 R192, R149, 0x10000, RZ ;  /* 0x0001000095c03824 */ /* 0x000fc600078e00ff */
        /* <DEDUP_REMOVED lines=10> */
.L_x_573:
[----:B------:R-:W-:-:S04]  /*3a50*/  ISETP.NE.AND P4, PT, R214, RZ, PT ;  /* 0x000000ffd600720c */ /* 0x000fc80003f85270 */
[----:B------:R-:W-:-:S05]  /*3a60*/  FSEL R193, R197, RZ, !P4 ;  /* 0x000000ffc5c17208 */ /* 0x000fca0006000000 */
[--C-:B------:R-:W-:Y:S01]  /*3a70*/  FFMA.FTZ R192, R22, R198, R193.reuse ;  /* 0x000000c616c07223 */ /* 0x100fe200000100c1 */
[----:B------:R-:W-:-:S03]  /*3a80*/  @P0 PRMT R193, R37, 0x7632, R193 ;  /* 0x0000763225c10816 */ /* 0x000fc600000000c1 */
[----:B------:R-:W-:Y:S01]  /*3a90*/  FADD.FTZ R192, R191, -R192 ;  /* 0x800000c0bfc07221 */ /* 0x000fe20000010000 */
[----:B------:R-:W-:-:S03]  /*3aa0*/  @P0 SHF.L.U32 R193, R193, 0x10, RZ ;  /* 0x00000010c1c10819 */ /* 0x000fc600000006ff */
[----:B------:R-:W-:-:S04]  /*3ab0*/  FMUL.FTZ R192, R215, R192 ;  /* 0x000000c0d7c07220 */ /* 0x000fc80000410000 */
[----:B------:R-:W-:-:S07]  /*3ac0*/  @P0 FADD.FTZ R192, R192, R193 ;  /* 0x000000c1c0c00221 */ /* 0x000fce0000010000 */
.L_x_574:
[----:B------:R-:W-:Y:S05]  /*3ad0*/  BSYNC B0 ;  /* 0x0000000000007941 */ /* 0x000fea0003800000 */
.L_x_572:
        /* <DEDUP_REMOVED lines=18> */
.L_x_576:
[----:B------:R-:W-:Y:S01]  /*3c00*/  ISETP.NE.AND P4, PT, R214, RZ, PT ;  /* 0x000000ffd600720c */ /* 0x000fe20003f85270 */
[----:B------:R-:W-:-:S03]  /*3c10*/  @P0 IMAD.U32 R193, R38, 0x10000, RZ ;  /* 0x0001000026c10824 */ /* 0x000fc600078e00ff */
[----:B------:R-:W-:-:S05]  /*3c20*/  FSEL R192, R197, RZ, !P4 ;  /* 0x000000ffc5c07208 */ /* 0x000fca0006000000 */
[----:B------:R-:W-:-:S04]  /*3c30*/  FFMA.FTZ R192, R7, R198, R192 ;  /* 0x000000c607c07223 */ /* 0x000fc800000100c0 */
[----:B------:R-:W-:-:S04]  /*3c40*/  FADD.FTZ R192, R183, -R192 ;  /* 0x800000c0b7c07221 */ /* 0x000fc80000010000 */
[----:B------:R-:W-:-:S04]  /*3c50*/  FMUL.FTZ R192, R215, R192 ;  /* 0x000000c0d7c07220 */ /* 0x000fc80000410000 */
[----:B------:R-:W-:-:S07]  /*3c60*/  @P0 FADD.FTZ R192, R192, R193 ;  /* 0x000000c1c0c00221 */ /* 0x000fce0000010000 */
.L_x_577:
[----:B------:R-:W-:Y:S05]  /*3c70*/  BSYNC B0 ;  /* 0x0000000000007941 */ /* 0x000fea0003800000 */
.L_x_575:
[----:B------:R-:W-:Y:S01]  /*3c80*/  @P1 F2FP.BF16.F32.PACK_AB R193, RZ, R192 ;  /* 0x000000c0ffc1123e */ /* 0x000fe200000010ff */
[----:B------:R-:W-:Y:S01]  /*3c90*/  BSSY B0, `(.L_x_578) ;  /* 0x0000018000007945 */ /* 0x000fe20003800000 */
[----:B------:R-:W-:Y:S02]  /*3ca0*/  @P3 SHF.L.U32 R195, R158, 0x10, RZ ;  /* 0x000000109ec33819 */ /* 0x000fe400000006ff */
        /* <DEDUP_REMOVED lines=14> */
.L_x_579:
        /* <DEDUP_REMOVED lines=8> */
.L_x_580:
[----:B------:R-:W-:Y:S05]  /*3e10*/  BSYNC B0 ;  /* 0x0000000000007941 */ /* 0x000fea0003800000 */
.L_x_578:
        /* <DEDUP_REMOVED lines=18> */
.L_x_582:
[----:B------:R-:W-:-:S04]  /*3f40*/  ISETP.NE.AND P4, PT, R214, RZ, PT ;  /* 0x000000ffd600720c */ /* 0x000fc80003f85270 */
[----:B------:R-:W-:-:S05]  /*3f50*/  FSEL R193, R197, RZ, !P4 ;  /* 0x000000ffc5c17208 */ /* 0x000fca0006000000 */
[----:B------:R-:W-:-:S04]  /*3f60*/  FFMA.FTZ R193, R8, R198, R193 ;  /* 0x000000c608c17223 */ /* 0x000fc800000100c1 */
[----:B------:R-:W-:Y:S01]  /*3f70*/  FADD.FTZ R192, R184, -R193 ;  /* 0x800000c1b8c07221 */ /* 0x000fe20000010000 */
[----:B------:R-:W-:-:S03]  /*3f80*/  @P0 SHF.L.U32 R193, R39, 0x10, RZ ;  /* 0x0000001027c10819 */ /* 0x000fc600000006ff */
[----:B------:R-:W-:-:S04]  /*3f90*/  FMUL.FTZ R192, R215, R192 ;  /* 0x000000c0d7c07220 */ /* 0x000fc80000410000 */
[----:B------:R-:W-:-:S07]  /*3fa0*/  @P0 FADD.FTZ R192, R192, R193 ;  /* 0x000000c1c0c00221 */ /* 0x000fce0000010000 */
.L_x_583:
[----:B------:R-:W-:Y:S05]  /*3fb0*/  BSYNC B0 ;  /* 0x0000000000007941 */ /* 0x000fea0003800000 */
.L_x_581:
        /* <DEDUP_REMOVED lines=17> */
.L_x_585:
        /* <DEDUP_REMOVED lines=8> */
.L_x_586:
[----:B------:R-:W-:Y:S05]  /*4150*/  BSYNC B0 ;  /* 0x0000000000007941 */ /* 0x000fea0003800000 */
.L_x_584:
[----:B------:R-:W-:-:S04]  /*4160*/  @P1 F2FP.BF16.F32.PACK_AB R193, RZ, R192 ;  /* 0x000000c0ffc1123e */ /* 0x000fc800000010ff */
        /* <DEDUP_REMOVED lines=10> */
[----:B------:R-:W-:Y:S02]  /*4210*/  @P3 PRMT R167, R167, 0x5410, R193 ;  /* 0x00005410a7a73816 */ /* 0x000fe400000000c1 */
[----:B------:R-:W0:Y:S02]  /*4220*/  @P1 LDC.64 R192, c[0x0][0x308] ;  /* 0x0000c200ffc01b82 */ /* 0x000e240000000a00 */
[----:B0-----:R-:W-:-:S05]  /*4230*/  @P1 IMAD.WIDE.U32 R192, R223, 0x10, R192 ;  /* 0x00000010dfc01825 */ /* 0x001fca00078e00c0 */
[----:B------:R0:W-:Y:S02]  /*4240*/  @P1 STG.E.128 desc[UR4][R192.64], R160 ;  /* 0x000000a0c0001986 */ /* 0x0001e4000c101d04 */
[----:B0-----:R-:W0:Y:S02]  /*4250*/  @P3 LDC.64 R192, c[0x0][0x2f8] ;  /* 0x0000be00ffc03b82 */ /* 0x001e240000000a00 */
[----:B0-----:R-:W-:-:S06]  /*4260*/  @P3 IMAD.WIDE.U32 R194, R194, 0x10, R192 ;  /* 0x00000010c2c23825 */ /* 0x001fcc00078e00c0 */
[----:B------:R-:W0:Y:S01]  /*4270*/  @P3 LDC.64 R192, c[0x0][0x220] ;  /* 0x00008800ffc03b82 */ /* 0x000e220000000a00 */
[----:B------:R2:W-:Y:S02]  /*4280*/  @P3 STG.E.128 desc[UR4][R194.64], R164 ;  /* 0x000000a4c2003986 */ /* 0x0005e4000c101d04 */
[----:B--2---:R-:W-:-:S05]  /*4290*/  IADD3 R194, R196, 0x40, RZ ;  /* 0x00000040c4c27810 */ /* 0x004fca0007ffe0ff */
[----:B0-----:R-:W-:-:S05]  /*42a0*/  @P3 IMAD.WIDE.U32 R192, R194, 0x10, R192 ;  /* 0x00000010c2c03825 */ /* 0x001fca00078e00c0 */
[----:B------:R0:W5:Y:S01]  /*42b0*/  @P3 LDG.E.128 R156, desc[UR4][R192.64] ;  /* 0x00000004c09c3981 */ /* 0x000162000c1e1d00 */
[----:B------:R-:W-:Y:S04]  /*42c0*/  BSSY B0, `(.L_x_587) ;  /* 0x000000d000007945 */ /* 0x000fe80003800000 */
[----:B------:R-:W-:Y:S05]  /*42d0*/  @P2 BRA `(.L_x_588) ;  /* 0x0000000000102947 */ /* 0x000fea0003800000 */
[----:B0-----:R-:W-:Y:S01]  /*42e0*/  HFMA2.MMA R192, -RZ, RZ, 0, 0 ;  /* 0x00000000ffc07435 */ /* 0x001fe200000001ff */
[----:B------:R-:W-:Y:S10]  /*42f0*/  @!P0 BRA `(.L_x_589) ;  /* 0x0000000000248947 */ /* 0x000ff40003800000 */
[----:B------:R-:W-:Y:S01]  /*4300*/  IMAD.U32 R192, R32, 0x10000, RZ ;  /* 0x0001000020c07824 */ /* 0x000fe200078e00ff */
[----:B------:R-:W-:Y:S06]  /*4310*/  BRA `(.L_x_589) ;  /* 0x00000000001c7947 */ /* 0x000fec0003800000 */
.L_x_588:
[----:B------:R-:W-:Y:S02]  /*4320*/  ISETP.NE.AND P4, PT, R214, RZ, PT ;  /* 0x000000ffd600720c */ /* 0x000fe40003f85270 */
[----:B0-----:R-:W-:Y:S02]  /*4330*/  @P0 SHF.L.U32 R193, R32, 0x10, RZ ;  /* 0x0000001020c10819 */ /* 0x001fe400000006ff */
[----:B------:R-:W-:-:S05]  /*4340*/  FSEL R192, R197, RZ, !P4 ;  /* 0x000000ffc5c07208 */ /* 0x000fca0006000000 */
[----:B------:R-:W-:-:S04]  /*4350*/  FFMA.FTZ R192, R9, R198, R192 ;  /* 0x000000c609c07223 */ /* 0x000fc800000100c0 */
[----:B------:R-:W-:-:S04]  /*4360*/  FADD.FTZ R192, R185, -R192 ;  /* 0x800000c0b9c07221 */ /* 0x000fc80000010000 */
[----:B------:R-:W-:-:S04]  /*4370*/  FMUL.FTZ R192, R215, R192 ;  /* 0x000000c0d7c07220 */ /* 0x000fc80000410000 */
[----:B------:R-:W-:-:S07]  /*4380*/  @P0 FADD.FTZ R192, R192, R193 ;  /* 0x000000c1c0c00221 */ /* 0x000fce0000010000 */
.L_x_589:
[----:B------:R-:W-:Y:S05]  /*4390*/  BSYNC B0 ;  /* 0x0000000000007941 */ /* 0x000fea0003800000 */
.L_x_587:
[----:B------:R-:W0:Y:S01]  /*43a0*/  @P3 LDC R193, c[0x0][0x29c] ;  /* 0x0000a700ffc13b82 */ /* 0x000e220000000800 */
[----:B------:R-:W-:Y:S01]  /*43b0*/  @P3 SHF.L.U32 R224, R144, 0x10, RZ ;  /* 0x0000001090e03819 */ /* 0x000fe200000006ff */
[----:B------:R-:W-:Y:S01]  /*43c0*/  BSSY B0, `(.L_x_590) ;  /* 0x0000017000007945 */ /* 0x000fe20003800000 */
[----:B-----5:R-:W-:Y:S01]  /*43d0*/  @P3 SHF.L.U32 R195, R156, 0x10, RZ ;  /* 0x000000109cc33819 */ /* 0x020fe200000006ff */
[----:B0-----:R-:W-:Y:S01]  /*43e0*/  @P3 FMUL.FTZ R193, R192, R193 ;  /* 0x000000c1c0c13220 */ /* 0x001fe20000410000 */
[----:B------:R-:W-:-:S03]  /*43f0*/  @P1 F2FP.BF16.F32.PACK_AB R192, RZ, R192 ;  /* 0x000000c0ffc0123e */ /* 0x000fc600000010ff */
[----:B------:R-:W-:Y:S01]  /*4400*/  @P3 FMUL.FTZ R224, R193, R224 ;  /* 0x000000e0c1e03220 */ /* 0x000fe20000410000 */
[----:B------:R-:W-:Y:S01]  /*4410*/  @P3 FFMA.FTZ R112, R195, R193, R112 ;  /* 0x000000c1c3703223 */ /* 0x000fe20000010070 */
[----:B------:R-:W-:-:S03]  /*4420*/  @P1 PRMT R160, R192, 0x7610, R160 ;  /* 0x00007610c0a01816 */ /* 0x000fc600000000a0 */
        /* <DEDUP_REMOVED lines=8> */
.L_x_591:
[----:B------:R-:W-:Y:S02]  /*44b0*/  ISETP.NE.AND P4, PT, R214, RZ, PT ;  /* 0x000000ffd600720c */ /* 0x000fe40003f85270 */
[----:B------:R-:W-:Y:S02]  /*44c0*/  @P0 PRMT R193, R32, 0x7632, R193 ;  /* 0x0000763220c10816 */ /* 0x000fe400000000c1 */
[----:B------:R-:W-:Y:S02]  /*44d0*/  FSEL R192, R197, RZ, !P4 ;  /* 0x000000ffc5c07208 */ /* 0x000fe40006000000 */
[----:B------:R-:W-:-:S03]  /*44e0*/  @P0 SHF.L.U32 R193, R193, 0x10, RZ ;  /* 0x00000010c1c10819 */ /* 0x000fc600000006ff */
[----:B------:R-:W-:-:S04]  /*44f0*/  FFMA.FTZ R192, R25, R198, R192 ;  /* 0x000000c619c07223 */ /* 0x000fc800000100c0 */
[----:B------:R-:W-:-:S04]  /*4500*/  FADD.FTZ R192, R203, -R192 ;  /* 0x800000c0cbc07221 */ /* 0x000fc80000010000 */
[----:B------:R-:W-:-:S04]  /*4510*/  FMUL.FTZ R192, R215, R192 ;  /* 0x000000c0d7c07220 */ /* 0x000fc80000410000 */
[----:B------:R-:W-:-:S07]  /*4520*/  @P0 FADD.FTZ R192, R192, R193 ;  /* 0x000000c1c0c00221 */ /* 0x000fce0000010000 */
.L_x_592:
[----:B------:R-:W-:Y:S05]  /*4530*/  BSYNC B0 ;  /* 0x0000000000007941 */ /* 0x000fea0003800000 */
.L_x_590:
[----:B------:R-:W0:Y:S01]  /*4540*/  @P3 LDC R195, c[0x0][0x29c] ;  /* 0x0000a700ffc33b82 */ /* 0x000e220000000800 */
[----:B------:R-:W-:Y:S01]  /*4550*/  @P3 PRMT R193, R156, 0x7632, R193 ;  /* 0x000076329cc13816 */ /* 0x000fe200000000c1 */
[----:B------:R-:W-:Y:S03]  /*4560*/  BSSY B0, `(.L_x_593) ;  /* 0x0000017000007945 */ /* 0x000fe60003800000 */
[----:B------:R-:W-:Y:S01]  /*4570*/  @P3 SHF.L.U32 R193, R193, 0x10, RZ ;  /* 0x00000010c1c13819 */ /* 0x000fe200000006ff */
[----:B0-----:R-:W-:Y:S01]  /*4580*/  @P3 FMUL.FTZ R224, R192, R195 ;  /* 0x000000c3c0e03220 */ /* 0x001fe20000410000 */
[----:B------:R-:W-:-:S03]  /*4590*/  @P1 F2FP.BF16.F32.PACK_AB R192, RZ, R192 ;  /* 0x000000c0ffc0123e */ /* 0x000fc600000010ff */
[----:B------:R-:W-:Y:S01]  /*45a0*/  @P3 FFMA.FTZ R113, R224, R193, R113 ;  /* 0x000000c1e0713223 */ /* 0x000fe20000010071 */
[----:B------:R-:W-:Y:S02]  /*45b0*/  @P3 PRMT R193, R144, 0x7632, R193 ;  /* 0x0000763290c13816 */ /* 0x000fe400000000c1 */
[----:B------:R-:W-:-:S03]  /*45c0*/  @P1 PRMT R160, R160, 0x5410, R192 ;  /* 0x00005410a0a01816 */ /* 0x000fc600000000c0 */
        /* <DEDUP_REMOVED lines=9> */
.L_x_594:
[----:B------:R-:W-:-:S04]  /*4660*/  ISETP.NE.AND P4, PT, R214, RZ, PT ;  /* 0x000000ffd600720c */ /* 0x000fc80003f85270 */
[----:B------:R-:W-:-:S05]  /*4670*/  FSEL R193, R197, RZ, !P4 ;  /* 0x000000ffc5c17208 */ /* 0x000fca0006000000 */
[----:B------:R-:W-:-:S04]  /*4680*/  FFMA.FTZ R193, R10, R198, R193 ;  /* 0x000000c60ac17223 */ /* 0x000fc800000100c1 */
[----:B------:R-:W-:Y:S01]  /*4690*/  FADD.FTZ R192, R186, -R193 ;  /* 0x800000c1bac07221 */ /* 0x000fe20000010000 */
[----:B------:R-:W-:-:S03]  /*46a0*/  @P0 SHF.L.U32 R193, R33, 0x10, RZ ;  /* 0x0000001021c10819 */ /* 0x000fc600000006ff */
[----:B------:R-:W-:-:S04]  /*46b0*/  FMUL.FTZ R192, R215, R192 ;  /* 0x000000c0d7c07220 */ /* 0x000fc80000410000 */
[----:B------:R-:W-:-:S07]  /*46c0*/  @P0 FADD.FTZ R192, R192, R193 ;  /* 0x000000c1c0c00221 */ /* 0x000fce0000010000 */
.L_x_595:
[----:B------:R-:W-:Y:S05]  /*46d0*/  BSYNC B0 ;  /* 0x0000000000007941 */ /* 0x000fea0003800000 */
.L_x_593:
[----:B------:R-:W0:Y:S01]  /*46e0*/  @P3 LDC R193, c[0x0][0x29c] ;  /* 0x0000a700ffc13b82 */ /* 0x000e220000000800 */
[----:B------:R-:W-:Y:S01]  /*46f0*/  @P3 SHF.L.U32 R224, R145, 0x10, RZ ;  /* 0x0000001091e03819 */ /* 0x000fe200000006ff */
[----:B------:R-:W-:Y:S01]  /*4700*/  @P3 IMAD.U32 R195, R157, 0x10000, RZ ;  /* 0x000100009dc33824 */ /* 0x000fe200078e00ff */
[----:B------:R-:W-:Y:S01]  /*4710*/  BSSY B0, `(.L_x_596) ;  /* 0x0000016000007945 */ /* 0x000fe20003800000 */
        /* <DEDUP_REMOVED lines=13> */
.L_x_597:
        /* <DEDUP_REMOVED lines=8> */
.L_x_598:
[----:B------:R-:W-:Y:S05]  /*4870*/  BSYNC B0 ;  /* 0x0000000000007941 */ /* 0x000fea0003800000 */
.L_x_596:
        /* <DEDUP_REMOVED lines=8> */
[----:B------:R-:W-:Y:S02]  /*4900*/  @P1 PRMT R161, R161, 0x5410, R192 ;  /* 0x00005410a1a11816 */ /* 0x000fe400000000c0 */
        /* <DEDUP_REMOVED lines=9> */
.L_x_600:
[----:B------:R-:W-:Y:S02]  /*49a0*/  ISETP.NE.AND P4, PT, R214, RZ, PT ;  /* 0x000000ffd600720c */ /* 0x000fe40003f85270 */
[----:B------:R-:W-:Y:S02]  /*49b0*/  @P0 SHF.L.U32 R193, R34, 0x10, RZ ;  /* 0x0000001022c10819 */ /* 0x000fe400000006ff */
[----:B------:R-:W-:-:S05]  /*49c0*/  FSEL R192, R197, RZ, !P4 ;  /* 0x000000ffc5c07208 */ /* 0x000fca0006000000 */
[----:B------:R-:W-:-:S04]  /*49d0*/  FFMA.FTZ R192, R11, R198, R192 ;  /* 0x000000c60bc07223 */ /* 0x000fc800000100c0 */
[----:B------:R-:W-:-:S04]  /*49e0*/  FADD.FTZ R192, R187, -R192 ;  /* 0x800000c0bbc07221 */ /* 0x000fc80000010000 */
[----:B------:R-:W-:-:S04]  /*49f0*/  FMUL.FTZ R192, R215, R192 ;  /* 0x000000c0d7c07220 */ /* 0x000fc80000410000 */
[----:B------:R-:W-:-:S07]  /*4a00*/  @P0 FADD.FTZ R192, R192, R193 ;  /* 0x000000c1c0c00221 */ /* 0x000fce0000010000 */
.L_x_601:
[----:B------:R-:W-:Y:S05]  /*4a10*/  BSYNC B0 ;  /* 0x0000000000007941 */ /* 0x000fea0003800000 */
.L_x_599:
[----:B------:R-:W0:Y:S01]  /*4a20*/  @P3 LDC R193, c[0x0][0x29c] ;  /* 0x0000a700ffc13b82 */ /* 0x000e220000000800 */
[----:B------:R-:W-:Y:S01]  /*4a30*/  @P3 SHF.L.U32 R224, R146, 0x10, RZ ;  /* 0x0000001092e03819 */ /* 0x000fe200000006ff */
[----:B------:R-:W-:Y:S01]  /*4a40*/  BSSY B0, `(.L_x_602) ;  /* 0x0000017000007945 */ /* 0x000fe20003800000 */
[----:B------:R-:W-:Y:S01]  /*4a50*/  @P3 SHF.L.U32 R195, R158, 0x10, RZ ;  /* 0x000000109ec33819 */ /* 0x000fe200000006ff */
        /* <DEDUP_REMOVED lines=13> */
.L_x_603:
        /* <DEDUP_REMOVED lines=8> */
.L_x_604:
[----:B------:R-:W-:Y:S05]  /*4bb0*/  BSYNC B0 ;  /* 0x0000000000007941 */ /* 0x000fea0003800000 */
.L_x_602:
        /* <DEDUP_REMOVED lines=18> */
.L_x_606:
[----:B------:R-:W-:-:S04]  /*4ce0*/  ISETP.NE.AND P4, PT, R214, RZ, PT ;  /* 0x000000ffd600720c */ /* 0x000fc80003f85270 */
[----:B------:R-:W-:-:S05]  /*4cf0*/  FSEL R193, R197, RZ, !P4 ;  /* 0x000000ffc5c17208 */ /* 0x000fca0006000000 */
[----:B------:R-:W-:-:S04]  /*4d00*/  FFMA.FTZ R193, R12, R198, R193 ;  /* 0x000000c60cc17223 */ /* 0x000fc800000100c1 */
[----:B------:R-:W-:Y:S01]  /*4d10*/  FADD.FTZ R192, R188, -R193 ;  /* 0x800000c1bcc07221 */ /* 0x000fe20000010000 */
[----:B------:R-:W-:-:S03]  /*4d20*/  @P0 SHF.L.U32 R193, R35, 0x10, RZ ;  /* 0x0000001023c10819 */ /* 0x000fc600000006ff */
[----:B------:R-:W-:-:S04]  /*4d30*/  FMUL.FTZ R192, R215, R192 ;  /* 0x000000c0d7c07220 */ /* 0x000fc80000410000 */
[----:B------:R-:W-:-:S07]  /*4d40*/  @P0 FADD.FTZ R192, R192, R193 ;  /* 0x000000c1c0c00221 */ /* 0x000fce0000010000 */
.L_x_607:
[----:B------:R-:W-:Y:S05]  /*4d50*/  BSYNC B0 ;  /* 0x0000000000007941 */ /* 0x000fea0003800000 */
.L_x_605:
        /* <DEDUP_REMOVED lines=17> */
.L_x_609:
[----:B------:R-:W-:-:S04]  /*4e70*/  ISETP.NE.AND P4, PT, R214, RZ, PT ;  /* 0x000000ffd600720c */ /* 0x000fc80003f85270 */
[----:B------:R-:W-:-:S05]  /*4e80*/  FSEL R193, R197, RZ, !P4 ;  /* 0x000000ffc5c17208 */ /* 0x000fca0006000000 */
[--C-:B------:R-:W-:Y:S01]  /*4e90*/  FFMA.FTZ R192, R168, R198, R193.reuse ;  /* 0x000000c6a8c07223 */ /* 0x100fe200000100c1 */
[----:B------:R-:W-:-:S03]  /*4ea0*/  @P0 PRMT R193, R35, 0x7632, R193 ;  /* 0x0000763223c10816 */ /* 0x000fc600000000c1 */
[----:B------:R-:W-:Y:S02]  /*4eb0*/  FADD.FTZ R192, R207, -R192 ;  /* 0x800000c0cfc07221 */ /* 0x000fe40000010000 */
[----:B------:R-:W-:Y:S02]  /*4ec0*/  @P0 IMAD.U32 R193, R193, 0x10000, RZ ;  /* 0x00010000c1c10824 */ /* 0x000fe400078e00ff */
[----:B------:R-:W-:-:S04]  /*4ed0*/  FMUL.FTZ R192, R215, R192 ;  /* 0x000000c0d7c07220 */ /* 0x000fc80000410000 */
[----:B------:R-:W-:-:S07]  /*4ee0*/  @P0 FADD.FTZ R192, R192, R193 ;  /* 0x000000c1c0c00221 */ /* 0x000fce0000010000 */
.L_x_610:
[----:B------:R-:W-:Y:S05]  /*4ef0*/  BSYNC B0 ;  /* 0x0000000000007941 */ /* 0x000fea0003800000 */
.L_x_608:
[----:B------:R-:W0:Y:S01]  /*4f00*/  @P3 LDC R195, c[0x0][0x29c] ;  /* 0x0000a700ffc33b82 */ /* 0x000e220000000800 */
[----:B------:R-:W-:-:S04]  /*4f10*/  @P1 F2FP.BF16.F32.PACK_AB R193, RZ, R192 ;  /* 0x000000c0ffc1123e */ /* 0x000fc800000010ff */
[--C-:B------:R-:W-:Y:S02]  /*4f20*/  @P1 PRMT R163, R163, 0x5410, R193.reuse ;  /* 0x00005410a3a31816 */ /* 0x100fe400000000c1 */
[----:B------:R-:W-:-:S04]  /*4f30*/  @P3 PRMT R193, R159, 0x7632, R193 ;  /* 0x000076329fc13816 */ /* 0x000fc800000000c1 */
[----:B------:R-:W-:Y:S01]  /*4f40*/  @P3 SHF.L.U32 R193, R193, 0x10, RZ ;  /* 0x00000010c1c13819 */ /* 0x000fe200000006ff */
[----:B0-----:R-:W-:Y:S01]  /*4f50*/  @P3 FMUL.FTZ R192, R192, R195 ;  /* 0x000000c3c0c03220 */ /* 0x001fe20000410000 */
[----:B------:R-:W-:-:S03]  /*4f60*/  @P3 PRMT R195, R147, 0x7632, R195 ;  /* 0x0000763293c33816 */ /* 0x000fc600000000c3 */
[----:B------:R-:W-:Y:S01]  /*4f70*/  @P3 FFMA.FTZ R111, R192, R193, R111 ;  /* 0x000000c1c06f3223 */ /* 0x000fe2000001006f */
[----:B------:R-:W-:-:S05]  /*4f80*/  @P3 SHF.L.U32 R195, R195, 0x10, RZ ;  /* 0x00000010c3c33819 */ /* 0x000fca00000006ff */
[----:B------:R-:W-:Y:S02]  /*4f90*/  @P3 FMUL.FTZ R199, R192, R195 ;  /* 0x000000c3c0c73220 */ /* 0x000fe40000410000 */
[----:B------:R-:W0:Y:S03]  /*4fa0*/  @P1 LDC.64 R192, c[0x0][0x308] ;  /* 0x0000c200ffc01b82 */ /* 0x000e260000000a00 */
[----:B------:R-:W-:-:S04]  /*4fb0*/  @P3 F2FP.BF16.F32.PACK_AB R199, RZ, R199 ;  /* 0x000000c7ffc7323e */ /* 0x000fc800000010ff */
[----:B------:R-:W-:Y:S02]  /*4fc0*/  @P3 PRMT R167, R167, 0x5410, R199 ;  /* 0x00005410a7a73816 */ /* 0x000fe400000000c7 */
[----:B------:R-:W-:Y:S01]  /*4fd0*/  IADD3 R199, R196, 0x60, RZ ;  /* 0x00000060c4c77810 */ /* 0x000fe20007ffe0ff */
[----:B0-----:R-:W-:-:S05]  /*4fe0*/  @P1 IMAD.WIDE.U32 R192, R222, 0x10, R192 ;  /* 0x00000010dec01825 */ /* 0x001fca00078e00c0 */
[----:B------:R0:W-:Y:S02]  /*4ff0*/  @P1 STG.E.128 desc[UR4][R192.64], R160 ;  /* 0x000000a0c0001986 */ /* 0x0001e4000c101d04 */
[----:B0-----:R-:W0:Y:S02]  /*5000*/  @P3 LDC.64 R192, c[0x0][0x2f8] ;  /* 0x0000be00ffc03b82 */ /* 0x001e240000000a00 */
[----:B0-----:R-:W-:-:S06]  /*5010*/  @P3 IMAD.WIDE.U32 R194, R194, 0x10, R192 ;  /* 0x00000010c2c23825 */ /* 0x001fcc00078e00c0 */
[----:B------:R-:W0:Y:S01]  /*5020*/  @P3 LDC.64 R192, c[0x0][0x220] ;  /* 0x00008800ffc03b82 */ /* 0x000e220000000a00 */
[----:B------:R2:W-:Y:S01]  /*5030*/  @P3 STG.E.128 desc[UR4][R194.64], R164 ;  /* 0x000000a4c2003986 */ /* 0x0005e2000c101d04 */
[----:B0-----:R-:W-:-:S05]  /*5040*/  @P3 IMAD.WIDE.U32 R192, R199, 0x10, R192 ;  /* 0x00000010c7c03825 */ /* 0x001fca00078e00c0 */
[----:B------:R2:W5:Y:S01]  /*5050*/  @P3 LDG.E.128 R156, desc[UR4][R192.64] ;  /* 0x00000004c09c3981 */ /* 0x000562000c1e1d00 */
[----:B------:R-:W-:Y:S04]  /*5060*/  BSSY B0, `(.L_x_611) ;  /* 0x000000d000007945 */ /* 0x000fe80003800000 */
[----:B------:R-:W-:Y:S05]  /*5070*/  @P2 BRA `(.L_x_612) ;  /* 0x0000000000102947 */ /* 0x000fea0003800000 */
[----:B--2---:R-:W-:Y:S01]  /*5080*/  IMAD.MOV.U32 R192, RZ, RZ, RZ ;  /* 0x000000ffffc07224 */ /* 0x004fe200078e00ff */
[----:B------:R-:W-:Y:S06]  /*5090*/  @!P0 BRA `(.L_x_613) ;  /* 0x0000000000248947 */ /* 0x000fec0003800000 */
[----:B------:R-:W-:Y:S01]  /*50a0*/  SHF.L.U32 R192, R28, 0x10, RZ ;  /* 0x000000101cc07819 */ /* 0x000fe200000006ff */
[----:B------:R-:W-:Y:S06]  /*50b0*/  BRA `(.L_x_613) ;  /* 0x00000000001c7947 */ /* 0x000fec0003800000 */
.L_x_612:
[----:B------:R-:W-:Y:S02]  /*50c0*/  ISETP.NE.AND P4, PT, R214, RZ, PT ;  /* 0x000000ffd600720c */ /* 0x000fe40003f85270 */
[----:B--2---:R-:W-:Y:S02]  /*50d0*/  @P0 SHF.L.U32 R193, R28, 0x10, RZ ;  /* 0x000000101cc10819 */ /* 0x004fe400000006ff */
[----:B------:R-:W-:-:S05]  /*50e0*/  FSEL R192, R197, RZ, !P4 ;  /* 0x000000ffc5c07208 */ /* 0x000fca0006000000 */
[----:B------:R-:W-:-:S04]  /*50f0*/  FFMA.FTZ R192, R13, R198, R192 ;  /* 0x000000c60dc07223 */ /* 0x000fc800000100c0 */
[----:B------:R-:W-:-:S04]  /*5100*/  FADD.FTZ R192, R189, -R192 ;  /* 0x800000c0bdc07221 */ /* 0x000fc80000010000 */
[----:B------:R-:W-:-:S04]  /*5110*/  FMUL.FTZ R192, R215, R192 ;  /* 0x000000c0d7c07220 */ /* 0x000fc80000410000 */
[----:B------:R-:W-:-:S07]  /*5120*/  @P0 FADD.FTZ R192, R192, R193 ;  /* 0x000000c1c0c00221 */ /* 0x000fce0000010000 */
.L_x_613:
[----:B------:R-:W-:Y:S05]  /*5130*/  BSYNC B0 ;  /* 0x0000000000007941 */ /* 0x000fea0003800000 */
.L_x_611:
[----:B------:R-:W0:Y:S01]  /*5140*/  @P3 LDC R193, c[0x0][0x29c] ;  /* 0x0000a700ffc13b82 */ /* 0x000e220000000800 */
[----:B------:R-:W-:Y:S01]  /*5150*/  @P3 SHF.L.U32 R194, R140, 0x10, RZ ;  /* 0x000000108cc23819 */ /* 0x000fe200000006ff */
[----:B-----5:R-:W-:Y:S01]  /*5160*/  @P3 IMAD.U32 R195, R156, 0x10000, RZ ;  /* 0x000100009cc33824 */ /* 0x020fe200078e00ff */
        /* <DEDUP_REMOVED lines=14> */
.L_x_615:
        /* <DEDUP_REMOVED lines=8> */
.L_x_616:
[----:B------:R-:W-:Y:S05]  /*52d0*/  BSYNC B0 ;  /* 0x0000000000007941 */ /* 0x000fea0003800000 */
.L_x_614:
[----:B------:R-:W0:Y:S01]  /*52e0*/  @P3 LDC R195, c[0x0][0x29c] ;  /* 0x0000a700ffc33b82 */ /* 0x000e220000000800 */
[----:B------:R-:W-:Y:S01]  /*52f0*/  @P3 PRMT R193, R140, 0x7632, R193 ;  /* 0x000076328cc13816 */ /* 0x000fe200000000c1 */
[----:B------:R-:W-:Y:S04]  /*5300*/  BSSY B0, `(.L_x_617) ;  /* 0x0000017000007945 */ /* 0x000fe80003800000 */
[----:B------:R-:W-:Y:S02]  /*5310*/  @P3 IMAD.U32 R193, R193, 0x10000, RZ ;  /* 0x00010000c1c13824 */ /* 0x000fe400078e00ff */
[----:B0-----:R-:W-:Y:S01]  /*5320*/  @P3 FMUL.FTZ R194, R192, R195 ;  /* 0x000000c3c0c23220 */ /* 0x001fe20000410000 */
[----:B------:R-:W-:-:S03]  /*5330*/  @P1 F2FP.BF16.F32.PACK_AB R192, RZ, R192 ;  /* 0x000000c0ffc0123e */ /* 0x000fc600000010ff */
[----:B------:R-:W-:Y:S01]  /*5340*/  @P3 FMUL.FTZ R193, R194, R193 ;  /* 0x000000c1c2c13220 */ /* 0x000fe20000410000 */
[----:B------:R-:W-:-:S04]  /*5350*/  @P1 PRMT R160, R160, 0x5410, R192 ;  /* 0x00005410a0a01816 */ /* 0x000fc800000000c0 */
[----:B------:R-:W-:Y:S02]  /*5360*/  @P3 F2FP.BF16.F32.PACK_AB R195, RZ, R193 ;  /* 0x000000c1ffc3323e */ /* 0x000fe400000010ff */
[----:B------:R-:W-:Y:S02]  /*5370*/  @P3 PRMT R193, R156, 0x7632, R193 ;  /* 0x000076329cc13816 */ /* 0x000fe400000000c1 */
[----:B------:R-:W-:Y:S02]  /*5380*/  @P3 PRMT R164, R164, 0x5410, R195 ;  /* 0x00005410a4a43816 */ /* 0x000fe400000000c3 */
[----:B------:R-:W-:-:S05]  /*5390*/  @P3 SHF.L.U32 R193, R193, 0x10, RZ ;  /* 0x00000010c1c13819 */ /* 0x000fca00000006ff */
[----:B------:R-:W-:Y:S01]  /*53a0*/  @P3 FFMA.FTZ R105, R194, R193, R105 ;  /* 0x000000c1c2693223 */ /* 0x000fe20000010069 */
[----:B------:R-:W-:Y:S06]  /*53b0*/  @P2 BRA `(.L_x_618) ;  /* 0x0000000000102947 */ /* 0x000fec0003800000 */
[----:B------:R-:W-:Y:S01]  /*53c0*/  MOV R192, RZ ;  /* 0x000000ff00c07202 */ /* 0x000fe20000000f00 */
[----:B------:R-:W-:Y:S06]  /*53d0*/  @!P0 BRA `(.L_x_619) ;  /* 0x0000000000248947 */ /* 0x000fec0003800000 */
[----:B------:R-:W-:Y:S01]  /*53e0*/  SHF.L.U32 R192, R29, 0x10, RZ ;  /* 0x000000101dc07819 */ /* 0x000fe200000006ff */
[----:B------:R-:W-:Y:S06]  /*53f0*/  BRA `(.L_x_619) ;  /* 0x00000000001c7947 */ /* 0x000fec0003800000 */
.L_x_618:
[----:B------:R-:W-:-:S04]  /*5400*/  ISETP.NE.AND P4, PT, R214, RZ, PT ;  /* 0x000000ffd600720c */ /* 0x000fc80003f85270 */
[----:B------:R-:W-:-:S05]  /*5410*/  FSEL R193, R197, RZ, !P4 ;  /* 0x000000ffc5c17208 */ /* 0x000fca0006000000 */
[----:B------:R-:W-:Y:S01]  /*5420*/  FFMA.FTZ R192, R14, R198, R193 ;  /* 0x000000c60ec07223 */ /* 0x000fe200000100c1 */
[----:B------:R-:W-:-:S03]  /*5430*/  @P0 IMAD.U32 R193, R29, 0x10000, RZ ;  /* 0x000100001dc10824 */ /* 0x000fc600078e00ff */
[----:B------:R-:W-:-:S04]  /*5440*/  FADD.FTZ R192, R201, -R192 ;  /* 0x800000c0c9c07221 */ /* 0x000fc80000010000 */
[----:B------:R-:W-:-:S04]  /*5450*/  FMUL.FTZ R192, R215, R192 ;  /* 0x000000c0d7c07220 */ /* 0x000fc80000410000 */
[----:B------:R-:W-:-:S07]  /*5460*/  @P0 FADD.FTZ R192, R192, R193 ;  /* 0x000000c1c0c00221 */ /* 0x000fce0000010000 */
.L_x_619:
[----:B------:R-:W-:Y:S05]  /*5470*/  BSYNC B0 ;  /* 0x0000000000007941 */ /* 0x000fea0003800000 */
.L_x_617:
        /* <DEDUP_REMOVED lines=17> */
.L_x_621:
        /* <DEDUP_REMOVED lines=8> */
.L_x_622:
[----:B------:R-:W-:Y:S05]  /*5610*/  BSYNC B0 ;  /* 0x0000000000007941 */ /* 0x000fea0003800000 */
.L_x_620:
[----:B------:R-:W0:Y:S01]  /*5620*/  @P3 LDC R195, c[0x0][0x29c] ;  /* 0x0000a700ffc33b82 */ /* 0x000e220000000800 */
[----:B------:R-:W-:Y:S01]  /*5630*/  @P3 PRMT R193, R141, 0x7632, R193 ;  /* 0x000076328dc13816 */ /* 0x000fe200000000c1 */
[----:B------:R-:W-:Y:S03]  /*5640*/  BSSY B0, `(.L_x_623) ;  /* 0x0000017000007945 */ /* 0x000fe60003800000 */
[----:B------:R-:W-:Y:S01]  /*5650*/  @P3 SHF.L.U32 R193, R193, 0x10, RZ ;  /* 0x00000010c1c13819 */ /* 0x000fe200000006ff */
        /* <DEDUP_REMOVED lines=10> */
[----:B------:R-:W-:Y:S01]  /*5700*/  IMAD.MOV.U32 R192, RZ, RZ, RZ ;  /* 0x000000ffffc07224 */ /* 0x000fe200078e00ff */
[----:B------:R-:W-:Y:S06]  /*5710*/  @!P0 BRA `(.L_x_625) ;  /* 0x0000000000248947 */ /* 0x000fec0003800000 */
[----:B------:R-:W-:Y:S01]  /*5720*/  SHF.L.U32 R192, R30, 0x10, RZ ;  /* 0x000000101ec07819 */ /* 0x000fe200000006ff */
[----:B------:R-:W-:Y:S06]  /*5730*/  BRA `(.L_x_625) ;  /* 0x00000000001c7947 */ /* 0x000fec0003800000 */
.L_x_624:
[----:B------:R-:W-:-:S04]  /*5740*/  ISETP.NE.AND P4, PT, R214, RZ, PT ;  /* 0x000000ffd600720c */ /* 0x000fc80003f85270 */
[----:B------:R-:W-:-:S05]  /*5750*/  FSEL R192, R197, RZ, !P4 ;  /* 0x000000ffc5c07208 */ /* 0x000fca0006000000 */
[----:B------:R-:W-:-:S04]  /*5760*/  FFMA.FTZ R193, R15, R198, R192 ;  /* 0x000000c60fc17223 */ /* 0x000fc800000100c0 */
[----:B------:R-:W-:Y:S01]  /*5770*/  FADD.FTZ R192, R206, -R193 ;  /* 0x800000c1cec07221 */ /* 0x000fe20000010000 */
[----:B------:R-:W-:-:S03]  /*5780*/  @P0 SHF.L.U32 R193, R30, 0x10, RZ ;  /* 0x000000101ec10819 */ /* 0x000fc600000006ff */
[----:B------:R-:W-:-:S04]  /*5790*/  FMUL.FTZ R192, R215, R192 ;  /* 0x000000c0d7c07220 */ /* 0x000fc80000410000 */
[----:B------:R-:W-:-:S07]  /*57a0*/  @P0 FADD.FTZ R192, R192, R193 ;  /* 0x000000c1c0c00221 */ /* 0x000fce0000010000 */
.L_x_625:
[----:B------:R-:W-:Y:S05]  /*57b0*/  BSYNC B0 ;  /* 0x0000000000007941 */ /* 0x000fea0003800000 */
.L_x_623:
        /* <DEDUP_REMOVED lines=17> */
.L_x_627:
        /* <DEDUP_REMOVED lines=8> */
.L_x_628:
[----:B------:R-:W-:Y:S05]  /*5950*/  BSYNC B0 ;  /* 0x0000000000007941 */ /* 0x000fea0003800000 */
.L_x_626:
        /* <DEDUP_REMOVED lines=14> */
[----:B------:R-:W-:Y:S01]  /*5a40*/  HFMA2.MMA R192, -RZ, RZ, 0, 0 ;  /* 0x00000000ffc07435 */ /* 0x000fe200000001ff */
[----:B------:R-:W-:Y:S10]  /*5a50*/  @!P0 BRA `(.L_x_631) ;  /* 0x0000000000248947 */ /* 0x000ff40003800000 */
[----:B------:R-:W-:Y:S01]  /*5a60*/  SHF.L.U32 R192, R31, 0x10, RZ ;  /* 0x000000101fc07819 */ /* 0x000fe200000006ff */
[----:B------:R-:W-:Y:S06]  /*5a70*/  BRA `(.L_x_631) ;  /* 0x00000000001c7947 */ /* 0x000fec0003800000 */
.L_x_630:
[----:B------:R-:W-:-:S04]  /*5a80*/  ISETP.NE.AND P4, PT, R214, RZ, PT ;  /* 0x000000ffd600720c */ /* 0x000fc80003f85270 */
[----:B------:R-:W-:-:S05]  /*5a90*/  FSEL R193, R197, RZ, !P4 ;  /* 0x000000ffc5c17208 */ /* 0x000fca0006000000 */
[----:B------:R-:W-:Y:S01]  /*5aa0*/  FFMA.FTZ R192, R16, R198, R193 ;  /* 0x000000c610c07223 */ /* 0x000fe200000100c1 */
[----:B------:R-:W-:-:S03]  /*5ab0*/  @P0 IMAD.U32 R193, R31, 0x10000, RZ ;  /* 0x000100001fc10824 */ /* 0x000fc600078e00ff */
[----:B------:R-:W-:-:S04]  /*5ac0*/  FADD.FTZ R192, R211, -R192 ;  /* 0x800000c0d3c07221 */ /* 0x000fc80000010000 */
[----:B------:R-:W-:-:S04]  /*5ad0*/  FMUL.FTZ R192, R215, R192 ;  /* 0x000000c0d7c07220 */ /* 0x000fc80000410000 */
[----:B------:R-:W-:-:S07]  /*5ae0*/  @P0 FADD.FTZ R192, R192, R193 ;  /* 0x000000c1c0c00221 */ /* 0x000fce0000010000 */
.L_x_631:
[----:B------:R-:W-:Y:S05]  /*5af0*/  BSYNC B0 ;  /* 0x0000000000007941 */ /* 0x000fea0003800000 */
.L_x_629:
        /* <DEDUP_REMOVED lines=17> */
.L_x_633:
        /* <DEDUP_REMOVED lines=8> */
.L_x_634:
[----:B------:R-:W-:Y:S05]  /*5c90*/  BSYNC B0 ;  /* 0x0000000000007941 */ /* 0x000fea0003800000 */
.L_x_632:
[----:B------:R-:W0:Y:S08]  /*5ca0*/  @P1 LDC.64 R196, c[0x0][0x308] ;  /* 0x0000c200ffc41b82 */ /* 0x000e300000000a00 */
[----:B------:R-:W2:Y:S08]  /*5cb0*/  @P3 LDC R198, c[0x0][0x29c] ;  /* 0x0000a700ffc63b82 */ /* 0x000eb00000000800 */
[----:B------:R-:W3:Y:S01]  /*5cc0*/  @P3 LDC.64 R192, c[0x0][0x2f8] ;  /* 0x0000be00ffc03b82 */ /* 0x000ee20000000a00 */
[----:B0-----:R-:W-:Y:S01]  /*5cd0*/  @P1 IMAD.WIDE.U32 R196, R216, 0x10, R196 ;  /* 0x00000010d8c41825 */ /* 0x001fe200078e00c4 */
[----:B------:R-:W-:-:S06]  /*5ce0*/  @P3 PRMT R216, R143, 0x7632, R216 ;  /* 0x000076328fd83816 */ /* 0x000fcc00000000d8 */
[----:B------:R-:W0:Y:S01]  /*5cf0*/  LDC.64 R194, c[0x0][0x210] ;  /* 0x00008400ffc27b82 */ /* 0x000e220000000a00 */
[----:B------:R-:W-:Y:S01]  /*5d00*/  @P3 SHF.L.U32 R223, R216, 0x10, RZ ;  /* 0x00000010d8df3819 */ /* 0x000fe200000006ff */
[----:B--2---:R-:W-:Y:S01]  /*5d10*/  @P3 FMUL.FTZ R198, R215, R198 ;  /* 0x000000c6d7c63220 */ /* 0x004fe20000410000 */
[----:B------:R-:W-:-:S03]  /*5d20*/  @P1 F2FP.BF16.F32.PACK_AB R215, RZ, R215 ;  /* 0x000000d7ffd7123e */ /* 0x000fc600000010ff */
[----:B------:R-:W-:Y:S01]  /*5d30*/  @P3 FMUL.FTZ R223, R198, R223 ;  /* 0x000000dfc6df3220 */ /* 0x000fe20000410000 */
[----:B------:R-:W-:Y:S01]  /*5d40*/  @P1 PRMT R163, R163, 0x5410, R215 ;  /* 0x00005410a3a31816 */ /* 0x000fe200000000d7 */
[----:B---3--:R-:W-:-:S03]  /*5d50*/  @P3 IMAD.WIDE.U32 R192, R199, 0x10, R192 ;  /* 0x00000010c7c03825 */ /* 0x008fc600078e00c0 */
[----:B------:R-:W-:Y:S01]  /*5d60*/  @P3 F2FP.BF16.F32.PACK_AB R223, RZ, R223 ;  /* 0x000000dfffdf323e */ /* 0x000fe200000010ff */
[----:B------:R2:W-:Y:S03]  /*5d70*/  @P1 STG.E.128 desc[UR4][R196.64], R160 ;  /* 0x000000a0c4001986 */ /* 0x0005e6000c101d04 */
[----:B------:R-:W-:-:S05]  /*5d80*/  @P3 PRMT R167, R167, 0x5410, R223 ;  /* 0x00005410a7a73816 */ /* 0x000fca00000000df */
[----:B------:R2:W-:Y:S01]  /*5d90*/  @P3 STG.E.128 desc[UR4][R192.64], R164 ;  /* 0x000000a4c0003986 */ /* 0x0005e2000c101d04 */
[----:B0-----:R-:W-:Y:S02]  /*5da0*/  LEA R213, R194, R213, 0x2 ;  /* 0x000000d5c2d57211 */ /* 0x001fe400078e10ff */
[----:B------:R-:W-:Y:S02]  /*5db0*/  @P3 PRMT R194, R159, 0x7632, R194 ;  /* 0x000076329fc23816 */ /* 0x000fe400000000c2 */
[----:B------:R-:W-:-:S03]  /*5dc0*/  ISETP.GE.AND P0, PT, R213, R195, PT ;  /* 0x000000c3d500720c */ /* 0x000fc60003f06270 */
[----:B------:R-:W-:-:S04]  /*5dd0*/  @P3 IMAD.U32 R194, R194, 0x10000, RZ ;  /* 0x00010000c2c23824 */ /* 0x000fc800078e00ff */
[----:B------:R-:W-:-:S06]  /*5de0*/  @P3 FFMA.FTZ R103, R198, R194, R103 ;  /* 0x000000c2c6673223 */ /* 0x000fcc0000010067 */
[----:B--2---:R-:W-:Y:S05]  /*5df0*/  @!P0 BRA `(.L_x_635) ;  /* 0xffffffac00588947 */ /* 0x004fea000383ffff */
.L_x_534:
[----:B------:R-:W0:Y:S01]  /*5e00*/  S2R R38, SR_TID.X ;  /* 0x0000000000267919 */ /* 0x000e220000002100 */
[----:B------:R-:W-:Y:S01]  /*5e10*/  MOV R0, 0x400 ;  /* 0x0000040000007802 */ /* 0x000fe20000000f00 */
[----:B------:R-:W-:Y:S05]  /*5e20*/  WARPSYNC.ALL ;  /* 0x0000000000007948 */ /* 0x000fea0003800000 */
[----:B------:R-:W2:Y:S01]  /*5e30*/  S2R R192, SR_TID.X ;  /* 0x0000000000c07919 */ /* 0x000ea20000002100 */
[----:B------:R-:W-:Y:S01]  /*5e40*/  ULDC UR6, c[0x0][0x218] ;  /* 0x0000860000067ab9 */ /* 0x000fe20000000800 */
[----:B------:R-:W3:Y:S01]  /*5e50*/  S2R R3, SR_CgaCtaId ;  /* 0x0000000000037919 */ /* 0x000ee20000008800 */
[----:B------:R-:W4:Y:S01]  /*5e60*/  S2R R2, SR_CTAID.X ;  /* 0x0000000000027919 */ /* 0x000f220000002500 */
[----:B0-----:R-:W-:-:S04]  /*5e70*/  SHF.R.U32.HI R4, RZ, 0x5, R38 ;  /* 0x00000005ff047819 */ /* 0x001fc80000011626 */
[----:B------:R-:W-:Y:S02]  /*5e80*/  SHF.L.U32 R4, R4, 0x7, RZ ;  /* 0x0000000704047819 */ /* 0x000fe400000006ff */
[----:B--2---:R-:W-:Y:S02]  /*5e90*/  LOP3.LUT R192, R192, 0x1f, RZ, 0xc0, !PT ;  /* 0x0000001fc0c07812 */ /* 0x004fe400078ec0ff */
[----:B---3--:R-:W-:Y:S02]  /*5ea0*/  LEA R3, R3, R0, 0x18 ;  /* 0x0000000003037211 */ /* 0x008fe400078ec0ff */
[----:B------:R-:W-:Y:S01]  /*5eb0*/  LOP3.LUT R0, R4, 0xffffff80, R192, 0xe2, !PT ;  /* 0xffffff8004007812 */ /* 0x000fe200078ee2c0 */
[----:B----4-:R-:W-:Y:S01]  /*5ec0*/  IMAD R5, R2, UR6, RZ ;  /* 0x0000000602057c24 */ /* 0x010fe2000f8e02ff */
[----:B------:R-:W-:Y:S02]  /*5ed0*/  ULDC.64 UR6, c[0x0][0x2d8] ;  /* 0x0000b60000067ab9 */ /* 0x000fe40000000a00 */
[----:B------:R-:W-:-:S02]  /*5ee0*/  LEA R2, R0, R3, 0x5 ;  /* 0x0000000300027211 */ /* 0x000fc400078e28ff */
        /* <DEDUP_REMOVED lines=14> */
[----:B------:R-:W4:Y:S04]  /*5fd0*/  LDS R11, [R0+0x1200] ;  /* 0x00120000000b7984 */ /* 0x000f280000000800 */
[----:B------:R-:W1:Y:S04]  /*5fe0*/  LDS R5, [R0+0x400] ;  /* 0x0004000000057984 */ /* 0x000e680000000800 */
[----:B------:R-:W1:Y:S04]  /*5ff0*/  LDS R14, [R0+0x1400] ;  /* 0x00140000000e7984 */ /* 0x000e680000000800 */
[----:B------:R-:W1:Y:S04]  /*6000*/  LDS R6, [R0+0x600] ;  /* 0x0006000000067984 */ /* 0x000e680000000800 */
[----:B------:R-:W1:Y:S04]  /*6010*/  LDS R13, [R0+0x1600] ;  /* 0x00160000000d7984 */ /* 0x000e680000000800 */
[----:B------:R-:W1:Y:S04]  /*6020*/  LDS R7, [R0+0x800] ;  /* 0x0008000000077984 */ /* 0x000e680000000800 */
[----:B------:R-:W1:Y:S04]  /*6030*/  LDS R16, [R0+0x1800] ;  /* 0x0018000000107984 */ /* 0x000e680000000800 */
[----:B------:R-:W1:Y:S01]  /*6040*/  LDS R8, [R0+0xa00] ;  /* 0x000a000000087984 */ /* 0x000e620000000800 */
[----:B0-----:R-:W-:-:S03]  /*6050*/  FADD.FTZ R3, RZ, R3 ;  /* 0x00000003ff037221 */ /* 0x001fc60000010000 */
[----:B------:R-:W0:Y:S01]  /*6060*/  LDS R15, [R0+0x1a00] ;  /* 0x001a0000000f7984 */ /* 0x000e220000000800 */
[----:B--2---:R-:W-:-:S03]  /*6070*/  FADD.FTZ R3, R3, R12 ;  /* 0x0000000c03037221 */ /* 0x004fc60000010000 */
[----:B------:R-:W2:Y:S01]  /*6080*/  LDS R9, [R0+0xc00] ;  /* 0x000c000000097984 */ /* 0x000ea20000000800 */
[----:B---3--:R-:W-:-:S03]  /*6090*/  FADD.FTZ R4, RZ, R4 ;  /* 0x00000004ff047221 */ /* 0x008fc60000010000 */
[----:B------:R-:W3:Y:S01]  /*60a0*/  LDS R18, [R0+0x1c00] ;  /* 0x001c000000127984 */ /* 0x000ee20000000800 */
[----:B----4-:R-:W-:-:S03]  /*60b0*/  FADD.FTZ R4, R4, R11 ;  /* 0x0000000b04047221 */ /* 0x010fc60000010000 */
[----:B------:R-:W4:Y:S01]  /*60c0*/  LDS R10, [R0+0xe00] ;  /* 0x000e0000000a7984 */ /* 0x000f220000000800 */
[----:B-1----:R-:W-:-:S03]  /*60d0*/  FADD.FTZ R5, RZ, R5 ;  /* 0x00000005ff057221 */ /* 0x002fc60000010000 */
[----:B------:R-:W1:Y:S01]  /*60e0*/  LDS R17, [R0+0x1e00] ;  /* 0x001e000000117984 */ /* 0x000e620000000800 */
[----:B------:R-:W-:-:S03]  /*60f0*/  FADD.FTZ R5, R5, R14 ;  /* 0x0000000e05057221 */ /* 0x000fc60000010000 */
[----:B------:R-:W1:Y:S01]  /*6100*/  LDS R20, [R0+0x2000] ;  /* 0x0020000000147984 */ /* 0x000e620000000800 */
[----:B------:R-:W-:-:S03]  /*6110*/  FADD.FTZ R6, RZ, R6 ;  /* 0x00000006ff067221 */ /* 0x000fc60000010000 */
        /* <DEDUP_REMOVED lines=9> */
[----:B0-----:R-:W-:-:S03]  /*61b0*/  FADD.FTZ R8, R8, R15 ;  /* 0x0000000f08087221 */ /* 0x001fc60000010000 */
[----:B------:R-:W0:Y:S01]  /*61c0*/  LDS R26, [R0+0x2c00] ;  /* 0x002c0000001a7984 */ /* 0x000e220000000800 */
[----:B--2---:R-:W-:-:S03]  /*61d0*/  FADD.FTZ R9, RZ, R9 ;  /* 0x00000009ff097221 */ /* 0x004fc60000010000 */
[----:B------:R-:W2:Y:S01]  /*61e0*/  LDS R25, [R0+0x2e00] ;  /* 0x002e000000197984 */ /* 0x000ea20000000800 */
[----:B---3--:R-:W-:-:S03]  /*61f0*/  FADD.FTZ R9, R9, R18 ;  /* 0x0000001209097221 */ /* 0x008fc60000010000 */
[----:B------:R-:W3:Y:S01]  /*6200*/  LDS R28, [R0+0x3000] ;  /* 0x00300000001c7984 */ /* 0x000ee20000000800 */
[----:B----4-:R-:W-:-:S03]  /*6210*/  FADD.FTZ R10, RZ, R10 ;  /* 0x0000000aff0a7221 */ /* 0x010fc60000010000 */
[----:B------:R-:W4:Y:S01]  /*6220*/  LDS R27, [R0+0x3200] ;  /* 0x00320000001b7984 */ /* 0x000f220000000800 */
[----:B-1----:R-:W-:-:S03]  /*6230*/  FADD.FTZ R10, R10, R17 ;  /* 0x000000110a0a7221 */ /* 0x002fc60000010000 */
[----:B------:R-:W1:Y:S01]  /*6240*/  LDS R30, [R0+0x3400] ;  /* 0x00340000001e7984 */ /* 0x000e620000000800 */
[----:B------:R-:W-:-:S03]  /*6250*/  FADD.FTZ R3, R3, R20 ;  /* 0x0000001403037221 */ /* 0x000fc60000010000 */
        /* <DEDUP_REMOVED lines=9> */
[----:B------:R-:W-:Y:S01]  /*62f0*/  FADD.FTZ R8, R8, R23 ;  /* 0x0000001708087221 */ /* 0x000fe20000010000 */
[----:B------:R-:W-:Y:S01]  /*6300*/  BAR.SYNC.DEFER_BLOCKING 0x0 ;  /* 0x0000000000007b1d */ /* 0x000fe20000010000 */
[----:B0-----:R-:W-:Y:S01]  /*6310*/  FADD.FTZ R9, R9, R26 ;  /* 0x0000001a09097221 */ /* 0x001fe20000010000 */
[----:B--2---:R-:W-:Y:S01]  /*6320*/  FADD.FTZ R10, R10, R25 ;  /* 0x000000190a0a7221 */ /* 0x004fe20000010000 */
[----:B---3--:R-:W-:Y:S01]  /*6330*/  FADD.FTZ R11, R3, R28 ;  /* 0x0000001c030b7221 */ /* 0x008fe20000010000 */
[----:B----4-:R-:W-:Y:S01]  /*6340*/  FADD.FTZ R27, R4, R27 ;  /* 0x0000001b041b7221 */ /* 0x010fe20000010000 */
[----:B-1----:R-:W-:Y:S01]  /*6350*/  FADD.FTZ R13, R5, R30 ;  /* 0x0000001e050d7221 */ /* 0x002fe20000010000 */
[----:B------:R-:W-:Y:S01]  /*6360*/  FADD.FTZ R29, R6, R29 ;  /* 0x0000001d061d7221 */ /* 0x000fe20000010000 */
        /* <DEDUP_REMOVED lines=18> */
[----:B------:R-:W4:Y:S04]  /*6490*/  LDS R39, [R0+0x1400] ;  /* 0x0014000000277984 */ /* 0x000f280000000800 */
[----:B------:R-:W4:Y:S04]  /*64a0*/  LDS R17, [R0+0x1600] ;  /* 0x0016000000117984 */ /* 0x000f280000000800 */
[----:B------:R-:W4:Y:S04]  /*64b0*/  LDS R41, [R0+0x1800] ;  /* 0x0018000000297984 */ /* 0x000f280000000800 */
[----:B------:R-:W4:Y:S04]  /*64c0*/  LDS R35, [R0] ;  /* 0x0000000000237984 */ /* 0x000f280000000800 */
[----:B------:R-:W4:Y:S01]  /*64d0*/  LDS R36, [R0+0x1000] ;  /* 0x0010000000247984 */ /* 0x000f220000000800 */
        /* <DEDUP_REMOVED lines=10> */
[----:B------:R-:W-:-:S03]  /*6580*/  FADD.FTZ R14, R14, R39 ;  /* 0x000000270e0e7221 */ /* 0x000fc60000010000 */
[----:B------:R-:W4:Y:S01]  /*6590*/  LDS R8, [R0+0x1e00] ;  /* 0x001e000000087984 */ /* 0x000f220000000800 */
[----:B------:R-:W-:-:S03]  /*65a0*/  FADD.FTZ R16, R16, R17 ;  /* 0x0000001110107221 */ /* 0x000fc60000010000 */
[----:B------:R-:W4:Y:S01]  /*65b0*/  LDS R10, [R0+0x2000] ;  /* 0x00200000000a7984 */ /* 0x000f220000000800 */
[----:B------:R-:W-:-:S03]  /*65c0*/  FADD.FTZ R18, R18, R41 ;  /* 0x0000002912127221 */ /* 0x000fc60000010000 */
[----:B------:R-:W4:Y:S01]  /*65d0*/  LDS R19, [R0+0x2200] ;  /* 0x0022000000137984 */ /* 0x000f220000000800 */
[----:B------:R-:W-:-:S03]  /*65e0*/  FADD.FTZ R35, RZ, R35 ;  /* 0x00000023ff237221 */ /* 0x000fc60000010000 */
[----:B------:R-:W4:Y:S01]  /*65f0*/  LDS R21, [R0+0x2400] ;  /* 0x0024000000157984 */ /* 0x000f220000000800 */
[----:B------:R-:W-:-:S03]  /*6600*/  FADD.FTZ R35, R35, R36 ;  /* 0x0000002423237221 */ /* 0x000fc60000010000 */
[----:B------:R-:W4:Y:S04]  /*6610*/  LDS R23, [R0+0x2600] ;  /* 0x0026000000177984 */ /* 0x000f280000000800 */
[----:B------:R-:W4:Y:S01]  /*6620*/  LDS R25, [R0+0x2800] ;  /* 0x0028000000197984 */ /* 0x000f220000000800 */
        /* <DEDUP_REMOVED lines=10> */
[----:B------:R-:W-:-:S03]  /*66d0*/  FADD.FTZ R5, R5, R8 ;  /* 0x0000000805057221 */ /* 0x000fc60000010000 */
[----:B------:R-:W4:Y:S01]  /*66e0*/  LDS R41, [R0+0x3400] ;  /* 0x0034000000297984 */ /* 0x000f220000000800 */
[----:B------:R-:W-:-:S03]  /*66f0*/  FADD.FTZ R10, R35, R10 ;  /* 0x0000000a230a7221 */ /* 0x000fc60000010000 */
[----:B------:R-:W4:Y:S01]  /*6700*/  LDS R43, [R0+0x3600] ;  /* 0x00360000002b7984 */ /* 0x000f220000000800 */
[----:B------:R-:W-:Y:S01]  /*6710*/  FADD.FTZ R12, R12, R19 ;  /* 0x000000130c0c7221 */ /* 0x000fe20000010000 */
[----:B------:R-:W-:Y:S02]  /*6720*/  IMAD.X R19, RZ, RZ, RZ, P0 ;  /* 0x000000ffff137224 */ /* 0x000fe400000e06ff */
[----:B------:R-:W4:Y:S01]  /*6730*/  LDS R45, [R0+0x3800] ;  /* 0x00380000002d7984 */ /* 0x000f220000000800 */
[----:B------:R-:W-:Y:S02]  /*6740*/  FADD.FTZ R14, R14, R21 ;  /* 0x000000150e0e7221 */ /* 0x000fe40000010000 */
[----:B------:R-:W-:Y:S01]  /*6750*/  SHF.L.U64.HI R36, R38, 0x2, R19 ;  /* 0x0000000226247819 */ /* 0x000fe20000010213 */
[----:B------:R-:W4:Y:S01]  /*6760*/  LDS R24, [R0+0x3a00] ;  /* 0x003a000000187984 */ /* 0x000f220000000800 */
[----:B------:R-:W-:-:S03]  /*6770*/  FADD.FTZ R16, R16, R23 ;  /* 0x0000001710107221 */ /* 0x000fc60000010000 */
[----:B------:R-:W4:Y:S01]  /*6780*/  LDS R26, [R0+0x3c00] ;  /* 0x003c0000001a7984 */ /* 0x000f220000000800 */
[----:B------:R-:W-:-:S03]  /*6790*/  FADD.FTZ R18, R18, R25 ;  /* 0x0000001912127221 */ /* 0x000fc60000010000 */
[----:B------:R-:W4:Y:S01]  /*67a0*/  LDS R28, [R0+0x3e00] ;  /* 0x003e0000001c7984 */ /* 0x000f220000000800 */
[----:B0-----:R-:W-:Y:S01]  /*67b0*/  FADD.FTZ R3, R3, R20 ;  /* 0x0000001403037221 */ /* 0x001fe20000010000 */
[----:B------:R-:W-:Y:S01]  /*67c0*/  BAR.SYNC.DEFER_BLOCKING 0x0 ;  /* 0x0000000000007b1d */ /* 0x000fe20000010000 */
[----:B-1----:R-:W-:Y:S01]  /*67d0*/  FADD.FTZ R37, R4, R37 ;  /* 0x0000002504257221 */ /* 0x002fe20000010000 */
[----:B--2---:R-:W-:Y:S01]  /*67e0*/  FADD.FTZ R5, R5, R22 ;  /* 0x0000001605057221 */ /* 0x004fe20000010000 */
[----:B------:R-:W-:Y:S01]  /*67f0*/  SHF.L.U32 R22, R38, 0x2, RZ ;  /* 0x0000000226167819 */ /* 0x000fe200000006ff */
[----:B---3--:R-:W-:Y:S01]  /*6800*/  FADD.FTZ R17, R10, R17 ;  /* 0x000000110a117221 */ /* 0x008fe20000010000 */
[----:B----4-:R-:W-:Y:S01]  /*6810*/  FADD.FTZ R39, R12, R39 ;  /* 0x000000270c277221 */ /* 0x010fe20000010000 */
[----:B------:R-:W-:Y:S01]  /*6820*/  FADD.FTZ R41, R14, R41 ;  /* 0x000000290e297221 */ /* 0x000fe20000010000 */
        /* <DEDUP_REMOVED lines=12> */
[----:B------:R0:W-:Y:S01]  /*68f0*/  STS.128 [R2+0xc10], R100 ;  /* 0x000c106402007388 */ /* 0x0001e20000000c00 */
[----:B------:R-:W-:Y:S01]  /*6900*/  BAR.SYNC.DEFER_BLOCKING 0x0 ;  /* 0x0000000000007b1d */ /* 0x000fe20000010000 */
[----:B0-----:R-:W-:-:S04]  /*6910*/  IADD3 R2, P0, R22, UR6, RZ ;  /* 0x0000000616027c10 */ /* 0x001fc8000ff1e0ff */
[----:B------:R-:W-:Y:S01]  /*6920*/  IADD3.X R3, R36, UR7, RZ, P0, !PT ;  /* 0x0000000724037c10 */ /* 0x000fe200087fe4ff */
[----:B------:R-:W-:Y:S02]  /*6930*/  ULDC.64 UR6, c[0x0][0x2d0] ;  /* 0x0000b40000067ab9 */ /* 0x000fe40000000a00 */
[----:B------:R-:W-:-:S04]  /*6940*/  IADD3 R4, P0, R22, UR6, RZ ;  /* 0x0000000616047c10 */ /* 0x000fc8000ff1e0ff */
[----:B------:R-:W-:Y:S01]  /*6950*/  IADD3.X R5, R36, UR7, RZ, P0, !PT ;  /* 0x0000000724057c10 */ /* 0x000fe200087fe4ff */
[----:B------:R-:W0:Y:S01]  /*6960*/  LDS R6, [R0+0x200] ;  /* 0x0002000000067984 */ /* 0x000e220000000800 */
[----:B------:R-:W-:-:S03]  /*6970*/  ULDC.64 UR6, c[0x0][0x2f0] ;  /* 0x0000bc0000067ab9 */ /* 0x000fc60000000a00 */
[----:B------:R-:W1:Y:S04]  /*6980*/  LDS R23, [R0+0x1200] ;  /* 0x0012000000177984 */ /* 0x000e680000000800 */
[----:B------:R-:W2:Y:S04]  /*6990*/  LDS R20, [R0+0x2200] ;  /* 0x0022000000147984 */ /* 0x000ea80000000800 */
[----:B------:R-:W3:Y:S04]  /*69a0*/  LDS R30, [R0] ;  /* 0x00000000001e7984 */ /* 0x000ee80000000800 */
[----:B------:R-:W4:Y:S04]  /*69b0*/  LDS R7, [R0+0x1000] ;  /* 0x0010000000077984 */ /* 0x000f280000000800 */
[----:B------:R-:W4:Y:S04]  /*69c0*/  LDS R8, [R0+0x400] ;  /* 0x0004000000087984 */ /* 0x000f280000000800 */
[----:B------:R-:W4:Y:S04]  /*69d0*/  LDS R32, [R0+0x2000] ;  /* 0x0020000000207984 */ /* 0x000f280000000800 */
[----:B------:R-:W4:Y:S04]  /*69e0*/  LDS R10, [R0+0x600] ;  /* 0x00060000000a7984 */ /* 0x000f280000000800 */
[----:B------:R-:W4:Y:S04]  /*69f0*/  LDS R25, [R0+0x1400] ;  /* 0x0014000000197984 */ /* 0x000f280000000800 */
[----:B------:R-:W4:Y:S04]  /*6a00*/  LDS R34, [R0+0x3000] ;  /* 0x0030000000227984 */ /* 0x000f280000000800 */
[----:B------:R-:W4:Y:S01]  /*6a10*/  LDS R12, [R0+0x800] ;  /* 0x00080000000c7984 */ /* 0x000f220000000800 */
[----:B0-----:R-:W-:-:S03]  /*6a20*/  FADD.FTZ R6, RZ, R6 ;  /* 0x00000006ff067221 */ /* 0x001fc60000010000 */
[----:B------:R-:W0:Y:S01]  /*6a30*/  LDS R35, [R0+0x1600] ;  /* 0x0016000000237984 */ /* 0x000e220000000800 */
[----:B-1----:R-:W-:Y:S01]  /*6a40*/  FADD.FTZ R23, R6, R23 ;  /* 0x0000001706177221 */ /* 0x002fe20000010000 */
[----:B------:R-:W-:Y:S02]  /*6a50*/  IADD3 R6, P0, R22, UR6, RZ ;  /* 0x0000000616067c10 */ /* 0x000fe4000ff1e0ff */
[----:B------:R-:W1:Y:S01]  /*6a60*/  LDS R51, [R0+0x2400] ;  /* 0x0024000000337984 */ /* 0x000e620000000800 */
[----:B--2---:R-:W-:-:S03]  /*6a70*/  FADD.FTZ R20, R23, R20 ;  /* 0x0000001417147221 */ /* 0x004fc60000010000 */
[----:B------:R-:W2:Y:S01]  /*6a80*/  LDS R61, [R0+0x3200] ;  /* 0x00320000003d7984 */ /* 0x000ea20000000800 */
[----:B---3--:R-:W-:-:S03]  /*6a90*/  FADD.FTZ R30, RZ, R30 ;  /* 0x0000001eff1e7221 */ /* 0x008fc60000010000 */
[----:B------:R-:W3:Y:S01]  /*6aa0*/  LDS R14, [R0+0xa00] ;  /* 0x000a0000000e7984 */ /* 0x000ee20000000800 */
[----:B----4-:R-:W-:-:S03]  /*6ab0*/  FADD.FTZ R7, R30, R7 ;  /* 0x000000071e077221 */ /* 0x010fc60000010000 */
[----:B------:R-:W-:Y:S01]  /*6ac0*/  STG.E desc[UR4][R2.64], R17 ;  /* 0x0000001102007986 */ /* 0x000fe2000c101904 */
[----:B------:R-:W-:-:S03]  /*6ad0*/  FADD.FTZ R8, RZ, R8 ;  /* 0x00000008ff087221 */ /* 0x000fc60000010000 */
[----:B------:R-:W4:Y:S01]  /*6ae0*/  LDS R47, [R0+0x1800] ;  /* 0x00180000002f7984 */ /* 0x000f220000000800 */
[----:B------:R-:W-:-:S03]  /*6af0*/  FADD.FTZ R7, R7, R32 ;  /* 0x0000002007077221 */ /* 0x000fc60000010000 */
[----:B------:R-:W4:Y:S01]  /*6b00*/  LDS R53, [R0+0x2600] ;  /* 0x0026000000357984 */ /* 0x000f220000000800 */
[----:B------:R-:W-:-:S03]  /*6b10*/  FADD.FTZ R10, RZ, R10 ;  /* 0x0000000aff0a7221 */ /* 0x000fc60000010000 */
[----:B------:R-:W-:Y:S01]  /*6b20*/  STG.E desc[UR4][R4.64], R11 ;  /* 0x0000000b04007986 */ /* 0x000fe2000c101904 */
[----:B------:R-:W-:-:S03]  /*6b30*/  FADD.FTZ R8, R8, R25 ;  /* 0x0000001908087221 */ /* 0x000fc60000010000 */
[----:B------:R-:W4:Y:S01]  /*6b40*/  LDS R63, [R0+0x3400] ;  /* 0x00340000003f7984 */ /* 0x000f220000000800 */
[----:B------:R-:W-:Y:S01]  /*6b50*/  FADD.FTZ R59, R7, R34 ;  /* 0x00000022073b7221 */ /* 0x000fe20000010000 */
[----:B------:R-:W-:Y:S02]  /*6b60*/  IADD3.X R7, R36, UR7, RZ, P0, !PT ;  /* 0x0000000724077c10 */ /* 0x000fe400087fe4ff */
[----:B------:R-:W4:Y:S01]  /*6b70*/  LDS R11, [R0+0xc00] ;  /* 0x000c0000000b7984 */ /* 0x000f220000000800 */
[----:B------:R-:W-:-:S03]  /*6b80*/  FADD.FTZ R12, RZ, R12 ;  /* 0x0000000cff0c7221 */ /* 0x000fc60000010000 */
[----:B------:R-:W4:Y:S01]  /*6b90*/  LDS R17, [R0+0x1a00] ;  /* 0x001a000000117984 */ /* 0x000f220000000800 */
[----:B0-----:R-:W-:-:S03]  /*6ba0*/  FADD.FTZ R10, R10, R35 ;  /* 0x000000230a0a7221 */ /* 0x001fc60000010000 */
[----:B------:R-:W0:Y:S01]  /*6bb0*/  LDS R55, [R0+0x2800] ;  /* 0x0028000000377984 */ /* 0x000e220000000800 */
[----:B-1----:R-:W-:-:S03]  /*6bc0*/  FADD.FTZ R8, R8, R51 ;  /* 0x0000003308087221 */ /* 0x002fc60000010000 */
[----:B------:R-:W1:Y:S01]  /*6bd0*/  LDS R65, [R0+0x3600] ;  /* 0x0036000000417984 */ /* 0x000e620000000800 */
[----:B--2---:R-:W-:-:S03]  /*6be0*/  FADD.FTZ R61, R20, R61 ;  /* 0x0000003d143d7221 */ /* 0x004fc60000010000 */
[----:B------:R-:W2:Y:S01]  /*6bf0*/  LDS R16, [R0+0xe00] ;  /* 0x000e000000107984 */ /* 0x000ea20000000800 */
[----:B---3--:R-:W-:-:S03]  /*6c00*/  FADD.FTZ R14, RZ, R14 ;  /* 0x0000000eff0e7221 */ /* 0x008fc60000010000 */
[----:B------:R-:W3:Y:S04]  /*6c10*/  LDS R18, [R0+0x1c00] ;  /* 0x001c000000127984 */ /* 0x000ee80000000800 */
[----:B------:R-:W3:Y:S01]  /*6c20*/  LDS R57, [R0+0x2a00] ;  /* 0x002a000000397984 */ /* 0x000ee20000000800 */
[----:B----4-:R-:W-:-:S03]  /*6c30*/  FADD.FTZ R12, R12, R47 ;  /* 0x0000002f0c0c7221 */ /* 0x010fc60000010000 */
[----:B------:R-:W4:Y:S01]  /*6c40*/  LDS R67, [R0+0x3800] ;  /* 0x0038000000437984 */ /* 0x000f220000000800 */
[----:B------:R-:W-:-:S03]  /*6c50*/  FADD.FTZ R10, R10, R53 ;  /* 0x000000350a0a7221 */ /* 0x000fc60000010000 */
[----:B------:R-:W4:Y:S04]  /*6c60*/  LDS R49, [R0+0x1e00] ;  /* 0x001e000000317984 */ /* 0x000f280000000800 */
[----:B------:R-:W4:Y:S01]  /*6c70*/  LDS R22, [R0+0x2c00] ;  /* 0x002c000000167984 */ /* 0x000f220000000800 */
[----:B------:R-:W-:-:S03]  /*6c80*/  FADD.FTZ R63, R8, R63 ;  /* 0x0000003f083f7221 */ /* 0x000fc60000010000 */
[----:B------:R-:W4:Y:S01]  /*6c90*/  LDS R69, [R0+0x3a00] ;  /* 0x003a000000457984 */ /* 0x000f220000000800 */
[----:B------:R-:W-:-:S03]  /*6ca0*/  FADD.FTZ R11, RZ, R11 ;  /* 0x0000000bff0b7221 */ /* 0x000fc60000010000 */
[----:B------:R-:W4:Y:S01]  /*6cb0*/  LDS R23, [R0+0x2e00] ;  /* 0x002e000000177984 */ /* 0x000f220000000800 */
[----:B------:R-:W-:-:S03]  /*6cc0*/  FADD.FTZ R14, R14, R17 ;  /* 0x000000110e0e7221 */ /* 0x000fc60000010000 */
[----:B------:R-:W4:Y:S01]  /*6cd0*/  LDS R24, [R0+0x3c00] ;  /* 0x003c000000187984 */ /* 0x000f220000000800 */
[----:B0-----:R-:W-:-:S03]  /*6ce0*/  FADD.FTZ R12, R12, R55 ;  /* 0x000000370c0c7221 */ /* 0x001fc60000010000 */
[----:B------:R-:W0:Y:S01]  /*6cf0*/  LDS R71, [R0+0x3e00] ;  /* 0x003e000000477984 */ /* 0x000e220000000800 */
[----:B-1----:R-:W-:-:S03]  /*6d00*/  FADD.FTZ R65, R10, R65 ;  /* 0x000000410a417221 */ /* 0x002fc60000010000 */
[----:B------:R-:W-:Y:S01]  /*6d10*/  STG.E desc[UR4][R6.64], R59 ;  /* 0x0000003b06007986 */ /* 0x000fe2000c101904 */
[----:B--2---:R-:W-:-:S03]  /*6d20*/  FADD.FTZ R16, RZ, R16 ;  /* 0x00000010ff107221 */ /* 0x004fc60000010000 */
[----:B------:R-:W-:Y:S01]  /*6d30*/  STG.E desc[UR4][R2.64+0x200], R39 ;  /* 0x0002002702007986 */ /* 0x000fe2000c101904 */
[----:B---3--:R-:W-:-:S03]  /*6d40*/  FADD.FTZ R11, R11, R18 ;  /* 0x000000120b0b7221 */ /* 0x008fc60000010000 */
[----:B------:R-:W-:Y:S01]  /*6d50*/  STG.E desc[UR4][R4.64+0x200], R27 ;  /* 0x0002001b04007986 */ /* 0x000fe2000c101904 */
[----:B------:R-:W-:-:S03]  /*6d60*/  FADD.FTZ R14, R14, R57 ;  /* 0x000000390e0e7221 */ /* 0x000fc60000010000 */
[----:B------:R-:W-:Y:S01]  /*6d70*/  STG.E desc[UR4][R6.64+0x200], R61 ;  /* 0x0002003d06007986 */ /* 0x000fe2000c101904 */
[----:B----4-:R-:W-:-:S03]  /*6d80*/  FADD.FTZ R67, R12, R67 ;  /* 0x000000430c437221 */ /* 0x010fc60000010000 */
        /* <DEDUP_REMOVED lines=25> */
.L_x_538:
[----:B0-----:R-:W-:Y:S01]  /*6f20*/  HFMA2.MMA R194, -RZ, RZ, 0, 5.9604644775390625e-08 ;  /* 0x00000001ffc27435 */ /* 0x001fe200000001ff */
[----:B------:R-:W-:Y:S01]  /*6f30*/  BSSY B0, `(.L_x_636) ;  /* 0x0000007000007945 */ /* 0x000fe20003800000 */
[----:B------:R-:W-:Y:S01]  /*6f40*/  MOV R195, R250 ;  /* 0x000000fa00c37202 */ /* 0x000fe20000000f00 */
[----:B------:R-:W-:Y:S01]  /*6f50*/  IMAD.MOV.U32 R193, RZ, RZ, 0x1f ;  /* 0x0000001fffc17424 */ /* 0x000fe200078e00ff */
[----:B------:R-:W-:-:S07]  /*6f60*/  MOV R192, 0xffffffff ;  /* 0xffffffff00c07802 */ /* 0x000fce0000000f00 */
[----:B-----5:R-:W-:Y:S05]  /*6f70*/  WARPSYNC.COLLECTIVE R192, `(.L_x_637) ;  /* 0x00000000c0087348 */ /* 0x020fea0003c00000 */
[----:B------:R0:W1:Y:S02]  /*6f80*/  SHFL.BFLY P0, R196, R195, R194, R193 ;  /* 0x0c0000c2c3c47389 */ /* 0x00006400000000c1 */
[----:B01---5:R-:W-:Y:S01]  /*6f90*/  ENDCOLLECTIVE ;  /* 0x000000000000791b */ /* 0x023fe20003800000 */
.L_x_637:
[----:B------:R-:W-:Y:S05]  /*6fa0*/  BSYNC B0 ;  /* 0x0000000000007941 */ /* 0x000fea0003800000 */
.L_x_636:
        /* <DEDUP_REMOVED lines=8> */
.L_x_638:
[----:B------:R-:W-:Y:S01]  /*7030*/  HFMA2.MMA R194, -RZ, RZ, 0, 1.1920928955078125e-07 ;  /* 0x00000002ffc27435 */ /* 0x000fe200000001ff */
[----:B------:R-:W-:Y:S01]  /*7040*/  MOV R195, R250 ;  /* 0x000000fa00c37202 */ /* 0x000fe20000000f00 */
[----:B------:R-:W-:-:S09]  /*7050*/  FADD.FTZ R249, R196, R249 ;  /* 0x000000f9c4f97221 */ /* 0x000fd20000010000 */
[----:B------:R-:W-:Y:S05]  /*7060*/  WARPSYNC.COLLECTIVE R192, `(.L_x_639) ;  /* 0x00000000c0087348 */ /* 0x000fea0003c00000 */
[----:B------:R0:W1:Y:S02]  /*7070*/  SHFL.BFLY P0, R196, R195, R194, R193 ;  /* 0x0c0000c2c3c47389 */ /* 0x00006400000000c1 */
[----:B01----:R-:W-:Y:S01]  /*7080*/  ENDCOLLECTIVE ;  /* 0x000000000000791b */ /* 0x003fe20003800000 */
.L_x_639:
[----:B------:R-:W-:Y:S02]  /*7090*/  IMAD.MOV.U32 R195, RZ, RZ, R249 ;  /* 0x000000ffffc37224 */ /* 0x000fe400078e00f9 */
[----:B------:R-:W-:-:S07]  /*70a0*/  FADD.FTZ R250, R250, R196 ;  /* 0x000000c4fafa7221 */ /* 0x000fce0000010000 */
[----:B------:R-:W-:Y:S05]  /*70b0*/  WARPSYNC.COLLECTIVE R192, `(.L_x_640) ;  /* 0x00000000c0087348 */ /* 0x000fea0003c00000 */
[----:B------:R0:W1:Y:S02]  /*70c0*/  SHFL.BFLY P0, R196, R195, R194, R193 ;  /* 0x0c0000c2c3c47389 */ /* 0x00006400000000c1 */
[----:B01----:R-:W-:Y:S01]  /*70d0*/  ENDCOLLECTIVE ;  /* 0x000000000000791b */ /* 0x003fe20003800000 */
.L_x_640:
[----:B------:R-:W-:Y:S01]  /*70e0*/  HFMA2.MMA R194, -RZ, RZ, 0, 2.384185791015625e-07 ;  /* 0x00000004ffc27435 */ /* 0x000fe200000001ff */
[----:B------:R-:W-:Y:S01]  /*70f0*/  MOV R195, R250 ;  /* 0x000000fa00c37202 */ /* 0x000fe20000000f00 */
[----:B------:R-:W-:-:S09]  /*7100*/  FADD.FTZ R249, R249, R196 ;  /* 0x000000c4f9f97221 */ /* 0x000fd20000010000 */
[----:B------:R-:W-:Y:S05]  /*7110*/  WARPSYNC.COLLECTIVE R192, `(.L_x_641) ;  /* 0x00000000c0087348 */ /* 0x000fea0003c00000 */
[----:B------:R0:W1:Y:S02]  /*7120*/  SHFL.BFLY P0, R196, R195, R194, R193 ;  /* 0x0c0000c2c3c47389 */ /* 0x00006400000000c1 */
[----:B01----:R-:W-:Y:S01]  /*7130*/  ENDCOLLECTIVE ;  /* 0x000000000000791b */ /* 0x003fe20003800000 */
.L_x_641:
[----:B------:R-:W-:Y:S01]  /*7140*/  MOV R195, R249 ;  /* 0x000000f900c37202 */ /* 0x000fe20000000f00 */
[----:B------:R-:W-:-:S07]  /*7150*/  FADD.FTZ R250, R250, R196 ;  /* 0x000000c4fafa7221 */ /* 0x000fce0000010000 */
[----:B------:R-:W-:Y:S05]  /*7160*/  WARPSYNC.COLLECTIVE R192, `(.L_x_642) ;  /* 0x00000000c0087348 */ /* 0x000fea0003c00000 */
[----:B------:R0:W1:Y:S02]  /*7170*/  SHFL.BFLY P0, R196, R195, R194, R193 ;  /* 0x0c0000c2c3c47389 */ /* 0x00006400000000c1 */
[----:B01----:R-:W-:Y:S01]  /*7180*/  ENDCOLLECTIVE ;  /* 0x000000000000791b */ /* 0x003fe20003800000 */
.L_x_642:
[----:B------:R-:W-:Y:S01]  /*7190*/  HFMA2.MMA R194, -RZ, RZ, 0, 4.76837158203125e-07 ;  /* 0x00000008ffc27435 */ /* 0x000fe200000001ff */
[----:B------:R-:W-:Y:S02]  /*71a0*/  IMAD.MOV.U32 R195, RZ, RZ, R250 ;  /* 0x000000ffffc37224 */ /* 0x000fe400078e00fa */
[----:B------:R-:W-:-:S08]  /*71b0*/  FADD.FTZ R249, R249, R196 ;  /* 0x000000c4f9f97221 */ /* 0x000fd00000010000 */
[----:B------:R-:W-:Y:S05]  /*71c0*/  WARPSYNC.COLLECTIVE R192, `(.L_x_643) ;  /* 0x00000000c0087348 */ /* 0x000fea0003c00000 */
[----:B------:R0:W1:Y:S02]  /*71d0*/  SHFL.BFLY P0, R196, R195, R194, R193 ;  /* 0x0c0000c2c3c47389 */ /* 0x00006400000000c1 */
[----:B01----:R-:W-:Y:S01]  /*71e0*/  ENDCOLLECTIVE ;  /* 0x000000000000791b */ /* 0x003fe20003800000 */
.L_x_643:
[----:B------:R-:W-:Y:S01]  /*71f0*/  MOV R195, R249 ;  /* 0x000000f900c37202 */ /* 0x000fe20000000f00 */
[----:B------:R-:W-:-:S07]  /*7200*/  FADD.FTZ R250, R250, R196 ;  /* 0x000000c4fafa7221 */ /* 0x000fce0000010000 */
[----:B------:R-:W-:Y:S05]  /*7210*/  WARPSYNC.COLLECTIVE R192, `(.L_x_644) ;  /* 0x00000000c0087348 */ /* 0x000fea0003c00000 */
[----:B------:R0:W1:Y:S02]  /*7220*/  SHFL.BFLY P0, R196, R195, R194, R193 ;  /* 0x0c0000c2c3c47389 */ /* 0x00006400000000c1 */
[----:B01----:R-:W-:Y:S01]  /*7230*/  ENDCOLLECTIVE ;  /* 0x000000000000791b */ /* 0x003fe20003800000 */
.L_x_644:
[----:B------:R-:W-:Y:S01]  /*7240*/  MOV R195, R250 ;  /* 0x000000fa00c37202 */ /* 0x000fe20000000f00 */
[----:B------:R-:W-:Y:S02]  /*7250*/  IMAD.MOV.U32 R194, RZ, RZ, 0x10 ;  /* 0x00000010ffc27424 */ /* 0x000fe400078e00ff */
[----:B------:R-:W-:-:S07]  /*7260*/  FADD.FTZ R249, R249, R196 ;  /* 0x000000c4f9f97221 */ /* 0x000fce0000010000 */
[----:B------:R-:W-:Y:S05]  /*7270*/  WARPSYNC.COLLECTIVE R192, `(.L_x_645) ;  /* 0x00000000c0087348 */ /* 0x000fea0003c00000 */
[----:B------:R0:W1:Y:S02]  /*7280*/  SHFL.BFLY P0, R196, R195, R194, R193 ;  /* 0x0c0000c2c3c47389 */ /* 0x00006400000000c1 */
[----:B01----:R-:W-:Y:S01]  /*7290*/  ENDCOLLECTIVE ;  /* 0x000000000000791b */ /* 0x003fe20003800000 */
.L_x_645:
[----:B------:R-:W-:Y:S02]  /*72a0*/  MOV R195, R249 ;  /* 0x000000f900c37202 */ /* 0x000fe40000000f00 */
[----:B------:R-:W-:-:S07]  /*72b0*/  MOV R197, R196 ;  /* 0x000000c400c57202 */ /* 0x000fce0000000f00 */
[----:B------:R-:W-:Y:S05]  /*72c0*/  WARPSYNC.COLLECTIVE R192, `(.L_x_646) ;  /* 0x00000000c0087348 */ /* 0x000fea0003c00000 */
[----:B------:R0:W1:Y:S02]  /*72d0*/  SHFL.BFLY P0, R196, R195, R194, R193 ;  /* 0x0c0000c2c3c47389 */ /* 0x00006400000000c1 */
[----:B01----:R-:W-:Y:S01]  /*72e0*/  ENDCOLLECTIVE ;  /* 0x000000000000791b */ /* 0x003fe20003800000 */
.L_x_646:
[----:B------:R-:W-:Y:S01]  /*72f0*/  MOV R198, R196 ;  /* 0x000000c400c67202 */ /* 0x000fe20000000f00 */
[----:B------:R-:W-:Y:S06]  /*7300*/  BRA `(.L_x_647) ;  /* 0xffffffb000c07947 */ /* 0x000fec000383ffff */
.L_x_648:
        /* <DEDUP_REMOVED lines=15> */
.L_x_14211:


//--------------------- .text._ZN10layer_norm13ln_bwd_kernelINS_13Kernel_traitsI13__nv_bfloat16S2_S2_S2_fjLj1024ELj1ELj4ELj1ELj16ENS_18Kernel_traits_baseILj1024ES2_S2_S2_S2_fjLj128EEEEELb1ELb0ELb0ELb0EEEvNS_9BwdParamsE --------------------------
	.section	.text._ZN10layer_norm13ln_bwd_kernelINS_13Kernel_traitsI13__nv_bfloat16S2_S2_S2_fjLj1024ELj1ELj4ELj1ELj16ENS_18Kernel_traits_baseILj1024ES2_S2_S2_S2_fjLj128EEEEELb1ELb0ELb0ELb0EEEvNS_9BwdParamsE,"ax",@progbits
	.align	128
        .global         _ZN10layer_norm13ln_bwd_kernelINS_13Kernel_traitsI13__nv_bfloat16S2_S2_S2_fjLj1024ELj1ELj4ELj1ELj16ENS_18Kernel_traits_baseILj1024ES2_S2_S2_S2_fjLj128EEEEELb1ELb0ELb0ELb0EEEvNS_9BwdParamsE
        .type           _ZN10layer_norm13ln_bwd_kernelINS_13Kernel_traitsI13__nv_bfloat16S2_S2_S2_fjLj1024ELj1ELj4ELj1ELj16ENS_18Kernel_traits_baseILj1024ES2_S2_S2_S2_fjLj128EEEEELb1ELb0ELb0ELb0EEEvNS_9BwdParamsE,@function
        .size           _ZN10layer_norm13ln_bwd_kernelINS_13Kernel_traitsI13__nv_bfloat16S2_S2_S2_fjLj1024ELj1ELj4ELj1ELj16ENS_18Kernel_traits_baseILj1024ES2_S2_S2_S2_fjLj128EEEEELb1ELb0ELb0ELb0EEEvNS_9BwdParamsE,(.L_x_14212 - _ZN10layer_norm13ln_bwd_kernelINS_13Kernel_traitsI13__nv_bfloat16S2_S2_S2_fjLj1024ELj1ELj4ELj1ELj16ENS_18Kernel_traits_baseILj1024ES2_S2_S2_S2_fjLj128EEEEELb1ELb0ELb0ELb0EEEvNS_9BwdParamsE)
        .other          _ZN10layer_norm13ln_bwd_kernelINS_13Kernel_traitsI13__nv_bfloat16S2_S2_S2_fjLj1024ELj1ELj4ELj1ELj16ENS_18Kernel_traits_baseILj1024ES2_S2_S2_S2_fjLj128EEEEELb1ELb0ELb0ELb0EEEvNS_9BwdParamsE,@"STO_CUDA_ENTRY STV_DEFAULT"
_ZN10layer_norm13ln_bwd_kernelINS_13Kernel_traitsI13__nv_bfloat16S2_S2_S2_fjLj1024ELj1ELj4ELj1ELj16ENS_18Kernel_traits_baseILj1024ES2_S2_S2_S2_fjLj128EEEEELb1ELb0ELb0ELb0EEEvNS_9BwdParamsE:
.text._ZN10layer_norm13ln_bwd_kernelINS_13Kernel_traitsI13__nv_bfloat16S2_S2_S2_fjLj1024ELj1ELj4ELj1ELj16ENS_18Kernel_traits_baseILj1024ES2_S2_S2_S2_fjLj128EEEEELb1ELb0ELb0ELb0EEEvNS_9BwdParamsE:
        /* <DEDUP_REMOVED lines=10> */
[----:B------:R-:W-:Y:S01]  /*00a0*/  ULDC UR14, c[0x0][0x290] ;  /* 0x0000a400000e7ab9 */ /* 0x000fe20000000800 */
[----:B------:R-:W-:Y:S01]  /*00b0*/  ULDC.64 UR8, c[0x0][0x2c8] ;  /* 0x0000b20000087ab9 */ /* 0x000fe20000000a00 */
[----:B------:R-:W-:Y:S01]  /*00c0*/  LEA.HI R3, R3, R38, RZ, 0x3 ;  /* 0x0000002603037211 */ /* 0x000fe200078f18ff */
[----:B------:R-:W-:Y:S01]  /*00d0*/  ULDC.64 UR10, c[0x0][0x238] ;  /* 0x00008e00000a7ab9 */ /* 0x000fe20000000a00 */
[----:B------:R-:W-:Y:S01]  /*00e0*/  ULDC.64 UR12, c[0x0][0x240] ;  /* 0x00009000000c7ab9 */ /* 0x000fe20000000a00 */
        /* <DEDUP_REMOVED lines=63> */
[----:B------:R-:W-:Y:S01]  /*04e0*/  IMAD.U32 R35, R20, 0x10000, RZ ;  /* 0x0001000014237824 */ /* 0x000fe200078e00ff */
[----:B------:R-:W-:Y:S01]  /*04f0*/  ISETP.NE.U32.AND P5, PT, RZ, UR6, PT ;  /* 0x00000006ff007c0c */ /* 0x000fe2000bfa5070 */
[----:B------:R-:W-:Y:S01]  /*0500*/  ULDC.U8 UR6, c[0x0][0x2a0] ;  /* 0x0000a80000067ab9 */ /* 0x000fe20000000000 */
[----:B------:R-:W-:Y:S01]  /*0510*/  SHF.L.U32 R32, R23, 0x10, RZ ;  /* 0x0000001017207819 */ /* 0x000fe200000006ff */
[----:B------:R-:W-:Y:S01]  /*0520*/  IMAD.U32 R23, R4, 0x10000, RZ ;  /* 0x0001000004177824 */ /* 0x000fe200078e00ff */
[----:B------:R-:W-:Y:S01]  /*0530*/  @P1 PRMT R17, R21, 0x7632, R17 ;  /* 0x0000763215111816 */ /* 0x000fe20000000011 */
[----:B------:R-:W-:Y:S01]  /*0540*/  HFMA2.MMA R45, -RZ, RZ, 0, 0 ;  /* 0x00000000ff2d7435 */ /* 0x000fe200000001ff */
[----:B------:R-:W-:Y:S01]  /*0550*/  @P2 PRMT R11, R27, 0x7632, R11 ;  /* 0x000076321b0b2816 */ /* 0x000fe2000000000b */
        /* <DEDUP_REMOVED lines=16> */
[----:B------:R-:W-:Y:S02]  /*0660*/  ISETP.NE.AND P0, PT, RZ, UR6, PT ;  /* 0x00000006ff007c0c */ /* 0x000fe4000bf05270 */
[----:B------:R-:W-:-:S02]  /*0670*/  SHF.L.U32 R34, R21, 0x10, RZ ;  /* 0x0000001015227819 */ /* 0x000fc400000006ff */
[----:B------:R-:W-:Y:S02]  /*0680*/  SHF.L.U32 R33, R22, 0x10, RZ ;  /* 0x0000001016217819 */ /* 0x000fe400000006ff */
[----:B------:R-:W-:Y:S02]  /*0690*/  SHF.L.U32 R21, R6, 0x10, RZ ;  /* 0x0000001006157819 */ /* 0x000fe400000006ff */
[----:B------:R-:W-:Y:S02]  /*06a0*/  SHF.L.U32 R20, R7, 0x10, RZ ;  /* 0x0000001007147819 */ /* 0x000fe400000006ff */
[----:B------:R-:W-:Y:S02]  /*06b0*/  SHF.L.U32 R31, R24, 0x10, RZ ;  /* 0x00000010181f7819 */ /* 0x000fe400000006ff */
        /* <DEDUP_REMOVED lines=10> */
[----:B------:R-:W-:Y:S02]  /*0760*/  ISETP.NE.AND.EX P5, PT, RZ, UR7, PT, P5 ;  /* 0x00000007ff007c0c */ /* 0x000fe4000bfa5350 */
        /* <DEDUP_REMOVED lines=9> */
[----:B------:R-:W-:-:S02]  /*0800*/  P2R R0, PR, RZ, 0x1 ;  /* 0x00000001ff007803 */ /* 0x000fc40000000000 */
[----:B------:R-:W-:Y:S02]  /*0810*/  SHF.L.U32 R4, R4, 0x10, RZ ;  /* 0x0000001004047819 */ /* 0x000fe400000006ff */
[----:B------:R-:W-:-:S07]  /*0820*/  SHF.L.U32 R2, R37, 0x10, RZ ;  /* 0x0000001025027819 */ /* 0x000fce00000006ff */
.L_x_668:
        /* <DEDUP_REMOVED lines=19> */
[----:B------:R-:W-:Y:S02]  /*0960*/  CS2R R208, SRZ ;  /* 0x0000000000d07805 */ /* 0x000fe4000001ff00 */
[----:B------:R-:W-:-:S02]  /*0970*/  MOV R132, 0x3f800000 ;  /* 0x3f80000000847802 */ /* 0x000fc40000000f00 */
        /* <DEDUP_REMOVED lines=14> */
[----:B------:R-:W-:-:S04]  /*0a60*/  LEA R148, P0, R203, UR12, 0x3 ;  /* 0x0000000ccb947c11 */ /* 0x000fc8000f8018ff */
[----:B------:R-:W-:-:S06]  /*0a70*/  LEA.HI.X R149, R203, UR13, RZ, 0x3, P0 ;  /* 0x0000000dcb957c11 */ /* 0x000fcc00080f1cff */
[----:B------:R-:W5:Y:S01]  /*0a80*/  LDG.E.64 R148, desc[UR4][R148.64] ;  /* 0x0000000494947981 */ /* 0x000f62000c1e1b00 */
[----:B------:R-:W-:Y:S01]  /*0a90*/  IADD3 R207, R203, 0x20, RZ ;  /* 0x00000020cbcf7810 */ /* 0x000fe20007ffe0ff */
[C---:B--2---:R-:W-:Y:S01]  /*0aa0*/  IMAD.U32 R3, R124.reuse, 0x10000, RZ ;  /* 0x000100007c037824 */ /* 0x044fe200078e00ff */
[----:B------:R-:W-:Y:S02]  /*0ab0*/  PRMT R138, R124, 0x7632, R138 ;  /* 0x000076327c8a7816 */ /* 0x000fe4000000008a */
[C---:B------:R-:W-:Y:S01]  /*0ac0*/  PRMT R143, R125.reuse, 0x7632, R143 ;  /* 0x000076327d8f7816 */ /* 0x040fe2000000008f */
[----:B------:R-:W-:Y:S01]  /*0ad0*/  FADD.FTZ R124, -R206, R3 ;  /* 0x00000003ce7c7221 */ /* 0x000fe20000010100 */
[----:B------:R-:W-:Y:S02]  /*0ae0*/  SHF.L.U32 R137, R125, 0x10, RZ ;  /* 0x000000107d897819 */ /* 0x000fe400000006ff */
[----:B------:R-:W-:Y:S01]  /*0af0*/  SHF.L.U32 R139, R126, 0x10, RZ ;  /* 0x000000107e8b7819 */ /* 0x000fe200000006ff */
[----:B-----5:R-:W-:-:S02]  /*0b00*/  FMUL.FTZ R3, R39, R124 ;  /* 0x0000007c27037220 */ /* 0x020fc40000410000 */
        /* <DEDUP_REMOVED lines=33> */
[----:B------:R-:W-:Y:S01]  /*0d20*/  SHF.L.U32 R126, R126, 0x10, RZ ;  /* 0x000000107e7e7819 */ /* 0x000fe200000006ff */
[----:B------:R-:W-:Y:S01]  /*0d30*/  FMUL.FTZ R144, R39, R144 ;  /* 0x0000009027907220 */ /* 0x000fe20000410000 */
[----:B------:R-:W-:Y:S01]  /*0d40*/  FADD.FTZ R127, R124, R141 ;  /* 0x0000008d7c7f7221 */ /* 0x000fe20000010000 */
[----:B------:R-:W-:Y:S01]  /*0d50*/  FFMA.FTZ R124, R142, R141, R125 ;  /* 0x0000008d8e7c7223 */ /* 0x000fe2000001007d */
[----:B------:R-:W-:-:S02]  /*0d60*/  IMAD.U32 R130, R130, 0x10000, RZ ;  /* 0x0001000082827824 */ /* 0x000fc400078e00ff */
        /* <DEDUP_REMOVED lines=18> */
[----:B------:R-:W-:-:S02]  /*0e90*/  IMAD.U32 R128, R140, 0x10000, RZ ;  /* 0x000100008c807824 */ /* 0x000fc400078e00ff */
        /* <DEDUP_REMOVED lines=16> */
.L_x_652:
[----:B------:R-:W-:Y:S05]  /*0fa0*/  BSYNC B1 ;  /* 0x0000000000017941 */ /* 0x000fea0003800000 */
.L_x_651:
        /* <DEDUP_REMOVED lines=16> */
[----:B------:R-:W-:Y:S02]  /*10b0*/  IADD3 R207, R207, 0x20, RZ ;  /* 0x00000020cfcf7810 */ /* 0x000fe40007ffe0ff */
[C---:B--2---:R-:W-:Y:S01]  /*10c0*/  SHF.L.U32 R157, R124.reuse, 0x10, RZ ;  /* 0x000000107c9d7819 */ /* 0x044fe200000006ff */
[C---:B------:R-:W-:Y:S01]  /*10d0*/  IMAD.U32 R161, R125.reuse, 0x10000, RZ ;  /* 0x000100007da17824 */ /* 0x040fe200078e00ff */
[----:B------:R-:W-:Y:S02]  /*10e0*/  PRMT R164, R124, 0x7632, R164 ;  /* 0x000076327ca47816 */ /* 0x000fe400000000a4 */
[----:B------:R-:W-:Y:S01]  /*10f0*/  PRMT R167, R125, 0x7632, R167 ;  /* 0x000076327da77816 */ /* 0x000fe200000000a7 */
[----:B------:R-:W-:Y:S01]  /*1100*/  FADD.FTZ R124, -R206, R157 ;  /* 0x0000009dce7c7221 */ /* 0x000fe20000010100 */
[----:B------:R-:W-:-:S03]  /*1110*/  SHF.L.U32 R163, R126, 0x10, RZ ;  /* 0x000000107ea37819 */ /* 0x000fc600000006ff */
[----:B-----5:R-:W-:Y:S01]  /*1120*/  FMUL.FTZ R157, R39, R124 ;  /* 0x0000007c279d7220 */ /* 0x020fe20000410000 */
[----:B------:R-:W-:Y:S01]  /*1130*/  FADD.FTZ R124, -R206, R161 ;  /* 0x000000a1ce7c7221 */ /* 0x000fe20000010100 */
[C---:B---3--:R-:W-:Y:S02]  /*1140*/  PRMT R125, R128.reuse, 0x7632, R125 ;  /* 0x00007632807d7816 */ /* 0x048fe4000000007d */
[----:B------:R-:W-:Y:S02]  /*1150*/  SHF.L.U32 R128, R128, 0x10, RZ ;  /* 0x0000001080807819 */ /* 0x000fe400000006ff */
        /* <DEDUP_REMOVED lines=18> */
[----:B------:R-:W-:Y:S01]  /*1280*/  IMAD.U32 R167, R167, 0x10000, RZ ;  /* 0x00010000a7a77824 */ /* 0x000fe200078e00ff */
[----:B------:R-:W-:-:S02]  /*1290*/  SHF.L.U32 R129, R129, 0x10, RZ ;  /* 0x0000001081817819 */ /* 0x000fc400000006ff */
        /* <DEDUP_REMOVED lines=14> */
[----:B------:R-:W-:Y:S01]  /*1380*/  SHF.L.U32 R126, R126, 0x10, RZ ;  /* 0x000000107e7e7819 */ /* 0x000fe200000006ff */
        /* <DEDUP_REMOVED lines=15> */
[----:B------:R-:W-:-:S02]  /*1480*/  IMAD.U32 R131, R131, 0x10000, RZ ;  /* 0x0001000083837824 */ /* 0x000fc400078e00ff */
        /* <DEDUP_REMOVED lines=19> */
.L_x_654:
[----:B------:R-:W-:Y:S05]  /*15c0*/  BSYNC B1 ;  /* 0x0000000000017941 */ /* 0x000fea0003800000 */
.L_x_653:
        /* <DEDUP_REMOVED lines=17> */
[C---:B--2---:R-:W-:Y:S02]  /*16e0*/  SHF.L.U32 R173, R124.reuse, 0x10, RZ ;  /* 0x000000107cad7819 */ /* 0x044fe400000006ff */
[----:B------:R-:W-:Y:S02]  /*16f0*/  PRMT R180, R124, 0x7632, R180 ;  /* 0x000076327cb47816 */ /* 0x000fe400000000b4 */
[C---:B------:R-:W-:Y:S01]  /*1700*/  PRMT R183, R125.reuse, 0x7632, R183 ;  /* 0x000076327db77816 */ /* 0x040fe200000000b7 */
[----:B------:R-:W-:Y:S01]  /*1710*/  FADD.FTZ R124, -R206, R173 ;  /* 0x000000adce7c7221 */ /* 0x000fe20000010100 */
[----:B------:R-:W-:Y:S01]  /*1720*/  SHF.L.U32 R177, R125, 0x10, RZ ;  /* 0x000000107db17819 */ /* 0x000fe200000006ff */
[----:B------:R-:W-:-:S02]  /*1730*/  IMAD.U32 R179, R126, 0x10000, RZ ;  /* 0x000100007eb37824 */ /* 0x000fc400078e00ff */
[----:B-----5:R-:W-:Y:S02]  /*1740*/  FMUL.FTZ R173, R39, R124 ;  /* 0x0000007c27ad7220 */ /* 0x020fe40000410000 */
[----:B------:R-:W-:Y:S01]  /*1750*/  FADD.FTZ R124, -R206, R177 ;  /* 0x000000b1ce7c7221 */ /* 0x000fe20000010100 */
[C---:B---3--:R-:W-:Y:S02]  /*1760*/  PRMT R125, R128.reuse, 0x7632, R125 ;  /* 0x00007632807d7816 */ /* 0x048fe4000000007d */
[----:B------:R-:W-:Y:S02]  /*1770*/  SHF.L.U32 R128, R128, 0x10, RZ ;  /* 0x0000001080807819 */ /* 0x000fe400000006ff */
[----:B------:R-:W-:Y:S01]  /*1780*/  PRMT R182, R131, 0x7632, R182 ;  /* 0x0000763283b67816 */ /* 0x000fe200000000b6 */
[----:B------:R-:W-:Y:S01]  /*1790*/  IMAD.U32 R181, R125, 0x10000, RZ ;  /* 0x000100007db57824 */ /* 0x000fe200078e00ff */
        /* <DEDUP_REMOVED lines=30> */
[----:B------:R-:W-:Y:S01]  /*1980*/  IMAD.U32 R129, R186, 0x10000, RZ ;  /* 0x00010000ba817824 */ /* 0x000fe200078e00ff */
[----:B------:R-:W-:Y:S01]  /*1990*/  SHF.L.U32 R126, R126, 0x10, RZ ;  /* 0x000000107e7e7819 */ /* 0x000fe200000006ff */
[----:B------:R-:W-:Y:S01]  /*19a0*/  FADD.FTZ R186, -R206, R127 ;  /* 0x0000007fceba7221 */ /* 0x000fe20000010100 */
        /* <DEDUP_REMOVED lines=35> */
.L_x_656:
[----:B------:R-:W-:Y:S05]  /*1be0*/  BSYNC B1 ;  /* 0x0000000000017941 */ /* 0x000fea0003800000 */
.L_x_655:
        /* <DEDUP_REMOVED lines=16> */
[C---:B--2---:R-:W-:Y:S02]  /*1cf0*/  PRMT R192, R125.reuse, 0x7632, R192 ;  /* 0x000076327dc07816 */ /* 0x044fe400000000c0 */
[----:B------:R-:W-:Y:S02]  /*1d00*/  PRMT R133, R124, 0x7632, R133 ;  /* 0x000076327c857816 */ /* 0x000fe40000000085 */
[----:B------:R-:W-:Y:S01]  /*1d10*/  SHF.L.U32 R193, R125, 0x10, RZ ;  /* 0x000000107dc17819 */ /* 0x000fe200000006ff */
[----:B------:R-:W-:Y:S01]  /*1d20*/  IMAD.U32 R125, R192, 0x10000, RZ ;  /* 0x00010000c07d7824 */ /* 0x000fe200078e00ff */
        /* <DEDUP_REMOVED lines=8> */
[----:B0-----:R-:W-:-:S02]  /*1db0*/  SHF.L.U32 R191, R127, 0x10, RZ ;  /* 0x000000107fbf7819 */ /* 0x001fc400000006ff */
[C---:B---3--:R-:W-:Y:S02]  /*1dc0*/  PRMT R125, R128.reuse, 0x7632, R125 ;  /* 0x00007632807d7816 */ /* 0x048fe4000000007d */
[----:B------:R-:W-:Y:S02]  /*1dd0*/  SHF.L.U32 R128, R128, 0x10, RZ ;  /* 0x0000001080807819 */ /* 0x000fe400000006ff */
[----:B------:R-:W-:Y:S01]  /*1de0*/  SHF.L.U32 R195, R126, 0x10, RZ ;  /* 0x000000107ec37819 */ /* 0x000fe200000006ff */
[--C-:B------:R-:W-:Y:S01]  /*1df0*/  FADD.FTZ R126, -R206, R193.reuse ;  /* 0x000000c1ce7e7221 */ /* 0x100fe20000010100 */
[----:B------:R-:W-:Y:S01]  /*1e00*/  SHF.L.U32 R127, R194, 0x10, RZ ;  /* 0x00000010c27f7819 */ /* 0x000fe200000006ff */
[----:B------:R-:W-:Y:S01]  /*1e10*/  IMAD.U32 R125, R125, 0x10000, RZ ;  /* 0x000100007d7d7824 */ /* 0x000fe200078e00ff */
[----:B------:R-:W-:Y:S01]  /*1e20*/  PRMT R193, R130, 0x7632, R193 ;  /* 0x0000763282c17816 */ /* 0x000fe200000000c1 */
[----:B------:R-:W-:Y:S01]  /*1e30*/  FMUL.FTZ R190, R23, R128 ;  /* 0x0000008017be7220 */ /* 0x000fe20000410000 */
[C---:B-----5:R-:W-:Y:S01]  /*1e40*/  FMUL.FTZ R196, R39.reuse, R196 ;  /* 0x000000c427c47220 */ /* 0x060fe20000410000 */
[----:B------:R-:W-:Y:S01]  /*1e50*/  FMUL.FTZ R133, R39, R124 ;  /* 0x0000007c27857220 */ /* 0x000fe20000410000 */
[C-C-:B------:R-:W-:Y:S01]  /*1e60*/  FADD.FTZ R200, -R206.reuse, R127.reuse ;  /* 0x0000007fcec87221 */ /* 0x140fe20000010100 */
[----:B------:R-:W-:Y:S01]  /*1e70*/  PRMT R127, R129, 0x7632, R127 ;  /* 0x00007632817f7816 */ /* 0x000fe2000000007f */
[----:B------:R-:W-:Y:S01]  /*1e80*/  FADD.FTZ R192, -R206, R195 ;  /* 0x000000c3cec07221 */ /* 0x000fe20000010100 */
[----:B------:R-:W-:Y:S01]  /*1e90*/  SHF.L.U32 R199, R193, 0x10, RZ ;  /* 0x00000010c1c77819 */ /* 0x000fe200000006ff */
[----:B------:R-:W-:Y:S01]  /*1ea0*/  FADD.FTZ R124, R209, R190 ;  /* 0x000000bed17c7221 */ /* 0x000fe20000010000 */
[----:B------:R-:W-:Y:S01]  /*1eb0*/  SHF.L.U32 R129, R129, 0x10, RZ ;  /* 0x0000001081817819 */ /* 0x000fe200000006ff */
[----:B------:R-:W-:Y:S01]  /*1ec0*/  FADD.FTZ R97, R97, R125 ;  /* 0x0000007d61617221 */ /* 0x000fe20000010000 */
[-C--:B------:R-:W-:Y:S01]  /*1ed0*/  FFMA.FTZ R65, R196, R125.reuse, R65 ;  /* 0x0000007dc4417223 */ /* 0x080fe20000010041 */
[----:B------:R-:W-:Y:S01]  /*1ee0*/  FMUL.FTZ R193, R6, R125 ;  /* 0x0000007d06c17220 */ /* 0x000fe20000410000 */
[C---:B------:R-:W-:Y:S01]  /*1ef0*/  FADD.FTZ R204, -R206.reuse, R189 ;  /* 0x000000bdcecc7221 */ /* 0x040fe20000010100 */
[----:B------:R-:W-:Y:S01]  /*1f00*/  FFMA.FTZ R125, R133, R190, R208 ;  /* 0x000000be857d7223 */ /* 0x000fe200000100d0 */
[----:B------:R-:W-:Y:S01]  /*1f10*/  FMUL.FTZ R189, R39, R126 ;  /* 0x0000007e27bd7220 */ /* 0x000fe20000410000 */
[----:B------:R-:W-:Y:S01]  /*1f20*/  FADD.FTZ R202, -R206, R191 ;  /* 0x000000bfceca7221 */ /* 0x000fe20000010100 */
        /* <DEDUP_REMOVED lines=44> */
.L_x_658:
[----:B------:R-:W-:Y:S05]  /*21f0*/  BSYNC B1 ;  /* 0x0000000000017941 */ /* 0x000fea0003800000 */
.L_x_657:
        /* <DEDUP_REMOVED lines=21> */
.L_x_680:
        /* <DEDUP_REMOVED lines=10> */
[----:B------:R-:W-:Y:S01]  /*23f0*/  LOP3.LUT P6, RZ, R148, 0xff0000, RZ, 0xc0, !PT ;  /* 0x00ff000094ff7812 */ /* 0x000fe200078cc0ff */
[-CC-:B------:R-:W-:Y:S01]  /*2400*/  FFMA.FTZ R127, R137, R205.reuse, R206.reuse ;  /* 0x000000cd897f7223 */ /* 0x180fe200000100ce */
[----:B------:R-:W-:Y:S01]  /*2410*/  ISETP.NE.AND.EX P0, PT, RZ, UR9, PT, P0 ;  /* 0x00000009ff007c0c */ /* 0x000fe2000bf05300 */
[----:B------:R-:W-:Y:S01]  /*2420*/  FADD.FTZ R124, R136, -R125 ;  /* 0x8000007d887c7221 */ /* 0x000fe20000010000 */
[----:B------:R-:W-:-:S03]  /*2430*/  FFMA.FTZ R129, R139, R205, R206 ;  /* 0x000000cd8b817223 */ /* 0x000fc600000100ce */
[----:B------:R-:W-:-:S08]  /*2440*/  FMUL.FTZ R207, R39, R124 ;  /* 0x0000007c27cf7220 */ /* 0x000fd00000410000 */
[----:B------:R-:W-:Y:S02]  /*2450*/  @P0 SHF.L.U32 R126, R105, 0x10, RZ ;  /* 0x00000010697e0819 */ /* 0x000fe400000006ff */
[----:B------:R-:W-:-:S03]  /*2460*/  @P0 SHF.L.U32 R208, R107, 0x10, RZ ;  /* 0x000000106bd00819 */ /* 0x000fc600000006ff */
[----:B------:R-:W-:Y:S01]  /*2470*/  @P0 FADD.FTZ R207, R207, R126 ;  /* 0x0000007ecfcf0221 */ /* 0x000fe20000010000 */
[----:B------:R-:W-:-:S03]  /*2480*/  @P0 SHF.L.U32 R126, R106, 0x10, RZ ;  /* 0x000000106a7e0819 */ /* 0x000fc600000006ff */
[----:B------:R-:W-:-:S04]  /*2490*/  FMUL.FTZ R124, R207, R132 ;  /* 0x00000084cf7c7220 */ /* 0x000fc80000410000 */
[----:B------:R-:W-:-:S05]  /*24a0*/  FMUL.FTZ R124, R124, UR15 ;  /* 0x0000000f7c7c7c20 */ /* 0x000fca0008410000 */
[----:B------:R-:W-:Y:S01]  /*24b0*/  FSEL R125, R124, RZ, P6 ;  /* 0x000000ff7c7d7208 */ /* 0x000fe20003000000 */
[--C-:B------:R-:W-:Y:S01]  /*24c0*/  FADD.FTZ R124, R138, -R127.reuse ;  /* 0x8000007f8a7c7221 */ /* 0x100fe20000010000 */
[----:B------:R-:W-:Y:S02]  /*24d0*/  LOP3.LUT P6, RZ, R149, 0xff, RZ, 0xc0, !PT ;  /* 0x000000ff95ff7812 */ /* 0x000fe400078cc0ff */
[----:B------:R-:W-:Y:S01]  /*24e0*/  @P0 PRMT R127, R105, 0x7632, R127 ;  /* 0x00007632697f0816 */ /* 0x000fe2000000007f */
[----:B------:R-:W-:-:S04]  /*24f0*/  FMUL.FTZ R211, R39, R124 ;  /* 0x0000007c27d37220 */ /* 0x000fc80000410000 */
[----:B------:R-:W-:Y:S01]  /*2500*/  @P0 FADD.FTZ R211, R211, R126 ;  /* 0x0000007ed3d30221 */ /* 0x000fe20000010000 */
[----:B------:R-:W-:Y:S01]  /*2510*/  @P0 IMAD.U32 R128, R127, 0x10000, RZ ;  /* 0x000100007f800824 */ /* 0x000fe200078e00ff */
[----:B------:R-:W-:Y:S02]  /*2520*/  @P0 PRMT R127, R106, 0x7632, R127 ;  /* 0x000076326a7f0816 */ /* 0x000fe4000000007f */
[----:B------:R-:W-:Y:S02]  /*2530*/  FMUL.FTZ R124, R211, R132 ;  /* 0x00000084d37c7220 */ /* 0x000fe40000410000 */
[----:B0-----:R-:W-:Y:S02]  /*2540*/  @P0 SHF.L.U32 R130, R127, 0x10, RZ ;  /* 0x000000107f820819 */ /* 0x001fe400000006ff */
[----:B------:R-:W-:-:S05]  /*2550*/  FMUL.FTZ R124, R124, UR15 ;  /* 0x0000000f7c7c7c20 */ /* 0x000fca0008410000 */
[----:B------:R-:W-:Y:S01]  /*2560*/  FSEL R126, R124, RZ, P6 ;  /* 0x000000ff7c7e7208 */ /* 0x000fe20003000000 */
[----:B------:R-:W-:Y:S01]  /*2570*/  FFMA.FTZ R124, R144, R205, R206 ;  /* 0x000000cd907c7223 */ /* 0x000fe200000100ce */
[----:B------:R-:W-:-:S03]  /*2580*/  LOP3.LUT P6, RZ, R148, 0xff000000, RZ, 0xc0, !PT ;  /* 0xff00000094ff7812 */ /* 0x000fc600078cc0ff */
[----:B------:R-:W-:-:S04]  /*2590*/  FADD.FTZ R124, R143, -R124 ;  /* 0x8000007c8f7c7221 */ /* 0x000fc80000010000 */
[----:B------:R-:W-:-:S04]  /*25a0*/  FMUL.FTZ R209, R39, R124 ;  /* 0x0000007c27d17220 */ /* 0x000fc80000410000 */
[----:B------:R-:W-:Y:S01]  /*25b0*/  @P0 FADD.FTZ R209, R209, R128 ;  /* 0x00000080d1d10221 */ /* 0x000fe20000010000 */
[----:B------:R-:W-:-:S03]  /*25c0*/  FFMA.FTZ R128, R146, R205, R206 ;  /* 0x000000cd92807223 */ /* 0x000fc600000100ce */
[----:B------:R-:W-:Y:S01]  /*25d0*/  FMUL.FTZ R124, R209, R132 ;  /* 0x00000084d17c7220 */ /* 0x000fe20000410000 */
[----:B------:R-:W-:-:S03]  /*25e0*/  FADD.FTZ R128, R145, -R128 ;  /* 0x8000008091807221 */ /* 0x000fc60000010000 */
[----:B------:R-:W-:Y:S01]  /*25f0*/  FMUL.FTZ R124, R124, UR15 ;  /* 0x0000000f7c7c7c20 */ /* 0x000fe20008410000 */
[----:B------:R-:W-:-:S04]  /*2600*/  FMUL.FTZ R213, R39, R128 ;  /* 0x0000008027d57220 */ /* 0x000fc80000410000 */
[----:B------:R-:W-:Y:S01]  /*2610*/  @P0 FADD.FTZ R213, R213, R130 ;  /* 0x00000082d5d50221 */ /* 0x000fe20000010000 */
[----:B------:R-:W-:Y:S01]  /*2620*/  FSEL R124, R124, RZ, P6 ;  /* 0x000000ff7c7c7208 */ /* 0x000fe20003000000 */
[--C-:B------:R-:W-:Y:S01]  /*2630*/  FADD.FTZ R130, R140, -R129.reuse ;  /* 0x800000818c827221 */ /* 0x100fe20000010000 */
[----:B------:R-:W-:Y:S01]  /*2640*/  LOP3.LUT P6, RZ, R149, 0xff00, RZ, 0xc0, !PT ;  /* 0x0000ff0095ff7812 */ /* 0x000fe200078cc0ff */
[----:B------:R-:W-:Y:S01]  /*2650*/  FMUL.FTZ R127, R213, R132 ;  /* 0x00000084d57f7220 */ /* 0x000fe20000410000 */
[----:B------:R-:W-:Y:S01]  /*2660*/  @P0 PRMT R129, R107, 0x7632, R129 ;  /* 0x000076326b810816 */ /* 0x000fe20000000081 */
[----:B------:R-:W-:Y:S01]  /*2670*/  FMUL.FTZ R215, R39, R130 ;  /* 0x0000008227d77220 */ /* 0x000fe20000410000 */
[-C--:B------:R-:W-:Y:S01]  /*2680*/  FFMA.FTZ R130, R142, R205.reuse, R206 ;  /* 0x000000cd8e827223 */ /* 0x080fe200000100ce */
[----:B------:R-:W-:Y:S01]  /*2690*/  FMUL.FTZ R127, R127, UR15 ;  /* 0x0000000f7f7f7c20 */ /* 0x000fe20008410000 */
[----:B------:R-:W-:Y:S01]  /*26a0*/  @P0 SHF.L.U32 R210, R129, 0x10, RZ ;  /* 0x0000001081d20819 */ /* 0x000fe200000006ff */
[----:B------:R-:W-:Y:S01]  /*26b0*/  @P0 FADD.FTZ R215, R215, R208 ;  /* 0x000000d0d7d70221 */ /* 0x000fe20000010000 */
[-C--:B------:R-:W-:Y:S01]  /*26c0*/  FFMA.FTZ R208, R156, R205.reuse, R206 ;  /* 0x000000cd9cd07223 */ /* 0x080fe200000100ce */
[----:B------:R-:W-:Y:S01]  /*26d0*/  FADD.FTZ R130, R141, -R130 ;  /* 0x800000828d827221 */ /* 0x000fe20000010000 */
[----:B------:R-:W-:Y:S01]  /*26e0*/  FSEL R221, R127, RZ, P6 ;  /* 0x000000ff7fdd7208 */ /* 0x000fe20003000000 */
[----:B------:R-:W-:Y:S01]  /*26f0*/  FFMA.FTZ R127, R3, R205, R206 ;  /* 0x000000cd037f7223 */ /* 0x000fe200000100ce */
[----:B------:R-:W-:Y:S01]  /*2700*/  FADD.FTZ R208, R147, -R208 ;  /* 0x800000d093d07221 */ /* 0x000fe20000010000 */
[C---:B------:R-:W-:Y:S01]  /*2710*/  FMUL.FTZ R131, R39.reuse, R130 ;  /* 0x0000008227837220 */ /* 0x040fe20000410000 */
[----:B------:R-:W-:Y:S01]  /*2720*/  MOV R129, R148 ;  /* 0x0000009400817202 */ /* 0x000fe20000000f00 */
[----:B------:R-:W-:Y:S01]  /*2730*/  FADD.FTZ R128, R134, -R127 ;  /* 0x8000007f86807221 */ /* 0x000fe20000010000 */
[----:B------:R-:W-:Y:S01]  /*2740*/  FMUL.FTZ R217, R39, R208 ;  /* 0x000000d027d97220 */ /* 0x000fe20000410000 */
[----:B------:R-:W-:-:S02]  /*2750*/  F2FP.BF16.F32.PACK_AB R125, R124, R125 ;  /* 0x0000007d7c7d723e */ /* 0x000fc400000010ff */
[----:B------:R-:W-:Y:S01]  /*2760*/  FMUL.FTZ R127, R39, R128 ;  /* 0x00000080277f7220 */ /* 0x000fe20000410000 */
[----:B------:R-:W-:Y:S01]  /*2770*/  @P0 SHF.L.U32 R128, R104, 0x10, RZ ;  /* 0x0000001068800819 */ /* 0x000fe200000006ff */
[----:B------:R-:W-:Y:S01]  /*2780*/  @P0 FADD.FTZ R217, R217, R210 ;  /* 0x000000d2d9d90221 */ /* 0x000fe20000010000 */
[----:B------:R-:W-:-:S03]  /*2790*/  F2FP.BF16.F32.PACK_AB R126, R221, R126 ;  /* 0x0000007edd7e723e */ /* 0x000fc600000010ff */
[--C-:B------:R-:W-:Y:S01]  /*27a0*/  @P0 FADD.FTZ R127, R127, R128.reuse ;  /* 0x000000807f7f0221 */ /* 0x100fe20000010000 */
[----:B------:R-:W-:-:S04]  /*27b0*/  @P0 PRMT R128, R104, 0x7632, R128 ;  /* 0x0000763268800816 */ /* 0x000fc80000000080 */
[----:B------:R-:W-:Y:S01]  /*27c0*/  @P0 SHF.L.U32 R130, R128, 0x10, RZ ;  /* 0x0000001080820819 */ /* 0x000fe200000006ff */
[----:B------:R-:W-:-:S04]  /*27d0*/  FMUL.FTZ R128, R127, R132 ;  /* 0x000000847f807220 */ /* 0x000fc80000410000 */
[----:B------:R-:W-:Y:S01]  /*27e0*/  @P0 FADD.FTZ R131, R131, R130 ;  /* 0x0000008283830221 */ /* 0x000fe20000010000 */
[----:B------:R-:W-:Y:S01]  /*27f0*/  FMUL.FTZ R128, R128, UR15 ;  /* 0x0000000f80807c20 */ /* 0x000fe20008410000 */
[----:B------:R-:W-:Y:S02]  /*2800*/  LOP3.LUT P0, RZ, R129, 0xff, RZ, 0xc0, !PT ;  /* 0x000000ff81ff7812 */ /* 0x000fe4000780c0ff */
[----:B------:R-:W-:Y:S02]  /*2810*/  FMUL.FTZ R129, R131, R132 ;  /* 0x0000008483817220 */ /* 0x000fe40000410000 */
[----:B------:R-:W-:Y:S02]  /*2820*/  FSEL R208, R128, RZ, P0 ;  /* 0x000000ff80d07208 */ /* 0x000fe40000000000 */
[----:B------:R-:W-:Y:S01]  /*2830*/  FMUL.FTZ R129, R129, UR15 ;  /* 0x0000000f81817c20 */ /* 0x000fe20008410000 */
[----:B------:R-:W-:-:S04]  /*2840*/  LOP3.LUT P0, RZ, R148, 0xff00, RZ, 0xc0, !PT ;  /* 0x0000ff0094ff7812 */ /* 0x000fc8000780c0ff */
[----:B------:R-:W-:Y:S02]  /*2850*/  FSEL R219, R129, RZ, P0 ;  /* 0x000000ff81db7208 */ /* 0x000fe40000000000 */
[----:B------:R-:W-:Y:S02]  /*2860*/  ISETP.NE.U32.AND P0, PT, RZ, UR16, PT ;  /* 0x00000010ff007c0c */ /* 0x000fe4000bf05070 */
[----:B------:R-:W-:Y:S02]  /*2870*/  F2FP.BF16.F32.PACK_AB R124, R219, R208 ;  /* 0x000000d0db7c723e */ /* 0x000fe400000010ff */
[----:B------:R-:W-:-:S13]  /*2880*/  ISETP.NE.AND.EX P0, PT, RZ, UR17, PT, P0 ;  /* 0x00000011ff007c0c */ /* 0x000fda000bf05300 */
[----:B------:R-:W-:Y:S02]  /*2890*/  @P0 F2FP.BF16.F32.PACK_AB R127, RZ, R127 ;  /* 0x0000007fff7f023e */ /* 0x000fe400000010ff */
[----:B------:R-:W-:Y:S02]  /*28a0*/  @P0 F2FP.BF16.F32.PACK_AB R207, RZ, R207 ;  /* 0x000000cfffcf023e */ /* 0x000fe400000010ff */
[----:B------:R-:W-:Y:S02]  /*28b0*/  @P0 F2FP.BF16.F32.PACK_AB R211, RZ, R211 ;  /* 0x000000d3ffd3023e */ /* 0x000fe400000010ff */
[----:B------:R-:W-:Y:S01]  /*28c0*/  @P0 F2FP.BF16.F32.PACK_AB R128, RZ, R215 ;  /* 0x000000d7ff80023e */ /* 0x000fe200000010ff */
[----:B------:R-:W-:Y:S01]  /*28d0*/  FMUL.FTZ R215, R215, R132 ;  /* 0x00000084d7d77220 */ /* 0x000fe20000410000 */
[----:B------:R-:W-:Y:S02]  /*28e0*/  @P0 PRMT R60, R127, 0x7610, R60 ;  /* 0x000076107f3c0816 */ /* 0x000fe4000000003c */
[----:B------:R-:W-:Y:S01]  /*28f0*/  @P0 PRMT R61, R207, 0x7610, R61 ;  /* 0x00007610cf3d0816 */ /* 0x000fe2000000003d */
[----:B------:R-:W-:Y:S01]  /*2900*/  FMUL.FTZ R215, R215, UR15 ;  /* 0x0000000fd7d77c20 */ /* 0x000fe20008410000 */
[----:B------:R-:W-:-:S02]  /*2910*/  @P0 F2FP.BF16.F32.PACK_AB R209, RZ, R209 ;  /* 0x000000d1ffd1023e */ /* 0x000fc400000010ff */
[----:B------:R-:W-:Y:S02]  /*2920*/  @P0 PRMT R62, R211, 0x7610, R62 ;  /* 0x00007610d33e0816 */ /* 0x000fe4000000003e */
[----:B------:R-:W-:Y:S02]  /*2930*/  @P0 F2FP.BF16.F32.PACK_AB R213, RZ, R213 ;  /* 0x000000d5ffd5023e */ /* 0x000fe400000010ff */
[----:B------:R-:W-:Y:S02]  /*2940*/  @P0 F2FP.BF16.F32.PACK_AB R131, RZ, R131 ;  /* 0x00000083ff83023e */ /* 0x000fe400000010ff */
[----:B------:R-:W-:Y:S02]  /*2950*/  @P0 PRMT R63, R128, 0x7610, R63 ;  /* 0x00007610803f0816 */ /* 0x000fe4000000003f */
[----:B------:R-:W-:Y:S01]  /*2960*/  @P0 F2FP.BF16.F32.PACK_AB R127, RZ, R217 ;  /* 0x000000d9ff7f023e */ /* 0x000fe200000010ff */
[----:B------:R-:W-:Y:S01]  /*2970*/  FMUL.FTZ R217, R217, R132 ;  /* 0x00000084d9d97220 */ /* 0x000fe20000410000 */
[----:B------:R-:W-:Y:S01]  /*2980*/  @P0 PRMT R61, R61, 0x5410, R209 ;  /* 0x000054103d3d0816 */ /* 0x000fe200000000d1 */
[----:B------:R-:W0:Y:S01]  /*2990*/  LDC.64 R128, c[0x0][0x2f8] ;  /* 0x0000be00ff807b82 */ /* 0x000e220000000a00 */
[----:B------:R-:W-:Y:S01]  /*29a0*/  @P0 PRMT R62, R62, 0x5410, R213 ;  /* 0x000054103e3e0816 */ /* 0x000fe200000000d5 */
[----:B------:R-:W-:Y:S01]  /*29b0*/  FMUL.FTZ R217, R217, UR15 ;  /* 0x0000000fd9d97c20 */ /* 0x000fe20008410000 */
[----:B------:R-:W-:-:S02]  /*29c0*/  @P0 PRMT R60, R60, 0x5410, R131 ;  /* 0x000054103c3c0816 */ /* 0x000fc40000000083 */
[----:B------:R-:W-:Y:S02]  /*29d0*/  @P0 PRMT R63, R63, 0x5410, R127 ;  /* 0x000054103f3f0816 */ /* 0x000fe4000000007f */
[----:B------:R-:W-:-:S04]  /*29e0*/  LOP3.LUT P0, RZ, R149, 0xff0000, RZ, 0xc0, !PT ;  /* 0x00ff000095ff7812 */ /* 0x000fc8000780c0ff */
[----:B------:R-:W-:Y:S02]  /*29f0*/  FSEL R127, R215, RZ, P0 ;  /* 0x000000ffd77f7208 */ /* 0x000fe40000000000 */
[----:B------:R-:W-:-:S04]  /*2a00*/  LOP3.LUT P0, RZ, R149, 0xff000000, RZ, 0xc0, !PT ;  /* 0xff00000095ff7812 */ /* 0x000fc8000780c0ff */
[----:B------:R-:W-:Y:S02]  /*2a10*/  FSEL R210, R217, RZ, P0 ;  /* 0x000000ffd9d27208 */ /* 0x000fe40000000000 */
[----:B------:R-:W-:Y:S02]  /*2a20*/  ISETP.NE.U32.AND P0, PT, RZ, UR16, PT ;  /* 0x00000010ff007c0c */ /* 0x000fe4000bf05070 */
[----:B------:R-:W-:Y:S02]  /*2a30*/  F2FP.BF16.F32.PACK_AB R127, R210, R127 ;  /* 0x0000007fd27f723e */ /* 0x000fe400000010ff */
[----:B------:R-:W-:Y:S01]  /*2a40*/  ISETP.NE.AND.EX P0, PT, RZ, UR17, PT, P0 ;  /* 0x00000011ff007c0c */ /* 0x000fe2000bf05300 */
[----:B0-----:R-:W-:-:S12]  /*2a50*/  IMAD.WIDE.U32 R128, R203, 0x10, R128 ;  /* 0x00000010cb807825 */ /* 0x001fd800078e0080 */
[----:B------:R-:W0:Y:S02]  /*2a60*/  @P0 LDC.64 R130, c[0x0][0x308] ;  /* 0x0000c200ff820b82 */ /* 0x000e240000000a00 */
[----:B0-----:R-:W-:-:S04]  /*2a70*/  @P0 IMAD.WIDE.U32 R130, R203, 0x10, R130 ;  /* 0x00000010cb820825 */ /* 0x001fc800078e0082 */
[----:B------:R-:W-:Y:S01]  /*2a80*/  VIADD R203, R203, 0x20 ;  /* 0x00000020cbcb7836 */ /* 0x000fe20000000000 */
[----:B------:R1:W-:Y:S04]  /*2a90*/  @P0 STG.E.128 desc[UR4][R130.64], R60 ;  /* 0x0000003c82000986 */ /* 0x0003e8000c101d04 */
[----:B------:R1:W-:Y:S02]  /*2aa0*/  STG.E.128 desc[UR4][R128.64], R124 ;  /* 0x0000007c80007986 */ /* 0x0003e4000c101d04 */
.L_x_661:
[----:B------:R-:W-:Y:S05]  /*2ab0*/  BSYNC B1 ;  /* 0x0000000000017941 */ /* 0x000fea0003800000 */
.L_x_660:
[----:B------:R-:W-:Y:S04]  /*2ac0*/  BSSY B1, `(.L_x_662) ;  /* 0x0000070000017945 */ /* 0x000fe80003800000 */
[----:B------:R-:W-:Y:S05]  /*2ad0*/  @!P2 BRA `(.L_x_663) ;  /* 0x0000000400b8a947 */ /* 0x000fea0003800000 */
[----:B------:R-:W-:Y:S01]  /*2ae0*/  ISETP.NE.U32.AND P0, PT, RZ, UR8, PT ;  /* 0x00000008ff007c0c */ /* 0x000fe2000bf05070 */
[-CC-:B-1----:R-:W-:Y:S01]  /*2af0*/  FFMA.FTZ R125, R159, R205.reuse, R206.reuse ;  /* 0x000000cd9f7d7223 */ /* 0x182fe200000100ce */
        /* <DEDUP_REMOVED lines=16> */
[----:B------:R-:W-:-:S03]  /*2c00*/  FMUL.FTZ R211, R39, R124 ;  /* 0x0000007c27d37220 */ /* 0x000fc60000410000 */
[----:B------:R-:W-:Y:S01]  /*2c10*/  @P0 SHF.L.U32 R128, R127, 0x10, RZ ;  /* 0x000000107f800819 */ /* 0x000fe200000006ff */
[----:B------:R-:W-:Y:S01]  /*2c20*/  @P0 FADD.FTZ R211, R211, R126 ;  /* 0x0000007ed3d30221 */ /* 0x000fe20000010000 */
[----:B------:R-:W-:-:S03]  /*2c30*/  @P0 PRMT R127, R110, 0x7632, R127 ;  /* 0x000076326e7f0816 */ /* 0x000fc6000000007f */
[----:B------:R-:W-:Y:S01]  /*2c40*/  FMUL.FTZ R124, R211, R132 ;  /* 0x00000084d37c7220 */ /* 0x000fe20000410000 */
[----:B0-----:R-:W-:-:S03]  /*2c50*/  @P0 SHF.L.U32 R130, R127, 0x10, RZ ;  /* 0x000000107f820819 */ /* 0x001fc600000006ff */
        /* <DEDUP_REMOVED lines=38> */
[----:B------:R-:W-:-:S05]  /*2ec0*/  @P0 PRMT R128, R108, 0x7632, R128 ;  /* 0x000076326c800816 */ /* 0x000fca0000000080 */
[----:B------:R-:W-:Y:S02]  /*2ed0*/  @P0 IMAD.U32 R130, R128, 0x10000, RZ ;  /* 0x0001000080820824 */ /* 0x000fe400078e00ff */
[-C--:B------:R-:W-:Y:S02]  /*2ee0*/  FMUL.FTZ R128, R127, R132.reuse ;  /* 0x000000847f807220 */ /* 0x080fe40000410000 */
[----:B------:R-:W-:Y:S02]  /*2ef0*/  @P0 FADD.FTZ R131, R131, R130 ;  /* 0x0000008283830221 */ /* 0x000fe40000010000 */
[----:B------:R-:W-:Y:S01]  /*2f00*/  FMUL.FTZ R128, R128, UR15 ;  /* 0x0000000f80807c20 */ /* 0x000fe20008410000 */
[----:B------:R-:W-:Y:S01]  /*2f10*/  LOP3.LUT P0, RZ, R129, 0xff, RZ, 0xc0, !PT ;  /* 0x000000ff81ff7812 */ /* 0x000fe2000780c0ff */
[----:B------:R-:W-:-:S03]  /*2f20*/  FMUL.FTZ R129, R131, R132 ;  /* 0x0000008483817220 */ /* 0x000fc60000410000 */
[----:B------:R-:W-:Y:S01]  /*2f30*/  FSEL R208, R128, RZ, P0 ;  /* 0x000000ff80d07208 */ /* 0x000fe20000000000 */
        /* <DEDUP_REMOVED lines=21> */
[----:B------:R-:W-:-:S02]  /*3090*/  @P0 PRMT R61, R61, 0x5410, R209 ;  /* 0x000054103d3d0816 */ /* 0x000fc400000000d1 */
[----:B------:R-:W-:Y:S01]  /*30a0*/  @P0 PRMT R62, R62, 0x5410, R213 ;  /* 0x000054103e3e0816 */ /* 0x000fe200000000d5 */
[----:B------:R-:W-:Y:S01]  /*30b0*/  FMUL.FTZ R217, R217, UR15 ;  /* 0x0000000fd9d97c20 */ /* 0x000fe20008410000 */
[----:B------:R-:W-:Y:S02]  /*30c0*/  @P0 PRMT R60, R60, 0x5410, R131 ;  /* 0x000054103c3c0816 */ /* 0x000fe40000000083 */
[----:B------:R-:W-:Y:S01]  /*30d0*/  @P0 PRMT R63, R63, 0x5410, R127 ;  /* 0x000054103f3f0816 */ /* 0x000fe2000000007f */
[----:B------:R-:W0:Y:S01]  /*30e0*/  LDC.64 R130, c[0x0][0x2f8] ;  /* 0x0000be00ff827b82 */ /* 0x000e220000000a00 */
        /* <DEDUP_REMOVED lines=9> */
[C---:B0-----:R-:W-:Y:S01]  /*3180*/  @P0 IMAD.WIDE.U32 R128, R203.reuse, 0x10, R128 ;  /* 0x00000010cb800825 */ /* 0x041fe200078e0080 */
[----:B------:R-:W-:-:S04]  /*3190*/  IADD3 R203, R203, 0x20, RZ ;  /* 0x00000020cbcb7810 */ /* 0x000fc80007ffe0ff */
[----:B------:R2:W-:Y:S04]  /*31a0*/  @P0 STG.E.128 desc[UR4][R128.64], R60 ;  /* 0x0000003c80000986 */ /* 0x0005e8000c101d04 */
[----:B------:R2:W-:Y:S02]  /*31b0*/  STG.E.128 desc[UR4][R130.64], R124 ;  /* 0x0000007c82007986 */ /* 0x0005e4000c101d04 */
.L_x_663:
[----:B------:R-:W-:Y:S05]  /*31c0*/  BSYNC B1 ;  /* 0x0000000000017941 */ /* 0x000fea0003800000 */
.L_x_662:
[----:B------:R-:W-:Y:S04]  /*31d0*/  BSSY B1, `(.L_x_664) ;  /* 0x0000070000017945 */ /* 0x000fe80003800000 */
[----:B------:R-:W-:Y:S05]  /*31e0*/  @!P3 BRA `(.L_x_665) ;  /* 0x0000000400b8b947 */ /* 0x000fea0003800000 */
[----:B------:R-:W-:Y:S01]  /*31f0*/  ISETP.NE.U32.AND P0, PT, RZ, UR8, PT ;  /* 0x00000008ff007c0c */ /* 0x000fe2000bf05070 */
[-CC-:B-12---:R-:W-:Y:S01]  /*3200*/  FFMA.FTZ R125, R175, R205.reuse, R206.reuse ;  /* 0x000000cdaf7d7223 */ /* 0x186fe200000100ce */
        /* <DEDUP_REMOVED lines=20> */
[----:B------:R-:W-:Y:S02]  /*3350*/  FMUL.FTZ R124, R211, R132 ;  /* 0x00000084d37c7220 */ /* 0x000fe40000410000 */
[----:B0-----:R-:W-:Y:S02]  /*3360*/  @P0 IMAD.U32 R130, R127, 0x10000, RZ ;  /* 0x000100007f820824 */ /* 0x001fe400078e00ff */
        /* <DEDUP_REMOVED lines=86> */
.L_x_665:
[----:B------:R-:W-:Y:S05]  /*38d0*/  BSYNC B1 ;  /* 0x0000000000017941 */ /* 0x000fea0003800000 */
.L_x_664:
[----:B------:R-:W-:Y:S04]  /*38e0*/  BSSY B1, `(.L_x_666) ;  /* 0x000006f000017945 */ /* 0x000fe80003800000 */
[----:B------:R-:W-:Y:S05]  /*38f0*/  @!P4 BRA `(.L_x_667) ;  /* 0x0000000400b4c947 */ /* 0x000fea0003800000 */
[----:B------:R-:W-:Y:S01]  /*3900*/  ISETP.NE.U32.AND P0, PT, RZ, UR8, PT ;  /* 0x00000008ff007c0c */ /* 0x000fe2000bf05070 */
[-CC-:B-123--:R-:W-:Y:S01]  /*3910*/  FFMA.FTZ R125, R189, R205.reuse, R206.reuse ;  /* 0x000000cdbd7d7223 */ /* 0x18efe200000100ce */
[----:B------:R-:W-:Y:S01]  /*3920*/  LOP3.LUT P6, RZ, R154, 0xff0000, RZ, 0xc0, !PT ;  /* 0x00ff00009aff7812 */ /* 0x000fe200078cc0ff */
[-CC-:B------:R-:W-:Y:S01]  /*3930*/  FFMA.FTZ R127, R191, R205.reuse, R206.reuse ;  /* 0x000000cdbf7f7223 */ /* 0x180fe200000100ce */
[----:B------:R-:W-:Y:S01]  /*3940*/  ISETP.NE.AND.EX P0, PT, RZ, UR9, PT, P0 ;  /* 0x00000009ff007c0c */ /* 0x000fe2000bf05300 */
[----:B------:R-:W-:Y:S01]  /*3950*/  FADD.FTZ R124, R192, -R125 ;  /* 0x8000007dc07c7221 */ /* 0x000fe20000010000 */
[-CC-:B------:R-:W-:Y:S01]  /*3960*/  FFMA.FTZ R129, R133, R205.reuse, R206.reuse ;  /* 0x000000cd85817223 */ /* 0x180fe200000100ce */
[-CC-:B0-----:R-:W-:Y:S01]  /*3970*/  FFMA.FTZ R131, R197, R205.reuse, R206.reuse ;  /* 0x000000cdc5837223 */ /* 0x181fe200000100ce */
[----:B------:R-:W-:Y:S01]  /*3980*/  FFMA.FTZ R208, R204, R205, R206 ;  /* 0x000000cdccd07223 */ /* 0x000fe200000100ce */
[----:B------:R-:W-:-:S03]  /*3990*/  FMUL.FTZ R207, R39, R124 ;  /* 0x0000007c27cf7220 */ /* 0x000fc60000410000 */
[----:B------:R-:W-:-:S04]  /*39a0*/  FADD.FTZ R208, R201, -R208 ;  /* 0x800000d0c9d07221 */ /* 0x000fc80000010000 */
[----:B------:R-:W-:Y:S01]  /*39b0*/  FMUL.FTZ R215, R39, R208 ;  /* 0x000000d027d77220 */ /* 0x000fe20000410000 */
[----:B------:R-:W-:Y:S01]  /*39c0*/  @P0 IMAD.U32 R126, R121, 0x10000, RZ ;  /* 0x00010000797e0824 */ /* 0x000fe200078e00ff */
[----:B------:R-:W-:-:S03]  /*39d0*/  @P0 PRMT R210, R123, 0x7632, R210 ;  /* 0x000076327bd20816 */ /* 0x000fc600000000d2 */
[----:B------:R-:W-:Y:S01]  /*39e0*/  @P0 FADD.FTZ R207, R207, R126 ;  /* 0x0000007ecfcf0221 */ /* 0x000fe20000010000 */
[----:B------:R-:W-:Y:S01]  /*39f0*/  @P0 SHF.L.U32 R126, R122, 0x10, RZ ;  /* 0x000000107a7e0819 */ /* 0x000fe200000006ff */
[----:B------:R-:W-:Y:S02]  /*3a00*/  @P0 IMAD.U32 R210, R210, 0x10000, RZ ;  /* 0x00010000d2d20824 */ /* 0x000fe400078e00ff */
[----:B------:R-:W-:Y:S02]  /*3a10*/  FMUL.FTZ R124, R207, R132 ;  /* 0x00000084cf7c7220 */ /* 0x000fe40000410000 */
[----:B------:R-:W-:Y:S02]  /*3a20*/  @P0 FADD.FTZ R215, R215, R210 ;  /* 0x000000d2d7d70221 */ /* 0x000fe40000010000 */
        /* <DEDUP_REMOVED lines=10> */
[----:B------:R-:W-:-:S03]  /*3ad0*/  @P0 SHF.L.U32 R130, R127, 0x10, RZ ;  /* 0x000000107f820819 */ /* 0x000fc600000006ff */
        /* <DEDUP_REMOVED lines=11> */
[----:B------:R-:W-:Y:S01]  /*3b90*/  FMUL.FTZ R213, R39, R128 ;  /* 0x0000008027d57220 */ /* 0x000fe20000410000 */
[----:B------:R-:W-:-:S03]  /*3ba0*/  FADD.FTZ R128, R190, -R129 ;  /* 0x80000081be807221 */ /* 0x000fc60000010000 */
[----:B------:R-:W-:Y:S01]  /*3bb0*/  @P0 FADD.FTZ R213, R213, R130 ;  /* 0x00000082d5d50221 */ /* 0x000fe20000010000 */
[----:B------:R-:W-:Y:S01]  /*3bc0*/  FFMA.FTZ R130, R196, R205, R206 ;  /* 0x000000cdc4827223 */ /* 0x000fe200000100ce */
[----:B------:R-:W-:Y:S01]  /*3bd0*/  FADD.FTZ R206, R202, -R131 ;  /* 0x80000083cace7221 */ /* 0x000fe20000010000 */
[----:B------:R-:W-:Y:S01]  /*3be0*/  FMUL.FTZ R129, R39, R128 ;  /* 0x0000008027817220 */ /* 0x000fe20000410000 */
[C---:B------:R-:W-:Y:S01]  /*3bf0*/  @P0 SHF.L.U32 R128, R120.reuse, 0x10, RZ ;  /* 0x0000001078800819 */ /* 0x040fe200000006ff */
[----:B------:R-:W-:Y:S01]  /*3c00*/  FADD.FTZ R130, R193, -R130 ;  /* 0x80000082c1827221 */ /* 0x000fe20000010000 */
[----:B------:R-:W-:Y:S01]  /*3c10*/  FMUL.FTZ R205, R39, R206 ;  /* 0x000000ce27cd7220 */ /* 0x000fe20000410000 */
[----:B------:R-:W-:Y:S01]  /*3c20*/  @P0 SHF.L.U32 R206, R123, 0x10, RZ ;  /* 0x000000107bce0819 */ /* 0x000fe200000006ff */
[----:B------:R-:W-:Y:S01]  /*3c30*/  FMUL.FTZ R127, R213, R132 ;  /* 0x00000084d57f7220 */ /* 0x000fe20000410000 */
[----:B------:R-:W-:Y:S01]  /*3c40*/  FMUL.FTZ R131, R39, R130 ;  /* 0x0000008227837220 */ /* 0x000fe20000410000 */
[----:B------:R-:W-:Y:S01]  /*3c50*/  @P0 PRMT R130, R120, 0x7632, R130 ;  /* 0x0000763278820816 */ /* 0x000fe20000000082 */
[----:B------:R-:W-:Y:S01]  /*3c60*/  @P0 FADD.FTZ R129, R129, R128 ;  /* 0x0000008081810221 */ /* 0x000fe20000010000 */
[----:B------:R-:W-:Y:S01]  /*3c70*/  MOV R128, R154 ;  /* 0x0000009a00807202 */ /* 0x000fe20000000f00 */
[----:B------:R-:W-:Y:S01]  /*3c80*/  @P0 FADD.FTZ R205, R205, R206 ;  /* 0x000000cecdcd0221 */ /* 0x000fe20000010000 */
[----:B------:R-:W-:Y:S01]  /*3c90*/  @P0 SHF.L.U32 R130, R130, 0x10, RZ ;  /* 0x0000001082820819 */ /* 0x000fe200000006ff */
[----:B------:R-:W-:Y:S01]  /*3ca0*/  FMUL.FTZ R39, R129, R132 ;  /* 0x0000008481277220 */ /* 0x000fe20000410000 */
[----:B------:R-:W-:Y:S01]  /*3cb0*/  FSEL R124, R124, RZ, P6 ;  /* 0x000000ff7c7c7208 */ /* 0x000fe20003000000 */
[----:B------:R-:W-:Y:S01]  /*3cc0*/  FMUL.FTZ R127, R127, UR15 ;  /* 0x0000000f7f7f7c20 */ /* 0x000fe20008410000 */
[----:B------:R-:W-:Y:S01]  /*3cd0*/  LOP3.LUT P6, RZ, R155, 0xff00, RZ, 0xc0, !PT ;  /* 0x0000ff009bff7812 */ /* 0x000fe200078cc0ff */
[----:B------:R-:W-:Y:S01]  /*3ce0*/  @P0 FADD.FTZ R131, R131, R130 ;  /* 0x0000008283830221 */ /* 0x000fe20000010000 */
[----:B------:R-:W-:Y:S01]  /*3cf0*/  FMUL.FTZ R39, R39, UR15 ;  /* 0x0000000f27277c20 */ /* 0x000fe20008410000 */
[----:B------:R-:W-:-:S02]  /*3d00*/  LOP3.LUT P0, RZ, R128, 0xff, RZ, 0xc0, !PT ;  /* 0x000000ff80ff7812 */ /* 0x000fc4000780c0ff */
[----:B------:R-:W-:Y:S01]  /*3d10*/  FMUL.FTZ R128, R131, R132 ;  /* 0x0000008483807220 */ /* 0x000fe20000410000 */
[----:B------:R-:W-:Y:S02]  /*3d20*/  FSEL R127, R127, RZ, P6 ;  /* 0x000000ff7f7f7208 */ /* 0x000fe40003000000 */
[----:B------:R-:W-:Y:S01]  /*3d30*/  FSEL R206, R39, RZ, P0 ;  /* 0x000000ff27ce7208 */ /* 0x000fe20000000000 */
[----:B------:R-:W-:Y:S01]  /*3d40*/  FMUL.FTZ R128, R128, UR15 ;  /* 0x0000000f80807c20 */ /* 0x000fe20008410000 */
[----:B------:R-:W-:Y:S02]  /*3d50*/  LOP3.LUT P0, RZ, R154, 0xff00, RZ, 0xc0, !PT ;  /* 0x0000ff009aff7812 */ /* 0x000fe4000780c0ff */
[----:B------:R-:W-:Y:S02]  /*3d60*/  F2FP.BF16.F32.PACK_AB R125, R124, R125 ;  /* 0x0000007d7c7d723e */ /* 0x000fe400000010ff */
[----:B------:R-:W-:Y:S02]  /*3d70*/  FSEL R217, R128, RZ, P0 ;  /* 0x000000ff80d97208 */ /* 0x000fe40000000000 */
[----:B------:R-:W-:-:S02]  /*3d80*/  ISETP.NE.U32.AND P0, PT, RZ, UR16, PT ;  /* 0x00000010ff007c0c */ /* 0x000fc4000bf05070 */
[----:B------:R-:W-:Y:S02]  /*3d90*/  F2FP.BF16.F32.PACK_AB R126, R127, R126 ;  /* 0x0000007e7f7e723e */ /* 0x000fe400000010ff */
[----:B------:R-:W-:Y:S02]  /*3da0*/  ISETP.NE.AND.EX P0, PT, RZ, UR17, PT, P0 ;  /* 0x00000011ff007c0c */ /* 0x000fe4000bf05300 */
[----:B------:R-:W-:-:S11]  /*3db0*/  F2FP.BF16.F32.PACK_AB R124, R217, R206 ;  /* 0x000000ced97c723e */ /* 0x000fd600000010ff */
[----:B------:R-:W-:Y:S02]  /*3dc0*/  @P0 F2FP.BF16.F32.PACK_AB R207, RZ, R207 ;  /* 0x000000cfffcf023e */ /* 0x000fe400000010ff */
[----:B------:R-:W-:Y:S02]  /*3dd0*/  @P0 F2FP.BF16.F32.PACK_AB R211, RZ, R211 ;  /* 0x000000d3ffd3023e */ /* 0x000fe400000010ff */
[----:B------:R-:W-:Y:S02]  /*3de0*/  @P0 F2FP.BF16.F32.PACK_AB R129, RZ, R129 ;  /* 0x00000081ff81023e */ /* 0x000fe400000010ff */
[----:B------:R-:W-:Y:S01]  /*3df0*/  @P0 F2FP.BF16.F32.PACK_AB R39, RZ, R205 ;  /* 0x000000cdff27023e */ /* 0x000fe200000010ff */
[-C--:B------:R-:W-:Y:S01]  /*3e00*/  FMUL.FTZ R205, R205, R132.reuse ;  /* 0x00000084cdcd7220 */ /* 0x080fe20000410000 */
[----:B------:R-:W-:Y:S01]  /*3e10*/  FMUL.FTZ R132, R215, R132 ;  /* 0x00000084d7847220 */ /* 0x000fe20000410000 */
[----:B------:R-:W-:Y:S02]  /*3e20*/  @P0 PRMT R61, R207, 0x7610, R61 ;  /* 0x00007610cf3d0816 */ /* 0x000fe4000000003d */
[----:B------:R-:W-:Y:S01]  /*3e30*/  @P0 F2FP.BF16.F32.PACK_AB R209, RZ, R209 ;  /* 0x000000d1ffd1023e */ /* 0x000fe200000010ff */
[----:B------:R-:W-:Y:S01]  /*3e40*/  FMUL.FTZ R205, R205, UR15 ;  /* 0x0000000fcdcd7c20 */ /* 0x000fe20008410000 */
[----:B------:R-:W-:Y:S01]  /*3e50*/  @P0 PRMT R62, R211, 0x7610, R62 ;  /* 0x00007610d33e0816 */ /* 0x000fe2000000003e */
[----:B------:R-:W-:Y:S01]  /*3e60*/  FMUL.FTZ R132, R132, UR15 ;  /* 0x0000000f84847c20 */ /* 0x000fe20008410000 */
[----:B------:R-:W-:-:S02]  /*3e70*/  @P0 F2FP.BF16.F32.PACK_AB R213, RZ, R213 ;  /* 0x000000d5ffd5023e */ /* 0x000fc400000010ff */
[----:B------:R-:W-:Y:S02]  /*3e80*/  @P0 PRMT R60, R129, 0x7610, R60 ;  /* 0x00007610813c0816 */ /* 0x000fe4000000003c */
[----:B------:R-:W-:Y:S02]  /*3e90*/  @P0 F2FP.BF16.F32.PACK_AB R131, RZ, R131 ;  /* 0x00000083ff83023e */ /* 0x000fe400000010ff */
[----:B------:R-:W-:Y:S02]  /*3ea0*/  @P0 F2FP.BF16.F32.PACK_AB R215, RZ, R215 ;  /* 0x000000d7ffd7023e */ /* 0x000fe400000010ff */
[----:B------:R-:W-:Y:S02]  /*3eb0*/  @P0 PRMT R63, R39, 0x7610, R63 ;  /* 0x00007610273f0816 */ /* 0x000fe4000000003f */
[----:B------:R-:W-:Y:S02]  /*3ec0*/  @P0 PRMT R61, R61, 0x5410, R209 ;  /* 0x000054103d3d0816 */ /* 0x000fe400000000d1 */
[----:B------:R-:W-:-:S02]  /*3ed0*/  @P0 PRMT R62, R62, 0x5410, R213 ;  /* 0x000054103e3e0816 */ /* 0x000fc400000000d5 */
        /* <DEDUP_REMOVED lines=12> */
[----:B0-----:R-:W-:-:S05]  /*3fa0*/  @P0 IMAD.WIDE.U32 R128, R203, 0x10, R128 ;  /* 0x00000010cb800825 */ /* 0x001fca00078e0080 */
[----:B------:R4:W-:Y:S04]  /*3fb0*/  @P0 STG.E.128 desc[UR4][R128.64], R60 ;  /* 0x0000003c80000986 */ /* 0x0009e8000c101d04 */
[----:B------:R4:W-:Y:S02]  /*3fc0*/  STG.E.128 desc[UR4][R130.64], R124 ;  /* 0x0000007c82007986 */ /* 0x0009e4000c101d04 */
.L_x_667:
[----:B------:R-:W-:Y:S05]  /*3fd0*/  BSYNC B1 ;  /* 0x0000000000017941 */ /* 0x000fea0003800000 */
.L_x_666:
[----:B-1234-:R-:W1:Y:S02]  /*3fe0*/  LDC.64 R124, c[0x0][0x210] ;  /* 0x00008400ff7c7b82 */ /* 0x01ee640000000a00 */
[----:B-1----:R-:W-:-:S04]  /*3ff0*/  LEA R19, R124, R19, 0x2 ;  /* 0x000000137c137211 */ /* 0x002fc800078e10ff */
[----:B------:R-:W-:-:S13]  /*4000*/  ISETP.GE.AND P0, PT, R19, R125, PT ;  /* 0x0000007d1300720c */ /* 0x000fda0003f06270 */
[----:B------:R-:W-:Y:S05]  /*4010*/  @!P0 BRA `(.L_x_668) ;  /* 0xffffffc800048947 */ /* 0x000fea000383ffff */
.L_x_650:
[----:B------:R-:W-:Y:S05]  /*4020*/  BSYNC B0 ;  /* 0x0000000000007941 */ /* 0x000fea0003800000 */
.L_x_649:
        /* <DEDUP_REMOVED lines=100> */
[C---:B------:R-:W-:Y:S01]  /*4670*/  SHF.L.U64.HI R47, R40.reuse, 0x2, R47 ;  /* 0x00000002282f7819 */ /* 0x040fe2000001022f */
[----:B------:R-:W-:Y:S02]  /*4680*/  IMAD.SHL.U32 R40, R40, 0x4, RZ ;  /* 0x0000000428287824 */ /* 0x000fe400078e00ff */
        /* <DEDUP_REMOVED lines=10> */
[----:B------:R-:W-:-:S04]  /*4730*/  @P5 IADD3 R42, P1, R42, 0x200, RZ ;  /* 0x000002002a2a5810 */ /* 0x000fc80007f3e0ff */
[----:B------:R-:W-:Y:S02]  /*4740*/  @P5 IADD3.X R49, RZ, R49, RZ, P1, !PT ;  /* 0x00000031ff315210 */ /* 0x000fe40000ffe4ff */
        /* <DEDUP_REMOVED lines=40> */
[----:B------:R-:W-:Y:S01]  /*49d0*/  @P0 IMAD.MOV.U32 R2, RZ, RZ, R42 ;  /* 0x000000ffff020224 */ /* 0x000fe200078e002a */
[----:B------:R-:W-:Y:S01]  /*49e0*/  @P0 IADD3 R42, P6, R42, 0x200, RZ ;  /* 0x000002002a2a0810 */ /* 0x000fe20007fde0ff */
[----:B------:R-:W1:Y:S01]  /*49f0*/  LDS R17, [R0+0x1a00] ;  /* 0x001a000000117984 */ /* 0x000e620000000800 */
[-C--:B------:R-:W-:Y:S01]  /*4a00*/  @P0 MOV R3, R49.reuse ;  /* 0x0000003100030202 */ /* 0x080fe20000000f00 */
[----:B--2---:R-:W-:Y:S01]  /*4a10*/  FADD.FTZ R43, R32, R43 ;  /* 0x0000002b202b7221 */ /* 0x004fe20000010000 */
[----:B------:R-:W-:Y:S01]  /*4a20*/  @P0 IADD3.X R49, RZ, R49, RZ, P6, !PT ;  /* 0x00000031ff310210 */ /* 0x000fe200037fe4ff */
[----:B------:R-:W2:Y:S01]  /*4a30*/  LDS R8, [R0+0xc00] ;  /* 0x000c000000087984 */ /* 0x000ea20000000800 */
[----:B------:R-:W-:-:S03]  /*4a40*/  @P0 IADD3 R40, P6, R40, 0x200, RZ ;  /* 0x0000020028280810 */ /* 0x000fc60007fde0ff */
[----:B------:R-:W2:Y:S01]  /*4a50*/  LDS R23, [R0+0x2a00] ;  /* 0x002a000000177984 */ /* 0x000ea20000000800 */
[----:B------:R-:W-:Y:S01]  /*4a60*/  @P0 IADD3.X R47, RZ, R47, RZ, P6, !PT ;  /* 0x0000002fff2f0210 */ /* 0x000fe200037fe4ff */
[----:B----4-:R-:W-:Y:S01]  /*4a70*/  FADD.FTZ R14, RZ, R14 ;  /* 0x0000000eff0e7221 */ /* 0x010fe20000010000 */
[----:B------:R-:W-:Y:S01]  /*4a80*/  ISETP.GE.U32.AND P6, PT, R36, 0x400, PT ;  /* 0x000004002400780c */ /* 0x000fe20003fc6070 */
[----:B------:R4:W-:Y:S02]  /*4a90*/  @P0 STG.E desc[UR4][R2.64], R43 ;  /* 0x0000002b02000986 */ /* 0x0009e4000c101904 */
[----:B------:R-:W-:Y:S02]  /*4aa0*/  FADD.FTZ R14, R14, R15 ;  /* 0x0000000f0e0e7221 */ /* 0x000fe40000010000 */
[----:B------:R-:W2:Y:S02]  /*4ab0*/  LDS R36, [R0+0x2400] ;  /* 0x0024000000247984 */ /* 0x000ea40000000800 */
[----:B---3--:R-:W-:-:S02]  /*4ac0*/  FADD.FTZ R14, R14, R21 ;  /* 0x000000150e0e7221 */ /* 0x008fc40000010000 */
[----:B------:R-:W3:Y:S02]  /*4ad0*/  LDS R19, [R0+0x1c00] ;  /* 0x001c000000137984 */ /* 0x000ee40000000800 */
[----:B------:R-:W-:Y:S01]  /*4ae0*/  FADD.FTZ R27, R14, R27 ;  /* 0x0000001b0e1b7221 */ /* 0x000fe20000010000 */
[----:B----4-:R-:W-:Y:S01]  /*4af0*/  @P4 MOV R2, R42 ;  /* 0x0000002a00024202 */ /* 0x010fe20000000f00 */
[----:B------:R-:W-:Y:S01]  /*4b00*/  @P4 IMAD.MOV.U32 R3, RZ, RZ, R49 ;  /* 0x000000ffff034224 */ /* 0x000fe200078e0031 */
[----:B------:R-:W4:Y:S01]  /*4b10*/  LDS R37, [R0+0x3a00] ;  /* 0x003a000000257984 */ /* 0x000f220000000800 */
[----:B------:R-:W-:-:S03]  /*4b20*/  FADD.FTZ R29, RZ, R29 ;  /* 0x0000001dff1d7221 */ /* 0x000fc60000010000 */
[----:B------:R1:W-:Y:S01]  /*4b30*/  @P0 STG.E desc[UR4][R4.64], R31 ;  /* 0x0000001f04000986 */ /* 0x0003e2000c101904 */
[----:B------:R-:W-:Y:S01]  /*4b40*/  @P4 IADD3 R42, P0, R42, 0x200, RZ ;  /* 0x000002002a2a4810 */ /* 0x000fe20007f1e0ff */
[----:B------:R-:W-:Y:S02]  /*4b50*/  FADD.FTZ R29, R29, R34 ;  /* 0x000000221d1d7221 */ /* 0x000fe40000010000 */
[----:B------:R-:W4:Y:S01]  /*4b60*/  LDS R25, [R0+0x2c00] ;  /* 0x002c000000197984 */ /* 0x000f220000000800 */
[----:B------:R-:W-:Y:S01]  /*4b70*/  @P4 IADD3.X R49, RZ, R49, RZ, P0, !PT ;  /* 0x00000031ff314210 */ /* 0x000fe200007fe4ff */
[----:B0-----:R-:W-:Y:S02]  /*4b80*/  FADD.FTZ R6, RZ, R6 ;  /* 0x00000006ff067221 */ /* 0x001fe40000010000 */
[----:B------:R-:W0:Y:S02]  /*4b90*/  LDS R10, [R0+0xe00] ;  /* 0x000e0000000a7984 */ /* 0x000e240000000800 */
[----:B-1----:R-:W-:Y:S01]  /*4ba0*/  FADD.FTZ R6, R6, R17 ;  /* 0x0000001106067221 */ /* 0x002fe20000010000 */
[----:B------:R-:W-:Y:S01]  /*4bb0*/  FADD.FTZ R5, R13, R20 ;  /* 0x000000140d057221 */ /* 0x000fe20000010000 */
[----:B------:R-:W-:Y:S01]  /*4bc0*/  LDS R15, [R0+0x2e00] ;  /* 0x002e0000000f7984 */ /* 0x000fe20000000800 */
[----:B--2---:R-:W-:-:S03]  /*4bd0*/  FADD.FTZ R8, RZ, R8 ;  /* 0x00000008ff087221 */ /* 0x004fc60000010000 */
[----:B------:R-:W1:Y:S01]  /*4be0*/  LDS R13, [R0+0x1e00] ;  /* 0x001e0000000d7984 */ /* 0x000e620000000800 */
[----:B------:R-:W-:-:S03]  /*4bf0*/  FADD.FTZ R6, R6, R23 ;  /* 0x0000001706067221 */ /* 0x000fc60000010000 */
[----:B------:R-:W2:Y:S01]  /*4c00*/  LDS R21, [R0+0x3e00] ;  /* 0x003e000000157984 */ /* 0x000ea20000000800 */
[----:B------:R-:W-:-:S04]  /*4c10*/  FADD.FTZ R29, R29, R36 ;  /* 0x000000241d1d7221 */ /* 0x000fc80000010000 */
[----:B------:R-:W-:Y:S01]  /*4c20*/  FADD.FTZ R29, R29, R38 ;  /* 0x000000261d1d7221 */ /* 0x000fe20000010000 */
[----:B---3--:R-:W-:-:S04]  /*4c30*/  FADD.FTZ R8, R8, R19 ;  /* 0x0000001308087221 */ /* 0x008fc80000010000 */
[----:B------:R3:W-:Y:S01]  /*4c40*/  @P4 STG.E desc[UR4][R2.64], R29 ;  /* 0x0000001d02004986 */ /* 0x0007e2000c101904 */
[----:B----4-:R-:W-:-:S03]  /*4c50*/  FADD.FTZ R37, R6, R37 ;  /* 0x0000002506257221 */ /* 0x010fc60000010000 */
[----:B------:R-:W4:Y:S01]  /*4c60*/  LDS R29, [R0+0x3c00] ;  /* 0x003c0000001d7984 */ /* 0x000f220000000800 */
[----:B------:R-:W-:Y:S01]  /*4c70*/  FADD.FTZ R8, R8, R25 ;  /* 0x0000001908087221 */ /* 0x000fe20000010000 */
[----:B---3--:R-:W-:Y:S02]  /*4c80*/  @P4 MOV R2, R40 ;  /* 0x0000002800024202 */ /* 0x008fe40000000f00 */
[----:B------:R-:W-:Y:S01]  /*4c90*/  @P4 MOV R3, R47 ;  /* 0x0000002f00034202 */ /* 0x000fe20000000f00 */
[----:B0-----:R-:W-:Y:S01]  /*4ca0*/  FADD.FTZ R10, RZ, R10 ;  /* 0x0000000aff0a7221 */ /* 0x001fe20000010000 */
[----:B------:R-:W-:-:S03]  /*4cb0*/  @P4 IADD3 R40, P0, R40, 0x200, RZ ;  /* 0x0000020028284810 */ /* 0x000fc60007f1e0ff */
[----:B------:R0:W-:Y:S01]  /*4cc0*/  @P4 STG.E desc[UR4][R2.64], R7 ;  /* 0x0000000702004986 */ /* 0x0001e2000c101904 */
[----:B------:R-:W-:Y:S01]  /*4cd0*/  @P4 IADD3.X R47, RZ, R47, RZ, P0, !PT ;  /* 0x0000002fff2f4210 */ /* 0x000fe200007fe4ff */
[----:B-1----:R-:W-:-:S04]  /*4ce0*/  FADD.FTZ R10, R10, R13 ;  /* 0x0000000d0a0a7221 */ /* 0x002fc80000010000 */
[----:B------:R-:W-:Y:S01]  /*4cf0*/  FADD.FTZ R10, R10, R15 ;  /* 0x0000000f0a0a7221 */ /* 0x000fe20000010000 */
[----:B0-----:R-:W-:-:S03]  /*4d00*/  @P3 MOV R2, R42 ;  /* 0x0000002a00023202 */ /* 0x001fc60000000f00 */
[----:B--2---:R-:W-:Y:S01]  /*4d10*/  FADD.FTZ R21, R10, R21 ;  /* 0x000000150a157221 */ /* 0x004fe20000010000 */
[----:B------:R-:W-:Y:S02]  /*4d20*/  @P3 MOV R3, R49 ;  /* 0x0000003100033202 */ /* 0x000fe40000000f00 */
[----:B------:R-:W-:-:S03]  /*4d30*/  @P3 IADD3 R42, P0, R42, 0x200, RZ ;  /* 0x000002002a2a3810 */ /* 0x000fc60007f1e0ff */
[----:B------:R0:W-:Y:S01]  /*4d40*/  @P3 STG.E desc[UR4][R2.64], R5 ;  /* 0x0000000502003986 */ /* 0x0001e2000c101904 */
[----:B------:R-:W-:Y:S01]  /*4d50*/  @P3 IADD3.X R49, RZ, R49, RZ, P0, !PT ;  /* 0x00000031ff313210 */ /* 0x000fe200007fe4ff */
[----:B----4-:R-:W-:Y:S01]  /*4d60*/  FADD.FTZ R29, R8, R29 ;  /* 0x0000001d081d7221 */ /* 0x010fe20000010000 */
[----:B0-----:R-:W-:Y:S01]  /*4d70*/  @P3 IMAD.MOV.U32 R2, RZ, RZ, R40 ;  /* 0x000000ffff023224 */ /* 0x001fe200078e0028 */
        /* <DEDUP_REMOVED lines=9> */
[----:B0-----:R-:W-:Y:S01]  /*4e10*/  @P2 MOV R2, R40 ;  /* 0x0000002800022202 */ /* 0x001fe20000000f00 */
[----:B------:R-:W-:Y:S01]  /*4e20*/  @P2 IMAD.MOV.U32 R3, RZ, RZ, R47 ;  /* 0x000000ffff032224 */ /* 0x000fe200078e002f */
[----:B------:R-:W-:-:S04]  /*4e30*/  @P2 IADD3 R40, P3, R40, 0x200, RZ ;  /* 0x0000020028282810 */ /* 0x000fc80007f7e0ff */
        /* <DEDUP_REMOVED lines=8> */
[----:B------:R-:W-:Y:S02]  /*4ec0*/  @P1 IADD3 R42, P0, R42, 0x200, RZ ;  /* 0x000002002a2a1810 */ /* 0x000fe40007f1e0ff */
[----:B------:R-:W-:Y:S02]  /*4ed0*/  @P1 MOV R3, R49 ;  /* 0x0000003100031202 */ /* 0x000fe40000000f00 */
[----:B------:R-:W-:Y:S01]  /*4ee0*/  @P5 IADD3 R40, P2, R40, 0x200, RZ ;  /* 0x0000020028285810 */ /* 0x000fe20007f5e0ff */
[----:B------:R-:W-:Y:S01]  /*4ef0*/  @P1 IMAD.X R49, RZ, RZ, R49, P0 ;  /* 0x000000ffff311224 */ /* 0x000fe200000e0631 */
[----:B------:R-:W-:Y:S01]  /*4f00*/  @P5 MOV R7, R47 ;  /* 0x0000002f00075202 */ /* 0x000fe20000000f00 */
[----:B------:R0:W-:Y:S02]  /*4f10*/  @P1 STG.E desc[UR4][R2.64], R37 ;  /* 0x0000002502001986 */ /* 0x0001e4000c101904 */
[----:B------:R-:W-:-:S02]  /*4f20*/  @P5 IMAD.X R47, RZ, RZ, R47, P2 ;  /* 0x000000ffff2f5224 */ /* 0x000fc400010e062f */
[----:B------:R1:W-:Y:S01]  /*4f30*/  @P1 STG.E desc[UR4][R4.64], R35 ;  /* 0x0000002304001986 */ /* 0x0003e2000c101904 */
[----:B0-----:R-:W-:Y:S02]  /*4f40*/  @P5 MOV R2, R42 ;  /* 0x0000002a00025202 */ /* 0x001fe40000000f00 */
[-C--:B------:R-:W-:Y:S02]  /*4f50*/  @P5 MOV R3, R49.reuse ;  /* 0x0000003100035202 */ /* 0x080fe40000000f00 */
[----:B------:R-:W-:Y:S02]  /*4f60*/  @P5 IADD3 R42, P0, R42, 0x200, RZ ;  /* 0x000002002a2a5810 */ /* 0x000fe40007f1e0ff */
[----:B-1----:R-:W-:Y:S01]  /*4f70*/  MOV R4, R40 ;  /* 0x0000002800047202 */ /* 0x002fe20000000f00 */
[----:B------:R0:W-:Y:S01]  /*4f80*/  @P5 STG.E desc[UR4][R2.64], R29 ;  /* 0x0000001d02005986 */ /* 0x0001e2000c101904 */
[----:B------:R-:W-:Y:S02]  /*4f90*/  @P5 IADD3.X R49, RZ, R49, RZ, P0, !PT ;  /* 0x00000031ff315210 */ /* 0x000fe400007fe4ff */
[----:B------:R-:W-:Y:S01]  /*4fa0*/  MOV R5, R47 ;  /* 0x0000002f00057202 */ /* 0x000fe20000000f00 */
[----:B------:R1:W-:Y:S01]  /*4fb0*/  @P5 STG.E desc[UR4][R6.64], R11 ;  /* 0x0000000b06005986 */ /* 0x0003e2000c101904 */
[----:B0-----:R-:W-:-:S02]  /*4fc0*/  MOV R2, R42 ;  /* 0x0000002a00027202 */ /* 0x001fc40000000f00 */
[----:B------:R-:W-:Y:S01]  /*4fd0*/  MOV R3, R49 ;  /* 0x0000003100037202 */ /* 0x000fe20000000f00 */
[----:B------:R-:W-:Y:S06]  /*4fe0*/  @!P6 EXIT ;  /* 0x000000000000e94d */ /* 0x000fec0003800000 */
[----:B------:R-:W-:Y:S04]  /*4ff0*/  STG.E desc[UR4][R2.64], R21 ;  /* 0x0000001502007986 */ /* 0x000fe8000c101904 */
[----:B------:R-:W-:Y:S01]  /*5000*/  STG.E desc[UR4][R4.64], R39 ;  /* 0x0000002704007986 */ /* 0x000fe2000c101904 */
[----:B------:R-:W-:Y:S05]  /*5010*/  EXIT ;  /* 0x000000000000794d */ /* 0x000fea0003800000 */
.L_x_659:
[----:B------:R-:W-:Y:S01]  /*5020*/  HFMA2.MMA R207, -RZ, RZ, 0, 5.9604644775390625e-08 ;  /* 0x00000001ffcf7435 */ /* 0x000fe200000001ff */
[----:B------:R-:W-:Y:S01]  /*5030*/  BSSY B1, `(.L_x_669) ;  /* 0x0000007000017945 */ /* 0x000fe20003800000 */
[----:B------:R-:W-:Y:S01]  /*5040*/  MOV R210, R209 ;  /* 0x000000d100d27202 */ /* 0x000fe20000000f00 */
[----:B------:R-:W-:Y:S01]  /*5050*/  IMAD.MOV.U32 R212, RZ, RZ, 0x1f ;  /* 0x0000001fffd47424 */ /* 0x000fe200078e00ff */
[----:B------:R-:W-:-:S07]  /*5060*/  MOV R205, 0xffffffff ;  /* 0xffffffff00cd7802 */ /* 0x000fce0000000f00 */
[----:B------:R-:W-:Y:S05]  /*5070*/  WARPSYNC.COLLECTIVE R205, `(.L_x_670) ;  /* 0x00000000cd087348 */ /* 0x000fea0003c00000 */
[----:B------:R0:W1:Y:S02]  /*5080*/  SHFL.BFLY P0, R206, R210, R207, R212 ;  /* 0x0c0000cfd2ce7389 */ /* 0x00006400000000d4 */
[----:B01----:R-:W-:Y:S01]  /*5090*/  ENDCOLLECTIVE ;  /* 0x000000000000791b */ /* 0x003fe20003800000 */
.L_x_670:
[----:B------:R-:W-:Y:S05]  /*50a0*/  BSYNC B1 ;  /* 0x0000000000017941 */ /* 0x000fea0003800000 */
.L_x_669:
        /* <DEDUP_REMOVED lines=8> */
.L_x_671:
[----:B------:R-:W-:Y:S01]  /*5130*/  FADD.FTZ R124, R124, R209 ;  /* 0x000000d17c7c7221 */ /* 0x000fe20000010000 */
[----:B------:R-:W-:-:S04]  /*5140*/  HFMA2.MMA R207, -RZ, RZ, 0, 1.1920928955078125e-07 ;  /* 0x00000002ffcf7435 */ /* 0x000fc800000001ff */
[----:B------:R-:W-:Y:S01]  /*5150*/  MOV R210, R124 ;  /* 0x0000007c00d27202 */ /* 0x000fe20000000f00 */
[----:B------:R-:W-:-:S07]  /*5160*/  IMAD.MOV.U32 R125, RZ, RZ, R206 ;  /* 0x000000ffff7d7224 */ /* 0x000fce00078e00ce */
[----:B------:R-:W-:Y:S05]  /*5170*/  WARPSYNC.COLLECTIVE R205, `(.L_x_672) ;  /* 0x00000000cd087348 */ /* 0x000fea0003c00000 */
[----:B------:R0:W1:Y:S02]  /*5180*/  SHFL.BFLY P0, R206, R210, R207, R212 ;  /* 0x0c0000cfd2ce7389 */ /* 0x00006400000000d4 */
[----:B01----:R-:W-:Y:S01]  /*5190*/  ENDCOLLECTIVE ;  /* 0x000000000000791b */ /* 0x003fe20003800000 */
.L_x_672:
[----:B------:R-:W-:-:S05]  /*51a0*/  FADD.FTZ R125, R125, R208 ;  /* 0x000000d07d7d7221 */ /* 0x000fca0000010000 */
[----:B------:R-:W-:Y:S02]  /*51b0*/  MOV R210, R125 ;  /* 0x0000007d00d27202 */ /* 0x000fe40000000f00 */
[----:B------:R-:W-:-:S07]  /*51c0*/  MOV R127, R206 ;  /* 0x000000ce007f7202 */ /* 0x000fce0000000f00 */
[----:B------:R-:W-:Y:S05]  /*51d0*/  WARPSYNC.COLLECTIVE R205, `(.L_x_673) ;  /* 0x00000000cd087348 */ /* 0x000fea0003c00000 */
[----:B------:R0:W1:Y:S02]  /*51e0*/  SHFL.BFLY P0, R206, R210, R207, R212 ;  /* 0x0c0000cfd2ce7389 */ /* 0x00006400000000d4 */
[----:B01----:R-:W-:Y:S01]  /*51f0*/  ENDCOLLECTIVE ;  /* 0x000000000000791b */ /* 0x003fe20003800000 */
.L_x_673:
[----:B------:R-:W-:-:S05]  /*5200*/  FADD.FTZ R127, R124, R127 ;  /* 0x0000007f7c7f7221 */ /* 0x000fca0000010000 */
[----:B------:R-:W-:Y:S01]  /*5210*/  MOV R210, R127 ;  /* 0x0000007f00d27202 */ /* 0x000fe20000000f00 */
[----:B------:R-:W-:Y:S01]  /*5220*/  IMAD.MOV.U32 R207, RZ, RZ, 0x4 ;  /* 0x00000004ffcf7424 */ /* 0x000fe200078e00ff */
[----:B------:R-:W-:-:S07]  /*5230*/  MOV R126, R206 ;  /* 0x000000ce007e7202 */ /* 0x000fce0000000f00 */
[----:B------:R-:W-:Y:S05]  /*5240*/  WARPSYNC.COLLECTIVE R205, `(.L_x_674) ;  /* 0x00000000cd087348 */ /* 0x000fea0003c00000 */
[----:B------:R0:W1:Y:S02]  /*5250*/  SHFL.BFLY P0, R206, R210, R207, R212 ;  /* 0x0c0000cfd2ce7389 */ /* 0x00006400000000d4 */
[----:B01----:R-:W-:Y:S01]  /*5260*/  ENDCOLLECTIVE ;  /* 0x000000000000791b */ /* 0x003fe20003800000 */
.L_x_674:
[----:B------:R-:W-:-:S05]  /*5270*/  FADD.FTZ R126, R125, R126 ;  /* 0x0000007e7d7e7221 */ /* 0x000fca0000010000 */
[----:B------:R-:W-:Y:S02]  /*5280*/  MOV R210, R126 ;  /* 0x0000007e00d27202 */ /* 0x000fe40000000f00 */
[----:B------:R-:W-:-:S07]  /*5290*/  MOV R128, R206 ;  /* 0x000000ce00807202 */ /* 0x000fce0000000f00 */
[----:B------:R-:W-:Y:S05]  /*52a0*/  WARPSYNC.COLLECTIVE R205, `(.L_x_675) ;  /* 0x00000000cd087348 */ /* 0x000fea0003c00000 */
[----:B------:R0:W1:Y:S02]  /*52b0*/  SHFL.BFLY P0, R206, R210, R207, R212 ;  /* 0x0c0000cfd2ce7389 */ /* 0x00006400000000d4 */
[----:B01----:R-:W-:Y:S01]  /*52c0*/  ENDCOLLECTIVE ;  /* 0x000000000000791b */ /* 0x003fe20003800000 */
.L_x_675:
[----:B------:R-:W-:Y:S01]  /*52d0*/  FADD.FTZ R128, R127, R128 ;  /* 0x000000807f807221 */ /* 0x000fe20000010000 */
[----:B------:R-:W-:-:S04]  /*52e0*/  HFMA2.MMA R207, -RZ, RZ, 0, 4.76837158203125e-07 ;  /* 0x00000008ffcf7435 */ /* 0x000fc800000001ff */
[----:B------:R-:W-:Y:S02]  /*52f0*/  MOV R210, R128 ;  /* 0x0000008000d27202 */ /* 0x000fe40000000f00 */
[----:B------:R-:W-:-:S07]  /*5300*/  MOV R129, R206 ;  /* 0x000000ce00817202 */ /* 0x000fce0000000f00 */
[----:B------:R-:W-:Y:S05]  /*5310*/  WARPSYNC.COLLECTIVE R205, `(.L_x_676) ;  /* 0x00000000cd087348 */ /* 0x000fea0003c00000 */
[----:B------:R0:W1:Y:S02]  /*5320*/  SHFL.BFLY P0, R206, R210, R207, R212 ;  /* 0x0c0000cfd2ce7389 */ /* 0x00006400000000d4 */
[----:B01----:R-:W-:Y:S01]  /*5330*/  ENDCOLLECTIVE ;  /* 0x000000000000791b */ /* 0x003fe20003800000 */
.L_x_676:
[----:B------:R-:W-:-:S04]  /*5340*/  FADD.FTZ R129, R126, R129 ;  /* 0x000000817e817221 */ /* 0x000fc80000010000 */
[----:B------:R-:W-:Y:S01]  /*5350*/  IMAD.MOV.U32 R210, RZ, RZ, R129 ;  /* 0x000000ffffd27224 */ /* 0x000fe200078e0081 */
[----:B------:R-:W-:-:S07]  /*5360*/  MOV R131, R206 ;  /* 0x000000ce00837202 */ /* 0x000fce0000000f00 */
[----:B------:R-:W-:Y:S05]  /*5370*/  WARPSYNC.COLLECTIVE R205, `(.L_x_677) ;  /* 0x00000000cd087348 */ /* 0x000fea0003c00000 */
[----:B------:R0:W1:Y:S02]  /*5380*/  SHFL.BFLY P0, R206, R210, R207, R212 ;  /* 0x0c0000cfd2ce7389 */ /* 0x00006400000000d4 */
[----:B01----:R-:W-:Y:S01]  /*5390*/  ENDCOLLECTIVE ;  /* 0x000000000000791b */ /* 0x003fe20003800000 */
.L_x_677:
[----:B------:R-:W-:Y:S01]  /*53a0*/  FADD.FTZ R131, R128, R131 ;  /* 0x0000008380837221 */ /* 0x000fe20000010000 */
[----:B------:R-:W-:-:S04]  /*53b0*/  HFMA2.MMA R207, -RZ, RZ, 0, 9.5367431640625e-07 ;  /* 0x00000010ffcf7435 */ /* 0x000fc800000001ff */
[----:B------:R-:W-:Y:S02]  /*53c0*/  MOV R210, R131 ;  /* 0x0000008300d27202 */ /* 0x000fe40000000f00 */
[----:B------:R-:W-:-:S07]  /*53d0*/  MOV R130, R206 ;  /* 0x000000ce00827202 */ /* 0x000fce0000000f00 */
[----:B------:R-:W-:Y:S05]  /*53e0*/  WARPSYNC.COLLECTIVE R205, `(.L_x_678) ;  /* 0x00000000cd087348 */ /* 0x000fea0003c00000 */
[----:B------:R0:W1:Y:S02]  /*53f0*/  SHFL.BFLY P0, R206, R210, R207, R212 ;  /* 0x0c0000cfd2ce7389 */ /* 0x00006400000000d4 */
[----:B01----:R-:W-:Y:S01]  /*5400*/  ENDCOLLECTIVE ;  /* 0x000000000000791b */ /* 0x003fe20003800000 */
.L_x_678:
[----:B------:R-:W-:-:S05]  /*5410*/  FADD.FTZ R130, R129, R130 ;  /* 0x0000008281827221 */ /* 0x000fca0000010000 */
[----:B------:R-:W-:Y:S02]  /*5420*/  MOV R210, R130 ;  /* 0x0000008200d27202 */ /* 0x000fe40000000f00 */
[----:B------:R-:W-:-:S07]  /*5430*/  MOV R124, R206 ;  /* 0x000000ce007c7202 */ /* 0x000fce0000000f00 */
[----:B------:R-:W-:Y:S05]  /*5440*/  WARPSYNC.COLLECTIVE R205, `(.L_x_679) ;  /* 0x00000000cd087348 */ /* 0x000fea0003c00000 */
[----:B------:R0:W1:Y:S02]  /*5450*/  SHFL.BFLY P0, R206, R210, R207, R212 ;  /* 0x0c0000cfd2ce7389 */ /* 0x00006400000000d4 */
[----:B01----:R-:W-:Y:S01]  /*5460*/  ENDCOLLECTIVE ;  /* 0x000000000000791b */ /* 0x003fe20003800000 */
.L_x_679:
[----:B------:R-:W-:Y:S01]  /*5470*/  MOV R125, R206 ;  /* 0x000000ce007d7202 */ /* 0x000fe20000000f00 */
[----:B------:R-:W-:Y:S06]  /*5480*/  BRA `(.L_x_680) ;  /* 0xffffffcc00b07947 */ /* 0x000fec000383ffff */
.L_x_681:
        /* <DEDUP_REMOVED lines=15> */
.L_x_14212:


//--------------------- .text._ZN10layer_norm13ln_bwd_kernelINS_13Kernel_traitsI13__nv_bfloat16S2_S2_S2_fjLj1024ELj1ELj4ELj1ELj16ENS_18Kernel_traits_baseILj1024ES2_S2_S2_S2_fjLj128EEEEELb1ELb0ELb0ELb1EEEvNS_9BwdParamsE --------------------------
	.section	.text._ZN10layer_norm13ln_bwd_kernelINS_13Kernel_traitsI13__nv_bfloat16S2_S2_S2_fjLj1024ELj1ELj4ELj1ELj16ENS_18Kernel_traits_baseILj1024ES2_S2_S2_S2_fjLj128EEEEELb1ELb0ELb0ELb1EEEvNS_9BwdParamsE,"ax",@progbits
	.align	128
        .global         _ZN10layer_norm13ln_bwd_kernelINS_13Kernel_traitsI13__nv_bfloat16S2_S2_S2_fjLj1024ELj1ELj4ELj1ELj16ENS_18Kernel_traits_baseILj1024ES2_S2_S2_S2_fjLj128EEEEELb1ELb0ELb0ELb1EEEvNS_9BwdParamsE
        .type           _ZN10layer_norm13ln_bwd_kernelINS_13Kernel_traitsI13__nv_bfloat16S2_S2_S2_fjLj1024ELj1ELj4ELj1ELj16ENS_18Kernel_traits_baseILj1024ES2_S2_S2_S2_fjLj128EEEEELb1ELb0ELb0ELb1EEEvNS_9BwdParamsE,@function
        .size           _ZN10layer_norm13ln_bwd_kernelINS_13Kernel_traitsI13__nv_bfloat16S2_S2_S2_fjLj1024ELj1ELj4ELj1ELj16ENS_18Kernel_traits_baseILj1024ES2_S2_S2_S2_fjLj128EEEEELb1ELb0ELb0ELb1EEEvNS_9BwdParamsE,(.L_x_14213 - _ZN10layer_norm13ln_bwd_kernelINS_13Kernel_traitsI13__nv_bfloat16S2_S2_S2_fjLj1024ELj1ELj4ELj1ELj16ENS_18Kernel_traits_baseILj1024ES2_S2_S2_S2_fjLj128EEEEELb1ELb0ELb0ELb1EEEvNS_9BwdParamsE)
        .other          _ZN10layer_norm13ln_bwd_kernelINS_13Kernel_traitsI13__nv_bfloat16S2_S2_S2_fjLj1024ELj1ELj4ELj1ELj16ENS_18Kernel_traits_baseILj1024ES2_S2_S2_S2_fjLj128EEEEELb1ELb0ELb0ELb1EEEvNS_9BwdParamsE,@"STO_CUDA_ENTRY STV_DEFAULT"
_ZN10layer_norm13ln_bwd_kernelINS_13Kernel_traitsI13__nv_bfloat16S2_S2_S2_fjLj1024ELj1ELj4ELj1ELj16ENS_18Kernel_traits_baseILj1024ES2_S2_S2_S2_fjLj128EEEEELb1ELb0ELb0ELb1EEEvNS_9BwdParamsE:
.text._ZN10layer_norm13ln_bwd_kernelINS_13Kernel_traitsI13__nv_bfloat16S2_S2_S2_fjLj1024ELj1ELj4ELj1ELj16ENS_18Kernel_traits_baseILj1024ES2_S2_S2_S2_fjLj128EEEEELb1ELb0ELb0ELb1EEEvNS_9BwdParamsE:
[----:B------:R-:W-:Y:S01]  /*0000*/  LDC R1, c[0x0][0x28] ;  /* 0x00000a00ff017b82 */ /* 0x000fe20000000800 */
[----:B------:R-:W0:Y:S01]  /*0010*/  S2R R118, SR_TID.X ;  /* 0x0000000000767919 */ /* 0x000e220000002100 */
[----:B------:R-:W-:Y:S01]  /*0020*/  ULDC UR4, c[0x0][0x214] ;  /* 0x0000850000047ab9 */ /* 0x000fe20000000800 */
[----:B------:R-:W-:Y:S01]  /*0030*/  ULDC UR8, c[0x0][0x218] ;  /* 0x0000860000087ab9 */ /* 0x000fe20000000800 */
[----:B------:R-:W-:Y:S01]  /*0040*/  ULDC UR9, c[0x0][0x290] ;  /* 0x0000a40000097ab9 */ /* 0x000fe20000000800 */
[----:B------:R-:W1:Y:S01]  /*0050*/  S2R R0, SR_CTAID.X ;  /* 0x0000000000007919 */ /* 0x000e620000002500 */
[----:B------:R-:W-:Y:S01]  /*0060*/  ULDC UR14, c[0x0][0x298] ;  /* 0x0000a600000e7ab9 */ /* 0x000fe20000000800 */
        /* <DEDUP_REMOVED lines=41> */
.L_x_683:
        /* <DEDUP_REMOVED lines=30> */
[----:B------:R-:W-:Y:S01]  /*04e0*/  IMAD.MOV.U32 R119, RZ, RZ, RZ ;  /* 0x000000ffff777224 */ /* 0x000fe200078e00ff */
        /* <DEDUP_REMOVED lines=16> */
[----:B--2---:R-:W-:Y:S02]  /*05f0*/  PRMT R141, R152, 0x7632, R141 ;  /* 0x00007632988d7816 */ /* 0x004fe4000000008d */
[----:B------:R-:W-:Y:S02]  /*0600*/  PRMT R140, R153, 0x7632, R140 ;  /* 0x00007632998c7816 */ /* 0x000fe4000000008c */
[----:B------:R-:W-:Y:S02]  /*0610*/  PRMT R139, R154, 0x7632, R139 ;  /* 0x000076329a8b7816 */ /* 0x000fe4000000008b */
[----:B------:R-:W-:Y:S02]  /*0620*/  PRMT R138, R155, 0x7632, R138 ;  /* 0x000076329b8a7816 */ /* 0x000fe4000000008a */
[----:B---3--:R-:W-:-:S02]  /*0630*/  PRMT R137, R148, 0x7632, R137 ;  /* 0x0000763294897816 */ /* 0x008fc40000000089 */
[----:B------:R-:W-:Y:S02]  /*0640*/  PRMT R136, R149, 0x7632, R136 ;  /* 0x0000763295887816 */ /* 0x000fe40000000088 */
[----:B------:R-:W-:Y:S02]  /*0650*/  PRMT R135, R150, 0x7632, R135 ;  /* 0x0000763296877816 */ /* 0x000fe40000000087 */
[----:B------:R-:W-:Y:S02]  /*0660*/  PRMT R134, R151, 0x7632, R134 ;  /* 0x0000763297867816 */ /* 0x000fe40000000086 */
[----:B----4-:R-:W-:Y:S02]  /*0670*/  PRMT R133, R144, 0x7632, R133 ;  /* 0x0000763290857816 */ /* 0x010fe40000000085 */
[----:B------:R-:W-:Y:S02]  /*0680*/  PRMT R132, R145, 0x7632, R132 ;  /* 0x0000763291847816 */ /* 0x000fe40000000084 */
[----:B------:R-:W-:-:S02]  /*0690*/  PRMT R131, R146, 0x7632, R131 ;  /* 0x0000763292837816 */ /* 0x000fc40000000083 */
[----:B------:R-:W-:Y:S02]  /*06a0*/  PRMT R130, R147, 0x7632, R130 ;  /* 0x0000763293827816 */ /* 0x000fe40000000082 */
[----:B-----5:R-:W-:Y:S02]  /*06b0*/  PRMT R129, R4, 0x7632, R129 ;  /* 0x0000763204817816 */ /* 0x020fe40000000081 */
[----:B------:R-:W-:Y:S02]  /*06c0*/  PRMT R128, R5, 0x7632, R128 ;  /* 0x0000763205807816 */ /* 0x000fe40000000080 */
[----:B------:R-:W-:Y:S02]  /*06d0*/  PRMT R127, R6, 0x7632, R127 ;  /* 0x00007632067f7816 */ /* 0x000fe4000000007f */
[----:B------:R-:W-:Y:S02]  /*06e0*/  PRMT R126, R7, 0x7632, R126 ;  /* 0x00007632077e7816 */ /* 0x000fe4000000007e */
        /* <DEDUP_REMOVED lines=32> */
.L_x_687:
[----:B------:R-:W0:Y:S01]  /*08f0*/  LDC.64 R32, c[0x0][0x238] ;  /* 0x00008e00ff207b82 */ /* 0x000e220000000a00 */
[----:B------:R-:W-:Y:S01]  /*0900*/  IMAD R0, R159, UR8, RZ ;  /* 0x000000089f007c24 */ /* 0x000fe2000f8e02ff */
[----:B-1----:R-:W-:-:S04]  /*0910*/  SHF.R.S32.HI R20, RZ, 0x1f, R159 ;  /* 0x0000001fff147819 */ /* 0x002fc8000001149f */
[----:B------:R-:W-:Y:S02]  /*0920*/  SHF.R.S32.HI R21, RZ, 0x1f, R0 ;  /* 0x0000001fff157819 */ /* 0x000fe40000011400 */
[----:B------:R-:W1:Y:S02]  /*0930*/  LDC.64 R2, c[0x0][0x2b8] ;  /* 0x0000ae00ff027b82 */ /* 0x000e640000000a00 */
[----:B------:R-:W-:Y:S02]  /*0940*/  LEA.HI R21, R21, R0, RZ, 0x3 ;  /* 0x0000000015157211 */ /* 0x000fe400078f18ff */
[----:B------:R-:W-:-:S04]  /*0950*/  LOP3.LUT R0, R118, 0x1f, RZ, 0xc0, !PT ;  /* 0x0000001f76007812 */ /* 0x000fc800078ec0ff */
[----:B------:R-:W-:Y:S01]  /*0960*/  LEA.HI.SX32 R167, R21, R0, 0x1d ;  /* 0x0000000015a77211 */ /* 0x000fe200078feaff */
[----:B------:R-:W2:Y:S03]  /*0970*/  @P0 LDC.64 R24, c[0x0][0x270] ;  /* 0x00009c00ff180b82 */ /* 0x000ea60000000a00 */
[C---:B------:R-:W-:Y:S01]  /*0980*/  IADD3 R165, R167.reuse, 0x20, RZ ;  /* 0x00000020a7a57810 */ /* 0x040fe20007ffe0ff */
[----:B0-----:R-:W-:-:S04]  /*0990*/  IMAD.WIDE.U32 R48, R167, 0x10, R32 ;  /* 0x00000010a7307825 */ /* 0x001fc800078e0020 */
[----:B------:R-:W0:Y:S01]  /*09a0*/  LDC.64 R34, c[0x0][0x250] ;  /* 0x00009400ff227b82 */ /* 0x000e220000000a00 */
[----:B------:R-:W-:Y:S01]  /*09b0*/  IMAD.WIDE.U32 R40, R165, 0x10, R32 ;  /* 0x00000010a5287825 */ /* 0x000fe200078e0020 */
[----:B------:R-:W3:Y:S03]  /*09c0*/  LDG.E.128 R48, desc[UR4][R48.64] ;  /* 0x0000000430307981 */ /* 0x000ee6000c1e1d00 */
[----:B-1----:R-:W-:-:S03]  /*09d0*/  IMAD.WIDE.U32 R44, R167, 0x10, R2 ;  /* 0x00000010a72c7825 */ /* 0x002fc600078e0002 */
[----:B------:R-:W1:Y:S01]  /*09e0*/  LDC.64 R52, c[0x0][0x258] ;  /* 0x00009600ff347b82 */ /* 0x000e620000000a00 */
[----:B------:R-:W4:Y:S04]  /*09f0*/  LDG.E.128 R40, desc[UR4][R40.64] ;  /* 0x0000000428287981 */ /* 0x000f28000c1e1d00 */
[----:B------:R-:W3:Y:S01]  /*0a00*/  LDG.E.128 R44, desc[UR4][R44.64] ;  /* 0x000000042c2c7981 */ /* 0x000ee2000c1e1d00 */
[----:B--2---:R-:W-:Y:S01]  /*0a10*/  @P0 LEA R24, P1, R159, R24, 0x1 ;  /* 0x000000189f180211 */ /* 0x004fe200078208ff */
[C---:B------:R-:W-:Y:S01]  /*0a20*/  VIADD R163, R167.reuse, 0x40 ;  /* 0x00000040a7a37836 */ /* 0x040fe20000000000 */
[----:B------:R-:W-:Y:S02]  /*0a30*/  IADD3 R161, R167, 0x60, RZ ;  /* 0x00000060a7a17810 */ /* 0x000fe40007ffe0ff */
[----:B------:R-:W-:Y:S01]  /*0a40*/  @P0 LEA.HI.X R25, R159, R25, R20, 0x1, P1 ;  /* 0x000000199f190211 */ /* 0x000fe200008f0c14 */
[----:B------:R-:W-:Y:S01]  /*0a50*/  IMAD.WIDE.U32 R28, R163, 0x10, R2 ;  /* 0x00000010a31c7825 */ /* 0x000fe200078e0002 */
[----:B------:R-:W-:-:S03]  /*0a60*/  IADD3 R169, R167, 0x60, RZ ;  /* 0x00000060a7a97810 */ /* 0x000fc60007ffe0ff */
[----:B------:R2:W3:Y:S01]  /*0a70*/  @P0 LDG.E.U16 R0, desc[UR4][R24.64] ;  /* 0x0000000418000981 */ /* 0x0004e2000c1e1500 */
[----:B------:R-:W-:-:S03]  /*0a80*/  IMAD.WIDE.U32 R20, R165, 0x10, R2 ;  /* 0x00000010a5147825 */ /* 0x000fc600078e0002 */
[----:B------:R-:W3:Y:S01]  /*0a90*/  LDG.E.128 R28, desc[UR4][R28.64] ;  /* 0x000000041c1c7981 */ /* 0x000ee2000c1e1d00 */
[----:B0-----:R-:W-:-:S03]  /*0aa0*/  IMAD.WIDE R54, R159, 0x4, R34 ;  /* 0x000000049f367825 */ /* 0x001fc600078e0222 */
[----:B------:R-:W3:Y:S01]  /*0ab0*/  LDG.E.128 R20, desc[UR4][R20.64] ;  /* 0x0000000414147981 */ /* 0x000ee2000c1e1d00 */
[----:B--2---:R-:W-:-:S03]  /*0ac0*/  IMAD.WIDE.U32 R24, R163, 0x10, R32 ;  /* 0x00000010a3187825 */ /* 0x004fc600078e0020 */
[----:B------:R-:W2:Y:S01]  /*0ad0*/  LDG.E R197, desc[UR4][R54.64] ;  /* 0x0000000436c57981 */ /* 0x000ea2000c1e1900 */
[----:B------:R-:W-:-:S03]  /*0ae0*/  IMAD.WIDE.U32 R32, R161, 0x10, R32 ;  /* 0x00000010a1207825 */ /* 0x000fc600078e0020 */
[----:B------:R-:W2:Y:S01]  /*0af0*/  LDG.E.128 R24, desc[UR4][R24.64] ;  /* 0x0000000418187981 */ /* 0x000ea2000c1e1d00 */
[----:B------:R-:W-:-:S03]  /*0b00*/  IMAD.WIDE.U32 R36, R169, 0x10, R2 ;  /* 0x00000010a9247825 */ /* 0x000fc600078e0002 */
[----:B------:R-:W2:Y:S01]  /*0b10*/  LDG.E.128 R32, desc[UR4][R32.64] ;  /* 0x0000000420207981 */ /* 0x000ea2000c1e1d00 */
[----:B-1----:R-:W-:-:S03]  /*0b20*/  IMAD.WIDE R2, R159, 0x4, R52 ;  /* 0x000000049f027825 */ /* 0x002fc600078e0234 */
[----:B------:R-:W2:Y:S04]  /*0b30*/  LDG.E.128 R36, desc[UR4][R36.64] ;  /* 0x0000000424247981 */ /* 0x000ea8000c1e1d00 */
[----:B------:R0:W2:Y:S02]  /*0b40*/  LDG.E R162, desc[UR4][R2.64] ;  /* 0x0000000402a27981 */ /* 0x0000a4000c1e1900 */
[----:B0-----:R-:W0:Y:S01]  /*0b50*/  LDC.64 R2, c[0x0][0x240] ;  /* 0x00009000ff027b82 */ /* 0x001e220000000a00 */
[----:B------:R-:W-:-:S04]  /*0b60*/  ISETP.NE.U32.AND P1, PT, RZ, UR10, PT ;  /* 0x0000000aff007c0c */ /* 0x000fc8000bf25070 */
[----:B------:R-:W-:-:S13]  /*0b70*/  ISETP.NE.AND.EX P1, PT, RZ, UR11, PT, P1 ;  /* 0x0000000bff007c0c */ /* 0x000fda000bf25310 */
[----:B------:R-:W1:Y:S08]  /*0b80*/  @P1 LDC.64 R56, c[0x0][0x2c8] ;  /* 0x0000b200ff381b82 */ /* 0x000e700000000a00 */
[----:B------:R-:W0:Y:S08]  /*0b90*/  @P1 LDC.64 R54, c[0x0][0x2c8] ;  /* 0x0000b200ff361b82 */ /* 0x000e300000000a00 */
[----:B------:R-:W0:Y:S01]  /*0ba0*/  @P1 LDC.64 R52, c[0x0][0x2c8] ;  /* 0x0000b200ff341b82 */ /* 0x000e220000000a00 */
[----:B------:R-:W-:-:S02]  /*0bb0*/  ISETP.NE.AND P2, PT, R164, RZ, PT ;  /* 0x000000ffa400720c */ /* 0x000fc40003f45270 */
[----:B------:R-:W-:Y:S01]  /*0bc0*/  MOV R160, 0x3f800000 ;  /* 0x3f80000000a07802 */ /* 0x000fe20000000f00 */
[----:B-1----:R-:W-:-:S05]  /*0bd0*/  @P1 IMAD.WIDE.U32 R56, R167, 0x10, R56 ;  /* 0x00000010a7381825 */ /* 0x002fca00078e0038 */
[----:B------:R1:W5:Y:S01]  /*0be0*/  @P1 LDG.E.128 R76, desc[UR4][R56.64] ;  /* 0x00000004384c1981 */ /* 0x000362000c1e1d00 */
[----:B0-----:R-:W-:-:S05]  /*0bf0*/  @P1 IMAD.WIDE.U32 R54, R165, 0x10, R54 ;  /* 0x00000010a5361825 */ /* 0x001fca00078e0036 */
[----:B------:R0:W5:Y:S01]  /*0c00*/  @P1 LDG.E.128 R4, desc[UR4][R54.64] ;  /* 0x0000000436041981 */ /* 0x000162000c1e1d00 */
[----:B------:R-:W-:-:S05]  /*0c10*/  @P1 IMAD.WIDE.U32 R52, R163, 0x10, R52 ;  /* 0x00000010a3341825 */ /* 0x000fca00078e0034 */
[----:B------:R0:W5:Y:S01]  /*0c20*/  @P1 LDG.E.128 R8, desc[UR4][R52.64] ;  /* 0x0000000434081981 */ /* 0x000162000c1e1d00 */
[C---:B----4-:R-:W-:Y:S02]  /*0c30*/  PRMT R188, R40.reuse, 0x7632, R188 ;  /* 0x0000763228bc7816 */ /* 0x050fe400000000bc */
[----:B------:R-:W-:Y:S02]  /*0c40*/  SHF.L.U32 R219, R40, 0x10, RZ ;  /* 0x0000001028db7819 */ /* 0x000fe400000006ff */
[C---:B---3--:R-:W-:Y:S02]  /*0c50*/  PRMT R172, R44.reuse, 0x7632, R172 ;  /* 0x000076322cac7816 */ /* 0x048fe400000000ac */
[----:B------:R-:W-:Y:S02]  /*0c60*/  SHF.L.U32 R174, R44, 0x10, RZ ;  /* 0x000000102cae7819 */ /* 0x000fe400000006ff */
[C---:B------:R-:W-:Y:S02]  /*0c70*/  PRMT R171, R45.reuse, 0x7632, R171 ;  /* 0x000076322dab7816 */ /* 0x040fe400000000ab */
[----:B------:R-:W-:Y:S01]  /*0c80*/  SHF.L.U32 R170, R45, 0x10, RZ ;  /* 0x000000102daa7819 */ /* 0x000fe200000006ff */
[----:B------:R-:W-:Y:S01]  /*0c90*/  IMAD.WIDE.U32 R44, R165, 0x8, R2 ;  /* 0x00000008a52c7825 */ /* 0x000fe200078e0002 */
[----:B------:R-:W-:-:S02]  /*0ca0*/  PRMT R194, R41, 0x7632, R194 ;  /* 0x0000763229c27816 */ /* 0x000fc400000000c2 */
[----:B------:R-:W-:Y:S01]  /*0cb0*/  SHF.L.U32 R215, R41, 0x10, RZ ;  /* 0x0000001029d77819 */ /* 0x000fe200000006ff */
[----:B------:R-:W-:Y:S01]  /*0cc0*/  IMAD.WIDE.U32 R40, R163, 0x8, R2 ;  /* 0x00000008a3287825 */ /* 0x000fe200078e0002 */
[C---:B------:R-:W-:Y:S01]  /*0cd0*/  PRMT R195, R42.reuse, 0x7632, R195 ;  /* 0x000076322ac37816 */ /* 0x040fe200000000c3 */
[----:B------:R-:W5:Y:S01]  /*0ce0*/  LDG.E.64 R44, desc[UR4][R44.64] ;  /* 0x000000042c2c7981 */ /* 0x000f62000c1e1b00 */
[----:B------:R-:W-:Y:S02]  /*0cf0*/  SHF.L.U32 R217, R42, 0x10, RZ ;  /* 0x000000102ad97819 */ /* 0x000fe400000006ff */
[C---:B------:R-:W-:Y:S01]  /*0d00*/  PRMT R196, R43.reuse, 0x7632, R196 ;  /* 0x000076322bc47816 */ /* 0x040fe200000000c4 */
[----:B------:R-:W5:Y:S01]  /*0d10*/  LDG.E.64 R40, desc[UR4][R40.64] ;  /* 0x0000000428287981 */ /* 0x000f62000c1e1b00 */
[----:B------:R-:W-:Y:S01]  /*0d20*/  SHF.L.U32 R203, R43, 0x10, RZ ;  /* 0x000000102bcb7819 */ /* 0x000fe200000006ff */
[----:B------:R-:W-:-:S06]  /*0d30*/  IMAD.WIDE.U32 R42, R161, 0x8, R2 ;  /* 0x00000008a12a7825 */ /* 0x000fcc00078e0002 */
[----:B------:R-:W5:Y:S01]  /*0d40*/  LDG.E.64 R42, desc[UR4][R42.64] ;  /* 0x000000042a2a7981 */ /* 0x000f62000c1e1b00 */
[C---:B------:R-:W-:Y:S02]  /*0d50*/  PRMT R177, R48.reuse, 0x7632, R177 ;  /* 0x0000763230b17816 */ /* 0x040fe400000000b1 */
[----:B------:R-:W-:Y:S02]  /*0d60*/  SHF.L.U32 R178, R48, 0x10, RZ ;  /* 0x0000001030b27819 */ /* 0x000fe400000006ff */
[C---:B------:R-:W-:Y:S02]  /*0d70*/  PRMT R179, R49.reuse, 0x7632, R179 ;  /* 0x0000763231b37816 */ /* 0x040fe400000000b3 */
[----:B------:R-:W-:Y:S02]  /*0d80*/  SHF.L.U32 R181, R49, 0x10, RZ ;  /* 0x0000001031b57819 */ /* 0x000fe400000006ff */
[----:B------:R-:W3:Y:S01]  /*0d90*/  @P1 LDC.64 R48, c[0x0][0x2c8] ;  /* 0x0000b200ff301b82 */ /* 0x000ee20000000a00 */
[----:B------:R-:W-:-:S02]  /*0da0*/  @P0 SHF.L.U32 R160, R0, 0x10, RZ ;  /* 0x0000001000a00819 */ /* 0x000fc400000006ff */
[----:B------:R-:W-:Y:S02]  /*0db0*/  PRMT R0, R50, 0x7632, R0 ;  /* 0x0000763232007816 */ /* 0x000fe40000000000 */
[C---:B-1----:R-:W-:Y:S02]  /*0dc0*/  PRMT R56, R30.reuse, 0x7632, R56 ;  /* 0x000076321e387816 */ /* 0x042fe40000000038 */
[----:B------:R-:W-:Y:S01]  /*0dd0*/  SHF.L.U32 R189, R30, 0x10, RZ ;  /* 0x000000101ebd7819 */ /* 0x000fe200000006ff */
[C---:B------:R-:W-:Y:S01]  /*0de0*/  IMAD.U32 R175, R22.reuse, 0x10000, RZ ;  /* 0x0001000016af7824 */ /* 0x040fe200078e00ff */
[----:B--2---:R-:W-:Y:S02]  /*0df0*/  FSEL R30, R197, RZ, !P2 ;  /* 0x000000ffc51e7208 */ /* 0x004fe40005000000 */
[----:B------:R-:W-:Y:S02]  /*0e00*/  PRMT R183, R22, 0x7632, R183 ;  /* 0x0000763216b77816 */ /* 0x000fe400000000b7 */
[----:B0-----:R-:W-:-:S02]  /*0e10*/  PRMT R54, R23, 0x7632, R54 ;  /* 0x0000763217367816 */ /* 0x001fc40000000036 */
[----:B------:R-:W-:Y:S02]  /*0e20*/  SHF.L.U32 R52, R23, 0x10, RZ ;  /* 0x0000001017347819 */ /* 0x000fe400000006ff */
[C---:B------:R-:W-:Y:S02]  /*0e30*/  PRMT R22, R26.reuse, 0x7632, R22 ;  /* 0x000076321a167816 */ /* 0x040fe40000000016 */
[----:B------:R-:W-:Y:S02]  /*0e40*/  SHF.L.U32 R213, R26, 0x10, RZ ;  /* 0x000000101ad57819 */ /* 0x000fe400000006ff */
[----:B------:R-:W-:Y:S02]  /*0e50*/  PRMT R23, R27, 0x7632, R23 ;  /* 0x000076321b177816 */ /* 0x000fe40000000017 */
[----:B------:R-:W-:Y:S02]  /*0e60*/  SHF.L.U32 R53, R177, 0x10, RZ ;  /* 0x00000010b1357819 */ /* 0x000fe400000006ff */
[----:B------:R-:W-:-:S02]  /*0e70*/  PRMT R26, R34, 0x7632, R26 ;  /* 0x00007632221a7816 */ /* 0x000fc4000000001a */
[----:B------:R-:W-:Y:S01]  /*0e80*/  SHF.L.U32 R0, R0, 0x10, RZ ;  /* 0x0000001000007819 */ /* 0x000fe200000006ff */
[----:B---3--:R-:W-:Y:S01]  /*0e90*/  @P1 IMAD.WIDE.U32 R48, R169, 0x10, R48 ;  /* 0x00000010a9301825 */ /* 0x008fe200078e0030 */
[----:B------:R-:W-:-:S03]  /*0ea0*/  SHF.L.U32 R211, R27, 0x10, RZ ;  /* 0x000000101bd37819 */ /* 0x000fc600000006ff */
[C---:B------:R-:W-:Y:S01]  /*0eb0*/  FADD.FTZ R27, -R30.reuse, R178 ;  /* 0x000000b21e1b7221 */ /* 0x040fe20000010100 */
[C---:B------:R-:W-:Y:S02]  /*0ec0*/  PRMT R187, R29.reuse, 0x7632, R187 ;  /* 0x000076321dbb7816 */ /* 0x040fe400000000bb */
[----:B------:R-:W-:Y:S01]  /*0ed0*/  SHF.L.U32 R186, R29, 0x10, RZ ;  /* 0x000000101dba7819 */ /* 0x000fe200000006ff */
[----:B------:R-:W-:Y:S01]  /*0ee0*/  FADD.FTZ R29, -R30, R181 ;  /* 0x000000b51e1d7221 */ /* 0x000fe20000010100 */
[----:B------:R-:W-:Y:S01]  /*0ef0*/  SHF.L.U32 R182, R50, 0x10, RZ ;  /* 0x0000001032b67819 */ /* 0x000fe200000006ff */
[C---:B------:R-:W-:Y:S01]  /*0f00*/  FADD.FTZ R53, -R30.reuse, R53 ;  /* 0x000000351e357221 */ /* 0x040fe20000010100 */
[C---:B------:R-:W-:Y:S02]  /*0f10*/  PRMT R176, R51.reuse, 0x7632, R176 ;  /* 0x0000763233b07816 */ /* 0x040fe400000000b0 */
[----:B------:R-:W-:Y:S02]  /*0f20*/  SHF.L.U32 R173, R51, 0x10, RZ ;  /* 0x0000001033ad7819 */ /* 0x000fe400000006ff */
[----:B------:R-:W-:Y:S01]  /*0f30*/  SHF.L.U32 R23, R23, 0x10, RZ ;  /* 0x0000001017177819 */ /* 0x000fe200000006ff */
[----:B------:R-:W-:Y:S01]  /*0f40*/  FADD.FTZ R223, -R30, R0 ;  /* 0x000000001edf7221 */ /* 0x000fe20000010100 */
[----:B------:R-:W-:-:S02]  /*0f50*/  PRMT R51, R46, 0x7632, R51 ;  /* 0x000076322e337816 */ /* 0x000fc40000000033 */
[----:B------:R-:W-:Y:S02]  /*0f60*/  SHF.L.U32 R168, R46, 0x10, RZ ;  /* 0x000000102ea87819 */ /* 0x000fe400000006ff */
[C---:B------:R-:W-:Y:S01]  /*0f70*/  SHF.L.U32 R166, R47.reuse, 0x10, RZ ;  /* 0x000000102fa67819 */ /* 0x040fe200000006ff */
[----:B------:R-:W-:Y:S01]  /*0f80*/  FADD.FTZ R219, -R30, R219 ;  /* 0x000000db1edb7221 */ /* 0x000fe20000010100 */
[----:B------:R-:W-:Y:S01]  /*0f90*/  PRMT R50, R47, 0x7632, R50 ;  /* 0x000076322f327816 */ /* 0x000fe20000000032 */
[----:B------:R-:W-:Y:S01]  /*0fa0*/  IMAD.WIDE.U32 R46, R167, 0x8, R2 ;  /* 0x00000008a72e7825 */ /* 0x000fe200078e0002 */
[----:B------:R-:W-:-:S03]  /*0fb0*/  SHF.L.U32 R26, R26, 0x10, RZ ;  /* 0x000000101a1a7819 */ /* 0x000fc600000006ff */
[----:B------:R-:W-:Y:S01]  /*0fc0*/  FADD.FTZ R203, -R30, R203 ;  /* 0x000000cb1ecb7221 */ /* 0x000fe20000010100 */
[----:B------:R-:W-:Y:S01]  /*0fd0*/  SHF.L.U32 R179, R179, 0x10, RZ ;  /* 0x00000010b3b37819 */ /* 0x000fe200000006ff */
[----:B------:R-:W-:Y:S01]  /*0fe0*/  FMUL.FTZ R0, R162, R27 ;  /* 0x0000001ba2007220 */ /* 0x000fe20000410000 */
[----:B------:R-:W-:Y:S01]  /*0ff0*/  SHF.L.U32 R209, R25, 0x10, RZ ;  /* 0x0000001019d17819 */ /* 0x000fe200000006ff */
[----:B------:R0:W5:Y:S01]  /*1000*/  @P1 LDG.E.128 R12, desc[UR4][R48.64] ;  /* 0x00000004300c1981 */ /* 0x000162000c1e1d00 */
[----:B------:R-:W-:Y:S01]  /*1010*/  SHF.L.U32 R172, R172, 0x10, RZ ;  /* 0x00000010acac7819 */ /* 0x000fe200000006ff */
[----:B------:R-:W-:Y:S01]  /*1020*/  FMUL.FTZ R27, R158, R174 ;  /* 0x000000ae9e1b7220 */ /* 0x000fe20000410000 */
[----:B------:R-:W-:Y:S01]  /*1030*/  FMUL.FTZ R29, R162, R29 ;  /* 0x0000001da21d7220 */ /* 0x000fe20000410000 */
[----:B------:R-:W-:Y:S01]  /*1040*/  PRMT R191, R20, 0x7632, R191 ;  /* 0x0000763214bf7816 */ /* 0x000fe200000000bf */
[----:B------:R-:W-:Y:S01]  /*1050*/  FMUL.FTZ R53, R162, R53 ;  /* 0x00000035a2357220 */ /* 0x000fe20000410000 */
[----:B------:R-:W-:Y:S01]  /*1060*/  SHF.L.U32 R193, R20, 0x10, RZ ;  /* 0x0000001014c17819 */ /* 0x000fe200000006ff */
[----:B------:R1:W5:Y:S01]  /*1070*/  LDG.E.64 R2, desc[UR4][R46.64] ;  /* 0x000000042e027981 */ /* 0x000362000c1e1b00 */
[----:B------:R-:W-:Y:S01]  /*1080*/  PRMT R20, R24, 0x7632, R20 ;  /* 0x0000763218147816 */ /* 0x000fe20000000014 */
[----:B0-----:R-:W-:Y:S01]  /*1090*/  FADD.FTZ R49, -R30, R23 ;  /* 0x000000171e317221 */ /* 0x001fe20000010100 */
[----:B------:R-:W-:Y:S01]  /*10a0*/  SHF.L.U32 R207, R24, 0x10, RZ ;  /* 0x0000001018cf7819 */ /* 0x000fe200000006ff */
[C---:B------:R-:W-:Y:S01]  /*10b0*/  FADD.FTZ R23, -R30.reuse, R26 ;  /* 0x0000001a1e177221 */ /* 0x040fe20000010100 */
[C---:B------:R-:W-:Y:S01]  /*10c0*/  PRMT R184, R31.reuse, 0x7632, R184 ;  /* 0x000076321fb87816 */ /* 0x040fe200000000b8 */
[----:B------:R-:W-:Y:S01]  /*10d0*/  FADD.FTZ R225, -R30, R179 ;  /* 0x000000b31ee17221 */ /* 0x000fe20000010100 */
[----:B------:R-:W-:Y:S01]  /*10e0*/  SHF.L.U32 R180, R31, 0x10, RZ ;  /* 0x000000101fb47819 */ /* 0x000fe200000006ff */
[----:B------:R-:W-:Y:S01]  /*10f0*/  FMUL.FTZ R26, R162, R219 ;  /* 0x000000dba21a7220 */ /* 0x000fe20000410000 */
[----:B------:R-:W-:Y:S01]  /*1100*/  PRMT R24, R32, 0x7632, R24 ;  /* 0x0000763220187816 */ /* 0x000fe20000000018 */
[----:B------:R-:W-:Y:S01]  /*1110*/  FMUL.FTZ R48, R162, R203 ;  /* 0x000000cba2307220 */ /* 0x000fe20000410000 */
[----:B------:R-:W-:Y:S01]  /*1120*/  SHF.L.U32 R205, R32, 0x10, RZ ;  /* 0x0000001020cd7819 */ /* 0x000fe200000006ff */
[C---:B------:R-:W-:Y:S01]  /*1130*/  FADD.FTZ R31, -R30.reuse, R182 ;  /* 0x000000b61e1f7221 */ /* 0x040fe20000010100 */
[----:B------:R-:W-:Y:S01]  /*1140*/  FADD.FTZ R209, -R30, R209 ;  /* 0x000000d11ed17221 */ /* 0x000fe20000010100 */
[----:B------:R-:W-:Y:S01]  /*1150*/  FADD.FTZ R121, R170, R121 ;  /* 0x00000079aa797221 */ /* 0x000fe20000010000 */
[-C--:B------:R-:W-:Y:S01]  /*1160*/  FFMA.FTZ R122, R29, R170.reuse, R122 ;  /* 0x000000aa1d7a7223 */ /* 0x080fe2000001007a */
[----:B------:R-:W-:Y:S01]  /*1170*/  FMUL.FTZ R32, R157, R170 ;  /* 0x000000aa9d207220 */ /* 0x000fe20000410000 */
[-C--:B-1----:R-:W-:Y:S01]  /*1180*/  FMUL.FTZ R46, R141, R172.reuse ;  /* 0x000000ac8d2e7220 */ /* 0x082fe20000410000 */
[----:B------:R-:W-:Y:S01]  /*1190*/  FADD.FTZ R219, RZ, R27 ;  /* 0x0000001bffdb7221 */ /* 0x000fe20000010000 */
[----:B------:R-:W-:Y:S01]  /*11a0*/  PRMT R182, R38, 0x7632, R182 ;  /* 0x0000763226b67816 */ /* 0x000fe200000000b6 */
[----:B------:R-:W-:Y:S01]  /*11b0*/  FADD.FTZ R123, R172, R123 ;  /* 0x0000007bac7b7221 */ /* 0x000fe20000010000 */
[----:B------:R-:W-:Y:S01]  /*11c0*/  SHF.L.U32 R178, R38, 0x10, RZ ;  /* 0x0000001026b27819 */ /* 0x000fe200000006ff */
[----:B------:R-:W-:Y:S01]  /*11d0*/  FFMA.FTZ R124, R53, R172, R124 ;  /* 0x000000ac357c7223 */ /* 0x000fe2000001007c */
[----:B------:R-:W-:Y:S01]  /*11e0*/  FFMA.FTZ R170, R0, R27, RZ ;  /* 0x0000001b00aa7223 */ /* 0x000fe200000100ff */
[----:B------:R-:W-:Y:S01]  /*11f0*/  SHF.L.U32 R38, R171, 0x10, RZ ;  /* 0x00000010ab267819 */ /* 0x000fe200000006ff */
[----:B------:R-:W-:Y:S01]  /*1200*/  FMUL.FTZ R171, R162, R225 ;  /* 0x000000e1a2ab7220 */ /* 0x000fe20000410000 */
[----:B------:R-:W-:Y:S01]  /*1210*/  SHF.L.U32 R172, R183, 0x10, RZ ;  /* 0x00000010b7ac7819 */ /* 0x000fe200000006ff */
[----:B------:R-:W-:Y:S01]  /*1220*/  FADD.FTZ R101, R52, R101 ;  /* 0x0000006534657221 */ /* 0x000fe20000010000 */
[----:B------:R-:W-:Y:S01]  /*1230*/  SHF.L.U32 R197, R34, 0x10, RZ ;  /* 0x0000001022c57819 */ /* 0x000fe200000006ff */
[-C--:B------:R-:W-:Y:S01]  /*1240*/  FFMA.FTZ R69, R48, R52.reuse, R69 ;  /* 0x0000003430457223 */ /* 0x080fe20000010045 */
[----:B------:R-:W-:Y:S01]  /*1250*/  FMUL.FTZ R183, R151, R52 ;  /* 0x0000003497b77220 */ /* 0x000fe20000410000 */
[C---:B------:R-:W-:Y:S01]  /*1260*/  PRMT R57, R21.reuse, 0x7632, R57 ;  /* 0x0000763215397816 */ /* 0x040fe20000000039 */
[----:B------:R-:W-:Y:S01]  /*1270*/  FMUL.FTZ R52, R162, R209 ;  /* 0x000000d1a2347220 */ /* 0x000fe20000410000 */
[----:B------:R-:W-:Y:S01]  /*1280*/  SHF.L.U32 R192, R21, 0x10, RZ ;  /* 0x0000001015c07819 */ /* 0x000fe200000006ff */
[----:B------:R-:W-:Y:S01]  /*1290*/  FADD.FTZ R219, R219, R46 ;  /* 0x0000002edbdb7221 */ /* 0x000fe20000010000 */
[----:B------:R-:W-:Y:S01]  /*12a0*/  PRMT R21, R25, 0x7632, R21 ;  /* 0x0000763219157816 */ /* 0x000fe20000000015 */
[----:B------:R-:W-:Y:S01]  /*12b0*/  FADD.FTZ R211, -R30, R211 ;  /* 0x000000d31ed37221 */ /* 0x000fe20000010100 */
[C---:B------:R-:W-:Y:S01]  /*12c0*/  PRMT R190, R28.reuse, 0x7632, R190 ;  /* 0x000076321cbe7816 */ /* 0x040fe200000000be */
[----:B------:R-:W-:Y:S01]  /*12d0*/  FFMA.FTZ R170, R53, R46, R170 ;  /* 0x0000002e35aa7223 */ /* 0x000fe200000100aa */
[----:B------:R-:W-:-:S02]  /*12e0*/  SHF.L.U32 R185, R28, 0x10, RZ ;  /* 0x000000101cb97819 */ /* 0x000fc400000006ff */
[----:B------:R-:W-:Y:S01]  /*12f0*/  SHF.L.U32 R20, R20, 0x10, RZ ;  /* 0x0000001014147819 */ /* 0x000fe200000006ff */
[----:B------:R-:W-:Y:S01]  /*1300*/  FADD.FTZ R125, R174, R125 ;  /* 0x0000007dae7d7221 */ /* 0x000fe20000010000 */
[----:B------:R-:W-:Y:S01]  /*1310*/  PRMT R25, R33, 0x7632, R25 ;  /* 0x0000763221197816 */ /* 0x000fe20000000019 */
[----:B------:R-:W-:Y:S01]  /*1320*/  FFMA.FTZ R143, R0, R174, R143 ;  /* 0x000000ae008f7223 */ /* 0x000fe2000001008f */
[----:B------:R-:W-:Y:S01]  /*1330*/  PRMT R28, R35, 0x7632, R28 ;  /* 0x00007632231c7816 */ /* 0x000fe2000000001c */
[----:B------:R-:W-:Y:S01]  /*1340*/  FADD.FTZ R119, R38, R119 ;  /* 0x0000007726777221 */ /* 0x000fe20000010000 */
[-C--:B------:R-:W-:Y:S01]  /*1350*/  FFMA.FTZ R120, R171, R38.reuse, R120 ;  /* 0x00000026ab787223 */ /* 0x080fe20000010078 */
[----:B------:R-:W-:Y:S01]  /*1360*/  SHF.L.U32 R209, R187, 0x10, RZ ;  /* 0x00000010bbd17819 */ /* 0x000fe200000006ff */
[----:B------:R-:W-:Y:S01]  /*1370*/  FADD.FTZ R197, -R30, R197 ;  /* 0x000000c51ec57221 */ /* 0x000fe20000010100 */
[----:B------:R-:W-:Y:S01]  /*1380*/  FMUL.FTZ R38, R140, R38 ;  /* 0x000000268c267220 */ /* 0x000fe20000410000 */
[----:B------:R-:W-:Y:S01]  /*1390*/  FADD.FTZ R105, R186, R105 ;  /* 0x00000069ba697221 */ /* 0x000fe20000010000 */
[-C--:B------:R-:W-:Y:S01]  /*13a0*/  FFMA.FTZ R73, R52, R186.reuse, R73 ;  /* 0x000000ba34497223 */ /* 0x080fe20000010049 */
[----:B------:R-:W-:Y:S01]  /*13b0*/  FMUL.FTZ R187, R149, R186 ;  /* 0x000000ba95bb7220 */ /* 0x000fe20000410000 */
[----:B------:R-:W-:Y:S01]  /*13c0*/  SHF.L.U32 R174, R56, 0x10, RZ ;  /* 0x0000001038ae7819 */ /* 0x000fe200000006ff */
[----:B------:R-:W-:Y:S01]  /*13d0*/  FADD.FTZ R219, R219, R32 ;  /* 0x00000020dbdb7221 */ /* 0x000fe20000010000 */
[----:B------:R-:W-:Y:S01]  /*13e0*/  SHF.L.U32 R33, R33, 0x10, RZ ;  /* 0x0000001021217819 */ /* 0x000fe200000006ff */
[----:B------:R-:W-:Y:S01]  /*13f0*/  FMUL.FTZ R56, R162, R211 ;  /* 0x000000d3a2387220 */ /* 0x000fe20000410000 */
[----:B------:R-:W-:Y:S01]  /*1400*/  SHF.L.U32 R176, R176, 0x10, RZ ;  /* 0x00000010b0b07819 */ /* 0x000fe200000006ff */
[----:B------:R-:W-:Y:S01]  /*1410*/  FFMA.FTZ R186, R29, R32, R170 ;  /* 0x000000201dba7223 */ /* 0x000fe200000100aa */
[----:B------:R-:W-:Y:S01]  /*1420*/  SHF.L.U32 R21, R21, 0x10, RZ ;  /* 0x0000001015157819 */ /* 0x000fe200000006ff */
[----:B------:R-:W-:Y:S01]  /*1430*/  FADD.FTZ R177, -R30, R20 ;  /* 0x000000141eb17221 */ /* 0x000fe20000010100 */
[----:B------:R-:W-:Y:S01]  /*1440*/  SHF.L.U32 R35, R35, 0x10, RZ ;  /* 0x0000001023237819 */ /* 0x000fe200000006ff */
[----:B------:R-:W-:Y:S01]  /*1450*/  IMAD.U32 R194, R194, 0x10000, RZ ;  /* 0x00010000c2c27824 */ /* 0x000fe200078e00ff */
[----:B------:R-:W-:Y:S01]  /*1460*/  SHF.L.U32 R188, R188, 0x10, RZ ;  /* 0x00000010bcbc7819 */ /* 0x000fe200000006ff */
[----:B------:R-:W-:Y:S01]  /*1470*/  FADD.FTZ R217, -R30, R217 ;  /* 0x000000d91ed97221 */ /* 0x000fe20000010100 */
[----:B------:R-:W-:Y:S01]  /*1480*/  SHF.L.U32 R181, R195, 0x10, RZ ;  /* 0x00000010c3b57819 */ /* 0x000fe200000006ff */
[----:B------:R-:W-:Y:S01]  /*1490*/  FMUL.FTZ R20, R162, R31 ;  /* 0x0000001fa2147220 */ /* 0x000fe20000410000 */
[----:B------:R-:W-:-:S02]  /*14a0*/  SHF.L.U32 R179, R196, 0x10, RZ ;  /* 0x00000010c4b37819 */ /* 0x000fc400000006ff */
[----:B------:R-:W-:Y:S02]  /*14b0*/  SHF.L.U32 R22, R22, 0x10, RZ ;  /* 0x0000001016167819 */ /* 0x000fe400000006ff */
[----:B------:R-:W-:Y:S02]  /*14c0*/  SHF.L.U32 R24, R24, 0x10, RZ ;  /* 0x0000001018187819 */ /* 0x000fe400000006ff */
[----:B------:R-:W-:Y:S02]  /*14d0*/  SHF.L.U32 R25, R25, 0x10, RZ ;  /* 0x0000001019197819 */ /* 0x000fe400000006ff */
[----:B------:R-:W-:Y:S02]  /*14e0*/  SHF.L.U32 R28, R28, 0x10, RZ ;  /* 0x000000101c1c7819 */ /* 0x000fe400000006ff */
[----:B------:R-:W-:Y:S01]  /*14f0*/  SHF.L.U32 R211, R184, 0x10, RZ ;  /* 0x00000010b8d37819 */ /* 0x000fe200000006ff */
[----:B------:R-:W-:Y:S01]  /*1500*/  FMUL.FTZ R31, R156, R168 ;  /* 0x000000a89c1f7220 */ /* 0x000fe20000410000 */
[----:B------:R-:W-:Y:S01]  /*1510*/  SHF.L.U32 R51, R51, 0x10, RZ ;  /* 0x0000001033337819 */ /* 0x000fe200000006ff */
[----:B------:R-:W-:Y:S01]  /*1520*/  FMUL.FTZ R170, R162, R197 ;  /* 0x000000c5a2aa7220 */ /* 0x000fe20000410000 */
[----:B------:R-:W-:Y:S01]  /*1530*/  SHF.L.U32 R184, R182, 0x10, RZ ;  /* 0x00000010b6b87819 */ /* 0x000fe200000006ff */
[----:B------:R-:W-:Y:S01]  /*1540*/  FADD.FTZ R182, R219, R38 ;  /* 0x00000026dbb67221 */ /* 0x000fe20000010000 */
[C---:B------:R-:W-:Y:S01]  /*1550*/  FADD.FTZ R47, -R30.reuse, R173 ;  /* 0x000000ad1e2f7221 */ /* 0x040fe20000010100 */
[----:B------:R-:W-:Y:S01]  /*1560*/  FFMA.FTZ R197, R171, R38, R186 ;  /* 0x00000026abc57223 */ /* 0x000fe200000100ba */
[C---:B------:R-:W-:Y:S01]  /*1570*/  FADD.FTZ R221, -R30.reuse, R176 ;  /* 0x000000b01edd7221 */ /* 0x040fe20000010100 */
[C---:B------:R-:W-:Y:S01]  /*1580*/  FADD.FTZ R213, -R30.reuse, R213 ;  /* 0x000000d51ed57221 */ /* 0x040fe20000010100 */
[C---:B------:R-:W-:Y:S01]  /*1590*/  FADD.FTZ R195, -R30.reuse, R33 ;  /* 0x000000211ec37221 */ /* 0x040fe20000010100 */
[----:B------:R-:W-:Y:S01]  /*15a0*/  FADD.FTZ R173, -R30, R21 ;  /* 0x000000151ead7221 */ /* 0x000fe20000010100 */
[----:B------:R-:W-:Y:S01]  /*15b0*/  PRMT R196, R36, 0x7632, R196 ;  /* 0x0000763224c47816 */ /* 0x000fe200000000c4 */
[----:B------:R-:W-:Y:S01]  /*15c0*/  FADD.FTZ R215, -R30, R215 ;  /* 0x000000d71ed77221 */ /* 0x000fe20000010100 */
[----:B------:R-:W-:Y:S01]  /*15d0*/  SHF.L.U32 R198, R36, 0x10, RZ ;  /* 0x0000001024c67819 */ /* 0x000fe200000006ff */
        /* <DEDUP_REMOVED lines=11> */
[C---:B------:R-:W-:Y:S01]  /*1690*/  PRMT R176, R39.reuse, 0x7632, R176 ;  /* 0x0000763227b07816 */ /* 0x040fe200000000b0 */
[----:B------:R-:W-:Y:S01]  /*16a0*/  FMUL.FTZ R36, R162, R217 ;  /* 0x000000d9a2247220 */ /* 0x000fe20000410000 */
[----:B------:R-:W-:Y:S01]  /*16b0*/  SHF.L.U32 R22, R39, 0x10, RZ ;  /* 0x0000001027167819 */ /* 0x000fe200000006ff */
[----:B------:R-:W-:Y:S01]  /*16c0*/  FMUL.FTZ R30, R139, R51 ;  /* 0x000000338b1e7220 */ /* 0x000fe20000410000 */
[----:B------:R-:W-:Y:S01]  /*16d0*/  FADD.FTZ R217, R182, R31 ;  /* 0x0000001fb6d97221 */ /* 0x000fe20000010000 */
[----:B------:R-:W-:Y:S01]  /*16e0*/  FMUL.FTZ R39, R162, R223 ;  /* 0x000000dfa2277220 */ /* 0x000fe20000410000 */
[----:B------:R-:W-:Y:S01]  /*16f0*/  SHF.L.U32 R203, R54, 0x10, RZ ;  /* 0x0000001036cb7819 */ /* 0x000fe200000006ff */
[----:B------:R-:W-:Y:S01]  /*1700*/  FFMA.FTZ R182, R20, R31, R197 ;  /* 0x0000001f14b67223 */ /* 0x000fe200000100c5 */
[C---:B------:R-:W-:Y:S01]  /*1710*/  FMUL.FTZ R54, R162.reuse, R213 ;  /* 0x000000d5a2367220 */ /* 0x040fe20000410000 */
[----:B------:R-:W-:Y:S01]  /*1720*/  FMUL.FTZ R24, R162, R47 ;  /* 0x0000002fa2187220 */ /* 0x000fe20000410000 */
[----:B------:R-:W-:Y:S01]  /*1730*/  SHF.L.U32 R227, R50, 0x10, RZ ;  /* 0x0000001032e37819 */ /* 0x000fe200000006ff */
[----:B------:R-:W-:Y:S01]  /*1740*/  FMUL.FTZ R47, R155, R166 ;  /* 0x000000a69b2f7220 */ /* 0x000fe20000410000 */
[----:B------:R-:W-:Y:S01]  /*1750*/  SHF.L.U32 R213, R176, 0x10, RZ ;  /* 0x00000010b0d57819 */ /* 0x000fe200000006ff */
[----:B------:R-:W-:Y:S01]  /*1760*/  FADD.FTZ R176, R217, R30 ;  /* 0x0000001ed9b07221 */ /* 0x000fe20000010000 */
[----:B------:R-:W-:Y:S01]  /*1770*/  FFMA.FTZ R217, R39, R30, R182 ;  /* 0x0000001e27d97223 */ /* 0x000fe200000100b6 */
[C---:B------:R-:W-:Y:S01]  /*1780*/  PRMT R200, R37.reuse, 0x7632, R200 ;  /* 0x0000763225c87816 */ /* 0x040fe200000000c8 */
[----:B------:R-:W-:Y:S01]  /*1790*/  FMUL.FTZ R28, R138, R227 ;  /* 0x000000e38a1c7220 */ /* 0x000fe20000410000 */
[----:B------:R-:W-:Y:S01]  /*17a0*/  SHF.L.U32 R188, R37, 0x10, RZ ;  /* 0x0000001025bc7819 */ /* 0x000fe200000006ff */
        /* <DEDUP_REMOVED lines=9> */
[-C--:B------:R-:W-:Y:S01]  /*1840*/  FFMA.FTZ R87, R170, R178.reuse, R87 ;  /* 0x000000b2aa577223 */ /* 0x080fe20000010057 */
[----:B------:R-:W-:Y:S01]  /*1850*/  FMUL.FTZ R197, R144, R178 ;  /* 0x000000b290c57220 */ /* 0x000fe20000410000 */
[----:B------:R-:W-:-:S02]  /*1860*/  IMAD.U32 R194, R191, 0x10000, RZ ;  /* 0x00010000bfc27824 */ /* 0x000fc400078e00ff */
[----:B------:R-:W-:Y:S01]  /*1870*/  FMUL.FTZ R51, R154, R193 ;  /* 0x000000c19a337220 */ /* 0x000fe20000410000 */
[----:B------:R-:W-:Y:S01]  /*1880*/  FADD.FTZ R178, R219, R28 ;  /* 0x0000001cdbb27221 */ /* 0x000fe20000010000 */
[----:B------:R-:W-:Y:S01]  /*1890*/  FFMA.FTZ R219, R37, R28, R176 ;  /* 0x0000001c25db7223 */ /* 0x000fe200000100b0 */
[----:B------:R-:W-:Y:S01]  /*18a0*/  FADD.FTZ R113, R188, R113 ;  /* 0x00000071bc717221 */ /* 0x000fe20000010000 */
[-C--:B------:R-:W-:Y:S01]  /*18b0*/  FFMA.FTZ R85, R168, R188.reuse, R85 ;  /* 0x000000bca8557223 */ /* 0x080fe20000010055 */
[----:B------:R-:W-:Y:S01]  /*18c0*/  FMUL.FTZ R195, R145, R188 ;  /* 0x000000bc91c37220 */ /* 0x000fe20000410000 */
[----:B------:R-:W-:Y:S01]  /*18d0*/  FMUL.FTZ R188, R137, R194 ;  /* 0x000000c289bc7220 */ /* 0x000fe20000410000 */
[----:B------:R-:W-:Y:S01]  /*18e0*/  FADD.FTZ R217, R178, R51 ;  /* 0x00000033b2d97221 */ /* 0x000fe20000010000 */
[C---:B------:R-:W-:Y:S01]  /*18f0*/  FMUL.FTZ R34, R162.reuse, R215 ;  /* 0x000000d7a2227220 */ /* 0x040fe20000410000 */
[----:B------:R-:W-:Y:S01]  /*1900*/  FMUL.FTZ R201, R162, R201 ;  /* 0x000000c9a2c97220 */ /* 0x000fe20000410000 */
[----:B------:R-:W-:Y:S01]  /*1910*/  FFMA.FTZ R176, R26, R51, R219 ;  /* 0x000000331ab07223 */ /* 0x000fe200000100db */
[----:B------:R-:W-:Y:S01]  /*1920*/  SHF.L.U32 R215, R57, 0x10, RZ ;  /* 0x0000001039d77819 */ /* 0x000fe200000006ff */
[C---:B------:R-:W-:Y:S01]  /*1930*/  FMUL.FTZ R199, R162.reuse, R199 ;  /* 0x000000c7a2c77220 */ /* 0x040fe20000410000 */
        /* <DEDUP_REMOVED lines=21> */
[----:B------:R-:W-:-:S02]  /*1a90*/  FMUL.FTZ R179, R162, R179 ;  /* 0x000000b3a2b37220 */ /* 0x000fc40000410000 */
        /* <DEDUP_REMOVED lines=14> */
[----:B------:R-:W-:Y:S01]  /*1b80*/  FMUL.FTZ R192, R133, R207 ;  /* 0x000000cf85c07220 */ /* 0x000fe20000410000 */
[----:B------:R-:W-:Y:S01]  /*1b90*/  FADD.FTZ R203, R176, R185 ;  /* 0x000000b9b0cb7221 */ /* 0x000fe20000010000 */
[----:B------:R-:W-:Y:S01]  /*1ba0*/  FMUL.FTZ R177, R162, R177 ;  /* 0x000000b1a2b17220 */ /* 0x000fe20000410000 */
[----:B------:R-:W-:-:S02]  /*1bb0*/  FFMA.FTZ R172, R50, R185, R215 ;  /* 0x000000b932ac7223 */ /* 0x000fc400000100d7 */
[----:B------:R-:W-:Y:S02]  /*1bc0*/  FADD.FTZ R176, R203, R192 ;  /* 0x000000c0cbb07221 */ /* 0x000fe40000010000 */
[----:B------:R-:W-:Y:S01]  /*1bd0*/  FFMA.FTZ R203, R177, R192, R172 ;  /* 0x000000c0b1cb7223 */ /* 0x000fe200000100ac */
[----:B------:R-:W-:Y:S01]  /*1be0*/  FADD.FTZ R94, R194, R94 ;  /* 0x0000005ec25e7221 */ /* 0x000fe20000010000 */
[----:B------:R-:W-:Y:S01]  /*1bf0*/  FFMA.FTZ R62, R201, R194, R62 ;  /* 0x000000c2c93e7223 */ /* 0x000fe2000001003e */
[----:B------:R-:W-:Y:S01]  /*1c00*/  FADD.FTZ R102, R207, R102 ;  /* 0x00000066cf667221 */ /* 0x000fe20000010000 */
[----:B------:R-:W-:Y:S01]  /*1c10*/  FFMA.FTZ R70, R177, R207, R70 ;  /* 0x000000cfb1467223 */ /* 0x000fe20000010046 */
[----:B------:R-:W-:Y:S01]  /*1c20*/  FMUL.FTZ R194, R132, R209 ;  /* 0x000000d184c27220 */ /* 0x000fe20000410000 */
[----:B------:R-:W-:Y:S01]  /*1c30*/  FADD.FTZ R207, R176, R187 ;  /* 0x000000bbb0cf7221 */ /* 0x000fe20000010000 */
[----:B------:R-:W-:Y:S01]  /*1c40*/  FMUL.FTZ R173, R162, R173 ;  /* 0x000000ada2ad7220 */ /* 0x000fe20000410000 */
        /* <DEDUP_REMOVED lines=15> */
[----:B------:R-:W-:Y:S01]  /*1d40*/  FMUL.FTZ R176, R162, R35 ;  /* 0x00000023a2b07220 */ /* 0x000fe20000410000 */
        /* <DEDUP_REMOVED lines=12> */
[C---:B------:R-:W-:Y:S01]  /*1e10*/  FMUL.FTZ R33, R162.reuse, R33 ;  /* 0x00000021a2217220 */ /* 0x040fe20000410000 */
        /* <DEDUP_REMOVED lines=13> */
[----:B------:R-:W-:Y:S01]  /*1ef0*/  FFMA.FTZ R83, R166, R198, R83 ;  /* 0x000000c6a6537223 */ /* 0x000fe20000010053 */
[-C--:B------:R-:W-:Y:S01]  /*1f00*/  FFMA.FTZ R198, R25, R205.reuse, R84 ;  /* 0x000000cd19c67223 */ /* 0x080fe20000010054 */
[----:B------:R-:W-:Y:S01]  /*1f10*/  FMUL.FTZ R180, R128, R205 ;  /* 0x000000cd80b47220 */ /* 0x000fe20000410000 */
[----:B------:R-:W-:Y:S01]  /*1f20*/  FADD.FTZ R203, R196, R195 ;  /* 0x000000c3c4cb7221 */ /* 0x000fe20000010000 */
[----:B------:R-:W-:Y:S01]  /*1f30*/  FFMA.FTZ R84, R168, R195, R35 ;  /* 0x000000c3a8547223 */ /* 0x000fe20000010023 */
[----:B------:R-:W-:Y:S01]  /*1f40*/  FMUL.FTZ R23, R162, R23 ;  /* 0x00000017a2177220 */ /* 0x000fe20000410000 */
[----:B------:R-:W-:Y:S01]  /*1f50*/  FADD.FTZ R200, R184, R114 ;  /* 0x00000072b8c87221 */ /* 0x000fe20000010000 */
        /* <DEDUP_REMOVED lines=11> */
[----:B------:R-:W-:Y:S01]  /*2010*/  FFMA.FTZ R202, R176, R22, R89 ;  /* 0x00000016b0ca7223 */ /* 0x000fe20000010059 */
[----:B------:R-:W-:Y:S01]  /*2020*/  UMOV UR6, 0xffffffff ;  /* 0xffffffff00067882 */ /* 0x000fe20000000000 */
        /* <DEDUP_REMOVED lines=22> */
[----:B------:R-:W-:Y:S01]  /*2190*/  MOV R84, R198 ;  /* 0x000000c600547202 */ /* 0x000fe20000000f00 */
[----:B-1----:R-:W-:-:S03]  /*21a0*/  FADD.FTZ R207, R86, R207 ;  /* 0x000000cf56cf7221 */ /* 0x002fc60000010000 */
[----:B------:R-:W0:Y:S01]  /*21b0*/  SHFL.BFLY PT, R114, R205, 0x4, 0x1f ;  /* 0x0c801f00cd727f89 */ /* 0x000e2200000e0000 */
[----:B------:R-:W-:-:S03]  /*21c0*/  MOV R86, R196 ;  /* 0x000000c400567202 */ /* 0x000fc60000000f00 */
        /* <DEDUP_REMOVED lines=8> */
[----:B------:R0:W1:Y:S01]  /*2250*/  SHFL.BFLY PT, R208, R35, 0x10, 0x1f ;  /* 0x0e001f0023d07f89 */ /* 0x00006200000e0000 */
[----:B------:R-:W-:-:S03]  /*2260*/  MOV R89, R202 ;  /* 0x000000ca00597202 */ /* 0x000fc60000000f00 */
[----:B------:R0:W2:Y:S04]  /*2270*/  SHFL.BFLY PT, R209, R206, 0x10, 0x1f ;  /* 0x0e001f00ced17f89 */ /* 0x0000a800000e0000 */
.L_x_699:
[----:B-1----:R-:W-:Y:S01]  /*2280*/  FADD.FTZ R208, R35, R208 ;  /* 0x000000d023d07221 */ /* 0x002fe20000010000 */
[----:B--2---:R-:W-:Y:S01]  /*2290*/  FADD.FTZ R207, R206, R209 ;  /* 0x000000d1cecf7221 */ /* 0x004fe20000010000 */
[----:B0----5:R-:W-:Y:S02]  /*22a0*/  MOV R35, R2 ;  /* 0x0000000200237202 */ /* 0x021fe40000000f00 */
[----:B------:R-:W-:Y:S01]  /*22b0*/  FMUL.FTZ R196, R208, UR9 ;  /* 0x00000009d0c47c20 */ /* 0x000fe20008410000 */
[----:B------:R-:W-:Y:S01]  /*22c0*/  FMUL.FTZ R207, R207, UR9 ;  /* 0x00000009cfcf7c20 */ /* 0x000fe20008410000 */
[C---:B------:R-:W-:Y:S02]  /*22d0*/  LOP3.LUT P6, RZ, R2.reuse, 0xff00, RZ, 0xc0, !PT ;  /* 0x0000ff0002ff7812 */ /* 0x040fe400078cc0ff */
[----:B------:R-:W-:Y:S02]  /*22e0*/  LOP3.LUT P3, RZ, R2, 0xff0000, RZ, 0xc0, !PT ;  /* 0x00ff000002ff7812 */ /* 0x000fe4000786c0ff */
[----:B------:R-:W-:-:S02]  /*22f0*/  FSEL R196, R196, RZ, !P2 ;  /* 0x000000ffc4c47208 */ /* 0x000fc40005000000 */
[----:B------:R-:W-:Y:S02]  /*2300*/  LOP3.LUT P2, RZ, R35, 0xff, RZ, 0xc0, !PT ;  /* 0x000000ff23ff7812 */ /* 0x000fe4000784c0ff */
[----:B------:R-:W-:Y:S01]  /*2310*/  LOP3.LUT P5, RZ, R2, 0xff000000, RZ, 0xc0, !PT ;  /* 0xff00000002ff7812 */ /* 0x000fe200078ac0ff */
[-CC-:B------:R-:W-:Y:S01]  /*2320*/  FFMA.FTZ R29, R29, R207.reuse, R196.reuse ;  /* 0x000000cf1d1d7223 */ /* 0x180fe200000100c4 */
[-CC-:B------:R-:W-:Y:S01]  /*2330*/  FFMA.FTZ R0, R0, R207.reuse, R196.reuse ;  /* 0x000000cf00007223 */ /* 0x180fe200000100c4 */
[-CC-:B------:R-:W-:Y:S01]  /*2340*/  FFMA.FTZ R53, R53, R207.reuse, R196.reuse ;  /* 0x000000cf35357223 */ /* 0x180fe200000100c4 */
[----:B------:R-:W-:Y:S01]  /*2350*/  FFMA.FTZ R35, R171, R207, R196 ;  /* 0x000000cfab237223 */ /* 0x000fe200000100c4 */
[--C-:B------:R-:W-:Y:S01]  /*2360*/  FADD.FTZ R171, R32, -R29.reuse ;  /* 0x8000001d20ab7221 */ /* 0x100fe20000010000 */
[----:B------:R-:W-:Y:S01]  /*2370*/  @P1 PRMT R29, R76, 0x7632, R29 ;  /* 0x000076324c1d1816 */ /* 0x000fe2000000001d */
[----:B------:R-:W-:Y:S01]  /*2380*/  FADD.FTZ R27, R27, -R0 ;  /* 0x800000001b1b7221 */ /* 0x000fe20000010000 */
[----:B------:R-:W-:Y:S01]  /*2390*/  FADD.FTZ R53, R46, -R53 ;  /* 0x800000352e357221 */ /* 0x000fe20000010000 */
[----:B------:R-:W-:Y:S01]  /*23a0*/  @P1 SHF.L.U32 R0, R76, 0x10, RZ ;  /* 0x000000104c001819 */ /* 0x000fe200000006ff */
[----:B------:R-:W-:Y:S01]  /*23b0*/  FADD.FTZ R35, R38, -R35 ;  /* 0x8000002326237221 */ /* 0x000fe20000010000 */
[----:B------:R-:W-:Y:S01]  /*23c0*/  @P1 PRMT R46, R77, 0x7632, R46 ;  /* 0x000076324d2e1816 */ /* 0x000fe2000000002e */
[----:B------:R-:W-:-:S02]  /*23d0*/  @P1 IMAD.U32 R32, R29, 0x10000, RZ ;  /* 0x000100001d201824 */ /* 0x000fc400078e00ff */
[C---:B------:R-:W-:Y:S01]  /*23e0*/  FMUL.FTZ R205, R162.reuse, R27 ;  /* 0x0000001ba2cd7220 */ /* 0x040fe20000410000 */
[----:B------:R-:W-:Y:S01]  /*23f0*/  FMUL.FTZ R29, R162, R53 ;  /* 0x00000035a21d7220 */ /* 0x000fe20000410000 */
[----:B------:R-:W-:Y:S01]  /*2400*/  @P1 SHF.L.U32 R46, R46, 0x10, RZ ;  /* 0x000000102e2e1819 */ /* 0x000fe200000006ff */
[C---:B------:R-:W-:Y:S01]  /*2410*/  FMUL.FTZ R53, R162.reuse, R35 ;  /* 0x00000023a2357220 */ /* 0x040fe20000410000 */
[----:B------:R-:W-:Y:S01]  /*2420*/  @P1 FADD.FTZ R205, R205, R0 ;  /* 0x00000000cdcd1221 */ /* 0x000fe20000010000 */
[----:B------:R-:W-:Y:S01]  /*2430*/  @P1 FADD.FTZ R29, R29, R32 ;  /* 0x000000201d1d1221 */ /* 0x000fe20000010000 */
[----:B------:R-:W-:Y:S01]  /*2440*/  @P1 SHF.L.U32 R38, R77, 0x10, RZ ;  /* 0x000000104d261819 */ /* 0x000fe200000006ff */
[----:B------:R-:W-:Y:S01]  /*2450*/  @P1 FADD.FTZ R53, R53, R46 ;  /* 0x0000002e35351221 */ /* 0x000fe20000010000 */
[-C--:B------:R-:W-:Y:S01]  /*2460*/  FMUL.FTZ R0, R205, R160.reuse ;  /* 0x000000a0cd007220 */ /* 0x080fe20000410000 */
[-C--:B------:R-:W-:Y:S01]  /*2470*/  FMUL.FTZ R27, R29, R160.reuse ;  /* 0x000000a01d1b7220 */ /* 0x080fe20000410000 */
[----:B------:R-:W-:Y:S01]  /*2480*/  FMUL.FTZ R171, R162, R171 ;  /* 0x000000aba2ab7220 */ /* 0x000fe20000410000 */
[-C--:B------:R-:W-:Y:S01]  /*2490*/  FMUL.FTZ R35, R53, R160.reuse ;  /* 0x000000a035237220 */ /* 0x080fe20000410000 */
[----:B------:R-:W-:Y:S01]  /*24a0*/  FMUL.FTZ R0, R0, UR14 ;  /* 0x0000000e00007c20 */ /* 0x000fe20008410000 */
[----:B------:R-:W-:Y:S01]  /*24b0*/  FMUL.FTZ R2, R27, UR14 ;  /* 0x0000000e1b027c20 */ /* 0x000fe20008410000 */
[----:B------:R-:W-:Y:S01]  /*24c0*/  @P1 FADD.FTZ R171, R171, R38 ;  /* 0x00000026abab1221 */ /* 0x000fe20000010000 */
[----:B------:R-:W-:Y:S01]  /*24d0*/  FMUL.FTZ R35, R35, UR14 ;  /* 0x0000000e23237c20 */ /* 0x000fe20008410000 */
[-C--:B------:R-:W-:Y:S01]  /*24e0*/  FFMA.FTZ R20, R20, R207.reuse, R196 ;  /* 0x000000cf14147223 */ /* 0x080fe200000100c4 */
[----:B------:R-:W-:Y:S01]  /*24f0*/  FSEL R27, R0, RZ, P2 ;  /* 0x000000ff001b7208 */ /* 0x000fe20001000000 */
[----:B------:R-:W-:Y:S01]  /*2500*/  FMUL.FTZ R32, R171, R160 ;  /* 0x000000a0ab207220 */ /* 0x000fe20000410000 */
[----:B------:R-:W-:Y:S01]  /*2510*/  FSEL R0, R2, RZ, P6 ;  /* 0x000000ff02007208 */ /* 0x000fe20003000000 */
[----:B------:R-:W-:Y:S01]  /*2520*/  FADD.FTZ R31, R31, -R20 ;  /* 0x800000141f1f7221 */ /* 0x000fe20000010000 */
[----:B------:R-:W-:Y:S01]  /*2530*/  MOV R2, R44 ;  /* 0x0000002c00027202 */ /* 0x000fe20000000f00 */
[----:B------:R-:W-:Y:S01]  /*2540*/  FMUL.FTZ R32, R32, UR14 ;  /* 0x0000000e20207c20 */ /* 0x000fe20008410000 */
[----:B------:R-:W-:Y:S01]  /*2550*/  FSEL R35, R35, RZ, P5 ;  /* 0x000000ff23237208 */ /* 0x000fe20002800000 */
[--C-:B------:R-:W-:Y:S01]  /*2560*/  FFMA.FTZ R24, R24, R207, R196.reuse ;  /* 0x000000cf18187223 */ /* 0x100fe200000100c4 */
[----:B------:R-:W-:Y:S01]  /*2570*/  LOP3.LUT P5, RZ, R2, 0xff, RZ, 0xc0, !PT ;  /* 0x000000ff02ff7812 */ /* 0x000fe200078ac0ff */
[----:B------:R-:W-:Y:S01]  /*2580*/  FMUL.FTZ R31, R162, R31 ;  /* 0x0000001fa21f7220 */ /* 0x000fe20000410000 */
[----:B------:R-:W-:Y:S01]  /*2590*/  @P1 SHF.L.U32 R2, R78, 0x10, RZ ;  /* 0x000000104e021819 */ /* 0x000fe200000006ff */
[-CC-:B------:R-:W-:Y:S01]  /*25a0*/  FFMA.FTZ R39, R39, R207.reuse, R196.reuse ;  /* 0x000000cf27277223 */ /* 0x180fe200000100c4 */
[----:B------:R-:W-:Y:S01]  /*25b0*/  FSEL R32, R32, RZ, P3 ;  /* 0x000000ff20207208 */ /* 0x000fe20001800000 */
[-CC-:B------:R-:W-:Y:S01]  /*25c0*/  FFMA.FTZ R37, R37, R207.reuse, R196.reuse ;  /* 0x000000cf25257223 */ /* 0x180fe200000100c4 */
[----:B------:R-:W-:Y:S01]  /*25d0*/  LOP3.LUT P4, RZ, R3, 0xff, RZ, 0xc0, !PT ;  /* 0x000000ff03ff7812 */ /* 0x000fe2000788c0ff */
[-C--:B------:R-:W-:Y:S01]  /*25e0*/  FFMA.FTZ R199, R199, R207.reuse, R196 ;  /* 0x000000cfc7c77223 */ /* 0x080fe200000100c4 */
[----:B------:R-:W-:Y:S01]  /*25f0*/  LOP3.LUT P2, RZ, R3, 0xff00, RZ, 0xc0, !PT ;  /* 0x0000ff0003ff7812 */ /* 0x000fe2000784c0ff */
[----:B------:R-:W-:Y:S01]  /*2600*/  FADD.FTZ R47, R47, -R24 ;  /* 0x800000182f2f7221 */ /* 0x000fe20000010000 */
[----:B------:R-:W-:Y:S01]  /*2610*/  LOP3.LUT P6, RZ, R3, 0xff0000, RZ, 0xc0, !PT ;  /* 0x00ff000003ff7812 */ /* 0x000fe200078cc0ff */
[----:B------:R-:W-:Y:S01]  /*2620*/  @P1 FADD.FTZ R31, R31, R2 ;  /* 0x000000021f1f1221 */ /* 0x000fe20000010000 */
[----:B------:R-:W-:Y:S01]  /*2630*/  LOP3.LUT P3, RZ, R3, 0xff000000, RZ, 0xc0, !PT ;  /* 0xff00000003ff7812 */ /* 0x000fe2000786c0ff */
[-C--:B------:R-:W-:Y:S01]  /*2640*/  FFMA.FTZ R34, R34, R207.reuse, R196 ;  /* 0x000000cf22227223 */ /* 0x080fe200000100c4 */
[----:B------:R-:W-:Y:S01]  /*2650*/  @P1 PRMT R3, R78, 0x7632, R3 ;  /* 0x000076324e031816 */ /* 0x000fe20000000003 */
[----:B------:R-:W-:Y:S01]  /*2660*/  FADD.FTZ R39, R30, -R39 ;  /* 0x800000271e277221 */ /* 0x000fe20000010000 */
[----:B------:R-:W-:Y:S01]  /*2670*/  @P1 PRMT R2, R79, 0x7632, R2 ;  /* 0x000076324f021816 */ /* 0x000fe20000000002 */
[----:B------:R-:W-:Y:S01]  /*2680*/  FADD.FTZ R37, R28, -R37 ;  /* 0x800000251c257221 */ /* 0x000fe20000010000 */
[----:B------:R-:W-:Y:S01]  /*2690*/  FFMA.FTZ R201, R201, R207, R196 ;  /* 0x000000cfc9c97223 */ /* 0x000fe200000100c4 */
[----:B------:R-:W-:Y:S01]  /*26a0*/  FADD.FTZ R215, R190, -R199 ;  /* 0x800000c7bed77221 */ /* 0x000fe20000010000 */
[----:B------:R-:W-:Y:S01]  /*26b0*/  @P1 SHF.L.U32 R24, R79, 0x10, RZ ;  /* 0x000000104f181819 */ /* 0x000fe200000006ff */
[----:B------:R-:W-:Y:S01]  /*26c0*/  FMUL.FTZ R199, R162, R47 ;  /* 0x0000002fa2c77220 */ /* 0x000fe20000410000 */
[----:B------:R-:W-:Y:S01]  /*26d0*/  @P1 SHF.L.U32 R20, R3, 0x10, RZ ;  /* 0x0000001003141819 */ /* 0x000fe200000006ff */
[----:B------:R-:W-:Y:S01]  /*26e0*/  FADD.FTZ R213, R57, -R34 ;  /* 0x8000002239d57221 */ /* 0x000fe20000010000 */
[----:B------:R-:W-:Y:S01]  /*26f0*/  @P1 PRMT R3, R4, 0x7632, R3 ;  /* 0x0000763204031816 */ /* 0x000fe20000000003 */
[----:B------:R-:W-:Y:S01]  /*2700*/  FADD.FTZ R209, R188, -R201 ;  /* 0x800000c9bcd17221 */ /* 0x000fe20000010000 */
[----:B------:R-:W-:Y:S01]  /*2710*/  @P1 SHF.L.U32 R2, R2, 0x10, RZ ;  /* 0x0000001002021819 */ /* 0x000fe200000006ff */
[C---:B------:R-:W-:Y:S01]  /*2720*/  FMUL.FTZ R57, R162.reuse, R39 ;  /* 0x00000027a2397220 */ /* 0x040fe20000410000 */
[----:B------:R-:W-:Y:S01]  /*2730*/  FMUL.FTZ R211, R162, R37 ;  /* 0x00000025a2d37220 */ /* 0x000fe20000410000 */
[----:B------:R-:W-:Y:S01]  /*2740*/  FFMA.FTZ R26, R26, R207, R196 ;  /* 0x000000cf1a1a7223 */ /* 0x000fe200000100c4 */
[----:B------:R-:W-:Y:S01]  /*2750*/  @P1 FADD.FTZ R199, R199, R24 ;  /* 0x00000018c7c71221 */ /* 0x000fe20000010000 */
[----:B------:R-:W-:Y:S01]  /*2760*/  @P1 SHF.L.U32 R24, R3, 0x10, RZ ;  /* 0x0000001003181819 */ /* 0x000fe200000006ff */
[----:B------:R-:W-:Y:S01]  /*2770*/  @P1 FADD.FTZ R57, R57, R20 ;  /* 0x0000001439391221 */ /* 0x000fe20000010000 */
[----:B------:R-:W-:Y:S01]  /*2780*/  FMUL.FTZ R39, R162, R209 ;  /* 0x000000d1a2277220 */ /* 0x000fe20000410000 */
[----:B------:R-:W-:Y:S01]  /*2790*/  @P1 FADD.FTZ R211, R211, R2 ;  /* 0x00000002d3d31221 */ /* 0x000fe20000010000 */
[----:B------:R-:W-:Y:S01]  /*27a0*/  FADD.FTZ R51, R51, -R26 ;  /* 0x8000001a33337221 */ /* 0x000fe20000010000 */
[----:B------:R-:W-:Y:S01]  /*27b0*/  @P1 PRMT R2, R5, 0x7632, R2 ;  /* 0x0000763205021816 */ /* 0x000fe20000000002 */
[----:B------:R-:W-:Y:S01]  /*27c0*/  @P1 FADD.FTZ R39, R39, R24 ;  /* 0x0000001827271221 */ /* 0x000fe20000010000 */
[----:B------:R-:W-:Y:S01]  /*27d0*/  @P1 SHF.L.U32 R20, R4, 0x10, RZ ;  /* 0x0000001004141819 */ /* 0x000fe200000006ff */
[-C--:B------:R-:W-:Y:S01]  /*27e0*/  FMUL.FTZ R3, R57, R160.reuse ;  /* 0x000000a039037220 */ /* 0x080fe20000410000 */
[----:B------:R-:W-:Y:S01]  /*27f0*/  FMUL.FTZ R201, R162, R51 ;  /* 0x00000033a2c97220 */ /* 0x000fe20000410000 */
[----:B------:R-:W-:Y:S01]  /*2800*/  @P1 SHF.L.U32 R24, R2, 0x10, RZ ;  /* 0x0000001002181819 */ /* 0x000fe200000006ff */
[-C--:B------:R-:W-:Y:S01]  /*2810*/  FMUL.FTZ R2, R31, R160.reuse ;  /* 0x000000a01f027220 */ /* 0x080fe20000410000 */
[----:B------:R-:W-:Y:S01]  /*2820*/  FMUL.FTZ R3, R3, UR14 ;  /* 0x0000000e03037c20 */ /* 0x000fe20008410000 */
[----:B------:R-:W-:Y:S01]  /*2830*/  @P1 FADD.FTZ R201, R201, R20 ;  /* 0x00000014c9c91221 */ /* 0x000fe20000010000 */
[----:B------:R-:W-:Y:S01]  /*2840*/  @P1 SHF.L.U32 R20, R5, 0x10, RZ ;  /* 0x0000001005141819 */ /* 0x000fe200000006ff */
[----:B------:R-:W-:Y:S01]  /*2850*/  FMUL.FTZ R2, R2, UR14 ;  /* 0x0000000e02027c20 */ /* 0x000fe20008410000 */
[C---:B------:R-:W-:Y:S01]  /*2860*/  FMUL.FTZ R47, R162.reuse, R213 ;  /* 0x000000d5a22f7220 */ /* 0x040fe20000410000 */
[----:B------:R-:W-:Y:S01]  /*2870*/  FSEL R209, R3, RZ, P2 ;  /* 0x000000ff03d17208 */ /* 0x000fe20001000000 */
[-C--:B------:R-:W-:Y:S01]  /*2880*/  FMUL.FTZ R3, R201, R160.reuse ;  /* 0x000000a0c9037220 */ /* 0x080fe20000410000 */
[----:B------:R-:W-:Y:S01]  /*2890*/  FMUL.FTZ R51, R162, R215 ;  /* 0x000000d7a2337220 */ /* 0x000fe20000410000 */
[----:B------:R-:W-:Y:S01]  /*28a0*/  @P1 FADD.FTZ R47, R47, R20 ;  /* 0x000000142f2f1221 */ /* 0x000fe20000010000 */
[----:B------:R-:W-:Y:S01]  /*28b0*/  FSEL R26, R2, RZ, P4 ;  /* 0x000000ff021a7208 */ /* 0x000fe20002000000 */
[-C--:B------:R-:W-:Y:S01]  /*28c0*/  FMUL.FTZ R20, R199, R160.reuse ;  /* 0x000000a0c7147220 */ /* 0x080fe20000410000 */
[-C--:B------:R-:W-:Y:S01]  /*28d0*/  FMUL.FTZ R2, R211, R160.reuse ;  /* 0x000000a0d3027220 */ /* 0x080fe20000410000 */
[----:B------:R-:W-:Y:S01]  /*28e0*/  FMUL.FTZ R3, R3, UR14 ;  /* 0x0000000e03037c20 */ /* 0x000fe20008410000 */
[----:B------:R-:W-:Y:S01]  /*28f0*/  @P1 FADD.FTZ R51, R51, R24 ;  /* 0x0000001833331221 */ /* 0x000fe20000010000 */
[----:B------:R-:W-:Y:S01]  /*2900*/  FMUL.FTZ R20, R20, UR14 ;  /* 0x0000000e14147c20 */ /* 0x000fe20008410000 */
[----:B------:R-:W-:Y:S01]  /*2910*/  FMUL.FTZ R2, R2, UR14 ;  /* 0x0000000e02027c20 */ /* 0x000fe20008410000 */
[-CC-:B------:R-:W-:Y:S01]  /*2920*/  FFMA.FTZ R181, R181, R207.reuse, R196.reuse ;  /* 0x000000cfb5b57223 */ /* 0x180fe200000100c4 */
[----:B------:R-:W-:Y:S01]  /*2930*/  FSEL R37, R3, RZ, P5 ;  /* 0x000000ff03257208 */ /* 0x000fe20002800000 */
[-C--:B------:R-:W-:Y:S01]  /*2940*/  FMUL.FTZ R3, R51, R160.reuse ;  /* 0x000000a033037220 */ /* 0x080fe20000410000 */
[----:B------:R-:W-:Y:S01]  /*2950*/  FSEL R28, R20, RZ, P6 ;  /* 0x000000ff141c7208 */ /* 0x000fe20003000000 */
[-C--:B------:R-:W-:Y:S01]  /*2960*/  FMUL.FTZ R20, R39, R160.reuse ;  /* 0x000000a027147220 */ /* 0x080fe20000410000 */
[----:B------:R-:W-:Y:S01]  /*2970*/  FSEL R215, R2, RZ, P3 ;  /* 0x000000ff02d77208 */ /* 0x000fe20001800000 */
[----:B------:R-:W-:Y:S01]  /*2980*/  FMUL.FTZ R2, R47, R160 ;  /* 0x000000a02f027220 */ /* 0x000fe20000410000 */
[----:B------:R-:W-:Y:S01]  /*2990*/  FMUL.FTZ R3, R3, UR14 ;  /* 0x0000000e03037c20 */ /* 0x000fe20008410000 */
[----:B------:R-:W-:Y:S01]  /*29a0*/  LOP3.LUT P6, RZ, R44, 0xff000000, RZ, 0xc0, !PT ;  /* 0xff0000002cff7812 */ /* 0x000fe200078cc0ff */
[----:B------:R-:W-:Y:S01]  /*29b0*/  FMUL.FTZ R20, R20, UR14 ;  /* 0x0000000e14147c20 */ /* 0x000fe20008410000 */
[----:B------:R-:W-:Y:S01]  /*29c0*/  FMUL.FTZ R2, R2, UR14 ;  /* 0x0000000e02027c20 */ /* 0x000fe20008410000 */
[----:B------:R-:W-:Y:S01]  /*29d0*/  LOP3.LUT P4, RZ, R44, 0xff00, RZ, 0xc0, !PT ;  /* 0x0000ff002cff7812 */ /* 0x000fe2000788c0ff */
[-CC-:B------:R-:W-:Y:S01]  /*29e0*/  FFMA.FTZ R36, R36, R207.reuse, R196.reuse ;  /* 0x000000cf24247223 */ /* 0x180fe200000100c4 */
[----:B------:R-:W-:Y:S01]  /*29f0*/  LOP3.LUT P2, RZ, R44, 0xff0000, RZ, 0xc0, !PT ;  /* 0x00ff00002cff7812 */ /* 0x000fe2000784c0ff */
[-CC-:B------:R-:W-:Y:S01]  /*2a00*/  FFMA.FTZ R48, R48, R207.reuse, R196.reuse ;  /* 0x000000cf30307223 */ /* 0x180fe200000100c4 */
[----:B------:R-:W-:Y:S01]  /*2a10*/  FSEL R213, R3, RZ, P6 ;  /* 0x000000ff03d57208 */ /* 0x000fe20003000000 */
[----:B------:R-:W-:Y:S01]  /*2a20*/  FADD.FTZ R3, R182, -R181 ;  /* 0x800000b5b6037221 */ /* 0x000fe20000010000 */
[----:B------:R-:W-:Y:S01]  /*2a30*/  FSEL R24, R20, RZ, P4 ;  /* 0x000000ff14187208 */ /* 0x000fe20002000000 */
[-C--:B------:R-:W-:Y:S01]  /*2a40*/  FFMA.FTZ R181, R177, R207.reuse, R196 ;  /* 0x000000cfb1b57223 */ /* 0x080fe200000100c4 */
[----:B------:R-:W-:Y:S01]  /*2a50*/  FSEL R34, R2, RZ, P2 ;  /* 0x000000ff02227208 */ /* 0x000fe20001000000 */
[----:B------:R-:W-:Y:S01]  /*2a60*/  FADD.FTZ R175, R175, -R36 ;  /* 0x80000024afaf7221 */ /* 0x000fe20000010000 */
[----:B------:R-:W-:Y:S01]  /*2a70*/  LOP3.LUT P3, RZ, R45, 0xff, RZ, 0xc0, !PT ;  /* 0x000000ff2dff7812 */ /* 0x000fe2000786c0ff */
[-CC-:B------:R-:W-:Y:S01]  /*2a80*/  FFMA.FTZ R179, R179, R207.reuse, R196.reuse ;  /* 0x000000cfb3b37223 */ /* 0x180fe200000100c4 */
[C---:B------:R-:W-:Y:S01]  /*2a90*/  LOP3.LUT P5, RZ, R45.reuse, 0xff00, RZ, 0xc0, !PT ;  /* 0x0000ff002dff7812 */ /* 0x040fe200078ac0ff */
[-CC-:B------:R-:W-:Y:S01]  /*2aa0*/  FFMA.FTZ R50, R50, R207.reuse, R196.reuse ;  /* 0x000000cf32327223 */ /* 0x180fe200000100c4 */
[C---:B------:R-:W-:Y:S01]  /*2ab0*/  LOP3.LUT P4, RZ, R45.reuse, 0xff0000, RZ, 0xc0, !PT ;  /* 0x00ff00002dff7812 */ /* 0x040fe2000788c0ff */
[-C--:B------:R-:W-:Y:S01]  /*2ac0*/  FFMA.FTZ R52, R52, R207.reuse, R196 ;  /* 0x000000cf34347223 */ /* 0x080fe200000100c4 */
[----:B------:R-:W-:Y:S01]  /*2ad0*/  LOP3.LUT P2, RZ, R45, 0xff000000, RZ, 0xc0, !PT ;  /* 0xff0000002dff7812 */ /* 0x000fe2000784c0ff */
[----:B------:R-:W-:Y:S01]  /*2ae0*/  FADD.FTZ R45, R183, -R48 ;  /* 0x80000030b72d7221 */ /* 0x000fe20000010000 */
[----:B------:R-:W-:Y:S01]  /*2af0*/  FFMA.FTZ R183, R173, R207, R196 ;  /* 0x000000cfadb77223 */ /* 0x000fe200000100c4 */
[----:B------:R-:W-:Y:S01]  /*2b00*/  FADD.FTZ R173, R192, -R181 ;  /* 0x800000b5c0ad7221 */ /* 0x000fe20000010000 */
[----:B------:R-:W-:Y:S01]  /*2b10*/  @P1 SHF.L.U32 R2, R6, 0x10, RZ ;  /* 0x0000001006021819 */ /* 0x000fe200000006ff */
[----:B------:R-:W-:Y:S01]  /*2b20*/  FMUL.FTZ R181, R162, R175 ;  /* 0x000000afa2b57220 */ /* 0x000fe20000410000 */
[----:B------:R-:W-:Y:S01]  /*2b30*/  MOV R20, R40 ;  /* 0x0000002800147202 */ /* 0x000fe20000000f00 */
[----:B------:R-:W-:Y:S01]  /*2b40*/  FADD.FTZ R179, R186, -R179 ;  /* 0x800000b3bab37221 */ /* 0x000fe20000010000 */
[----:B------:R-:W-:Y:S01]  /*2b50*/  FADD.FTZ R177, R185, -R50 ;  /* 0x80000032b9b17221 */ /* 0x000fe20000010000 */
[--C-:B------:R-:W-:Y:S01]  /*2b60*/  @P1 FADD.FTZ R181, R181, R2.reuse ;  /* 0x00000002b5b51221 */ /* 0x100fe20000010000 */
[----:B------:R-:W-:Y:S01]  /*2b70*/  @P1 PRMT R2, R7, 0x7632, R2 ;  /* 0x0000763207021816 */ /* 0x000fe20000000002 */
[----:B------:R-:W-:Y:S01]  /*2b80*/  FADD.FTZ R219, R194, -R183 ;  /* 0x800000b7c2db7221 */ /* 0x000fe20000010000 */
[----:B------:R-:W-:Y:S01]  /*2b90*/  LOP3.LUT P6, RZ, R20, 0xff, RZ, 0xc0, !PT ;  /* 0x000000ff14ff7812 */ /* 0x000fe200078cc0ff */
[----:B------:R-:W-:Y:S01]  /*2ba0*/  FADD.FTZ R217, R187, -R52 ;  /* 0x80000034bbd97221 */ /* 0x000fe20000010000 */
[----:B------:R-:W-:Y:S01]  /*2bb0*/  @P1 SHF.L.U32 R30, R7, 0x10, RZ ;  /* 0x00000010071e1819 */ /* 0x000fe200000006ff */
[----:B------:R-:W-:Y:S01]  /*2bc0*/  FMUL.FTZ R183, R162, R3 ;  /* 0x00000003a2b77220 */ /* 0x000fe20000410000 */
[----:B------:R-:W-:Y:S01]  /*2bd0*/  @P1 PRMT R20, R6, 0x7632, R20 ;  /* 0x0000763206141816 */ /* 0x000fe20000000014 */
[----:B------:R-:W-:Y:S01]  /*2be0*/  FMUL.FTZ R185, R162, R45 ;  /* 0x0000002da2b97220 */ /* 0x000fe20000410000 */
[----:B------:R-:W-:Y:S01]  /*2bf0*/  @P1 SHF.L.U32 R2, R2, 0x10, RZ ;  /* 0x0000001002021819 */ /* 0x000fe200000006ff */
[----:B------:R-:W-:Y:S01]  /*2c00*/  FMUL.FTZ R187, R162, R179 ;  /* 0x000000b3a2bb7220 */ /* 0x000fe20000410000 */
[----:B------:R-:W-:Y:S01]  /*2c10*/  @P1 PRMT R3, R8, 0x7632, R3 ;  /* 0x0000763208031816 */ /* 0x000fe20000000003 */
[----:B------:R-:W-:Y:S01]  /*2c20*/  @P1 FADD.FTZ R185, R185, R30 ;  /* 0x0000001eb9b91221 */ /* 0x000fe20000010000 */
[----:B------:R-:W-:Y:S01]  /*2c30*/  @P1 SHF.L.U32 R20, R20, 0x10, RZ ;  /* 0x0000001014141819 */ /* 0x000fe200000006ff */
[--C-:B------:R-:W-:Y:S01]  /*2c40*/  @P1 FADD.FTZ R187, R187, R2.reuse ;  /* 0x00000002bbbb1221 */ /* 0x100fe20000010000 */
[----:B------:R-:W-:Y:S01]  /*2c50*/  @P1 SHF.L.U32 R30, R3, 0x10, RZ ;  /* 0x00000010031e1819 */ /* 0x000fe200000006ff */
[----:B------:R-:W-:Y:S01]  /*2c60*/  FMUL.FTZ R173, R162, R173 ;  /* 0x000000ada2ad7220 */ /* 0x000fe20000410000 */
[----:B------:R-:W-:Y:S01]  /*2c70*/  @P1 PRMT R2, R9, 0x7632, R2 ;  /* 0x0000763209021816 */ /* 0x000fe20000000002 */
[----:B------:R-:W-:Y:S01]  /*2c80*/  @P1 FADD.FTZ R183, R183, R20 ;  /* 0x00000014b7b71221 */ /* 0x000fe20000010000 */
[----:B------:R-:W-:Y:S01]  /*2c90*/  @P1 SHF.L.U32 R20, R8, 0x10, RZ ;  /* 0x0000001008141819 */ /* 0x000fe200000006ff */
[----:B------:R-:W-:Y:S01]  /*2ca0*/  @P1 FADD.FTZ R173, R173, R30 ;  /* 0x0000001eadad1221 */ /* 0x000fe20000010000 */
[----:B------:R-:W-:Y:S01]  /*2cb0*/  FMUL.FTZ R175, R162, R177 ;  /* 0x000000b1a2af7220 */ /* 0x000fe20000410000 */
[----:B------:R-:W-:-:S02]  /*2cc0*/  @P1 IMAD.U32 R30, R2, 0x10000, RZ ;  /* 0x00010000021e1824 */ /* 0x000fc400078e00ff */
[-C--:B------:R-:W-:Y:S01]  /*2cd0*/  FMUL.FTZ R2, R181, R160.reuse ;  /* 0x000000a0b5027220 */ /* 0x080fe20000410000 */
[----:B------:R-:W-:Y:S01]  /*2ce0*/  FMUL.FTZ R177, R162, R217 ;  /* 0x000000d9a2b17220 */ /* 0x000fe20000410000 */
[----:B------:R-:W-:Y:S01]  /*2cf0*/  @P1 FADD.FTZ R175, R175, R20 ;  /* 0x00000014afaf1221 */ /* 0x000fe20000010000 */
[----:B------:R-:W-:Y:S01]  /*2d00*/  @P1 SHF.L.U32 R20, R9, 0x10, RZ ;  /* 0x0000001009141819 */ /* 0x000fe200000006ff */
[----:B------:R-:W-:Y:S01]  /*2d10*/  FMUL.FTZ R2, R2, UR14 ;  /* 0x0000000e02027c20 */ /* 0x000fe20008410000 */
[-C--:B------:R-:W-:Y:S01]  /*2d20*/  FMUL.FTZ R3, R183, R160.reuse ;  /* 0x000000a0b7037220 */ /* 0x080fe20000410000 */
[----:B------:R-:W-:Y:S01]  /*2d30*/  FMUL.FTZ R179, R162, R219 ;  /* 0x000000dba2b37220 */ /* 0x000fe20000410000 */
[-C--:B------:R-:W-:Y:S01]  /*2d40*/  FFMA.FTZ R54, R54, R207.reuse, R196 ;  /* 0x000000cf36367223 */ /* 0x080fe200000100c4 */
        /* <DEDUP_REMOVED lines=8> */
[----:B------:R-:W-:Y:S01]  /*2dd0*/  LOP3.LUT P3, RZ, R40, 0xff00, RZ, 0xc0, !PT ;  /* 0x0000ff0028ff7812 */ /* 0x000fe2000786c0ff */
[-C--:B------:R-:W-:Y:S01]  /*2de0*/  FMUL.FTZ R30, R179, R160.reuse ;  /* 0x000000a0b31e7220 */ /* 0x080fe20000410000 */
[----:B------:R-:W-:Y:S01]  /*2df0*/  FSEL R217, R3, RZ, P5 ;  /* 0x000000ff03d97208 */ /* 0x000fe20002800000 */
[-C--:B------:R-:W-:Y:S01]  /*2e00*/  FMUL.FTZ R3, R175, R160.reuse ;  /* 0x000000a0af037220 */ /* 0x080fe20000410000 */
[----:B------:R-:W-:Y:S01]  /*2e10*/  FSEL R38, R20, RZ, P4 ;  /* 0x000000ff14267208 */ /* 0x000fe20002000000 */
[-C--:B------:R-:W-:Y:S01]  /*2e20*/  FMUL.FTZ R20, R173, R160.reuse ;  /* 0x000000a0ad147220 */ /* 0x080fe20000410000 */
[----:B------:R-:W-:Y:S01]  /*2e30*/  FSEL R219, R2, RZ, P2 ;  /* 0x000000ff02db7208 */ /* 0x000fe20001000000 */
[----:B------:R-:W-:Y:S01]  /*2e40*/  FMUL.FTZ R2, R177, R160 ;  /* 0x000000a0b1027220 */ /* 0x000fe20000410000 */
[----:B------:R-:W-:Y:S01]  /*2e50*/  FMUL.FTZ R3, R3, UR14 ;  /* 0x0000000e03037c20 */ /* 0x000fe20008410000 */
[----:B------:R-:W-:Y:S01]  /*2e60*/  FMUL.FTZ R20, R20, UR14 ;  /* 0x0000000e14147c20 */ /* 0x000fe20008410000 */
[----:B------:R-:W-:Y:S01]  /*2e70*/  LOP3.LUT P5, RZ, R40, 0xff0000, RZ, 0xc0, !PT ;  /* 0x00ff000028ff7812 */ /* 0x000fe200078ac0ff */
[----:B------:R-:W-:Y:S01]  /*2e80*/  FMUL.FTZ R2, R2, UR14 ;  /* 0x0000000e02027c20 */ /* 0x000fe20008410000 */
[----:B------:R-:W-:Y:S01]  /*2e90*/  FMUL.FTZ R30, R30, UR14 ;  /* 0x0000000e1e1e7c20 */ /* 0x000fe20008410000 */
[----:B------:R-:W-:Y:S01]  /*2ea0*/  LOP3.LUT P4, RZ, R40, 0xff000000, RZ, 0xc0, !PT ;  /* 0xff00000028ff7812 */ /* 0x000fe2000788c0ff */
[-CC-:B------:R-:W-:Y:S01]  /*2eb0*/  FFMA.FTZ R56, R56, R207.reuse, R196.reuse ;  /* 0x000000cf38387223 */ /* 0x180fe200000100c4 */
[----:B------:R-:W-:Y:S01]  /*2ec0*/  FSEL R45, R3, RZ, P6 ;  /* 0x000000ff032d7208 */ /* 0x000fe20003000000 */
[-C--:B------:R-:W-:Y:S01]  /*2ed0*/  FFMA.FTZ R166, R166, R207.reuse, R196 ;  /* 0x000000cfa6a67223 */ /* 0x080fe200000100c4 */
[----:B------:R-:W-:Y:S01]  /*2ee0*/  MOV R3, R42 ;  /* 0x0000002a00037202 */ /* 0x000fe20000000f00 */
[----:B------:R-:W-:Y:S01]  /*2ef0*/  FADD.FTZ R189, R189, -R54 ;  /* 0x80000036bdbd7221 */ /* 0x000fe20000010000 */
[----:B------:R-:W-:Y:S01]  /*2f00*/  FSEL R40, R20, RZ, P3 ;  /* 0x000000ff14287208 */ /* 0x000fe20001800000 */
[----:B------:R-:W-:Y:S01]  /*2f10*/  FFMA.FTZ R170, R170, R207, R196 ;  /* 0x000000cfaaaa7223 */ /* 0x000fe200000100c4 */
[----:B------:R-:W-:Y:S01]  /*2f20*/  FSEL R44, R2, RZ, P5 ;  /* 0x000000ff022c7208 */ /* 0x000fe20002800000 */
[----:B------:R-:W-:Y:S01]  /*2f30*/  FADD.FTZ R191, R191, -R56 ;  /* 0x80000038bfbf7221 */ /* 0x000fe20000010000 */
[----:B------:R-:W-:Y:S01]  /*2f40*/  LOP3.LUT P2, RZ, R41, 0xff, RZ, 0xc0, !PT ;  /* 0x000000ff29ff7812 */ /* 0x000fe2000784c0ff */
[----:B------:R-:W-:Y:S01]  /*2f50*/  FADD.FTZ R193, R193, -R166 ;  /* 0x800000a6c1c17221 */ /* 0x000fe20000010000 */
[C---:B------:R-:W-:Y:S01]  /*2f60*/  LOP3.LUT P6, RZ, R41.reuse, 0xff00, RZ, 0xc0, !PT ;  /* 0x0000ff0029ff7812 */ /* 0x040fe200078cc0ff */
[----:B------:R-:W-:Y:S01]  /*2f70*/  FMUL.FTZ R221, R162, R189 ;  /* 0x000000bda2dd7220 */ /* 0x000fe20000410000 */
[----:B------:R-:W-:Y:S01]  /*2f80*/  LOP3.LUT P3, RZ, R41, 0xff0000, RZ, 0xc0, !PT ;  /* 0x00ff000029ff7812 */ /* 0x000fe2000786c0ff */
[-CC-:B------:R-:W-:Y:S01]  /*2f90*/  FFMA.FTZ R55, R55, R207.reuse, R196.reuse ;  /* 0x000000cf37377223 */ /* 0x180fe200000100c4 */
[----:B------:R-:W-:Y:S01]  /*2fa0*/  LOP3.LUT P5, RZ, R41, 0xff000000, RZ, 0xc0, !PT ;  /* 0xff00000029ff7812 */ /* 0x000fe200078ac0ff */
[-CC-:B------:R-:W-:Y:S01]  /*2fb0*/  FFMA.FTZ R49, R49, R207.reuse, R196.reuse ;  /* 0x000000cf31317223 */ /* 0x180fe200000100c4 */
[----:B------:R-:W-:Y:S01]  /*2fc0*/  FSEL R41, R30, RZ, P4 ;  /* 0x000000ff1e297208 */ /* 0x000fe20002000000 */
[-CC-:B------:R-:W-:Y:S01]  /*2fd0*/  FFMA.FTZ R33, R33, R207.reuse, R196.reuse ;  /* 0x000000cf21217223 */ /* 0x180fe200000100c4 */
[----:B------:R-:W-:Y:S01]  /*2fe0*/  @P1 SHF.L.U32 R2, R10, 0x10, RZ ;  /* 0x000000100a021819 */ /* 0x000fe200000006ff */
[-C--:B------:R-:W-:Y:S01]  /*2ff0*/  FFMA.FTZ R168, R168, R207.reuse, R196 ;  /* 0x000000cfa8a87223 */ /* 0x080fe200000100c4 */
[----:B------:R-:W-:Y:S01]  /*3000*/  LOP3.LUT P4, RZ, R3, 0xff, RZ, 0xc0, !PT ;  /* 0x000000ff03ff7812 */ /* 0x000fe2000788c0ff */
[----:B------:R-:W-:Y:S01]  /*3010*/  FADD.FTZ R3, R197, -R170 ;  /* 0x800000aac5037221 */ /* 0x000fe20000010000 */
[-CC-:B------:R-:W-:Y:S01]  /*3020*/  FFMA.FTZ R25, R25, R207.reuse, R196.reuse ;  /* 0x000000cf19197223 */ /* 0x180fe200000100c4 */
[-CC-:B------:R-:W-:Y:S01]  /*3030*/  FFMA.FTZ R23, R23, R207.reuse, R196.reuse ;  /* 0x000000cf17177223 */ /* 0x180fe200000100c4 */
[-CC-:B------:R-:W-:Y:S01]  /*3040*/  FFMA.FTZ R176, R176, R207.reuse, R196.reuse ;  /* 0x000000cfb0b07223 */ /* 0x180fe200000100c4 */
[----:B------:R-:W-:Y:S01]  /*3050*/  FFMA.FTZ R21, R21, R207, R196 ;  /* 0x000000cf15157223 */ /* 0x000fe200000100c4 */
[C---:B------:R-:W-:Y:S01]  /*3060*/  FMUL.FTZ R207, R162.reuse, R191 ;  /* 0x000000bfa2cf7220 */ /* 0x040fe20000410000 */
[C---:B------:R-:W-:Y:S01]  /*3070*/  FMUL.FTZ R191, R162.reuse, R193 ;  /* 0x000000c1a2bf7220 */ /* 0x040fe20000410000 */
[----:B------:R-:W-:Y:S01]  /*3080*/  @P1 FADD.FTZ R221, R221, R2 ;  /* 0x00000002dddd1221 */ /* 0x000fe20000010000 */
[----:B------:R-:W-:Y:S01]  /*3090*/  FMUL.FTZ R193, R162, R3 ;  /* 0x00000003a2c17220 */ /* 0x000fe20000410000 */
[----:B------:R-:W-:Y:S01]  /*30a0*/  @P1 PRMT R3, R10, 0x7632, R3 ;  /* 0x000076320a031816 */ /* 0x000fe20000000003 */
[----:B------:R-:W-:Y:S01]  /*30b0*/  FADD.FTZ R55, R172, -R55 ;  /* 0x80000037ac377221 */ /* 0x000fe20000010000 */
[-C--:B------:R-:W-:Y:S01]  /*30c0*/  FMUL.FTZ R2, R221, R160.reuse ;  /* 0x000000a0dd027220 */ /* 0x080fe20000410000 */
[----:B------:R-:W-:Y:S01]  /*30d0*/  FADD.FTZ R49, R174, -R49 ;  /* 0x80000031ae317221 */ /* 0x000fe20000010000 */
[----:B------:R-:W-:Y:S01]  /*30e0*/  FADD.FTZ R203, R203, -R176 ;  /* 0x800000b0cbcb7221 */ /* 0x000fe20000010000 */
[----:B------:R-:W-:Y:S01]  /*30f0*/  @P1 SHF.L.U32 R20, R3, 0x10, RZ ;  /* 0x0000001003141819 */ /* 0x000fe200000006ff */
[----:B------:R-:W-:Y:S01]  /*3100*/  FADD.FTZ R21, R22, -R21 ;  /* 0x8000001516157221 */ /* 0x000fe20000010000 */
[----:B------:R-:W-:Y:S01]  /*3110*/  FMUL.FTZ R225, R162, R55 ;  /* 0x00000037a2e17220 */ /* 0x000fe20000410000 */
[----:B------:R-:W-:Y:S01]  /*3120*/  @P1 SHF.L.U32 R22, R11, 0x10, RZ ;  /* 0x000000100b161819 */ /* 0x000fe200000006ff */
[----:B------:R-:W-:Y:S01]  /*3130*/  FMUL.FTZ R2, R2, UR14 ;  /* 0x0000000e02027c20 */ /* 0x000fe20008410000 */
[C---:B------:R-:W-:Y:S01]  /*3140*/  FMUL.FTZ R223, R162.reuse, R49 ;  /* 0x00000031a2df7220 */ /* 0x040fe20000410000 */
[----:B------:R-:W-:Y:S01]  /*3150*/  FMUL.FTZ R49, R162, R203 ;  /* 0x000000cba2317220 */ /* 0x000fe20000410000 */
[----:B------:R-:W-:Y:S01]  /*3160*/  @P1 PRMT R3, R12, 0x7632, R3 ;  /* 0x000076320c031816 */ /* 0x000fe20000000003 */
[----:B------:R-:W-:Y:S01]  /*3170*/  FADD.FTZ R33, R178, -R33 ;  /* 0x80000021b2217221 */ /* 0x000fe20000010000 */
[----:B------:R-:W-:Y:S01]  /*3180*/  FMUL.FTZ R203, R162, R21 ;  /* 0x00000015a2cb7220 */ /* 0x000fe20000410000 */
[----:B------:R-:W-:Y:S01]  /*3190*/  @P1 FADD.FTZ R225, R225, R20 ;  /* 0x00000014e1e11221 */ /* 0x000fe20000010000 */
[----:B------:R-:W-:Y:S01]  /*31a0*/  @P1 PRMT R21, R11, 0x7632, R21 ;  /* 0x000076320b151816 */ /* 0x000fe20000000015 */
[----:B------:R-:W-:Y:S01]  /*31b0*/  @P1 FADD.FTZ R207, R207, R22 ;  /* 0x00000016cfcf1221 */ /* 0x000fe20000010000 */
[----:B------:R-:W-:Y:S01]  /*31c0*/  FSEL R50, R2, RZ, P2 ;  /* 0x000000ff02327208 */ /* 0x000fe20001000000 */
[----:B------:R-:W-:Y:S01]  /*31d0*/  FMUL.FTZ R197, R162, R33 ;  /* 0x00000021a2c57220 */ /* 0x000fe20000410000 */
[----:B------:R-:W-:Y:S01]  /*31e0*/  @P1 SHF.L.U32 R22, R3, 0x10, RZ ;  /* 0x0000001003161819 */ /* 0x000fe200000006ff */
[-C--:B------:R-:W-:Y:S01]  /*31f0*/  FMUL.FTZ R2, R225, R160.reuse ;  /* 0x000000a0e1027220 */ /* 0x080fe20000410000 */
[----:B------:R-:W-:Y:S01]  /*3200*/  ISETP.NE.U32.AND P2, PT, RZ, UR12, PT ;  /* 0x0000000cff007c0c */ /* 0x000fe2000bf45070 */
[----:B------:R-:W-:Y:S01]  /*3210*/  FADD.FTZ R23, R184, -R23 ;  /* 0x80000017b8177221 */ /* 0x000fe20000010000 */
[----:B------:R-:W-:Y:S01]  /*3220*/  @P1 SHF.L.U32 R30, R21, 0x10, RZ ;  /* 0x00000010151e1819 */ /* 0x000fe200000006ff */
[----:B------:R-:W-:Y:S01]  /*3230*/  @P1 FADD.FTZ R197, R197, R22 ;  /* 0x00000016c5c51221 */ /* 0x000fe20000010000 */
[----:B------:R-:W-:Y:S01]  /*3240*/  @P1 PRMT R3, R14, 0x7632, R3 ;  /* 0x000076320e031816 */ /* 0x000fe20000000003 */
[----:B------:R-:W-:Y:S01]  /*3250*/  FMUL.FTZ R2, R2, UR14 ;  /* 0x0000000e02027c20 */ /* 0x000fe20008410000 */
[----:B------:R-:W-:Y:S01]  /*3260*/  @P1 SHF.L.U32 R20, R12, 0x10, RZ ;  /* 0x000000100c141819 */ /* 0x000fe200000006ff */
[----:B------:R-:W-:Y:S01]  /*3270*/  @P1 FADD.FTZ R223, R223, R30 ;  /* 0x0000001edfdf1221 */ /* 0x000fe20000010000 */
[----:B------:R-:W-:Y:S01]  /*3280*/  ISETP.NE.AND.EX P2, PT, RZ, UR13, PT, P2 ;  /* 0x0000000dff007c0c */ /* 0x000fe2000bf45320 */
[----:B------:R-:W-:Y:S01]  /*3290*/  FMUL.FTZ R55, R162, R23 ;  /* 0x00000017a2377220 */ /* 0x000fe20000410000 */
[----:B------:R-:W-:Y:S01]  /*32a0*/  @P1 SHF.L.U32 R22, R3, 0x10, RZ ;  /* 0x0000001003161819 */ /* 0x000fe200000006ff */
[-C--:B------:R-:W-:Y:S01]  /*32b0*/  FMUL.FTZ R3, R207, R160.reuse ;  /* 0x000000a0cf037220 */ /* 0x080fe20000410000 */
[----:B------:R-:W-:Y:S01]  /*32c0*/  @P1 FADD.FTZ R191, R191, R20 ;  /* 0x00000014bfbf1221 */ /* 0x000fe20000010000 */
[----:B------:R-:W-:Y:S01]  /*32d0*/  @P1 SHF.L.U32 R20, R14, 0x10, RZ ;  /* 0x000000100e141819 */ /* 0x000fe200000006ff */
[----:B------:R-:W-:Y:S01]  /*32e0*/  FADD.FTZ R195, R195, -R168 ;  /* 0x800000a8c3c37221 */ /* 0x000fe20000010000 */
[----:B------:R-:W-:Y:S01]  /*32f0*/  FSEL R227, R2, RZ, P6 ;  /* 0x000000ff02e37208 */ /* 0x000fe20003000000 */
[----:B------:R-:W-:Y:S01]  /*3300*/  FMUL.FTZ R3, R3, UR14 ;  /* 0x0000000e03037c20 */ /* 0x000fe20008410000 */
[-C--:B------:R-:W-:Y:S01]  /*3310*/  FMUL.FTZ R2, R223, R160.reuse ;  /* 0x000000a0df027220 */ /* 0x080fe20000410000 */
[----:B------:R-:W-:Y:S01]  /*3320*/  @P1 FADD.FTZ R193, R193, R20 ;  /* 0x00000014c1c11221 */ /* 0x000fe20000010000 */
[----:B------:R-:W-:Y:S01]  /*3330*/  @P1 PRMT R23, R15, 0x7632, R23 ;  /* 0x000076320f171816 */ /* 0x000fe20000000017 */
[----:B------:R-:W-:Y:S01]  /*3340*/  FMUL.FTZ R195, R162, R195 ;  /* 0x000000c3a2c37220 */ /* 0x000fe20000410000 */
[----:B------:R-:W-:Y:S01]  /*3350*/  FSEL R52, R3, RZ, P3 ;  /* 0x000000ff03347208 */ /* 0x000fe20001800000 */
[----:B------:R-:W-:Y:S01]  /*3360*/  FMUL.FTZ R20, R2, UR14 ;  /* 0x0000000e02147c20 */ /* 0x000fe20008410000 */
[----:B------:R-:W-:Y:S01]  /*3370*/  @P1 SHF.L.U32 R46, R23, 0x10, RZ ;  /* 0x00000010172e1819 */ /* 0x000fe200000006ff */
[----:B------:R-:W0:Y:S01]  /*3380*/  @P2 LDC.64 R2, c[0x0][0x308] ;  /* 0x0000c200ff022b82 */ /* 0x000e220000000a00 */
[C---:B------:R-:W-:Y:S01]  /*3390*/  @P1 PRMT R21, R13.reuse, 0x7632, R21 ;  /* 0x000076320d151816 */ /* 0x040fe20000000015 */
[----:B------:R-:W-:Y:S01]  /*33a0*/  FADD.FTZ R25, R180, -R25 ;  /* 0x80000019b4197221 */ /* 0x000fe20000010000 */
[----:B------:R-:W-:Y:S01]  /*33b0*/  @P1 SHF.L.U32 R30, R13, 0x10, RZ ;  /* 0x000000100d1e1819 */ /* 0x000fe200000006ff */
[----:B------:R-:W-:Y:S01]  /*33c0*/  @P1 FADD.FTZ R203, R203, R46 ;  /* 0x0000002ecbcb1221 */ /* 0x000fe20000010000 */
[----:B------:R-:W-:Y:S01]  /*33d0*/  @P1 SHF.L.U32 R46, R21, 0x10, RZ ;  /* 0x00000010152e1819 */ /* 0x000fe200000006ff */
[-C--:B------:R-:W-:Y:S01]  /*33e0*/  FMUL.FTZ R21, R191, R160.reuse ;  /* 0x000000a0bf157220 */ /* 0x080fe20000410000 */
[----:B------:R-:W-:Y:S01]  /*33f0*/  FMUL.FTZ R189, R162, R25 ;  /* 0x00000019a2bd7220 */ /* 0x000fe20000410000 */
[----:B------:R-:W-:Y:S01]  /*3400*/  @P1 FADD.FTZ R195, R195, R30 ;  /* 0x0000001ec3c31221 */ /* 0x000fe20000010000 */
[----:B------:R-:W-:Y:S01]  /*3410*/  @P1 SHF.L.U32 R30, R15, 0x10, RZ ;  /* 0x000000100f1e1819 */ /* 0x000fe200000006ff */
[----:B------:R-:W-:Y:S01]  /*3420*/  FMUL.FTZ R21, R21, UR14 ;  /* 0x0000000e15157c20 */ /* 0x000fe20008410000 */
[----:B------:R-:W-:Y:S01]  /*3430*/  @P2 F2FP.BF16.F32.PACK_AB R31, RZ, R31 ;  /* 0x0000001fff1f223e */ /* 0x000fe200000010ff */
[----:B------:R-:W-:Y:S01]  /*3440*/  @P1 FADD.FTZ R189, R189, R46 ;  /* 0x0000002ebdbd1221 */ /* 0x000fe20000010000 */
[----:B------:R-:W-:Y:S01]  /*3450*/  @P1 FADD.FTZ R55, R55, R22 ;  /* 0x0000001637371221 */ /* 0x000fe20000010000 */
[----:B------:R-:W-:Y:S01]  /*3460*/  @P1 FADD.FTZ R49, R49, R30 ;  /* 0x0000001e31311221 */ /* 0x000fe20000010000 */
[----:B------:R-:W-:Y:S01]  /*3470*/  FSEL R229, R20, RZ, P5 ;  /* 0x000000ff14e57208 */ /* 0x000fe20002800000 */
[-C--:B------:R-:W-:Y:S01]  /*3480*/  FMUL.FTZ R23, R193, R160.reuse ;  /* 0x000000a0c1177220 */ /* 0x080fe20000410000 */
[C---:B------:R-:W-:Y:S01]  /*3490*/  LOP3.LUT P1, RZ, R42.reuse, 0xff00, RZ, 0xc0, !PT ;  /* 0x0000ff002aff7812 */ /* 0x040fe2000782c0ff */
[----:B------:R-:W-:Y:S01]  /*34a0*/  FMUL.FTZ R22, R195, R160 ;  /* 0x000000a0c3167220 */ /* 0x000fe20000410000 */
[C---:B------:R-:W-:Y:S01]  /*34b0*/  LOP3.LUT P3, RZ, R42.reuse, 0xff0000, RZ, 0xc0, !PT ;  /* 0x00ff00002aff7812 */ /* 0x040fe2000786c0ff */
[----:B------:R-:W-:Y:S01]  /*34c0*/  FMUL.FTZ R23, R23, UR14 ;  /* 0x0000000e17177c20 */ /* 0x000fe20008410000 */
[----:B------:R-:W-:Y:S01]  /*34d0*/  LOP3.LUT P5, RZ, R42, 0xff000000, RZ, 0xc0, !PT ;  /* 0xff0000002aff7812 */ /* 0x000fe200078ac0ff */
[----:B------:R-:W-:Y:S01]  /*34e0*/  FMUL.FTZ R22, R22, UR14 ;  /* 0x0000000e16167c20 */ /* 0x000fe20008410000 */
[----:B------:R-:W-:Y:S01]  /*34f0*/  FSEL R42, R21, RZ, P4 ;  /* 0x000000ff152a7208 */ /* 0x000fe20002000000 */
[----:B0-----:R-:W-:Y:S01]  /*3500*/  @P2 IMAD.WIDE.U32 R20, R167, 0x10, R2 ;  /* 0x00000010a7142825 */ /* 0x001fe200078e0002 */
[----:B------:R-:W-:Y:S01]  /*3510*/  @P2 PRMT R18, R31, 0x7610, R18 ;  /* 0x000076101f122816 */ /* 0x000fe20000000012 */
[----:B------:R-:W0:Y:S01]  /*3520*/  LDC.64 R2, c[0x0][0x2f8] ;  /* 0x0000be00ff027b82 */ /* 0x000e220000000a00 */
[----:B------:R-:W-:-:S02]  /*3530*/  @P2 F2FP.BF16.F32.PACK_AB R205, RZ, R205 ;  /* 0x000000cdffcd223e */ /* 0x000fc400000010ff */
[----:B------:R-:W-:Y:S02]  /*3540*/  LOP3.LUT P6, RZ, R43, 0xff, RZ, 0xc0, !PT ;  /* 0x000000ff2bff7812 */ /* 0x000fe400078cc0ff */
[----:B------:R-:W-:Y:S02]  /*3550*/  @P2 F2FP.BF16.F32.PACK_AB R29, RZ, R29 ;  /* 0x0000001dff1d223e */ /* 0x000fe400000010ff */
[----:B------:R-:W-:Y:S01]  /*3560*/  @P2 PRMT R16, R205, 0x7610, R16 ;  /* 0x00007610cd102816 */ /* 0x000fe20000000010 */
[----:B------:R-:W1:Y:S01]  /*3570*/  @P2 LDC.64 R30, c[0x0][0x308] ;  /* 0x0000c200ff1e2b82 */ /* 0x000e620000000a00 */
[----:B------:R-:W-:Y:S02]  /*3580*/  @P2 F2FP.BF16.F32.PACK_AB R171, RZ, R171 ;  /* 0x000000abffab223e */ /* 0x000fe400000010ff */
[----:B------:R-:W-:Y:S02]  /*3590*/  @P2 F2FP.BF16.F32.PACK_AB R199, RZ, R199 ;  /* 0x000000c7ffc7223e */ /* 0x000fe400000010ff */
[----:B------:R-:W-:-:S02]  /*35a0*/  FSEL R48, R23, RZ, P6 ;  /* 0x000000ff17307208 */ /* 0x000fc40003000000 */
[----:B------:R-:W-:Y:S02]  /*35b0*/  @P2 PRMT R16, R16, 0x5410, R29 ;  /* 0x0000541010102816 */ /* 0x000fe4000000001d */
[----:B------:R-:W-:Y:S02]  /*35c0*/  F2FP.BF16.F32.PACK_AB R23, R215, R28 ;  /* 0x0000001cd717723e */ /* 0x000fe400000010ff */
[----:B------:R-:W-:Y:S01]  /*35d0*/  @P2 F2FP.BF16.F32.PACK_AB R53, RZ, R53 ;  /* 0x00000035ff35223e */ /* 0x000fe200000010ff */
[----:B------:R-:W2:Y:S01]  /*35e0*/  @P2 LDC.64 R28, c[0x0][0x308] ;  /* 0x0000c200ff1c2b82 */ /* 0x000ea20000000a00 */
[----:B------:R-:W-:Y:S02]  /*35f0*/  @P2 F2FP.BF16.F32.PACK_AB R57, RZ, R57 ;  /* 0x00000039ff39223e */ /* 0x000fe400000010ff */
[----:B------:R-:W-:Y:S02]  /*3600*/  @P2 F2FP.BF16.F32.PACK_AB R211, RZ, R211 ;  /* 0x000000d3ffd3223e */ /* 0x000fe400000010ff */
[----:B------:R-:W-:-:S02]  /*3610*/  @P2 PRMT R17, R171, 0x7610, R17 ;  /* 0x00007610ab112816 */ /* 0x000fc40000000011 */
[----:B------:R-:W-:Y:S02]  /*3620*/  @P2 PRMT R19, R199, 0x7610, R19 ;  /* 0x00007610c7132816 */ /* 0x000fe40000000013 */
[----:B------:R-:W-:Y:S02]  /*3630*/  @P2 PRMT R17, R17, 0x5410, R53 ;  /* 0x0000541011112816 */ /* 0x000fe40000000035 */
[----:B------:R-:W-:Y:S01]  /*3640*/  @P2 PRMT R18, R18, 0x5410, R57 ;  /* 0x0000541012122816 */ /* 0x000fe20000000039 */
[----:B-1----:R-:W-:Y:S01]  /*3650*/  @P2 IMAD.WIDE.U32 R30, R165, 0x10, R30 ;  /* 0x00000010a51e2825 */ /* 0x002fe200078e001e */
[----:B------:R-:W-:Y:S02]  /*3660*/  @P2 PRMT R19, R19, 0x5410, R211 ;  /* 0x0000541013132816 */ /* 0x000fe400000000d3 */
[----:B------:R-:W-:Y:S02]  /*3670*/  @P2 F2FP.BF16.F32.PACK_AB R201, RZ, R201 ;  /* 0x000000c9ffc9223e */ /* 0x000fe400000010ff */
[----:B------:R-:W-:Y:S01]  /*3680*/  @P2 F2FP.BF16.F32.PACK_AB R47, RZ, R47 ;  /* 0x0000002fff2f223e */ /* 0x000fe200000010ff */
[----:B------:R1:W-:Y:S01]  /*3690*/  @P2 STG.E.128 desc[UR4][R20.64], R16 ;  /* 0x0000001014002986 */ /* 0x0003e2000c101d04 */
[----:B------:R-:W-:-:S02]  /*36a0*/  @P2 F2FP.BF16.F32.PACK_AB R181, RZ, R181 ;  /* 0x000000b5ffb5223e */ /* 0x000fc400000010ff */
[----:B------:R-:W-:Y:S02]  /*36b0*/  @P2 F2FP.BF16.F32.PACK_AB R185, RZ, R185 ;  /* 0x000000b9ffb9223e */ /* 0x000fe400000010ff */
[----:B------:R-:W-:Y:S01]  /*36c0*/  @P2 F2FP.BF16.F32.PACK_AB R39, RZ, R39 ;  /* 0x00000027ff27223e */ /* 0x000fe200000010ff */
[----:B--2---:R-:W-:Y:S01]  /*36d0*/  @P2 IMAD.WIDE.U32 R28, R163, 0x10, R28 ;  /* 0x00000010a31c2825 */ /* 0x004fe200078e001c */
[----:B------:R-:W-:Y:S02]  /*36e0*/  @P2 F2FP.BF16.F32.PACK_AB R51, RZ, R51 ;  /* 0x00000033ff33223e */ /* 0x000fe400000010ff */
[----:B------:R-:W-:Y:S02]  /*36f0*/  @P2 F2FP.BF16.F32.PACK_AB R183, RZ, R183 ;  /* 0x000000b7ffb7223e */ /* 0x000fe400000010ff */
[----:B------:R-:W-:Y:S02]  /*3700*/  @P2 F2FP.BF16.F32.PACK_AB R187, RZ, R187 ;  /* 0x000000bbffbb223e */ /* 0x000fe400000010ff */
[----:B------:R-:W-:-:S02]  /*3710*/  FSEL R46, R22, RZ, P3 ;  /* 0x000000ff162e7208 */ /* 0x000fc40001800000 */
[----:B------:R-:W-:Y:S02]  /*3720*/  F2FP.BF16.F32.PACK_AB R22, R209, R26 ;  /* 0x0000001ad116723e */ /* 0x000fe400000010ff */
[----:B------:R-:W-:Y:S02]  /*3730*/  @P2 F2FP.BF16.F32.PACK_AB R175, RZ, R175 ;  /* 0x000000afffaf223e */ /* 0x000fe400000010ff */
[----:B-1----:R-:W-:Y:S02]  /*3740*/  @P2 PRMT R16, R201, 0x7610, R16 ;  /* 0x00007610c9102816 */ /* 0x002fe40000000010 */
[----:B------:R-:W-:Y:S02]  /*3750*/  @P2 PRMT R17, R47, 0x7610, R17 ;  /* 0x000076102f112816 */ /* 0x000fe40000000011 */
[----:B------:R-:W-:Y:S02]  /*3760*/  @P2 PRMT R18, R181, 0x7610, R18 ;  /* 0x00007610b5122816 */ /* 0x000fe40000000012 */
[----:B------:R-:W-:-:S02]  /*3770*/  @P2 PRMT R19, R185, 0x7610, R19 ;  /* 0x00007610b9132816 */ /* 0x000fc40000000013 */
[----:B------:R-:W-:Y:S01]  /*3780*/  F2FP.BF16.F32.PACK_AB R21, R35, R32 ;  /* 0x000000202315723e */ /* 0x000fe200000010ff */
[----:B0-----:R-:W-:Y:S01]  /*3790*/  IMAD.WIDE.U32 R32, R167, 0x10, R2 ;  /* 0x00000010a7207825 */ /* 0x001fe200078e0002 */
[----:B------:R-:W-:Y:S02]  /*37a0*/  F2FP.BF16.F32.PACK_AB R20, R0, R27 ;  /* 0x0000001b0014723e */ /* 0x000fe400000010ff */
[----:B------:R-:W-:Y:S02]  /*37b0*/  @P2 PRMT R16, R16, 0x5410, R39 ;  /* 0x0000541010102816 */ /* 0x000fe40000000027 */
[----:B------:R-:W-:Y:S01]  /*37c0*/  @P2 PRMT R17, R17, 0x5410, R51 ;  /* 0x0000541011112816 */ /* 0x000fe20000000033 */
[----:B------:R-:W-:Y:S01]  /*37d0*/  STG.E.128 desc[UR4][R32.64], R20 ;  /* 0x0000001420007986 */ /* 0x000fe2000c101d04 */
[----:B------:R-:W-:Y:S02]  /*37e0*/  @P2 PRMT R18, R18, 0x5410, R183 ;  /* 0x0000541012122816 */ /* 0x000fe400000000b7 */
[----:B------:R-:W-:-:S02]  /*37f0*/  @P2 PRMT R19, R19, 0x5410, R187 ;  /* 0x0000541013132816 */ /* 0x000fc400000000bb */
[----:B------:R-:W-:Y:S02]  /*3800*/  @P2 F2FP.BF16.F32.PACK_AB R177, RZ, R177 ;  /* 0x000000b1ffb1223e */ /* 0x000fe400000010ff */
[----:B------:R-:W-:Y:S01]  /*3810*/  @P2 F2FP.BF16.F32.PACK_AB R221, RZ, R221 ;  /* 0x000000ddffdd223e */ /* 0x000fe200000010ff */
[----:B------:R0:W-:Y:S01]  /*3820*/  @P2 STG.E.128 desc[UR4][R30.64], R16 ;  /* 0x000000101e002986 */ /* 0x0001e2000c101d04 */
[----:B------:R-:W-:Y:S02]  /*3830*/  @P2 F2FP.BF16.F32.PACK_AB R207, RZ, R207 ;  /* 0x000000cfffcf223e */ /* 0x000fe400000010ff */
[----:B------:R-:W-:Y:S02]  /*3840*/  @P2 F2FP.BF16.F32.PACK_AB R173, RZ, R173 ;  /* 0x000000adffad223e */ /* 0x000fe400000010ff */
[----:B------:R-:W-:Y:S02]  /*3850*/  @P2 F2FP.BF16.F32.PACK_AB R179, RZ, R179 ;  /* 0x000000b3ffb3223e */ /* 0x000fe400000010ff */
[----:B------:R-:W-:-:S02]  /*3860*/  @P2 F2FP.BF16.F32.PACK_AB R225, RZ, R225 ;  /* 0x000000e1ffe1223e */ /* 0x000fc400000010ff */
[----:B------:R-:W-:Y:S02]  /*3870*/  @P2 F2FP.BF16.F32.PACK_AB R223, RZ, R223 ;  /* 0x000000dfffdf223e */ /* 0x000fe400000010ff */
[----:B------:R-:W-:Y:S02]  /*3880*/  F2FP.BF16.F32.PACK_AB R26, R217, R36 ;  /* 0x00000024d91a723e */ /* 0x000fe400000010ff */
[----:B------:R-:W-:Y:S01]  /*3890*/  F2FP.BF16.F32.PACK_AB R24, R24, R37 ;  /* 0x000000251818723e */ /* 0x000fe200000010ff */
[--C-:B------:R-:W-:Y:S01]  /*38a0*/  IMAD.WIDE.U32 R36, R165, 0x10, R2.reuse ;  /* 0x00000010a5247825 */ /* 0x100fe200078e0002 */
[----:B------:R-:W-:Y:S02]  /*38b0*/  F2FP.BF16.F32.PACK_AB R27, R219, R38 ;  /* 0x00000026db1b723e */ /* 0x000fe400000010ff */
[----:B------:R-:W-:Y:S01]  /*38c0*/  F2FP.BF16.F32.PACK_AB R25, R213, R34 ;  /* 0x00000022d519723e */ /* 0x000fe200000010ff */
[----:B------:R-:W-:Y:S01]  /*38d0*/  IMAD.WIDE.U32 R34, R161, 0x10, R2 ;  /* 0x00000010a1227825 */ /* 0x000fe200078e0002 */
[----:B0-----:R-:W-:Y:S01]  /*38e0*/  @P2 PRMT R16, R175, 0x7610, R16 ;  /* 0x00007610af102816 */ /* 0x001fe20000000010 */
[----:B------:R-:W0:Y:S01]  /*38f0*/  @P2 LDC.64 R38, c[0x0][0x308] ;  /* 0x0000c200ff262b82 */ /* 0x000e220000000a00 */
[----:B------:R-:W-:Y:S01]  /*3900*/  @P2 PRMT R17, R177, 0x7610, R17 ;  /* 0x00007610b1112816 */ /* 0x000fe20000000011 */
[----:B------:R-:W-:Y:S01]  /*3910*/  IMAD.WIDE.U32 R2, R163, 0x10, R2 ;  /* 0x00000010a3027825 */ /* 0x000fe200078e0002 */
[----:B------:R-:W-:Y:S01]  /*3920*/  @P2 PRMT R18, R221, 0x7610, R18 ;  /* 0x00007610dd122816 */ /* 0x000fe20000000012 */
[----:B------:R1:W-:Y:S01]  /*3930*/  STG.E.128 desc[UR4][R36.64], R24 ;  /* 0x0000001824007986 */ /* 0x0003e2000c101d04 */
[----:B------:R-:W-:-:S02]  /*3940*/  @P2 PRMT R19, R207, 0x7610, R19 ;  /* 0x00007610cf132816 */ /* 0x000fc40000000013 */
[----:B------:R-:W-:Y:S02]  /*3950*/  @P2 PRMT R16, R16, 0x5410, R173 ;  /* 0x0000541010102816 */ /* 0x000fe400000000ad */
[----:B------:R-:W-:Y:S02]  /*3960*/  @P2 PRMT R17, R17, 0x5410, R179 ;  /* 0x0000541011112816 */ /* 0x000fe400000000b3 */
[----:B------:R-:W-:Y:S02]  /*3970*/  @P2 PRMT R18, R18, 0x5410, R225 ;  /* 0x0000541012122816 */ /* 0x000fe400000000e1 */
[----:B------:R-:W-:Y:S02]  /*3980*/  @P2 PRMT R19, R19, 0x5410, R223 ;  /* 0x0000541013132816 */ /* 0x000fe400000000df */
[----:B------:R-:W-:Y:S02]  /*3990*/  F2FP.BF16.F32.PACK_AB R23, R229, R52 ;  /* 0x00000034e517723e */ /* 0x000fe400000010ff */
[----:B------:R-:W-:Y:S01]  /*39a0*/  F2FP.BF16.F32.PACK_AB R22, R227, R50 ;  /* 0x00000032e316723e */ /* 0x000fe200000010ff */
[----:B------:R-:W-:Y:S01]  /*39b0*/  @P2 STG.E.128 desc[UR4][R28.64], R16 ;  /* 0x000000101c002986 */ /* 0x000fe2000c101d04 */
[----:B------:R-:W-:-:S02]  /*39c0*/  F2FP.BF16.F32.PACK_AB R21, R41, R44 ;  /* 0x0000002c2915723e */ /* 0x000fc400000010ff */
[----:B------:R-:W-:Y:S02]  /*39d0*/  F2FP.BF16.F32.PACK_AB R20, R40, R45 ;  /* 0x0000002d2814723e */ /* 0x000fe400000010ff */
[----:B------:R-:W-:Y:S01]  /*39e0*/  @P2 F2FP.BF16.F32.PACK_AB R0, RZ, R197 ;  /* 0x000000c5ff00223e */ /* 0x000fe200000010ff */
[-C--:B------:R-:W-:Y:S01]  /*39f0*/  FMUL.FTZ R197, R197, R160.reuse ;  /* 0x000000a0c5c57220 */ /* 0x080fe20000410000 */
[----:B-1----:R-:W-:Y:S01]  /*3a00*/  @P2 F2FP.BF16.F32.PACK_AB R24, RZ, R189 ;  /* 0x000000bdff18223e */ /* 0x002fe200000010ff */
[----:B------:R1:W-:Y:S01]  /*3a10*/  STG.E.128 desc[UR4][R2.64], R20 ;  /* 0x0000001402007986 */ /* 0x0003e2000c101d04 */
[----:B------:R-:W-:Y:S01]  /*3a20*/  @P2 F2FP.BF16.F32.PACK_AB R25, RZ, R55 ;  /* 0x00000037ff19223e */ /* 0x000fe200000010ff */
[-C--:B------:R-:W-:Y:S01]  /*3a30*/  FMUL.FTZ R189, R189, R160.reuse ;  /* 0x000000a0bdbd7220 */ /* 0x080fe20000410000 */
[----:B------:R-:W-:Y:S01]  /*3a40*/  @P2 F2FP.BF16.F32.PACK_AB R26, RZ, R49 ;  /* 0x00000031ff1a223e */ /* 0x000fe200000010ff */
[-C--:B------:R-:W-:Y:S01]  /*3a50*/  FMUL.FTZ R55, R55, R160.reuse ;  /* 0x000000a037377220 */ /* 0x080fe20000410000 */
[-C--:B------:R-:W-:Y:S01]  /*3a60*/  FMUL.FTZ R49, R49, R160.reuse ;  /* 0x000000a031317220 */ /* 0x080fe20000410000 */
[----:B------:R-:W-:Y:S01]  /*3a70*/  FMUL.FTZ R160, R203, R160 ;  /* 0x000000a0cba07220 */ /* 0x000fe20000410000 */
[----:B------:R-:W-:Y:S01]  /*3a80*/  @P2 F2FP.BF16.F32.PACK_AB R191, RZ, R191 ;  /* 0x000000bfffbf223e */ /* 0x000fe200000010ff */
[----:B------:R-:W-:Y:S01]  /*3a90*/  FMUL.FTZ R55, R55, UR14 ;  /* 0x0000000e37377c20 */ /* 0x000fe20008410000 */
[----:B------:R-:W-:Y:S01]  /*3aa0*/  @P2 F2FP.BF16.F32.PACK_AB R195, RZ, R195 ;  /* 0x000000c3ffc3223e */ /* 0x000fe200000010ff */
[----:B------:R-:W-:Y:S01]  /*3ab0*/  FMUL.FTZ R49, R49, UR14 ;  /* 0x0000000e31317c20 */ /* 0x000fe20008410000 */
[----:B------:R-:W-:Y:S01]  /*3ac0*/  @P2 F2FP.BF16.F32.PACK_AB R193, RZ, R193 ;  /* 0x000000c1ffc1223e */ /* 0x000fe200000010ff */
[----:B------:R-:W-:Y:S01]  /*3ad0*/  FMUL.FTZ R160, R160, UR14 ;  /* 0x0000000ea0a07c20 */ /* 0x000fe20008410000 */
[----:B------:R-:W-:Y:S01]  /*3ae0*/  FMUL.FTZ R189, R189, UR14 ;  /* 0x0000000ebdbd7c20 */ /* 0x000fe20008410000 */
[----:B------:R-:W-:Y:S01]  /*3af0*/  FMUL.FTZ R197, R197, UR14 ;  /* 0x0000000ec5c57c20 */ /* 0x000fe20008410000 */
[----:B------:R-:W-:Y:S01]  /*3b00*/  LOP3.LUT P4, RZ, R43, 0xff00, RZ, 0xc0, !PT ;  /* 0x0000ff002bff7812 */ /* 0x000fe2000788c0ff */
[----:B0-----:R-:W-:Y:S01]  /*3b10*/  @P2 IMAD.WIDE.U32 R38, R169, 0x10, R38 ;  /* 0x00000010a9262825 */ /* 0x001fe200078e0026 */
[C---:B------:R-:W-:Y:S01]  /*3b20*/  LOP3.LUT P3, RZ, R43.reuse, 0xff0000, RZ, 0xc0, !PT ;  /* 0x00ff00002bff7812 */ /* 0x040fe2000786c0ff */
[----:B-1----:R-:W0:Y:S01]  /*3b30*/  LDC.64 R2, c[0x0][0x210] ;  /* 0x00008400ff027b82 */ /* 0x002e220000000a00 */
[----:B------:R-:W-:-:S02]  /*3b40*/  LOP3.LUT P6, RZ, R43, 0xff000000, RZ, 0xc0, !PT ;  /* 0xff0000002bff7812 */ /* 0x000fc400078cc0ff */
[----:B------:R-:W-:Y:S02]  /*3b50*/  @P2 F2FP.BF16.F32.PACK_AB R203, RZ, R203 ;  /* 0x000000cbffcb223e */ /* 0x000fe400000010ff */
[----:B------:R-:W-:Y:S02]  /*3b60*/  @P2 PRMT R16, R191, 0x7610, R16 ;  /* 0x00007610bf102816 */ /* 0x000fe40000000010 */
[----:B------:R-:W-:Y:S02]  /*3b70*/  @P2 PRMT R17, R195, 0x7610, R17 ;  /* 0x00007610c3112816 */ /* 0x000fe40000000011 */
[----:B------:R-:W-:Y:S02]  /*3b80*/  @P2 PRMT R18, R193, 0x7610, R18 ;  /* 0x00007610c1122816 */ /* 0x000fe40000000012 */
[----:B------:R-:W-:Y:S02]  /*3b90*/  @P2 PRMT R19, R26, 0x7610, R19 ;  /* 0x000076101a132816 */ /* 0x000fe40000000013 */
[----:B------:R-:W-:-:S02]  /*3ba0*/  FSEL R23, R49, RZ, P3 ;  /* 0x000000ff31177208 */ /* 0x000fc40001800000 */
[----:B------:R-:W-:Y:S02]  /*3bb0*/  FSEL R160, R160, RZ, P6 ;  /* 0x000000ffa0a07208 */ /* 0x000fe40003000000 */
[----:B------:R-:W-:Y:S02]  /*3bc0*/  FSEL R55, R55, RZ, P4 ;  /* 0x000000ff37377208 */ /* 0x000fe40002000000 */
[----:B------:R-:W-:Y:S02]  /*3bd0*/  FSEL R21, R189, RZ, P5 ;  /* 0x000000ffbd157208 */ /* 0x000fe40002800000 */
[----:B------:R-:W-:Y:S02]  /*3be0*/  FSEL R197, R197, RZ, P1 ;  /* 0x000000ffc5c57208 */ /* 0x000fe40000800000 */
[----:B------:R-:W-:Y:S02]  /*3bf0*/  @P2 PRMT R16, R16, 0x5410, R0 ;  /* 0x0000541010102816 */ /* 0x000fe40000000000 */
[----:B------:R-:W-:-:S02]  /*3c00*/  @P2 PRMT R17, R17, 0x5410, R24 ;  /* 0x0000541011112816 */ /* 0x000fc40000000018 */
[----:B------:R-:W-:Y:S02]  /*3c10*/  @P2 PRMT R18, R18, 0x5410, R25 ;  /* 0x0000541012122816 */ /* 0x000fe40000000019 */
[----:B------:R-:W-:Y:S02]  /*3c20*/  @P2 PRMT R19, R19, 0x5410, R203 ;  /* 0x0000541013132816 */ /* 0x000fe400000000cb */
[----:B------:R-:W-:Y:S02]  /*3c30*/  F2FP.BF16.F32.PACK_AB R23, R160, R23 ;  /* 0x00000017a017723e */ /* 0x000fe400000010ff */
[----:B------:R-:W-:Y:S01]  /*3c40*/  F2FP.BF16.F32.PACK_AB R22, R55, R48 ;  /* 0x000000303716723e */ /* 0x000fe200000010ff */
[----:B------:R1:W-:Y:S01]  /*3c50*/  @P2 STG.E.128 desc[UR4][R38.64], R16 ;  /* 0x0000001026002986 */ /* 0x0003e2000c101d04 */
[----:B------:R-:W-:Y:S02]  /*3c60*/  F2FP.BF16.F32.PACK_AB R21, R21, R46 ;  /* 0x0000002e1515723e */ /* 0x000fe400000010ff */
[----:B------:R-:W-:-:S02]  /*3c70*/  F2FP.BF16.F32.PACK_AB R20, R197, R42 ;  /* 0x0000002ac514723e */ /* 0x000fc400000010ff */
[----:B0-----:R-:W-:-:S03]  /*3c80*/  LEA R159, R2, R159, 0x2 ;  /* 0x0000009f029f7211 */ /* 0x001fc600078e10ff */
[----:B------:R1:W-:Y:S01]  /*3c90*/  STG.E.128 desc[UR4][R34.64], R20 ;  /* 0x0000001422007986 */ /* 0x0003e2000c101d04 */
[----:B------:R-:W-:-:S13]  /*3ca0*/  ISETP.GE.AND P1, PT, R159, R3, PT ;  /* 0x000000039f00720c */ /* 0x000fda0003f26270 */
[----:B------:R-:W-:Y:S05]  /*3cb0*/  @!P1 BRA `(.L_x_687) ;  /* 0xffffffcc000c9947 */ /* 0x000fea000383ffff */
[----:B------:R-:W-:Y:S05]  /*3cc0*/  BSYNC B1 ;  /* 0x0000000000017941 */ /* 0x000fea0003800000 */
.L_x_685:
        /* <DEDUP_REMOVED lines=8> */
[----:B-1----:R-:W-:Y:S02]  /*3d50*/  MOV R20, R63 ;  /* 0x0000003f00147202 */ /* 0x002fe40000000f00 */
        /* <DEDUP_REMOVED lines=54> */
[----:B------:R-:W-:-:S07]  /*40c0*/  MOV R67, R116 ;  /* 0x0000007400437202 */ /* 0x000fce0000000f00 */
.L_x_684:
[----:B------:R-:W-:Y:S05]  /*40d0*/  BSYNC B0 ;  /* 0x0000000000007941 */ /* 0x000fea0003800000 */
.L_x_682:
        /* <DEDUP_REMOVED lines=137> */
[----:B0-----:R-:W-:-:S03]  /*4970*/  FADD.FTZ R6, R6, R19 ;  /* 0x0000001306067221 */ /* 0x001fc60000010000 */
[----:B------:R-:W0:Y:S01]  /*4980*/  LDS R31, [R68+0x2800] ;  /* 0x00280000441f7984 */ /* 0x000e220000000800 */
[----:B-1----:R-:W-:-:S03]  /*4990*/  FADD.FTZ R10, RZ, R10 ;  /* 0x0000000aff0a7221 */ /* 0x002fc60000010000 */
        /* <DEDUP_REMOVED lines=47> */
.L_x_686:
        /* <DEDUP_REMOVED lines=8> */
.L_x_689:
[----:B------:R-:W-:Y:S05]  /*4d10*/  BSYNC B2 ;  /* 0x0000000000027941 */ /* 0x000fea0003800000 */
.L_x_688:
        /* <DEDUP_REMOVED lines=8> */
.L_x_690:
[----:B------:R-:W-:Y:S01]  /*4da0*/  FADD.FTZ R84, R89, R84 ;  /* 0x0000005459547221 */ /* 0x000fe20000010000 */
[----:B------:R-:W-:-:S04]  /*4db0*/  HFMA2.MMA R212, -RZ, RZ, 0, 1.1920928955078125e-07 ;  /* 0x00000002ffd47435 */ /* 0x000fc800000001ff */
[----:B------:R-:W-:Y:S02]  /*4dc0*/  MOV R211, R84 ;  /* 0x0000005400d37202 */ /* 0x000fe40000000f00 */
[----:B------:R-:W-:-:S07]  /*4dd0*/  MOV R86, R209 ;  /* 0x000000d100567202 */ /* 0x000fce0000000f00 */
[----:B------:R-:W-:Y:S05]  /*4de0*/  WARPSYNC.COLLECTIVE R210, `(.L_x_691) ;  /* 0x00000000d2087348 */ /* 0x000fea0003c00000 */
[----:B------:R0:W1:Y:S02]  /*4df0*/  SHFL.BFLY P3, R209, R211, R212, R213 ;  /* 0x0c0000d4d3d17389 */ /* 0x00006400000600d5 */
[----:B01----:R-:W-:Y:S01]  /*4e00*/  ENDCOLLECTIVE ;  /* 0x000000000000791b */ /* 0x003fe20003800000 */
.L_x_691:
[----:B------:R-:W-:-:S04]  /*4e10*/  FADD.FTZ R86, R35, R86 ;  /* 0x0000005623567221 */ /* 0x000fc80000010000 */
[----:B------:R-:W-:Y:S01]  /*4e20*/  IMAD.MOV.U32 R211, RZ, RZ, R86 ;  /* 0x000000ffffd37224 */ /* 0x000fe200078e0056 */
[----:B------:R-:W-:-:S07]  /*4e30*/  MOV R205, R209 ;  /* 0x000000d100cd7202 */ /* 0x000fce0000000f00 */
[----:B------:R-:W-:Y:S05]  /*4e40*/  WARPSYNC.COLLECTIVE R210, `(.L_x_692) ;  /* 0x00000000d2087348 */ /* 0x000fea0003c00000 */
[----:B------:R0:W1:Y:S02]  /*4e50*/  SHFL.BFLY P3, R209, R211, R212, R213 ;  /* 0x0c0000d4d3d17389 */ /* 0x00006400000600d5 */
[----:B01----:R-:W-:Y:S01]  /*4e60*/  ENDCOLLECTIVE ;  /* 0x000000000000791b */ /* 0x003fe20003800000 */
.L_x_692:
[----:B------:R-:W-:Y:S01]  /*4e70*/  FADD.FTZ R205, R84, R205 ;  /* 0x000000cd54cd7221 */ /* 0x000fe20000010000 */
[----:B------:R-:W-:Y:S01]  /*4e80*/  MOV R84, R198 ;  /* 0x000000c600547202 */ /* 0x000fe20000000f00 */
[----:B------:R-:W-:-:S03]  /*4e90*/  HFMA2.MMA R212, -RZ, RZ, 0, 2.384185791015625e-07 ;  /* 0x00000004ffd47435 */ /* 0x000fc600000001ff */
[----:B------:R-:W-:Y:S02]  /*4ea0*/  MOV R211, R205 ;  /* 0x000000cd00d37202 */ /* 0x000fe40000000f00 */
[----:B------:R-:W-:-:S07]  /*4eb0*/  MOV R207, R209 ;  /* 0x000000d100cf7202 */ /* 0x000fce0000000f00 */
[----:B------:R-:W-:Y:S05]  /*4ec0*/  WARPSYNC.COLLECTIVE R210, `(.L_x_693) ;  /* 0x00000000d2087348 */ /* 0x000fea0003c00000 */
[----:B------:R0:W1:Y:S02]  /*4ed0*/  SHFL.BFLY P3, R209, R211, R212, R213 ;  /* 0x0c0000d4d3d17389 */ /* 0x00006400000600d5 */
[----:B01----:R-:W-:Y:S01]  /*4ee0*/  ENDCOLLECTIVE ;  /* 0x000000000000791b */ /* 0x003fe20003800000 */
.L_x_693:
[----:B------:R-:W-:Y:S01]  /*4ef0*/  FADD.FTZ R207, R86, R207 ;  /* 0x000000cf56cf7221 */ /* 0x000fe20000010000 */
[----:B------:R-:W-:-:S04]  /*4f00*/  MOV R86, R196 ;  /* 0x000000c400567202 */ /* 0x000fc80000000f00 */
[----:B------:R-:W-:Y:S02]  /*4f10*/  MOV R211, R207 ;  /* 0x000000cf00d37202 */ /* 0x000fe40000000f00 */
[----:B------:R-:W-:-:S07]  /*4f20*/  MOV R114, R209 ;  /* 0x000000d100727202 */ /* 0x000fce0000000f00 */
[----:B------:R-:W-:Y:S05]  /*4f30*/  WARPSYNC.COLLECTIVE R210, `(.L_x_694) ;  /* 0x00000000d2087348 */ /* 0x000fea0003c00000 */
[----:B------:R0:W1:Y:S02]  /*4f40*/  SHFL.BFLY P3, R209, R211, R212, R213 ;  /* 0x0c0000d4d3d17389 */ /* 0x00006400000600d5 */
[----:B01----:R-:W-:Y:S01]  /*4f50*/  ENDCOLLECTIVE ;  /* 0x000000000000791b */ /* 0x003fe20003800000 */
.L_x_694:
[----:B------:R-:W-:Y:S01]  /*4f60*/  FADD.FTZ R114, R205, R114 ;  /* 0x00000072cd727221 */ /* 0x000fe20000010000 */
[----:B------:R-:W-:-:S04]  /*4f70*/  HFMA2.MMA R212, -RZ, RZ, 0, 4.76837158203125e-07 ;  /* 0x00000008ffd47435 */ /* 0x000fc800000001ff */
[----:B------:R-:W-:Y:S02]  /*4f80*/  MOV R211, R114 ;  /* 0x0000007200d37202 */ /* 0x000fe40000000f00 */
[----:B------:R-:W-:-:S07]  /*4f90*/  MOV R204, R209 ;  /* 0x000000d100cc7202 */ /* 0x000fce0000000f00 */
[----:B------:R-:W-:Y:S05]  /*4fa0*/  WARPSYNC.COLLECTIVE R210, `(.L_x_695) ;  /* 0x00000000d2087348 */ /* 0x000fea0003c00000 */
[----:B------:R0:W1:Y:S02]  /*4fb0*/  SHFL.BFLY P3, R209, R211, R212, R213 ;  /* 0x0c0000d4d3d17389 */ /* 0x00006400000600d5 */
[----:B01----:R-:W-:Y:S01]  /*4fc0*/  ENDCOLLECTIVE ;  /* 0x000000000000791b */ /* 0x003fe20003800000 */
.L_x_695:
[----:B------:R-:W-:-:S05]  /*4fd0*/  FADD.FTZ R204, R207, R204 ;  /* 0x000000cccfcc7221 */ /* 0x000fca0000010000 */
[----:B------:R-:W-:Y:S02]  /*4fe0*/  MOV R211, R204 ;  /* 0x000000cc00d37202 */ /* 0x000fe40000000f00 */
[----:B------:R-:W-:-:S07]  /*4ff0*/  MOV R35, R209 ;  /* 0x000000d100237202 */ /* 0x000fce0000000f00 */
[----:B------:R-:W-:Y:S05]  /*5000*/  WARPSYNC.COLLECTIVE R210, `(.L_x_696) ;  /* 0x00000000d2087348 */ /* 0x000fea0003c00000 */
[----:B------:R0:W1:Y:S02]  /*5010*/  SHFL.BFLY P3, R209, R211, R212, R213 ;  /* 0x0c0000d4d3d17389 */ /* 0x00006400000600d5 */
[----:B01----:R-:W-:Y:S01]  /*5020*/  ENDCOLLECTIVE ;  /* 0x000000000000791b */ /* 0x003fe20003800000 */
.L_x_696:
[----:B------:R-:W-:Y:S01]  /*5030*/  FADD.FTZ R35, R114, R35 ;  /* 0x0000002372237221 */ /* 0x000fe20000010000 */
[----:B------:R-:W-:Y:S01]  /*5040*/  MOV R114, R200 ;  /* 0x000000c800727202 */ /* 0x000fe20000000f00 */
[----:B------:R-:W-:-:S03]  /*5050*/  HFMA2.MMA R212, -RZ, RZ, 0, 9.5367431640625e-07 ;  /* 0x00000010ffd47435 */ /* 0x000fc600000001ff */
[----:B------:R-:W-:Y:S02]  /*5060*/  MOV R211, R35 ;  /* 0x0000002300d37202 */ /* 0x000fe40000000f00 */
[----:B------:R-:W-:-:S07]  /*5070*/  MOV R89, R209 ;  /* 0x000000d100597202 */ /* 0x000fce0000000f00 */
[----:B------:R-:W-:Y:S05]  /*5080*/  WARPSYNC.COLLECTIVE R210, `(.L_x_697) ;  /* 0x00000000d2087348 */ /* 0x000fea0003c00000 */
[----:B------:R0:W1:Y:S02]  /*5090*/  SHFL.BFLY P3, R209, R211, R212, R213 ;  /* 0x0c0000d4d3d17389 */ /* 0x00006400000600d5 */
[----:B01----:R-:W-:Y:S01]  /*50a0*/  ENDCOLLECTIVE ;  /* 0x000000000000791b */ /* 0x003fe20003800000 */
.L_x_697:
[----:B------:R-:W-:Y:S01]  /*50b0*/  FADD.FTZ R206, R204, R89 ;  /* 0x00000059ccce7221 */ /* 0x000fe20000010000 */
[----:B------:R-:W-:-:S04]  /*50c0*/  MOV R89, R202 ;  /* 0x000000ca00597202 */ /* 0x000fc80000000f00 */
[----:B------:R-:W-:Y:S02]  /*50d0*/  MOV R211, R206 ;  /* 0x000000ce00d37202 */ /* 0x000fe40000000f00 */
[----:B------:R-:W-:-:S07]  /*50e0*/  MOV R208, R209 ;  /* 0x000000d100d07202 */ /* 0x000fce0000000f00 */
[----:B------:R-:W-:Y:S05]  /*50f0*/  WARPSYNC.COLLECTIVE R210, `(.L_x_698) ;  /* 0x00000000d2087348 */ /* 0x000fea0003c00000 */
[----:B------:R0:W1:Y:S02]  /*5100*/  SHFL.BFLY P3, R209, R211, R212, R213 ;  /* 0x0c0000d4d3d17389 */ /* 0x00006400000600d5 */
[----:B01----:R-:W-:Y:S01]  /*5110*/  ENDCOLLECTIVE ;  /* 0x000000000000791b */ /* 0x003fe20003800000 */
.L_x_698:
[----:B------:R-:W-:Y:S05]  /*5120*/  BRA `(.L_x_699) ;  /* 0xffffffd000547947 */ /* 0x000fea000383ffff */
.L_x_700:
        /* <DEDUP_REMOVED lines=13> */
.L_x_14213:


//--------------------- .text._ZN10layer_norm22ln_bwd_finalize_kernelINS_22Kernel_traits_finalizeILj1024E13__nv_bfloat16S2_S2_S2_fjLb0ELj1024ELj4ENS_18Kernel_traits_baseILj1024ES2_S2_S2_S2_fjLj1024EEEEELb0ELb0EEEvNS_9BwdParamsE --------------------------
	.section	.text._ZN10layer_norm22ln_bwd_finalize_kernelINS_22Kernel_traits_finalizeILj1024E13__nv_bfloat16S2_S2_S2_fjLb0ELj1024ELj4ENS_18Kernel_traits_baseILj1024ES2_S2_S2_S2_fjLj1024EEEEELb0ELb0EEEvNS_9BwdParamsE,"ax",@progbits
	.align	128
        .global         _ZN10layer_norm22ln_bwd_finalize_kernelINS_22Kernel_traits_finalizeILj1024E13__nv_bfloat16S2_S2_S2_fjLb0ELj1024ELj4ENS_18Kernel_traits_baseILj1024ES2_S2_S2_S2_fjLj1024EEEEELb0ELb0EEEvNS_9BwdParamsE
        .type           _ZN10layer_norm22ln_bwd_finalize_kernelINS_22Kernel_traits_finalizeILj1024E13__nv_bfloat16S2_S2_S2_fjLb0ELj1024ELj4ENS_18Kernel_traits_baseILj1024ES2_S2_S2_S2_fjLj1024EEEEELb0ELb0EEEvNS_9BwdParamsE,@function
        .size           _ZN10layer_norm22ln_bwd_finalize_kernelINS_22Kernel_traits_finalizeILj1024E13__nv_bfloat16S2_S2_S2_fjLb0ELj1024ELj4ENS_18Kernel_traits_baseILj1024ES2_S2_S2_S2_fjLj1024EEEEELb0ELb0EEEvNS_9BwdParamsE,(.L_x_14214 - _ZN10layer_norm22ln_bwd_finalize_kernelINS_22Kernel_traits_finalizeILj1024E13__nv_bfloat16S2_S2_S2_fjLb0ELj1024ELj4ENS_18Kernel_traits_baseILj1024ES2_S2_S2_S2_fjLj1024EEEEELb0ELb0EEEvNS_9BwdParamsE)
        .other          _ZN10layer_norm22ln_bwd_finalize_kernelINS_22Kernel_traits_finalizeILj1024E13__nv_bfloat16S2_S2_S2_fjLb0ELj1024ELj4ENS_18Kernel_traits_baseILj1024ES2_S2_S2_S2_fjLj1024EEEEELb0ELb0EEEvNS_9BwdParamsE,@"STO_CUDA_ENTRY STV_DEFAULT"
_ZN10layer_norm22ln_bwd_finalize_kernelINS_22Kernel_traits_finalizeILj1024E13__nv_bfloat16S2_S2_S2_fjLb0ELj1024ELj4ENS_18Kernel_traits_baseILj1024ES2_S2_S2_S2_fjLj1024EEEEELb0ELb0EEEvNS_9BwdParamsE:
.text._ZN10layer_norm22ln_bwd_finalize_kernelINS_22Kernel_traits_finalizeILj1024E13__nv_bfloat16S2_S2_S2_fjLb0ELj1024ELj4ENS_18Kernel_traits_baseILj1024ES2_S2_S2_S2_fjLj1024EEEEELb0ELb0EEEvNS_9BwdParamsE:
[----:B------:R-:W-:Y:S01]  /*0000*/  LDC R1, c[0x0][0x28] ;  /* 0x00000a00ff017b82 */ /* 0x000fe20000000800 */
[----:B------:R-:W0:Y:S01]  /*0010*/  S2R R0, SR_TID.X ;  /* 0x0000000000007919 */ /* 0x000e220000002100 */
[----:B------:R-:W1:Y:S01]  /*0020*/  S2R R6, SR_CTAID.X ;  /* 0x0000000000067919 */ /* 0x000e620000002500 */
[----:B0-----:R-:W-:Y:S02]  /*0030*/  LOP3.LUT R2, R0, 0x1f, RZ, 0xc0, !PT ;  /* 0x0000001f00027812 */ /* 0x001fe400078ec0ff */
[----:B-1----:R-:W-:-:S04]  /*0040*/  SHF.L.U32 R3, R6, 0x5, RZ ;  /* 0x0000000506037819 */ /* 0x002fc800000006ff */
[----:B------:R-:W-:-:S04]  /*0050*/  LOP3.LUT R3, R3, 0xffffffe0, R2, 0xe2, !PT ;  /* 0xffffffe003037812 */ /* 0x000fc800078ee202 */
[----:B------:R-:W-:-:S13]  /*0060*/  ISETP.GT.U32.AND P0, PT, R3, 0x3ff, PT ;  /* 0x000003ff0300780c */ /* 0x000fda0003f04070 */
[----:B------:R-:W-:Y:S05]  /*0070*/  @P0 EXIT ;  /* 0x000000000000094d */ /* 0x000fea0003800000 */
[----:B------:R-:W0:Y:S01]  /*0080*/  S2UR UR5, SR_CgaCtaId ;  /* 0x00000000000579c3 */ /* 0x000e220000008800 */
[--C-:B------:R-:W-:Y:S01]  /*0090*/  SHF.R.U32.HI R5, RZ, 0x5, R0.reuse ;  /* 0x00000005ff057819 */ /* 0x100fe20000011600 */
[----:B------:R-:W-:Y:S01]  /*00a0*/  UMOV UR4, 0x400 ;  /* 0x0000040000047882 */ /* 0x000fe20000000000 */
[----:B------:R-:W-:Y:S01]  /*00b0*/  LOP3.LUT R4, R0, 0x3fffffe0, RZ, 0xc0, !PT ;  /* 0x3fffffe000047812 */ /* 0x000fe200078ec0ff */
[----:B------:R-:W-:Y:S01]  /*00c0*/  ULDC.64 UR6, c[0x0][0x208] ;  /* 0x0000820000067ab9 */ /* 0x000fe20000000a00 */
[C---:B------:R-:W-:Y:S02]  /*00d0*/  LOP3.LUT R7, R5.reuse, 0x1f, R0, 0x78, !PT ;  /* 0x0000001f05077812 */ /* 0x040fe400078e7800 */
[----:B------:R-:W-:Y:S02]  /*00e0*/  SHF.L.U32 R6, R6, 0x4, RZ ;  /* 0x0000000406067819 */ /* 0x000fe400000006ff */
[----:B------:R-:W-:Y:S01]  /*00f0*/  IADD3 R8, R4, R7, RZ ;  /* 0x0000000704087210 */ /* 0x000fe20007ffe0ff */
[----:B------:R-:W-:Y:S01]  /*0100*/  IMAD R9, R2, 0x20, R7 ;  /* 0x0000002002097824 */ /* 0x000fe200078e0207 */
[----:B------:R-:W-:-:S02]  /*0110*/  ISETP.NE.AND P0, PT, R5, 0x1f, PT ;  /* 0x0000001f0500780c */ /* 0x000fc40003f05270 */
[----:B------:R-:W-:Y:S02]  /*0120*/  LOP3.LUT R11, R6, 0x7ffffff0, RZ, 0xc0, !PT ;  /* 0x7ffffff0060b7812 */ /* 0x000fe400078ec0ff */
[C---:B------:R-:W-:Y:S02]  /*0130*/  ISETP.GT.U32.OR P0, PT, R2.reuse, 0xf, P0 ;  /* 0x0000000f0200780c */ /* 0x040fe40000704470 */
[----:B------:R-:W-:Y:S01]  /*0140*/  IADD3 R4, R2, R11, RZ ;  /* 0x0000000b02047210 */ /* 0x000fe20007ffe0ff */
[----:B0-----:R-:W-:-:S06]  /*0150*/  ULEA UR4, UR5, UR4, 0x18 ;  /* 0x0000000405047291 */ /* 0x001fcc000f8ec03f */
[----:B------:R-:W-:Y:S02]  /*0160*/  LEA R7, R8, UR4, 0x2 ;  /* 0x0000000408077c11 */ /* 0x000fe4000f8e10ff */
[----:B------:R-:W-:Y:S02]  /*0170*/  LEA R6, R5, UR4, 0x2 ;  /* 0x0000000405067c11 */ /* 0x000fe4000f8e10ff */
[----:B------:R-:W-:-:S07]  /*0180*/  LEA R8, R9, UR4, 0x2 ;  /* 0x0000000409087c11 */ /* 0x000fce000f8e10ff */
.L_x_713:
[----:B0-2---:R-:W0:Y:S01]  /*0190*/  LDC R10, c[0x0][0x210] ;  /* 0x00008400ff0a7b82 */ /* 0x005e220000000800 */
[----:B------:R-:W-:Y:S01]  /*01a0*/  BSSY B0, `(.L_x_701) ;  /* 0x0000068000007945 */ /* 0x000fe20003800000 */
[----:B------:R-:W-:Y:S01]  /*01b0*/  HFMA2.MMA R22, -RZ, RZ, 0, 0 ;  /* 0x00000000ff167435 */ /* 0x000fe200000001ff */
[----:B------:R-:W-:-:S05]  /*01c0*/  MOV R11, RZ ;  /* 0x000000ff000b7202 */ /* 0x000fca0000000f00 */
[----:B-1----:R-:W1:Y:S01]  /*01d0*/  LDC R12, c[0x0][0x218] ;  /* 0x00008600ff0c7b82 */ /* 0x002e620000000800 */
[----:B0-----:R-:W-:-:S04]  /*01e0*/  ISETP.GE.U32.AND P1, PT, R5, R10, PT ;  /* 0x0000000a0500720c */ /* 0x001fc80003f26070 */
[----:B-1----:R-:W-:-:S13]  /*01f0*/  ISETP.GE.U32.OR P1, PT, R3, R12, P1 ;  /* 0x0000000c0300720c */ /* 0x002fda0000f26470 */
[----:B------:R-:W-:Y:S05]  /*0200*/  @P1 BRA `(.L_x_702) ;  /* 0x0000000400841947 */ /* 0x000fea0003800000 */
[----:B------:R-:W-:Y:S01]  /*0210*/  ISETP.GE.U32.AND P2, PT, R5, R10, PT ;  /* 0x0000000a0500720c */ /* 0x000fe20003f46070 */
[----:B------:R-:W-:-:S12]  /*0220*/  IMAD.MOV.U32 R21, RZ, RZ, R5 ;  /* 0x000000ffff157224 */ /* 0x000fd800078e0005 */
[----:B------:R-:W0:Y:S01]  /*0230*/  @P2 LDC.64 R16, c[0x0][0x2d0] ;  /* 0x0000b400ff102b82 */ /* 0x000e220000000a00 */
[----:B------:R-:W-:-:S07]  /*0240*/  @P2 IMAD R9, R21, R12, R3 ;  /* 0x0000000c15092224 */ /* 0x000fce00078e0203 */
[----:B------:R-:W1:Y:S01]  /*0250*/  @P2 LDC.64 R14, c[0x0][0x2d8] ;  /* 0x0000b600ff0e2b82 */ /* 0x000e620000000a00 */
[----:B0-----:R-:W-:-:S06]  /*0260*/  @P2 IMAD.WIDE.U32 R16, R9, 0x4, R16 ;  /* 0x0000000409102825 */ /* 0x001fcc00078e0010 */
[----:B------:R-:W2:Y:S01]  /*0270*/  @P2 LDG.E R16, desc[UR6][R16.64] ;  /* 0x0000000610102981 */ /* 0x000ea2000c1e1900 */
[----:B-1----:R-:W-:-:S06]  /*0280*/  @P2 IMAD.WIDE.U32 R14, R9, 0x4, R14 ;  /* 0x00000004090e2825 */ /* 0x002fcc00078e000e */
[----:B------:R-:W3:Y:S01]  /*0290*/  @P2 LDG.E R15, desc[UR6][R14.64] ;  /* 0x000000060e0f2981 */ /* 0x000ee2000c1e1900 */
[----:B------:R-:W-:-:S04]  /*02a0*/  @P2 IADD3 R21, R21, 0x20, RZ ;  /* 0x0000002015152810 */ /* 0x000fc80007ffe0ff */
[CC--:B------:R-:W-:Y:S02]  /*02b0*/  ISETP.GE.U32.AND P1, PT, R21.reuse, R10.reuse, PT ;  /* 0x0000000a1500720c */ /* 0x0c0fe40003f26070 */
[----:B------:R-:W-:-:S04]  /*02c0*/  IADD3 R9, -R21, R10, RZ ;  /* 0x0000000a15097210 */ /* 0x000fc80007ffe1ff */
[----:B------:R-:W-:Y:S01]  /*02d0*/  ISETP.LE.U32.OR P1, PT, R9, 0x60, P1 ;  /* 0x000000600900780c */ /* 0x000fe20000f23470 */
[----:B------:R-:W-:Y:S01]  /*02e0*/  IMAD.MOV.U32 R22, RZ, RZ, RZ ;  /* 0x000000ffff167224 */ /* 0x000fe200078e00ff */
[----:B------:R-:W-:Y:S01]  /*02f0*/  MOV R11, RZ ;  /* 0x000000ff000b7202 */ /* 0x000fe20000000f00 */
[----:B------:R-:W-:Y:S04]  /*0300*/  BSSY B1, `(.L_x_703) ;  /* 0x000002b000017945 */ /* 0x000fe80003800000 */
[----:B--2---:R-:W-:Y:S01]  /*0310*/  @P2 FADD.FTZ R11, R11, R16 ;  /* 0x000000100b0b2221 */ /* 0x004fe20000010000 */
[----:B---3--:R-:W-:Y:S01]  /*0320*/  @P2 FADD.FTZ R22, R22, R15 ;  /* 0x0000000f16162221 */ /* 0x008fe20000010000 */
[----:B------:R-:W-:-:S04]  /*0330*/  PLOP3.LUT P2, PT, P2, PT, PT, 0x8, 0x0 ;  /* 0x000000000000781c */ /* 0x000fc8000174e170 */
[----:B------:R-:W-:Y:S09]  /*0340*/  @P1 BRA `(.L_x_704) ;  /* 0x0000000000981947 */ /* 0x000ff20003800000 */
[----:B------:R-:W-:Y:S02]  /*0350*/  PLOP3.LUT P2, PT, PT, PT, PT, 0x8, 0x0 ;  /* 0x000000000000781c */ /* 0x000fe40003f4e170 */
[----:B------:R-:W-:-:S11]  /*0360*/  IADD3 R13, R10, -0x60, RZ ;  /* 0xffffffa00a0d7810 */ /* 0x000fd60007ffe0ff */
.L_x_705:
[----:B------:R-:W0:Y:S01]  /*0370*/  LDC.64 R18, c[0x0][0x2d0] ;  /* 0x0000b400ff127b82 */ /* 0x000e220000000a00 */
[C---:B------:R-:W-:Y:S01]  /*0380*/  IADD3 R25, R21.reuse, 0x20, RZ ;  /* 0x0000002015197810 */ /* 0x040fe20007ffe0ff */
[C---:B------:R-:W-:Y:S01]  /*0390*/  IMAD R23, R21.reuse, R12, R3 ;  /* 0x0000000c15177224 */ /* 0x040fe200078e0203 */
[----:B------:R-:W-:-:S03]  /*03a0*/  IADD3 R17, R21, 0x40, RZ ;  /* 0x0000004015117810 */ /* 0x000fc60007ffe0ff */
[-CC-:B------:R-:W-:Y:S02]  /*03b0*/  IMAD R25, R25, R12.reuse, R3.reuse ;  /* 0x0000000c19197224 */ /* 0x180fe400078e0203 */
[----:B------:R-:W1:Y:S01]  /*03c0*/  LDC.64 R14, c[0x0][0x2d8] ;  /* 0x0000b600ff0e7b82 */ /* 0x000e620000000a00 */
[----:B------:R-:W-:Y:S02]  /*03d0*/  IMAD R17, R17, R12, R3 ;  /* 0x0000000c11117224 */ /* 0x000fe400078e0203 */
[----:B------:R-:W-:Y:S02]  /*03e0*/  VIADD R16, R21, 0x60 ;  /* 0x0000006015107836 */ /* 0x000fe40000000000 */
[----:B0-----:R-:W-:-:S04]  /*03f0*/  IMAD.WIDE.U32 R26, R23, 0x4, R18 ;  /* 0x00000004171a7825 */ /* 0x001fc800078e0012 */
[--C-:B------:R-:W-:Y:S01]  /*0400*/  IMAD.WIDE.U32 R28, R25, 0x4, R18.reuse ;  /* 0x00000004191c7825 */ /* 0x100fe200078e0012 */
[----:B------:R0:W2:Y:S04]  /*0410*/  LDG.E R24, desc[UR6][R26.64] ;  /* 0x000000061a187981 */ /* 0x0000a8000c1e1900 */
[----:B------:R1:W3:Y:S01]  /*0420*/  LDG.E R9, desc[UR6][R28.64] ;  /* 0x000000061c097981 */ /* 0x0002e2000c1e1900 */
[----:B0-----:R-:W-:-:S04]  /*0430*/  IMAD.WIDE.U32 R26, R17, 0x4, R18 ;  /* 0x00000004111a7825 */ /* 0x001fc800078e0012 */
[--C-:B-1----:R-:W-:Y:S01]  /*0440*/  IMAD.WIDE.U32 R28, R23, 0x4, R14.reuse ;  /* 0x00000004171c7825 */ /* 0x102fe200078e000e */
[----:B------:R0:W4:Y:S04]  /*0450*/  LDG.E R20, desc[UR6][R26.64] ;  /* 0x000000061a147981 */ /* 0x000128000c1e1900 */
[----:B------:R-:W5:Y:S01]  /*0460*/  LDG.E R23, desc[UR6][R28.64] ;  /* 0x000000061c177981 */ /* 0x000f62000c1e1900 */
[----:B0-----:R-:W-:-:S04]  /*0470*/  IMAD.WIDE.U32 R26, R25, 0x4, R14 ;  /* 0x00000004191a7825 */ /* 0x001fc800078e000e */
[----:B------:R-:W-:Y:S02]  /*0480*/  IMAD R25, R16, R12, R3 ;  /* 0x0000000c10197224 */ /* 0x000fe400078e0203 */
[----:B------:R-:W-:Y:S01]  /*0490*/  IMAD.WIDE.U32 R16, R17, 0x4, R14 ;  /* 0x0000000411107825 */ /* 0x000fe200078e000e */
[----:B------:R-:W4:Y:S03]  /*04a0*/  LDG.E R26, desc[UR6][R26.64] ;  /* 0x000000061a1a7981 */ /* 0x000f26000c1e1900 */
[C---:B------:R-:W-:Y:S02]  /*04b0*/  IMAD.WIDE.U32 R18, R25.reuse, 0x4, R18 ;  /* 0x0000000419127825 */ /* 0x040fe400078e0012 */
[----:B------:R-:W4:Y:S02]  /*04c0*/  LDG.E R16, desc[UR6][R16.64] ;  /* 0x0000000610107981 */ /* 0x000f24000c1e1900 */
[----:B------:R-:W-:-:S02]  /*04d0*/  IMAD.WIDE.U32 R14, R25, 0x4, R14 ;  /* 0x00000004190e7825 */ /* 0x000fc400078e000e */
[----:B------:R-:W4:Y:S04]  /*04e0*/  LDG.E R18, desc[UR6][R18.64] ;  /* 0x0000000612127981 */ /* 0x000f28000c1e1900 */
[----:B------:R-:W4:Y:S01]  /*04f0*/  LDG.E R14, desc[UR6][R14.64] ;  /* 0x000000060e0e7981 */ /* 0x000f22000c1e1900 */
[----:B------:R-:W-:-:S04]  /*0500*/  IADD3 R21, R21, 0x80, RZ ;  /* 0x0000008015157810 */ /* 0x000fc80007ffe0ff */
[----:B------:R-:W-:Y:S01]  /*0510*/  ISETP.GE.U32.AND P1, PT, R21, R13, PT ;  /* 0x0000000d1500720c */ /* 0x000fe20003f26070 */
[----:B--2---:R-:W-:-:S04]  /*0520*/  FADD.FTZ R24, R24, R11 ;  /* 0x0000000b18187221 */ /* 0x004fc80000010000 */
[----:B---3--:R-:W-:Y:S01]  /*0530*/  FADD.FTZ R9, R24, R9 ;  /* 0x0000000918097221 */ /* 0x008fe20000010000 */
[----:B-----5:R-:W-:-:S03]  /*0540*/  FADD.FTZ R23, R23, R22 ;  /* 0x0000001617177221 */ /* 0x020fc60000010000 */
[----:B----4-:R-:W-:Y:S01]  /*0550*/  FADD.FTZ R9, R9, R20 ;  /* 0x0000001409097221 */ /* 0x010fe20000010000 */
[----:B------:R-:W-:-:S04]  /*0560*/  FADD.FTZ R23, R23, R26 ;  /* 0x0000001a17177221 */ /* 0x000fc80000010000 */
[----:B------:R-:W-:Y:S01]  /*0570*/  FADD.FTZ R23, R23, R16 ;  /* 0x0000001017177221 */ /* 0x000fe20000010000 */
[----:B------:R-:W-:-:S03]  /*0580*/  FADD.FTZ R11, R9, R18 ;  /* 0x00000012090b7221 */ /* 0x000fc60000010000 */
[----:B------:R-:W-:Y:S01]  /*0590*/  FADD.FTZ R22, R23, R14 ;  /* 0x0000000e17167221 */ /* 0x000fe20000010000 */
[----:B------:R-:W-:Y:S06]  /*05a0*/  @!P1 BRA `(.L_x_705) ;  /* 0xfffffffc00709947 */ /* 0x000fec000383ffff */
.L_x_704:
[----:B------:R-:W-:Y:S05]  /*05b0*/  BSYNC B1 ;  /* 0x0000000000017941 */ /* 0x000fea0003800000 */
.L_x_703:
[CC--:B------:R-:W-:Y:S01]  /*05c0*/  ISETP.GE.U32.AND P1, PT, R21.reuse, R10.reuse, PT ;  /* 0x0000000a1500720c */ /* 0x0c0fe20003f26070 */
[----:B------:R-:W-:Y:S01]  /*05d0*/  BSSY B1, `(.L_x_706) ;  /* 0x0000017000017945 */ /* 0x000fe20003800000 */
[----:B------:R-:W-:-:S04]  /*05e0*/  IADD3 R9, -R21, R10, RZ ;  /* 0x0000000a15097210 */ /* 0x000fc80007ffe1ff */
[----:B------:R-:W-:-:S13]  /*05f0*/  ISETP.LE.U32.OR P1, PT, R9, 0x20, P1 ;  /* 0x000000200900780c */ /* 0x000fda0000f23470 */
[----:B------:R-:W-:Y:S05]  /*0600*/  @P1 BRA `(.L_x_707) ;  /* 0x00000000004c1947 */ /* 0x000fea0003800000 */
[----:B------:R-:W0:Y:S01]  /*0610*/  LDC.64 R24, c[0x0][0x2d0] ;  /* 0x0000b400ff187b82 */ /* 0x000e220000000a00 */
[C---:B------:R-:W-:Y:S01]  /*0620*/  IMAD R15, R21.reuse, R12, R3 ;  /* 0x0000000c150f7224 */ /* 0x040fe200078e0203 */
[----:B------:R-:W-:-:S05]  /*0630*/  IADD3 R9, R21, 0x20, RZ ;  /* 0x0000002015097810 */ /* 0x000fca0007ffe0ff */
[----:B------:R-:W-:Y:S01]  /*0640*/  IMAD R9, R9, R12, R3 ;  /* 0x0000000c09097224 */ /* 0x000fe200078e0203 */
[----:B------:R-:W1:Y:S01]  /*0650*/  LDC.64 R16, c[0x0][0x2d8] ;  /* 0x0000b600ff107b82 */ /* 0x000e620000000a00 */
[----:B0-----:R-:W-:-:S04]  /*0660*/  IMAD.WIDE.U32 R18, R15, 0x4, R24 ;  /* 0x000000040f127825 */ /* 0x001fc800078e0018 */
[----:B------:R-:W-:Y:S02]  /*0670*/  IMAD.WIDE.U32 R24, R9, 0x4, R24 ;  /* 0x0000000409187825 */ /* 0x000fe400078e0018 */
[----:B------:R-:W2:Y:S02]  /*0680*/  LDG.E R18, desc[UR6][R18.64] ;  /* 0x0000000612127981 */ /* 0x000ea4000c1e1900 */
[--C-:B-1----:R-:W-:Y:S02]  /*0690*/  IMAD.WIDE.U32 R14, R15, 0x4, R16.reuse ;  /* 0x000000040f0e7825 */ /* 0x102fe400078e0010 */
[----:B------:R-:W3:Y:S02]  /*06a0*/  LDG.E R24, desc[UR6][R24.64] ;  /* 0x0000000618187981 */ /* 0x000ee4000c1e1900 */
[----:B------:R-:W-:Y:S02]  /*06b0*/  IMAD.WIDE.U32 R16, R9, 0x4, R16 ;  /* 0x0000000409107825 */ /* 0x000fe400078e0010 */
[----:B------:R-:W4:Y:S04]  /*06c0*/  LDG.E R15, desc[UR6][R14.64] ;  /* 0x000000060e0f7981 */ /* 0x000f28000c1e1900 */
[----:B------:R-:W5:Y:S01]  /*06d0*/  LDG.E R17, desc[UR6][R16.64] ;  /* 0x0000000610117981 */ /* 0x000f62000c1e1900 */
[----:B------:R-:W-:Y:S01]  /*06e0*/  PLOP3.LUT P2, PT, PT, PT, PT, 0x8, 0x0 ;  /* 0x000000000000781c */ /* 0x000fe20003f4e170 */
[----:B------:R-:W-:-:S02]  /*06f0*/  VIADD R21, R21, 0x40 ;  /* 0x0000004015157836 */ /* 0x000fc40000000000 */
[----:B--2---:R-:W-:-:S04]  /*0700*/  FADD.FTZ R11, R11, R18 ;  /* 0x000000120b0b7221 */ /* 0x004fc80000010000 */
[----:B---3--:R-:W-:Y:S01]  /*0710*/  FADD.FTZ R11, R11, R24 ;  /* 0x000000180b0b7221 */ /* 0x008fe20000010000 */
[----:B----4-:R-:W-:-:S04]  /*0720*/  FADD.FTZ R22, R22, R15 ;  /* 0x0000000f16167221 */ /* 0x010fc80000010000 */
[----:B-----5:R-:W-:-:S07]  /*0730*/  FADD.FTZ R22, R22, R17 ;  /* 0x0000001116167221 */ /* 0x020fce0000010000 */
.L_x_707:
[----:B------:R-:W-:Y:S05]  /*0740*/  BSYNC B1 ;  /* 0x0000000000017941 */ /* 0x000fea0003800000 */
.L_x_706:
[----:B------:R-:W-:Y:S01]  /*0750*/  ISETP.LT.U32.OR P2, PT, R21, R10, P2 ;  /* 0x0000000a1500720c */ /* 0x000fe20001741470 */
[----:B------:R-:W-:-:S12]  /*0760*/  BSSY B1, `(.L_x_702) ;  /* 0x000000b000017945 */ /* 0x000fd80003800000 */
[----:B------:R-:W-:Y:S05]  /*0770*/  @!P2 BRA `(.L_x_708) ;  /* 0x000000000024a947 */ /* 0x000fea0003800000 */
[----:B------:R-:W0:Y:S01]  /*0780*/  LDC.64 R16, c[0x0][0x2d0] ;  /* 0x0000b400ff107b82 */ /* 0x000e220000000a00 */
[----:B------:R-:W-:-:S07]  /*0790*/  IMAD R9, R21, R12, R3 ;  /* 0x0000000c15097224 */ /* 0x000fce00078e0203 */
[----:B------:R-:W1:Y:S01]  /*07a0*/  LDC.64 R14, c[0x0][0x2d8] ;  /* 0x0000b600ff0e7b82 */ /* 0x000e620000000a00 */
[----:B0-----:R-:W-:-:S06]  /*07b0*/  IMAD.WIDE.U32 R16, R9, 0x4, R16 ;  /* 0x0000000409107825 */ /* 0x001fcc00078e0010 */
[----:B------:R-:W2:Y:S01]  /*07c0*/  LDG.E R16, desc[UR6][R16.64] ;  /* 0x0000000610107981 */ /* 0x000ea2000c1e1900 */
[----:B-1----:R-:W-:-:S06]  /*07d0*/  IMAD.WIDE.U32 R14, R9, 0x4, R14 ;  /* 0x00000004090e7825 */ /* 0x002fcc00078e000e */
[----:B------:R-:W3:Y:S01]  /*07e0*/  LDG.E R15, desc[UR6][R14.64] ;  /* 0x000000060e0f7981 */ /* 0x000ee2000c1e1900 */
[----:B--2---:R-:W-:Y:S01]  /*07f0*/  FADD.FTZ R11, R11, R16 ;  /* 0x000000100b0b7221 */ /* 0x004fe20000010000 */
[----:B---3--:R-:W-:-:S07]  /*0800*/  FADD.FTZ R22, R22, R15 ;  /* 0x0000000f16167221 */ /* 0x008fce0000010000 */
.L_x_708:
[----:B------:R-:W-:Y:S05]  /*0810*/  BSYNC B1 ;  /* 0x0000000000017941 */ /* 0x000fea0003800000 */
.L_x_702:
[----:B------:R-:W-:Y:S05]  /*0820*/  BSYNC B0 ;  /* 0x0000000000007941 */ /* 0x000fea0003800000 */
.L_x_701:
[----:B------:R-:W-:Y:S01]  /*0830*/  ISETP.GT.U32.AND P1, PT, R0, 0x3ff, PT ;  /* 0x000003ff0000780c */ /* 0x000fe20003f24070 */
[----:B------:R0:W-:Y:S01]  /*0840*/  STS [R7], R22 ;  /* 0x0000001607007388 */ /* 0x0001e20000000800 */
[----:B------:R-:W-:Y:S05]  /*0850*/  WARPSYNC.ALL ;  /* 0x0000000000007948 */ /* 0x000fea0003800000 */
[----:B------:R0:W-:Y:S01]  /*0860*/  STS [R7+0x1000], R11 ;  /* 0x0010000b07007388 */ /* 0x0001e20000000800 */
[----:B------:R-:W-:Y:S06]  /*0870*/  BAR.SYNC.DEFER_BLOCKING 0x0 ;  /* 0x0000000000007b1d */ /* 0x000fec0000010000 */
[----:B------:R-:W-:Y:S05]  /*0880*/  @P1 BRA `(.L_x_709) ;  /* 0x00000000006c1947 */ /* 0x000fea0003800000 */
[----:B------:R1:W2:Y:S01]  /*0890*/  LDS R9, [R8] ;  /* 0x0000000008097984 */ /* 0x0002a20000000800 */
[----:B------:R-:W-:Y:S01]  /*08a0*/  UMOV UR5, 0xffffffff ;  /* 0xffffffff00057882 */ /* 0x000fe20000000000 */
[----:B------:R-:W-:Y:S02]  /*08b0*/  ISETP.NE.AND P1, PT, R2, RZ, PT ;  /* 0x000000ff0200720c */ /* 0x000fe40003f25270 */
[----:B------:R1:W3:Y:S01]  /*08c0*/  LDS R10, [R8+0x1000] ;  /* 0x00100000080a7984 */ /* 0x0002e20000000800 */
[----:B------:R-:W-:Y:S10]  /*08d0*/  BRA.DIV UR5, `(.L_x_710) ;  /* 0x0000000205b87947 */ /* 0x000ff4000b800000 */
[----:B0--3--:R-:W0:Y:S04]  /*08e0*/  SHFL.BFLY PT, R11, R10, 0x1, 0x1f ;  /* 0x0c201f000a0b7f89 */ /* 0x009e2800000e0000 */
[----:B--2---:R-:W2:Y:S01]  /*08f0*/  SHFL.BFLY PT, R14, R9, 0x1, 0x1f ;  /* 0x0c201f00090e7f89 */ /* 0x004ea200000e0000 */
[----:B0-----:R-:W-:Y:S01]  /*0900*/  FADD.FTZ R11, R10, R11 ;  /* 0x0000000b0a0b7221 */ /* 0x001fe20000010000 */
[----:B--2---:R-:W-:-:S04]  /*0910*/  FADD.FTZ R15, R9, R14 ;  /* 0x0000000e090f7221 */ /* 0x004fc80000010000 */
[----:B------:R-:W0:Y:S04]  /*0920*/  SHFL.BFLY PT, R14, R11, 0x2, 0x1f ;  /* 0x0c401f000b0e7f89 */ /* 0x000e2800000e0000 */
[----:B------:R-:W2:Y:S01]  /*0930*/  SHFL.BFLY PT, R16, R15, 0x2, 0x1f ;  /* 0x0c401f000f107f89 */ /* 0x000ea200000e0000 */
        /* <DEDUP_REMOVED lines=10> */
[----:B------:R0:W2:Y:S04]  /*09e0*/  SHFL.BFLY PT, R11, R10, 0x10, 0x1f ;  /* 0x0e001f000a0b7f89 */ /* 0x0000a800000e0000 */
[----:B------:R0:W3:Y:S02]  /*09f0*/  SHFL.BFLY PT, R9, R18, 0x10, 0x1f ;  /* 0x0e001f0012097f89 */ /* 0x0000e400000e0000 */
.L_x_724:
[----:B---3--:R-:W-:Y:S01]  /*0a00*/  FADD.FTZ R9, R18, R9 ;  /* 0x0000000912097221 */ /* 0x008fe20000010000 */
[----:B--2---:R-:W-:-:S04]  /*0a10*/  FADD.FTZ R11, R10, R11 ;  /* 0x0000000b0a0b7221 */ /* 0x004fc80000010000 */
[----:B------:R2:W-:Y:S04]  /*0a20*/  @!P1 STS [R6+0x2000], R9 ;  /* 0x0020000906009388 */ /* 0x0005e80000000800 */
[----:B------:R2:W-:Y:S02]  /*0a30*/  @!P1 STS [R6+0x2080], R11 ;  /* 0x0020800b06009388 */ /* 0x0005e40000000800 */
.L_x_709:
[----:B--2---:R-:W-:Y:S01]  /*0a40*/  SHF.L.U32 R9, R4, 0x1, RZ ;  /* 0x0000000104097819 */ /* 0x004fe200000006ff */
[----:B------:R-:W-:Y:S05]  /*0a50*/  WARPSYNC.ALL ;  /* 0x0000000000007948 */ /* 0x000fea0003800000 */
[----:B------:R-:W-:Y:S01]  /*0a60*/  BAR.SYNC.DEFER_BLOCKING 0x0 ;  /* 0x0000000000007b1d */ /* 0x000fe20000010000 */
[----:B------:R-:W-:-:S05]  /*0a70*/  ISETP.GE.U32.OR P1, PT, R9, R12, P0 ;  /* 0x0000000c0900720c */ /* 0x000fca0000726470 */
[----:B------:R-:W-:Y:S08]  /*0a80*/  BSSY B0, `(.L_x_711) ;  /* 0x000000e000007945 */ /* 0x000ff00003800000 */
[----:B------:R-:W-:Y:S05]  /*0a90*/  @P1 BRA `(.L_x_712) ;  /* 0x0000000000301947 */ /* 0x000fea0003800000 */
[----:B------:R-:W-:Y:S01]  /*0aa0*/  SHF.L.U32 R9, R0, 0x3, RZ ;  /* 0x0000000300097819 */ /* 0x000fe200000006ff */
[----:B------:R-:W2:Y:S03]  /*0ab0*/  LDC.64 R12, c[0x0][0x318] ;  /* 0x0000c600ff0c7b82 */ /* 0x000ea60000000a00 */
[----:B------:R-:W-:-:S05]  /*0ac0*/  LOP3.LUT R9, R9, 0xf8, RZ, 0xc0, !PT ;  /* 0x000000f809097812 */ /* 0x000fca00078ec0ff */
[----:B------:R-:W3:Y:S01]  /*0ad0*/  LDS.64 R14, [R9+UR4+0x2000] ;  /* 0x00200004090e7984 */ /* 0x000ee20008000a00 */
[----:B0-----:R-:W0:Y:S03]  /*0ae0*/  LDC.64 R10, c[0x0][0x310] ;  /* 0x0000c400ff0a7b82 */ /* 0x001e260000000a00 */
[----:B------:R-:W4:Y:S01]  /*0af0*/  LDS.64 R16, [R9+UR4+0x2080] ;  /* 0x0020800409107984 */ /* 0x000f220008000a00 */
[----:B--2---:R-:W-:-:S04]  /*0b00*/  IMAD.WIDE.U32 R12, R4, 0x4, R12 ;  /* 0x00000004040c7825 */ /* 0x004fc800078e000c */
[----:B0-----:R-:W-:Y:S01]  /*0b10*/  IMAD.WIDE.U32 R10, R4, 0x4, R10 ;  /* 0x00000004040a7825 */ /* 0x001fe200078e000a */
[----:B---3--:R-:W-:Y:S02]  /*0b20*/  F2FP.BF16.F32.PACK_AB R15, R15, R14 ;  /* 0x0000000e0f0f723e */ /* 0x008fe400000010ff */
[----:B----4-:R-:W-:-:S03]  /*0b30*/  F2FP.BF16.F32.PACK_AB R17, R17, R16 ;  /* 0x000000101111723e */ /* 0x010fc600000010ff */
[----:B------:R2:W-:Y:S04]  /*0b40*/  STG.E desc[UR6][R12.64], R15 ;  /* 0x0000000f0c007986 */ /* 0x0005e8000c101906 */
[----:B------:R2:W-:Y:S02]  /*0b50*/  STG.E desc[UR6][R10.64], R17 ;  /* 0x000000110a007986 */ /* 0x0005e4000c101906 */
.L_x_712:
[----:B------:R-:W-:Y:S05]  /*0b60*/  BSYNC B0 ;  /* 0x0000000000007941 */ /* 0x000fea0003800000 */
.L_x_711:
[C---:B------:R-:W-:Y:S01]  /*0b70*/  ISETP.GT.U32.AND P1, PT, R3.reuse, -0x401, PT ;  /* 0xfffffbff0300780c */ /* 0x040fe20003f24070 */
[----:B------:R-:W-:Y:S01]  /*0b80*/  VIADD R4, R4, 0x200 ;  /* 0x0000020004047836 */ /* 0x000fe20000000000 */
[----:B------:R-:W-:-:S11]  /*0b90*/  IADD3 R3, R3, 0x400, RZ ;  /* 0x0000040003037810 */ /* 0x000fd60007ffe0ff */
[----:B------:R-:W-:Y:S05]  /*0ba0*/  @P1 BRA `(.L_x_713) ;  /* 0xfffffff400781947 */ /* 0x000fea000383ffff */
[----:B------:R-:W-:Y:S05]  /*0bb0*/  EXIT ;  /* 0x000000000000794d */ /* 0x000fea0003800000 */
.L_x_710:
[----:B------:R-:W-:Y:S01]  /*0bc0*/  HFMA2.MMA R21, -RZ, RZ, 0, 5.9604644775390625e-08 ;  /* 0x00000001ff157435 */ /* 0x000fe200000001ff */
[----:B0--3--:R-:W-:Y:S01]  /*0bd0*/  MOV R22, R10 ;  /* 0x0000000a00167202 */ /* 0x009fe20000000f00 */
[----:B------:R-:W-:Y:S01]  /*0be0*/  IMAD.MOV.U32 R19, RZ, RZ, -0x1 ;  /* 0xffffffffff137424 */ /* 0x000fe200078e00ff */
[----:B------:R-:W-:-:S08]  /*0bf0*/  MOV R24, 0x1f ;  /* 0x0000001f00187802 */ /* 0x000fd00000000f00 */
[----:B-12---:R-:W-:Y:S05]  /*0c00*/  WARPSYNC.COLLECTIVE R19, `(.L_x_714) ;  /* 0x0000000013087348 */ /* 0x006fea0003c00000 */
[----:B------:R0:W3:Y:S02]  /*0c10*/  SHFL.BFLY P2, R20, R22, R21, R24 ;  /* 0x0c00001516147389 */ /* 0x0000e40000040018 */
[----:B0123--:R-:W-:Y:S01]  /*0c20*/  ENDCOLLECTIVE ;  /* 0x000000000000791b */ /* 0x00ffe20003800000 */
.L_x_714:
[----:B------:R-:W-:Y:S01]  /*0c30*/  HFMA2.MMA R21, -RZ, RZ, 0, 1.1920928955078125e-07 ;  /* 0x00000002ff157435 */ /* 0x000fe200000001ff */
[----:B------:R-:W-:-:S05]  /*0c40*/  MOV R11, R20 ;  /* 0x00000014000b7202 */ /* 0x000fca0000000f00 */
[----:B------:R-:W-:-:S05]  /*0c50*/  FADD.FTZ R11, R10, R11 ;  /* 0x0000000b0a0b7221 */ /* 0x000fca0000010000 */
[----:B------:R-:W-:-:S07]  /*0c60*/  MOV R22, R11 ;  /* 0x0000000b00167202 */ /* 0x000fce0000000f00 */
[----:B------:R-:W-:Y:S05]  /*0c70*/  WARPSYNC.COLLECTIVE R19, `(.L_x_715) ;  /* 0x0000000013087348 */ /* 0x000fea0003c00000 */
[----:B------:R0:W1:Y:S02]  /*0c80*/  SHFL.BFLY P2, R20, R22, R21, R24 ;  /* 0x0c00001516147389 */ /* 0x0000640000040018 */
[----:B01----:R-:W-:Y:S01]  /*0c90*/  ENDCOLLECTIVE ;  /* 0x000000000000791b */ /* 0x003fe20003800000 */
.L_x_715:
[----:B------:R-:W-:Y:S01]  /*0ca0*/  HFMA2.MMA R21, -RZ, RZ, 0, 2.384185791015625e-07 ;  /* 0x00000004ff157435 */ /* 0x000fe200000001ff */
[----:B------:R-:W-:-:S04]  /*0cb0*/  IMAD.MOV.U32 R14, RZ, RZ, R20 ;  /* 0x000000ffff0e7224 */ /* 0x000fc800078e0014 */
[----:B------:R-:W-:-:S05]  /*0cc0*/  FADD.FTZ R14, R11, R14 ;  /* 0x0000000e0b0e7221 */ /* 0x000fca0000010000 */
[----:B------:R-:W-:-:S07]  /*0cd0*/  MOV R22, R14 ;  /* 0x0000000e00167202 */ /* 0x000fce0000000f00 */
[----:B------:R-:W-:Y:S05]  /*0ce0*/  WARPSYNC.COLLECTIVE R19, `(.L_x_716) ;  /* 0x0000000013087348 */ /* 0x000fea0003c00000 */
[----:B------:R0:W1:Y:S02]  /*0cf0*/  SHFL.BFLY P2, R20, R22, R21, R24 ;  /* 0x0c00001516147389 */ /* 0x0000640000040018 */
[----:B01----:R-:W-:Y:S01]  /*0d00*/  ENDCOLLECTIVE ;  /* 0x000000000000791b */ /* 0x003fe20003800000 */
.L_x_716:
[----:B------:R-:W-:Y:S01]  /*0d10*/  HFMA2.MMA R21, -RZ, RZ, 0, 4.76837158203125e-07 ;  /* 0x00000008ff157435 */ /* 0x000fe200000001ff */
[----:B------:R-:W-:-:S05]  /*0d20*/  MOV R13, R20 ;  /* 0x00000014000d7202 */ /* 0x000fca0000000f00 */
[----:B------:R-:W-:-:S04]  /*0d30*/  FADD.FTZ R13, R14, R13 ;  /* 0x0000000d0e0d7221 */ /* 0x000fc80000010000 */
[----:B------:R-:W-:-:S07]  /*0d40*/  IMAD.MOV.U32 R22, RZ, RZ, R13 ;  /* 0x000000ffff167224 */ /* 0x000fce00078e000d */
[----:B------:R-:W-:Y:S05]  /*0d50*/  WARPSYNC.COLLECTIVE R19, `(.L_x_717) ;  /* 0x0000000013087348 */ /* 0x000fea0003c00000 */
[----:B------:R0:W1:Y:S02]  /*0d60*/  SHFL.BFLY P2, R20, R22, R21, R24 ;  /* 0x0c00001516147389 */ /* 0x0000640000040018 */
[----:B01----:R-:W-:Y:S01]  /*0d70*/  ENDCOLLECTIVE ;  /* 0x000000000000791b */ /* 0x003fe20003800000 */
.L_x_717:
[----:B------:R-:W-:Y:S01]  /*0d80*/  IMAD.MOV.U32 R21, RZ, RZ, 0x10 ;  /* 0x00000010ff157424 */ /* 0x000fe200078e00ff */
[----:B------:R-:W-:-:S05]  /*0d90*/  MOV R10, R20 ;  /* 0x00000014000a7202 */ /* 0x000fca0000000f00 */
[----:B------:R-:W-:-:S05]  /*0da0*/  FADD.FTZ R10, R13, R10 ;  /* 0x0000000a0d0a7221 */ /* 0x000fca0000010000 */
[----:B------:R-:W-:-:S07]  /*0db0*/  MOV R22, R10 ;  /* 0x0000000a00167202 */ /* 0x000fce0000000f00 */
[----:B------:R-:W-:Y:S05]  /*0dc0*/  WARPSYNC.COLLECTIVE R19, `(.L_x_718) ;  /* 0x0000000013087348 */ /* 0x000fea0003c00000 */
[----:B------:R0:W1:Y:S02]  /*0dd0*/  SHFL.BFLY P2, R20, R22, R21, R24 ;  /* 0x0c00001516147389 */ /* 0x0000640000040018 */
[----:B01----:R-:W-:Y:S01]  /*0de0*/  ENDCOLLECTIVE ;  /* 0x000000000000791b */ /* 0x003fe20003800000 */
.L_x_718:
[----:B------:R-:W-:Y:S01]  /*0df0*/  HFMA2.MMA R21, -RZ, RZ, 0, 5.9604644775390625e-08 ;  /* 0x00000001ff157435 */ /* 0x000fe200000001ff */
[----:B------:R-:W-:Y:S02]  /*0e00*/  MOV R22, R9 ;  /* 0x0000000900167202 */ /* 0x000fe40000000f00 */
[----:B------:R-:W-:-:S08]  /*0e10*/  MOV R11, R20 ;  /* 0x00000014000b7202 */ /* 0x000fd00000000f00 */
[----:B------:R-:W-:Y:S05]  /*0e20*/  WARPSYNC.COLLECTIVE R19, `(.L_x_719) ;  /* 0x0000000013087348 */ /* 0x000fea0003c00000 */
[----:B------:R0:W1:Y:S02]  /*0e30*/  SHFL.BFLY P2, R20, R22, R21, R24 ;  /* 0x0c00001516147389 */ /* 0x0000640000040018 */
[----:B01----:R-:W-:Y:S01]  /*0e40*/  ENDCOLLECTIVE ;  /* 0x000000000000791b */ /* 0x003fe20003800000 */
.L_x_719:
[----:B------:R-:W-:Y:S01]  /*0e50*/  HFMA2.MMA R21, -RZ, RZ, 0, 1.1920928955078125e-07 ;  /* 0x00000002ff157435 */ /* 0x000fe200000001ff */
[----:B------:R-:W-:-:S04]  /*0e60*/  IMAD.MOV.U32 R14, RZ, RZ, R20 ;  /* 0x000000ffff0e7224 */ /* 0x000fc800078e0014 */
[----:B------:R-:W-:-:S05]  /*0e70*/  FADD.FTZ R15, R9, R14 ;  /* 0x0000000e090f7221 */ /* 0x000fca0000010000 */
[----:B------:R-:W-:-:S07]  /*0e80*/  MOV R22, R15 ;  /* 0x0000000f00167202 */ /* 0x000fce0000000f00 */
[----:B------:R-:W-:Y:S05]  /*0e90*/  WARPSYNC.COLLECTIVE R19, `(.L_x_720) ;  /* 0x0000000013087348 */ /* 0x000fea0003c00000 */
[----:B------:R0:W1:Y:S02]  /*0ea0*/  SHFL.BFLY P2, R20, R22, R21, R24 ;  /* 0x0c00001516147389 */ /* 0x0000640000040018 */
[----:B01----:R-:W-:Y:S01]  /*0eb0*/  ENDCOLLECTIVE ;  /* 0x000000000000791b */ /* 0x003fe20003800000 */
.L_x_720:
[----:B------:R-:W-:Y:S01]  /*0ec0*/  HFMA2.MMA R21, -RZ, RZ, 0, 2.384185791015625e-07 ;  /* 0x00000004ff157435 */ /* 0x000fe200000001ff */
[----:B------:R-:W-:-:S05]  /*0ed0*/  MOV R16, R20 ;  /* 0x0000001400107202 */ /* 0x000fca0000000f00 */
[----:B------:R-:W-:-:S04]  /*0ee0*/  FADD.FTZ R16, R15, R16 ;  /* 0x000000100f107221 */ /* 0x000fc80000010000 */
[----:B------:R-:W-:-:S07]  /*0ef0*/  IMAD.MOV.U32 R22, RZ, RZ, R16 ;  /* 0x000000ffff167224 */ /* 0x000fce00078e0010 */
[----:B------:R-:W-:Y:S05]  /*0f00*/  WARPSYNC.COLLECTIVE R19, `(.L_x_721) ;  /* 0x0000000013087348 */ /* 0x000fea0003c00000 */
[----:B------:R0:W1:Y:S02]  /*0f10*/  SHFL.BFLY P2, R20, R22, R21, R24 ;  /* 0x0c00001516147389 */ /* 0x0000640000040018 */
[----:B01----:R-:W-:Y:S01]  /*0f20*/  ENDCOLLECTIVE ;  /* 0x000000000000791b */ /* 0x003fe20003800000 */
.L_x_721:
[----:B------:R-:W-:Y:S01]  /*0f30*/  IMAD.MOV.U32 R21, RZ, RZ, 0x8 ;  /* 0x00000008ff157424 */ /* 0x000fe200078e00ff */
[----:B------:R-:W-:-:S05]  /*0f40*/  MOV R17, R20 ;  /* 0x0000001400117202 */ /* 0x000fca0000000f00 */
[----:B------:R-:W-:-:S05]  /*0f50*/  FADD.FTZ R17, R16, R17 ;  /* 0x0000001110117221 */ /* 0x000fca0000010000 */
[----:B------:R-:W-:-:S07]  /*0f60*/  MOV R22, R17 ;  /* 0x0000001100167202 */ /* 0x000fce0000000f00 */
[----:B------:R-:W-:Y:S05]  /*0f70*/  WARPSYNC.COLLECTIVE R19, `(.L_x_722) ;  /* 0x0000000013087348 */ /* 0x000fea0003c00000 */
[----:B------:R0:W1:Y:S02]  /*0f80*/  SHFL.BFLY P2, R20, R22, R21, R24 ;  /* 0x0c00001516147389 */ /* 0x0000640000040018 */
[----:B01----:R-:W-:Y:S01]  /*0f90*/  ENDCOLLECTIVE ;  /* 0x000000000000791b */ /* 0x003fe20003800000 */
.L_x_722:
[----:B------:R-:W-:Y:S01]  /*0fa0*/  HFMA2.MMA R21, -RZ, RZ, 0, 9.5367431640625e-07 ;  /* 0x00000010ff157435 */ /* 0x000fe200000001ff */
[----:B------:R-:W-:-:S05]  /*0fb0*/  MOV R18, R20 ;  /* 0x0000001400127202 */ /* 0x000fca0000000f00 */
[----:B------:R-:W-:-:S05]  /*0fc0*/  FADD.FTZ R18, R17, R18 ;  /* 0x0000001211127221 */ /* 0x000fca0000010000 */
[----:B------:R-:W-:-:S07]  /*0fd0*/  MOV R22, R18 ;  /* 0x0000001200167202 */ /* 0x000fce0000000f00 */
[----:B------:R-:W-:Y:S05]  /*0fe0*/  WARPSYNC.COLLECTIVE R19, `(.L_x_723) ;  /* 0x0000000013087348 */ /* 0x000fea0003c00000 */
[----:B------:R0:W1:Y:S02]  /*0ff0*/  SHFL.BFLY P2, R20, R22, R21, R24 ;  /* 0x0c00001516147389 */ /* 0x0000640000040018 */
[----:B01----:R-:W-:Y:S01]  /*1000*/  ENDCOLLECTIVE ;  /* 0x000000000000791b */ /* 0x003fe20003800000 */
.L_x_723:
[----:B------:R-:W-:Y:S01]  /*1010*/  MOV R9, R20 ;  /* 0x0000001400097202 */ /* 0x000fe20000000f00 */
[----:B------:R-:W-:Y:S06]  /*1020*/  BRA `(.L_x_724) ;  /* 0xfffffff800747947 */ /* 0x000fec000383ffff */
.L_x_725:
        /* <DEDUP_REMOVED lines=13> */
.L_x_14214:


//--------------------- .text._ZN10layer_norm13ln_bwd_kernelINS_13Kernel_traitsI13__nv_bfloat16S2_S2_S2_fjLj1024ELj1ELj4ELj1ELj16ENS_18Kernel_traits_baseILj1024ES2_S2_S2_S2_fjLj128EEEEELb1ELb0ELb1ELb0EEEvNS_9BwdParamsE --------------------------
	.section	.text._ZN10layer_norm13ln_bwd_kernelINS_13Kernel_traitsI13__nv_bfloat16S2_S2_S2_fjLj1024ELj1ELj4ELj1ELj16ENS_18Kernel_traits_baseILj1024ES2_S2_S2_S2_fjLj128EEEEELb1ELb0ELb1ELb0EEEvNS_9BwdParamsE,"ax",@progbits
	.align	128
        .global         _ZN10layer_norm13ln_bwd_kernelINS_13Kernel_traitsI13__nv_bfloat16S2_S2_S2_fjLj1024ELj1ELj4ELj1ELj16ENS_18Kernel_traits_baseILj1024ES2_S2_S2_S2_fjLj128EEEEELb1ELb0ELb1ELb0EEEvNS_9BwdParamsE
        .type           _ZN10layer_norm13ln_bwd_kernelINS_13Kernel_traitsI13__nv_bfloat16S2_S2_S2_fjLj1024ELj1ELj4ELj1ELj16ENS_18Kernel_traits_baseILj1024ES2_S2_S2_S2_fjLj128EEEEELb1ELb0ELb1ELb0EEEvNS_9BwdParamsE,@function
        .size           _ZN10layer_norm13ln_bwd_kernelINS_13Kernel_traitsI13__nv_bfloat16S2_S2_S2_fjLj1024ELj1ELj4ELj1ELj16ENS_18Kernel_traits_baseILj1024ES2_S2_S2_S2_fjLj128EEEEELb1ELb0ELb1ELb0EEEvNS_9BwdParamsE,(.L_x_14215 - _ZN10layer_norm13ln_bwd_kernelINS_13Kernel_traitsI13__nv_bfloat16S2_S2_S2_fjLj1024ELj1ELj4ELj1ELj16ENS_18Kernel_traits_baseILj1024ES2_S2_S2_S2_fjLj128EEEEELb1ELb0ELb1ELb0EEEvNS_9BwdParamsE)
        .other          _ZN10layer_norm13ln_bwd_kernelINS_13Kernel_traitsI13__nv_bfloat16S2_S2_S2_fjLj1024ELj1ELj4ELj1ELj16ENS_18Kernel_traits_baseILj1024ES2_S2_S2_S2_fjLj128EEEEELb1ELb0ELb1ELb0EEEvNS_9BwdParamsE,@"STO_CUDA_ENTRY STV_DEFAULT"
_ZN10layer_norm13ln_bwd_kernelINS_13Kernel_traitsI13__nv_bfloat16S2_S2_S2_fjLj1024ELj1ELj4ELj1ELj16ENS_18Kernel_traits_baseILj1024ES2_S2_S2_S2_fjLj128EEEEELb1ELb0ELb1ELb0EEEvNS_9BwdParamsE:
.text._ZN10layer_norm13ln_bwd_kernelINS_13Kernel_traitsI13__nv_bfloat16S2_S2_S2_fjLj1024ELj1ELj4ELj1ELj16ENS_18Kernel_traits_baseILj1024ES2_S2_S2_S2_fjLj128EEEEELb1ELb0ELb1ELb0EEEvNS_9BwdParamsE:
        /* <DEDUP_REMOVED lines=9> */
[----:B------:R-:W-:-:S03]  /*0090*/  ULDC.64 UR10, c[0x0][0x308] ;  /* 0x0000c200000a7ab9 */ /* 0x000fc60000000a00 */
[----:B------:R-:W-:Y:S02]  /*00a0*/  LEA.HI R4, R4, R3, RZ, 0x3 ;  /* 0x0000000304047211 */ /* 0x000fe400078f18ff */
[----:B0-----:R-:W-:-:S04]  /*00b0*/  LOP3.LUT R2, R0, 0x1f, RZ, 0xc0, !PT ;  /* 0x0000001f00027812 */ /* 0x001fc800078ec0ff */
[----:B------:R-:W-:Y:S01]  /*00c0*/  LOP3.LUT R5, R2, 0x1f, RZ, 0x3c, !PT ;  /* 0x0000001f02057812 */ /* 0x000fe200078e3cff */
[----:B------:R-:W-:-:S03]  /*00d0*/  IMAD.MOV.U32 R23, RZ, RZ, R2 ;  /* 0x000000ffff177224 */ /* 0x000fc600078e0002 */
        /* <DEDUP_REMOVED lines=39> */
[----:B------:R-:W-:Y:S01]  /*0350*/  ISETP.GE.AND P2, PT, R20, UR6, PT ;  /* 0x0000000614007c0c */ /* 0x000fe2000bf46270 */
[----:B------:R-:W-:Y:S01]  /*0360*/  ULDC.64 UR6, c[0x0][0x2c8] ;  /* 0x0000b20000067ab9 */ /* 0x000fe20000000a00 */
        /* <DEDUP_REMOVED lines=20> */
[----:B------:R-:W0:Y:S01]  /*04b0*/  LDC.U8 R21, c[0x0][0x2a0] ;  /* 0x0000a800ff157b82 */ /* 0x000e220000000000 */
[C---:B-----5:R-:W-:Y:S01]  /*04c0*/  @P4 PRMT R23, R25.reuse, 0x7632, R23 ;  /* 0x0000763219174816 */ /* 0x060fe20000000017 */
[----:B------:R-:W-:Y:S01]  /*04d0*/  IMAD.U32 R4, R24, 0x10000, RZ ;  /* 0x0001000018047824 */ /* 0x000fe200078e00ff */
[----:B------:R-:W-:Y:S01]  /*04e0*/  SHF.L.U32 R5, R25, 0x10, RZ ;  /* 0x0000001019057819 */ /* 0x000fe200000006ff */
[----:B------:R-:W-:Y:S01]  /*04f0*/  IMAD.U32 R6, R26, 0x10000, RZ ;  /* 0x000100001a067824 */ /* 0x000fe200078e00ff */
[----:B------:R-:W-:Y:S01]  /*0500*/  @P4 PRMT R22, R24, 0x7632, R22 ;  /* 0x0000763218164816 */ /* 0x000fe20000000016 */
[----:B------:R-:W-:Y:S01]  /*0510*/  IMAD.U32 R8, R28, 0x10000, RZ ;  /* 0x000100001c087824 */ /* 0x000fe200078e00ff */
[C---:B------:R-:W-:Y:S01]  /*0520*/  @P4 PRMT R25, R27.reuse, 0x7632, R25 ;  /* 0x000076321b194816 */ /* 0x040fe20000000019 */
[----:B------:R-:W-:Y:S01]  /*0530*/  IMAD.U32 R10, R30, 0x10000, RZ ;  /* 0x000100001e0a7824 */ /* 0x000fe200078e00ff */
[----:B------:R-:W-:Y:S01]  /*0540*/  SHF.L.U32 R7, R27, 0x10, RZ ;  /* 0x000000101b077819 */ /* 0x000fe200000006ff */
[----:B------:R-:W-:Y:S01]  /*0550*/  IMAD.MOV.U32 R45, RZ, RZ, RZ ;  /* 0x000000ffff2d7224 */ /* 0x000fe200078e00ff */
[----:B------:R-:W-:Y:S01]  /*0560*/  @P4 PRMT R24, R26, 0x7632, R24 ;  /* 0x000076321a184816 */ /* 0x000fe20000000018 */
[----:B------:R-:W-:Y:S01]  /*0570*/  IMAD.U32 R23, R23, 0x10000, RZ ;  /* 0x0001000017177824 */ /* 0x000fe200078e00ff */
[----:B------:R-:W-:Y:S01]  /*0580*/  @P0 PRMT R27, R29, 0x7632, R27 ;  /* 0x000076321d1b0816 */ /* 0x000fe2000000001b */
[----:B------:R-:W-:Y:S01]  /*0590*/  IMAD.U32 R25, R25, 0x10000, RZ ;  /* 0x0001000019197824 */ /* 0x000fe200078e00ff */
[----:B------:R-:W-:-:S02]  /*05a0*/  SHF.L.U32 R9, R29, 0x10, RZ ;  /* 0x000000101d097819 */ /* 0x000fc400000006ff */
[----:B------:R-:W-:Y:S01]  /*05b0*/  @P0 PRMT R26, R28, 0x7632, R26 ;  /* 0x000076321c1a0816 */ /* 0x000fe2000000001a */
[----:B------:R-:W-:Y:S01]  /*05c0*/  IMAD.U32 R27, R27, 0x10000, RZ ;  /* 0x000100001b1b7824 */ /* 0x000fe200078e00ff */
[C---:B------:R-:W-:Y:S02]  /*05d0*/  @P0 PRMT R29, R31.reuse, 0x7632, R29 ;  /* 0x000076321f1d0816 */ /* 0x040fe4000000001d */
[----:B------:R-:W-:Y:S02]  /*05e0*/  SHF.L.U32 R11, R31, 0x10, RZ ;  /* 0x000000101f0b7819 */ /* 0x000fe400000006ff */
[----:B------:R-:W-:Y:S01]  /*05f0*/  @P0 PRMT R28, R30, 0x7632, R28 ;  /* 0x000076321e1c0816 */ /* 0x000fe2000000001c */
[----:B------:R-:W-:Y:S01]  /*0600*/  IMAD.U32 R29, R29, 0x10000, RZ ;  /* 0x000100001d1d7824 */ /* 0x000fe200078e00ff */
[----:B------:R-:W-:Y:S02]  /*0610*/  @P1 PRMT R31, R13, 0x7632, R31 ;  /* 0x000076320d1f1816 */ /* 0x000fe4000000001f */
[----:B------:R-:W-:-:S02]  /*0620*/  @P1 PRMT R33, R15, 0x7632, R33 ;  /* 0x000076320f211816 */ /* 0x000fc40000000021 */
[----:B------:R-:W-:Y:S01]  /*0630*/  @P3 PRMT R35, R17, 0x7632, R35 ;  /* 0x0000763211233816 */ /* 0x000fe20000000023 */
[----:B------:R-:W-:Y:S01]  /*0640*/  IMAD.U32 R31, R31, 0x10000, RZ ;  /* 0x000100001f1f7824 */ /* 0x000fe200078e00ff */
[----:B------:R-:W-:Y:S01]  /*0650*/  @P3 PRMT R37, R19, 0x7632, R37 ;  /* 0x0000763213253816 */ /* 0x000fe20000000025 */
[----:B------:R-:W-:Y:S01]  /*0660*/  IMAD.U32 R33, R33, 0x10000, RZ ;  /* 0x0001000021217824 */ /* 0x000fe200078e00ff */
[C---:B------:R-:W-:Y:S01]  /*0670*/  @P1 PRMT R30, R12.reuse, 0x7632, R30 ;  /* 0x000076320c1e1816 */ /* 0x040fe2000000001e */
[----:B------:R-:W-:Y:S01]  /*0680*/  IMAD.U32 R12, R12, 0x10000, RZ ;  /* 0x000100000c0c7824 */ /* 0x000fe200078e00ff */
[C---:B------:R-:W-:Y:S01]  /*0690*/  @P1 PRMT R32, R14.reuse, 0x7632, R32 ;  /* 0x000076320e201816 */ /* 0x040fe20000000020 */
[----:B------:R-:W-:Y:S01]  /*06a0*/  IMAD.U32 R14, R14, 0x10000, RZ ;  /* 0x000100000e0e7824 */ /* 0x000fe200078e00ff */
[C---:B------:R-:W-:Y:S01]  /*06b0*/  @P3 PRMT R34, R16.reuse, 0x7632, R34 ;  /* 0x0000763210223816 */ /* 0x040fe20000000022 */
[----:B------:R-:W-:Y:S01]  /*06c0*/  IMAD.U32 R16, R16, 0x10000, RZ ;  /* 0x0001000010107824 */ /* 0x000fe200078e00ff */
[C---:B------:R-:W-:Y:S01]  /*06d0*/  @P3 PRMT R36, R18.reuse, 0x7632, R36 ;  /* 0x0000763212243816 */ /* 0x040fe20000000024 */
[----:B------:R-:W-:Y:S01]  /*06e0*/  IMAD.U32 R18, R18, 0x10000, RZ ;  /* 0x0001000012127824 */ /* 0x000fe200078e00ff */
        /* <DEDUP_REMOVED lines=14> */
.L_x_848:
[----:B0-----:R-:W0:Y:S01]  /*07d0*/  LDC.64 R128, c[0x0][0x288] ;  /* 0x0000a200ff807b82 */ /* 0x001e220000000a00 */
[----:B------:R-:W-:-:S07]  /*07e0*/  ISETP.NE.AND P5, PT, R38, RZ, PT ;  /* 0x000000ff2600720c */ /* 0x000fce0003fa5270 */
[----:B------:R-:W1:Y:S08]  /*07f0*/  LDC.64 R2, c[0x0][0x280] ;  /* 0x0000a000ff027b82 */ /* 0x000e700000000a00 */
[----:B------:R-:W2:Y:S01]  /*0800*/  LDC.64 R130, c[0x0][0x258] ;  /* 0x00009600ff827b82 */ /* 0x000ea20000000a00 */
[----:B0-----:R-:W-:-:S07]  /*0810*/  IMAD.WIDE R128, R20, 0x4, R128 ;  /* 0x0000000414807825 */ /* 0x001fce00078e0280 */
[----:B------:R-:W0:Y:S01]  /*0820*/  LDC.64 R210, c[0x0][0x2c8] ;  /* 0x0000b200ffd27b82 */ /* 0x000e220000000a00 */
[----:B----4-:R-:W3:Y:S01]  /*0830*/  LDG.E R132, desc[UR4][R128.64] ;  /* 0x0000000480847981 */ /* 0x010ee2000c1e1900 */
[----:B-1----:R-:W-:-:S06]  /*0840*/  IMAD.WIDE R214, R20, 0x4, R2 ;  /* 0x0000000414d67825 */ /* 0x002fcc00078e0202 */
[----:B-----5:R1:W5:Y:S01]  /*0850*/  LDG.E R214, desc[UR4][R214.64] ;  /* 0x00000004d6d67981 */ /* 0x020362000c1e1900 */
[----:B--2---:R-:W-:-:S05]  /*0860*/  IMAD.WIDE R130, R20, 0x4, R130 ;  /* 0x0000000414827825 */ /* 0x004fca00078e0282 */
[----:B------:R1:W5:Y:S01]  /*0870*/  LDG.E R39, desc[UR4][R130.64] ;  /* 0x0000000482277981 */ /* 0x000362000c1e1900 */
[----:B------:R-:W-:-:S05]  /*0880*/  MOV R3, UR9 ;  /* 0x0000000900037c02 */ /* 0x000fca0008000f00 */
        /* <DEDUP_REMOVED lines=9> */
[----:B-----5:R-:W-:Y:S01]  /*0920*/  ISETP.GE.AND P3, PT, R214, 0x1, PT ;  /* 0x00000001d600780c */ /* 0x020fe20003f66270 */
[----:B------:R-:W-:Y:S01]  /*0930*/  HFMA2.MMA R131, -RZ, RZ, 0, 0 ;  /* 0x00000000ff837435 */ /* 0x000fe200000001ff */
[----:B------:R-:W-:Y:S01]  /*0940*/  BSSY B2, `(.L_x_730) ;  /* 0x0000010000027945 */ /* 0x000fe20003800000 */
[----:B------:R-:W-:-:S10]  /*0950*/  IMAD.MOV.U32 R133, RZ, RZ, R136 ;  /* 0x000000ffff857224 */ /* 0x000fd400078e0088 */
[----:B------:R-:W-:-:S04]  /*0960*/  @P3 VIADD R128, R214, 0xffffffff ;  /* 0xffffffffd6803836 */ /* 0x000fc80000000000 */
[----:B------:R-:W-:-:S05]  /*0970*/  @P3 IMAD R128, R128, R3, RZ ;  /* 0x0000000380803224 */ /* 0x000fca00078e02ff */
[----:B------:R-:W-:-:S04]  /*0980*/  @P3 SHF.R.S32.HI R129, RZ, 0x1f, R128 ;  /* 0x0000001fff813819 */ /* 0x000fc80000011480 */
[----:B------:R-:W-:-:S04]  /*0990*/  @P3 LEA.HI R129, R129, R128, RZ, 0x3 ;  /* 0x0000008081813211 */ /* 0x000fc800078f18ff */
[----:B------:R-:W-:Y:S01]  /*09a0*/  @P3 LEA.HI.SX32 R131, R129, R2, 0x1d ;  /* 0x0000000281833211 */ /* 0x000fe200078feaff */
[----:B------:R-:W-:Y:S06]  /*09b0*/  @!P5 BRA `(.L_x_731) ;  /* 0x000000000020d947 */ /* 0x000fec0003800000 */
[----:B------:R-:W0:Y:S01]  /*09c0*/  LDC.64 R128, c[0x0][0x240] ;  /* 0x00009000ff807b82 */ /* 0x000e220000000a00 */
[----:B------:R-:W-:-:S04]  /*09d0*/  ISETP.NE.U32.AND P4, PT, RZ, UR6, PT ;  /* 0x00000006ff007c0c */ /* 0x000fc8000bf85070 */
[----:B------:R-:W-:-:S13]  /*09e0*/  ISETP.NE.AND.EX P4, PT, RZ, UR7, PT, P4 ;  /* 0x00000007ff007c0c */ /* 0x000fda000bf85340 */
[----:B------:R1:W5:Y:S01]  /*09f0*/  @P4 LDG.E.128 R112, desc[UR4][R212.64] ;  /* 0x00000004d4704981 */ /* 0x000362000c1e1d00 */
[----:B0-----:R-:W-:-:S05]  /*0a00*/  IMAD.WIDE.U32 R128, R131, 0x8, R128 ;  /* 0x0000000883807825 */ /* 0x001fca00078e0080 */
[----:B------:R1:W5:Y:S01]  /*0a10*/  LDG.E.64 R164, desc[UR4][R128.64] ;  /* 0x0000000480a47981 */ /* 0x000362000c1e1b00 */
[----:B------:R-:W-:Y:S01]  /*0a20*/  IADD3 R133, R136, 0x20, RZ ;  /* 0x0000002088857810 */ /* 0x000fe20007ffe0ff */
[----:B------:R-:W-:-:S07]  /*0a30*/  VIADD R131, R131, 0x20 ;  /* 0x0000002083837836 */ /* 0x000fce0000000000 */
.L_x_731:
[----:B------:R-:W-:Y:S05]  /*0a40*/  BSYNC B2 ;  /* 0x0000000000027941 */ /* 0x000fea0003800000 */
.L_x_730:
[----:B------:R-:W-:Y:S04]  /*0a50*/  BSSY B2, `(.L_x_732) ;  /* 0x000000b000027945 */ /* 0x000fe80003800000 */
[----:B------:R-:W-:Y:S05]  /*0a60*/  @!P0 BRA `(.L_x_733) ;  /* 0x0000000000248947 */ /* 0x000fea0003800000 */
[----:B------:R-:W0:Y:S01]  /*0a70*/  LDC.64 R162, c[0x0][0x240] ;  /* 0x00009000ffa27b82 */ /* 0x000e220000000a00 */
[----:B------:R-:W-:-:S04]  /*0a80*/  ISETP.NE.U32.AND P4, PT, RZ, UR6, PT ;  /* 0x00000006ff007c0c */ /* 0x000fc8000bf85070 */
[----:B------:R-:W-:-:S13]  /*0a90*/  ISETP.NE.AND.EX P4, PT, RZ, UR7, PT, P4 ;  /* 0x00000007ff007c0c */ /* 0x000fda000bf85340 */
[----:B-1----:R-:W-:-:S05]  /*0aa0*/  @P4 IMAD.WIDE.U32 R128, R133, 0x10, R210 ;  /* 0x0000001085804825 */ /* 0x002fca00078e00d2 */
[----:B------:R2:W5:Y:S01]  /*0ab0*/  @P4 LDG.E.128 R40, desc[UR4][R128.64] ;  /* 0x0000000480284981 */ /* 0x000562000c1e1d00 */
[----:B0-----:R-:W-:-:S06]  /*0ac0*/  IMAD.WIDE.U32 R162, R131, 0x8, R162 ;  /* 0x0000000883a27825 */ /* 0x001fcc00078e00a2 */
[----:B------:R-:W5:Y:S01]  /*0ad0*/  LDG.E.64 R162, desc[UR4][R162.64] ;  /* 0x00000004a2a27981 */ /* 0x000f62000c1e1b00 */
[----:B------:R-:W-:Y:S01]  /*0ae0*/  IADD3 R131, R131, 0x20, RZ ;  /* 0x0000002083837810 */ /* 0x000fe20007ffe0ff */
[----:B--2---:R-:W-:-:S07]  /*0af0*/  VIADD R133, R133, 0x20 ;  /* 0x0000002085857836 */ /* 0x004fce0000000000 */
.L_x_733:
[----:B------:R-:W-:Y:S05]  /*0b00*/  BSYNC B2 ;  /* 0x0000000000027941 */ /* 0x000fea0003800000 */
.L_x_732:
        /* <DEDUP_REMOVED lines=11> */
.L_x_735:
[----:B------:R-:W-:Y:S05]  /*0bc0*/  BSYNC B2 ;  /* 0x0000000000027941 */ /* 0x000fea0003800000 */
.L_x_734:
[----:B------:R-:W-:Y:S01]  /*0bd0*/  ISETP.NE.AND P4, PT, R137, RZ, PT ;  /* 0x000000ff8900720c */ /* 0x000fe20003f85270 */
[----:B------:R-:W-:Y:S01]  /*0be0*/  IMAD.MOV.U32 R220, RZ, RZ, RZ ;  /* 0x000000ffffdc7224 */ /* 0x000fe200078e00ff */
[----:B------:R-:W-:-:S11]  /*0bf0*/  MOV R217, RZ ;  /* 0x000000ff00d97202 */ /* 0x000fd60000000f00 */
[----:B------:R-:W-:Y:S05]  /*0c00*/  @!P4 BRA `(.L_x_736) ;  /* 0x000000180090c947 */ /* 0x000fea0003800000 */
[----:B------:R-:W0:Y:S01]  /*0c10*/  LDC.64 R158, c[0x0][0x240] ;  /* 0x00009000ff9e7b82 */ /* 0x000e220000000a00 */
[----:B------:R-:W-:-:S04]  /*0c20*/  ISETP.NE.U32.AND P4, PT, RZ, UR6, PT ;  /* 0x00000006ff007c0c */ /* 0x000fc8000bf85070 */
[----:B------:R-:W-:-:S13]  /*0c30*/  ISETP.NE.AND.EX P4, PT, RZ, UR7, PT, P4 ;  /* 0x00000007ff007c0c */ /* 0x000fda000bf85340 */
[----:B------:R-:W-:-:S05]  /*0c40*/  @P4 IMAD.WIDE.U32 R210, R133, 0x10, R210 ;  /* 0x0000001085d24825 */ /* 0x000fca00078e00d2 */
[----:B------:R2:W5:Y:S01]  /*0c50*/  @P4 LDG.E.128 R120, desc[UR4][R210.64] ;  /* 0x00000004d2784981 */ /* 0x000562000c1e1d00 */
[----:B0-----:R-:W-:-:S06]  /*0c60*/  IMAD.WIDE.U32 R158, R131, 0x8, R158 ;  /* 0x00000008839e7825 */ /* 0x001fcc00078e009e */
[----:B------:R-:W5:Y:S01]  /*0c70*/  LDG.E.64 R158, desc[UR4][R158.64] ;  /* 0x000000049e9e7981 */ /* 0x000f62000c1e1b00 */
[----:B------:R-:W-:Y:S01]  /*0c80*/  HFMA2.MMA R220, -RZ, RZ, 0, 0 ;  /* 0x00000000ffdc7435 */ /* 0x000fe200000001ff */
[----:B--2---:R-:W-:Y:S10]  /*0c90*/  BRA `(.L_x_736) ;  /* 0x00000018006c7947 */ /* 0x004ff40003800000 */
.L_x_729:
[----:B------:R-:W0:Y:S02]  /*0ca0*/  LDC.64 R128, c[0x0][0x250] ;  /* 0x00009400ff807b82 */ /* 0x000e240000000a00 */
[----:B0-----:R-:W-:-:S06]  /*0cb0*/  IMAD.WIDE R128, R20, 0x4, R128 ;  /* 0x0000000414807825 */ /* 0x001fcc00078e0280 */
[----:B------:R-:W2:Y:S01]  /*0cc0*/  LDG.E R128, desc[UR4][R128.64] ;  /* 0x0000000480807981 */ /* 0x000ea2000c1e1900 */
[----:B-----5:R-:W-:Y:S01]  /*0cd0*/  ISETP.GE.AND P3, PT, R214, 0x1, PT ;  /* 0x00000001d600780c */ /* 0x020fe20003f66270 */
[----:B------:R-:W-:Y:S01]  /*0ce0*/  BSSY B2, `(.L_x_737) ;  /* 0x0000071000027945 */ /* 0x000fe20003800000 */
[----:B------:R-:W-:Y:S01]  /*0cf0*/  IADD3 R130, R132, -0x1, RZ ;  /* 0xffffffff84827810 */ /* 0x000fe20007ffe0ff */
[----:B------:R-:W-:Y:S01]  /*0d00*/  IMAD.MOV.U32 R215, RZ, RZ, RZ ;  /* 0x000000ffffd77224 */ /* 0x000fe200078e00ff */
[----:B------:R-:W-:Y:S01]  /*0d10*/  ISETP.NE.AND P4, PT, R21, RZ, PT ;  /* 0x000000ff1500720c */ /* 0x000fe20003f85270 */
[----:B------:R-:W-:Y:S01]  /*0d20*/  IMAD.MOV.U32 R220, RZ, RZ, RZ ;  /* 0x000000ffffdc7224 */ /* 0x000fe200078e00ff */
[----:B------:R-:W-:Y:S01]  /*0d30*/  MOV R217, RZ ;  /* 0x000000ff00d97202 */ /* 0x000fe20000000f00 */
[----:B------:R-:W-:Y:S01]  /*0d40*/  IMAD R130, R130, R3, RZ ;  /* 0x0000000382827224 */ /* 0x000fe200078e02ff */
[----:B------:R-:W-:-:S04]  /*0d50*/  MOV R219, R136 ;  /* 0x0000008800db7202 */ /* 0x000fc80000000f00 */
[----:B------:R-:W-:Y:S01]  /*0d60*/  SHF.R.S32.HI R131, RZ, 0x1f, R130 ;  /* 0x0000001fff837819 */ /* 0x000fe20000011482 */
[----:B------:R-:W-:-:S03]  /*0d70*/  @P3 VIADD R134, R214, 0xffffffff ;  /* 0xffffffffd6863836 */ /* 0x000fc60000000000 */
[----:B------:R-:W-:Y:S01]  /*0d80*/  LEA.HI R131, R131, R130, RZ, 0x3 ;  /* 0x0000008283837211 */ /* 0x000fe200078f18ff */
[----:B------:R-:W-:-:S03]  /*0d90*/  @P3 IMAD R134, R134, R3, RZ ;  /* 0x0000000386863224 */ /* 0x000fc600078e02ff */
[----:B------:R-:W-:Y:S02]  /*0da0*/  LEA.HI.SX32 R218, R131, R2, 0x1d ;  /* 0x0000000283da7211 */ /* 0x000fe400078feaff */
[----:B------:R-:W-:-:S04]  /*0db0*/  @P3 SHF.R.S32.HI R133, RZ, 0x1f, R134 ;  /* 0x0000001fff853819 */ /* 0x000fc80000011486 */
[----:B------:R-:W-:-:S04]  /*0dc0*/  @P3 LEA.HI R133, R133, R134, RZ, 0x3 ;  /* 0x0000008685853211 */ /* 0x000fc800078f18ff */
[----:B------:R-:W-:Y:S02]  /*0dd0*/  @P3 LEA.HI.SX32 R215, R133, R2, 0x1d ;  /* 0x0000000285d73211 */ /* 0x000fe400078feaff */
[----:B--2---:R-:W-:Y:S01]  /*0de0*/  FSEL R216, R128, RZ, !P4 ;  /* 0x000000ff80d87208 */ /* 0x004fe20006000000 */
[----:B------:R-:W-:Y:S06]  /*0df0*/  @!P5 BRA `(.L_x_738) ;  /* 0x00000004007cd947 */ /* 0x000fec0003800000 */
[----:B------:R-:W0:Y:S08]  /*0e00*/  LDC.64 R128, c[0x0][0x238] ;  /* 0x00008e00ff807b82 */ /* 0x000e300000000a00 */
[----:B------:R-:W1:Y:S08]  /*0e10*/  LDC.64 R132, c[0x0][0x2b8] ;  /* 0x0000ae00ff847b82 */ /* 0x000e700000000a00 */
[----:B------:R-:W2:Y:S01]  /*0e20*/  LDC.64 R164, c[0x0][0x240] ;  /* 0x00009000ffa47b82 */ /* 0x000ea20000000a00 */
[----:B0-----:R-:W-:-:S06]  /*0e30*/  IMAD.WIDE.U32 R128, R136, 0x10, R128 ;  /* 0x0000001088807825 */ /* 0x001fcc00078e0080 */
[----:B------:R-:W3:Y:S01]  /*0e40*/  LDG.E.128 R128, desc[UR4][R128.64] ;  /* 0x0000000480807981 */ /* 0x000ee2000c1e1d00 */
[----:B-1----:R-:W-:-:S06]  /*0e50*/  IMAD.WIDE.U32 R132, R218, 0x10, R132 ;  /* 0x00000010da847825 */ /* 0x002fcc00078e0084 */
[----:B------:R-:W4:Y:S01]  /*0e60*/  LDG.E.128 R132, desc[UR4][R132.64] ;  /* 0x0000000484847981 */ /* 0x000f22000c1e1d00 */
[----:B------:R-:W-:Y:S01]  /*0e70*/  ISETP.NE.U32.AND P4, PT, RZ, UR6, PT ;  /* 0x00000006ff007c0c */ /* 0x000fe2000bf85070 */
[----:B--2---:R-:W-:-:S03]  /*0e80*/  IMAD.WIDE.U32 R164, R215, 0x8, R164 ;  /* 0x00000008d7a47825 */ /* 0x004fc600078e00a4 */
[----:B------:R-:W-:-:S03]  /*0e90*/  ISETP.NE.AND.EX P4, PT, RZ, UR7, PT, P4 ;  /* 0x00000007ff007c0c */ /* 0x000fc6000bf85340 */
[----:B------:R-:W5:Y:S10]  /*0ea0*/  LDG.E.64 R164, desc[UR4][R164.64] ;  /* 0x00000004a4a47981 */ /* 0x000f74000c1e1b00 */
[----:B------:R0:W5:Y:S01]  /*0eb0*/  @P4 LDG.E.128 R112, desc[UR4][R212.64] ;  /* 0x00000004d4704981 */ /* 0x000162000c1e1d00 */
[----:B------:R-:W-:Y:S01]  /*0ec0*/  VIADD R219, R136, 0x20 ;  /* 0x0000002088db7836 */ /* 0x000fe20000000000 */
[----:B------:R-:W-:Y:S01]  /*0ed0*/  IADD3 R218, R218, 0x20, RZ ;  /* 0x00000020dada7810 */ /* 0x000fe20007ffe0ff */
[----:B------:R-:W-:Y:S01]  /*0ee0*/  VIADD R215, R215, 0x20 ;  /* 0x00000020d7d77836 */ /* 0x000fe20000000000 */
[C---:B---3--:R-:W-:Y:S01]  /*0ef0*/  PRMT R194, R128.reuse, 0x7632, R194 ;  /* 0x0000763280c27816 */ /* 0x048fe200000000c2 */
[----:B------:R-:W-:Y:S01]  /*0f00*/  IMAD.U32 R195, R128, 0x10000, RZ ;  /* 0x0001000080c37824 */ /* 0x000fe200078e00ff */
[----:B------:R-:W-:-:S02]  /*0f10*/  PRMT R201, R131, 0x7632, R201 ;  /* 0x0000763283c97816 */ /* 0x000fc400000000c9 */
[----:B------:R-:W-:Y:S01]  /*0f20*/  SHF.L.U32 R203, R131, 0x10, RZ ;  /* 0x0000001083cb7819 */ /* 0x000fe200000006ff */
[----:B------:R-:W-:Y:S01]  /*0f30*/  FADD.FTZ R128, -R216, R195 ;  /* 0x000000c3d8807221 */ /* 0x000fe20000010100 */
[----:B------:R-:W-:Y:S02]  /*0f40*/  SHF.L.U32 R131, R194, 0x10, RZ ;  /* 0x00000010c2837819 */ /* 0x000fe400000006ff */
[C---:B------:R-:W-:Y:S02]  /*0f50*/  PRMT R196, R129.reuse, 0x7632, R196 ;  /* 0x0000763281c47816 */ /* 0x040fe400000000c4 */
[----:B------:R-:W-:Y:S01]  /*0f60*/  SHF.L.U32 R197, R129, 0x10, RZ ;  /* 0x0000001081c57819 */ /* 0x000fe200000006ff */
[C---:B----4-:R-:W-:Y:S01]  /*0f70*/  IMAD.U32 R207, R132.reuse, 0x10000, RZ ;  /* 0x0001000084cf7824 */ /* 0x050fe200078e00ff */
[----:B------:R-:W-:Y:S01]  /*0f80*/  PRMT R129, R132, 0x7632, R129 ;  /* 0x0000763284817816 */ /* 0x000fe20000000081 */
[----:B------:R-:W-:Y:S01]  /*0f90*/  FMUL.FTZ R209, R39, R128 ;  /* 0x0000008027d17220 */ /* 0x000fe20000410000 */
[C---:B------:R-:W-:Y:S01]  /*0fa0*/  FADD.FTZ R208, -R216.reuse, R131 ;  /* 0x00000083d8d07221 */ /* 0x040fe20000010100 */
[----:B------:R-:W-:Y:S01]  /*0fb0*/  FADD.FTZ R194, -R216, R203 ;  /* 0x000000cbd8c27221 */ /* 0x000fe20000010100 */
[----:B------:R-:W-:Y:S01]  /*0fc0*/  SHF.L.U32 R129, R129, 0x10, RZ ;  /* 0x0000001081817819 */ /* 0x000fe200000006ff */
[----:B------:R-:W-:Y:S01]  /*0fd0*/  FADD.FTZ R76, R76, R207 ;  /* 0x000000cf4c4c7221 */ /* 0x000fe20000010000 */
[-C--:B------:R-:W-:Y:S01]  /*0fe0*/  FFMA.FTZ R44, R209, R207.reuse, R44 ;  /* 0x000000cfd12c7223 */ /* 0x080fe2000001002c */
[----:B------:R-:W-:Y:S01]  /*0ff0*/  FMUL.FTZ R208, R39, R208 ;  /* 0x000000d027d07220 */ /* 0x000fe20000410000 */
[----:B------:R-:W-:Y:S01]  /*1000*/  FMUL.FTZ R207, R4, R207 ;  /* 0x000000cf04cf7220 */ /* 0x000fe20000410000 */
[C---:B------:R-:W-:Y:S01]  /*1010*/  PRMT R198, R130.reuse, 0x7632, R198 ;  /* 0x0000763282c67816 */ /* 0x040fe200000000c6 */
[----:B------:R-:W-:Y:S01]  /*1020*/  IMAD.U32 R199, R130, 0x10000, RZ ;  /* 0x0001000082c77824 */ /* 0x000fe200078e00ff */
[----:B------:R-:W-:Y:S01]  /*1030*/  PRMT R132, R133, 0x7632, R132 ;  /* 0x0000763285847816 */ /* 0x000fe20000000084 */
[----:B------:R-:W-:Y:S01]  /*1040*/  FADD.FTZ R130, -R216, R197 ;  /* 0x000000c5d8827221 */ /* 0x000fe20000010100 */
[----:B------:R-:W-:Y:S01]  /*1050*/  SHF.L.U32 R204, R135, 0x10, RZ ;  /* 0x0000001087cc7819 */ /* 0x000fe200000006ff */
[----:B------:R-:W-:Y:S01]  /*1060*/  FMUL.FTZ R197, R39, R194 ;  /* 0x000000c227c57220 */ /* 0x000fe20000410000 */
[----:B------:R-:W-:Y:S01]  /*1070*/  SHF.L.U32 R133, R133, 0x10, RZ ;  /* 0x0000001085857819 */ /* 0x000fe200000006ff */
[----:B------:R-:W-:Y:S01]  /*1080*/  FADD.FTZ R77, R77, R129 ;  /* 0x000000814d4d7221 */ /* 0x000fe20000010000 */
[----:B------:R-:W-:Y:S01]  /*1090*/  PRMT R202, R135, 0x7632, R202 ;  /* 0x0000763287ca7816 */ /* 0x000fe200000000ca */
[-C--:B------:R-:W-:Y:S01]  /*10a0*/  FFMA.FTZ R45, R208, R129.reuse, R45 ;  /* 0x00000081d02d7223 */ /* 0x080fe2000001002d */
[----:B------:R-:W-:Y:S01]  /*10b0*/  FMUL.FTZ R206, R22, R129 ;  /* 0x0000008116ce7220 */ /* 0x000fe20000410000 */
[----:B------:R-:W-:-:S02]  /*10c0*/  IMAD.U32 R135, R196, 0x10000, RZ ;  /* 0x00010000c4877824 */ /* 0x000fc400078e00ff */
[----:B------:R-:W-:Y:S01]  /*10d0*/  FADD.FTZ R129, RZ, R207 ;  /* 0x000000cfff817221 */ /* 0x000fe20000010000 */
[----:B------:R-:W-:Y:S01]  /*10e0*/  FFMA.FTZ R131, R209, R207, RZ ;  /* 0x000000cfd1837223 */ /* 0x000fe200000100ff */
[----:B------:R-:W-:Y:S01]  /*10f0*/  PRMT R200, R134, 0x7632, R200 ;  /* 0x0000763286c87816 */ /* 0x000fe200000000c8 */
[----:B------:R-:W-:Y:S01]  /*1100*/  FMUL.FTZ R205, R39, R130 ;  /* 0x0000008227cd7220 */ /* 0x000fe20000410000 */
[----:B------:R-:W-:Y:S01]  /*1110*/  SHF.L.U32 R217, R198, 0x10, RZ ;  /* 0x00000010c6d97819 */ /* 0x000fe200000006ff */
[----:B------:R-:W-:Y:S01]  /*1120*/  FADD.FTZ R82, R82, R204 ;  /* 0x000000cc52527221 */ /* 0x000fe20000010000 */
[-C--:B------:R-:W-:Y:S01]  /*1130*/  FFMA.FTZ R50, R197, R204.reuse, R50 ;  /* 0x000000ccc5327223 */ /* 0x080fe20000010032 */
[----:B------:R-:W-:Y:S01]  /*1140*/  FMUL.FTZ R195, R7, R204 ;  /* 0x000000cc07c37220 */ /* 0x000fe20000410000 */
[----:B------:R-:W-:Y:S02]  /*1150*/  IMAD.U32 R132, R132, 0x10000, RZ ;  /* 0x0001000084847824 */ /* 0x000fe400078e00ff */
[----:B------:R-:W-:Y:S01]  /*1160*/  FMUL.FTZ R203, R5, R133 ;  /* 0x0000008505cb7220 */ /* 0x000fe20000410000 */
[----:B------:R-:W-:Y:S01]  /*1170*/  FADD.FTZ R204, -R216, R135 ;  /* 0x00000087d8cc7221 */ /* 0x000fe20000010100 */
[----:B------:R-:W-:Y:S01]  /*1180*/  FADD.FTZ R128, R129, R206 ;  /* 0x000000ce81807221 */ /* 0x000fe20000010000 */
[----:B------:R-:W-:Y:S01]  /*1190*/  FFMA.FTZ R130, R208, R206, R131 ;  /* 0x000000ced0827223 */ /* 0x000fe20000010083 */
[----:B------:R-:W-:Y:S01]  /*11a0*/  SHF.L.U32 R198, R200, 0x10, RZ ;  /* 0x00000010c8c67819 */ /* 0x000fe200000006ff */
[----:B0-----:R-:W-:-:S02]  /*11b0*/  IMAD.U32 R213, R134, 0x10000, RZ ;  /* 0x0001000086d57824 */ /* 0x001fc400078e00ff */
[----:B------:R-:W-:Y:S01]  /*11c0*/  FADD.FTZ R200, -R216, R217 ;  /* 0x000000d9d8c87221 */ /* 0x000fe20000010100 */
[----:B------:R-:W-:Y:S02]  /*11d0*/  IMAD.U32 R194, R202, 0x10000, RZ ;  /* 0x00010000cac27824 */ /* 0x000fe400078e00ff */
[----:B------:R-:W-:Y:S01]  /*11e0*/  FADD.FTZ R134, -R216, R199 ;  /* 0x000000c7d8867221 */ /* 0x000fe20000010100 */
[----:B------:R-:W-:Y:S01]  /*11f0*/  FMUL.FTZ R204, R39, R204 ;  /* 0x000000cc27cc7220 */ /* 0x000fe20000410000 */
[----:B------:R-:W-:Y:S01]  /*1200*/  FMUL.FTZ R202, R23, R132 ;  /* 0x0000008417ca7220 */ /* 0x000fe20000410000 */
[----:B------:R-:W-:Y:S01]  /*1210*/  FADD.FTZ R129, R128, R203 ;  /* 0x000000cb80817221 */ /* 0x000fe20000010000 */
[----:B------:R-:W-:Y:S01]  /*1220*/  FFMA.FTZ R131, R205, R203, R130 ;  /* 0x000000cbcd837223 */ /* 0x000fe20000010082 */
[----:B------:R-:W-:Y:S02]  /*1230*/  IMAD.U32 R221, R201, 0x10000, RZ ;  /* 0x00010000c9dd7824 */ /* 0x000fe400078e00ff */
[C---:B------:R-:W-:Y:S01]  /*1240*/  FMUL.FTZ R200, R39.reuse, R200 ;  /* 0x000000c827c87220 */ /* 0x040fe20000410000 */
[----:B------:R-:W-:Y:S01]  /*1250*/  FMUL.FTZ R201, R39, R134 ;  /* 0x0000008627c97220 */ /* 0x000fe20000410000 */
[----:B------:R-:W-:Y:S01]  /*1260*/  FMUL.FTZ R199, R6, R213 ;  /* 0x000000d506c77220 */ /* 0x000fe20000410000 */
[----:B------:R-:W-:Y:S01]  /*1270*/  FADD.FTZ R128, R129, R202 ;  /* 0x000000ca81807221 */ /* 0x000fe20000010000 */
[----:B------:R-:W-:Y:S01]  /*1280*/  FFMA.FTZ R130, R204, R202, R131 ;  /* 0x000000cacc827223 */ /* 0x000fe20000010083 */
[----:B------:R-:W-:Y:S01]  /*1290*/  FADD.FTZ R196, -R216, R221 ;  /* 0x000000ddd8c47221 */ /* 0x000fe20000010100 */
        /* <DEDUP_REMOVED lines=21> */
.L_x_738:
[----:B------:R-:W-:Y:S05]  /*13f0*/  BSYNC B2 ;  /* 0x0000000000027941 */ /* 0x000fea0003800000 */
.L_x_737:
[----:B------:R-:W-:Y:S04]  /*1400*/  BSSY B2, `(.L_x_739) ;  /* 0x0000062000027945 */ /* 0x000fe80003800000 */
        /* <DEDUP_REMOVED lines=12> */
[----:B------:R-:W-:-:S05]  /*14d0*/  @P4 IMAD.WIDE.U32 R140, R219, 0x10, R210 ;  /* 0x00000010db8c4825 */ /* 0x000fca00078e00d2 */
[----:B------:R0:W5:Y:S01]  /*14e0*/  @P4 LDG.E.128 R40, desc[UR4][R140.64] ;  /* 0x000000048c284981 */ /* 0x000162000c1e1d00 */
[----:B------:R-:W-:Y:S01]  /*14f0*/  IADD3 R218, R218, 0x20, RZ ;  /* 0x00000020dada7810 */ /* 0x000fe20007ffe0ff */
[----:B------:R-:W-:Y:S01]  /*1500*/  VIADD R215, R215, 0x20 ;  /* 0x00000020d7d77836 */ /* 0x000fe20000000000 */
[----:B------:R-:W-:Y:S02]  /*1510*/  IADD3 R219, R219, 0x20, RZ ;  /* 0x00000020dbdb7810 */ /* 0x000fe40007ffe0ff */
[C---:B---3--:R-:W-:Y:S02]  /*1520*/  SHF.L.U32 R181, R128.reuse, 0x10, RZ ;  /* 0x0000001080b57819 */ /* 0x048fe400000006ff */
[----:B------:R-:W-:Y:S01]  /*1530*/  PRMT R138, R128, 0x7632, R138 ;  /* 0x00007632808a7816 */ /* 0x000fe2000000008a */
[C---:B------:R-:W-:Y:S01]  /*1540*/  IMAD.U32 R187, R131.reuse, 0x10000, RZ ;  /* 0x0001000083bb7824 */ /* 0x040fe200078e00ff */
[----:B------:R-:W-:Y:S01]  /*1550*/  PRMT R186, R131, 0x7632, R186 ;  /* 0x0000763283ba7816 */ /* 0x000fe200000000ba */
[----:B------:R-:W-:-:S02]  /*1560*/  FADD.FTZ R128, -R216, R181 ;  /* 0x000000b5d8807221 */ /* 0x000fc40000010100 */
[----:B------:R-:W-:Y:S01]  /*1570*/  IMAD.U32 R131, R138, 0x10000, RZ ;  /* 0x000100008a837824 */ /* 0x000fe200078e00ff */
[C---:B------:R-:W-:Y:S01]  /*1580*/  PRMT R182, R129.reuse, 0x7632, R182 ;  /* 0x0000763281b67816 */ /* 0x040fe200000000b6 */
[----:B------:R-:W-:Y:S01]  /*1590*/  IMAD.U32 R183, R129, 0x10000, RZ ;  /* 0x0001000081b77824 */ /* 0x000fe200078e00ff */
[----:B----4-:R-:W-:Y:S01]  /*15a0*/  SHF.L.U32 R191, R132, 0x10, RZ ;  /* 0x0000001084bf7819 */ /* 0x010fe200000006ff */
[----:B------:R-:W-:Y:S01]  /*15b0*/  FADD.FTZ R138, -R216, R187 ;  /* 0x000000bbd88a7221 */ /* 0x000fe20000010100 */
[----:B------:R-:W-:Y:S01]  /*15c0*/  PRMT R129, R132, 0x7632, R129 ;  /* 0x0000763284817816 */ /* 0x000fe20000000081 */
[----:B------:R-:W-:Y:S01]  /*15d0*/  FMUL.FTZ R193, R39, R128 ;  /* 0x0000008027c17220 */ /* 0x000fe20000410000 */
[----:B------:R-:W-:Y:S01]  /*15e0*/  FADD.FTZ R192, -R216, R131 ;  /* 0x00000083d8c07221 */ /* 0x000fe20000010100 */
[----:B------:R-:W-:Y:S02]  /*15f0*/  IMAD.U32 R190, R135, 0x10000, RZ ;  /* 0x0001000087be7824 */ /* 0x000fe400078e00ff */
[----:B------:R-:W-:Y:S01]  /*1600*/  FADD.FTZ R52, R52, R191 ;  /* 0x000000bf34347221 */ /* 0x000fe20000010000 */
[----:B------:R-:W-:Y:S01]  /*1610*/  FFMA.FTZ R84, R193, R191, R84 ;  /* 0x000000bfc1547223 */ /* 0x000fe20000010054 */
[----:B------:R-:W-:Y:S01]  /*1620*/  FMUL.FTZ R181, R39, R138 ;  /* 0x0000008a27b57220 */ /* 0x000fe20000410000 */
[----:B------:R-:W-:-:S02]  /*1630*/  IMAD.U32 R129, R129, 0x10000, RZ ;  /* 0x0001000081817824 */ /* 0x000fc400078e00ff */
[----:B------:R-:W-:Y:S01]  /*1640*/  FMUL.FTZ R191, R8, R191 ;  /* 0x000000bf08bf7220 */ /* 0x000fe20000410000 */
[----:B------:R-:W-:Y:S01]  /*1650*/  FMUL.FTZ R192, R39, R192 ;  /* 0x000000c027c07220 */ /* 0x000fe20000410000 */
[----:B------:R-:W-:Y:S01]  /*1660*/  PRMT R184, R130, 0x7632, R184 ;  /* 0x0000763282b87816 */ /* 0x000fe200000000b8 */
[----:B------:R-:W-:Y:S01]  /*1670*/  FADD.FTZ R58, R58, R190 ;  /* 0x000000be3a3a7221 */ /* 0x000fe20000010000 */
[----:B------:R-:W-:Y:S01]  /*1680*/  SHF.L.U32 R185, R130, 0x10, RZ ;  /* 0x0000001082b97819 */ /* 0x000fe200000006ff */
[-C--:B------:R-:W-:Y:S01]  /*1690*/  FFMA.FTZ R90, R181, R190.reuse, R90 ;  /* 0x000000beb55a7223 */ /* 0x080fe2000001005a */
[----:B------:R-:W-:Y:S01]  /*16a0*/  PRMT R132, R133, 0x7632, R132 ;  /* 0x0000763285847816 */ /* 0x000fe20000000084 */
[----:B------:R-:W-:Y:S01]  /*16b0*/  FMUL.FTZ R138, R11, R190 ;  /* 0x000000be0b8a7220 */ /* 0x000fe20000410000 */
[----:B------:R-:W-:Y:S01]  /*16c0*/  PRMT R188, R135, 0x7632, R188 ;  /* 0x0000763287bc7816 */ /* 0x000fe200000000bc */
[----:B------:R-:W-:Y:S02]  /*16d0*/  IMAD.U32 R133, R133, 0x10000, RZ ;  /* 0x0001000085857824 */ /* 0x000fe400078e00ff */
[----:B------:R-:W-:Y:S01]  /*16e0*/  FADD.FTZ R130, -R216, R183 ;  /* 0x000000b7d8827221 */ /* 0x000fe20000010100 */
[----:B------:R-:W-:Y:S01]  /*16f0*/  SHF.L.U32 R135, R182, 0x10, RZ ;  /* 0x00000010b6877819 */ /* 0x000fe200000006ff */
[----:B------:R-:W-:Y:S01]  /*1700*/  FADD.FTZ R217, R217, R191 ;  /* 0x000000bfd9d97221 */ /* 0x000fe20000010000 */
[----:B------:R-:W-:Y:S01]  /*1710*/  FADD.FTZ R53, R53, R129 ;  /* 0x0000008135357221 */ /* 0x000fe20000010000 */
[-C--:B------:R-:W-:Y:S01]  /*1720*/  FFMA.FTZ R85, R192, R129.reuse, R85 ;  /* 0x00000081c0557223 */ /* 0x080fe20000010055 */
[----:B------:R-:W-:Y:S01]  /*1730*/  FMUL.FTZ R190, R26, R129 ;  /* 0x000000811abe7220 */ /* 0x000fe20000410000 */
[----:B------:R-:W-:Y:S01]  /*1740*/  FFMA.FTZ R129, R193, R191, R220 ;  /* 0x000000bfc1817223 */ /* 0x000fe200000100dc */
[----:B------:R-:W-:Y:S01]  /*1750*/  SHF.L.U32 R132, R132, 0x10, RZ ;  /* 0x0000001084847819 */ /* 0x000fe200000006ff */
[----:B------:R-:W-:Y:S01]  /*1760*/  FMUL.FTZ R189, R39, R130 ;  /* 0x0000008227bd7220 */ /* 0x000fe20000410000 */
[----:B------:R-:W-:Y:S01]  /*1770*/  FMUL.FTZ R187, R9, R133 ;  /* 0x0000008509bb7220 */ /* 0x000fe20000410000 */
[----:B------:R-:W-:Y:S01]  /*1780*/  SHF.L.U32 R212, R188, 0x10, RZ ;  /* 0x00000010bcd47819 */ /* 0x000fe200000006ff */
[----:B------:R-:W-:Y:S01]  /*1790*/  FADD.FTZ R128, R217, R190 ;  /* 0x000000bed9807221 */ /* 0x000fe20000010000 */
[----:B------:R-:W-:Y:S01]  /*17a0*/  FADD.FTZ R188, -R216, R135 ;  /* 0x00000087d8bc7221 */ /* 0x000fe20000010100 */
[----:B------:R-:W-:Y:S01]  /*17b0*/  FFMA.FTZ R130, R192, R190, R129 ;  /* 0x000000bec0827223 */ /* 0x000fe20000010081 */
[----:B0-----:R-:W-:Y:S01]  /*17c0*/  PRMT R140, R134, 0x7632, R140 ;  /* 0x00007632868c7816 */ /* 0x001fe2000000008c */
[----:B------:R-:W-:Y:S01]  /*17d0*/  FADD.FTZ R129, R128, R187 ;  /* 0x000000bb80817221 */ /* 0x000fe20000010000 */
[----:B------:R-:W-:-:S02]  /*17e0*/  SHF.L.U32 R141, R134, 0x10, RZ ;  /* 0x00000010868d7819 */ /* 0x000fc400000006ff */
[----:B------:R-:W-:Y:S01]  /*17f0*/  SHF.L.U32 R221, R186, 0x10, RZ ;  /* 0x00000010badd7819 */ /* 0x000fe200000006ff */
[----:B------:R-:W-:Y:S01]  /*1800*/  FMUL.FTZ R186, R27, R132 ;  /* 0x000000841bba7220 */ /* 0x000fe20000410000 */
[----:B------:R-:W-:Y:S01]  /*1810*/  FADD.FTZ R134, -R216, R185 ;  /* 0x000000b9d8867221 */ /* 0x000fe20000010100 */
[----:B------:R-:W-:Y:S02]  /*1820*/  IMAD.U32 R213, R184, 0x10000, RZ ;  /* 0x00010000b8d57824 */ /* 0x000fe400078e00ff */
[----:B------:R-:W-:Y:S01]  /*1830*/  FMUL.FTZ R188, R39, R188 ;  /* 0x000000bc27bc7220 */ /* 0x000fe20000410000 */
[----:B------:R-:W-:Y:S01]  /*1840*/  FFMA.FTZ R131, R189, R187, R130 ;  /* 0x000000bbbd837223 */ /* 0x000fe20000010082 */
[----:B------:R-:W-:Y:S02]  /*1850*/  IMAD.U32 R140, R140, 0x10000, RZ ;  /* 0x000100008c8c7824 */ /* 0x000fe400078e00ff */
[----:B------:R-:W-:Y:S01]  /*1860*/  FMUL.FTZ R183, R10, R141 ;  /* 0x0000008d0ab77220 */ /* 0x000fe20000410000 */
[----:B------:R-:W-:Y:S01]  /*1870*/  FADD.FTZ R128, R129, R186 ;  /* 0x000000ba81807221 */ /* 0x000fe20000010000 */
[C---:B------:R-:W-:Y:S01]  /*1880*/  FMUL.FTZ R185, R39.reuse, R134 ;  /* 0x0000008627b97220 */ /* 0x040fe20000410000 */
[----:B------:R-:W-:Y:S01]  /*1890*/  FADD.FTZ R184, -R216, R213 ;  /* 0x000000d5d8b87221 */ /* 0x000fe20000010100 */
[----:B------:R-:W-:Y:S01]  /*18a0*/  FFMA.FTZ R130, R188, R186, R131 ;  /* 0x000000babc827223 */ /* 0x000fe20000010083 */
[----:B------:R-:W-:Y:S01]  /*18b0*/  FMUL.FTZ R182, R28, R140 ;  /* 0x0000008c1cb67220 */ /* 0x000fe20000410000 */
[----:B------:R-:W-:Y:S01]  /*18c0*/  FADD.FTZ R129, R128, R183 ;  /* 0x000000b780817221 */ /* 0x000fe20000010000 */
[----:B------:R-:W-:Y:S01]  /*18d0*/  FMUL.FTZ R184, R39, R184 ;  /* 0x000000b827b87220 */ /* 0x000fe20000410000 */
[----:B------:R-:W-:Y:S01]  /*18e0*/  FFMA.FTZ R131, R185, R183, R130 ;  /* 0x000000b7b9837223 */ /* 0x000fe20000010082 */
[----:B------:R-:W-:Y:S01]  /*18f0*/  FADD.FTZ R134, -R216, R221 ;  /* 0x000000ddd8867221 */ /* 0x000fe20000010100 */
[----:B------:R-:W-:-:S02]  /*1900*/  FADD.FTZ R129, R129, R182 ;  /* 0x000000b681817221 */ /* 0x000fc40000010000 */
[----:B------:R-:W-:Y:S01]  /*1910*/  FFMA.FTZ R128, R184, R182, R131 ;  /* 0x000000b6b8807223 */ /* 0x000fe20000010083 */
[----:B------:R-:W-:Y:S01]  /*1920*/  FADD.FTZ R56, R56, R141 ;  /* 0x0000008d38387221 */ /* 0x000fe20000010000 */
[----:B------:R-:W-:Y:S01]  /*1930*/  FFMA.FTZ R88, R185, R141, R88 ;  /* 0x0000008db9587223 */ /* 0x000fe20000010058 */
[----:B------:R-:W-:Y:S01]  /*1940*/  FADD.FTZ R57, R57, R140 ;  /* 0x0000008c39397221 */ /* 0x000fe20000010000 */
[----:B------:R-:W-:Y:S01]  /*1950*/  FFMA.FTZ R89, R184, R140, R89 ;  /* 0x0000008cb8597223 */ /* 0x000fe20000010059 */
[----:B------:R-:W-:Y:S01]  /*1960*/  FADD.FTZ R130, R129, R138 ;  /* 0x0000008a81827221 */ /* 0x000fe20000010000 */
[----:B------:R-:W-:Y:S01]  /*1970*/  FMUL.FTZ R140, R39, R134 ;  /* 0x00000086278c7220 */ /* 0x000fe20000410000 */
        /* <DEDUP_REMOVED lines=10> */
.L_x_740:
[----:B------:R-:W-:Y:S05]  /*1a20*/  BSYNC B2 ;  /* 0x0000000000027941 */ /* 0x000fea0003800000 */
.L_x_739:
        /* <DEDUP_REMOVED lines=15> */
[----:B------:R-:W-:Y:S01]  /*1b20*/  VIADD R218, R218, 0x20 ;  /* 0x00000020dada7836 */ /* 0x000fe20000000000 */
[----:B------:R-:W-:Y:S01]  /*1b30*/  IADD3 R219, R219, 0x20, RZ ;  /* 0x00000020dbdb7810 */ /* 0x000fe20007ffe0ff */
[----:B------:R-:W-:Y:S01]  /*1b40*/  VIADD R215, R215, 0x20 ;  /* 0x00000020d7d77836 */ /* 0x000fe20000000000 */
[----:B---3--:R-:W-:Y:S02]  /*1b50*/  PRMT R144, R128, 0x7632, R144 ;  /* 0x0000763280907816 */ /* 0x008fe40000000090 */
[----:B------:R-:W-:Y:S02]  /*1b60*/  PRMT R150, R131, 0x7632, R150 ;  /* 0x0000763283967816 */ /* 0x000fe40000000096 */
[----:B------:R-:W-:Y:S01]  /*1b70*/  SHF.L.U32 R153, R144, 0x10, RZ ;  /* 0x0000001090997819 */ /* 0x000fe200000006ff */
[----:B------:R-:W-:Y:S01]  /*1b80*/  IMAD.U32 R145, R128, 0x10000, RZ ;  /* 0x0001000080917824 */ /* 0x000fe200078e00ff */
[----:B------:R-:W-:Y:S01]  /*1b90*/  PRMT R146, R129, 0x7632, R146 ;  /* 0x0000763281927816 */ /* 0x000fe20000000092 */
[----:B------:R-:W-:Y:S01]  /*1ba0*/  IMAD.U32 R151, R130, 0x10000, RZ ;  /* 0x0001000082977824 */ /* 0x000fe200078e00ff */
[----:B------:R-:W-:Y:S01]  /*1bb0*/  SHF.L.U32 R155, R131, 0x10, RZ ;  /* 0x00000010839b7819 */ /* 0x000fe200000006ff */
[----:B----4-:R-:W-:Y:S01]  /*1bc0*/  IMAD.U32 R149, R134, 0x10000, RZ ;  /* 0x0001000086957824 */ /* 0x010fe200078e00ff */
[----:B------:R-:W-:-:S02]  /*1bd0*/  PRMT R128, R132, 0x7632, R128 ;  /* 0x0000763284807816 */ /* 0x000fc40000000080 */
[----:B------:R-:W-:Y:S01]  /*1be0*/  SHF.L.U32 R221, R150, 0x10, RZ ;  /* 0x0000001096dd7819 */ /* 0x000fe200000006ff */
[----:B------:R-:W-:Y:S01]  /*1bf0*/  FADD.FTZ R150, -R216, R153 ;  /* 0x00000099d8967221 */ /* 0x000fe20000010100 */
[----:B------:R-:W-:Y:S01]  /*1c00*/  SHF.L.U32 R147, R129, 0x10, RZ ;  /* 0x0000001081937819 */ /* 0x000fe200000006ff */
[----:B------:R-:W-:Y:S01]  /*1c10*/  IMAD.U32 R129, R132, 0x10000, RZ ;  /* 0x0001000084817824 */ /* 0x000fe200078e00ff */
[----:B------:R-:W-:Y:S01]  /*1c20*/  PRMT R131, R134, 0x7632, R131 ;  /* 0x0000763286837816 */ /* 0x000fe20000000083 */
[----:B------:R-:W-:Y:S01]  /*1c30*/  FADD.FTZ R134, -R216, R145 ;  /* 0x00000091d8867221 */ /* 0x000fe20000010100 */
[----:B------:R-:W-:Y:S01]  /*1c40*/  SHF.L.U32 R157, R146, 0x10, RZ ;  /* 0x00000010929d7819 */ /* 0x000fe200000006ff */
[----:B------:R-:W-:Y:S01]  /*1c50*/  FADD.FTZ R146, -R216, R151 ;  /* 0x00000097d8927221 */ /* 0x000fe20000010100 */
[----:B------:R-:W-:Y:S01]  /*1c60*/  SHF.L.U32 R151, R128, 0x10, RZ ;  /* 0x0000001080977819 */ /* 0x000fe200000006ff */
[C---:B------:R-:W-:Y:S01]  /*1c70*/  FMUL.FTZ R150, R39.reuse, R150 ;  /* 0x0000009627967220 */ /* 0x040fe20000410000 */
[----:B------:R-:W-:Y:S01]  /*1c80*/  PRMT R148, R130, 0x7632, R148 ;  /* 0x0000763282947816 */ /* 0x000fe20000000094 */
[----:B0-----:R-:W-:Y:S01]  /*1c90*/  FMUL.FTZ R143, R39, R134 ;  /* 0x00000086278f7220 */ /* 0x001fe20000410000 */
[----:B------:R-:W-:Y:S01]  /*1ca0*/  FMUL.FTZ R142, R12, R129 ;  /* 0x000000810c8e7220 */ /* 0x000fe20000410000 */
[----:B------:R-:W-:Y:S01]  /*1cb0*/  PRMT R130, R133, 0x7632, R130 ;  /* 0x0000763285827816 */ /* 0x000fe20000000082 */
[----:B------:R-:W-:Y:S01]  /*1cc0*/  FADD.FTZ R97, R97, R151 ;  /* 0x0000009761617221 */ /* 0x000fe20000010000 */
[----:B------:R-:W-:Y:S01]  /*1cd0*/  FFMA.FTZ R61, R150, R151, R61 ;  /* 0x00000097963d7223 */ /* 0x000fe2000001003d */
[----:B------:R-:W-:Y:S01]  /*1ce0*/  SHF.L.U32 R133, R133, 0x10, RZ ;  /* 0x0000001085857819 */ /* 0x000fe200000006ff */
[----:B------:R-:W-:Y:S01]  /*1cf0*/  FADD.FTZ R144, -R216, R147 ;  /* 0x00000093d8907221 */ /* 0x000fe20000010100 */
[----:B------:R-:W-:Y:S01]  /*1d00*/  FADD.FTZ R96, R96, R129 ;  /* 0x0000008160607221 */ /* 0x000fe20000010000 */
[----:B------:R-:W-:Y:S01]  /*1d10*/  FFMA.FTZ R60, R143, R129, R60 ;  /* 0x000000818f3c7223 */ /* 0x000fe2000001003c */
[----:B------:R-:W-:Y:S01]  /*1d20*/  FADD.FTZ R152, -R216, R157 ;  /* 0x0000009dd8987221 */ /* 0x000fe20000010100 */
[----:B------:R-:W-:Y:S01]  /*1d30*/  FADD.FTZ R128, R217, R142 ;  /* 0x0000008ed9807221 */ /* 0x000fe20000010000 */
[----:B------:R-:W-:Y:S01]  /*1d40*/  FMUL.FTZ R151, R30, R151 ;  /* 0x000000971e977220 */ /* 0x000fe20000410000 */
[----:B------:R-:W-:-:S02]  /*1d50*/  IMAD.U32 R213, R148, 0x10000, RZ ;  /* 0x0001000094d57824 */ /* 0x000fc400078e00ff */
[----:B------:R-:W-:Y:S01]  /*1d60*/  FFMA.FTZ R129, R143, R142, R220 ;  /* 0x0000008e8f817223 */ /* 0x000fe200000100dc */
[----:B------:R-:W-:Y:S01]  /*1d70*/  FADD.FTZ R148, -R216, R155 ;  /* 0x0000009bd8947221 */ /* 0x000fe20000010100 */
[----:B------:R-:W-:Y:S01]  /*1d80*/  SHF.L.U32 R155, R131, 0x10, RZ ;  /* 0x00000010839b7819 */ /* 0x000fe200000006ff */
[C---:B------:R-:W-:Y:S01]  /*1d90*/  FMUL.FTZ R145, R39.reuse, R144 ;  /* 0x0000009027917220 */ /* 0x040fe20000410000 */
[----:B------:R-:W-:Y:S02]  /*1da0*/  IMAD.U32 R130, R130, 0x10000, RZ ;  /* 0x0001000082827824 */ /* 0x000fe400078e00ff */
[----:B------:R-:W-:Y:S01]  /*1db0*/  FMUL.FTZ R152, R39, R152 ;  /* 0x0000009827987220 */ /* 0x000fe20000410000 */
[----:B------:R-:W-:Y:S01]  /*1dc0*/  FADD.FTZ R131, R128, R151 ;  /* 0x0000009780837221 */ /* 0x000fe20000010000 */
        /* <DEDUP_REMOVED lines=8> */
[C---:B------:R-:W-:Y:S01]  /*1e50*/  FMUL.FTZ R147, R39.reuse, R146 ;  /* 0x0000009227937220 */ /* 0x040fe20000410000 */
        /* <DEDUP_REMOVED lines=10> */
[C---:B------:R-:W-:Y:S01]  /*1f00*/  FFMA.FTZ R129, R147.reuse, R146, R128 ;  /* 0x0000009293817223 */ /* 0x040fe20000010080 */
[----:B------:R-:W-:Y:S01]  /*1f10*/  FADD.FTZ R100, R100, R149 ;  /* 0x0000009564647221 */ /* 0x000fe20000010000 */
[----:B------:R-:W-:Y:S01]  /*1f20*/  FFMA.FTZ R64, R147, R149, R64 ;  /* 0x0000009593407223 */ /* 0x000fe20000010040 */
[----:B------:R-:W-:Y:S01]  /*1f30*/  FMUL.FTZ R149, R39, R148 ;  /* 0x0000009427957220 */ /* 0x000fe20000410000 */
        /* <DEDUP_REMOVED lines=17> */
.L_x_742:
[----:B------:R-:W-:Y:S05]  /*2050*/  BSYNC B2 ;  /* 0x0000000000027941 */ /* 0x000fea0003800000 */
.L_x_741:
        /* <DEDUP_REMOVED lines=15> */
[C---:B---3--:R-:W-:Y:S01]  /*2150*/  PRMT R166, R129.reuse, 0x7632, R166 ;  /* 0x0000763281a67816 */ /* 0x048fe200000000a6 */
[----:B------:R-:W-:Y:S01]  /*2160*/  IMAD.U32 R129, R129, 0x10000, RZ ;  /* 0x0001000081817824 */ /* 0x000fe200078e00ff */
[----:B------:R-:W-:Y:S02]  /*2170*/  PRMT R168, R130, 0x7632, R168 ;  /* 0x0000763282a87816 */ /* 0x000fe400000000a8 */
[----:B------:R-:W-:Y:S02]  /*2180*/  PRMT R139, R128, 0x7632, R139 ;  /* 0x00007632808b7816 */ /* 0x000fe4000000008b */
[----:B------:R-:W-:Y:S01]  /*2190*/  SHF.L.U32 R169, R130, 0x10, RZ ;  /* 0x0000001082a97819 */ /* 0x000fe200000006ff */
[----:B------:R-:W-:Y:S01]  /*21a0*/  FADD.FTZ R130, -R216, R129 ;  /* 0x00000081d8827221 */ /* 0x000fe20000010100 */
[C---:B------:R-:W-:Y:S02]  /*21b0*/  PRMT R171, R131.reuse, 0x7632, R171 ;  /* 0x0000763283ab7816 */ /* 0x040fe400000000ab */
[----:B------:R-:W-:-:S02]  /*21c0*/  SHF.L.U32 R173, R131, 0x10, RZ ;  /* 0x0000001083ad7819 */ /* 0x000fc400000006ff */
[----:B------:R-:W-:Y:S02]  /*21d0*/  SHF.L.U32 R129, R166, 0x10, RZ ;  /* 0x00000010a6817819 */ /* 0x000fe400000006ff */
[----:B------:R-:W-:Y:S01]  /*21e0*/  SHF.L.U32 R131, R168, 0x10, RZ ;  /* 0x00000010a8837819 */ /* 0x000fe200000006ff */
[----:B------:R-:W-:Y:S01]  /*21f0*/  IMAD.U32 R139, R139, 0x10000, RZ ;  /* 0x000100008b8b7824 */ /* 0x000fe200078e00ff */
[----:B------:R-:W-:Y:S01]  /*2200*/  SHF.L.U32 R167, R128, 0x10, RZ ;  /* 0x0000001080a77819 */ /* 0x000fe200000006ff */
[C---:B------:R-:W-:Y:S01]  /*2210*/  FADD.FTZ R174, -R216.reuse, R129 ;  /* 0x00000081d8ae7221 */ /* 0x040fe20000010100 */
[C---:B------:R-:W-:Y:S01]  /*2220*/  FADD.FTZ R170, -R216.reuse, R169 ;  /* 0x000000a9d8aa7221 */ /* 0x040fe20000010100 */
[----:B------:R-:W-:Y:S01]  /*2230*/  FADD.FTZ R176, -R216, R131 ;  /* 0x00000083d8b07221 */ /* 0x000fe20000010100 */
[----:B----4-:R-:W-:Y:S01]  /*2240*/  PRMT R129, R132, 0x7632, R129 ;  /* 0x0000763284817816 */ /* 0x010fe20000000081 */
[----:B------:R-:W-:Y:S01]  /*2250*/  FADD.FTZ R172, -R216, R139 ;  /* 0x0000008bd8ac7221 */ /* 0x000fe20000010100 */
[----:B------:R-:W-:Y:S01]  /*2260*/  SHF.L.U32 R131, R132, 0x10, RZ ;  /* 0x0000001084837819 */ /* 0x000fe200000006ff */
[C---:B------:R-:W-:Y:S01]  /*2270*/  FADD.FTZ R128, -R216.reuse, R167 ;  /* 0x000000a7d8807221 */ /* 0x040fe20000010100 */
[----:B------:R-:W-:Y:S01]  /*2280*/  FADD.FTZ R178, -R216, R173 ;  /* 0x000000add8b27221 */ /* 0x000fe20000010100 */
[----:B------:R-:W-:Y:S01]  /*2290*/  IMAD.U32 R173, R134, 0x10000, RZ ;  /* 0x0001000086ad7824 */ /* 0x000fe200078e00ff */
[----:B------:R-:W-:Y:S01]  /*22a0*/  SHF.L.U32 R129, R129, 0x10, RZ ;  /* 0x0000001081817819 */ /* 0x000fe200000006ff */
[C---:B------:R-:W-:Y:S01]  /*22b0*/  FMUL.FTZ R169, R39.reuse, R170 ;  /* 0x000000aa27a97220 */ /* 0x040fe20000410000 */
[----:B------:R-:W-:Y:S01]  /*22c0*/  FMUL.FTZ R166, R16, R131 ;  /* 0x0000008310a67220 */ /* 0x000fe20000410000 */
[C---:B------:R-:W-:Y:S01]  /*22d0*/  FMUL.FTZ R172, R39.reuse, R172 ;  /* 0x000000ac27ac7220 */ /* 0x040fe20000410000 */
[----:B------:R-:W-:Y:S01]  /*22e0*/  FMUL.FTZ R139, R39, R128 ;  /* 0x00000080278b7220 */ /* 0x000fe20000410000 */
[----:B------:R-:W-:Y:S01]  /*22f0*/  PRMT R132, R133, 0x7632, R132 ;  /* 0x0000763285847816 */ /* 0x000fe20000000084 */
[----:B------:R-:W-:Y:S01]  /*2300*/  FADD.FTZ R108, R108, R173 ;  /* 0x000000ad6c6c7221 */ /* 0x000fe20000010000 */
[-C--:B------:R-:W-:Y:S01]  /*2310*/  FFMA.FTZ R72, R169, R173.reuse, R72 ;  /* 0x000000ada9487223 */ /* 0x080fe20000010048 */
[----:B------:R-:W-:Y:S01]  /*2320*/  FMUL.FTZ R170, R18, R173 ;  /* 0x000000ad12aa7220 */ /* 0x000fe20000410000 */
[----:B------:R-:W-:Y:S01]  /*2330*/  SHF.L.U32 R133, R133, 0x10, RZ ;  /* 0x0000001085857819 */ /* 0x000fe200000006ff */
[----:B------:R-:W-:Y:S01]  /*2340*/  FADD.FTZ R128, R217, R166 ;  /* 0x000000a6d9807221 */ /* 0x000fe20000010000 */
[----:B------:R-:W-:Y:S01]  /*2350*/  FADD.FTZ R105, R105, R129 ;  /* 0x0000008169697221 */ /* 0x000fe20000010000 */
[-C--:B------:R-:W-:Y:S01]  /*2360*/  FFMA.FTZ R69, R172, R129.reuse, R69 ;  /* 0x00000081ac457223 */ /* 0x080fe20000010045 */
[----:B------:R-:W-:Y:S01]  /*2370*/  FMUL.FTZ R173, R34, R129 ;  /* 0x0000008122ad7220 */ /* 0x000fe20000410000 */
[----:B------:R-:W-:Y:S01]  /*2380*/  FFMA.FTZ R129, R139, R166, R220 ;  /* 0x000000a68b817223 */ /* 0x000fe200000100dc */
[----:B------:R-:W-:-:S02]  /*2390*/  IMAD.U32 R171, R171, 0x10000, RZ ;  /* 0x00010000abab7824 */ /* 0x000fc400078e00ff */
[----:B------:R-:W-:Y:S01]  /*23a0*/  FADD.FTZ R104, R104, R131 ;  /* 0x0000008368687221 */ /* 0x000fe20000010000 */
[----:B------:R-:W-:Y:S01]  /*23b0*/  FFMA.FTZ R68, R139, R131, R68 ;  /* 0x000000838b447223 */ /* 0x000fe20000010044 */
[----:B------:R-:W-:Y:S01]  /*23c0*/  FADD.FTZ R131, R128, R173 ;  /* 0x000000ad80837221 */ /* 0x000fe20000010000 */
[----:B------:R-:W-:Y:S01]  /*23d0*/  FMUL.FTZ R167, R39, R130 ;  /* 0x0000008227a77220 */ /* 0x000fe20000410000 */
[----:B------:R-:W-:Y:S02]  /*23e0*/  IMAD.U32 R132, R132, 0x10000, RZ ;  /* 0x0001000084847824 */ /* 0x000fe400078e00ff */
[----:B------:R-:W-:Y:S01]  /*23f0*/  FMUL.FTZ R168, R17, R133 ;  /* 0x0000008511a87220 */ /* 0x000fe20000410000 */
[----:B------:R-:W-:Y:S01]  /*2400*/  FFMA.FTZ R128, R172, R173, R129 ;  /* 0x000000adac807223 */ /* 0x000fe20000010081 */
[--C-:B------:R-:W-:Y:S01]  /*2410*/  FADD.FTZ R180, -R216, R171.reuse ;  /* 0x000000abd8b47221 */ /* 0x100fe20000010100 */
[----:B------:R-:W-:Y:S01]  /*2420*/  PRMT R171, R134, 0x7632, R171 ;  /* 0x0000763286ab7816 */ /* 0x000fe200000000ab */
        /* <DEDUP_REMOVED lines=27> */
[----:B------:R-:W-:Y:S01]  /*25e0*/  FADD.FTZ R107, R107, R132 ;  /* 0x000000846b6b7221 */ /* 0x000fe20000010000 */
[----:B------:R-:W-:Y:S01]  /*25f0*/  FFMA.FTZ R71, R174, R132, R71 ;  /* 0x00000084ae477223 */ /* 0x000fe20000010047 */
[----:B------:R-:W-:Y:S01]  /*2600*/  FFMA.FTZ R74, R171, R135, R74 ;  /* 0x00000087ab4a7223 */ /* 0x000fe2000001004a */
[----:B------:R-:W-:Y:S01]  /*2610*/  FADD.FTZ R111, R111, R134 ;  /* 0x000000866f6f7221 */ /* 0x000fe20000010000 */
[----:B------:R-:W-:Y:S01]  /*2620*/  FFMA.FTZ R75, R180, R134, R75 ;  /* 0x00000086b44b7223 */ /* 0x000fe2000001004b */
[----:B------:R-:W-:Y:S01]  /*2630*/  FADD.FTZ R217, R130, R179 ;  /* 0x000000b382d97221 */ /* 0x000fe20000010000 */
[----:B0-----:R-:W-:-:S07]  /*2640*/  FFMA.FTZ R220, R180, R179, R128 ;  /* 0x000000b3b4dc7223 */ /* 0x001fce0000010080 */
.L_x_736:
[----:B------:R-:W-:Y:S05]  /*2650*/  BSYNC B1 ;  /* 0x0000000000017941 */ /* 0x000fea0003800000 */
.L_x_728:
[----:B------:R-:W-:-:S03]  /*2660*/  UMOV UR12, 0xffffffff ;  /* 0xffffffff000c7882 */ /* 0x000fc60000000000 */
[----:B------:R-:W-:Y:S05]  /*2670*/  BRA.DIV UR12, `(.L_x_743) ;  /* 0x000000460cac7947 */ /* 0x000fea000b800000 */
[----:B-1----:R-:W0:Y:S04]  /*2680*/  SHFL.BFLY PT, R128, R217, 0x1, 0x1f ;  /* 0x0c201f00d9807f89 */ /* 0x002e2800000e0000 */
        /* <DEDUP_REMOVED lines=17> */
.L_x_860:
[----:B------:R-:W-:Y:S01]  /*27a0*/  @P3 VIADD R214, R214, 0xffffffff ;  /* 0xffffffffd6d63836 */ /* 0x000fe20000000000 */
[----:B------:R-:W-:Y:S01]  /*27b0*/  HFMA2.MMA R130, -RZ, RZ, 0, 0 ;  /* 0x00000000ff827435 */ /* 0x000fe200000001ff */
[----:B-1----:R-:W-:Y:S01]  /*27c0*/  FADD.FTZ R128, R135, R128 ;  /* 0x0000008087807221 */ /* 0x002fe20000010000 */
[----:B--2---:R-:W-:Y:S01]  /*27d0*/  FADD.FTZ R129, R134, R129 ;  /* 0x0000008186817221 */ /* 0x004fe20000010000 */
[----:B------:R-:W-:Y:S01]  /*27e0*/  @P3 IMAD R214, R214, R3, RZ ;  /* 0x00000003d6d63224 */ /* 0x000fe200078e02ff */
[----:B------:R-:W-:Y:S01]  /*27f0*/  BSSY B1, `(.L_x_744) ;  /* 0x00000d7000017945 */ /* 0x000fe20003800000 */
[----:B------:R-:W-:-:S03]  /*2800*/  FMUL.FTZ R132, R128, UR8 ;  /* 0x0000000880847c20 */ /* 0x000fc60008410000 */
[----:B------:R-:W-:-:S04]  /*2810*/  @P3 SHF.R.S32.HI R131, RZ, 0x1f, R214 ;  /* 0x0000001fff833819 */ /* 0x000fc800000114d6 */
[----:B------:R-:W-:Y:S01]  /*2820*/  @P3 LEA.HI R133, R131, R214, RZ, 0x3 ;  /* 0x000000d683853211 */ /* 0x000fe200078f18ff */
[----:B------:R-:W-:-:S03]  /*2830*/  FMUL.FTZ R131, R129, UR8 ;  /* 0x0000000881837c20 */ /* 0x000fc60008410000 */
[----:B------:R-:W-:Y:S01]  /*2840*/  @P3 LEA.HI.SX32 R130, R133, R2, 0x1d ;  /* 0x0000000285823211 */ /* 0x000fe200078feaff */
[----:B------:R-:W-:Y:S06]  /*2850*/  @!P5 BRA `(.L_x_745) ;  /* 0x0000000c0040d947 */ /* 0x000fec0003800000 */
[----:B------:R-:W-:Y:S04]  /*2860*/  BSSY B2, `(.L_x_746) ;  /* 0x0000013000027945 */ /* 0x000fe80003800000 */
[----:B------:R-:W-:Y:S05]  /*2870*/  @P2 BRA `(.L_x_747) ;  /* 0x00000000001c2947 */ /* 0x000fea0003800000 */
[----:B------:R-:W-:Y:S01]  /*2880*/  UISETP.NE.U32.AND UP0, UPT, UR6, URZ, UPT ;  /* 0x0000003f0600728c */ /* 0x000fe2000bf05070 */
[----:B0-----:R-:W-:-:S03]  /*2890*/  MOV R134, RZ ;  /* 0x000000ff00867202 */ /* 0x001fc60000000f00 */
[----:B------:R-:W-:-:S06]  /*28a0*/  UISETP.NE.AND.EX UP0, UPT, UR7, URZ, UPT, UP0 ;  /* 0x0000003f0700728c */ /* 0x000fcc000bf05300 */
[----:B------:R-:W-:-:S13]  /*28b0*/  PLOP3.LUT P4, PT, PT, PT, UP0, 0x80, 0x0 ;  /* 0x000000000000781c */ /* 0x000fda0003f8f008 */
[----:B------:R-:W-:Y:S05]  /*28c0*/  @!P4 BRA `(.L_x_748) ;  /* 0x000000000030c947 */ /* 0x000fea0003800000 */
[----:B-----5:R-:W-:Y:S01]  /*28d0*/  IMAD.U32 R134, R112, 0x10000, RZ ;  /* 0x0001000070867824 */ /* 0x020fe200078e00ff */
[----:B------:R-:W-:Y:S06]  /*28e0*/  BRA `(.L_x_748) ;  /* 0x0000000000287947 */ /* 0x000fec0003800000 */
.L_x_747:
[----:B------:R-:W-:Y:S01]  /*28f0*/  UISETP.NE.U32.AND UP0, UPT, UR6, URZ, UPT ;  /* 0x0000003f0600728c */ /* 0x000fe2000bf05070 */
[----:B------:R-:W-:-:S03]  /*2900*/  ISETP.NE.AND P4, PT, R21, RZ, PT ;  /* 0x000000ff1500720c */ /* 0x000fc60003f85270 */
[----:B------:R-:W-:Y:S01]  /*2910*/  UISETP.NE.AND.EX UP0, UPT, UR7, URZ, UPT, UP0 ;  /* 0x0000003f0700728c */ /* 0x000fe2000bf05300 */
[----:B------:R-:W-:-:S05]  /*2920*/  FSEL R128, R132, RZ, !P4 ;  /* 0x000000ff84807208 */ /* 0x000fca0006000000 */
[----:B------:R-:W-:Y:S01]  /*2930*/  PLOP3.LUT P4, PT, PT, PT, UP0, 0x80, 0x0 ;  /* 0x000000000000781c */ /* 0x000fe20003f8f008 */
[----:B------:R-:W-:-:S04]  /*2940*/  FFMA.FTZ R128, R209, R131, R128 ;  /* 0x00000083d1807223 */ /* 0x000fc80000010080 */
[----:B------:R-:W-:-:S04]  /*2950*/  FADD.FTZ R128, R207, -R128 ;  /* 0x80000080cf807221 */ /* 0x000fc80000010000 */
[----:B0-----:R-:W-:-:S04]  /*2960*/  FMUL.FTZ R134, R39, R128 ;  /* 0x0000008027867220 */ /* 0x001fc80000410000 */
[----:B-----5:R-:W-:-:S05]  /*2970*/  @P4 SHF.L.U32 R129, R112, 0x10, RZ ;  /* 0x0000001070814819 */ /* 0x020fca00000006ff */
[----:B------:R-:W-:-:S07]  /*2980*/  @P4 FADD.FTZ R134, R134, R129 ;  /* 0x0000008186864221 */ /* 0x000fce0000010000 */
.L_x_748:
[----:B------:R-:W-:Y:S05]  /*2990*/  BSYNC B2 ;  /* 0x0000000000027941 */ /* 0x000fea0003800000 */
.L_x_746:
[----:B------:R-:W0:Y:S01]  /*29a0*/  @P3 LDC.64 R128, c[0x0][0x298] ;  /* 0x0000a600ff803b82 */ /* 0x000e220000000a00 */
[----:B-----5:R-:W-:Y:S01]  /*29b0*/  @P3 LOP3.LUT P5, RZ, R164, 0xff, RZ, 0xc0, !PT ;  /* 0x000000ffa4ff3812 */ /* 0x020fe200078ac0ff */
[----:B------:R-:W-:Y:S01]  /*29c0*/  BSSY B2, `(.L_x_749) ;  /* 0x0000018000027945 */ /* 0x000fe20003800000 */
[----:B0-----:R-:W-:-:S04]  /*29d0*/  @P3 FMUL.FTZ R129, R134, R129 ;  /* 0x0000008186813220 */ /* 0x001fc80000410000 */
[----:B------:R-:W-:-:S05]  /*29e0*/  @P3 FMUL.FTZ R128, R129, R128 ;  /* 0x0000008081803220 */ /* 0x000fca0000410000 */
[----:B------:R-:W-:Y:S02]  /*29f0*/  @P3 FSEL R128, R128, RZ, P5 ;  /* 0x000000ff80803208 */ /* 0x000fe40002800000 */
[----:B------:R-:W-:Y:S02]  /*2a00*/  ISETP.NE.U32.AND P5, PT, RZ, UR10, PT ;  /* 0x0000000aff007c0c */ /* 0x000fe4000bfa5070 */
[----:B------:R-:W-:Y:S02]  /*2a10*/  @P3 F2FP.BF16.F32.PACK_AB R128, RZ, R128 ;  /* 0x00000080ff80323e */ /* 0x000fe400000010ff */
[----:B------:R-:W-:Y:S02]  /*2a20*/  ISETP.NE.AND.EX P5, PT, RZ, UR11, PT, P5 ;  /* 0x0000000bff007c0c */ /* 0x000fe4000bfa5350 */
[----:B------:R-:W-:-:S11]  /*2a30*/  @P3 PRMT R92, R128, 0x7610, R92 ;  /* 0x00007610805c3816 */ /* 0x000fd6000000005c */
        /* <DEDUP_REMOVED lines=8> */
.L_x_750:
        /* <DEDUP_REMOVED lines=8> */
.L_x_751:
[----:B------:R-:W-:Y:S05]  /*2b40*/  BSYNC B2 ;  /* 0x0000000000027941 */ /* 0x000fea0003800000 */
.L_x_749:
[----:B------:R-:W0:Y:S01]  /*2b50*/  @P3 LDC.64 R128, c[0x0][0x298] ;  /* 0x0000a600ff803b82 */ /* 0x000e220000000a00 */
[----:B------:R-:W-:Y:S01]  /*2b60*/  @P3 LOP3.LUT P6, RZ, R164, 0xff00, RZ, 0xc0, !PT ;  /* 0x0000ff00a4ff3812 */ /* 0x000fe200078cc0ff */
[----:B------:R-:W-:Y:S01]  /*2b70*/  BSSY B2, `(.L_x_752) ;  /* 0x0000014000027945 */ /* 0x000fe20003800000 */
[----:B0-----:R-:W-:Y:S01]  /*2b80*/  @P3 FMUL.FTZ R129, R134, R129 ;  /* 0x0000008186813220 */ /* 0x001fe20000410000 */
[----:B------:R-:W-:-:S03]  /*2b90*/  @P5 F2FP.BF16.F32.PACK_AB R134, RZ, R134 ;  /* 0x00000086ff86523e */ /* 0x000fc600000010ff */
[----:B------:R-:W-:Y:S01]  /*2ba0*/  @P3 FMUL.FTZ R128, R129, R128 ;  /* 0x0000008081803220 */ /* 0x000fe20000410000 */
[----:B------:R-:W-:-:S04]  /*2bb0*/  @P5 PRMT R124, R124, 0x5410, R134 ;  /* 0x000054107c7c5816 */ /* 0x000fc80000000086 */
[----:B------:R-:W-:-:S04]  /*2bc0*/  @P3 FSEL R128, R128, RZ, P6 ;  /* 0x000000ff80803208 */ /* 0x000fc80003000000 */
[----:B------:R-:W-:-:S04]  /*2bd0*/  @P3 F2FP.BF16.F32.PACK_AB R128, RZ, R128 ;  /* 0x00000080ff80323e */ /* 0x000fc800000010ff */
[----:B------:R-:W-:Y:S01]  /*2be0*/  @P3 PRMT R92, R92, 0x5410, R128 ;  /* 0x000054105c5c3816 */ /* 0x000fe20000000080 */
[----:B------:R-:W-:Y:S06]  /*2bf0*/  @P2 BRA `(.L_x_753) ;  /* 0x0000000000102947 */ /* 0x000fec0003800000 */
[----:B------:R-:W-:Y:S01]  /*2c00*/  MOV R134, RZ ;  /* 0x000000ff00867202 */ /* 0x000fe20000000f00 */
[----:B------:R-:W-:Y:S06]  /*2c10*/  @!P4 BRA `(.L_x_754) ;  /* 0x000000000024c947 */ /* 0x000fec0003800000 */
[----:B------:R-:W-:Y:S01]  /*2c20*/  IMAD.U32 R134, R113, 0x10000, RZ ;  /* 0x0001000071867824 */ /* 0x000fe200078e00ff */
[----:B------:R-:W-:Y:S06]  /*2c30*/  BRA `(.L_x_754) ;  /* 0x00000000001c7947 */ /* 0x000fec0003800000 */
.L_x_753:
[----:B------:R-:W-:Y:S02]  /*2c40*/  ISETP.NE.AND P6, PT, R21, RZ, PT ;  /* 0x000000ff1500720c */ /* 0x000fe40003fc5270 */
[----:B------:R-:W-:Y:S02]  /*2c50*/  @P4 SHF.L.U32 R129, R113, 0x10, RZ ;  /* 0x0000001071814819 */ /* 0x000fe400000006ff */
[----:B------:R-:W-:-:S05]  /*2c60*/  FSEL R128, R132, RZ, !P6 ;  /* 0x000000ff84807208 */ /* 0x000fca0007000000 */
[----:B------:R-:W-:-:S04]  /*2c70*/  FFMA.FTZ R128, R205, R131, R128 ;  /* 0x00000083cd807223 */ /* 0x000fc80000010080 */
[----:B------:R-:W-:-:S04]  /*2c80*/  FADD.FTZ R128, R203, -R128 ;  /* 0x80000080cb807221 */ /* 0x000fc80000010000 */
[----:B------:R-:W-:-:S04]  /*2c90*/  FMUL.FTZ R134, R39, R128 ;  /* 0x0000008027867220 */ /* 0x000fc80000410000 */
[----:B------:R-:W-:-:S07]  /*2ca0*/  @P4 FADD.FTZ R134, R134, R129 ;  /* 0x0000008186864221 */ /* 0x000fce0000010000 */
.L_x_754:
[----:B------:R-:W-:Y:S05]  /*2cb0*/  BSYNC B2 ;  /* 0x0000000000027941 */ /* 0x000fea0003800000 */
.L_x_752:
        /* <DEDUP_REMOVED lines=16> */
.L_x_756:
        /* <DEDUP_REMOVED lines=8> */
.L_x_757:
[----:B------:R-:W-:Y:S05]  /*2e40*/  BSYNC B2 ;  /* 0x0000000000027941 */ /* 0x000fea0003800000 */
.L_x_755:
        /* <DEDUP_REMOVED lines=15> */
.L_x_759:
[----:B------:R-:W-:Y:S02]  /*2f40*/  ISETP.NE.AND P6, PT, R21, RZ, PT ;  /* 0x000000ff1500720c */ /* 0x000fe40003fc5270 */
[----:B------:R-:W-:Y:S02]  /*2f50*/  @P4 SHF.L.U32 R129, R114, 0x10, RZ ;  /* 0x0000001072814819 */ /* 0x000fe400000006ff */
[----:B------:R-:W-:-:S05]  /*2f60*/  FSEL R128, R132, RZ, !P6 ;  /* 0x000000ff84807208 */ /* 0x000fca0007000000 */
[----:B------:R-:W-:-:S04]  /*2f70*/  FFMA.FTZ R128, R201, R131, R128 ;  /* 0x00000083c9807223 */ /* 0x000fc80000010080 */
[----:B------:R-:W-:-:S04]  /*2f80*/  FADD.FTZ R128, R199, -R128 ;  /* 0x80000080c7807221 */ /* 0x000fc80000010000 */
[----:B------:R-:W-:-:S04]  /*2f90*/  FMUL.FTZ R134, R39, R128 ;  /* 0x0000008027867220 */ /* 0x000fc80000410000 */
[----:B------:R-:W-:-:S07]  /*2fa0*/  @P4 FADD.FTZ R134, R134, R129 ;  /* 0x0000008186864221 */ /* 0x000fce0000010000 */
.L_x_760:
[----:B------:R-:W-:Y:S05]  /*2fb0*/  BSYNC B2 ;  /* 0x0000000000027941 */ /* 0x000fea0003800000 */
.L_x_758:
        /* <DEDUP_REMOVED lines=16> */
.L_x_762:
        /* <DEDUP_REMOVED lines=8> */
.L_x_763:
[----:B------:R-:W-:Y:S05]  /*3140*/  BSYNC B2 ;  /* 0x0000000000027941 */ /* 0x000fea0003800000 */
.L_x_761:
        /* <DEDUP_REMOVED lines=15> */
.L_x_765:
[----:B------:R-:W-:Y:S02]  /*3240*/  ISETP.NE.AND P6, PT, R21, RZ, PT ;  /* 0x000000ff1500720c */ /* 0x000fe40003fc5270 */
[----:B------:R-:W-:Y:S02]  /*3250*/  @P4 SHF.L.U32 R129, R115, 0x10, RZ ;  /* 0x0000001073814819 */ /* 0x000fe400000006ff */
[----:B------:R-:W-:-:S05]  /*3260*/  FSEL R128, R132, RZ, !P6 ;  /* 0x000000ff84807208 */ /* 0x000fca0007000000 */
[----:B------:R-:W-:-:S04]  /*3270*/  FFMA.FTZ R128, R197, R131, R128 ;  /* 0x00000083c5807223 */ /* 0x000fc80000010080 */
[----:B------:R-:W-:-:S04]  /*3280*/  FADD.FTZ R128, R195, -R128 ;  /* 0x80000080c3807221 */ /* 0x000fc80000010000 */
[----:B------:R-:W-:-:S04]  /*3290*/  FMUL.FTZ R134, R39, R128 ;  /* 0x0000008027867220 */ /* 0x000fc80000410000 */
[----:B------:R-:W-:-:S07]  /*32a0*/  @P4 FADD.FTZ R134, R134, R129 ;  /* 0x0000008186864221 */ /* 0x000fce0000010000 */
.L_x_766:
[----:B------:R-:W-:Y:S05]  /*32b0*/  BSYNC B2 ;  /* 0x0000000000027941 */ /* 0x000fea0003800000 */
.L_x_764:
        /* <DEDUP_REMOVED lines=16> */
.L_x_768:
        /* <DEDUP_REMOVED lines=8> */
.L_x_769:
[----:B------:R-:W-:Y:S05]  /*3440*/  BSYNC B2 ;  /* 0x0000000000027941 */ /* 0x000fea0003800000 */
.L_x_767:
[----:B------:R-:W0:Y:S01]  /*3450*/  @P3 LDC.64 R128, c[0x0][0x298] ;  /* 0x0000a600ff803b82 */ /* 0x000e220000000a00 */
[----:B------:R-:W-:-:S07]  /*3460*/  @P3 LOP3.LUT P4, RZ, R165, 0xff000000, RZ, 0xc0, !PT ;  /* 0xff000000a5ff3812 */ /* 0x000fce000788c0ff */
[----:B------:R-:W1:Y:S01]  /*3470*/  @P5 LDC.64 R134, c[0x0][0x308] ;  /* 0x0000c200ff865b82 */ /* 0x000e620000000a00 */
[----:B0-----:R-:W-:Y:S01]  /*3480*/  @P3 FMUL.FTZ R129, R210, R129 ;  /* 0x00000081d2813220 */ /* 0x001fe20000410000 */
[----:B------:R-:W-:-:S03]  /*3490*/  @P5 F2FP.BF16.F32.PACK_AB R210, RZ, R210 ;  /* 0x000000d2ffd2523e */ /* 0x000fc600000010ff */
[----:B------:R-:W-:Y:S01]  /*34a0*/  @P3 FMUL.FTZ R128, R129, R128 ;  /* 0x0000008081803220 */ /* 0x000fe20000410000 */
[----:B------:R-:W-:Y:S01]  /*34b0*/  @P5 PRMT R127, R127, 0x5410, R210 ;  /* 0x000054107f7f5816 */ /* 0x000fe200000000d2 */
[----:B-1----:R-:W-:-:S03]  /*34c0*/  @P5 IMAD.WIDE.U32 R134, R136, 0x10, R134 ;  /* 0x0000001088865825 */ /* 0x002fc600078e0086 */
[----:B------:R-:W-:Y:S02]  /*34d0*/  @P3 FSEL R133, R128, RZ, P4 ;  /* 0x000000ff80853208 */ /* 0x000fe40002000000 */
[----:B------:R-:W0:Y:S01]  /*34e0*/  @P3 LDC.64 R128, c[0x0][0x2f8] ;  /* 0x0000be00ff803b82 */ /* 0x000e220000000a00 */
[----:B------:R-:W-:Y:S01]  /*34f0*/  IADD3 R136, R136, 0x20, RZ ;  /* 0x0000002088887810 */ /* 0x000fe20007ffe0ff */
[----:B------:R1:W-:Y:S01]  /*3500*/  @P5 STG.E.128 desc[UR4][R134.64], R124 ;  /* 0x0000007c86005986 */ /* 0x0003e2000c101d04 */
[----:B------:R-:W-:-:S04]  /*3510*/  @P3 F2FP.BF16.F32.PACK_AB R133, RZ, R133 ;  /* 0x00000085ff85323e */ /* 0x000fc800000010ff */
[----:B------:R-:W-:Y:S01]  /*3520*/  @P3 PRMT R95, R95, 0x5410, R133 ;  /* 0x000054105f5f3816 */ /* 0x000fe20000000085 */
[----:B0-----:R-:W-:-:S04]  /*3530*/  @P3 IMAD.WIDE.U32 R128, R130, 0x10, R128 ;  /* 0x0000001082803825 */ /* 0x001fc800078e0080 */
[----:B------:R-:W-:Y:S01]  /*3540*/  VIADD R130, R130, 0x20 ;  /* 0x0000002082827836 */ /* 0x000fe20000000000 */
[----:B------:R1:W-:Y:S06]  /*3550*/  @P3 STG.E.128 desc[UR4][R128.64], R92 ;  /* 0x0000005c80003986 */ /* 0x0003ec000c101d04 */
.L_x_745:
[----:B------:R-:W-:Y:S05]  /*3560*/  BSYNC B1 ;  /* 0x0000000000017941 */ /* 0x000fea0003800000 */
.L_x_744:
[----:B------:R-:W-:Y:S04]  /*3570*/  BSSY B1, `(.L_x_770) ;  /* 0x00000d2000017945 */ /* 0x000fe80003800000 */
[----:B------:R-:W-:Y:S05]  /*3580*/  @!P0 BRA `(.L_x_771) ;  /* 0x0000000c00408947 */ /* 0x000fea0003800000 */
[----:B------:R-:W-:Y:S04]  /*3590*/  BSSY B2, `(.L_x_772) ;  /* 0x0000013000027945 */ /* 0x000fe80003800000 */
[----:B------:R-:W-:Y:S05]  /*35a0*/  @P2 BRA `(.L_x_773) ;  /* 0x00000000001c2947 */ /* 0x000fea0003800000 */
[----:B------:R-:W-:Y:S01]  /*35b0*/  UISETP.NE.U32.AND UP0, UPT, UR6, URZ, UPT ;  /* 0x0000003f0600728c */ /* 0x000fe2000bf05070 */
[----:B01----:R-:W-:-:S03]  /*35c0*/  MOV R134, RZ ;  /* 0x000000ff00867202 */ /* 0x003fc60000000f00 */
[----:B------:R-:W-:-:S06]  /*35d0*/  UISETP.NE.AND.EX UP0, UPT, UR7, URZ, UPT, UP0 ;  /* 0x0000003f0700728c */ /* 0x000fcc000bf05300 */
[----:B------:R-:W-:-:S13]  /*35e0*/  PLOP3.LUT P4, PT, PT, PT, UP0, 0x80, 0x0 ;  /* 0x000000000000781c */ /* 0x000fda0003f8f008 */
[----:B------:R-:W-:Y:S05]  /*35f0*/  @!P4 BRA `(.L_x_774) ;  /* 0x000000000030c947 */ /* 0x000fea0003800000 */
[----:B-----5:R-:W-:Y:S01]  /*3600*/  SHF.L.U32 R134, R40, 0x10, RZ ;  /* 0x0000001028867819 */ /* 0x020fe200000006ff */
[----:B------:R-:W-:Y:S06]  /*3610*/  BRA `(.L_x_774) ;  /* 0x0000000000287947 */ /* 0x000fec0003800000 */
.L_x_773:
[----:B------:R-:W-:Y:S01]  /*3620*/  UISETP.NE.U32.AND UP0, UPT, UR6, URZ, UPT ;  /* 0x0000003f0600728c */ /* 0x000fe2000bf05070 */
[----:B------:R-:W-:-:S03]  /*3630*/  ISETP.NE.AND P4, PT, R21, RZ, PT ;  /* 0x000000ff1500720c */ /* 0x000fc60003f85270 */
[----:B------:R-:W-:Y:S01]  /*3640*/  UISETP.NE.AND.EX UP0, UPT, UR7, URZ, UPT, UP0 ;  /* 0x0000003f0700728c */ /* 0x000fe2000bf05300 */
[----:B-1----:R-:W-:-:S05]  /*3650*/  FSEL R128, R132, RZ, !P4 ;  /* 0x000000ff84807208 */ /* 0x002fca0006000000 */
[----:B------:R-:W-:Y:S01]  /*3660*/  PLOP3.LUT P4, PT, PT, PT, UP0, 0x80, 0x0 ;  /* 0x000000000000781c */ /* 0x000fe20003f8f008 */
[----:B------:R-:W-:-:S04]  /*3670*/  FFMA.FTZ R128, R193, R131, R128 ;  /* 0x00000083c1807223 */ /* 0x000fc80000010080 */
[----:B------:R-:W-:-:S04]  /*3680*/  FADD.FTZ R128, R191, -R128 ;  /* 0x80000080bf807221 */ /* 0x000fc80000010000 */
[----:B0-----:R-:W-:-:S04]  /*3690*/  FMUL.FTZ R134, R39, R128 ;  /* 0x0000008027867220 */ /* 0x001fc80000410000 */
[----:B-----5:R-:W-:-:S04]  /*36a0*/  @P4 IMAD.U32 R129, R40, 0x10000, RZ ;  /* 0x0001000028814824 */ /* 0x020fc800078e00ff */
[----:B------:R-:W-:-:S07]  /*36b0*/  @P4 FADD.FTZ R134, R134, R129 ;  /* 0x0000008186864221 */ /* 0x000fce0000010000 */
.L_x_774:
[----:B------:R-:W-:Y:S05]  /*36c0*/  BSYNC B2 ;  /* 0x0000000000027941 */ /* 0x000fea0003800000 */
.L_x_772:
        /* <DEDUP_REMOVED lines=18> */
.L_x_776:
        /* <DEDUP_REMOVED lines=8> */
.L_x_777:
[----:B------:R-:W-:Y:S05]  /*3870*/  BSYNC B2 ;  /* 0x0000000000027941 */ /* 0x000fea0003800000 */
.L_x_775:
        /* <DEDUP_REMOVED lines=13> */
[----:B------:R-:W-:Y:S01]  /*3950*/  SHF.L.U32 R134, R41, 0x10, RZ ;  /* 0x0000001029867819 */ /* 0x000fe200000006ff */
[----:B------:R-:W-:Y:S06]  /*3960*/  BRA `(.L_x_780) ;  /* 0x00000000001c7947 */ /* 0x000fec0003800000 */
.L_x_779:
[----:B------:R-:W-:Y:S01]  /*3970*/  ISETP.NE.AND P6, PT, R21, RZ, PT ;  /* 0x000000ff1500720c */ /* 0x000fe20003fc5270 */
[----:B------:R-:W-:-:S03]  /*3980*/  @P4 IMAD.U32 R129, R41, 0x10000, RZ ;  /* 0x0001000029814824 */ /* 0x000fc600078e00ff */
[----:B------:R-:W-:-:S05]  /*3990*/  FSEL R128, R132, RZ, !P6 ;  /* 0x000000ff84807208 */ /* 0x000fca0007000000 */
[----:B------:R-:W-:-:S04]  /*39a0*/  FFMA.FTZ R128, R189, R131, R128 ;  /* 0x00000083bd807223 */ /* 0x000fc80000010080 */
[----:B------:R-:W-:-:S04]  /*39b0*/  FADD.FTZ R128, R187, -R128 ;  /* 0x80000080bb807221 */ /* 0x000fc80000010000 */
[----:B------:R-:W-:-:S04]  /*39c0*/  FMUL.FTZ R134, R39, R128 ;  /* 0x0000008027867220 */ /* 0x000fc80000410000 */
[----:B------:R-:W-:-:S07]  /*39d0*/  @P4 FADD.FTZ R134, R134, R129 ;  /* 0x0000008186864221 */ /* 0x000fce0000010000 */
.L_x_780:
[----:B------:R-:W-:Y:S05]  /*39e0*/  BSYNC B2 ;  /* 0x0000000000027941 */ /* 0x000fea0003800000 */
.L_x_778:
        /* <DEDUP_REMOVED lines=16> */
.L_x_782:
        /* <DEDUP_REMOVED lines=8> */
.L_x_783:
[----:B------:R-:W-:Y:S05]  /*3b70*/  BSYNC B2 ;  /* 0x0000000000027941 */ /* 0x000fea0003800000 */
.L_x_781:
        /* <DEDUP_REMOVED lines=15> */
.L_x_785:
[----:B------:R-:W-:Y:S01]  /*3c70*/  ISETP.NE.AND P6, PT, R21, RZ, PT ;  /* 0x000000ff1500720c */ /* 0x000fe20003fc5270 */
[----:B------:R-:W-:-:S03]  /*3c80*/  @P4 IMAD.U32 R129, R42, 0x10000, RZ ;  /* 0x000100002a814824 */ /* 0x000fc600078e00ff */
[----:B------:R-:W-:-:S05]  /*3c90*/  FSEL R128, R132, RZ, !P6 ;  /* 0x000000ff84807208 */ /* 0x000fca0007000000 */
[----:B------:R-:W-:-:S04]  /*3ca0*/  FFMA.FTZ R128, R185, R131, R128 ;  /* 0x00000083b9807223 */ /* 0x000fc80000010080 */
[----:B------:R-:W-:-:S04]  /*3cb0*/  FADD.FTZ R128, R183, -R128 ;  /* 0x80000080b7807221 */ /* 0x000fc80000010000 */
[----:B------:R-:W-:-:S04]  /*3cc0*/  FMUL.FTZ R134, R39, R128 ;  /* 0x0000008027867220 */ /* 0x000fc80000410000 */
[----:B------:R-:W-:-:S07]  /*3cd0*/  @P4 FADD.FTZ R134, R134, R129 ;  /* 0x0000008186864221 */ /* 0x000fce0000010000 */
.L_x_786:
[----:B------:R-:W-:Y:S05]  /*3ce0*/  BSYNC B2 ;  /* 0x0000000000027941 */ /* 0x000fea0003800000 */
.L_x_784:
        /* <DEDUP_REMOVED lines=16> */
.L_x_788:
        /* <DEDUP_REMOVED lines=8> */
.L_x_789:
[----:B------:R-:W-:Y:S05]  /*3e70*/  BSYNC B2 ;  /* 0x0000000000027941 */ /* 0x000fea0003800000 */
.L_x_787:
        /* <DEDUP_REMOVED lines=15> */
.L_x_791:
[----:B------:R-:W-:-:S04]  /*3f70*/  ISETP.NE.AND P6, PT, R21, RZ, PT ;  /* 0x000000ff1500720c */ /* 0x000fc80003fc5270 */
[----:B------:R-:W-:-:S05]  /*3f80*/  FSEL R128, R132, RZ, !P6 ;  /* 0x000000ff84807208 */ /* 0x000fca0007000000 */
[----:B------:R-:W-:-:S04]  /*3f90*/  FFMA.FTZ R129, R181, R131, R128 ;  /* 0x00000083b5817223 */ /* 0x000fc80000010080 */
[----:B------:R-:W-:Y:S01]  /*3fa0*/  FADD.FTZ R128, R138, -R129 ;  /* 0x800000818a807221 */ /* 0x000fe20000010000 */
[----:B------:R-:W-:-:S03]  /*3fb0*/  @P4 IMAD.U32 R129, R43, 0x10000, RZ ;  /* 0x000100002b814824 */ /* 0x000fc600078e00ff */
[----:B------:R-:W-:-:S04]  /*3fc0*/  FMUL.FTZ R134, R39, R128 ;  /* 0x0000008027867220 */ /* 0x000fc80000410000 */
[----:B------:R-:W-:-:S07]  /*3fd0*/  @P4 FADD.FTZ R134, R134, R129 ;  /* 0x0000008186864221 */ /* 0x000fce0000010000 */
.L_x_792:
[----:B------:R-:W-:Y:S05]  /*3fe0*/  BSYNC B2 ;  /* 0x0000000000027941 */ /* 0x000fea0003800000 */
.L_x_790:
        /* <DEDUP_REMOVED lines=16> */
.L_x_794:
        /* <DEDUP_REMOVED lines=8> */
.L_x_795:
[----:B------:R-:W-:Y:S05]  /*4170*/  BSYNC B2 ;  /* 0x0000000000027941 */ /* 0x000fea0003800000 */
.L_x_793:
        /* <DEDUP_REMOVED lines=14> */
[C---:B0-----:R-:W-:Y:S01]  /*4260*/  @P3 IMAD.WIDE.U32 R128, R130.reuse, 0x10, R128 ;  /* 0x0000001082803825 */ /* 0x041fe200078e0080 */
[----:B------:R-:W-:-:S04]  /*4270*/  IADD3 R130, R130, 0x20, RZ ;  /* 0x0000002082827810 */ /* 0x000fc80007ffe0ff */
[----:B------:R2:W-:Y:S03]  /*4280*/  @P3 STG.E.128 desc[UR4][R128.64], R92 ;  /* 0x0000005c80003986 */ /* 0x0005e6000c101d04 */
.L_x_771:
[----:B------:R-:W-:Y:S05]  /*4290*/  BSYNC B1 ;  /* 0x0000000000017941 */ /* 0x000fea0003800000 */
.L_x_770:
[----:B------:R-:W-:Y:S04]  /*42a0*/  BSSY B1, `(.L_x_796) ;  /* 0x00000d2000017945 */ /* 0x000fe80003800000 */
[----:B------:R-:W-:Y:S05]  /*42b0*/  @!P1 BRA `(.L_x_797) ;  /* 0x0000000c00409947 */ /* 0x000fea0003800000 */
[----:B------:R-:W-:Y:S04]  /*42c0*/  BSSY B2, `(.L_x_798) ;  /* 0x0000013000027945 */ /* 0x000fe80003800000 */
[----:B------:R-:W-:Y:S05]  /*42d0*/  @P2 BRA `(.L_x_799) ;  /* 0x00000000001c2947 */ /* 0x000fea0003800000 */
[----:B------:R-:W-:Y:S01]  /*42e0*/  UISETP.NE.U32.AND UP0, UPT, UR6, URZ, UPT ;  /* 0x0000003f0600728c */ /* 0x000fe2000bf05070 */
[----:B012---:R-:W-:-:S03]  /*42f0*/  IMAD.MOV.U32 R134, RZ, RZ, RZ ;  /* 0x000000ffff867224 */ /* 0x007fc600078e00ff */
[----:B------:R-:W-:-:S06]  /*4300*/  UISETP.NE.AND.EX UP0, UPT, UR7, URZ, UPT, UP0 ;  /* 0x0000003f0700728c */ /* 0x000fcc000bf05300 */
[----:B------:R-:W-:-:S13]  /*4310*/  PLOP3.LUT P4, PT, PT, PT, UP0, 0x80, 0x0 ;  /* 0x000000000000781c */ /* 0x000fda0003f8f008 */
[----:B------:R-:W-:Y:S05]  /*4320*/  @!P4 BRA `(.L_x_800) ;  /* 0x000000000030c947 */ /* 0x000fea0003800000 */
[----:B-----5:R-:W-:Y:S01]  /*4330*/  SHF.L.U32 R134, R116, 0x10, RZ ;  /* 0x0000001074867819 */ /* 0x020fe200000006ff */
[----:B------:R-:W-:Y:S06]  /*4340*/  BRA `(.L_x_800) ;  /* 0x0000000000287947 */ /* 0x000fec0003800000 */
.L_x_799:
[----:B------:R-:W-:Y:S01]  /*4350*/  UISETP.NE.U32.AND UP0, UPT, UR6, URZ, UPT ;  /* 0x0000003f0600728c */ /* 0x000fe2000bf05070 */
[----:B------:R-:W-:-:S03]  /*4360*/  ISETP.NE.AND P4, PT, R21, RZ, PT ;  /* 0x000000ff1500720c */ /* 0x000fc60003f85270 */
[----:B------:R-:W-:Y:S01]  /*4370*/  UISETP.NE.AND.EX UP0, UPT, UR7, URZ, UPT, UP0 ;  /* 0x0000003f0700728c */ /* 0x000fe2000bf05300 */
[----:B-12---:R-:W-:-:S05]  /*4380*/  FSEL R128, R132, RZ, !P4 ;  /* 0x000000ff84807208 */ /* 0x006fca0006000000 */
[----:B------:R-:W-:Y:S01]  /*4390*/  PLOP3.LUT P4, PT, PT, PT, UP0, 0x80, 0x0 ;  /* 0x000000000000781c */ /* 0x000fe20003f8f008 */
[----:B------:R-:W-:-:S04]  /*43a0*/  FFMA.FTZ R129, R143, R131, R128 ;  /* 0x000000838f817223 */ /* 0x000fc80000010080 */
[----:B------:R-:W-:-:S04]  /*43b0*/  FADD.FTZ R128, R142, -R129 ;  /* 0x800000818e807221 */ /* 0x000fc80000010000 */
[----:B0-----:R-:W-:-:S04]  /*43c0*/  FMUL.FTZ R134, R39, R128 ;  /* 0x0000008027867220 */ /* 0x001fc80000410000 */
[----:B-----5:R-:W-:-:S05]  /*43d0*/  @P4 SHF.L.U32 R129, R116, 0x10, RZ ;  /* 0x0000001074814819 */ /* 0x020fca00000006ff */
[----:B------:R-:W-:-:S07]  /*43e0*/  @P4 FADD.FTZ R134, R134, R129 ;  /* 0x0000008186864221 */ /* 0x000fce0000010000 */
.L_x_800:
[----:B------:R-:W-:Y:S05]  /*43f0*/  BSYNC B2 ;  /* 0x0000000000027941 */ /* 0x000fea0003800000 */
.L_x_798:
        /* <DEDUP_REMOVED lines=18> */
.L_x_802:
        /* <DEDUP_REMOVED lines=8> */
.L_x_803:
[----:B------:R-:W-:Y:S05]  /*45a0*/  BSYNC B2 ;  /* 0x0000000000027941 */ /* 0x000fea0003800000 */
.L_x_801:
        /* <DEDUP_REMOVED lines=11> */
[----:B------:R-:W-:Y:S01]  /*4660*/  IMAD.MOV.U32 R134, RZ, RZ, RZ ;  /* 0x000000ffff867224 */ /* 0x000fe200078e00ff */
[----:B------:R-:W-:Y:S06]  /*4670*/  @!P4 BRA `(.L_x_806) ;  /* 0x000000000024c947 */ /* 0x000fec0003800000 */
[----:B------:R-:W-:Y:S01]  /*4680*/  SHF.L.U32 R134, R117, 0x10, RZ ;  /* 0x0000001075867819 */ /* 0x000fe200000006ff */
[----:B------:R-:W-:Y:S06]  /*4690*/  BRA `(.L_x_806) ;  /* 0x00000000001c7947 */ /* 0x000fec0003800000 */
.L_x_805:
[----:B------:R-:W-:-:S04]  /*46a0*/  ISETP.NE.AND P6, PT, R21, RZ, PT ;  /* 0x000000ff1500720c */ /* 0x000fc80003fc5270 */
[----:B------:R-:W-:-:S05]  /*46b0*/  FSEL R128, R132, RZ, !P6 ;  /* 0x000000ff84807208 */ /* 0x000fca0007000000 */
[----:B------:R-:W-:-:S04]  /*46c0*/  FFMA.FTZ R129, R145, R131, R128 ;  /* 0x0000008391817223 */ /* 0x000fc80000010080 */
[----:B------:R-:W-:Y:S01]  /*46d0*/  FADD.FTZ R128, R144, -R129 ;  /* 0x8000008190807221 */ /* 0x000fe20000010000 */
[----:B------:R-:W-:-:S03]  /*46e0*/  @P4 SHF.L.U32 R129, R117, 0x10, RZ ;  /* 0x0000001075814819 */ /* 0x000fc600000006ff */
[----:B------:R-:W-:-:S04]  /*46f0*/  FMUL.FTZ R134, R39, R128 ;  /* 0x0000008027867220 */ /* 0x000fc80000410000 */
[----:B------:R-:W-:-:S07]  /*4700*/  @P4 FADD.FTZ R134, R134, R129 ;  /* 0x0000008186864221 */ /* 0x000fce0000010000 */
.L_x_806:
[----:B------:R-:W-:Y:S05]  /*4710*/  BSYNC B2 ;  /* 0x0000000000027941 */ /* 0x000fea0003800000 */
.L_x_804:
        /* <DEDUP_REMOVED lines=16> */
.L_x_808:
        /* <DEDUP_REMOVED lines=8> */
.L_x_809:
[----:B------:R-:W-:Y:S05]  /*48a0*/  BSYNC B2 ;  /* 0x0000000000027941 */ /* 0x000fea0003800000 */
.L_x_807:
        /* <DEDUP_REMOVED lines=15> */
.L_x_811:
[----:B------:R-:W-:-:S04]  /*49a0*/  ISETP.NE.AND P6, PT, R21, RZ, PT ;  /* 0x000000ff1500720c */ /* 0x000fc80003fc5270 */
[----:B------:R-:W-:-:S05]  /*49b0*/  FSEL R128, R132, RZ, !P6 ;  /* 0x000000ff84807208 */ /* 0x000fca0007000000 */
[----:B------:R-:W-:-:S04]  /*49c0*/  FFMA.FTZ R129, R147, R131, R128 ;  /* 0x0000008393817223 */ /* 0x000fc80000010080 */
[----:B------:R-:W-:Y:S01]  /*49d0*/  FADD.FTZ R128, R146, -R129 ;  /* 0x8000008192807221 */ /* 0x000fe20000010000 */
[----:B------:R-:W-:-:S03]  /*49e0*/  @P4 SHF.L.U32 R129, R118, 0x10, RZ ;  /* 0x0000001076814819 */ /* 0x000fc600000006ff */
[----:B------:R-:W-:-:S04]  /*49f0*/  FMUL.FTZ R134, R39, R128 ;  /* 0x0000008027867220 */ /* 0x000fc80000410000 */
[----:B------:R-:W-:-:S07]  /*4a00*/  @P4 FADD.FTZ R134, R134, R129 ;  /* 0x0000008186864221 */ /* 0x000fce0000010000 */
.L_x_812:
[----:B------:R-:W-:Y:S05]  /*4a10*/  BSYNC B2 ;  /* 0x0000000000027941 */ /* 0x000fea0003800000 */
.L_x_810:
        /* <DEDUP_REMOVED lines=16> */
.L_x_814:
        /* <DEDUP_REMOVED lines=8> */
.L_x_815:
[----:B------:R-:W-:Y:S05]  /*4ba0*/  BSYNC B2 ;  /* 0x0000000000027941 */ /* 0x000fea0003800000 */
.L_x_813:
        /* <DEDUP_REMOVED lines=15> */
.L_x_817:
[----:B------:R-:W-:-:S04]  /*4ca0*/  ISETP.NE.AND P6, PT, R21, RZ, PT ;  /* 0x000000ff1500720c */ /* 0x000fc80003fc5270 */
[----:B------:R-:W-:-:S05]  /*4cb0*/  FSEL R128, R132, RZ, !P6 ;  /* 0x000000ff84807208 */ /* 0x000fca0007000000 */
[----:B------:R-:W-:-:S04]  /*4cc0*/  FFMA.FTZ R129, R149, R131, R128 ;  /* 0x0000008395817223 */ /* 0x000fc80000010080 */
[----:B------:R-:W-:Y:S01]  /*4cd0*/  FADD.FTZ R128, R148, -R129 ;  /* 0x8000008194807221 */ /* 0x000fe20000010000 */
[----:B------:R-:W-:-:S03]  /*4ce0*/  @P4 SHF.L.U32 R129, R119, 0x10, RZ ;  /* 0x0000001077814819 */ /* 0x000fc600000006ff */
[----:B------:R-:W-:-:S04]  /*4cf0*/  FMUL.FTZ R134, R39, R128 ;  /* 0x0000008027867220 */ /* 0x000fc80000410000 */
[----:B------:R-:W-:-:S07]  /*4d00*/  @P4 FADD.FTZ R134, R134, R129 ;  /* 0x0000008186864221 */ /* 0x000fce0000010000 */
.L_x_818:
[----:B------:R-:W-:Y:S05]  /*4d10*/  BSYNC B2 ;  /* 0x0000000000027941 */ /* 0x000fea0003800000 */
.L_x_816:
        /* <DEDUP_REMOVED lines=16> */
.L_x_820:
        /* <DEDUP_REMOVED lines=8> */
.L_x_821:
[----:B------:R-:W-:Y:S05]  /*4ea0*/  BSYNC B2 ;  /* 0x0000000000027941 */ /* 0x000fea0003800000 */
.L_x_819:
        /* <DEDUP_REMOVED lines=10> */
[----:B------:R-:W-:Y:S01]  /*4f50*/  VIADD R136, R136, 0x20 ;  /* 0x0000002088887836 */ /* 0x000fe20000000000 */
[----:B------:R-:W-:Y:S01]  /*4f60*/  @P3 F2FP.BF16.F32.PACK_AB R133, RZ, R133 ;  /* 0x00000085ff85323e */ /* 0x000fe200000010ff */
[----:B------:R3:W-:Y:S03]  /*4f70*/  @P5 STG.E.128 desc[UR4][R134.64], R124 ;  /* 0x0000007c86005986 */ /* 0x0007e6000c101d04 */
[----:B------:R-:W-:Y:S01]  /*4f80*/  @P3 PRMT R95, R95, 0x5410, R133 ;  /* 0x000054105f5f3816 */ /* 0x000fe20000000085 */
[C---:B0-----:R-:W-:Y:S01]  /*4f90*/  @P3 IMAD.WIDE.U32 R128, R130.reuse, 0x10, R128 ;  /* 0x0000001082803825 */ /* 0x041fe200078e0080 */
[----:B------:R-:W-:-:S04]  /*4fa0*/  IADD3 R130, R130, 0x20, RZ ;  /* 0x0000002082827810 */ /* 0x000fc80007ffe0ff */
[----:B------:R3:W-:Y:S03]  /*4fb0*/  @P3 STG.E.128 desc[UR4][R128.64], R92 ;  /* 0x0000005c80003986 */ /* 0x0007e6000c101d04 */
.L_x_797:
[----:B------:R-:W-:Y:S05]  /*4fc0*/  BSYNC B1 ;  /* 0x0000000000017941 */ /* 0x000fea0003800000 */
.L_x_796:
[----:B------:R-:W-:Y:S01]  /*4fd0*/  ISETP.NE.AND P4, PT, R137, RZ, PT ;  /* 0x000000ff8900720c */ /* 0x000fe20003f85270 */
[----:B------:R-:W-:-:S12]  /*4fe0*/  BSSY B1, `(.L_x_822) ;  /* 0x00000d0000017945 */ /* 0x000fd80003800000 */
[----:B------:R-:W-:Y:S05]  /*4ff0*/  @!P4 BRA `(.L_x_823) ;  /* 0x0000000c0038c947 */ /* 0x000fea0003800000 */
[----:B------:R-:W-:Y:S04]  /*5000*/  BSSY B2, `(.L_x_824) ;  /* 0x0000013000027945 */ /* 0x000fe80003800000 */
[----:B------:R-:W-:Y:S05]  /*5010*/  @P2 BRA `(.L_x_825) ;  /* 0x00000000001c2947 */ /* 0x000fea0003800000 */
[----:B------:R-:W-:Y:S01]  /*5020*/  UISETP.NE.U32.AND UP0, UPT, UR6, URZ, UPT ;  /* 0x0000003f0600728c */ /* 0x000fe2000bf05070 */
[----:B0123--:R-:W-:-:S03]  /*5030*/  MOV R134, RZ ;  /* 0x000000ff00867202 */ /* 0x00ffc60000000f00 */
[----:B------:R-:W-:-:S06]  /*5040*/  UISETP.NE.AND.EX UP0, UPT, UR7, URZ, UPT, UP0 ;  /* 0x0000003f0700728c */ /* 0x000fcc000bf05300 */
[----:B------:R-:W-:-:S13]  /*5050*/  PLOP3.LUT P4, PT, PT, PT, UP0, 0x80, 0x0 ;  /* 0x000000000000781c */ /* 0x000fda0003f8f008 */
[----:B------:R-:W-:Y:S05]  /*5060*/  @!P4 BRA `(.L_x_826) ;  /* 0x000000000030c947 */ /* 0x000fea0003800000 */
[----:B-----5:R-:W-:Y:S01]  /*5070*/  IMAD.U32 R134, R120, 0x10000, RZ ;  /* 0x0001000078867824 */ /* 0x020fe200078e00ff */
[----:B------:R-:W-:Y:S06]  /*5080*/  BRA `(.L_x_826) ;  /* 0x0000000000287947 */ /* 0x000fec0003800000 */
.L_x_825:
[----:B------:R-:W-:Y:S01]  /*5090*/  UISETP.NE.U32.AND UP0, UPT, UR6, URZ, UPT ;  /* 0x0000003f0600728c */ /* 0x000fe2000bf05070 */
[----:B------:R-:W-:-:S03]  /*50a0*/  ISETP.NE.AND P4, PT, R21, RZ, PT ;  /* 0x000000ff1500720c */ /* 0x000fc60003f85270 */
[----:B------:R-:W-:Y:S01]  /*50b0*/  UISETP.NE.AND.EX UP0, UPT, UR7, URZ, UPT, UP0 ;  /* 0x0000003f0700728c */ /* 0x000fe2000bf05300 */
[----:B-123--:R-:W-:-:S05]  /*50c0*/  FSEL R128, R132, RZ, !P4 ;  /* 0x000000ff84807208 */ /* 0x00efca0006000000 */
[----:B------:R-:W-:Y:S01]  /*50d0*/  PLOP3.LUT P4, PT, PT, PT, UP0, 0x80, 0x0 ;  /* 0x000000000000781c */ /* 0x000fe20003f8f008 */
[----:B------:R-:W-:-:S04]  /*50e0*/  FFMA.FTZ R129, R139, R131, R128 ;  /* 0x000000838b817223 */ /* 0x000fc80000010080 */
[----:B------:R-:W-:-:S04]  /*50f0*/  FADD.FTZ R128, R166, -R129 ;  /* 0x80000081a6807221 */ /* 0x000fc80000010000 */
[----:B0-----:R-:W-:-:S04]  /*5100*/  FMUL.FTZ R134, R39, R128 ;  /* 0x0000008027867220 */ /* 0x001fc80000410000 */
[----:B-----5:R-:W-:-:S05]  /*5110*/  @P4 SHF.L.U32 R129, R120, 0x10, RZ ;  /* 0x0000001078814819 */ /* 0x020fca00000006ff */
[----:B------:R-:W-:-:S07]  /*5120*/  @P4 FADD.FTZ R134, R134, R129 ;  /* 0x0000008186864221 */ /* 0x000fce0000010000 */
.L_x_826:
[----:B------:R-:W-:Y:S05]  /*5130*/  BSYNC B2 ;  /* 0x0000000000027941 */ /* 0x000fea0003800000 */
.L_x_824:
        /* <DEDUP_REMOVED lines=18> */
.L_x_828:
        /* <DEDUP_REMOVED lines=8> */
.L_x_829:
[----:B------:R-:W-:Y:S05]  /*52e0*/  BSYNC B2 ;  /* 0x0000000000027941 */ /* 0x000fea0003800000 */
.L_x_827:
        /* <DEDUP_REMOVED lines=15> */
.L_x_831:
[----:B------:R-:W-:-:S04]  /*53e0*/  ISETP.NE.AND P6, PT, R21, RZ, PT ;  /* 0x000000ff1500720c */ /* 0x000fc80003fc5270 */
[----:B------:R-:W-:-:S05]  /*53f0*/  FSEL R128, R132, RZ, !P6 ;  /* 0x000000ff84807208 */ /* 0x000fca0007000000 */
[----:B------:R-:W-:-:S04]  /*5400*/  FFMA.FTZ R129, R167, R131, R128 ;  /* 0x00000083a7817223 */ /* 0x000fc80000010080 */
[----:B------:R-:W-:Y:S01]  /*5410*/  FADD.FTZ R128, R168, -R129 ;  /* 0x80000081a8807221 */ /* 0x000fe20000010000 */
[----:B------:R-:W-:-:S03]  /*5420*/  @P4 SHF.L.U32 R129, R121, 0x10, RZ ;  /* 0x0000001079814819 */ /* 0x000fc600000006ff */
[----:B------:R-:W-:-:S04]  /*5430*/  FMUL.FTZ R134, R39, R128 ;  /* 0x0000008027867220 */ /* 0x000fc80000410000 */
[----:B------:R-:W-:-:S07]  /*5440*/  @P4 FADD.FTZ R134, R134, R129 ;  /* 0x0000008186864221 */ /* 0x000fce0000010000 */
.L_x_832:
[----:B------:R-:W-:Y:S05]  /*5450*/  BSYNC B2 ;  /* 0x0000000000027941 */ /* 0x000fea0003800000 */
.L_x_830:
        /* <DEDUP_REMOVED lines=16> */
.L_x_834:
        /* <DEDUP_REMOVED lines=8> */
.L_x_835:
[----:B------:R-:W-:Y:S05]  /*55e0*/  BSYNC B2 ;  /* 0x0000000000027941 */ /* 0x000fea0003800000 */
.L_x_833:
        /* <DEDUP_REMOVED lines=15> */
.L_x_837:
[----:B------:R-:W-:-:S04]  /*56e0*/  ISETP.NE.AND P6, PT, R21, RZ, PT ;  /* 0x000000ff1500720c */ /* 0x000fc80003fc5270 */
[----:B------:R-:W-:-:S05]  /*56f0*/  FSEL R128, R132, RZ, !P6 ;  /* 0x000000ff84807208 */ /* 0x000fca0007000000 */
[----:B------:R-:W-:-:S04]  /*5700*/  FFMA.FTZ R129, R169, R131, R128 ;  /* 0x00000083a9817223 */ /* 0x000fc80000010080 */
[----:B------:R-:W-:Y:S01]  /*5710*/  FADD.FTZ R128, R170, -R129 ;  /* 0x80000081aa807221 */ /* 0x000fe20000010000 */
[----:B------:R-:W-:-:S03]  /*5720*/  @P4 SHF.L.U32 R129, R122, 0x10, RZ ;  /* 0x000000107a814819 */ /* 0x000fc600000006ff */
[----:B------:R-:W-:-:S04]  /*5730*/  FMUL.FTZ R134, R39, R128 ;  /* 0x0000008027867220 */ /* 0x000fc80000410000 */
[----:B------:R-:W-:-:S07]  /*5740*/  @P4 FADD.FTZ R134, R134, R129 ;  /* 0x0000008186864221 */ /* 0x000fce0000010000 */
.L_x_838:
[----:B------:R-:W-:Y:S05]  /*5750*/  BSYNC B2 ;  /* 0x0000000000027941 */ /* 0x000fea0003800000 */
.L_x_836:
        /* <DEDUP_REMOVED lines=16> */
.L_x_840:
        /* <DEDUP_REMOVED lines=8> */
.L_x_841:
[----:B------:R-:W-:Y:S05]  /*58e0*/  BSYNC B2 ;  /* 0x0000000000027941 */ /* 0x000fea0003800000 */
.L_x_839:
        /* <DEDUP_REMOVED lines=15> */
.L_x_843:
[----:B------:R-:W-:-:S04]  /*59e0*/  ISETP.NE.AND P6, PT, R21, RZ, PT ;  /* 0x000000ff1500720c */ /* 0x000fc80003fc5270 */
[----:B------:R-:W-:-:S05]  /*59f0*/  FSEL R128, R132, RZ, !P6 ;  /* 0x000000ff84807208 */ /* 0x000fca0007000000 */
[----:B------:R-:W-:-:S04]  /*5a00*/  FFMA.FTZ R129, R171, R131, R128 ;  /* 0x00000083ab817223 */ /* 0x000fc80000010080 */
[----:B------:R-:W-:Y:S01]  /*5a10*/  FADD.FTZ R128, R178, -R129 ;  /* 0x80000081b2807221 */ /* 0x000fe20000010000 */
[----:B------:R-:W-:-:S03]  /*5a20*/  @P4 SHF.L.U32 R129, R123, 0x10, RZ ;  /* 0x000000107b814819 */ /* 0x000fc600000006ff */
[----:B------:R-:W-:-:S04]  /*5a30*/  FMUL.FTZ R134, R39, R128 ;  /* 0x0000008027867220 */ /* 0x000fc80000410000 */
[----:B------:R-:W-:-:S07]  /*5a40*/  @P4 FADD.FTZ R134, R134, R129 ;  /* 0x0000008186864221 */ /* 0x000fce0000010000 */
.L_x_844:
[----:B------:R-:W-:Y:S05]  /*5a50*/  BSYNC B2 ;  /* 0x0000000000027941 */ /* 0x000fea0003800000 */
.L_x_842:
        /* <DEDUP_REMOVED lines=16> */
.L_x_846:
        /* <DEDUP_REMOVED lines=8> */
.L_x_847:
[----:B------:R-:W-:Y:S05]  /*5be0*/  BSYNC B2 ;  /* 0x0000000000027941 */ /* 0x000fea0003800000 */
.L_x_845:
[----:B------:R-:W0:Y:S01]  /*5bf0*/  @P3 LDC.64 R128, c[0x0][0x298] ;  /* 0x0000a600ff803b82 */ /* 0x000e220000000a00 */
[----:B------:R-:W-:-:S07]  /*5c00*/  @P3 LOP3.LUT P2, RZ, R159, 0xff000000, RZ, 0xc0, !PT ;  /* 0xff0000009fff3812 */ /* 0x000fce000784c0ff */
[----:B------:R-:W1:Y:S08]  /*5c10*/  @P5 LDC.64 R134, c[0x0][0x308] ;  /* 0x0000c200ff865b82 */ /* 0x000e700000000a00 */
[----:B------:R-:W2:Y:S01]  /*5c20*/  @P3 LDC.64 R132, c[0x0][0x2f8] ;  /* 0x0000be00ff843b82 */ /* 0x000ea20000000a00 */
[----:B0-----:R-:W-:Y:S01]  /*5c30*/  @P3 FMUL.FTZ R129, R210, R129 ;  /* 0x00000081d2813220 */ /* 0x001fe20000410000 */
[----:B------:R-:W-:-:S03]  /*5c40*/  @P5 F2FP.BF16.F32.PACK_AB R210, RZ, R210 ;  /* 0x000000d2ffd2523e */ /* 0x000fc600000010ff */
[----:B------:R-:W-:Y:S01]  /*5c50*/  @P3 FMUL.FTZ R128, R129, R128 ;  /* 0x0000008081803220 */ /* 0x000fe20000410000 */
[----:B------:R-:W-:Y:S01]  /*5c60*/  @P5 PRMT R127, R127, 0x5410, R210 ;  /* 0x000054107f7f5816 */ /* 0x000fe200000000d2 */
[----:B-1----:R-:W-:-:S03]  /*5c70*/  @P5 IMAD.WIDE.U32 R134, R136, 0x10, R134 ;  /* 0x0000001088865825 */ /* 0x002fc600078e0086 */
[----:B------:R-:W-:-:S04]  /*5c80*/  @P3 FSEL R128, R128, RZ, P2 ;  /* 0x000000ff80803208 */ /* 0x000fc80001000000 */
[----:B------:R-:W-:Y:S01]  /*5c90*/  @P3 F2FP.BF16.F32.PACK_AB R128, RZ, R128 ;  /* 0x00000080ff80323e */ /* 0x000fe200000010ff */
[----:B------:R4:W-:Y:S01]  /*5ca0*/  @P5 STG.E.128 desc[UR4][R134.64], R124 ;  /* 0x0000007c86005986 */ /* 0x0009e2000c101d04 */
[----:B--2---:R-:W-:Y:S02]  /*5cb0*/  @P3 IMAD.WIDE.U32 R132, R130, 0x10, R132 ;  /* 0x0000001082843825 */ /* 0x004fe400078e0084 */
[----:B------:R-:W-:-:S05]  /*5cc0*/  @P3 PRMT R95, R95, 0x5410, R128 ;  /* 0x000054105f5f3816 */ /* 0x000fca0000000080 */
[----:B------:R4:W-:Y:S02]  /*5cd0*/  @P3 STG.E.128 desc[UR4][R132.64], R92 ;  /* 0x0000005c84003986 */ /* 0x0009e4000c101d04 */
.L_x_823:
[----:B------:R-:W-:Y:S05]  /*5ce0*/  BSYNC B1 ;  /* 0x0000000000017941 */ /* 0x000fea0003800000 */
.L_x_822:
[----:B-123--:R-:W1:Y:S02]  /*5cf0*/  LDC.64 R128, c[0x0][0x210] ;  /* 0x00008400ff807b82 */ /* 0x00ee640000000a00 */
[----:B-1----:R-:W-:-:S04]  /*5d00*/  LEA R20, R128, R20, 0x2 ;  /* 0x0000001480147211 */ /* 0x002fc800078e10ff */
[----:B------:R-:W-:-:S13]  /*5d10*/  ISETP.GE.AND P2, PT, R20, R129, PT ;  /* 0x000000811400720c */ /* 0x000fda0003f46270 */
[----:B------:R-:W-:Y:S05]  /*5d20*/  @!P2 BRA `(.L_x_848) ;  /* 0xffffffa800a8a947 */ /* 0x000fea000383ffff */
.L_x_727:
[----:B------:R-:W-:Y:S05]  /*5d30*/  BSYNC B0 ;  /* 0x0000000000007941 */ /* 0x000fea0003800000 */
.L_x_726:
[----:B------:R-:W1:Y:S01]  /*5d40*/  S2R R5, SR_CgaCtaId ;  /* 0x0000000000057919 */ /* 0x000e620000008800 */
[--C-:B------:R-:W-:Y:S01]  /*5d50*/  SHF.R.U32.HI R6, RZ, 0x5, R0.reuse ;  /* 0x00000005ff067819 */ /* 0x100fe20000011600 */
[----:B------:R-:W-:Y:S05]  /*5d60*/  WARPSYNC.ALL ;  /* 0x0000000000007948 */ /* 0x000fea0003800000 */
[----:B------:R-:W-:Y:S01]  /*5d70*/  IMAD.SHL.U32 R7, R6, 0x80, RZ ;  /* 0x0000008006077824 */ /* 0x000fe200078e00ff */
[----:B------:R-:W-:Y:S01]  /*5d80*/  MOV R4, 0x400 ;  /* 0x0000040000047802 */ /* 0x000fe20000000f00 */
[----:B------:R-:W-:Y:S01]  /*5d90*/  ULDC.64 UR12, c[0x0][0x2d8] ;  /* 0x0000b600000c7ab9 */ /* 0x000fe20000000a00 */
[----:B------:R-:W-:Y:S01]  /*5da0*/  IADD3 R39, R3, 0x7f, -R0 ;  /* 0x0000007f03277810 */ /* 0x000fe20007ffe800 */
[----:B------:R-:W-:Y:S01]  /*5db0*/  ULDC.64 UR14, c[0x0][0x2d0] ;  /* 0x0000b400000e7ab9 */ /* 0x000fe20000000a00 */
[----:B------:R-:W-:-:S02]  /*5dc0*/  LOP3.LUT R2, R7, 0xffffff80, R2, 0xe2, !PT ;  /* 0xffffff8007027812 */ /* 0x000fc400078ee202 */
[C---:B------:R-:W-:Y:S02]  /*5dd0*/  LOP3.LUT P5, RZ, R39.reuse, 0xffffff80, RZ, 0xc0, !PT ;  /* 0xffffff8027ff7812 */ /* 0x040fe400078ac0ff */
[C---:B------:R-:W-:Y:S02]  /*5de0*/  ISETP.GE.U32.AND P4, PT, R39.reuse, 0x180, PT ;  /* 0x000001802700780c */ /* 0x040fe40003f86070 */
[C---:B------:R-:W-:Y:S02]  /*5df0*/  ISETP.GE.U32.AND P3, PT, R39.reuse, 0x200, PT ;  /* 0x000002002700780c */ /* 0x040fe40003f66070 */
[----:B------:R-:W-:Y:S02]  /*5e00*/  ISETP.GE.U32.AND P2, PT, R39, 0x280, PT ;  /* 0x000002802700780c */ /* 0x000fe40003f46070 */
[----:B-1----:R-:W-:-:S04]  /*5e10*/  LEA R5, R5, R4, 0x18 ;  /* 0x0000000405057211 */ /* 0x002fc800078ec0ff */
        /* <DEDUP_REMOVED lines=11> */
[----:B-1----:R-:W1:Y:S01]  /*5ed0*/  S2R R52, SR_CTAID.X ;  /* 0x0000000000347919 */ /* 0x002e620000002500 */
[----:B------:R-:W2:Y:S04]  /*5ee0*/  LDS R4, [R6] ;  /* 0x0000000006047984 */ /* 0x000ea80000000800 */
[----:B------:R-:W3:Y:S04]  /*5ef0*/  LDS R5, [R6+0x1000] ;  /* 0x0010000006057984 */ /* 0x000ee80000000800 */
[----:B------:R-:W0:Y:S04]  /*5f00*/  LDS R7, [R6+0x200] ;  /* 0x0002000006077984 */ /* 0x000e280000000800 */
[----:B-----5:R-:W4:Y:S04]  /*5f10*/  LDS R14, [R6+0x1200] ;  /* 0x00120000060e7984 */ /* 0x020f280000000800 */
[----:B------:R-:W4:Y:S01]  /*5f20*/  LDS R8, [R6+0x400] ;  /* 0x0004000006087984 */ /* 0x000f220000000800 */
[----:B-1----:R-:W-:-:S03]  /*5f30*/  IMAD R43, R52, R3, RZ ;  /* 0x00000003342b7224 */ /* 0x002fc600078e02ff */
[----:B------:R-:W1:Y:S02]  /*5f40*/  LDS R15, [R6+0x1400] ;  /* 0x00140000060f7984 */ /* 0x000e640000000800 */
[----:B------:R-:W-:Y:S02]  /*5f50*/  IADD3 R43, P0, R43, R0, RZ ;  /* 0x000000002b2b7210 */ /* 0x000fe40007f1e0ff */
[----:B------:R-:W1:Y:S04]  /*5f60*/  LDS R9, [R6+0x600] ;  /* 0x0006000006097984 */ /* 0x000e680000000800 */
[----:B------:R-:W1:Y:S04]  /*5f70*/  LDS R16, [R6+0x1600] ;  /* 0x0016000006107984 */ /* 0x000e680000000800 */
[----:B------:R-:W1:Y:S04]  /*5f80*/  LDS R10, [R6+0x800] ;  /* 0x00080000060a7984 */ /* 0x000e680000000800 */
[----:B------:R-:W1:Y:S04]  /*5f90*/  LDS R17, [R6+0x1800] ;  /* 0x0018000006117984 */ /* 0x000e680000000800 */
[----:B------:R-:W1:Y:S01]  /*5fa0*/  LDS R11, [R6+0xa00] ;  /* 0x000a0000060b7984 */ /* 0x000e620000000800 */
[----:B--2---:R-:W-:-:S03]  /*5fb0*/  FADD.FTZ R4, RZ, R4 ;  /* 0x00000004ff047221 */ /* 0x004fc60000010000 */
[----:B------:R-:W2:Y:S01]  /*5fc0*/  LDS R18, [R6+0x1a00] ;  /* 0x001a000006127984 */ /* 0x000ea20000000800 */
[----:B---3--:R-:W-:-:S03]  /*5fd0*/  FADD.FTZ R4, R4, R5 ;  /* 0x0000000504047221 */ /* 0x008fc60000010000 */
[----:B------:R-:W3:Y:S01]  /*5fe0*/  LDS R12, [R6+0xc00] ;  /* 0x000c0000060c7984 */ /* 0x000ee20000000800 */
[----:B0-----:R-:W-:-:S03]  /*5ff0*/  FADD.FTZ R7, RZ, R7 ;  /* 0x00000007ff077221 */ /* 0x001fc60000010000 */
[----:B------:R-:W0:Y:S01]  /*6000*/  LDS R19, [R6+0x1c00] ;  /* 0x001c000006137984 */ /* 0x000e220000000800 */
[----:B----4-:R-:W-:-:S03]  /*6010*/  FADD.FTZ R7, R7, R14 ;  /* 0x0000000e07077221 */ /* 0x010fc60000010000 */
[----:B------:R-:W4:Y:S01]  /*6020*/  LDS R13, [R6+0xe00] ;  /* 0x000e0000060d7984 */ /* 0x000f220000000800 */
[----:B------:R-:W-:-:S03]  /*6030*/  FADD.FTZ R8, RZ, R8 ;  /* 0x00000008ff087221 */ /* 0x000fc60000010000 */
[----:B------:R-:W4:Y:S01]  /*6040*/  LDS R20, [R6+0x1e00] ;  /* 0x001e000006147984 */ /* 0x000f220000000800 */
[----:B-1----:R-:W-:-:S03]  /*6050*/  FADD.FTZ R8, R8, R15 ;  /* 0x0000000f08087221 */ /* 0x002fc60000010000 */
        /* <DEDUP_REMOVED lines=11> */
[----:B--2---:R-:W-:-:S03]  /*6110*/  FADD.FTZ R11, R11, R18 ;  /* 0x000000120b0b7221 */ /* 0x004fc60000010000 */
[----:B------:R-:W2:Y:S01]  /*6120*/  LDS R27, [R6+0x2c00] ;  /* 0x002c0000061b7984 */ /* 0x000ea20000000800 */
[----:B---3--:R-:W-:-:S03]  /*6130*/  FADD.FTZ R12, RZ, R12 ;  /* 0x0000000cff0c7221 */ /* 0x008fc60000010000 */
[----:B------:R-:W3:Y:S01]  /*6140*/  LDS R28, [R6+0x2e00] ;  /* 0x002e0000061c7984 */ /* 0x000ee20000000800 */
[----:B0-----:R-:W-:-:S03]  /*6150*/  FADD.FTZ R12, R12, R19 ;  /* 0x000000130c0c7221 */ /* 0x001fc60000010000 */
[----:B------:R-:W0:Y:S01]  /*6160*/  LDS R29, [R6+0x3000] ;  /* 0x00300000061d7984 */ /* 0x000e220000000800 */
[----:B----4-:R-:W-:-:S03]  /*6170*/  FADD.FTZ R13, RZ, R13 ;  /* 0x0000000dff0d7221 */ /* 0x010fc60000010000 */
[----:B------:R-:W4:Y:S01]  /*6180*/  LDS R30, [R6+0x3200] ;  /* 0x00320000061e7984 */ /* 0x000f220000000800 */
[----:B------:R-:W-:-:S03]  /*6190*/  FADD.FTZ R13, R13, R20 ;  /* 0x000000140d0d7221 */ /* 0x000fc60000010000 */
        /* <DEDUP_REMOVED lines=13> */
[----:B--2---:R-:W-:Y:S01]  /*6270*/  FADD.FTZ R12, R12, R27 ;  /* 0x0000001b0c0c7221 */ /* 0x004fe20000010000 */
[----:B---3--:R-:W-:Y:S01]  /*6280*/  FADD.FTZ R13, R13, R28 ;  /* 0x0000001c0d0d7221 */ /* 0x008fe20000010000 */
[----:B0-----:R-:W-:Y:S01]  /*6290*/  FADD.FTZ R29, R4, R29 ;  /* 0x0000001d041d7221 */ /* 0x001fe20000010000 */
[----:B----4-:R-:W-:Y:S01]  /*62a0*/  FADD.FTZ R7, R7, R30 ;  /* 0x0000001e07077221 */ /* 0x010fe20000010000 */
[----:B------:R-:W-:Y:S01]  /*62b0*/  FADD.FTZ R31, R8, R31 ;  /* 0x0000001f081f7221 */ /* 0x000fe20000010000 */
[----:B-1----:R-:W-:Y:S01]  /*62c0*/  FADD.FTZ R9, R9, R32 ;  /* 0x0000002009097221 */ /* 0x002fe20000010000 */
[----:B------:R0:W-:Y:S01]  /*62d0*/  STS.128 [R2], R44 ;  /* 0x0000002c02007388 */ /* 0x0001e20000000c00 */
[----:B------:R-:W-:-:S03]  /*62e0*/  FADD.FTZ R33, R10, R33 ;  /* 0x000000210a217221 */ /* 0x000fc60000010000 */
[----:B------:R-:W-:Y:S01]  /*62f0*/  STS.128 [R2+0x10], R48 ;  /* 0x0000103002007388 */ /* 0x000fe20000000c00 */
[----:B------:R-:W-:-:S03]  /*6300*/  FADD.FTZ R11, R11, R34 ;  /* 0x000000220b0b7221 */ /* 0x000fc60000010000 */
[----:B------:R-:W-:Y:S01]  /*6310*/  STS.128 [R2+0x400], R84 ;  /* 0x0004005402007388 */ /* 0x000fe20000000c00 */
[----:B------:R-:W-:-:S03]  /*6320*/  FADD.FTZ R35, R12, R35 ;  /* 0x000000230c237221 */ /* 0x000fc60000010000 */
[----:B------:R-:W-:Y:S01]  /*6330*/  STS.128 [R2+0x410], R88 ;  /* 0x0004105802007388 */ /* 0x000fe20000000c00 */
[----:B------:R-:W-:-:S03]  /*6340*/  FADD.FTZ R13, R13, R36 ;  /* 0x000000240d0d7221 */ /* 0x000fc60000010000 */
[----:B------:R-:W-:Y:S01]  /*6350*/  STS.128 [R2+0x800], R60 ;  /* 0x0008003c02007388 */ /* 0x000fe20000000c00 */
[----:B0-----:R-:W-:-:S03]  /*6360*/  IMAD.X R44, RZ, RZ, RZ, P0 ;  /* 0x000000ffff2c7224 */ /* 0x001fc600000e06ff */
[----:B------:R-:W-:Y:S02]  /*6370*/  STS.128 [R2+0x810], R64 ;  /* 0x0008104002007388 */ /* 0x000fe40000000c00 */
[C---:B------:R-:W-:Y:S02]  /*6380*/  SHF.L.U64.HI R44, R43.reuse, 0x2, R44 ;  /* 0x000000022b2c7819 */ /* 0x040fe4000001022c */
[----:B------:R-:W-:Y:S01]  /*6390*/  STS.128 [R2+0xc00], R68 ;  /* 0x000c004402007388 */ /* 0x000fe20000000c00 */
[----:B------:R-:W-:-:S03]  /*63a0*/  SHF.L.U32 R43, R43, 0x2, RZ ;  /* 0x000000022b2b7819 */ /* 0x000fc600000006ff */
[----:B------:R0:W-:Y:S01]  /*63b0*/  STS.128 [R2+0xc10], R72 ;  /* 0x000c104802007388 */ /* 0x0001e20000000c00 */
[----:B------:R-:W-:Y:S01]  /*63c0*/  BAR.SYNC.DEFER_BLOCKING 0x0 ;  /* 0x0000000000007b1d */ /* 0x000fe20000010000 */
[C---:B------:R-:W-:Y:S02]  /*63d0*/  IADD3 R45, P0, R43.reuse, UR12, RZ ;  /* 0x0000000c2b2d7c10 */ /* 0x040fe4000ff1e0ff */
[----:B------:R-:W-:Y:S02]  /*63e0*/  IADD3 R43, P1, R43, UR14, RZ ;  /* 0x0000000e2b2b7c10 */ /* 0x000fe4000ff3e0ff */
[C---:B------:R-:W-:Y:S02]  /*63f0*/  IADD3.X R46, R44.reuse, UR13, RZ, P0, !PT ;  /* 0x0000000d2c2e7c10 */ /* 0x040fe400087fe4ff */
[----:B------:R-:W-:Y:S02]  /*6400*/  ISETP.GE.U32.AND P0, PT, R39, 0x100, PT ;  /* 0x000001002700780c */ /* 0x000fe40003f06070 */
[----:B------:R-:W-:Y:S01]  /*6410*/  IADD3.X R44, R44, UR15, RZ, P1, !PT ;  /* 0x0000000f2c2c7c10 */ /* 0x000fe20008ffe4ff */
[----:B------:R-:W-:Y:S01]  /*6420*/  @P5 IMAD.MOV.U32 R3, RZ, RZ, R46 ;  /* 0x000000ffff035224 */ /* 0x000fe200078e002e */
[----:B0-----:R-:W-:-:S02]  /*6430*/  @P5 MOV R2, R45 ;  /* 0x0000002d00025202 */ /* 0x001fc40000000f00 */
        /* <DEDUP_REMOVED lines=22> */
[----:B------:R4:W-:Y:S01]  /*65a0*/  @P5 STG.E desc[UR4][R2.64], R37 ;  /* 0x0000002502005986 */ /* 0x0009e2000c101904 */
[----:B------:R-:W-:-:S03]  /*65b0*/  FADD.FTZ R21, RZ, R21 ;  /* 0x00000015ff157221 */ /* 0x000fc60000010000 */
[----:B------:R-:W-:Y:S01]  /*65c0*/  LDS R37, [R6+0x2200] ;  /* 0x0022000006257984 */ /* 0x000fe20000000800 */
[----:B------:R-:W-:-:S03]  /*65d0*/  FADD.FTZ R14, RZ, R14 ;  /* 0x0000000eff0e7221 */ /* 0x000fc60000010000 */
[----:B------:R-:W3:Y:S01]  /*65e0*/  LDS R42, [R6+0x3400] ;  /* 0x00340000062a7984 */ /* 0x000ee20000000800 */
[----:B------:R-:W-:Y:S01]  /*65f0*/  FADD.FTZ R14, R14, R17 ;  /* 0x000000110e0e7221 */ /* 0x000fe20000010000 */
[----:B----4-:R-:W-:Y:S02]  /*6600*/  @P5 MOV R2, R43 ;  /* 0x0000002b00025202 */ /* 0x010fe40000000f00 */
[----:B------:R-:W4:Y:S01]  /*6610*/  LDS R18, [R6+0x2800] ;  /* 0x0028000006127984 */ /* 0x000f220000000800 */
[-C--:B------:R-:W-:Y:S01]  /*6620*/  @P5 MOV R3, R44.reuse ;  /* 0x0000002c00035202 */ /* 0x080fe20000000f00 */
[----:B------:R-:W-:Y:S01]  /*6630*/  FADD.FTZ R14, R14, R23 ;  /* 0x000000170e0e7221 */ /* 0x000fe20000010000 */
[----:B------:R-:W-:Y:S01]  /*6640*/  @P5 IADD3 R43, P6, R43, 0x200, RZ ;  /* 0x000002002b2b5810 */ /* 0x000fe20007fde0ff */
[----:B------:R-:W4:Y:S02]  /*6650*/  LDS R20, [R6+0x3800] ;  /* 0x0038000006147984 */ /* 0x000f240000000800 */
[----:B------:R-:W-:Y:S01]  /*6660*/  FADD.FTZ R41, R14, R41 ;  /* 0x000000290e297221 */ /* 0x000fe20000010000 */
[----:B------:R-:W-:Y:S01]  /*6670*/  @P5 IADD3.X R44, RZ, R44, RZ, P6, !PT ;  /* 0x0000002cff2c5210 */ /* 0x000fe200037fe4ff */
[----:B------:R2:W-:Y:S01]  /*6680*/  @P5 STG.E desc[UR4][R2.64], R29 ;  /* 0x0000001d02005986 */ /* 0x0005e2000c101904 */
[----:B------:R-:W-:-:S02]  /*6690*/  @P0 MOV R4, R43 ;  /* 0x0000002b00040202 */ /* 0x000fc40000000f00 */
[-C--:B------:R-:W-:Y:S01]  /*66a0*/  @P0 MOV R5, R44.reuse ;  /* 0x0000002c00050202 */ /* 0x080fe20000000f00 */
[----:B------:R-:W4:Y:S01]  /*66b0*/  LDS R29, [R6+0x1200] ;  /* 0x00120000061d7984 */ /* 0x000f220000000800 */
[----:B------:R-:W-:Y:S01]  /*66c0*/  ISETP.GE.U32.AND P5, PT, R39, 0x380, PT ;  /* 0x000003802700780c */ /* 0x000fe20003fa6070 */
[----:B0-----:R-:W-:Y:S02]  /*66d0*/  FADD.FTZ R15, RZ, R15 ;  /* 0x0000000fff0f7221 */ /* 0x001fe40000010000 */
[----:B------:R-:W-:Y:S02]  /*66e0*/  LDS R19, [R6+0x1a00] ;  /* 0x001a000006137984 */ /* 0x000fe40000000800 */
[----:B-1----:R-:W-:Y:S01]  /*66f0*/  FADD.FTZ R15, R15, R16 ;  /* 0x000000100f0f7221 */ /* 0x002fe20000010000 */
[----:B--2---:R-:W-:Y:S01]  /*6700*/  FADD.FTZ R21, R21, R38 ;  /* 0x0000002615157221 */ /* 0x004fe20000010000 */
[----:B------:R-:W-:Y:S01]  /*6710*/  @P0 MOV R2, R45 ;  /* 0x0000002d00020202 */ /* 0x000fe20000000f00 */
[----:B------:R-:W-:Y:S01]  /*6720*/  @P0 IMAD.MOV.U32 R3, RZ, RZ, R46 ;  /* 0x000000ffff030224 */ /* 0x000fe200078e002e */
[----:B------:R-:W-:Y:S01]  /*6730*/  @P0 IADD3 R45, P6, R45, 0x200, RZ ;  /* 0x000002002d2d0810 */ /* 0x000fe20007fde0ff */
[----:B---3--:R-:W-:Y:S01]  /*6740*/  FADD.FTZ R21, R21, R40 ;  /* 0x0000002815157221 */ /* 0x008fe20000010000 */
[----:B------:R-:W0:Y:S03]  /*6750*/  LDS R8, [R6+0xc00] ;  /* 0x000c000006087984 */ /* 0x000e260000000800 */
[----:B------:R-:W-:Y:S01]  /*6760*/  @P0 IMAD.X R46, RZ, RZ, R46, P6 ;  /* 0x000000ffff2e0224 */ /* 0x000fe200030e062e */
[----:B------:R-:W-:Y:S01]  /*6770*/  @P0 IADD3 R43, P6, R43, 0x200, RZ ;  /* 0x000002002b2b0810 */ /* 0x000fe20007fde0ff */
[----:B------:R-:W1:Y:S03]  /*6780*/  LDS R17, [R6+0x1c00] ;  /* 0x001c000006117984 */ /* 0x000e660000000800 */
[----:B------:R-:W-:Y:S01]  /*6790*/  @P0 IADD3.X R44, RZ, R44, RZ, P6, !PT ;  /* 0x0000002cff2c0210 */ /* 0x000fe200037fe4ff */
[----:B------:R-:W-:Y:S01]  /*67a0*/  LDS R27, [R6+0x3a00] ;  /* 0x003a0000061b7984 */ /* 0x000fe20000000800 */
[----:B------:R-:W-:Y:S01]  /*67b0*/  ISETP.GE.U32.AND P6, PT, R39, 0x400, PT ;  /* 0x000004002700780c */ /* 0x000fe20003fc6070 */
[----:B------:R-:W-:-:S02]  /*67c0*/  FADD.FTZ R25, R21, R42 ;  /* 0x0000002a15197221 */ /* 0x000fc40000010000 */
[----:B------:R-:W2:Y:S01]  /*67d0*/  LDS R39, [R6+0x3200] ;  /* 0x0032000006277984 */ /* 0x000ea20000000800 */
[----:B----4-:R-:W-:-:S03]  /*67e0*/  FADD.FTZ R15, R15, R18 ;  /* 0x000000120f0f7221 */ /* 0x010fc60000010000 */
[----:B------:R-:W-:Y:S01]  /*67f0*/  LDS R21, [R6+0x2a00] ;  /* 0x002a000006157984 */ /* 0x000fe20000000800 */
[----:B------:R-:W-:-:S03]  /*6800*/  FADD.FTZ R15, R15, R20 ;  /* 0x000000140f0f7221 */ /* 0x000fc60000010000 */
[----:B------:R-:W3:Y:S04]  /*6810*/  LDS R23, [R6+0x2c00] ;  /* 0x002c000006177984 */ /* 0x000ee80000000800 */
[----:B------:R-:W-:Y:S01]  /*6820*/  LDS R10, [R6+0x1e00] ;  /* 0x001e0000060a7984 */ /* 0x000fe20000000800 */
[----:B------:R-:W-:-:S03]  /*6830*/  FADD.FTZ R0, R0, R29 ;  /* 0x0000001d00007221 */ /* 0x000fc60000010000 */
[----:B------:R-:W4:Y:S01]  /*6840*/  LDS R29, [R6+0x3c00] ;  /* 0x003c0000061d7984 */ /* 0x000f220000000800 */
[----:B------:R-:W-:Y:S01]  /*6850*/  FADD.FTZ R0, R0, R37 ;  /* 0x0000002500007221 */ /* 0x000fe20000010000 */
[----:B0-----:R-:W-:-:S04]  /*6860*/  FADD.FTZ R8, RZ, R8 ;  /* 0x00000008ff087221 */ /* 0x001fc80000010000 */
[----:B-1----:R-:W-:Y:S01]  /*6870*/  FADD.FTZ R8, R8, R17 ;  /* 0x0000001108087221 */ /* 0x002fe20000010000 */
[----:B--2---:R-:W-:Y:S02]  /*6880*/  FADD.FTZ R39, R0, R39 ;  /* 0x0000002700277221 */ /* 0x004fe40000010000 */
[----:B------:R-:W0:Y:S04]  /*6890*/  LDS R0, [R6+0xa00] ;  /* 0x000a000006007984 */ /* 0x000e280000000800 */
[----:B------:R1:W-:Y:S01]  /*68a0*/  @P0 STG.E desc[UR4][R2.64], R39 ;  /* 0x0000002702000986 */ /* 0x0003e2000c101904 */
[----:B---3--:R-:W-:-:S03]  /*68b0*/  FADD.FTZ R8, R8, R23 ;  /* 0x0000001708087221 */ /* 0x008fc60000010000 */
[----:B------:R-:W-:Y:S04]  /*68c0*/  @P0 STG.E desc[UR4][R4.64], R7 ;  /* 0x0000000704000986 */ /* 0x000fe8000c101904 */
[----:B------:R-:W2:Y:S01]  /*68d0*/  LDS R7, [R6+0xe00] ;  /* 0x000e000006077984 */ /* 0x000ea20000000800 */
[----:B----4-:R-:W-:Y:S01]  /*68e0*/  FADD.FTZ R29, R8, R29 ;  /* 0x0000001d081d7221 */ /* 0x010fe20000010000 */
[----:B-1----:R-:W-:Y:S01]  /*68f0*/  @P4 MOV R2, R45 ;  /* 0x0000002d00024202 */ /* 0x002fe20000000f00 */
[----:B------:R-:W-:Y:S01]  /*6900*/  @P4 IMAD.MOV.U32 R3, RZ, RZ, R46 ;  /* 0x000000ffff034224 */ /* 0x000fe200078e002e */
[----:B------:R-:W-:-:S04]  /*6910*/  @P4 IADD3 R45, P0, R45, 0x200, RZ ;  /* 0x000002002d2d4810 */ /* 0x000fc80007f1e0ff */
[----:B------:R1:W-:Y:S01]  /*6920*/  @P4 STG.E desc[UR4][R2.64], R25 ;  /* 0x0000001902004986 */ /* 0x0003e2000c101904 */
[----:B------:R-:W-:-:S03]  /*6930*/  @P4 IMAD.X R46, RZ, RZ, R46, P0 ;  /* 0x000000ffff2e4224 */ /* 0x000fc600000e062e */
[----:B------:R-:W3:Y:S01]  /*6940*/  LDS R25, [R6+0x2e00] ;  /* 0x002e000006197984 */ /* 0x000ee20000000800 */
[----:B-1----:R-:W-:Y:S02]  /*6950*/  @P4 MOV R2, R43 ;  /* 0x0000002b00024202 */ /* 0x002fe40000000f00 */
[----:B------:R-:W-:Y:S02]  /*6960*/  @P4 MOV R3, R44 ;  /* 0x0000002c00034202 */ /* 0x000fe40000000f00 */
[----:B------:R-:W-:Y:S01]  /*6970*/  @P4 IADD3 R43, P0, R43, 0x200, RZ ;  /* 0x000002002b2b4810 */ /* 0x000fe20007f1e0ff */
[----:B0-----:R-:W-:Y:S02]  /*6980*/  FADD.FTZ R0, RZ, R0 ;  /* 0x00000000ff007221 */ /* 0x001fe40000010000 */
[----:B------:R0:W-:Y:S02]  /*6990*/  @P4 STG.E desc[UR4][R2.64], R31 ;  /* 0x0000001f02004986 */ /* 0x0001e4000c101904 */
[----:B------:R-:W-:-:S02]  /*69a0*/  @P4 IMAD.X R44, RZ, RZ, R44, P0 ;  /* 0x000000ffff2c4224 */ /* 0x000fc400000e062c */
[----:B------:R-:W-:Y:S01]  /*69b0*/  FADD.FTZ R0, R0, R19 ;  /* 0x0000001300007221 */ /* 0x000fe20000010000 */
[----:B------:R-:W1:Y:S03]  /*69c0*/  LDS R31, [R6+0x3e00] ;  /* 0x003e0000061f7984 */ /* 0x000e660000000800 */
[----:B------:R-:W-:-:S04]  /*69d0*/  FADD.FTZ R0, R0, R21 ;  /* 0x0000001500007221 */ /* 0x000fc80000010000 */
[----:B------:R-:W-:Y:S01]  /*69e0*/  FADD.FTZ R27, R0, R27 ;  /* 0x0000001b001b7221 */ /* 0x000fe20000010000 */
[----:B0-----:R-:W-:Y:S01]  /*69f0*/  @P3 MOV R2, R45 ;  /* 0x0000002d00023202 */ /* 0x001fe20000000f00 */
[----:B--2---:R-:W-:Y:S01]  /*6a00*/  FADD.FTZ R7, RZ, R7 ;  /* 0x00000007ff077221 */ /* 0x004fe20000010000 */
[----:B------:R-:W-:Y:S02]  /*6a10*/  @P3 MOV R3, R46 ;  /* 0x0000002e00033202 */ /* 0x000fe40000000f00 */
[----:B------:R-:W-:Y:S01]  /*6a20*/  @P3 IADD3 R45, P0, R45, 0x200, RZ ;  /* 0x000002002d2d3810 */ /* 0x000fe20007f1e0ff */
[----:B------:R-:W-:Y:S02]  /*6a30*/  FADD.FTZ R10, R7, R10 ;  /* 0x0000000a070a7221 */ /* 0x000fe40000010000 */
[----:B------:R0:W-:Y:S02]  /*6a40*/  @P3 STG.E desc[UR4][R2.64], R41 ;  /* 0x0000002902003986 */ /* 0x0001e4000c101904 */
[----:B------:R-:W-:-:S02]  /*6a50*/  @P3 IMAD.X R46, RZ, RZ, R46, P0 ;  /* 0x000000ffff2e3224 */ /* 0x000fc400000e062e */
[----:B---3--:R-:W-:Y:S01]  /*6a60*/  FADD.FTZ R10, R10, R25 ;  /* 0x000000190a0a7221 */ /* 0x008fe20000010000 */
[----:B0-----:R-:W-:Y:S02]  /*6a70*/  @P3 MOV R2, R43 ;  /* 0x0000002b00023202 */ /* 0x001fe40000000f00 */
[----:B------:R-:W-:Y:S02]  /*6a80*/  @P3 MOV R3, R44 ;  /* 0x0000002c00033202 */ /* 0x000fe40000000f00 */
[----:B------:R-:W-:-:S03]  /*6a90*/  @P3 IADD3 R43, P4, R43, 0x200, RZ ;  /* 0x000002002b2b3810 */ /* 0x000fc60007f9e0ff */
[----:B------:R0:W-:Y:S01]  /*6aa0*/  @P3 STG.E desc[UR4][R2.64], R9 ;  /* 0x0000000902003986 */ /* 0x0001e2000c101904 */
[----:B------:R-:W-:Y:S01]  /*6ab0*/  @P3 IADD3.X R44, RZ, R44, RZ, P4, !PT ;  /* 0x0000002cff2c3210 */ /* 0x000fe200027fe4ff */
[----:B-1----:R-:W-:Y:S01]  /*6ac0*/  FADD.FTZ R31, R10, R31 ;  /* 0x0000001f0a1f7221 */ /* 0x002fe20000010000 */
[----:B0-----:R-:W-:Y:S01]  /*6ad0*/  @P2 MOV R2, R45 ;  /* 0x0000002d00022202 */ /* 0x001fe20000000f00 */
[----:B------:R-:W-:Y:S01]  /*6ae0*/  @P2 IMAD.MOV.U32 R3, RZ, RZ, R46 ;  /* 0x000000ffff032224 */ /* 0x000fe200078e002e */
[----:B------:R-:W-:-:S04]  /*6af0*/  @P2 IADD3 R45, P0, R45, 0x200, RZ ;  /* 0x000002002d2d2810 */ /* 0x000fc80007f1e0ff */
[----:B------:R0:W-:Y:S01]  /*6b00*/  @P2 STG.E desc[UR4][R2.64], R15 ;  /* 0x0000000f02002986 */ /* 0x0001e2000c101904 */
[----:B------:R-:W-:Y:S01]  /*6b10*/  @P2 IMAD.X R46, RZ, RZ, R46, P0 ;  /* 0x000000ffff2e2224 */ /* 0x000fe200000e062e */
        /* <DEDUP_REMOVED lines=13> */
[-C--:B------:R-:W-:Y:S01]  /*6bf0*/  @P5 MOV R7, R44.reuse ;  /* 0x0000002c00075202 */ /* 0x080fe20000000f00 */
[----:B------:R0:W-:Y:S01]  /*6c00*/  @P1 STG.E desc[UR4][R2.64], R27 ;  /* 0x0000001b02001986 */ /* 0x0001e2000c101904 */
[----:B------:R-:W-:Y:S01]  /*6c10*/  @P5 IADD3 R43, P2, R43, 0x200, RZ ;  /* 0x000002002b2b5810 */ /* 0x000fe20007f5e0ff */
[----:B------:R-:W-:Y:S02]  /*6c20*/  @P1 IMAD.X R46, RZ, RZ, R46, P0 ;  /* 0x000000ffff2e1224 */ /* 0x000fe400000e062e */
[----:B------:R1:W-:Y:S01]  /*6c30*/  @P1 STG.E desc[UR4][R4.64], R11 ;  /* 0x0000000b04001986 */ /* 0x0003e2000c101904 */
[----:B------:R-:W-:Y:S02]  /*6c40*/  @P5 IADD3.X R44, RZ, R44, RZ, P2, !PT ;  /* 0x0000002cff2c5210 */ /* 0x000fe400017fe4ff */
[----:B0-----:R-:W-:Y:S01]  /*6c50*/  @P5 MOV R2, R45 ;  /* 0x0000002d00025202 */ /* 0x001fe20000000f00 */
[----:B------:R-:W-:Y:S01]  /*6c60*/  @P5 IMAD.MOV.U32 R3, RZ, RZ, R46 ;  /* 0x000000ffff035224 */ /* 0x000fe200078e002e */
[----:B------:R-:W-:-:S02]  /*6c70*/  @P5 IADD3 R45, P0, R45, 0x200, RZ ;  /* 0x000002002d2d5810 */ /* 0x000fc40007f1e0ff */
[----:B-1----:R-:W-:Y:S02]  /*6c80*/  MOV R4, R43 ;  /* 0x0000002b00047202 */ /* 0x002fe40000000f00 */
[----:B------:R0:W-:Y:S01]  /*6c90*/  @P5 STG.E desc[UR4][R2.64], R29 ;  /* 0x0000001d02005986 */ /* 0x0001e2000c101904 */
[----:B------:R-:W-:Y:S01]  /*6ca0*/  @P5 IMAD.X R46, RZ, RZ, R46, P0 ;  /* 0x000000ffff2e5224 */ /* 0x000fe200000e062e */
[----:B------:R-:W-:Y:S02]  /*6cb0*/  MOV R5, R44 ;  /* 0x0000002c00057202 */ /* 0x000fe40000000f00 */
[----:B------:R1:W-:Y:S01]  /*6cc0*/  @P5 STG.E desc[UR4][R6.64], R35 ;  /* 0x0000002306005986 */ /* 0x0003e2000c101904 */
[----:B0-----:R-:W-:Y:S01]  /*6cd0*/  MOV R2, R45 ;  /* 0x0000002d00027202 */ /* 0x001fe20000000f00 */
[----:B------:R-:W-:Y:S01]  /*6ce0*/  IMAD.MOV.U32 R3, RZ, RZ, R46 ;  /* 0x000000ffff037224 */ /* 0x000fe200078e002e */
[----:B------:R-:W-:Y:S06]  /*6cf0*/  @!P6 EXIT ;  /* 0x000000000000e94d */ /* 0x000fec0003800000 */
[----:B------:R-:W-:Y:S04]  /*6d00*/  STG.E desc[UR4][R2.64], R31 ;  /* 0x0000001f02007986 */ /* 0x000fe8000c101904 */
[----:B------:R-:W-:Y:S01]  /*6d10*/  STG.E desc[UR4][R4.64], R13 ;  /* 0x0000000d04007986 */ /* 0x000fe2000c101904 */
[----:B------:R-:W-:Y:S05]  /*6d20*/  EXIT ;  /* 0x000000000000794d */ /* 0x000fea0003800000 */
.L_x_743:
[----:B-1----:R-:W-:Y:S01]  /*6d30*/  HFMA2.MMA R212, -RZ, RZ, 0, 5.9604644775390625e-08 ;  /* 0x00000001ffd47435 */ /* 0x002fe200000001ff */
[----:B------:R-:W-:Y:S01]  /*6d40*/  BSSY B1, `(.L_x_849) ;  /* 0x0000007000017945 */ /* 0x000fe20003800000 */
[----:B------:R-:W-:Y:S01]  /*6d50*/  IMAD.MOV.U32 R213, RZ, RZ, R217 ;  /* 0x000000ffffd57224 */ /* 0x000fe200078e00d9 */
[----:B------:R-:W-:Y:S01]  /*6d60*/  MOV R215, 0x1f ;  /* 0x0000001f00d77802 */ /* 0x000fe20000000f00 */
[----:B------:R-:W-:-:S07]  /*6d70*/  IMAD.MOV.U32 R210, RZ, RZ, -0x1 ;  /* 0xffffffffffd27424 */ /* 0x000fce00078e00ff */
[----:B-----5:R-:W-:Y:S05]  /*6d80*/  WARPSYNC.COLLECTIVE R210, `(.L_x_850) ;  /* 0x00000000d2087348 */ /* 0x020fea0003c00000 */
[----:B------:R0:W1:Y:S02]  /*6d90*/  SHFL.BFLY P4, R211, R213, R212, R215 ;  /* 0x0c0000d4d5d37389 */ /* 0x00006400000800d7 */
[----:B01---5:R-:W-:Y:S01]  /*6da0*/  ENDCOLLECTIVE ;  /* 0x000000000000791b */ /* 0x023fe20003800000 */
.L_x_850:
[----:B------:R-:W-:Y:S05]  /*6db0*/  BSYNC B1 ;  /* 0x0000000000017941 */ /* 0x000fea0003800000 */
.L_x_849:
        /* <DEDUP_REMOVED lines=8> */
.L_x_851:
[----:B------:R-:W-:Y:S01]  /*6e40*/  FADD.FTZ R128, R128, R217 ;  /* 0x000000d980807221 */ /* 0x000fe20000010000 */
[----:B------:R-:W-:-:S04]  /*6e50*/  HFMA2.MMA R212, -RZ, RZ, 0, 1.1920928955078125e-07 ;  /* 0x00000002ffd47435 */ /* 0x000fc800000001ff */
[----:B------:R-:W-:Y:S01]  /*6e60*/  MOV R213, R128 ;  /* 0x0000008000d57202 */ /* 0x000fe20000000f00 */
[----:B------:R-:W-:-:S07]  /*6e70*/  IMAD.MOV.U32 R129, RZ, RZ, R211 ;  /* 0x000000ffff817224 */ /* 0x000fce00078e00d3 */
[----:B------:R-:W-:Y:S05]  /*6e80*/  WARPSYNC.COLLECTIVE R210, `(.L_x_852) ;  /* 0x00000000d2087348 */ /* 0x000fea0003c00000 */
[----:B------:R0:W1:Y:S02]  /*6e90*/  SHFL.BFLY P4, R211, R213, R212, R215 ;  /* 0x0c0000d4d5d37389 */ /* 0x00006400000800d7 */
[----:B01----:R-:W-:Y:S01]  /*6ea0*/  ENDCOLLECTIVE ;  /* 0x000000000000791b */ /* 0x003fe20003800000 */
.L_x_852:
[----:B------:R-:W-:-:S05]  /*6eb0*/  FADD.FTZ R129, R129, R220 ;  /* 0x000000dc81817221 */ /* 0x000fca0000010000 */
[----:B------:R-:W-:Y:S01]  /*6ec0*/  MOV R213, R129 ;  /* 0x0000008100d57202 */ /* 0x000fe20000000f00 */
[----:B------:R-:W-:-:S07]  /*6ed0*/  IMAD.MOV.U32 R131, RZ, RZ, R211 ;  /* 0x000000ffff837224 */ /* 0x000fce00078e00d3 */
[----:B------:R-:W-:Y:S05]  /*6ee0*/  WARPSYNC.COLLECTIVE R210, `(.L_x_853) ;  /* 0x00000000d2087348 */ /* 0x000fea0003c00000 */
[----:B------:R0:W1:Y:S02]  /*6ef0*/  SHFL.BFLY P4, R211, R213, R212, R215 ;  /* 0x0c0000d4d5d37389 */ /* 0x00006400000800d7 */
[----:B01----:R-:W-:Y:S01]  /*6f00*/  ENDCOLLECTIVE ;  /* 0x000000000000791b */ /* 0x003fe20003800000 */
.L_x_853:
[----:B------:R-:W-:Y:S01]  /*6f10*/  FADD.FTZ R131, R128, R131 ;  /* 0x0000008380837221 */ /* 0x000fe20000010000 */
[----:B------:R-:W-:-:S03]  /*6f20*/  HFMA2.MMA R212, -RZ, RZ, 0, 2.384185791015625e-07 ;  /* 0x00000004ffd47435 */ /* 0x000fc600000001ff */
[----:B------:R-:W-:Y:S01]  /*6f30*/  IMAD.MOV.U32 R213, RZ, RZ, R131 ;  /* 0x000000ffffd57224 */ /* 0x000fe200078e0083 */
[----:B------:R-:W-:-:S07]  /*6f40*/  MOV R130, R211 ;  /* 0x000000d300827202 */ /* 0x000fce0000000f00 */
[----:B------:R-:W-:Y:S05]  /*6f50*/  WARPSYNC.COLLECTIVE R210, `(.L_x_854) ;  /* 0x00000000d2087348 */ /* 0x000fea0003c00000 */
[----:B------:R0:W1:Y:S02]  /*6f60*/  SHFL.BFLY P4, R211, R213, R212, R215 ;  /* 0x0c0000d4d5d37389 */ /* 0x00006400000800d7 */
[----:B01----:R-:W-:Y:S01]  /*6f70*/  ENDCOLLECTIVE ;  /* 0x000000000000791b */ /* 0x003fe20003800000 */
.L_x_854:
[----:B------:R-:W-:-:S04]  /*6f80*/  FADD.FTZ R130, R129, R130 ;  /* 0x0000008281827221 */ /* 0x000fc80000010000 */
[----:B------:R-:W-:Y:S01]  /*6f90*/  IMAD.MOV.U32 R213, RZ, RZ, R130 ;  /* 0x000000ffffd57224 */ /* 0x000fe200078e0082 */
[----:B------:R-:W-:-:S07]  /*6fa0*/  MOV R132, R211 ;  /* 0x000000d300847202 */ /* 0x000fce0000000f00 */
[----:B------:R-:W-:Y:S05]  /*6fb0*/  WARPSYNC.COLLECTIVE R210, `(.L_x_855) ;  /* 0x00000000d2087348 */ /* 0x000fea0003c00000 */
[----:B------:R0:W1:Y:S02]  /*6fc0*/  SHFL.BFLY P4, R211, R213, R212, R215 ;  /* 0x0c0000d4d5d37389 */ /* 0x00006400000800d7 */
[----:B01----:R-:W-:Y:S01]  /*6fd0*/  ENDCOLLECTIVE ;  /* 0x000000000000791b */ /* 0x003fe20003800000 */
.L_x_855:
[----:B------:R-:W-:-:S05]  /*6fe0*/  FADD.FTZ R132, R131, R132 ;  /* 0x0000008483847221 */ /* 0x000fca0000010000 */
[----:B------:R-:W-:Y:S01]  /*6ff0*/  MOV R213, R132 ;  /* 0x0000008400d57202 */ /* 0x000fe20000000f00 */
[----:B------:R-:W-:Y:S01]  /*7000*/  IMAD.MOV.U32 R212, RZ, RZ, 0x8 ;  /* 0x00000008ffd47424 */ /* 0x000fe200078e00ff */
[----:B------:R-:W-:-:S07]  /*7010*/  MOV R133, R211 ;  /* 0x000000d300857202 */ /* 0x000fce0000000f00 */
[----:B------:R-:W-:Y:S05]  /*7020*/  WARPSYNC.COLLECTIVE R210, `(.L_x_856) ;  /* 0x00000000d2087348 */ /* 0x000fea0003c00000 */
[----:B------:R0:W1:Y:S02]  /*7030*/  SHFL.BFLY P4, R211, R213, R212, R215 ;  /* 0x0c0000d4d5d37389 */ /* 0x00006400000800d7 */
[----:B01----:R-:W-:Y:S01]  /*7040*/  ENDCOLLECTIVE ;  /* 0x000000000000791b */ /* 0x003fe20003800000 */
.L_x_856:
[----:B------:R-:W-:-:S05]  /*7050*/  FADD.FTZ R133, R130, R133 ;  /* 0x0000008582857221 */ /* 0x000fca0000010000 */
[----:B------:R-:W-:Y:S02]  /*7060*/  MOV R213, R133 ;  /* 0x0000008500d57202 */ /* 0x000fe40000000f00 */
[----:B------:R-:W-:-:S07]  /*7070*/  MOV R135, R211 ;  /* 0x000000d300877202 */ /* 0x000fce0000000f00 */
[----:B------:R-:W-:Y:S05]  /*7080*/  WARPSYNC.COLLECTIVE R210, `(.L_x_857) ;  /* 0x00000000d2087348 */ /* 0x000fea0003c00000 */
[----:B------:R0:W1:Y:S02]  /*7090*/  SHFL.BFLY P4, R211, R213, R212, R215 ;  /* 0x0c0000d4d5d37389 */ /* 0x00006400000800d7 */
[----:B01----:R-:W-:Y:S01]  /*70a0*/  ENDCOLLECTIVE ;  /* 0x000000000000791b */ /* 0x003fe20003800000 */
.L_x_857:
[----:B------:R-:W-:Y:S01]  /*70b0*/  FADD.FTZ R135, R132, R135 ;  /* 0x0000008784877221 */ /* 0x000fe20000010000 */
[----:B------:R-:W-:-:S04]  /*70c0*/  HFMA2.MMA R212, -RZ, RZ, 0, 9.5367431640625e-07 ;  /* 0x00000010ffd47435 */ /* 0x000fc800000001ff */
[----:B------:R-:W-:Y:S01]  /*70d0*/  MOV R213, R135 ;  /* 0x0000008700d57202 */ /* 0x000fe20000000f00 */
[----:B------:R-:W-:-:S07]  /*70e0*/  IMAD.MOV.U32 R134, RZ, RZ, R211 ;  /* 0x000000ffff867224 */ /* 0x000fce00078e00d3 */
[----:B------:R-:W-:Y:S05]  /*70f0*/  WARPSYNC.COLLECTIVE R210, `(.L_x_858) ;  /* 0x00000000d2087348 */ /* 0x000fea0003c00000 */
[----:B------:R0:W1:Y:S02]  /*7100*/  SHFL.BFLY P4, R211, R213, R212, R215 ;  /* 0x0c0000d4d5d37389 */ /* 0x00006400000800d7 */
[----:B01----:R-:W-:Y:S01]  /*7110*/  ENDCOLLECTIVE ;  /* 0x000000000000791b */ /* 0x003fe20003800000 */
.L_x_858:
[----:B------:R-:W-:-:S05]  /*7120*/  FADD.FTZ R134, R133, R134 ;  /* 0x0000008685867221 */ /* 0x000fca0000010000 */
[----:B------:R-:W-:Y:S01]  /*7130*/  MOV R213, R134 ;  /* 0x0000008600d57202 */ /* 0x000fe20000000f00 */
[----:B------:R-:W-:-:S07]  /*7140*/  IMAD.MOV.U32 R128, RZ, RZ, R211 ;  /* 0x000000ffff807224 */ /* 0x000fce00078e00d3 */
[----:B------:R-:W-:Y:S05]  /*7150*/  WARPSYNC.COLLECTIVE R210, `(.L_x_859) ;  /* 0x00000000d2087348 */ /* 0x000fea0003c00000 */
[----:B------:R0:W1:Y:S02]  /*7160*/  SHFL.BFLY P4, R211, R213, R212, R215 ;  /* 0x0c0000d4d5d37389 */ /* 0x00006400000800d7 */
[----:B01----:R-:W-:Y:S01]  /*7170*/  ENDCOLLECTIVE ;  /* 0x000000000000791b */ /* 0x003fe20003800000 */
.L_x_859:
[----:B------:R-:W-:Y:S01]  /*7180*/  MOV R129, R211 ;  /* 0x000000d300817202 */ /* 0x000fe20000000f00 */
[----:B------:R-:W-:Y:S06]  /*7190*/  BRA `(.L_x_860) ;  /* 0xffffffb400807947 */ /* 0x000fec000383ffff */
.L_x_861:
        /* <DEDUP_REMOVED lines=14> */
.L_x_14215:


//--------------------- .text._ZN10layer_norm22ln_bwd_finalize_kernelINS_22Kernel_traits_finalizeILj1024E13__nv_bfloat16S2_S2_S2_fjLb0ELj1024ELj4ENS_18Kernel_traits_baseILj1024ES2_S2_S2_S2_fjLj1024EEEEELb0ELb1EEEvNS_9BwdParamsE --------------------------
	.section	.text._ZN10layer_norm22ln_bwd_finalize_kernelINS_22Kernel_traits_finalizeILj1024E13__nv_bfloat16S2_S2_S2_fjLb0ELj1024ELj4ENS_18Kernel_traits_baseILj1024ES2_S2_S2_S2_fjLj1024EEEEELb0ELb1EEEvNS_9BwdParamsE,"ax",@progbits
	.align	128
        .global         _ZN10layer_norm22ln_bwd_finalize_kernelINS_22Kernel_traits_finalizeILj1024E13__nv_bfloat16S2_S2_S2_fjLb0ELj1024ELj4ENS_18Kernel_traits_baseILj1024ES2_S2_S2_S2_fjLj1024EEEEELb0ELb1EEEvNS_9BwdParamsE
        .type           _ZN10layer_norm22ln_bwd_finalize_kernelINS_22Kernel_traits_finalizeILj1024E13__nv_bfloat16S2_S2_S2_fjLb0ELj1024ELj4ENS_18Kernel_traits_baseILj1024ES2_S2_S2_S2_fjLj1024EEEEELb0ELb1EEEvNS_9BwdParamsE,@function
        .size           _ZN10layer_norm22ln_bwd_finalize_kernelINS_22Kernel_traits_finalizeILj1024E13__nv_bfloat16S2_S2_S2_fjLb0ELj1024ELj4ENS_18Kernel_traits_baseILj1024ES2_S2_S2_S2_fjLj1024EEEEELb0ELb1EEEvNS_9BwdParamsE,(.L_x_14216 - _ZN10layer_norm22ln_bwd_finalize_kernelINS_22Kernel_traits_finalizeILj1024E13__nv_bfloat16S2_S2_S2_fjLb0ELj1024ELj4ENS_18Kernel_traits_baseILj1024ES2_S2_S2_S2_fjLj1024EEEEELb0ELb1EEEvNS_9BwdParamsE)
        .other          _ZN10layer_norm22ln_bwd_finalize_kernelINS_22Kernel_traits_finalizeILj1024E13__nv_bfloat16S2_S2_S2_fjLb0ELj1024ELj4ENS_18Kernel_traits_baseILj1024ES2_S2_S2_S2_fjLj1024EEEEELb0ELb1EEEvNS_9BwdParamsE,@"STO_CUDA_ENTRY STV_DEFAULT"
_ZN10layer_norm22ln_bwd_finalize_kernelINS_22Kernel_traits_finalizeILj1024E13__nv_bfloat16S2_S2_S2_fjLb0ELj1024ELj4ENS_18Kernel_traits_baseILj1024ES2_S2_S2_S2_fjLj1024EEEEELb0ELb1EEEvNS_9BwdParamsE:
.text._ZN10layer_norm22ln_bwd_finalize_kernelINS_22Kernel_traits_finalizeILj1024E13__nv_bfloat16S2_S2_S2_fjLb0ELj1024ELj4ENS_18Kernel_traits_baseILj1024ES2_S2_S2_S2_fjLj1024EEEEELb0ELb1EEEvNS_9BwdParamsE:
        /* <DEDUP_REMOVED lines=13> */
[----:B------:R-:W-:Y:S02]  /*00d0*/  LOP3.LUT R7, R5, 0x1f, R0, 0x78, !PT ;  /* 0x0000001f05077812 */ /* 0x000fe400078e7800 */
[----:B------:R-:W-:Y:S02]  /*00e0*/  SHF.L.U32 R6, R6, 0x4, RZ ;  /* 0x0000000406067819 */ /* 0x000fe400000006ff */
[----:B------:R-:W-:Y:S01]  /*00f0*/  IADD3 R8, R4, R7, RZ ;  /* 0x0000000704087210 */ /* 0x000fe20007ffe0ff */
[C---:B------:R-:W-:Y:S01]  /*0100*/  IMAD R9, R2.reuse, 0x20, R7 ;  /* 0x0000002002097824 */ /* 0x040fe200078e0207 */
[----:B------:R-:W-:-:S02]  /*0110*/  ISETP.GE.U32.AND P0, PT, R2, 0x10, PT ;  /* 0x000000100200780c */ /* 0x000fc40003f06070 */
[----:B------:R-:W-:Y:S02]  /*0120*/  LOP3.LUT R11, R6, 0x7ffffff0, RZ, 0xc0, !PT ;  /* 0x7ffffff0060b7812 */ /* 0x000fe400078ec0ff */
[----:B------:R-:W-:Y:S02]  /*0130*/  ISETP.EQ.AND P0, PT, R5, 0x1f, !P0 ;  /* 0x0000001f0500780c */ /* 0x000fe40004702270 */
[----:B------:R-:W-:Y:S01]  /*0140*/  IADD3 R4, R2, R11, RZ ;  /* 0x0000000b02047210 */ /* 0x000fe20007ffe0ff */
[----:B0-----:R-:W-:-:S03]  /*0150*/  ULEA UR4, UR5, UR4, 0x18 ;  /* 0x0000000405047291 */ /* 0x001fc6000f8ec03f */
[----:B------:R-:W-:-:S03]  /*0160*/  ULDC UR5, c[0x0][0x218] ;  /* 0x0000860000057ab9 */ /* 0x000fc60000000800 */
[----:B------:R-:W-:Y:S02]  /*0170*/  LEA R7, R8, UR4, 0x2 ;  /* 0x0000000408077c11 */ /* 0x000fe4000f8e10ff */
[----:B------:R-:W-:Y:S02]  /*0180*/  LEA R6, R2, UR4, 0x3 ;  /* 0x0000000402067c11 */ /* 0x000fe4000f8e18ff */
[----:B------:R-:W-:-:S07]  /*0190*/  LEA R8, R9, UR4, 0x2 ;  /* 0x0000000409087c11 */ /* 0x000fce000f8e10ff */
.L_x_873:
[----:B0-2-4-:R-:W0:Y:S01]  /*01a0*/  LDC R10, c[0x0][0x210] ;  /* 0x00008400ff0a7b82 */ /* 0x015e220000000800 */
[----:B------:R-:W-:Y:S01]  /*01b0*/  BSSY B0, `(.L_x_862) ;  /* 0x0000067000007945 */ /* 0x000fe20003800000 */
[----:B------:R-:W-:Y:S01]  /*01c0*/  HFMA2.MMA R26, -RZ, RZ, 0, 0 ;  /* 0x00000000ff1a7435 */ /* 0x000fe200000001ff */
[----:B------:R-:W-:Y:S02]  /*01d0*/  MOV R20, RZ ;  /* 0x000000ff00147202 */ /* 0x000fe40000000f00 */
[----:B0-----:R-:W-:-:S13]  /*01e0*/  ISETP.GE.U32.AND P1, PT, R5, R10, PT ;  /* 0x0000000a0500720c */ /* 0x001fda0003f26070 */
[----:B-1-3--:R-:W-:Y:S05]  /*01f0*/  @P1 BRA `(.L_x_863) ;  /* 0x0000000400881947 */ /* 0x00afea0003800000 */
[----:B------:R-:W-:Y:S01]  /*0200*/  ISETP.GE.U32.AND P2, PT, R5, R10, PT ;  /* 0x0000000a0500720c */ /* 0x000fe20003f46070 */
[----:B------:R-:W-:-:S12]  /*0210*/  IMAD.MOV.U32 R21, RZ, RZ, R5 ;  /* 0x000000ffff157224 */ /* 0x000fd800078e0005 */
[----:B------:R-:W0:Y:S08]  /*0220*/  @P2 LDC R16, c[0x0][0x218] ;  /* 0x00008600ff102b82 */ /* 0x000e300000000800 */
[----:B------:R-:W1:Y:S08]  /*0230*/  @P2 LDC.64 R14, c[0x0][0x2d0] ;  /* 0x0000b400ff0e2b82 */ /* 0x000e700000000a00 */
[----:B------:R-:W2:Y:S01]  /*0240*/  @P2 LDC.64 R12, c[0x0][0x2d8] ;  /* 0x0000b600ff0c2b82 */ /* 0x000ea20000000a00 */
[----:B0-----:R-:W-:-:S04]  /*0250*/  @P2 IMAD R9, R21, R16, R3 ;  /* 0x0000001015092224 */ /* 0x001fc800078e0203 */
[----:B-1----:R-:W-:-:S06]  /*0260*/  @P2 IMAD.WIDE.U32 R14, R9, 0x4, R14 ;  /* 0x00000004090e2825 */ /* 0x002fcc00078e000e */
[----:B------:R-:W3:Y:S01]  /*0270*/  @P2 LDG.E R15, desc[UR6][R14.64] ;  /* 0x000000060e0f2981 */ /* 0x000ee2000c1e1900 */
[----:B--2---:R-:W-:-:S06]  /*0280*/  @P2 IMAD.WIDE.U32 R12, R9, 0x4, R12 ;  /* 0x00000004090c2825 */ /* 0x004fcc00078e000c */
[----:B------:R-:W2:Y:S01]  /*0290*/  @P2 LDG.E R13, desc[UR6][R12.64] ;  /* 0x000000060c0d2981 */ /* 0x000ea2000c1e1900 */
[----:B------:R-:W-:-:S04]  /*02a0*/  @P2 IADD3 R21, R21, 0x20, RZ ;  /* 0x0000002015152810 */ /* 0x000fc80007ffe0ff */
[CC--:B------:R-:W-:Y:S02]  /*02b0*/  ISETP.GE.U32.AND P1, PT, R21.reuse, R10.reuse, PT ;  /* 0x0000000a1500720c */ /* 0x0c0fe40003f26070 */
[----:B------:R-:W-:-:S04]  /*02c0*/  IADD3 R9, -R21, R10, RZ ;  /* 0x0000000a15097210 */ /* 0x000fc80007ffe1ff */
[----:B------:R-:W-:Y:S01]  /*02d0*/  ISETP.LE.U32.OR P1, PT, R9, 0x60, P1 ;  /* 0x000000600900780c */ /* 0x000fe20000f23470 */
[----:B------:R-:W-:Y:S01]  /*02e0*/  IMAD.MOV.U32 R26, RZ, RZ, RZ ;  /* 0x000000ffff1a7224 */ /* 0x000fe200078e00ff */
[----:B------:R-:W-:Y:S01]  /*02f0*/  MOV R20, RZ ;  /* 0x000000ff00147202 */ /* 0x000fe20000000f00 */
[----:B------:R-:W-:Y:S04]  /*0300*/  BSSY B1, `(.L_x_864) ;  /* 0x000002b000017945 */ /* 0x000fe80003800000 */
[----:B---3--:R-:W-:Y:S01]  /*0310*/  @P2 FADD.FTZ R20, R20, R15 ;  /* 0x0000000f14142221 */ /* 0x008fe20000010000 */
[----:B--2---:R-:W-:Y:S01]  /*0320*/  @P2 FADD.FTZ R26, R26, R13 ;  /* 0x0000000d1a1a2221 */ /* 0x004fe20000010000 */
[----:B------:R-:W-:-:S04]  /*0330*/  PLOP3.LUT P2, PT, P2, PT, PT, 0x8, 0x0 ;  /* 0x000000000000781c */ /* 0x000fc8000174e170 */
[----:B------:R-:W-:Y:S09]  /*0340*/  @P1 BRA `(.L_x_865) ;  /* 0x0000000000981947 */ /* 0x000ff20003800000 */
[----:B------:R-:W0:Y:S01]  /*0350*/  LDC.64 R12, c[0x0][0x2d0] ;  /* 0x0000b400ff0c7b82 */ /* 0x000e220000000a00 */
[----:B------:R-:W-:Y:S02]  /*0360*/  PLOP3.LUT P2, PT, PT, PT, PT, 0x8, 0x0 ;  /* 0x000000000000781c */ /* 0x000fe40003f4e170 */
[----:B------:R-:W-:-:S05]  /*0370*/  IADD3 R9, R10, -0x60, RZ ;  /* 0xffffffa00a097810 */ /* 0x000fca0007ffe0ff */
[----:B------:R-:W1:Y:S06]  /*0380*/  LDC.64 R14, c[0x0][0x2d8] ;  /* 0x0000b600ff0e7b82 */ /* 0x000e6c0000000a00 */
.L_x_866:
[C---:B------:R-:W-:Y:S01]  /*0390*/  IADD3 R16, R21.reuse, 0x20, RZ ;  /* 0x0000002015107810 */ /* 0x040fe20007ffe0ff */
[C---:B------:R-:W-:Y:S01]  /*03a0*/  IMAD R25, R21.reuse, UR5, R3 ;  /* 0x0000000515197c24 */ /* 0x040fe2000f8e0203 */
[----:B------:R-:W-:-:S03]  /*03b0*/  IADD3 R18, R21, 0x40, RZ ;  /* 0x0000004015127810 */ /* 0x000fc60007ffe0ff */
[----:B------:R-:W-:Y:S02]  /*03c0*/  IMAD R17, R16, UR5, R3 ;  /* 0x0000000510117c24 */ /* 0x000fe4000f8e0203 */
[----:B0-----:R-:W-:-:S04]  /*03d0*/  IMAD.WIDE.U32 R22, R25, 0x4, R12 ;  /* 0x0000000419167825 */ /* 0x001fc800078e000c */
[----:B------:R-:W-:Y:S01]  /*03e0*/  IMAD.WIDE.U32 R28, R17, 0x4, R12 ;  /* 0x00000004111c7825 */ /* 0x000fe200078e000c */
[----:B------:R0:W2:Y:S03]  /*03f0*/  LDG.E R11, desc[UR6][R22.64] ;  /* 0x00000006160b7981 */ /* 0x0000a6000c1e1900 */
[--C-:B-1----:R-:W-:Y:S02]  /*0400*/  IMAD.WIDE.U32 R24, R25, 0x4, R14.reuse ;  /* 0x0000000419187825 */ /* 0x102fe400078e000e */
[----:B------:R-:W3:Y:S02]  /*0410*/  LDG.E R28, desc[UR6][R28.64] ;  /* 0x000000061c1c7981 */ /* 0x000ee4000c1e1900 */
[----:B------:R-:W-:Y:S02]  /*0420*/  IMAD.WIDE.U32 R16, R17, 0x4, R14 ;  /* 0x0000000411107825 */ /* 0x000fe400078e000e */
[----:B------:R1:W4:Y:S02]  /*0430*/  LDG.E R27, desc[UR6][R24.64] ;  /* 0x00000006181b7981 */ /* 0x000324000c1e1900 */
[----:B------:R-:W-:-:S02]  /*0440*/  IMAD R19, R18, UR5, R3 ;  /* 0x0000000512137c24 */ /* 0x000fc4000f8e0203 */
[----:B0-----:R-:W-:Y:S01]  /*0450*/  VIADD R22, R21, 0x60 ;  /* 0x0000006015167836 */ /* 0x001fe20000000000 */
[----:B------:R0:W5:Y:S03]  /*0460*/  LDG.E R29, desc[UR6][R16.64] ;  /* 0x00000006101d7981 */ /* 0x000166000c1e1900 */
[----:B-1----:R-:W-:Y:S02]  /*0470*/  IMAD R25, R22, UR5, R3 ;  /* 0x0000000516197c24 */ /* 0x002fe4000f8e0203 */
[----:B0-----:R-:W-:-:S04]  /*0480*/  IMAD.WIDE.U32 R16, R19, 0x4, R12 ;  /* 0x0000000413107825 */ /* 0x001fc800078e000c */
[----:B------:R-:W-:Y:S02]  /*0490*/  IMAD.WIDE.U32 R18, R19, 0x4, R14 ;  /* 0x0000000413127825 */ /* 0x000fe400078e000e */
[----:B------:R-:W5:Y:S02]  /*04a0*/  LDG.E R16, desc[UR6][R16.64] ;  /* 0x0000000610107981 */ /* 0x000f64000c1e1900 */
[C---:B------:R-:W-:Y:S02]  /*04b0*/  IMAD.WIDE.U32 R22, R25.reuse, 0x4, R12 ;  /* 0x0000000419167825 */ /* 0x040fe400078e000c */
[----:B------:R-:W5:Y:S02]  /*04c0*/  LDG.E R18, desc[UR6][R18.64] ;  /* 0x0000000612127981 */ /* 0x000f64000c1e1900 */
[----:B------:R-:W-:Y:S02]  /*04d0*/  IMAD.WIDE.U32 R24, R25, 0x4, R14 ;  /* 0x0000000419187825 */ /* 0x000fe400078e000e */
[----:B------:R-:W5:Y:S04]  /*04e0*/  LDG.E R22, desc[UR6][R22.64] ;  /* 0x0000000616167981 */ /* 0x000f68000c1e1900 */
[----:B------:R-:W5:Y:S01]  /*04f0*/  LDG.E R24, desc[UR6][R24.64] ;  /* 0x0000000618187981 */ /* 0x000f62000c1e1900 */
[----:B------:R-:W-:-:S04]  /*0500*/  IADD3 R21, R21, 0x80, RZ ;  /* 0x0000008015157810 */ /* 0x000fc80007ffe0ff */
[----:B------:R-:W-:Y:S01]  /*0510*/  ISETP.GE.U32.AND P1, PT, R21, R9, PT ;  /* 0x000000091500720c */ /* 0x000fe20003f26070 */
[----:B--2---:R-:W-:-:S04]  /*0520*/  FADD.FTZ R11, R11, R20 ;  /* 0x000000140b0b7221 */ /* 0x004fc80000010000 */
[----:B---3--:R-:W-:Y:S01]  /*0530*/  FADD.FTZ R11, R11, R28 ;  /* 0x0000001c0b0b7221 */ /* 0x008fe20000010000 */
[----:B----4-:R-:W-:-:S04]  /*0540*/  FADD.FTZ R26, R27, R26 ;  /* 0x0000001a1b1a7221 */ /* 0x010fc80000010000 */
[----:B-----5:R-:W-:Y:S01]  /*0550*/  FADD.FTZ R29, R26, R29 ;  /* 0x0000001d1a1d7221 */ /* 0x020fe20000010000 */
[----:B------:R-:W-:-:S03]  /*0560*/  FADD.FTZ R11, R11, R16 ;  /* 0x000000100b0b7221 */ /* 0x000fc60000010000 */
[----:B------:R-:W-:Y:S01]  /*0570*/  FADD.FTZ R29, R29, R18 ;  /* 0x000000121d1d7221 */ /* 0x000fe20000010000 */
[----:B------:R-:W-:-:S03]  /*0580*/  FADD.FTZ R20, R11, R22 ;  /* 0x000000160b147221 */ /* 0x000fc60000010000 */
[----:B------:R-:W-:Y:S01]  /*0590*/  FADD.FTZ R26, R29, R24 ;  /* 0x000000181d1a7221 */ /* 0x000fe20000010000 */
[----:B------:R-:W-:Y:S06]  /*05a0*/  @!P1 BRA `(.L_x_866) ;  /* 0xfffffffc00789947 */ /* 0x000fec000383ffff */
.L_x_865:
[----:B------:R-:W-:Y:S05]  /*05b0*/  BSYNC B1 ;  /* 0x0000000000017941 */ /* 0x000fea0003800000 */
.L_x_864:
[CC--:B------:R-:W-:Y:S01]  /*05c0*/  ISETP.GE.U32.AND P1, PT, R21.reuse, R10.reuse, PT ;  /* 0x0000000a1500720c */ /* 0x0c0fe20003f26070 */
[----:B------:R-:W-:Y:S01]  /*05d0*/  BSSY B1, `(.L_x_867) ;  /* 0x0000018000017945 */ /* 0x000fe20003800000 */
[----:B------:R-:W-:-:S04]  /*05e0*/  IADD3 R9, -R21, R10, RZ ;  /* 0x0000000a15097210 */ /* 0x000fc80007ffe1ff */
[----:B------:R-:W-:-:S13]  /*05f0*/  ISETP.LE.U32.OR P1, PT, R9, 0x20, P1 ;  /* 0x000000200900780c */ /* 0x000fda0000f23470 */
[----:B------:R-:W-:Y:S05]  /*0600*/  @P1 BRA `(.L_x_868) ;  /* 0x0000000000501947 */ /* 0x000fea0003800000 */
[----:B------:R-:W0:Y:S01]  /*0610*/  LDC.64 R18, c[0x0][0x2d0] ;  /* 0x0000b400ff127b82 */ /* 0x000e220000000a00 */
[----:B------:R-:W-:Y:S01]  /*0620*/  ULDC UR8, c[0x0][0x218] ;  /* 0x0000860000087ab9 */ /* 0x000fe20000000800 */
[C---:B------:R-:W-:Y:S01]  /*0630*/  IADD3 R14, R21.reuse, 0x20, RZ ;  /* 0x00000020150e7810 */ /* 0x040fe20007ffe0ff */
[----:B------:R-:W-:-:S04]  /*0640*/  IMAD R15, R21, UR8, R3 ;  /* 0x00000008150f7c24 */ /* 0x000fc8000f8e0203 */
[----:B------:R-:W-:Y:S01]  /*0650*/  IMAD R9, R14, UR8, R3 ;  /* 0x000000080e097c24 */ /* 0x000fe2000f8e0203 */
        /* <DEDUP_REMOVED lines=15> */
.L_x_868:
[----:B------:R-:W-:Y:S05]  /*0750*/  BSYNC B1 ;  /* 0x0000000000017941 */ /* 0x000fea0003800000 */
.L_x_867:
[----:B------:R-:W-:-:S13]  /*0760*/  ISETP.LT.U32.OR P2, PT, R21, R10, P2 ;  /* 0x0000000a1500720c */ /* 0x000fda0001741470 */
[----:B------:R-:W-:Y:S05]  /*0770*/  @!P2 BRA `(.L_x_863) ;  /* 0x000000000028a947 */ /* 0x000fea0003800000 */
[----:B------:R-:W0:Y:S01]  /*0780*/  LDC.64 R12, c[0x0][0x2d0] ;  /* 0x0000b400ff0c7b82 */ /* 0x000e220000000a00 */
[----:B------:R-:W-:Y:S02]  /*0790*/  ULDC UR8, c[0x0][0x218] ;  /* 0x0000860000087ab9 */ /* 0x000fe40000000800 */
[----:B------:R-:W-:-:S05]  /*07a0*/  IMAD R9, R21, UR8, R3 ;  /* 0x0000000815097c24 */ /* 0x000fca000f8e0203 */
[----:B------:R-:W1:Y:S01]  /*07b0*/  LDC.64 R10, c[0x0][0x2d8] ;  /* 0x0000b600ff0a7b82 */ /* 0x000e620000000a00 */
[----:B0-----:R-:W-:-:S06]  /*07c0*/  IMAD.WIDE.U32 R12, R9, 0x4, R12 ;  /* 0x00000004090c7825 */ /* 0x001fcc00078e000c */
[----:B------:R-:W2:Y:S01]  /*07d0*/  LDG.E R13, desc[UR6][R12.64] ;  /* 0x000000060c0d7981 */ /* 0x000ea2000c1e1900 */
[----:B-1----:R-:W-:-:S06]  /*07e0*/  IMAD.WIDE.U32 R10, R9, 0x4, R10 ;  /* 0x00000004090a7825 */ /* 0x002fcc00078e000a */
[----:B------:R-:W3:Y:S01]  /*07f0*/  LDG.E R11, desc[UR6][R10.64] ;  /* 0x000000060a0b7981 */ /* 0x000ee2000c1e1900 */
[----:B--2---:R-:W-:Y:S01]  /*0800*/  FADD.FTZ R20, R20, R13 ;  /* 0x0000000d14147221 */ /* 0x004fe20000010000 */
[----:B---3--:R-:W-:-:S07]  /*0810*/  FADD.FTZ R26, R26, R11 ;  /* 0x0000000b1a1a7221 */ /* 0x008fce0000010000 */
.L_x_863:
[----:B------:R-:W-:Y:S05]  /*0820*/  BSYNC B0 ;  /* 0x0000000000007941 */ /* 0x000fea0003800000 */
.L_x_862:
        /* <DEDUP_REMOVED lines=11> */
[----:B---3--:R-:W3:Y:S04]  /*08e0*/  SHFL.BFLY PT, R11, R10, 0x1, 0x1f ;  /* 0x0c201f000a0b7f89 */ /* 0x008ee800000e0000 */
[----:B--2---:R-:W2:Y:S01]  /*08f0*/  SHFL.BFLY PT, R12, R9, 0x1, 0x1f ;  /* 0x0c201f00090c7f89 */ /* 0x004ea200000e0000 */
[----:B---3--:R-:W-:Y:S01]  /*0900*/  FADD.FTZ R11, R10, R11 ;  /* 0x0000000b0a0b7221 */ /* 0x008fe20000010000 */
[----:B--2---:R-:W-:-:S04]  /*0910*/  FADD.FTZ R14, R9, R12 ;  /* 0x0000000c090e7221 */ /* 0x004fc80000010000 */
[----:B------:R-:W2:Y:S04]  /*0920*/  SHFL.BFLY PT, R12, R11, 0x2, 0x1f ;  /* 0x0c401f000b0c7f89 */ /* 0x000ea800000e0000 */
[----:B------:R-:W3:Y:S01]  /*0930*/  SHFL.BFLY PT, R13, R14, 0x2, 0x1f ;  /* 0x0c401f000e0d7f89 */ /* 0x000ee200000e0000 */
[----:B--2---:R-:W-:Y:S01]  /*0940*/  FADD.FTZ R12, R11, R12 ;  /* 0x0000000c0b0c7221 */ /* 0x004fe20000010000 */
[----:B---3--:R-:W-:-:S04]  /*0950*/  FADD.FTZ R15, R14, R13 ;  /* 0x0000000d0e0f7221 */ /* 0x008fc80000010000 */
        /* <DEDUP_REMOVED lines=8> */
[----:B------:R2:W3:Y:S04]  /*09e0*/  SHFL.BFLY PT, R11, R10, 0x10, 0x1f ;  /* 0x0e001f000a0b7f89 */ /* 0x0004e800000e0000 */
[----:B------:R2:W4:Y:S02]  /*09f0*/  SHFL.BFLY PT, R14, R9, 0x10, 0x1f ;  /* 0x0e001f00090e7f89 */ /* 0x00052400000e0000 */
.L_x_884:
[----:B------:R-:W-:Y:S01]  /*0a00*/  @!P1 SHF.R.U32.HI R12, RZ, 0x3, R0 ;  /* 0x00000003ff0c9819 */ /* 0x000fe20000011600 */
[----:B----4-:R-:W-:Y:S01]  /*0a10*/  FADD.FTZ R14, R9, R14 ;  /* 0x0000000e090e7221 */ /* 0x010fe20000010000 */
[----:B---3--:R-:W-:Y:S02]  /*0a20*/  FADD.FTZ R11, R10, R11 ;  /* 0x0000000b0a0b7221 */ /* 0x008fe40000010000 */
[----:B------:R-:W-:-:S05]  /*0a30*/  @!P1 LOP3.LUT R12, R12, 0x1ffffffc, RZ, 0xc0, !PT ;  /* 0x1ffffffc0c0c9812 */ /* 0x000fca00078ec0ff */
[----:B------:R3:W-:Y:S04]  /*0a40*/  @!P1 STS [R12+UR4+0x2000], R14 ;  /* 0x0020000e0c009988 */ /* 0x0007e80008000804 */
[----:B------:R3:W-:Y:S02]  /*0a50*/  @!P1 STS [R12+UR4+0x2080], R11 ;  /* 0x0020800b0c009988 */ /* 0x0007e40008000804 */
.L_x_869:
[----:B------:R-:W-:Y:S05]  /*0a60*/  WARPSYNC.ALL ;  /* 0x0000000000007948 */ /* 0x000fea0003800000 */
[----:B------:R-:W-:Y:S06]  /*0a70*/  BAR.SYNC.DEFER_BLOCKING 0x0 ;  /* 0x0000000000007b1d */ /* 0x000fec0000010000 */
[----:B------:R-:W-:Y:S04]  /*0a80*/  BSSY B0, `(.L_x_871) ;  /* 0x000000c000007945 */ /* 0x000fe80003800000 */
[----:B------:R-:W-:Y:S05]  /*0a90*/  @!P0 BRA `(.L_x_872) ;  /* 0x0000000000288947 */ /* 0x000fea0003800000 */
[----:B---3--:R-:W3:Y:S01]  /*0aa0*/  LDS.64 R14, [R6+0x2000] ;  /* 0x00200000060e7984 */ /* 0x008ee20000000a00 */
[----:B------:R-:W4:Y:S03]  /*0ab0*/  LDC.64 R12, c[0x0][0x318] ;  /* 0x0000c600ff0c7b82 */ /* 0x000f260000000a00 */
[----:B------:R-:W5:Y:S05]  /*0ac0*/  LDS.64 R16, [R6+0x2080] ;  /* 0x0020800006107984 */ /* 0x000f6a0000000a00 */
[----:B--2---:R-:W2:Y:S01]  /*0ad0*/  LDC.64 R10, c[0x0][0x310] ;  /* 0x0000c400ff0a7b82 */ /* 0x004ea20000000a00 */
[----:B----4-:R-:W-:-:S04]  /*0ae0*/  IMAD.WIDE.U32 R12, R4, 0x4, R12 ;  /* 0x00000004040c7825 */ /* 0x010fc800078e000c */
[----:B--2---:R-:W-:Y:S01]  /*0af0*/  IMAD.WIDE.U32 R10, R4, 0x4, R10 ;  /* 0x00000004040a7825 */ /* 0x004fe200078e000a */
[----:B---3--:R-:W-:Y:S02]  /*0b00*/  F2FP.BF16.F32.PACK_AB R15, R15, R14 ;  /* 0x0000000e0f0f723e */ /* 0x008fe400000010ff */
[----:B-----5:R-:W-:-:S03]  /*0b10*/  F2FP.BF16.F32.PACK_AB R17, R17, R16 ;  /* 0x000000101111723e */ /* 0x020fc600000010ff */
[----:B------:R4:W-:Y:S04]  /*0b20*/  STG.E desc[UR6][R12.64], R15 ;  /* 0x0000000f0c007986 */ /* 0x0009e8000c101906 */
[----:B------:R4:W-:Y:S02]  /*0b30*/  STG.E desc[UR6][R10.64], R17 ;  /* 0x000000110a007986 */ /* 0x0009e4000c101906 */
.L_x_872:
[----:B------:R-:W-:Y:S05]  /*0b40*/  BSYNC B0 ;  /* 0x0000000000007941 */ /* 0x000fea0003800000 */
.L_x_871:
[C---:B------:R-:W-:Y:S02]  /*0b50*/  ISETP.GT.U32.AND P1, PT, R3.reuse, -0x401, PT ;  /* 0xfffffbff0300780c */ /* 0x040fe40003f24070 */
[----:B------:R-:W-:Y:S02]  /*0b60*/  IADD3 R3, R3, 0x400, RZ ;  /* 0x0000040003037810 */ /* 0x000fe40007ffe0ff */
[----:B------:R-:W-:-:S09]  /*0b70*/  IADD3 R4, R4, 0x200, RZ ;  /* 0x0000020004047810 */ /* 0x000fd20007ffe0ff */
[----:B------:R-:W-:Y:S05]  /*0b80*/  @P1 BRA `(.L_x_873) ;  /* 0xfffffff400841947 */ /* 0x000fea000383ffff */
[----:B------:R-:W-:Y:S05]  /*0b90*/  EXIT ;  /* 0x000000000000794d */ /* 0x000fea0003800000 */
.L_x_870:
[----:B------:R-:W-:Y:S01]  /*0ba0*/  HFMA2.MMA R22, -RZ, RZ, 0, 1.847743988037109375e-06 ;  /* 0x0000001fff167435 */ /* 0x000fe200000001ff */
[----:B0--3--:R-:W-:Y:S01]  /*0bb0*/  MOV R20, R10 ;  /* 0x0000000a00147202 */ /* 0x009fe20000000f00 */
[----:B------:R-:W-:Y:S01]  /*0bc0*/  IMAD.MOV.U32 R19, RZ, RZ, 0x1 ;  /* 0x00000001ff137424 */ /* 0x000fe200078e00ff */
[----:B------:R-:W-:-:S08]  /*0bd0*/  MOV R17, 0xffffffff ;  /* 0xffffffff00117802 */ /* 0x000fd00000000f00 */
[----:B-12---:R-:W-:Y:S05]  /*0be0*/  WARPSYNC.COLLECTIVE R17, `(.L_x_874) ;  /* 0x0000000011087348 */ /* 0x006fea0003c00000 */
[----:B------:R0:W3:Y:S02]  /*0bf0*/  SHFL.BFLY P2, R18, R20, R19, R22 ;  /* 0x0c00001314127389 */ /* 0x0000e40000040016 */
[----:B0123--:R-:W-:Y:S01]  /*0c00*/  ENDCOLLECTIVE ;  /* 0x000000000000791b */ /* 0x00ffe20003800000 */
.L_x_874:
[----:B------:R-:W-:Y:S01]  /*0c10*/  HFMA2.MMA R19, -RZ, RZ, 0, 1.1920928955078125e-07 ;  /* 0x00000002ff137435 */ /* 0x000fe200000001ff */
[----:B------:R-:W-:-:S05]  /*0c20*/  MOV R11, R18 ;  /* 0x00000012000b7202 */ /* 0x000fca0000000f00 */
[----:B------:R-:W-:-:S04]  /*0c30*/  FADD.FTZ R11, R10, R11 ;  /* 0x0000000b0a0b7221 */ /* 0x000fc80000010000 */
[----:B------:R-:W-:-:S07]  /*0c40*/  IMAD.MOV.U32 R20, RZ, RZ, R11 ;  /* 0x000000ffff147224 */ /* 0x000fce00078e000b */
[----:B------:R-:W-:Y:S05]  /*0c50*/  WARPSYNC.COLLECTIVE R17, `(.L_x_875) ;  /* 0x0000000011087348 */ /* 0x000fea0003c00000 */
[----:B------:R0:W1:Y:S02]  /*0c60*/  SHFL.BFLY P2, R18, R20, R19, R22 ;  /* 0x0c00001314127389 */ /* 0x0000640000040016 */
[----:B01----:R-:W-:Y:S01]  /*0c70*/  ENDCOLLECTIVE ;  /* 0x000000000000791b */ /* 0x003fe20003800000 */
.L_x_875:
[----:B------:R-:W-:Y:S01]  /*0c80*/  IMAD.MOV.U32 R19, RZ, RZ, 0x4 ;  /* 0x00000004ff137424 */ /* 0x000fe200078e00ff */
[----:B------:R-:W-:-:S05]  /*0c90*/  MOV R12, R18 ;  /* 0x00000012000c7202 */ /* 0x000fca0000000f00 */
[----:B------:R-:W-:-:S05]  /*0ca0*/  FADD.FTZ R12, R11, R12 ;  /* 0x0000000c0b0c7221 */ /* 0x000fca0000010000 */
[----:B------:R-:W-:-:S07]  /*0cb0*/  MOV R20, R12 ;  /* 0x0000000c00147202 */ /* 0x000fce0000000f00 */
[----:B------:R-:W-:Y:S05]  /*0cc0*/  WARPSYNC.COLLECTIVE R17, `(.L_x_876) ;  /* 0x0000000011087348 */ /* 0x000fea0003c00000 */
[----:B------:R0:W1:Y:S02]  /*0cd0*/  SHFL.BFLY P2, R18, R20, R19, R22 ;  /* 0x0c00001314127389 */ /* 0x0000640000040016 */
[----:B01----:R-:W-:Y:S01]  /*0ce0*/  ENDCOLLECTIVE ;  /* 0x000000000000791b */ /* 0x003fe20003800000 */
.L_x_876:
[----:B------:R-:W-:Y:S01]  /*0cf0*/  HFMA2.MMA R19, -RZ, RZ, 0, 4.76837158203125e-07 ;  /* 0x00000008ff137435 */ /* 0x000fe200000001ff */
[----:B------:R-:W-:-:S05]  /*0d00*/  MOV R13, R18 ;  /* 0x00000012000d7202 */ /* 0x000fca0000000f00 */
[----:B------:R-:W-:-:S05]  /*0d10*/  FADD.FTZ R13, R12, R13 ;  /* 0x0000000d0c0d7221 */ /* 0x000fca0000010000 */
[----:B------:R-:W-:-:S07]  /*0d20*/  MOV R20, R13 ;  /* 0x0000000d00147202 */ /* 0x000fce0000000f00 */
[----:B------:R-:W-:Y:S05]  /*0d30*/  WARPSYNC.COLLECTIVE R17, `(.L_x_877) ;  /* 0x0000000011087348 */ /* 0x000fea0003c00000 */
[----:B------:R0:W1:Y:S02]  /*0d40*/  SHFL.BFLY P2, R18, R20, R19, R22 ;  /* 0x0c00001314127389 */ /* 0x0000640000040016 */
[----:B01----:R-:W-:Y:S01]  /*0d50*/  ENDCOLLECTIVE ;  /* 0x000000000000791b */ /* 0x003fe20003800000 */
.L_x_877:
[----:B------:R-:W-:Y:S01]  /*0d60*/  HFMA2.MMA R19, -RZ, RZ, 0, 9.5367431640625e-07 ;  /* 0x00000010ff137435 */ /* 0x000fe200000001ff */
[----:B------:R-:W-:-:S04]  /*0d70*/  IMAD.MOV.U32 R10, RZ, RZ, R18 ;  /* 0x000000ffff0a7224 */ /* 0x000fc800078e0012 */
[----:B------:R-:W-:-:S05]  /*0d80*/  FADD.FTZ R10, R13, R10 ;  /* 0x0000000a0d0a7221 */ /* 0x000fca0000010000 */
[----:B------:R-:W-:-:S07]  /*0d90*/  MOV R20, R10 ;  /* 0x0000000a00147202 */ /* 0x000fce0000000f00 */
[----:B------:R-:W-:Y:S05]  /*0da0*/  WARPSYNC.COLLECTIVE R17, `(.L_x_878) ;  /* 0x0000000011087348 */ /* 0x000fea0003c00000 */
[----:B------:R0:W1:Y:S02]  /*0db0*/  SHFL.BFLY P2, R18, R20, R19, R22 ;  /* 0x0c00001314127389 */ /* 0x0000640000040016 */
[----:B01----:R-:W-:Y:S01]  /*0dc0*/  ENDCOLLECTIVE ;  /* 0x000000000000791b */ /* 0x003fe20003800000 */
.L_x_878:
[----:B------:R-:W-:Y:S01]  /*0dd0*/  HFMA2.MMA R19, -RZ, RZ, 0, 5.9604644775390625e-08 ;  /* 0x00000001ff137435 */ /* 0x000fe200000001ff */
[----:B------:R-:W-:Y:S01]  /*0de0*/  IMAD.MOV.U32 R20, RZ, RZ, R9 ;  /* 0x000000ffff147224 */ /* 0x000fe200078e0009 */
[----:B------:R-:W-:-:S09]  /*0df0*/  MOV R11, R18 ;  /* 0x00000012000b7202 */ /* 0x000fd20000000f00 */
[----:B------:R-:W-:Y:S05]  /*0e00*/  WARPSYNC.COLLECTIVE R17, `(.L_x_879) ;  /* 0x0000000011087348 */ /* 0x000fea0003c00000 */
[----:B------:R0:W1:Y:S02]  /*0e10*/  SHFL.BFLY P2, R18, R20, R19, R22 ;  /* 0x0c00001314127389 */ /* 0x0000640000040016 */
[----:B01----:R-:W-:Y:S01]  /*0e20*/  ENDCOLLECTIVE ;  /* 0x000000000000791b */ /* 0x003fe20003800000 */
.L_x_879:
[----:B------:R-:W-:Y:S01]  /*0e30*/  HFMA2.MMA R19, -RZ, RZ, 0, 1.1920928955078125e-07 ;  /* 0x00000002ff137435 */ /* 0x000fe200000001ff */
[----:B------:R-:W-:-:S05]  /*0e40*/  MOV R12, R18 ;  /* 0x00000012000c7202 */ /* 0x000fca0000000f00 */
[----:B------:R-:W-:-:S05]  /*0e50*/  FADD.FTZ R14, R9, R12 ;  /* 0x0000000c090e7221 */ /* 0x000fca0000010000 */
[----:B------:R-:W-:-:S07]  /*0e60*/  MOV R20, R14 ;  /* 0x0000000e00147202 */ /* 0x000fce0000000f00 */
[----:B------:R-:W-:Y:S05]  /*0e70*/  WARPSYNC.COLLECTIVE R17, `(.L_x_880) ;  /* 0x0000000011087348 */ /* 0x000fea0003c00000 */
[----:B------:R0:W1:Y:S02]  /*0e80*/  SHFL.BFLY P2, R18, R20, R19, R22 ;  /* 0x0c00001314127389 */ /* 0x0000640000040016 */
[----:B01----:R-:W-:Y:S01]  /*0e90*/  ENDCOLLECTIVE ;  /* 0x000000000000791b */ /* 0x003fe20003800000 */
.L_x_880:
[----:B------:R-:W-:Y:S01]  /*0ea0*/  HFMA2.MMA R19, -RZ, RZ, 0, 2.384185791015625e-07 ;  /* 0x00000004ff137435 */ /* 0x000fe200000001ff */
[----:B------:R-:W-:-:S04]  /*0eb0*/  IMAD.MOV.U32 R13, RZ, RZ, R18 ;  /* 0x000000ffff0d7224 */ /* 0x000fc800078e0012 */
[----:B------:R-:W-:-:S05]  /*0ec0*/  FADD.FTZ R15, R14, R13 ;  /* 0x0000000d0e0f7221 */ /* 0x000fca0000010000 */
[----:B------:R-:W-:-:S07]  /*0ed0*/  MOV R20, R15 ;  /* 0x0000000f00147202 */ /* 0x000fce0000000f00 */
[----:B------:R-:W-:Y:S05]  /*0ee0*/  WARPSYNC.COLLECTIVE R17, `(.L_x_881) ;  /* 0x0000000011087348 */ /* 0x000fea0003c00000 */
[----:B------:R0:W1:Y:S02]  /*0ef0*/  SHFL.BFLY P2, R18, R20, R19, R22 ;  /* 0x0c00001314127389 */ /* 0x0000640000040016 */
[----:B01----:R-:W-:Y:S01]  /*0f00*/  ENDCOLLECTIVE ;  /* 0x000000000000791b */ /* 0x003fe20003800000 */
.L_x_881:
[----:B------:R-:W-:Y:S01]  /*0f10*/  IMAD.MOV.U32 R19, RZ, RZ, 0x8 ;  /* 0x00000008ff137424 */ /* 0x000fe200078e00ff */
[----:B------:R-:W-:-:S05]  /*0f20*/  MOV R16, R18 ;  /* 0x0000001200107202 */ /* 0x000fca0000000f00 */
[----:B------:R-:W-:-:S05]  /*0f30*/  FADD.FTZ R16, R15, R16 ;  /* 0x000000100f107221 */ /* 0x000fca0000010000 */
[----:B------:R-:W-:-:S07]  /*0f40*/  MOV R20, R16 ;  /* 0x0000001000147202 */ /* 0x000fce0000000f00 */
[----:B------:R-:W-:Y:S05]  /*0f50*/  WARPSYNC.COLLECTIVE R17, `(.L_x_882) ;  /* 0x0000000011087348 */ /* 0x000fea0003c00000 */
[----:B------:R0:W1:Y:S02]  /*0f60*/  SHFL.BFLY P2, R18, R20, R19, R22 ;  /* 0x0c00001314127389 */ /* 0x0000640000040016 */
[----:B01----:R-:W-:Y:S01]  /*0f70*/  ENDCOLLECTIVE ;  /* 0x000000000000791b */ /* 0x003fe20003800000 */
.L_x_882:
[----:B------:R-:W-:Y:S01]  /*0f80*/  HFMA2.MMA R19, -RZ, RZ, 0, 9.5367431640625e-07 ;  /* 0x00000010ff137435 */ /* 0x000fe200000001ff */
[----:B------:R-:W-:-:S05]  /*0f90*/  MOV R9, R18 ;  /* 0x0000001200097202 */ /* 0x000fca0000000f00 */
[----:B------:R-:W-:-:S05]  /*0fa0*/  FADD.FTZ R9, R16, R9 ;  /* 0x0000000910097221 */ /* 0x000fca0000010000 */
[----:B------:R-:W-:-:S07]  /*0fb0*/  MOV R20, R9 ;  /* 0x0000000900147202 */ /* 0x000fce0000000f00 */
[----:B------:R-:W-:Y:S05]  /*0fc0*/  WARPSYNC.COLLECTIVE R17, `(.L_x_883) ;  /* 0x0000000011087348 */ /* 0x000fea0003c00000 */
[----:B------:R0:W1:Y:S02]  /*0fd0*/  SHFL.BFLY P2, R18, R20, R19, R22 ;  /* 0x0c00001314127389 */ /* 0x0000640000040016 */
[----:B01----:R-:W-:Y:S01]  /*0fe0*/  ENDCOLLECTIVE ;  /* 0x000000000000791b */ /* 0x003fe20003800000 */
.L_x_883:
[----:B------:R-:W-:Y:S01]  /*0ff0*/  MOV R14, R18 ;  /* 0x00000012000e7202 */ /* 0x000fe20000000f00 */
[----:B------:R-:W-:Y:S06]  /*1000*/  BRA `(.L_x_884) ;  /* 0xfffffff8007c7947 */ /* 0x000fec000383ffff */
.L_x_885:
        /* <DEDUP_REMOVED lines=15> */
.L_x_14216:


//--------------------- .text._ZN10layer_norm13ln_bwd_kernelINS_13Kernel_traitsI13__nv_bfloat16S2_S2_S2_fjLj1024ELj1ELj4ELj1ELj16ENS_18Kernel_traits_baseILj1024ES2_S2_S2_S2_fjLj128EEEEELb1ELb0ELb1ELb1EEEvNS_9BwdParamsE --------------------------
	.section	.text._ZN10layer_norm13ln_bwd_kernelINS_13Kernel_traitsI13__nv_bfloat16S2_S2_S2_fjLj1024ELj1ELj4ELj1ELj16ENS_18Kernel_traits_baseILj1024ES2_S2_S2_S2_fjLj128EEEEELb1ELb0ELb1ELb1EEEvNS_9BwdParamsE,"ax",@progbits
	.align	128
        .global         _ZN10layer_norm13ln_bwd_kernelINS_13Kernel_traitsI13__nv_bfloat16S2_S2_S2_fjLj1024ELj1ELj4ELj1ELj16ENS_18Kernel_traits_baseILj1024ES2_S2_S2_S2_fjLj128EEEEELb1ELb0ELb1ELb1EEEvNS_9BwdParamsE
        .type           _ZN10layer_norm13ln_bwd_kernelINS_13Kernel_traitsI13__nv_bfloat16S2_S2_S2_fjLj1024ELj1ELj4ELj1ELj16ENS_18Kernel_traits_baseILj1024ES2_S2_S2_S2_fjLj128EEEEELb1ELb0ELb1ELb1EEEvNS_9BwdParamsE,@function
        .size           _ZN10layer_norm13ln_bwd_kernelINS_13Kernel_traitsI13__nv_bfloat16S2_S2_S2_fjLj1024ELj1ELj4ELj1ELj16ENS_18Kernel_traits_baseILj1024ES2_S2_S2_S2_fjLj128EEEEELb1ELb0ELb1ELb1EEEvNS_9BwdParamsE,(.L_x_14217 - _ZN10layer_norm13ln_bwd_kernelINS_13Kernel_traitsI13__nv_bfloat16S2_S2_S2_fjLj1024ELj1ELj4ELj1ELj16ENS_18Kernel_traits_baseILj1024ES2_S2_S2_S2_fjLj128EEEEELb1ELb0ELb1ELb1EEEvNS_9BwdParamsE)
        .other          _ZN10layer_norm13ln_bwd_kernelINS_13Kernel_traitsI13__nv_bfloat16S2_S2_S2_fjLj1024ELj1ELj4ELj1ELj16ENS_18Kernel_traits_baseILj1024ES2_S2_S2_S2_fjLj128EEEEELb1ELb0ELb1ELb1EEEvNS_9BwdParamsE,@"STO_CUDA_ENTRY STV_DEFAULT"
_ZN10layer_norm13ln_bwd_kernelINS_13Kernel_traitsI13__nv_bfloat16S2_S2_S2_fjLj1024ELj1ELj4ELj1ELj16ENS_18Kernel_traits_baseILj1024ES2_S2_S2_S2_fjLj128EEEEELb1ELb0ELb1ELb1EEEvNS_9BwdParamsE:
.text._ZN10layer_norm13ln_bwd_kernelINS_13Kernel_traitsI13__nv_bfloat16S2_S2_S2_fjLj1024ELj1ELj4ELj1ELj16ENS_18Kernel_traits_baseILj1024ES2_S2_S2_S2_fjLj128EEEEELb1ELb0ELb1ELb1EEEvNS_9BwdParamsE:
        /* <DEDUP_REMOVED lines=46> */
.L_x_887:
[----:B------:R-:W-:Y:S01]  /*02e0*/  SHF.L.U32 R3, R0, 0x4, RZ ;  /* 0x0000000400037819 */ /* 0x000fe200000006ff */
[----:B------:R-:W-:-:S03]  /*02f0*/  ULDC.64 UR6, c[0x0][0x260] ;  /* 0x0000980000067ab9 */ /* 0x000fc60000000a00 */
[----:B------:R-:W-:-:S04]  /*0300*/  LOP3.LUT R3, R3, 0x1f0, RZ, 0xc0, !PT ;  /* 0x000001f003037812 */ /* 0x000fc800078ec0ff */
[----:B------:R-:W-:-:S05]  /*0310*/  IADD3 R8, P0, R3, UR6, RZ ;  /* 0x0000000603087c10 */ /* 0x000fca000ff1e0ff */
[----:B------:R-:W-:-:S05]  /*0320*/  IMAD.X R9, RZ, RZ, UR7, P0 ;  /* 0x00000007ff097e24 */ /* 0x000fca00080e06ff */
[----:B------:R-:W2:Y:S04]  /*0330*/  LDG.E.128 R12, desc[UR4][R8.64+0x200] ;  /* 0x00020004080c7981 */ /* 0x000ea8000c1e1d00 */
[----:B------:R-:W3:Y:S04]  /*0340*/  LDG.E.128 R16, desc[UR4][R8.64+0x400] ;  /* 0x0004000408107981 */ /* 0x000ee8000c1e1d00 */
[----:B------:R-:W4:Y:S04]  /*0350*/  LDG.E.128 R4, desc[UR4][R8.64] ;  /* 0x0000000408047981 */ /* 0x000f28000c1e1d00 */
[----:B------:R0:W5:Y:S01]  /*0360*/  LDG.E.128 R20, desc[UR4][R8.64+0x600] ;  /* 0x0006000408147981 */ /* 0x000162000c1e1d00 */
        /* <DEDUP_REMOVED lines=32> */
[C---:B--2---:R-:W-:Y:S02]  /*0570*/  PRMT R30, R14.reuse, 0x7632, R30 ;  /* 0x000076320e1e7816 */ /* 0x044fe4000000001e */
[----:B0-----:R-:W-:Y:S02]  /*0580*/  SHF.L.U32 R9, R14, 0x10, RZ ;  /* 0x000000100e097819 */ /* 0x001fe400000006ff */
[C---:B---3--:R-:W-:Y:S01]  /*0590*/  PRMT R35, R19.reuse, 0x7632, R35 ;  /* 0x0000763213237816 */ /* 0x048fe20000000023 */
[----:B------:R-:W-:Y:S02]  /*05a0*/  IMAD.U32 R14, R19, 0x10000, RZ ;  /* 0x00010000130e7824 */ /* 0x000fe400078e00ff */
[----:B------:R-:W0:Y:S01]  /*05b0*/  LDC.U8 R19, c[0x0][0x2a0] ;  /* 0x0000a800ff137b82 */ /* 0x000e220000000000 */
[----:B----4-:R-:W-:-:S02]  /*05c0*/  PRMT R24, R4, 0x7632, R24 ;  /* 0x0000763204187816 */ /* 0x010fc40000000018 */
[----:B------:R-:W-:Y:S02]  /*05d0*/  SHF.L.U32 R3, R4, 0x10, RZ ;  /* 0x0000001004037819 */ /* 0x000fe400000006ff */
[C---:B------:R-:W-:Y:S02]  /*05e0*/  PRMT R25, R5.reuse, 0x7632, R25 ;  /* 0x0000763205197816 */ /* 0x040fe40000000019 */
[----:B------:R-:W-:Y:S01]  /*05f0*/  SHF.L.U32 R4, R5, 0x10, RZ ;  /* 0x0000001005047819 */ /* 0x000fe200000006ff */
[C---:B------:R-:W-:Y:S01]  /*0600*/  IMAD.U32 R5, R6.reuse, 0x10000, RZ ;  /* 0x0001000006057824 */ /* 0x040fe200078e00ff */
[----:B------:R-:W-:Y:S01]  /*0610*/  PRMT R26, R6, 0x7632, R26 ;  /* 0x00007632061a7816 */ /* 0x000fe2000000001a */
[----:B------:R-:W-:Y:S01]  /*0620*/  IMAD.U32 R8, R13, 0x10000, RZ ;  /* 0x000100000d087824 */ /* 0x000fe200078e00ff */
[C---:B------:R-:W-:Y:S02]  /*0630*/  PRMT R27, R7.reuse, 0x7632, R27 ;  /* 0x00007632071b7816 */ /* 0x040fe4000000001b */
[----:B------:R-:W-:-:S02]  /*0640*/  SHF.L.U32 R6, R7, 0x10, RZ ;  /* 0x0000001007067819 */ /* 0x000fc400000006ff */
[----:B------:R-:W-:Y:S02]  /*0650*/  PRMT R28, R12, 0x7632, R28 ;  /* 0x000076320c1c7816 */ /* 0x000fe4000000001c */
[----:B------:R-:W-:Y:S01]  /*0660*/  PRMT R31, R15, 0x7632, R31 ;  /* 0x000076320f1f7816 */ /* 0x000fe2000000001f */
[----:B------:R-:W-:Y:S01]  /*0670*/  IMAD.U32 R11, R16, 0x10000, RZ ;  /* 0x00010000100b7824 */ /* 0x000fe200078e00ff */
[----:B------:R-:W-:Y:S02]  /*0680*/  SHF.L.U32 R7, R12, 0x10, RZ ;  /* 0x000000100c077819 */ /* 0x000fe400000006ff */
[----:B------:R-:W-:Y:S02]  /*0690*/  PRMT R29, R13, 0x7632, R29 ;  /* 0x000076320d1d7816 */ /* 0x000fe4000000001d */
[----:B------:R-:W-:Y:S02]  /*06a0*/  PRMT R34, R18, 0x7632, R34 ;  /* 0x0000763212227816 */ /* 0x000fe40000000022 */
[----:B------:R-:W-:-:S02]  /*06b0*/  SHF.L.U32 R10, R15, 0x10, RZ ;  /* 0x000000100f0a7819 */ /* 0x000fc400000006ff */
[----:B------:R-:W-:Y:S02]  /*06c0*/  PRMT R32, R16, 0x7632, R32 ;  /* 0x0000763210207816 */ /* 0x000fe40000000020 */
[C---:B------:R-:W-:Y:S02]  /*06d0*/  PRMT R33, R17.reuse, 0x7632, R33 ;  /* 0x0000763211217816 */ /* 0x040fe40000000021 */
[----:B------:R-:W-:Y:S01]  /*06e0*/  SHF.L.U32 R12, R17, 0x10, RZ ;  /* 0x00000010110c7819 */ /* 0x000fe200000006ff */
[----:B-----5:R-:W-:Y:S01]  /*06f0*/  IMAD.U32 R17, R22, 0x10000, RZ ;  /* 0x0001000016117824 */ /* 0x020fe200078e00ff */
[----:B------:R-:W-:Y:S02]  /*0700*/  SHF.L.U32 R13, R18, 0x10, RZ ;  /* 0x00000010120d7819 */ /* 0x000fe400000006ff */
[----:B------:R-:W-:Y:S02]  /*0710*/  PRMT R101, R21, 0x7632, R101 ;  /* 0x0000763215657816 */ /* 0x000fe40000000065 */
[----:B------:R-:W-:-:S02]  /*0720*/  PRMT R100, R20, 0x7632, R100 ;  /* 0x0000763214647816 */ /* 0x000fc40000000064 */
[----:B------:R-:W-:Y:S02]  /*0730*/  SHF.L.U32 R15, R20, 0x10, RZ ;  /* 0x00000010140f7819 */ /* 0x000fe400000006ff */
[----:B------:R-:W-:Y:S01]  /*0740*/  SHF.L.U32 R16, R21, 0x10, RZ ;  /* 0x0000001015107819 */ /* 0x000fe200000006ff */
[----:B------:R-:W-:Y:S01]  /*0750*/  IMAD.U32 R21, R25, 0x10000, RZ ;  /* 0x0001000019157824 */ /* 0x000fe200078e00ff */
[----:B------:R-:W-:Y:S02]  /*0760*/  PRMT R102, R22, 0x7632, R102 ;  /* 0x0000763216667816 */ /* 0x000fe40000000066 */
[C---:B------:R-:W-:Y:S02]  /*0770*/  PRMT R103, R23.reuse, 0x7632, R103 ;  /* 0x0000763217677816 */ /* 0x040fe40000000067 */
[----:B------:R-:W-:Y:S02]  /*0780*/  SHF.L.U32 R18, R23, 0x10, RZ ;  /* 0x0000001017127819 */ /* 0x000fe400000006ff */
[----:B------:R-:W-:Y:S01]  /*0790*/  SHF.L.U32 R20, R24, 0x10, RZ ;  /* 0x0000001018147819 */ /* 0x000fe200000006ff */
[----:B------:R-:W-:Y:S01]  /*07a0*/  IMAD.U32 R24, R28, 0x10000, RZ ;  /* 0x000100001c187824 */ /* 0x000fe200078e00ff */
[----:B------:R-:W-:-:S02]  /*07b0*/  SHF.L.U32 R22, R26, 0x10, RZ ;  /* 0x000000101a167819 */ /* 0x000fc400000006ff */
[----:B------:R-:W-:Y:S01]  /*07c0*/  SHF.L.U32 R23, R27, 0x10, RZ ;  /* 0x000000101b177819 */ /* 0x000fe200000006ff */
[----:B------:R-:W-:Y:S01]  /*07d0*/  IMAD.U32 R27, R31, 0x10000, RZ ;  /* 0x000100001f1b7824 */ /* 0x000fe200078e00ff */
[----:B------:R-:W-:Y:S02]  /*07e0*/  SHF.L.U32 R25, R29, 0x10, RZ ;  /* 0x000000101d197819 */ /* 0x000fe400000006ff */
[----:B------:R-:W-:Y:S01]  /*07f0*/  SHF.L.U32 R26, R30, 0x10, RZ ;  /* 0x000000101e1a7819 */ /* 0x000fe200000006ff */
[----:B------:R-:W-:Y:S01]  /*0800*/  IMAD.U32 R30, R34, 0x10000, RZ ;  /* 0x00010000221e7824 */ /* 0x000fe200078e00ff */
[----:B------:R-:W-:Y:S02]  /*0810*/  SHF.L.U32 R28, R32, 0x10, RZ ;  /* 0x00000010201c7819 */ /* 0x000fe400000006ff */
[----:B------:R-:W-:Y:S01]  /*0820*/  SHF.L.U32 R29, R33, 0x10, RZ ;  /* 0x00000010211d7819 */ /* 0x000fe200000006ff */
[----:B------:R-:W-:Y:S01]  /*0830*/  IMAD.U32 R33, R101, 0x10000, RZ ;  /* 0x0001000065217824 */ /* 0x000fe200078e00ff */
[----:B------:R-:W-:-:S02]  /*0840*/  SHF.L.U32 R31, R35, 0x10, RZ ;  /* 0x00000010231f7819 */ /* 0x000fc400000006ff */
[----:B------:R-:W-:Y:S02]  /*0850*/  SHF.L.U32 R32, R100, 0x10, RZ ;  /* 0x0000001064207819 */ /* 0x000fe400000006ff */
[----:B------:R-:W-:Y:S02]  /*0860*/  SHF.L.U32 R34, R102, 0x10, RZ ;  /* 0x0000001066227819 */ /* 0x000fe400000006ff */
[----:B0-----:R-:W-:-:S07]  /*0870*/  SHF.L.U32 R35, R103, 0x10, RZ ;  /* 0x0000001067237819 */ /* 0x001fce00000006ff */
.L_x_989:
[----:B------:R-:W0:Y:S08]  /*0880*/  LDC.64 R174, c[0x0][0x288] ;  /* 0x0000a200ffae7b82 */ /* 0x000e300000000a00 */
[----:B------:R-:W1:Y:S08]  /*0890*/  LDC.64 R178, c[0x0][0x258] ;  /* 0x00009600ffb27b82 */ /* 0x000e700000000a00 */
[----:B------:R-:W2:Y:S01]  /*08a0*/  LDC.64 R156, c[0x0][0x280] ;  /* 0x0000a000ff9c7b82 */ /* 0x000ea20000000a00 */
[----:B0-----:R-:W-:-:S07]  /*08b0*/  IMAD.WIDE R196, R2, 0x4, R174 ;  /* 0x0000000402c47825 */ /* 0x001fce00078e02ae */
[----:B------:R-:W0:Y:S01]  /*08c0*/  LDC R213, c[0x0][0x218] ;  /* 0x00008600ffd57b82 */ /* 0x000e220000000800 */
[----:B------:R3:W4:Y:S01]  /*08d0*/  LDG.E R194, desc[UR4][R196.64] ;  /* 0x00000004c4c27981 */ /* 0x000722000c1e1900 */
[----:B-1----:R-:W-:-:S06]  /*08e0*/  IMAD.WIDE R202, R2, 0x4, R178 ;  /* 0x0000000402ca7825 */ /* 0x002fcc00078e02b2 */
[----:B------:R-:W1:Y:S01]  /*08f0*/  LDC.64 R174, c[0x0][0x2c8] ;  /* 0x0000b200ffae7b82 */ /* 0x000e620000000a00 */
[----:B--2---:R-:W-:-:S07]  /*0900*/  IMAD.WIDE R200, R2, 0x4, R156 ;  /* 0x0000000402c87825 */ /* 0x004fce00078e029c */
[----:B------:R-:W2:Y:S01]  /*0910*/  LDC.64 R198, c[0x0][0x250] ;  /* 0x00009400ffc67b82 */ /* 0x000ea20000000a00 */
[----:B------:R0:W5:Y:S04]  /*0920*/  LDG.E R156, desc[UR4][R202.64] ;  /* 0x00000004ca9c7981 */ /* 0x000168000c1e1900 */
[----:B------:R0:W5:Y:S01]  /*0930*/  LDG.E R179, desc[UR4][R200.64] ;  /* 0x00000004c8b37981 */ /* 0x000162000c1e1900 */
[----:B------:R-:W-:Y:S01]  /*0940*/  LOP3.LUT R207, R0, 0x1f, RZ, 0xc0, !PT ;  /* 0x0000001f00cf7812 */ /* 0x000fe200078ec0ff */
[----:B------:R-:W-:Y:S01]  /*0950*/  BSSY B1, `(.L_x_889) ;  /* 0x00001a5000017945 */ /* 0x000fe20003800000 */
[----:B0-----:R-:W-:-:S05]  /*0960*/  IMAD R157, R2, R213, RZ ;  /* 0x000000d5029d7224 */ /* 0x001fca00078e02ff */
[----:B------:R-:W-:-:S04]  /*0970*/  SHF.R.S32.HI R158, RZ, 0x1f, R157 ;  /* 0x0000001fff9e7819 */ /* 0x000fc8000001149d */
[----:B------:R-:W-:-:S04]  /*0980*/  LEA.HI R158, R158, R157, RZ, 0x3 ;  /* 0x0000009d9e9e7211 */ /* 0x000fc800078f18ff */
[----:B------:R-:W-:Y:S01]  /*0990*/  LEA.HI.SX32 R206, R158, R207, 0x1d ;  /* 0x000000cf9ece7211 */ /* 0x000fe200078feaff */
[----:B--2---:R-:W-:-:S03]  /*09a0*/  IMAD.WIDE R198, R2, 0x4, R198 ;  /* 0x0000000402c67825 */ /* 0x004fc600078e02c6 */
[C---:B------:R-:W-:Y:S02]  /*09b0*/  IADD3 R158, R206.reuse, 0x40, RZ ;  /* 0x00000040ce9e7810 */ /* 0x040fe40007ffe0ff */
[C---:B------:R-:W-:Y:S01]  /*09c0*/  IADD3 R157, R206.reuse, 0x60, RZ ;  /* 0x00000060ce9d7810 */ /* 0x040fe20007ffe0ff */
[C---:B------:R-:W-:Y:S02]  /*09d0*/  VIADD R178, R206.reuse, 0x20 ;  /* 0x00000020ceb27836 */ /* 0x040fe40000000000 */
[----:B-1----:R-:W-:-:S04]  /*09e0*/  IMAD.WIDE.U32 R210, R206, 0x10, R174 ;  /* 0x00000010ced27825 */ /* 0x002fc800078e00ae */
[----:B------:R-:W-:-:S04]  /*09f0*/  IMAD.WIDE.U32 R208, R178, 0x10, R174 ;  /* 0x00000010b2d07825 */ /* 0x000fc800078e00ae */
[----:B---3--:R-:W-:-:S04]  /*0a00*/  IMAD.WIDE.U32 R196, R158, 0x10, R174 ;  /* 0x000000109ec47825 */ /* 0x008fc800078e00ae */
[----:B------:R-:W-:Y:S01]  /*0a10*/  IMAD.WIDE.U32 R174, R157, 0x10, R174 ;  /* 0x000000109dae7825 */ /* 0x000fe200078e00ae */
[----:B----4-:R-:W-:-:S13]  /*0a20*/  ISETP.GT.AND P2, PT, R194, RZ, PT ;  /* 0x000000ffc200720c */ /* 0x010fda0003f44270 */
[----:B------:R-:W-:Y:S05]  /*0a30*/  @P2 BRA `(.L_x_890) ;  /* 0x0000000000782947 */ /* 0x000fea0003800000 */
[----:B-----5:R-:W-:Y:S01]  /*0a40*/  ISETP.GE.AND P3, PT, R179, 0x1, PT ;  /* 0x00000001b300780c */ /* 0x020fe20003f66270 */
[----:B------:R-:W0:Y:S01]  /*0a50*/  LDC.64 R198, c[0x0][0x240] ;  /* 0x00009000ffc67b82 */ /* 0x000e220000000a00 */
[----:B------:R-:W-:Y:S01]  /*0a60*/  MOV R212, UR12 ;  /* 0x0000000c00d47c02 */ /* 0x000fe20008000f00 */
[----:B------:R-:W-:Y:S01]  /*0a70*/  IMAD.MOV.U32 R205, RZ, RZ, RZ ;  /* 0x000000ffffcd7224 */ /* 0x000fe200078e00ff */
[----:B------:R-:W-:Y:S02]  /*0a80*/  MOV R214, UR13 ;  /* 0x0000000d00d67c02 */ /* 0x000fe40008000f00 */
[----:B------:R-:W-:-:S04]  /*0a90*/  ISETP.NE.U32.AND P0, PT, R212, RZ, PT ;  /* 0x000000ffd400720c */ /* 0x000fc80003f05070 */
[----:B------:R-:W-:-:S03]  /*0aa0*/  ISETP.NE.AND.EX P0, PT, R214, RZ, PT, P0 ;  /* 0x000000ffd600720c */ /* 0x000fc60003f05300 */
[----:B------:R-:W-:-:S04]  /*0ab0*/  @P3 VIADD R194, R179, 0xffffffff ;  /* 0xffffffffb3c23836 */ /* 0x000fc80000000000 */
[----:B------:R-:W-:-:S05]  /*0ac0*/  @P3 IMAD R194, R194, R213, RZ ;  /* 0x000000d5c2c23224 */ /* 0x000fca00078e02ff */
[----:B------:R-:W-:Y:S01]  /*0ad0*/  @P3 SHF.R.S32.HI R201, RZ, 0x1f, R194 ;  /* 0x0000001fffc93819 */ /* 0x000fe200000114c2 */
[----:B------:R1:W5:Y:S03]  /*0ae0*/  @P0 LDG.E.128 R100, desc[UR4][R210.64] ;  /* 0x00000004d2640981 */ /* 0x000366000c1e1d00 */
[----:B------:R-:W-:Y:S01]  /*0af0*/  @P3 LEA.HI R194, R201, R194, RZ, 0x3 ;  /* 0x000000c2c9c23211 */ /* 0x000fe200078f18ff */
[----:B------:R1:W5:Y:S03]  /*0b00*/  @P0 LDG.E.128 R104, desc[UR4][R208.64] ;  /* 0x00000004d0680981 */ /* 0x000366000c1e1d00 */
[----:B------:R-:W-:Y:S01]  /*0b10*/  @P3 LEA.HI.SX32 R205, R194, R207, 0x1d ;  /* 0x000000cfc2cd3211 */ /* 0x000fe200078feaff */
[----:B------:R1:W5:Y:S03]  /*0b20*/  @P0 LDG.E.128 R108, desc[UR4][R196.64] ;  /* 0x00000004c46c0981 */ /* 0x000366000c1e1d00 */
[C---:B------:R-:W-:Y:S01]  /*0b30*/  IADD3 R203, R205.reuse, 0x20, RZ ;  /* 0x00000020cdcb7810 */ /* 0x040fe20007ffe0ff */
[C---:B------:R-:W-:Y:S01]  /*0b40*/  VIADD R215, R205.reuse, 0x60 ;  /* 0x00000060cdd77836 */ /* 0x040fe20000000000 */
[C---:B------:R-:W-:Y:S01]  /*0b50*/  IADD3 R201, R205.reuse, 0x40, RZ ;  /* 0x00000040cdc97810 */ /* 0x040fe20007ffe0ff */
[--C-:B0-----:R-:W-:Y:S01]  /*0b60*/  IMAD.WIDE.U32 R204, R205, 0x8, R198.reuse ;  /* 0x00000008cdcc7825 */ /* 0x101fe200078e00c6 */
[----:B------:R1:W5:Y:S03]  /*0b70*/  @P0 LDG.E.128 R112, desc[UR4][R174.64] ;  /* 0x00000004ae700981 */ /* 0x000366000c1e1d00 */
[----:B------:R-:W-:-:S02]  /*0b80*/  IMAD.WIDE.U32 R202, R203, 0x8, R198 ;  /* 0x00000008cbca7825 */ /* 0x000fc400078e00c6 */
[----:B------:R-:W5:Y:S02]  /*0b90*/  LDG.E.64 R204, desc[UR4][R204.64] ;  /* 0x00000004cccc7981 */ /* 0x000f64000c1e1b00 */
[--C-:B------:R-:W-:Y:S02]  /*0ba0*/  IMAD.WIDE.U32 R200, R201, 0x8, R198.reuse ;  /* 0x00000008c9c87825 */ /* 0x100fe400078e00c6 */
[----:B------:R-:W5:Y:S02]  /*0bb0*/  LDG.E.64 R202, desc[UR4][R202.64] ;  /* 0x00000004caca7981 */ /* 0x000f64000c1e1b00 */
[----:B------:R-:W-:Y:S02]  /*0bc0*/  IMAD.WIDE.U32 R198, R215, 0x8, R198 ;  /* 0x00000008d7c67825 */ /* 0x000fe400078e00c6 */
[----:B------:R-:W5:Y:S04]  /*0bd0*/  LDG.E.64 R200, desc[UR4][R200.64] ;  /* 0x00000004c8c87981 */ /* 0x000f68000c1e1b00 */
[----:B------:R-:W5:Y:S01]  /*0be0*/  LDG.E.64 R198, desc[UR4][R198.64] ;  /* 0x00000004c6c67981 */ /* 0x000f62000c1e1b00 */
[----:B------:R-:W-:Y:S01]  /*0bf0*/  HFMA2.MMA R194, -RZ, RZ, 0, 0 ;  /* 0x00000000ffc27435 */ /* 0x000fe200000001ff */
[----:B------:R-:W-:Y:S01]  /*0c00*/  MOV R216, RZ ;  /* 0x000000ff00d87202 */ /* 0x000fe20000000f00 */
[----:B-1----:R-:W-:Y:S09]  /*0c10*/  BRA `(.L_x_891) ;  /* 0x0000001400e07947 */ /* 0x002ff20003800000 */
.L_x_890:
[----:B------:R-:W0:Y:S01]  /*0c20*/  LDC.64 R152, c[0x0][0x2b8] ;  /* 0x0000ae00ff987b82 */ /* 0x000e220000000a00 */
[----:B------:R-:W-:Y:S01]  /*0c30*/  VIADD R124, R194, 0xffffffff ;  /* 0xffffffffc27c7836 */ /* 0x000fe20000000000 */
[----:B------:R1:W2:Y:S03]  /*0c40*/  LDG.E R191, desc[UR4][R198.64] ;  /* 0x00000004c6bf7981 */ /* 0x0002a6000c1e1900 */
[----:B------:R-:W-:-:S03]  /*0c50*/  IMAD R126, R124, R213, RZ ;  /* 0x000000d57c7e7224 */ /* 0x000fc600078e02ff */
[----:B------:R-:W3:Y:S02]  /*0c60*/  LDC.64 R148, c[0x0][0x238] ;  /* 0x00008e00ff947b82 */ /* 0x000ee40000000a00 */
[----:B------:R-:W-:-:S04]  /*0c70*/  SHF.R.S32.HI R127, RZ, 0x1f, R126 ;  /* 0x0000001fff7f7819 */ /* 0x000fc8000001147e */
[----:B------:R-:W-:Y:S02]  /*0c80*/  LEA.HI R128, R127, R126, RZ, 0x3 ;  /* 0x0000007e7f807211 */ /* 0x000fe400078f18ff */
[----:B-----5:R-:W-:Y:S01]  /*0c90*/  ISETP.GE.AND P3, PT, R179, 0x1, PT ;  /* 0x00000001b300780c */ /* 0x020fe20003f66270 */
[----:B-1----:R-:W1:Y:S01]  /*0ca0*/  LDC.64 R198, c[0x0][0x240] ;  /* 0x00009000ffc67b82 */ /* 0x002e620000000a00 */
[----:B------:R-:W-:-:S05]  /*0cb0*/  LEA.HI.SX32 R155, R128, R207, 0x1d ;  /* 0x000000cf809b7211 */ /* 0x000fca00078feaff */
[----:B0-----:R-:W-:-:S06]  /*0cc0*/  IMAD.WIDE.U32 R128, R155, 0x10, R152 ;  /* 0x000000109b807825 */ /* 0x001fcc00078e0098 */
[----:B------:R-:W4:Y:S01]  /*0cd0*/  LDG.E.128 R128, desc[UR4][R128.64] ;  /* 0x0000000480807981 */ /* 0x000f22000c1e1d00 */
[C---:B------:R-:W-:Y:S01]  /*0ce0*/  IADD3 R137, R155.reuse, 0x20, RZ ;  /* 0x000000209b897810 */ /* 0x040fe20007ffe0ff */
[----:B---3--:R-:W-:Y:S01]  /*0cf0*/  IMAD.WIDE.U32 R124, R206, 0x10, R148 ;  /* 0x00000010ce7c7825 */ /* 0x008fe200078e0094 */
[----:B------:R-:W-:-:S03]  /*0d00*/  IADD3 R145, R155, 0x40, RZ ;  /* 0x000000409b917810 */ /* 0x000fc60007ffe0ff */
[--C-:B------:R-:W-:Y:S02]  /*0d10*/  IMAD.WIDE.U32 R132, R178, 0x10, R148.reuse ;  /* 0x00000010b2847825 */ /* 0x100fe400078e0094 */
[----:B------:R-:W3:Y:S02]  /*0d20*/  LDG.E.128 R124, desc[UR4][R124.64] ;  /* 0x000000047c7c7981 */ /* 0x000ee4000c1e1d00 */
[----:B------:R-:W-:Y:S02]  /*0d30*/  IMAD.WIDE.U32 R140, R158, 0x10, R148 ;  /* 0x000000109e8c7825 */ /* 0x000fe400078e0094 */
[----:B------:R-:W2:Y:S02]  /*0d40*/  LDG.E.128 R132, desc[UR4][R132.64] ;  /* 0x0000000484847981 */ /* 0x000ea4000c1e1d00 */
[----:B------:R-:W-:Y:S02]  /*0d50*/  IMAD.WIDE.U32 R136, R137, 0x10, R152 ;  /* 0x0000001089887825 */ /* 0x000fe400078e0098 */
[----:B------:R-:W2:Y:S02]  /*0d60*/  LDG.E.128 R140, desc[UR4][R140.64] ;  /* 0x000000048c8c7981 */ /* 0x000ea4000c1e1d00 */
[----:B------:R-:W-:-:S02]  /*0d70*/  IMAD.WIDE.U32 R148, R157, 0x10, R148 ;  /* 0x000000109d947825 */ /* 0x000fc400078e0094 */
[----:B------:R-:W2:Y:S02]  /*0d80*/  LDG.E.128 R136, desc[UR4][R136.64] ;  /* 0x0000000488887981 */ /* 0x000ea4000c1e1d00 */
[--C-:B------:R-:W-:Y:S02]  /*0d90*/  IMAD.WIDE.U32 R144, R145, 0x10, R152.reuse ;  /* 0x0000001091907825 */ /* 0x100fe400078e0098 */
[----:B------:R-:W2:Y:S02]  /*0da0*/  LDG.E.128 R148, desc[UR4][R148.64] ;  /* 0x0000000494947981 */ /* 0x000ea4000c1e1d00 */
[----:B------:R-:W-:Y:S02]  /*0db0*/  VIADD R155, R155, 0x60 ;  /* 0x000000609b9b7836 */ /* 0x000fe40000000000 */
[----:B------:R-:W2:Y:S02]  /*0dc0*/  LDG.E.128 R144, desc[UR4][R144.64] ;  /* 0x0000000490907981 */ /* 0x000ea4000c1e1d00 */
[----:B------:R-:W-:-:S06]  /*0dd0*/  IMAD.WIDE.U32 R152, R155, 0x10, R152 ;  /* 0x000000109b987825 */ /* 0x000fcc00078e0098 */
[----:B------:R-:W2:Y:S01]  /*0de0*/  LDG.E.128 R152, desc[UR4][R152.64] ;  /* 0x0000000498987981 */ /* 0x000ea2000c1e1d00 */
[----:B------:R-:W-:-:S05]  /*0df0*/  @P3 IADD3 R160, R179, -0x1, RZ ;  /* 0xffffffffb3a03810 */ /* 0x000fca0007ffe0ff */
[----:B------:R-:W-:Y:S01]  /*0e00*/  @P3 IMAD R160, R160, R213, RZ ;  /* 0x000000d5a0a03224 */ /* 0x000fe200078e02ff */
[----:B------:R-:W-:-:S04]  /*0e10*/  HFMA2.MMA R205, -RZ, RZ, 0, 0 ;  /* 0x00000000ffcd7435 */ /* 0x000fc800000001ff */
[----:B------:R-:W-:-:S04]  /*0e20*/  @P3 SHF.R.S32.HI R159, RZ, 0x1f, R160 ;  /* 0x0000001fff9f3819 */ /* 0x000fc800000114a0 */
[----:B------:R-:W-:-:S04]  /*0e30*/  @P3 LEA.HI R160, R159, R160, RZ, 0x3 ;  /* 0x000000a09fa03211 */ /* 0x000fc800078f18ff */
[----:B------:R-:W-:-:S04]  /*0e40*/  @P3 LEA.HI.SX32 R205, R160, R207, 0x1d ;  /* 0x000000cfa0cd3211 */ /* 0x000fc800078feaff */
[C---:B------:R-:W-:Y:S02]  /*0e50*/  IADD3 R203, R205.reuse, 0x20, RZ ;  /* 0x00000020cdcb7810 */ /* 0x040fe40007ffe0ff */
[----:B------:R-:W-:-:S03]  /*0e60*/  IADD3 R201, R205, 0x40, RZ ;  /* 0x00000040cdc97810 */ /* 0x000fc60007ffe0ff */
[----:B-1----:R-:W-:-:S04]  /*0e70*/  IMAD.WIDE.U32 R202, R203, 0x8, R198 ;  /* 0x00000008cbca7825 */ /* 0x002fc800078e00c6 */
[----:B------:R-:W-:Y:S02]  /*0e80*/  IMAD.WIDE.U32 R200, R201, 0x8, R198 ;  /* 0x00000008c9c87825 */ /* 0x000fe400078e00c6 */
[----:B------:R-:W5:Y:S04]  /*0e90*/  LDG.E.64 R202, desc[UR4][R202.64] ;  /* 0x00000004caca7981 */ /* 0x000f68000c1e1b00 */
[----:B------:R-:W5:Y:S01]  /*0ea0*/  LDG.E.64 R200, desc[UR4][R200.64] ;  /* 0x00000004c8c87981 */ /* 0x000f62000c1e1b00 */
        /* <DEDUP_REMOVED lines=9> */
[C---:B----4-:R-:W-:Y:S01]  /*0f40*/  PRMT R160, R131.reuse, 0x7632, R160 ;  /* 0x0000763283a07816 */ /* 0x050fe200000000a0 */
[----:B------:R-:W-:Y:S02]  /*0f50*/  IMAD.U32 R163, R131, 0x10000, RZ ;  /* 0x0001000083a37824 */ /* 0x000fe400078e00ff */
[C---:B------:R-:W-:Y:S02]  /*0f60*/  VIADD R131, R205.reuse, 0x60 ;  /* 0x00000060cd837836 */ /* 0x040fe40000000000 */
[----:B------:R-:W-:-:S04]  /*0f70*/  IMAD.WIDE.U32 R204, R205, 0x8, R198 ;  /* 0x00000008cdcc7825 */ /* 0x000fc800078e00c6 */
[----:B------:R-:W-:Y:S02]  /*0f80*/  IMAD.WIDE.U32 R198, R131, 0x8, R198 ;  /* 0x0000000883c67825 */ /* 0x000fe400078e00c6 */
[----:B------:R-:W5:Y:S04]  /*0f90*/  LDG.E.64 R204, desc[UR4][R204.64] ;  /* 0x00000004cccc7981 */ /* 0x000f68000c1e1b00 */
[----:B------:R-:W5:Y:S01]  /*0fa0*/  LDG.E.64 R198, desc[UR4][R198.64] ;  /* 0x00000004c6c67981 */ /* 0x000f62000c1e1b00 */
[C---:B---3--:R-:W-:Y:S02]  /*0fb0*/  PRMT R185, R124.reuse, 0x7632, R185 ;  /* 0x000076327cb97816 */ /* 0x048fe400000000b9 */
[----:B------:R-:W-:Y:S02]  /*0fc0*/  SHF.L.U32 R188, R124, 0x10, RZ ;  /* 0x000000107cbc7819 */ /* 0x000fe400000006ff */
[----:B--2---:R-:W-:Y:S01]  /*0fd0*/  FSEL R191, R191, RZ, !P0 ;  /* 0x000000ffbfbf7208 */ /* 0x004fe20004000000 */
[C---:B0-----:R-:W-:Y:S01]  /*0fe0*/  IMAD.U32 R208, R143.reuse, 0x10000, RZ ;  /* 0x000100008fd07824 */ /* 0x041fe200078e00ff */
[----:B-1----:R-:W-:Y:S01]  /*0ff0*/  PRMT R197, R143, 0x7632, R197 ;  /* 0x000076328fc57816 */ /* 0x002fe200000000c5 */
[C---:B------:R-:W-:Y:S01]  /*1000*/  IMAD.U32 R193, R128.reuse, 0x10000, RZ ;  /* 0x0001000080c17824 */ /* 0x040fe200078e00ff */
[----:B------:R-:W-:Y:S01]  /*1010*/  PRMT R124, R128, 0x7632, R124 ;  /* 0x00007632807c7816 */ /* 0x000fe2000000007c */
[----:B------:R-:W-:Y:S01]  /*1020*/  IMAD.U32 R186, R126, 0x10000, RZ ;  /* 0x000100007eba7824 */ /* 0x000fe200078e00ff */
[----:B------:R-:W-:-:S02]  /*1030*/  PRMT R159, R130, 0x7632, R159 ;  /* 0x00007632829f7816 */ /* 0x000fc4000000009f */
[----:B------:R-:W-:Y:S02]  /*1040*/  SHF.L.U32 R162, R130, 0x10, RZ ;  /* 0x0000001082a27819 */ /* 0x000fe400000006ff */
[C---:B------:R-:W-:Y:S02]  /*1050*/  PRMT R168, R139.reuse, 0x7632, R168 ;  /* 0x000076328ba87816 */ /* 0x040fe400000000a8 */
[----:B------:R-:W-:Y:S02]  /*1060*/  SHF.L.U32 R171, R139, 0x10, RZ ;  /* 0x000000108bab7819 */ /* 0x000fe400000006ff */
[----:B------:R-:W-:Y:S02]  /*1070*/  PRMT R189, R141, 0x7632, R189 ;  /* 0x000076328dbd7816 */ /* 0x000fe400000000bd */
[----:B------:R-:W-:Y:S02]  /*1080*/  PRMT R143, R148, 0x7632, R143 ;  /* 0x00007632948f7816 */ /* 0x000fe4000000008f */
[----:B------:R-:W-:Y:S01]  /*1090*/  PRMT R209, R150, 0x7632, R209 ;  /* 0x0000763296d17816 */ /* 0x000fe200000000d1 */
[----:B------:R-:W-:Y:S01]  /*10a0*/  FADD.FTZ R195, -R191, R188 ;  /* 0x000000bcbfc37221 */ /* 0x000fe20000010100 */
[----:B------:R-:W-:-:S02]  /*10b0*/  PRMT R183, R125, 0x7632, R183 ;  /* 0x000076327db77816 */ /* 0x000fc400000000b7 */
[----:B------:R-:W-:Y:S02]  /*10c0*/  SHF.L.U32 R187, R125, 0x10, RZ ;  /* 0x000000107dbb7819 */ /* 0x000fe400000006ff */
[----:B------:R-:W-:Y:S02]  /*10d0*/  PRMT R182, R126, 0x7632, R182 ;  /* 0x000076327eb67816 */ /* 0x000fe400000000b6 */
[C---:B------:R-:W-:Y:S02]  /*10e0*/  PRMT R130, R132.reuse, 0x7632, R130 ;  /* 0x0000763284827816 */ /* 0x040fe40000000082 */
[----:B------:R-:W-:Y:S01]  /*10f0*/  SHF.L.U32 R190, R132, 0x10, RZ ;  /* 0x0000001084be7819 */ /* 0x000fe200000006ff */
[----:B------:R-:W-:Y:S01]  /*1100*/  IMAD.U32 R132, R185, 0x10000, RZ ;  /* 0x00010000b9847824 */ /* 0x000fe200078e00ff */
[C---:B------:R-:W-:Y:S01]  /*1110*/  PRMT R128, R134.reuse, 0x7632, R128 ;  /* 0x0000763286807816 */ /* 0x040fe20000000080 */
[----:B------:R-:W-:Y:S01]  /*1120*/  IMAD.U32 R134, R134, 0x10000, RZ ;  /* 0x0001000086867824 */ /* 0x000fe200078e00ff */
[C---:B------:R-:W-:Y:S01]  /*1130*/  PRMT R139, R140.reuse, 0x7632, R139 ;  /* 0x000076328c8b7816 */ /* 0x040fe2000000008b */
[----:B------:R-:W-:Y:S01]  /*1140*/  IMAD.U32 R140, R140, 0x10000, RZ ;  /* 0x000100008c8c7824 */ /* 0x000fe200078e00ff */
[----:B------:R-:W-:-:S02]  /*1150*/  SHF.L.U32 R148, R148, 0x10, RZ ;  /* 0x0000001094947819 */ /* 0x000fc400000006ff */
[----:B------:R-:W-:Y:S02]  /*1160*/  SHF.L.U32 R150, R150, 0x10, RZ ;  /* 0x0000001096967819 */ /* 0x000fe400000006ff */
[C---:B------:R-:W-:Y:S02]  /*1170*/  PRMT R126, R127.reuse, 0x7632, R126 ;  /* 0x000076327f7e7816 */ /* 0x040fe4000000007e */
[----:B------:R-:W-:Y:S02]  /*1180*/  SHF.L.U32 R184, R127, 0x10, RZ ;  /* 0x000000107fb87819 */ /* 0x000fe400000006ff */
[C---:B------:R-:W-:Y:S02]  /*1190*/  PRMT R125, R129.reuse, 0x7632, R125 ;  /* 0x00007632817d7816 */ /* 0x040fe4000000007d */
[----:B------:R-:W-:Y:S02]  /*11a0*/  SHF.L.U32 R161, R129, 0x10, RZ ;  /* 0x0000001081a17819 */ /* 0x000fe400000006ff */
[----:B------:R-:W-:-:S02]  /*11b0*/  PRMT R173, R147, 0x7632, R173 ;  /* 0x0000763293ad7816 */ /* 0x000fc400000000ad */
[----:B------:R-:W-:Y:S02]  /*11c0*/  SHF.L.U32 R175, R147, 0x10, RZ ;  /* 0x0000001093af7819 */ /* 0x000fe400000006ff */
[----:B------:R-:W-:Y:S02]  /*11d0*/  PRMT R129, R133, 0x7632, R129 ;  /* 0x0000763285817816 */ /* 0x000fe40000000081 */
[----:B------:R-:W-:Y:S02]  /*11e0*/  PRMT R127, R135, 0x7632, R127 ;  /* 0x00007632877f7816 */ /* 0x000fe4000000007f */
[----:B------:R-:W-:Y:S02]  /*11f0*/  PRMT R194, R142, 0x7632, R194 ;  /* 0x000076328ec27816 */ /* 0x000fe400000000c2 */
[----:B------:R-:W-:Y:S02]  /*1200*/  PRMT R147, R149, 0x7632, R147 ;  /* 0x0000763295937816 */ /* 0x000fe40000000093 */
[----:B------:R-:W-:-:S02]  /*1210*/  SHF.L.U32 R192, R141, 0x10, RZ ;  /* 0x000000108dc07819 */ /* 0x000fc400000006ff */
[----:B------:R-:W-:Y:S01]  /*1220*/  SHF.L.U32 R196, R142, 0x10, RZ ;  /* 0x000000108ec47819 */ /* 0x000fe200000006ff */
[----:B------:R-:W-:Y:S01]  /*1230*/  IMAD.U32 R142, R189, 0x10000, RZ ;  /* 0x00010000bd8e7824 */ /* 0x000fe200078e00ff */
[----:B------:R-:W-:Y:S01]  /*1240*/  PRMT R211, R151, 0x7632, R211 ;  /* 0x0000763297d37816 */ /* 0x000fe200000000d3 */
[C---:B------:R-:W-:Y:S01]  /*1250*/  FADD.FTZ R141, -R191.reuse, R140 ;  /* 0x0000008cbf8d7221 */ /* 0x040fe20000010100 */
[C---:B------:R-:W-:Y:S01]  /*1260*/  PRMT R164, R136.reuse, 0x7632, R164 ;  /* 0x0000763288a47816 */ /* 0x040fe200000000a4 */
[C---:B------:R-:W-:Y:S01]  /*1270*/  FADD.FTZ R233, -R191.reuse, R148 ;  /* 0x00000094bfe97221 */ /* 0x040fe20000010100 */
[----:B------:R-:W-:Y:S01]  /*1280*/  SHF.L.U32 R167, R136, 0x10, RZ ;  /* 0x0000001088a77819 */ /* 0x000fe200000006ff */
[----:B------:R-:W-:Y:S01]  /*1290*/  FADD.FTZ R241, -R191, R150 ;  /* 0x00000096bff17221 */ /* 0x000fe20000010100 */
[----:B------:R-:W-:Y:S01]  /*12a0*/  PRMT R180, R145, 0x7632, R180 ;  /* 0x0000763291b47816 */ /* 0x000fe200000000b4 */
[----:B------:R-:W-:Y:S01]  /*12b0*/  FADD.FTZ R189, -R191, R132 ;  /* 0x00000084bfbd7221 */ /* 0x000fe20000010100 */
[----:B------:R-:W-:Y:S01]  /*12c0*/  SHF.L.U32 R177, R145, 0x10, RZ ;  /* 0x0000001091b17819 */ /* 0x000fe200000006ff */
[----:B------:R-:W-:Y:S01]  /*12d0*/  FADD.FTZ R145, -R191, R134 ;  /* 0x00000086bf917221 */ /* 0x000fe20000010100 */
[----:B------:R-:W-:Y:S01]  /*12e0*/  PRMT R166, R138, 0x7632, R166 ;  /* 0x000076328aa67816 */ /* 0x000fe200000000a6 */
[----:B------:R-:W-:Y:S01]  /*12f0*/  FMUL.FTZ R195, R156, R195 ;  /* 0x000000c39cc37220 */ /* 0x000fe20000410000 */
[----:B------:R-:W-:Y:S01]  /*1300*/  SHF.L.U32 R170, R138, 0x10, RZ ;  /* 0x000000108aaa7819 */ /* 0x000fe200000006ff */
[----:B------:R-:W-:Y:S01]  /*1310*/  IMAD.U32 R172, R146, 0x10000, RZ ;  /* 0x0001000092ac7824 */ /* 0x000fe200078e00ff */
[C---:B------:R-:W-:Y:S01]  /*1320*/  PRMT R176, R144.reuse, 0x7632, R176 ;  /* 0x0000763290b07816 */ /* 0x040fe200000000b0 */
[----:B------:R-:W-:Y:S01]  /*1330*/  IMAD.U32 R210, R149, 0x10000, RZ ;  /* 0x0001000095d27824 */ /* 0x000fe200078e00ff */
[----:B------:R-:W-:-:S02]  /*1340*/  SHF.L.U32 R181, R144, 0x10, RZ ;  /* 0x0000001090b57819 */ /* 0x000fc400000006ff */
[----:B------:R-:W-:Y:S01]  /*1350*/  SHF.L.U32 R136, R183, 0x10, RZ ;  /* 0x00000010b7887819 */ /* 0x000fe200000006ff */
[----:B------:R-:W-:Y:S01]  /*1360*/  IMAD.U32 R126, R126, 0x10000, RZ ;  /* 0x000100007e7e7824 */ /* 0x000fe200078e00ff */
[----:B------:R-:W-:Y:S01]  /*1370*/  SHF.L.U32 R133, R133, 0x10, RZ ;  /* 0x0000001085857819 */ /* 0x000fe200000006ff */
[----:B------:R-:W-:Y:S01]  /*1380*/  FADD.FTZ R149, -R191, R190 ;  /* 0x000000bebf957221 */ /* 0x000fe20000010100 */
[----:B------:R-:W-:Y:S01]  /*1390*/  SHF.L.U32 R135, R135, 0x10, RZ ;  /* 0x0000001087877819 */ /* 0x000fe200000006ff */
[----:B------:R-:W-:Y:S01]  /*13a0*/  IMAD.U32 R128, R128, 0x10000, RZ ;  /* 0x0001000080807824 */ /* 0x000fe200078e00ff */
[----:B------:R-:W-:Y:S01]  /*13b0*/  PRMT R174, R146, 0x7632, R174 ;  /* 0x0000763292ae7816 */ /* 0x000fe200000000ae */
[----:B------:R-:W-:Y:S01]  /*13c0*/  IMAD.U32 R146, R143, 0x10000, RZ ;  /* 0x000100008f927824 */ /* 0x000fe200078e00ff */
[----:B------:R-:W-:Y:S01]  /*13d0*/  SHF.L.U32 R216, R151, 0x10, RZ ;  /* 0x0000001097d87819 */ /* 0x000fe200000006ff */
[----:B------:R-:W-:Y:S01]  /*13e0*/  FADD.FTZ R151, -R191, R184 ;  /* 0x000000b8bf977221 */ /* 0x000fe20000010100 */
        /* <DEDUP_REMOVED lines=8> */
[----:B------:R-:W-:Y:S01]  /*1470*/  SHF.L.U32 R150, R209, 0x10, RZ ;  /* 0x00000010d1967819 */ /* 0x000fe200000006ff */
[----:B------:R-:W-:Y:S01]  /*1480*/  FADD.FTZ R139, -R191, R192 ;  /* 0x000000c0bf8b7221 */ /* 0x000fe20000010100 */
[----:B------:R-:W-:Y:S01]  /*1490*/  IMAD.U32 R184, R211, 0x10000, RZ ;  /* 0x00010000d3b87824 */ /* 0x000fe200078e00ff */
[----:B------:R-:W-:Y:S01]  /*14a0*/  SHF.L.U32 R190, R124, 0x10, RZ ;  /* 0x000000107cbe7819 */ /* 0x000fe200000006ff */
[----:B------:R-:W-:Y:S01]  /*14b0*/  FMUL.FTZ R192, R156, R189 ;  /* 0x000000bd9cc07220 */ /* 0x000fe20000410000 */
[----:B------:R-:W-:Y:S01]  /*14c0*/  FFMA.FTZ R36, R195, R193, R36 ;  /* 0x000000c1c3247223 */ /* 0x000fe20000010024 */
[----:B------:R-:W-:Y:S01]  /*14d0*/  FADD.FTZ R96, R96, R193 ;  /* 0x000000c160607221 */ /* 0x000fe20000010000 */
[C---:B------:R-:W-:Y:S01]  /*14e0*/  PRMT R165, R137.reuse, 0x7632, R165 ;  /* 0x0000763289a57816 */ /* 0x040fe200000000a5 */
[----:B------:R-:W-:-:S02]  /*14f0*/  IMAD.U32 R169, R137, 0x10000, RZ ;  /* 0x0001000089a97824 */ /* 0x000fc400078e00ff */
[----:B------:R-:W-:Y:S01]  /*1500*/  FADD.FTZ R209, -R191, R136 ;  /* 0x00000088bfd17221 */ /* 0x000fe20000010100 */
        /* <DEDUP_REMOVED lines=24> */
[----:B------:R-:W-:-:S02]  /*1690*/  IMAD.U32 R184, R154, 0x10000, RZ ;  /* 0x000100009ab87824 */ /* 0x000fc400078e00ff */
[-C--:B------:R-:W-:Y:S01]  /*16a0*/  FFMA.FTZ R37, R192, R190.reuse, R37 ;  /* 0x000000bec0257223 */ /* 0x080fe20000010025 */
[----:B------:R-:W-:Y:S01]  /*16b0*/  FADD.FTZ R97, R97, R190 ;  /* 0x000000be61617221 */ /* 0x000fe20000010000 */
[----:B------:R-:W-:Y:S01]  /*16c0*/  FMUL.FTZ R154, R156, R209 ;  /* 0x000000d19c9a7220 */ /* 0x000fe20000410000 */
[----:B------:R-:W-:Y:S01]  /*16d0*/  FMUL.FTZ R190, R20, R190 ;  /* 0x000000be14be7220 */ /* 0x000fe20000410000 */
[----:B------:R-:W-:Y:S01]  /*16e0*/  FADD.FTZ R189, RZ, R193 ;  /* 0x000000c1ffbd7221 */ /* 0x000fe20000010000 */
[----:B------:R-:W-:Y:S01]  /*16f0*/  PRMT R186, R155, 0x7632, R186 ;  /* 0x000076329bba7816 */ /* 0x000fe200000000ba */
[----:B------:R-:W-:Y:S01]  /*1700*/  FFMA.FTZ R209, R195, R193, RZ ;  /* 0x000000c1c3d17223 */ /* 0x000fe200000100ff */
[----:B------:R-:W-:Y:S01]  /*1710*/  SHF.L.U32 R197, R155, 0x10, RZ ;  /* 0x000000109bc57819 */ /* 0x000fe200000006ff */
[C---:B------:R-:W-:Y:S01]  /*1720*/  FMUL.FTZ R155, R156.reuse, R131 ;  /* 0x000000839c9b7220 */ /* 0x040fe20000410000 */
[----:B------:R-:W-:Y:S01]  /*1730*/  FMUL.FTZ R150, R156, R215 ;  /* 0x000000d79c967220 */ /* 0x000fe20000410000 */
[----:B------:R-:W-:-:S02]  /*1740*/  IMAD.U32 R194, R125, 0x10000, RZ ;  /* 0x000100007dc27824 */ /* 0x000fc400078e00ff */
[-C--:B------:R-:W-:Y:S01]  /*1750*/  FMUL.FTZ R126, R4, R161.reuse ;  /* 0x000000a1047e7220 */ /* 0x080fe20000410000 */
[----:B------:R-:W-:Y:S01]  /*1760*/  SHF.L.U32 R215, R176, 0x10, RZ ;  /* 0x00000010b0d77819 */ /* 0x000fe200000006ff */
[----:B------:R-:W-:Y:S01]  /*1770*/  FADD.FTZ R189, R189, R190 ;  /* 0x000000bebdbd7221 */ /* 0x000fe20000010000 */
[----:B------:R-:W-:Y:S01]  /*1780*/  FFMA.FTZ R176, R192, R190, R209 ;  /* 0x000000bec0b07223 */ /* 0x000fe200000100d1 */
[----:B------:R-:W-:Y:S01]  /*1790*/  FFMA.FTZ R38, R155, R161, R38 ;  /* 0x000000a19b267223 */ /* 0x000fe20000010026 */
[----:B------:R-:W-:Y:S01]  /*17a0*/  FADD.FTZ R98, R98, R161 ;  /* 0x000000a162627221 */ /* 0x000fe20000010000 */
[----:B------:R-:W-:Y:S01]  /*17b0*/  SHF.L.U32 R161, R159, 0x10, RZ ;  /* 0x000000109fa17819 */ /* 0x000fe200000006ff */
[----:B------:R-:W-:Y:S01]  /*17c0*/  FMUL.FTZ R159, R21, R194 ;  /* 0x000000c2159f7220 */ /* 0x000fe20000410000 */
[----:B------:R-:W-:Y:S01]  /*17d0*/  SHF.L.U32 R196, R180, 0x10, RZ ;  /* 0x00000010b4c47819 */ /* 0x000fe200000006ff */
[----:B------:R-:W-:Y:S01]  /*17e0*/  FADD.FTZ R180, R189, R126 ;  /* 0x0000007ebdb47221 */ /* 0x000fe20000010000 */
[----:B------:R-:W-:Y:S01]  /*17f0*/  SHF.L.U32 R216, R165, 0x10, RZ ;  /* 0x00000010a5d87819 */ /* 0x000fe200000006ff */
[----:B------:R-:W-:Y:S01]  /*1800*/  FFMA.FTZ R165, R155, R126, R176 ;  /* 0x0000007e9ba57223 */ /* 0x000fe200000100b0 */
[----:B------:R-:W-:-:S02]  /*1810*/  PRMT R188, R152, 0x7632, R188 ;  /* 0x0000763298bc7816 */ /* 0x000fc400000000bc */
[----:B------:R-:W-:Y:S01]  /*1820*/  SHF.L.U32 R187, R152, 0x10, RZ ;  /* 0x0000001098bb7819 */ /* 0x000fe200000006ff */
[----:B------:R-:W-:Y:S01]  /*1830*/  FMUL.FTZ R152, R156, R211 ;  /* 0x000000d39c987220 */ /* 0x000fe20000410000 */
[----:B------:R-:W-:Y:S01]  /*1840*/  PRMT R182, R153, 0x7632, R182 ;  /* 0x0000763299b67816 */ /* 0x000fe200000000b6 */
[----:B------:R-:W-:Y:S01]  /*1850*/  FMUL.FTZ R125, R5, R162 ;  /* 0x000000a2057d7220 */ /* 0x000fe20000410000 */
[----:B------:R-:W-:Y:S01]  /*1860*/  SHF.L.U32 R185, R153, 0x10, RZ ;  /* 0x0000001099b97819 */ /* 0x000fe200000006ff */
[----:B------:R-:W-:Y:S01]  /*1870*/  FADD.FTZ R180, R180, R159 ;  /* 0x0000009fb4b47221 */ /* 0x000fe20000010000 */
[C---:B------:R-:W-:Y:S01]  /*1880*/  FMUL.FTZ R153, R156.reuse, R137 ;  /* 0x000000899c997220 */ /* 0x040fe20000410000 */
[----:B------:R-:W-:Y:S01]  /*1890*/  FMUL.FTZ R151, R156, R151 ;  /* 0x000000979c977220 */ /* 0x000fe20000410000 */
[----:B------:R-:W-:Y:S01]  /*18a0*/  SHF.L.U32 R160, R160, 0x10, RZ ;  /* 0x00000010a0a07819 */ /* 0x000fe200000006ff */
[----:B------:R-:W-:Y:S01]  /*18b0*/  FFMA.FTZ R176, R154, R159, R165 ;  /* 0x0000009f9ab07223 */ /* 0x000fe200000100a5 */
[----:B------:R-:W-:Y:S01]  /*18c0*/  FMUL.FTZ R149, R156, R149 ;  /* 0x000000959c957220 */ /* 0x000fe20000410000 */
[-C--:B------:R-:W-:Y:S01]  /*18d0*/  FFMA.FTZ R41, R152, R161.reuse, R41 ;  /* 0x000000a198297223 */ /* 0x080fe20000010029 */
[----:B------:R-:W-:Y:S01]  /*18e0*/  FADD.FTZ R93, R93, R161 ;  /* 0x000000a15d5d7221 */ /* 0x000fe20000010000 */
[----:B------:R-:W-:Y:S01]  /*18f0*/  FMUL.FTZ R161, R22, R161 ;  /* 0x000000a116a17220 */ /* 0x000fe20000410000 */
[----:B------:R-:W-:Y:S01]  /*1900*/  FADD.FTZ R180, R180, R125 ;  /* 0x0000007db4b47221 */ /* 0x000fe20000010000 */
[-C--:B------:R-:W-:Y:S01]  /*1910*/  FFMA.FTZ R42, R151, R163.reuse, R42 ;  /* 0x000000a3972a7223 */ /* 0x080fe2000001002a */
[----:B------:R-:W-:Y:S01]  /*1920*/  FADD.FTZ R94, R94, R163 ;  /* 0x000000a35e5e7221 */ /* 0x000fe20000010000 */
[----:B------:R-:W-:Y:S01]  /*1930*/  FMUL.FTZ R124, R6, R163 ;  /* 0x000000a3067c7220 */ /* 0x000fe20000410000 */
[----:B------:R-:W-:Y:S01]  /*1940*/  FFMA.FTZ R165, R153, R125, R176 ;  /* 0x0000007d99a57223 */ /* 0x000fe200000100b0 */
[-C--:B------:R-:W-:Y:S01]  /*1950*/  FFMA.FTZ R43, R150, R160.reuse, R43 ;  /* 0x000000a0962b7223 */ /* 0x080fe2000001002b */
[----:B------:R-:W-:Y:S01]  /*1960*/  FADD.FTZ R95, R95, R160 ;  /* 0x000000a05f5f7221 */ /* 0x000fe20000010000 */
[----:B------:R-:W-:Y:S01]  /*1970*/  FMUL.FTZ R163, R23, R160 ;  /* 0x000000a017a37220 */ /* 0x000fe20000410000 */
[-C--:B------:R-:W-:Y:S01]  /*1980*/  FFMA.FTZ R44, R149, R167.reuse, R44 ;  /* 0x000000a7952c7223 */ /* 0x080fe2000001002c */
[----:B------:R-:W-:Y:S01]  /*1990*/  FADD.FTZ R88, R88, R167 ;  /* 0x000000a758587221 */ /* 0x000fe20000010000 */
[----:B------:R-:W-:Y:S01]  /*19a0*/  FMUL.FTZ R160, R7, R167 ;  /* 0x000000a707a07220 */ /* 0x000fe20000410000 */
[----:B------:R-:W-:Y:S01]  /*19b0*/  FADD.FTZ R167, R180, R161 ;  /* 0x000000a1b4a77221 */ /* 0x000fe20000010000 */
[----:B------:R-:W-:-:S03]  /*19c0*/  FFMA.FTZ R180, R152, R161, R165 ;  /* 0x000000a198b47223 */ /* 0x000fc600000100a5 */
[----:B------:R-:W-:Y:S01]  /*19d0*/  FADD.FTZ R208, R167, R124 ;  /* 0x0000007ca7d07221 */ /* 0x000fe20000010000 */
[----:B------:R-:W-:Y:S01]  /*19e0*/  FFMA.FTZ R165, R151, R124, R180 ;  /* 0x0000007c97a57223 */ /* 0x000fe200000100b4 */
[----:B------:R-:W-:Y:S01]  /*19f0*/  FMUL.FTZ R148, R156, R217 ;  /* 0x000000d99c947220 */ /* 0x000fe20000410000 */
[----:B------:R-:W-:Y:S02]  /*1a00*/  IMAD.U32 R210, R164, 0x10000, RZ ;  /* 0x00010000a4d27824 */ /* 0x000fe400078e00ff */
        /* <DEDUP_REMOVED lines=13> */
[----:B------:R-:W-:-:S02]  /*1ae0*/  IMAD.U32 R208, R182, 0x10000, RZ ;  /* 0x00010000b6d07824 */ /* 0x000fc400078e00ff */
[----:B------:R-:W-:Y:S01]  /*1af0*/  FADD.FTZ R169, R210, R165 ;  /* 0x000000a5d2a97221 */ /* 0x000fe20000010000 */
[----:B------:R-:W-:Y:S01]  /*1b00*/  FFMA.FTZ R182, R148, R165, R167 ;  /* 0x000000a594b67223 */ /* 0x000fe200000100a7 */
[C---:B------:R-:W-:Y:S01]  /*1b10*/  FMUL.FTZ R143, R156.reuse, R135 ;  /* 0x000000879c8f7220 */ /* 0x040fe20000410000 */
        /* <DEDUP_REMOVED lines=8> */
[----:B------:R-:W-:Y:S01]  /*1ba0*/  FMUL.FTZ R164, R9, R170 ;  /* 0x000000aa09a47220 */ /* 0x000fe20000410000 */
[----:B------:R-:W-:Y:S01]  /*1bb0*/  FADD.FTZ R171, R210, R167 ;  /* 0x000000a7d2ab7221 */ /* 0x000fe20000010000 */
[----:B------:R-:W-:Y:S01]  /*1bc0*/  FMUL.FTZ R145, R156, R145 ;  /* 0x000000919c917220 */ /* 0x000fe20000410000 */
[----:B------:R-:W-:Y:S01]  /*1bd0*/  FFMA.FTZ R182, R146, R167, R169 ;  /* 0x000000a792b67223 */ /* 0x000fe200000100a9 */
[----:B------:R-:W-:Y:S01]  /*1be0*/  FMUL.FTZ R169, R26, R211 ;  /* 0x000000d31aa97220 */ /* 0x000fe20000410000 */
[----:B------:R-:W-:Y:S01]  /*1bf0*/  FADD.FTZ R210, R171, R164 ;  /* 0x000000a4abd27221 */ /* 0x000fe20000010000 */
[----:B------:R-:W-:Y:S01]  /*1c00*/  FMUL.FTZ R144, R156, R221 ;  /* 0x000000dd9c907220 */ /* 0x000fe20000410000 */
[----:B------:R-:W-:Y:S01]  /*1c10*/  FFMA.FTZ R171, R145, R164, R182 ;  /* 0x000000a491ab7223 */ /* 0x000fe200000100b6 */
[----:B------:R-:W-:Y:S01]  /*1c20*/  FFMA.FTZ R39, R154, R194, R39 ;  /* 0x000000c29a277223 */ /* 0x000fe20000010027 */
[----:B------:R-:W-:Y:S01]  /*1c30*/  FADD.FTZ R99, R99, R194 ;  /* 0x000000c263637221 */ /* 0x000fe20000010000 */
[----:B------:R-:W-:Y:S01]  /*1c40*/  SHF.L.U32 R194, R173, 0x10, RZ ;  /* 0x00000010adc27819 */ /* 0x000fe200000006ff */
        /* <DEDUP_REMOVED lines=8> */
[-C--:B------:R-:W-:Y:S01]  /*1cd0*/  FFMA.FTZ R58, R135, R175.reuse, R58 ;  /* 0x000000af873a7223 */ /* 0x080fe2000001003a */
[----:B------:R-:W-:Y:S01]  /*1ce0*/  FADD.FTZ R78, R78, R175 ;  /* 0x000000af4e4e7221 */ /* 0x000fe20000010000 */
[----:B------:R-:W-:Y:S01]  /*1cf0*/  FMUL.FTZ R176, R14, R175 ;  /* 0x000000af0eb07220 */ /* 0x000fe20000410000 */
[----:B------:R-:W-:Y:S01]  /*1d00*/  FMUL.FTZ R168, R11, R181 ;  /* 0x000000b50ba87220 */ /* 0x000fe20000410000 */
[----:B------:R-:W-:Y:S01]  /*1d10*/  FFMA.FTZ R47, R146, R216, R47 ;  /* 0x000000d8922f7223 */ /* 0x000fe2000001002f */
[----:B------:R-:W-:Y:S01]  /*1d20*/  FADD.FTZ R91, R91, R216 ;  /* 0x000000d85b5b7221 */ /* 0x000fe20000010000 */
[----:B------:R-:W-:Y:S01]  /*1d30*/  FADD.FTZ R175, R210, R171 ;  /* 0x000000abd2af7221 */ /* 0x000fe20000010000 */
[----:B------:R-:W-:Y:S01]  /*1d40*/  FMUL.FTZ R141, R156, R141 ;  /* 0x0000008d9c8d7220 */ /* 0x000fe20000410000 */
[----:B------:R-:W-:Y:S01]  /*1d50*/  FFMA.FTZ R216, R142, R171, R173 ;  /* 0x000000ab8ed87223 */ /* 0x000fe200000100ad */
[----:B------:R-:W-:Y:S01]  /*1d60*/  FMUL.FTZ R173, R28, R215 ;  /* 0x000000d71cad7220 */ /* 0x000fe20000410000 */
[----:B------:R-:W-:Y:S01]  /*1d70*/  FADD.FTZ R210, R175, R168 ;  /* 0x000000a8afd27221 */ /* 0x000fe20000010000 */
[C---:B------:R-:W-:Y:S01]  /*1d80*/  FMUL.FTZ R140, R156.reuse, R225 ;  /* 0x000000e19c8c7220 */ /* 0x040fe20000410000 */
[----:B------:R-:W-:Y:S01]  /*1d90*/  FFMA.FTZ R175, R141, R168, R216 ;  /* 0x000000a88daf7223 */ /* 0x000fe200000100d8 */
[C---:B------:R-:W-:Y:S01]  /*1da0*/  FMUL.FTZ R139, R156.reuse, R139 ;  /* 0x0000008b9c8b7220 */ /* 0x040fe20000410000 */
[----:B------:R-:W-:Y:S01]  /*1db0*/  FMUL.FTZ R138, R156, R227 ;  /* 0x000000e39c8a7220 */ /* 0x000fe20000410000 */
[----:B------:R-:W-:Y:S01]  /*1dc0*/  FFMA.FTZ R48, R145, R170, R48 ;  /* 0x000000aa91307223 */ /* 0x000fe20000010030 */
[----:B------:R-:W-:Y:S01]  /*1dd0*/  FADD.FTZ R84, R84, R170 ;  /* 0x000000aa54547221 */ /* 0x000fe20000010000 */
[----:B------:R-:W-:Y:S01]  /*1de0*/  FFMA.FTZ R52, R141, R181, R52 ;  /* 0x000000b58d347223 */ /* 0x000fe20000010034 */
[----:B------:R-:W-:Y:S01]  /*1df0*/  FADD.FTZ R80, R80, R181 ;  /* 0x000000b550507221 */ /* 0x000fe20000010000 */
[----:B------:R-:W-:Y:S01]  /*1e00*/  FMUL.FTZ R170, R12, R177 ;  /* 0x000000b10caa7220 */ /* 0x000fe20000410000 */
[----:B------:R-:W-:Y:S01]  /*1e10*/  FADD.FTZ R181, R210, R173 ;  /* 0x000000add2b57221 */ /* 0x000fe20000010000 */
[----:B------:R-:W-:Y:S01]  /*1e20*/  FFMA.FTZ R210, R140, R173, R175 ;  /* 0x000000ad8cd27223 */ /* 0x000fe200000100af */
[----:B------:R-:W-:Y:S01]  /*1e30*/  FFMA.FTZ R54, R139, R177, R54 ;  /* 0x000000b18b367223 */ /* 0x000fe20000010036 */
[----:B------:R-:W-:Y:S01]  /*1e40*/  FADD.FTZ R82, R82, R177 ;  /* 0x000000b152527221 */ /* 0x000fe20000010000 */
        /* <DEDUP_REMOVED lines=8> */
[----:B------:R-:W-:Y:S01]  /*1ed0*/  FMUL.FTZ R136, R156, R229 ;  /* 0x000000e59c887220 */ /* 0x000fe20000410000 */
[----:B------:R-:W-:-:S02]  /*1ee0*/  IMAD.U32 R174, R174, 0x10000, RZ ;  /* 0x00010000aeae7824 */ /* 0x000fc400078e00ff */
[-C--:B------:R-:W-:Y:S01]  /*1ef0*/  FFMA.FTZ R56, R137, R172.reuse, R56 ;  /* 0x000000ac89387223 */ /* 0x080fe20000010038 */
[----:B------:R-:W-:Y:S01]  /*1f00*/  FADD.FTZ R76, R76, R172 ;  /* 0x000000ac4c4c7221 */ /* 0x000fe20000010000 */
[----:B------:R-:W-:Y:S01]  /*1f10*/  SHF.L.U32 R211, R183, 0x10, RZ ;  /* 0x00000010b7d37819 */ /* 0x000fe200000006ff */
        /* <DEDUP_REMOVED lines=21> */
[----:B------:R-:W-:Y:S01]  /*2070*/  SHF.L.U32 R188, R188, 0x10, RZ ;  /* 0x00000010bcbc7819 */ /* 0x000fe200000006ff */
[-C--:B------:R-:W-:Y:S01]  /*2080*/  FFMA.FTZ R60, R133, R187.reuse, R60 ;  /* 0x000000bb853c7223 */ /* 0x080fe2000001003c */
[----:B------:R-:W-:Y:S01]  /*2090*/  FADD.FTZ R72, R72, R187 ;  /* 0x000000bb48487221 */ /* 0x000fe20000010000 */
[----:B------:R-:W-:Y:S01]  /*20a0*/  FMUL.FTZ R180, R15, R187 ;  /* 0x000000bb0fb47220 */ /* 0x000fe20000410000 */
[----:B------:R-:W-:Y:S01]  /*20b0*/  FADD.FTZ R187, R194, R183 ;  /* 0x000000b7c2bb7221 */ /* 0x000fe20000010000 */
[----:B------:R-:W-:Y:S01]  /*20c0*/  FFMA.FTZ R194, R134, R183, R175 ;  /* 0x000000b786c27223 */ /* 0x000fe200000100af */
[----:B------:R-:W-:Y:S01]  /*20d0*/  FMUL.FTZ R185, R32, R188 ;  /* 0x000000bc20b97220 */ /* 0x000fe20000410000 */
[----:B------:R-:W-:Y:S01]  /*20e0*/  FMUL.FTZ R132, R156, R235 ;  /* 0x000000eb9c847220 */ /* 0x000fe20000410000 */
[----:B------:R-:W-:Y:S01]  /*20f0*/  FADD.FTZ R174, R187, R180 ;  /* 0x000000b4bbae7221 */ /* 0x000fe20000010000 */
[----:B------:R-:W-:-:S03]  /*2100*/  FFMA.FTZ R175, R133, R180, R194 ;  /* 0x000000b485af7223 */ /* 0x000fc600000100c2 */
[----:B------:R-:W-:Y:S01]  /*2110*/  FADD.FTZ R189, R174, R185 ;  /* 0x000000b9aebd7221 */ /* 0x000fe20000010000 */
[----:B------:R-:W-:Y:S01]  /*2120*/  FFMA.FTZ R174, R132, R185, R175 ;  /* 0x000000b984ae7223 */ /* 0x000fe200000100af */
[----:B------:R-:W-:Y:S01]  /*2130*/  FMUL.FTZ R129, R156, R241 ;  /* 0x000000f19c817220 */ /* 0x000fe20000410000 */
[----:B------:R-:W-:Y:S01]  /*2140*/  SHF.L.U32 R196, R186, 0x10, RZ ;  /* 0x00000010bac47819 */ /* 0x000fe200000006ff */
        /* <DEDUP_REMOVED lines=9> */
[----:B------:R-:W-:Y:S01]  /*21e0*/  FMUL.FTZ R127, R156, R245 ;  /* 0x000000f59c7f7220 */ /* 0x000fe20000410000 */
[----:B------:R-:W-:Y:S01]  /*21f0*/  FFMA.FTZ R61, R132, R188, R61 ;  /* 0x000000bc843d7223 */ /* 0x000fe2000001003d */
        /* <DEDUP_REMOVED lines=26> */
.L_x_891:
[----:B------:R-:W-:Y:S05]  /*23a0*/  BSYNC B1 ;  /* 0x0000000000017941 */ /* 0x000fea0003800000 */
.L_x_889:
[----:B-----5:R-:W-:Y:S01]  /*23b0*/  IMAD.MOV.U32 R174, RZ, RZ, R204 ;  /* 0x000000ffffae7224 */ /* 0x020fe200078e00cc */
[----:B------:R-:W-:Y:S01]  /*23c0*/  UMOV UR6, 0xffffffff ;  /* 0xffffffff00067882 */ /* 0x000fe20000000000 */
[----:B------:R-:W-:Y:S01]  /*23d0*/  MOV R175, R202 ;  /* 0x000000ca00af7202 */ /* 0x000fe20000000f00 */
[----:B------:R-:W-:Y:S01]  /*23e0*/  IMAD.MOV.U32 R197, RZ, RZ, R198 ;  /* 0x000000ffffc57224 */ /* 0x000fe200078e00c6 */
[----:B------:R-:W-:Y:S02]  /*23f0*/  MOV R196, R200 ;  /* 0x000000c800c47202 */ /* 0x000fe40000000f00 */
[----:B------:R-:W-:Y:S02]  /*2400*/  PRMT R220, R174, 0x7610, R220 ;  /* 0x00007610aedc7816 */ /* 0x000fe400000000dc */
[----:B------:R-:W-:Y:S02]  /*2410*/  PRMT R218, R175, 0x7610, R218 ;  /* 0x00007610afda7816 */ /* 0x000fe400000000da */
[----:B------:R-:W-:Y:S01]  /*2420*/  PRMT R215, R196, 0x7610, R215 ;  /* 0x00007610c4d77816 */ /* 0x000fe200000000d7 */
        /* <DEDUP_REMOVED lines=19> */
.L_x_1001:
[----:B------:R-:W-:Y:S01]  /*2560*/  @P3 IADD3 R174, R179, -0x1, RZ ;  /* 0xffffffffb3ae3810 */ /* 0x000fe20007ffe0ff */
[----:B-1----:R-:W-:Y:S01]  /*2570*/  FADD.FTZ R175, R194, R175 ;  /* 0x000000afc2af7221 */ /* 0x002fe20000010000 */
[----:B0-----:R-:W-:Y:S01]  /*2580*/  HFMA2.MMA R194, -RZ, RZ, 0, 0 ;  /* 0x00000000ffc27435 */ /* 0x001fe200000001ff */
[----:B--2---:R-:W-:Y:S01]  /*2590*/  FADD.FTZ R179, R208, R209 ;  /* 0x000000d1d0b37221 */ /* 0x004fe20000010000 */
[----:B------:R-:W-:Y:S01]  /*25a0*/  BSSY B1, `(.L_x_893) ;  /* 0x0000017000017945 */ /* 0x000fe20003800000 */
[----:B------:R-:W-:Y:S02]  /*25b0*/  @P3 IMAD R174, R174, R213, RZ ;  /* 0x000000d5aeae3224 */ /* 0x000fe400078e02ff */
[----:B------:R-:W-:Y:S01]  /*25c0*/  FMUL.FTZ R196, R175, UR8 ;  /* 0x00000008afc47c20 */ /* 0x000fe20008410000 */
[----:B------:R-:W-:Y:S02]  /*25d0*/  FMUL.FTZ R179, R179, UR8 ;  /* 0x00000008b3b37c20 */ /* 0x000fe40008410000 */
[----:B------:R-:W-:-:S04]  /*25e0*/  @P3 SHF.R.S32.HI R211, RZ, 0x1f, R174 ;  /* 0x0000001fffd33819 */ /* 0x000fc800000114ae */
[----:B------:R-:W-:-:S04]  /*25f0*/  @P3 LEA.HI R174, R211, R174, RZ, 0x3 ;  /* 0x000000aed3ae3211 */ /* 0x000fc800078f18ff */
[----:B------:R-:W-:Y:S01]  /*2600*/  @P3 LEA.HI.SX32 R194, R174, R207, 0x1d ;  /* 0x000000cfaec23211 */ /* 0x000fe200078feaff */
[----:B------:R-:W-:Y:S06]  /*2610*/  @P2 BRA `(.L_x_894) ;  /* 0x0000000000182947 */ /* 0x000fec0003800000 */
[----:B------:R-:W-:Y:S01]  /*2620*/  ISETP.NE.U32.AND P0, PT, R212, RZ, PT ;  /* 0x000000ffd400720c */ /* 0x000fe20003f05070 */
[----:B------:R-:W-:-:S03]  /*2630*/  IMAD.MOV.U32 R208, RZ, RZ, RZ ;  /* 0x000000ffffd07224 */ /* 0x000fc600078e00ff */
[----:B------:R-:W-:-:S13]  /*2640*/  ISETP.NE.AND.EX P0, PT, R214, RZ, PT, P0 ;  /* 0x000000ffd600720c */ /* 0x000fda0003f05300 */
[----:B------:R-:W-:Y:S05]  /*2650*/  @!P0 BRA `(.L_x_895) ;  /* 0x00000000002c8947 */ /* 0x000fea0003800000 */
[----:B------:R-:W-:Y:S01]  /*2660*/  SHF.L.U32 R208, R100, 0x10, RZ ;  /* 0x0000001064d07819 */ /* 0x000fe200000006ff */
[----:B------:R-:W-:Y:S06]  /*2670*/  BRA `(.L_x_895) ;  /* 0x0000000000247947 */ /* 0x000fec0003800000 */
.L_x_894:
[----:B------:R-:W-:Y:S02]  /*2680*/  ISETP.NE.U32.AND P0, PT, R212, RZ, PT ;  /* 0x000000ffd400720c */ /* 0x000fe40003f05070 */
[----:B------:R-:W-:Y:S02]  /*2690*/  ISETP.NE.AND P1, PT, R19, RZ, PT ;  /* 0x000000ff1300720c */ /* 0x000fe40003f25270 */
[----:B------:R-:W-:Y:S02]  /*26a0*/  ISETP.NE.AND.EX P0, PT, R214, RZ, PT, P0 ;  /* 0x000000ffd600720c */ /* 0x000fe40003f05300 */
[----:B------:R-:W-:-:S05]  /*26b0*/  FSEL R174, R196, RZ, !P1 ;  /* 0x000000ffc4ae7208 */ /* 0x000fca0004800000 */
[----:B------:R-:W-:-:S04]  /*26c0*/  FFMA.FTZ R174, R195, R179, R174 ;  /* 0x000000b3c3ae7223 */ /* 0x000fc800000100ae */
[----:B------:R-:W-:Y:S02]  /*26d0*/  FADD.FTZ R175, R193, -R174 ;  /* 0x800000aec1af7221 */ /* 0x000fe40000010000 */
[----:B------:R-:W-:Y:S02]  /*26e0*/  @P0 SHF.L.U32 R207, R100, 0x10, RZ ;  /* 0x0000001064cf0819 */ /* 0x000fe400000006ff */
[----:B------:R-:W-:-:S04]  /*26f0*/  FMUL.FTZ R208, R156, R175 ;  /* 0x000000af9cd07220 */ /* 0x000fc80000410000 */
[----:B------:R-:W-:-:S07]  /*2700*/  @P0 FADD.FTZ R208, R208, R207 ;  /* 0x000000cfd0d00221 */ /* 0x000fce0000010000 */
.L_x_895:
[----:B------:R-:W-:Y:S05]  /*2710*/  BSYNC B1 ;  /* 0x0000000000017941 */ /* 0x000fea0003800000 */
.L_x_893:
[----:B------:R-:W0:Y:S01]  /*2720*/  @P3 LDC.64 R174, c[0x0][0x298] ;  /* 0x0000a600ffae3b82 */ /* 0x000e220000000a00 */
[----:B------:R-:W-:Y:S01]  /*2730*/  ISETP.NE.U32.AND P1, PT, RZ, UR10, PT ;  /* 0x0000000aff007c0c */ /* 0x000fe2000bf25070 */
[----:B------:R-:W-:Y:S01]  /*2740*/  BSSY B1, `(.L_x_896) ;  /* 0x0000018000017945 */ /* 0x000fe20003800000 */
[----:B------:R-:W-:Y:S02]  /*2750*/  @P3 LOP3.LUT P4, RZ, R220, 0xff, RZ, 0xc0, !PT ;  /* 0x000000ffdcff3812 */ /* 0x000fe4000788c0ff */
[----:B------:R-:W-:Y:S01]  /*2760*/  ISETP.NE.AND.EX P1, PT, RZ, UR11, PT, P1 ;  /* 0x0000000bff007c0c */ /* 0x000fe2000bf25310 */
[----:B0-----:R-:W-:-:S12]  /*2770*/  @P3 FMUL.FTZ R175, R208, R175 ;  /* 0x000000afd0af3220 */ /* 0x001fd80000410000 */
[----:B------:R-:W-:Y:S01]  /*2780*/  @P1 F2FP.BF16.F32.PACK_AB R208, RZ, R208 ;  /* 0x000000d0ffd0123e */ /* 0x000fe200000010ff */
[----:B------:R-:W-:-:S03]  /*2790*/  @P3 FMUL.FTZ R174, R175, R174 ;  /* 0x000000aeafae3220 */ /* 0x000fc60000410000 */
[----:B------:R-:W-:Y:S02]  /*27a0*/  @P1 PRMT R116, R208, 0x7610, R116 ;  /* 0x00007610d0741816 */ /* 0x000fe40000000074 */
        /* <DEDUP_REMOVED lines=9> */
.L_x_897:
        /* <DEDUP_REMOVED lines=8> */
.L_x_898:
[----:B------:R-:W-:Y:S05]  /*28c0*/  BSYNC B1 ;  /* 0x0000000000017941 */ /* 0x000fea0003800000 */
.L_x_896:
        /* <DEDUP_REMOVED lines=15> */
.L_x_900:
[----:B------:R-:W-:Y:S02]  /*29c0*/  ISETP.NE.AND P4, PT, R19, RZ, PT ;  /* 0x000000ff1300720c */ /* 0x000fe40003f85270 */
[----:B------:R-:W-:Y:S02]  /*29d0*/  @P0 SHF.L.U32 R207, R101, 0x10, RZ ;  /* 0x0000001065cf0819 */ /* 0x000fe400000006ff */
[----:B------:R-:W-:-:S05]  /*29e0*/  FSEL R174, R196, RZ, !P4 ;  /* 0x000000ffc4ae7208 */ /* 0x000fca0006000000 */
[----:B------:R-:W-:-:S04]  /*29f0*/  FFMA.FTZ R175, R155, R179, R174 ;  /* 0x000000b39baf7223 */ /* 0x000fc800000100ae */
[----:B------:R-:W-:-:S04]  /*2a00*/  FADD.FTZ R175, R126, -R175 ;  /* 0x800000af7eaf7221 */ /* 0x000fc80000010000 */
[----:B------:R-:W-:-:S04]  /*2a10*/  FMUL.FTZ R208, R156, R175 ;  /* 0x000000af9cd07220 */ /* 0x000fc80000410000 */
[----:B------:R-:W-:-:S07]  /*2a20*/  @P0 FADD.FTZ R208, R208, R207 ;  /* 0x000000cfd0d00221 */ /* 0x000fce0000010000 */
.L_x_901:
[----:B------:R-:W-:Y:S05]  /*2a30*/  BSYNC B1 ;  /* 0x0000000000017941 */ /* 0x000fea0003800000 */
.L_x_899:
        /* <DEDUP_REMOVED lines=16> */
.L_x_903:
        /* <DEDUP_REMOVED lines=8> */
.L_x_904:
[----:B------:R-:W-:Y:S05]  /*2bc0*/  BSYNC B1 ;  /* 0x0000000000017941 */ /* 0x000fea0003800000 */
.L_x_902:
        /* <DEDUP_REMOVED lines=15> */
.L_x_906:
[----:B------:R-:W-:Y:S02]  /*2cc0*/  ISETP.NE.AND P4, PT, R19, RZ, PT ;  /* 0x000000ff1300720c */ /* 0x000fe40003f85270 */
[----:B------:R-:W-:Y:S02]  /*2cd0*/  @P0 SHF.L.U32 R207, R102, 0x10, RZ ;  /* 0x0000001066cf0819 */ /* 0x000fe400000006ff */
[----:B------:R-:W-:-:S05]  /*2ce0*/  FSEL R174, R196, RZ, !P4 ;  /* 0x000000ffc4ae7208 */ /* 0x000fca0006000000 */
[----:B------:R-:W-:-:S04]  /*2cf0*/  FFMA.FTZ R174, R153, R179, R174 ;  /* 0x000000b399ae7223 */ /* 0x000fc800000100ae */
[----:B------:R-:W-:-:S04]  /*2d00*/  FADD.FTZ R175, R125, -R174 ;  /* 0x800000ae7daf7221 */ /* 0x000fc80000010000 */
[----:B------:R-:W-:-:S04]  /*2d10*/  FMUL.FTZ R208, R156, R175 ;  /* 0x000000af9cd07220 */ /* 0x000fc80000410000 */
[----:B------:R-:W-:-:S07]  /*2d20*/  @P0 FADD.FTZ R208, R208, R207 ;  /* 0x000000cfd0d00221 */ /* 0x000fce0000010000 */
.L_x_907:
[----:B------:R-:W-:Y:S05]  /*2d30*/  BSYNC B1 ;  /* 0x0000000000017941 */ /* 0x000fea0003800000 */
.L_x_905:
        /* <DEDUP_REMOVED lines=16> */
.L_x_909:
        /* <DEDUP_REMOVED lines=8> */
.L_x_910:
[----:B------:R-:W-:Y:S05]  /*2ec0*/  BSYNC B1 ;  /* 0x0000000000017941 */ /* 0x000fea0003800000 */
.L_x_908:
        /* <DEDUP_REMOVED lines=15> */
.L_x_912:
[----:B------:R-:W-:Y:S02]  /*2fc0*/  ISETP.NE.AND P4, PT, R19, RZ, PT ;  /* 0x000000ff1300720c */ /* 0x000fe40003f85270 */
[----:B------:R-:W-:Y:S02]  /*2fd0*/  @P0 SHF.L.U32 R207, R103, 0x10, RZ ;  /* 0x0000001067cf0819 */ /* 0x000fe400000006ff */
[----:B------:R-:W-:-:S05]  /*2fe0*/  FSEL R174, R196, RZ, !P4 ;  /* 0x000000ffc4ae7208 */ /* 0x000fca0006000000 */
[----:B------:R-:W-:-:S04]  /*2ff0*/  FFMA.FTZ R175, R151, R179, R174 ;  /* 0x000000b397af7223 */ /* 0x000fc800000100ae */
[----:B------:R-:W-:-:S04]  /*3000*/  FADD.FTZ R175, R124, -R175 ;  /* 0x800000af7caf7221 */ /* 0x000fc80000010000 */
[----:B------:R-:W-:-:S04]  /*3010*/  FMUL.FTZ R208, R156, R175 ;  /* 0x000000af9cd07220 */ /* 0x000fc80000410000 */
[----:B------:R-:W-:-:S07]  /*3020*/  @P0 FADD.FTZ R208, R208, R207 ;  /* 0x000000cfd0d00221 */ /* 0x000fce0000010000 */
.L_x_913:
[----:B------:R-:W-:Y:S05]  /*3030*/  BSYNC B1 ;  /* 0x0000000000017941 */ /* 0x000fea0003800000 */
.L_x_911:
        /* <DEDUP_REMOVED lines=16> */
.L_x_915:
        /* <DEDUP_REMOVED lines=8> */
.L_x_916:
[----:B------:R-:W-:Y:S05]  /*31c0*/  BSYNC B1 ;  /* 0x0000000000017941 */ /* 0x000fea0003800000 */
.L_x_914:
[----:B------:R-:W0:Y:S01]  /*31d0*/  @P3 LDC.64 R174, c[0x0][0x298] ;  /* 0x0000a600ffae3b82 */ /* 0x000e220000000a00 */
[----:B------:R-:W-:Y:S01]  /*31e0*/  @P3 LOP3.LUT P4, RZ, R205, 0xff000000, RZ, 0xc0, !PT ;  /* 0xff000000cdff3812 */ /* 0x000fe2000788c0ff */
[----:B------:R-:W-:Y:S06]  /*31f0*/  BSSY B1, `(.L_x_917) ;  /* 0x000001a000017945 */ /* 0x000fec0003800000 */
        /* <DEDUP_REMOVED lines=12> */
[----:B------:R0:W-:Y:S01]  /*32c0*/  @P3 STG.E.128 desc[UR4][R208.64], R120 ;  /* 0x00000078d0003986 */ /* 0x0001e2000c101d04 */
[----:B------:R-:W-:Y:S05]  /*32d0*/  @P2 BRA `(.L_x_918) ;  /* 0x0000000000102947 */ /* 0x000fea0003800000 */
[----:B------:R-:W-:Y:S01]  /*32e0*/  IMAD.MOV.U32 R204, RZ, RZ, RZ ;  /* 0x000000ffffcc7224 */ /* 0x000fe200078e00ff */
[----:B------:R-:W-:Y:S06]  /*32f0*/  @!P0 BRA `(.L_x_919) ;  /* 0x0000000000248947 */ /* 0x000fec0003800000 */
[----:B------:R-:W-:Y:S01]  /*3300*/  SHF.L.U32 R204, R104, 0x10, RZ ;  /* 0x0000001068cc7819 */ /* 0x000fe200000006ff */
[----:B------:R-:W-:Y:S06]  /*3310*/  BRA `(.L_x_919) ;  /* 0x00000000001c7947 */ /* 0x000fec0003800000 */
.L_x_918:
[----:B------:R-:W-:Y:S02]  /*3320*/  ISETP.NE.AND P4, PT, R19, RZ, PT ;  /* 0x000000ff1300720c */ /* 0x000fe40003f85270 */
[----:B------:R-:W-:Y:S02]  /*3330*/  @P0 SHF.L.U32 R205, R104, 0x10, RZ ;  /* 0x0000001068cd0819 */ /* 0x000fe400000006ff */
[----:B------:R-:W-:-:S05]  /*3340*/  FSEL R174, R196, RZ, !P4 ;  /* 0x000000ffc4ae7208 */ /* 0x000fca0006000000 */
[----:B------:R-:W-:-:S04]  /*3350*/  FFMA.FTZ R175, R149, R179, R174 ;  /* 0x000000b395af7223 */ /* 0x000fc800000100ae */
[----:B------:R-:W-:-:S04]  /*3360*/  FADD.FTZ R175, R160, -R175 ;  /* 0x800000afa0af7221 */ /* 0x000fc80000010000 */
[----:B------:R-:W-:-:S04]  /*3370*/  FMUL.FTZ R204, R156, R175 ;  /* 0x000000af9ccc7220 */ /* 0x000fc80000410000 */
[----:B------:R-:W-:-:S07]  /*3380*/  @P0 FADD.FTZ R204, R204, R205 ;  /* 0x000000cdcccc0221 */ /* 0x000fce0000010000 */
.L_x_919:
[----:B------:R-:W-:Y:S05]  /*3390*/  BSYNC B1 ;  /* 0x0000000000017941 */ /* 0x000fea0003800000 */
.L_x_917:
[----:B------:R-:W1:Y:S01]  /*33a0*/  @P3 LDC.64 R174, c[0x0][0x298] ;  /* 0x0000a600ffae3b82 */ /* 0x000e620000000a00 */
[----:B------:R-:W-:Y:S01]  /*33b0*/  @P3 LOP3.LUT P4, RZ, R218, 0xff, RZ, 0xc0, !PT ;  /* 0x000000ffdaff3812 */ /* 0x000fe2000788c0ff */
[----:B------:R-:W-:Y:S01]  /*33c0*/  BSSY B1, `(.L_x_920) ;  /* 0x0000016000017945 */ /* 0x000fe20003800000 */
[----:B-1----:R-:W-:Y:S01]  /*33d0*/  @P3 FMUL.FTZ R175, R204, R175 ;  /* 0x000000afccaf3220 */ /* 0x002fe20000410000 */
[----:B------:R-:W-:-:S03]  /*33e0*/  @P1 F2FP.BF16.F32.PACK_AB R204, RZ, R204 ;  /* 0x000000ccffcc123e */ /* 0x000fc600000010ff */
[----:B------:R-:W-:Y:S01]  /*33f0*/  @P3 FMUL.FTZ R174, R175, R174 ;  /* 0x000000aeafae3220 */ /* 0x000fe20000410000 */
[----:B0-----:R-:W-:-:S04]  /*3400*/  @P1 PRMT R116, R204, 0x7610, R116 ;  /* 0x00007610cc741816 */ /* 0x001fc80000000074 */
        /* <DEDUP_REMOVED lines=9> */
.L_x_921:
        /* <DEDUP_REMOVED lines=8> */
.L_x_922:
[----:B------:R-:W-:Y:S05]  /*3520*/  BSYNC B1 ;  /* 0x0000000000017941 */ /* 0x000fea0003800000 */
.L_x_920:
        /* <DEDUP_REMOVED lines=15> */
.L_x_924:
[----:B------:R-:W-:Y:S02]  /*3620*/  ISETP.NE.AND P4, PT, R19, RZ, PT ;  /* 0x000000ff1300720c */ /* 0x000fe40003f85270 */
[----:B------:R-:W-:Y:S02]  /*3630*/  @P0 SHF.L.U32 R205, R105, 0x10, RZ ;  /* 0x0000001069cd0819 */ /* 0x000fe400000006ff */
[----:B------:R-:W-:-:S05]  /*3640*/  FSEL R174, R196, RZ, !P4 ;  /* 0x000000ffc4ae7208 */ /* 0x000fca0006000000 */
[----:B------:R-:W-:-:S04]  /*3650*/  FFMA.FTZ R175, R147, R179, R174 ;  /* 0x000000b393af7223 */ /* 0x000fc800000100ae */
[----:B------:R-:W-:-:S04]  /*3660*/  FADD.FTZ R175, R162, -R175 ;  /* 0x800000afa2af7221 */ /* 0x000fc80000010000 */
[----:B------:R-:W-:-:S04]  /*3670*/  FMUL.FTZ R204, R156, R175 ;  /* 0x000000af9ccc7220 */ /* 0x000fc80000410000 */
[----:B------:R-:W-:-:S07]  /*3680*/  @P0 FADD.FTZ R204, R204, R205 ;  /* 0x000000cdcccc0221 */ /* 0x000fce0000010000 */
.L_x_925:
[----:B------:R-:W-:Y:S05]  /*3690*/  BSYNC B1 ;  /* 0x0000000000017941 */ /* 0x000fea0003800000 */
.L_x_923:
        /* <DEDUP_REMOVED lines=16> */
.L_x_927:
        /* <DEDUP_REMOVED lines=8> */
.L_x_928:
[----:B------:R-:W-:Y:S05]  /*3820*/  BSYNC B1 ;  /* 0x0000000000017941 */ /* 0x000fea0003800000 */
.L_x_926:
        /* <DEDUP_REMOVED lines=15> */
.L_x_930:
[----:B------:R-:W-:Y:S02]  /*3920*/  ISETP.NE.AND P4, PT, R19, RZ, PT ;  /* 0x000000ff1300720c */ /* 0x000fe40003f85270 */
[----:B------:R-:W-:Y:S02]  /*3930*/  @P0 SHF.L.U32 R205, R106, 0x10, RZ ;  /* 0x000000106acd0819 */ /* 0x000fe400000006ff */
[----:B------:R-:W-:-:S05]  /*3940*/  FSEL R174, R196, RZ, !P4 ;  /* 0x000000ffc4ae7208 */ /* 0x000fca0006000000 */
[----:B------:R-:W-:-:S04]  /*3950*/  FFMA.FTZ R175, R145, R179, R174 ;  /* 0x000000b391af7223 */ /* 0x000fc800000100ae */
[----:B------:R-:W-:-:S04]  /*3960*/  FADD.FTZ R175, R164, -R175 ;  /* 0x800000afa4af7221 */ /* 0x000fc80000010000 */
[----:B------:R-:W-:-:S04]  /*3970*/  FMUL.FTZ R204, R156, R175 ;  /* 0x000000af9ccc7220 */ /* 0x000fc80000410000 */
[----:B------:R-:W-:-:S07]  /*3980*/  @P0 FADD.FTZ R204, R204, R205 ;  /* 0x000000cdcccc0221 */ /* 0x000fce0000010000 */
.L_x_931:
[----:B------:R-:W-:Y:S05]  /*3990*/  BSYNC B1 ;  /* 0x0000000000017941 */ /* 0x000fea0003800000 */
.L_x_929:
        /* <DEDUP_REMOVED lines=16> */
.L_x_933:
        /* <DEDUP_REMOVED lines=8> */
.L_x_934:
[----:B------:R-:W-:Y:S05]  /*3b20*/  BSYNC B1 ;  /* 0x0000000000017941 */ /* 0x000fea0003800000 */
.L_x_932:
        /* <DEDUP_REMOVED lines=15> */
.L_x_936:
[----:B------:R-:W-:Y:S02]  /*3c20*/  ISETP.NE.AND P4, PT, R19, RZ, PT ;  /* 0x000000ff1300720c */ /* 0x000fe40003f85270 */
[----:B------:R-:W-:Y:S02]  /*3c30*/  @P0 SHF.L.U32 R205, R107, 0x10, RZ ;  /* 0x000000106bcd0819 */ /* 0x000fe400000006ff */
[----:B------:R-:W-:-:S05]  /*3c40*/  FSEL R174, R196, RZ, !P4 ;  /* 0x000000ffc4ae7208 */ /* 0x000fca0006000000 */
[----:B------:R-:W-:-:S04]  /*3c50*/  FFMA.FTZ R175, R143, R179, R174 ;  /* 0x000000b38faf7223 */ /* 0x000fc800000100ae */
[----:B------:R-:W-:-:S04]  /*3c60*/  FADD.FTZ R175, R166, -R175 ;  /* 0x800000afa6af7221 */ /* 0x000fc80000010000 */
[----:B------:R-:W-:-:S04]  /*3c70*/  FMUL.FTZ R204, R156, R175 ;  /* 0x000000af9ccc7220 */ /* 0x000fc80000410000 */
[----:B------:R-:W-:-:S07]  /*3c80*/  @P0 FADD.FTZ R204, R204, R205 ;  /* 0x000000cdcccc0221 */ /* 0x000fce0000010000 */
.L_x_937:
[----:B------:R-:W-:Y:S05]  /*3c90*/  BSYNC B1 ;  /* 0x0000000000017941 */ /* 0x000fea0003800000 */
.L_x_935:
        /* <DEDUP_REMOVED lines=16> */
.L_x_939:
        /* <DEDUP_REMOVED lines=8> */
.L_x_940:
[----:B------:R-:W-:Y:S05]  /*3e20*/  BSYNC B1 ;  /* 0x0000000000017941 */ /* 0x000fea0003800000 */
.L_x_938:
        /* <DEDUP_REMOVED lines=8> */
[----:B------:R-:W-:Y:S01]  /*3eb0*/  @P3 VIADD R175, R194, 0x20 ;  /* 0x00000020c2af3836 */ /* 0x000fe20000000000 */
[----:B------:R-:W-:Y:S01]  /*3ec0*/  @P1 PRMT R119, R119, 0x5410, R208 ;  /* 0x0000541077771816 */ /* 0x000fe200000000d0 */
[----:B-1----:R-:W-:Y:S02]  /*3ed0*/  @P1 IMAD.WIDE.U32 R206, R178, 0x10, R206 ;  /* 0x00000010b2ce1825 */ /* 0x002fe400078e00ce */
[----:B------:R-:W-:-:S04]  /*3ee0*/  @P3 FSEL R174, R174, RZ, P4 ;  /* 0x000000ffaeae3208 */ /* 0x000fc80002000000 */
[----:B------:R-:W-:Y:S01]  /*3ef0*/  @P3 F2FP.BF16.F32.PACK_AB R174, RZ, R174 ;  /* 0x000000aeffae323e */ /* 0x000fe200000010ff */
[----:B------:R0:W-:Y:S01]  /*3f00*/  @P1 STG.E.128 desc[UR4][R206.64], R116 ;  /* 0x00000074ce001986 */ /* 0x0001e2000c101d04 */
[----:B--2---:R-:W-:Y:S02]  /*3f10*/  @P3 IMAD.WIDE.U32 R204, R175, 0x10, R204 ;  /* 0x00000010afcc3825 */ /* 0x004fe400078e00cc */
[----:B------:R-:W-:-:S05]  /*3f20*/  @P3 PRMT R123, R123, 0x5410, R174 ;  /* 0x000054107b7b3816 */ /* 0x000fca00000000ae */
[----:B------:R0:W-:Y:S01]  /*3f30*/  @P3 STG.E.128 desc[UR4][R204.64], R120 ;  /* 0x00000078cc003986 */ /* 0x0001e2000c101d04 */
[----:B------:R-:W-:Y:S05]  /*3f40*/  @P2 BRA `(.L_x_942) ;  /* 0x0000000000102947 */ /* 0x000fea0003800000 */
[----:B------:R-:W-:Y:S01]  /*3f50*/  MOV R178, RZ ;  /* 0x000000ff00b27202 */ /* 0x000fe20000000f00 */
[----:B------:R-:W-:Y:S06]  /*3f60*/  @!P0 BRA `(.L_x_943) ;  /* 0x0000000000248947 */ /* 0x000fec0003800000 */
[----:B------:R-:W-:Y:S01]  /*3f70*/  SHF.L.U32 R178, R108, 0x10, RZ ;  /* 0x000000106cb27819 */ /* 0x000fe200000006ff */
[----:B------:R-:W-:Y:S06]  /*3f80*/  BRA `(.L_x_943) ;  /* 0x00000000001c7947 */ /* 0x000fec0003800000 */
.L_x_942:
[----:B------:R-:W-:Y:S01]  /*3f90*/  ISETP.NE.AND P4, PT, R19, RZ, PT ;  /* 0x000000ff1300720c */ /* 0x000fe20003f85270 */
[----:B------:R-:W-:-:S03]  /*3fa0*/  @P0 IMAD.U32 R203, R108, 0x10000, RZ ;  /* 0x000100006ccb0824 */ /* 0x000fc600078e00ff */
[----:B------:R-:W-:-:S05]  /*3fb0*/  FSEL R174, R196, RZ, !P4 ;  /* 0x000000ffc4ae7208 */ /* 0x000fca0006000000 */
[----:B------:R-:W-:-:S04]  /*3fc0*/  FFMA.FTZ R175, R141, R179, R174 ;  /* 0x000000b38daf7223 */ /* 0x000fc800000100ae */
[----:B------:R-:W-:-:S04]  /*3fd0*/  FADD.FTZ R175, R168, -R175 ;  /* 0x800000afa8af7221 */ /* 0x000fc80000010000 */
[----:B------:R-:W-:-:S04]  /*3fe0*/  FMUL.FTZ R178, R156, R175 ;  /* 0x000000af9cb27220 */ /* 0x000fc80000410000 */
[----:B------:R-:W-:-:S07]  /*3ff0*/  @P0 FADD.FTZ R178, R178, R203 ;  /* 0x000000cbb2b20221 */ /* 0x000fce0000010000 */
.L_x_943:
[----:B------:R-:W-:Y:S05]  /*4000*/  BSYNC B1 ;  /* 0x0000000000017941 */ /* 0x000fea0003800000 */
.L_x_941:
        /* <DEDUP_REMOVED lines=16> */
.L_x_945:
        /* <DEDUP_REMOVED lines=8> */
.L_x_946:
[----:B------:R-:W-:Y:S05]  /*4190*/  BSYNC B1 ;  /* 0x0000000000017941 */ /* 0x000fea0003800000 */
.L_x_944:
        /* <DEDUP_REMOVED lines=15> */
.L_x_948:
[----:B------:R-:W-:Y:S01]  /*4290*/  ISETP.NE.AND P4, PT, R19, RZ, PT ;  /* 0x000000ff1300720c */ /* 0x000fe20003f85270 */
[----:B------:R-:W-:-:S03]  /*42a0*/  @P0 IMAD.U32 R203, R109, 0x10000, RZ ;  /* 0x000100006dcb0824 */ /* 0x000fc600078e00ff */
[----:B------:R-:W-:-:S05]  /*42b0*/  FSEL R174, R196, RZ, !P4 ;  /* 0x000000ffc4ae7208 */ /* 0x000fca0006000000 */
[----:B------:R-:W-:-:S04]  /*42c0*/  FFMA.FTZ R175, R139, R179, R174 ;  /* 0x000000b38baf7223 */ /* 0x000fc800000100ae */
[----:B------:R-:W-:-:S04]  /*42d0*/  FADD.FTZ R175, R170, -R175 ;  /* 0x800000afaaaf7221 */ /* 0x000fc80000010000 */
[----:B------:R-:W-:-:S04]  /*42e0*/  FMUL.FTZ R178, R156, R175 ;  /* 0x000000af9cb27220 */ /* 0x000fc80000410000 */
[----:B------:R-:W-:-:S07]  /*42f0*/  @P0 FADD.FTZ R178, R178, R203 ;  /* 0x000000cbb2b20221 */ /* 0x000fce0000010000 */
.L_x_949:
[----:B------:R-:W-:Y:S05]  /*4300*/  BSYNC B1 ;  /* 0x0000000000017941 */ /* 0x000fea0003800000 */
.L_x_947:
        /* <DEDUP_REMOVED lines=16> */
.L_x_951:
        /* <DEDUP_REMOVED lines=8> */
.L_x_952:
[----:B------:R-:W-:Y:S05]  /*4490*/  BSYNC B1 ;  /* 0x0000000000017941 */ /* 0x000fea0003800000 */
.L_x_950:
        /* <DEDUP_REMOVED lines=15> */
.L_x_954:
[----:B------:R-:W-:Y:S01]  /*4590*/  ISETP.NE.AND P4, PT, R19, RZ, PT ;  /* 0x000000ff1300720c */ /* 0x000fe20003f85270 */
[----:B------:R-:W-:-:S03]  /*45a0*/  @P0 IMAD.U32 R203, R110, 0x10000, RZ ;  /* 0x000100006ecb0824 */ /* 0x000fc600078e00ff */
[----:B------:R-:W-:-:S05]  /*45b0*/  FSEL R174, R196, RZ, !P4 ;  /* 0x000000ffc4ae7208 */ /* 0x000fca0006000000 */
[----:B------:R-:W-:-:S04]  /*45c0*/  FFMA.FTZ R175, R137, R179, R174 ;  /* 0x000000b389af7223 */ /* 0x000fc800000100ae */
[----:B------:R-:W-:-:S04]  /*45d0*/  FADD.FTZ R175, R172, -R175 ;  /* 0x800000afacaf7221 */ /* 0x000fc80000010000 */
[----:B------:R-:W-:-:S04]  /*45e0*/  FMUL.FTZ R178, R156, R175 ;  /* 0x000000af9cb27220 */ /* 0x000fc80000410000 */
[----:B------:R-:W-:-:S07]  /*45f0*/  @P0 FADD.FTZ R178, R178, R203 ;  /* 0x000000cbb2b20221 */ /* 0x000fce0000010000 */
.L_x_955:
[----:B------:R-:W-:Y:S05]  /*4600*/  BSYNC B1 ;  /* 0x0000000000017941 */ /* 0x000fea0003800000 */
.L_x_953:
        /* <DEDUP_REMOVED lines=16> */
.L_x_957:
        /* <DEDUP_REMOVED lines=8> */
.L_x_958:
[----:B------:R-:W-:Y:S05]  /*4790*/  BSYNC B1 ;  /* 0x0000000000017941 */ /* 0x000fea0003800000 */
.L_x_956:
        /* <DEDUP_REMOVED lines=15> */
.L_x_960:
[----:B------:R-:W-:Y:S01]  /*4890*/  ISETP.NE.AND P4, PT, R19, RZ, PT ;  /* 0x000000ff1300720c */ /* 0x000fe20003f85270 */
[----:B------:R-:W-:-:S03]  /*48a0*/  @P0 IMAD.U32 R203, R111, 0x10000, RZ ;  /* 0x000100006fcb0824 */ /* 0x000fc600078e00ff */
[----:B------:R-:W-:-:S05]  /*48b0*/  FSEL R174, R196, RZ, !P4 ;  /* 0x000000ffc4ae7208 */ /* 0x000fca0006000000 */
[----:B------:R-:W-:-:S04]  /*48c0*/  FFMA.FTZ R175, R135, R179, R174 ;  /* 0x000000b387af7223 */ /* 0x000fc800000100ae */
[----:B------:R-:W-:-:S04]  /*48d0*/  FADD.FTZ R175, R176, -R175 ;  /* 0x800000afb0af7221 */ /* 0x000fc80000010000 */
[----:B------:R-:W-:-:S04]  /*48e0*/  FMUL.FTZ R178, R156, R175 ;  /* 0x000000af9cb27220 */ /* 0x000fc80000410000 */
[----:B------:R-:W-:-:S07]  /*48f0*/  @P0 FADD.FTZ R178, R178, R203 ;  /* 0x000000cbb2b20221 */ /* 0x000fce0000010000 */
.L_x_961:
[----:B------:R-:W-:Y:S05]  /*4900*/  BSYNC B1 ;  /* 0x0000000000017941 */ /* 0x000fea0003800000 */
.L_x_959:
        /* <DEDUP_REMOVED lines=16> */
.L_x_963:
        /* <DEDUP_REMOVED lines=8> */
.L_x_964:
[----:B------:R-:W-:Y:S05]  /*4a90*/  BSYNC B1 ;  /* 0x0000000000017941 */ /* 0x000fea0003800000 */
.L_x_962:
        /* <DEDUP_REMOVED lines=8> */
[----:B------:R-:W-:Y:S02]  /*4b20*/  @P3 IADD3 R175, R194, 0x40, RZ ;  /* 0x00000040c2af3810 */ /* 0x000fe40007ffe0ff */
[----:B------:R-:W-:Y:S01]  /*4b30*/  @P1 PRMT R119, R119, 0x5410, R178 ;  /* 0x0000541077771816 */ /* 0x000fe200000000b2 */
[----:B-1----:R-:W-:Y:S01]  /*4b40*/  @P1 IMAD.WIDE.U32 R204, R158, 0x10, R204 ;  /* 0x000000109ecc1825 */ /* 0x002fe200078e00cc */
        /* <DEDUP_REMOVED lines=9> */
[----:B------:R-:W-:Y:S01]  /*4be0*/  IMAD.U32 R158, R112, 0x10000, RZ ;  /* 0x00010000709e7824 */ /* 0x000fe200078e00ff */
[----:B------:R-:W-:Y:S06]  /*4bf0*/  BRA `(.L_x_967) ;  /* 0x00000000001c7947 */ /* 0x000fec0003800000 */
.L_x_966:
[----:B------:R-:W-:Y:S02]  /*4c00*/  ISETP.NE.AND P4, PT, R19, RZ, PT ;  /* 0x000000ff1300720c */ /* 0x000fe40003f85270 */
[----:B------:R-:W-:Y:S02]  /*4c10*/  @P0 SHF.L.U32 R201, R112, 0x10, RZ ;  /* 0x0000001070c90819 */ /* 0x000fe400000006ff */
[----:B------:R-:W-:-:S05]  /*4c20*/  FSEL R158, R196, RZ, !P4 ;  /* 0x000000ffc49e7208 */ /* 0x000fca0006000000 */
[----:B------:R-:W-:-:S04]  /*4c30*/  FFMA.FTZ R175, R133, R179, R158 ;  /* 0x000000b385af7223 */ /* 0x000fc8000001009e */
[----:B------:R-:W-:-:S04]  /*4c40*/  FADD.FTZ R175, R180, -R175 ;  /* 0x800000afb4af7221 */ /* 0x000fc80000010000 */
[----:B------:R-:W-:-:S04]  /*4c50*/  FMUL.FTZ R158, R156, R175 ;  /* 0x000000af9c9e7220 */ /* 0x000fc80000410000 */
[----:B------:R-:W-:-:S07]  /*4c60*/  @P0 FADD.FTZ R158, R158, R201 ;  /* 0x000000c99e9e0221 */ /* 0x000fce0000010000 */
.L_x_967:
[----:B------:R-:W-:Y:S05]  /*4c70*/  BSYNC B1 ;  /* 0x0000000000017941 */ /* 0x000fea0003800000 */
.L_x_965:
        /* <DEDUP_REMOVED lines=16> */
.L_x_969:
        /* <DEDUP_REMOVED lines=8> */
.L_x_970:
[----:B------:R-:W-:Y:S05]  /*4e00*/  BSYNC B1 ;  /* 0x0000000000017941 */ /* 0x000fea0003800000 */
.L_x_968:
        /* <DEDUP_REMOVED lines=15> */
.L_x_972:
[----:B------:R-:W-:Y:S02]  /*4f00*/  ISETP.NE.AND P4, PT, R19, RZ, PT ;  /* 0x000000ff1300720c */ /* 0x000fe40003f85270 */
[----:B------:R-:W-:Y:S02]  /*4f10*/  @P0 SHF.L.U32 R197, R113, 0x10, RZ ;  /* 0x0000001071c50819 */ /* 0x000fe400000006ff */
[----:B------:R-:W-:-:S05]  /*4f20*/  FSEL R158, R196, RZ, !P4 ;  /* 0x000000ffc49e7208 */ /* 0x000fca0006000000 */
[----:B------:R-:W-:-:S04]  /*4f30*/  FFMA.FTZ R175, R131, R179, R158 ;  /* 0x000000b383af7223 */ /* 0x000fc8000001009e */
[----:B------:R-:W-:-:S04]  /*4f40*/  FADD.FTZ R175, R182, -R175 ;  /* 0x800000afb6af7221 */ /* 0x000fc80000010000 */
[----:B------:R-:W-:-:S04]  /*4f50*/  FMUL.FTZ R158, R156, R175 ;  /* 0x000000af9c9e7220 */ /* 0x000fc80000410000 */
[----:B------:R-:W-:-:S07]  /*4f60*/  @P0 FADD.FTZ R158, R158, R197 ;  /* 0x000000c59e9e0221 */ /* 0x000fce0000010000 */
.L_x_973:
[----:B------:R-:W-:Y:S05]  /*4f70*/  BSYNC B1 ;  /* 0x0000000000017941 */ /* 0x000fea0003800000 */
.L_x_971:
        /* <DEDUP_REMOVED lines=16> */
.L_x_975:
        /* <DEDUP_REMOVED lines=8> */
.L_x_976:
[----:B------:R-:W-:Y:S05]  /*5100*/  BSYNC B1 ;  /* 0x0000000000017941 */ /* 0x000fea0003800000 */
.L_x_974:
        /* <DEDUP_REMOVED lines=15> */
.L_x_978:
[----:B------:R-:W-:Y:S02]  /*5200*/  ISETP.NE.AND P4, PT, R19, RZ, PT ;  /* 0x000000ff1300720c */ /* 0x000fe40003f85270 */
[----:B------:R-:W-:Y:S02]  /*5210*/  @P0 SHF.L.U32 R197, R114, 0x10, RZ ;  /* 0x0000001072c50819 */ /* 0x000fe400000006ff */
[----:B------:R-:W-:-:S05]  /*5220*/  FSEL R158, R196, RZ, !P4 ;  /* 0x000000ffc49e7208 */ /* 0x000fca0006000000 */
[----:B------:R-:W-:-:S04]  /*5230*/  FFMA.FTZ R175, R129, R179, R158 ;  /* 0x000000b381af7223 */ /* 0x000fc8000001009e */
[----:B------:R-:W-:-:S04]  /*5240*/  FADD.FTZ R175, R184, -R175 ;  /* 0x800000afb8af7221 */ /* 0x000fc80000010000 */
[----:B------:R-:W-:-:S04]  /*5250*/  FMUL.FTZ R158, R156, R175 ;  /* 0x000000af9c9e7220 */ /* 0x000fc80000410000 */
[----:B------:R-:W-:-:S07]  /*5260*/  @P0 FADD.FTZ R158, R158, R197 ;  /* 0x000000c59e9e0221 */ /* 0x000fce0000010000 */
.L_x_979:
[----:B------:R-:W-:Y:S05]  /*5270*/  BSYNC B1 ;  /* 0x0000000000017941 */ /* 0x000fea0003800000 */
.L_x_977:
        /* <DEDUP_REMOVED lines=16> */
.L_x_981:
        /* <DEDUP_REMOVED lines=8> */
.L_x_982:
[----:B------:R-:W-:Y:S05]  /*5400*/  BSYNC B1 ;  /* 0x0000000000017941 */ /* 0x000fea0003800000 */
.L_x_980:
        /* <DEDUP_REMOVED lines=15> */
.L_x_984:
[----:B------:R-:W-:Y:S02]  /*5500*/  ISETP.NE.AND P4, PT, R19, RZ, PT ;  /* 0x000000ff1300720c */ /* 0x000fe40003f85270 */
[----:B------:R-:W-:Y:S02]  /*5510*/  @P0 SHF.L.U32 R197, R115, 0x10, RZ ;  /* 0x0000001073c50819 */ /* 0x000fe400000006ff */
[----:B------:R-:W-:-:S05]  /*5520*/  FSEL R158, R196, RZ, !P4 ;  /* 0x000000ffc49e7208 */ /* 0x000fca0006000000 */
[----:B------:R-:W-:-:S04]  /*5530*/  FFMA.FTZ R175, R127, R179, R158 ;  /* 0x000000b37faf7223 */ /* 0x000fc8000001009e */
[----:B------:R-:W-:-:S04]  /*5540*/  FADD.FTZ R175, R186, -R175 ;  /* 0x800000afbaaf7221 */ /* 0x000fc80000010000 */
[----:B------:R-:W-:-:S04]  /*5550*/  FMUL.FTZ R158, R156, R175 ;  /* 0x000000af9c9e7220 */ /* 0x000fc80000410000 */
[----:B------:R-:W-:-:S07]  /*5560*/  @P0 FADD.FTZ R158, R158, R197 ;  /* 0x000000c59e9e0221 */ /* 0x000fce0000010000 */
.L_x_985:
[----:B------:R-:W-:Y:S05]  /*5570*/  BSYNC B1 ;  /* 0x0000000000017941 */ /* 0x000fea0003800000 */
.L_x_983:
        /* <DEDUP_REMOVED lines=16> */
.L_x_987:
[----:B------:R-:W-:Y:S02]  /*5680*/  ISETP.NE.AND P2, PT, R19, RZ, PT ;  /* 0x000000ff1300720c */ /* 0x000fe40003f45270 */
[----:B------:R-:W-:Y:S02]  /*5690*/  @P0 PRMT R174, R115, 0x7632, R174 ;  /* 0x0000763273ae0816 */ /* 0x000fe400000000ae */
[----:B------:R-:W-:-:S05]  /*56a0*/  FSEL R175, R196, RZ, !P2 ;  /* 0x000000ffc4af7208 */ /* 0x000fca0005000000 */
[----:B------:R-:W-:Y:S01]  /*56b0*/  FFMA.FTZ R158, R188, R179, R175 ;  /* 0x000000b3bc9e7223 */ /* 0x000fe200000100af */
[----:B------:R-:W-:-:S03]  /*56c0*/  @P0 SHF.L.U32 R179, R174, 0x10, RZ ;  /* 0x00000010aeb30819 */ /* 0x000fc600000006ff */
[----:B------:R-:W-:-:S04]  /*56d0*/  FADD.FTZ R175, R191, -R158 ;  /* 0x8000009ebfaf7221 */ /* 0x000fc80000010000 */
[----:B------:R-:W-:-:S04]  /*56e0*/  FMUL.FTZ R156, R156, R175 ;  /* 0x000000af9c9c7220 */ /* 0x000fc80000410000 */
[----:B------:R-:W-:-:S07]  /*56f0*/  @P0 FADD.FTZ R156, R156, R179 ;  /* 0x000000b39c9c0221 */ /* 0x000fce0000010000 */
.L_x_988:
[----:B------:R-:W-:Y:S05]  /*5700*/  BSYNC B1 ;  /* 0x0000000000017941 */ /* 0x000fea0003800000 */
.L_x_986:
[----:B------:R-:W0:Y:S01]  /*5710*/  @P3 LDC.64 R174, c[0x0][0x298] ;  /* 0x0000a600ffae3b82 */ /* 0x000e220000000a00 */
[----:B------:R-:W-:-:S07]  /*5720*/  @P3 LOP3.LUT P0, RZ, R199, 0xff000000, RZ, 0xc0, !PT ;  /* 0xff000000c7ff3812 */ /* 0x000fce000780c0ff */
[----:B------:R-:W1:Y:S08]  /*5730*/  @P1 LDC.64 R200, c[0x0][0x308] ;  /* 0x0000c200ffc81b82 */ /* 0x000e700000000a00 */
[----:B------:R-:W2:Y:S08]  /*5740*/  @P3 LDC.64 R196, c[0x0][0x2f8] ;  /* 0x0000be00ffc43b82 */ /* 0x000eb00000000a00 */
[----:B------:R-:W3:Y:S01]  /*5750*/  LDC.64 R178, c[0x0][0x210] ;  /* 0x00008400ffb27b82 */ /* 0x000ee20000000a00 */
[----:B0-----:R-:W-:Y:S01]  /*5760*/  @P3 FMUL.FTZ R175, R156, R175 ;  /* 0x000000af9caf3220 */ /* 0x001fe20000410000 */
[----:B------:R-:W-:-:S03]  /*5770*/  @P1 F2FP.BF16.F32.PACK_AB R156, RZ, R156 ;  /* 0x0000009cff9c123e */ /* 0x000fc600000010ff */
[----:B------:R-:W-:Y:S01]  /*5780*/  @P3 FMUL.FTZ R174, R175, R174 ;  /* 0x000000aeafae3220 */ /* 0x000fe20000410000 */
[----:B------:R-:W-:Y:S01]  /*5790*/  @P3 IADD3 R175, R194, 0x60, RZ ;  /* 0x00000060c2af3810 */ /* 0x000fe20007ffe0ff */
[----:B-1----:R-:W-:Y:S01]  /*57a0*/  @P1 IMAD.WIDE.U32 R200, R157, 0x10, R200 ;  /* 0x000000109dc81825 */ /* 0x002fe200078e00c8 */
[----:B------:R-:W-:Y:S02]  /*57b0*/  @P1 PRMT R119, R119, 0x5410, R156 ;  /* 0x0000541077771816 */ /* 0x000fe4000000009c */
[----:B------:R-:W-:-:S03]  /*57c0*/  @P3 FSEL R174, R174, RZ, P0 ;  /* 0x000000ffaeae3208 */ /* 0x000fc60000000000 */
[----:B------:R0:W-:Y:S01]  /*57d0*/  @P1 STG.E.128 desc[UR4][R200.64], R116 ;  /* 0x00000074c8001986 */ /* 0x0001e2000c101d04 */
[----:B------:R-:W-:Y:S01]  /*57e0*/  @P3 F2FP.BF16.F32.PACK_AB R174, RZ, R174 ;  /* 0x000000aeffae323e */ /* 0x000fe200000010ff */
[----:B--2---:R-:W-:-:S03]  /*57f0*/  @P3 IMAD.WIDE.U32 R196, R175, 0x10, R196 ;  /* 0x00000010afc43825 */ /* 0x004fc600078e00c4 */
[----:B------:R-:W-:-:S05]  /*5800*/  @P3 PRMT R123, R123, 0x5410, R174 ;  /* 0x000054107b7b3816 */ /* 0x000fca00000000ae */
[----:B------:R0:W-:Y:S01]  /*5810*/  @P3 STG.E.128 desc[UR4][R196.64], R120 ;  /* 0x00000078c4003986 */ /* 0x0001e2000c101d04 */
[----:B---3--:R-:W-:-:S05]  /*5820*/  IMAD R2, R178, 0x4, R2 ;  /* 0x00000004b2027824 */ /* 0x008fca00078e0202 */
[----:B------:R-:W-:-:S13]  /*5830*/  ISETP.GE.AND P0, PT, R2, R179, PT ;  /* 0x000000b30200720c */ /* 0x000fda0003f06270 */
[----:B0-----:R-:W-:Y:S05]  /*5840*/  @!P0 BRA `(.L_x_989) ;  /* 0xffffffb0000c8947 */ /* 0x001fea000383ffff */
.L_x_888:
[----:B------:R-:W-:Y:S05]  /*5850*/  BSYNC B0 ;  /* 0x0000000000007941 */ /* 0x000fea0003800000 */
.L_x_886:
[----:B------:R-:W0:Y:S01]  /*5860*/  S2R R3, SR_CgaCtaId ;  /* 0x0000000000037919 */ /* 0x000e220000008800 */
[----:B------:R-:W-:Y:S01]  /*5870*/  SHF.R.U32.HI R4, RZ, 0x5, R0 ;  /* 0x00000005ff047819 */ /* 0x000fe20000011600 */
[----:B------:R-:W-:Y:S05]  /*5880*/  WARPSYNC.ALL ;  /* 0x0000000000007948 */ /* 0x000fea0003800000 */
[----:B------:R-:W-:Y:S01]  /*5890*/  MOV R2, 0x400 ;  /* 0x0000040000027802 */ /* 0x000fe20000000f00 */
[----:B------:R-:W1:Y:S01]  /*58a0*/  S2R R31, SR_CTAID.X ;  /* 0x00000000001f7919 */ /* 0x000e620000002500 */
[----:B------:R-:W-:Y:S01]  /*58b0*/  LOP3.LUT R5, R0, 0x1f, RZ, 0xc0, !PT ;  /* 0x0000001f00057812 */ /* 0x000fe200078ec0ff */
[----:B------:R-:W-:Y:S01]  /*58c0*/  ULDC UR6, c[0x0][0x218] ;  /* 0x0000860000067ab9 */ /* 0x000fe20000000800 */
[----:B------:R-:W-:-:S02]  /*58d0*/  SHF.L.U32 R4, R4, 0x7, RZ ;  /* 0x0000000704047819 */ /* 0x000fc400000006ff */
[----:B0-----:R-:W-:Y:S02]  /*58e0*/  LEA R3, R3, R2, 0x18 ;  /* 0x0000000203037211 */ /* 0x001fe400078ec0ff */
[----:B------:R-:W-:-:S03]  /*58f0*/  LOP3.LUT R2, R4, 0xffffff80, R5, 0xe2, !PT ;  /* 0xffffff8004027812 */ /* 0x000fc600078ee205 */
[----:B------:R-:W-:Y:S01]  /*5900*/  IMAD R6, R0, 0x4, R3 ;  /* 0x0000000400067824 */ /* 0x000fe200078e0203 */
[----:B------:R-:W-:Y:S01]  /*5910*/  LEA R2, R2, R3, 0x5 ;  /* 0x0000000302027211 */ /* 0x000fe200078e28ff */
[----:B-1----:R-:W-:Y:S01]  /*5920*/  IMAD R33, R31, UR6, RZ ;  /* 0x000000061f217c24 */ /* 0x002fe2000f8e02ff */
[----:B------:R-:W-:-:S03]  /*5930*/  ULDC.64 UR6, c[0x0][0x2d8] ;  /* 0x0000b60000067ab9 */ /* 0x000fc60000000a00 */
        /* <DEDUP_REMOVED lines=79> */
[----:B0-----:R-:W-:-:S03]  /*5e30*/  IADD3 R38, P0, R33, R0, RZ ;  /* 0x0000000021267210 */ /* 0x001fc60007f1e0ff */
[----:B------:R-:W-:Y:S01]  /*5e40*/  STS.128 [R2+0x810], R56 ;  /* 0x0008103802007388 */ /* 0x000fe20000000c00 */
[----:B------:R-:W-:Y:S02]  /*5e50*/  IADD3.X R3, RZ, RZ, RZ, P0, !PT ;  /* 0x000000ffff037210 */ /* 0x000fe400007fe4ff */
[C---:B------:R-:W-:Y:S01]  /*5e60*/  SHF.L.U32 R22, R38.reuse, 0x2, RZ ;  /* 0x0000000226167819 */ /* 0x040fe200000006ff */
[----:B------:R-:W-:Y:S01]  /*5e70*/  STS.128 [R2+0xc00], R60 ;  /* 0x000c003c02007388 */ /* 0x000fe20000000c00 */
[----:B------:R-:W-:-:S03]  /*5e80*/  SHF.L.U64.HI R24, R38, 0x2, R3 ;  /* 0x0000000226187819 */ /* 0x000fc60000010203 */
        /* <DEDUP_REMOVED lines=18> */
[----:B------:R-:W-:Y:S01]  /*5fb0*/  IADD3 R2, P0, R22, UR6, RZ ;  /* 0x0000000616027c10 */ /* 0x000fe2000ff1e0ff */
[----:B---3--:R-:W-:Y:S02]  /*5fc0*/  FADD.FTZ R0, RZ, R0 ;  /* 0x00000000ff007221 */ /* 0x008fe40000010000 */
[----:B------:R-:W3:Y:S01]  /*5fd0*/  LDS R35, [R6+0x2400] ;  /* 0x0024000006237984 */ /* 0x000ee20000000800 */
[----:B------:R-:W-:Y:S01]  /*5fe0*/  IADD3.X R3, R24, UR7, RZ, P0, !PT ;  /* 0x0000000718037c10 */ /* 0x000fe200087fe4ff */
[----:B------:R-:W-:Y:S01]  /*5ff0*/  ULDC.64 UR6, c[0x0][0x2d0] ;  /* 0x0000b40000067ab9 */ /* 0x000fe20000000a00 */
[----:B----4-:R-:W-:Y:S01]  /*6000*/  FADD.FTZ R33, R0, R33 ;  /* 0x0000002100217221 */ /* 0x010fe20000010000 */
[----:B------:R-:W4:Y:S01]  /*6010*/  LDS R19, [R6+0x1800] ;  /* 0x0018000006137984 */ /* 0x000f220000000800 */
[----:B-----5:R-:W-:-:S03]  /*6020*/  FADD.FTZ R0, RZ, R4 ;  /* 0x00000004ff007221 */ /* 0x020fc60000010000 */
[----:B------:R-:W5:Y:S01]  /*6030*/  LDS R14, [R6+0xc00] ;  /* 0x000c0000060e7984 */ /* 0x000f620000000800 */
[----:B------:R-:W-:Y:S01]  /*6040*/  IADD3 R4, P0, R22, UR6, RZ ;  /* 0x0000000616047c10 */ /* 0x000fe2000ff1e0ff */
[----:B------:R-:W-:Y:S02]  /*6050*/  FADD.FTZ R8, RZ, R8 ;  /* 0x00000008ff087221 */ /* 0x000fe40000010000 */
[----:B------:R-:W5:Y:S01]  /*6060*/  LDS R49, [R6+0x3200] ;  /* 0x0032000006317984 */ /* 0x000f620000000800 */
[----:B------:R-:W-:-:S03]  /*6070*/  FADD.FTZ R0, R0, R5 ;  /* 0x0000000500007221 */ /* 0x000fc60000010000 */
[----:B------:R-:W5:Y:S01]  /*6080*/  LDS R37, [R6+0x2600] ;  /* 0x0026000006257984 */ /* 0x000f620000000800 */
[----:B------:R-:W-:Y:S01]  /*6090*/  IADD3.X R5, R24, UR7, RZ, P0, !PT ;  /* 0x0000000718057c10 */ /* 0x000fe200087fe4ff */
[----:B------:R-:W-:Y:S02]  /*60a0*/  FADD.FTZ R10, RZ, R10 ;  /* 0x0000000aff0a7221 */ /* 0x000fe40000010000 */
[----:B------:R-:W5:Y:S01]  /*60b0*/  LDS R21, [R6+0x1a00] ;  /* 0x001a000006157984 */ /* 0x000f620000000800 */
[----:B------:R-:W-:-:S03]  /*60c0*/  FADD.FTZ R20, R33, R20 ;  /* 0x0000001421147221 */ /* 0x000fc60000010000 */
[----:B------:R-:W5:Y:S04]  /*60d0*/  LDS R16, [R6+0xe00] ;  /* 0x000e000006107984 */ /* 0x000f680000000800 */
        /* <DEDUP_REMOVED lines=11> */
[----:B-----5:R-:W-:-:S03]  /*6190*/  FADD.FTZ R14, RZ, R14 ;  /* 0x0000000eff0e7221 */ /* 0x020fc60000010000 */
        /* <DEDUP_REMOVED lines=39> */
.L_x_892:
[----:B------:R-:W-:Y:S01]  /*6410*/  HFMA2.MMA R223, -RZ, RZ, 0, 1.847743988037109375e-06 ;  /* 0x0000001fffdf7435 */ /* 0x000fe200000001ff */
[----:B------:R-:W-:Y:S01]  /*6420*/  BSSY B1, `(.L_x_990) ;  /* 0x0000007000017945 */ /* 0x000fe20003800000 */
[----:B------:R-:W-:Y:S01]  /*6430*/  IMAD.MOV.U32 R221, RZ, RZ, R194 ;  /* 0x000000ffffdd7224 */ /* 0x000fe200078e00c2 */
[----:B------:R-:W-:Y:S01]  /*6440*/  MOV R222, 0x1 ;  /* 0x0000000100de7802 */ /* 0x000fe20000000f00 */
[----:B------:R-:W-:-:S07]  /*6450*/  IMAD.MOV.U32 R210, RZ, RZ, -0x1 ;  /* 0xffffffffffd27424 */ /* 0x000fce00078e00ff */
[----:B------:R-:W-:Y:S05]  /*6460*/  WARPSYNC.COLLECTIVE R210, `(.L_x_991) ;  /* 0x00000000d2087348 */ /* 0x000fea0003c00000 */
[----:B------:R0:W1:Y:S02]  /*6470*/  SHFL.BFLY P0, R219, R221, R222, R223 ;  /* 0x0c0000dedddb7389 */ /* 0x00006400000000df */
[----:B01----:R-:W-:Y:S01]  /*6480*/  ENDCOLLECTIVE ;  /* 0x000000000000791b */ /* 0x003fe20003800000 */
.L_x_991:
[----:B------:R-:W-:Y:S05]  /*6490*/  BSYNC B1 ;  /* 0x0000000000017941 */ /* 0x000fea0003800000 */
.L_x_990:
        /* <DEDUP_REMOVED lines=8> */
.L_x_992:
[----:B------:R-:W-:Y:S01]  /*6520*/  FADD.FTZ R175, R175, R194 ;  /* 0x000000c2afaf7221 */ /* 0x000fe20000010000 */
[----:B------:R-:W-:-:S04]  /*6530*/  HFMA2.MMA R222, -RZ, RZ, 0, 1.1920928955078125e-07 ;  /* 0x00000002ffde7435 */ /* 0x000fc800000001ff */
[----:B------:R-:W-:Y:S01]  /*6540*/  MOV R221, R175 ;  /* 0x000000af00dd7202 */ /* 0x000fe20000000f00 */
[----:B------:R-:W-:-:S07]  /*6550*/  IMAD.MOV.U32 R209, RZ, RZ, R219 ;  /* 0x000000ffffd17224 */ /* 0x000fce00078e00db */
[----:B------:R-:W-:Y:S05]  /*6560*/  WARPSYNC.COLLECTIVE R210, `(.L_x_993) ;  /* 0x00000000d2087348 */ /* 0x000fea0003c00000 */
[----:B------:R0:W1:Y:S02]  /*6570*/  SHFL.BFLY P0, R219, R221, R222, R223 ;  /* 0x0c0000dedddb7389 */ /* 0x00006400000000df */
[----:B01----:R-:W-:Y:S01]  /*6580*/  ENDCOLLECTIVE ;  /* 0x000000000000791b */ /* 0x003fe20003800000 */
.L_x_993:
[----:B------:R-:W-:-:S05]  /*6590*/  FADD.FTZ R209, R209, R216 ;  /* 0x000000d8d1d17221 */ /* 0x000fca0000010000 */
[----:B------:R-:W-:Y:S01]  /*65a0*/  MOV R221, R209 ;  /* 0x000000d100dd7202 */ /* 0x000fe20000000f00 */
[----:B------:R-:W-:-:S07]  /*65b0*/  IMAD.MOV.U32 R174, RZ, RZ, R219 ;  /* 0x000000ffffae7224 */ /* 0x000fce00078e00db */
[----:B------:R-:W-:Y:S05]  /*65c0*/  WARPSYNC.COLLECTIVE R210, `(.L_x_994) ;  /* 0x00000000d2087348 */ /* 0x000fea0003c00000 */
[----:B------:R0:W1:Y:S02]  /*65d0*/  SHFL.BFLY P0, R219, R221, R222, R223 ;  /* 0x0c0000dedddb7389 */ /* 0x00006400000000df */
[----:B01----:R-:W-:Y:S01]  /*65e0*/  ENDCOLLECTIVE ;  /* 0x000000000000791b */ /* 0x003fe20003800000 */
.L_x_994:
[----:B------:R-:W-:Y:S01]  /*65f0*/  FADD.FTZ R174, R175, R174 ;  /* 0x000000aeafae7221 */ /* 0x000fe20000010000 */
[----:B------:R-:W-:-:S03]  /*6600*/  HFMA2.MMA R222, -RZ, RZ, 0, 2.384185791015625e-07 ;  /* 0x00000004ffde7435 */ /* 0x000fc600000001ff */
[----:B------:R-:W-:Y:S01]  /*6610*/  IMAD.MOV.U32 R221, RZ, RZ, R174 ;  /* 0x000000ffffdd7224 */ /* 0x000fe200078e00ae */
[----:B------:R-:W-:-:S07]  /*6620*/  MOV R196, R219 ;  /* 0x000000db00c47202 */ /* 0x000fce0000000f00 */
[----:B------:R-:W-:Y:S05]  /*6630*/  WARPSYNC.COLLECTIVE R210, `(.L_x_995) ;  /* 0x00000000d2087348 */ /* 0x000fea0003c00000 */
[----:B------:R0:W1:Y:S02]  /*6640*/  SHFL.BFLY P0, R219, R221, R222, R223 ;  /* 0x0c0000dedddb7389 */ /* 0x00006400000000df */
[----:B01----:R-:W-:Y:S01]  /*6650*/  ENDCOLLECTIVE ;  /* 0x000000000000791b */ /* 0x003fe20003800000 */
.L_x_995:
[----:B------:R-:W-:-:S04]  /*6660*/  FADD.FTZ R196, R209, R196 ;  /* 0x000000c4d1c47221 */ /* 0x000fc80000010000 */
[----:B------:R-:W-:Y:S01]  /*6670*/  IMAD.MOV.U32 R221, RZ, RZ, R196 ;  /* 0x000000ffffdd7224 */ /* 0x000fe200078e00c4 */
[----:B------:R-:W-:-:S07]  /*6680*/  MOV R211, R219 ;  /* 0x000000db00d37202 */ /* 0x000fce0000000f00 */
[----:B------:R-:W-:Y:S05]  /*6690*/  WARPSYNC.COLLECTIVE R210, `(.L_x_996) ;  /* 0x00000000d2087348 */ /* 0x000fea0003c00000 */
[----:B------:R0:W1:Y:S02]  /*66a0*/  SHFL.BFLY P0, R219, R221, R222, R223 ;  /* 0x0c0000dedddb7389 */ /* 0x00006400000000df */
[----:B01----:R-:W-:Y:S01]  /*66b0*/  ENDCOLLECTIVE ;  /* 0x000000000000791b */ /* 0x003fe20003800000 */
.L_x_996:
[----:B------:R-:W-:-:S05]  /*66c0*/  FADD.FTZ R211, R174, R211 ;  /* 0x000000d3aed37221 */ /* 0x000fca0000010000 */
[----:B------:R-:W-:Y:S01]  /*66d0*/  MOV R221, R211 ;  /* 0x000000d300dd7202 */ /* 0x000fe20000000f00 */
[----:B------:R-:W-:Y:S01]  /*66e0*/  IMAD.MOV.U32 R222, RZ, RZ, 0x8 ;  /* 0x00000008ffde7424 */ /* 0x000fe200078e00ff */
[----:B------:R-:W-:-:S07]  /*66f0*/  MOV R217, R219 ;  /* 0x000000db00d97202 */ /* 0x000fce0000000f00 */
[----:B------:R-:W-:Y:S05]  /*6700*/  WARPSYNC.COLLECTIVE R210, `(.L_x_997) ;  /* 0x00000000d2087348 */ /* 0x000fea0003c00000 */
[----:B------:R0:W1:Y:S02]  /*6710*/  SHFL.BFLY P0, R219, R221, R222, R223 ;  /* 0x0c0000dedddb7389 */ /* 0x00006400000000df */
[----:B01----:R-:W-:Y:S01]  /*6720*/  ENDCOLLECTIVE ;  /* 0x000000000000791b */ /* 0x003fe20003800000 */
.L_x_997:
[----:B------:R-:W-:-:S05]  /*6730*/  FADD.FTZ R217, R196, R217 ;  /* 0x000000d9c4d97221 */ /* 0x000fca0000010000 */
[----:B------:R-:W-:Y:S02]  /*6740*/  MOV R221, R217 ;  /* 0x000000d900dd7202 */ /* 0x000fe40000000f00 */
[----:B------:R-:W-:-:S07]  /*6750*/  MOV R194, R219 ;  /* 0x000000db00c27202 */ /* 0x000fce0000000f00 */
[----:B------:R-:W-:Y:S05]  /*6760*/  WARPSYNC.COLLECTIVE R210, `(.L_x_998) ;  /* 0x00000000d2087348 */ /* 0x000fea0003c00000 */
[----:B------:R0:W1:Y:S02]  /*6770*/  SHFL.BFLY P0, R219, R221, R222, R223 ;  /* 0x0c0000dedddb7389 */ /* 0x00006400000000df */
[----:B01----:R-:W-:Y:S01]  /*6780*/  ENDCOLLECTIVE ;  /* 0x000000000000791b */ /* 0x003fe20003800000 */
.L_x_998:
[----:B------:R-:W-:Y:S01]  /*6790*/  FADD.FTZ R194, R211, R194 ;  /* 0x000000c2d3c27221 */ /* 0x000fe20000010000 */
[----:B------:R-:W-:-:S04]  /*67a0*/  HFMA2.MMA R222, -RZ, RZ, 0, 9.5367431640625e-07 ;  /* 0x00000010ffde7435 */ /* 0x000fc800000001ff */
[----:B------:R-:W-:Y:S01]  /*67b0*/  MOV R221, R194 ;  /* 0x000000c200dd7202 */ /* 0x000fe20000000f00 */
[----:B------:R-:W-:-:S07]  /*67c0*/  IMAD.MOV.U32 R208, RZ, RZ, R219 ;  /* 0x000000ffffd07224 */ /* 0x000fce00078e00db */
[----:B------:R-:W-:Y:S05]  /*67d0*/  WARPSYNC.COLLECTIVE R210, `(.L_x_999) ;  /* 0x00000000d2087348 */ /* 0x000fea0003c00000 */
[----:B------:R0:W1:Y:S02]  /*67e0*/  SHFL.BFLY P0, R219, R221, R222, R223 ;  /* 0x0c0000dedddb7389 */ /* 0x00006400000000df */
[----:B01----:R-:W-:Y:S01]  /*67f0*/  ENDCOLLECTIVE ;  /* 0x000000000000791b */ /* 0x003fe20003800000 */
.L_x_999:
[----:B------:R-:W-:-:S05]  /*6800*/  FADD.FTZ R208, R217, R208 ;  /* 0x000000d0d9d07221 */ /* 0x000fca0000010000 */
[----:B------:R-:W-:Y:S01]  /*6810*/  MOV R221, R208 ;  /* 0x000000d000dd7202 */ /* 0x000fe20000000f00 */
[----:B------:R-:W-:-:S07]  /*6820*/  IMAD.MOV.U32 R175, RZ, RZ, R219 ;  /* 0x000000ffffaf7224 */ /* 0x000fce00078e00db */
[----:B------:R-:W-:Y:S05]  /*6830*/  WARPSYNC.COLLECTIVE R210, `(.L_x_1000) ;  /* 0x00000000d2087348 */ /* 0x000fea0003c00000 */
[----:B------:R0:W1:Y:S02]  /*6840*/  SHFL.BFLY P0, R219, R221, R222, R223 ;  /* 0x0c0000dedddb7389 */ /* 0x00006400000000df */
[----:B01----:R-:W-:Y:S01]  /*6850*/  ENDCOLLECTIVE ;  /* 0x000000000000791b */ /* 0x003fe20003800000 */
.L_x_1000:
[----:B------:R-:W-:Y:S01]  /*6860*/  MOV R209, R219 ;  /* 0x000000db00d17202 */ /* 0x000fe20000000f00 */
[----:B------:R-:W-:Y:S06]  /*6870*/  BRA `(.L_x_1001) ;  /* 0xffffffbc00387947 */ /* 0x000fec000383ffff */
.L_x_1002:
        /* <DEDUP_REMOVED lines=16> */
.L_x_14217:


//--------------------- .text._ZN10layer_norm13ln_bwd_kernelINS_13Kernel_traitsI13__nv_bfloat16S2_S2_S2_fjLj1024ELj1ELj4ELj1ELj16ENS_18Kernel_traits_baseILj1024ES2_S2_S2_S2_fjLj128EEEEELb1ELb1ELb0ELb0EEEvNS_9BwdParamsE --------------------------
	.section	.text._ZN10layer_norm13ln_bwd_kernelINS_13Kernel_traitsI13__nv_bfloat16S2_S2_S2_fjLj1024ELj1ELj4ELj1ELj16ENS_18Kernel_traits_baseILj1024ES2_S2_S2_S2_fjLj128EEEEELb1ELb1ELb0ELb0EEEvNS_9BwdParamsE,"ax",@progbits
	.align	128
        .global         _ZN10layer_norm13ln_bwd_kernelINS_13Kernel_traitsI13__nv_bfloat16S2_S2_S2_fjLj1024ELj1ELj4ELj1ELj16ENS_18Kernel_traits_baseILj1024ES2_S2_S2_S2_fjLj128EEEEELb1ELb1ELb0ELb0EEEvNS_9BwdParamsE
        .type           _ZN10layer_norm13ln_bwd_kernelINS_13Kernel_traitsI13__nv_bfloat16S2_S2_S2_fjLj1024ELj1ELj4ELj1ELj16ENS_18Kernel_traits_baseILj1024ES2_S2_S2_S2_fjLj128EEEEELb1ELb1ELb0ELb0EEEvNS_9BwdParamsE,@function
        .size           _ZN10layer_norm13ln_bwd_kernelINS_13Kernel_traitsI13__nv_bfloat16S2_S2_S2_fjLj1024ELj1ELj4ELj1ELj16ENS_18Kernel_traits_baseILj1024ES2_S2_S2_S2_fjLj128EEEEELb1ELb1ELb0ELb0EEEvNS_9BwdParamsE,(.L_x_14218 - _ZN10layer_norm13ln_bwd_kernelINS_13Kernel_traitsI13__nv_bfloat16S2_S2_S2_fjLj1024ELj1ELj4ELj1ELj16ENS_18Kernel_traits_baseILj1024ES2_S2_S2_S2_fjLj128EEEEELb1ELb1ELb0ELb0EEEvNS_9BwdParamsE)
        .other          _ZN10layer_norm13ln_bwd_kernelINS_13Kernel_traitsI13__nv_bfloat16S2_S2_S2_fjLj1024ELj1ELj4ELj1ELj16ENS_18Kernel_traits_baseILj1024ES2_S2_S2_S2_fjLj128EEEEELb1ELb1ELb0ELb0EEEvNS_9BwdParamsE,@"STO_CUDA_ENTRY STV_DEFAULT"
_ZN10layer_norm13ln_bwd_kernelINS_13Kernel_traitsI13__nv_bfloat16S2_S2_S2_fjLj1024ELj1ELj4ELj1ELj16ENS_18Kernel_traits_baseILj1024ES2_S2_S2_S2_fjLj128EEEEELb1ELb1ELb0ELb0EEEvNS_9BwdParamsE:
.text._ZN10layer_norm13ln_bwd_kernelINS_13Kernel_traitsI13__nv_bfloat16S2_S2_S2_fjLj1024ELj1ELj4ELj1ELj16ENS_18Kernel_traits_baseILj1024ES2_S2_S2_S2_fjLj128EEEEELb1ELb1ELb0ELb0EEEvNS_9BwdParamsE:
        /* <DEDUP_REMOVED lines=9> */
[----:B------:R-:W-:Y:S01]  /*0090*/  ULDC UR14, c[0x0][0x290] ;  /* 0x0000a400000e7ab9 */ /* 0x000fe20000000800 */
[----:B------:R-:W-:Y:S01]  /*00a0*/  ULDC.64 UR8, c[0x0][0x2c8] ;  /* 0x0000b20000087ab9 */ /* 0x000fe20000000a00 */
[----:B------:R-:W-:Y:S01]  /*00b0*/  ULDC.64 UR10, c[0x0][0x238] ;  /* 0x00008e00000a7ab9 */ /* 0x000fe20000000a00 */
[----:B------:R-:W-:Y:S01]  /*00c0*/  LEA.HI R3, R3, R200, RZ, 0x3 ;  /* 0x000000c803037211 */ /* 0x000fe200078f18ff */
[----:B------:R-:W-:Y:S01]  /*00d0*/  ULDC.64 UR12, c[0x0][0x240] ;  /* 0x00009000000c7ab9 */ /* 0x000fe20000000a00 */
[----:B------:R-:W-:Y:S01]  /*00e0*/  ULDC.64 UR16, c[0x0][0x308] ;  /* 0x0000c20000107ab9 */ /* 0x000fe20000000a00 */
        /* <DEDUP_REMOVED lines=18> */
[----:B------:R1:W5:Y:S05]  /*0210*/  @P0 LDG.E.128 R28, desc[UR4][R2.64] ;  /* 0x00000004021c0981 */ /* 0x00036a000c1e1d00 */
[----:B------:R-:W4:Y:S01]  /*0220*/  @P2 LDC.64 R44, c[0x0][0x278] ;  /* 0x00009e00ff2c2b82 */ /* 0x000f220000000a00 */
[C---:B--2---:R-:W-:Y:S01]  /*0230*/  @P1 IMAD.WIDE.U32 R38, R51.reuse, 0x10, R34 ;  /* 0x0000001033261825 */ /* 0x044fe200078e0022 */
[----:B------:R-:W5:Y:S01]  /*0240*/  @P0 LDG.E.128 R12, desc[UR4][R32.64] ;  /* 0x00000004200c0981 */ /* 0x000f62000c1e1d00 */
[----:B------:R-:W-:Y:S01]  /*0250*/  SHF.R.U32.HI R0, RZ, 0x5, R50 ;  /* 0x00000005ff007819 */ /* 0x000fe20000011632 */
[----:B------:R-:W-:Y:S01]  /*0260*/  BSSY B0, `(.L_x_1003) ;  /* 0x0000513000007945 */ /* 0x000fe20003800000 */
[----:B------:R-:W-:Y:S01]  /*0270*/  P2R R202, PR, RZ, 0x10 ;  /* 0x00000010ffca7803 */ /* 0x000fe20000000000 */
[----:B------:R-:W5:Y:S02]  /*0280*/  @P1 LDG.E.128 R24, desc[UR4][R38.64] ;  /* 0x0000000426181981 */ /* 0x000f64000c1e1d00 */
[----:B------:R-:W2:Y:S01]  /*0290*/  @P4 LDC.64 R46, c[0x0][0x260] ;  /* 0x00009800ff2e4b82 */ /* 0x000ea20000000a00 */
[C---:B---3--:R-:W-:Y:S01]  /*02a0*/  @P1 IMAD.WIDE.U32 R40, R51.reuse, 0x10, R36 ;  /* 0x0000001033281825 */ /* 0x048fe200078e0024 */
[----:B------:R-:W-:-:S04]  /*02b0*/  @P1 IADD3 R51, R51, 0x20, RZ ;  /* 0x0000002033331810 */ /* 0x000fc80007ffe0ff */
[----:B------:R-:W5:Y:S02]  /*02c0*/  @P1 LDG.E.128 R8, desc[UR4][R40.64] ;  /* 0x0000000428081981 */ /* 0x000f64000c1e1d00 */
[----:B------:R-:W3:Y:S01]  /*02d0*/  @P4 LDC.64 R48, c[0x0][0x278] ;  /* 0x00009e00ff304b82 */ /* 0x000ee20000000a00 */
[----:B0-----:R-:W-:-:S05]  /*02e0*/  @P2 IMAD.WIDE.U32 R42, R51, 0x10, R42 ;  /* 0x00000010332a2825 */ /* 0x001fca00078e002a */
[----:B------:R-:W5:Y:S01]  /*02f0*/  @P2 LDG.E.128 R20, desc[UR4][R42.64] ;  /* 0x000000042a142981 */ /* 0x000f62000c1e1d00 */
[C---:B----4-:R-:W-:Y:S01]  /*0300*/  @P2 IMAD.WIDE.U32 R44, R51.reuse, 0x10, R44 ;  /* 0x00000010332c2825 */ /* 0x050fe200078e002c */
[----:B------:R-:W-:Y:S02]  /*0310*/  @P2 IADD3 R51, R51, 0x20, RZ ;  /* 0x0000002033332810 */ /* 0x000fe40007ffe0ff */
[----:B------:R-:W-:Y:S02]  /*0320*/  CS2R R136, SRZ ;  /* 0x0000000000887805 */ /* 0x000fe4000001ff00 */
[----:B------:R-:W-:Y:S02]  /*0330*/  CS2R R138, SRZ ;  /* 0x00000000008a7805 */ /* 0x000fe4000001ff00 */
[----:B------:R-:W-:Y:S01]  /*0340*/  CS2R R132, SRZ ;  /* 0x0000000000847805 */ /* 0x000fe2000001ff00 */
[----:B------:R0:W5:Y:S01]  /*0350*/  @P2 LDG.E.128 R4, desc[UR4][R44.64] ;  /* 0x000000042c042981 */ /* 0x000162000c1e1d00 */
[----:B--2---:R-:W-:-:S05]  /*0360*/  @P4 IMAD.WIDE.U32 R34, R51, 0x10, R46 ;  /* 0x0000001033224825 */ /* 0x004fca00078e002e */
[----:B------:R2:W5:Y:S01]  /*0370*/  @P4 LDG.E.128 R16, desc[UR4][R34.64] ;  /* 0x0000000422104981 */ /* 0x000562000c1e1d00 */
[----:B---3--:R-:W-:-:S05]  /*0380*/  @P4 IMAD.WIDE.U32 R36, R51, 0x10, R48 ;  /* 0x0000001033244825 */ /* 0x008fca00078e0030 */
[----:B------:R2:W5:Y:S01]  /*0390*/  @P4 LDG.E.128 R204, desc[UR4][R36.64] ;  /* 0x0000000424cc4981 */ /* 0x000562000c1e1d00 */
[----:B------:R-:W1:Y:S01]  /*03a0*/  S2R R47, SR_CTAID.X ;  /* 0x00000000002f7919 */ /* 0x000e620000002500 */
        /* <DEDUP_REMOVED lines=12> */
[----:B-1----:R-:W-:-:S05]  /*0470*/  IMAD R2, R47, 0x4, R0 ;  /* 0x000000042f027824 */ /* 0x002fca00078e0200 */
        /* <DEDUP_REMOVED lines=32> */
[----:B0-----:R-:W-:Y:S02]  /*0680*/  CS2R R44, SRZ ;  /* 0x00000000002c7805 */ /* 0x001fe4000001ff00 */
[----:B------:R-:W-:Y:S01]  /*0690*/  CS2R R46, SRZ ;  /* 0x00000000002e7805 */ /* 0x000fe2000001ff00 */
[----:B--2---:R-:W-:Y:S06]  /*06a0*/  @P3 BRA `(.L_x_1004) ;  /* 0x0000004c00383947 */ /* 0x004fec0003800000 */
[C---:B-----5:R-:W-:Y:S01]  /*06b0*/  SHF.L.U32 R32, R28.reuse, 0x10, RZ ;  /* 0x000000101c207819 */ /* 0x060fe200000006ff */
[----:B------:R-:W-:Y:S01]  /*06c0*/  ULDC.64 UR6, c[0x0][0x270] ;  /* 0x00009c0000067ab9 */ /* 0x000fe20000000a00 */
[----:B------:R-:W-:Y:S01]  /*06d0*/  @P0 PRMT R3, R29, 0x7632, R3 ;  /* 0x000076321d030816 */ /* 0x000fe20000000003 */
[----:B------:R-:W-:Y:S01]  /*06e0*/  IMAD.U32 R210, R205, 0x10000, RZ ;  /* 0x00010000cdd27824 */ /* 0x000fe200078e00ff */
[----:B------:R-:W-:Y:S01]  /*06f0*/  SHF.L.U32 R33, R29, 0x10, RZ ;  /* 0x000000101d217819 */ /* 0x000fe200000006ff */
[----:B------:R0:W-:Y:S01]  /*0700*/  STL [R1+0x50], R32 ;  /* 0x0000502001007387 */ /* 0x0001e20000100800 */
[C---:B------:R-:W-:Y:S01]  /*0710*/  @P0 PRMT R29, R31.reuse, 0x7632, R29 ;  /* 0x000076321f1d0816 */ /* 0x040fe2000000001d */
[----:B------:R-:W-:Y:S01]  /*0720*/  HFMA2.MMA R137, -RZ, RZ, 0, 0 ;  /* 0x00000000ff897435 */ /* 0x000fe200000001ff */
[----:B------:R-:W-:Y:S01]  /*0730*/  SHF.L.U32 R31, R31, 0x10, RZ ;  /* 0x000000101f1f7819 */ /* 0x000fe200000006ff */
[----:B------:R-:W-:Y:S01]  /*0740*/  STL [R1+0x48], R33 ;  /* 0x0000482101007387 */ /* 0x000fe20000100800 */
[----:B------:R-:W-:Y:S01]  /*0750*/  @P0 PRMT R0, R28, 0x7632, R0 ;  /* 0x000076321c000816 */ /* 0x000fe20000000000 */
[----:B------:R-:W-:Y:S01]  /*0760*/  IMAD.U32 R246, R23, 0x10000, RZ ;  /* 0x0001000017f67824 */ /* 0x000fe200078e00ff */
[----:B------:R-:W-:Y:S01]  /*0770*/  @P0 PRMT R28, R30, 0x7632, R28 ;  /* 0x000076321e1c0816 */ /* 0x000fe2000000001c */
[----:B------:R-:W-:Y:S01]  /*0780*/  IMAD.U32 R234, R13, 0x10000, RZ ;  /* 0x000100000dea7824 */ /* 0x000fe200078e00ff */
[----:B------:R-:W-:Y:S01]  /*0790*/  SHF.L.U32 R0, R0, 0x10, RZ ;  /* 0x0000001000007819 */ /* 0x000fe200000006ff */
[----:B------:R-:W-:Y:S01]  /*07a0*/  IMAD.U32 R222, R11, 0x10000, RZ ;  /* 0x000100000bde7824 */ /* 0x000fe200078e00ff */
[----:B0-----:R-:W-:-:S02]  /*07b0*/  SHF.L.U32 R32, R30, 0x10, RZ ;  /* 0x000000101e207819 */ /* 0x001fc400000006ff */
[----:B------:R-:W-:Y:S02]  /*07c0*/  @P1 PRMT R30, R24, 0x7632, R30 ;  /* 0x00007632181e1816 */ /* 0x000fe4000000001e */
[C---:B------:R-:W-:Y:S01]  /*07d0*/  @P2 PRMT R219, R4.reuse, 0x7632, R219 ;  /* 0x0000763204db2816 */ /* 0x040fe200000000db */
[----:B------:R0:W-:Y:S01]  /*07e0*/  STL [R1+0x40], R32 ;  /* 0x0000402001007387 */ /* 0x0001e20000100800 */
[----:B------:R-:W-:Y:S02]  /*07f0*/  SHF.L.U32 R220, R4, 0x10, RZ ;  /* 0x0000001004dc7819 */ /* 0x000fe400000006ff */
[----:B------:R-:W-:Y:S01]  /*0800*/  SHF.L.U32 R4, R3, 0x10, RZ ;  /* 0x0000001003047819 */ /* 0x000fe200000006ff */
[----:B------:R1:W-:Y:S01]  /*0810*/  STL [R1+0x38], R31 ;  /* 0x0000381f01007387 */ /* 0x0003e20000100800 */
[----:B------:R-:W-:Y:S01]  /*0820*/  IMAD.U32 R3, R28, 0x10000, RZ ;  /* 0x000100001c037824 */ /* 0x000fe200078e00ff */
[----:B------:R-:W-:Y:S01]  /*0830*/  ISETP.NE.U32.AND P3, PT, RZ, UR6, PT ;  /* 0x00000006ff007c0c */ /* 0x000fe2000bf65070 */
[----:B------:R-:W-:Y:S01]  /*0840*/  ULDC.U8 UR6, c[0x0][0x2a0] ;  /* 0x0000a80000067ab9 */ /* 0x000fe20000000000 */
[----:B------:R-:W-:-:S02]  /*0850*/  @P4 PRMT R209, R205, 0x7632, R209 ;  /* 0x00007632cdd14816 */ /* 0x000fc400000000d1 */
[----:B0-----:R-:W-:Y:S02]  /*0860*/  SHF.L.U32 R32, R24, 0x10, RZ ;  /* 0x0000001018207819 */ /* 0x001fe400000006ff */
[C---:B------:R-:W-:Y:S01]  /*0870*/  @P1 PRMT R24, R25.reuse, 0x7632, R24 ;  /* 0x0000763219181816 */ /* 0x040fe20000000018 */
[----:B-1----:R-:W-:Y:S02]  /*0880*/  IMAD.U32 R31, R25, 0x10000, RZ ;  /* 0x00010000191f7824 */ /* 0x002fe400078e00ff */
[----:B------:R0:W-:Y:S01]  /*0890*/  STL [R1+0x30], R32 ;  /* 0x0000302001007387 */ /* 0x0001e20000100800 */
[----:B------:R-:W-:Y:S02]  /*08a0*/  @P1 PRMT R25, R26, 0x7632, R25 ;  /* 0x000076321a191816 */ /* 0x000fe40000000019 */
[----:B------:R-:W-:Y:S01]  /*08b0*/  @P4 PRMT R243, R16, 0x7632, R243 ;  /* 0x0000763210f34816 */ /* 0x000fe200000000f3 */
[----:B------:R1:W-:Y:S01]  /*08c0*/  STL [R1+0x28], R31 ;  /* 0x0000281f01007387 */ /* 0x0003e20000100800 */
[----:B------:R-:W-:-:S02]  /*08d0*/  @P4 PRMT R241, R17, 0x7632, R241 ;  /* 0x0000763211f14816 */ /* 0x000fc400000000f1 */
[----:B------:R-:W-:Y:S02]  /*08e0*/  @P4 PRMT R239, R18, 0x7632, R239 ;  /* 0x0000763212ef4816 */ /* 0x000fe400000000ef */
[----:B------:R-:W-:Y:S02]  /*08f0*/  @P4 PRMT R237, R19, 0x7632, R237 ;  /* 0x0000763213ed4816 */ /* 0x000fe400000000ed */
[----:B0-----:R-:W-:Y:S01]  /*0900*/  SHF.L.U32 R32, R26, 0x10, RZ ;  /* 0x000000101a207819 */ /* 0x001fe200000006ff */
[----:B------:R-:W-:Y:S01]  /*0910*/  IMAD.U32 R239, R239, 0x10000, RZ ;  /* 0x00010000efef7824 */ /* 0x000fe200078e00ff */
[C---:B------:R-:W-:Y:S02]  /*0920*/  @P1 PRMT R26, R27.reuse, 0x7632, R26 ;  /* 0x000076321b1a1816 */ /* 0x040fe4000000001a */
[----:B-1----:R-:W-:Y:S01]  /*0930*/  SHF.L.U32 R31, R27, 0x10, RZ ;  /* 0x000000101b1f7819 */ /* 0x002fe200000006ff */
[----:B------:R0:W-:Y:S01]  /*0940*/  STL [R1+0x20], R32 ;  /* 0x0000202001007387 */ /* 0x0001e20000100800 */
[----:B------:R-:W-:-:S02]  /*0950*/  @P2 PRMT R27, R20, 0x7632, R27 ;  /* 0x00007632141b2816 */ /* 0x000fc4000000001b */
[----:B------:R-:W-:Y:S01]  /*0960*/  @P1 PRMT R227, R8, 0x7632, R227 ;  /* 0x0000763208e31816 */ /* 0x000fe200000000e3 */
[----:B------:R1:W-:Y:S01]  /*0970*/  STL [R1+0x18], R31 ;  /* 0x0000181f01007387 */ /* 0x0003e20000100800 */
[----:B------:R-:W-:Y:S02]  /*0980*/  @P2 PRMT R215, R6, 0x7632, R215 ;  /* 0x0000763206d72816 */ /* 0x000fe400000000d7 */
[----:B------:R-:W-:Y:S01]  /*0990*/  @P4 PRMT R211, R204, 0x7632, R211 ;  /* 0x00007632ccd34816 */ /* 0x000fe200000000d3 */
[----:B------:R-:W-:Y:S01]  /*09a0*/  IMAD.U32 R227, R227, 0x10000, RZ ;  /* 0x00010000e3e37824 */ /* 0x000fe200078e00ff */
[----:B------:R-:W-:Y:S01]  /*09b0*/  @P4 PRMT R205, R206, 0x7632, R205 ;  /* 0x00007632cecd4816 */ /* 0x000fe200000000cd */
[----:B------:R-:W-:Y:S01]  /*09c0*/  IMAD.U32 R215, R215, 0x10000, RZ ;  /* 0x00010000d7d77824 */ /* 0x000fe200078e00ff */
[----:B0-----:R-:W-:Y:S02]  /*09d0*/  SHF.L.U32 R32, R20, 0x10, RZ ;  /* 0x0000001014207819 */ /* 0x001fe400000006ff */
[----:B------:R-:W-:-:S02]  /*09e0*/  @P2 PRMT R20, R21, 0x7632, R20 ;  /* 0x0000763215142816 */ /* 0x000fc40000000014 */
[----:B-1----:R-:W-:Y:S01]  /*09f0*/  SHF.L.U32 R31, R21, 0x10, RZ ;  /* 0x00000010151f7819 */ /* 0x002fe200000006ff */
[----:B------:R-:W-:Y:S01]  /*0a00*/  STL [R1+0x10], R32 ;  /* 0x0000102001007387 */ /* 0x000fe20000100800 */
[C---:B------:R-:W-:Y:S02]  /*0a10*/  SHF.L.U32 R21, R22.reuse, 0x10, RZ ;  /* 0x0000001016157819 */ /* 0x040fe400000006ff */
[----:B------:R-:W-:Y:S01]  /*0a20*/  @P4 PRMT R203, R207, 0x7632, R203 ;  /* 0x00007632cfcb4816 */ /* 0x000fe200000000cb */
[----:B------:R-:W-:Y:S01]  /*0a30*/  STL [R1+0x8], R31 ;  /* 0x0000081f01007387 */ /* 0x000fe20000100800 */
[----:B------:R-:W-:Y:S02]  /*0a40*/  @P2 PRMT R251, R22, 0x7632, R251 ;  /* 0x0000763216fb2816 */ /* 0x000fe400000000fb */
[----:B------:R-:W-:Y:S01]  /*0a50*/  @P2 PRMT R245, R23, 0x7632, R245 ;  /* 0x0000763217f52816 */ /* 0x000fe200000000f5 */
[----:B------:R-:W-:Y:S01]  /*0a60*/  STL [R1], R21 ;  /* 0x0000001501007387 */ /* 0x000fe20000100800 */
[----:B------:R-:W-:-:S02]  /*0a70*/  @P0 PRMT R235, R12, 0x7632, R235 ;  /* 0x000076320ceb0816 */ /* 0x000fc400000000eb */
[----:B------:R-:W-:Y:S01]  /*0a80*/  @P0 PRMT R233, R13, 0x7632, R233 ;  /* 0x000076320de90816 */ /* 0x000fe200000000e9 */
[----:B------:R0:W-:Y:S01]  /*0a90*/  STL [R1+0x4c], R0 ;  /* 0x00004c0001007387 */ /* 0x0001e20000100800 */
[----:B------:R-:W-:Y:S02]  /*0aa0*/  @P0 PRMT R231, R14, 0x7632, R231 ;  /* 0x000076320ee70816 */ /* 0x000fe400000000e7 */
[----:B------:R-:W-:Y:S01]  /*0ab0*/  @P0 PRMT R229, R15, 0x7632, R229 ;  /* 0x000076320fe50816 */ /* 0x000fe200000000e5 */
[----:B------:R1:W-:Y:S01]  /*0ac0*/  STL [R1+0x44], R4 ;  /* 0x0000440401007387 */ /* 0x0003e20000100800 */
[----:B------:R-:W-:Y:S02]  /*0ad0*/  @P1 PRMT R225, R9, 0x7632, R225 ;  /* 0x0000763209e11816 */ /* 0x000fe400000000e1 */
[----:B------:R-:W-:Y:S01]  /*0ae0*/  @P1 PRMT R223, R10, 0x7632, R223 ;  /* 0x000076320adf1816 */ /* 0x000fe200000000df */
[----:B------:R2:W-:Y:S01]  /*0af0*/  STL [R1+0x3c], R3 ;  /* 0x00003c0301007387 */ /* 0x0005e20000100800 */
[----:B------:R-:W-:-:S02]  /*0b00*/  @P1 PRMT R221, R11, 0x7632, R221 ;  /* 0x000076320bdd1816 */ /* 0x000fc400000000dd */
[----:B0-----:R-:W-:Y:S02]  /*0b10*/  SHF.L.U32 R0, R29, 0x10, RZ ;  /* 0x000000101d007819 */ /* 0x001fe400000006ff */
[----:B------:R-:W-:Y:S02]  /*0b20*/  @P2 PRMT R217, R5, 0x7632, R217 ;  /* 0x0000763205d92816 */ /* 0x000fe400000000d9 */
[----:B-1----:R-:W-:Y:S01]  /*0b30*/  SHF.L.U32 R4, R30, 0x10, RZ ;  /* 0x000000101e047819 */ /* 0x002fe200000006ff */
[----:B------:R0:W-:Y:S01]  /*0b40*/  STL [R1+0x34], R0 ;  /* 0x0000340001007387 */ /* 0x0001e20000100800 */
[----:B------:R-:W-:Y:S02]  /*0b50*/  @P2 PRMT R213, R7, 0x7632, R213 ;  /* 0x0000763207d52816 */ /* 0x000fe400000000d5 */
[----:B--2---:R-:W-:Y:S01]  /*0b60*/  SHF.L.U32 R3, R24, 0x10, RZ ;  /* 0x0000001018037819 */ /* 0x004fe200000006ff */
[----:B------:R1:W-:Y:S01]  /*0b70*/  STL [R1+0x2c], R4 ;  /* 0x00002c0401007387 */ /* 0x0003e20000100800 */
[----:B------:R-:W-:-:S02]  /*0b80*/  ISETP.NE.AND P4, PT, RZ, UR6, PT ;  /* 0x00000006ff007c0c */ /* 0x000fc4000bf85270 */
[----:B------:R-:W-:Y:S01]  /*0b90*/  SHF.L.U32 R212, R204, 0x10, RZ ;  /* 0x00000010ccd47819 */ /* 0x000fe200000006ff */
[----:B------:R2:W-:Y:S01]  /*0ba0*/  STL [R1+0x24], R3 ;  /* 0x0000240301007387 */ /* 0x0005e20000100800 */
[----:B------:R-:W-:Y:S02]  /*0bb0*/  SHF.L.U32 R244, R16, 0x10, RZ ;  /* 0x0000001010f47819 */ /* 0x000fe400000006ff */
[----:B0-----:R-:W-:Y:S02]  /*0bc0*/  SHF.L.U32 R0, R25, 0x10, RZ ;  /* 0x0000001019007819 */ /* 0x001fe400000006ff */
[----:B------:R-:W-:Y:S02]  /*0bd0*/  SHF.L.U32 R242, R17, 0x10, RZ ;  /* 0x0000001011f27819 */ /* 0x000fe400000006ff */
[----:B-1----:R-:W-:Y:S01]  /*0be0*/  SHF.L.U32 R4, R26, 0x10, RZ ;  /* 0x000000101a047819 */ /* 0x002fe200000006ff */
[----:B------:R0:W-:Y:S01]  /*0bf0*/  STL [R1+0x1c], R0 ;  /* 0x00001c0001007387 */ /* 0x0001e20000100800 */
[----:B------:R-:W-:Y:S01]  /*0c00*/  SHF.L.U32 R240, R18, 0x10, RZ ;  /* 0x0000001012f07819 */ /* 0x000fe200000006ff */
[----:B--2---:R-:W-:Y:S01]  /*0c10*/  IMAD.U32 R3, R27, 0x10000, RZ ;  /* 0x000100001b037824 */ /* 0x004fe200078e00ff */
[----:B------:R-:W-:Y:S01]  /*0c20*/  SHF.L.U32 R238, R19, 0x10, RZ ;  /* 0x0000001013ee7819 */ /* 0x000fe200000006ff */
[----:B------:R-:W-:Y:S01]  /*0c30*/  STL [R1+0x14], R4 ;  /* 0x0000140401007387 */ /* 0x000fe20000100800 */
        /* <DEDUP_REMOVED lines=14> */
[----:B------:R-:W-:-:S02]  /*0d20*/  ISETP.NE.AND.EX P3, PT, RZ, UR7, PT, P3 ;  /* 0x00000007ff007c0c */ /* 0x000fc4000bf65330 */
        /* <DEDUP_REMOVED lines=15> */
[----:B-1----:R-:W-:Y:S02]  /*0e20*/  P2R R3, PR, RZ, 0x10 ;  /* 0x00000010ff037803 */ /* 0x002fe40000000000 */
[----:B------:R-:W-:Y:S02]  /*0e30*/  SHF.L.U32 R211, R211, 0x10, RZ ;  /* 0x00000010d3d37819 */ /* 0x000fe400000006ff */
[----:B------:R-:W-:-:S02]  /*0e40*/  SHF.L.U32 R209, R209, 0x10, RZ ;  /* 0x00000010d1d17819 */ /* 0x000fc400000006ff */
[----:B------:R-:W-:Y:S02]  /*0e50*/  SHF.L.U32 R205, R205, 0x10, RZ ;  /* 0x00000010cdcd7819 */ /* 0x000fe400000006ff */
[----:B0-----:R-:W-:-:S07]  /*0e60*/  SHF.L.U32 R203, R203, 0x10, RZ ;  /* 0x00000010cbcb7819 */ /* 0x001fce00000006ff */
.L_x_1022:
[----:B------:R-:W0:Y:S01]  /*0e70*/  @P3 LDC.64 R148, c[0x0][0x270] ;  /* 0x00009c00ff943b82 */ /* 0x000e220000000a00 */
[----:B------:R-:W-:Y:S02]  /*0e80*/  SHF.R.S32.HI R4, RZ, 0x1f, R2 ;  /* 0x0000001fff047819 */ /* 0x000fe40000011402 */
[----:B------:R-:W-:-:S05]  /*0e90*/  ISETP.NE.AND P5, PT, R3, RZ, PT ;  /* 0x000000ff0300720c */ /* 0x000fca0003fa5270 */
[----:B------:R-:W1:Y:S08]  /*0ea0*/  LDC.64 R150, c[0x0][0x250] ;  /* 0x00009400ff967b82 */ /* 0x000e700000000a00 */
[----:B-----5:R-:W2:Y:S01]  /*0eb0*/  LDC.64 R158, c[0x0][0x258] ;  /* 0x00009600ff9e7b82 */ /* 0x020ea20000000a00 */
[----:B0-----:R-:W-:-:S04]  /*0ec0*/  @P3 LEA R148, P4, R2, R148, 0x1 ;  /* 0x0000009402943211 */ /* 0x001fc800078808ff */
[----:B------:R-:W-:-:S05]  /*0ed0*/  @P3 LEA.HI.X R149, R2, R149, R4, 0x1, P4 ;  /* 0x0000009502953211 */ /* 0x000fca00020f0c04 */
[----:B------:R1:W3:Y:S02]  /*0ee0*/  @P3 LDG.E.U16 R4, desc[UR4][R148.64] ;  /* 0x0000000494043981 */ /* 0x0002e4000c1e1500 */
[----:B-1----:R-:W-:-:S06]  /*0ef0*/  IMAD.WIDE R148, R2, 0x4, R150 ;  /* 0x0000000402947825 */ /* 0x002fcc00078e0296 */
[----:B------:R-:W4:Y:S01]  /*0f00*/  LDG.E R148, desc[UR4][R148.64] ;  /* 0x0000000494947981 */ /* 0x000f22000c1e1900 */
[----:B--2---:R-:W-:Y:S01]  /*0f10*/  IMAD.WIDE R158, R2, 0x4, R158 ;  /* 0x00000004029e7825 */ /* 0x004fe200078e029e */
[----:B------:R-:W0:Y:S01]  /*0f20*/  S2R R190, SR_TID.X ;  /* 0x0000000000be7919 */ /* 0x000e220000002100 */
[----:B------:R-:W-:-:S04]  /*0f30*/  MOV R200, UR24 ;  /* 0x0000001800c87c02 */ /* 0x000fc80008000f00 */
[----:B------:R1:W5:Y:S01]  /*0f40*/  LDG.E R158, desc[UR4][R158.64] ;  /* 0x000000049e9e7981 */ /* 0x000362000c1e1900 */
[----:B------:R-:W-:Y:S01]  /*0f50*/  BSSY B1, `(.L_x_1005) ;  /* 0x0000074000017945 */ /* 0x000fe20003800000 */
[----:B------:R-:W-:Y:S02]  /*0f60*/  MOV R191, RZ ;  /* 0x000000ff00bf7202 */ /* 0x000fe40000000f00 */
[----:B------:R-:W-:Y:S01]  /*0f70*/  MOV R207, RZ ;  /* 0x000000ff00cf7202 */ /* 0x000fe20000000f00 */
[----:B-1----:R-:W-:Y:S01]  /*0f80*/  IMAD.MOV.U32 R159, RZ, RZ, 0x3f800000 ;  /* 0x3f800000ff9f7424 */ /* 0x002fe200078e00ff */
[----:B0-----:R-:W-:Y:S02]  /*0f90*/  LOP3.LUT R201, R190, 0x1f, RZ, 0xc0, !PT ;  /* 0x0000001fbec97812 */ /* 0x001fe400078ec0ff */
[----:B---3--:R-:W-:Y:S01]  /*0fa0*/  @P3 SHF.L.U32 R159, R4, 0x10, RZ ;  /* 0x00000010049f3819 */ /* 0x008fe200000006ff */
[----:B------:R-:W-:-:S05]  /*0fb0*/  IMAD R4, R2, R200, RZ ;  /* 0x000000c802047224 */ /* 0x000fca00078e02ff */
[----:B------:R-:W-:-:S04]  /*0fc0*/  SHF.R.S32.HI R149, RZ, 0x1f, R4 ;  /* 0x0000001fff957819 */ /* 0x000fc80000011404 */
        /* <DEDUP_REMOVED lines=14> */
[----:B0-----:R-:W-:-:S03]  /*10b0*/  IMAD.WIDE.U32 R148, R4, 0x10, R148 ;  /* 0x0000001004947825 */ /* 0x001fc600078e0094 */
[----:B------:R-:W4:Y:S04]  /*10c0*/  LDL R248, [R1+0x38] ;  /* 0x0000380001f87983 */ /* 0x000f280000100800 */
[----:B------:R-:W3:Y:S01]  /*10d0*/  LDG.E.128 R148, desc[UR4][R148.64] ;  /* 0x0000000494947981 */ /* 0x000ee2000c1e1d00 */
[----:B------:R-:W-:-:S04]  /*10e0*/  ISETP.NE.U32.AND P4, PT, RZ, UR8, PT ;  /* 0x00000008ff007c0c */ /* 0x000fc8000bf85070 */
[----:B------:R-:W-:-:S13]  /*10f0*/  ISETP.NE.AND.EX P4, PT, RZ, UR9, PT, P4 ;  /* 0x00000009ff007c0c */ /* 0x000fda000bf85340 */
[----:B------:R-:W-:-:S04]  /*1100*/  @P4 LEA R6, P5, R4, UR8, 0x4 ;  /* 0x0000000804064c11 */ /* 0x000fc8000f8a20ff */
[----:B------:R-:W-:-:S05]  /*1110*/  @P4 LEA.HI.X R7, R4, UR9, RZ, 0x4, P5 ;  /* 0x0000000904074c11 */ /* 0x000fca000a8f24ff */
[----:B------:R0:W5:Y:S01]  /*1120*/  @P4 LDG.E.128 R40, desc[UR4][R6.64] ;  /* 0x0000000406284981 */ /* 0x000162000c1e1d00 */
[----:B------:R-:W-:-:S04]  /*1130*/  LEA R164, P4, R4, UR12, 0x3 ;  /* 0x0000000c04a47c11 */ /* 0x000fc8000f8818ff */
[----:B------:R-:W-:-:S06]  /*1140*/  LEA.HI.X R165, R4, UR13, RZ, 0x3, P4 ;  /* 0x0000000d04a57c11 */ /* 0x000fcc000a0f1cff */
[----:B------:R-:W5:Y:S01]  /*1150*/  LDG.E.64 R164, desc[UR4][R164.64] ;  /* 0x00000004a4a47981 */ /* 0x000f62000c1e1b00 */
[----:B--2---:R-:W-:-:S05]  /*1160*/  SHF.L.U32 R5, R9, 0x10, RZ ;  /* 0x0000001009057819 */ /* 0x004fca00000006ff */
[----:B0-----:R-:W-:Y:S01]  /*1170*/  FADD.FTZ R6, -R190, R5 ;  /* 0x00000005be067221 */ /* 0x001fe20000010100 */
[C---:B---3--:R-:W-:Y:S02]  /*1180*/  PRMT R199, R148.reuse, 0x7632, R199 ;  /* 0x0000763294c77816 */ /* 0x048fe400000000c7 */
[----:B------:R-:W-:-:S05]  /*1190*/  SHF.L.U32 R148, R148, 0x10, RZ ;  /* 0x0000001094947819 */ /* 0x000fca00000006ff */
[----:B------:R-:W-:Y:S02]  /*11a0*/  FMUL.FTZ R5, R247, R148 ;  /* 0x00000094f7057220 */ /* 0x000fe40000410000 */
[----:B------:R-:W2:Y:S01]  /*11b0*/  LDL R247, [R1+0x4c] ;  /* 0x00004c0001f77983 */ /* 0x000ea20000100800 */
[----:B------:R-:W-:Y:S02]  /*11c0*/  SHF.L.U32 R7, R10, 0x10, RZ ;  /* 0x000000100a077819 */ /* 0x000fe400000006ff */
[----:B------:R-:W-:-:S03]  /*11d0*/  PRMT R195, R150, 0x7632, R195 ;  /* 0x0000763296c37816 */ /* 0x000fc600000000c3 */
[----:B------:R-:W-:Y:S01]  /*11e0*/  FADD.FTZ R7, -R190, R7 ;  /* 0x00000007be077221 */ /* 0x000fe20000010100 */
[----:B------:R-:W-:-:S03]  /*11f0*/  IMAD.U32 R150, R150, 0x10000, RZ ;  /* 0x0001000096967824 */ /* 0x000fc600078e00ff */
[----:B-----5:R-:W-:Y:S01]  /*1200*/  FMUL.FTZ R7, R158, R7 ;  /* 0x000000079e077220 */ /* 0x020fe20000410000 */
[----:B------:R-:W-:Y:S01]  /*1210*/  FADD.FTZ R100, R100, R150 ;  /* 0x0000009664647221 */ /* 0x000fe20000010000 */
[-C--:B------:R-:W-:Y:S02]  /*1220*/  FMUL.FTZ R196, R249, R150.reuse ;  /* 0x00000096f9c47220 */ /* 0x080fe40000410000 */
[----:B------:R-:W-:Y:S02]  /*1230*/  FFMA.FTZ R132, R7, R150, R132 ;  /* 0x0000009607847223 */ /* 0x000fe40000010084 */
[----:B------:R-:W3:Y:S01]  /*1240*/  LDL R150, [R1+0x34] ;  /* 0x0000340001967983 */ /* 0x000ee20000100800 */
[C---:B------:R-:W-:Y:S01]  /*1250*/  PRMT R12, R8.reuse, 0x7632, R12 ;  /* 0x00007632080c7816 */ /* 0x040fe2000000000c */
[----:B------:R-:W-:-:S04]  /*1260*/  IMAD.U32 R8, R8, 0x10000, RZ ;  /* 0x0001000008087824 */ /* 0x000fc800078e00ff */
[----:B------:R-:W-:Y:S01]  /*1270*/  FADD.FTZ R0, -R190, R8 ;  /* 0x00000008be007221 */ /* 0x000fe20000010100 */
[----:B------:R-:W-:Y:S02]  /*1280*/  PRMT R191, R9, 0x7632, R191 ;  /* 0x0000763209bf7816 */ /* 0x000fe400000000bf */
[----:B------:R-:W-:Y:S01]  /*1290*/  PRMT R9, R10, 0x7632, R9 ;  /* 0x000076320a097816 */ /* 0x000fe20000000009 */
[----:B------:R-:W-:Y:S01]  /*12a0*/  FMUL.FTZ R0, R158, R0 ;  /* 0x000000009e007220 */ /* 0x000fe20000410000 */
[C---:B------:R-:W-:Y:S01]  /*12b0*/  PRMT R10, R11.reuse, 0x7632, R10 ;  /* 0x000076320b0a7816 */ /* 0x040fe2000000000a */
[----:B------:R-:W-:Y:S01]  /*12c0*/  FADD.FTZ R104, R104, R148 ;  /* 0x0000009468687221 */ /* 0x000fe20000010000 */
[----:B------:R-:W-:Y:S01]  /*12d0*/  SHF.L.U32 R11, R11, 0x10, RZ ;  /* 0x000000100b0b7819 */ /* 0x000fe200000006ff */
[----:B------:R-:W-:Y:S01]  /*12e0*/  FFMA.FTZ R136, R0, R148, R136 ;  /* 0x0000009400887223 */ /* 0x000fe20000010088 */
[----:B------:R-:W-:Y:S02]  /*12f0*/  SHF.L.U32 R148, R12, 0x10, RZ ;  /* 0x000000100c947819 */ /* 0x000fe400000006ff */
[----:B------:R-:W-:Y:S01]  /*1300*/  PRMT R8, R151, 0x7632, R8 ;  /* 0x0000763297087816 */ /* 0x000fe20000000008 */
[----:B------:R-:W-:-:S02]  /*1310*/  FADD.FTZ R11, -R190, R11 ;  /* 0x0000000bbe0b7221 */ /* 0x000fc40000010100 */
[----:B------:R-:W-:Y:S01]  /*1320*/  FADD.FTZ R148, -R190, R148 ;  /* 0x00000094be947221 */ /* 0x000fe20000010100 */
[C---:B------:R-:W-:Y:S01]  /*1330*/  PRMT R197, R149.reuse, 0x7632, R197 ;  /* 0x0000763295c57816 */ /* 0x040fe200000000c5 */
[----:B------:R-:W-:Y:S02]  /*1340*/  IMAD.U32 R12, R8, 0x10000, RZ ;  /* 0x00010000080c7824 */ /* 0x000fe400078e00ff */
[C---:B------:R-:W-:Y:S01]  /*1350*/  FMUL.FTZ R8, R158.reuse, R11 ;  /* 0x0000000b9e087220 */ /* 0x040fe20000410000 */
[----:B------:R-:W-:Y:S01]  /*1360*/  SHF.L.U32 R149, R149, 0x10, RZ ;  /* 0x0000001095957819 */ /* 0x000fe200000006ff */
[C---:B------:R-:W-:Y:S01]  /*1370*/  FMUL.FTZ R6, R158.reuse, R6 ;  /* 0x000000069e067220 */ /* 0x040fe20000410000 */
[----:B------:R-:W-:Y:S02]  /*1380*/  SHF.L.U32 R199, R199, 0x10, RZ ;  /* 0x00000010c7c77819 */ /* 0x000fe400000006ff */
[----:B------:R-:W-:Y:S02]  /*1390*/  SHF.L.U32 R191, R191, 0x10, RZ ;  /* 0x00000010bfbf7819 */ /* 0x000fe400000006ff */
[----:B------:R-:W-:Y:S01]  /*13a0*/  SHF.L.U32 R11, R9, 0x10, RZ ;  /* 0x00000010090b7819 */ /* 0x000fe200000006ff */
[----:B------:R-:W-:Y:S01]  /*13b0*/  FMUL.FTZ R9, R158, R148 ;  /* 0x000000949e097220 */ /* 0x000fe20000410000 */
[----:B------:R-:W-:Y:S01]  /*13c0*/  FADD.FTZ R106, R106, R149 ;  /* 0x000000956a6a7221 */ /* 0x000fe20000010000 */
[-C--:B------:R-:W-:Y:S01]  /*13d0*/  FFMA.FTZ R138, R6, R149.reuse, R138 ;  /* 0x00000095068a7223 */ /* 0x080fe2000001008a */
[----:B----4-:R-:W-:Y:S01]  /*13e0*/  FMUL.FTZ R198, R250, R149 ;  /* 0x00000095fac67220 */ /* 0x010fe20000410000 */
[----:B------:R-:W-:Y:S01]  /*13f0*/  FADD.FTZ R191, -R190, R191 ;  /* 0x000000bfbebf7221 */ /* 0x000fe20000010100 */
[----:B------:R-:W-:Y:S01]  /*1400*/  FADD.FTZ R105, R105, R199 ;  /* 0x000000c769697221 */ /* 0x000fe20000010000 */
[----:B------:R-:W-:Y:S01]  /*1410*/  FFMA.FTZ R137, R9, R199, R137 ;  /* 0x000000c709897223 */ /* 0x000fe20000010089 */
[----:B------:R-:W-:Y:S01]  /*1420*/  FADD.FTZ R148, RZ, R5 ;  /* 0x00000005ff947221 */ /* 0x000fe20000010000 */
[----:B------:R-:W-:Y:S01]  /*1430*/  FFMA.FTZ R149, R0, R5, RZ ;  /* 0x0000000500957223 */ /* 0x000fe200000100ff */
[----:B------:R-:W-:-:S02]  /*1440*/  SHF.L.U32 R197, R197, 0x10, RZ ;  /* 0x00000010c5c57819 */ /* 0x000fc400000006ff */
[----:B------:R-:W-:Y:S01]  /*1450*/  SHF.L.U32 R193, R10, 0x10, RZ ;  /* 0x000000100ac17819 */ /* 0x000fe200000006ff */
[----:B------:R-:W-:Y:S01]  /*1460*/  FMUL.FTZ R10, R158, R191 ;  /* 0x000000bf9e0a7220 */ /* 0x000fe20000410000 */
[----:B------:R-:W-:Y:S01]  /*1470*/  FADD.FTZ R11, -R190, R11 ;  /* 0x0000000bbe0b7221 */ /* 0x000fe20000010100 */
[----:B------:R-:W-:Y:S02]  /*1480*/  FADD.FTZ R107, R107, R197 ;  /* 0x000000c56b6b7221 */ /* 0x000fe40000010000 */
[-C--:B------:R-:W-:Y:S01]  /*1490*/  FFMA.FTZ R139, R10, R197.reuse, R139 ;  /* 0x000000c50a8b7223 */ /* 0x080fe2000001008b */
[----:B------:R-:W-:Y:S01]  /*14a0*/  FMUL.FTZ R197, R208, R197 ;  /* 0x000000c5d0c57220 */ /* 0x000fe20000410000 */
[----:B------:R-:W-:Y:S01]  /*14b0*/  SHF.L.U32 R195, R195, 0x10, RZ ;  /* 0x00000010c3c37819 */ /* 0x000fe200000006ff */
[----:B------:R-:W-:Y:S01]  /*14c0*/  FMUL.FTZ R11, R158, R11 ;  /* 0x0000000b9e0b7220 */ /* 0x000fe20000410000 */
[----:B------:R-:W-:Y:S01]  /*14d0*/  SHF.L.U32 R151, R151, 0x10, RZ ;  /* 0x0000001097977819 */ /* 0x000fe200000006ff */
[----:B------:R-:W-:-:S02]  /*14e0*/  FADD.FTZ R193, -R190, R193 ;  /* 0x000000c1bec17221 */ /* 0x000fc40000010100 */
[----:B------:R-:W-:Y:S01]  /*14f0*/  FADD.FTZ R101, R101, R195 ;  /* 0x000000c365657221 */ /* 0x000fe20000010000 */
[-C--:B------:R-:W-:Y:S01]  /*1500*/  FFMA.FTZ R133, R11, R195.reuse, R133 ;  /* 0x000000c30b857223 */ /* 0x080fe20000010085 */
[----:B------:R-:W-:Y:S01]  /*1510*/  FMUL.FTZ R195, R207, R195 ;  /* 0x000000c3cfc37220 */ /* 0x000fe20000410000 */
[----:B------:R-:W-:Y:S01]  /*1520*/  FMUL.FTZ R193, R158, R193 ;  /* 0x000000c19ec17220 */ /* 0x000fe20000410000 */
[-C--:B------:R-:W-:Y:S01]  /*1530*/  FMUL.FTZ R194, R248, R151.reuse ;  /* 0x00000097f8c27220 */ /* 0x080fe20000410000 */
[----:B------:R-:W-:Y:S02]  /*1540*/  FADD.FTZ R103, R103, R12 ;  /* 0x0000000c67677221 */ /* 0x000fe40000010000 */
[----:B------:R-:W-:Y:S01]  /*1550*/  FFMA.FTZ R135, R193, R12, R135 ;  /* 0x0000000cc1877223 */ /* 0x000fe20000010087 */
[----:B------:R-:W-:Y:S01]  /*1560*/  FADD.FTZ R102, R102, R151 ;  /* 0x0000009766667221 */ /* 0x000fe20000010000 */
[----:B------:R-:W-:Y:S01]  /*1570*/  FFMA.FTZ R134, R8, R151, R134 ;  /* 0x0000009708867223 */ /* 0x000fe20000010086 */
[----:B------:R-:W-:Y:S01]  /*1580*/  IADD3 R208, R4, 0x20, RZ ;  /* 0x0000002004d07810 */ /* 0x000fe20007ffe0ff */
[----:B--2---:R-:W-:-:S04]  /*1590*/  FMUL.FTZ R199, R247, R199 ;  /* 0x000000c7f7c77220 */ /* 0x004fc80000410000 */
        /* <DEDUP_REMOVED lines=15> */
.L_x_1006:
[----:B------:R-:W-:Y:S05]  /*1690*/  BSYNC B1 ;  /* 0x0000000000017941 */ /* 0x000fea0003800000 */
.L_x_1005:
[----:B------:R-:W-:Y:S04]  /*16a0*/  BSSY B1, `(.L_x_1007) ;  /* 0x0000069000017945 */ /* 0x000fe80003800000 */
[----:B------:R-:W-:Y:S05]  /*16b0*/  @!P1 BRA `(.L_x_1008) ;  /* 0x00000004009c9947 */ /* 0x000fea0003800000 */
        /* <DEDUP_REMOVED lines=19> */
[----:B--2---:R-:W-:Y:S02]  /*17f0*/  SHF.L.U32 R13, R16, 0x10, RZ ;  /* 0x00000010100d7819 */ /* 0x004fe400000006ff */
[C---:B------:R-:W-:Y:S01]  /*1800*/  PRMT R26, R17.reuse, 0x7632, R26 ;  /* 0x00007632111a7816 */ /* 0x040fe2000000001a */
[----:B------:R-:W-:Y:S02]  /*1810*/  IMAD.U32 R17, R17, 0x10000, RZ ;  /* 0x0001000011117824 */ /* 0x000fe400078e00ff */
[----:B------:R-:W-:Y:S01]  /*1820*/  FADD.FTZ R13, -R190, R13 ;  /* 0x0000000dbe0d7221 */ /* 0x000fe20000010100 */
[----:B------:R-:W-:Y:S01]  /*1830*/  PRMT R25, R18, 0x7632, R25 ;  /* 0x0000763212197816 */ /* 0x000fe20000000019 */
[----:B------:R-:W-:Y:S01]  /*1840*/  FADD.FTZ R17, -R190, R17 ;  /* 0x00000011be117221 */ /* 0x000fe20000010100 */
[----:B------:R-:W-:Y:S01]  /*1850*/  PRMT R27, R19, 0x7632, R27 ;  /* 0x00007632131b7816 */ /* 0x000fe2000000001b */
[----:B-----5:R-:W-:Y:S01]  /*1860*/  FMUL.FTZ R13, R158, R13 ;  /* 0x0000000d9e0d7220 */ /* 0x020fe20000410000 */
[----:B---3--:R-:W-:-:S02]  /*1870*/  PRMT R14, R20, 0x7632, R14 ;  /* 0x00007632140e7816 */ /* 0x008fc4000000000e */
[----:B------:R-:W-:Y:S01]  /*1880*/  SHF.L.U32 R15, R20, 0x10, RZ ;  /* 0x00000010140f7819 */ /* 0x000fe200000006ff */
[C---:B------:R-:W-:Y:S01]  /*1890*/  IMAD.U32 R20, R23.reuse, 0x10000, RZ ;  /* 0x0001000017147824 */ /* 0x040fe200078e00ff */
[----:B------:R-:W-:Y:S02]  /*18a0*/  PRMT R28, R23, 0x7632, R28 ;  /* 0x00007632171c7816 */ /* 0x000fe4000000001c */
[----:B------:R-:W-:Y:S01]  /*18b0*/  SHF.L.U32 R23, R14, 0x10, RZ ;  /* 0x000000100e177819 */ /* 0x000fe200000006ff */
[----:B------:R-:W-:Y:S01]  /*18c0*/  FMUL.FTZ R14, R247, R15 ;  /* 0x0000000ff70e7220 */ /* 0x000fe20000410000 */
[----:B------:R-:W-:Y:S01]  /*18d0*/  SHF.L.U32 R18, R18, 0x10, RZ ;  /* 0x0000001012127819 */ /* 0x000fe200000006ff */
[----:B------:R-:W2:Y:S01]  /*18e0*/  LDL R247, [R1+0x24] ;  /* 0x0000240001f77983 */ /* 0x000ea20000100800 */
[----:B------:R-:W-:Y:S02]  /*18f0*/  SHF.L.U32 R19, R19, 0x10, RZ ;  /* 0x0000001013137819 */ /* 0x000fe400000006ff */
[----:B------:R-:W-:-:S02]  /*1900*/  PRMT R148, R22, 0x7632, R148 ;  /* 0x0000763216947816 */ /* 0x000fc40000000094 */
[----:B------:R-:W-:Y:S01]  /*1910*/  SHF.L.U32 R22, R22, 0x10, RZ ;  /* 0x0000001016167819 */ /* 0x000fe200000006ff */
[----:B------:R-:W-:Y:S01]  /*1920*/  FADD.FTZ R96, R96, R15 ;  /* 0x0000000f60607221 */ /* 0x000fe20000010000 */
[----:B------:R-:W-:Y:S01]  /*1930*/  FFMA.FTZ R128, R13, R15, R128 ;  /* 0x0000000f0d807223 */ /* 0x000fe20000010080 */
[----:B------:R-:W-:Y:S01]  /*1940*/  FMUL.FTZ R15, R158, R17 ;  /* 0x000000119e0f7220 */ /* 0x000fe20000410000 */
[C---:B------:R-:W-:Y:S01]  /*1950*/  FADD.FTZ R17, -R190.reuse, R18 ;  /* 0x00000012be117221 */ /* 0x040fe20000010100 */
[----:B------:R-:W-:Y:S01]  /*1960*/  FADD.FTZ R19, -R190, R19 ;  /* 0x00000013be137221 */ /* 0x000fe20000010100 */
[----:B------:R-:W-:Y:S02]  /*1970*/  FMUL.FTZ R18, R151, R22 ;  /* 0x0000001697127220 */ /* 0x000fe40000410000 */
[----:B------:R-:W3:Y:S01]  /*1980*/  LDL R151, [R1+0x1c] ;  /* 0x00001c0001977983 */ /* 0x000ee20000100800 */
[----:B------:R-:W-:Y:S01]  /*1990*/  FMUL.FTZ R19, R158, R19 ;  /* 0x000000139e137220 */ /* 0x000fe20000410000 */
[----:B------:R-:W-:-:S03]  /*19a0*/  FADD.FTZ R94, R94, R20 ;  /* 0x000000145e5e7221 */ /* 0x000fc60000010000 */
[-C--:B------:R-:W-:Y:S01]  /*19b0*/  FFMA.FTZ R126, R19, R20.reuse, R126 ;  /* 0x00000014137e7223 */ /* 0x080fe2000001007e */
[----:B----4-:R-:W-:Y:S02]  /*19c0*/  FMUL.FTZ R20, R150, R20 ;  /* 0x0000001496147220 */ /* 0x010fe40000410000 */
[----:B------:R-:W4:Y:S01]  /*19d0*/  LDL R150, [R1+0x14] ;  /* 0x0000140001967983 */ /* 0x000f220000100800 */
[----:B------:R-:W-:Y:S02]  /*19e0*/  PRMT R24, R16, 0x7632, R24 ;  /* 0x0000763210187816 */ /* 0x000fe40000000018 */
[C---:B------:R-:W-:Y:S02]  /*19f0*/  PRMT R149, R21.reuse, 0x7632, R149 ;  /* 0x0000763215957816 */ /* 0x040fe40000000095 */
[----:B------:R-:W-:Y:S02]  /*1a00*/  SHF.L.U32 R16, R21, 0x10, RZ ;  /* 0x0000001015107819 */ /* 0x000fe400000006ff */
[----:B------:R-:W-:-:S05]  /*1a10*/  SHF.L.U32 R21, R24, 0x10, RZ ;  /* 0x0000001018157819 */ /* 0x000fca00000006ff */
[----:B------:R-:W-:-:S04]  /*1a20*/  FADD.FTZ R21, -R190, R21 ;  /* 0x00000015be157221 */ /* 0x000fc80000010100 */
[C---:B------:R-:W-:Y:S01]  /*1a30*/  FMUL.FTZ R21, R158.reuse, R21 ;  /* 0x000000159e157220 */ /* 0x040fe20000410000 */
[----:B------:R-:W-:Y:S01]  /*1a40*/  FMUL.FTZ R17, R158, R17 ;  /* 0x000000119e117220 */ /* 0x000fe20000410000 */
[----:B------:R-:W-:Y:S01]  /*1a50*/  FADD.FTZ R97, R97, R23 ;  /* 0x0000001761617221 */ /* 0x000fe20000010000 */
[----:B------:R-:W-:Y:S02]  /*1a60*/  IMAD.U32 R26, R26, 0x10000, RZ ;  /* 0x000100001a1a7824 */ /* 0x000fe400078e00ff */
        /* <DEDUP_REMOVED lines=8> */
[----:B------:R-:W-:Y:S01]  /*1af0*/  FFMA.FTZ R124, R17, R22, R124 ;  /* 0x00000016117c7223 */ /* 0x000fe2000001007c */
[----:B------:R-:W-:Y:S01]  /*1b00*/  FMUL.FTZ R16, R249, R16 ;  /* 0x00000010f9107220 */ /* 0x000fe20000410000 */
[----:B------:R-:W-:Y:S01]  /*1b10*/  FADD.FTZ R22, -R190, R26 ;  /* 0x0000001abe167221 */ /* 0x000fe20000010100 */
[----:B------:R-:W-:Y:S01]  /*1b20*/  FADD.FTZ R191, R191, R23 ;  /* 0x00000017bfbf7221 */ /* 0x000fe20000010000 */
[----:B------:R-:W-:Y:S01]  /*1b30*/  FFMA.FTZ R207, R21, R23, R207 ;  /* 0x0000001715cf7223 */ /* 0x000fe200000100cf */
[----:B------:R-:W-:Y:S01]  /*1b40*/  SHF.L.U32 R25, R25, 0x10, RZ ;  /* 0x0000001019197819 */ /* 0x000fe200000006ff */
[----:B------:R-:W-:Y:S01]  /*1b50*/  FMUL.FTZ R22, R158, R22 ;  /* 0x000000169e167220 */ /* 0x000fe20000410000 */
[----:B------:R-:W-:Y:S01]  /*1b60*/  FADD.FTZ R191, R191, R16 ;  /* 0x00000010bfbf7221 */ /* 0x000fe20000010000 */
[----:B------:R-:W-:Y:S01]  /*1b70*/  FFMA.FTZ R207, R15, R16, R207 ;  /* 0x000000100fcf7223 */ /* 0x000fe200000100cf */
[----:B------:R-:W-:Y:S01]  /*1b80*/  SHF.L.U32 R27, R27, 0x10, RZ ;  /* 0x000000101b1b7819 */ /* 0x000fe200000006ff */
[----:B------:R-:W-:Y:S01]  /*1b90*/  FADD.FTZ R25, -R190, R25 ;  /* 0x00000019be197221 */ /* 0x000fe20000010100 */
[----:B------:R-:W-:-:S03]  /*1ba0*/  SHF.L.U32 R148, R148, 0x10, RZ ;  /* 0x0000001094947819 */ /* 0x000fc600000006ff */
[----:B------:R-:W-:Y:S01]  /*1bb0*/  FADD.FTZ R27, -R190, R27 ;  /* 0x0000001bbe1b7221 */ /* 0x000fe20000010100 */
[----:B------:R-:W-:Y:S01]  /*1bc0*/  FMUL.FTZ R25, R158, R25 ;  /* 0x000000199e197220 */ /* 0x000fe20000410000 */
[----:B------:R-:W-:Y:S02]  /*1bd0*/  SHF.L.U32 R28, R28, 0x10, RZ ;  /* 0x000000101c1c7819 */ /* 0x000fe400000006ff */
[----:B------:R-:W-:-:S03]  /*1be0*/  FMUL.FTZ R27, R158, R27 ;  /* 0x0000001b9e1b7220 */ /* 0x000fc60000410000 */
[----:B------:R-:W-:Y:S01]  /*1bf0*/  FADD.FTZ R95, R95, R28 ;  /* 0x0000001c5f5f7221 */ /* 0x000fe20000010000 */
[----:B------:R-:W-:Y:S01]  /*1c00*/  FFMA.FTZ R127, R27, R28, R127 ;  /* 0x0000001c1b7f7223 */ /* 0x000fe2000001007f */
[----:B------:R-:W-:Y:S01]  /*1c10*/  FADD.FTZ R99, R99, R149 ;  /* 0x0000009563637221 */ /* 0x000fe20000010000 */
[-C--:B------:R-:W-:Y:S01]  /*1c20*/  FFMA.FTZ R131, R22, R149.reuse, R131 ;  /* 0x0000009516837223 */ /* 0x080fe20000010083 */
[----:B------:R-:W-:Y:S01]  /*1c30*/  FADD.FTZ R93, R93, R148 ;  /* 0x000000945d5d7221 */ /* 0x000fe20000010000 */
[----:B------:R-:W-:Y:S01]  /*1c40*/  FFMA.FTZ R125, R25, R148, R125 ;  /* 0x00000094197d7223 */ /* 0x000fe2000001007d */
[----:B------:R-:W-:Y:S01]  /*1c50*/  IADD3 R208, R208, 0x20, RZ ;  /* 0x00000020d0d07810 */ /* 0x000fe20007ffe0ff */
[----:B--2---:R-:W-:-:S04]  /*1c60*/  FMUL.FTZ R24, R247, R149 ;  /* 0x00000095f7187220 */ /* 0x004fc80000410000 */
[----:B------:R-:W-:Y:S01]  /*1c70*/  FADD.FTZ R191, R191, R24 ;  /* 0x00000018bfbf7221 */ /* 0x000fe20000010000 */
[----:B------:R-:W-:-:S03]  /*1c80*/  FFMA.FTZ R207, R22, R24, R207 ;  /* 0x0000001816cf7223 */ /* 0x000fc600000100cf */
[----:B------:R-:W-:Y:S01]  /*1c90*/  FADD.FTZ R191, R191, R18 ;  /* 0x00000012bfbf7221 */ /* 0x000fe20000010000 */
[----:B------:R-:W-:Y:S01]  /*1ca0*/  FFMA.FTZ R207, R17, R18, R207 ;  /* 0x0000001211cf7223 */ /* 0x000fe200000100cf */
[----:B---3--:R-:W-:-:S04]  /*1cb0*/  FMUL.FTZ R26, R151, R148 ;  /* 0x00000094971a7220 */ /* 0x008fc80000410000 */
[----:B------:R-:W-:Y:S01]  /*1cc0*/  FADD.FTZ R191, R191, R26 ;  /* 0x0000001abfbf7221 */ /* 0x000fe20000010000 */
[----:B------:R-:W-:Y:S01]  /*1cd0*/  FFMA.FTZ R207, R25, R26, R207 ;  /* 0x0000001a19cf7223 */ /* 0x000fe200000100cf */
[----:B----4-:R-:W-:Y:S02]  /*1ce0*/  FMUL.FTZ R28, R150, R28 ;  /* 0x0000001c961c7220 */ /* 0x010fe40000410000 */
[----:B------:R-:W-:Y:S01]  /*1cf0*/  FADD.FTZ R191, R191, R20 ;  /* 0x00000014bfbf7221 */ /* 0x000fe20000010000 */
[----:B------:R-:W-:-:S03]  /*1d00*/  FFMA.FTZ R207, R19, R20, R207 ;  /* 0x0000001413cf7223 */ /* 0x000fc600000100cf */
[----:B------:R-:W-:Y:S01]  /*1d10*/  FADD.FTZ R191, R191, R28 ;  /* 0x0000001cbfbf7221 */ /* 0x000fe20000010000 */
[----:B------:R-:W-:-:S07]  /*1d20*/  FFMA.FTZ R207, R27, R28, R207 ;  /* 0x0000001c1bcf7223 */ /* 0x000fce00000100cf */
.L_x_1008:
[----:B------:R-:W-:Y:S05]  /*1d30*/  BSYNC B1 ;  /* 0x0000000000017941 */ /* 0x000fea0003800000 */
.L_x_1007:
        /* <DEDUP_REMOVED lines=10> */
[----:B------:R-:W4:Y:S01]  /*1de0*/  LDL R248, [R1] ;  /* 0x0000000001f87983 */ /* 0x000f220000100800 */
        /* <DEDUP_REMOVED lines=10> */
[----:B------:R-:W-:Y:S02]  /*1e90*/  IADD3 R208, R208, 0x20, RZ ;  /* 0x00000020d0d07810 */ /* 0x000fe40007ffe0ff */
[----:B--2---:R-:W-:Y:S01]  /*1ea0*/  PRMT R172, R148, 0x7632, R172 ;  /* 0x0000763294ac7816 */ /* 0x004fe200000000ac */
[----:B------:R-:W-:Y:S01]  /*1eb0*/  IMAD.U32 R156, R150, 0x10000, RZ ;  /* 0x00010000969c7824 */ /* 0x000fe200078e00ff */
[----:B------:R-:W-:Y:S02]  /*1ec0*/  SHF.L.U32 R29, R148, 0x10, RZ ;  /* 0x00000010941d7819 */ /* 0x000fe400000006ff */
[----:B------:R-:W-:Y:S02]  /*1ed0*/  PRMT R148, R150, 0x7632, R148 ;  /* 0x0000763296947816 */ /* 0x000fe40000000094 */
[C---:B------:R-:W-:Y:S02]  /*1ee0*/  PRMT R173, R149.reuse, 0x7632, R173 ;  /* 0x0000763295ad7816 */ /* 0x040fe400000000ad */
[----:B0-----:R-:W-:Y:S01]  /*1ef0*/  SHF.L.U32 R30, R149, 0x10, RZ ;  /* 0x00000010951e7819 */ /* 0x001fe200000006ff */
[----:B------:R-:W-:Y:S01]  /*1f00*/  FADD.FTZ R29, -R190, R29 ;  /* 0x0000001dbe1d7221 */ /* 0x000fe20000010100 */
[----:B------:R-:W-:-:S02]  /*1f10*/  SHF.L.U32 R173, R173, 0x10, RZ ;  /* 0x00000010adad7819 */ /* 0x000fc400000006ff */
[C---:B---3--:R-:W-:Y:S02]  /*1f20*/  PRMT R150, R160.reuse, 0x7632, R150 ;  /* 0x00007632a0967816 */ /* 0x048fe40000000096 */
[----:B------:R-:W-:Y:S02]  /*1f30*/  SHF.L.U32 R31, R160, 0x10, RZ ;  /* 0x00000010a01f7819 */ /* 0x000fe400000006ff */
[C---:B------:R-:W-:Y:S02]  /*1f40*/  PRMT R176, R162.reuse, 0x7632, R176 ;  /* 0x00007632a2b07816 */ /* 0x040fe400000000b0 */
[----:B------:R-:W-:Y:S02]  /*1f50*/  SHF.L.U32 R160, R162, 0x10, RZ ;  /* 0x00000010a2a07819 */ /* 0x000fe400000006ff */
[C---:B------:R-:W-:Y:S02]  /*1f60*/  PRMT R178, R163.reuse, 0x7632, R178 ;  /* 0x00007632a3b27816 */ /* 0x040fe400000000b2 */
[----:B------:R-:W-:-:S02]  /*1f70*/  SHF.L.U32 R162, R163, 0x10, RZ ;  /* 0x00000010a3a27819 */ /* 0x000fc400000006ff */
[----:B------:R-:W-:Y:S01]  /*1f80*/  SHF.L.U32 R163, R172, 0x10, RZ ;  /* 0x00000010aca37819 */ /* 0x000fe200000006ff */
[----:B------:R-:W-:Y:S01]  /*1f90*/  FADD.FTZ R157, -R190, R30 ;  /* 0x0000001ebe9d7221 */ /* 0x000fe20000010100 */
[----:B-----5:R-:W-:Y:S01]  /*1fa0*/  FMUL.FTZ R29, R158, R29 ;  /* 0x0000001d9e1d7220 */ /* 0x020fe20000410000 */
[----:B------:R-:W-:Y:S02]  /*1fb0*/  IMAD.U32 R150, R150, 0x10000, RZ ;  /* 0x0001000096967824 */ /* 0x000fe400078e00ff */
[----:B------:R-:W-:Y:S01]  /*1fc0*/  FMUL.FTZ R30, R250, R31 ;  /* 0x0000001ffa1e7220 */ /* 0x000fe20000410000 */
[C---:B------:R-:W-:Y:S01]  /*1fd0*/  FADD.FTZ R163, -R190.reuse, R163 ;  /* 0x000000a3bea37221 */ /* 0x040fe20000010100 */
[C---:B------:R-:W-:Y:S01]  /*1fe0*/  PRMT R174, R161.reuse, 0x7632, R174 ;  /* 0x00007632a1ae7816 */ /* 0x040fe200000000ae */
[----:B------:R-:W-:Y:S01]  /*1ff0*/  FADD.FTZ R172, -R190, R173 ;  /* 0x000000adbeac7221 */ /* 0x000fe20000010100 */
[----:B------:R-:W-:Y:S01]  /*2000*/  SHF.L.U32 R161, R161, 0x10, RZ ;  /* 0x00000010a1a17819 */ /* 0x000fe200000006ff */
[----:B------:R-:W-:Y:S01]  /*2010*/  FMUL.FTZ R163, R158, R163 ;  /* 0x000000a39ea37220 */ /* 0x000fe20000410000 */
[----:B------:R-:W-:Y:S01]  /*2020*/  FADD.FTZ R191, R191, R30 ;  /* 0x0000001ebfbf7221 */ /* 0x000fe20000010000 */
[----:B------:R-:W-:Y:S01]  /*2030*/  FMUL.FTZ R173, R247, R150 ;  /* 0x00000096f7ad7220 */ /* 0x000fe20000410000 */
[C---:B------:R-:W-:Y:S01]  /*2040*/  FFMA.FTZ R207, R29.reuse, R30, R207 ;  /* 0x0000001e1dcf7223 */ /* 0x040fe200000100cf */
[----:B------:R-:W-:Y:S01]  /*2050*/  FADD.FTZ R88, R88, R31 ;  /* 0x0000001f58587221 */ /* 0x000fe20000010000 */
[----:B------:R-:W-:Y:S01]  /*2060*/  FFMA.FTZ R120, R29, R31, R120 ;  /* 0x0000001f1d787223 */ /* 0x000fe20000010078 */
[----:B------:R-:W-:Y:S01]  /*2070*/  FMUL.FTZ R31, R158, R157 ;  /* 0x0000009d9e1f7220 */ /* 0x000fe20000410000 */
[----:B------:R-:W-:Y:S01]  /*2080*/  SHF.L.U32 R174, R174, 0x10, RZ ;  /* 0x00000010aeae7819 */ /* 0x000fe200000006ff */
[----:B------:R-:W-:Y:S01]  /*2090*/  FADD.FTZ R157, -R190, R156 ;  /* 0x0000009cbe9d7221 */ /* 0x000fe20000010100 */
[----:B------:R-:W-:-:S02]  /*20a0*/  IMAD.U32 R148, R148, 0x10000, RZ ;  /* 0x0001000094947824 */ /* 0x000fc400078e00ff */
[C---:B------:R-:W-:Y:S01]  /*20b0*/  FMUL.FTZ R172, R158.reuse, R172 ;  /* 0x000000ac9eac7220 */ /* 0x040fe20000410000 */
[----:B----4-:R-:W-:Y:S01]  /*20c0*/  FMUL.FTZ R156, R249, R161 ;  /* 0x000000a1f99c7220 */ /* 0x010fe20000410000 */
[----:B------:R-:W-:Y:S01]  /*20d0*/  FADD.FTZ R191, R191, R173 ;  /* 0x000000adbfbf7221 */ /* 0x000fe20000010000 */
[----:B------:R-:W-:Y:S01]  /*20e0*/  FFMA.FTZ R207, R163, R173, R207 ;  /* 0x000000ada3cf7223 */ /* 0x000fe200000100cf */
[C---:B------:R-:W-:Y:S01]  /*20f0*/  PRMT R149, R151.reuse, 0x7632, R149 ;  /* 0x0000763297957816 */ /* 0x040fe20000000095 */
[----:B------:R-:W-:Y:S01]  /*2100*/  FMUL.FTZ R157, R158, R157 ;  /* 0x0000009d9e9d7220 */ /* 0x000fe20000410000 */
        /* <DEDUP_REMOVED lines=8> */
[----:B------:R-:W-:Y:S01]  /*2190*/  FADD.FTZ R84, R84, R160 ;  /* 0x000000a054547221 */ /* 0x000fe20000010000 */
[----:B------:R-:W-:Y:S01]  /*21a0*/  SHF.L.U32 R149, R149, 0x10, RZ ;  /* 0x0000001095957819 */ /* 0x000fe200000006ff */
[----:B------:R-:W-:Y:S01]  /*21b0*/  FADD.FTZ R151, -R190, R151 ;  /* 0x00000097be977221 */ /* 0x000fe20000010100 */
[----:B------:R-:W-:Y:S01]  /*21c0*/  FFMA.FTZ R116, R157, R160, R116 ;  /* 0x000000a09d747223 */ /* 0x000fe20000010074 */
[----:B------:R-:W-:Y:S01]  /*21d0*/  FMUL.FTZ R175, R158, R148 ;  /* 0x000000949eaf7220 */ /* 0x000fe20000410000 */
[----:B------:R-:W-:Y:S01]  /*21e0*/  FMUL.FTZ R160, R248, R160 ;  /* 0x000000a0f8a07220 */ /* 0x000fe20000410000 */
[----:B------:R-:W-:Y:S01]  /*21f0*/  FADD.FTZ R191, R191, R174 ;  /* 0x000000aebfbf7221 */ /* 0x000fe20000010000 */
[----:B------:R-:W-:Y:S01]  /*2200*/  FFMA.FTZ R207, R172, R174, R207 ;  /* 0x000000aeaccf7223 */ /* 0x000fe200000100cf */
[----:B------:R-:W-:Y:S01]  /*2210*/  FADD.FTZ R90, R90, R161 ;  /* 0x000000a15a5a7221 */ /* 0x000fe20000010000 */
[----:B------:R-:W-:Y:S01]  /*2220*/  FFMA.FTZ R122, R31, R161, R122 ;  /* 0x000000a11f7a7223 */ /* 0x000fe2000001007a */
[----:B------:R-:W-:Y:S01]  /*2230*/  FMUL.FTZ R161, R158, R151 ;  /* 0x000000979ea17220 */ /* 0x000fe20000410000 */
[----:B------:R-:W-:Y:S01]  /*2240*/  FADD.FTZ R85, R85, R176 ;  /* 0x000000b055557221 */ /* 0x000fe20000010000 */
[----:B------:R-:W-:Y:S01]  /*2250*/  FADD.FTZ R149, -R190, R149 ;  /* 0x00000095be957221 */ /* 0x000fe20000010100 */
        /* <DEDUP_REMOVED lines=19> */
[----:B------:R-:W-:-:S07]  /*2390*/  FFMA.FTZ R207, R177, R178, R207 ;  /* 0x000000b2b1cf7223 */ /* 0x000fce00000100cf */
.L_x_1010:
[----:B------:R-:W-:Y:S05]  /*23a0*/  BSYNC B1 ;  /* 0x0000000000017941 */ /* 0x000fea0003800000 */
.L_x_1009:
[----:B------:R-:W-:Y:S01]  /*23b0*/  ISETP.NE.AND P4, PT, R202, RZ, PT ;  /* 0x000000ffca00720c */ /* 0x000fe20003f85270 */
[----:B------:R-:W-:-:S12]  /*23c0*/  BSSY B1, `(.L_x_1011) ;  /* 0x0000060000017945 */ /* 0x000fd80003800000 */
        /* <DEDUP_REMOVED lines=11> */
[----:B------:R0:W5:Y:S02]  /*2480*/  @P4 LDG.E.128 R140, desc[UR4][R170.64] ;  /* 0x00000004aa8c4981 */ /* 0x000164000c1e1d00 */
[----:B0-----:R-:W-:-:S04]  /*2490*/  LEA R170, P4, R208, UR12, 0x3 ;  /* 0x0000000cd0aa7c11 */ /* 0x001fc8000f8818ff */
[----:B------:R-:W-:-:S06]  /*24a0*/  LEA.HI.X R171, R208, UR13, RZ, 0x3, P4 ;  /* 0x0000000dd0ab7c11 */ /* 0x000fcc000a0f1cff */
[----:B------:R-:W5:Y:S01]  /*24b0*/  LDG.E.64 R170, desc[UR4][R170.64] ;  /* 0x00000004aaaa7981 */ /* 0x000f62000c1e1b00 */
[C---:B--2---:R-:W-:Y:S02]  /*24c0*/  PRMT R182, R148.reuse, 0x7632, R182 ;  /* 0x0000763294b67816 */ /* 0x044fe400000000b6 */
[----:B------:R-:W-:Y:S02]  /*24d0*/  SHF.L.U32 R179, R148, 0x10, RZ ;  /* 0x0000001094b37819 */ /* 0x000fe400000006ff */
[----:B------:R-:W-:Y:S02]  /*24e0*/  SHF.L.U32 R182, R182, 0x10, RZ ;  /* 0x00000010b6b67819 */ /* 0x000fe400000006ff */
[----:B------:R-:W-:Y:S01]  /*24f0*/  PRMT R185, R149, 0x7632, R185 ;  /* 0x0000763295b97816 */ /* 0x000fe200000000b9 */
[----:B------:R-:W-:Y:S01]  /*2500*/  IMAD.U32 R181, R151, 0x10000, RZ ;  /* 0x0001000097b57824 */ /* 0x000fe200078e00ff */
[----:B------:R-:W-:Y:S01]  /*2510*/  SHF.L.U32 R149, R149, 0x10, RZ ;  /* 0x0000001095957819 */ /* 0x000fe200000006ff */
[----:B------:R-:W-:Y:S01]  /*2520*/  FADD.FTZ R182, -R190, R182 ;  /* 0x000000b6beb67221 */ /* 0x000fe20000010100 */
[----:B------:R-:W-:-:S02]  /*2530*/  PRMT R187, R150, 0x7632, R187 ;  /* 0x0000763296bb7816 */ /* 0x000fc400000000bb */
[----:B------:R-:W-:Y:S02]  /*2540*/  SHF.L.U32 R148, R150, 0x10, RZ ;  /* 0x0000001096947819 */ /* 0x000fe400000006ff */
[----:B------:R-:W-:Y:S01]  /*2550*/  PRMT R189, R151, 0x7632, R189 ;  /* 0x0000763297bd7816 */ /* 0x000fe200000000bd */
[----:B------:R-:W-:Y:S01]  /*2560*/  FADD.FTZ R151, -R190, R179 ;  /* 0x000000b3be977221 */ /* 0x000fe20000010100 */
[C---:B---3--:R-:W-:Y:S02]  /*2570*/  PRMT R184, R152.reuse, 0x7632, R184 ;  /* 0x0000763298b87816 */ /* 0x048fe400000000b8 */
[----:B------:R-:W-:Y:S01]  /*2580*/  SHF.L.U32 R150, R152, 0x10, RZ ;  /* 0x0000001098967819 */ /* 0x000fe200000006ff */
[----:B------:R-:W-:Y:S01]  /*2590*/  FADD.FTZ R149, -R190, R149 ;  /* 0x00000095be957221 */ /* 0x000fe20000010100 */
[----:B------:R-:W-:Y:S01]  /*25a0*/  SHF.L.U32 R185, R185, 0x10, RZ ;  /* 0x00000010b9b97819 */ /* 0x000fe200000006ff */
[C---:B------:R-:W-:Y:S01]  /*25b0*/  IMAD.U32 R179, R153.reuse, 0x10000, RZ ;  /* 0x0001000099b37824 */ /* 0x040fe200078e00ff */
[----:B------:R-:W-:Y:S01]  /*25c0*/  SHF.L.U32 R184, R184, 0x10, RZ ;  /* 0x00000010b8b87819 */ /* 0x000fe200000006ff */
[C---:B-----5:R-:W-:Y:S01]  /*25d0*/  FMUL.FTZ R182, R158.reuse, R182 ;  /* 0x000000b69eb67220 */ /* 0x060fe20000410000 */
[----:B------:R-:W-:Y:S01]  /*25e0*/  PRMT R186, R153, 0x7632, R186 ;  /* 0x0000763299ba7816 */ /* 0x000fe200000000ba */
[----:B------:R-:W-:Y:S01]  /*25f0*/  FMUL.FTZ R152, R158, R151 ;  /* 0x000000979e987220 */ /* 0x000fe20000410000 */
[----:B------:R-:W-:Y:S01]  /*2600*/  FMUL.FTZ R153, R244, R150 ;  /* 0x00000096f4997220 */ /* 0x000fe20000410000 */
[----:B------:R-:W-:Y:S01]  /*2610*/  PRMT R188, R154, 0x7632, R188 ;  /* 0x000076329abc7816 */ /* 0x000fe200000000bc */
[----:B------:R-:W-:Y:S01]  /*2620*/  FADD.FTZ R185, -R190, R185 ;  /* 0x000000b9beb97221 */ /* 0x000fe20000010100 */
[----:B------:R-:W-:Y:S01]  /*2630*/  SHF.L.U32 R180, R154, 0x10, RZ ;  /* 0x000000109ab47819 */ /* 0x000fe200000006ff */
[----:B------:R-:W-:Y:S01]  /*2640*/  FMUL.FTZ R154, R158, R149 ;  /* 0x000000959e9a7220 */ /* 0x000fe20000410000 */
[----:B------:R-:W-:Y:S01]  /*2650*/  FADD.FTZ R81, R81, R184 ;  /* 0x000000b851517221 */ /* 0x000fe20000010000 */
[-C--:B------:R-:W-:Y:S01]  /*2660*/  FFMA.FTZ R113, R182, R184.reuse, R113 ;  /* 0x000000b8b6717223 */ /* 0x080fe20000010071 */
[----:B------:R-:W-:Y:S01]  /*2670*/  FADD.FTZ R191, R191, R153 ;  /* 0x00000099bfbf7221 */ /* 0x000fe20000010000 */
[----:B------:R-:W-:Y:S01]  /*2680*/  FMUL.FTZ R184, R243, R184 ;  /* 0x000000b8f3b87220 */ /* 0x000fe20000410000 */
[----:B------:R-:W-:Y:S01]  /*2690*/  FFMA.FTZ R207, R152, R153, R207 ;  /* 0x0000009998cf7223 */ /* 0x000fe200000100cf */
[----:B------:R-:W-:Y:S01]  /*26a0*/  SHF.L.U32 R187, R187, 0x10, RZ ;  /* 0x00000010bbbb7819 */ /* 0x000fe200000006ff */
[----:B------:R-:W-:Y:S01]  /*26b0*/  FADD.FTZ R148, -R190, R148 ;  /* 0x00000094be947221 */ /* 0x000fe20000010100 */
[----:B------:R-:W-:Y:S01]  /*26c0*/  SHF.L.U32 R186, R186, 0x10, RZ ;  /* 0x00000010baba7819 */ /* 0x000fe200000006ff */
[----:B------:R-:W-:Y:S01]  /*26d0*/  FADD.FTZ R82, R82, R179 ;  /* 0x000000b352527221 */ /* 0x000fe20000010000 */
[----:B------:R-:W-:Y:S01]  /*26e0*/  FFMA.FTZ R114, R154, R179, R114 ;  /* 0x000000b39a727223 */ /* 0x000fe20000010072 */
[----:B------:R-:W-:Y:S01]  /*26f0*/  FMUL.FTZ R185, R158, R185 ;  /* 0x000000b99eb97220 */ /* 0x000fe20000410000 */
[----:B------:R-:W-:Y:S01]  /*2700*/  FMUL.FTZ R179, R242, R179 ;  /* 0x000000b3f2b37220 */ /* 0x000fe20000410000 */
[----:B------:R-:W-:Y:S01]  /*2710*/  FADD.FTZ R191, R191, R184 ;  /* 0x000000b8bfbf7221 */ /* 0x000fe20000010000 */
[----:B------:R-:W-:Y:S01]  /*2720*/  FFMA.FTZ R207, R182, R184, R207 ;  /* 0x000000b8b6cf7223 */ /* 0x000fe200000100cf */
[C---:B------:R-:W-:Y:S01]  /*2730*/  PRMT R192, R155.reuse, 0x7632, R192 ;  /* 0x000076329bc07816 */ /* 0x040fe200000000c0 */
[----:B------:R-:W-:Y:S01]  /*2740*/  FADD.FTZ R187, -R190, R187 ;  /* 0x000000bbbebb7221 */ /* 0x000fe20000010100 */
[----:B------:R-:W-:Y:S01]  /*2750*/  SHF.L.U32 R183, R155, 0x10, RZ ;  /* 0x000000109bb77819 */ /* 0x000fe200000006ff */
[----:B------:R-:W-:Y:S01]  /*2760*/  FMUL.FTZ R155, R158, R148 ;  /* 0x000000949e9b7220 */ /* 0x000fe20000410000 */
[----:B------:R-:W-:Y:S01]  /*2770*/  FADD.FTZ R83, R83, R186 ;  /* 0x000000ba53537221 */ /* 0x000fe20000010000 */
[-C--:B------:R-:W-:Y:S01]  /*2780*/  FFMA.FTZ R115, R185, R186.reuse, R115 ;  /* 0x000000bab9737223 */ /* 0x080fe20000010073 */
[----:B------:R-:W-:Y:S01]  /*2790*/  FMUL.FTZ R186, R241, R186 ;  /* 0x000000baf1ba7220 */ /* 0x000fe20000410000 */
[----:B------:R-:W-:Y:S01]  /*27a0*/  FADD.FTZ R191, R191, R179 ;  /* 0x000000b3bfbf7221 */ /* 0x000fe20000010000 */
[----:B------:R-:W-:Y:S01]  /*27b0*/  FFMA.FTZ R207, R154, R179, R207 ;  /* 0x000000b39acf7223 */ /* 0x000fe200000100cf */
[----:B------:R-:W-:Y:S01]  /*27c0*/  SHF.L.U32 R189, R189, 0x10, RZ ;  /* 0x00000010bdbd7819 */ /* 0x000fe200000006ff */
[----:B------:R-:W-:Y:S01]  /*27d0*/  FADD.FTZ R181, -R190, R181 ;  /* 0x000000b5beb57221 */ /* 0x000fe20000010100 */
[----:B------:R-:W-:Y:S01]  /*27e0*/  SHF.L.U32 R188, R188, 0x10, RZ ;  /* 0x00000010bcbc7819 */ /* 0x000fe200000006ff */
[----:B------:R-:W-:Y:S01]  /*27f0*/  FADD.FTZ R76, R76, R180 ;  /* 0x000000b44c4c7221 */ /* 0x000fe20000010000 */
[-C--:B------:R-:W-:Y:S01]  /*2800*/  FFMA.FTZ R108, R155, R180.reuse, R108 ;  /* 0x000000b49b6c7223 */ /* 0x080fe2000001006c */
[----:B------:R-:W-:Y:S01]  /*2810*/  FMUL.FTZ R187, R158, R187 ;  /* 0x000000bb9ebb7220 */ /* 0x000fe20000410000 */
[----:B------:R-:W-:Y:S01]  /*2820*/  FMUL.FTZ R180, R240, R180 ;  /* 0x000000b4f0b47220 */ /* 0x000fe20000410000 */
[----:B------:R-:W-:Y:S01]  /*2830*/  FADD.FTZ R191, R191, R186 ;  /* 0x000000babfbf7221 */ /* 0x000fe20000010000 */
[----:B------:R-:W-:Y:S01]  /*2840*/  FFMA.FTZ R207, R185, R186, R207 ;  /* 0x000000bab9cf7223 */ /* 0x000fe200000100cf */
[----:B------:R-:W-:Y:S01]  /*2850*/  FADD.FTZ R189, -R190, R189 ;  /* 0x000000bdbebd7221 */ /* 0x000fe20000010100 */
[----:B------:R-:W-:Y:S01]  /*2860*/  FMUL.FTZ R181, R158, R181 ;  /* 0x000000b59eb57220 */ /* 0x000fe20000410000 */
[----:B------:R-:W-:Y:S01]  /*2870*/  FADD.FTZ R77, R77, R188 ;  /* 0x000000bc4d4d7221 */ /* 0x000fe20000010000 */
[-C--:B------:R-:W-:Y:S01]  /*2880*/  FFMA.FTZ R109, R187, R188.reuse, R109 ;  /* 0x000000bcbb6d7223 */ /* 0x080fe2000001006d */
[----:B------:R-:W-:Y:S01]  /*2890*/  FMUL.FTZ R188, R239, R188 ;  /* 0x000000bcefbc7220 */ /* 0x000fe20000410000 */
[----:B------:R-:W-:Y:S01]  /*28a0*/  FADD.FTZ R191, R191, R180 ;  /* 0x000000b4bfbf7221 */ /* 0x000fe20000010000 */
[----:B------:R-:W-:Y:S01]  /*28b0*/  FFMA.FTZ R207, R155, R180, R207 ;  /* 0x000000b49bcf7223 */ /* 0x000fe200000100cf */
[----:B------:R-:W-:-:S02]  /*28c0*/  IMAD.U32 R192, R192, 0x10000, RZ ;  /* 0x00010000c0c07824 */ /* 0x000fc400078e00ff */
        /* <DEDUP_REMOVED lines=15> */
.L_x_1012:
[----:B------:R-:W-:Y:S05]  /*29c0*/  BSYNC B1 ;  /* 0x0000000000017941 */ /* 0x000fea0003800000 */
.L_x_1011:
        /* <DEDUP_REMOVED lines=20> */
.L_x_1048:
[----:B------:R-:W-:Y:S01]  /*2b10*/  FADD.FTZ R208, R191, R208 ;  /* 0x000000d0bfd07221 */ /* 0x000fe20000010000 */
[----:B0-----:R-:W-:Y:S01]  /*2b20*/  FADD.FTZ R148, R207, R148 ;  /* 0x00000094cf947221 */ /* 0x001fe20000010000 */
[----:B------:R-:W-:Y:S02]  /*2b30*/  BSSY B1, `(.L_x_1014) ;  /* 0x00000a1000017945 */ /* 0x000fe40003800000 */
[----:B-1----:R-:W-:Y:S01]  /*2b40*/  FMUL.FTZ R207, R208, UR14 ;  /* 0x0000000ed0cf7c20 */ /* 0x002fe20008410000 */
[----:B------:R-:W-:Y:S01]  /*2b50*/  FMUL.FTZ R208, R148, UR14 ;  /* 0x0000000e94d07c20 */ /* 0x000fe20008410000 */
[----:B------:R-:W-:Y:S06]  /*2b60*/  @!P0 BRA `(.L_x_1015) ;  /* 0x0000000800748947 */ /* 0x000fec0003800000 */
[----:B------:R-:W0:Y:S01]  /*2b70*/  LDC.64 R148, c[0x0][0x220] ;  /* 0x00008800ff947b82 */ /* 0x000e220000000a00 */
[----:B------:R-:W-:Y:S01]  /*2b80*/  ISETP.NE.AND P4, PT, R3, RZ, PT ;  /* 0x000000ff0300720c */ /* 0x000fe20003f85270 */
[----:B0-----:R-:W-:-:S06]  /*2b90*/  IMAD.WIDE.U32 R148, R4, 0x10, R148 ;  /* 0x0000001004947825 */ /* 0x001fcc00078e0094 */
[----:B------:R-:W2:Y:S01]  /*2ba0*/  LDG.E.128 R148, desc[UR4][R148.64] ;  /* 0x0000000494947981 */ /* 0x000ea2000c1e1d00 */
[----:B------:R-:W-:Y:S01]  /*2bb0*/  ISETP.NE.U32.AND P5, PT, RZ, UR8, PT ;  /* 0x00000008ff007c0c */ /* 0x000fe2000bfa5070 */
[----:B------:R-:W-:Y:S01]  /*2bc0*/  HFMA2.MMA R247, -RZ, RZ, 0, 0 ;  /* 0x00000000fff77435 */ /* 0x000fe200000001ff */
[----:B------:R-:W-:Y:S02]  /*2bd0*/  FSEL R250, R207, RZ, !P4 ;  /* 0x000000ffcffa7208 */ /* 0x000fe40006000000 */
[----:B------:R-:W-:Y:S02]  /*2be0*/  ISETP.NE.AND.EX P5, PT, RZ, UR9, PT, P5 ;  /* 0x00000009ff007c0c */ /* 0x000fe4000bfa5350 */
[----:B------:R-:W-:Y:S01]  /*2bf0*/  LOP3.LUT P6, RZ, R164, 0xff00, RZ, 0xc0, !PT ;  /* 0x0000ff00a4ff7812 */ /* 0x000fe200078cc0ff */
[----:B------:R-:W-:-:S04]  /*2c00*/  FFMA.FTZ R190, R0, R208, R250 ;  /* 0x000000d000be7223 */ /* 0x000fc800000100fa */
[----:B------:R-:W-:-:S04]  /*2c10*/  FADD.FTZ R190, R5, -R190 ;  /* 0x800000be05be7221 */ /* 0x000fc80000010000 */
[----:B-----5:R-:W-:Y:S02]  /*2c20*/  FMUL.FTZ R191, R158, R190 ;  /* 0x000000be9ebf7220 */ /* 0x020fe40000410000 */
[----:B------:R-:W-:-:S05]  /*2c30*/  @P5 SHF.L.U32 R190, R40, 0x10, RZ ;  /* 0x0000001028be5819 */ /* 0x000fca00000006ff */
[----:B------:R-:W-:Y:S01]  /*2c40*/  @P5 FADD.FTZ R191, R191, R190 ;  /* 0x000000bebfbf5221 */ /* 0x000fe20000010000 */
[----:B------:R-:W-:-:S03]  /*2c50*/  MOV R190, R164 ;  /* 0x000000a400be7202 */ /* 0x000fc60000000f00 */
[----:B------:R-:W-:Y:S01]  /*2c60*/  FMUL.FTZ R248, R191, R159 ;  /* 0x0000009fbff87220 */ /* 0x000fe20000410000 */
[----:B------:R-:W-:-:S03]  /*2c70*/  LOP3.LUT P4, RZ, R190, 0xff, RZ, 0xc0, !PT ;  /* 0x000000ffbeff7812 */ /* 0x000fc6000788c0ff */
[----:B------:R-:W-:-:S10]  /*2c80*/  FMUL.FTZ R248, R248, UR15 ;  /* 0x0000000ff8f87c20 */ /* 0x000fd40008410000 */
[----:B--2---:R-:W-:-:S05]  /*2c90*/  @P4 SHF.L.U32 R190, R148, 0x10, RZ ;  /* 0x0000001094be4819 */ /* 0x004fca00000006ff */
[----:B------:R-:W-:Y:S01]  /*2ca0*/  @P4 FMUL.FTZ R247, R248, R190 ;  /* 0x000000bef8f74220 */ /* 0x000fe20000410000 */
[----:B------:R-:W-:Y:S01]  /*2cb0*/  MOV R190, RZ ;  /* 0x000000ff00be7202 */ /* 0x000fe20000000f00 */
[----:B------:R-:W-:Y:S01]  /*2cc0*/  @P4 FMUL.FTZ R190, R236, R248 ;  /* 0x000000f8ecbe4220 */ /* 0x000fe20000410000 */
[----:B------:R-:W-:Y:S01]  /*2cd0*/  ISETP.NE.U32.AND P4, PT, RZ, UR16, PT ;  /* 0x00000010ff007c0c */ /* 0x000fe2000bf85070 */
[----:B------:R-:W-:Y:S01]  /*2ce0*/  FFMA.FTZ R248, R9, R208, R250 ;  /* 0x000000d009f87223 */ /* 0x000fe200000100fa */
[----:B------:R-:W-:Y:S01]  /*2cf0*/  FADD.FTZ R72, R72, R247 ;  /* 0x000000f748487221 */ /* 0x000fe20000010000 */
[----:B------:R-:W-:Y:S02]  /*2d00*/  @P5 SHF.L.U32 R247, R41, 0x10, RZ ;  /* 0x0000001029f75819 */ /* 0x000fe400000006ff */
[----:B------:R-:W-:Y:S01]  /*2d10*/  ISETP.NE.AND.EX P4, PT, RZ, UR17, PT, P4 ;  /* 0x00000011ff007c0c */ /* 0x000fe2000bf85340 */
[----:B------:R-:W-:-:S04]  /*2d20*/  FADD.FTZ R248, R199, -R248 ;  /* 0x800000f8c7f87221 */ /* 0x000fc80000010000 */
[----:B------:R-:W-:-:S08]  /*2d30*/  FMUL.FTZ R248, R158, R248 ;  /* 0x000000f89ef87220 */ /* 0x000fd00000410000 */
[----:B------:R-:W-:-:S04]  /*2d40*/  @P4 F2FP.BF16.F32.PACK_AB R191, RZ, R191 ;  /* 0x000000bfffbf423e */ /* 0x000fc800000010ff */
[----:B------:R-:W-:Y:S02]  /*2d50*/  @P4 PRMT R144, R191, 0x7610, R144 ;  /* 0x00007610bf904816 */ /* 0x000fe40000000090 */
[----:B------:R-:W-:-:S05]  /*2d60*/  @P5 PRMT R191, R40, 0x7632, R191 ;  /* 0x0000763228bf5816 */ /* 0x000fca00000000bf */
[----:B------:R-:W-:-:S04]  /*2d70*/  @P5 IMAD.U32 R191, R191, 0x10000, RZ ;  /* 0x00010000bfbf5824 */ /* 0x000fc800078e00ff */
[--C-:B------:R-:W-:Y:S01]  /*2d80*/  @P5 FADD.FTZ R248, R248, R191.reuse ;  /* 0x000000bff8f85221 */ /* 0x100fe20000010000 */
[----:B------:R-:W-:Y:S01]  /*2d90*/  @P6 PRMT R191, R148, 0x7632, R191 ;  /* 0x0000763294bf6816 */ /* 0x000fe200000000bf */
[----:B------:R-:W-:Y:S02]  /*2da0*/  HFMA2.MMA R148, -RZ, RZ, 0, 0 ;  /* 0x00000000ff947435 */ /* 0x000fe400000001ff */
[----:B------:R-:W-:Y:S01]  /*2db0*/  FMUL.FTZ R249, R248, R159 ;  /* 0x0000009ff8f97220 */ /* 0x000fe20000410000 */
[----:B------:R-:W-:Y:S02]  /*2dc0*/  @P4 F2FP.BF16.F32.PACK_AB R248, RZ, R248 ;  /* 0x000000f8fff8423e */ /* 0x000fe400000010ff */
[----:B------:R-:W-:Y:S01]  /*2dd0*/  @P6 SHF.L.U32 R191, R191, 0x10, RZ ;  /* 0x00000010bfbf6819 */ /* 0x000fe200000006ff */
[----:B------:R-:W-:Y:S01]  /*2de0*/  FMUL.FTZ R249, R249, UR15 ;  /* 0x0000000ff9f97c20 */ /* 0x000fe20008410000 */
[----:B------:R-:W-:Y:S01]  /*2df0*/  @P4 PRMT R144, R144, 0x5410, R248 ;  /* 0x0000541090904816 */ /* 0x000fe200000000f8 */
[----:B------:R-:W-:-:S02]  /*2e00*/  FFMA.FTZ R248, R6, R208, R250 ;  /* 0x000000d006f87223 */ /* 0x000fc400000100fa */
[----:B------:R-:W-:Y:S01]  /*2e10*/  @P6 FMUL.FTZ R148, R249, R191 ;  /* 0x000000bff9946220 */ /* 0x000fe20000410000 */
[----:B------:R-:W-:Y:S01]  /*2e20*/  MOV R191, RZ ;  /* 0x000000ff00bf7202 */ /* 0x000fe20000000f00 */
[----:B------:R-:W-:Y:S01]  /*2e30*/  FADD.FTZ R248, R198, -R248 ;  /* 0x800000f8c6f87221 */ /* 0x000fe20000010000 */
[----:B------:R-:W-:Y:S01]  /*2e40*/  @P6 FMUL.FTZ R191, R235, R249 ;  /* 0x000000f9ebbf6220 */ /* 0x000fe20000410000 */
[----:B------:R-:W-:Y:S01]  /*2e50*/  LOP3.LUT P6, RZ, R164, 0xff0000, RZ, 0xc0, !PT ;  /* 0x00ff0000a4ff7812 */ /* 0x000fe200078cc0ff */
[----:B------:R-:W-:Y:S01]  /*2e60*/  FADD.FTZ R73, R73, R148 ;  /* 0x0000009449497221 */ /* 0x000fe20000010000 */
[----:B------:R-:W-:Y:S01]  /*2e70*/  FMUL.FTZ R248, R158, R248 ;  /* 0x000000f89ef87220 */ /* 0x000fe20000410000 */
[----:B------:R-:W-:-:S03]  /*2e80*/  HFMA2.MMA R249, -RZ, RZ, 0, 0 ;  /* 0x00000000fff97435 */ /* 0x000fc600000001ff */
[----:B------:R-:W-:-:S04]  /*2e90*/  @P5 FADD.FTZ R248, R248, R247 ;  /* 0x000000f7f8f85221 */ /* 0x000fc80000010000 */
[----:B------:R-:W-:Y:S01]  /*2ea0*/  FMUL.FTZ R148, R248, R159 ;  /* 0x0000009ff8947220 */ /* 0x000fe20000410000 */
[----:B------:R-:W-:Y:S02]  /*2eb0*/  @P4 F2FP.BF16.F32.PACK_AB R248, RZ, R248 ;  /* 0x000000f8fff8423e */ /* 0x000fe400000010ff */
[----:B------:R-:W-:Y:S02]  /*2ec0*/  @P6 IMAD.U32 R247, R149, 0x10000, RZ ;  /* 0x0001000095f76824 */ /* 0x000fe400078e00ff */
[----:B------:R-:W-:Y:S01]  /*2ed0*/  FMUL.FTZ R148, R148, UR15 ;  /* 0x0000000f94947c20 */ /* 0x000fe20008410000 */
[----:B------:R-:W-:Y:S02]  /*2ee0*/  @P4 PRMT R145, R248, 0x7610, R145 ;  /* 0x00007610f8914816 */ /* 0x000fe40000000091 */
[----:B------:R-:W-:Y:S01]  /*2ef0*/  @P5 PRMT R248, R41, 0x7632, R248 ;  /* 0x0000763229f85816 */ /* 0x000fe200000000f8 */
[----:B------:R-:W-:Y:S01]  /*2f00*/  @P6 FMUL.FTZ R249, R148, R247 ;  /* 0x000000f794f96220 */ /* 0x000fe20000410000 */
[----:B------:R-:W-:Y:S01]  /*2f10*/  MOV R247, RZ ;  /* 0x000000ff00f77202 */ /* 0x000fe20000000f00 */
[----:B------:R-:W-:Y:S01]  /*2f20*/  @P6 FMUL.FTZ R247, R234, R148 ;  /* 0x00000094eaf76220 */ /* 0x000fe20000410000 */
[----:B------:R-:W-:Y:S01]  /*2f30*/  FFMA.FTZ R148, R10, R208, R250 ;  /* 0x000000d00a947223 */ /* 0x000fe200000100fa */
[----:B------:R-:W-:Y:S01]  /*2f40*/  LOP3.LUT P6, RZ, R164, 0xff000000, RZ, 0xc0, !PT ;  /* 0xff000000a4ff7812 */ /* 0x000fe200078cc0ff */
[----:B------:R-:W-:Y:S01]  /*2f50*/  FADD.FTZ R74, R74, R249 ;  /* 0x000000f94a4a7221 */ /* 0x000fe20000010000 */
[----:B------:R-:W-:Y:S01]  /*2f60*/  @P5 SHF.L.U32 R248, R248, 0x10, RZ ;  /* 0x00000010f8f85819 */ /* 0x000fe200000006ff */
[----:B------:R-:W-:Y:S01]  /*2f70*/  FADD.FTZ R148, R197, -R148 ;  /* 0x80000094c5947221 */ /* 0x000fe20000010000 */
[----:B------:R-:W-:-:S03]  /*2f80*/  HFMA2.MMA R249, -RZ, RZ, 0, 0 ;  /* 0x00000000fff97435 */ /* 0x000fc600000001ff */
[----:B------:R-:W-:-:S04]  /*2f90*/  FMUL.FTZ R148, R158, R148 ;  /* 0x000000949e947220 */ /* 0x000fc80000410000 */
[--C-:B------:R-:W-:Y:S02]  /*2fa0*/  @P5 FADD.FTZ R148, R148, R248.reuse ;  /* 0x000000f894945221 */ /* 0x100fe40000010000 */
[----:B------:R-:W-:Y:S02]  /*2fb0*/  @P6 PRMT R248, R149, 0x7632, R248 ;  /* 0x0000763295f86816 */ /* 0x000fe400000000f8 */
        /* <DEDUP_REMOVED lines=13> */
[----:B------:R-:W-:-:S04]  /*3090*/  @P5 IMAD.U32 R148, R42, 0x10000, RZ ;  /* 0x000100002a945824 */ /* 0x000fc800078e00ff */
[----:B------:R-:W-:-:S05]  /*30a0*/  @P5 FADD.FTZ R149, R149, R148 ;  /* 0x0000009495955221 */ /* 0x000fca0000010000 */
[----:B------:R-:W-:Y:S01]  /*30b0*/  @P4 F2FP.BF16.F32.PACK_AB R148, RZ, R149 ;  /* 0x00000095ff94423e */ /* 0x000fe200000010ff */
[----:B------:R-:W-:Y:S01]  /*30c0*/  FMUL.FTZ R149, R149, R159 ;  /* 0x0000009f95957220 */ /* 0x000fe20000410000 */
[----:B------:R-:W-:Y:S02]  /*30d0*/  @P6 SHF.L.U32 R249, R150, 0x10, RZ ;  /* 0x0000001096f96819 */ /* 0x000fe400000006ff */
[----:B------:R-:W-:Y:S01]  /*30e0*/  @P4 PRMT R146, R148, 0x7610, R146 ;  /* 0x0000761094924816 */ /* 0x000fe20000000092 */
[----:B------:R-:W-:Y:S01]  /*30f0*/  FMUL.FTZ R148, R149, UR15 ;  /* 0x0000000f95947c20 */ /* 0x000fe20008410000 */
[----:B------:R-:W-:-:S06]  /*3100*/  HFMA2.MMA R149, -RZ, RZ, 0, 0 ;  /* 0x00000000ff957435 */ /* 0x000fcc00000001ff */
[----:B------:R-:W-:Y:S01]  /*3110*/  @P6 FMUL.FTZ R149, R148, R249 ;  /* 0x000000f994956220 */ /* 0x000fe20000410000 */
[----:B------:R-:W-:Y:S01]  /*3120*/  MOV R249, RZ ;  /* 0x000000ff00f97202 */ /* 0x000fe20000000f00 */
[----:B------:R-:W-:Y:S01]  /*3130*/  @P6 FMUL.FTZ R249, R232, R148 ;  /* 0x00000094e8f96220 */ /* 0x000fe20000410000 */
[----:B------:R-:W-:Y:S01]  /*3140*/  @P5 PRMT R148, R42, 0x7632, R148 ;  /* 0x000076322a945816 */ /* 0x000fe20000000094 */
[----:B------:R-:W-:Y:S01]  /*3150*/  FADD.FTZ R68, R68, R149 ;  /* 0x0000009544447221 */ /* 0x000fe20000010000 */
[----:B------:R-:W-:Y:S01]  /*3160*/  FFMA.FTZ R149, R11, R208, R250 ;  /* 0x000000d00b957223 */ /* 0x000fe200000100fa */
[----:B------:R-:W-:Y:S02]  /*3170*/  LOP3.LUT P6, RZ, R165, 0xff00, RZ, 0xc0, !PT ;  /* 0x0000ff00a5ff7812 */ /* 0x000fe400078cc0ff */
[----:B------:R-:W-:Y:S01]  /*3180*/  @P5 SHF.L.U32 R148, R148, 0x10, RZ ;  /* 0x0000001094945819 */ /* 0x000fe200000006ff */
[----:B------:R-:W-:-:S04]  /*3190*/  FADD.FTZ R149, R195, -R149 ;  /* 0x80000095c3957221 */ /* 0x000fc80000010000 */
[----:B------:R-:W-:-:S04]  /*31a0*/  FMUL.FTZ R149, R158, R149 ;  /* 0x000000959e957220 */ /* 0x000fc80000410000 */
[----:B------:R-:W-:Y:S02]  /*31b0*/  @P5 FADD.FTZ R149, R149, R148 ;  /* 0x0000009495955221 */ /* 0x000fe40000010000 */
[----:B------:R-:W-:-:S03]  /*31c0*/  @P6 PRMT R150, R150, 0x7632, R150 ;  /* 0x0000763296966816 */ /* 0x000fc60000000096 */
[----:B------:R-:W-:Y:S02]  /*31d0*/  @P4 F2FP.BF16.F32.PACK_AB R148, RZ, R149 ;  /* 0x00000095ff94423e */ /* 0x000fe400000010ff */
[----:B------:R-:W-:Y:S02]  /*31e0*/  @P6 SHF.L.U32 R150, R150, 0x10, RZ ;  /* 0x0000001096966819 */ /* 0x000fe400000006ff */
[----:B------:R-:W-:Y:S01]  /*31f0*/  @P4 PRMT R146, R146, 0x5410, R148 ;  /* 0x0000541092924816 */ /* 0x000fe20000000094 */
[----:B------:R-:W-:Y:S01]  /*3200*/  FMUL.FTZ R148, R149, R159 ;  /* 0x0000009f95947220 */ /* 0x000fe20000410000 */
[----:B------:R-:W-:-:S03]  /*3210*/  IMAD.MOV.U32 R149, RZ, RZ, RZ ;  /* 0x000000ffff957224 */ /* 0x000fc600078e00ff */
[----:B------:R-:W-:-:S04]  /*3220*/  FMUL.FTZ R148, R148, UR15 ;  /* 0x0000000f94947c20 */ /* 0x000fc80008410000 */
[----:B------:R-:W-:Y:S01]  /*3230*/  @P6 FMUL.FTZ R149, R148, R150 ;  /* 0x0000009694956220 */ /* 0x000fe20000410000 */
[----:B------:R-:W-:-:S03]  /*3240*/  HFMA2.MMA R150, -RZ, RZ, 0, 0 ;  /* 0x00000000ff967435 */ /* 0x000fc600000001ff */
[----:B------:R-:W-:-:S03]  /*3250*/  FADD.FTZ R69, R69, R149 ;  /* 0x0000009545457221 */ /* 0x000fc60000010000 */
[----:B------:R-:W-:Y:S01]  /*3260*/  @P6 FMUL.FTZ R150, R231, R148 ;  /* 0x00000094e7966220 */ /* 0x000fe20000410000 */
[-CC-:B------:R-:W-:Y:S01]  /*3270*/  FFMA.FTZ R148, R8, R208.reuse, R250.reuse ;  /* 0x000000d008947223 */ /* 0x180fe200000100fa */
[----:B------:R-:W-:-:S03]  /*3280*/  FFMA.FTZ R250, R193, R208, R250 ;  /* 0x000000d0c1fa7223 */ /* 0x000fc600000100fa */
[----:B------:R-:W-:Y:S01]  /*3290*/  FADD.FTZ R148, R194, -R148 ;  /* 0x80000094c2947221 */ /* 0x000fe20000010000 */
[----:B------:R-:W-:-:S03]  /*32a0*/  F2FP.BF16.F32.PACK_AB R150, R150, R249 ;  /* 0x000000f99696723e */ /* 0x000fc600000010ff */
[----:B------:R-:W-:Y:S01]  /*32b0*/  FMUL.FTZ R149, R158, R148 ;  /* 0x000000949e957220 */ /* 0x000fe20000410000 */
[----:B------:R-:W-:-:S05]  /*32c0*/  @P5 SHF.L.U32 R148, R43, 0x10, RZ ;  /* 0x000000102b945819 */ /* 0x000fca00000006ff */
[----:B------:R-:W-:Y:S01]  /*32d0*/  @P5 FADD.FTZ R149, R149, R148 ;  /* 0x0000009495955221 */ /* 0x000fe20000010000 */
[--C-:B------:R-:W-:Y:S01]  /*32e0*/  FADD.FTZ R148, R12, -R250.reuse ;  /* 0x800000fa0c947221 */ /* 0x100fe20000010000 */
[----:B------:R-:W-:-:S03]  /*32f0*/  @P5 PRMT R250, R43, 0x7632, R250 ;  /* 0x000076322bfa5816 */ /* 0x000fc600000000fa */
[----:B------:R-:W-:Y:S01]  /*3300*/  FMUL.FTZ R148, R158, R148 ;  /* 0x000000949e947220 */ /* 0x000fe20000410000 */
[----:B------:R-:W-:-:S05]  /*3310*/  @P5 SHF.L.U32 R250, R250, 0x10, RZ ;  /* 0x00000010fafa5819 */ /* 0x000fca00000006ff */
[----:B------:R-:W-:Y:S01]  /*3320*/  @P5 FADD.FTZ R148, R148, R250 ;  /* 0x000000fa94945221 */ /* 0x000fe20000010000 */
[----:B------:R-:W-:Y:S02]  /*3330*/  LOP3.LUT P5, RZ, R165, 0xff0000, RZ, 0xc0, !PT ;  /* 0x00ff0000a5ff7812 */ /* 0x000fe400078ac0ff */
[----:B------:R-:W-:Y:S01]  /*3340*/  @P4 F2FP.BF16.F32.PACK_AB R250, RZ, R149 ;  /* 0x00000095fffa423e */ /* 0x000fe200000010ff */
[----:B------:R-:W-:-:S03]  /*3350*/  FMUL.FTZ R149, R149, R159 ;  /* 0x0000009f95957220 */ /* 0x000fc60000410000 */
[----:B------:R-:W-:Y:S01]  /*3360*/  @P4 PRMT R147, R250, 0x7610, R147 ;  /* 0x00007610fa934816 */ /* 0x000fe20000000093 */
[----:B------:R-:W-:Y:S01]  /*3370*/  FMUL.FTZ R149, R149, UR15 ;  /* 0x0000000f95957c20 */ /* 0x000fe20008410000 */
[----:B------:R-:W-:-:S05]  /*3380*/  MOV R250, RZ ;  /* 0x000000ff00fa7202 */ /* 0x000fca0000000f00 */
[----:B------:R-:W-:-:S05]  /*3390*/  @P5 SHF.L.U32 R252, R151, 0x10, RZ ;  /* 0x0000001097fc5819 */ /* 0x000fca00000006ff */
[----:B------:R-:W-:-:S04]  /*33a0*/  @P5 FMUL.FTZ R250, R149, R252 ;  /* 0x000000fc95fa5220 */ /* 0x000fc80000410000 */
[----:B------:R-:W-:Y:S01]  /*33b0*/  FADD.FTZ R70, R70, R250 ;  /* 0x000000fa46467221 */ /* 0x000fe20000010000 */
[----:B------:R-:W-:Y:S02]  /*33c0*/  IMAD.MOV.U32 R250, RZ, RZ, RZ ;  /* 0x000000fffffa7224 */ /* 0x000fe400078e00ff */
[----:B------:R-:W-:Y:S01]  /*33d0*/  @P5 FMUL.FTZ R250, R230, R149 ;  /* 0x00000095e6fa5220 */ /* 0x000fe20000410000 */
[----:B------:R-:W-:Y:S02]  /*33e0*/  LOP3.LUT P5, RZ, R165, 0xff000000, RZ, 0xc0, !PT ;  /* 0xff000000a5ff7812 */ /* 0x000fe400078ac0ff */
[----:B------:R-:W-:Y:S01]  /*33f0*/  @P4 F2FP.BF16.F32.PACK_AB R149, RZ, R148 ;  /* 0x00000094ff95423e */ /* 0x000fe200000010ff */
[----:B------:R-:W-:-:S03]  /*3400*/  FMUL.FTZ R148, R148, R159 ;  /* 0x0000009f94947220 */ /* 0x000fc60000410000 */
[----:B------:R-:W-:Y:S01]  /*3410*/  @P4 PRMT R147, R147, 0x5410, R149 ;  /* 0x0000541093934816 */ /* 0x000fe20000000095 */
[----:B------:R-:W-:Y:S01]  /*3420*/  HFMA2.MMA R149, -RZ, RZ, 0, 0 ;  /* 0x00000000ff957435 */ /* 0x000fe200000001ff */
[----:B------:R-:W-:-:S05]  /*3430*/  FMUL.FTZ R148, R148, UR15 ;  /* 0x0000000f94947c20 */ /* 0x000fca0008410000 */
[----:B------:R-:W-:-:S04]  /*3440*/  @P5 PRMT R151, R151, 0x7632, R151 ;  /* 0x0000763297975816 */ /* 0x000fc80000000097 */
[----:B------:R-:W-:-:S05]  /*3450*/  @P5 SHF.L.U32 R151, R151, 0x10, RZ ;  /* 0x0000001097975819 */ /* 0x000fca00000006ff */
[----:B------:R-:W-:Y:S01]  /*3460*/  @P5 FMUL.FTZ R149, R148, R151 ;  /* 0x0000009794955220 */ /* 0x000fe20000410000 */
[----:B------:R-:W-:Y:S01]  /*3470*/  MOV R151, RZ ;  /* 0x000000ff00977202 */ /* 0x000fe20000000f00 */
[----:B------:R-:W-:Y:S02]  /*3480*/  @P5 FMUL.FTZ R151, R229, R148 ;  /* 0x00000094e5975220 */ /* 0x000fe40000410000 */
[----:B------:R-:W-:Y:S02]  /*3490*/  FADD.FTZ R71, R71, R149 ;  /* 0x0000009547477221 */ /* 0x000fe40000010000 */
[----:B------:R-:W0:Y:S01]  /*34a0*/  @P4 LDC.64 R148, c[0x0][0x308] ;  /* 0x0000c200ff944b82 */ /* 0x000e220000000a00 */
[----:B------:R-:W-:Y:S01]  /*34b0*/  F2FP.BF16.F32.PACK_AB R151, R151, R250 ;  /* 0x000000fa9797723e */ /* 0x000fe200000010ff */
[----:B0-----:R-:W-:-:S05]  /*34c0*/  @P4 IMAD.WIDE.U32 R148, R4, 0x10, R148 ;  /* 0x0000001004944825 */ /* 0x001fca00078e0094 */
[----:B------:R0:W-:Y:S02]  /*34d0*/  @P4 STG.E.128 desc[UR4][R148.64], R144 ;  /* 0x0000009094004986 */ /* 0x0001e4000c101d04 */
[----:B0-----:R-:W-:Y:S02]  /*34e0*/  F2FP.BF16.F32.PACK_AB R149, R248, R247 ;  /* 0x000000f7f895723e */ /* 0x001fe400000010ff */
[----:B------:R-:W0:Y:S01]  /*34f0*/  LDC.64 R248, c[0x0][0x2f8] ;  /* 0x0000be00fff87b82 */ /* 0x000e220000000a00 */
[----:B------:R-:W-:Y:S01]  /*3500*/  F2FP.BF16.F32.PACK_AB R148, R191, R190 ;  /* 0x000000bebf94723e */ /* 0x000fe200000010ff */
[C---:B0-----:R-:W-:Y:S01]  /*3510*/  IMAD.WIDE.U32 R190, R4.reuse, 0x10, R248 ;  /* 0x0000001004be7825 */ /* 0x041fe200078e00f8 */
[----:B------:R-:W-:-:S04]  /*3520*/  IADD3 R4, R4, 0x20, RZ ;  /* 0x0000002004047810 */ /* 0x000fc80007ffe0ff */
[----:B------:R0:W-:Y:S03]  /*3530*/  STG.E.128 desc[UR4][R190.64], R148 ;  /* 0x00000094be007986 */ /* 0x0001e6000c101d04 */
.L_x_1015:
[----:B------:R-:W-:Y:S05]  /*3540*/  BSYNC B1 ;  /* 0x0000000000017941 */ /* 0x000fea0003800000 */
.L_x_1014:
[----:B------:R-:W-:Y:S04]  /*3550*/  BSSY B1, `(.L_x_1016) ;  /* 0x000009f000017945 */ /* 0x000fe80003800000 */
[----:B------:R-:W-:Y:S05]  /*3560*/  @!P1 BRA `(.L_x_1017) ;  /* 0x0000000800749947 */ /* 0x000fea0003800000 */
[----:B0-----:R-:W0:Y:S01]  /*3570*/  LDC.64 R148, c[0x0][0x220] ;  /* 0x00008800ff947b82 */ /* 0x001e220000000a00 */
        /* <DEDUP_REMOVED lines=13> */
[----:B------:R-:W-:-:S03]  /*3650*/  IMAD.MOV.U32 R190, RZ, RZ, R166 ;  /* 0x000000ffffbe7224 */ /* 0x000fc600078e00a6 */
[----:B------:R-:W-:Y:S02]  /*3660*/  FMUL.FTZ R248, R191, R159 ;  /* 0x0000009fbff87220 */ /* 0x000fe40000410000 */
[----:B------:R-:W-:Y:S02]  /*3670*/  LOP3.LUT P4, RZ, R190, 0xff, RZ, 0xc0, !PT ;  /* 0x000000ffbeff7812 */ /* 0x000fe4000788c0ff */
[----:B------:R-:W-:-:S11]  /*3680*/  FMUL.FTZ R248, R248, UR15 ;  /* 0x0000000ff8f87c20 */ /* 0x000fd60008410000 */
        /* <DEDUP_REMOVED lines=13> */
[----:B------:R-:W-:-:S04]  /*3760*/  @P5 PRMT R191, R36, 0x7632, R191 ;  /* 0x0000763224bf5816 */ /* 0x000fc800000000bf */
[----:B------:R-:W-:-:S05]  /*3770*/  @P5 SHF.L.U32 R191, R191, 0x10, RZ ;  /* 0x00000010bfbf5819 */ /* 0x000fca00000006ff */
[--C-:B------:R-:W-:Y:S01]  /*3780*/  @P5 FADD.FTZ R248, R248, R191.reuse ;  /* 0x000000bff8f85221 */ /* 0x100fe20000010000 */
[----:B------:R-:W-:Y:S01]  /*3790*/  @P6 PRMT R191, R148, 0x7632, R191 ;  /* 0x0000763294bf6816 */ /* 0x000fe200000000bf */
[----:B------:R-:W-:Y:S02]  /*37a0*/  IMAD.MOV.U32 R148, RZ, RZ, RZ ;  /* 0x000000ffff947224 */ /* 0x000fe400078e00ff */
[----:B------:R-:W-:Y:S01]  /*37b0*/  FMUL.FTZ R249, R248, R159 ;  /* 0x0000009ff8f97220 */ /* 0x000fe20000410000 */
[----:B------:R-:W-:Y:S02]  /*37c0*/  @P6 SHF.L.U32 R191, R191, 0x10, RZ ;  /* 0x00000010bfbf6819 */ /* 0x000fe400000006ff */
[----:B------:R-:W-:Y:S01]  /*37d0*/  @P4 F2FP.BF16.F32.PACK_AB R248, RZ, R248 ;  /* 0x000000f8fff8423e */ /* 0x000fe200000010ff */
[----:B------:R-:W-:-:S03]  /*37e0*/  FMUL.FTZ R249, R249, UR15 ;  /* 0x0000000ff9f97c20 */ /* 0x000fc60008410000 */
[----:B------:R-:W-:Y:S01]  /*37f0*/  @P4 PRMT R144, R144, 0x5410, R248 ;  /* 0x0000541090904816 */ /* 0x000fe200000000f8 */
[----:B------:R-:W-:Y:S01]  /*3800*/  @P6 FMUL.FTZ R148, R249, R191 ;  /* 0x000000bff9946220 */ /* 0x000fe20000410000 */
[----:B------:R-:W-:Y:S01]  /*3810*/  HFMA2.MMA R191, -RZ, RZ, 0, 0 ;  /* 0x00000000ffbf7435 */ /* 0x000fe200000001ff */
[----:B------:R-:W-:Y:S02]  /*3820*/  FFMA.FTZ R248, R15, R208, R250 ;  /* 0x000000d00ff87223 */ /* 0x000fe400000100fa */
[----:B------:R-:W-:Y:S02]  /*3830*/  FADD.FTZ R65, R65, R148 ;  /* 0x0000009441417221 */ /* 0x000fe40000010000 */
[----:B------:R-:W-:Y:S01]  /*3840*/  FADD.FTZ R248, R16, -R248 ;  /* 0x800000f810f87221 */ /* 0x000fe20000010000 */
[----:B------:R-:W-:Y:S01]  /*3850*/  @P6 FMUL.FTZ R191, R227, R249 ;  /* 0x000000f9e3bf6220 */ /* 0x000fe20000410000 */
[----:B------:R-:W-:Y:S02]  /*3860*/  LOP3.LUT P6, RZ, R166, 0xff0000, RZ, 0xc0, !PT ;  /* 0x00ff0000a6ff7812 */ /* 0x000fe400078cc0ff */
[----:B------:R-:W-:Y:S01]  /*3870*/  FMUL.FTZ R248, R158, R248 ;  /* 0x000000f89ef87220 */ /* 0x000fe20000410000 */
[----:B------:R-:W-:-:S03]  /*3880*/  MOV R249, RZ ;  /* 0x000000ff00f97202 */ /* 0x000fc60000000f00 */
[----:B------:R-:W-:-:S04]  /*3890*/  @P5 FADD.FTZ R248, R248, R247 ;  /* 0x000000f7f8f85221 */ /* 0x000fc80000010000 */
[----:B------:R-:W-:Y:S01]  /*38a0*/  FMUL.FTZ R148, R248, R159 ;  /* 0x0000009ff8947220 */ /* 0x000fe20000410000 */
[----:B------:R-:W-:Y:S02]  /*38b0*/  @P4 F2FP.BF16.F32.PACK_AB R248, RZ, R248 ;  /* 0x000000f8fff8423e */ /* 0x000fe400000010ff */
[----:B------:R-:W-:Y:S01]  /*38c0*/  @P6 SHF.L.U32 R247, R149, 0x10, RZ ;  /* 0x0000001095f76819 */ /* 0x000fe200000006ff */
[----:B------:R-:W-:Y:S01]  /*38d0*/  FMUL.FTZ R148, R148, UR15 ;  /* 0x0000000f94947c20 */ /* 0x000fe20008410000 */
[----:B------:R-:W-:Y:S02]  /*38e0*/  @P4 PRMT R145, R248, 0x7610, R145 ;  /* 0x00007610f8914816 */ /* 0x000fe40000000091 */
[----:B------:R-:W-:Y:S01]  /*38f0*/  @P5 PRMT R248, R37, 0x7632, R248 ;  /* 0x0000763225f85816 */ /* 0x000fe200000000f8 */
[----:B------:R-:W-:Y:S01]  /*3900*/  @P6 FMUL.FTZ R249, R148, R247 ;  /* 0x000000f794f96220 */ /* 0x000fe20000410000 */
[----:B------:R-:W-:-:S03]  /*3910*/  HFMA2.MMA R247, -RZ, RZ, 0, 0 ;  /* 0x00000000fff77435 */ /* 0x000fc600000001ff */
[----:B------:R-:W-:Y:S02]  /*3920*/  @P5 IMAD.U32 R248, R248, 0x10000, RZ ;  /* 0x00010000f8f85824 */ /* 0x000fe400078e00ff */
[----:B------:R-:W-:Y:S01]  /*3930*/  FADD.FTZ R66, R66, R249 ;  /* 0x000000f942427221 */ /* 0x000fe20000010000 */
[----:B------:R-:W-:Y:S01]  /*3940*/  MOV R249, RZ ;  /* 0x000000ff00f97202 */ /* 0x000fe20000000f00 */
[----:B------:R-:W-:Y:S01]  /*3950*/  @P6 FMUL.FTZ R247, R226, R148 ;  /* 0x00000094e2f76220 */ /* 0x000fe20000410000 */
[----:B------:R-:W-:Y:S01]  /*3960*/  FFMA.FTZ R148, R22, R208, R250 ;  /* 0x000000d016947223 */ /* 0x000fe200000100fa */
[----:B------:R-:W-:-:S03]  /*3970*/  LOP3.LUT P6, RZ, R166, 0xff000000, RZ, 0xc0, !PT ;  /* 0xff000000a6ff7812 */ /* 0x000fc600078cc0ff */
[----:B------:R-:W-:-:S04]  /*3980*/  FADD.FTZ R148, R24, -R148 ;  /* 0x8000009418947221 */ /* 0x000fc80000010000 */
        /* <DEDUP_REMOVED lines=10> */
[----:B------:R-:W-:Y:S01]  /*3a30*/  HFMA2.MMA R248, -RZ, RZ, 0, 0 ;  /* 0x00000000fff87435 */ /* 0x000fe200000001ff */
[----:B------:R-:W-:Y:S02]  /*3a40*/  FADD.FTZ R148, R18, -R148 ;  /* 0x8000009412947221 */ /* 0x000fe40000010000 */
[----:B------:R-:W-:-:S03]  /*3a50*/  FADD.FTZ R67, R67, R249 ;  /* 0x000000f943437221 */ /* 0x000fc60000010000 */
[----:B------:R-:W-:Y:S01]  /*3a60*/  @P6 FMUL.FTZ R248, R225, R149 ;  /* 0x00000095e1f86220 */ /* 0x000fe20000410000 */
[----:B------:R-:W-:Y:S01]  /*3a70*/  FMUL.FTZ R149, R158, R148 ;  /* 0x000000949e957220 */ /* 0x000fe20000410000 */
[----:B------:R-:W-:Y:S02]  /*3a80*/  @P5 SHF.L.U32 R148, R38, 0x10, RZ ;  /* 0x0000001026945819 */ /* 0x000fe400000006ff */
[----:B------:R-:W-:-:S03]  /*3a90*/  LOP3.LUT P6, RZ, R167, 0xff, RZ, 0xc0, !PT ;  /* 0x000000ffa7ff7812 */ /* 0x000fc600078cc0ff */
[----:B------:R-:W-:-:S05]  /*3aa0*/  @P5 FADD.FTZ R149, R149, R148 ;  /* 0x0000009495955221 */ /* 0x000fca0000010000 */
[----:B------:R-:W-:Y:S01]  /*3ab0*/  @P4 F2FP.BF16.F32.PACK_AB R148, RZ, R149 ;  /* 0x00000095ff94423e */ /* 0x000fe200000010ff */
[----:B------:R-:W-:-:S03]  /*3ac0*/  FMUL.FTZ R149, R149, R159 ;  /* 0x0000009f95957220 */ /* 0x000fc60000410000 */
[----:B------:R-:W-:Y:S01]  /*3ad0*/  @P4 PRMT R146, R148, 0x7610, R146 ;  /* 0x0000761094924816 */ /* 0x000fe20000000092 */
[----:B------:R-:W-:Y:S01]  /*3ae0*/  FMUL.FTZ R148, R149, UR15 ;  /* 0x0000000f95947c20 */ /* 0x000fe20008410000 */
[----:B------:R-:W-:Y:S01]  /*3af0*/  @P6 IMAD.U32 R249, R150, 0x10000, RZ ;  /* 0x0001000096f96824 */ /* 0x000fe200078e00ff */
[----:B------:R-:W-:-:S03]  /*3b00*/  MOV R149, RZ ;  /* 0x000000ff00957202 */ /* 0x000fc60000000f00 */
[----:B------:R-:W-:Y:S01]  /*3b10*/  @P6 FMUL.FTZ R149, R148, R249 ;  /* 0x000000f994956220 */ /* 0x000fe20000410000 */
[----:B------:R-:W-:-:S03]  /*3b20*/  HFMA2.MMA R249, -RZ, RZ, 0, 0 ;  /* 0x00000000fff97435 */ /* 0x000fc600000001ff */
[----:B------:R-:W-:Y:S01]  /*3b30*/  FADD.FTZ R60, R60, R149 ;  /* 0x000000953c3c7221 */ /* 0x000fe20000010000 */
[----:B------:R-:W-:Y:S02]  /*3b40*/  FFMA.FTZ R149, R25, R208, R250 ;  /* 0x000000d019957223 */ /* 0x000fe400000100fa */
[----:B------:R-:W-:Y:S01]  /*3b50*/  @P6 FMUL.FTZ R249, R224, R148 ;  /* 0x00000094e0f96220 */ /* 0x000fe20000410000 */
[----:B------:R-:W-:Y:S01]  /*3b60*/  @P5 PRMT R148, R38, 0x7632, R148 ;  /* 0x0000763226945816 */ /* 0x000fe20000000094 */
[----:B------:R-:W-:Y:S01]  /*3b70*/  FADD.FTZ R149, R26, -R149 ;  /* 0x800000951a957221 */ /* 0x000fe20000010000 */
[----:B------:R-:W-:Y:S02]  /*3b80*/  LOP3.LUT P6, RZ, R167, 0xff00, RZ, 0xc0, !PT ;  /* 0x0000ff00a7ff7812 */ /* 0x000fe400078cc0ff */
[----:B------:R-:W-:Y:S01]  /*3b90*/  @P5 SHF.L.U32 R148, R148, 0x10, RZ ;  /* 0x0000001094945819 */ /* 0x000fe200000006ff */
[----:B------:R-:W-:-:S04]  /*3ba0*/  FMUL.FTZ R149, R158, R149 ;  /* 0x000000959e957220 */ /* 0x000fc80000410000 */
[----:B------:R-:W-:-:S05]  /*3bb0*/  @P5 FADD.FTZ R149, R149, R148 ;  /* 0x0000009495955221 */ /* 0x000fca0000010000 */
[----:B------:R-:W-:Y:S02]  /*3bc0*/  @P4 F2FP.BF16.F32.PACK_AB R148, RZ, R149 ;  /* 0x00000095ff94423e */ /* 0x000fe400000010ff */
[----:B------:R-:W-:Y:S02]  /*3bd0*/  @P6 PRMT R150, R150, 0x7632, R150 ;  /* 0x0000763296966816 */ /* 0x000fe40000000096 */
[----:B------:R-:W-:Y:S01]  /*3be0*/  @P4 PRMT R146, R146, 0x5410, R148 ;  /* 0x0000541092924816 */ /* 0x000fe20000000094 */
[----:B------:R-:W-:Y:S01]  /*3bf0*/  FMUL.FTZ R148, R149, R159 ;  /* 0x0000009f95947220 */ /* 0x000fe20000410000 */
[----:B------:R-:W-:Y:S02]  /*3c00*/  @P6 SHF.L.U32 R150, R150, 0x10, RZ ;  /* 0x0000001096966819 */ /* 0x000fe400000006ff */
[----:B------:R-:W-:Y:S01]  /*3c10*/  MOV R149, RZ ;  /* 0x000000ff00957202 */ /* 0x000fe20000000f00 */
        /* <DEDUP_REMOVED lines=10> */
[----:B------:R-:W-:-:S04]  /*3cc0*/  @P5 IMAD.U32 R148, R39, 0x10000, RZ ;  /* 0x0001000027945824 */ /* 0x000fc800078e00ff */
        /* <DEDUP_REMOVED lines=15> */
[----:B------:R-:W-:-:S06]  /*3dc0*/  HFMA2.MMA R250, -RZ, RZ, 0, 0 ;  /* 0x00000000fffa7435 */ /* 0x000fcc00000001ff */
[----:B------:R-:W-:Y:S01]  /*3dd0*/  @P5 FMUL.FTZ R250, R222, R149 ;  /* 0x00000095defa5220 */ /* 0x000fe20000410000 */
[----:B------:R-:W-:Y:S02]  /*3de0*/  LOP3.LUT P5, RZ, R167, 0xff000000, RZ, 0xc0, !PT ;  /* 0xff000000a7ff7812 */ /* 0x000fe400078ac0ff */
[----:B------:R-:W-:Y:S01]  /*3df0*/  @P4 F2FP.BF16.F32.PACK_AB R149, RZ, R148 ;  /* 0x00000094ff95423e */ /* 0x000fe200000010ff */
[----:B------:R-:W-:-:S03]  /*3e00*/  FMUL.FTZ R148, R148, R159 ;  /* 0x0000009f94947220 */ /* 0x000fc60000410000 */
[----:B------:R-:W-:Y:S01]  /*3e10*/  @P4 PRMT R147, R147, 0x5410, R149 ;  /* 0x0000541093934816 */ /* 0x000fe20000000095 */
[----:B------:R-:W-:Y:S01]  /*3e20*/  FMUL.FTZ R148, R148, UR15 ;  /* 0x0000000f94947c20 */ /* 0x000fe20008410000 */
[----:B------:R-:W-:-:S05]  /*3e30*/  IMAD.MOV.U32 R149, RZ, RZ, RZ ;  /* 0x000000ffff957224 */ /* 0x000fca00078e00ff */
[----:B------:R-:W-:-:S04]  /*3e40*/  @P5 PRMT R151, R151, 0x7632, R151 ;  /* 0x0000763297975816 */ /* 0x000fc80000000097 */
[----:B------:R-:W-:-:S05]  /*3e50*/  @P5 SHF.L.U32 R151, R151, 0x10, RZ ;  /* 0x0000001097975819 */ /* 0x000fca00000006ff */
[----:B------:R-:W-:Y:S01]  /*3e60*/  @P5 FMUL.FTZ R149, R148, R151 ;  /* 0x0000009794955220 */ /* 0x000fe20000410000 */
[----:B------:R-:W-:Y:S01]  /*3e70*/  MOV R151, RZ ;  /* 0x000000ff00977202 */ /* 0x000fe20000000f00 */
[----:B------:R-:W-:Y:S01]  /*3e80*/  @P5 FMUL.FTZ R151, R221, R148 ;  /* 0x00000094dd975220 */ /* 0x000fe20000410000 */
[----:B------:R-:W-:Y:S01]  /*3e90*/  @P4 LEA R148, P5, R4, UR16, 0x4 ;  /* 0x0000001004944c11 */ /* 0x000fe2000f8a20ff */
[----:B------:R-:W-:-:S03]  /*3ea0*/  FADD.FTZ R63, R63, R149 ;  /* 0x000000953f3f7221 */ /* 0x000fc60000010000 */
[----:B------:R-:W-:Y:S02]  /*3eb0*/  @P4 LEA.HI.X R149, R4, UR17, RZ, 0x4, P5 ;  /* 0x0000001104954c11 */ /* 0x000fe4000a8f24ff */
[----:B------:R-:W-:-:S03]  /*3ec0*/  F2FP.BF16.F32.PACK_AB R151, R151, R250 ;  /* 0x000000fa9797723e */ /* 0x000fc600000010ff */
[----:B------:R0:W-:Y:S02]  /*3ed0*/  @P4 STG.E.128 desc[UR4][R148.64], R144 ;  /* 0x0000009094004986 */ /* 0x0001e4000c101d04 */
[----:B0-----:R-:W-:Y:S02]  /*3ee0*/  F2FP.BF16.F32.PACK_AB R148, R191, R190 ;  /* 0x000000bebf94723e */ /* 0x001fe400000010ff */
[----:B------:R-:W-:Y:S02]  /*3ef0*/  LEA R190, P4, R4, UR18, 0x4 ;  /* 0x0000001204be7c11 */ /* 0x000fe4000f8820ff */
[----:B------:R-:W-:Y:S02]  /*3f00*/  F2FP.BF16.F32.PACK_AB R149, R248, R247 ;  /* 0x000000f7f895723e */ /* 0x000fe400000010ff */
[C---:B------:R-:W-:Y:S02]  /*3f10*/  LEA.HI.X R191, R4.reuse, UR19, RZ, 0x4, P4 ;  /* 0x0000001304bf7c11 */ /* 0x040fe4000a0f24ff */
[----:B------:R-:W-:-:S03]  /*3f20*/  IADD3 R4, R4, 0x20, RZ ;  /* 0x0000002004047810 */ /* 0x000fc60007ffe0ff */
[----:B------:R1:W-:Y:S04]  /*3f30*/  STG.E.128 desc[UR4][R190.64], R148 ;  /* 0x00000094be007986 */ /* 0x0003e8000c101d04 */
.L_x_1017:
[----:B------:R-:W-:Y:S05]  /*3f40*/  BSYNC B1 ;  /* 0x0000000000017941 */ /* 0x000fea0003800000 */
.L_x_1016:
[----:B------:R-:W-:Y:S04]  /*3f50*/  BSSY B1, `(.L_x_1018) ;  /* 0x000009f000017945 */ /* 0x000fe80003800000 */
[----:B------:R-:W-:Y:S05]  /*3f60*/  @!P2 BRA `(.L_x_1019) ;  /* 0x000000080074a947 */ /* 0x000fea0003800000 */
[----:B01----:R-:W0:Y:S01]  /*3f70*/  LDC.64 R148, c[0x0][0x220] ;  /* 0x00008800ff947b82 */ /* 0x003e220000000a00 */
        /* <DEDUP_REMOVED lines=17> */
[----:B--2---:R-:W-:-:S04]  /*4090*/  @P4 IMAD.U32 R190, R148, 0x10000, RZ ;  /* 0x0001000094be4824 */ /* 0x004fc800078e00ff */
[----:B------:R-:W-:Y:S01]  /*40a0*/  @P4 FMUL.FTZ R247, R248, R190 ;  /* 0x000000bef8f74220 */ /* 0x000fe20000410000 */
[----:B------:R-:W-:Y:S01]  /*40b0*/  MOV R190, RZ ;  /* 0x000000ff00be7202 */ /* 0x000fe20000000f00 */
[----:B------:R-:W-:Y:S01]  /*40c0*/  @P4 FMUL.FTZ R190, R220, R248 ;  /* 0x000000f8dcbe4220 */ /* 0x000fe20000410000 */
[----:B------:R-:W-:Y:S01]  /*40d0*/  ISETP.NE.U32.AND P4, PT, RZ, UR16, PT ;  /* 0x00000010ff007c0c */ /* 0x000fe2000bf85070 */
[----:B------:R-:W-:Y:S01]  /*40e0*/  FFMA.FTZ R248, R163, R208, R250 ;  /* 0x000000d0a3f87223 */ /* 0x000fe200000100fa */
[----:B------:R-:W-:Y:S01]  /*40f0*/  FADD.FTZ R56, R56, R247 ;  /* 0x000000f738387221 */ /* 0x000fe20000010000 */
[----:B------:R-:W-:Y:S01]  /*4100*/  @P5 IMAD.U32 R247, R33, 0x10000, RZ ;  /* 0x0001000021f75824 */ /* 0x000fe200078e00ff */
        /* <DEDUP_REMOVED lines=39> */
[----:B------:R-:W-:-:S03]  /*4380*/  IMAD.MOV.U32 R249, RZ, RZ, RZ ;  /* 0x000000fffff97224 */ /* 0x000fc600078e00ff */
        /* <DEDUP_REMOVED lines=22> */
[----:B------:R-:W-:Y:S02]  /*44f0*/  @P6 SHF.L.U32 R249, R150, 0x10, RZ ;  /* 0x0000001096f96819 */ /* 0x000fe400000006ff */
        /* <DEDUP_REMOVED lines=8> */
[----:B------:R-:W-:-:S03]  /*4580*/  LOP3.LUT P6, RZ, R169, 0xff00, RZ, 0xc0, !PT ;  /* 0x0000ff00a9ff7812 */ /* 0x000fc600078cc0ff */
[----:B------:R-:W-:Y:S02]  /*4590*/  @P5 IMAD.U32 R148, R148, 0x10000, RZ ;  /* 0x0001000094945824 */ /* 0x000fe400078e00ff */
        /* <DEDUP_REMOVED lines=30> */
[----:B------:R-:W-:-:S05]  /*4780*/  IMAD.MOV.U32 R250, RZ, RZ, RZ ;  /* 0x000000fffffa7224 */ /* 0x000fca00078e00ff */
[----:B------:R-:W-:-:S05]  /*4790*/  @P5 SHF.L.U32 R252, R151, 0x10, RZ ;  /* 0x0000001097fc5819 */ /* 0x000fca00000006ff */
[----:B------:R-:W-:-:S04]  /*47a0*/  @P5 FMUL.FTZ R250, R149, R252 ;  /* 0x000000fc95fa5220 */ /* 0x000fc80000410000 */
[----:B------:R-:W-:Y:S01]  /*47b0*/  FADD.FTZ R54, R54, R250 ;  /* 0x000000fa36367221 */ /* 0x000fe20000010000 */
[----:B------:R-:W-:Y:S01]  /*47c0*/  MOV R250, RZ ;  /* 0x000000ff00fa7202 */ /* 0x000fe20000000f00 */
        /* <DEDUP_REMOVED lines=20> */
[C---:B------:R-:W-:Y:S01]  /*4910*/  LEA.HI.X R191, R4.reuse, UR19, RZ, 0x4, P4 ;  /* 0x0000001304bf7c11 */ /* 0x040fe2000a0f24ff */
[----:B------:R-:W-:-:S04]  /*4920*/  VIADD R4, R4, 0x20 ;  /* 0x0000002004047836 */ /* 0x000fc80000000000 */
[----:B------:R2:W-:Y:S04]  /*4930*/  STG.E.128 desc[UR4][R190.64], R148 ;  /* 0x00000094be007986 */ /* 0x0005e8000c101d04 */
.L_x_1019:
[----:B------:R-:W-:Y:S05]  /*4940*/  BSYNC B1 ;  /* 0x0000000000017941 */ /* 0x000fea0003800000 */
.L_x_1018:
[----:B------:R-:W-:Y:S01]  /*4950*/  ISETP.NE.AND P4, PT, R202, RZ, PT ;  /* 0x000000ffca00720c */ /* 0x000fe20003f85270 */
[----:B------:R-:W-:-:S12]  /*4960*/  BSSY B1, `(.L_x_1020) ;  /* 0x000009e000017945 */ /* 0x000fd80003800000 */
[----:B------:R-:W-:Y:S05]  /*4970*/  @!P4 BRA `(.L_x_1021) ;  /* 0x000000080070c947 */ /* 0x000fea0003800000 */
[----:B012---:R-:W0:Y:S01]  /*4980*/  LDC.64 R148, c[0x0][0x220] ;  /* 0x00008800ff947b82 */ /* 0x007e220000000a00 */
[----:B------:R-:W-:Y:S01]  /*4990*/  ISETP.NE.AND P4, PT, R3, RZ, PT ;  /* 0x000000ff0300720c */ /* 0x000fe20003f85270 */
[----:B0-----:R-:W-:-:S06]  /*49a0*/  IMAD.WIDE.U32 R148, R4, 0x10, R148 ;  /* 0x0000001004947825 */ /* 0x001fcc00078e0094 */
[----:B------:R-:W2:Y:S01]  /*49b0*/  LDG.E.128 R148, desc[UR4][R148.64] ;  /* 0x0000000494947981 */ /* 0x000ea2000c1e1d00 */
[----:B------:R-:W-:Y:S02]  /*49c0*/  ISETP.NE.U32.AND P5, PT, RZ, UR8, PT ;  /* 0x00000008ff007c0c */ /* 0x000fe4000bfa5070 */
[----:B------:R-:W-:Y:S01]  /*49d0*/  FSEL R249, R207, RZ, !P4 ;  /* 0x000000ffcff97208 */ /* 0x000fe20006000000 */
[----:B------:R-:W-:Y:S01]  /*49e0*/  HFMA2.MMA R207, -RZ, RZ, 0, 0 ;  /* 0x00000000ffcf7435 */ /* 0x000fe200000001ff */
        /* <DEDUP_REMOVED lines=16> */
[----:B------:R-:W-:Y:S01]  /*4af0*/  FADD.FTZ R48, R48, R207 ;  /* 0x000000cf30307221 */ /* 0x000fe20000010000 */
[----:B------:R-:W-:Y:S01]  /*4b00*/  FFMA.FTZ R207, R182, R208, R249 ;  /* 0x000000d0b6cf7223 */ /* 0x000fe200000100f9 */
[----:B------:R-:W-:Y:S02]  /*4b10*/  @P5 PRMT R191, R140, 0x7632, R191 ;  /* 0x000076328cbf5816 */ /* 0x000fe400000000bf */
[----:B------:R-:W-:Y:S01]  /*4b20*/  ISETP.NE.AND.EX P4, PT, RZ, UR17, PT, P4 ;  /* 0x00000011ff007c0c */ /* 0x000fe2000bf85340 */
[----:B------:R-:W-:Y:S02]  /*4b30*/  FADD.FTZ R207, R184, -R207 ;  /* 0x800000cfb8cf7221 */ /* 0x000fe40000010000 */
[----:B------:R-:W-:-:S02]  /*4b40*/  @P5 IMAD.U32 R191, R191, 0x10000, RZ ;  /* 0x00010000bfbf5824 */ /* 0x000fc400078e00ff */
[----:B------:R-:W-:-:S04]  /*4b50*/  FMUL.FTZ R207, R158, R207 ;  /* 0x000000cf9ecf7220 */ /* 0x000fc80000410000 */
[--C-:B------:R-:W-:Y:S01]  /*4b60*/  @P5 FADD.FTZ R207, R207, R191.reuse ;  /* 0x000000bfcfcf5221 */ /* 0x100fe20000010000 */
[----:B------:R-:W-:-:S03]  /*4b70*/  @P6 PRMT R191, R148, 0x7632, R191 ;  /* 0x0000763294bf6816 */ /* 0x000fc600000000bf */
[----:B------:R-:W-:Y:S01]  /*4b80*/  @P4 F2FP.BF16.F32.PACK_AB R247, RZ, R247 ;  /* 0x000000f7fff7423e */ /* 0x000fe200000010ff */
[----:B------:R-:W-:Y:S01]  /*4b90*/  FMUL.FTZ R148, R207, R159 ;  /* 0x0000009fcf947220 */ /* 0x000fe20000410000 */
[----:B------:R-:W-:Y:S02]  /*4ba0*/  @P6 SHF.L.U32 R191, R191, 0x10, RZ ;  /* 0x00000010bfbf6819 */ /* 0x000fe400000006ff */
[----:B------:R-:W-:Y:S01]  /*4bb0*/  @P4 PRMT R144, R247, 0x7610, R144 ;  /* 0x00007610f7904816 */ /* 0x000fe20000000090 */
[----:B------:R-:W-:Y:S01]  /*4bc0*/  HFMA2.MMA R247, -RZ, RZ, 0, 0 ;  /* 0x00000000fff77435 */ /* 0x000fe200000001ff */
[----:B------:R-:W-:Y:S01]  /*4bd0*/  FMUL.FTZ R148, R148, UR15 ;  /* 0x0000000f94947c20 */ /* 0x000fe20008410000 */
[----:B------:R-:W-:-:S04]  /*4be0*/  @P4 F2FP.BF16.F32.PACK_AB R207, RZ, R207 ;  /* 0x000000cfffcf423e */ /* 0x000fc800000010ff */
[----:B------:R-:W-:Y:S01]  /*4bf0*/  @P6 FMUL.FTZ R247, R148, R191 ;  /* 0x000000bf94f76220 */ /* 0x000fe20000410000 */
[----:B------:R-:W-:Y:S01]  /*4c00*/  MOV R191, RZ ;  /* 0x000000ff00bf7202 */ /* 0x000fe20000000f00 */
[----:B------:R-:W-:Y:S01]  /*4c10*/  @P6 FMUL.FTZ R191, R211, R148 ;  /* 0x00000094d3bf6220 */ /* 0x000fe20000410000 */
[----:B------:R-:W-:Y:S01]  /*4c20*/  FFMA.FTZ R148, R154, R208, R249 ;  /* 0x000000d09a947223 */ /* 0x000fe200000100f9 */
[----:B------:R-:W-:Y:S01]  /*4c30*/  @P4 PRMT R144, R144, 0x5410, R207 ;  /* 0x0000541090904816 */ /* 0x000fe200000000cf */
[----:B------:R-:W-:Y:S01]  /*4c40*/  FADD.FTZ R49, R49, R247 ;  /* 0x000000f731317221 */ /* 0x000fe20000010000 */
[----:B------:R-:W-:Y:S01]  /*4c50*/  LOP3.LUT P6, RZ, R170, 0xff0000, RZ, 0xc0, !PT ;  /* 0x00ff0000aaff7812 */ /* 0x000fe200078cc0ff */
[----:B------:R-:W-:Y:S01]  /*4c60*/  FADD.FTZ R148, R179, -R148 ;  /* 0x80000094b3947221 */ /* 0x000fe20000010000 */
[----:B------:R-:W-:-:S03]  /*4c70*/  HFMA2.MMA R247, -RZ, RZ, 0, 0 ;  /* 0x00000000fff77435 */ /* 0x000fc600000001ff */
[----:B------:R-:W-:Y:S01]  /*4c80*/  FMUL.FTZ R207, R158, R148 ;  /* 0x000000949ecf7220 */ /* 0x000fe20000410000 */
[----:B------:R-:W-:-:S05]  /*4c90*/  @P5 SHF.L.U32 R148, R141, 0x10, RZ ;  /* 0x000000108d945819 */ /* 0x000fca00000006ff */
[----:B------:R-:W-:-:S05]  /*4ca0*/  @P5 FADD.FTZ R207, R207, R148 ;  /* 0x00000094cfcf5221 */ /* 0x000fca0000010000 */
[----:B------:R-:W-:Y:S01]  /*4cb0*/  @P4 F2FP.BF16.F32.PACK_AB R148, RZ, R207 ;  /* 0x000000cfff94423e */ /* 0x000fe200000010ff */
[----:B------:R-:W-:-:S03]  /*4cc0*/  FMUL.FTZ R207, R207, R159 ;  /* 0x0000009fcfcf7220 */ /* 0x000fc60000410000 */
[----:B------:R-:W-:Y:S01]  /*4cd0*/  @P4 PRMT R145, R148, 0x7610, R145 ;  /* 0x0000761094914816 */ /* 0x000fe20000000091 */
[----:B------:R-:W-:Y:S01]  /*4ce0*/  FMUL.FTZ R148, R207, UR15 ;  /* 0x0000000fcf947c20 */ /* 0x000fe20008410000 */
[----:B------:R-:W-:-:S04]  /*4cf0*/  @P6 IMAD.U32 R207, R149, 0x10000, RZ ;  /* 0x0001000095cf6824 */ /* 0x000fc800078e00ff */
        /* <DEDUP_REMOVED lines=12> */
[----:B------:R-:W-:-:S04]  /*4dc0*/  @P4 F2FP.BF16.F32.PACK_AB R148, RZ, R247 ;  /* 0x000000f7ff94423e */ /* 0x000fc800000010ff */
[----:B------:R-:W-:Y:S01]  /*4dd0*/  @P4 PRMT R145, R145, 0x5410, R148 ;  /* 0x0000541091914816 */ /* 0x000fe20000000094 */
[----:B------:R-:W-:Y:S01]  /*4de0*/  FMUL.FTZ R148, R247, R159 ;  /* 0x0000009ff7947220 */ /* 0x000fe20000410000 */
[----:B------:R-:W-:Y:S01]  /*4df0*/  @P6 SHF.L.U32 R247, R149, 0x10, RZ ;  /* 0x0000001095f76819 */ /* 0x000fe200000006ff */
[----:B------:R-:W-:Y:S02]  /*4e00*/  HFMA2.MMA R149, -RZ, RZ, 0, 0 ;  /* 0x00000000ff957435 */ /* 0x000fe400000001ff */
[----:B------:R-:W-:-:S04]  /*4e10*/  FMUL.FTZ R148, R148, UR15 ;  /* 0x0000000f94947c20 */ /* 0x000fc80008410000 */
[----:B------:R-:W-:Y:S01]  /*4e20*/  @P6 FMUL.FTZ R149, R148, R247 ;  /* 0x000000f794956220 */ /* 0x000fe20000410000 */
[----:B------:R-:W-:Y:S01]  /*4e30*/  MOV R247, RZ ;  /* 0x000000ff00f77202 */ /* 0x000fe20000000f00 */
[----:B------:R-:W-:Y:S01]  /*4e40*/  @P6 FMUL.FTZ R247, R209, R148 ;  /* 0x00000094d1f76220 */ /* 0x000fe20000410000 */
[----:B------:R-:W-:Y:S01]  /*4e50*/  FFMA.FTZ R148, R155, R208, R249 ;  /* 0x000000d09b947223 */ /* 0x000fe200000100f9 */
[----:B------:R-:W-:Y:S01]  /*4e60*/  FADD.FTZ R51, R51, R149 ;  /* 0x0000009533337221 */ /* 0x000fe20000010000 */
[----:B------:R-:W-:Y:S02]  /*4e70*/  LOP3.LUT P6, RZ, R171, 0xff, RZ, 0xc0, !PT ;  /* 0x000000ffabff7812 */ /* 0x000fe400078cc0ff */
[----:B------:R-:W-:-:S04]  /*4e80*/  FADD.FTZ R148, R180, -R148 ;  /* 0x80000094b4947221 */ /* 0x000fc80000010000 */
[----:B------:R-:W-:Y:S01]  /*4e90*/  FMUL.FTZ R149, R158, R148 ;  /* 0x000000949e957220 */ /* 0x000fe20000410000 */
[----:B------:R-:W-:-:S04]  /*4ea0*/  @P5 IMAD.U32 R148, R142, 0x10000, RZ ;  /* 0x000100008e945824 */ /* 0x000fc800078e00ff */
[----:B------:R-:W-:Y:S02]  /*4eb0*/  @P5 FADD.FTZ R149, R149, R148 ;  /* 0x0000009495955221 */ /* 0x000fe40000010000 */
[----:B------:R-:W-:-:S03]  /*4ec0*/  @P6 SHF.L.U32 R248, R150, 0x10, RZ ;  /* 0x0000001096f86819 */ /* 0x000fc600000006ff */
[----:B------:R-:W-:-:S04]  /*4ed0*/  @P4 F2FP.BF16.F32.PACK_AB R148, RZ, R149 ;  /* 0x00000095ff94423e */ /* 0x000fc800000010ff */
[----:B------:R-:W-:Y:S01]  /*4ee0*/  @P4 PRMT R146, R148, 0x7610, R146 ;  /* 0x0000761094924816 */ /* 0x000fe20000000092 */
[----:B------:R-:W-:Y:S01]  /*4ef0*/  FMUL.FTZ R148, R149, R159 ;  /* 0x0000009f95947220 */ /* 0x000fe20000410000 */
[----:B------:R-:W-:-:S03]  /*4f00*/  HFMA2.MMA R149, -RZ, RZ, 0, 0 ;  /* 0x00000000ff957435 */ /* 0x000fc600000001ff */
[----:B------:R-:W-:-:S04]  /*4f10*/  FMUL.FTZ R148, R148, UR15 ;  /* 0x0000000f94947c20 */ /* 0x000fc80008410000 */
        /* <DEDUP_REMOVED lines=25> */
[----:B------:R-:W-:Y:S01]  /*50b0*/  FADD.FTZ R208, R192, -R208 ;  /* 0x800000d0c0d07221 */ /* 0x000fe20000010000 */
[----:B------:R-:W-:Y:S02]  /*50c0*/  F2FP.BF16.F32.PACK_AB R150, R150, R248 ;  /* 0x000000f89696723e */ /* 0x000fe400000010ff */
[C---:B------:R-:W-:Y:S01]  /*50d0*/  FMUL.FTZ R249, R158.reuse, R148 ;  /* 0x000000949ef97220 */ /* 0x040fe20000410000 */
[----:B------:R-:W-:Y:S01]  /*50e0*/  FMUL.FTZ R148, R158, R208 ;  /* 0x000000d09e947220 */ /* 0x000fe20000410000 */
[----:B------:R-:W-:-:S05]  /*50f0*/  @P5 SHF.L.U32 R158, R143, 0x10, RZ ;  /* 0x000000108f9e5819 */ /* 0x000fca00000006ff */
[--C-:B------:R-:W-:Y:S01]  /*5100*/  @P5 FADD.FTZ R249, R249, R158.reuse ;  /* 0x0000009ef9f95221 */ /* 0x100fe20000010000 */
[----:B------:R-:W-:-:S04]  /*5110*/  @P5 PRMT R158, R143, 0x7632, R158 ;  /* 0x000076328f9e5816 */ /* 0x000fc8000000009e */
[----:B------:R-:W-:Y:S02]  /*5120*/  @P5 SHF.L.U32 R158, R158, 0x10, RZ ;  /* 0x000000109e9e5819 */ /* 0x000fe400000006ff */
[----:B------:R-:W-:Y:S01]  /*5130*/  @P4 F2FP.BF16.F32.PACK_AB R149, RZ, R249 ;  /* 0x000000f9ff95423e */ /* 0x000fe200000010ff */
[----:B------:R-:W-:Y:S02]  /*5140*/  FMUL.FTZ R249, R249, R159 ;  /* 0x0000009ff9f97220 */ /* 0x000fe40000410000 */
[----:B------:R-:W-:Y:S01]  /*5150*/  @P5 FADD.FTZ R148, R148, R158 ;  /* 0x0000009e94945221 */ /* 0x000fe20000010000 */
[----:B------:R-:W-:Y:S02]  /*5160*/  LOP3.LUT P5, RZ, R171, 0xff0000, RZ, 0xc0, !PT ;  /* 0x00ff0000abff7812 */ /* 0x000fe400078ac0ff */
[----:B------:R-:W-:Y:S01]  /*5170*/  @P4 PRMT R147, R149, 0x7610, R147 ;  /* 0x0000761095934816 */ /* 0x000fe20000000093 */
[----:B------:R-:W-:Y:S01]  /*5180*/  FMUL.FTZ R149, R249, UR15 ;  /* 0x0000000ff9957c20 */ /* 0x000fe20008410000 */
[----:B------:R-:W-:Y:S01]  /*5190*/  MOV R158, RZ ;  /* 0x000000ff009e7202 */ /* 0x000fe20000000f00 */
[----:B------:R-:W-:-:S08]  /*51a0*/  IMAD.MOV.U32 R249, RZ, RZ, RZ ;  /* 0x000000fffff97224 */ /* 0x000fd000078e00ff */
[----:B------:R-:W-:Y:S01]  /*51b0*/  @P5 SHF.L.U32 R208, R151, 0x10, RZ ;  /* 0x0000001097d05819 */ /* 0x000fe200000006ff */
[----:B------:R-:W-:-:S04]  /*51c0*/  @P5 FMUL.FTZ R249, R204, R149 ;  /* 0x00000095ccf95220 */ /* 0x000fc80000410000 */
[----:B------:R-:W-:Y:S01]  /*51d0*/  @P5 FMUL.FTZ R158, R149, R208 ;  /* 0x000000d0959e5220 */ /* 0x000fe20000410000 */
[----:B------:R-:W-:Y:S01]  /*51e0*/  LOP3.LUT P5, RZ, R171, 0xff000000, RZ, 0xc0, !PT ;  /* 0xff000000abff7812 */ /* 0x000fe200078ac0ff */
[----:B------:R-:W-:Y:S01]  /*51f0*/  FMUL.FTZ R149, R148, R159 ;  /* 0x0000009f94957220 */ /* 0x000fe20000410000 */
[----:B------:R-:W-:Y:S01]  /*5200*/  HFMA2.MMA R208, -RZ, RZ, 0, 0 ;  /* 0x00000000ffd07435 */ /* 0x000fe200000001ff */
[----:B------:R-:W-:Y:S01]  /*5210*/  @P4 F2FP.BF16.F32.PACK_AB R148, RZ, R148 ;  /* 0x00000094ff94423e */ /* 0x000fe200000010ff */
[----:B------:R-:W-:Y:S01]  /*5220*/  FADD.FTZ R46, R46, R158 ;  /* 0x0000009e2e2e7221 */ /* 0x000fe20000010000 */
[----:B------:R-:W-:Y:S02]  /*5230*/  FMUL.FTZ R149, R149, UR15 ;  /* 0x0000000f95957c20 */ /* 0x000fe40008410000 */
[----:B------:R-:W-:-:S06]  /*5240*/  @P4 PRMT R147, R147, 0x5410, R148 ;  /* 0x0000541093934816 */ /* 0x000fcc0000000094 */
        /* <DEDUP_REMOVED lines=9> */
[----:B------:R0:W-:Y:S01]  /*52e0*/  @P4 STG.E.128 desc[UR4][R148.64], R144 ;  /* 0x0000009094004986 */ /* 0x0001e2000c101d04 */
[----:B------:R-:W-:-:S04]  /*52f0*/  LEA R158, P4, R4, UR18, 0x4 ;  /* 0x00000012049e7c11 */ /* 0x000fc8000f8820ff */
[----:B------:R-:W-:Y:S02]  /*5300*/  LEA.HI.X R159, R4, UR19, RZ, 0x4, P4 ;  /* 0x00000013049f7c11 */ /* 0x000fe4000a0f24ff */
[----:B0-----:R-:W-:Y:S02]  /*5310*/  F2FP.BF16.F32.PACK_AB R149, R247, R207 ;  /* 0x000000cff795723e */ /* 0x001fe400000010ff */
[----:B------:R-:W-:-:S05]  /*5320*/  F2FP.BF16.F32.PACK_AB R148, R191, R190 ;  /* 0x000000bebf94723e */ /* 0x000fca00000010ff */
[----:B------:R3:W-:Y:S02]  /*5330*/  STG.E.128 desc[UR4][R158.64], R148 ;  /* 0x000000949e007986 */ /* 0x0007e4000c101d04 */
.L_x_1021:
[----:B------:R-:W-:Y:S05]  /*5340*/  BSYNC B1 ;  /* 0x0000000000017941 */ /* 0x000fea0003800000 */
.L_x_1020:
[----:B0123--:R-:W0:Y:S02]  /*5350*/  LDC.64 R148, c[0x0][0x210] ;  /* 0x00008400ff947b82 */ /* 0x00fe240000000a00 */
[----:B0-----:R-:W-:-:S04]  /*5360*/  LEA R2, R148, R2, 0x2 ;  /* 0x0000000294027211 */ /* 0x001fc800078e10ff */
[----:B------:R-:W-:-:S13]  /*5370*/  ISETP.GE.AND P4, PT, R2, R149, PT ;  /* 0x000000950200720c */ /* 0x000fda0003f86270 */
[----:B------:R-:W-:Y:S05]  /*5380*/  @!P4 BRA `(.L_x_1022) ;  /* 0xffffffb800b8c947 */ /* 0x000fea000383ffff */
.L_x_1004:
[----:B------:R-:W-:Y:S05]  /*5390*/  BSYNC B0 ;  /* 0x0000000000007941 */ /* 0x000fea0003800000 */
.L_x_1003:
[----:B------:R-:W0:Y:S01]  /*53a0*/  S2R R148, SR_TID.X ;  /* 0x0000000000947919 */ /* 0x000e220000002100 */
[----:B------:R-:W-:Y:S01]  /*53b0*/  MOV R0, 0x400 ;  /* 0x0000040000007802 */ /* 0x000fe20000000f00 */
[----:B------:R-:W-:Y:S05]  /*53c0*/  WARPSYNC.ALL ;  /* 0x0000000000007948 */ /* 0x000fea0003800000 */
[----:B------:R-:W1:Y:S01]  /*53d0*/  S2R R3, SR_CgaCtaId ;  /* 0x0000000000037919 */ /* 0x000e620000008800 */
[----:B------:R-:W-:Y:S01]  /*53e0*/  ULDC.64 UR6, c[0x0][0x2d8] ;  /* 0x0000b60000067ab9 */ /* 0x000fe20000000a00 */
[----:B------:R-:W-:Y:S01]  /*53f0*/  ULDC.64 UR20, c[0x0][0x2d0] ;  /* 0x0000b40000147ab9 */ /* 0x000fe20000000a00 */
[----:B------:R-:W-:Y:S01]  /*5400*/  ULDC.64 UR22, c[0x0][0x2f0] ;  /* 0x0000bc0000167ab9 */ /* 0x000fe20000000a00 */
[----:B------:R-:W-:Y:S01]  /*5410*/  BSSY B0, `(.L_x_1023) ;  /* 0x0000094000007945 */ /* 0x000fe20003800000 */
[----:B0-----:R-:W-:-:S04]  /*5420*/  SHF.R.U32.HI R2, RZ, 0x5, R148 ;  /* 0x00000005ff027819 */ /* 0x001fc80000011694 */
[----:B------:R-:W-:Y:S02]  /*5430*/  SHF.L.U32 R2, R2, 0x7, RZ ;  /* 0x0000000702027819 */ /* 0x000fe400000006ff */
[----:B-1----:R-:W-:Y:S02]  /*5440*/  LEA R0, R3, R0, 0x18 ;  /* 0x0000000003007211 */ /* 0x002fe400078ec0ff */
[----:B------:R-:W-:-:S05]  /*5450*/  LOP3.LUT R201, R2, 0xffffff80, R201, 0xe2, !PT ;  /* 0xffffff8002c97812 */ /* 0x000fca00078ee2c9 */
[----:B------:R-:W-:Y:S01]  /*5460*/  IMAD R201, R201, 0x20, R0 ;  /* 0x00000020c9c97824 */ /* 0x000fe200078e0200 */
[----:B------:R-:W-:-:S04]  /*5470*/  LEA R0, R148, R0, 0x2 ;  /* 0x0000000094007211 */ /* 0x000fc800078e10ff */
        /* <DEDUP_REMOVED lines=11> */
[----:B-----5:R-:W-:Y:S04]  /*5530*/  LDS R8, [R0+0x200] ;  /* 0x0002000000087984 */ /* 0x020fe80000000800 */
        /* <DEDUP_REMOVED lines=10> */
[----:B-1----:R-:W-:-:S03]  /*55e0*/  FADD.FTZ R2, R2, R3 ;  /* 0x0000000302027221 */ /* 0x002fc60000010000 */
        /* <DEDUP_REMOVED lines=30> */
[----:B------:R-:W-:Y:S06]  /*57d0*/  BAR.SYNC.DEFER_BLOCKING 0x0 ;  /* 0x0000000000007b1d */ /* 0x000fec0000010000 */
[----:B0-----:R-:W0:Y:S01]  /*57e0*/  S2R R111, SR_CTAID.X ;  /* 0x00000000006f7919 */ /* 0x001e220000002500 */
[----:B------:R-:W1:Y:S04]  /*57f0*/  LDS R4, [R0] ;  /* 0x0000000000047984 */ /* 0x000e680000000800 */
[----:B------:R-:W2:Y:S04]  /*5800*/  LDS R31, [R0+0x1000] ;  /* 0x00100000001f7984 */ /* 0x000ea80000000800 */
[----:B------:R-:W-:Y:S04]  /*5810*/  LDS R34, [R0+0x200] ;  /* 0x0002000000227984 */ /* 0x000fe80000000800 */
[----:B------:R-:W-:Y:S04]  /*5820*/  LDS R77, [R0+0x1200] ;  /* 0x00120000004d7984 */ /* 0x000fe80000000800 */
        /* <DEDUP_REMOVED lines=10> */
[----:B------:R-:W-:Y:S01]  /*58d0*/  LDS R41, [R0+0xa00] ;  /* 0x000a000000297984 */ /* 0x000fe20000000800 */
[----:B-1----:R-:W-:-:S03]  /*58e0*/  FADD.FTZ R4, RZ, R4 ;  /* 0x00000004ff047221 */ /* 0x002fc60000010000 */
        /* <DEDUP_REMOVED lines=15> */
[----:B------:R-:W1:Y:S04]  /*59e0*/  LDS R99, [R0+0x3000] ;  /* 0x0030000000637984 */ /* 0x000e680000000800 */
        /* <DEDUP_REMOVED lines=9> */
[----:B-1----:R-:W-:-:S05]  /*5a80*/  FADD.FTZ R99, R4, R99 ;  /* 0x0000006304637221 */ /* 0x002fca0000010000 */
        /* <DEDUP_REMOVED lines=10> */
[----:B------:R-:W-:-:S04]  /*5b30*/  IADD3.X R53, RZ, RZ, RZ, P0, !PT ;  /* 0x000000ffff357210 */ /* 0x000fc800007fe4ff */
[C---:B------:R-:W-:Y:S02]  /*5b40*/  SHF.L.U64.HI R53, R44.reuse, 0x2, R53 ;  /* 0x000000022c357819 */ /* 0x040fe40000010235 */
[----:B------:R-:W-:Y:S01]  /*5b50*/  SHF.L.U32 R44, R44, 0x2, RZ ;  /* 0x000000022c2c7819 */ /* 0x000fe200000006ff */
[----:B------:R-:W0:Y:S03]  /*5b60*/  LDS R6, [R0] ;  /* 0x0000000000067984 */ /* 0x000e260000000800 */
[C---:B------:R-:W-:Y:S01]  /*5b70*/  IADD3 R48, P0, R44.reuse, UR6, RZ ;  /* 0x000000062c307c10 */ /* 0x040fe2000ff1e0ff */
[----:B------:R-:W1:Y:S01]  /*5b80*/  LDS R73, [R0+0x1000] ;  /* 0x0010000000497984 */ /* 0x000e620000000800 */
[----:B------:R-:W-:Y:S02]  /*5b90*/  IADD3 R46, P1, R44, UR20, RZ ;  /* 0x000000142c2e7c10 */ /* 0x000fe4000ff3e0ff */
[----:B------:R-:W-:Y:S01]  /*5ba0*/  IADD3.X R57, R53, UR7, RZ, P0, !PT ;  /* 0x0000000735397c10 */ /* 0x000fe200087fe4ff */
[----:B------:R-:W2:Y:S01]  /*5bb0*/  LDS R69, [R0+0x2000] ;  /* 0x0020000000457984 */ /* 0x000ea20000000800 */
[----:B------:R-:W-:-:S02]  /*5bc0*/  LOP3.LUT P0, RZ, R200, 0xffffff80, RZ, 0xc0, !PT ;  /* 0xffffff80c8ff7812 */ /* 0x000fc4000780c0ff */
[----:B------:R-:W-:Y:S01]  /*5bd0*/  IADD3 R44, P2, R44, UR22, RZ ;  /* 0x000000162c2c7c10 */ /* 0x000fe2000ff5e0ff */
[----:B------:R-:W3:Y:S01]  /*5be0*/  LDS R65, [R0+0x3000] ;  /* 0x0030000000417984 */ /* 0x000ee20000000800 */
[C---:B------:R-:W-:Y:S02]  /*5bf0*/  IADD3.X R55, R53.reuse, UR21, RZ, P1, !PT ;  /* 0x0000001535377c10 */ /* 0x040fe40008ffe4ff */
[----:B------:R-:W-:Y:S01]  /*5c00*/  IADD3.X R53, R53, UR23, RZ, P2, !PT ;  /* 0x0000001735357c10 */ /* 0x000fe200097fe4ff */
[----:B0-----:R-:W-:-:S04]  /*5c10*/  FADD.FTZ R6, RZ, R6 ;  /* 0x00000006ff067221 */ /* 0x001fc80000010000 */
[----:B-1----:R-:W-:-:S04]  /*5c20*/  FADD.FTZ R6, R6, R73 ;  /* 0x0000004906067221 */ /* 0x002fc80000010000 */
[----:B--2---:R-:W-:-:S04]  /*5c30*/  FADD.FTZ R6, R6, R69 ;  /* 0x0000004506067221 */ /* 0x004fc80000010000 */
[----:B---3--:R-:W-:Y:S01]  /*5c40*/  FADD.FTZ R65, R6, R65 ;  /* 0x0000004106417221 */ /* 0x008fe20000010000 */
[----:B------:R-:W-:Y:S06]  /*5c50*/  @!P0 BRA `(.L_x_1024) ;  /* 0x00000000003c8947 */ /* 0x000fec0003800000 */
        /* <DEDUP_REMOVED lines=15> */
.L_x_1024:
[----:B------:R-:W-:Y:S05]  /*5d50*/  BSYNC B0 ;  /* 0x0000000000007941 */ /* 0x000fea0003800000 */
.L_x_1023:
        /* <DEDUP_REMOVED lines=14> */
[----:B------:R-:W1:Y:S01]  /*5e40*/  LDS R8, [R0+0xe00] ;  /* 0x000e000000087984 */ /* 0x000e620000000800 */
[----:B------:R-:W-:Y:S01]  /*5e50*/  FADD.FTZ R9, RZ, R9 ;  /* 0x00000009ff097221 */ /* 0x000fe20000010000 */
[----:B------:R-:W-:Y:S01]  /*5e60*/  FADD.FTZ R11, RZ, R11 ;  /* 0x0000000bff0b7221 */ /* 0x000fe20000010000 */
[----:B------:R-:W-:Y:S01]  /*5e70*/  FADD.FTZ R13, RZ, R13 ;  /* 0x0000000dff0d7221 */ /* 0x000fe20000010000 */
[----:B------:R-:W2:Y:S01]  /*5e80*/  LDS R21, [R0+0x1e00] ;  /* 0x001e000000157984 */ /* 0x000ea20000000800 */
[----:B------:R-:W-:Y:S01]  /*5e90*/  FADD.FTZ R35, R10, R35 ;  /* 0x000000230a237221 */ /* 0x000fe20000010000 */
[----:B------:R-:W-:Y:S01]  /*5ea0*/  FADD.FTZ R37, R12, R37 ;  /* 0x000000250c257221 */ /* 0x000fe20000010000 */
[----:B------:R-:W-:Y:S01]  /*5eb0*/  FADD.FTZ R39, R14, R39 ;  /* 0x000000270e277221 */ /* 0x000fe20000010000 */
[----:B------:R-:W3:Y:S01]  /*5ec0*/  LDS R3, [R0+0x400] ;  /* 0x0004000000037984 */ /* 0x000ee20000000800 */
[----:B------:R-:W-:Y:S01]  /*5ed0*/  FADD.FTZ R9, R9, R16 ;  /* 0x0000001009097221 */ /* 0x000fe20000010000 */
[----:B------:R-:W-:Y:S01]  /*5ee0*/  FADD.FTZ R11, R11, R18 ;  /* 0x000000120b0b7221 */ /* 0x000fe20000010000 */
[----:B------:R-:W-:Y:S01]  /*5ef0*/  FADD.FTZ R13, R13, R20 ;  /* 0x000000140d0d7221 */ /* 0x000fe20000010000 */
[----:B------:R-:W4:Y:S01]  /*5f00*/  LDS R15, [R0+0x1200] ;  /* 0x00120000000f7984 */ /* 0x000f220000000800 */
[----:B------:R-:W-:Y:S01]  /*5f10*/  FADD.FTZ R9, R9, R22 ;  /* 0x0000001609097221 */ /* 0x000fe20000010000 */
[----:B------:R-:W-:Y:S01]  /*5f20*/  FADD.FTZ R11, R11, R24 ;  /* 0x000000180b0b7221 */ /* 0x000fe20000010000 */
[----:B------:R-:W-:Y:S01]  /*5f30*/  FADD.FTZ R34, RZ, R34 ;  /* 0x00000022ff227221 */ /* 0x000fe20000010000 */
[----:B------:R-:W5:Y:S01]  /*5f40*/  LDS R4, [R0+0x600] ;  /* 0x0006000000047984 */ /* 0x000f620000000800 */
[----:B------:R-:W-:Y:S01]  /*5f50*/  FADD.FTZ R36, RZ, R36 ;  /* 0x00000024ff247221 */ /* 0x000fe20000010000 */
[----:B------:R-:W-:Y:S01]  /*5f60*/  FADD.FTZ R38, RZ, R38 ;  /* 0x00000026ff267221 */ /* 0x000fe20000010000 */
[----:B------:R-:W-:Y:S01]  /*5f70*/  FADD.FTZ R40, RZ, R40 ;  /* 0x00000028ff287221 */ /* 0x000fe20000010000 */
[----:B------:R-:W5:Y:S01]  /*5f80*/  LDS R5, [R0+0x800] ;  /* 0x0008000000057984 */ /* 0x000f620000000800 */
[----:B------:R-:W-:Y:S01]  /*5f90*/  FADD.FTZ R41, RZ, R41 ;  /* 0x00000029ff297221 */ /* 0x000fe20000010000 */
[----:B------:R-:W-:Y:S01]  /*5fa0*/  FADD.FTZ R42, RZ, R42 ;  /* 0x0000002aff2a7221 */ /* 0x000fe20000010000 */
[----:B------:R-:W-:Y:S01]  /*5fb0*/  FADD.FTZ R43, RZ, R43 ;  /* 0x0000002bff2b7221 */ /* 0x000fe20000010000 */
[----:B------:R-:W5:Y:S01]  /*5fc0*/  LDS R6, [R0+0xa00] ;  /* 0x000a000000067984 */ /* 0x000f620000000800 */
[----:B------:R-:W-:Y:S01]  /*5fd0*/  FADD.FTZ R34, R34, R77 ;  /* 0x0000004d22227221 */ /* 0x000fe20000010000 */
[----:B------:R-:W-:Y:S01]  /*5fe0*/  FADD.FTZ R36, R36, R79 ;  /* 0x0000004f24247221 */ /* 0x000fe20000010000 */
[----:B------:R-:W-:Y:S01]  /*5ff0*/  FADD.FTZ R38, R38, R81 ;  /* 0x0000005126267221 */ /* 0x000fe20000010000 */
[----:B------:R-:W5:Y:S01]  /*6000*/  LDS R7, [R0+0xc00] ;  /* 0x000c000000077984 */ /* 0x000f620000000800 */
[----:B------:R-:W-:Y:S01]  /*6010*/  FADD.FTZ R40, R40, R83 ;  /* 0x0000005328287221 */ /* 0x000fe20000010000 */
[----:B------:R-:W-:Y:S01]  /*6020*/  FADD.FTZ R41, R41, R76 ;  /* 0x0000004c29297221 */ /* 0x000fe20000010000 */
[----:B------:R-:W-:Y:S01]  /*6030*/  FADD.FTZ R42, R42, R85 ;  /* 0x000000552a2a7221 */ /* 0x000fe20000010000 */
[----:B------:R-:W5:Y:S01]  /*6040*/  LDS R29, [R0+0x2e00] ;  /* 0x002e0000001d7984 */ /* 0x000f620000000800 */
        /* <DEDUP_REMOVED lines=8> */
[----:B-1----:R-:W-:Y:S01]  /*60d0*/  FADD.FTZ R8, RZ, R8 ;  /* 0x00000008ff087221 */ /* 0x002fe20000010000 */
[----:B------:R-:W-:Y:S01]  /*60e0*/  FADD.FTZ R40, R40, R95 ;  /* 0x0000005f28287221 */ /* 0x000fe20000010000 */
[----:B------:R-:W-:Y:S01]  /*60f0*/  FADD.FTZ R41, R41, R80 ;  /* 0x0000005029297221 */ /* 0x000fe20000010000 */
[----:B------:R-:W1:Y:S01]  /*6100*/  LDS R12, [R0+0x1800] ;  /* 0x00180000000c7984 */ /* 0x000e620000000800 */
[----:B--2---:R-:W-:Y:S01]  /*6110*/  FADD.FTZ R8, R8, R21 ;  /* 0x0000001508087221 */ /* 0x004fe20000010000 */
[----:B------:R-:W-:Y:S01]  /*6120*/  FADD.FTZ R42, R42, R97 ;  /* 0x000000612a2a7221 */ /* 0x000fe20000010000 */
[----:B------:R-:W-:Y:S01]  /*6130*/  FADD.FTZ R43, R43, R82 ;  /* 0x000000522b2b7221 */ /* 0x000fe20000010000 */
[----:B------:R-:W2:Y:S01]  /*6140*/  LDS R19, [R0+0x1a00] ;  /* 0x001a000000137984 */ /* 0x000ea20000000800 */
[----:B---3--:R-:W-:Y:S01]  /*6150*/  FADD.FTZ R3, RZ, R3 ;  /* 0x00000003ff037221 */ /* 0x008fe20000010000 */
[----:B------:R-:W-:Y:S01]  /*6160*/  BSSY B0, `(.L_x_1025) ;  /* 0x0000041000007945 */ /* 0x000fe20003800000 */
[----:B------:R-:W-:Y:S01]  /*6170*/  ISETP.GE.U32.AND P0, PT, R200, 0x200, PT ;  /* 0x00000200c800780c */ /* 0x000fe20003f06070 */
[----:B------:R-:W3:Y:S01]  /*6180*/  LDS R14, [R0+0x1c00] ;  /* 0x001c0000000e7984 */ /* 0x000ee20000000800 */
[----:B----4-:R-:W-:Y:S01]  /*6190*/  FADD.FTZ R2, R2, R15 ;  /* 0x0000000f02027221 */ /* 0x010fe20000010000 */
[C---:B------:R-:W-:Y:S01]  /*61a0*/  ISETP.GE.U32.AND P1, PT, R200.reuse, 0x280, PT ;  /* 0x00000280c800780c */ /* 0x040fe20003f26070 */
[----:B------:R-:W-:Y:S01]  /*61b0*/  FADD.FTZ R9, R9, R28 ;  /* 0x0000001c09097221 */ /* 0x000fe20000010000 */
[----:B------:R-:W4:Y:S01]  /*61c0*/  LDS R23, [R0+0x2200] ;  /* 0x0022000000177984 */ /* 0x000f220000000800 */
[----:B-----5:R-:W-:Y:S01]  /*61d0*/  FADD.FTZ R4, RZ, R4 ;  /* 0x00000004ff047221 */ /* 0x020fe20000010000 */
[C---:B------:R-:W-:Y:S01]  /*61e0*/  ISETP.GE.U32.AND P2, PT, R200.reuse, 0x300, PT ;  /* 0x00000300c800780c */ /* 0x040fe20003f46070 */
[----:B------:R-:W-:Y:S01]  /*61f0*/  FADD.FTZ R11, R11, R30 ;  /* 0x0000001e0b0b7221 */ /* 0x000fe20000010000 */
[----:B------:R-:W5:Y:S01]  /*6200*/  LDS R51, [R0+0x3e00] ;  /* 0x003e000000337984 */ /* 0x000f620000000800 */
[----:B------:R-:W-:Y:S01]  /*6210*/  FADD.FTZ R5, RZ, R5 ;  /* 0x00000005ff057221 */ /* 0x000fe20000010000 */
[C---:B------:R-:W-:Y:S01]  /*6220*/  ISETP.GE.U32.AND P3, PT, R200.reuse, 0x380, PT ;  /* 0x00000380c800780c */ /* 0x040fe20003f66070 */
[----:B------:R-:W-:Y:S01]  /*6230*/  FADD.FTZ R13, R13, R32 ;  /* 0x000000200d0d7221 */ /* 0x000fe20000010000 */
[----:B------:R-:W5:Y:S01]  /*6240*/  LDS R16, [R0+0x2400] ;  /* 0x0024000000107984 */ /* 0x000f620000000800 */
[----:B------:R-:W-:Y:S01]  /*6250*/  FADD.FTZ R6, RZ, R6 ;  /* 0x00000006ff067221 */ /* 0x000fe20000010000 */
[----:B------:R-:W-:Y:S01]  /*6260*/  ISETP.GE.U32.AND P4, PT, R200, 0x400, PT ;  /* 0x00000400c800780c */ /* 0x000fe20003f86070 */
[----:B------:R-:W-:Y:S01]  /*6270*/  FADD.FTZ R101, R34, R101 ;  /* 0x0000006522657221 */ /* 0x000fe20000010000 */
[----:B------:R-:W5:Y:S01]  /*6280*/  LDS R25, [R0+0x2600] ;  /* 0x0026000000197984 */ /* 0x000f620000000800 */
[----:B------:R-:W-:Y:S01]  /*6290*/  FADD.FTZ R7, RZ, R7 ;  /* 0x00000007ff077221 */ /* 0x000fe20000010000 */
[----:B------:R-:W-:Y:S01]  /*62a0*/  FADD.FTZ R103, R36, R103 ;  /* 0x0000006724677221 */ /* 0x000fe20000010000 */
[----:B------:R-:W-:Y:S01]  /*62b0*/  FADD.FTZ R105, R38, R105 ;  /* 0x0000006926697221 */ /* 0x000fe20000010000 */
[----:B------:R-:W5:Y:S01]  /*62c0*/  LDS R18, [R0+0x2800] ;  /* 0x0028000000127984 */ /* 0x000f620000000800 */
[----:B------:R-:W-:Y:S01]  /*62d0*/  FADD.FTZ R8, R8, R29 ;  /* 0x0000001d08087221 */ /* 0x000fe20000010000 */
[----:B------:R-:W-:Y:S01]  /*62e0*/  FADD.FTZ R107, R40, R107 ;  /* 0x0000006b286b7221 */ /* 0x000fe20000010000 */
[----:B------:R-:W-:Y:S01]  /*62f0*/  FADD.FTZ R41, R41, R84 ;  /* 0x0000005429297221 */ /* 0x000fe20000010000 */
[----:B------:R-:W5:Y:S01]  /*6300*/  LDS R27, [R0+0x2a00] ;  /* 0x002a0000001b7984 */ /* 0x000f620000000800 */
[----:B0-----:R-:W-:Y:S01]  /*6310*/  FADD.FTZ R3, R3, R10 ;  /* 0x0000000a03037221 */ /* 0x001fe20000010000 */
[----:B------:R-:W-:Y:S01]  /*6320*/  FADD.FTZ R109, R42, R109 ;  /* 0x0000006d2a6d7221 */ /* 0x000fe20000010000 */
[----:B------:R-:W-:Y:S01]  /*6330*/  FADD.FTZ R43, R43, R86 ;  /* 0x000000562b2b7221 */ /* 0x000fe20000010000 */
[----:B------:R-:W0:Y:S01]  /*6340*/  LDS R20, [R0+0x2c00] ;  /* 0x002c000000147984 */ /* 0x000e220000000800 */
[----:B------:R-:W-:-:S03]  /*6350*/  FADD.FTZ R4, R4, R17 ;  /* 0x0000001104047221 */ /* 0x000fc60000010000 */
[----:B------:R-:W0:Y:S01]  /*6360*/  LDS R31, [R0+0x3200] ;  /* 0x00320000001f7984 */ /* 0x000e220000000800 */
[----:B-1----:R-:W-:-:S03]  /*6370*/  FADD.FTZ R5, R5, R12 ;  /* 0x0000000c05057221 */ /* 0x002fc60000010000 */
[----:B------:R1:W1:Y:S01]  /*6380*/  LDS R45, [R0+0x3400] ;  /* 0x00340000002d7984 */ /* 0x0002620000000800 */
[----:B--2---:R-:W-:-:S03]  /*6390*/  FADD.FTZ R6, R6, R19 ;  /* 0x0000001306067221 */ /* 0x004fc60000010000 */
[----:B------:R2:W1:Y:S01]  /*63a0*/  LDS R22, [R0+0x3600] ;  /* 0x0036000000167984 */ /* 0x0004620000000800 */
[----:B---3--:R-:W-:-:S03]  /*63b0*/  FADD.FTZ R7, R7, R14 ;  /* 0x0000000e07077221 */ /* 0x008fc60000010000 */
[----:B------:R2:W3:Y:S01]  /*63c0*/  LDS R47, [R0+0x3800] ;  /* 0x00380000002f7984 */ /* 0x0004e20000000800 */
[----:B----4-:R-:W-:-:S03]  /*63d0*/  FADD.FTZ R2, R2, R23 ;  /* 0x0000001702027221 */ /* 0x010fc60000010000 */
[----:B------:R2:W4:Y:S01]  /*63e0*/  LDS R24, [R0+0x3a00] ;  /* 0x003a000000187984 */ /* 0x0005220000000800 */
[----:B-----5:R-:W-:-:S03]  /*63f0*/  FADD.FTZ R51, R8, R51 ;  /* 0x0000003308337221 */ /* 0x020fc60000010000 */
[----:B------:R2:W1:Y:S01]  /*6400*/  LDS R49, [R0+0x3c00] ;  /* 0x003c000000317984 */ /* 0x0004620000000800 */
[----:B------:R-:W-:Y:S01]  /*6410*/  FADD.FTZ R16, R3, R16 ;  /* 0x0000001003107221 */ /* 0x000fe20000010000 */
[----:B------:R-:W-:Y:S01]  /*6420*/  FADD.FTZ R25, R4, R25 ;  /* 0x0000001904197221 */ /* 0x000fe20000010000 */
[----:B------:R-:W-:Y:S01]  /*6430*/  FADD.FTZ R18, R5, R18 ;  /* 0x0000001205127221 */ /* 0x000fe20000010000 */
[----:B------:R-:W-:Y:S01]  /*6440*/  FADD.FTZ R27, R6, R27 ;  /* 0x0000001b061b7221 */ /* 0x000fe20000010000 */
[----:B0-----:R-:W-:Y:S01]  /*6450*/  FADD.FTZ R20, R7, R20 ;  /* 0x0000001407147221 */ /* 0x001fe20000010000 */
[----:B------:R-:W-:Y:S01]  /*6460*/  FADD.FTZ R31, R2, R31 ;  /* 0x0000001f021f7221 */ /* 0x000fe20000010000 */
[----:B--2---:R-:W-:Y:S06]  /*6470*/  @!P6 BRA `(.L_x_1026) ;  /* 0x00000000003ce947 */ /* 0x004fec0003800000 */
        /* <DEDUP_REMOVED lines=15> */
.L_x_1026:
[----:B------:R-:W-:Y:S05]  /*6570*/  BSYNC B0 ;  /* 0x0000000000007941 */ /* 0x000fea0003800000 */
.L_x_1025:
[----:B------:R-:W-:Y:S01]  /*6580*/  BSSY B0, `(.L_x_1027) ;  /* 0x0000012000007945 */ /* 0x000fe20003800000 */
[----:B-1----:R-:W-:-:S03]  /*6590*/  FADD.FTZ R45, R16, R45 ;  /* 0x0000002d102d7221 */ /* 0x002fc60000010000 */
        /* <DEDUP_REMOVED lines=16> */
.L_x_1028:
[----:B------:R-:W-:Y:S05]  /*66a0*/  BSYNC B0 ;  /* 0x0000000000007941 */ /* 0x000fea0003800000 */
.L_x_1027:
[----:B------:R-:W-:Y:S01]  /*66b0*/  BSSY B0, `(.L_x_1029) ;  /* 0x0000012000007945 */ /* 0x000fe20003800000 */
[----:B------:R-:W-:-:S03]  /*66c0*/  FADD.FTZ R25, R25, R22 ;  /* 0x0000001619197221 */ /* 0x000fc60000010000 */
[----:B------:R-:W-:Y:S05]  /*66d0*/  @!P0 BRA `(.L_x_1030) ;  /* 0x00000000003c8947 */ /* 0x000fea0003800000 */
[----:B01----:R-:W-:Y:S01]  /*66e0*/  MOV R2, R48 ;  /* 0x0000003000027202 */ /* 0x003fe20000000f00 */
        /* <DEDUP_REMOVED lines=14> */
.L_x_1030:
[----:B------:R-:W-:Y:S05]  /*67d0*/  BSYNC B0 ;  /* 0x0000000000007941 */ /* 0x000fea0003800000 */
.L_x_1029:
[----:B------:R-:W-:Y:S01]  /*67e0*/  BSSY B0, `(.L_x_1031) ;  /* 0x0000012000007945 */ /* 0x000fe20003800000 */
[----:B---3--:R-:W-:-:S03]  /*67f0*/  FADD.FTZ R47, R18, R47 ;  /* 0x0000002f122f7221 */ /* 0x008fc60000010000 */
[----:B------:R-:W-:Y:S05]  /*6800*/  @!P1 BRA `(.L_x_1032) ;  /* 0x00000000003c9947 */ /* 0x000fea0003800000 */
[----:B012---:R-:W-:Y:S02]  /*6810*/  MOV R2, R48 ;  /* 0x0000003000027202 */ /* 0x007fe40000000f00 */
[----:B------:R-:W-:Y:S02]  /*6820*/  MOV R3, R57 ;  /* 0x0000003900037202 */ /* 0x000fe40000000f00 */
[----:B------:R-:W-:Y:S02]  /*6830*/  MOV R4, R46 ;  /* 0x0000002e00047202 */ /* 0x000fe40000000f00 */
[----:B------:R-:W-:Y:S01]  /*6840*/  MOV R5, R55 ;  /* 0x0000003700057202 */ /* 0x000fe20000000f00 */
[----:B------:R3:W-:Y:S01]  /*6850*/  STG.E desc[UR4][R2.64], R107 ;  /* 0x0000006b02007986 */ /* 0x0007e2000c101904 */
[----:B------:R-:W-:Y:S02]  /*6860*/  MOV R6, R44 ;  /* 0x0000002c00067202 */ /* 0x000fe40000000f00 */
[----:B------:R-:W-:Y:S01]  /*6870*/  MOV R7, R53 ;  /* 0x0000003500077202 */ /* 0x000fe20000000f00 */
[----:B------:R3:W-:Y:S01]  /*6880*/  STG.E desc[UR4][R4.64], R11 ;  /* 0x0000000b04007986 */ /* 0x0007e2000c101904 */
[----:B------:R-:W-:-:S02]  /*6890*/  IADD3 R48, P0, R48, 0x200, RZ ;  /* 0x0000020030307810 */ /* 0x000fc40007f1e0ff */
[----:B------:R-:W-:Y:S01]  /*68a0*/  IADD3 R46, P1, R46, 0x200, RZ ;  /* 0x000002002e2e7810 */ /* 0x000fe20007f3e0ff */
[----:B------:R3:W-:Y:S01]  /*68b0*/  STG.E desc[UR4][R6.64], R47 ;  /* 0x0000002f06007986 */ /* 0x0007e2000c101904 */
[----:B------:R-:W-:Y:S01]  /*68c0*/  IADD3 R44, P5, R44, 0x200, RZ ;  /* 0x000002002c2c7810 */ /* 0x000fe20007fbe0ff */
[----:B------:R-:W-:Y:S01]  /*68d0*/  IMAD.X R57, RZ, RZ, R57, P0 ;  /* 0x000000ffff397224 */ /* 0x000fe200000e0639 */
[----:B------:R-:W-:Y:S02]  /*68e0*/  IADD3.X R55, RZ, R55, RZ, P1, !PT ;  /* 0x00000037ff377210 */ /* 0x000fe40000ffe4ff */
[----:B------:R-:W-:-:S09]  /*68f0*/  IADD3.X R53, RZ, R53, RZ, P5, !PT ;  /* 0x00000035ff357210 */ /* 0x000fd20002ffe4ff */
.L_x_1032:
[----:B------:R-:W-:Y:S05]  /*6900*/  BSYNC B0 ;  /* 0x0000000000007941 */ /* 0x000fea0003800000 */
.L_x_1031:
[----:B------:R-:W-:Y:S01]  /*6910*/  BSSY B0, `(.L_x_1033) ;  /* 0x0000012000007945 */ /* 0x000fe20003800000 */
[----:B----4-:R-:W-:-:S03]  /*6920*/  FADD.FTZ R27, R27, R24 ;  /* 0x000000181b1b7221 */ /* 0x010fc60000010000 */
[----:B------:R-:W-:Y:S05]  /*6930*/  @!P2 BRA `(.L_x_1034) ;  /* 0x00000000003ca947 */ /* 0x000fea0003800000 */
[----:B0123--:R-:W-:Y:S01]  /*6940*/  MOV R2, R48 ;  /* 0x0000003000027202 */ /* 0x00ffe20000000f00 */
        /* <DEDUP_REMOVED lines=14> */
.L_x_1034:
[----:B------:R-:W-:Y:S05]  /*6a30*/  BSYNC B0 ;  /* 0x0000000000007941 */ /* 0x000fea0003800000 */
.L_x_1033:
[----:B------:R-:W-:Y:S01]  /*6a40*/  BSSY B0, `(.L_x_1035) ;  /* 0x0000012000007945 */ /* 0x000fe20003800000 */
[----:B------:R-:W-:-:S03]  /*6a50*/  FADD.FTZ R49, R20, R49 ;  /* 0x0000003114317221 */ /* 0x000fc60000010000 */
[----:B------:R-:W-:Y:S05]  /*6a60*/  @!P3 BRA `(.L_x_1036) ;  /* 0x00000000003cb947 */ /* 0x000fea0003800000 */
[----:B01234-:R-:W-:Y:S01]  /*6a70*/  MOV R2, R48 ;  /* 0x0000003000027202 */ /* 0x01ffe20000000f00 */
        /* <DEDUP_REMOVED lines=14> */
.L_x_1036:
[----:B------:R-:W-:Y:S05]  /*6b60*/  BSYNC B0 ;  /* 0x0000000000007941 */ /* 0x000fea0003800000 */
.L_x_1035:
[----:B01234-:R-:W-:Y:S01]  /*6b70*/  IMAD.MOV.U32 R2, RZ, RZ, R48 ;  /* 0x000000ffff027224 */ /* 0x01ffe200078e0030 */
[----:B------:R-:W-:Y:S01]  /*6b80*/  MOV R3, R57 ;  /* 0x0000003900037202 */ /* 0x000fe20000000f00 */
        /* <DEDUP_REMOVED lines=9> */
.L_x_1013:
[----:B------:R-:W-:Y:S01]  /*6c20*/  HFMA2.MMA R149, -RZ, RZ, 0, 1.847743988037109375e-06 ;  /* 0x0000001fff957435 */ /* 0x000fe200000001ff */
[----:B------:R-:W-:Y:S01]  /*6c30*/  BSSY B1, `(.L_x_1037) ;  /* 0x0000007000017945 */ /* 0x000fe20003800000 */
[----:B------:R-:W-:Y:S01]  /*6c40*/  MOV R151, R191 ;  /* 0x000000bf00977202 */ /* 0x000fe20000000f00 */
[----:B------:R-:W-:Y:S01]  /*6c50*/  IMAD.MOV.U32 R150, RZ, RZ, 0x1 ;  /* 0x00000001ff967424 */ /* 0x000fe200078e00ff */
[----:B------:R-:W-:-:S07]  /*6c60*/  MOV R148, 0xffffffff ;  /* 0xffffffff00947802 */ /* 0x000fce0000000f00 */
[----:B-----5:R-:W-:Y:S05]  /*6c70*/  WARPSYNC.COLLECTIVE R148, `(.L_x_1038) ;  /* 0x0000000094087348 */ /* 0x020fea0003c00000 */
[----:B------:R0:W1:Y:S02]  /*6c80*/  SHFL.BFLY P4, R190, R151, R150, R149 ;  /* 0x0c00009697be7389 */ /* 0x0000640000080095 */
[----:B01---5:R-:W-:Y:S01]  /*6c90*/  ENDCOLLECTIVE ;  /* 0x000000000000791b */ /* 0x023fe20003800000 */
.L_x_1038:
[----:B------:R-:W-:Y:S05]  /*6ca0*/  BSYNC B1 ;  /* 0x0000000000017941 */ /* 0x000fea0003800000 */
.L_x_1037:
[----:B------:R-:W-:Y:S01]  /*6cb0*/  HFMA2.MMA R150, -RZ, RZ, 0, 5.9604644775390625e-08 ;  /* 0x00000001ff967435 */ /* 0x000fe200000001ff */
[----:B------:R-:W-:Y:S01]  /*6cc0*/  MOV R151, R207 ;  /* 0x000000cf00977202 */ /* 0x000fe20000000f00 */
[----:B------:R-:W-:Y:S01]  /*6cd0*/  FADD.FTZ R191, R190, R191 ;  /* 0x000000bfbebf7221 */ /* 0x000fe20000010000 */
[----:B------:R-:W-:Y:S02]  /*6ce0*/  MOV R149, 0x1f ;  /* 0x0000001f00957802 */ /* 0x000fe40000000f00 */
[----:B------:R-:W-:-:S07]  /*6cf0*/  MOV R148, 0xffffffff ;  /* 0xffffffff00947802 */ /* 0x000fce0000000f00 */
[----:B------:R-:W-:Y:S05]  /*6d00*/  WARPSYNC.COLLECTIVE R148, `(.L_x_1039) ;  /* 0x0000000094087348 */ /* 0x000fea0003c00000 */
[----:B------:R0:W1:Y:S02]  /*6d10*/  SHFL.BFLY P4, R190, R151, R150, R149 ;  /* 0x0c00009697be7389 */ /* 0x0000640000080095 */
[----:B01----:R-:W-:Y:S01]  /*6d20*/  ENDCOLLECTIVE ;  /* 0x000000000000791b */ /* 0x003fe20003800000 */
.L_x_1039:
[----:B------:R-:W-:Y:S01]  /*6d30*/  HFMA2.MMA R150, -RZ, RZ, 0, 1.1920928955078125e-07 ;  /* 0x00000002ff967435 */ /* 0x000fe200000001ff */
[----:B------:R-:W-:Y:S02]  /*6d40*/  IMAD.MOV.U32 R151, RZ, RZ, R191 ;  /* 0x000000ffff977224 */ /* 0x000fe400078e00bf */
[----:B------:R-:W-:-:S08]  /*6d50*/  FADD.FTZ R207, R190, R207 ;  /* 0x000000cfbecf7221 */ /* 0x000fd00000010000 */
[----:B------:R-:W-:Y:S05]  /*6d60*/  WARPSYNC.COLLECTIVE R148, `(.L_x_1040) ;  /* 0x0000000094087348 */ /* 0x000fea0003c00000 */
[----:B------:R0:W1:Y:S02]  /*6d70*/  SHFL.BFLY P4, R190, R151, R150, R149 ;  /* 0x0c00009697be7389 */ /* 0x0000640000080095 */
[----:B01----:R-:W-:Y:S01]  /*6d80*/  ENDCOLLECTIVE ;  /* 0x000000000000791b */ /* 0x003fe20003800000 */
.L_x_1040:
[----:B------:R-:W-:Y:S01]  /*6d90*/  MOV R151, R207 ;  /* 0x000000cf00977202 */ /* 0x000fe20000000f00 */
[----:B------:R-:W-:-:S07]  /*6da0*/  FADD.FTZ R191, R191, R190 ;  /* 0x000000bebfbf7221 */ /* 0x000fce0000010000 */
[----:B------:R-:W-:Y:S05]  /*6db0*/  WARPSYNC.COLLECTIVE R148, `(.L_x_1041) ;  /* 0x0000000094087348 */ /* 0x000fea0003c00000 */
[----:B------:R0:W1:Y:S02]  /*6dc0*/  SHFL.BFLY P4, R190, R151, R150, R149 ;  /* 0x0c00009697be7389 */ /* 0x0000640000080095 */
[----:B01----:R-:W-:Y:S01]  /*6dd0*/  ENDCOLLECTIVE ;  /* 0x000000000000791b */ /* 0x003fe20003800000 */
.L_x_1041:
[----:B------:R-:W-:Y:S01]  /*6de0*/  HFMA2.MMA R150, -RZ, RZ, 0, 2.384185791015625e-07 ;  /* 0x00000004ff967435 */ /* 0x000fe200000001ff */
[----:B------:R-:W-:Y:S01]  /*6df0*/  MOV R151, R191 ;  /* 0x000000bf00977202 */ /* 0x000fe20000000f00 */
[----:B------:R-:W-:-:S09]  /*6e00*/  FADD.FTZ R207, R207, R190 ;  /* 0x000000becfcf7221 */ /* 0x000fd20000010000 */
[----:B------:R-:W-:Y:S05]  /*6e10*/  WARPSYNC.COLLECTIVE R148, `(.L_x_1042) ;  /* 0x0000000094087348 */ /* 0x000fea0003c00000 */
[----:B------:R0:W1:Y:S02]  /*6e20*/  SHFL.BFLY P4, R190, R151, R150, R149 ;  /* 0x0c00009697be7389 */ /* 0x0000640000080095 */
[----:B01----:R-:W-:Y:S01]  /*6e30*/  ENDCOLLECTIVE ;  /* 0x000000000000791b */ /* 0x003fe20003800000 */
.L_x_1042:
[----:B------:R-:W-:Y:S01]  /*6e40*/  MOV R151, R207 ;  /* 0x000000cf00977202 */ /* 0x000fe20000000f00 */
[----:B------:R-:W-:-:S07]  /*6e50*/  FADD.FTZ R191, R191, R190 ;  /* 0x000000bebfbf7221 */ /* 0x000fce0000010000 */
[----:B------:R-:W-:Y:S05]  /*6e60*/  WARPSYNC.COLLECTIVE R148, `(.L_x_1043) ;  /* 0x0000000094087348 */ /* 0x000fea0003c00000 */
[----:B------:R0:W1:Y:S02]  /*6e70*/  SHFL.BFLY P4, R190, R151, R150, R149 ;  /* 0x0c00009697be7389 */ /* 0x0000640000080095 */
[----:B01----:R-:W-:Y:S01]  /*6e80*/  ENDCOLLECTIVE ;  /* 0x000000000000791b */ /* 0x003fe20003800000 */
.L_x_1043:
[----:B------:R-:W-:Y:S01]  /*6e90*/  MOV R151, R191 ;  /* 0x000000bf00977202 */ /* 0x000fe20000000f00 */
[----:B------:R-:W-:Y:S02]  /*6ea0*/  IMAD.MOV.U32 R150, RZ, RZ, 0x8 ;  /* 0x00000008ff967424 */ /* 0x000fe400078e00ff */
[----:B------:R-:W-:-:S07]  /*6eb0*/  FADD.FTZ R207, R207, R190 ;  /* 0x000000becfcf7221 */ /* 0x000fce0000010000 */
[----:B------:R-:W-:Y:S05]  /*6ec0*/  WARPSYNC.COLLECTIVE R148, `(.L_x_1044) ;  /* 0x0000000094087348 */ /* 0x000fea0003c00000 */
[----:B------:R0:W1:Y:S02]  /*6ed0*/  SHFL.BFLY P4, R190, R151, R150, R149 ;  /* 0x0c00009697be7389 */ /* 0x0000640000080095 */
[----:B01----:R-:W-:Y:S01]  /*6ee0*/  ENDCOLLECTIVE ;  /* 0x000000000000791b */ /* 0x003fe20003800000 */
.L_x_1044:
[----:B------:R-:W-:Y:S01]  /*6ef0*/  MOV R151, R207 ;  /* 0x000000cf00977202 */ /* 0x000fe20000000f00 */
[----:B------:R-:W-:-:S07]  /*6f00*/  FADD.FTZ R191, R191, R190 ;  /* 0x000000bebfbf7221 */ /* 0x000fce0000010000 */
[----:B------:R-:W-:Y:S05]  /*6f10*/  WARPSYNC.COLLECTIVE R148, `(.L_x_1045) ;  /* 0x0000000094087348 */ /* 0x000fea0003c00000 */
[----:B------:R0:W1:Y:S02]  /*6f20*/  SHFL.BFLY P4, R190, R151, R150, R149 ;  /* 0x0c00009697be7389 */ /* 0x0000640000080095 */
[----:B01----:R-:W-:Y:S01]  /*6f30*/  ENDCOLLECTIVE ;  /* 0x000000000000791b */ /* 0x003fe20003800000 */
.L_x_1045:
[----:B------:R-:W-:Y:S01]  /*6f40*/  HFMA2.MMA R150, -RZ, RZ, 0, 9.5367431640625e-07 ;  /* 0x00000010ff967435 */ /* 0x000fe200000001ff */
[----:B------:R-:W-:Y:S01]  /*6f50*/  MOV R151, R191 ;  /* 0x000000bf00977202 */ /* 0x000fe20000000f00 */
[----:B------:R-:W-:-:S09]  /*6f60*/  FADD.FTZ R207, R207, R190 ;  /* 0x000000becfcf7221 */ /* 0x000fd20000010000 */
[----:B------:R-:W-:Y:S05]  /*6f70*/  WARPSYNC.COLLECTIVE R148, `(.L_x_1046) ;  /* 0x0000000094087348 */ /* 0x000fea0003c00000 */
[----:B------:R0:W1:Y:S02]  /*6f80*/  SHFL.BFLY P4, R190, R151, R150, R149 ;  /* 0x0c00009697be7389 */ /* 0x0000640000080095 */
[----:B01----:R-:W-:Y:S01]  /*6f90*/  ENDCOLLECTIVE ;  /* 0x000000000000791b */ /* 0x003fe20003800000 */
.L_x_1046:
[----:B------:R-:W-:Y:S02]  /*6fa0*/  MOV R151, R207 ;  /* 0x000000cf00977202 */ /* 0x000fe40000000f00 */
[----:B------:R-:W-:-:S07]  /*6fb0*/  MOV R208, R190 ;  /* 0x000000be00d07202 */ /* 0x000fce0000000f00 */
[----:B------:R-:W-:Y:S05]  /*6fc0*/  WARPSYNC.COLLECTIVE R148, `(.L_x_1047) ;  /* 0x0000000094087348 */ /* 0x000fea0003c00000 */
[----:B------:R0:W1:Y:S02]  /*6fd0*/  SHFL.BFLY P4, R190, R151, R150, R149 ;  /* 0x0c00009697be7389 */ /* 0x0000640000080095 */
[----:B01----:R-:W-:Y:S01]  /*6fe0*/  ENDCOLLECTIVE ;  /* 0x000000000000791b */ /* 0x003fe20003800000 */
.L_x_1047:
[----:B------:R-:W-:Y:S01]  /*6ff0*/  MOV R148, R190 ;  /* 0x000000be00947202 */ /* 0x000fe20000000f00 */
[----:B------:R-:W-:Y:S06]  /*7000*/  BRA `(.L_x_1048) ;  /* 0xffffffb800c07947 */ /* 0x000fec000383ffff */
.L_x_1049:
        /* <DEDUP_REMOVED lines=15> */
.L_x_14218:


//--------------------- .text._ZN10layer_norm13ln_bwd_kernelINS_13Kernel_traitsI13__nv_bfloat16S2_S2_S2_fjLj1024ELj1ELj4ELj1ELj16ENS_18Kernel_traits_baseILj1024ES2_S2_S2_S2_fjLj128EEEEELb1ELb1ELb0ELb1EEEvNS_9BwdParamsE --------------------------
	.section	.text._ZN10layer_norm13ln_bwd_kernelINS_13Kernel_traitsI13__nv_bfloat16S2_S2_S2_fjLj1024ELj1ELj4ELj1ELj16ENS_18Kernel_traits_baseILj1024ES2_S2_S2_S2_fjLj128EEEEELb1ELb1ELb0ELb1EEEvNS_9BwdParamsE,"ax",@progbits
	.align	128
        .global         _ZN10layer_norm13ln_bwd_kernelINS_13Kernel_traitsI13__nv_bfloat16S2_S2_S2_fjLj1024ELj1ELj4ELj1ELj16ENS_18Kernel_traits_baseILj1024ES2_S2_S2_S2_fjLj128EEEEELb1ELb1ELb0ELb1EEEvNS_9BwdParamsE
        .type           _ZN10layer_norm13ln_bwd_kernelINS_13Kernel_traitsI13__nv_bfloat16S2_S2_S2_fjLj1024ELj1ELj4ELj1ELj16ENS_18Kernel_traits_baseILj1024ES2_S2_S2_S2_fjLj128EEEEELb1ELb1ELb0ELb1EEEvNS_9BwdParamsE,@function
        .size           _ZN10layer_norm13ln_bwd_kernelINS_13Kernel_traitsI13__nv_bfloat16S2_S2_S2_fjLj1024ELj1ELj4ELj1ELj16ENS_18Kernel_traits_baseILj1024ES2_S2_S2_S2_fjLj128EEEEELb1ELb1ELb0ELb1EEEvNS_9BwdParamsE,(.L_x_14219 - _ZN10layer_norm13ln_bwd_kernelINS_13Kernel_traitsI13__nv_bfloat16S2_S2_S2_fjLj1024ELj1ELj4ELj1ELj16ENS_18Kernel_traits_baseILj1024ES2_S2_S2_S2_fjLj128EEEEELb1ELb1ELb0ELb1EEEvNS_9BwdParamsE)
        .other          _ZN10layer_norm13ln_bwd_kernelINS_13Kernel_traitsI13__nv_bfloat16S2_S2_S2_fjLj1024ELj1ELj4ELj1ELj16ENS_18Kernel_traits_baseILj1024ES2_S2_S2_S2_fjLj128EEEEELb1ELb1ELb0ELb1EEEvNS_9BwdParamsE,@"STO_CUDA_ENTRY STV_DEFAULT"
_ZN10layer_norm13ln_bwd_kernelINS_13Kernel_traitsI13__nv_bfloat16S2_S2_S2_fjLj1024ELj1ELj4ELj1ELj16ENS_18Kernel_traits_baseILj1024ES2_S2_S2_S2_fjLj128EEEEELb1ELb1ELb0ELb1EEEvNS_9BwdParamsE:
.text._ZN10layer_norm13ln_bwd_kernelINS_13Kernel_traitsI13__nv_bfloat16S2_S2_S2_fjLj1024ELj1ELj4ELj1ELj16ENS_18Kernel_traits_baseILj1024ES2_S2_S2_S2_fjLj128EEEEELb1ELb1ELb0ELb1EEEvNS_9BwdParamsE:
[----:B------:R-:W-:Y:S01]  /*0000*/  LDC R1, c[0x0][0x28] ;  /* 0x00000a00ff017b82 */ /* 0x000fe20000000800 */
[----:B------:R-:W0:Y:S01]  /*0010*/  S2R R4, SR_TID.X ;  /* 0x0000000000047919 */ /* 0x000e220000002100 */
[----:B------:R-:W-:Y:S01]  /*0020*/  ULDC.64 UR4, c[0x0][0x278] ;  /* 0x00009e0000047ab9 */ /* 0x000fe20000000a00 */
[----:B------:R-:W-:Y:S01]  /*0030*/  ULDC UR6, c[0x0][0x214] ;  /* 0x0000850000067ab9 */ /* 0x000fe20000000800 */
[----:B------:R-:W-:Y:S01]  /*0040*/  ULDC UR8, c[0x0][0x218] ;  /* 0x0000860000087ab9 */ /* 0x000fe20000000800 */
[----:B------:R-:W-:Y:S01]  /*0050*/  ULDC UR9, c[0x0][0x290] ;  /* 0x0000a40000097ab9 */ /* 0x000fe20000000800 */
[----:B------:R-:W-:Y:S01]  /*0060*/  ULDC UR14, c[0x0][0x298] ;  /* 0x0000a600000e7ab9 */ /* 0x000fe20000000800 */
[----:B------:R-:W-:Y:S01]  /*0070*/  ULDC.64 UR10, c[0x0][0x2c8] ;  /* 0x0000b200000a7ab9 */ /* 0x000fe20000000a00 */
[----:B------:R-:W-:Y:S01]  /*0080*/  ULDC.64 UR12, c[0x0][0x308] ;  /* 0x0000c200000c7ab9 */ /* 0x000fe20000000a00 */
[----:B------:R-:W-:Y:S01]  /*0090*/  ULDC.64 UR16, c[0x0][0x2f8] ;  /* 0x0000be0000107ab9 */ /* 0x000fe20000000a00 */
[----:B0-----:R-:W-:-:S04]  /*00a0*/  SHF.L.U32 R0, R4, 0x4, RZ ;  /* 0x0000000404007819 */ /* 0x001fc800000006ff */
[----:B------:R-:W-:-:S04]  /*00b0*/  LOP3.LUT R0, R0, 0x1f0, RZ, 0xc0, !PT ;  /* 0x000001f000007812 */ /* 0x000fc800078ec0ff */
[----:B------:R-:W-:-:S04]  /*00c0*/  IADD3 R2, P0, R0, UR4, RZ ;  /* 0x0000000400027c10 */ /* 0x000fc8000ff1e0ff */
[----:B------:R-:W-:Y:S01]  /*00d0*/  IADD3.X R3, RZ, UR5, RZ, P0, !PT ;  /* 0x00000005ff037c10 */ /* 0x000fe200087fe4ff */
        /* <DEDUP_REMOVED lines=51> */
[----:B-----5:R-:W-:Y:S02]  /*0410*/  CS2R R62, SRZ ;  /* 0x00000000003e7805 */ /* 0x020fe4000001ff00 */
        /* <DEDUP_REMOVED lines=8> */
.L_x_1050:
[----:B------:R-:W-:Y:S02]  /*04a0*/  ULDC.64 UR6, c[0x0][0x260] ;  /* 0x0000980000067ab9 */ /* 0x000fe40000000a00 */
[----:B------:R-:W-:-:S04]  /*04b0*/  LEA R2, P0, R5, UR6, 0x4 ;  /* 0x0000000605027c11 */ /* 0x000fc8000f8020ff */
[----:B------:R-:W-:Y:S01]  /*04c0*/  IADD3.X R3, RZ, UR7, RZ, P0, !PT ;  /* 0x00000007ff037c10 */ /* 0x000fe200087fe4ff */
[----:B------:R-:W-:-:S04]  /*04d0*/  ULDC.64 UR6, c[0x0][0x270] ;  /* 0x00009c0000067ab9 */ /* 0x000fc80000000a00 */
[----:B------:R-:W2:Y:S04]  /*04e0*/  LDG.E.128 R244, desc[UR4][R2.64] ;  /* 0x0000000402f47981 */ /* 0x000ea8000c1e1d00 */
[----:B------:R-:W3:Y:S04]  /*04f0*/  LDG.E.128 R4, desc[UR4][R2.64+0x200] ;  /* 0x0002000402047981 */ /* 0x000ee8000c1e1d00 */
[----:B------:R-:W4:Y:S04]  /*0500*/  LDG.E.128 R188, desc[UR4][R2.64+0x400] ;  /* 0x0004000402bc7981 */ /* 0x000f28000c1e1d00 */
[----:B------:R0:W4:Y:S01]  /*0510*/  LDG.E.128 R176, desc[UR4][R2.64+0x600] ;  /* 0x0006000402b07981 */ /* 0x000122000c1e1d00 */
        /* <DEDUP_REMOVED lines=9> */
[----:B0-----:R-:W-:Y:S02]  /*05b0*/  CS2R R2, SRZ ;  /* 0x0000000000027805 */ /* 0x001fe4000001ff00 */
        /* <DEDUP_REMOVED lines=38> */
[----:B------:R-:W-:Y:S02]  /*0820*/  MOV R172, RZ ;  /* 0x000000ff00ac7202 */ /* 0x000fe40000000f00 */
[C---:B--2---:R-:W-:Y:S02]  /*0830*/  PRMT R249, R245.reuse, 0x7632, R249 ;  /* 0x00007632f5f97816 */ /* 0x044fe400000000f9 */
[----:B------:R-:W-:-:S02]  /*0840*/  SHF.L.U32 R250, R245, 0x10, RZ ;  /* 0x00000010f5fa7819 */ /* 0x000fc400000006ff */
[C---:B---3--:R-:W-:Y:S01]  /*0850*/  PRMT R241, R4.reuse, 0x7632, R241 ;  /* 0x0000763204f17816 */ /* 0x048fe200000000f1 */
[----:B------:R-:W-:Y:S01]  /*0860*/  IMAD.U32 R242, R4, 0x10000, RZ ;  /* 0x0001000004f27824 */ /* 0x000fe200078e00ff */
[----:B------:R-:W-:Y:S02]  /*0870*/  PRMT R251, R244, 0x7632, R251 ;  /* 0x00007632f4fb7816 */ /* 0x000fe400000000fb */
[----:B----4-:R-:W-:Y:S01]  /*0880*/  PRMT R192, R189, 0x7632, R192 ;  /* 0x00007632bdc07816 */ /* 0x010fe200000000c0 */
[----:B------:R-:W-:Y:S01]  /*0890*/  IMAD.U32 R241, R241, 0x10000, RZ ;  /* 0x00010000f1f17824 */ /* 0x000fe200078e00ff */
[----:B------:R-:W-:Y:S02]  /*08a0*/  SHF.L.U32 R193, R189, 0x10, RZ ;  /* 0x00000010bdc17819 */ /* 0x000fe400000006ff */
[C---:B------:R-:W-:Y:S01]  /*08b0*/  PRMT R182, R177.reuse, 0x7632, R182 ;  /* 0x00007632b1b67816 */ /* 0x040fe200000000b6 */
[----:B------:R-:W-:Y:S01]  /*08c0*/  IMAD.U32 R183, R177, 0x10000, RZ ;  /* 0x00010000b1b77824 */ /* 0x000fe200078e00ff */
[----:B------:R-:W-:-:S02]  /*08d0*/  PRMT R245, R246, 0x7632, R245 ;  /* 0x00007632f6f57816 */ /* 0x000fc400000000f5 */
[----:B------:R-:W-:Y:S01]  /*08e0*/  PRMT R243, R247, 0x7632, R243 ;  /* 0x00007632f7f37816 */ /* 0x000fe200000000f3 */
[----:B------:R-:W-:Y:S01]  /*08f0*/  IMAD.U32 R182, R182, 0x10000, RZ ;  /* 0x00010000b6b67824 */ /* 0x000fe200078e00ff */
        /* <DEDUP_REMOVED lines=9> */
[----:B------:R-:W-:Y:S02]  /*0990*/  SHF.L.U32 R252, R244, 0x10, RZ ;  /* 0x00000010f4fc7819 */ /* 0x000fe400000006ff */
[----:B------:R-:W-:-:S02]  /*09a0*/  SHF.L.U32 R240, R5, 0x10, RZ ;  /* 0x0000001005f07819 */ /* 0x000fc400000006ff */
[----:B------:R-:W-:Y:S02]  /*09b0*/  CS2R R4, SRZ ;  /* 0x0000000000047805 */ /* 0x000fe4000001ff00 */
[----:B------:R-:W-:Y:S02]  /*09c0*/  SHF.L.U32 R199, R6, 0x10, RZ ;  /* 0x0000001006c77819 */ /* 0x000fe400000006ff */
[----:B------:R-:W-:Y:S02]  /*09d0*/  SHF.L.U32 R197, R7, 0x10, RZ ;  /* 0x0000001007c57819 */ /* 0x000fe400000006ff */
[----:B------:R-:W-:Y:S02]  /*09e0*/  CS2R R6, SRZ ;  /* 0x0000000000067805 */ /* 0x000fe4000001ff00 */
        /* <DEDUP_REMOVED lines=21> */
[----:B------:R-:W-:-:S07]  /*0b40*/  SHF.L.U32 R173, R173, 0x10, RZ ;  /* 0x00000010adad7819 */ /* 0x000fce00000006ff */
.L_x_1053:
[----:B------:R-:W0:Y:S01]  /*0b50*/  S2R R88, SR_TID.X ;  /* 0x0000000000587919 */ /* 0x000e220000002100 */
[----:B------:R-:W1:Y:S01]  /*0b60*/  @P0 LDC.64 R84, c[0x0][0x270] ;  /* 0x00009c00ff540b82 */ /* 0x000e620000000a00 */
[----:B------:R-:W-:-:S05]  /*0b70*/  IMAD R86, R175, UR8, RZ ;  /* 0x00000008af567c24 */ /* 0x000fca000f8e02ff */
[----:B------:R-:W-:Y:S02]  /*0b80*/  SHF.R.S32.HI R87, RZ, 0x1f, R86 ;  /* 0x0000001fff577819 */ /* 0x000fe40000011456 */
[----:B------:R-:W2:Y:S02]  /*0b90*/  LDC.64 R102, c[0x0][0x238] ;  /* 0x00008e00ff667b82 */ /* 0x000ea40000000a00 */
[----:B------:R-:W-:Y:S02]  /*0ba0*/  LEA.HI R87, R87, R86, RZ, 0x3 ;  /* 0x0000005657577211 */ /* 0x000fe400078f18ff */
[----:B------:R-:W-:-:S04]  /*0bb0*/  SHF.R.S32.HI R86, RZ, 0x1f, R175 ;  /* 0x0000001fff567819 */ /* 0x000fc800000114af */
[----:B------:R-:W3:Y:S01]  /*0bc0*/  LDC.64 R112, c[0x0][0x2b8] ;  /* 0x0000ae00ff707b82 */ /* 0x000ee20000000a00 */
[----:B-1----:R-:W-:-:S07]  /*0bd0*/  @P0 LEA R84, P1, R175, R84, 0x1 ;  /* 0x00000054af540211 */ /* 0x002fce00078208ff */
[----:B------:R-:W1:Y:S01]  /*0be0*/  LDC.64 R100, c[0x0][0x250] ;  /* 0x00009400ff647b82 */ /* 0x000e620000000a00 */
[----:B------:R-:W-:Y:S02]  /*0bf0*/  @P0 LEA.HI.X R85, R175, R85, R86, 0x1, P1 ;  /* 0x00000055af550211 */ /* 0x000fe400008f0c56 */
[----:B0-----:R-:W-:-:S03]  /*0c00*/  LOP3.LUT R88, R88, 0x1f, RZ, 0xc0, !PT ;  /* 0x0000001f58587812 */ /* 0x001fc600078ec0ff */
[----:B------:R-:W4:Y:S02]  /*0c10*/  @P0 LDG.E.U16 R202, desc[UR4][R84.64] ;  /* 0x0000000454ca0981 */ /* 0x000f24000c1e1500 */
[----:B------:R-:W0:Y:S01]  /*0c20*/  LDC.64 R156, c[0x0][0x258] ;  /* 0x00009600ff9c7b82 */ /* 0x000e220000000a00 */
[----:B------:R-:W-:-:S04]  /*0c30*/  LEA.HI.SX32 R191, R87, R88, 0x1d ;  /* 0x0000005857bf7211 */ /* 0x000fc800078feaff */
[C---:B------:R-:W-:Y:S01]  /*0c40*/  IADD3 R186, R191.reuse, 0x20, RZ ;  /* 0x00000020bfba7810 */ /* 0x040fe20007ffe0ff */
[C---:B--2---:R-:W-:Y:S02]  /*0c50*/  IMAD.WIDE.U32 R86, R191.reuse, 0x10, R102 ;  /* 0x00000010bf567825 */ /* 0x044fe400078e0066 */
[----:B------:R-:W2:Y:S02]  /*0c60*/  LDC.64 R212, c[0x0][0x240] ;  /* 0x00009000ffd47b82 */ /* 0x000ea40000000a00 */
[C---:B---3--:R-:W-:Y:S02]  /*0c70*/  IMAD.WIDE.U32 R88, R191.reuse, 0x10, R112 ;  /* 0x00000010bf587825 */ /* 0x048fe400078e0070 */
[----:B------:R-:W3:Y:S02]  /*0c80*/  LDG.E.128 R84, desc[UR4][R86.64] ;  /* 0x0000000456547981 */ /* 0x000ee4000c1e1d00 */
[----:B------:R-:W-:Y:S02]  /*0c90*/  IMAD.WIDE.U32 R92, R186, 0x10, R102 ;  /* 0x00000010ba5c7825 */ /* 0x000fe400078e0066 */
[----:B------:R-:W3:Y:S01]  /*0ca0*/  LDG.E.128 R88, desc[UR4][R88.64] ;  /* 0x0000000458587981 */ /* 0x000ee2000c1e1d00 */
[----:B------:R-:W-:Y:S01]  /*0cb0*/  MOV R177, 0x3f800000 ;  /* 0x3f80000000b17802 */ /* 0x000fe20000000f00 */
[----:B------:R-:W2:Y:S02]  /*0cc0*/  LDC.U8 R214, c[0x0][0x2a0] ;  /* 0x0000a800ffd67b82 */ /* 0x000ea40000000000 */
[----:B------:R-:W3:Y:S01]  /*0cd0*/  LDG.E.128 R92, desc[UR4][R92.64] ;  /* 0x000000045c5c7981 */ /* 0x000ee2000c1e1d00 */
[----:B------:R-:W-:-:S02]  /*0ce0*/  IADD3 R176, R191, 0x40, RZ ;  /* 0x00000040bfb07810 */ /* 0x000fc40007ffe0ff */
[----:B------:R-:W-:Y:S01]  /*0cf0*/  IADD3 R174, R191, 0x60, RZ ;  /* 0x00000060bfae7810 */ /* 0x000fe20007ffe0ff */
[----:B-1----:R-:W-:-:S04]  /*0d00*/  IMAD.WIDE R100, R175, 0x4, R100 ;  /* 0x00000004af647825 */ /* 0x002fc800078e0264 */
[--C-:B------:R-:W-:Y:S01]  /*0d10*/  IMAD.WIDE.U32 R96, R176, 0x10, R102.reuse ;  /* 0x00000010b0607825 */ /* 0x100fe200078e0066 */
[----:B------:R-:W3:Y:S03]  /*0d20*/  LDG.E R201, desc[UR4][R100.64] ;  /* 0x0000000464c97981 */ /* 0x000ee6000c1e1900 */
[----:B------:R-:W-:Y:S02]  /*0d30*/  IMAD.WIDE.U32 R102, R174, 0x10, R102 ;  /* 0x00000010ae667825 */ /* 0x000fe400078e0066 */
[----:B------:R-:W3:Y:S02]  /*0d40*/  LDG.E.128 R96, desc[UR4][R96.64] ;  /* 0x0000000460607981 */ /* 0x000ee4000c1e1d00 */
[----:B0-----:R-:W-:Y:S02]  /*0d50*/  IMAD.WIDE R156, R175, 0x4, R156 ;  /* 0x00000004af9c7825 */ /* 0x001fe400078e029c */
[----:B------:R-:W3:Y:S02]  /*0d60*/  LDG.E.128 R100, desc[UR4][R102.64] ;  /* 0x0000000466647981 */ /* 0x000ee4000c1e1d00 */
[----:B------:R-:W-:-:S02]  /*0d70*/  IMAD.WIDE.U32 R104, R186, 0x10, R112 ;  /* 0x00000010ba687825 */ /* 0x000fc400078e0070 */
[----:B------:R0:W3:Y:S02]  /*0d80*/  LDG.E R178, desc[UR4][R156.64] ;  /* 0x000000049cb27981 */ /* 0x0000e4000c1e1900 */
[--C-:B------:R-:W-:Y:S02]  /*0d90*/  IMAD.WIDE.U32 R108, R176, 0x10, R112.reuse ;  /* 0x00000010b06c7825 */ /* 0x100fe400078e0070 */
[----:B------:R-:W3:Y:S02]  /*0da0*/  LDG.E.128 R104, desc[UR4][R104.64] ;  /* 0x0000000468687981 */ /* 0x000ee4000c1e1d00 */
[----:B------:R-:W-:Y:S02]  /*0db0*/  IMAD.WIDE.U32 R112, R174, 0x10, R112 ;  /* 0x00000010ae707825 */ /* 0x000fe400078e0070 */
[----:B------:R-:W3:Y:S04]  /*0dc0*/  LDG.E.128 R108, desc[UR4][R108.64] ;  /* 0x000000046c6c7981 */ /* 0x000ee8000c1e1d00 */
[----:B------:R-:W3:Y:S01]  /*0dd0*/  LDG.E.128 R112, desc[UR4][R112.64] ;  /* 0x0000000470707981 */ /* 0x000ee2000c1e1d00 */
[----:B------:R-:W-:-:S04]  /*0de0*/  ISETP.NE.U32.AND P1, PT, RZ, UR10, PT ;  /* 0x0000000aff007c0c */ /* 0x000fc8000bf25070 */
[----:B------:R-:W-:-:S13]  /*0df0*/  ISETP.NE.AND.EX P1, PT, RZ, UR11, PT, P1 ;  /* 0x0000000bff007c0c */ /* 0x000fda000bf25310 */
[----:B0-----:R-:W0:Y:S08]  /*0e00*/  @P1 LDC.64 R156, c[0x0][0x2c8] ;  /* 0x0000b200ff9c1b82 */ /* 0x001e300000000a00 */
[----:B------:R-:W1:Y:S08]  /*0e10*/  @P1 LDC.64 R158, c[0x0][0x2c8] ;  /* 0x0000b200ff9e1b82 */ /* 0x000e700000000a00 */
[----:B------:R-:W1:Y:S01]  /*0e20*/  @P1 LDC.64 R162, c[0x0][0x2c8] ;  /* 0x0000b200ffa21b82 */ /* 0x000e620000000a00 */
[----:B0-----:R-:W-:-:S07]  /*0e30*/  @P1 IMAD.WIDE.U32 R156, R191, 0x10, R156 ;  /* 0x00000010bf9c1825 */ /* 0x001fce00078e009c */
[----:B------:R-:W0:Y:S01]  /*0e40*/  @P1 LDC.64 R160, c[0x0][0x2c8] ;  /* 0x0000b200ffa01b82 */ /* 0x000e220000000a00 */
[----:B-----5:R2:W5:Y:S02]  /*0e50*/  @P1 LDG.E.128 R64, desc[UR4][R156.64] ;  /* 0x000000049c401981 */ /* 0x020564000c1e1d00 */
[----:B--2---:R-:W-:-:S06]  /*0e60*/  IMAD.WIDE.U32 R156, R186, 0x8, R212 ;  /* 0x00000008ba9c7825 */ /* 0x004fcc00078e00d4 */
[----:B------:R-:W5:Y:S01]  /*0e70*/  LDG.E.64 R156, desc[UR4][R156.64] ;  /* 0x000000049c9c7981 */ /* 0x000f62000c1e1b00 */
[----:B-1----:R-:W-:Y:S01]  /*0e80*/  @P1 IMAD.WIDE.U32 R158, R186, 0x10, R158 ;  /* 0x00000010ba9e1825 */ /* 0x002fe200078e009e */
[----:B------:R-:W-:-:S03]  /*0e90*/  ISETP.NE.AND P2, PT, R214, RZ, PT ;  /* 0x000000ffd600720c */ /* 0x000fc60003f45270 */
[----:B------:R-:W-:Y:S01]  /*0ea0*/  @P1 IMAD.WIDE.U32 R162, R174, 0x10, R162 ;  /* 0x00000010aea21825 */ /* 0x000fe200078e00a2 */
[----:B------:R1:W5:Y:S03]  /*0eb0*/  @P1 LDG.E.128 R68, desc[UR4][R158.64] ;  /* 0x000000049e441981 */ /* 0x000366000c1e1d00 */
[----:B0-----:R-:W-:Y:S01]  /*0ec0*/  @P1 IMAD.WIDE.U32 R160, R176, 0x10, R160 ;  /* 0x00000010b0a01825 */ /* 0x001fe200078e00a0 */
[----:B------:R0:W5:Y:S04]  /*0ed0*/  @P1 LDG.E.128 R76, desc[UR4][R162.64] ;  /* 0x00000004a24c1981 */ /* 0x000168000c1e1d00 */
[----:B------:R2:W5:Y:S01]  /*0ee0*/  @P1 LDG.E.128 R72, desc[UR4][R160.64] ;  /* 0x00000004a0481981 */ /* 0x000562000c1e1d00 */
[----:B----4-:R-:W-:-:S02]  /*0ef0*/  @P0 SHF.L.U32 R177, R202, 0x10, RZ ;  /* 0x00000010cab10819 */ /* 0x010fc400000006ff */
[C---:B---3--:R-:W-:Y:S02]  /*0f00*/  PRMT R209, R87.reuse, 0x7632, R209 ;  /* 0x0000763257d17816 */ /* 0x048fe400000000d1 */
[----:B------:R-:W-:Y:S01]  /*0f10*/  SHF.L.U32 R217, R87, 0x10, RZ ;  /* 0x0000001057d97819 */ /* 0x000fe200000006ff */
[----:B------:R-:W-:Y:S01]  /*0f20*/  IMAD.U32 R236, R85, 0x10000, RZ ;  /* 0x0001000055ec7824 */ /* 0x000fe200078e00ff */
[C---:B------:R-:W-:Y:S02]  /*0f30*/  PRMT R206, R88.reuse, 0x7632, R206 ;  /* 0x0000763258ce7816 */ /* 0x040fe400000000ce */
[----:B------:R-:W-:Y:S02]  /*0f40*/  SHF.L.U32 R238, R88, 0x10, RZ ;  /* 0x0000001058ee7819 */ /* 0x000fe400000006ff */
[C---:B------:R-:W-:Y:S01]  /*0f50*/  PRMT R204, R89.reuse, 0x7632, R204 ;  /* 0x0000763259cc7816 */ /* 0x040fe200000000cc */
[----:B------:R-:W-:Y:S01]  /*0f60*/  IMAD.U32 R221, R94, 0x10000, RZ ;  /* 0x000100005edd7824 */ /* 0x000fe200078e00ff */
[----:B------:R-:W-:-:S02]  /*0f70*/  SHF.L.U32 R203, R89, 0x10, RZ ;  /* 0x0000001059cb7819 */ /* 0x000fc400000006ff */
[C---:B------:R-:W-:Y:S02]  /*0f80*/  PRMT R202, R90.reuse, 0x7632, R202 ;  /* 0x000076325aca7816 */ /* 0x040fe400000000ca */
[----:B------:R-:W-:Y:S02]  /*0f90*/  SHF.L.U32 R234, R90, 0x10, RZ ;  /* 0x000000105aea7819 */ /* 0x000fe400000006ff */
[C---:B------:R-:W-:Y:S02]  /*0fa0*/  PRMT R87, R91.reuse, 0x7632, R87 ;  /* 0x000076325b577816 */ /* 0x040fe40000000057 */
[----:B------:R-:W-:Y:S02]  /*0fb0*/  SHF.L.U32 R216, R91, 0x10, RZ ;  /* 0x000000105bd87819 */ /* 0x000fe400000006ff */
[C---:B------:R-:W-:Y:S02]  /*0fc0*/  PRMT R207, R84.reuse, 0x7632, R207 ;  /* 0x0000763254cf7816 */ /* 0x040fe400000000cf */
[----:B------:R-:W-:-:S02]  /*0fd0*/  SHF.L.U32 R210, R84, 0x10, RZ ;  /* 0x0000001054d27819 */ /* 0x000fc400000006ff */
[----:B------:R-:W-:Y:S01]  /*0fe0*/  PRMT R205, R85, 0x7632, R205 ;  /* 0x0000763255cd7816 */ /* 0x000fe200000000cd */
[----:B------:R-:W-:Y:S01]  /*0ff0*/  IMAD.WIDE.U32 R84, R191, 0x8, R212 ;  /* 0x00000008bf547825 */ /* 0x000fe200078e00d4 */
[C---:B------:R-:W-:Y:S02]  /*1000*/  PRMT R90, R92.reuse, 0x7632, R90 ;  /* 0x000076325c5a7816 */ /* 0x040fe4000000005a */
[----:B------:R-:W-:Y:S02]  /*1010*/  SHF.L.U32 R218, R92, 0x10, RZ ;  /* 0x000000105cda7819 */ /* 0x000fe400000006ff */
[C---:B------:R-:W-:Y:S01]  /*1020*/  PRMT R89, R93.reuse, 0x7632, R89 ;  /* 0x000076325d597816 */ /* 0x040fe20000000059 */
[----:B------:R-:W5:Y:S01]  /*1030*/  LDG.E.64 R84, desc[UR4][R84.64] ;  /* 0x0000000454547981 */ /* 0x000f62000c1e1b00 */
[----:B------:R-:W-:Y:S01]  /*1040*/  SHF.L.U32 R219, R93, 0x10, RZ ;  /* 0x000000105ddb7819 */ /* 0x000fe200000006ff */
[----:B------:R-:W-:Y:S01]  /*1050*/  IMAD.WIDE.U32 R92, R174, 0x8, R212 ;  /* 0x00000008ae5c7825 */ /* 0x000fe200078e00d4 */
[----:B------:R-:W-:-:S02]  /*1060*/  PRMT R91, R94, 0x7632, R91 ;  /* 0x000076325e5b7816 */ /* 0x000fc4000000005b */
[C---:B------:R-:W-:Y:S02]  /*1070*/  PRMT R88, R95.reuse, 0x7632, R88 ;  /* 0x000076325f587816 */ /* 0x040fe40000000058 */
[----:B------:R-:W-:Y:S01]  /*1080*/  SHF.L.U32 R222, R95, 0x10, RZ ;  /* 0x000000105fde7819 */ /* 0x000fe200000006ff */
[----:B------:R-:W-:Y:S01]  /*1090*/  IMAD.WIDE.U32 R94, R176, 0x8, R212 ;  /* 0x00000008b05e7825 */ /* 0x000fe200078e00d4 */
[----:B------:R-:W5:Y:S05]  /*10a0*/  LDG.E.64 R92, desc[UR4][R92.64] ;  /* 0x000000045c5c7981 */ /* 0x000f6a000c1e1b00 */
[----:B------:R-:W5:Y:S01]  /*10b0*/  LDG.E.64 R94, desc[UR4][R94.64] ;  /* 0x000000045e5e7981 */ /* 0x000f62000c1e1b00 */
[----:B-1----:R-:W-:-:S02]  /*10c0*/  PRMT R159, R96, 0x7632, R159 ;  /* 0x00007632609f7816 */ /* 0x002fc4000000009f */
[----:B------:R-:W-:Y:S02]  /*10d0*/  SHF.L.U32 R213, R96, 0x10, RZ ;  /* 0x0000001060d57819 */ /* 0x000fe400000006ff */
[C---:B------:R-:W-:Y:S02]  /*10e0*/  PRMT R208, R86.reuse, 0x7632, R208 ;  /* 0x0000763256d07816 */ /* 0x040fe400000000d0 */
[----:B------:R-:W-:Y:S02]  /*10f0*/  FSEL R96, R201, RZ, !P2 ;  /* 0x000000ffc9607208 */ /* 0x000fe40005000000 */
[----:B------:R-:W-:Y:S02]  /*1100*/  PRMT R211, R101, 0x7632, R211 ;  /* 0x0000763265d37816 */ /* 0x000fe400000000d3 */
[----:B------:R-:W-:Y:S02]  /*1110*/  SHF.L.U32 R207, R207, 0x10, RZ ;  /* 0x00000010cfcf7819 */ /* 0x000fe400000006ff */
[----:B------:R-:W-:Y:S01]  /*1120*/  SHF.L.U32 R235, R86, 0x10, RZ ;  /* 0x0000001056eb7819 */ /* 0x000fe200000006ff */
[----:B------:R-:W-:Y:S01]  /*1130*/  FADD.FTZ R86, -R96, R210 ;  /* 0x000000d260567221 */ /* 0x000fe20000010100 */
[----:B------:R-:W-:-:S02]  /*1140*/  PRMT R158, R97, 0x7632, R158 ;  /* 0x00007632619e7816 */ /* 0x000fc4000000009e */
[C---:B0-----:R-:W-:Y:S02]  /*1150*/  PRMT R163, R99.reuse, 0x7632, R163 ;  /* 0x0000763263a37816 */ /* 0x041fe400000000a3 */
[----:B------:R-:W-:Y:S02]  /*1160*/  SHF.L.U32 R220, R99, 0x10, RZ ;  /* 0x0000001063dc7819 */ /* 0x000fe400000006ff */
[----:B------:R-:W-:Y:S02]  /*1170*/  SHF.L.U32 R215, R208, 0x10, RZ ;  /* 0x00000010d0d77819 */ /* 0x000fe400000006ff */
[----:B--2---:R-:W-:Y:S02]  /*1180*/  PRMT R160, R98, 0x7632, R160 ;  /* 0x0000763262a07816 */ /* 0x004fe400000000a0 */
[----:B------:R-:W-:Y:S02]  /*1190*/  SHF.L.U32 R99, R101, 0x10, RZ ;  /* 0x0000001065637819 */ /* 0x000fe400000006ff */
[----:B------:R-:W-:-:S02]  /*11a0*/  PRMT R101, R102, 0x7632, R101 ;  /* 0x0000763266657816 */ /* 0x000fc40000000065 */
[----:B------:R-:W-:Y:S01]  /*11b0*/  PRMT R212, R103, 0x7632, R212 ;  /* 0x0000763267d47816 */ /* 0x000fe200000000d4 */
[----:B------:R-:W-:Y:S01]  /*11c0*/  FADD.FTZ R236, -R96, R236 ;  /* 0x000000ec60ec7221 */ /* 0x000fe20000010100 */
[----:B------:R-:W-:Y:S01]  /*11d0*/  PRMT R201, R100, 0x7632, R201 ;  /* 0x0000763264c97816 */ /* 0x000fe200000000c9 */
[C---:B------:R-:W-:Y:S01]  /*11e0*/  FADD.FTZ R237, -R96.reuse, R207 ;  /* 0x000000cf60ed7221 */ /* 0x040fe20000010100 */
[----:B------:R-:W-:Y:S02]  /*11f0*/  SHF.L.U32 R161, R205, 0x10, RZ ;  /* 0x00000010cda17819 */ /* 0x000fe400000006ff */
[----:B------:R-:W-:Y:S01]  /*1200*/  SHF.L.U32 R229, R211, 0x10, RZ ;  /* 0x00000010d3e57819 */ /* 0x000fe200000006ff */
[----:B------:R-:W-:Y:S01]  /*1210*/  FADD.FTZ R215, -R96, R215 ;  /* 0x000000d760d77221 */ /* 0x000fe20000010100 */
[----:B------:R-:W-:Y:S01]  /*1220*/  SHF.L.U32 R162, R97, 0x10, RZ ;  /* 0x0000001061a27819 */ /* 0x000fe200000006ff */
[----:B------:R-:W-:Y:S01]  /*1230*/  FMUL.FTZ R86, R178, R86 ;  /* 0x00000056b2567220 */ /* 0x000fe20000410000 */
[----:B------:R-:W-:Y:S01]  /*1240*/  SHF.L.U32 R205, R158, 0x10, RZ ;  /* 0x000000109ecd7819 */ /* 0x000fe200000006ff */
[----:B------:R-:W-:Y:S01]  /*1250*/  IMAD.U32 R226, R103, 0x10000, RZ ;  /* 0x0001000067e27824 */ /* 0x000fe200078e00ff */
[----:B------:R-:W-:-:S02]  /*1260*/  SHF.L.U32 R214, R98, 0x10, RZ ;  /* 0x0000001062d67819 */ /* 0x000fc400000006ff */
[----:B------:R-:W-:Y:S02]  /*1270*/  SHF.L.U32 R89, R89, 0x10, RZ ;  /* 0x0000001059597819 */ /* 0x000fe400000006ff */
[----:B------:R-:W-:Y:S01]  /*1280*/  SHF.L.U32 R207, R160, 0x10, RZ ;  /* 0x00000010a0cf7819 */ /* 0x000fe200000006ff */
[----:B------:R-:W-:Y:S01]  /*1290*/  IMAD.U32 R159, R159, 0x10000, RZ ;  /* 0x000100009f9f7824 */ /* 0x000fe200078e00ff */
[----:B------:R-:W-:Y:S02]  /*12a0*/  SHF.L.U32 R91, R91, 0x10, RZ ;  /* 0x000000105b5b7819 */ /* 0x000fe400000006ff */
[----:B------:R-:W-:Y:S02]  /*12b0*/  SHF.L.U32 R101, R101, 0x10, RZ ;  /* 0x0000001065657819 */ /* 0x000fe400000006ff */
[----:B------:R-:W-:Y:S01]  /*12c0*/  SHF.L.U32 R231, R212, 0x10, RZ ;  /* 0x00000010d4e77819 */ /* 0x000fe200000006ff */
[----:B------:R-:W-:Y:S01]  /*12d0*/  FMUL.FTZ R236, R178, R236 ;  /* 0x000000ecb2ec7220 */ /* 0x000fe20000410000 */
        /* <DEDUP_REMOVED lines=9> */
[----:B------:R-:W-:Y:S01]  /*1370*/  SHF.L.U32 R202, R202, 0x10, RZ ;  /* 0x00000010caca7819 */ /* 0x000fe200000006ff */
[C---:B------:R-:W-:Y:S01]  /*1380*/  FADD.FTZ R100, -R96.reuse, R220 ;  /* 0x000000dc60647221 */ /* 0x040fe20000010100 */
[----:B------:R-:W-:Y:S01]  /*1390*/  FADD.FTZ R211, -R96, R205 ;  /* 0x000000cd60d37221 */ /* 0x000fe20000010100 */
[----:B------:R-:W-:Y:S01]  /*13a0*/  PRMT R229, R104, 0x7632, R229 ;  /* 0x0000763268e57816 */ /* 0x000fe200000000e5 */
[----:B------:R-:W-:Y:S01]  /*13b0*/  FADD.FTZ R171, R238, R171 ;  /* 0x000000abeeab7221 */ /* 0x000fe20000010000 */
[----:B------:R-:W-:Y:S01]  /*13c0*/  SHF.L.U32 R232, R104, 0x10, RZ ;  /* 0x0000001068e87819 */ /* 0x000fe200000006ff */
[-C--:B------:R-:W-:Y:S01]  /*13d0*/  FFMA.FTZ R172, R86, R238.reuse, R172 ;  /* 0x000000ee56ac7223 */ /* 0x080fe200000100ac */
[----:B------:R-:W-:Y:S01]  /*13e0*/  SHF.L.U32 R206, R206, 0x10, RZ ;  /* 0x00000010cece7819 */ /* 0x000fe200000006ff */
[----:B------:R-:W-:Y:S01]  /*13f0*/  FMUL.FTZ R215, R178, R215 ;  /* 0x000000d7b2d77220 */ /* 0x000fe20000410000 */
[C---:B------:R-:W-:Y:S01]  /*1400*/  FADD.FTZ R162, -R96.reuse, R214 ;  /* 0x000000d660a27221 */ /* 0x040fe20000010100 */
[C---:B------:R-:W-:Y:S01]  /*1410*/  FADD.FTZ R230, -R96.reuse, R89 ;  /* 0x0000005960e67221 */ /* 0x040fe20000010100 */
[----:B------:R-:W-:Y:S01]  /*1420*/  FADD.FTZ R205, -R96, R207 ;  /* 0x000000cf60cd7221 */ /* 0x000fe20000010100 */
[----:B------:R-:W-:Y:S01]  /*1430*/  PRMT R104, R111, 0x7632, R104 ;  /* 0x000076326f687816 */ /* 0x000fe20000000068 */
[----:B------:R-:W-:Y:S01]  /*1440*/  FMUL.FTZ R238, R252, R238 ;  /* 0x000000eefcee7220 */ /* 0x000fe20000410000 */
[C---:B------:R-:W-:Y:S01]  /*1450*/  FADD.FTZ R225, -R96.reuse, R91 ;  /* 0x0000005b60e17221 */ /* 0x040fe20000010100 */
[C---:B------:R-:W-:Y:S01]  /*1460*/  FADD.FTZ R209, -R96.reuse, R159 ;  /* 0x0000009f60d17221 */ /* 0x040fe20000010100 */
[C---:B------:R-:W-:Y:S01]  /*1470*/  FADD.FTZ R89, -R96.reuse, R101 ;  /* 0x0000006560597221 */ /* 0x040fe20000010100 */
[----:B------:R-:W-:Y:S01]  /*1480*/  FADD.FTZ R88, -R96, R231 ;  /* 0x000000e760587221 */ /* 0x000fe20000010100 */
[----:B------:R-:W-:Y:S01]  /*1490*/  PRMT R212, R108, 0x7632, R212 ;  /* 0x000076326cd47816 */ /* 0x000fe200000000d4 */
[----:B------:R-:W-:Y:S01]  /*14a0*/  FMUL.FTZ R237, R178, R237 ;  /* 0x000000edb2ed7220 */ /* 0x000fe20000410000 */
[----:B------:R-:W-:Y:S01]  /*14b0*/  SHF.L.U32 R210, R108, 0x10, RZ ;  /* 0x000000106cd27819 */ /* 0x000fe200000006ff */
[C---:B------:R-:W-:Y:S01]  /*14c0*/  FADD.FTZ R235, -R96.reuse, R235 ;  /* 0x000000eb60eb7221 */ /* 0x040fe20000010100 */
[C---:B------:R-:W-:Y:S01]  /*14d0*/  PRMT R214, R109.reuse, 0x7632, R214 ;  /* 0x000076326dd67816 */ /* 0x040fe200000000d6 */
[C---:B------:R-:W-:Y:S01]  /*14e0*/  FADD.FTZ R217, -R96.reuse, R217 ;  /* 0x000000d960d97221 */ /* 0x040fe20000010100 */
        /* <DEDUP_REMOVED lines=17> */
[----:B------:R-:W-:Y:S01]  /*1600*/  IMAD.U32 R233, R105, 0x10000, RZ ;  /* 0x0001000069e97824 */ /* 0x000fe200078e00ff */
[----:B------:R-:W-:Y:S01]  /*1610*/  SHF.L.U32 R108, R111, 0x10, RZ ;  /* 0x000000106f6c7819 */ /* 0x000fe200000006ff */
[----:B------:R-:W-:Y:S01]  /*1620*/  FADD.FTZ R167, R203, R167 ;  /* 0x000000a7cba77221 */ /* 0x000fe20000010000 */
[C---:B------:R-:W-:Y:S01]  /*1630*/  PRMT R109, R113.reuse, 0x7632, R109 ;  /* 0x00007632716d7816 */ /* 0x040fe2000000006d */
[-C--:B------:R-:W-:Y:S01]  /*1640*/  FFMA.FTZ R168, R236, R203.reuse, R168 ;  /* 0x000000cbeca87223 */ /* 0x080fe200000100a8 */
[----:B------:R-:W-:Y:S01]  /*1650*/  SHF.L.U32 R101, R113, 0x10, RZ ;  /* 0x0000001071657819 */ /* 0x000fe200000006ff */
[----:B------:R-:W-:Y:S01]  /*1660*/  FMUL.FTZ R159, R250, R203 ;  /* 0x000000cbfa9f7220 */ /* 0x000fe20000410000 */
[C---:B------:R-:W-:Y:S01]  /*1670*/  PRMT R113, R115.reuse, 0x7632, R113 ;  /* 0x0000763273717816 */ /* 0x040fe20000000071 */
[----:B------:R-:W-:Y:S01]  /*1680*/  FADD.FTZ R153, R202, R153 ;  /* 0x00000099ca997221 */ /* 0x000fe20000010000 */
[----:B------:R-:W-:Y:S01]  /*1690*/  SHF.L.U32 R105, R115, 0x10, RZ ;  /* 0x0000001073697819 */ /* 0x000fe200000006ff */
[-C--:B------:R-:W-:Y:S01]  /*16a0*/  FFMA.FTZ R154, R215, R202.reuse, R154 ;  /* 0x000000cad79a7223 */ /* 0x080fe2000001009a */
[----:B------:R-:W-:Y:S01]  /*16b0*/  FMUL.FTZ R96, R245, R202 ;  /* 0x000000caf5607220 */ /* 0x000fe20000410000 */
[----:B------:R-:W-:Y:S01]  /*16c0*/  FMUL.FTZ R203, R178, R100 ;  /* 0x00000064b2cb7220 */ /* 0x000fe20000410000 */
[-C--:B------:R-:W-:Y:S01]  /*16d0*/  FMUL.FTZ R158, R251, R206.reuse ;  /* 0x000000cefb9e7220 */ /* 0x080fe20000410000 */
[----:B------:R-:W-:Y:S01]  /*16e0*/  SHF.L.U32 R202, R104, 0x10, RZ ;  /* 0x0000001068ca7819 */ /* 0x000fe200000006ff */
[----:B------:R-:W-:Y:S01]  /*16f0*/  FADD.FTZ R115, RZ, R238 ;  /* 0x000000eeff737221 */ /* 0x000fe20000010000 */
[----:B------:R-:W-:Y:S01]  /*1700*/  FADD.FTZ R169, R206, R169 ;  /* 0x000000a9cea97221 */ /* 0x000fe20000010000 */
[----:B------:R-:W-:Y:S01]  /*1710*/  FFMA.FTZ R170, R237, R206, R170 ;  /* 0x000000ceedaa7223 */ /* 0x000fe200000100aa */
[----:B------:R-:W-:Y:S01]  /*1720*/  FFMA.FTZ R104, R86, R238, RZ ;  /* 0x000000ee56687223 */ /* 0x000fe200000100ff */
[----:B------:R-:W-:Y:S01]  /*1730*/  FMUL.FTZ R206, R178, R162 ;  /* 0x000000a2b2ce7220 */ /* 0x000fe20000410000 */
        /* <DEDUP_REMOVED lines=9> */
[----:B------:R-:W-:Y:S01]  /*17d0*/  SHF.L.U32 R106, R239, 0x10, RZ ;  /* 0x00000010ef6a7819 */ /* 0x000fe200000006ff */
        /* <DEDUP_REMOVED lines=9> */
[----:B------:R-:W-:Y:S01]  /*1870*/  FMUL.FTZ R217, R178, R217 ;  /* 0x000000d9b2d97220 */ /* 0x000fe20000410000 */
[C---:B------:R-:W-:Y:S01]  /*1880*/  PRMT R163, R110.reuse, 0x7632, R163 ;  /* 0x000076326ea37816 */ /* 0x040fe200000000a3 */
[----:B------:R-:W-:Y:S01]  /*1890*/  FADD.FTZ R239, R239, R234 ;  /* 0x000000eaefef7221 */ /* 0x000fe20000010000 */
[----:B------:R-:W-:Y:S01]  /*18a0*/  FFMA.FTZ R108, R235, R234, R104 ;  /* 0x000000eaeb6c7223 */ /* 0x000fe20000010068 */
[----:B------:R-:W-:Y:S01]  /*18b0*/  SHF.L.U32 R110, R110, 0x10, RZ ;  /* 0x000000106e6e7819 */ /* 0x000fe200000006ff */
[----:B------:R-:W-:Y:S01]  /*18c0*/  FADD.FTZ R151, R216, R151 ;  /* 0x00000097d8977221 */ /* 0x000fe20000010000 */
[----:B------:R-:W-:Y:S01]  /*18d0*/  SHF.L.U32 R87, R87, 0x10, RZ ;  /* 0x0000001057577819 */ /* 0x000fe200000006ff */
[-C--:B------:R-:W-:Y:S01]  /*18e0*/  FFMA.FTZ R152, R217, R216.reuse, R152 ;  /* 0x000000d8d9987223 */ /* 0x080fe20000010098 */
[----:B------:R-:W-:Y:S01]  /*18f0*/  FMUL.FTZ R97, R178, R97 ;  /* 0x00000061b2617220 */ /* 0x000fe20000410000 */
[----:B------:R-:W-:Y:S01]  /*1900*/  FMUL.FTZ R216, R244, R216 ;  /* 0x000000d8f4d87220 */ /* 0x000fe20000410000 */
[----:B------:R-:W-:Y:S01]  /*1910*/  FADD.FTZ R239, R239, R96 ;  /* 0x00000060efef7221 */ /* 0x000fe20000010000 */
[----:B------:R-:W-:Y:S01]  /*1920*/  FADD.FTZ R165, R204, R165 ;  /* 0x000000a5cca57221 */ /* 0x000fe20000010000 */
[----:B------:R-:W-:Y:S01]  /*1930*/  FFMA.FTZ R166, R161, R204, R166 ;  /* 0x000000cca1a67223 */ /* 0x000fe200000100a6 */
[----:B------:R-:W-:Y:S01]  /*1940*/  FFMA.FTZ R108, R215, R96, R108 ;  /* 0x00000060d76c7223 */ /* 0x000fe2000001006c */
[----:B------:R-:W-:Y:S01]  /*1950*/  SHF.L.U32 R204, R163, 0x10, RZ ;  /* 0x00000010a3cc7819 */ /* 0x000fe200000006ff */
[----:B------:R-:W-:Y:S01]  /*1960*/  FADD.FTZ R149, R87, R149 ;  /* 0x0000009557957221 */ /* 0x000fe20000010000 */
[-C--:B------:R-:W-:Y:S01]  /*1970*/  FFMA.FTZ R150, R97, R87.reuse, R150 ;  /* 0x0000005761967223 */ /* 0x080fe20000010096 */
[----:B------:R-:W-:Y:S01]  /*1980*/  FMUL.FTZ R218, R178, R218 ;  /* 0x000000dab2da7220 */ /* 0x000fe20000410000 */
[----:B------:R-:W-:Y:S01]  /*1990*/  FADD.FTZ R123, R110, R123 ;  /* 0x0000007b6e7b7221 */ /* 0x000fe20000010000 */
[-C--:B------:R-:W-:Y:S01]  /*19a0*/  FFMA.FTZ R124, R206, R110.reuse, R124 ;  /* 0x0000006ece7c7223 */ /* 0x080fe2000001007c */
[----:B------:R-:W-:Y:S01]  /*19b0*/  FMUL.FTZ R163, R190, R110 ;  /* 0x0000006ebea37220 */ /* 0x000fe20000410000 */
[----:B------:R-:W-:Y:S01]  /*19c0*/  FMUL.FTZ R87, R243, R87 ;  /* 0x00000057f3577220 */ /* 0x000fe20000410000 */
[----:B------:R-:W-:Y:S01]  /*19d0*/  FADD.FTZ R110, R239, R216 ;  /* 0x000000d8ef6e7221 */ /* 0x000fe20000010000 */
[----:B------:R-:W-:Y:S01]  /*19e0*/  FFMA.FTZ R108, R217, R216, R108 ;  /* 0x000000d8d96c7223 */ /* 0x000fe2000001006c */
[----:B------:R-:W-:Y:S01]  /*19f0*/  SHF.L.U32 R229, R229, 0x10, RZ ;  /* 0x00000010e5e57819 */ /* 0x000fe200000006ff */
[----:B------:R-:W-:Y:S01]  /*1a00*/  FADD.FTZ R147, R232, R147 ;  /* 0x00000093e8937221 */ /* 0x000fe20000010000 */
[----:B------:R-:W-:Y:S01]  /*1a10*/  FFMA.FTZ R148, R218, R232, R148 ;  /* 0x000000e8da947223 */ /* 0x000fe20000010094 */
        /* <DEDUP_REMOVED lines=28> */
[C---:B------:R-:W-:Y:S01]  /*1be0*/  PRMT R228, R107.reuse, 0x7632, R228 ;  /* 0x000076326be47816 */ /* 0x040fe200000000e4 */
[C---:B------:R-:W-:Y:S01]  /*1bf0*/  FMUL.FTZ R222, R178.reuse, R222 ;  /* 0x000000deb2de7220 */ /* 0x040fe20000410000 */
[----:B------:R-:W-:Y:S01]  /*1c00*/  SHF.L.U32 R224, R107, 0x10, RZ ;  /* 0x000000106be07819 */ /* 0x000fe200000006ff */
[----:B------:R-:W-:Y:S01]  /*1c10*/  FMUL.FTZ R104, R178, R226 ;  /* 0x000000e2b2687220 */ /* 0x000fe20000410000 */
[----:B------:R-:W-:Y:S01]  /*1c20*/  FMUL.FTZ R226, R198, R106 ;  /* 0x0000006ac6e27220 */ /* 0x000fe20000410000 */
[----:B------:R-:W-:Y:S01]  /*1c30*/  FADD.FTZ R115, R108, R223 ;  /* 0x000000df6c737221 */ /* 0x000fe20000010000 */
[----:B------:R-:W-:Y:S01]  /*1c40*/  FMUL.FTZ R225, R178, R225 ;  /* 0x000000e1b2e17220 */ /* 0x000fe20000410000 */
[----:B------:R-:W-:Y:S01]  /*1c50*/  FFMA.FTZ R110, R221, R223, R110 ;  /* 0x000000dfdd6e7223 */ /* 0x000fe2000001006e */
[----:B------:R-:W-:-:S02]  /*1c60*/  IMAD.U32 R228, R228, 0x10000, RZ ;  /* 0x00010000e4e47824 */ /* 0x000fc400078e00ff */
[----:B------:R-:W-:Y:S01]  /*1c70*/  FADD.FTZ R135, R224, R135 ;  /* 0x00000087e0877221 */ /* 0x000fe20000010000 */
[-C--:B------:R-:W-:Y:S01]  /*1c80*/  FFMA.FTZ R136, R222, R224.reuse, R136 ;  /* 0x000000e0de887223 */ /* 0x080fe20000010088 */
[C---:B------:R-:W-:Y:S01]  /*1c90*/  FMUL.FTZ R227, R178.reuse, R227 ;  /* 0x000000e3b2e37220 */ /* 0x040fe20000410000 */
[----:B------:R-:W-:Y:S01]  /*1ca0*/  FMUL.FTZ R224, R197, R224 ;  /* 0x000000e0c5e07220 */ /* 0x000fe20000410000 */
[----:B------:R-:W-:Y:S01]  /*1cb0*/  FADD.FTZ R115, R115, R226 ;  /* 0x000000e273737221 */ /* 0x000fe20000010000 */
[----:B------:R-:W-:Y:S01]  /*1cc0*/  FFMA.FTZ R239, R225, R226, R110 ;  /* 0x000000e2e1ef7223 */ /* 0x000fe2000001006e */
[----:B------:R-:W-:Y:S01]  /*1cd0*/  FMUL.FTZ R213, R178, R213 ;  /* 0x000000d5b2d57220 */ /* 0x000fe20000410000 */
[----:B------:R-:W-:Y:S01]  /*1ce0*/  FADD.FTZ R133, R228, R133 ;  /* 0x00000085e4857221 */ /* 0x000fe20000010000 */
[----:B------:R-:W-:Y:S01]  /*1cf0*/  FFMA.FTZ R134, R227, R228, R134 ;  /* 0x000000e4e3867223 */ /* 0x000fe20000010086 */
[----:B------:R-:W-:Y:S01]  /*1d00*/  FADD.FTZ R137, R106, R137 ;  /* 0x000000896a897221 */ /* 0x000fe20000010000 */
[----:B------:R-:W-:Y:S01]  /*1d10*/  FFMA.FTZ R138, R225, R106, R138 ;  /* 0x0000006ae18a7223 */ /* 0x000fe2000001008a */
        /* <DEDUP_REMOVED lines=47> */
[C---:B------:R-:W-:Y:S01]  /*2010*/  FMUL.FTZ R106, R178.reuse, R91 ;  /* 0x0000005bb26a7220 */ /* 0x040fe20000410000 */
[C---:B------:R-:W-:Y:S01]  /*2020*/  FMUL.FTZ R98, R178.reuse, R98 ;  /* 0x00000062b2627220 */ /* 0x040fe20000410000 */
        /* <DEDUP_REMOVED lines=16> */
[C---:B------:R-:W-:Y:S01]  /*2130*/  PRMT R111, R114.reuse, 0x7632, R111 ;  /* 0x00007632726f7816 */ /* 0x040fe2000000006f */
[----:B------:R-:W-:-:S02]  /*2140*/  IMAD.U32 R103, R114, 0x10000, RZ ;  /* 0x0001000072677824 */ /* 0x000fc400078e00ff */
        /* <DEDUP_REMOVED lines=29> */
[----:B------:R-:W-:Y:S01]  /*2320*/  UMOV UR6, 0xffffffff ;  /* 0xffffffff00067882 */ /* 0x000fe20000000000 */
[----:B------:R-:W-:Y:S01]  /*2330*/  FMUL.FTZ R113, R173, R113 ;  /* 0x00000071ad717220 */ /* 0x000fe20000410000 */
[----:B------:R-:W-:Y:S01]  /*2340*/  FADD.FTZ R90, R90, R105 ;  /* 0x000000695a5a7221 */ /* 0x000fe20000010000 */
[----:B------:R-:W-:-:S03]  /*2350*/  FFMA.FTZ R91, R104, R105, R91 ;  /* 0x00000069685b7223 */ /* 0x000fc6000001005b */
        /* <DEDUP_REMOVED lines=21> */
.L_x_1065:
[----:B------:R-:W0:Y:S01]  /*24b0*/  LDC.64 R90, c[0x0][0x220] ;  /* 0x00008800ff5a7b82 */ /* 0x000e220000000a00 */
[----:B-1----:R-:W-:Y:S01]  /*24c0*/  FADD.FTZ R239, R88, R89 ;  /* 0x0000005958ef7221 */ /* 0x002fe20000010000 */
[----:B0-----:R-:W-:-:S06]  /*24d0*/  IMAD.WIDE.U32 R88, R191, 0x10, R90 ;  /* 0x00000010bf587825 */ /* 0x001fcc00078e005a */
[----:B------:R-:W3:Y:S01]  /*24e0*/  LDG.E.128 R88, desc[UR4][R88.64] ;  /* 0x0000000458587981 */ /* 0x000ee2000c1e1d00 */
[----:B--2---:R-:W-:Y:S01]  /*24f0*/  FADD.FTZ R115, R114, R115 ;  /* 0x0000007372737221 */ /* 0x004fe20000010000 */
[----:B------:R-:W-:Y:S01]  /*2500*/  FMUL.FTZ R114, R239, UR9 ;  /* 0x00000009ef727c20 */ /* 0x000fe20008410000 */
[----:B-----5:R-:W-:Y:S02]  /*2510*/  LOP3.LUT P4, RZ, R84, 0xff000000, RZ, 0xc0, !PT ;  /* 0xff00000054ff7812 */ /* 0x020fe4000788c0ff */
[----:B------:R-:W-:Y:S01]  /*2520*/  FMUL.FTZ R115, R115, UR9 ;  /* 0x0000000973737c20 */ /* 0x000fe20008410000 */
[----:B------:R-:W-:Y:S02]  /*2530*/  LOP3.LUT P5, RZ, R85, 0xff0000, RZ, 0xc0, !PT ;  /* 0x00ff000055ff7812 */ /* 0x000fe400078ac0ff */
[----:B------:R-:W-:Y:S02]  /*2540*/  FSEL R114, R114, RZ, !P2 ;  /* 0x000000ff72727208 */ /* 0x000fe40005000000 */
[----:B------:R-:W-:-:S02]  /*2550*/  ISETP.NE.U32.AND P2, PT, RZ, UR12, PT ;  /* 0x0000000cff007c0c */ /* 0x000fc4000bf45070 */
[----:B------:R-:W-:Y:S01]  /*2560*/  LOP3.LUT P6, RZ, R85, 0xff000000, RZ, 0xc0, !PT ;  /* 0xff00000055ff7812 */ /* 0x000fe200078cc0ff */
[-CC-:B------:R-:W-:Y:S01]  /*2570*/  FFMA.FTZ R86, R86, R115.reuse, R114.reuse ;  /* 0x0000007356567223 */ /* 0x180fe20000010072 */
[----:B------:R-:W-:Y:S01]  /*2580*/  ISETP.NE.AND.EX P2, PT, RZ, UR13, PT, P2 ;  /* 0x0000000dff007c0c */ /* 0x000fe2000bf45320 */
[-CC-:B------:R-:W-:Y:S01]  /*2590*/  FFMA.FTZ R237, R237, R115.reuse, R114.reuse ;  /* 0x00000073eded7223 */ /* 0x180fe20000010072 */
[----:B------:R-:W-:Y:S01]  /*25a0*/  FFMA.FTZ R161, R161, R115, R114 ;  /* 0x00000073a1a17223 */ /* 0x000fe20000010072 */
[----:B------:R-:W-:Y:S01]  /*25b0*/  FADD.FTZ R239, R238, -R86 ;  /* 0x80000056eeef7221 */ /* 0x000fe20000010000 */
[----:B------:R-:W-:-:S03]  /*25c0*/  @P1 IMAD.U32 R238, R64, 0x10000, RZ ;  /* 0x0001000040ee1824 */ /* 0x000fc600078e00ff */
[----:B------:R-:W-:Y:S01]  /*25d0*/  FMUL.FTZ R86, R178, R239 ;  /* 0x000000efb2567220 */ /* 0x000fe20000410000 */
[----:B------:R-:W-:-:S03]  /*25e0*/  MOV R239, R84 ;  /* 0x0000005400ef7202 */ /* 0x000fc60000000f00 */
[----:B------:R-:W-:Y:S01]  /*25f0*/  @P1 FADD.FTZ R86, R86, R238 ;  /* 0x000000ee56561221 */ /* 0x000fe20000010000 */
[----:B------:R-:W-:Y:S01]  /*2600*/  LOP3.LUT P3, RZ, R239, 0xff, RZ, 0xc0, !PT ;  /* 0x000000ffefff7812 */ /* 0x000fe2000786c0ff */
[----:B------:R-:W-:-:S03]  /*2610*/  FADD.FTZ R238, R158, -R237 ;  /* 0x800000ed9eee7221 */ /* 0x000fc60000010000 */
[----:B------:R-:W-:Y:S01]  /*2620*/  @P2 F2FP.BF16.F32.PACK_AB R158, RZ, R86 ;  /* 0x00000056ff9e223e */ /* 0x000fe200000010ff */
[----:B------:R-:W-:Y:S01]  /*2630*/  FMUL.FTZ R86, R86, R177 ;  /* 0x000000b156567220 */ /* 0x000fe20000410000 */
[----:B------:R-:W-:Y:S02]  /*2640*/  FMUL.FTZ R238, R178, R238 ;  /* 0x000000eeb2ee7220 */ /* 0x000fe40000410000 */
[----:B------:R-:W-:Y:S01]  /*2650*/  @P2 PRMT R80, R158, 0x7610, R80 ;  /* 0x000076109e502816 */ /* 0x000fe20000000050 */
[----:B------:R-:W-:Y:S01]  /*2660*/  HFMA2.MMA R158, -RZ, RZ, 0, 0 ;  /* 0x00000000ff9e7435 */ /* 0x000fe200000001ff */
[----:B------:R-:W-:-:S03]  /*2670*/  FMUL.FTZ R86, R86, UR14 ;  /* 0x0000000e56567c20 */ /* 0x000fc60008410000 */
[----:B------:R-:W-:Y:S02]  /*2680*/  @P3 SHF.L.U32 R239, R60, 0x10, RZ ;  /* 0x000000103cef3819 */ /* 0x000fe400000006ff */
[----:B---3--:R-:W-:-:S05]  /*2690*/  @P3 SHF.L.U32 R237, R88, 0x10, RZ ;  /* 0x0000001058ed3819 */ /* 0x008fca00000006ff */
[C---:B------:R-:W-:Y:S01]  /*26a0*/  @P3 FMUL.FTZ R158, R86.reuse, R237 ;  /* 0x000000ed569e3220 */ /* 0x040fe20000410000 */
[----:B------:R-:W-:Y:S01]  /*26b0*/  MOV R237, RZ ;  /* 0x000000ff00ed7202 */ /* 0x000fe20000000f00 */
[----:B------:R-:W-:Y:S01]  /*26c0*/  @P3 FMUL.FTZ R237, R86, R239 ;  /* 0x000000ef56ed3220 */ /* 0x000fe20000410000 */
[----:B------:R-:W-:Y:S01]  /*26d0*/  @P1 PRMT R86, R64, 0x7632, R86 ;  /* 0x0000763240561816 */ /* 0x000fe20000000056 */
[----:B------:R-:W-:Y:S01]  /*26e0*/  FFMA.FTZ R239, R236, R115, R114 ;  /* 0x00000073ecef7223 */ /* 0x000fe20000010072 */
[----:B------:R-:W-:Y:S02]  /*26f0*/  LOP3.LUT P3, RZ, R84, 0xff00, RZ, 0xc0, !PT ;  /* 0x0000ff0054ff7812 */ /* 0x000fe4000786c0ff */
[----:B------:R-:W-:Y:S01]  /*2700*/  @P1 SHF.L.U32 R86, R86, 0x10, RZ ;  /* 0x0000001056561819 */ /* 0x000fe200000006ff */
[----:B------:R-:W-:Y:S01]  /*2710*/  FADD.FTZ R239, R159, -R239 ;  /* 0x800000ef9fef7221 */ /* 0x000fe20000010000 */
[----:B------:R-:W-:Y:S01]  /*2720*/  HFMA2.MMA R159, -RZ, RZ, 0, 0 ;  /* 0x00000000ff9f7435 */ /* 0x000fe200000001ff */
[----:B------:R-:W-:-:S02]  /*2730*/  MOV R236, RZ ;  /* 0x000000ff00ec7202 */ /* 0x000fc40000000f00 */
[----:B------:R-:W-:-:S05]  /*2740*/  @P1 FADD.FTZ R238, R238, R86 ;  /* 0x00000056eeee1221 */ /* 0x000fca0000010000 */
[----:B------:R-:W-:Y:S02]  /*2750*/  @P2 F2FP.BF16.F32.PACK_AB R86, RZ, R238 ;  /* 0x000000eeff56223e */ /* 0x000fe400000010ff */
[----:B------:R-:W-:Y:S02]  /*2760*/  @P3 PRMT R247, R88, 0x7632, R247 ;  /* 0x0000763258f73816 */ /* 0x000fe400000000f7 */
[----:B------:R-:W-:Y:S01]  /*2770*/  @P2 PRMT R80, R80, 0x5410, R86 ;  /* 0x0000541050502816 */ /* 0x000fe20000000056 */
[----:B------:R-:W-:Y:S01]  /*2780*/  FMUL.FTZ R86, R238, R177 ;  /* 0x000000b1ee567220 */ /* 0x000fe20000410000 */
[----:B------:R-:W-:Y:S01]  /*2790*/  @P3 PRMT R88, R60, 0x7632, R88 ;  /* 0x000076323c583816 */ /* 0x000fe20000000058 */
[----:B------:R-:W-:Y:S01]  /*27a0*/  HFMA2.MMA R238, -RZ, RZ, 0, 0 ;  /* 0x00000000ffee7435 */ /* 0x000fe200000001ff */
[----:B------:R-:W-:Y:S01]  /*27b0*/  @P3 SHF.L.U32 R247, R247, 0x10, RZ ;  /* 0x00000010f7f73819 */ /* 0x000fe200000006ff */
[----:B------:R-:W-:Y:S02]  /*27c0*/  FMUL.FTZ R86, R86, UR14 ;  /* 0x0000000e56567c20 */ /* 0x000fe40008410000 */
[----:B------:R-:W-:-:S02]  /*27d0*/  @P3 IMAD.U32 R88, R88, 0x10000, RZ ;  /* 0x0001000058583824 */ /* 0x000fc400078e00ff */
[C---:B------:R-:W-:Y:S01]  /*27e0*/  @P3 FMUL.FTZ R159, R86.reuse, R247 ;  /* 0x000000f7569f3220 */ /* 0x040fe20000410000 */
[----:B------:R-:W-:Y:S01]  /*27f0*/  FFMA.FTZ R247, R217, R115, R114 ;  /* 0x00000073d9f77223 */ /* 0x000fe20000010072 */
[----:B------:R-:W-:Y:S01]  /*2800*/  @P3 FMUL.FTZ R236, R86, R88 ;  /* 0x0000005856ec3220 */ /* 0x000fe20000410000 */
[----:B------:R-:W-:Y:S01]  /*2810*/  FMUL.FTZ R88, R178, R239 ;  /* 0x000000efb2587220 */ /* 0x000fe20000410000 */
[C---:B------:R-:W-:Y:S01]  /*2820*/  @P1 SHF.L.U32 R239, R65.reuse, 0x10, RZ ;  /* 0x0000001041ef1819 */ /* 0x040fe200000006ff */
[----:B------:R-:W-:Y:S01]  /*2830*/  FADD.FTZ R247, R216, -R247 ;  /* 0x800000f7d8f77221 */ /* 0x000fe20000010000 */
[----:B------:R-:W-:Y:S02]  /*2840*/  LOP3.LUT P3, RZ, R84, 0xff0000, RZ, 0xc0, !PT ;  /* 0x00ff000054ff7812 */ /* 0x000fe4000786c0ff */
[----:B------:R-:W-:Y:S01]  /*2850*/  MOV R84, RZ ;  /* 0x000000ff00547202 */ /* 0x000fe20000000f00 */
[----:B------:R-:W-:Y:S01]  /*2860*/  @P1 FADD.FTZ R88, R88, R239 ;  /* 0x000000ef58581221 */ /* 0x000fe20000010000 */
[--C-:B------:R-:W-:Y:S01]  /*2870*/  FADD.FTZ R239, R160, -R161.reuse ;  /* 0x800000a1a0ef7221 */ /* 0x100fe20000010000 */
[----:B------:R-:W-:Y:S01]  /*2880*/  @P1 PRMT R161, R65, 0x7632, R161 ;  /* 0x0000763241a11816 */ /* 0x000fe200000000a1 */
[----:B------:R-:W-:-:S02]  /*2890*/  FMUL.FTZ R247, R178, R247 ;  /* 0x000000f7b2f77220 */ /* 0x000fc40000410000 */
[----:B------:R-:W-:Y:S01]  /*28a0*/  @P2 F2FP.BF16.F32.PACK_AB R160, RZ, R88 ;  /* 0x00000058ffa0223e */ /* 0x000fe200000010ff */
[----:B------:R-:W-:Y:S01]  /*28b0*/  FMUL.FTZ R86, R178, R239 ;  /* 0x000000efb2567220 */ /* 0x000fe20000410000 */
[----:B------:R-:W-:Y:S01]  /*28c0*/  @P1 SHF.L.U32 R161, R161, 0x10, RZ ;  /* 0x00000010a1a11819 */ /* 0x000fe200000006ff */
[----:B------:R-:W-:Y:S01]  /*28d0*/  FMUL.FTZ R88, R88, R177 ;  /* 0x000000b158587220 */ /* 0x000fe20000410000 */
[----:B------:R-:W-:Y:S01]  /*28e0*/  @P2 PRMT R81, R160, 0x7610, R81 ;  /* 0x00007610a0512816 */ /* 0x000fe20000000051 */
[----:B------:R-:W-:Y:S01]  /*28f0*/  HFMA2.MMA R160, -RZ, RZ, 0, 0 ;  /* 0x00000000ffa07435 */ /* 0x000fe200000001ff */
[----:B------:R-:W-:Y:S01]  /*2900*/  FFMA.FTZ R239, R215, R115, R114 ;  /* 0x00000073d7ef7223 */ /* 0x000fe20000010072 */
[----:B------:R-:W-:Y:S01]  /*2910*/  @P1 FADD.FTZ R86, R86, R161 ;  /* 0x000000a156561221 */ /* 0x000fe20000010000 */
[C---:B------:R-:W-:Y:S01]  /*2920*/  @P3 SHF.L.U32 R161, R89.reuse, 0x10, RZ ;  /* 0x0000001059a13819 */ /* 0x040fe200000006ff */
[----:B------:R-:W-:Y:S01]  /*2930*/  FMUL.FTZ R88, R88, UR14 ;  /* 0x0000000e58587c20 */ /* 0x000fe20008410000 */
[----:B------:R-:W-:Y:S01]  /*2940*/  @P4 PRMT R89, R89, 0x7632, R89 ;  /* 0x0000763259594816 */ /* 0x000fe20000000059 */
[----:B------:R-:W-:-:S02]  /*2950*/  FADD.FTZ R239, R96, -R239 ;  /* 0x800000ef60ef7221 */ /* 0x000fc40000010000 */
[----:B------:R-:W-:Y:S01]  /*2960*/  @P3 FMUL.FTZ R160, R88, R161 ;  /* 0x000000a158a03220 */ /* 0x000fe20000410000 */
[----:B------:R-:W-:Y:S01]  /*2970*/  @P3 SHF.L.U32 R161, R61, 0x10, RZ ;  /* 0x000000103da13819 */ /* 0x000fe200000006ff */
[----:B------:R-:W-:Y:S01]  /*2980*/  FMUL.FTZ R239, R178, R239 ;  /* 0x000000efb2ef7220 */ /* 0x000fe20000410000 */
[----:B------:R-:W-:-:S03]  /*2990*/  @P4 SHF.L.U32 R89, R89, 0x10, RZ ;  /* 0x0000001059594819 */ /* 0x000fc600000006ff */
[----:B------:R-:W-:Y:S01]  /*29a0*/  @P3 FMUL.FTZ R84, R88, R161 ;  /* 0x000000a158543220 */ /* 0x000fe20000410000 */
[----:B------:R-:W-:Y:S01]  /*29b0*/  FMUL.FTZ R88, R86, R177 ;  /* 0x000000b156587220 */ /* 0x000fe20000410000 */
[----:B------:R-:W-:Y:S01]  /*29c0*/  IMAD.MOV.U32 R161, RZ, RZ, RZ ;  /* 0x000000ffffa17224 */ /* 0x000fe200078e00ff */
[----:B------:R-:W-:Y:S02]  /*29d0*/  LOP3.LUT P3, RZ, R85, 0xff, RZ, 0xc0, !PT ;  /* 0x000000ff55ff7812 */ /* 0x000fe4000786c0ff */
[----:B------:R-:W-:-:S04]  /*29e0*/  FMUL.FTZ R88, R88, UR14 ;  /* 0x0000000e58587c20 */ /* 0x000fc80008410000 */
[----:B------:R-:W-:Y:S01]  /*29f0*/  @P4 FMUL.FTZ R161, R88, R89 ;  /* 0x0000005958a14220 */ /* 0x000fe20000410000 */
[----:B------:R-:W-:-:S04]  /*2a00*/  @P4 PRMT R89, R61, 0x7632, R89 ;  /* 0x000076323d594816 */ /* 0x000fc80000000059 */
[----:B------:R-:W-:-:S05]  /*2a10*/  @P4 SHF.L.U32 R89, R89, 0x10, RZ ;  /* 0x0000001059594819 */ /* 0x000fca00000006ff */
[----:B------:R-:W-:Y:S01]  /*2a20*/  @P4 FMUL.FTZ R238, R88, R89 ;  /* 0x0000005958ee4220 */ /* 0x000fe20000410000 */
[----:B------:R-:W-:Y:S01]  /*2a30*/  LOP3.LUT P4, RZ, R85, 0xff00, RZ, 0xc0, !PT ;  /* 0x0000ff0055ff7812 */ /* 0x000fe2000788c0ff */
[-CC-:B------:R-:W-:Y:S01]  /*2a40*/  FFMA.FTZ R85, R235, R115.reuse, R114.reuse ;  /* 0x00000073eb557223 */ /* 0x180fe20000010072 */
[----:B------:R-:W-:Y:S01]  /*2a50*/  FFMA.FTZ R88, R97, R115, R114 ;  /* 0x0000007361587223 */ /* 0x000fe20000010072 */
[----:B------:R-:W-:Y:S02]  /*2a60*/  @P1 PRMT R89, R67, 0x7632, R89 ;  /* 0x0000763243591816 */ /* 0x000fe40000000059 */
[----:B------:R-:W-:Y:S01]  /*2a70*/  FADD.FTZ R85, R234, -R85 ;  /* 0x80000055ea557221 */ /* 0x000fe20000010000 */
[--C-:B------:R-:W-:Y:S01]  /*2a80*/  FADD.FTZ R87, R87, -R88.reuse ;  /* 0x8000005857577221 */ /* 0x100fe20000010000 */
[----:B------:R-:W-:Y:S02]  /*2a90*/  @P1 PRMT R88, R66, 0x7632, R88 ;  /* 0x0000763242581816 */ /* 0x000fe40000000058 */
[----:B------:R-:W-:Y:S01]  /*2aa0*/  FMUL.FTZ R96, R178, R85 ;  /* 0x00000055b2607220 */ /* 0x000fe20000410000 */
[----:B------:R-:W-:Y:S01]  /*2ab0*/  @P1 SHF.L.U32 R85, R66, 0x10, RZ ;  /* 0x0000001042551819 */ /* 0x000fe200000006ff */
[----:B------:R-:W-:Y:S01]  /*2ac0*/  FMUL.FTZ R248, R178, R87 ;  /* 0x00000057b2f87220 */ /* 0x000fe20000410000 */
[----:B------:R-:W-:-:S02]  /*2ad0*/  @P1 SHF.L.U32 R88, R88, 0x10, RZ ;  /* 0x0000001058581819 */ /* 0x000fc400000006ff */
[----:B------:R-:W-:Y:S01]  /*2ae0*/  @P1 SHF.L.U32 R89, R89, 0x10, RZ ;  /* 0x0000001059591819 */ /* 0x000fe200000006ff */
[--C-:B------:R-:W-:Y:S01]  /*2af0*/  @P1 FADD.FTZ R96, R96, R85.reuse ;  /* 0x0000005560601221 */ /* 0x100fe20000010000 */
[C---:B------:R-:W-:Y:S01]  /*2b00*/  @P4 PRMT R85, R62.reuse, 0x7632, R85 ;  /* 0x000076323e554816 */ /* 0x040fe20000000055 */
[----:B------:R-:W-:Y:S01]  /*2b10*/  @P1 FADD.FTZ R239, R239, R88 ;  /* 0x00000058efef1221 */ /* 0x000fe20000010000 */
[----:B------:R-:W-:Y:S01]  /*2b20*/  @P3 SHF.L.U32 R88, R62, 0x10, RZ ;  /* 0x000000103e583819 */ /* 0x000fe200000006ff */
[-C--:B------:R-:W-:Y:S01]  /*2b30*/  FMUL.FTZ R215, R96, R177.reuse ;  /* 0x000000b160d77220 */ /* 0x080fe20000410000 */
[----:B------:R-:W-:Y:S01]  /*2b40*/  @P2 F2FP.BF16.F32.PACK_AB R235, RZ, R86 ;  /* 0x00000056ffeb223e */ /* 0x000fe200000010ff */
[----:B------:R-:W-:Y:S01]  /*2b50*/  FMUL.FTZ R216, R239, R177 ;  /* 0x000000b1efd87220 */ /* 0x000fe20000410000 */
[----:B------:R-:W-:Y:S01]  /*2b60*/  MOV R86, RZ ;  /* 0x000000ff00567202 */ /* 0x000fe20000000f00 */
[----:B------:R-:W-:Y:S01]  /*2b70*/  FMUL.FTZ R215, R215, UR14 ;  /* 0x0000000ed7d77c20 */ /* 0x000fe20008410000 */
[----:B------:R-:W-:Y:S01]  /*2b80*/  @P1 FADD.FTZ R248, R248, R89 ;  /* 0x00000059f8f81221 */ /* 0x000fe20000010000 */
[----:B------:R-:W-:Y:S01]  /*2b90*/  @P4 SHF.L.U32 R89, R85, 0x10, RZ ;  /* 0x0000001055594819 */ /* 0x000fe200000006ff */
[----:B------:R-:W-:Y:S01]  /*2ba0*/  FMUL.FTZ R216, R216, UR14 ;  /* 0x0000000ed8d87c20 */ /* 0x000fe20008410000 */
[----:B------:R-:W-:Y:S01]  /*2bb0*/  @P3 FMUL.FTZ R86, R215, R88 ;  /* 0x00000058d7563220 */ /* 0x000fe20000410000 */
[----:B------:R-:W-:Y:S01]  /*2bc0*/  @P1 SHF.L.U32 R88, R67, 0x10, RZ ;  /* 0x0000001043581819 */ /* 0x000fe200000006ff */
[----:B------:R-:W-:-:S02]  /*2bd0*/  IMAD.MOV.U32 R85, RZ, RZ, RZ ;  /* 0x000000ffff557224 */ /* 0x000fc400078e00ff */
[----:B------:R-:W-:Y:S01]  /*2be0*/  @P4 FMUL.FTZ R85, R216, R89 ;  /* 0x00000059d8554220 */ /* 0x000fe20000410000 */
[----:B------:R-:W-:Y:S01]  /*2bf0*/  @P6 PRMT R89, R63, 0x7632, R89 ;  /* 0x000076323f596816 */ /* 0x000fe20000000059 */
[-C--:B------:R-:W-:Y:S01]  /*2c00*/  FMUL.FTZ R234, R248, R177.reuse ;  /* 0x000000b1f8ea7220 */ /* 0x080fe20000410000 */
[----:B------:R-:W-:Y:S01]  /*2c10*/  @P1 FADD.FTZ R247, R247, R88 ;  /* 0x00000058f7f71221 */ /* 0x000fe20000010000 */
[----:B------:R-:W-:Y:S01]  /*2c20*/  HFMA2.MMA R88, -RZ, RZ, 0, 0 ;  /* 0x00000000ff587435 */ /* 0x000fe200000001ff */
[----:B------:R-:W-:Y:S01]  /*2c30*/  @P6 SHF.L.U32 R89, R89, 0x10, RZ ;  /* 0x0000001059596819 */ /* 0x000fe200000006ff */
[----:B------:R-:W-:Y:S01]  /*2c40*/  FMUL.FTZ R234, R234, UR14 ;  /* 0x0000000eeaea7c20 */ /* 0x000fe20008410000 */
[----:B------:R-:W-:Y:S01]  /*2c50*/  FMUL.FTZ R217, R247, R177 ;  /* 0x000000b1f7d97220 */ /* 0x000fe20000410000 */
[----:B------:R-:W-:Y:S02]  /*2c60*/  @P2 F2FP.BF16.F32.PACK_AB R87, RZ, R96 ;  /* 0x00000060ff57223e */ /* 0x000fe400000010ff */
[----:B------:R-:W-:Y:S01]  /*2c70*/  @P5 SHF.L.U32 R96, R63, 0x10, RZ ;  /* 0x000000103f605819 */ /* 0x000fe200000006ff */
[----:B------:R-:W-:Y:S01]  /*2c80*/  FMUL.FTZ R217, R217, UR14 ;  /* 0x0000000ed9d97c20 */ /* 0x000fe20008410000 */
[----:B------:R-:W-:Y:S01]  /*2c90*/  @P6 FMUL.FTZ R88, R234, R89 ;  /* 0x00000059ea586220 */ /* 0x000fe20000410000 */
[----:B------:R-:W-:-:S02]  /*2ca0*/  MOV R89, RZ ;  /* 0x000000ff00597202 */ /* 0x000fc40000000f00 */
[----:B------:R-:W-:Y:S01]  /*2cb0*/  @P5 FMUL.FTZ R89, R217, R96 ;  /* 0x00000060d9595220 */ /* 0x000fe20000410000 */
[----:B------:R-:W-:Y:S01]  /*2cc0*/  @P2 PRMT R82, R87, 0x7610, R82 ;  /* 0x0000761057522816 */ /* 0x000fe20000000052 */
[----:B------:R-:W0:Y:S01]  /*2cd0*/  LDC.64 R96, c[0x0][0x2f8] ;  /* 0x0000be00ff607b82 */ /* 0x000e220000000a00 */
[----:B------:R-:W-:Y:S02]  /*2ce0*/  @P2 F2FP.BF16.F32.PACK_AB R239, RZ, R239 ;  /* 0x000000efffef223e */ /* 0x000fe400000010ff */
[----:B------:R-:W-:Y:S02]  /*2cf0*/  F2FP.BF16.F32.PACK_AB R87, R88, R89 ;  /* 0x000000595857723e */ /* 0x000fe400000010ff */
[----:B------:R-:W-:Y:S02]  /*2d00*/  F2FP.BF16.F32.PACK_AB R86, R85, R86 ;  /* 0x000000565556723e */ /* 0x000fe400000010ff */
[----:B------:R-:W-:Y:S01]  /*2d10*/  F2FP.BF16.F32.PACK_AB R85, R238, R84 ;  /* 0x00000054ee55723e */ /* 0x000fe200000010ff */
[----:B------:R-:W1:Y:S01]  /*2d20*/  @P2 LDC.64 R88, c[0x0][0x308] ;  /* 0x0000c200ff582b82 */ /* 0x000e620000000a00 */
[----:B------:R-:W-:-:S02]  /*2d30*/  @P2 PRMT R82, R82, 0x5410, R239 ;  /* 0x0000541052522816 */ /* 0x000fc400000000ef */
[----:B------:R-:W-:Y:S02]  /*2d40*/  @P2 F2FP.BF16.F32.PACK_AB R247, RZ, R247 ;  /* 0x000000f7fff7223e */ /* 0x000fe400000010ff */
[----:B------:R-:W-:Y:S02]  /*2d50*/  @P2 F2FP.BF16.F32.PACK_AB R248, RZ, R248 ;  /* 0x000000f8fff8223e */ /* 0x000fe400000010ff */
[----:B------:R-:W-:Y:S01]  /*2d60*/  @P2 PRMT R83, R247, 0x7610, R83 ;  /* 0x00007610f7532816 */ /* 0x000fe20000000053 */
[----:B------:R-:W2:Y:S01]  /*2d70*/  LDC.64 R238, c[0x0][0x220] ;  /* 0x00008800ffee7b82 */ /* 0x000ea20000000a00 */
[----:B------:R-:W-:Y:S02]  /*2d80*/  @P2 PRMT R81, R81, 0x5410, R235 ;  /* 0x0000541051512816 */ /* 0x000fe400000000eb */
[----:B------:R-:W-:Y:S02]  /*2d90*/  @P2 PRMT R83, R83, 0x5410, R248 ;  /* 0x0000541053532816 */ /* 0x000fe400000000f8 */
[----:B------:R-:W-:Y:S01]  /*2da0*/  F2FP.BF16.F32.PACK_AB R84, R236, R237 ;  /* 0x000000edec54723e */ /* 0x000fe200000010ff */
[----:B0-----:R-:W-:-:S04]  /*2db0*/  IMAD.WIDE.U32 R96, R191, 0x10, R96 ;  /* 0x00000010bf607825 */ /* 0x001fc800078e0060 */
[----:B-1----:R-:W-:-:S05]  /*2dc0*/  @P2 IMAD.WIDE.U32 R88, R191, 0x10, R88 ;  /* 0x00000010bf582825 */ /* 0x002fca00078e0058 */
[----:B------:R-:W-:Y:S04]  /*2dd0*/  @P2 STG.E.128 desc[UR4][R88.64], R80 ;  /* 0x0000005058002986 */ /* 0x000fe8000c101d04 */
[----:B------:R2:W-:Y:S02]  /*2de0*/  STG.E.128 desc[UR4][R96.64], R84 ;  /* 0x0000005460007986 */ /* 0x0005e4000c101d04 */
[----:B--2---:R-:W-:-:S06]  /*2df0*/  IMAD.WIDE.U32 R84, R186, 0x10, R238 ;  /* 0x00000010ba547825 */ /* 0x004fcc00078e00ee */
[----:B------:R-:W2:Y:S01]  /*2e00*/  LDG.E.128 R84, desc[UR4][R84.64] ;  /* 0x0000000454547981 */ /* 0x000ea2000c1e1d00 */
[C---:B------:R-:W-:Y:S01]  /*2e10*/  @P3 SHF.L.U32 R236, R90.reuse, 0x10, RZ ;  /* 0x000000105aec3819 */ /* 0x040fe200000006ff */
[----:B------:R-:W-:Y:S01]  /*2e20*/  HFMA2.MMA R191, -RZ, RZ, 0, 0 ;  /* 0x00000000ffbf7435 */ /* 0x000fe200000001ff */
[----:B------:R-:W-:Y:S01]  /*2e30*/  @P4 PRMT R90, R90, 0x7632, R90 ;  /* 0x000076325a5a4816 */ /* 0x000fe2000000005a */
[----:B------:R-:W-:Y:S01]  /*2e40*/  FFMA.FTZ R89, R218, R115, R114 ;  /* 0x00000073da597223 */ /* 0x000fe20000010072 */
[----:B------:R-:W-:Y:S02]  /*2e50*/  @P5 SHF.L.U32 R88, R91, 0x10, RZ ;  /* 0x000000105b585819 */ /* 0x000fe400000006ff */
[----:B------:R-:W-:Y:S02]  /*2e60*/  CS2R R96, SRZ ;  /* 0x0000000000607805 */ /* 0x000fe4000001ff00 */
[----:B------:R-:W-:Y:S01]  /*2e70*/  @P4 SHF.L.U32 R235, R90, 0x10, RZ ;  /* 0x000000105aeb4819 */ /* 0x000fe200000006ff */
[----:B------:R-:W-:Y:S01]  /*2e80*/  @P3 FMUL.FTZ R191, R215, R236 ;  /* 0x000000ecd7bf3220 */ /* 0x000fe20000410000 */
[----:B------:R-:W-:-:S02]  /*2e90*/  IMAD.MOV.U32 R215, RZ, RZ, RZ ;  /* 0x000000ffffd77224 */ /* 0x000fc400078e00ff */
[----:B------:R-:W-:Y:S01]  /*2ea0*/  FADD.FTZ R89, R232, -R89 ;  /* 0x80000059e8597221 */ /* 0x000fe20000010000 */
[----:B------:R-:W-:Y:S01]  /*2eb0*/  MOV R90, R156 ;  /* 0x0000009c005a7202 */ /* 0x000fe20000000f00 */
[----:B------:R-:W-:Y:S01]  /*2ec0*/  @P4 FMUL.FTZ R215, R216, R235 ;  /* 0x000000ebd8d74220 */ /* 0x000fe20000410000 */
[----:B------:R-:W-:Y:S01]  /*2ed0*/  MOV R216, RZ ;  /* 0x000000ff00d87202 */ /* 0x000fe20000000f00 */
[----:B------:R-:W-:Y:S01]  /*2ee0*/  @P5 FMUL.FTZ R216, R217, R88 ;  /* 0x00000058d9d85220 */ /* 0x000fe20000410000 */
[----:B------:R-:W-:Y:S01]  /*2ef0*/  FFMA.FTZ R88, R219, R115, R114 ;  /* 0x00000073db587223 */ /* 0x000fe20000010072 */
[----:B------:R-:W-:Y:S01]  /*2f00*/  LOP3.LUT P3, RZ, R90, 0xff, RZ, 0xc0, !PT ;  /* 0x000000ff5aff7812 */ /* 0x000fe2000786c0ff */
[----:B------:R-:W-:Y:S01]  /*2f10*/  HFMA2.MMA R217, -RZ, RZ, 0, 0 ;  /* 0x00000000ffd97435 */ /* 0x000fe200000001ff */
[----:B------:R-:W-:Y:S01]  /*2f20*/  @P6 PRMT R91, R91, 0x7632, R91 ;  /* 0x000076325b5b6816 */ /* 0x000fe2000000005b */
[----:B------:R-:W-:Y:S01]  /*2f30*/  FADD.FTZ R233, R233, -R88 ;  /* 0x80000058e9e97221 */ /* 0x000fe20000010000 */
[----:B------:R-:W-:Y:S01]  /*2f40*/  FMUL.FTZ R88, R178, R89 ;  /* 0x00000059b2587220 */ /* 0x000fe20000410000 */
[----:B------:R-:W-:-:S02]  /*2f50*/  @P1 SHF.L.U32 R89, R68, 0x10, RZ ;  /* 0x0000001044591819 */ /* 0x000fc400000006ff */
[----:B------:R-:W-:Y:S01]  /*2f60*/  CS2R R218, SRZ ;  /* 0x0000000000da7805 */ /* 0x000fe2000001ff00 */
[----:B------:R-:W-:Y:S01]  /*2f70*/  FMUL.FTZ R90, R178, R233 ;  /* 0x000000e9b25a7220 */ /* 0x000fe20000410000 */
[----:B------:R-:W-:Y:S01]  /*2f80*/  @P6 SHF.L.U32 R91, R91, 0x10, RZ ;  /* 0x000000105b5b6819 */ /* 0x000fe200000006ff */
[-CC-:B------:R-:W-:Y:S01]  /*2f90*/  FFMA.FTZ R220, R220, R115.reuse, R114.reuse ;  /* 0x00000073dcdc7223 */ /* 0x180fe20000010072 */
[----:B------:R-:W-:Y:S01]  /*2fa0*/  @P1 FADD.FTZ R88, R88, R89 ;  /* 0x0000005958581221 */ /* 0x000fe20000010000 */
[----:B------:R-:W-:Y:S01]  /*2fb0*/  @P1 SHF.L.U32 R89, R69, 0x10, RZ ;  /* 0x0000001045591819 */ /* 0x000fe200000006ff */
[----:B------:R-:W-:Y:S01]  /*2fc0*/  FFMA.FTZ R230, R230, R115, R114 ;  /* 0x00000073e6e67223 */ /* 0x000fe20000010072 */
[----:B------:R-:W-:Y:S01]  /*2fd0*/  LOP3.LUT P4, RZ, R156, 0xff0000, RZ, 0xc0, !PT ;  /* 0x00ff00009cff7812 */ /* 0x000fe2000788c0ff */
[----:B------:R-:W-:Y:S01]  /*2fe0*/  @P6 FMUL.FTZ R217, R234, R91 ;  /* 0x0000005bead96220 */ /* 0x000fe20000410000 */
[----:B------:R-:W-:Y:S01]  /*2ff0*/  @P3 SHF.L.U32 R91, R56, 0x10, RZ ;  /* 0x00000010385b3819 */ /* 0x000fe200000006ff */
[----:B------:R-:W-:Y:S01]  /*3000*/  @P1 FADD.FTZ R90, R90, R89 ;  /* 0x000000595a5a1221 */ /* 0x000fe20000010000 */
[----:B------:R-:W-:Y:S01]  /*3010*/  FMUL.FTZ R89, R88, R177 ;  /* 0x000000b158597220 */ /* 0x000fe20000410000 */
[----:B------:R-:W-:Y:S01]  /*3020*/  FADD.FTZ R229, R229, -R220 ;  /* 0x800000dce5e57221 */ /* 0x000fe20000010000 */
[----:B------:R-:W-:Y:S01]  /*3030*/  FADD.FTZ R231, R231, -R230 ;  /* 0x800000e6e7e77221 */ /* 0x000fe20000010000 */
[--C-:B------:R-:W-:Y:S01]  /*3040*/  FFMA.FTZ R225, R225, R115, R114.reuse ;  /* 0x00000073e1e17223 */ /* 0x100fe20000010072 */
[----:B------:R-:W-:Y:S01]  /*3050*/  FMUL.FTZ R232, R89, UR14 ;  /* 0x0000000e59e87c20 */ /* 0x000fe20008410000 */
[----:B------:R-:W-:Y:S01]  /*3060*/  FMUL.FTZ R234, R178, R229 ;  /* 0x000000e5b2ea7220 */ /* 0x000fe20000410000 */
[----:B------:R-:W-:Y:S01]  /*3070*/  HFMA2.MMA R229, -RZ, RZ, 0, 0 ;  /* 0x00000000ffe57435 */ /* 0x000fe200000001ff */
[----:B------:R-:W-:Y:S01]  /*3080*/  FADD.FTZ R225, R226, -R225 ;  /* 0x800000e1e2e17221 */ /* 0x000fe20000010000 */
[----:B------:R-:W-:Y:S01]  /*3090*/  @P3 FMUL.FTZ R96, R232, R91 ;  /* 0x0000005be8603220 */ /* 0x000fe20000410000 */
[----:B------:R-:W-:Y:S01]  /*30a0*/  @P4 SHF.L.U32 R91, R57, 0x10, RZ ;  /* 0x00000010395b4819 */ /* 0x000fe200000006ff */
[----:B------:R-:W-:Y:S01]  /*30b0*/  HFMA2.MMA R230, -RZ, RZ, 0, 0 ;  /* 0x00000000ffe67435 */ /* 0x000fe200000001ff */
[----:B------:R-:W-:Y:S01]  /*30c0*/  FMUL.FTZ R226, R178, R225 ;  /* 0x000000e1b2e27220 */ /* 0x000fe20000410000 */
[----:B------:R-:W-:Y:S01]  /*30d0*/  MOV R220, RZ ;  /* 0x000000ff00dc7202 */ /* 0x000fe20000000f00 */
[-CC-:B------:R-:W-:Y:S01]  /*30e0*/  FFMA.FTZ R227, R227, R115.reuse, R114.reuse ;  /* 0x00000073e3e37223 */ /* 0x180fe20000010072 */
[-CC-:B------:R-:W-:Y:S01]  /*30f0*/  FFMA.FTZ R236, R221, R115.reuse, R114.reuse ;  /* 0x00000073ddec7223 */ /* 0x180fe20000010072 */
[----:B------:R-:W-:Y:S01]  /*3100*/  LOP3.LUT P6, RZ, R157, 0xff, RZ, 0xc0, !PT ;  /* 0x000000ff9dff7812 */ /* 0x000fe200078cc0ff */
[----:B------:R-:W-:Y:S01]  /*3110*/  FFMA.FTZ R225, R222, R115, R114 ;  /* 0x00000073dee17223 */ /* 0x000fe20000010072 */
[----:B------:R-:W-:-:S03]  /*3120*/  FADD.FTZ R227, R228, -R227 ;  /* 0x800000e3e4e37221 */ /* 0x000fc60000010000 */
[----:B------:R-:W-:Y:S01]  /*3130*/  FADD.FTZ R225, R224, -R225 ;  /* 0x800000e1e0e17221 */ /* 0x000fe20000010000 */
[----:B------:R-:W-:Y:S01]  /*3140*/  FMUL.FTZ R228, R178, R227 ;  /* 0x000000e3b2e47220 */ /* 0x000fe20000410000 */
[----:B------:R-:W-:Y:S01]  /*3150*/  @P1 SHF.L.U32 R227, R71, 0x10, RZ ;  /* 0x0000001047e31819 */ /* 0x000fe200000006ff */
[----:B--2---:R-:W-:Y:S01]  /*3160*/  @P3 IMAD.U32 R89, R84, 0x10000, RZ ;  /* 0x0001000054593824 */ /* 0x004fe200078e00ff */
[----:B------:R-:W-:-:S03]  /*3170*/  @P1 PRMT R84, R68, 0x7632, R84 ;  /* 0x0000763244541816 */ /* 0x000fc60000000054 */
[----:B------:R-:W-:Y:S01]  /*3180*/  @P3 FMUL.FTZ R218, R232, R89 ;  /* 0x00000059e8da3220 */ /* 0x000fe20000410000 */
[----:B------:R-:W-:Y:S01]  /*3190*/  FMUL.FTZ R89, R90, R177 ;  /* 0x000000b15a597220 */ /* 0x000fe20000410000 */
[----:B------:R-:W-:Y:S02]  /*31a0*/  LOP3.LUT P3, RZ, R156, 0xff00, RZ, 0xc0, !PT ;  /* 0x0000ff009cff7812 */ /* 0x000fe4000786c0ff */
[----:B------:R-:W-:Y:S01]  /*31b0*/  @P2 F2FP.BF16.F32.PACK_AB R90, RZ, R90 ;  /* 0x0000005aff5a223e */ /* 0x000fe200000010ff */
[----:B------:R-:W-:Y:S01]  /*31c0*/  FMUL.FTZ R232, R89, UR14 ;  /* 0x0000000e59e87c20 */ /* 0x000fe20008410000 */
[----:B------:R-:W-:Y:S02]  /*31d0*/  @P4 SHF.L.U32 R89, R85, 0x10, RZ ;  /* 0x0000001055594819 */ /* 0x000fe400000006ff */
[----:B------:R-:W-:Y:S01]  /*31e0*/  @P2 PRMT R81, R90, 0x7610, R81 ;  /* 0x000076105a512816 */ /* 0x000fe20000000051 */
[C---:B------:R-:W-:Y:S01]  /*31f0*/  @P4 FMUL.FTZ R97, R232.reuse, R91 ;  /* 0x0000005be8614220 */ /* 0x040fe20000410000 */
[----:B------:R-:W-:Y:S01]  /*3200*/  MOV R90, RZ ;  /* 0x000000ff005a7202 */ /* 0x000fe20000000f00 */
[----:B------:R-:W-:Y:S01]  /*3210*/  @P4 FMUL.FTZ R219, R232, R89 ;  /* 0x00000059e8db4220 */ /* 0x000fe20000410000 */
[----:B------:R-:W-:Y:S01]  /*3220*/  @P1 SHF.L.U32 R89, R84, 0x10, RZ ;  /* 0x0000001054591819 */ /* 0x000fe200000006ff */
[----:B------:R-:W-:Y:S01]  /*3230*/  FMUL.FTZ R232, R178, R231 ;  /* 0x000000e7b2e87220 */ /* 0x000fe20000410000 */
[----:B------:R-:W-:-:S02]  /*3240*/  @P1 PRMT R84, R69, 0x7632, R84 ;  /* 0x0000763245541816 */ /* 0x000fc40000000054 */
[----:B------:R-:W-:Y:S01]  /*3250*/  LOP3.LUT P4, RZ, R156, 0xff000000, RZ, 0xc0, !PT ;  /* 0xff0000009cff7812 */ /* 0x000fe2000788c0ff */
[----:B------:R-:W-:Y:S01]  /*3260*/  @P1 FADD.FTZ R234, R234, R89 ;  /* 0x00000059eaea1221 */ /* 0x000fe20000010000 */
[----:B------:R-:W-:Y:S02]  /*3270*/  @P1 SHF.L.U32 R89, R84, 0x10, RZ ;  /* 0x0000001054591819 */ /* 0x000fe400000006ff */
[----:B------:R-:W-:Y:S02]  /*3280*/  @P3 PRMT R84, R56, 0x7632, R84 ;  /* 0x0000763238543816 */ /* 0x000fe40000000054 */
[----:B------:R-:W-:Y:S01]  /*3290*/  MOV R156, RZ ;  /* 0x000000ff009c7202 */ /* 0x000fe20000000f00 */
[----:B------:R-:W-:Y:S01]  /*32a0*/  @P1 FADD.FTZ R232, R232, R89 ;  /* 0x00000059e8e81221 */ /* 0x000fe20000010000 */
[----:B------:R-:W-:Y:S01]  /*32b0*/  @P3 SHF.L.U32 R91, R84, 0x10, RZ ;  /* 0x00000010545b3819 */ /* 0x000fe200000006ff */
[----:B------:R-:W-:Y:S01]  /*32c0*/  FMUL.FTZ R89, R234, R177 ;  /* 0x000000b1ea597220 */ /* 0x000fe20000410000 */
[----:B------:R-:W-:-:S02]  /*32d0*/  @P3 PRMT R84, R84, 0x7632, R84 ;  /* 0x0000763254543816 */ /* 0x000fc40000000054 */
[----:B------:R-:W-:Y:S01]  /*32e0*/  @P2 F2FP.BF16.F32.PACK_AB R234, RZ, R234 ;  /* 0x000000eaffea223e */ /* 0x000fe200000010ff */
[----:B------:R-:W-:Y:S01]  /*32f0*/  FMUL.FTZ R89, R89, UR14 ;  /* 0x0000000e59597c20 */ /* 0x000fe20008410000 */
[----:B------:R-:W-:Y:S02]  /*3300*/  @P3 SHF.L.U32 R84, R84, 0x10, RZ ;  /* 0x0000001054543819 */ /* 0x000fe400000006ff */
[----:B------:R-:W-:Y:S01]  /*3310*/  @P4 PRMT R85, R57, 0x7632, R85 ;  /* 0x0000763239554816 */ /* 0x000fe20000000055 */
[C---:B------:R-:W-:Y:S01]  /*3320*/  @P3 FMUL.FTZ R229, R89.reuse, R91 ;  /* 0x0000005b59e53220 */ /* 0x040fe20000410000 */
[----:B------:R-:W-:Y:S01]  /*3330*/  @P1 PRMT R91, R70, 0x7632, R91 ;  /* 0x00007632465b1816 */ /* 0x000fe2000000005b */
[----:B------:R-:W-:Y:S01]  /*3340*/  @P3 FMUL.FTZ R156, R89, R84 ;  /* 0x00000054599c3220 */ /* 0x000fe20000410000 */
[----:B------:R-:W-:Y:S01]  /*3350*/  FMUL.FTZ R84, R232, R177 ;  /* 0x000000b1e8547220 */ /* 0x000fe20000410000 */
[C---:B------:R-:W-:Y:S01]  /*3360*/  @P4 IMAD.U32 R89, R85.reuse, 0x10000, RZ ;  /* 0x0001000055594824 */ /* 0x040fe200078e00ff */
[----:B------:R-:W-:-:S02]  /*3370*/  @P4 PRMT R85, R85, 0x7632, R85 ;  /* 0x0000763255554816 */ /* 0x000fc40000000055 */
[----:B------:R-:W-:Y:S01]  /*3380*/  FMUL.FTZ R84, R84, UR14 ;  /* 0x0000000e54547c20 */ /* 0x000fe20008410000 */
[----:B------:R-:W-:Y:S02]  /*3390*/  @P1 SHF.L.U32 R91, R91, 0x10, RZ ;  /* 0x000000105b5b1819 */ /* 0x000fe400000006ff */
[----:B------:R-:W-:Y:S01]  /*33a0*/  @P4 SHF.L.U32 R85, R85, 0x10, RZ ;  /* 0x0000001055554819 */ /* 0x000fe200000006ff */
[----:B------:R-:W-:Y:S01]  /*33b0*/  @P4 FMUL.FTZ R230, R84, R89 ;  /* 0x0000005954e64220 */ /* 0x000fe20000410000 */
[----:B------:R-:W-:Y:S01]  /*33c0*/  LOP3.LUT P3, RZ, R157, 0xff00, RZ, 0xc0, !PT ;  /* 0x0000ff009dff7812 */ /* 0x000fe2000786c0ff */
[--C-:B------:R-:W-:Y:S01]  /*33d0*/  @P1 FADD.FTZ R226, R226, R91.reuse ;  /* 0x0000005be2e21221 */ /* 0x100fe20000010000 */
[----:B------:R-:W-:Y:S01]  /*33e0*/  @P1 PRMT R91, R71, 0x7632, R91 ;  /* 0x00007632475b1816 */ /* 0x000fe2000000005b */
[----:B------:R-:W-:Y:S01]  /*33f0*/  @P4 FMUL.FTZ R220, R84, R85 ;  /* 0x0000005554dc4220 */ /* 0x000fe20000410000 */
[C---:B------:R-:W-:Y:S01]  /*3400*/  LEA R84, P5, R186.reuse, UR16, 0x4 ;  /* 0x00000010ba547c11 */ /* 0x040fe2000f8a20ff */
[----:B------:R-:W-:Y:S01]  /*3410*/  FADD.FTZ R89, R223, -R236 ;  /* 0x800000ecdf597221 */ /* 0x000fe20000010000 */
[----:B------:R-:W-:Y:S01]  /*3420*/  @P1 SHF.L.U32 R91, R91, 0x10, RZ ;  /* 0x000000105b5b1819 */ /* 0x000fe200000006ff */
[----:B------:R-:W-:Y:S01]  /*3430*/  HFMA2.MMA R223, -RZ, RZ, 0, 0 ;  /* 0x00000000ffdf7435 */ /* 0x000fe200000001ff */
[----:B------:R-:W-:Y:S01]  /*3440*/  LEA.HI.X R85, R186, UR17, RZ, 0x4, P5 ;  /* 0x00000011ba557c11 */ /* 0x000fe2000a8f24ff */
[----:B------:R-:W-:Y:S01]  /*3450*/  FMUL.FTZ R224, R178, R89 ;  /* 0x00000059b2e07220 */ /* 0x000fe20000410000 */
[C---:B------:R-:W-:Y:S01]  /*3460*/  LOP3.LUT P5, RZ, R157.reuse, 0xff000000, RZ, 0xc0, !PT ;  /* 0xff0000009dff7812 */ /* 0x040fe200078ac0ff */
[--C-:B------:R-:W-:Y:S01]  /*3470*/  @P1 FADD.FTZ R228, R228, R91.reuse ;  /* 0x0000005be4e41221 */ /* 0x100fe20000010000 */
[----:B------:R-:W-:Y:S01]  /*3480*/  LOP3.LUT P4, RZ, R157, 0xff0000, RZ, 0xc0, !PT ;  /* 0x00ff00009dff7812 */ /* 0x000fe2000788c0ff */
[-C--:B------:R-:W-:Y:S01]  /*3490*/  FMUL.FTZ R157, R226, R177.reuse ;  /* 0x000000b1e29d7220 */ /* 0x080fe20000410000 */
[----:B------:R-:W-:Y:S01]  /*34a0*/  @P3 PRMT R91, R58, 0x7632, R91 ;  /* 0x000076323a5b3816 */ /* 0x000fe2000000005b */
[----:B------:R-:W-:Y:S01]  /*34b0*/  FMUL.FTZ R221, R228, R177 ;  /* 0x000000b1e4dd7220 */ /* 0x000fe20000410000 */
[----:B------:R-:W-:Y:S01]  /*34c0*/  FMUL.FTZ R236, R178, R225 ;  /* 0x000000e1b2ec7220 */ /* 0x000fe20000410000 */
[----:B------:R-:W-:Y:S01]  /*34d0*/  FMUL.FTZ R157, R157, UR14 ;  /* 0x0000000e9d9d7c20 */ /* 0x000fe20008410000 */
[----:B------:R-:W-:Y:S01]  /*34e0*/  @P3 SHF.L.U32 R222, R91, 0x10, RZ ;  /* 0x000000105bde3819 */ /* 0x000fe200000006ff */
[----:B------:R-:W-:Y:S01]  /*34f0*/  FMUL.FTZ R221, R221, UR14 ;  /* 0x0000000edddd7c20 */ /* 0x000fe20008410000 */
[----:B------:R-:W-:Y:S01]  /*3500*/  @P1 SHF.L.U32 R225, R70, 0x10, RZ ;  /* 0x0000001046e11819 */ /* 0x000fe200000006ff */
[----:B------:R-:W-:Y:S01]  /*3510*/  @P1 FADD.FTZ R236, R236, R227 ;  /* 0x000000e3ecec1221 */ /* 0x000fe20000010000 */
[----:B------:R-:W-:Y:S01]  /*3520*/  @P2 F2FP.BF16.F32.PACK_AB R232, RZ, R232 ;  /* 0x000000e8ffe8223e */ /* 0x000fe200000010ff */
[----:B------:R-:W-:Y:S01]  /*3530*/  @P3 FMUL.FTZ R223, R157, R222 ;  /* 0x000000de9ddf3220 */ /* 0x000fe20000410000 */
[----:B------:R-:W-:Y:S01]  /*3540*/  @P5 PRMT R91, R59, 0x7632, R91 ;  /* 0x000076323b5b5816 */ /* 0x000fe2000000005b */
[----:B------:R-:W-:Y:S01]  /*3550*/  @P1 FADD.FTZ R224, R224, R225 ;  /* 0x000000e1e0e01221 */ /* 0x000fe20000010000 */
[----:B------:R-:W-:-:S02]  /*3560*/  @P2 F2FP.BF16.F32.PACK_AB R227, RZ, R236 ;  /* 0x000000ecffe3223e */ /* 0x000fc400000010ff */
[----:B------:R-:W-:Y:S01]  /*3570*/  @P5 SHF.L.U32 R222, R91, 0x10, RZ ;  /* 0x000000105bde5819 */ /* 0x000fe200000006ff */
[----:B------:R-:W-:Y:S01]  /*3580*/  IMAD.MOV.U32 R91, RZ, RZ, RZ ;  /* 0x000000ffff5b7224 */ /* 0x000fe200078e00ff */
[----:B------:R-:W-:Y:S01]  /*3590*/  @P2 F2FP.BF16.F32.PACK_AB R225, RZ, R224 ;  /* 0x000000e0ffe1223e */ /* 0x000fe200000010ff */
[-C--:B------:R-:W-:Y:S01]  /*35a0*/  FMUL.FTZ R224, R224, R177.reuse ;  /* 0x000000b1e0e07220 */ /* 0x080fe20000410000 */
[----:B------:R-:W-:Y:S01]  /*35b0*/  @P2 PRMT R83, R227, 0x7610, R83 ;  /* 0x00007610e3532816 */ /* 0x000fe20000000053 */
[----:B------:R-:W-:Y:S01]  /*35c0*/  @P5 FMUL.FTZ R91, R221, R222 ;  /* 0x000000dedd5b5220 */ /* 0x000fe20000410000 */
[----:B------:R-:W-:Y:S01]  /*35d0*/  @P2 F2FP.BF16.F32.PACK_AB R222, RZ, R88 ;  /* 0x00000058ffde223e */ /* 0x000fe200000010ff */
[----:B------:R-:W-:Y:S01]  /*35e0*/  FMUL.FTZ R224, R224, UR14 ;  /* 0x0000000ee0e07c20 */ /* 0x000fe20008410000 */
[----:B------:R-:W0:Y:S01]  /*35f0*/  @P2 LDC.64 R88, c[0x0][0x308] ;  /* 0x0000c200ff582b82 */ /* 0x000e220000000a00 */
[----:B------:R-:W-:Y:S02]  /*3600*/  @P2 PRMT R82, R225, 0x7610, R82 ;  /* 0x00007610e1522816 */ /* 0x000fe40000000052 */
[----:B------:R-:W-:Y:S01]  /*3610*/  @P2 PRMT R80, R222, 0x7610, R80 ;  /* 0x00007610de502816 */ /* 0x000fe20000000050 */
[----:B------:R-:W-:Y:S01]  /*3620*/  FMUL.FTZ R222, R236, R177 ;  /* 0x000000b1ecde7220 */ /* 0x000fe20000410000 */
[----:B------:R-:W-:-:S02]  /*3630*/  @P2 F2FP.BF16.F32.PACK_AB R226, RZ, R226 ;  /* 0x000000e2ffe2223e */ /* 0x000fc400000010ff */
[----:B------:R-:W-:Y:S01]  /*3640*/  @P2 F2FP.BF16.F32.PACK_AB R228, RZ, R228 ;  /* 0x000000e4ffe4223e */ /* 0x000fe200000010ff */
[----:B------:R-:W-:Y:S01]  /*3650*/  FMUL.FTZ R222, R222, UR14 ;  /* 0x0000000edede7c20 */ /* 0x000fe20008410000 */
[----:B------:R-:W-:Y:S02]  /*3660*/  @P4 SHF.L.U32 R227, R59, 0x10, RZ ;  /* 0x000000103be34819 */ /* 0x000fe400000006ff */
[----:B------:R-:W-:Y:S02]  /*3670*/  @P6 SHF.L.U32 R225, R58, 0x10, RZ ;  /* 0x000000103ae16819 */ /* 0x000fe400000006ff */
[----:B------:R-:W-:Y:S02]  /*3680*/  @P2 PRMT R80, R80, 0x5410, R234 ;  /* 0x0000541050502816 */ /* 0x000fe400000000ea */
[----:B------:R-:W-:Y:S01]  /*3690*/  @P2 PRMT R81, R81, 0x5410, R232 ;  /* 0x0000541051512816 */ /* 0x000fe200000000e8 */
[----:B------:R-:W-:Y:S01]  /*36a0*/  @P6 FMUL.FTZ R90, R224, R225 ;  /* 0x000000e1e05a6220 */ /* 0x000fe20000410000 */
[----:B------:R-:W-:-:S02]  /*36b0*/  @P2 PRMT R82, R82, 0x5410, R226 ;  /* 0x0000541052522816 */ /* 0x000fc400000000e2 */
[----:B------:R-:W-:Y:S02]  /*36c0*/  @P2 PRMT R83, R83, 0x5410, R228 ;  /* 0x0000541053532816 */ /* 0x000fe400000000e4 */
[----:B------:R-:W-:Y:S01]  /*36d0*/  F2FP.BF16.F32.PACK_AB R90, R223, R90 ;  /* 0x0000005adf5a723e */ /* 0x000fe200000010ff */
[----:B0-----:R-:W-:Y:S01]  /*36e0*/  @P2 IMAD.WIDE.U32 R88, R186, 0x10, R88 ;  /* 0x00000010ba582825 */ /* 0x001fe200078e0058 */
[----:B------:R-:W-:-:S04]  /*36f0*/  HFMA2.MMA R186, -RZ, RZ, 0, 0 ;  /* 0x00000000ffba7435 */ /* 0x000fc800000001ff */
[----:B------:R0:W-:Y:S02]  /*3700*/  @P2 STG.E.128 desc[UR4][R88.64], R80 ;  /* 0x0000005058002986 */ /* 0x0001e4000c101d04 */
[----:B------:R-:W-:-:S05]  /*3710*/  @P4 FMUL.FTZ R186, R222, R227 ;  /* 0x000000e3deba4220 */ /* 0x000fca0000410000 */
[----:B------:R-:W-:Y:S02]  /*3720*/  F2FP.BF16.F32.PACK_AB R91, R91, R186 ;  /* 0x000000ba5b5b723e */ /* 0x000fe400000010ff */
[----:B0-----:R-:W-:Y:S02]  /*3730*/  F2FP.BF16.F32.PACK_AB R89, R230, R97 ;  /* 0x00000061e659723e */ /* 0x001fe400000010ff */
[----:B------:R-:W-:Y:S01]  /*3740*/  F2FP.BF16.F32.PACK_AB R88, R229, R96 ;  /* 0x00000060e558723e */ /* 0x000fe200000010ff */
[----:B------:R-:W-:-:S04]  /*3750*/  IMAD.WIDE.U32 R96, R176, 0x10, R238 ;  /* 0x00000010b0607825 */ /* 0x000fc800078e00ee */
[----:B------:R0:W-:Y:S04]  /*3760*/  STG.E.128 desc[UR4][R84.64], R88 ;  /* 0x0000005854007986 */ /* 0x0001e8000c101d04 */
[----:B0-----:R0:W2:Y:S01]  /*3770*/  LDG.E.128 R88, desc[UR4][R96.64] ;  /* 0x0000000460587981 */ /* 0x0010a2000c1e1d00 */
[----:B------:R-:W-:Y:S01]  /*3780*/  @P6 SHF.L.U32 R223, R86, 0x10, RZ ;  /* 0x0000001056df6819 */ /* 0x000fe200000006ff */
[-CC-:B------:R-:W-:Y:S01]  /*3790*/  FFMA.FTZ R208, R208, R115.reuse, R114.reuse ;  /* 0x00000073d0d07223 */ /* 0x180fe20000010072 */
[-CC-:B------:R-:W-:Y:S01]  /*37a0*/  FFMA.FTZ R213, R213, R115.reuse, R114.reuse ;  /* 0x00000073d5d57223 */ /* 0x180fe20000010072 */
[----:B------:R-:W-:Y:S01]  /*37b0*/  MOV R186, RZ ;  /* 0x000000ff00ba7202 */ /* 0x000fe20000000f00 */
[----:B------:R-:W-:Y:S01]  /*37c0*/  FFMA.FTZ R209, R209, R115, R114 ;  /* 0x00000073d1d17223 */ /* 0x000fe20000010072 */
[----:B------:R-:W-:Y:S01]  /*37d0*/  @P3 PRMT R86, R86, 0x7632, R86 ;  /* 0x0000763256563816 */ /* 0x000fe20000000056 */
[----:B------:R-:W-:Y:S01]  /*37e0*/  @P6 FMUL.FTZ R186, R224, R223 ;  /* 0x000000dfe0ba6220 */ /* 0x000fe20000410000 */
[----:B------:R-:W-:-:S02]  /*37f0*/  IMAD.MOV.U32 R223, RZ, RZ, R94 ;  /* 0x000000ffffdf7224 */ /* 0x000fc400078e005e */
[----:B------:R-:W-:Y:S01]  /*3800*/  FADD.FTZ R225, R207, -R208 ;  /* 0x800000d0cfe17221 */ /* 0x000fe20000010000 */
[----:B------:R-:W-:Y:S01]  /*3810*/  FADD.FTZ R213, R210, -R213 ;  /* 0x800000d5d2d57221 */ /* 0x000fe20000010000 */
[----:B------:R-:W-:Y:S01]  /*3820*/  HFMA2.MMA R207, -RZ, RZ, 0, 0 ;  /* 0x00000000ffcf7435 */ /* 0x000fe200000001ff */
[----:B------:R-:W-:Y:S01]  /*3830*/  @P4 SHF.L.U32 R85, R87, 0x10, RZ ;  /* 0x0000001057554819 */ /* 0x000fe200000006ff */
[----:B------:R-:W-:Y:S01]  /*3840*/  HFMA2.MMA R84, -RZ, RZ, 0, 0 ;  /* 0x00000000ff547435 */ /* 0x000fe200000001ff */
[----:B------:R-:W-:Y:S01]  /*3850*/  @P3 SHF.L.U32 R86, R86, 0x10, RZ ;  /* 0x0000001056563819 */ /* 0x000fe200000006ff */
[----:B------:R-:W-:Y:S01]  /*3860*/  FMUL.FTZ R224, R178, R213 ;  /* 0x000000d5b2e07220 */ /* 0x000fe20000410000 */
[----:B0-----:R-:W-:Y:S01]  /*3870*/  @P1 SHF.L.U32 R97, R72, 0x10, RZ ;  /* 0x0000001048611819 */ /* 0x001fe200000006ff */
[----:B------:R-:W-:Y:S01]  /*3880*/  @P1 IMAD.U32 R213, R73, 0x10000, RZ ;  /* 0x0001000049d51824 */ /* 0x000fe200078e00ff */
[----:B------:R-:W-:Y:S01]  /*3890*/  LOP3.LUT P6, RZ, R223, 0xff, RZ, 0xc0, !PT ;  /* 0x000000ffdfff7812 */ /* 0x000fe200078cc0ff */
[----:B------:R-:W-:Y:S01]  /*38a0*/  @P3 FMUL.FTZ R207, R157, R86 ;  /* 0x000000569dcf3220 */ /* 0x000fe20000410000 */
[----:B------:R-:W-:Y:S01]  /*38b0*/  MOV R208, RZ ;  /* 0x000000ff00d07202 */ /* 0x000fe20000000f00 */
[----:B------:R-:W-:Y:S01]  /*38c0*/  @P4 FMUL.FTZ R208, R222, R85 ;  /* 0x00000055ded04220 */ /* 0x000fe20000410000 */
[----:B------:R-:W-:Y:S01]  /*38d0*/  @P5 PRMT R87, R87, 0x7632, R87 ;  /* 0x0000763257575816 */ /* 0x000fe20000000057 */
[----:B------:R-:W-:Y:S01]  /*38e0*/  FADD.FTZ R223, R212, -R209 ;  /* 0x800000d1d4df7221 */ /* 0x000fe20000010000 */
[----:B------:R-:W-:Y:S01]  /*38f0*/  @P1 PRMT R85, R72, 0x7632, R85 ;  /* 0x0000763248551816 */ /* 0x000fe20000000055 */
[----:B------:R-:W-:Y:S01]  /*3900*/  @P1 FADD.FTZ R224, R224, R97 ;  /* 0x00000061e0e01221 */ /* 0x000fe20000010000 */
[----:B------:R-:W-:Y:S01]  /*3910*/  LOP3.LUT P3, RZ, R94, 0xff00, RZ, 0xc0, !PT ;  /* 0x0000ff005eff7812 */ /* 0x000fe2000786c0ff */
[----:B------:R-:W-:Y:S01]  /*3920*/  FFMA.FTZ R209, R211, R115, R114 ;  /* 0x00000073d3d17223 */ /* 0x000fe20000010072 */
[----:B------:R-:W-:Y:S01]  /*3930*/  HFMA2.MMA R157, -RZ, RZ, 0, 0 ;  /* 0x00000000ff9d7435 */ /* 0x000fe200000001ff */
[----:B------:R-:W-:Y:S01]  /*3940*/  @P1 SHF.L.U32 R211, R85, 0x10, RZ ;  /* 0x0000001055d31819 */ /* 0x000fe200000006ff */
[----:B------:R-:W-:Y:S01]  /*3950*/  FMUL.FTZ R222, R178, R223 ;  /* 0x000000dfb2de7220 */ /* 0x000fe20000410000 */
[----:B------:R-:W-:Y:S01]  /*3960*/  @P5 SHF.L.U32 R96, R87, 0x10, RZ ;  /* 0x0000001057605819 */ /* 0x000fe200000006ff */
[----:B------:R-:W-:Y:S01]  /*3970*/  FMUL.FTZ R85, R224, R177 ;  /* 0x000000b1e0557220 */ /* 0x000fe20000410000 */
[----:B------:R-:W-:Y:S01]  /*3980*/  LOP3.LUT P4, RZ, R94, 0xff0000, RZ, 0xc0, !PT ;  /* 0x00ff00005eff7812 */ /* 0x000fe2000788c0ff */
[----:B------:R-:W-:Y:S01]  /*3990*/  FMUL.FTZ R86, R178, R225 ;  /* 0x000000e1b2567220 */ /* 0x000fe20000410000 */
[----:B------:R-:W-:Y:S01]  /*39a0*/  @P1 PRMT R87, R73, 0x7632, R87 ;  /* 0x0000763249571816 */ /* 0x000fe20000000057 */
[----:B------:R-:W-:Y:S01]  /*39b0*/  @P1 FADD.FTZ R222, R222, R211 ;  /* 0x000000d3dede1221 */ /* 0x000fe20000010000 */
[----:B------:R-:W-:Y:S01]  /*39c0*/  @P5 FMUL.FTZ R157, R221, R96 ;  /* 0x00000060dd9d5220 */ /* 0x000fe20000410000 */
[----:B------:R-:W-:Y:S01]  /*39d0*/  FMUL.FTZ R212, R85, UR14 ;  /* 0x0000000e55d47c20 */ /* 0x000fe20008410000 */
[----:B------:R-:W-:Y:S01]  /*39e0*/  LOP3.LUT P5, RZ, R94, 0xff000000, RZ, 0xc0, !PT ;  /* 0xff0000005eff7812 */ /* 0x000fe200078ac0ff */
[----:B------:R-:W-:Y:S01]  /*39f0*/  @P1 FADD.FTZ R86, R86, R213 ;  /* 0x000000d556561221 */ /* 0x000fe20000010000 */
[----:B------:R-:W-:Y:S01]  /*3a00*/  @P6 SHF.L.U32 R97, R52, 0x10, RZ ;  /* 0x0000001034616819 */ /* 0x000fe200000006ff */
[----:B------:R-:W-:Y:S01]  /*3a10*/  FADD.FTZ R209, R214, -R209 ;  /* 0x800000d1d6d17221 */ /* 0x000fe20000010000 */
[----:B------:R-:W-:Y:S01]  /*3a20*/  @P1 SHF.L.U32 R213, R87, 0x10, RZ ;  /* 0x0000001057d51819 */ /* 0x000fe200000006ff */
[-C--:B------:R-:W-:Y:S01]  /*3a30*/  FMUL.FTZ R87, R222, R177.reuse ;  /* 0x000000b1de577220 */ /* 0x080fe20000410000 */
[----:B------:R-:W-:Y:S01]  /*3a40*/  MOV R210, RZ ;  /* 0x000000ff00d27202 */ /* 0x000fe20000000f00 */
[----:B------:R-:W-:Y:S01]  /*3a50*/  FMUL.FTZ R96, R86, R177 ;  /* 0x000000b156607220 */ /* 0x000fe20000410000 */
[----:B------:R-:W-:Y:S01]  /*3a60*/  @P6 FMUL.FTZ R84, R212, R97 ;  /* 0x00000061d4546220 */ /* 0x000fe20000410000 */
[----:B------:R-:W-:Y:S01]  /*3a70*/  FMUL.FTZ R214, R178, R209 ;  /* 0x000000d1b2d67220 */ /* 0x000fe20000410000 */
[----:B------:R-:W-:Y:S01]  /*3a80*/  FMUL.FTZ R221, R87, UR14 ;  /* 0x0000000e57dd7c20 */ /* 0x000fe20008410000 */
[----:B------:R-:W-:Y:S01]  /*3a90*/  FMUL.FTZ R96, R96, UR14 ;  /* 0x0000000e60607c20 */ /* 0x000fe20008410000 */
[----:B------:R-:W-:-:S02]  /*3aa0*/  @P4 IMAD.U32 R211, R53, 0x10000, RZ ;  /* 0x0001000035d34824 */ /* 0x000fc400078e00ff */
[----:B------:R-:W-:Y:S01]  /*3ab0*/  @P1 FADD.FTZ R214, R214, R213 ;  /* 0x000000d5d6d61221 */ /* 0x000fe20000010000 */
[----:B------:R-:W-:Y:S01]  /*3ac0*/  HFMA2.MMA R209, -RZ, RZ, 0, 0 ;  /* 0x00000000ffd17435 */ /* 0x000fe200000001ff */
[----:B------:R-:W-:Y:S01]  /*3ad0*/  MOV R97, RZ ;  /* 0x000000ff00617202 */ /* 0x000fe20000000f00 */
[-CC-:B------:R-:W-:Y:S01]  /*3ae0*/  FFMA.FTZ R205, R205, R115.reuse, R114.reuse ;  /* 0x00000073cdcd7223 */ /* 0x180fe20000010072 */
[-CC-:B------:R-:W-:Y:S01]  /*3af0*/  FFMA.FTZ R206, R206, R115.reuse, R114.reuse ;  /* 0x00000073cece7223 */ /* 0x180fe20000010072 */
[-CC-:B------:R-:W-:Y:S01]  /*3b00*/  FFMA.FTZ R201, R201, R115.reuse, R114.reuse ;  /* 0x00000073c9c97223 */ /* 0x180fe20000010072 */
[----:B------:R-:W-:Y:S01]  /*3b10*/  FFMA.FTZ R203, R203, R115, R114 ;  /* 0x00000073cbcb7223 */ /* 0x000fe20000010072 */
[----:B------:R-:W-:Y:S01]  /*3b20*/  FADD.FTZ R205, R204, -R205 ;  /* 0x800000cdcccd7221 */ /* 0x000fe20000010000 */
[----:B------:R-:W-:Y:S01]  /*3b30*/  FADD.FTZ R163, R163, -R206 ;  /* 0x800000cea3a37221 */ /* 0x000fe20000010000 */
[C---:B------:R-:W-:Y:S01]  /*3b40*/  @P1 PRMT R204, R75.reuse, 0x7632, R204 ;  /* 0x000076324bcc1816 */ /* 0x040fe200000000cc */
[----:B------:R-:W-:Y:S01]  /*3b50*/  FADD.FTZ R201, R202, -R201 ;  /* 0x800000c9cac97221 */ /* 0x000fe20000010000 */
[C---:B------:R-:W-:Y:S01]  /*3b60*/  FMUL.FTZ R226, R178.reuse, R205 ;  /* 0x000000cdb2e27220 */ /* 0x040fe20000410000 */
[----:B------:R-:W-:Y:S01]  /*3b70*/  FMUL.FTZ R206, R178, R163 ;  /* 0x000000a3b2ce7220 */ /* 0x000fe20000410000 */
[----:B------:R-:W-:Y:S01]  /*3b80*/  @P1 SHF.L.U32 R213, R204, 0x10, RZ ;  /* 0x00000010ccd51819 */ /* 0x000fe200000006ff */
[----:B------:R-:W-:Y:S01]  /*3b90*/  FMUL.FTZ R204, R178, R201 ;  /* 0x000000c9b2cc7220 */ /* 0x000fe20000410000 */
[----:B------:R-:W-:Y:S01]  /*3ba0*/  FADD.FTZ R163, R162, -R203 ;  /* 0x800000cba2a37221 */ /* 0x000fe20000010000 */
[----:B------:R-:W-:Y:S01]  /*3bb0*/  @P1 SHF.L.U32 R205, R75, 0x10, RZ ;  /* 0x000000104bcd1819 */ /* 0x000fe200000006ff */
[----:B------:R-:W-:-:S02]  /*3bc0*/  IMAD.MOV.U32 R232, RZ, RZ, RZ ;  /* 0x000000ffffe87224 */ /* 0x000fc400078e00ff */
[----:B------:R-:W-:Y:S01]  /*3bd0*/  @P1 FADD.FTZ R204, R204, R213 ;  /* 0x000000d5cccc1221 */ /* 0x000fe20000010000 */
[----:B------:R-:W-:Y:S01]  /*3be0*/  FMUL.FTZ R228, R178, R163 ;  /* 0x000000a3b2e47220 */ /* 0x000fe20000410000 */
[----:B------:R-:W-:Y:S02]  /*3bf0*/  MOV R203, RZ ;  /* 0x000000ff00cb7202 */ /* 0x000fe40000000f00 */
[----:B------:R-:W-:Y:S01]  /*3c00*/  FMUL.FTZ R202, R204, R177 ;  /* 0x000000b1ccca7220 */ /* 0x000fe20000410000 */
[----:B------:R-:W-:Y:S01]  /*3c10*/  @P1 FADD.FTZ R228, R228, R205 ;  /* 0x000000cde4e41221 */ /* 0x000fe20000010000 */
[----:B------:R-:W-:Y:S02]  /*3c20*/  @P2 F2FP.BF16.F32.PACK_AB R224, RZ, R224 ;  /* 0x000000e0ffe0223e */ /* 0x000fe400000010ff */
[----:B------:R-:W-:Y:S01]  /*3c30*/  FMUL.FTZ R163, R202, UR14 ;  /* 0x0000000ecaa37c20 */ /* 0x000fe20008410000 */
[----:B------:R-:W-:Y:S02]  /*3c40*/  @P2 F2FP.BF16.F32.PACK_AB R222, RZ, R222 ;  /* 0x000000deffde223e */ /* 0x000fe400000010ff */
[----:B------:R-:W-:-:S02]  /*3c50*/  @P2 F2FP.BF16.F32.PACK_AB R204, RZ, R204 ;  /* 0x000000ccffcc223e */ /* 0x000fc400000010ff */
[----:B------:R-:W-:-:S04]  /*3c60*/  @P2 PRMT R80, R224, 0x7610, R80 ;  /* 0x00007610e0502816 */ /* 0x000fc80000000050 */
[----:B------:R-:W-:Y:S02]  /*3c70*/  @P2 PRMT R80, R80, 0x5410, R222 ;  /* 0x0000541050502816 */ /* 0x000fe400000000de */
[----:B--2---:R-:W-:Y:S02]  /*3c80*/  @P6 SHF.L.U32 R85, R88, 0x10, RZ ;  /* 0x0000001058556819 */ /* 0x004fe400000006ff */
[----:B------:R-:W-:Y:S02]  /*3c90*/  @P3 PRMT R88, R52, 0x7632, R88 ;  /* 0x0000763234583816 */ /* 0x000fe40000000058 */
[----:B------:R-:W-:Y:S01]  /*3ca0*/  @P4 SHF.L.U32 R87, R89, 0x10, RZ ;  /* 0x0000001059574819 */ /* 0x000fe200000006ff */
[----:B------:R-:W-:Y:S01]  /*3cb0*/  @P6 FMUL.FTZ R210, R212, R85 ;  /* 0x00000055d4d26220 */ /* 0x000fe20000410000 */
[----:B------:R-:W-:Y:S01]  /*3cc0*/  HFMA2.MMA R212, -RZ, RZ, 0, 0 ;  /* 0x00000000ffd47435 */ /* 0x000fe200000001ff */
[C---:B------:R-:W-:Y:S02]  /*3cd0*/  @P3 SHF.L.U32 R94, R88.reuse, 0x10, RZ ;  /* 0x00000010585e3819 */ /* 0x040fe400000006ff */
[----:B------:R-:W-:-:S02]  /*3ce0*/  @P3 PRMT R88, R88, 0x7632, R88 ;  /* 0x0000763258583816 */ /* 0x000fc40000000058 */
[----:B------:R-:W-:Y:S01]  /*3cf0*/  @P5 PRMT R89, R89, 0x7632, R89 ;  /* 0x0000763259595816 */ /* 0x000fe20000000059 */
[----:B------:R-:W-:Y:S01]  /*3d00*/  @P4 FMUL.FTZ R212, R96, R87 ;  /* 0x0000005760d44220 */ /* 0x000fe20000410000 */
[----:B------:R-:W-:Y:S01]  /*3d10*/  @P3 SHF.L.U32 R88, R88, 0x10, RZ ;  /* 0x0000001058583819 */ /* 0x000fe200000006ff */
[----:B------:R-:W-:Y:S01]  /*3d20*/  FMUL.FTZ R87, R214, R177 ;  /* 0x000000b1d6577220 */ /* 0x000fe20000410000 */
[----:B------:R-:W-:Y:S01]  /*3d30*/  MOV R85, RZ ;  /* 0x000000ff00557202 */ /* 0x000fe20000000f00 */
[----:B------:R-:W-:Y:S01]  /*3d40*/  @P4 FMUL.FTZ R85, R96, R211 ;  /* 0x000000d360554220 */ /* 0x000fe20000410000 */
[----:B------:R-:W-:Y:S01]  /*3d50*/  HFMA2.MMA R211, -RZ, RZ, 0, 0 ;  /* 0x00000000ffd37435 */ /* 0x000fe200000001ff */
[----:B------:R-:W-:Y:S01]  /*3d60*/  @P5 SHF.L.U32 R89, R89, 0x10, RZ ;  /* 0x0000001059595819 */ /* 0x000fe200000006ff */
[----:B------:R-:W-:Y:S01]  /*3d70*/  @P3 FMUL.FTZ R97, R221, R94 ;  /* 0x0000005edd613220 */ /* 0x000fe20000410000 */
[----:B------:R-:W-:Y:S01]  /*3d80*/  FMUL.FTZ R87, R87, UR14 ;  /* 0x0000000e57577c20 */ /* 0x000fe20008410000 */
[----:B------:R-:W-:Y:S01]  /*3d90*/  @P3 FMUL.FTZ R209, R221, R88 ;  /* 0x00000058ddd13220 */ /* 0x000fe20000410000 */
[----:B------:R-:W-:-:S02]  /*3da0*/  LEA R88, P3, R176, UR16, 0x4 ;  /* 0x00000010b0587c11 */ /* 0x000fc4000f8620ff */
[----:B------:R-:W-:Y:S01]  /*3db0*/  @P5 PRMT R94, R53, 0x7632, R94 ;  /* 0x00007632355e5816 */ /* 0x000fe2000000005e */
[----:B------:R-:W-:Y:S01]  /*3dc0*/  @P5 FMUL.FTZ R211, R87, R89 ;  /* 0x0000005957d35220 */ /* 0x000fe20000410000 */
[----:B------:R-:W-:Y:S02]  /*3dd0*/  LEA.HI.X R89, R176, UR17, RZ, 0x4, P3 ;  /* 0x00000011b0597c11 */ /* 0x000fe400098f24ff */
[C---:B------:R-:W-:Y:S02]  /*3de0*/  LOP3.LUT P3, RZ, R95.reuse, 0xff000000, RZ, 0xc0, !PT ;  /* 0xff0000005fff7812 */ /* 0x040fe4000786c0ff */
[----:B------:R-:W-:Y:S02]  /*3df0*/  @P5 SHF.L.U32 R94, R94, 0x10, RZ ;  /* 0x000000105e5e5819 */ /* 0x000fe400000006ff */
[----:B------:R-:W-:Y:S02]  /*3e00*/  MOV R96, RZ ;  /* 0x000000ff00607202 */ /* 0x000fe40000000f00 */
[----:B------:R-:W-:Y:S01]  /*3e10*/  LOP3.LUT P6, RZ, R95, 0xff, RZ, 0xc0, !PT ;  /* 0x000000ff5fff7812 */ /* 0x000fe200078cc0ff */
[----:B------:R-:W-:Y:S01]  /*3e20*/  @P5 FMUL.FTZ R96, R87, R94 ;  /* 0x0000005e57605220 */ /* 0x000fe20000410000 */
[C---:B------:R-:W-:Y:S01]  /*3e30*/  @P1 PRMT R94, R74.reuse, 0x7632, R94 ;  /* 0x000076324a5e1816 */ /* 0x040fe2000000005e */
[----:B------:R-:W-:Y:S01]  /*3e40*/  @P1 IMAD.U32 R87, R74, 0x10000, RZ ;  /* 0x000100004a571824 */ /* 0x000fe200078e00ff */
[----:B------:R-:W-:-:S02]  /*3e50*/  LOP3.LUT P4, RZ, R95, 0xff00, RZ, 0xc0, !PT ;  /* 0x0000ff005fff7812 */ /* 0x000fc4000788c0ff */
[----:B------:R-:W-:Y:S01]  /*3e60*/  LOP3.LUT P5, RZ, R95, 0xff0000, RZ, 0xc0, !PT ;  /* 0x00ff00005fff7812 */ /* 0x000fe200078ac0ff */
[----:B------:R-:W-:Y:S01]  /*3e70*/  @P1 FADD.FTZ R206, R206, R87 ;  /* 0x00000057cece1221 */ /* 0x000fe20000010000 */
[----:B------:R-:W-:Y:S02]  /*3e80*/  @P1 SHF.L.U32 R95, R94, 0x10, RZ ;  /* 0x000000105e5f1819 */ /* 0x000fe400000006ff */
[----:B------:R-:W-:Y:S01]  /*3e90*/  @P3 PRMT R94, R55, 0x7632, R94 ;  /* 0x00007632375e3816 */ /* 0x000fe2000000005e */
[-C--:B------:R-:W-:Y:S01]  /*3ea0*/  FMUL.FTZ R202, R206, R177.reuse ;  /* 0x000000b1ceca7220 */ /* 0x080fe20000410000 */
[----:B------:R-:W-:Y:S01]  /*3eb0*/  @P2 F2FP.BF16.F32.PACK_AB R206, RZ, R206 ;  /* 0x000000ceffce223e */ /* 0x000fe200000010ff */
[----:B------:R-:W-:Y:S01]  /*3ec0*/  @P1 FADD.FTZ R226, R226, R95 ;  /* 0x0000005fe2e21221 */ /* 0x000fe20000010000 */
[----:B------:R-:W-:Y:S01]  /*3ed0*/  @P3 SHF.L.U32 R230, R94, 0x10, RZ ;  /* 0x000000105ee63819 */ /* 0x000fe200000006ff */
[----:B------:R-:W-:Y:S01]  /*3ee0*/  FMUL.FTZ R202, R202, UR14 ;  /* 0x0000000ecaca7c20 */ /* 0x000fe20008410000 */
[----:B------:R-:W0:Y:S01]  /*3ef0*/  @P2 LDC.64 R94, c[0x0][0x308] ;  /* 0x0000c200ff5e2b82 */ /* 0x000e220000000a00 */
[----:B------:R-:W-:Y:S01]  /*3f00*/  @P4 PRMT R87, R54, 0x7632, R87 ;  /* 0x0000763236574816 */ /* 0x000fe20000000057 */
[----:B------:R-:W-:Y:S01]  /*3f10*/  FMUL.FTZ R162, R226, R177 ;  /* 0x000000b1e2a27220 */ /* 0x000fe20000410000 */
[----:B------:R-:W-:-:S02]  /*3f20*/  @P6 SHF.L.U32 R205, R54, 0x10, RZ ;  /* 0x0000001036cd6819 */ /* 0x000fc400000006ff */
[----:B------:R-:W-:Y:S01]  /*3f30*/  @P4 SHF.L.U32 R201, R87, 0x10, RZ ;  /* 0x0000001057c94819 */ /* 0x000fe200000006ff */
[----:B------:R-:W-:Y:S01]  /*3f40*/  FMUL.FTZ R162, R162, UR14 ;  /* 0x0000000ea2a27c20 */ /* 0x000fe20008410000 */
[----:B------:R-:W-:Y:S01]  /*3f50*/  HFMA2.MMA R87, -RZ, RZ, 0, 0 ;  /* 0x00000000ff577435 */ /* 0x000fe200000001ff */
[----:B------:R-:W-:Y:S02]  /*3f60*/  @P5 SHF.L.U32 R234, R55, 0x10, RZ ;  /* 0x0000001037ea5819 */ /* 0x000fe400000006ff */
[----:B------:R-:W-:Y:S01]  /*3f70*/  @P4 FMUL.FTZ R203, R162, R201 ;  /* 0x000000c9a2cb4220 */ /* 0x000fe20000410000 */
[----:B------:R-:W-:Y:S01]  /*3f80*/  FMUL.FTZ R201, R228, R177 ;  /* 0x000000b1e4c97220 */ /* 0x000fe20000410000 */
[----:B------:R-:W-:Y:S01]  /*3f90*/  @P2 F2FP.BF16.F32.PACK_AB R228, RZ, R228 ;  /* 0x000000e4ffe4223e */ /* 0x000fe200000010ff */
[----:B------:R-:W-:Y:S01]  /*3fa0*/  @P3 FMUL.FTZ R87, R163, R230 ;  /* 0x000000e6a3573220 */ /* 0x000fe20000410000 */
[----:B------:R-:W-:Y:S01]  /*3fb0*/  MOV R230, RZ ;  /* 0x000000ff00e67202 */ /* 0x000fe20000000f00 */
[----:B------:R-:W-:Y:S01]  /*3fc0*/  FMUL.FTZ R201, R201, UR14 ;  /* 0x0000000ec9c97c20 */ /* 0x000fe20008410000 */
[----:B------:R-:W-:Y:S01]  /*3fd0*/  @P6 FMUL.FTZ R230, R202, R205 ;  /* 0x000000cdcae66220 */ /* 0x000fe20000410000 */
[----:B------:R-:W-:-:S02]  /*3fe0*/  @P2 F2FP.BF16.F32.PACK_AB R214, RZ, R214 ;  /* 0x000000d6ffd6223e */ /* 0x000fc400000010ff */
[----:B------:R-:W-:Y:S01]  /*3ff0*/  @P5 FMUL.FTZ R232, R201, R234 ;  /* 0x000000eac9e85220 */ /* 0x000fe20000410000 */
[----:B------:R-:W-:Y:S02]  /*4000*/  @P2 F2FP.BF16.F32.PACK_AB R226, RZ, R226 ;  /* 0x000000e2ffe2223e */ /* 0x000fe400000010ff */
[----:B------:R-:W-:Y:S01]  /*4010*/  @P2 PRMT R82, R206, 0x7610, R82 ;  /* 0x00007610ce522816 */ /* 0x000fe20000000052 */
[----:B0-----:R-:W-:Y:S01]  /*4020*/  @P2 IMAD.WIDE.U32 R94, R176, 0x10, R94 ;  /* 0x00000010b05e2825 */ /* 0x001fe200078e005e */
[----:B------:R-:W-:Y:S02]  /*4030*/  @P2 F2FP.BF16.F32.PACK_AB R176, RZ, R86 ;  /* 0x00000056ffb0223e */ /* 0x000fe400000010ff */
[----:B------:R-:W-:Y:S02]  /*4040*/  @P2 PRMT R83, R228, 0x7610, R83 ;  /* 0x00007610e4532816 */ /* 0x000fe40000000053 */
[----:B------:R-:W-:Y:S02]  /*4050*/  @P2 PRMT R81, R176, 0x7610, R81 ;  /* 0x00007610b0512816 */ /* 0x000fe40000000051 */
[----:B------:R-:W-:-:S02]  /*4060*/  @P2 PRMT R82, R82, 0x5410, R226 ;  /* 0x0000541052522816 */ /* 0x000fc400000000e2 */
[----:B------:R-:W-:Y:S02]  /*4070*/  @P2 PRMT R81, R81, 0x5410, R214 ;  /* 0x0000541051512816 */ /* 0x000fe400000000d6 */
[----:B------:R-:W-:Y:S02]  /*4080*/  @P2 PRMT R83, R83, 0x5410, R204 ;  /* 0x0000541053532816 */ /* 0x000fe400000000cc */
[----:B------:R-:W-:Y:S02]  /*4090*/  F2FP.BF16.F32.PACK_AB R87, R87, R232 ;  /* 0x000000e85757723e */ /* 0x000fe400000010ff */
[----:B------:R-:W-:Y:S01]  /*40a0*/  F2FP.BF16.F32.PACK_AB R86, R203, R230 ;  /* 0x000000e6cb56723e */ /* 0x000fe200000010ff */
[----:B------:R-:W-:Y:S01]  /*40b0*/  @P2 STG.E.128 desc[UR4][R94.64], R80 ;  /* 0x000000505e002986 */ /* 0x000fe2000c101d04 */
[----:B------:R-:W-:Y:S02]  /*40c0*/  F2FP.BF16.F32.PACK_AB R85, R96, R85 ;  /* 0x000000556055723e */ /* 0x000fe400000010ff */
[----:B------:R-:W-:Y:S01]  /*40d0*/  F2FP.BF16.F32.PACK_AB R84, R97, R84 ;  /* 0x000000546154723e */ /* 0x000fe200000010ff */
[----:B------:R-:W-:-:S04]  /*40e0*/  IMAD.WIDE.U32 R96, R174, 0x10, R238 ;  /* 0x00000010ae607825 */ /* 0x000fc800078e00ee */
[----:B------:R0:W-:Y:S04]  /*40f0*/  STG.E.128 desc[UR4][R88.64], R84 ;  /* 0x0000005458007986 */ /* 0x0001e8000c101d04 */
[----:B0-----:R0:W2:Y:S01]  /*4100*/  LDG.E.128 R84, desc[UR4][R96.64] ;  /* 0x0000000460547981 */ /* 0x0010a2000c1e1d00 */
[-CC-:B------:R-:W-:Y:S01]  /*4110*/  FFMA.FTZ R205, R98, R115.reuse, R114.reuse ;  /* 0x0000007362cd7223 */ /* 0x180fe20000010072 */
[----:B------:R-:W-:Y:S01]  /*4120*/  HFMA2.MMA R176, -RZ, RZ, 0, 0 ;  /* 0x00000000ffb07435 */ /* 0x000fe200000001ff */
[----:B------:R-:W-:Y:S01]  /*4130*/  @P6 SHF.L.U32 R203, R90, 0x10, RZ ;  /* 0x000000105acb6819 */ /* 0x000fe200000006ff */
[-CC-:B------:R-:W-:Y:S01]  /*4140*/  FFMA.FTZ R94, R99, R115.reuse, R114.reuse ;  /* 0x00000073635e7223 */ /* 0x180fe20000010072 */
[----:B------:R-:W-:Y:S01]  /*4150*/  FADD.FTZ R205, R100, -R205 ;  /* 0x800000cd64cd7221 */ /* 0x000fe20000010000 */
[----:B------:R-:W-:Y:S01]  /*4160*/  MOV R89, RZ ;  /* 0x000000ff00597202 */ /* 0x000fe20000000f00 */
[----:B------:R-:W-:Y:S01]  /*4170*/  FFMA.FTZ R102, R102, R115, R114 ;  /* 0x0000007366667223 */ /* 0x000fe20000010072 */
[----:B------:R-:W-:Y:S01]  /*4180*/  @P6 FMUL.FTZ R176, R202, R203 ;  /* 0x000000cbcab06220 */ /* 0x000fe20000410000 */
[----:B------:R-:W-:Y:S01]  /*4190*/  FADD.FTZ R101, R101, -R94 ;  /* 0x8000005e65657221 */ /* 0x000fe20000010000 */
[----:B0-----:R-:W-:Y:S01]  /*41a0*/  @P3 PRMT R97, R91, 0x7632, R97 ;  /* 0x000076325b613816 */ /* 0x001fe20000000061 */
[----:B------:R-:W-:Y:S01]  /*41b0*/  FMUL.FTZ R88, R178, R205 ;  /* 0x000000cdb2587220 */ /* 0x000fe20000410000 */
[----:B------:R-:W-:Y:S01]  /*41c0*/  @P1 SHF.L.U32 R203, R76, 0x10, RZ ;  /* 0x000000104ccb1819 */ /* 0x000fe200000006ff */
[----:B------:R-:W-:Y:S01]  /*41d0*/  FFMA.FTZ R104, R104, R115, R114 ;  /* 0x0000007368687223 */ /* 0x000fe20000010072 */
[----:B------:R-:W-:Y:S01]  /*41e0*/  @P3 SHF.L.U32 R100, R97, 0x10, RZ ;  /* 0x0000001061643819 */ /* 0x000fe200000006ff */
[----:B------:R-:W-:Y:S01]  /*41f0*/  FMUL.FTZ R94, R178, R101 ;  /* 0x00000065b25e7220 */ /* 0x000fe20000410000 */
[----:B------:R-:W-:Y:S01]  /*4200*/  @P4 PRMT R95, R90, 0x7632, R95 ;  /* 0x000076325a5f4816 */ /* 0x000fe2000000005f */
[----:B------:R-:W-:Y:S01]  /*4210*/  FADD.FTZ R103, R103, -R102 ;  /* 0x8000006667677221 */ /* 0x000fe20000010000 */
[----:B------:R-:W-:Y:S01]  /*4220*/  @P5 SHF.L.U32 R98, R91, 0x10, RZ ;  /* 0x000000105b625819 */ /* 0x000fe200000006ff */
[----:B------:R-:W-:Y:S01]  /*4230*/  @P3 FMUL.FTZ R89, R163, R100 ;  /* 0x00000064a3593220 */ /* 0x000fe20000410000 */
[----:B------:R-:W-:Y:S01]  /*4240*/  LOP3.LUT P3, RZ, R92, 0xff0000, RZ, 0xc0, !PT ;  /* 0x00ff00005cff7812 */ /* 0x000fe2000786c0ff */
[----:B------:R-:W-:Y:S01]  /*4250*/  HFMA2.MMA R91, -RZ, RZ, 0, 0 ;  /* 0x00000000ff5b7435 */ /* 0x000fe200000001ff */
[----:B------:R-:W-:Y:S01]  /*4260*/  @P1 SHF.L.U32 R99, R77, 0x10, RZ ;  /* 0x000000104d631819 */ /* 0x000fe200000006ff */
[----:B------:R-:W-:Y:S01]  /*4270*/  @P1 FADD.FTZ R88, R88, R203 ;  /* 0x000000cb58581221 */ /* 0x000fe20000010000 */
[----:B------:R-:W-:Y:S01]  /*4280*/  MOV R204, R92 ;  /* 0x0000005c00cc7202 */ /* 0x000fe20000000f00 */
[----:B------:R-:W-:Y:S01]  /*4290*/  FADD.FTZ R205, R105, -R104 ;  /* 0x8000006869cd7221 */ /* 0x000fe20000010000 */
[----:B------:R-:W-:Y:S01]  /*42a0*/  @P4 SHF.L.U32 R95, R95, 0x10, RZ ;  /* 0x000000105f5f4819 */ /* 0x000fe200000006ff */
[----:B------:R-:W-:Y:S01]  /*42b0*/  @P1 FADD.FTZ R94, R94, R99 ;  /* 0x000000635e5e1221 */ /* 0x000fe20000010000 */
[----:B------:R-:W-:Y:S01]  /*42c0*/  @P1 SHF.L.U32 R105, R78, 0x10, RZ ;  /* 0x000000104e691819 */ /* 0x000fe200000006ff */
[----:B------:R-:W-:Y:S01]  /*42d0*/  FMUL.FTZ R90, R178, R103 ;  /* 0x00000067b25a7220 */ /* 0x000fe20000410000 */
[----:B------:R-:W-:Y:S01]  /*42e0*/  LOP3.LUT P6, RZ, R204, 0xff, RZ, 0xc0, !PT ;  /* 0x000000ffccff7812 */ /* 0x000fe200078cc0ff */
[----:B------:R-:W-:Y:S01]  /*42f0*/  @P4 FMUL.FTZ R91, R162, R95 ;  /* 0x0000005fa25b4220 */ /* 0x000fe20000410000 */
[----:B------:R-:W-:Y:S01]  /*4300*/  FMUL.FTZ R97, R88, R177 ;  /* 0x000000b158617220 */ /* 0x000fe20000410000 */
[----:B------:R-:W-:Y:S01]  /*4310*/  LOP3.LUT P4, RZ, R93, 0xff, RZ, 0xc0, !PT ;  /* 0x000000ff5dff7812 */ /* 0x000fe2000788c0ff */
[----:B------:R-:W-:-:S02]  /*4320*/  @P1 IMAD.U32 R103, R79, 0x10000, RZ ;  /* 0x000100004f671824 */ /* 0x000fc400078e00ff */
[----:B------:R-:W-:Y:S01]  /*4330*/  FMUL.FTZ R104, R178, R205 ;  /* 0x000000cdb2687220 */ /* 0x000fe20000410000 */
[-C--:B------:R-:W-:Y:S01]  /*4340*/  FMUL.FTZ R102, R94, R177.reuse ;  /* 0x000000b15e667220 */ /* 0x080fe20000410000 */
[----:B------:R-:W-:Y:S01]  /*4350*/  @P1 FADD.FTZ R90, R90, R105 ;  /* 0x000000695a5a1221 */ /* 0x000fe20000010000 */
[----:B------:R-:W-:Y:S01]  /*4360*/  IMAD.MOV.U32 R96, RZ, RZ, RZ ;  /* 0x000000ffff607224 */ /* 0x000fe200078e00ff */
[----:B------:R-:W-:Y:S01]  /*4370*/  HFMA2.MMA R101, -RZ, RZ, 0, 0 ;  /* 0x00000000ff657435 */ /* 0x000fe200000001ff */
[----:B------:R-:W-:Y:S01]  /*4380*/  FMUL.FTZ R105, R97, UR14 ;  /* 0x0000000e61697c20 */ /* 0x000fe20008410000 */
[----:B------:R-:W-:Y:S01]  /*4390*/  @P5 FMUL.FTZ R96, R201, R98 ;  /* 0x00000062c9605220 */ /* 0x000fe20000410000 */
[----:B------:R-:W-:Y:S01]  /*43a0*/  @P3 SHF.L.U32 R97, R49, 0x10, RZ ;  /* 0x0000001031613819 */ /* 0x000fe200000006ff */
[----:B------:R-:W-:Y:S01]  /*43b0*/  @P1 FADD.FTZ R104, R104, R103 ;  /* 0x0000006768681221 */ /* 0x000fe20000010000 */
[----:B------:R-:W-:Y:S01]  /*43c0*/  LOP3.LUT P5, RZ, R93, 0xff0000, RZ, 0xc0, !PT ;  /* 0x00ff00005dff7812 */ /* 0x000fe200078ac0ff */
[----:B------:R-:W-:Y:S01]  /*43d0*/  FMUL.FTZ R204, R102, UR14 ;  /* 0x0000000e66cc7c20 */ /* 0x000fe20008410000 */
[----:B------:R-:W-:Y:S01]  /*43e0*/  HFMA2.MMA R98, -RZ, RZ, 0, 0 ;  /* 0x00000000ff627435 */ /* 0x000fe200000001ff */
[----:B------:R-:W-:Y:S01]  /*43f0*/  FMUL.FTZ R162, R104, R177 ;  /* 0x000000b168a27220 */ /* 0x000fe20000410000 */
[----:B------:R-:W-:Y:S01]  /*4400*/  @P6 SHF.L.U32 R100, R48, 0x10, RZ ;  /* 0x0000001030646819 */ /* 0x000fe200000006ff */
[----:B------:R-:W-:Y:S01]  /*4410*/  @P3 FMUL.FTZ R101, R204, R97 ;  /* 0x00000061cc653220 */ /* 0x000fe20000410000 */
[----:B------:R-:W-:Y:S01]  /*4420*/  FMUL.FTZ R97, R90, R177 ;  /* 0x000000b15a617220 */ /* 0x000fe20000410000 */
[----:B------:R-:W-:Y:S01]  /*4430*/  FMUL.FTZ R205, R162, UR14 ;  /* 0x0000000ea2cd7c20 */ /* 0x000fe20008410000 */
[----:B------:R-:W-:-:S02]  /*4440*/  @P4 SHF.L.U32 R163, R50, 0x10, RZ ;  /* 0x0000001032a34819 */ /* 0x000fc400000006ff */
[----:B------:R-:W-:Y:S01]  /*4450*/  CS2R R102, SRZ ;  /* 0x0000000000667805 */ /* 0x000fe2000001ff00 */
[----:B------:R-:W-:Y:S01]  /*4460*/  FMUL.FTZ R203, R97, UR14 ;  /* 0x0000000e61cb7c20 */ /* 0x000fe20008410000 */
[----:B------:R-:W-:Y:S01]  /*4470*/  MOV R95, RZ ;  /* 0x000000ff005f7202 */ /* 0x000fe20000000f00 */
[----:B------:R-:W-:Y:S01]  /*4480*/  @P6 FMUL.FTZ R95, R105, R100 ;  /* 0x00000064695f6220 */ /* 0x000fe20000410000 */
[----:B------:R-:W-:Y:S01]  /*4490*/  MOV R100, RZ ;  /* 0x000000ff00647202 */ /* 0x000fe20000000f00 */
[--C-:B------:R-:W-:Y:S01]  /*44a0*/  FFMA.FTZ R110, R110, R115, R114.reuse ;  /* 0x000000736e6e7223 */ /* 0x100fe20000010072 */
[----:B------:R-:W-:Y:S01]  /*44b0*/  @P5 SHF.L.U32 R202, R51, 0x10, RZ ;  /* 0x0000001033ca5819 */ /* 0x000fe200000006ff */
[----:B------:R-:W-:Y:S01]  /*44c0*/  @P4 FMUL.FTZ R103, R203, R163 ;  /* 0x000000a3cb674220 */ /* 0x000fe20000410000 */
[-CC-:B------:R-:W-:Y:S01]  /*44d0*/  FFMA.FTZ R106, R106, R115.reuse, R114.reuse ;  /* 0x000000736a6a7223 */ /* 0x180fe20000010072 */
[-C--:B------:R-:W-:Y:S01]  /*44e0*/  FFMA.FTZ R112, R112, R115.reuse, R114 ;  /* 0x0000007370707223 */ /* 0x080fe20000010072 */
[----:B------:R-:W-:Y:S01]  /*44f0*/  FADD.FTZ R111, R111, -R110 ;  /* 0x8000006e6f6f7221 */ /* 0x000fe20000010000 */
[----:B------:R-:W-:Y:S01]  /*4500*/  FFMA.FTZ R108, R108, R115, R114 ;  /* 0x000000736c6c7223 */ /* 0x000fe20000010072 */
[----:B------:R-:W-:Y:S01]  /*4510*/  FADD.FTZ R107, R107, -R106 ;  /* 0x8000006a6b6b7221 */ /* 0x000fe20000010000 */
[----:B------:R-:W-:Y:S01]  /*4520*/  FADD.FTZ R115, R113, -R112 ;  /* 0x8000007071737221 */ /* 0x000fe20000010000 */
[----:B------:R-:W-:Y:S01]  /*4530*/  HFMA2.MMA R112, -RZ, RZ, 0, 0 ;  /* 0x00000000ff707435 */ /* 0x000fe200000001ff */
[----:B------:R-:W-:Y:S01]  /*4540*/  FADD.FTZ R109, R109, -R108 ;  /* 0x8000006c6d6d7221 */ /* 0x000fe20000010000 */
[----:B------:R-:W-:Y:S01]  /*4550*/  FMUL.FTZ R110, R178, R107 ;  /* 0x0000006bb26e7220 */ /* 0x000fe20000410000 */
[----:B------:R-:W-:Y:S01]  /*4560*/  FADD.FTZ R9, R96, R9 ;  /* 0x0000000960097221 */ /* 0x000fe20000010000 */
[----:B------:R-:W-:Y:S01]  /*4570*/  @P2 F2FP.BF16.F32.PACK_AB R94, RZ, R94 ;  /* 0x0000005eff5e223e */ /* 0x000fe200000010ff */
[----:B------:R-:W-:Y:S01]  /*4580*/  FMUL.FTZ R114, R178, R109 ;  /* 0x0000006db2727220 */ /* 0x000fe20000410000 */
[----:B------:R-:W-:Y:S01]  /*4590*/  HFMA2.MMA R206, -RZ, RZ, 0, 0 ;  /* 0x00000000ffce7435 */ /* 0x000fe200000001ff */
[----:B------:R-:W-:Y:S01]  /*45a0*/  @P2 F2FP.BF16.F32.PACK_AB R104, RZ, R104 ;  /* 0x00000068ff68223e */ /* 0x000fe200000010ff */
[----:B------:R-:W-:Y:S01]  /*45b0*/  FADD.FTZ R12, R91, R12 ;  /* 0x0000000c5b0c7221 */ /* 0x000fe20000010000 */
[----:B------:R-:W-:Y:S01]  /*45c0*/  @P2 PRMT R81, R94, 0x7610, R81 ;  /* 0x000076105e512816 */ /* 0x000fe20000000051 */
[----:B------:R-:W-:Y:S01]  /*45d0*/  FADD.FTZ R10, R89, R10 ;  /* 0x0000000a590a7221 */ /* 0x000fe20000010000 */
[----:B------:R-:W-:Y:S01]  /*45e0*/  @P2 PRMT R83, R104, 0x7610, R83 ;  /* 0x0000761068532816 */ /* 0x000fe20000000053 */
[----:B------:R-:W-:Y:S01]  /*45f0*/  FADD.FTZ R31, R158, R31 ;  /* 0x0000001f9e1f7221 */ /* 0x000fe20000010000 */
        /* <DEDUP_REMOVED lines=20> */
[----:B--2---:R-:W-:Y:S01]  /*4740*/  @P6 SHF.L.U32 R99, R84, 0x10, RZ ;  /* 0x0000001054636819 */ /* 0x004fe200000006ff */
[----:B------:R-:W-:Y:S01]  /*4750*/  @P3 IMAD.U32 R97, R85, 0x10000, RZ ;  /* 0x0001000055613824 */ /* 0x000fe200078e00ff */
[----:B------:R-:W-:-:S02]  /*4760*/  @P4 SHF.L.U32 R162, R86, 0x10, RZ ;  /* 0x0000001056a24819 */ /* 0x000fc400000006ff */
[----:B------:R-:W-:Y:S01]  /*4770*/  @P5 SHF.L.U32 R201, R87, 0x10, RZ ;  /* 0x0000001057c95819 */ /* 0x000fe200000006ff */
[----:B------:R-:W-:Y:S01]  /*4780*/  @P6 FMUL.FTZ R98, R105, R99 ;  /* 0x0000006369626220 */ /* 0x000fe20000410000 */
[----:B------:R-:W-:Y:S01]  /*4790*/  HFMA2.MMA R99, -RZ, RZ, 0, 0 ;  /* 0x00000000ff637435 */ /* 0x000fe200000001ff */
[----:B------:R-:W-:Y:S01]  /*47a0*/  @P4 FMUL.FTZ R100, R203, R162 ;  /* 0x000000a2cb644220 */ /* 0x000fe20000410000 */
[----:B------:R-:W-:Y:S01]  /*47b0*/  LOP3.LUT P4, RZ, R93, 0xff00, RZ, 0xc0, !PT ;  /* 0x0000ff005dff7812 */ /* 0x000fe2000788c0ff */
[----:B------:R-:W-:Y:S01]  /*47c0*/  @P3 FMUL.FTZ R102, R204, R97 ;  /* 0x00000061cc663220 */ /* 0x000fe20000410000 */
[----:B------:R-:W-:Y:S01]  /*47d0*/  @P1 PRMT R86, R78, 0x7632, R86 ;  /* 0x000076324e561816 */ /* 0x000fe20000000056 */
[----:B------:R-:W-:Y:S01]  /*47e0*/  FMUL.FTZ R204, R178, R115 ;  /* 0x00000073b2cc7220 */ /* 0x000fe20000410000 */
[----:B------:R-:W-:Y:S01]  /*47f0*/  LOP3.LUT P6, RZ, R92, 0xff00, RZ, 0xc0, !PT ;  /* 0x0000ff005cff7812 */ /* 0x000fe200078cc0ff */
[C---:B------:R-:W-:Y:S01]  /*4800*/  @P5 FMUL.FTZ R99, R205.reuse, R201 ;  /* 0x000000c9cd635220 */ /* 0x040fe20000410000 */
[----:B------:R-:W-:Y:S01]  /*4810*/  MOV R105, RZ ;  /* 0x000000ff00697202 */ /* 0x000fe20000000f00 */
[----:B------:R-:W-:Y:S01]  /*4820*/  @P5 FMUL.FTZ R105, R205, R202 ;  /* 0x000000cacd695220 */ /* 0x000fe20000410000 */
[----:B------:R-:W-:Y:S01]  /*4830*/  @P1 PRMT R84, R76, 0x7632, R84 ;  /* 0x000076324c541816 */ /* 0x000fe20000000054 */
[----:B------:R-:W-:Y:S01]  /*4840*/  FMUL.FTZ R202, R178, R111 ;  /* 0x0000006fb2ca7220 */ /* 0x000fe20000410000 */
[----:B------:R-:W-:Y:S01]  /*4850*/  LOP3.LUT P5, RZ, R92, 0xff000000, RZ, 0xc0, !PT ;  /* 0xff0000005cff7812 */ /* 0x000fe200078ac0ff */
[----:B------:R-:W-:Y:S01]  /*4860*/  IMAD.MOV.U32 R178, RZ, RZ, RZ ;  /* 0x000000ffffb27224 */ /* 0x000fe200078e00ff */
[----:B------:R-:W-:Y:S01]  /*4870*/  @P1 SHF.L.U32 R113, R86, 0x10, RZ ;  /* 0x0000001056711819 */ /* 0x000fe200000006ff */
[----:B------:R-:W-:Y:S01]  /*4880*/  HFMA2.MMA R111, -RZ, RZ, 0, 0 ;  /* 0x00000000ff6f7435 */ /* 0x000fe200000001ff */
[----:B------:R-:W-:Y:S01]  /*4890*/  LOP3.LUT P3, RZ, R93, 0xff000000, RZ, 0xc0, !PT ;  /* 0xff0000005dff7812 */ /* 0x000fe2000786c0ff */
[----:B------:R-:W-:Y:S01]  /*48a0*/  FADD.FTZ R7, R98, R7 ;  /* 0x0000000762077221 */ /* 0x000fe20000010000 */
[----:B------:R-:W-:Y:S01]  /*48b0*/  @P1 PRMT R85, R77, 0x7632, R85 ;  /* 0x000076324d551816 */ /* 0x000fe20000000055 */
[----:B------:R-:W-:Y:S01]  /*48c0*/  @P1 FADD.FTZ R202, R202, R113 ;  /* 0x00000071caca1221 */ /* 0x000fe20000010000 */
[----:B------:R-:W-:Y:S01]  /*48d0*/  @P1 SHF.L.U32 R93, R84, 0x10, RZ ;  /* 0x00000010545d1819 */ /* 0x000fe200000006ff */
[----:B------:R-:W-:Y:S01]  /*48e0*/  FADD.FTZ R5, R102, R5 ;  /* 0x0000000566057221 */ /* 0x000fe20000010000 */
[----:B------:R-:W-:Y:S01]  /*48f0*/  @P1 SHF.L.U32 R97, R85, 0x10, RZ ;  /* 0x0000001055611819 */ /* 0x000fe200000006ff */
[-C--:B------:R-:W-:Y:S01]  /*4900*/  FMUL.FTZ R108, R202, R177.reuse ;  /* 0x000000b1ca6c7220 */ /* 0x080fe20000410000 */
[----:B------:R-:W-:Y:S01]  /*4910*/  @P4 PRMT R86, R50, 0x7632, R86 ;  /* 0x0000763232564816 */ /* 0x000fe20000000056 */
[----:B------:R-:W-:Y:S01]  /*4920*/  @P1 FADD.FTZ R110, R110, R93 ;  /* 0x0000005d6e6e1221 */ /* 0x000fe20000010000 */
[----:B------:R-:W-:Y:S01]  /*4930*/  @P6 PRMT R84, R48, 0x7632, R84 ;  /* 0x0000763230546816 */ /* 0x000fe20000000054 */
[----:B------:R-:W-:Y:S01]  /*4940*/  @P1 FADD.FTZ R114, R114, R97 ;  /* 0x0000006172721221 */ /* 0x000fe20000010000 */
[----:B------:R-:W-:Y:S01]  /*4950*/  @P4 SHF.L.U32 R97, R86, 0x10, RZ ;  /* 0x0000001056614819 */ /* 0x000fe200000006ff */
[-C--:B------:R-:W-:Y:S01]  /*4960*/  FMUL.FTZ R106, R110, R177.reuse ;  /* 0x000000b16e6a7220 */ /* 0x080fe20000410000 */
[----:B------:R-:W-:Y:S01]  /*4970*/  @P5 PRMT R85, R49, 0x7632, R85 ;  /* 0x0000763231555816 */ /* 0x000fe20000000055 */
[----:B------:R-:W-:Y:S01]  /*4980*/  FMUL.FTZ R108, R108, UR14 ;  /* 0x0000000e6c6c7c20 */ /* 0x000fe20008410000 */
[----:B------:R-:W-:Y:S01]  /*4990*/  @P6 SHF.L.U32 R93, R84, 0x10, RZ ;  /* 0x00000010545d6819 */ /* 0x000fe200000006ff */
[----:B------:R-:W-:Y:S01]  /*49a0*/  FMUL.FTZ R107, R114, R177 ;  /* 0x000000b1726b7220 */ /* 0x000fe20000410000 */
[----:B------:R-:W-:Y:S01]  /*49b0*/  FMUL.FTZ R106, R106, UR14 ;  /* 0x0000000e6a6a7c20 */ /* 0x000fe20008410000 */
[----:B------:R-:W-:Y:S01]  /*49c0*/  @P1 PRMT R87, R79, 0x7632, R87 ;  /* 0x000076324f571816 */ /* 0x000fe20000000057 */
[----:B------:R-:W-:Y:S01]  /*49d0*/  @P4 FMUL.FTZ R178, R108, R97 ;  /* 0x000000616cb24220 */ /* 0x000fe20000410000 */
[----:B------:R-:W-:Y:S01]  /*49e0*/  @P5 SHF.L.U32 R92, R85, 0x10, RZ ;  /* 0x00000010555c5819 */ /* 0x000fe200000006ff */
[----:B------:R-:W-:Y:S01]  /*49f0*/  FMUL.FTZ R107, R107, UR14 ;  /* 0x0000000e6b6b7c20 */ /* 0x000fe20008410000 */
[----:B------:R-:W0:Y:S01]  /*4a00*/  @P2 LDC.64 R96, c[0x0][0x308] ;  /* 0x0000c200ff602b82 */ /* 0x000e220000000a00 */
[----:B------:R-:W-:Y:S01]  /*4a10*/  @P6 FMUL.FTZ R112, R106, R93 ;  /* 0x0000005d6a706220 */ /* 0x000fe20000410000 */
[----:B------:R-:W-:Y:S01]  /*4a20*/  @P1 SHF.L.U32 R163, R87, 0x10, RZ ;  /* 0x0000001057a31819 */ /* 0x000fe200000006ff */
[----:B------:R-:W-:Y:S01]  /*4a30*/  FADD.FTZ R3, R100, R3 ;  /* 0x0000000364037221 */ /* 0x000fe20000010000 */
[----:B------:R-:W-:Y:S01]  /*4a40*/  MOV R162, RZ ;  /* 0x000000ff00a27202 */ /* 0x000fe20000000f00 */
[----:B------:R-:W-:Y:S01]  /*4a50*/  @P5 FMUL.FTZ R162, R107, R92 ;  /* 0x0000005c6ba25220 */ /* 0x000fe20000410000 */
[----:B------:R-:W-:Y:S01]  /*4a60*/  @P2 F2FP.BF16.F32.PACK_AB R92, RZ, R88 ;  /* 0x00000058ff5c223e */ /* 0x000fe200000010ff */
[----:B------:R-:W-:Y:S01]  /*4a70*/  @P1 FADD.FTZ R204, R204, R163 ;  /* 0x000000a3cccc1221 */ /* 0x000fe20000010000 */
[----:B------:R-:W-:Y:S01]  /*4a80*/  F2FP.BF16.F32.PACK_AB R88, R112, R95 ;  /* 0x0000005f7058723e */ /* 0x000fe200000010ff */
[----:B------:R-:W-:Y:S01]  /*4a90*/  FADD.FTZ R0, R99, R0 ;  /* 0x0000000063007221 */ /* 0x000fe20000010000 */
[----:B------:R-:W1:Y:S01]  /*4aa0*/  LDC.64 R94, c[0x0][0x210] ;  /* 0x00008400ff5e7b82 */ /* 0x000e620000000a00 */
[----:B------:R-:W-:Y:S01]  /*4ab0*/  @P3 PRMT R87, R51, 0x7632, R87 ;  /* 0x0000763233573816 */ /* 0x000fe20000000057 */
[----:B------:R-:W-:Y:S01]  /*4ac0*/  FMUL.FTZ R109, R204, R177 ;  /* 0x000000b1cc6d7220 */ /* 0x000fe20000410000 */
[----:B------:R-:W-:-:S02]  /*4ad0*/  @P2 F2FP.BF16.F32.PACK_AB R93, RZ, R90 ;  /* 0x0000005aff5d223e */ /* 0x000fc400000010ff */
[----:B------:R-:W-:Y:S01]  /*4ae0*/  @P3 SHF.L.U32 R214, R87, 0x10, RZ ;  /* 0x0000001057d63819 */ /* 0x000fe200000006ff */
[----:B------:R-:W-:Y:S01]  /*4af0*/  FMUL.FTZ R109, R109, UR14 ;  /* 0x0000000e6d6d7c20 */ /* 0x000fe20008410000 */
[----:B------:R-:W-:Y:S02]  /*4b00*/  @P2 F2FP.BF16.F32.PACK_AB R110, RZ, R110 ;  /* 0x0000006eff6e223e */ /* 0x000fe400000010ff */
[----:B------:R-:W-:Y:S01]  /*4b10*/  @P2 F2FP.BF16.F32.PACK_AB R114, RZ, R114 ;  /* 0x00000072ff72223e */ /* 0x000fe200000010ff */
[----:B------:R-:W-:Y:S01]  /*4b20*/  @P3 FMUL.FTZ R206, R109, R214 ;  /* 0x000000d66dce3220 */ /* 0x000fe20000410000 */
[----:B------:R-:W-:Y:S02]  /*4b30*/  @P2 F2FP.BF16.F32.PACK_AB R202, RZ, R202 ;  /* 0x000000caffca223e */ /* 0x000fe400000010ff */
[----:B------:R-:W-:Y:S01]  /*4b40*/  @P2 F2FP.BF16.F32.PACK_AB R204, RZ, R204 ;  /* 0x000000ccffcc223e */ /* 0x000fe200000010ff */
[----:B0-----:R-:W-:Y:S01]  /*4b50*/  @P2 IMAD.WIDE.U32 R96, R174, 0x10, R96 ;  /* 0x00000010ae602825 */ /* 0x001fe200078e0060 */
[----:B------:R-:W-:-:S02]  /*4b60*/  @P2 PRMT R80, R92, 0x7610, R80 ;  /* 0x000076105c502816 */ /* 0x000fc40000000050 */
[----:B------:R-:W-:Y:S02]  /*4b70*/  @P2 PRMT R82, R93, 0x7610, R82 ;  /* 0x000076105d522816 */ /* 0x000fe40000000052 */
[----:B------:R-:W-:Y:S02]  /*4b80*/  LEA R92, P1, R174, UR16, 0x4 ;  /* 0x00000010ae5c7c11 */ /* 0x000fe4000f8220ff */
[----:B------:R-:W-:Y:S02]  /*4b90*/  @P2 PRMT R80, R80, 0x5410, R110 ;  /* 0x0000541050502816 */ /* 0x000fe4000000006e */
[----:B------:R-:W-:Y:S02]  /*4ba0*/  @P2 PRMT R81, R81, 0x5410, R114 ;  /* 0x0000541051512816 */ /* 0x000fe40000000072 */
[----:B------:R-:W-:Y:S02]  /*4bb0*/  @P2 PRMT R82, R82, 0x5410, R202 ;  /* 0x0000541052522816 */ /* 0x000fe400000000ca */
[----:B------:R-:W-:-:S02]  /*4bc0*/  @P2 PRMT R83, R83, 0x5410, R204 ;  /* 0x0000541053532816 */ /* 0x000fc400000000cc */
[----:B------:R-:W-:Y:S02]  /*4bd0*/  F2FP.BF16.F32.PACK_AB R91, R206, R105 ;  /* 0x00000069ce5b723e */ /* 0x000fe400000010ff */
[----:B------:R-:W-:Y:S01]  /*4be0*/  F2FP.BF16.F32.PACK_AB R90, R178, R103 ;  /* 0x00000067b25a723e */ /* 0x000fe200000010ff */
[----:B------:R0:W-:Y:S01]  /*4bf0*/  @P2 STG.E.128 desc[UR4][R96.64], R80 ;  /* 0x0000005060002986 */ /* 0x0001e2000c101d04 */
[----:B------:R-:W-:Y:S01]  /*4c00*/  F2FP.BF16.F32.PACK_AB R89, R162, R101 ;  /* 0x00000065a259723e */ /* 0x000fe200000010ff */
[----:B------:R-:W-:Y:S01]  /*4c10*/  HFMA2.MMA R101, -RZ, RZ, 0, 0 ;  /* 0x00000000ff657435 */ /* 0x000fe200000001ff */
[----:B------:R-:W-:Y:S02]  /*4c20*/  LEA.HI.X R93, R174, UR17, RZ, 0x4, P1 ;  /* 0x00000011ae5d7c11 */ /* 0x000fe400088f24ff */
[----:B-1----:R-:W-:Y:S02]  /*4c30*/  LEA R175, R94, R175, 0x2 ;  /* 0x000000af5eaf7211 */ /* 0x002fe400078e10ff */
[----:B------:R-:W-:Y:S01]  /*4c40*/  @P5 PRMT R86, R85, 0x7632, R86 ;  /* 0x0000763255565816 */ /* 0x000fe20000000056 */
[----:B------:R0:W-:Y:S01]  /*4c50*/  STG.E.128 desc[UR4][R92.64], R88 ;  /* 0x000000585c007986 */ /* 0x0001e2000c101d04 */
[----:B------:R-:W-:-:S02]  /*4c60*/  ISETP.GE.AND P1, PT, R175, R95, PT ;  /* 0x0000005faf00720c */ /* 0x000fc40003f26270 */
[----:B------:R-:W-:Y:S02]  /*4c70*/  @P6 PRMT R84, R84, 0x7632, R84 ;  /* 0x0000763254546816 */ /* 0x000fe40000000054 */
[C---:B------:R-:W-:Y:S01]  /*4c80*/  @P4 PRMT R104, R86.reuse, 0x7632, R104 ;  /* 0x0000763256684816 */ /* 0x040fe20000000068 */
[----:B------:R-:W-:Y:S01]  /*4c90*/  @P5 IMAD.U32 R86, R86, 0x10000, RZ ;  /* 0x0001000056565824 */ /* 0x000fe200078e00ff */
[----:B------:R-:W-:Y:S02]  /*4ca0*/  @P3 PRMT R110, R87, 0x7632, R110 ;  /* 0x00007632576e3816 */ /* 0x000fe4000000006e */
[----:B------:R-:W-:Y:S01]  /*4cb0*/  @P6 SHF.L.U32 R87, R84, 0x10, RZ ;  /* 0x0000001054576819 */ /* 0x000fe200000006ff */
[----:B------:R-:W-:Y:S01]  /*4cc0*/  @P5 FMUL.FTZ R101, R107, R86 ;  /* 0x000000566b655220 */ /* 0x000fe20000410000 */
[----:B------:R-:W-:Y:S02]  /*4cd0*/  @P4 SHF.L.U32 R105, R104, 0x10, RZ ;  /* 0x0000001068694819 */ /* 0x000fe400000006ff */
[----:B------:R-:W-:Y:S01]  /*4ce0*/  @P3 SHF.L.U32 R110, R110, 0x10, RZ ;  /* 0x000000106e6e3819 */ /* 0x000fe200000006ff */
[----:B------:R-:W-:Y:S01]  /*4cf0*/  FADD.FTZ R6, R101, R6 ;  /* 0x0000000665067221 */ /* 0x000fe20000010000 */
[----:B------:R-:W-:Y:S01]  /*4d00*/  MOV R85, RZ ;  /* 0x000000ff00557202 */ /* 0x000fe20000000f00 */
[----:B------:R-:W-:Y:S01]  /*4d10*/  @P6 FMUL.FTZ R85, R106, R87 ;  /* 0x000000576a556220 */ /* 0x000fe20000410000 */
[----:B------:R-:W-:Y:S01]  /*4d20*/  MOV R103, RZ ;  /* 0x000000ff00677202 */ /* 0x000fe20000000f00 */
[----:B------:R-:W-:Y:S01]  /*4d30*/  @P4 FMUL.FTZ R103, R108, R105 ;  /* 0x000000696c674220 */ /* 0x000fe20000410000 */
[----:B------:R-:W-:Y:S01]  /*4d40*/  @P3 FMUL.FTZ R111, R109, R110 ;  /* 0x0000006e6d6f3220 */ /* 0x000fe20000410000 */
[----:B------:R-:W-:-:S02]  /*4d50*/  FADD.FTZ R8, R85, R8 ;  /* 0x0000000855087221 */ /* 0x000fc40000010000 */
[----:B------:R-:W-:Y:S01]  /*4d60*/  FADD.FTZ R4, R103, R4 ;  /* 0x0000000467047221 */ /* 0x000fe20000010000 */
[----:B------:R-:W-:Y:S01]  /*4d70*/  FADD.FTZ R2, R111, R2 ;  /* 0x000000026f027221 */ /* 0x000fe20000010000 */
[----:B0-----:R-:W-:Y:S06]  /*4d80*/  @!P1 BRA `(.L_x_1053) ;  /* 0xffffffbc00709947 */ /* 0x001fec000383ffff */
        /* <DEDUP_REMOVED lines=27> */
[----:B------:R-:W-:Y:S01]  /*4f40*/  MOV R26, R17 ;  /* 0x00000011001a7202 */ /* 0x000fe20000000f00 */
[----:B------:R-:W-:Y:S01]  /*4f50*/  IMAD.MOV.U32 R17, RZ, RZ, R12 ;  /* 0x000000ffff117224 */ /* 0x000fe200078e000c */
        /* <DEDUP_REMOVED lines=66> */
[----:B------:R-:W-:-:S07]  /*5380*/  MOV R10, R0 ;  /* 0x00000000000a7202 */ /* 0x000fce0000000f00 */
.L_x_1051:
[----:B------:R-:W0:Y:S01]  /*5390*/  S2R R112, SR_TID.X ;  /* 0x0000000000707919 */ /* 0x000e220000002100 */
[----:B------:R-:W-:Y:S01]  /*53a0*/  MOV R0, 0x400 ;  /* 0x0000040000007802 */ /* 0x000fe20000000f00 */
[----:B------:R-:W-:Y:S05]  /*53b0*/  WARPSYNC.ALL ;  /* 0x0000000000007948 */ /* 0x000fea0003800000 */
[----:B------:R-:W1:Y:S01]  /*53c0*/  S2R R5, SR_TID.X ;  /* 0x0000000000057919 */ /* 0x000e620000002100 */
[----:B------:R-:W-:Y:S01]  /*53d0*/  ULDC UR6, c[0x0][0x218] ;  /* 0x0000860000067ab9 */ /* 0x000fe20000000800 */
[----:B------:R-:W2:Y:S01]  /*53e0*/  S2R R3, SR_CgaCtaId ;  /* 0x0000000000037919 */ /* 0x000ea20000008800 */
[----:B------:R-:W3:Y:S01]  /*53f0*/  S2R R2, SR_CTAID.X ;  /* 0x0000000000027919 */ /* 0x000ee20000002500 */
[----:B0-----:R-:W-:-:S04]  /*5400*/  SHF.R.U32.HI R4, RZ, 0x5, R112 ;  /* 0x00000005ff047819 */ /* 0x001fc80000011670 */
[----:B------:R-:W-:Y:S02]  /*5410*/  SHF.L.U32 R4, R4, 0x7, RZ ;  /* 0x0000000704047819 */ /* 0x000fe400000006ff */
[----:B-1----:R-:W-:Y:S02]  /*5420*/  LOP3.LUT R5, R5, 0x1f, RZ, 0xc0, !PT ;  /* 0x0000001f05057812 */ /* 0x002fe400078ec0ff */
[----:B--2---:R-:W-:Y:S02]  /*5430*/  LEA R3, R3, R0, 0x18 ;  /* 0x0000000003037211 */ /* 0x004fe400078ec0ff */
[----:B------:R-:W-:Y:S01]  /*5440*/  LOP3.LUT R0, R4, 0xffffff80, R5, 0xe2, !PT ;  /* 0xffffff8004007812 */ /* 0x000fe200078ee205 */
[----:B---3--:R-:W-:Y:S01]  /*5450*/  IMAD R5, R2, UR6, RZ ;  /* 0x0000000602057c24 */ /* 0x008fe2000f8e02ff */
        /* <DEDUP_REMOVED lines=148> */
[----:B------:R-:W-:Y:S01]  /*5da0*/  STS.128 [R2], R36 ;  /* 0x0000002402007388 */ /* 0x000fe20000000c00 */
[----:B------:R-:W-:-:S03]  /*5db0*/  FADD.FTZ R69, R50, R69 ;  /* 0x0000004532457221 */ /* 0x000fc60000010000 */
[----:B------:R-:W-:Y:S04]  /*5dc0*/  STS.128 [R2+0x10], R32 ;  /* 0x0000102002007388 */ /* 0x000fe80000000c00 */
[----:B------:R-:W-:Y:S01]  /*5dd0*/  STS.128 [R2+0x400], R28 ;  /* 0x0004001c02007388 */ /* 0x000fe20000000c00 */
[----:B------:R-:W-:-:S03]  /*5de0*/  FADD.FTZ R63, R63, R58 ;  /* 0x0000003a3f3f7221 */ /* 0x000fc60000010000 */
[----:B------:R-:W-:Y:S04]  /*5df0*/  STS.128 [R2+0x410], R24 ;  /* 0x0004101802007388 */ /* 0x000fe80000000c00 */
[----:B------:R0:W-:Y:S04]  /*5e00*/  STS.128 [R2+0x800], R20 ;  /* 0x0008001402007388 */ /* 0x0001e80000000c00 */
[----:B------:R-:W-:Y:S04]  /*5e10*/  STS.128 [R2+0x810], R16 ;  /* 0x0008101002007388 */ /* 0x000fe80000000c00 */
[----:B------:R-:W-:Y:S04]  /*5e20*/  STS.128 [R2+0xc00], R12 ;  /* 0x000c000c02007388 */ /* 0x000fe80000000c00 */
[----:B------:R1:W-:Y:S01]  /*5e30*/  STS.128 [R2+0xc10], R8 ;  /* 0x000c100802007388 */ /* 0x0003e20000000c00 */
[----:B------:R-:W-:Y:S01]  /*5e40*/  BAR.SYNC.DEFER_BLOCKING 0x0 ;  /* 0x0000000000007b1d */ /* 0x000fe20000010000 */
[----:B0-----:R-:W-:-:S02]  /*5e50*/  SHF.L.U32 R20, R112, 0x2, RZ ;  /* 0x0000000270147819 */ /* 0x001fc400000006ff */
[----:B-1----:R-:W-:Y:S01]  /*5e60*/  IADD3.X R9, RZ, RZ, RZ, P0, !PT ;  /* 0x000000ffff097210 */ /* 0x002fe200007fe4ff */
[----:B------:R-:W-:Y:S01]  /*5e70*/  FADD.FTZ R11, R5, R60 ;  /* 0x0000003c050b7221 */ /* 0x000fe20000010000 */
[----:B------:R-:W-:Y:S02]  /*5e80*/  IADD3 R2, P0, R20, UR6, RZ ;  /* 0x0000000614027c10 */ /* 0x000fe4000ff1e0ff */
[----:B------:R-:W-:Y:S01]  /*5e90*/  SHF.L.U64.HI R24, R112, 0x2, R9 ;  /* 0x0000000270187819 */ /* 0x000fe20000010209 */
[----:B------:R-:W-:-:S03]  /*5ea0*/  FADD.FTZ R9, R3, R52 ;  /* 0x0000003403097221 */ /* 0x000fc60000010000 */
[----:B------:R-:W-:Y:S01]  /*5eb0*/  IADD3.X R3, R24, UR7, RZ, P0, !PT ;  /* 0x0000000718037c10 */ /* 0x000fe200087fe4ff */
[----:B------:R-:W-:Y:S02]  /*5ec0*/  ULDC.64 UR6, c[0x0][0x2d0] ;  /* 0x0000b40000067ab9 */ /* 0x000fe40000000a00 */
[----:B------:R-:W-:Y:S01]  /*5ed0*/  IADD3 R4, P0, R20, UR6, RZ ;  /* 0x0000000614047c10 */ /* 0x000fe2000ff1e0ff */
[----:B------:R-:W0:Y:S03]  /*5ee0*/  LDS R32, [R0] ;  /* 0x0000000000207984 */ /* 0x000e260000000800 */
[----:B------:R-:W-:Y:S01]  /*5ef0*/  IADD3.X R5, R24, UR7, RZ, P0, !PT ;  /* 0x0000000718057c10 */ /* 0x000fe200087fe4ff */
[----:B------:R-:W1:Y:S01]  /*5f00*/  LDS R7, [R0+0x1000] ;  /* 0x0010000000077984 */ /* 0x000e620000000800 */
[----:B------:R-:W-:-:S03]  /*5f10*/  ULDC.64 UR6, c[0x0][0x2f0] ;  /* 0x0000bc0000067ab9 */ /* 0x000fc60000000a00 */
        /* <DEDUP_REMOVED lines=20> */
[----:B------:R-:W-:Y:S01]  /*6060*/  IADD3 R6, P0, R20, UR6, RZ ;  /* 0x0000000614067c10 */ /* 0x000fe2000ff1e0ff */
[----:B------:R-:W-:Y:S02]  /*6070*/  FADD.FTZ R16, R16, R25 ;  /* 0x0000001910107221 */ /* 0x000fe40000010000 */
[----:B------:R-:W5:Y:S01]  /*6080*/  LDS R29, [R0+0x2600] ;  /* 0x00260000001d7984 */ /* 0x000f620000000800 */
[----:B------:R-:W-:Y:S01]  /*6090*/  IADD3.X R7, R24, UR7, RZ, P0, !PT ;  /* 0x0000000718077c10 */ /* 0x000fe200087fe4ff */
[----:B------:R-:W-:Y:S02]  /*60a0*/  FADD.FTZ R8, RZ, R8 ;  /* 0x00000008ff087221 */ /* 0x000fe40000010000 */
        /* <DEDUP_REMOVED lines=8> */
[----:B-1----:R-:W-:-:S03]  /*6130*/  FADD.FTZ R10, R10, R19 ;  /* 0x000000130a0a7221 */ /* 0x002fc60000010000 */
[----:B------:R-:W1:Y:S01]  /*6140*/  LDS R15, [R0+0xe00] ;  /* 0x000e0000000f7984 */ /* 0x000e620000000800 */
[----:B--2---:R-:W-:-:S03]  /*6150*/  FADD.FTZ R8, R8, R27 ;  /* 0x0000001b08087221 */ /* 0x004fc60000010000 */
[----:B------:R-:W-:Y:S01]  /*6160*/  STG.E desc[UR4][R2.64], R55 ;  /* 0x0000003702007986 */ /* 0x000fe2000c101904 */
[----:B---3--:R-:W-:-:S03]  /*6170*/  FADD.FTZ R37, R16, R37 ;  /* 0x0000002510257221 */ /* 0x008fc60000010000 */
[----:B------:R-:W2:Y:S01]  /*6180*/  LDS R23, [R0+0x1c00] ;  /* 0x001c000000177984 */ /* 0x000ea20000000800 */
[----:B----4-:R-:W-:-:S03]  /*6190*/  FADD.FTZ R13, RZ, R13 ;  /* 0x0000000dff0d7221 */ /* 0x010fc60000010000 */
[----:B------:R-:W-:Y:S01]  /*61a0*/  STG.E desc[UR4][R4.64], R43 ;  /* 0x0000002b04007986 */ /* 0x000fe2000c101904 */
[----:B-----5:R-:W-:-:S03]  /*61b0*/  FADD.FTZ R12, R12, R21 ;  /* 0x000000150c0c7221 */ /* 0x020fc60000010000 */
[----:B------:R-:W3:Y:S01]  /*61c0*/  LDS R22, [R0+0x2a00] ;  /* 0x002a000000167984 */ /* 0x000ee20000000800 */
[----:B------:R-:W-:-:S03]  /*61d0*/  FADD.FTZ R10, R10, R29 ;  /* 0x0000001d0a0a7221 */ /* 0x000fc60000010000 */
[----:B------:R-:W4:Y:S01]  /*61e0*/  LDS R43, [R0+0x3800] ;  /* 0x00380000002b7984 */ /* 0x000f220000000800 */
[----:B------:R-:W-:-:S03]  /*61f0*/  FADD.FTZ R39, R8, R39 ;  /* 0x0000002708277221 */ /* 0x000fc60000010000 */
[----:B------:R-:W5:Y:S01]  /*6200*/  LDS R20, [R0+0x1e00] ;  /* 0x001e000000147984 */ /* 0x000f620000000800 */
[----:B------:R-:W-:-:S03]  /*6210*/  FADD.FTZ R14, RZ, R14 ;  /* 0x0000000eff0e7221 */ /* 0x000fc60000010000 */
[----:B------:R-:W5:Y:S01]  /*6220*/  LDS R33, [R0+0x2c00] ;  /* 0x002c000000217984 */ /* 0x000f620000000800 */
[----:B------:R-:W-:-:S03]  /*6230*/  FADD.FTZ R13, R13, R18 ;  /* 0x000000120d0d7221 */ /* 0x000fc60000010000 */
[----:B------:R-:W5:Y:S01]  /*6240*/  LDS R26, [R0+0x3a00] ;  /* 0x003a0000001a7984 */ /* 0x000f620000000800 */
[----:B------:R-:W-:-:S03]  /*6250*/  FADD.FTZ R12, R12, R31 ;  /* 0x0000001f0c0c7221 */ /* 0x000fc60000010000 */
[----:B------:R-:W5:Y:S01]  /*6260*/  LDS R24, [R0+0x2e00] ;  /* 0x002e000000187984 */ /* 0x000f620000000800 */
[----:B0-----:R-:W-:-:S03]  /*6270*/  FADD.FTZ R49, R10, R49 ;  /* 0x000000310a317221 */ /* 0x001fc60000010000 */
[----:B------:R-:W0:Y:S01]  /*6280*/  LDS R25, [R0+0x3c00] ;  /* 0x003c000000197984 */ /* 0x000e220000000800 */
[----:B-1----:R-:W-:-:S03]  /*6290*/  FADD.FTZ R15, RZ, R15 ;  /* 0x0000000fff0f7221 */ /* 0x002fc60000010000 */
[----:B------:R-:W1:Y:S04]  /*62a0*/  LDS R28, [R0+0x3e00] ;  /* 0x003e0000001c7984 */ /* 0x000e680000000800 */
[----:B------:R-:W-:Y:S01]  /*62b0*/  STG.E desc[UR4][R6.64], R35 ;  /* 0x0000002306007986 */ /* 0x000fe2000c101904 */
[----:B--2---:R-:W-:-:S03]  /*62c0*/  FADD.FTZ R14, R14, R23 ;  /* 0x000000170e0e7221 */ /* 0x004fc60000010000 */
[----:B------:R-:W-:Y:S04]  /*62d0*/  STG.E desc[UR4][R2.64+0x200], R57 ;  /* 0x0002003902007986 */ /* 0x000fe8000c101904 */
        /* <DEDUP_REMOVED lines=29> */
.L_x_1052:
[----:B------:R-:W-:Y:S01]  /*64b0*/  HFMA2.MMA R91, -RZ, RZ, 0, 1.847743988037109375e-06 ;  /* 0x0000001fff5b7435 */ /* 0x000fe200000001ff */
[----:B------:R-:W-:Y:S01]  /*64c0*/  BSSY B0, `(.L_x_1054) ;  /* 0x0000006000007945 */ /* 0x000fe20003800000 */
[----:B------:R-:W-:Y:S02]  /*64d0*/  MOV R239, 0x1 ;  /* 0x0000000100ef7802 */ /* 0x000fe40000000f00 */
[----:B------:R-:W-:-:S07]  /*64e0*/  MOV R90, 0xffffffff ;  /* 0xffffffff005a7802 */ /* 0x000fce0000000f00 */
[----:B-----5:R-:W-:Y:S05]  /*64f0*/  WARPSYNC.COLLECTIVE R90, `(.L_x_1055) ;  /* 0x000000005a087348 */ /* 0x020fea0003c00000 */
[----:B------:R0:W1:Y:S02]  /*6500*/  SHFL.BFLY P3, R115, R248, R239, R91 ;  /* 0x0c0000eff8737389 */ /* 0x000064000006005b */
[----:B01---5:R-:W-:Y:S01]  /*6510*/  ENDCOLLECTIVE ;  /* 0x000000000000791b */ /* 0x023fe20003800000 */
.L_x_1055:
[----:B------:R-:W-:Y:S05]  /*6520*/  BSYNC B0 ;  /* 0x0000000000007941 */ /* 0x000fea0003800000 */
.L_x_1054:
[----:B------:R-:W-:Y:S01]  /*6530*/  HFMA2.MMA R91, -RZ, RZ, 0, 1.847743988037109375e-06 ;  /* 0x0000001fff5b7435 */ /* 0x000fe200000001ff */
[----:B------:R-:W-:Y:S01]  /*6540*/  FADD.FTZ R89, R248, R115 ;  /* 0x00000073f8597221 */ /* 0x000fe20000010000 */
[----:B------:R-:W-:Y:S01]  /*6550*/  MOV R248, R114 ;  /* 0x0000007200f87202 */ /* 0x000fe20000000f00 */
[----:B------:R-:W-:Y:S01]  /*6560*/  IMAD.MOV.U32 R239, RZ, RZ, 0x1 ;  /* 0x00000001ffef7424 */ /* 0x000fe200078e00ff */
[----:B------:R-:W-:-:S07]  /*6570*/  MOV R90, 0xffffffff ;  /* 0xffffffff005a7802 */ /* 0x000fce0000000f00 */
[----:B------:R-:W-:Y:S05]  /*6580*/  WARPSYNC.COLLECTIVE R90, `(.L_x_1056) ;  /* 0x000000005a087348 */ /* 0x000fea0003c00000 */
[----:B------:R0:W1:Y:S02]  /*6590*/  SHFL.BFLY P3, R115, R248, R239, R91 ;  /* 0x0c0000eff8737389 */ /* 0x000064000006005b */
[----:B01----:R-:W-:Y:S01]  /*65a0*/  ENDCOLLECTIVE ;  /* 0x000000000000791b */ /* 0x003fe20003800000 */
.L_x_1056:
[----:B------:R-:W-:Y:S01]  /*65b0*/  HFMA2.MMA R239, -RZ, RZ, 0, 1.1920928955078125e-07 ;  /* 0x00000002ffef7435 */ /* 0x000fe200000001ff */
[----:B------:R-:W-:Y:S02]  /*65c0*/  MOV R248, R89 ;  /* 0x0000005900f87202 */ /* 0x000fe40000000f00 */
[----:B------:R-:W-:-:S08]  /*65d0*/  MOV R247, R115 ;  /* 0x0000007300f77202 */ /* 0x000fd00000000f00 */
[----:B------:R-:W-:Y:S05]  /*65e0*/  WARPSYNC.COLLECTIVE R90, `(.L_x_1057) ;  /* 0x000000005a087348 */ /* 0x000fea0003c00000 */
[----:B------:R0:W1:Y:S02]  /*65f0*/  SHFL.BFLY P3, R115, R248, R239, R91 ;  /* 0x0c0000eff8737389 */ /* 0x000064000006005b */
[----:B01----:R-:W-:Y:S01]  /*6600*/  ENDCOLLECTIVE ;  /* 0x000000000000791b */ /* 0x003fe20003800000 */
.L_x_1057:
[----:B------:R-:W-:-:S05]  /*6610*/  FADD.FTZ R114, R114, R247 ;  /* 0x000000f772727221 */ /* 0x000fca0000010000 */
[----:B------:R-:W-:Y:S01]  /*6620*/  MOV R248, R114 ;  /* 0x0000007200f87202 */ /* 0x000fe20000000f00 */
[----:B------:R-:W-:-:S07]  /*6630*/  FADD.FTZ R89, R89, R115 ;  /* 0x0000007359597221 */ /* 0x000fce0000010000 */
[----:B------:R-:W-:Y:S05]  /*6640*/  WARPSYNC.COLLECTIVE R90, `(.L_x_1058) ;  /* 0x000000005a087348 */ /* 0x000fea0003c00000 */
[----:B------:R0:W1:Y:S02]  /*6650*/  SHFL.BFLY P3, R115, R248, R239, R91 ;  /* 0x0c0000eff8737389 */ /* 0x000064000006005b */
[----:B01----:R-:W-:Y:S01]  /*6660*/  ENDCOLLECTIVE ;  /* 0x000000000000791b */ /* 0x003fe20003800000 */
.L_x_1058:
[----:B------:R-:W-:Y:S01]  /*6670*/  HFMA2.MMA R239, -RZ, RZ, 0, 2.384185791015625e-07 ;  /* 0x00000004ffef7435 */ /* 0x000fe200000001ff */
[----:B------:R-:W-:Y:S02]  /*6680*/  MOV R248, R89 ;  /* 0x0000005900f87202 */ /* 0x000fe40000000f00 */
[----:B------:R-:W-:-:S08]  /*6690*/  MOV R247, R115 ;  /* 0x0000007300f77202 */ /* 0x000fd00000000f00 */
[----:B------:R-:W-:Y:S05]  /*66a0*/  WARPSYNC.COLLECTIVE R90, `(.L_x_1059) ;  /* 0x000000005a087348 */ /* 0x000fea0003c00000 */
[----:B------:R0:W1:Y:S02]  /*66b0*/  SHFL.BFLY P3, R115, R248, R239, R91 ;  /* 0x0c0000eff8737389 */ /* 0x000064000006005b */
[----:B01----:R-:W-:Y:S01]  /*66c0*/  ENDCOLLECTIVE ;  /* 0x000000000000791b */ /* 0x003fe20003800000 */
.L_x_1059:
[----:B------:R-:W-:-:S04]  /*66d0*/  FADD.FTZ R247, R114, R247 ;  /* 0x000000f772f77221 */ /* 0x000fc80000010000 */
[----:B------:R-:W-:Y:S02]  /*66e0*/  IMAD.MOV.U32 R248, RZ, RZ, R247 ;  /* 0x000000fffff87224 */ /* 0x000fe400078e00f7 */
[----:B------:R-:W-:-:S07]  /*66f0*/  FADD.FTZ R88, R89, R115 ;  /* 0x0000007359587221 */ /* 0x000fce0000010000 */
[----:B------:R-:W-:Y:S05]  /*6700*/  WARPSYNC.COLLECTIVE R90, `(.L_x_1060) ;  /* 0x000000005a087348 */ /* 0x000fea0003c00000 */
[----:B------:R0:W1:Y:S02]  /*6710*/  SHFL.BFLY P3, R115, R248, R239, R91 ;  /* 0x0c0000eff8737389 */ /* 0x000064000006005b */
[----:B01----:R-:W-:Y:S01]  /*6720*/  ENDCOLLECTIVE ;  /* 0x000000000000791b */ /* 0x003fe20003800000 */
.L_x_1060:
[----:B------:R-:W-:Y:S01]  /*6730*/  HFMA2.MMA R239, -RZ, RZ, 0, 4.76837158203125e-07 ;  /* 0x00000008ffef7435 */ /* 0x000fe200000001ff */
[----:B------:R-:W-:Y:S02]  /*6740*/  MOV R248, R88 ;  /* 0x0000005800f87202 */ /* 0x000fe40000000f00 */
[----:B------:R-:W-:-:S08]  /*6750*/  MOV R114, R115 ;  /* 0x0000007300727202 */ /* 0x000fd00000000f00 */
[----:B------:R-:W-:Y:S05]  /*6760*/  WARPSYNC.COLLECTIVE R90, `(.L_x_1061) ;  /* 0x000000005a087348 */ /* 0x000fea0003c00000 */
[----:B------:R0:W1:Y:S02]  /*6770*/  SHFL.BFLY P3, R115, R248, R239, R91 ;  /* 0x0c0000eff8737389 */ /* 0x000064000006005b */
[----:B01----:R-:W-:Y:S01]  /*6780*/  ENDCOLLECTIVE ;  /* 0x000000000000791b */ /* 0x003fe20003800000 */
.L_x_1061:
[----:B------:R-:W-:-:S05]  /*6790*/  FADD.FTZ R247, R247, R114 ;  /* 0x00000072f7f77221 */ /* 0x000fca0000010000 */
[----:B------:R-:W-:Y:S01]  /*67a0*/  MOV R248, R247 ;  /* 0x000000f700f87202 */ /* 0x000fe20000000f00 */
[----:B------:R-:W-:-:S07]  /*67b0*/  FADD.FTZ R88, R88, R115 ;  /* 0x0000007358587221 */ /* 0x000fce0000010000 */
[----:B------:R-:W-:Y:S05]  /*67c0*/  WARPSYNC.COLLECTIVE R90, `(.L_x_1062) ;  /* 0x000000005a087348 */ /* 0x000fea0003c00000 */
[----:B------:R0:W1:Y:S02]  /*67d0*/  SHFL.BFLY P3, R115, R248, R239, R91 ;  /* 0x0c0000eff8737389 */ /* 0x000064000006005b */
[----:B01----:R-:W-:Y:S01]  /*67e0*/  ENDCOLLECTIVE ;  /* 0x000000000000791b */ /* 0x003fe20003800000 */
.L_x_1062:
[----:B------:R-:W-:Y:S01]  /*67f0*/  HFMA2.MMA R239, -RZ, RZ, 0, 9.5367431640625e-07 ;  /* 0x00000010ffef7435 */ /* 0x000fe200000001ff */
[----:B------:R-:W-:Y:S02]  /*6800*/  MOV R248, R88 ;  /* 0x0000005800f87202 */ /* 0x000fe40000000f00 */
[----:B------:R-:W-:-:S08]  /*6810*/  MOV R114, R115 ;  /* 0x0000007300727202 */ /* 0x000fd00000000f00 */
[----:B------:R-:W-:Y:S05]  /*6820*/  WARPSYNC.COLLECTIVE R90, `(.L_x_1063) ;  /* 0x000000005a087348 */ /* 0x000fea0003c00000 */
[----:B------:R0:W1:Y:S02]  /*6830*/  SHFL.BFLY P3, R115, R248, R239, R91 ;  /* 0x0c0000eff8737389 */ /* 0x000064000006005b */
[----:B01----:R-:W-:Y:S01]  /*6840*/  ENDCOLLECTIVE ;  /* 0x000000000000791b */ /* 0x003fe20003800000 */
.L_x_1063:
[----:B------:R-:W-:-:S05]  /*6850*/  FADD.FTZ R114, R247, R114 ;  /* 0x00000072f7727221 */ /* 0x000fca0000010000 */
[----:B------:R-:W-:Y:S02]  /*6860*/  MOV R248, R114 ;  /* 0x0000007200f87202 */ /* 0x000fe40000000f00 */
[----:B------:R-:W-:-:S07]  /*6870*/  MOV R89, R115 ;  /* 0x0000007300597202 */ /* 0x000fce0000000f00 */
[----:B------:R-:W-:Y:S05]  /*6880*/  WARPSYNC.COLLECTIVE R90, `(.L_x_1064) ;  /* 0x000000005a087348 */ /* 0x000fea0003c00000 */
[----:B------:R0:W1:Y:S02]  /*6890*/  SHFL.BFLY P3, R115, R248, R239, R91 ;  /* 0x0c0000eff8737389 */ /* 0x000064000006005b */
[----:B01----:R-:W-:Y:S01]  /*68a0*/  ENDCOLLECTIVE ;  /* 0x000000000000791b */ /* 0x003fe20003800000 */
.L_x_1064:
[----:B------:R-:W-:Y:S05]  /*68b0*/  BRA `(.L_x_1065) ;  /* 0xffffffb800fc7947 */ /* 0x000fea000383ffff */
.L_x_1066:
        /* <DEDUP_REMOVED lines=12> */
.L_x_14219:


//--------------------- .text._ZN10layer_norm22ln_bwd_finalize_kernelINS_22Kernel_traits_finalizeILj1024E13__nv_bfloat16S2_S2_S2_fjLb1ELj1024ELj4ENS_18Kernel_traits_baseILj1024ES2_S2_S2_S2_fjLj1024EEEEELb1ELb0EEEvNS_9BwdParamsE --------------------------
	.section	.text._ZN10layer_norm22ln_bwd_finalize_kernelINS_22Kernel_traits_finalizeILj1024E13__nv_bfloat16S2_S2_S2_fjLb1ELj1024ELj4ENS_18Kernel_traits_baseILj1024ES2_S2_S2_S2_fjLj1024EEEEELb1ELb0EEEvNS_9BwdParamsE,"ax",@progbits
	.align	128
        .global         _ZN10layer_norm22ln_bwd_finalize_kernelINS_22Kernel_traits_finalizeILj1024E13__nv_bfloat16S2_S2_S2_fjLb1ELj1024ELj4ENS_18Kernel_traits_baseILj1024ES2_S2_S2_S2_fjLj1024EEEEELb1ELb0EEEvNS_9BwdParamsE
        .type           _ZN10layer_norm22ln_bwd_finalize_kernelINS_22Kernel_traits_finalizeILj1024E13__nv_bfloat16S2_S2_S2_fjLb1ELj1024ELj4ENS_18Kernel_traits_baseILj1024ES2_S2_S2_S2_fjLj1024EEEEELb1ELb0EEEvNS_9BwdParamsE,@function
        .size           _ZN10layer_norm22ln_bwd_finalize_kernelINS_22Kernel_traits_finalizeILj1024E13__nv_bfloat16S2_S2_S2_fjLb1ELj1024ELj4ENS_18Kernel_traits_baseILj1024ES2_S2_S2_S2_fjLj1024EEEEELb1ELb0EEEvNS_9BwdParamsE,(.L_x_14220 - _ZN10layer_norm22ln_bwd_finalize_kernelINS_22Kernel_traits_finalizeILj1024E13__nv_bfloat16S2_S2_S2_fjLb1ELj1024ELj4ENS_18Kernel_traits_baseILj1024ES2_S2_S2_S2_fjLj1024EEEEELb1ELb0EEEvNS_9BwdParamsE)
        .other          _ZN10layer_norm22ln_bwd_finalize_kernelINS_22Kernel_traits_finalizeILj1024E13__nv_bfloat16S2_S2_S2_fjLb1ELj1024ELj4ENS_18Kernel_traits_baseILj1024ES2_S2_S2_S2_fjLj1024EEEEELb1ELb0EEEvNS_9BwdParamsE,@"STO_CUDA_ENTRY STV_DEFAULT"
_ZN10layer_norm22ln_bwd_finalize_kernelINS_22Kernel_traits_finalizeILj1024E13__nv_bfloat16S2_S2_S2_fjLb1ELj1024ELj4ENS_18Kernel_traits_baseILj1024ES2_S2_S2_S2_fjLj1024EEEEELb1ELb0EEEvNS_9BwdParamsE:
.text._ZN10layer_norm22ln_bwd_finalize_kernelINS_22Kernel_traits_finalizeILj1024E13__nv_bfloat16S2_S2_S2_fjLb1ELj1024ELj4ENS_18Kernel_traits_baseILj1024ES2_S2_S2_S2_fjLj1024EEEEELb1ELb0EEEvNS_9BwdParamsE:
        /* <DEDUP_REMOVED lines=11> */
[----:B------:R-:W-:Y:S01]  /*00b0*/  SHF.L.U32 R7, R7, 0x4, RZ ;  /* 0x0000000407077819 */ /* 0x000fe200000006ff */
[----:B------:R-:W-:Y:S01]  /*00c0*/  ULDC.64 UR6, c[0x0][0x208] ;  /* 0x0000820000067ab9 */ /* 0x000fe20000000a00 */
[----:B------:R-:W-:Y:S02]  /*00d0*/  LOP3.LUT R5, R0, 0x3fffffe0, RZ, 0xc0, !PT ;  /* 0x3fffffe000057812 */ /* 0x000fe400078ec0ff */
[----:B------:R-:W-:Y:S02]  /*00e0*/  LOP3.LUT R6, R3, 0x1f, R0, 0x78, !PT ;  /* 0x0000001f03067812 */ /* 0x000fe400078e7800 */
[----:B------:R-:W-:Y:S02]  /*00f0*/  LOP3.LUT R9, R7, 0x7ffffff0, RZ, 0xc0, !PT ;  /* 0x7ffffff007097812 */ /* 0x000fe400078ec0ff */
[----:B------:R-:W-:-:S02]  /*0100*/  IADD3 R7, R5, R6, RZ ;  /* 0x0000000605077210 */ /* 0x000fc40007ffe0ff */
[----:B------:R-:W-:Y:S02]  /*0110*/  ISETP.NE.AND P0, PT, R3, 0x1f, PT ;  /* 0x0000001f0300780c */ /* 0x000fe40003f05270 */
[C---:B------:R-:W-:Y:S02]  /*0120*/  LEA R8, R2.reuse, R6, 0x5 ;  /* 0x0000000602087211 */ /* 0x040fe400078e28ff */
[C---:B------:R-:W-:Y:S02]  /*0130*/  ISETP.GT.U32.OR P0, PT, R2.reuse, 0xf, P0 ;  /* 0x0000000f0200780c */ /* 0x040fe40000704470 */
[----:B------:R-:W-:Y:S01]  /*0140*/  IADD3 R5, R2, R9, RZ ;  /* 0x0000000902057210 */ /* 0x000fe20007ffe0ff */
[----:B0-----:R-:W-:-:S06]  /*0150*/  ULEA UR4, UR5, UR4, 0x18 ;  /* 0x0000000405047291 */ /* 0x001fcc000f8ec03f */
[----:B------:R-:W-:Y:S02]  /*0160*/  LEA R6, R7, UR4, 0x2 ;  /* 0x0000000407067c11 */ /* 0x000fe4000f8e10ff */
[----:B------:R-:W-:-:S07]  /*0170*/  LEA R7, R8, UR4, 0x2 ;  /* 0x0000000408077c11 */ /* 0x000fce000f8e10ff */
.L_x_1079:
[----:B0--3--:R-:W0:Y:S01]  /*0180*/  LDC R8, c[0x0][0x210] ;  /* 0x00008400ff087b82 */ /* 0x009e220000000800 */
[----:B------:R-:W-:Y:S01]  /*0190*/  BSSY B0, `(.L_x_1067) ;  /* 0x0000086000007945 */ /* 0x000fe20003800000 */
[----:B------:R-:W-:Y:S01]  /*01a0*/  HFMA2.MMA R11, -RZ, RZ, 0, 0 ;  /* 0x00000000ff0b7435 */ /* 0x000fe200000001ff */
[----:B------:R-:W-:Y:S01]  /*01b0*/  IMAD.MOV.U32 R22, RZ, RZ, RZ ;  /* 0x000000ffff167224 */ /* 0x000fe200078e00ff */
[----:B------:R-:W-:-:S04]  /*01c0*/  MOV R24, RZ ;  /* 0x000000ff00187202 */ /* 0x000fc80000000f00 */
[----:B-1----:R-:W1:Y:S01]  /*01d0*/  LDC R9, c[0x0][0x218] ;  /* 0x00008600ff097b82 */ /* 0x002e620000000800 */
[----:B0-----:R-:W-:-:S04]  /*01e0*/  ISETP.GE.U32.AND P1, PT, R3, R8, PT ;  /* 0x000000080300720c */ /* 0x001fc80003f26070 */
[----:B-1----:R-:W-:-:S13]  /*01f0*/  ISETP.GE.U32.OR P1, PT, R4, R9, P1 ;  /* 0x000000090400720c */ /* 0x002fda0000f26470 */
[----:B--2---:R-:W-:Y:S05]  /*0200*/  @P1 BRA `(.L_x_1068) ;  /* 0x0000000400f81947 */ /* 0x004fea0003800000 */
[----:B------:R-:W-:Y:S02]  /*0210*/  ISETP.GE.U32.AND P2, PT, R3, R8, PT ;  /* 0x000000080300720c */ /* 0x000fe40003f46070 */
[----:B------:R-:W-:-:S11]  /*0220*/  MOV R23, R3 ;  /* 0x0000000300177202 */ /* 0x000fd60000000f00 */
[----:B------:R-:W0:Y:S01]  /*0230*/  @P2 LDC.64 R12, c[0x0][0x2d0] ;  /* 0x0000b400ff0c2b82 */ /* 0x000e220000000a00 */
[----:B------:R-:W-:-:S07]  /*0240*/  @P2 IMAD R17, R23, R9, R4 ;  /* 0x0000000917112224 */ /* 0x000fce00078e0204 */
[----:B------:R-:W1:Y:S08]  /*0250*/  @P2 LDC.64 R14, c[0x0][0x2d8] ;  /* 0x0000b600ff0e2b82 */ /* 0x000e700000000a00 */
[----:B------:R-:W2:Y:S01]  /*0260*/  @P2 LDC.64 R10, c[0x0][0x2f0] ;  /* 0x0000bc00ff0a2b82 */ /* 0x000ea20000000a00 */
[----:B0-----:R-:W-:-:S06]  /*0270*/  @P2 IMAD.WIDE.U32 R12, R17, 0x4, R12 ;  /* 0x00000004110c2825 */ /* 0x001fcc00078e000c */
[----:B------:R-:W3:Y:S01]  /*0280*/  @P2 LDG.E R13, desc[UR6][R12.64] ;  /* 0x000000060c0d2981 */ /* 0x000ee2000c1e1900 */
[----:B-1----:R-:W-:-:S06]  /*0290*/  @P2 IMAD.WIDE.U32 R14, R17, 0x4, R14 ;  /* 0x00000004110e2825 */ /* 0x002fcc00078e000e */
[----:B------:R-:W4:Y:S01]  /*02a0*/  @P2 LDG.E R15, desc[UR6][R14.64] ;  /* 0x000000060e0f2981 */ /* 0x000f22000c1e1900 */
[----:B--2---:R-:W-:-:S06]  /*02b0*/  @P2 IMAD.WIDE.U32 R16, R17, 0x4, R10 ;  /* 0x0000000411102825 */ /* 0x004fcc00078e000a */
[----:B------:R-:W2:Y:S01]  /*02c0*/  @P2 LDG.E R16, desc[UR6][R16.64] ;  /* 0x0000000610102981 */ /* 0x000ea2000c1e1900 */
[----:B------:R-:W-:-:S04]  /*02d0*/  @P2 IADD3 R23, R23, 0x20, RZ ;  /* 0x0000002017172810 */ /* 0x000fc80007ffe0ff */
[CC--:B------:R-:W-:Y:S02]  /*02e0*/  ISETP.GE.U32.AND P1, PT, R23.reuse, R8.reuse, PT ;  /* 0x000000081700720c */ /* 0x0c0fe40003f26070 */
[----:B------:R-:W-:-:S04]  /*02f0*/  IADD3 R10, -R23, R8, RZ ;  /* 0x00000008170a7210 */ /* 0x000fc80007ffe1ff */
[----:B------:R-:W-:Y:S01]  /*0300*/  ISETP.LE.U32.OR P1, PT, R10, 0x60, P1 ;  /* 0x000000600a00780c */ /* 0x000fe20000f23470 */
[----:B------:R-:W-:Y:S01]  /*0310*/  IMAD.MOV.U32 R22, RZ, RZ, RZ ;  /* 0x000000ffff167224 */ /* 0x000fe200078e00ff */
[----:B------:R-:W-:Y:S02]  /*0320*/  MOV R24, RZ ;  /* 0x000000ff00187202 */ /* 0x000fe40000000f00 */
[----:B------:R-:W-:Y:S01]  /*0330*/  MOV R11, RZ ;  /* 0x000000ff000b7202 */ /* 0x000fe20000000f00 */
[----:B------:R-:W-:Y:S02]  /*0340*/  BSSY B1, `(.L_x_1069) ;  /* 0x0000039000017945 */ /* 0x000fe40003800000 */
[----:B---3--:R-:W-:Y:S01]  /*0350*/  @P2 FADD.FTZ R24, R24, R13 ;  /* 0x0000000d18182221 */ /* 0x008fe20000010000 */
[----:B----4-:R-:W-:Y:S01]  /*0360*/  @P2 FADD.FTZ R22, R22, R15 ;  /* 0x0000000f16162221 */ /* 0x010fe20000010000 */
[----:B--2---:R-:W-:Y:S01]  /*0370*/  @P2 FADD.FTZ R11, R11, R16 ;  /* 0x000000100b0b2221 */ /* 0x004fe20000010000 */
[----:B------:R-:W-:-:S03]  /*0380*/  PLOP3.LUT P2, PT, P2, PT, PT, 0x8, 0x0 ;  /* 0x000000000000781c */ /* 0x000fc6000174e170 */
[----:B------:R-:W-:Y:S10]  /*0390*/  @P1 BRA `(.L_x_1070) ;  /* 0x0000000000cc1947 */ /* 0x000ff40003800000 */
[----:B------:R-:W-:Y:S02]  /*03a0*/  PLOP3.LUT P2, PT, PT, PT, PT, 0x8, 0x0 ;  /* 0x000000000000781c */ /* 0x000fe40003f4e170 */
[----:B------:R-:W-:-:S11]  /*03b0*/  IADD3 R12, R8, -0x60, RZ ;  /* 0xffffffa0080c7810 */ /* 0x000fd60007ffe0ff */
.L_x_1071:
[----:B------:R-:W0:Y:S01]  /*03c0*/  LDC.64 R14, c[0x0][0x2d0] ;  /* 0x0000b400ff0e7b82 */ /* 0x000e220000000a00 */
[C---:B------:R-:W-:Y:S01]  /*03d0*/  IADD3 R27, R23.reuse, 0x20, RZ ;  /* 0x00000020171b7810 */ /* 0x040fe20007ffe0ff */
[----:B------:R-:W-:-:S04]  /*03e0*/  IMAD R25, R23, R9, R4 ;  /* 0x0000000917197224 */ /* 0x000fc800078e0204 */
[----:B------:R-:W-:Y:S02]  /*03f0*/  IMAD R27, R27, R9, R4 ;  /* 0x000000091b1b7224 */ /* 0x000fe400078e0204 */
[----:B0-----:R-:W-:-:S04]  /*0400*/  IMAD.WIDE.U32 R20, R25, 0x4, R14 ;  /* 0x0000000419147825 */ /* 0x001fc800078e000e */
[----:B------:R-:W-:Y:S01]  /*0410*/  IMAD.WIDE.U32 R16, R27, 0x4, R14 ;  /* 0x000000041b107825 */ /* 0x000fe200078e000e */
[----:B------:R-:W2:Y:S04]  /*0420*/  LDG.E R26, desc[UR6][R20.64] ;  /* 0x00000006141a7981 */ /* 0x000ea8000c1e1900 */
[----:B------:R0:W3:Y:S01]  /*0430*/  LDG.E R10, desc[UR6][R16.64] ;  /* 0x00000006100a7981 */ /* 0x0000e2000c1e1900 */
[C---:B------:R-:W-:Y:S02]  /*0440*/  IADD3 R19, R23.reuse, 0x40, RZ ;  /* 0x0000004017137810 */ /* 0x040fe40007ffe0ff */
[----:B------:R-:W-:-:S03]  /*0450*/  IADD3 R29, R23, 0x60, RZ ;  /* 0x00000060171d7810 */ /* 0x000fc60007ffe0ff */
[-CC-:B------:R-:W-:Y:S02]  /*0460*/  IMAD R19, R19, R9.reuse, R4.reuse ;  /* 0x0000000913137224 */ /* 0x180fe400078e0204 */
[----:B------:R-:W-:Y:S01]  /*0470*/  IMAD R29, R29, R9, R4 ;  /* 0x000000091d1d7224 */ /* 0x000fe200078e0204 */
[----:B0-----:R-:W0:Y:S01]  /*0480*/  LDC.64 R16, c[0x0][0x2d8] ;  /* 0x0000b600ff107b82 */ /* 0x001e220000000a00 */
[----:B------:R-:W-:-:S04]  /*0490*/  IMAD.WIDE.U32 R20, R19, 0x4, R14 ;  /* 0x0000000413147825 */ /* 0x000fc800078e000e */
[----:B------:R-:W-:Y:S01]  /*04a0*/  IMAD.WIDE.U32 R14, R29, 0x4, R14 ;  /* 0x000000041d0e7825 */ /* 0x000fe200078e000e */
[----:B------:R0:W4:Y:S04]  /*04b0*/  LDG.E R18, desc[UR6][R20.64] ;  /* 0x0000000614127981 */ /* 0x000128000c1e1900 */
[----:B------:R1:W5:Y:S01]  /*04c0*/  LDG.E R13, desc[UR6][R14.64] ;  /* 0x000000060e0d7981 */ /* 0x000362000c1e1900 */
[----:B0-----:R-:W-:-:S06]  /*04d0*/  IMAD.WIDE.U32 R20, R25, 0x4, R16 ;  /* 0x0000000419147825 */ /* 0x001fcc00078e0010 */
[----:B------:R3:W4:Y:S01]  /*04e0*/  LDG.E R20, desc[UR6][R20.64] ;  /* 0x0000000614147981 */ /* 0x000722000c1e1900 */
[----:B-1----:R-:W-:-:S04]  /*04f0*/  IMAD.WIDE.U32 R14, R27, 0x4, R16 ;  /* 0x000000041b0e7825 */ /* 0x002fc800078e0010 */
[----:B--2---:R-:W-:-:S04]  /*0500*/  FADD.FTZ R26, R26, R24 ;  /* 0x000000181a1a7221 */ /* 0x004fc80000010000 */
[----:B---3--:R-:W-:Y:S02]  /*0510*/  FADD.FTZ R21, R26, R10 ;  /* 0x0000000a1a157221 */ /* 0x008fe40000010000 */
[----:B------:R0:W2:Y:S02]  /*0520*/  LDG.E R10, desc[UR6][R14.64] ;  /* 0x000000060e0a7981 */ /* 0x0000a4000c1e1900 */
[----:B0-----:R-:W-:-:S04]  /*0530*/  IMAD.WIDE.U32 R14, R19, 0x4, R16 ;  /* 0x00000004130e7825 */ /* 0x001fc800078e0010 */
[----:B------:R-:W-:Y:S01]  /*0540*/  IMAD.WIDE.U32 R16, R29, 0x4, R16 ;  /* 0x000000041d107825 */ /* 0x000fe200078e0010 */
[----:B------:R0:W3:Y:S05]  /*0550*/  LDG.E R26, desc[UR6][R14.64] ;  /* 0x000000060e1a7981 */ /* 0x0000ea000c1e1900 */
[----:B------:R-:W3:Y:S01]  /*0560*/  LDG.E R16, desc[UR6][R16.64] ;  /* 0x0000000610107981 */ /* 0x000ee2000c1e1900 */
[----:B0-----:R-:W0:Y:S01]  /*0570*/  LDC.64 R14, c[0x0][0x2f0] ;  /* 0x0000bc00ff0e7b82 */ /* 0x001e220000000a00 */
[----:B----4-:R-:W-:Y:S01]  /*0580*/  FADD.FTZ R22, R20, R22 ;  /* 0x0000001614167221 */ /* 0x010fe20000010000 */
[----:B0-----:R-:W-:-:S05]  /*0590*/  IMAD.WIDE.U32 R24, R25, 0x4, R14 ;  /* 0x0000000419187825 */ /* 0x001fca00078e000e */
[----:B------:R0:W4:Y:S01]  /*05a0*/  LDG.E R20, desc[UR6][R24.64] ;  /* 0x0000000618147981 */ /* 0x000122000c1e1900 */
[----:B------:R-:W-:-:S06]  /*05b0*/  IMAD.WIDE.U32 R28, R29, 0x4, R14 ;  /* 0x000000041d1c7825 */ /* 0x000fcc00078e000e */
[----:B------:R-:W3:Y:S01]  /*05c0*/  LDG.E R28, desc[UR6][R28.64] ;  /* 0x000000061c1c7981 */ /* 0x000ee2000c1e1900 */
[----:B0-----:R-:W-:-:S05]  /*05d0*/  IMAD.WIDE.U32 R24, R27, 0x4, R14 ;  /* 0x000000041b187825 */ /* 0x001fca00078e000e */
[----:B------:R0:W3:Y:S02]  /*05e0*/  LDG.E R27, desc[UR6][R24.64] ;  /* 0x00000006181b7981 */ /* 0x0000e4000c1e1900 */
[----:B0-----:R-:W-:-:S05]  /*05f0*/  IMAD.WIDE.U32 R24, R19, 0x4, R14 ;  /* 0x0000000413187825 */ /* 0x001fca00078e000e */
[----:B------:R5:W3:Y:S01]  /*0600*/  LDG.E R19, desc[UR6][R24.64] ;  /* 0x0000000618137981 */ /* 0x000ae2000c1e1900 */
[----:B------:R-:W-:-:S05]  /*0610*/  VIADD R23, R23, 0x80 ;  /* 0x0000008017177836 */ /* 0x000fca0000000000 */
[----:B------:R-:W-:Y:S01]  /*0620*/  ISETP.GE.U32.AND P1, PT, R23, R12, PT ;  /* 0x0000000c1700720c */ /* 0x000fe20003f26070 */
[----:B------:R-:W-:-:S04]  /*0630*/  FADD.FTZ R18, R21, R18 ;  /* 0x0000001215127221 */ /* 0x000fc80000010000 */
[----:B-----5:R-:W-:Y:S01]  /*0640*/  FADD.FTZ R24, R18, R13 ;  /* 0x0000000d12187221 */ /* 0x020fe20000010000 */
[----:B----4-:R-:W-:Y:S01]  /*0650*/  FADD.FTZ R20, R20, R11 ;  /* 0x0000000b14147221 */ /* 0x010fe20000010000 */
[----:B--2---:R-:W-:-:S04]  /*0660*/  FADD.FTZ R11, R22, R10 ;  /* 0x0000000a160b7221 */ /* 0x004fc80000010000 */
[----:B---3--:R-:W-:Y:S01]  /*0670*/  FADD.FTZ R11, R11, R26 ;  /* 0x0000001a0b0b7221 */ /* 0x008fe20000010000 */
[----:B------:R-:W-:-:S03]  /*0680*/  FADD.FTZ R20, R20, R27 ;  /* 0x0000001b14147221 */ /* 0x000fc60000010000 */
[----:B------:R-:W-:Y:S01]  /*0690*/  FADD.FTZ R22, R11, R16 ;  /* 0x000000100b167221 */ /* 0x000fe20000010000 */
[----:B------:R-:W-:-:S04]  /*06a0*/  FADD.FTZ R19, R20, R19 ;  /* 0x0000001314137221 */ /* 0x000fc80000010000 */
[----:B------:R-:W-:Y:S01]  /*06b0*/  FADD.FTZ R11, R19, R28 ;  /* 0x0000001c130b7221 */ /* 0x000fe20000010000 */
[----:B------:R-:W-:Y:S06]  /*06c0*/  @!P1 BRA `(.L_x_1071) ;  /* 0xfffffffc003c9947 */ /* 0x000fec000383ffff */
.L_x_1070:
[----:B------:R-:W-:Y:S05]  /*06d0*/  BSYNC B1 ;  /* 0x0000000000017941 */ /* 0x000fea0003800000 */
.L_x_1069:
        /* <DEDUP_REMOVED lines=9> */
[----:B------:R-:W1:Y:S08]  /*0770*/  LDC.64 R18, c[0x0][0x2d8] ;  /* 0x0000b600ff127b82 */ /* 0x000e700000000a00 */
[----:B------:R-:W2:Y:S01]  /*0780*/  LDC.64 R14, c[0x0][0x2f0] ;  /* 0x0000bc00ff0e7b82 */ /* 0x000ea20000000a00 */
[----:B0-----:R-:W-:-:S04]  /*0790*/  IMAD.WIDE.U32 R26, R13, 0x4, R20 ;  /* 0x000000040d1a7825 */ /* 0x001fc800078e0014 */
[----:B-1----:R-:W-:Y:S02]  /*07a0*/  IMAD.WIDE.U32 R16, R13, 0x4, R18 ;  /* 0x000000040d107825 */ /* 0x002fe400078e0012 */
[----:B------:R-:W3:Y:S02]  /*07b0*/  LDG.E R27, desc[UR6][R26.64] ;  /* 0x000000061a1b7981 */ /* 0x000ee4000c1e1900 */
[----:B------:R-:W-:Y:S02]  /*07c0*/  IMAD.WIDE.U32 R20, R25, 0x4, R20 ;  /* 0x0000000419147825 */ /* 0x000fe400078e0014 */
[----:B------:R-:W4:Y:S02]  /*07d0*/  LDG.E R17, desc[UR6][R16.64] ;  /* 0x0000000610117981 */ /* 0x000f24000c1e1900 */
[----:B--2---:R-:W-:Y:S02]  /*07e0*/  IMAD.WIDE.U32 R12, R13, 0x4, R14 ;  /* 0x000000040d0c7825 */ /* 0x004fe400078e000e */
[----:B------:R-:W2:Y:S02]  /*07f0*/  LDG.E R21, desc[UR6][R20.64] ;  /* 0x0000000614157981 */ /* 0x000ea4000c1e1900 */
[----:B------:R-:W-:-:S02]  /*0800*/  IMAD.WIDE.U32 R18, R25, 0x4, R18 ;  /* 0x0000000419127825 */ /* 0x000fc400078e0012 */
[----:B------:R-:W5:Y:S02]  /*0810*/  LDG.E R12, desc[UR6][R12.64] ;  /* 0x000000060c0c7981 */ /* 0x000f64000c1e1900 */
[----:B------:R-:W-:Y:S02]  /*0820*/  IMAD.WIDE.U32 R14, R25, 0x4, R14 ;  /* 0x00000004190e7825 */ /* 0x000fe400078e000e */
[----:B------:R-:W5:Y:S04]  /*0830*/  LDG.E R19, desc[UR6][R18.64] ;  /* 0x0000000612137981 */ /* 0x000f68000c1e1900 */
[----:B------:R-:W5:Y:S01]  /*0840*/  LDG.E R14, desc[UR6][R14.64] ;  /* 0x000000060e0e7981 */ /* 0x000f62000c1e1900 */
[----:B------:R-:W-:Y:S02]  /*0850*/  PLOP3.LUT P2, PT, PT, PT, PT, 0x8, 0x0 ;  /* 0x000000000000781c */ /* 0x000fe40003f4e170 */
[----:B------:R-:W-:Y:S01]  /*0860*/  IADD3 R23, R23, 0x40, RZ ;  /* 0x0000004017177810 */ /* 0x000fe20007ffe0ff */
[----:B---3--:R-:W-:Y:S01]  /*0870*/  FADD.FTZ R24, R24, R27 ;  /* 0x0000001b18187221 */ /* 0x008fe20000010000 */
[----:B----4-:R-:W-:-:S03]  /*0880*/  FADD.FTZ R22, R22, R17 ;  /* 0x0000001116167221 */ /* 0x010fc60000010000 */
[----:B--2---:R-:W-:Y:S01]  /*0890*/  FADD.FTZ R24, R24, R21 ;  /* 0x0000001518187221 */ /* 0x004fe20000010000 */
[----:B-----5:R-:W-:Y:S01]  /*08a0*/  FADD.FTZ R11, R11, R12 ;  /* 0x0000000c0b0b7221 */ /* 0x020fe20000010000 */
[----:B------:R-:W-:-:S03]  /*08b0*/  FADD.FTZ R22, R22, R19 ;  /* 0x0000001316167221 */ /* 0x000fc60000010000 */
[----:B------:R-:W-:-:S07]  /*08c0*/  FADD.FTZ R11, R11, R14 ;  /* 0x0000000e0b0b7221 */ /* 0x000fce0000010000 */
.L_x_1073:
[----:B------:R-:W-:Y:S05]  /*08d0*/  BSYNC B1 ;  /* 0x0000000000017941 */ /* 0x000fea0003800000 */
.L_x_1072:
[----:B------:R-:W-:Y:S01]  /*08e0*/  ISETP.LT.U32.OR P2, PT, R23, R8, P2 ;  /* 0x000000081700720c */ /* 0x000fe20001741470 */
[----:B------:R-:W-:-:S12]  /*08f0*/  BSSY B1, `(.L_x_1068) ;  /* 0x000000f000017945 */ /* 0x000fd80003800000 */
[----:B------:R-:W-:Y:S05]  /*0900*/  @!P2 BRA `(.L_x_1074) ;  /* 0x000000000034a947 */ /* 0x000fea0003800000 */
[----:B------:R-:W0:Y:S01]  /*0910*/  LDC.64 R16, c[0x0][0x2d0] ;  /* 0x0000b400ff107b82 */ /* 0x000e220000000a00 */
[----:B------:R-:W-:-:S07]  /*0920*/  IMAD R19, R23, R9, R4 ;  /* 0x0000000917137224 */ /* 0x000fce00078e0204 */
[----:B------:R-:W1:Y:S08]  /*0930*/  LDC.64 R12, c[0x0][0x2d8] ;  /* 0x0000b600ff0c7b82 */ /* 0x000e700000000a00 */
[----:B------:R-:W2:Y:S01]  /*0940*/  LDC.64 R14, c[0x0][0x2f0] ;  /* 0x0000bc00ff0e7b82 */ /* 0x000ea20000000a00 */
[----:B0-----:R-:W-:-:S06]  /*0950*/  IMAD.WIDE.U32 R16, R19, 0x4, R16 ;  /* 0x0000000413107825 */ /* 0x001fcc00078e0010 */
[----:B------:R-:W3:Y:S01]  /*0960*/  LDG.E R17, desc[UR6][R16.64] ;  /* 0x0000000610117981 */ /* 0x000ee2000c1e1900 */
[----:B-1----:R-:W-:-:S06]  /*0970*/  IMAD.WIDE.U32 R12, R19, 0x4, R12 ;  /* 0x00000004130c7825 */ /* 0x002fcc00078e000c */
[----:B------:R-:W4:Y:S01]  /*0980*/  LDG.E R13, desc[UR6][R12.64] ;  /* 0x000000060c0d7981 */ /* 0x000f22000c1e1900 */
[----:B--2---:R-:W-:-:S06]  /*0990*/  IMAD.WIDE.U32 R14, R19, 0x4, R14 ;  /* 0x00000004130e7825 */ /* 0x004fcc00078e000e */
[----:B------:R-:W2:Y:S01]  /*09a0*/  LDG.E R14, desc[UR6][R14.64] ;  /* 0x000000060e0e7981 */ /* 0x000ea2000c1e1900 */
[----:B---3--:R-:W-:Y:S01]  /*09b0*/  FADD.FTZ R24, R24, R17 ;  /* 0x0000001118187221 */ /* 0x008fe20000010000 */
[----:B----4-:R-:W-:Y:S01]  /*09c0*/  FADD.FTZ R22, R22, R13 ;  /* 0x0000000d16167221 */ /* 0x010fe20000010000 */
[----:B--2---:R-:W-:-:S07]  /*09d0*/  FADD.FTZ R11, R11, R14 ;  /* 0x0000000e0b0b7221 */ /* 0x004fce0000010000 */
.L_x_1074:
[----:B------:R-:W-:Y:S05]  /*09e0*/  BSYNC B1 ;  /* 0x0000000000017941 */ /* 0x000fea0003800000 */
.L_x_1068:
[----:B------:R-:W-:Y:S05]  /*09f0*/  BSYNC B0 ;  /* 0x0000000000007941 */ /* 0x000fea0003800000 */
.L_x_1067:
[----:B------:R-:W-:Y:S01]  /*0a00*/  ISETP.GT.U32.AND P1, PT, R0, 0x3ff, PT ;  /* 0x000003ff0000780c */ /* 0x000fe20003f24070 */
[----:B------:R0:W-:Y:S01]  /*0a10*/  STS [R6], R22 ;  /* 0x0000001606007388 */ /* 0x0001e20000000800 */
[----:B------:R-:W-:Y:S05]  /*0a20*/  WARPSYNC.ALL ;  /* 0x0000000000007948 */ /* 0x000fea0003800000 */
[----:B------:R0:W-:Y:S04]  /*0a30*/  STS [R6+0x1000], R24 ;  /* 0x0010001806007388 */ /* 0x0001e80000000800 */
[----:B------:R0:W-:Y:S01]  /*0a40*/  STS [R6+0x2000], R11 ;  /* 0x0020000b06007388 */ /* 0x0001e20000000800 */
[----:B------:R-:W-:Y:S06]  /*0a50*/  BAR.SYNC.DEFER_BLOCKING 0x0 ;  /* 0x0000000000007b1d */ /* 0x000fec0000010000 */
[----:B------:R-:W-:Y:S05]  /*0a60*/  @P1 BRA `(.L_x_1075) ;  /* 0x0000000000a41947 */ /* 0x000fea0003800000 */
[----:B------:R1:W2:Y:S01]  /*0a70*/  LDS R12, [R7] ;  /* 0x00000000070c7984 */ /* 0x0002a20000000800 */
[----:B------:R-:W-:Y:S01]  /*0a80*/  UMOV UR5, 0xffffffff ;  /* 0xffffffff00057882 */ /* 0x000fe20000000000 */
[----:B------:R-:W-:Y:S02]  /*0a90*/  ISETP.NE.AND P1, PT, R2, RZ, PT ;  /* 0x000000ff0200720c */ /* 0x000fe40003f25270 */
[----:B------:R1:W3:Y:S04]  /*0aa0*/  LDS R8, [R7+0x2000] ;  /* 0x0020000007087984 */ /* 0x0002e80000000800 */
[----:B------:R1:W4:Y:S01]  /*0ab0*/  LDS R10, [R7+0x1000] ;  /* 0x00100000070a7984 */ /* 0x0003220000000800 */
[----:B------:R-:W-:Y:S06]  /*0ac0*/  BRA.DIV UR5, `(.L_x_1076) ;  /* 0x0000000605007947 */ /* 0x000fec000b800000 */
[----:B0---4-:R-:W0:Y:S04]  /*0ad0*/  SHFL.BFLY PT, R11, R10, 0x1, 0x1f ;  /* 0x0c201f000a0b7f89 */ /* 0x011e2800000e0000 */
[----:B--2---:R-:W2:Y:S04]  /*0ae0*/  SHFL.BFLY PT, R13, R12, 0x1, 0x1f ;  /* 0x0c201f000c0d7f89 */ /* 0x004ea800000e0000 */
[----:B---3--:R-:W3:Y:S01]  /*0af0*/  SHFL.BFLY PT, R17, R8, 0x1, 0x1f ;  /* 0x0c201f0008117f89 */ /* 0x008ee200000e0000 */
[----:B0-----:R-:W-:Y:S01]  /*0b00*/  FADD.FTZ R11, R10, R11 ;  /* 0x0000000b0a0b7221 */ /* 0x001fe20000010000 */
[----:B--2---:R-:W-:-:S04]  /*0b10*/  FADD.FTZ R15, R12, R13 ;  /* 0x0000000d0c0f7221 */ /* 0x004fc80000010000 */
[----:B------:R-:W0:Y:S01]  /*0b20*/  SHFL.BFLY PT, R14, R11, 0x2, 0x1f ;  /* 0x0c401f000b0e7f89 */ /* 0x000e2200000e0000 */
[----:B---3--:R-:W-:-:S03]  /*0b30*/  FADD.FTZ R18, R8, R17 ;  /* 0x0000001108127221 */ /* 0x008fc60000010000 */
[----:B------:R-:W2:Y:S04]  /*0b40*/  SHFL.BFLY PT, R16, R15, 0x2, 0x1f ;  /* 0x0c401f000f107f89 */ /* 0x000ea800000e0000 */
[----:B------:R-:W3:Y:S01]  /*0b50*/  SHFL.BFLY PT, R13, R18, 0x2, 0x1f ;  /* 0x0c401f00120d7f89 */ /* 0x000ee200000e0000 */
[----:B0-----:R-:W-:Y:S01]  /*0b60*/  FADD.FTZ R14, R11, R14 ;  /* 0x0000000e0b0e7221 */ /* 0x001fe20000010000 */
[----:B--2---:R-:W-:Y:S01]  /*0b70*/  FADD.FTZ R16, R15, R16 ;  /* 0x000000100f107221 */ /* 0x004fe20000010000 */
[----:B---3--:R-:W-:-:S04]  /*0b80*/  FADD.FTZ R19, R18, R13 ;  /* 0x0000000d12137221 */ /* 0x008fc80000010000 */
[----:B------:R-:W0:Y:S04]  /*0b90*/  SHFL.BFLY PT, R17, R16, 0x4, 0x1f ;  /* 0x0c801f0010117f89 */ /* 0x000e2800000e0000 */
[----:B------:R-:W2:Y:S04]  /*0ba0*/  SHFL.BFLY PT, R13, R14, 0x4, 0x1f ;  /* 0x0c801f000e0d7f89 */ /* 0x000ea800000e0000 */
[----:B------:R-:W3:Y:S01]  /*0bb0*/  SHFL.BFLY PT, R8, R19, 0x4, 0x1f ;  /* 0x0c801f0013087f89 */ /* 0x000ee200000e0000 */
[----:B0-----:R-:W-:Y:S01]  /*0bc0*/  FADD.FTZ R17, R16, R17 ;  /* 0x0000001110117221 */ /* 0x001fe20000010000 */
[----:B--2---:R-:W-:-:S04]  /*0bd0*/  FADD.FTZ R13, R14, R13 ;  /* 0x0000000d0e0d7221 */ /* 0x004fc80000010000 */
[----:B------:R-:W0:Y:S01]  /*0be0*/  SHFL.BFLY PT, R12, R17, 0x8, 0x1f ;  /* 0x0d001f00110c7f89 */ /* 0x000e2200000e0000 */
[----:B---3--:R-:W-:-:S03]  /*0bf0*/  FADD.FTZ R8, R19, R8 ;  /* 0x0000000813087221 */ /* 0x008fc60000010000 */
[----:B------:R-:W2:Y:S04]  /*0c00*/  SHFL.BFLY PT, R10, R13, 0x8, 0x1f ;  /* 0x0d001f000d0a7f89 */ /* 0x000ea800000e0000 */
[----:B------:R-:W3:Y:S01]  /*0c10*/  SHFL.BFLY PT, R21, R8, 0x8, 0x1f ;  /* 0x0d001f0008157f89 */ /* 0x000ee200000e0000 */
[----:B0-----:R-:W-:Y:S01]  /*0c20*/  FADD.FTZ R12, R17, R12 ;  /* 0x0000000c110c7221 */ /* 0x001fe20000010000 */
[----:B--2---:R-:W-:-:S04]  /*0c30*/  FADD.FTZ R11, R13, R10 ;  /* 0x0000000a0d0b7221 */ /* 0x004fc80000010000 */
[----:B------:R0:W2:Y:S01]  /*0c40*/  SHFL.BFLY PT, R15, R12, 0x10, 0x1f ;  /* 0x0e001f000c0f7f89 */ /* 0x0000a200000e0000 */
[----:B---3--:R-:W-:-:S03]  /*0c50*/  FADD.FTZ R21, R8, R21 ;  /* 0x0000001508157221 */ /* 0x008fc60000010000 */
[----:B------:R0:W3:Y:S04]  /*0c60*/  SHFL.BFLY PT, R10, R11, 0x10, 0x1f ;  /* 0x0e001f000b0a7f89 */ /* 0x0000e800000e0000 */
[----:B------:R0:W4:Y:S02]  /*0c70*/  SHFL.BFLY PT, R14, R21, 0x10, 0x1f ;  /* 0x0e001f00150e7f89 */ /* 0x00012400000e0000 */
.L_x_1095:
[----:B------:R-:W-:Y:S01]  /*0c80*/  @!P1 SHF.R.U32.HI R8, RZ, 0x3, R0 ;  /* 0x00000003ff089819 */ /* 0x000fe20000011600 */
[----:B--2---:R-:W-:Y:S01]  /*0c90*/  FADD.FTZ R15, R12, R15 ;  /* 0x0000000f0c0f7221 */ /* 0x004fe20000010000 */
[----:B---3--:R-:W-:Y:S01]  /*0ca0*/  FADD.FTZ R10, R11, R10 ;  /* 0x0000000a0b0a7221 */ /* 0x008fe20000010000 */
[----:B----4-:R-:W-:Y:S01]  /*0cb0*/  FADD.FTZ R14, R21, R14 ;  /* 0x0000000e150e7221 */ /* 0x010fe20000010000 */
[----:B------:R-:W-:-:S05]  /*0cc0*/  @!P1 LOP3.LUT R13, R8, 0x1ffffffc, RZ, 0xc0, !PT ;  /* 0x1ffffffc080d9812 */ /* 0x000fca00078ec0ff */
[----:B------:R2:W-:Y:S04]  /*0cd0*/  @!P1 STS [R13+UR4+0x3000], R15 ;  /* 0x0030000f0d009988 */ /* 0x0005e80008000804 */
[----:B------:R2:W-:Y:S04]  /*0ce0*/  @!P1 STS [R13+UR4+0x3080], R10 ;  /* 0x0030800a0d009988 */ /* 0x0005e80008000804 */
[----:B------:R2:W-:Y:S02]  /*0cf0*/  @!P1 STS [R13+UR4+0x3100], R14 ;  /* 0x0031000e0d009988 */ /* 0x0005e40008000804 */
.L_x_1075:
[----:B------:R-:W-:Y:S01]  /*0d00*/  SHF.L.U32 R8, R5, 0x1, RZ ;  /* 0x0000000105087819 */ /* 0x000fe200000006ff */
[----:B------:R-:W-:Y:S05]  /*0d10*/  WARPSYNC.ALL ;  /* 0x0000000000007948 */ /* 0x000fea0003800000 */
[----:B------:R-:W-:Y:S01]  /*0d20*/  BAR.SYNC.DEFER_BLOCKING 0x0 ;  /* 0x0000000000007b1d */ /* 0x000fe20000010000 */
[----:B------:R-:W-:-:S05]  /*0d30*/  ISETP.GE.U32.OR P1, PT, R8, R9, P0 ;  /* 0x000000090800720c */ /* 0x000fca0000726470 */
[----:B------:R-:W-:Y:S08]  /*0d40*/  BSSY B0, `(.L_x_1077) ;  /* 0x0000013000007945 */ /* 0x000ff00003800000 */
[----:B------:R-:W-:Y:S05]  /*0d50*/  @P1 BRA `(.L_x_1078) ;  /* 0x0000000000441947 */ /* 0x000fea0003800000 */
[----:B------:R-:W-:Y:S01]  /*0d60*/  SHF.L.U32 R8, R0, 0x3, RZ ;  /* 0x0000000300087819 */ /* 0x000fe200000006ff */
[----:B--2---:R-:W2:Y:S03]  /*0d70*/  LDC.64 R14, c[0x0][0x318] ;  /* 0x0000c600ff0e7b82 */ /* 0x004ea60000000a00 */
[----:B------:R-:W-:-:S05]  /*0d80*/  LOP3.LUT R18, R8, 0xf8, RZ, 0xc0, !PT ;  /* 0x000000f808127812 */ /* 0x000fca00078ec0ff */
[----:B0-----:R-:W0:Y:S01]  /*0d90*/  LDS.64 R20, [R18+UR4+0x3000] ;  /* 0x0030000412147984 */ /* 0x001e220008000a00 */
[----:B------:R-:W3:Y:S03]  /*0da0*/  LDC.64 R10, c[0x0][0x310] ;  /* 0x0000c400ff0a7b82 */ /* 0x000ee60000000a00 */
[----:B------:R-:W4:Y:S04]  /*0db0*/  LDS.64 R12, [R18+UR4+0x3080] ;  /* 0x00308004120c7984 */ /* 0x000f280008000a00 */
[----:B------:R-:W5:Y:S01]  /*0dc0*/  LDS.64 R16, [R18+UR4+0x3100] ;  /* 0x0031000412107984 */ /* 0x000f620008000a00 */
[----:B------:R-:W1:Y:S01]  /*0dd0*/  LDC.64 R8, c[0x0][0x330] ;  /* 0x0000cc00ff087b82 */ /* 0x000e620000000a00 */
[----:B--2---:R-:W-:-:S04]  /*0de0*/  IMAD.WIDE.U32 R14, R5, 0x4, R14 ;  /* 0x00000004050e7825 */ /* 0x004fc800078e000e */
[----:B---3--:R-:W-:-:S04]  /*0df0*/  IMAD.WIDE.U32 R10, R5, 0x4, R10 ;  /* 0x00000004050a7825 */ /* 0x008fc800078e000a */
[----:B-1----:R-:W-:Y:S01]  /*0e00*/  IMAD.WIDE.U32 R8, R5, 0x4, R8 ;  /* 0x0000000405087825 */ /* 0x002fe200078e0008 */
[----:B0-----:R-:W-:Y:S02]  /*0e10*/  F2FP.BF16.F32.PACK_AB R21, R21, R20 ;  /* 0x000000141515723e */ /* 0x001fe400000010ff */
[----:B----4-:R-:W-:-:S03]  /*0e20*/  F2FP.BF16.F32.PACK_AB R13, R13, R12 ;  /* 0x0000000c0d0d723e */ /* 0x010fc600000010ff */
[----:B------:R3:W-:Y:S01]  /*0e30*/  STG.E desc[UR6][R14.64], R21 ;  /* 0x000000150e007986 */ /* 0x0007e2000c101906 */
[----:B-----5:R-:W-:-:S03]  /*0e40*/  F2FP.BF16.F32.PACK_AB R17, R17, R16 ;  /* 0x000000101111723e */ /* 0x020fc600000010ff */
[----:B------:R3:W-:Y:S04]  /*0e50*/  STG.E desc[UR6][R10.64], R13 ;  /* 0x0000000d0a007986 */ /* 0x0007e8000c101906 */
[----:B------:R3:W-:Y:S02]  /*0e60*/  STG.E desc[UR6][R8.64], R17 ;  /* 0x0000001108007986 */ /* 0x0007e4000c101906 */
.L_x_1078:
[----:B------:R-:W-:Y:S05]  /*0e70*/  BSYNC B0 ;  /* 0x0000000000007941 */ /* 0x000fea0003800000 */
.L_x_1077:
[C---:B------:R-:W-:Y:S01]  /*0e80*/  ISETP.GT.U32.AND P1, PT, R4.reuse, -0x401, PT ;  /* 0xfffffbff0400780c */ /* 0x040fe20003f24070 */
[----:B------:R-:W-:Y:S01]  /*0e90*/  VIADD R4, R4, 0x400 ;  /* 0x0000040004047836 */ /* 0x000fe20000000000 */
[----:B------:R-:W-:-:S11]  /*0ea0*/  IADD3 R5, R5, 0x200, RZ ;  /* 0x0000020005057810 */ /* 0x000fd60007ffe0ff */
[----:B------:R-:W-:Y:S05]  /*0eb0*/  @P1 BRA `(.L_x_1079) ;  /* 0xfffffff000b01947 */ /* 0x000fea000383ffff */
[----:B------:R-:W-:Y:S05]  /*0ec0*/  EXIT ;  /* 0x000000000000794d */ /* 0x000fea0003800000 */
.L_x_1076:
[----:B0-----:R-:W-:Y:S01]  /*0ed0*/  HFMA2.MMA R24, -RZ, RZ, 0, 5.9604644775390625e-08 ;  /* 0x00000001ff187435 */ /* 0x001fe200000001ff */
[----:B----4-:R-:W-:Y:S02]  /*0ee0*/  MOV R23, R10 ;  /* 0x0000000a00177202 */ /* 0x010fe40000000f00 */
[----:B------:R-:W-:Y:S02]  /*0ef0*/  MOV R25, 0x1f ;  /* 0x0000001f00197802 */ /* 0x000fe40000000f00 */
[----:B------:R-:W-:-:S07]  /*0f00*/  MOV R20, 0xffffffff ;  /* 0xffffffff00147802 */ /* 0x000fce0000000f00 */
[----:B-123--:R-:W-:Y:S05]  /*0f10*/  WARPSYNC.COLLECTIVE R20, `(.L_x_1080) ;  /* 0x0000000014087348 */ /* 0x00efea0003c00000 */
[----:B------:R0:W4:Y:S02]  /*0f20*/  SHFL.BFLY P2, R22, R23, R24, R25 ;  /* 0x0c00001817167389 */ /* 0x0001240000040019 */
[----:B01234-:R-:W-:Y:S01]  /*0f30*/  ENDCOLLECTIVE ;  /* 0x000000000000791b */ /* 0x01ffe20003800000 */
.L_x_1080:
[----:B------:R-:W-:Y:S01]  /*0f40*/  HFMA2.MMA R24, -RZ, RZ, 0, 1.1920928955078125e-07 ;  /* 0x00000002ff187435 */ /* 0x000fe200000001ff */
[----:B------:R-:W-:-:S05]  /*0f50*/  MOV R11, R22 ;  /* 0x00000016000b7202 */ /* 0x000fca0000000f00 */
[----:B------:R-:W-:-:S04]  /*0f60*/  FADD.FTZ R11, R10, R11 ;  /* 0x0000000b0a0b7221 */ /* 0x000fc80000010000 */
[----:B------:R-:W-:-:S07]  /*0f70*/  IMAD.MOV.U32 R23, RZ, RZ, R11 ;  /* 0x000000ffff177224 */ /* 0x000fce00078e000b */
[----:B------:R-:W-:Y:S05]  /*0f80*/  WARPSYNC.COLLECTIVE R20, `(.L_x_1081) ;  /* 0x0000000014087348 */ /* 0x000fea0003c00000 */
[----:B------:R0:W1:Y:S02]  /*0f90*/  SHFL.BFLY P2, R22, R23, R24, R25 ;  /* 0x0c00001817167389 */ /* 0x0000640000040019 */
[----:B01----:R-:W-:Y:S01]  /*0fa0*/  ENDCOLLECTIVE ;  /* 0x000000000000791b */ /* 0x003fe20003800000 */
.L_x_1081:
[----:B------:R-:W-:Y:S01]  /*0fb0*/  HFMA2.MMA R24, -RZ, RZ, 0, 2.384185791015625e-07 ;  /* 0x00000004ff187435 */ /* 0x000fe200000001ff */
[----:B------:R-:W-:-:S05]  /*0fc0*/  MOV R14, R22 ;  /* 0x00000016000e7202 */ /* 0x000fca0000000f00 */
[----:B------:R-:W-:-:S05]  /*0fd0*/  FADD.FTZ R14, R11, R14 ;  /* 0x0000000e0b0e7221 */ /* 0x000fca0000010000 */
[----:B------:R-:W-:-:S07]  /*0fe0*/  MOV R23, R14 ;  /* 0x0000000e00177202 */ /* 0x000fce0000000f00 */
[----:B------:R-:W-:Y:S05]  /*0ff0*/  WARPSYNC.COLLECTIVE R20, `(.L_x_1082) ;  /* 0x0000000014087348 */ /* 0x000fea0003c00000 */
[----:B------:R0:W1:Y:S02]  /*1000*/  SHFL.BFLY P2, R22, R23, R24, R25 ;  /* 0x0c00001817167389 */ /* 0x0000640000040019 */
[----:B01----:R-:W-:Y:S01]  /*1010*/  ENDCOLLECTIVE ;  /* 0x000000000000791b */ /* 0x003fe20003800000 */
.L_x_1082:
[----:B------:R-:W-:Y:S01]  /*1020*/  IMAD.MOV.U32 R24, RZ, RZ, 0x8 ;  /* 0x00000008ff187424 */ /* 0x000fe200078e00ff */
[----:B------:R-:W-:-:S05]  /*1030*/  MOV R13, R22 ;  /* 0x00000016000d7202 */ /* 0x000fca0000000f00 */
[----:B------:R-:W-:-:S05]  /*1040*/  FADD.FTZ R13, R14, R13 ;  /* 0x0000000d0e0d7221 */ /* 0x000fca0000010000 */
[----:B------:R-:W-:-:S07]  /*1050*/  MOV R23, R13 ;  /* 0x0000000d00177202 */ /* 0x000fce0000000f00 */
[----:B------:R-:W-:Y:S05]  /*1060*/  WARPSYNC.COLLECTIVE R20, `(.L_x_1083) ;  /* 0x0000000014087348 */ /* 0x000fea0003c00000 */
[----:B------:R0:W1:Y:S02]  /*1070*/  SHFL.BFLY P2, R22, R23, R24, R25 ;  /* 0x0c00001817167389 */ /* 0x0000640000040019 */
[----:B01----:R-:W-:Y:S01]  /*1080*/  ENDCOLLECTIVE ;  /* 0x000000000000791b */ /* 0x003fe20003800000 */
.L_x_1083:
[----:B------:R-:W-:Y:S01]  /*1090*/  HFMA2.MMA R24, -RZ, RZ, 0, 9.5367431640625e-07 ;  /* 0x00000010ff187435 */ /* 0x000fe200000001ff */
[----:B------:R-:W-:-:S05]  /*10a0*/  MOV R10, R22 ;  /* 0x00000016000a7202 */ /* 0x000fca0000000f00 */
[----:B------:R-:W-:-:S05]  /*10b0*/  FADD.FTZ R11, R13, R10 ;  /* 0x0000000a0d0b7221 */ /* 0x000fca0000010000 */
[----:B------:R-:W-:-:S07]  /*10c0*/  MOV R23, R11 ;  /* 0x0000000b00177202 */ /* 0x000fce0000000f00 */
[----:B------:R-:W-:Y:S05]  /*10d0*/  WARPSYNC.COLLECTIVE R20, `(.L_x_1084) ;  /* 0x0000000014087348 */ /* 0x000fea0003c00000 */
[----:B------:R0:W1:Y:S02]  /*10e0*/  SHFL.BFLY P2, R22, R23, R24, R25 ;  /* 0x0c00001817167389 */ /* 0x0000640000040019 */
[----:B01----:R-:W-:Y:S01]  /*10f0*/  ENDCOLLECTIVE ;  /* 0x000000000000791b */ /* 0x003fe20003800000 */
.L_x_1084:
[----:B------:R-:W-:Y:S01]  /*1100*/  HFMA2.MMA R24, -RZ, RZ, 0, 5.9604644775390625e-08 ;  /* 0x00000001ff187435 */ /* 0x000fe200000001ff */
[----:B------:R-:W-:Y:S02]  /*1110*/  MOV R23, R12 ;  /* 0x0000000c00177202 */ /* 0x000fe40000000f00 */
[----:B------:R-:W-:-:S08]  /*1120*/  MOV R10, R22 ;  /* 0x00000016000a7202 */ /* 0x000fd00000000f00 */
[----:B------:R-:W-:Y:S05]  /*1130*/  WARPSYNC.COLLECTIVE R20, `(.L_x_1085) ;  /* 0x0000000014087348 */ /* 0x000fea0003c00000 */
[----:B------:R0:W1:Y:S02]  /*1140*/  SHFL.BFLY P2, R22, R23, R24, R25 ;  /* 0x0c00001817167389 */ /* 0x0000640000040019 */
[----:B01----:R-:W-:Y:S01]  /*1150*/  ENDCOLLECTIVE ;  /* 0x000000000000791b */ /* 0x003fe20003800000 */
.L_x_1085:
[----:B------:R-:W-:Y:S01]  /*1160*/  HFMA2.MMA R24, -RZ, RZ, 0, 1.1920928955078125e-07 ;  /* 0x00000002ff187435 */ /* 0x000fe200000001ff */
[----:B------:R-:W-:-:S04]  /*1170*/  IMAD.MOV.U32 R13, RZ, RZ, R22 ;  /* 0x000000ffff0d7224 */ /* 0x000fc800078e0016 */
[----:B------:R-:W-:-:S05]  /*1180*/  FADD.FTZ R15, R12, R13 ;  /* 0x0000000d0c0f7221 */ /* 0x000fca0000010000 */
[----:B------:R-:W-:-:S07]  /*1190*/  MOV R23, R15 ;  /* 0x0000000f00177202 */ /* 0x000fce0000000f00 */
[----:B------:R-:W-:Y:S05]  /*11a0*/  WARPSYNC.COLLECTIVE R20, `(.L_x_1086) ;  /* 0x0000000014087348 */ /* 0x000fea0003c00000 */
[----:B------:R0:W1:Y:S02]  /*11b0*/  SHFL.BFLY P2, R22, R23, R24, R25 ;  /* 0x0c00001817167389 */ /* 0x0000640000040019 */
[----:B01----:R-:W-:Y:S01]  /*11c0*/  ENDCOLLECTIVE ;  /* 0x000000000000791b */ /* 0x003fe20003800000 */
.L_x_1086:
[----:B------:R-:W-:Y:S01]  /*11d0*/  HFMA2.MMA R24, -RZ, RZ, 0, 2.384185791015625e-07 ;  /* 0x00000004ff187435 */ /* 0x000fe200000001ff */
[----:B------:R-:W-:-:S05]  /*11e0*/  MOV R16, R22 ;  /* 0x0000001600107202 */ /* 0x000fca0000000f00 */
[----:B------:R-:W-:-:S05]  /*11f0*/  FADD.FTZ R16, R15, R16 ;  /* 0x000000100f107221 */ /* 0x000fca0000010000 */
[----:B------:R-:W-:-:S07]  /*1200*/  MOV R23, R16 ;  /* 0x0000001000177202 */ /* 0x000fce0000000f00 */
[----:B------:R-:W-:Y:S05]  /*1210*/  WARPSYNC.COLLECTIVE R20, `(.L_x_1087) ;  /* 0x0000000014087348 */ /* 0x000fea0003c00000 */
[----:B------:R0:W1:Y:S02]  /*1220*/  SHFL.BFLY P2, R22, R23, R24, R25 ;  /* 0x0c00001817167389 */ /* 0x0000640000040019 */
[----:B01----:R-:W-:Y:S01]  /*1230*/  ENDCOLLECTIVE ;  /* 0x000000000000791b */ /* 0x003fe20003800000 */
.L_x_1087:
[----:B------:R-:W-:Y:S01]  /*1240*/  HFMA2.MMA R24, -RZ, RZ, 0, 4.76837158203125e-07 ;  /* 0x00000008ff187435 */ /* 0x000fe200000001ff */
[----:B------:R-:W-:-:S05]  /*1250*/  MOV R17, R22 ;  /* 0x0000001600117202 */ /* 0x000fca0000000f00 */
[----:B------:R-:W-:-:S04]  /*1260*/  FADD.FTZ R17, R16, R17 ;  /* 0x0000001110117221 */ /* 0x000fc80000010000 */
[----:B------:R-:W-:-:S07]  /*1270*/  IMAD.MOV.U32 R23, RZ, RZ, R17 ;  /* 0x000000ffff177224 */ /* 0x000fce00078e0011 */
[----:B------:R-:W-:Y:S05]  /*1280*/  WARPSYNC.COLLECTIVE R20, `(.L_x_1088) ;  /* 0x0000000014087348 */ /* 0x000fea0003c00000 */
[----:B------:R0:W1:Y:S02]  /*1290*/  SHFL.BFLY P2, R22, R23, R24, R25 ;  /* 0x0c00001817167389 */ /* 0x0000640000040019 */
[----:B01----:R-:W-:Y:S01]  /*12a0*/  ENDCOLLECTIVE ;  /* 0x000000000000791b */ /* 0x003fe20003800000 */
.L_x_1088:
[----:B------:R-:W-:Y:S01]  /*12b0*/  HFMA2.MMA R24, -RZ, RZ, 0, 9.5367431640625e-07 ;  /* 0x00000010ff187435 */ /* 0x000fe200000001ff */
[----:B------:R-:W-:-:S05]  /*12c0*/  MOV R12, R22 ;  /* 0x00000016000c7202 */ /* 0x000fca0000000f00 */
[----:B------:R-:W-:-:S05]  /*12d0*/  FADD.FTZ R12, R17, R12 ;  /* 0x0000000c110c7221 */ /* 0x000fca0000010000 */
[----:B------:R-:W-:-:S07]  /*12e0*/  MOV R23, R12 ;  /* 0x0000000c00177202 */ /* 0x000fce0000000f00 */
[----:B------:R-:W-:Y:S05]  /*12f0*/  WARPSYNC.COLLECTIVE R20, `(.L_x_1089) ;  /* 0x0000000014087348 */ /* 0x000fea0003c00000 */
[----:B------:R0:W1:Y:S02]  /*1300*/  SHFL.BFLY P2, R22, R23, R24, R25 ;  /* 0x0c00001817167389 */ /* 0x0000640000040019 */
[----:B01----:R-:W-:Y:S01]  /*1310*/  ENDCOLLECTIVE ;  /* 0x000000000000791b */ /* 0x003fe20003800000 */
.L_x_1089:
[----:B------:R-:W-:Y:S01]  /*1320*/  MOV R23, R8 ;  /* 0x0000000800177202 */ /* 0x000fe20000000f00 */
[----:B------:R-:W-:Y:S01]  /*1330*/  IMAD.MOV.U32 R24, RZ, RZ, 0x1 ;  /* 0x00000001ff187424 */ /* 0x000fe200078e00ff */
[----:B------:R-:W-:-:S07]  /*1340*/  MOV R15, R22 ;  /* 0x00000016000f7202 */ /* 0x000fce0000000f00 */
[----:B------:R-:W-:Y:S05]  /*1350*/  WARPSYNC.COLLECTIVE R20, `(.L_x_1090) ;  /* 0x0000000014087348 */ /* 0x000fea0003c00000 */
[----:B------:R0:W1:Y:S02]  /*1360*/  SHFL.BFLY P2, R22, R23, R24, R25 ;  /* 0x0c00001817167389 */ /* 0x0000640000040019 */
[----:B01----:R-:W-:Y:S01]  /*1370*/  ENDCOLLECTIVE ;  /* 0x000000000000791b */ /* 0x003fe20003800000 */
.L_x_1090:
[----:B------:R-:W-:Y:S01]  /*1380*/  HFMA2.MMA R24, -RZ, RZ, 0, 1.1920928955078125e-07 ;  /* 0x00000002ff187435 */ /* 0x000fe200000001ff */
[----:B------:R-:W-:-:S05]  /*1390*/  MOV R17, R22 ;  /* 0x0000001600117202 */ /* 0x000fca0000000f00 */
[----:B------:R-:W-:-:S05]  /*13a0*/  FADD.FTZ R18, R8, R17 ;  /* 0x0000001108127221 */ /* 0x000fca0000010000 */
[----:B------:R-:W-:-:S07]  /*13b0*/  MOV R23, R18 ;  /* 0x0000001200177202 */ /* 0x000fce0000000f00 */
[----:B------:R-:W-:Y:S05]  /*13c0*/  WARPSYNC.COLLECTIVE R20, `(.L_x_1091) ;  /* 0x0000000014087348 */ /* 0x000fea0003c00000 */
[----:B------:R0:W1:Y:S02]  /*13d0*/  SHFL.BFLY P2, R22, R23, R24, R25 ;  /* 0x0c00001817167389 */ /* 0x0000640000040019 */
[----:B01----:R-:W-:Y:S01]  /*13e0*/  ENDCOLLECTIVE ;  /* 0x000000000000791b */ /* 0x003fe20003800000 */
.L_x_1091:
[----:B------:R-:W-:Y:S01]  /*13f0*/  HFMA2.MMA R24, -RZ, RZ, 0, 2.384185791015625e-07 ;  /* 0x00000004ff187435 */ /* 0x000fe200000001ff */
[----:B------:R-:W-:-:S05]  /*1400*/  MOV R13, R22 ;  /* 0x00000016000d7202 */ /* 0x000fca0000000f00 */
[----:B------:R-:W-:-:S05]  /*1410*/  FADD.FTZ R19, R18, R13 ;  /* 0x0000000d12137221 */ /* 0x000fca0000010000 */
[----:B------:R-:W-:-:S07]  /*1420*/  MOV R23, R19 ;  /* 0x0000001300177202 */ /* 0x000fce0000000f00 */
[----:B------:R-:W-:Y:S05]  /*1430*/  WARPSYNC.COLLECTIVE R20, `(.L_x_1092) ;  /* 0x0000000014087348 */ /* 0x000fea0003c00000 */
[----:B------:R0:W1:Y:S02]  /*1440*/  SHFL.BFLY P2, R22, R23, R24, R25 ;  /* 0x0c00001817167389 */ /* 0x0000640000040019 */
[----:B01----:R-:W-:Y:S01]  /*1450*/  ENDCOLLECTIVE ;  /* 0x000000000000791b */ /* 0x003fe20003800000 */
.L_x_1092:
[----:B------:R-:W-:Y:S01]  /*1460*/  HFMA2.MMA R24, -RZ, RZ, 0, 4.76837158203125e-07 ;  /* 0x00000008ff187435 */ /* 0x000fe200000001ff */
[----:B------:R-:W-:-:S04]  /*1470*/  IMAD.MOV.U32 R8, RZ, RZ, R22 ;  /* 0x000000ffff087224 */ /* 0x000fc800078e0016 */
[----:B------:R-:W-:-:S05]  /*1480*/  FADD.FTZ R8, R19, R8 ;  /* 0x0000000813087221 */ /* 0x000fca0000010000 */
[----:B------:R-:W-:-:S07]  /*1490*/  MOV R23, R8 ;  /* 0x0000000800177202 */ /* 0x000fce0000000f00 */
[----:B------:R-:W-:Y:S05]  /*14a0*/  WARPSYNC.COLLECTIVE R20, `(.L_x_1093) ;  /* 0x0000000014087348 */ /* 0x000fea0003c00000 */
[----:B------:R0:W1:Y:S02]  /*14b0*/  SHFL.BFLY P2, R22, R23, R24, R25 ;  /* 0x0c00001817167389 */ /* 0x0000640000040019 */
[----:B01----:R-:W-:Y:S01]  /*14c0*/  ENDCOLLECTIVE ;  /* 0x000000000000791b */ /* 0x003fe20003800000 */
.L_x_1093:
[----:B------:R-:W-:Y:S01]  /*14d0*/  HFMA2.MMA R24, -RZ, RZ, 0, 9.5367431640625e-07 ;  /* 0x00000010ff187435 */ /* 0x000fe200000001ff */
[----:B------:R-:W-:-:S05]  /*14e0*/  MOV R21, R22 ;  /* 0x0000001600157202 */ /* 0x000fca0000000f00 */
[----:B------:R-:W-:-:S05]  /*14f0*/  FADD.FTZ R21, R8, R21 ;  /* 0x0000001508157221 */ /* 0x000fca0000010000 */
[----:B------:R-:W-:-:S07]  /*1500*/  MOV R23, R21 ;  /* 0x0000001500177202 */ /* 0x000fce0000000f00 */
[----:B------:R-:W-:Y:S05]  /*1510*/  WARPSYNC.COLLECTIVE R20, `(.L_x_1094) ;  /* 0x0000000014087348 */ /* 0x000fea0003c00000 */
[----:B------:R0:W1:Y:S02]  /*1520*/  SHFL.BFLY P2, R22, R23, R24, R25 ;  /* 0x0c00001817167389 */ /* 0x0000640000040019 */
[----:B01----:R-:W-:Y:S01]  /*1530*/  ENDCOLLECTIVE ;  /* 0x000000000000791b */ /* 0x003fe20003800000 */
.L_x_1094:
[----:B------:R-:W-:Y:S01]  /*1540*/  MOV R14, R22 ;  /* 0x00000016000e7202 */ /* 0x000fe20000000f00 */
[----:B------:R-:W-:Y:S06]  /*1550*/  BRA `(.L_x_1095) ;  /* 0xfffffff400c87947 */ /* 0x000fec000383ffff */
.L_x_1096:
        /* <DEDUP_REMOVED lines=10> */
.L_x_14220:


//--------------------- .text._ZN10layer_norm13ln_bwd_kernelINS_13Kernel_traitsI13__nv_bfloat16S2_S2_S2_fjLj1024ELj1ELj4ELj1ELj16ENS_18Kernel_traits_baseILj1024ES2_S2_S2_S2_fjLj128EEEEELb1ELb1ELb1ELb0EEEvNS_9BwdParamsE --------------------------
	.section	.text._ZN10layer_norm13ln_bwd_kernelINS_13Kernel_traitsI13__nv_bfloat16S2_S2_S2_fjLj1024ELj1ELj4ELj1ELj16ENS_18Kernel_traits_baseILj1024ES2_S2_S2_S2_fjLj128EEEEELb1ELb1ELb1ELb0EEEvNS_9BwdParamsE,"ax",@progbits
	.align	128
        .global         _ZN10layer_norm13ln_bwd_kernelINS_13Kernel_traitsI13__nv_bfloat16S2_S2_S2_fjLj1024ELj1ELj4ELj1ELj16ENS_18Kernel_traits_baseILj1024ES2_S2_S2_S2_fjLj128EEEEELb1ELb1ELb1ELb0EEEvNS_9BwdParamsE
        .type           _ZN10layer_norm13ln_bwd_kernelINS_13Kernel_traitsI13__nv_bfloat16S2_S2_S2_fjLj1024ELj1ELj4ELj1ELj16ENS_18Kernel_traits_baseILj1024ES2_S2_S2_S2_fjLj128EEEEELb1ELb1ELb1ELb0EEEvNS_9BwdParamsE,@function
        .size           _ZN10layer_norm13ln_bwd_kernelINS_13Kernel_traitsI13__nv_bfloat16S2_S2_S2_fjLj1024ELj1ELj4ELj1ELj16ENS_18Kernel_traits_baseILj1024ES2_S2_S2_S2_fjLj128EEEEELb1ELb1ELb1ELb0EEEvNS_9BwdParamsE,(.L_x_14221 - _ZN10layer_norm13ln_bwd_kernelINS_13Kernel_traitsI13__nv_bfloat16S2_S2_S2_fjLj1024ELj1ELj4ELj1ELj16ENS_18Kernel_traits_baseILj1024ES2_S2_S2_S2_fjLj128EEEEELb1ELb1ELb1ELb0EEEvNS_9BwdParamsE)
        .other          _ZN10layer_norm13ln_bwd_kernelINS_13Kernel_traitsI13__nv_bfloat16S2_S2_S2_fjLj1024ELj1ELj4ELj1ELj16ENS_18Kernel_traits_baseILj1024ES2_S2_S2_S2_fjLj128EEEEELb1ELb1ELb1ELb0EEEvNS_9BwdParamsE,@"STO_CUDA_ENTRY STV_DEFAULT"
_ZN10layer_norm13ln_bwd_kernelINS_13Kernel_traitsI13__nv_bfloat16S2_S2_S2_fjLj1024ELj1ELj4ELj1ELj16ENS_18Kernel_traits_baseILj1024ES2_S2_S2_S2_fjLj128EEEEELb1ELb1ELb1ELb0EEEvNS_9BwdParamsE:
.text._ZN10layer_norm13ln_bwd_kernelINS_13Kernel_traitsI13__nv_bfloat16S2_S2_S2_fjLj1024ELj1ELj4ELj1ELj16ENS_18Kernel_traits_baseILj1024ES2_S2_S2_S2_fjLj128EEEEELb1ELb1ELb1ELb0EEEvNS_9BwdParamsE:
        /* <DEDUP_REMOVED lines=22> */
[----:B------:R0:W-:Y:S02]  /*0160*/  STL [R1+0x80], R40 ;  /* 0x0000802801007387 */ /* 0x0001e40000100800 */
[----:B------:R-:W1:Y:S08]  /*0170*/  @P4 LDC.64 R36, c[0x0][0x260] ;  /* 0x00009800ff244b82 */ /* 0x000e700000000a00 */
[----:B------:R-:W2:Y:S08]  /*0180*/  @P4 LDC.64 R38, c[0x0][0x278] ;  /* 0x00009e00ff264b82 */ /* 0x000eb00000000a00 */
[----:B------:R-:W3:Y:S08]  /*0190*/  @P0 LDC.64 R42, c[0x0][0x278] ;  /* 0x00009e00ff2a0b82 */ /* 0x000ef00000000a00 */
[----:B------:R-:W4:Y:S01]  /*01a0*/  @P1 LDC.64 R48, c[0x0][0x260] ;  /* 0x00009800ff301b82 */ /* 0x000f220000000a00 */
[----:B-1----:R-:W-:-:S07]  /*01b0*/  @P4 IMAD.WIDE.U32 R36, R57, 0x10, R36 ;  /* 0x0000001039244825 */ /* 0x002fce00078e0024 */
[----:B------:R-:W1:Y:S01]  /*01c0*/  @P1 LDC.64 R50, c[0x0][0x278] ;  /* 0x00009e00ff321b82 */ /* 0x000e620000000a00 */
[C---:B--2---:R-:W-:Y:S01]  /*01d0*/  @P4 IMAD.WIDE.U32 R38, R57.reuse, 0x10, R38 ;  /* 0x0000001039264825 */ /* 0x044fe200078e0026 */
[----:B------:R-:W-:Y:S01]  /*01e0*/  @P4 LOP3.LUT R57, R57, 0x20, RZ, 0xfc, !PT ;  /* 0x0000002039394812 */ /* 0x000fe200078efcff */
[----:B------:R2:W5:Y:S01]  /*01f0*/  @P4 LDG.E.128 R32, desc[UR4][R36.64] ;  /* 0x0000000424204981 */ /* 0x000562000c1e1d00 */
[----:B------:R-:W-:Y:S01]  /*0200*/  SHF.R.U32.HI R0, RZ, 0x5, R56 ;  /* 0x00000005ff007819 */ /* 0x000fe20000011638 */
[----:B------:R-:W-:Y:S01]  /*0210*/  BSSY B0, `(.L_x_1097) ;  /* 0x000074d000007945 */ /* 0x000fe20003800000 */
[----:B------:R-:W-:Y:S01]  /*0220*/  P2R R219, PR, RZ, 0x8 ;  /* 0x00000008ffdb7803 */ /* 0x000fe20000000000 */
[----:B------:R-:W5:Y:S01]  /*0230*/  @P4 LDG.E.128 R16, desc[UR4][R38.64] ;  /* 0x0000000426104981 */ /* 0x000f62000c1e1d00 */
[----:B0-----:R-:W0:Y:S01]  /*0240*/  @P0 LDC.64 R40, c[0x0][0x260] ;  /* 0x00009800ff280b82 */ /* 0x001e220000000a00 */
[----:B---3--:R-:W-:-:S05]  /*0250*/  @P0 IMAD.WIDE.U32 R46, R57, 0x10, R42 ;  /* 0x00000010392e0825 */ /* 0x008fca00078e002a */
[----:B------:R-:W5:Y:S02]  /*0260*/  @P0 LDG.E.128 R12, desc[UR4][R46.64] ;  /* 0x000000042e0c0981 */ /* 0x000f64000c1e1d00 */
[----:B------:R-:W3:Y:S08]  /*0270*/  @P3 LDC.64 R52, c[0x0][0x260] ;  /* 0x00009800ff343b82 */ /* 0x000ef00000000a00 */
[----:B------:R-:W2:Y:S01]  /*0280*/  @P3 LDC.64 R54, c[0x0][0x278] ;  /* 0x00009e00ff363b82 */ /* 0x000ea20000000a00 */
[C---:B0-----:R-:W-:Y:S01]  /*0290*/  @P0 IMAD.WIDE.U32 R44, R57.reuse, 0x10, R40 ;  /* 0x00000010392c0825 */ /* 0x041fe200078e0028 */
[----:B------:R-:W-:-:S04]  /*02a0*/  @P0 IADD3 R57, R57, 0x20, RZ ;  /* 0x0000002039390810 */ /* 0x000fc80007ffe0ff */
[----:B------:R-:W5:Y:S01]  /*02b0*/  @P0 LDG.E.128 R28, desc[UR4][R44.64] ;  /* 0x000000042c1c0981 */ /* 0x000f62000c1e1d00 */
[----:B----4-:R-:W-:-:S04]  /*02c0*/  @P1 IMAD.WIDE.U32 R48, R57, 0x10, R48 ;  /* 0x0000001039301825 */ /* 0x010fc800078e0030 */
[C---:B-1----:R-:W-:Y:S01]  /*02d0*/  @P1 IMAD.WIDE.U32 R50, R57.reuse, 0x10, R50 ;  /* 0x0000001039321825 */ /* 0x042fe200078e0032 */
[----:B------:R-:W-:Y:S01]  /*02e0*/  @P1 IADD3 R57, R57, 0x20, RZ ;  /* 0x0000002039391810 */ /* 0x000fe20007ffe0ff */
[----:B------:R0:W5:Y:S04]  /*02f0*/  @P1 LDG.E.128 R24, desc[UR4][R48.64] ;  /* 0x0000000430181981 */ /* 0x000168000c1e1d00 */
[C---:B---3--:R-:W-:Y:S01]  /*0300*/  @P3 IMAD.WIDE.U32 R40, R57.reuse, 0x10, R52 ;  /* 0x0000001039283825 */ /* 0x048fe200078e0034 */
[----:B------:R1:W5:Y:S03]  /*0310*/  @P1 LDG.E.128 R8, desc[UR4][R50.64] ;  /* 0x0000000432081981 */ /* 0x000366000c1e1d00 */
[----:B--2---:R-:W-:Y:S01]  /*0320*/  @P3 IMAD.WIDE.U32 R42, R57, 0x10, R54 ;  /* 0x00000010392a3825 */ /* 0x004fe200078e0036 */
[----:B------:R2:W5:Y:S04]  /*0330*/  @P3 LDG.E.128 R20, desc[UR4][R40.64] ;  /* 0x0000000428143981 */ /* 0x000568000c1e1d00 */
[----:B------:R2:W5:Y:S01]  /*0340*/  @P3 LDG.E.128 R4, desc[UR4][R42.64] ;  /* 0x000000042a043981 */ /* 0x000562000c1e1d00 */
[----:B------:R-:W3:Y:S01]  /*0350*/  S2R R53, SR_CTAID.X ;  /* 0x0000000000357919 */ /* 0x000ee20000002500 */
        /* <DEDUP_REMOVED lines=12> */
[----:B---3--:R-:W-:-:S05]  /*0420*/  IMAD R36, R53, 0x4, R0 ;  /* 0x0000000435247824 */ /* 0x008fca00078e0200 */
        /* <DEDUP_REMOVED lines=36> */
[----:B0-----:R-:W-:-:S02]  /*0670*/  CS2R R48, SRZ ;  /* 0x0000000000307805 */ /* 0x001fc4000001ff00 */
[----:B-1----:R-:W-:Y:S01]  /*0680*/  CS2R R50, SRZ ;  /* 0x0000000000327805 */ /* 0x002fe2000001ff00 */
[----:B--2---:R-:W-:Y:S06]  /*0690*/  @P2 BRA `(.L_x_1098) ;  /* 0x0000007000102947 */ /* 0x004fec0003800000 */
[----:B-----5:R-:W-:Y:S01]  /*06a0*/  SHF.L.U32 R38, R32, 0x10, RZ ;  /* 0x0000001020267819 */ /* 0x020fe200000006ff */
[----:B------:R-:W-:Y:S01]  /*06b0*/  IMAD.U32 R226, R5, 0x10000, RZ ;  /* 0x0001000005e27824 */ /* 0x000fe200078e00ff */
[----:B------:R-:W-:Y:S01]  /*06c0*/  SHF.L.U32 R37, R33, 0x10, RZ ;  /* 0x0000001021257819 */ /* 0x000fe200000006ff */
[----:B------:R-:W0:Y:S01]  /*06d0*/  LDC.U8 R220, c[0x0][0x2a0] ;  /* 0x0000a800ffdc7b82 */ /* 0x000e220000000000 */
[C---:B------:R-:W-:Y:S01]  /*06e0*/  @P4 PRMT R3, R34.reuse, 0x7632, R3 ;  /* 0x0000763222034816 */ /* 0x040fe20000000003 */
[----:B------:R-:W-:Y:S01]  /*06f0*/  IMAD.U32 R34, R34, 0x10000, RZ ;  /* 0x0001000022227824 */ /* 0x000fe200078e00ff */
[----:B------:R-:W-:Y:S01]  /*0700*/  @P4 PRMT R0, R32, 0x7632, R0 ;  /* 0x0000763220004816 */ /* 0x000fe20000000000 */
[----:B------:R-:W-:Y:S01]  /*0710*/  STL [R1+0x7c], R38 ;  /* 0x00007c2601007387 */ /* 0x000fe20000100800 */
[C---:B------:R-:W-:Y:S01]  /*0720*/  @P4 PRMT R32, R35.reuse, 0x7632, R32 ;  /* 0x0000763223204816 */ /* 0x040fe20000000020 */
[----:B------:R-:W-:Y:S01]  /*0730*/  HFMA2.MMA R141, -RZ, RZ, 0, 0 ;  /* 0x00000000ff8d7435 */ /* 0x000fe200000001ff */
[----:B------:R-:W-:Y:S01]  /*0740*/  SHF.L.U32 R35, R35, 0x10, RZ ;  /* 0x0000001023237819 */ /* 0x000fe200000006ff */
[----:B------:R-:W-:Y:S01]  /*0750*/  STL [R1+0x74], R37 ;  /* 0x0000742501007387 */ /* 0x000fe20000100800 */
[----:B------:R-:W-:Y:S01]  /*0760*/  @P4 PRMT R2, R33, 0x7632, R2 ;  /* 0x0000763221024816 */ /* 0x000fe20000000002 */
[----:B------:R-:W-:Y:S01]  /*0770*/  IMAD.U32 R250, R17, 0x10000, RZ ;  /* 0x0001000011fa7824 */ /* 0x000fe200078e00ff */
[----:B------:R-:W-:Y:S01]  /*0780*/  @P0 PRMT R33, R28, 0x7632, R33 ;  /* 0x000076321c210816 */ /* 0x000fe20000000021 */
[----:B------:R1:W-:Y:S01]  /*0790*/  STL [R1+0x6c], R34 ;  /* 0x00006c2201007387 */ /* 0x0003e20000100800 */
[----:B------:R-:W-:Y:S01]  /*07a0*/  SHF.L.U32 R0, R0, 0x10, RZ ;  /* 0x0000001000007819 */ /* 0x000fe200000006ff */
[----:B------:R-:W-:Y:S01]  /*07b0*/  IMAD.U32 R244, R12, 0x10000, RZ ;  /* 0x000100000cf47824 */ /* 0x000fe200078e00ff */
[----:B------:R-:W-:Y:S01]  /*07c0*/  @P3 PRMT R225, R5, 0x7632, R225 ;  /* 0x0000763205e13816 */ /* 0x000fe200000000e1 */
[----:B------:R2:W-:Y:S01]  /*07d0*/  STL [R1+0x64], R35 ;  /* 0x0000642301007387 */ /* 0x0005e20000100800 */
[----:B------:R-:W-:Y:S01]  /*07e0*/  IMAD.U32 R5, R2, 0x10000, RZ ;  /* 0x0001000002057824 */ /* 0x000fe200078e00ff */
[----:B------:R-:W-:Y:S01]  /*07f0*/  SHF.L.U32 R2, R3, 0x10, RZ ;  /* 0x0000001003027819 */ /* 0x000fe200000006ff */
[----:B------:R-:W-:Y:S01]  /*0800*/  IMAD.U32 R3, R33, 0x10000, RZ ;  /* 0x0001000021037824 */ /* 0x000fe200078e00ff */
[----:B------:R-:W-:Y:S01]  /*0810*/  @P4 PRMT R251, R16, 0x7632, R251 ;  /* 0x0000763210fb4816 */ /* 0x000fe200000000fb */
[----:B------:R-:W-:Y:S01]  /*0820*/  IMAD.U32 R238, R15, 0x10000, RZ ;  /* 0x000100000fee7824 */ /* 0x000fe200078e00ff */
[----:B-1----:R-:W-:Y:S01]  /*0830*/  SHF.L.U32 R34, R28, 0x10, RZ ;  /* 0x000000101c227819 */ /* 0x002fe200000006ff */
[----:B------:R-:W-:Y:S01]  /*0840*/  IMAD.U32 R232, R10, 0x10000, RZ ;  /* 0x000100000ae87824 */ /* 0x000fe200078e00ff */
[----:B------:R-:W-:Y:S01]  /*0850*/  @P0 PRMT R28, R29, 0x7632, R28 ;  /* 0x000076321d1c0816 */ /* 0x000fe2000000001c */
[----:B------:R-:W-:Y:S01]  /*0860*/  IMAD.U32 R251, R251, 0x10000, RZ ;  /* 0x00010000fbfb7824 */ /* 0x000fe200078e00ff */
[----:B------:R-:W-:Y:S01]  /*0870*/  @P4 PRMT R245, R19, 0x7632, R245 ;  /* 0x0000763213f54816 */ /* 0x000fe200000000f5 */
[----:B--2---:R-:W-:Y:S01]  /*0880*/  IMAD.U32 R35, R29, 0x10000, RZ ;  /* 0x000100001d237824 */ /* 0x004fe200078e00ff */
[----:B------:R1:W-:Y:S01]  /*0890*/  STL [R1+0x5c], R34 ;  /* 0x00005c2201007387 */ /* 0x0003e20000100800 */
[----:B------:R-:W-:-:S02]  /*08a0*/  @P0 PRMT R29, R30, 0x7632, R29 ;  /* 0x000076321e1d0816 */ /* 0x000fc4000000001d */
[----:B------:R-:W-:Y:S01]  /*08b0*/  @P0 PRMT R239, R14, 0x7632, R239 ;  /* 0x000076320eef0816 */ /* 0x000fe200000000ef */
[----:B------:R2:W-:Y:S01]  /*08c0*/  STL [R1+0x54], R35 ;  /* 0x0000542301007387 */ /* 0x0005e20000100800 */
[----:B------:R-:W-:Y:S01]  /*08d0*/  @P1 PRMT R233, R9, 0x7632, R233 ;  /* 0x0000763209e91816 */ /* 0x000fe200000000e9 */
[----:B------:R-:W-:Y:S01]  /*08e0*/  IMAD.U32 R245, R245, 0x10000, RZ ;  /* 0x00010000f5f57824 */ /* 0x000fe200078e00ff */
[----:B------:R-:W-:Y:S01]  /*08f0*/  @P3 PRMT R227, R4, 0x7632, R227 ;  /* 0x0000763204e33816 */ /* 0x000fe200000000e3 */
[----:B------:R-:W-:Y:S01]  /*0900*/  IMAD.U32 R239, R239, 0x10000, RZ ;  /* 0x00010000efef7824 */ /* 0x000fe200078e00ff */
[----:B------:R-:W-:Y:S01]  /*0910*/  @P3 PRMT R221, R7, 0x7632, R221 ;  /* 0x0000763207dd3816 */ /* 0x000fe200000000dd */
[----:B------:R-:W-:Y:S01]  /*0920*/  IMAD.U32 R233, R233, 0x10000, RZ ;  /* 0x00010000e9e97824 */ /* 0x000fe200078e00ff */
[----:B-1----:R-:W-:Y:S01]  /*0930*/  SHF.L.U32 R34, R30, 0x10, RZ ;  /* 0x000000101e227819 */ /* 0x002fe200000006ff */
[----:B------:R-:W-:Y:S01]  /*0940*/  IMAD.U32 R227, R227, 0x10000, RZ ;  /* 0x00010000e3e37824 */ /* 0x000fe200078e00ff */
[----:B------:R-:W-:Y:S01]  /*0950*/  @P0 PRMT R30, R31, 0x7632, R30 ;  /* 0x000076321f1e0816 */ /* 0x000fe2000000001e */
[----:B------:R-:W-:Y:S01]  /*0960*/  IMAD.U32 R221, R221, 0x10000, RZ ;  /* 0x00010000dddd7824 */ /* 0x000fe200078e00ff */
[----:B--2---:R-:W-:Y:S01]  /*0970*/  SHF.L.U32 R35, R31, 0x10, RZ ;  /* 0x000000101f237819 */ /* 0x004fe200000006ff */
[----:B------:R1:W-:Y:S01]  /*0980*/  STL [R1+0x4c], R34 ;  /* 0x00004c2201007387 */ /* 0x0003e20000100800 */
[----:B------:R-:W-:-:S02]  /*0990*/  @P1 PRMT R31, R24, 0x7632, R31 ;  /* 0x00007632181f1816 */ /* 0x000fc4000000001f */
[----:B------:R-:W-:Y:S01]  /*09a0*/  @P4 PRMT R249, R17, 0x7632, R249 ;  /* 0x0000763211f94816 */ /* 0x000fe200000000f9 */
[----:B------:R2:W-:Y:S01]  /*09b0*/  STL [R1+0x44], R35 ;  /* 0x0000442301007387 */ /* 0x0005e20000100800 */
[----:B------:R-:W-:Y:S02]  /*09c0*/  @P4 PRMT R247, R18, 0x7632, R247 ;  /* 0x0000763212f74816 */ /* 0x000fe400000000f7 */
[----:B------:R-:W-:Y:S02]  /*09d0*/  @P0 PRMT R243, R12, 0x7632, R243 ;  /* 0x000076320cf30816 */ /* 0x000fe400000000f3 */
[----:B------:R-:W-:Y:S01]  /*09e0*/  @P0 PRMT R241, R13, 0x7632, R241 ;  /* 0x000076320df10816 */ /* 0x000fe200000000f1 */
[----:B-1----:R-:W-:Y:S01]  /*09f0*/  IMAD.U32 R34, R24, 0x10000, RZ ;  /* 0x0001000018227824 */ /* 0x002fe200078e00ff */
[----:B------:R-:W-:Y:S02]  /*0a00*/  @P1 PRMT R24, R25, 0x7632, R24 ;  /* 0x0000763219181816 */ /* 0x000fe40000000018 */
[----:B------:R-:W-:-:S02]  /*0a10*/  @P0 PRMT R237, R15, 0x7632, R237 ;  /* 0x000076320fed0816 */ /* 0x000fc400000000ed */
[----:B--2---:R-:W-:Y:S01]  /*0a20*/  SHF.L.U32 R35, R25, 0x10, RZ ;  /* 0x0000001019237819 */ /* 0x004fe200000006ff */
[----:B------:R1:W-:Y:S01]  /*0a30*/  STL [R1+0x3c], R34 ;  /* 0x00003c2201007387 */ /* 0x0003e20000100800 */
[----:B------:R-:W-:Y:S02]  /*0a40*/  @P1 PRMT R25, R26, 0x7632, R25 ;  /* 0x000076321a191816 */ /* 0x000fe40000000019 */
[----:B------:R-:W-:Y:S01]  /*0a50*/  @P1 PRMT R235, R8, 0x7632, R235 ;  /* 0x0000763208eb1816 */ /* 0x000fe200000000eb */
[----:B------:R2:W-:Y:S01]  /*0a60*/  STL [R1+0x34], R35 ;  /* 0x0000342301007387 */ /* 0x0005e20000100800 */
[----:B------:R-:W-:Y:S02]  /*0a70*/  @P1 PRMT R231, R10, 0x7632, R231 ;  /* 0x000076320ae71816 */ /* 0x000fe400000000e7 */
[----:B------:R-:W-:Y:S02]  /*0a80*/  @P1 PRMT R229, R11, 0x7632, R229 ;  /* 0x000076320be51816 */ /* 0x000fe400000000e5 */
[----:B------:R-:W-:-:S02]  /*0a90*/  @P3 PRMT R223, R6, 0x7632, R223 ;  /* 0x0000763206df3816 */ /* 0x000fc400000000df */
[----:B-1----:R-:W-:Y:S02]  /*0aa0*/  SHF.L.U32 R34, R26, 0x10, RZ ;  /* 0x000000101a227819 */ /* 0x002fe400000006ff */
[C---:B------:R-:W-:Y:S01]  /*0ab0*/  @P1 PRMT R26, R27.reuse, 0x7632, R26 ;  /* 0x000076321b1a1816 */ /* 0x040fe2000000001a */
[----:B--2---:R-:W-:Y:S01]  /*0ac0*/  IMAD.U32 R35, R27, 0x10000, RZ ;  /* 0x000100001b237824 */ /* 0x004fe200078e00ff */
[----:B------:R-:W-:Y:S01]  /*0ad0*/  @P3 PRMT R27, R20, 0x7632, R27 ;  /* 0x00007632141b3816 */ /* 0x000fe2000000001b */
[----:B------:R1:W-:Y:S01]  /*0ae0*/  STL [R1+0x2c], R34 ;  /* 0x00002c2201007387 */ /* 0x0003e20000100800 */
[----:B------:R-:W-:Y:S01]  /*0af0*/  SHF.L.U32 R228, R4, 0x10, RZ ;  /* 0x0000001004e47819 */ /* 0x000fe200000006ff */
[----:B------:R-:W-:Y:S01]  /*0b00*/  IMAD.MOV.U32 R4, RZ, RZ, R36 ;  /* 0x000000ffff047224 */ /* 0x000fe200078e0024 */
[----:B------:R-:W-:Y:S01]  /*0b10*/  SHF.L.U32 R252, R16, 0x10, RZ ;  /* 0x0000001010fc7819 */ /* 0x000fe200000006ff */
[----:B------:R2:W-:Y:S01]  /*0b20*/  STL [R1+0x24], R35 ;  /* 0x0000242301007387 */ /* 0x0005e20000100800 */
[----:B------:R-:W-:-:S02]  /*0b30*/  SHF.L.U32 R248, R18, 0x10, RZ ;  /* 0x0000001012f87819 */ /* 0x000fc400000006ff */
[----:B------:R-:W-:Y:S02]  /*0b40*/  SHF.L.U32 R246, R19, 0x10, RZ ;  /* 0x0000001013f67819 */ /* 0x000fe400000006ff */
[----:B------:R-:W-:Y:S02]  /*0b50*/  SHF.L.U32 R242, R13, 0x10, RZ ;  /* 0x000000100df27819 */ /* 0x000fe400000006ff */
[----:B-1----:R-:W-:Y:S02]  /*0b60*/  SHF.L.U32 R34, R20, 0x10, RZ ;  /* 0x0000001014227819 */ /* 0x002fe400000006ff */
[C---:B------:R-:W-:Y:S02]  /*0b70*/  @P3 PRMT R20, R21.reuse, 0x7632, R20 ;  /* 0x0000763215143816 */ /* 0x040fe40000000014 */
[----:B--2---:R-:W-:Y:S01]  /*0b80*/  SHF.L.U32 R35, R21, 0x10, RZ ;  /* 0x0000001015237819 */ /* 0x004fe200000006ff */
[----:B------:R1:W-:Y:S01]  /*0b90*/  STL [R1+0x1c], R34 ;  /* 0x00001c2201007387 */ /* 0x0003e20000100800 */
[----:B------:R-:W-:-:S02]  /*0ba0*/  @P3 PRMT R21, R22, 0x7632, R21 ;  /* 0x0000763216153816 */ /* 0x000fc40000000015 */
[----:B------:R-:W-:Y:S01]  /*0bb0*/  SHF.L.U32 R240, R14, 0x10, RZ ;  /* 0x000000100ef07819 */ /* 0x000fe200000006ff */
[----:B------:R-:W-:Y:S01]  /*0bc0*/  STL [R1+0x14], R35 ;  /* 0x0000142301007387 */ /* 0x000fe20000100800 */
[----:B------:R-:W-:Y:S02]  /*0bd0*/  SHF.L.U32 R236, R8, 0x10, RZ ;  /* 0x0000001008ec7819 */ /* 0x000fe400000006ff */
[----:B------:R-:W-:Y:S02]  /*0be0*/  SHF.L.U32 R234, R9, 0x10, RZ ;  /* 0x0000001009ea7819 */ /* 0x000fe400000006ff */
[----:B------:R-:W-:Y:S01]  /*0bf0*/  SHF.L.U32 R230, R11, 0x10, RZ ;  /* 0x000000100be67819 */ /* 0x000fe200000006ff */
[----:B-1----:R-:W-:Y:S01]  /*0c00*/  IMAD.U32 R34, R22, 0x10000, RZ ;  /* 0x0001000016227824 */ /* 0x002fe200078e00ff */
[C---:B------:R-:W-:Y:S02]  /*0c10*/  @P3 PRMT R22, R23.reuse, 0x7632, R22 ;  /* 0x0000763217163816 */ /* 0x040fe40000000016 */
[----:B------:R-:W-:-:S02]  /*0c20*/  SHF.L.U32 R23, R23, 0x10, RZ ;  /* 0x0000001017177819 */ /* 0x000fc400000006ff */
[----:B------:R-:W-:Y:S01]  /*0c30*/  STL [R1+0xc], R34 ;  /* 0x00000c2201007387 */ /* 0x000fe20000100800 */
[----:B------:R-:W-:Y:S02]  /*0c40*/  SHF.L.U32 R224, R6, 0x10, RZ ;  /* 0x0000001006e07819 */ /* 0x000fe400000006ff */
[----:B------:R-:W-:Y:S01]  /*0c50*/  SHF.L.U32 R222, R7, 0x10, RZ ;  /* 0x0000001007de7819 */ /* 0x000fe200000006ff */
[----:B------:R-:W-:Y:S01]  /*0c60*/  STL [R1+0x4], R23 ;  /* 0x0000041701007387 */ /* 0x000fe20000100800 */
[----:B------:R-:W-:Y:S02]  /*0c70*/  SHF.L.U32 R249, R249, 0x10, RZ ;  /* 0x00000010f9f97819 */ /* 0x000fe400000006ff */
[----:B------:R-:W-:Y:S01]  /*0c80*/  SHF.L.U32 R247, R247, 0x10, RZ ;  /* 0x00000010f7f77819 */ /* 0x000fe200000006ff */
[----:B------:R1:W-:Y:S01]  /*0c90*/  STL [R1+0x78], R0 ;  /* 0x0000780001007387 */ /* 0x0003e20000100800 */
[----:B------:R-:W-:Y:S02]  /*0ca0*/  SHF.L.U32 R243, R243, 0x10, RZ ;  /* 0x00000010f3f37819 */ /* 0x000fe400000006ff */
[----:B------:R-:W-:Y:S01]  /*0cb0*/  SHF.L.U32 R241, R241, 0x10, RZ ;  /* 0x00000010f1f17819 */ /* 0x000fe200000006ff */
[----:B------:R-:W-:Y:S01]  /*0cc0*/  STL [R1+0x70], R5 ;  /* 0x0000700501007387 */ /* 0x000fe20000100800 */
[----:B------:R-:W-:-:S02]  /*0cd0*/  SHF.L.U32 R237, R237, 0x10, RZ ;  /* 0x00000010eded7819 */ /* 0x000fc400000006ff */
[----:B------:R-:W-:Y:S01]  /*0ce0*/  SHF.L.U32 R235, R235, 0x10, RZ ;  /* 0x00000010ebeb7819 */ /* 0x000fe200000006ff */
[----:B------:R2:W-:Y:S01]  /*0cf0*/  STL [R1+0x68], R2 ;  /* 0x0000680201007387 */ /* 0x0005e20000100800 */
[----:B------:R-:W-:Y:S02]  /*0d00*/  SHF.L.U32 R231, R231, 0x10, RZ ;  /* 0x00000010e7e77819 */ /* 0x000fe400000006ff */
[----:B-1----:R-:W-:Y:S02]  /*0d10*/  SHF.L.U32 R0, R32, 0x10, RZ ;  /* 0x0000001020007819 */ /* 0x002fe400000006ff */
[----:B------:R-:W-:Y:S02]  /*0d20*/  SHF.L.U32 R229, R229, 0x10, RZ ;  /* 0x00000010e5e57819 */ /* 0x000fe400000006ff */
[----:B------:R-:W-:Y:S01]  /*0d30*/  SHF.L.U32 R225, R225, 0x10, RZ ;  /* 0x00000010e1e17819 */ /* 0x000fe200000006ff */
[----:B------:R1:W-:Y:S01]  /*0d40*/  STL [R1+0x60], R0 ;  /* 0x0000600001007387 */ /* 0x0003e20000100800 */
[----:B------:R-:W-:-:S02]  /*0d50*/  SHF.L.U32 R223, R223, 0x10, RZ ;  /* 0x00000010dfdf7819 */ /* 0x000fc400000006ff */
[----:B--2---:R-:W-:Y:S01]  /*0d60*/  SHF.L.U32 R2, R28, 0x10, RZ ;  /* 0x000000101c027819 */ /* 0x004fe200000006ff */
[----:B------:R2:W-:Y:S04]  /*0d70*/  STL [R1+0x58], R3 ;  /* 0x0000580301007387 */ /* 0x0005e80000100800 */
[----:B------:R3:W-:Y:S01]  /*0d80*/  STL [R1+0x50], R2 ;  /* 0x0000500201007387 */ /* 0x0007e20000100800 */
[----:B-1----:R-:W-:Y:S01]  /*0d90*/  SHF.L.U32 R0, R29, 0x10, RZ ;  /* 0x000000101d007819 */ /* 0x002fe200000006ff */
[----:B--2---:R-:W-:-:S04]  /*0da0*/  IMAD.U32 R3, R30, 0x10000, RZ ;  /* 0x000100001e037824 */ /* 0x004fc800078e00ff */
[----:B------:R1:W-:Y:S01]  /*0db0*/  STL [R1+0x48], R0 ;  /* 0x0000480001007387 */ /* 0x0003e20000100800 */
[----:B---3--:R-:W-:-:S03]  /*0dc0*/  SHF.L.U32 R2, R31, 0x10, RZ ;  /* 0x000000101f027819 */ /* 0x008fc600000006ff */
        /* <DEDUP_REMOVED lines=14> */
[----:B-1----:R-:W-:-:S05]  /*0eb0*/  SHF.L.U32 R0, R22, 0x10, RZ ;  /* 0x0000001016007819 */ /* 0x002fca00000006ff */
[----:B0-----:R2:W-:Y:S02]  /*0ec0*/  STL [R1], R0 ;  /* 0x0000000001007387 */ /* 0x0015e40000100800 */
.L_x_1291:
[----:B--2---:R-:W2:Y:S01]  /*0ed0*/  LDL R2, [R1+0x80] ;  /* 0x0000800001027983 */ /* 0x004ea20000100800 */
[----:B------:R-:W0:Y:S08]  /*0ee0*/  LDC.64 R156, c[0x0][0x258] ;  /* 0x00009600ff9c7b82 */ /* 0x000e300000000a00 */
[----:B-1----:R-:W1:Y:S08]  /*0ef0*/  LDC.64 R160, c[0x0][0x280] ;  /* 0x0000a000ffa07b82 */ /* 0x002e700000000a00 */
[----:B------:R-:W3:Y:S01]  /*0f00*/  LDC.64 R162, c[0x0][0x2c8] ;  /* 0x0000b200ffa27b82 */ /* 0x000ee20000000a00 */
[----:B0-----:R-:W-:-:S05]  /*0f10*/  IMAD.WIDE R156, R4, 0x4, R156 ;  /* 0x00000004049c7825 */ /* 0x001fca00078e029c */
[----:B-----5:R-:W5:Y:S01]  /*0f20*/  LDG.E R5, desc[UR4][R156.64] ;  /* 0x000000049c057981 */ /* 0x020f62000c1e1900 */
[----:B--2---:R-:W-:Y:S02]  /*0f30*/  ISETP.NE.AND P5, PT, R2, RZ, PT ;  /* 0x000000ff0200720c */ /* 0x004fe40003fa5270 */
[----:B------:R-:W0:Y:S02]  /*0f40*/  LDC.64 R2, c[0x0][0x288] ;  /* 0x0000a200ff027b82 */ /* 0x000e240000000a00 */
[----:B0-----:R-:W-:-:S05]  /*0f50*/  IMAD.WIDE R2, R4, 0x4, R2 ;  /* 0x0000000404027825 */ /* 0x001fca00078e0202 */
[----:B------:R1:W2:Y:S01]  /*0f60*/  LDG.E R158, desc[UR4][R2.64] ;  /* 0x00000004029e7981 */ /* 0x0002a2000c1e1900 */
[----:B------:R-:W0:Y:S01]  /*0f70*/  S2R R159, SR_TID.X ;  /* 0x00000000009f7919 */ /* 0x000e220000002100 */
[----:B-1----:R-:W-:-:S05]  /*0f80*/  IMAD.WIDE R2, R4, 0x4, R160 ;  /* 0x0000000404027825 */ /* 0x002fca00078e02a0 */
[----:B------:R1:W5:Y:S02]  /*0f90*/  LDG.E R210, desc[UR4][R2.64] ;  /* 0x0000000402d27981 */ /* 0x000364000c1e1900 */
[----:B-1----:R-:W-:-:S05]  /*0fa0*/  MOV R2, UR9 ;  /* 0x0000000900027c02 */ /* 0x002fca0008000f00 */
[----:B------:R-:W-:-:S05]  /*0fb0*/  IMAD R3, R4, R2, RZ ;  /* 0x0000000204037224 */ /* 0x000fca00078e02ff */
[----:B------:R-:W-:-:S04]  /*0fc0*/  SHF.R.S32.HI R6, RZ, 0x1f, R3 ;  /* 0x0000001fff067819 */ /* 0x000fc80000011403 */
[----:B------:R-:W-:Y:S02]  /*0fd0*/  LEA.HI R6, R6, R3, RZ, 0x3 ;  /* 0x0000000306067211 */ /* 0x000fe400078f18ff */
[----:B0-----:R-:W-:Y:S01]  /*0fe0*/  LOP3.LUT R3, R159, 0x1f, RZ, 0xc0, !PT ;  /* 0x0000001f9f037812 */ /* 0x001fe200078ec0ff */
[----:B------:R-:W-:Y:S03]  /*0ff0*/  BSSY B1, `(.L_x_1099) ;  /* 0x00001f9000017945 */ /* 0x000fe60003800000 */
[----:B------:R-:W-:-:S05]  /*1000*/  LEA.HI.SX32 R6, R6, R3, 0x1d ;  /* 0x0000000306067211 */ /* 0x000fca00078feaff */
[----:B---3--:R-:W-:Y:S01]  /*1010*/  IMAD.WIDE.U32 R196, R6, 0x10, R162 ;  /* 0x0000001006c47825 */ /* 0x008fe200078e00a2 */
[----:B--2---:R-:W-:-:S13]  /*1020*/  ISETP.GT.AND P2, PT, R158, RZ, PT ;  /* 0x000000ff9e00720c */ /* 0x004fda0003f44270 */
[----:B------:R-:W-:Y:S05]  /*1030*/  @P2 BRA `(.L_x_1100) ;  /* 0x0000000000dc2947 */ /* 0x000fea0003800000 */
[----:B-----5:R-:W-:Y:S01]  /*1040*/  ISETP.GE.AND P3, PT, R210, 0x1, PT ;  /* 0x00000001d200780c */ /* 0x020fe20003f66270 */
[----:B------:R-:W-:Y:S01]  /*1050*/  BSSY B2, `(.L_x_1101) ;  /* 0x0000011000027945 */ /* 0x000fe20003800000 */
[----:B------:R-:W-:Y:S01]  /*1060*/  IMAD.MOV.U32 R158, RZ, RZ, RZ ;  /* 0x000000ffff9e7224 */ /* 0x000fe200078e00ff */
[----:B------:R-:W-:-:S10]  /*1070*/  MOV R159, R6 ;  /* 0x00000006009f7202 */ /* 0x000fd40000000f00 */
[----:B------:R-:W-:-:S05]  /*1080*/  @P3 IADD3 R156, R210, -0x1, RZ ;  /* 0xffffffffd29c3810 */ /* 0x000fca0007ffe0ff */
        /* <DEDUP_REMOVED lines=9> */
[----:B0-----:R-:W-:-:S06]  /*1120*/  IMAD.WIDE.U32 R182, R158, 0x8, R182 ;  /* 0x000000089eb67825 */ /* 0x001fcc00078e00b6 */
[----:B------:R-:W5:Y:S01]  /*1130*/  LDG.E.64 R182, desc[UR4][R182.64] ;  /* 0x00000004b6b67981 */ /* 0x000f62000c1e1b00 */
[----:B------:R-:W-:Y:S01]  /*1140*/  IADD3 R158, R158, 0x20, RZ ;  /* 0x000000209e9e7810 */ /* 0x000fe20007ffe0ff */
[----:B-1----:R-:W-:-:S07]  /*1150*/  VIADD R159, R6, 0x20 ;  /* 0x00000020069f7836 */ /* 0x002fce0000000000 */
.L_x_1102:
[----:B------:R-:W-:Y:S05]  /*1160*/  BSYNC B2 ;  /* 0x0000000000027941 */ /* 0x000fea0003800000 */
.L_x_1101:
[----:B------:R-:W-:Y:S04]  /*1170*/  BSSY B2, `(.L_x_1103) ;  /* 0x000000b000027945 */ /* 0x000fe80003800000 */
        /* <DEDUP_REMOVED lines=8> */
[----:B------:R-:W-:Y:S02]  /*1200*/  IADD3 R158, R158, 0x20, RZ ;  /* 0x000000209e9e7810 */ /* 0x000fe40007ffe0ff */
[----:B-1----:R-:W-:-:S07]  /*1210*/  IADD3 R159, R159, 0x20, RZ ;  /* 0x000000209f9f7810 */ /* 0x002fce0007ffe0ff */
.L_x_1104:
[----:B------:R-:W-:Y:S05]  /*1220*/  BSYNC B2 ;  /* 0x0000000000027941 */ /* 0x000fea0003800000 */
.L_x_1103:
        /* <DEDUP_REMOVED lines=9> */
[----:B------:R-:W-:Y:S01]  /*12c0*/  VIADD R158, R158, 0x20 ;  /* 0x000000209e9e7836 */ /* 0x000fe20000000000 */
[----:B-1----:R-:W-:-:S07]  /*12d0*/  IADD3 R159, R159, 0x20, RZ ;  /* 0x000000209f9f7810 */ /* 0x002fce0007ffe0ff */
.L_x_1106:
[----:B------:R-:W-:Y:S05]  /*12e0*/  BSYNC B2 ;  /* 0x0000000000027941 */ /* 0x000fea0003800000 */
.L_x_1105:
[----:B------:R-:W-:Y:S02]  /*12f0*/  ISETP.NE.AND P4, PT, R219, RZ, PT ;  /* 0x000000ffdb00720c */ /* 0x000fe40003f85270 */
[----:B------:R-:W-:-:S11]  /*1300*/  CS2R R214, SRZ ;  /* 0x0000000000d67805 */ /* 0x000fd6000001ff00 */
        /* <DEDUP_REMOVED lines=9> */
[----:B-1----:R-:W-:Y:S10]  /*13a0*/  BRA `(.L_x_1107) ;  /* 0x0000001800f47947 */ /* 0x002ff40003800000 */
.L_x_1100:
[----:B------:R-:W0:Y:S02]  /*13b0*/  LDC.64 R156, c[0x0][0x250] ;  /* 0x00009400ff9c7b82 */ /* 0x000e240000000a00 */
[----:B0-----:R-:W-:-:S06]  /*13c0*/  IMAD.WIDE R156, R4, 0x4, R156 ;  /* 0x00000004049c7825 */ /* 0x001fcc00078e029c */
[----:B------:R0:W2:Y:S01]  /*13d0*/  LDG.E R156, desc[UR4][R156.64] ;  /* 0x000000049c9c7981 */ /* 0x0000a2000c1e1900 */
[----:B-----5:R-:W-:Y:S01]  /*13e0*/  ISETP.GE.AND P3, PT, R210, 0x1, PT ;  /* 0x00000001d200780c */ /* 0x020fe20003f66270 */
[----:B------:R-:W-:Y:S01]  /*13f0*/  VIADD R213, R158, 0xffffffff ;  /* 0xffffffff9ed57836 */ /* 0x000fe20000000000 */
[----:B------:R-:W-:Y:S01]  /*1400*/  ISETP.NE.AND P4, PT, R220, RZ, PT ;  /* 0x000000ffdc00720c */ /* 0x000fe20003f85270 */
[----:B------:R-:W-:Y:S01]  /*1410*/  BSSY B2, `(.L_x_1108) ;  /* 0x0000076000027945 */ /* 0x000fe20003800000 */
[----:B------:R-:W-:Y:S01]  /*1420*/  MOV R212, RZ ;  /* 0x000000ff00d47202 */ /* 0x000fe20000000f00 */
[----:B------:R-:W-:Y:S01]  /*1430*/  IMAD R213, R213, R2, RZ ;  /* 0x00000002d5d57224 */ /* 0x000fe200078e02ff */
[----:B------:R-:W-:Y:S01]  /*1440*/  CS2R R214, SRZ ;  /* 0x0000000000d67805 */ /* 0x000fe2000001ff00 */
[----:B------:R-:W-:-:S03]  /*1450*/  IMAD.MOV.U32 R216, RZ, RZ, R6 ;  /* 0x000000ffffd87224 */ /* 0x000fc600078e0006 */
[----:B------:R-:W-:-:S03]  /*1460*/  SHF.R.S32.HI R158, RZ, 0x1f, R213 ;  /* 0x0000001fff9e7819 */ /* 0x000fc600000114d5 */
[----:B0-----:R-:W-:Y:S02]  /*1470*/  @P3 IADD3 R157, R210, -0x1, RZ ;  /* 0xffffffffd29d3810 */ /* 0x001fe40007ffe0ff */
[----:B------:R-:W-:-:S03]  /*1480*/  LEA.HI R213, R158, R213, RZ, 0x3 ;  /* 0x000000d59ed57211 */ /* 0x000fc600078f18ff */
[----:B------:R-:W-:Y:S01]  /*1490*/  @P3 IMAD R157, R157, R2, RZ ;  /* 0x000000029d9d3224 */ /* 0x000fe200078e02ff */
[----:B------:R-:W-:-:S04]  /*14a0*/  LEA.HI.SX32 R213, R213, R3, 0x1d ;  /* 0x00000003d5d57211 */ /* 0x000fc800078feaff */
[----:B------:R-:W-:-:S04]  /*14b0*/  @P3 SHF.R.S32.HI R158, RZ, 0x1f, R157 ;  /* 0x0000001fff9e3819 */ /* 0x000fc8000001149d */
[----:B------:R-:W-:-:S04]  /*14c0*/  @P3 LEA.HI R158, R158, R157, RZ, 0x3 ;  /* 0x0000009d9e9e3211 */ /* 0x000fc800078f18ff */
[----:B------:R-:W-:Y:S02]  /*14d0*/  @P3 LEA.HI.SX32 R212, R158, R3, 0x1d ;  /* 0x000000039ed43211 */ /* 0x000fe400078feaff */
[----:B--2---:R-:W-:Y:S01]  /*14e0*/  FSEL R211, R156, RZ, !P4 ;  /* 0x000000ff9cd37208 */ /* 0x004fe20006000000 */
[----:B------:R-:W-:Y:S06]  /*14f0*/  @!P5 BRA `(.L_x_1109) ;  /* 0x00000004009cd947 */ /* 0x000fec0003800000 */
[----:B------:R-:W0:Y:S01]  /*1500*/  LDC.64 R156, c[0x0][0x238] ;  /* 0x00008e00ff9c7b82 */ /* 0x000e220000000a00 */
[----:B------:R-:W2:Y:S04]  /*1510*/  LDL R208, [R1+0x7c] ;  /* 0x00007c0001d07983 */ /* 0x000ea80000100800 */
[----:B------:R-:W3:Y:S03]  /*1520*/  LDL R218, [R1+0x64] ;  /* 0x0000640001da7983 */ /* 0x000ee60000100800 */
[----:B------:R-:W1:Y:S01]  /*1530*/  LDC.64 R160, c[0x0][0x2b8] ;  /* 0x0000ae00ffa07b82 */ /* 0x000e620000000a00 */
[----:B------:R-:W4:Y:S04]  /*1540*/  LDL R206, [R1+0x78] ;  /* 0x0000780001ce7983 */ /* 0x000f280000100800 */
[----:B------:R-:W4:Y:S03]  /*1550*/  LDL R207, [R1+0x74] ;  /* 0x0000740001cf7983 */ /* 0x000f260000100800 */
[----:B------:R-:W1:Y:S01]  /*1560*/  LDC.64 R182, c[0x0][0x240] ;  /* 0x00009000ffb67b82 */ /* 0x000e620000000a00 */
[----:B------:R-:W4:Y:S01]  /*1570*/  LDL R203, [R1+0x6c] ;  /* 0x00006c0001cb7983 */ /* 0x000f220000100800 */
[----:B0-----:R-:W-:-:S06]  /*1580*/  IMAD.WIDE.U32 R156, R6, 0x10, R156 ;  /* 0x00000010069c7825 */ /* 0x001fcc00078e009c */
[----:B------:R-:W2:Y:S01]  /*1590*/  LDG.E.128 R156, desc[UR4][R156.64] ;  /* 0x000000049c9c7981 */ /* 0x000ea2000c1e1d00 */
[----:B-1----:R-:W-:-:S06]  /*15a0*/  IMAD.WIDE.U32 R160, R213, 0x10, R160 ;  /* 0x00000010d5a07825 */ /* 0x002fcc00078e00a0 */
[----:B------:R-:W3:Y:S01]  /*15b0*/  LDG.E.128 R160, desc[UR4][R160.64] ;  /* 0x00000004a0a07981 */ /* 0x000ee2000c1e1d00 */
[----:B------:R-:W-:-:S04]  /*15c0*/  ISETP.NE.U32.AND P4, PT, RZ, UR6, PT ;  /* 0x00000006ff007c0c */ /* 0x000fc8000bf85070 */
[----:B------:R-:W-:Y:S01]  /*15d0*/  ISETP.NE.AND.EX P4, PT, RZ, UR7, PT, P4 ;  /* 0x00000007ff007c0c */ /* 0x000fe2000bf85340 */
[----:B------:R-:W-:-:S06]  /*15e0*/  IMAD.WIDE.U32 R182, R212, 0x8, R182 ;  /* 0x00000008d4b67825 */ /* 0x000fcc00078e00b6 */
[----:B------:R-:W5:Y:S06]  /*15f0*/  LDG.E.64 R182, desc[UR4][R182.64] ;  /* 0x00000004b6b67981 */ /* 0x000f6c000c1e1b00 */
[----:B------:R0:W5:Y:S01]  /*1600*/  @P4 LDG.E.128 R44, desc[UR4][R196.64] ;  /* 0x00000004c42c4981 */ /* 0x000162000c1e1d00 */
[----:B--2---:R-:W-:Y:S02]  /*1610*/  SHF.L.U32 R172, R156, 0x10, RZ ;  /* 0x000000109cac7819 */ /* 0x004fe400000006ff */
[----:B------:R-:W-:-:S03]  /*1620*/  PRMT R0, R157, 0x7632, R0 ;  /* 0x000076329d007816 */ /* 0x000fc60000000000 */
[----:B------:R-:W-:Y:S01]  /*1630*/  FADD.FTZ R172, -R211, R172 ;  /* 0x000000acd3ac7221 */ /* 0x000fe20000010100 */
[----:B------:R-:W-:Y:S01]  /*1640*/  PRMT R169, R156, 0x7632, R169 ;  /* 0x000076329ca97816 */ /* 0x000fe200000000a9 */
[C---:B------:R-:W-:Y:S01]  /*1650*/  IMAD.U32 R170, R158.reuse, 0x10000, RZ ;  /* 0x000100009eaa7824 */ /* 0x040fe200078e00ff */
[----:B------:R-:W-:Y:S02]  /*1660*/  SHF.L.U32 R174, R157, 0x10, RZ ;  /* 0x000000109dae7819 */ /* 0x000fe400000006ff */
[----:B------:R-:W-:Y:S02]  /*1670*/  PRMT R156, R158, 0x7632, R156 ;  /* 0x000076329e9c7816 */ /* 0x000fe4000000009c */
[----:B------:R-:W-:Y:S01]  /*1680*/  SHF.L.U32 R158, R0, 0x10, RZ ;  /* 0x00000010009e7819 */ /* 0x000fe200000006ff */
[----:B------:R-:W-:Y:S01]  /*1690*/  FMUL.FTZ R0, R5, R172 ;  /* 0x000000ac05007220 */ /* 0x000fe20000410000 */
[C---:B---3--:R-:W-:Y:S01]  /*16a0*/  PRMT R217, R160.reuse, 0x7632, R217 ;  /* 0x00007632a0d97816 */ /* 0x048fe200000000d9 */
[----:B------:R-:W2:Y:S01]  /*16b0*/  LDL R172, [R1+0x70] ;  /* 0x0000700001ac7983 */ /* 0x000ea20000100800 */
[----:B------:R-:W-:Y:S01]  /*16c0*/  SHF.L.U32 R160, R160, 0x10, RZ ;  /* 0x00000010a0a07819 */ /* 0x000fe200000006ff */
[----:B------:R-:W-:Y:S01]  /*16d0*/  FADD.FTZ R174, -R211, R174 ;  /* 0x000000aed3ae7221 */ /* 0x000fe20000010100 */
[----:B------:R-:W-:-:S02]  /*16e0*/  PRMT R157, R159, 0x7632, R157 ;  /* 0x000076329f9d7816 */ /* 0x000fc4000000009d */
[----:B------:R-:W-:Y:S01]  /*16f0*/  SHF.L.U32 R171, R159, 0x10, RZ ;  /* 0x000000109fab7819 */ /* 0x000fe200000006ff */
[----:B------:R-:W-:Y:S02]  /*1700*/  IMAD.U32 R159, R169, 0x10000, RZ ;  /* 0x00010000a99f7824 */ /* 0x000fe400078e00ff */
[----:B------:R-:W-:Y:S01]  /*1710*/  FMUL.FTZ R169, R208, R160 ;  /* 0x000000a0d0a97220 */ /* 0x000fe20000410000 */
[----:B------:R-:W-:Y:S02]  /*1720*/  FMUL.FTZ R208, R5, R174 ;  /* 0x000000ae05d07220 */ /* 0x000fe40000410000 */
[----:B------:R-:W3:Y:S01]  /*1730*/  LDL R174, [R1+0x68] ;  /* 0x0000680001ae7983 */ /* 0x000ee20000100800 */
[----:B------:R-:W-:Y:S01]  /*1740*/  FADD.FTZ R108, R108, R160 ;  /* 0x000000a06c6c7221 */ /* 0x000fe20000010000 */
[----:B------:R-:W-:Y:S02]  /*1750*/  FFMA.FTZ R140, R0, R160, R140 ;  /* 0x000000a0008c7223 */ /* 0x000fe4000001008c */
[----:B------:R-:W3:Y:S01]  /*1760*/  LDL R160, [R1+0x60] ;  /* 0x0000600001a07983 */ /* 0x000ee20000100800 */
[----:B------:R-:W-:-:S02]  /*1770*/  PRMT R175, R163, 0x7632, R175 ;  /* 0x00007632a3af7816 */ /* 0x000fc400000000af */
[----:B------:R-:W-:Y:S01]  /*1780*/  SHF.L.U32 R163, R163, 0x10, RZ ;  /* 0x00000010a3a37819 */ /* 0x000fe200000006ff */
[C---:B------:R-:W-:Y:S01]  /*1790*/  FADD.FTZ R159, -R211.reuse, R159 ;  /* 0x0000009fd39f7221 */ /* 0x040fe20000010100 */
[C---:B------:R-:W-:Y:S01]  /*17a0*/  FADD.FTZ R204, -R211.reuse, R170 ;  /* 0x000000aad3cc7221 */ /* 0x040fe20000010100 */
[----:B------:R-:W-:Y:S01]  /*17b0*/  FADD.FTZ R170, -R211, R171 ;  /* 0x000000abd3aa7221 */ /* 0x000fe20000010100 */
[----:B------:R-:W-:Y:S01]  /*17c0*/  SHF.L.U32 R217, R217, 0x10, RZ ;  /* 0x00000010d9d97819 */ /* 0x000fe200000006ff */
[----:B------:R-:W-:Y:S01]  /*17d0*/  FMUL.FTZ R171, R218, R163 ;  /* 0x000000a3daab7220 */ /* 0x000fe20000410000 */
[----:B------:R-:W-:Y:S01]  /*17e0*/  FMUL.FTZ R218, R5, R159 ;  /* 0x0000009f05da7220 */ /* 0x000fe20000410000 */
[----:B------:R-:W-:Y:S01]  /*17f0*/  FADD.FTZ R158, -R211, R158 ;  /* 0x0000009ed39e7221 */ /* 0x000fe20000010100 */
[----:B------:R-:W-:Y:S01]  /*1800*/  PRMT R205, R161, 0x7632, R205 ;  /* 0x00007632a1cd7816 */ /* 0x000fe200000000cd */
[----:B------:R-:W-:Y:S01]  /*1810*/  FADD.FTZ R109, R109, R217 ;  /* 0x000000d96d6d7221 */ /* 0x000fe20000010000 */
[-C--:B------:R-:W-:Y:S01]  /*1820*/  FFMA.FTZ R141, R218, R217.reuse, R141 ;  /* 0x000000d9da8d7223 */ /* 0x080fe2000001008d */
[----:B----4-:R-:W-:Y:S01]  /*1830*/  FMUL.FTZ R217, R206, R217 ;  /* 0x000000d9ced97220 */ /* 0x010fe20000410000 */
[----:B------:R-:W-:Y:S01]  /*1840*/  FMUL.FTZ R206, R5, R158 ;  /* 0x0000009e05ce7220 */ /* 0x000fe20000410000 */
[----:B------:R-:W-:-:S02]  /*1850*/  IMAD.U32 R161, R161, 0x10000, RZ ;  /* 0x00010000a1a17824 */ /* 0x000fc400078e00ff */
[----:B------:R-:W-:Y:S01]  /*1860*/  FADD.FTZ R158, RZ, R169 ;  /* 0x000000a9ff9e7221 */ /* 0x000fe20000010000 */
[----:B------:R-:W-:Y:S01]  /*1870*/  FFMA.FTZ R159, R0, R169, RZ ;  /* 0x000000a9009f7223 */ /* 0x000fe200000100ff */
[----:B------:R-:W-:Y:S02]  /*1880*/  SHF.L.U32 R156, R156, 0x10, RZ ;  /* 0x000000109c9c7819 */ /* 0x000fe400000006ff */
[----:B------:R-:W-:Y:S01]  /*1890*/  SHF.L.U32 R205, R205, 0x10, RZ ;  /* 0x00000010cdcd7819 */ /* 0x000fe200000006ff */
[----:B------:R-:W-:Y:S01]  /*18a0*/  FMUL.FTZ R207, R207, R161 ;  /* 0x000000a1cfcf7220 */ /* 0x000fe20000410000 */
[----:B------:R-:W-:Y:S01]  /*18b0*/  FADD.FTZ R158, R158, R217 ;  /* 0x000000d99e9e7221 */ /* 0x000fe20000010000 */
[----:B------:R-:W-:Y:S01]  /*18c0*/  FFMA.FTZ R159, R218, R217, R159 ;  /* 0x000000d9da9f7223 */ /* 0x000fe2000001009f */
[C---:B------:R-:W-:Y:S01]  /*18d0*/  PRMT R173, R162.reuse, 0x7632, R173 ;  /* 0x00007632a2ad7816 */ /* 0x040fe200000000ad */
[----:B------:R-:W-:Y:S01]  /*18e0*/  FADD.FTZ R156, -R211, R156 ;  /* 0x0000009cd39c7221 */ /* 0x000fe20000010100 */
[----:B------:R-:W-:Y:S01]  /*18f0*/  SHF.L.U32 R162, R162, 0x10, RZ ;  /* 0x00000010a2a27819 */ /* 0x000fe200000006ff */
[----:B------:R-:W-:Y:S01]  /*1900*/  FADD.FTZ R111, R111, R205 ;  /* 0x000000cd6f6f7221 */ /* 0x000fe20000010000 */
[----:B------:R-:W-:Y:S01]  /*1910*/  FFMA.FTZ R143, R206, R205, R143 ;  /* 0x000000cdce8f7223 */ /* 0x000fe2000001008f */
[----:B------:R-:W-:Y:S01]  /*1920*/  FADD.FTZ R158, R158, R207 ;  /* 0x000000cf9e9e7221 */ /* 0x000fe20000010000 */
[----:B------:R-:W-:Y:S01]  /*1930*/  FFMA.FTZ R159, R208, R207, R159 ;  /* 0x000000cfd09f7223 */ /* 0x000fe2000001009f */
[----:B------:R-:W-:-:S02]  /*1940*/  IMAD.U32 R157, R157, 0x10000, RZ ;  /* 0x000100009d9d7824 */ /* 0x000fc400078e00ff */
[----:B------:R-:W-:Y:S01]  /*1950*/  FMUL.FTZ R204, R5, R204 ;  /* 0x000000cc05cc7220 */ /* 0x000fe20000410000 */
[----:B------:R-:W-:Y:S02]  /*1960*/  IMAD.U32 R173, R173, 0x10000, RZ ;  /* 0x00010000adad7824 */ /* 0x000fe400078e00ff */
[----:B------:R-:W-:Y:S01]  /*1970*/  FMUL.FTZ R203, R203, R162 ;  /* 0x000000a2cbcb7220 */ /* 0x000fe20000410000 */
[----:B------:R-:W-:Y:S01]  /*1980*/  FADD.FTZ R157, -R211, R157 ;  /* 0x0000009dd39d7221 */ /* 0x000fe20000010100 */
[----:B------:R-:W-:Y:S01]  /*1990*/  FADD.FTZ R105, R105, R173 ;  /* 0x000000ad69697221 */ /* 0x000fe20000010000 */
[----:B------:R-:W-:Y:S01]  /*19a0*/  SHF.L.U32 R175, R175, 0x10, RZ ;  /* 0x00000010afaf7819 */ /* 0x000fe200000006ff */
[----:B------:R-:W-:-:S04]  /*19b0*/  FMUL.FTZ R170, R5, R170 ;  /* 0x000000aa05aa7220 */ /* 0x000fc80000410000 */
[----:B------:R-:W-:Y:S01]  /*19c0*/  FADD.FTZ R107, R107, R175 ;  /* 0x000000af6b6b7221 */ /* 0x000fe20000010000 */
[----:B------:R-:W-:Y:S01]  /*19d0*/  FADD.FTZ R110, R110, R161 ;  /* 0x000000a16e6e7221 */ /* 0x000fe20000010000 */
[----:B------:R-:W-:Y:S01]  /*19e0*/  FFMA.FTZ R142, R208, R161, R142 ;  /* 0x000000a1d08e7223 */ /* 0x000fe2000001008e */
[----:B------:R-:W-:Y:S01]  /*19f0*/  FADD.FTZ R104, R104, R162 ;  /* 0x000000a268687221 */ /* 0x000fe20000010000 */
[----:B------:R-:W-:Y:S01]  /*1a00*/  FFMA.FTZ R136, R204, R162, R136 ;  /* 0x000000a2cc887223 */ /* 0x000fe20000010088 */
[----:B------:R-:W-:Y:S01]  /*1a10*/  FADD.FTZ R106, R106, R163 ;  /* 0x000000a36a6a7221 */ /* 0x000fe20000010000 */
[----:B------:R-:W-:Y:S01]  /*1a20*/  FFMA.FTZ R138, R170, R163, R138 ;  /* 0x000000a3aa8a7223 */ /* 0x000fe2000001008a */
[----:B------:R-:W-:Y:S01]  /*1a30*/  IADD3 R213, R213, 0x20, RZ ;  /* 0x00000020d5d57810 */ /* 0x000fe20007ffe0ff */
[----:B------:R-:W-:Y:S01]  /*1a40*/  VIADD R212, R212, 0x20 ;  /* 0x00000020d4d47836 */ /* 0x000fe20000000000 */
[----:B------:R-:W-:Y:S01]  /*1a50*/  IADD3 R216, R6, 0x20, RZ ;  /* 0x0000002006d87810 */ /* 0x000fe20007ffe0ff */
[----:B--2---:R-:W-:Y:S01]  /*1a60*/  FMUL.FTZ R205, R172, R205 ;  /* 0x000000cdaccd7220 */ /* 0x004fe20000410000 */
[----:B------:R-:W-:-:S03]  /*1a70*/  FMUL.FTZ R172, R5, R156 ;  /* 0x0000009c05ac7220 */ /* 0x000fc60000410000 */
[----:B------:R-:W-:Y:S01]  /*1a80*/  FADD.FTZ R158, R158, R205 ;  /* 0x000000cd9e9e7221 */ /* 0x000fe20000010000 */
[----:B------:R-:W-:Y:S01]  /*1a90*/  FFMA.FTZ R156, R206, R205, R159 ;  /* 0x000000cdce9c7223 */ /* 0x000fe2000001009f */
[----:B------:R-:W-:Y:S02]  /*1aa0*/  FFMA.FTZ R137, R172, R173, R137 ;  /* 0x000000adac897223 */ /* 0x000fe40000010089 */
[----:B------:R-:W-:Y:S01]  /*1ab0*/  FADD.FTZ R158, R158, R203 ;  /* 0x000000cb9e9e7221 */ /* 0x000fe20000010000 */
[----:B------:R-:W-:Y:S01]  /*1ac0*/  FFMA.FTZ R156, R204, R203, R156 ;  /* 0x000000cbcc9c7223 */ /* 0x000fe2000001009c */
[----:B---3--:R-:W-:Y:S01]  /*1ad0*/  FMUL.FTZ R173, R174, R173 ;  /* 0x000000adaead7220 */ /* 0x008fe20000410000 */
[----:B------:R-:W-:-:S03]  /*1ae0*/  FMUL.FTZ R174, R5, R157 ;  /* 0x0000009d05ae7220 */ /* 0x000fc60000410000 */
[----:B------:R-:W-:Y:S01]  /*1af0*/  FADD.FTZ R158, R158, R173 ;  /* 0x000000ad9e9e7221 */ /* 0x000fe20000010000 */
[----:B------:R-:W-:Y:S01]  /*1b00*/  FFMA.FTZ R156, R172, R173, R156 ;  /* 0x000000adac9c7223 */ /* 0x000fe2000001009c */
[-C--:B------:R-:W-:Y:S01]  /*1b10*/  FFMA.FTZ R139, R174, R175.reuse, R139 ;  /* 0x000000afae8b7223 */ /* 0x080fe2000001008b */
[----:B------:R-:W-:Y:S01]  /*1b20*/  FMUL.FTZ R175, R160, R175 ;  /* 0x000000afa0af7220 */ /* 0x000fe20000410000 */
[----:B------:R-:W-:Y:S01]  /*1b30*/  FADD.FTZ R158, R158, R171 ;  /* 0x000000ab9e9e7221 */ /* 0x000fe20000010000 */
[----:B------:R-:W-:-:S03]  /*1b40*/  FFMA.FTZ R156, R170, R171, R156 ;  /* 0x000000abaa9c7223 */ /* 0x000fc6000001009c */
[----:B------:R-:W-:Y:S01]  /*1b50*/  FADD.FTZ R214, R158, R175 ;  /* 0x000000af9ed67221 */ /* 0x000fe20000010000 */
[----:B0-----:R-:W-:-:S07]  /*1b60*/  FFMA.FTZ R215, R174, R175, R156 ;  /* 0x000000afaed77223 */ /* 0x001fce000001009c */
.L_x_1109:
[----:B------:R-:W-:Y:S05]  /*1b70*/  BSYNC B2 ;  /* 0x0000000000027941 */ /* 0x000fea0003800000 */
.L_x_1108:
[----:B------:R-:W-:Y:S04]  /*1b80*/  BSSY B2, `(.L_x_1110) ;  /* 0x000006b000027945 */ /* 0x000fe80003800000 */
[----:B------:R-:W-:Y:S05]  /*1b90*/  @!P0 BRA `(.L_x_1111) ;  /* 0x0000000400a48947 */ /* 0x000fea0003800000 */
[----:B------:R-:W0:Y:S01]  /*1ba0*/  LDC.64 R8, c[0x0][0x238] ;  /* 0x00008e00ff087b82 */ /* 0x000e220000000a00 */
[----:B------:R-:W2:Y:S04]  /*1bb0*/  LDL R159, [R1+0x5c] ;  /* 0x00005c00019f7983 */ /* 0x000ea80000100800 */
[----:B------:R-:W3:Y:S03]  /*1bc0*/  LDL R158, [R1+0x54] ;  /* 0x00005400019e7983 */ /* 0x000ee60000100800 */
[----:B------:R-:W1:Y:S01]  /*1bd0*/  LDC.64 R12, c[0x0][0x2b8] ;  /* 0x0000ae00ff0c7b82 */ /* 0x000e620000000a00 */
[----:B------:R-:W-:Y:S01]  /*1be0*/  ISETP.NE.U32.AND P4, PT, RZ, UR6, PT ;  /* 0x00000006ff007c0c */ /* 0x000fe2000bf85070 */
[----:B------:R-:W4:Y:S04]  /*1bf0*/  LDL R160, [R1+0x58] ;  /* 0x0000580001a07983 */ /* 0x000f280000100800 */
[----:B------:R-:W4:Y:S02]  /*1c00*/  LDL R162, [R1+0x4c] ;  /* 0x00004c0001a27983 */ /* 0x000f240000100800 */
[----:B------:R-:W1:Y:S02]  /*1c10*/  LDC.64 R156, c[0x0][0x2c8] ;  /* 0x0000b200ff9c7b82 */ /* 0x000e640000000a00 */
[----:B------:R-:W4:Y:S01]  /*1c20*/  LDL R161, [R1+0x44] ;  /* 0x0000440001a17983 */ /* 0x000f220000100800 */
[----:B0-----:R-:W-:-:S05]  /*1c30*/  IMAD.WIDE.U32 R8, R216, 0x10, R8 ;  /* 0x00000010d8087825 */ /* 0x001fca00078e0008 */
[----:B------:R-:W0:Y:S01]  /*1c40*/  LDC.64 R180, c[0x0][0x240] ;  /* 0x00009000ffb47b82 */ /* 0x000e220000000a00 */
[----:B------:R-:W2:Y:S01]  /*1c50*/  LDG.E.128 R8, desc[UR4][R8.64] ;  /* 0x0000000408087981 */ /* 0x000ea2000c1e1d00 */
[----:B-1----:R-:W-:-:S06]  /*1c60*/  IMAD.WIDE.U32 R12, R213, 0x10, R12 ;  /* 0x00000010d50c7825 */ /* 0x002fcc00078e000c */
[----:B------:R-:W3:Y:S01]  /*1c70*/  LDG.E.128 R12, desc[UR4][R12.64] ;  /* 0x000000040c0c7981 */ /* 0x000ee2000c1e1d00 */
[----:B------:R-:W-:-:S13]  /*1c80*/  ISETP.NE.AND.EX P4, PT, RZ, UR7, PT, P4 ;  /* 0x00000007ff007c0c */ /* 0x000fda000bf85340 */
[----:B------:R-:W-:-:S05]  /*1c90*/  @P4 IMAD.WIDE.U32 R16, R216, 0x10, R156 ;  /* 0x00000010d8104825 */ /* 0x000fca00078e009c */
[----:B------:R3:W5:Y:S01]  /*1ca0*/  @P4 LDG.E.128 R40, desc[UR4][R16.64] ;  /* 0x0000000410284981 */ /* 0x000762000c1e1d00 */
[----:B0-----:R-:W-:-:S06]  /*1cb0*/  IMAD.WIDE.U32 R180, R212, 0x8, R180 ;  /* 0x00000008d4b47825 */ /* 0x001fcc00078e00b4 */
[----:B------:R-:W5:Y:S01]  /*1cc0*/  LDG.E.64 R180, desc[UR4][R180.64] ;  /* 0x00000004b4b47981 */ /* 0x000f62000c1e1b00 */
[C---:B--2---:R-:W-:Y:S02]  /*1cd0*/  SHF.L.U32 R156, R8.reuse, 0x10, RZ ;  /* 0x00000010089c7819 */ /* 0x044fe400000006ff */
[----:B------:R-:W-:Y:S02]  /*1ce0*/  PRMT R7, R9, 0x7632, R7 ;  /* 0x0000763209077816 */ /* 0x000fe40000000007 */
[----:B------:R-:W-:Y:S01]  /*1cf0*/  PRMT R21, R8, 0x7632, R21 ;  /* 0x0000763208157816 */ /* 0x000fe20000000015 */
[----:B------:R-:W-:Y:S01]  /*1d00*/  FADD.FTZ R156, -R211, R156 ;  /* 0x0000009cd39c7221 */ /* 0x000fe20000010100 */
[C---:B---3--:R-:W-:Y:S01]  /*1d10*/  PRMT R17, R12.reuse, 0x7632, R17 ;  /* 0x000076320c117816 */ /* 0x048fe20000000011 */
[----:B------:R-:W-:Y:S01]  /*1d20*/  IMAD.U32 R8, R12, 0x10000, RZ ;  /* 0x000100000c087824 */ /* 0x000fe200078e00ff */
[C---:B------:R-:W-:Y:S02]  /*1d30*/  PRMT R20, R14.reuse, 0x7632, R20 ;  /* 0x000076320e147816 */ /* 0x040fe40000000014 */
[----:B------:R-:W-:Y:S01]  /*1d40*/  SHF.L.U32 R12, R14, 0x10, RZ ;  /* 0x000000100e0c7819 */ /* 0x000fe200000006ff */
[C---:B------:R-:W-:Y:S01]  /*1d50*/  IMAD.U32 R14, R15.reuse, 0x10000, RZ ;  /* 0x000100000f0e7824 */ /* 0x040fe200078e00ff */
[----:B------:R-:W-:Y:S01]  /*1d60*/  PRMT R22, R15, 0x7632, R22 ;  /* 0x000076320f167816 */ /* 0x000fe20000000016 */
[----:B------:R-:W-:-:S02]  /*1d70*/  IMAD.U32 R15, R7, 0x10000, RZ ;  /* 0x00010000070f7824 */ /* 0x000fc400078e00ff */
[----:B------:R-:W-:Y:S01]  /*1d80*/  FMUL.FTZ R7, R5, R156 ;  /* 0x0000009c05077220 */ /* 0x000fe20000410000 */
[----:B------:R-:W-:Y:S01]  /*1d90*/  IMAD.U32 R157, R9, 0x10000, RZ ;  /* 0x00010000099d7824 */ /* 0x000fe200078e00ff */
[----:B------:R-:W-:Y:S01]  /*1da0*/  SHF.L.U32 R9, R11, 0x10, RZ ;  /* 0x000000100b097819 */ /* 0x000fe200000006ff */
[----:B------:R-:W-:Y:S01]  /*1db0*/  FADD.FTZ R100, R100, R8 ;  /* 0x0000000864647221 */ /* 0x000fe20000010000 */
[-C--:B------:R-:W-:Y:S01]  /*1dc0*/  FFMA.FTZ R132, R7, R8.reuse, R132 ;  /* 0x0000000807847223 */ /* 0x080fe20000010084 */
[----:B------:R-:W-:Y:S01]  /*1dd0*/  FADD.FTZ R157, -R211, R157 ;  /* 0x0000009dd39d7221 */ /* 0x000fe20000010100 */
[----:B------:R-:W-:Y:S01]  /*1de0*/  PRMT R16, R11, 0x7632, R16 ;  /* 0x000076320b107816 */ /* 0x000fe20000000010 */
[----:B------:R-:W-:Y:S01]  /*1df0*/  FMUL.FTZ R8, R159, R8 ;  /* 0x000000089f087220 */ /* 0x000fe20000410000 */
[C---:B------:R-:W-:Y:S01]  /*1e00*/  PRMT R18, R13.reuse, 0x7632, R18 ;  /* 0x000076320d127816 */ /* 0x040fe20000000012 */
[----:B------:R-:W2:Y:S01]  /*1e10*/  LDL R159, [R1+0x50] ;  /* 0x00005000019f7983 */ /* 0x000ea20000100800 */
[----:B------:R-:W-:Y:S01]  /*1e20*/  SHF.L.U32 R11, R13, 0x10, RZ ;  /* 0x000000100d0b7819 */ /* 0x000fe200000006ff */
[----:B------:R-:W-:Y:S01]  /*1e30*/  FADD.FTZ R13, -R211, R9 ;  /* 0x00000009d30d7221 */ /* 0x000fe20000010100 */
[----:B------:R-:W-:-:S02]  /*1e40*/  FMUL.FTZ R9, R5, R157 ;  /* 0x0000009d05097220 */ /* 0x000fc40000410000 */
[----:B------:R-:W3:Y:S01]  /*1e50*/  LDL R157, [R1+0x40] ;  /* 0x00004000019d7983 */ /* 0x000ee20000100800 */
[----:B------:R-:W-:Y:S01]  /*1e60*/  FADD.FTZ R102, R102, R11 ;  /* 0x0000000b66667221 */ /* 0x000fe20000010000 */
[-C--:B------:R-:W-:Y:S01]  /*1e70*/  FFMA.FTZ R134, R9, R11.reuse, R134 ;  /* 0x0000000b09867223 */ /* 0x080fe20000010086 */
[----:B------:R-:W-:Y:S02]  /*1e80*/  FMUL.FTZ R11, R158, R11 ;  /* 0x0000000b9e0b7220 */ /* 0x000fe40000410000 */
[----:B------:R-:W3:Y:S01]  /*1e90*/  LDL R158, [R1+0x48] ;  /* 0x00004800019e7983 */ /* 0x000ee20000100800 */
[----:B------:R-:W-:Y:S02]  /*1ea0*/  SHF.L.U32 R21, R21, 0x10, RZ ;  /* 0x0000001015157819 */ /* 0x000fe400000006ff */
[----:B------:R-:W-:Y:S01]  /*1eb0*/  SHF.L.U32 R16, R16, 0x10, RZ ;  /* 0x0000001010107819 */ /* 0x000fe200000006ff */
[----:B------:R-:W-:Y:S02]  /*1ec0*/  IMAD.U32 R17, R17, 0x10000, RZ ;  /* 0x0001000011117824 */ /* 0x000fe400078e00ff */
[C---:B------:R-:W-:Y:S01]  /*1ed0*/  FADD.FTZ R21, -R211.reuse, R21 ;  /* 0x00000015d3157221 */ /* 0x040fe20000010100 */
[C---:B------:R-:W-:Y:S01]  /*1ee0*/  PRMT R19, R10.reuse, 0x7632, R19 ;  /* 0x000076320a137816 */ /* 0x040fe20000000013 */
[----:B------:R-:W-:Y:S01]  /*1ef0*/  FADD.FTZ R156, -R211, R15 ;  /* 0x0000000fd39c7221 */ /* 0x000fe20000010100 */
[----:B------:R-:W-:Y:S01]  /*1f00*/  SHF.L.U32 R10, R10, 0x10, RZ ;  /* 0x000000100a0a7819 */ /* 0x000fe200000006ff */
[----:B------:R-:W-:Y:S01]  /*1f10*/  FMUL.FTZ R15, R5, R21 ;  /* 0x00000015050f7220 */ /* 0x000fe20000410000 */
[----:B------:R-:W-:Y:S01]  /*1f20*/  FADD.FTZ R21, -R211, R16 ;  /* 0x00000010d3157221 */ /* 0x000fe20000010100 */
[----:B------:R-:W-:Y:S01]  /*1f30*/  FADD.FTZ R214, R214, R8 ;  /* 0x00000008d6d67221 */ /* 0x000fe20000010000 */
[-C--:B----4-:R-:W-:Y:S01]  /*1f40*/  FMUL.FTZ R16, R160, R17.reuse ;  /* 0x00000011a0107220 */ /* 0x090fe20000410000 */
[----:B------:R-:W-:Y:S01]  /*1f50*/  FFMA.FTZ R215, R7, R8, R215 ;  /* 0x0000000807d77223 */ /* 0x000fe200000100d7 */
[----:B------:R-:W-:Y:S01]  /*1f60*/  SHF.L.U32 R19, R19, 0x10, RZ ;  /* 0x0000001013137819 */ /* 0x000fe200000006ff */
[----:B------:R-:W-:Y:S01]  /*1f70*/  FADD.FTZ R101, R101, R17 ;  /* 0x0000001165657221 */ /* 0x000fe20000010000 */
[----:B------:R-:W-:Y:S01]  /*1f80*/  SHF.L.U32 R18, R18, 0x10, RZ ;  /* 0x0000001012127819 */ /* 0x000fe200000006ff */
[----:B------:R-:W-:Y:S01]  /*1f90*/  FFMA.FTZ R133, R15, R17, R133 ;  /* 0x000000110f857223 */ /* 0x000fe20000010085 */
[----:B------:R-:W-:Y:S01]  /*1fa0*/  FADD.FTZ R10, -R211, R10 ;  /* 0x0000000ad30a7221 */ /* 0x000fe20000010100 */
[----:B------:R-:W-:Y:S01]  /*1fb0*/  FMUL.FTZ R17, R5, R156 ;  /* 0x0000009c05117220 */ /* 0x000fe20000410000 */
[----:B------:R-:W-:Y:S01]  /*1fc0*/  FADD.FTZ R214, R214, R16 ;  /* 0x00000010d6d67221 */ /* 0x000fe20000010000 */
[----:B------:R-:W-:Y:S01]  /*1fd0*/  FFMA.FTZ R215, R15, R16, R215 ;  /* 0x000000100fd77223 */ /* 0x000fe200000100d7 */
[----:B------:R-:W-:Y:S01]  /*1fe0*/  FMUL.FTZ R10, R5, R10 ;  /* 0x0000000a050a7220 */ /* 0x000fe20000410000 */
[----:B------:R-:W-:Y:S01]  /*1ff0*/  FADD.FTZ R19, -R211, R19 ;  /* 0x00000013d3137221 */ /* 0x000fe20000010100 */
[----:B------:R-:W-:Y:S01]  /*2000*/  FADD.FTZ R103, R103, R18 ;  /* 0x0000001267677221 */ /* 0x000fe20000010000 */
[----:B------:R-:W-:Y:S01]  /*2010*/  FFMA.FTZ R135, R17, R18, R135 ;  /* 0x0000001211877223 */ /* 0x000fe20000010087 */
[----:B------:R-:W-:Y:S01]  /*2020*/  FADD.FTZ R214, R214, R11 ;  /* 0x0000000bd6d67221 */ /* 0x000fe20000010000 */
[----:B------:R-:W-:Y:S01]  /*2030*/  FFMA.FTZ R215, R9, R11, R215 ;  /* 0x0000000b09d77223 */ /* 0x000fe200000100d7 */
[----:B------:R-:W-:Y:S01]  /*2040*/  SHF.L.U32 R20, R20, 0x10, RZ ;  /* 0x0000001014147819 */ /* 0x000fe200000006ff */
[----:B------:R-:W-:Y:S01]  /*2050*/  FADD.FTZ R96, R96, R12 ;  /* 0x0000000c60607221 */ /* 0x000fe20000010000 */
[-C--:B------:R-:W-:Y:S01]  /*2060*/  FFMA.FTZ R128, R10, R12.reuse, R128 ;  /* 0x0000000c0a807223 */ /* 0x080fe20000010080 */
[C---:B------:R-:W-:Y:S01]  /*2070*/  FMUL.FTZ R19, R5.reuse, R19 ;  /* 0x0000001305137220 */ /* 0x040fe20000410000 */
[----:B------:R-:W-:Y:S01]  /*2080*/  FMUL.FTZ R12, R162, R12 ;  /* 0x0000000ca20c7220 */ /* 0x000fe20000410000 */
[----:B------:R-:W-:Y:S01]  /*2090*/  FMUL.FTZ R13, R5, R13 ;  /* 0x0000000d050d7220 */ /* 0x000fe20000410000 */
[----:B------:R-:W-:Y:S01]  /*20a0*/  FADD.FTZ R97, R97, R20 ;  /* 0x0000001461617221 */ /* 0x000fe20000010000 */
[----:B------:R-:W-:Y:S01]  /*20b0*/  FFMA.FTZ R129, R19, R20, R129 ;  /* 0x0000001413817223 */ /* 0x000fe20000010081 */
[----:B------:R-:W-:-:S02]  /*20c0*/  IMAD.U32 R22, R22, 0x10000, RZ ;  /* 0x0001000016167824 */ /* 0x000fc400078e00ff */
[----:B------:R-:W-:Y:S01]  /*20d0*/  FADD.FTZ R98, R98, R14 ;  /* 0x0000000e62627221 */ /* 0x000fe20000010000 */
[-C--:B------:R-:W-:Y:S01]  /*20e0*/  FFMA.FTZ R130, R13, R14.reuse, R130 ;  /* 0x0000000e0d827223 */ /* 0x080fe20000010082 */
[----:B------:R-:W-:Y:S01]  /*20f0*/  FMUL.FTZ R21, R5, R21 ;  /* 0x0000001505157220 */ /* 0x000fe20000410000 */
[----:B------:R-:W-:Y:S01]  /*2100*/  FMUL.FTZ R14, R161, R14 ;  /* 0x0000000ea10e7220 */ /* 0x000fe20000410000 */
[----:B------:R-:W-:Y:S02]  /*2110*/  FADD.FTZ R99, R99, R22 ;  /* 0x0000001663637221 */ /* 0x000fe40000010000 */
[----:B------:R-:W-:Y:S01]  /*2120*/  FFMA.FTZ R131, R21, R22, R131 ;  /* 0x0000001615837223 */ /* 0x000fe20000010083 */
[----:B------:R-:W-:Y:S02]  /*2130*/  IADD3 R213, R213, 0x20, RZ ;  /* 0x00000020d5d57810 */ /* 0x000fe40007ffe0ff */
[----:B------:R-:W-:Y:S02]  /*2140*/  IADD3 R212, R212, 0x20, RZ ;  /* 0x00000020d4d47810 */ /* 0x000fe40007ffe0ff */
        /* <DEDUP_REMOVED lines=9> */
[----:B------:R-:W-:Y:S02]  /*21e0*/  FMUL.FTZ R22, R157, R22 ;  /* 0x000000169d167220 */ /* 0x000fe40000410000 */
[----:B------:R-:W-:Y:S01]  /*21f0*/  FADD.FTZ R214, R214, R14 ;  /* 0x0000000ed6d67221 */ /* 0x000fe20000010000 */
[----:B------:R-:W-:-:S03]  /*2200*/  FFMA.FTZ R215, R13, R14, R215 ;  /* 0x0000000e0dd77223 */ /* 0x000fc600000100d7 */
[----:B------:R-:W-:Y:S01]  /*2210*/  FADD.FTZ R214, R214, R22 ;  /* 0x00000016d6d67221 */ /* 0x000fe20000010000 */
[----:B------:R-:W-:-:S07]  /*2220*/  FFMA.FTZ R215, R21, R22, R215 ;  /* 0x0000001615d77223 */ /* 0x000fce00000100d7 */
.L_x_1111:
[----:B------:R-:W-:Y:S05]  /*2230*/  BSYNC B2 ;  /* 0x0000000000027941 */ /* 0x000fea0003800000 */
.L_x_1110:
[----:B------:R-:W-:Y:S04]  /*2240*/  BSSY B2, `(.L_x_1112) ;  /* 0x000006b000027945 */ /* 0x000fe80003800000 */
[----:B------:R-:W-:Y:S05]  /*2250*/  @!P1 BRA `(.L_x_1113) ;  /* 0x0000000400a49947 */ /* 0x000fea0003800000 */
[----:B------:R-:W0:Y:S01]  /*2260*/  LDC.64 R24, c[0x0][0x238] ;  /* 0x00008e00ff187b82 */ /* 0x000e220000000a00 */
[----:B------:R-:W2:Y:S07]  /*2270*/  LDL R161, [R1+0x3c] ;  /* 0x00003c0001a17983 */ /* 0x000eae0000100800 */
[----:B------:R-:W1:Y:S01]  /*2280*/  LDC.64 R28, c[0x0][0x2b8] ;  /* 0x0000ae00ff1c7b82 */ /* 0x000e620000000a00 */
[----:B------:R-:W-:Y:S01]  /*2290*/  ISETP.NE.U32.AND P4, PT, RZ, UR6, PT ;  /* 0x00000006ff007c0c */ /* 0x000fe2000bf85070 */
[----:B------:R-:W3:Y:S04]  /*22a0*/  LDL R165, [R1+0x2c] ;  /* 0x00002c0001a57983 */ /* 0x000ee80000100800 */
[----:B------:R-:W4:Y:S02]  /*22b0*/  LDL R162, [R1+0x38] ;  /* 0x0000380001a27983 */ /* 0x000f240000100800 */
[----:B------:R-:W1:Y:S02]  /*22c0*/  LDC.64 R156, c[0x0][0x2c8] ;  /* 0x0000b200ff9c7b82 */ /* 0x000e640000000a00 */
[----:B------:R-:W4:Y:S04]  /*22d0*/  LDL R167, [R1+0x34] ;  /* 0x0000340001a77983 */ /* 0x000f280000100800 */
[----:B------:R-:W4:Y:S01]  /*22e0*/  LDL R163, [R1+0x24] ;  /* 0x0000240001a37983 */ /* 0x000f220000100800 */
[----:B0-----:R-:W-:Y:S01]  /*22f0*/  IMAD.WIDE.U32 R24, R216, 0x10, R24 ;  /* 0x00000010d8187825 */ /* 0x001fe200078e0018 */
[----:B------:R-:W0:Y:S05]  /*2300*/  LDC.64 R178, c[0x0][0x240] ;  /* 0x00009000ffb27b82 */ /* 0x000e2a0000000a00 */
        /* <DEDUP_REMOVED lines=8> */
[C---:B--2---:R-:W-:Y:S01]  /*2390*/  IMAD.U32 R159, R24.reuse, 0x10000, RZ ;  /* 0x00010000189f7824 */ /* 0x044fe200078e00ff */
[----:B------:R-:W-:Y:S02]  /*23a0*/  PRMT R158, R24, 0x7632, R158 ;  /* 0x00007632189e7816 */ /* 0x000fe4000000009e */
[----:B------:R-:W-:Y:S01]  /*23b0*/  PRMT R23, R25, 0x7632, R23 ;  /* 0x0000763219177816 */ /* 0x000fe20000000017 */
[----:B------:R-:W-:Y:S01]  /*23c0*/  FADD.FTZ R159, -R211, R159 ;  /* 0x0000009fd39f7221 */ /* 0x000fe20000010100 */
[C---:B---3--:R-:W-:Y:S02]  /*23d0*/  PRMT R164, R28.reuse, 0x7632, R164 ;  /* 0x000076321ca47816 */ /* 0x048fe400000000a4 */
[----:B------:R-:W-:Y:S01]  /*23e0*/  SHF.L.U32 R24, R28, 0x10, RZ ;  /* 0x000000101c187819 */ /* 0x000fe200000006ff */
[C---:B------:R-:W-:Y:S01]  /*23f0*/  IMAD.U32 R28, R30.reuse, 0x10000, RZ ;  /* 0x000100001e1c7824 */ /* 0x040fe200078e00ff */
[----:B------:R-:W-:-:S02]  /*2400*/  PRMT R168, R30, 0x7632, R168 ;  /* 0x000076321ea87816 */ /* 0x000fc400000000a8 */
[C---:B------:R-:W-:Y:S02]  /*2410*/  PRMT R185, R31.reuse, 0x7632, R185 ;  /* 0x000076321fb97816 */ /* 0x040fe400000000b9 */
[----:B------:R-:W-:Y:S02]  /*2420*/  SHF.L.U32 R30, R31, 0x10, RZ ;  /* 0x000000101f1e7819 */ /* 0x000fe400000006ff */
[----:B------:R-:W-:Y:S01]  /*2430*/  SHF.L.U32 R31, R23, 0x10, RZ ;  /* 0x00000010171f7819 */ /* 0x000fe200000006ff */
[----:B------:R-:W-:Y:S01]  /*2440*/  FMUL.FTZ R23, R5, R159 ;  /* 0x0000009f05177220 */ /* 0x000fe20000410000 */
[----:B------:R-:W-:Y:S01]  /*2450*/  SHF.L.U32 R160, R25, 0x10, RZ ;  /* 0x0000001019a07819 */ /* 0x000fe200000006ff */
[----:B------:R-:W-:Y:S01]  /*2460*/  FADD.FTZ R92, R92, R24 ;  /* 0x000000185c5c7221 */ /* 0x000fe20000010000 */
[----:B-1----:R-:W-:Y:S01]  /*2470*/  PRMT R156, R27, 0x7632, R156 ;  /* 0x000076321b9c7816 */ /* 0x002fe2000000009c */
[-C--:B------:R-:W-:Y:S01]  /*2480*/  FFMA.FTZ R124, R23, R24.reuse, R124 ;  /* 0x00000018177c7223 */ /* 0x080fe2000001007c */
[----:B------:R-:W-:Y:S01]  /*2490*/  FMUL.FTZ R24, R161, R24 ;  /* 0x00000018a1187220 */ /* 0x000fe20000410000 */
[----:B------:R-:W-:Y:S01]  /*24a0*/  PRMT R166, R29, 0x7632, R166 ;  /* 0x000076321da67816 */ /* 0x000fe200000000a6 */
[----:B------:R-:W2:Y:S01]  /*24b0*/  LDL R161, [R1+0x30] ;  /* 0x0000300001a17983 */ /* 0x000ea20000100800 */
[----:B------:R-:W-:-:S02]  /*24c0*/  IMAD.U32 R25, R27, 0x10000, RZ ;  /* 0x000100001b197824 */ /* 0x000fc400078e00ff */
[----:B------:R-:W-:Y:S01]  /*24d0*/  FADD.FTZ R160, -R211, R160 ;  /* 0x000000a0d3a07221 */ /* 0x000fe20000010100 */
[----:B------:R-:W-:Y:S01]  /*24e0*/  SHF.L.U32 R27, R29, 0x10, RZ ;  /* 0x000000101d1b7819 */ /* 0x000fe200000006ff */
[----:B------:R-:W3:Y:S01]  /*24f0*/  LDL R159, [R1+0x20] ;  /* 0x00002000019f7983 */ /* 0x000ee20000100800 */
[----:B------:R-:W-:Y:S01]  /*2500*/  FADD.FTZ R29, -R211, R25 ;  /* 0x00000019d31d7221 */ /* 0x000fe20000010100 */
[----:B------:R-:W-:Y:S02]  /*2510*/  FMUL.FTZ R25, R5, R160 ;  /* 0x000000a005197220 */ /* 0x000fe40000410000 */
[----:B------:R-:W3:Y:S01]  /*2520*/  LDL R160, [R1+0x28] ;  /* 0x0000280001a07983 */ /* 0x000ee20000100800 */
[C---:B------:R-:W-:Y:S02]  /*2530*/  PRMT R157, R26.reuse, 0x7632, R157 ;  /* 0x000076321a9d7816 */ /* 0x040fe4000000009d */
[----:B------:R-:W-:Y:S01]  /*2540*/  SHF.L.U32 R26, R26, 0x10, RZ ;  /* 0x000000101a1a7819 */ /* 0x000fe200000006ff */
[----:B------:R-:W-:-:S04]  /*2550*/  IMAD.U32 R158, R158, 0x10000, RZ ;  /* 0x000100009e9e7824 */ /* 0x000fc800078e00ff */
[C---:B------:R-:W-:Y:S01]  /*2560*/  FADD.FTZ R26, -R211.reuse, R26 ;  /* 0x0000001ad31a7221 */ /* 0x040fe20000010100 */
[----:B------:R-:W-:-:S03]  /*2570*/  FADD.FTZ R158, -R211, R158 ;  /* 0x0000009ed39e7221 */ /* 0x000fc60000010100 */
[----:B------:R-:W-:Y:S01]  /*2580*/  FMUL.FTZ R26, R5, R26 ;  /* 0x0000001a051a7220 */ /* 0x000fe20000410000 */
[----:B------:R-:W-:Y:S01]  /*2590*/  FADD.FTZ R88, R88, R28 ;  /* 0x0000001c58587221 */ /* 0x000fe20000010000 */
[----:B------:R-:W-:Y:S02]  /*25a0*/  SHF.L.U32 R164, R164, 0x10, RZ ;  /* 0x00000010a4a47819 */ /* 0x000fe400000006ff */
[-C--:B------:R-:W-:Y:S01]  /*25b0*/  FFMA.FTZ R120, R26, R28.reuse, R120 ;  /* 0x0000001c1a787223 */ /* 0x080fe20000010078 */
[----:B------:R-:W-:Y:S01]  /*25c0*/  FMUL.FTZ R28, R165, R28 ;  /* 0x0000001ca51c7220 */ /* 0x000fe20000410000 */
[----:B------:R-:W-:Y:S01]  /*25d0*/  FADD.FTZ R165, -R211, R31 ;  /* 0x0000001fd3a57221 */ /* 0x000fe20000010100 */
[----:B------:R-:W-:Y:S01]  /*25e0*/  FMUL.FTZ R31, R5, R158 ;  /* 0x0000009e051f7220 */ /* 0x000fe20000410000 */
[----:B------:R-:W-:Y:S01]  /*25f0*/  FADD.FTZ R93, R93, R164 ;  /* 0x000000a45d5d7221 */ /* 0x000fe20000010000 */
[----:B------:R-:W-:Y:S01]  /*2600*/  FADD.FTZ R214, R214, R24 ;  /* 0x00000018d6d67221 */ /* 0x000fe20000010000 */
[----:B------:R-:W-:Y:S01]  /*2610*/  FFMA.FTZ R215, R23, R24, R215 ;  /* 0x0000001817d77223 */ /* 0x000fe200000100d7 */
[-C--:B------:R-:W-:Y:S01]  /*2620*/  FFMA.FTZ R125, R31, R164.reuse, R125 ;  /* 0x000000a41f7d7223 */ /* 0x080fe2000001007d */
[----:B----4-:R-:W-:Y:S01]  /*2630*/  FMUL.FTZ R164, R162, R164 ;  /* 0x000000a4a2a47220 */ /* 0x010fe20000410000 */
[----:B------:R-:W-:Y:S01]  /*2640*/  SHF.L.U32 R157, R157, 0x10, RZ ;  /* 0x000000109d9d7819 */ /* 0x000fe200000006ff */
[----:B------:R-:W-:Y:S01]  /*2650*/  FADD.FTZ R94, R94, R27 ;  /* 0x0000001b5e5e7221 */ /* 0x000fe20000010000 */
[----:B------:R-:W-:Y:S01]  /*2660*/  SHF.L.U32 R166, R166, 0x10, RZ ;  /* 0x00000010a6a67819 */ /* 0x000fe200000006ff */
[----:B------:R-:W-:Y:S01]  /*2670*/  FFMA.FTZ R126, R25, R27, R126 ;  /* 0x0000001b197e7223 */ /* 0x000fe2000001007e */
[----:B------:R-:W-:Y:S01]  /*2680*/  FMUL.FTZ R165, R5, R165 ;  /* 0x000000a505a57220 */ /* 0x000fe20000410000 */
[----:B------:R-:W-:Y:S01]  /*2690*/  FMUL.FTZ R27, R167, R27 ;  /* 0x0000001ba71b7220 */ /* 0x000fe20000410000 */
[----:B------:R-:W-:Y:S01]  /*26a0*/  FADD.FTZ R214, R214, R164 ;  /* 0x000000a4d6d67221 */ /* 0x000fe20000010000 */
[----:B------:R-:W-:Y:S01]  /*26b0*/  FFMA.FTZ R215, R31, R164, R215 ;  /* 0x000000a41fd77223 */ /* 0x000fe200000100d7 */
[----:B------:R-:W-:Y:S01]  /*26c0*/  FADD.FTZ R157, -R211, R157 ;  /* 0x0000009dd39d7221 */ /* 0x000fe20000010100 */
[----:B------:R-:W-:Y:S01]  /*26d0*/  FADD.FTZ R95, R95, R166 ;  /* 0x000000a65f5f7221 */ /* 0x000fe20000010000 */
[----:B------:R-:W-:Y:S01]  /*26e0*/  FFMA.FTZ R127, R165, R166, R127 ;  /* 0x000000a6a57f7223 */ /* 0x000fe2000001007f */
[----:B------:R-:W-:Y:S01]  /*26f0*/  FADD.FTZ R214, R214, R27 ;  /* 0x0000001bd6d67221 */ /* 0x000fe20000010000 */
[----:B------:R-:W-:Y:S01]  /*2700*/  FFMA.FTZ R215, R25, R27, R215 ;  /* 0x0000001b19d77223 */ /* 0x000fe200000100d7 */
[----:B------:R-:W-:-:S02]  /*2710*/  IMAD.U32 R156, R156, 0x10000, RZ ;  /* 0x000100009c9c7824 */ /* 0x000fc400078e00ff */
[C---:B------:R-:W-:Y:S01]  /*2720*/  FMUL.FTZ R167, R5.reuse, R157 ;  /* 0x0000009d05a77220 */ /* 0x040fe20000410000 */
[----:B------:R-:W-:Y:S02]  /*2730*/  IMAD.U32 R168, R168, 0x10000, RZ ;  /* 0x00010000a8a87824 */ /* 0x000fe400078e00ff */
[----:B------:R-:W-:Y:S01]  /*2740*/  FMUL.FTZ R29, R5, R29 ;  /* 0x0000001d051d7220 */ /* 0x000fe20000410000 */
[----:B------:R-:W-:Y:S01]  /*2750*/  FADD.FTZ R156, -R211, R156 ;  /* 0x0000009cd39c7221 */ /* 0x000fe20000010100 */
[----:B------:R-:W-:Y:S01]  /*2760*/  FADD.FTZ R89, R89, R168 ;  /* 0x000000a859597221 */ /* 0x000fe20000010000 */
[----:B------:R-:W-:Y:S01]  /*2770*/  FFMA.FTZ R121, R167, R168, R121 ;  /* 0x000000a8a7797223 */ /* 0x000fe20000010079 */
[----:B------:R-:W-:Y:S01]  /*2780*/  SHF.L.U32 R185, R185, 0x10, RZ ;  /* 0x00000010b9b97819 */ /* 0x000fe200000006ff */
[----:B------:R-:W-:Y:S01]  /*2790*/  FADD.FTZ R90, R90, R30 ;  /* 0x0000001e5a5a7221 */ /* 0x000fe20000010000 */
[----:B------:R-:W-:Y:S01]  /*27a0*/  FFMA.FTZ R122, R29, R30, R122 ;  /* 0x0000001e1d7a7223 */ /* 0x000fe2000001007a */
[----:B------:R-:W-:Y:S01]  /*27b0*/  FMUL.FTZ R184, R5, R156 ;  /* 0x0000009c05b87220 */ /* 0x000fe20000410000 */
[----:B------:R-:W-:Y:S01]  /*27c0*/  FMUL.FTZ R30, R163, R30 ;  /* 0x0000001ea31e7220 */ /* 0x000fe20000410000 */
[----:B------:R-:W-:-:S02]  /*27d0*/  FADD.FTZ R91, R91, R185 ;  /* 0x000000b95b5b7221 */ /* 0x000fc40000010000 */
[----:B------:R-:W-:Y:S01]  /*27e0*/  FFMA.FTZ R123, R184, R185, R123 ;  /* 0x000000b9b87b7223 */ /* 0x000fe2000001007b */
[----:B------:R-:W-:Y:S01]  /*27f0*/  IADD3 R213, R213, 0x20, RZ ;  /* 0x00000020d5d57810 */ /* 0x000fe20007ffe0ff */
        /* <DEDUP_REMOVED lines=15> */
.L_x_1113:
[----:B------:R-:W-:Y:S05]  /*28f0*/  BSYNC B2 ;  /* 0x0000000000027941 */ /* 0x000fea0003800000 */
.L_x_1112:
[----:B------:R-:W-:-:S13]  /*2900*/  ISETP.NE.AND P4, PT, R219, RZ, PT ;  /* 0x000000ffdb00720c */ /* 0x000fda0003f85270 */
[----:B------:R-:W-:Y:S05]  /*2910*/  @!P4 BRA `(.L_x_1107) ;  /* 0x000000040098c947 */ /* 0x000fea0003800000 */
[----:B------:R-:W0:Y:S08]  /*2920*/  LDC.64 R156, c[0x0][0x238] ;  /* 0x00008e00ff9c7b82 */ /* 0x000e300000000a00 */
[----:B------:R-:W1:Y:S01]  /*2930*/  LDC.64 R160, c[0x0][0x2b8] ;  /* 0x0000ae00ffa07b82 */ /* 0x000e620000000a00 */
[----:B------:R-:W-:Y:S01]  /*2940*/  ISETP.NE.U32.AND P4, PT, RZ, UR6, PT ;  /* 0x00000006ff007c0c */ /* 0x000fe2000bf85070 */
[----:B------:R-:W2:Y:S04]  /*2950*/  LDL R189, [R1+0x14] ;  /* 0x0000140001bd7983 */ /* 0x000ea80000100800 */
[----:B------:R-:W3:Y:S02]  /*2960*/  LDL R190, [R1+0xc] ;  /* 0x00000c0001be7983 */ /* 0x000ee40000100800 */
[----:B------:R-:W4:Y:S02]  /*2970*/  LDC.64 R196, c[0x0][0x2c8] ;  /* 0x0000b200ffc47b82 */ /* 0x000f240000000a00 */
[----:B------:R-:W3:Y:S01]  /*2980*/  LDL R193, [R1+0x4] ;  /* 0x0000040001c17983 */ /* 0x000ee20000100800 */
[----:B0-----:R-:W-:-:S05]  /*2990*/  IMAD.WIDE.U32 R156, R216, 0x10, R156 ;  /* 0x00000010d89c7825 */ /* 0x001fca00078e009c */
[----:B------:R-:W0:Y:S01]  /*29a0*/  LDC.64 R186, c[0x0][0x240] ;  /* 0x00009000ffba7b82 */ /* 0x000e220000000a00 */
[----:B------:R-:W2:Y:S01]  /*29b0*/  LDG.E.128 R156, desc[UR4][R156.64] ;  /* 0x000000049c9c7981 */ /* 0x000ea2000c1e1d00 */
[----:B------:R-:W-:Y:S01]  /*29c0*/  ISETP.NE.AND.EX P4, PT, RZ, UR7, PT, P4 ;  /* 0x00000007ff007c0c */ /* 0x000fe2000bf85340 */
[----:B-1----:R-:W-:-:S06]  /*29d0*/  IMAD.WIDE.U32 R160, R213, 0x10, R160 ;  /* 0x00000010d5a07825 */ /* 0x002fcc00078e00a0 */
[----:B------:R-:W3:Y:S06]  /*29e0*/  LDG.E.128 R160, desc[UR4][R160.64] ;  /* 0x00000004a0a07981 */ /* 0x000eec000c1e1d00 */
[----:B----4-:R-:W-:Y:S02]  /*29f0*/  @P4 IMAD.WIDE.U32 R176, R216, 0x10, R196 ;  /* 0x00000010d8b04825 */ /* 0x010fe400078e00c4 */
[----:B------:R-:W4:Y:S04]  /*2a00*/  LDL R216, [R1+0x1c] ;  /* 0x00001c0001d87983 */ /* 0x000f280000100800 */
[----:B------:R-:W4:Y:S04]  /*2a10*/  LDL R197, [R1+0x18] ;  /* 0x0000180001c57983 */ /* 0x000f280000100800 */
[----:B------:R-:W4:Y:S01]  /*2a20*/  LDL R196, [R1+0x10] ;  /* 0x0000100001c47983 */ /* 0x000f220000100800 */
[----:B0-----:R-:W-:-:S03]  /*2a30*/  IMAD.WIDE.U32 R212, R212, 0x8, R186 ;  /* 0x00000008d4d47825 */ /* 0x001fc600078e00ba */
[----:B------:R0:W5:Y:S04]  /*2a40*/  @P4 LDG.E.128 R32, desc[UR4][R176.64] ;  /* 0x00000004b0204981 */ /* 0x000168000c1e1d00 */
[----:B------:R0:W5:Y:S01]  /*2a50*/  LDG.E.64 R176, desc[UR4][R212.64] ;  /* 0x00000004d4b07981 */ /* 0x000162000c1e1b00 */
[C---:B--2---:R-:W-:Y:S02]  /*2a60*/  PRMT R195, R157.reuse, 0x7632, R195 ;  /* 0x000076329dc37816 */ /* 0x044fe400000000c3 */
[----:B------:R-:W-:Y:S02]  /*2a70*/  SHF.L.U32 R187, R157, 0x10, RZ ;  /* 0x000000109dbb7819 */ /* 0x000fe400000006ff */
[----:B------:R-:W2:Y:S01]  /*2a80*/  LDL R157, [R1+0x8] ;  /* 0x00000800019d7983 */ /* 0x000ea20000100800 */
[----:B------:R-:W-:-:S02]  /*2a90*/  PRMT R192, R156, 0x7632, R192 ;  /* 0x000076329cc07816 */ /* 0x000fc400000000c0 */
[----:B------:R-:W-:Y:S02]  /*2aa0*/  SHF.L.U32 R209, R156, 0x10, RZ ;  /* 0x000000109cd17819 */ /* 0x000fe400000006ff */
[----:B------:R-:W2:Y:S01]  /*2ab0*/  LDL R156, [R1] ;  /* 0x00000000019c7983 */ /* 0x000ea20000100800 */
[----:B------:R-:W-:Y:S02]  /*2ac0*/  SHF.L.U32 R192, R192, 0x10, RZ ;  /* 0x00000010c0c07819 */ /* 0x000fe400000006ff */
[C---:B---3--:R-:W-:Y:S01]  /*2ad0*/  PRMT R194, R160.reuse, 0x7632, R194 ;  /* 0x00007632a0c27816 */ /* 0x048fe200000000c2 */
[C---:B------:R-:W-:Y:S01]  /*2ae0*/  FADD.FTZ R209, -R211.reuse, R209 ;  /* 0x000000d1d3d17221 */ /* 0x040fe20000010100 */
[----:B------:R-:W-:Y:S02]  /*2af0*/  IMAD.U32 R160, R160, 0x10000, RZ ;  /* 0x00010000a0a07824 */ /* 0x000fe400078e00ff */
[----:B------:R-:W-:Y:S01]  /*2b00*/  FADD.FTZ R192, -R211, R192 ;  /* 0x000000c0d3c07221 */ /* 0x000fe20000010100 */
[----:B------:R-:W-:Y:S01]  /*2b10*/  SHF.L.U32 R194, R194, 0x10, RZ ;  /* 0x00000010c2c27819 */ /* 0x000fe200000006ff */
[----:B------:R-:W-:-:S02]  /*2b20*/  IMAD.U32 R195, R195, 0x10000, RZ ;  /* 0x00010000c3c37824 */ /* 0x000fc400078e00ff */
[C---:B------:R-:W-:Y:S01]  /*2b30*/  FMUL.FTZ R209, R5.reuse, R209 ;  /* 0x000000d105d17220 */ /* 0x040fe20000410000 */
[----:B------:R-:W-:Y:S01]  /*2b40*/  FMUL.FTZ R192, R5, R192 ;  /* 0x000000c005c07220 */ /* 0x000fe20000410000 */
[----:B----4-:R-:W-:Y:S01]  /*2b50*/  FMUL.FTZ R186, R216, R160 ;  /* 0x000000a0d8ba7220 */ /* 0x010fe20000410000 */
[----:B------:R-:W-:Y:S01]  /*2b60*/  PRMT R199, R158, 0x7632, R199 ;  /* 0x000076329ec77816 */ /* 0x000fe200000000c7 */
[----:B------:R-:W-:Y:S01]  /*2b70*/  FADD.FTZ R195, -R211, R195 ;  /* 0x000000c3d3c37221 */ /* 0x000fe20000010100 */
[----:B------:R-:W-:Y:S01]  /*2b80*/  PRMT R198, R161, 0x7632, R198 ;  /* 0x00007632a1c67816 */ /* 0x000fe200000000c6 */
[----:B------:R-:W-:Y:S01]  /*2b90*/  FADD.FTZ R85, R85, R194 ;  /* 0x000000c255557221 */ /* 0x000fe20000010000 */
[----:B------:R-:W-:Y:S01]  /*2ba0*/  SHF.L.U32 R161, R161, 0x10, RZ ;  /* 0x00000010a1a17819 */ /* 0x000fe200000006ff */
[-C--:B------:R-:W-:Y:S01]  /*2bb0*/  FFMA.FTZ R117, R192, R194.reuse, R117 ;  /* 0x000000c2c0757223 */ /* 0x080fe20000010075 */
[----:B------:R-:W-:Y:S01]  /*2bc0*/  FADD.FTZ R187, -R211, R187 ;  /* 0x000000bbd3bb7221 */ /* 0x000fe20000010100 */
[----:B------:R-:W-:Y:S01]  /*2bd0*/  FADD.FTZ R214, R214, R186 ;  /* 0x000000bad6d67221 */ /* 0x000fe20000010000 */
[----:B------:R-:W-:Y:S01]  /*2be0*/  FMUL.FTZ R194, R197, R194 ;  /* 0x000000c2c5c27220 */ /* 0x000fe20000410000 */
[----:B------:R-:W-:Y:S01]  /*2bf0*/  FFMA.FTZ R215, R209, R186, R215 ;  /* 0x000000bad1d77223 */ /* 0x000fe200000100d7 */
[----:B------:R-:W-:Y:S01]  /*2c00*/  SHF.L.U32 R199, R199, 0x10, RZ ;  /* 0x00000010c7c77819 */ /* 0x000fe200000006ff */
[----:B------:R-:W-:Y:S01]  /*2c10*/  FMUL.FTZ R195, R5, R195 ;  /* 0x000000c305c37220 */ /* 0x000fe20000410000 */
[----:B------:R-:W-:Y:S01]  /*2c20*/  SHF.L.U32 R198, R198, 0x10, RZ ;  /* 0x00000010c6c67819 */ /* 0x000fe200000006ff */
[----:B------:R-:W-:-:S02]  /*2c30*/  IMAD.U32 R188, R158, 0x10000, RZ ;  /* 0x000100009ebc7824 */ /* 0x000fc400078e00ff */
[----:B------:R-:W-:Y:S01]  /*2c40*/  FMUL.FTZ R187, R5, R187 ;  /* 0x000000bb05bb7220 */ /* 0x000fe20000410000 */
        /* <DEDUP_REMOVED lines=23> */
[----:B------:R-:W-:Y:S01]  /*2dc0*/  FADD.FTZ R81, R81, R200 ;  /* 0x000000c851517221 */ /* 0x000fe20000010000 */
[----:B------:R-:W-:Y:S01]  /*2dd0*/  FFMA.FTZ R113, R199, R200, R113 ;  /* 0x000000c8c7717223 */ /* 0x000fe20000010071 */
[----:B------:R-:W-:Y:S01]  /*2de0*/  FADD.FTZ R191, -R211, R191 ;  /* 0x000000bfd3bf7221 */ /* 0x000fe20000010100 */
[----:B------:R-:W-:-:S02]  /*2df0*/  IMAD.U32 R163, R163, 0x10000, RZ ;  /* 0x00010000a3a37824 */ /* 0x000fc400078e00ff */
[----:B------:R-:W-:Y:S01]  /*2e00*/  FADD.FTZ R214, R214, R190 ;  /* 0x000000bed6d67221 */ /* 0x000fe20000010000 */
[----:B------:R-:W-:Y:S01]  /*2e10*/  FFMA.FTZ R215, R188, R190, R215 ;  /* 0x000000bebcd77223 */ /* 0x000fe200000100d7 */
[----:B------:R-:W-:Y:S01]  /*2e20*/  SHF.L.U32 R202, R202, 0x10, RZ ;  /* 0x00000010caca7819 */ /* 0x000fe200000006ff */
[C---:B------:R-:W-:Y:S01]  /*2e30*/  FMUL.FTZ R201, R5.reuse, R201 ;  /* 0x000000c905c97220 */ /* 0x040fe20000410000 */
[----:B------:R-:W-:Y:S01]  /*2e40*/  FMUL.FTZ R191, R5, R191 ;  /* 0x000000bf05bf7220 */ /* 0x000fe20000410000 */
[----:B------:R-:W-:Y:S02]  /*2e50*/  FMUL.FTZ R193, R193, R163 ;  /* 0x000000a3c1c17220 */ /* 0x000fe40000410000 */
        /* <DEDUP_REMOVED lines=10> */
[----:B--2---:R-:W-:-:S04]  /*2f00*/  FMUL.FTZ R200, R157, R200 ;  /* 0x000000c89dc87220 */ /* 0x004fc80000410000 */
[----:B------:R-:W-:Y:S01]  /*2f10*/  FADD.FTZ R214, R214, R200 ;  /* 0x000000c8d6d67221 */ /* 0x000fe20000010000 */
[----:B------:R-:W-:Y:S01]  /*2f20*/  FFMA.FTZ R215, R199, R200, R215 ;  /* 0x000000c8c7d77223 */ /* 0x000fe200000100d7 */
[----:B------:R-:W-:Y:S02]  /*2f30*/  FMUL.FTZ R202, R156, R202 ;  /* 0x000000ca9cca7220 */ /* 0x000fe40000410000 */
[----:B------:R-:W-:Y:S01]  /*2f40*/  FADD.FTZ R214, R214, R193 ;  /* 0x000000c1d6d67221 */ /* 0x000fe20000010000 */
[----:B------:R-:W-:-:S03]  /*2f50*/  FFMA.FTZ R215, R191, R193, R215 ;  /* 0x000000c1bfd77223 */ /* 0x000fc600000100d7 */
[----:B------:R-:W-:Y:S01]  /*2f60*/  FADD.FTZ R214, R214, R202 ;  /* 0x000000cad6d67221 */ /* 0x000fe20000010000 */
[----:B0-----:R-:W-:-:S07]  /*2f70*/  FFMA.FTZ R215, R201, R202, R215 ;  /* 0x000000cac9d77223 */ /* 0x001fce00000100d7 */
.L_x_1107:
[----:B------:R-:W-:Y:S05]  /*2f80*/  BSYNC B1 ;  /* 0x0000000000017941 */ /* 0x000fea0003800000 */
.L_x_1099:
        /* <DEDUP_REMOVED lines=20> */
.L_x_1317:
[----:B------:R-:W-:Y:S01]  /*30d0*/  @P3 IADD3 R157, R210, -0x1, RZ ;  /* 0xffffffffd29d3810 */ /* 0x000fe20007ffe0ff */
[----:B------:R-:W-:Y:S01]  /*30e0*/  FADD.FTZ R159, R214, R161 ;  /* 0x000000a1d69f7221 */ /* 0x000fe20000010000 */
[----:B0-----:R-:W-:Y:S01]  /*30f0*/  FADD.FTZ R156, R215, R156 ;  /* 0x0000009cd79c7221 */ /* 0x001fe20000010000 */
[----:B------:R-:W-:Y:S02]  /*3100*/  BSSY B1, `(.L_x_1115) ;  /* 0x000011b000017945 */ /* 0x000fe40003800000 */
[----:B------:R-:W-:Y:S02]  /*3110*/  @P3 IMAD R157, R157, R2, RZ ;  /* 0x000000029d9d3224 */ /* 0x000fe400078e02ff */
[----:B------:R-:W-:Y:S01]  /*3120*/  FMUL.FTZ R159, R159, UR8 ;  /* 0x000000089f9f7c20 */ /* 0x000fe20008410000 */
[----:B------:R-:W-:Y:S02]  /*3130*/  FMUL.FTZ R160, R156, UR8 ;  /* 0x000000089ca07c20 */ /* 0x000fe40008410000 */
[----:B------:R-:W-:-:S04]  /*3140*/  @P3 SHF.R.S32.HI R158, RZ, 0x1f, R157 ;  /* 0x0000001fff9e3819 */ /* 0x000fc8000001149d */
[----:B------:R-:W-:Y:S01]  /*3150*/  @P3 LEA.HI R157, R158, R157, RZ, 0x3 ;  /* 0x0000009d9e9d3211 */ /* 0x000fe200078f18ff */
[----:B------:R-:W-:-:S03]  /*3160*/  IMAD.MOV.U32 R158, RZ, RZ, RZ ;  /* 0x000000ffff9e7224 */ /* 0x000fc600078e00ff */
[----:B------:R-:W-:Y:S01]  /*3170*/  @P3 LEA.HI.SX32 R158, R157, R3, 0x1d ;  /* 0x000000039d9e3211 */ /* 0x000fe200078feaff */
[----:B------:R-:W-:Y:S06]  /*3180*/  @!P5 BRA `(.L_x_1116) ;  /* 0x000000100048d947 */ /* 0x000fec0003800000 */
[----:B------:R-:W-:Y:S04]  /*3190*/  BSSY B2, `(.L_x_1117) ;  /* 0x0000005000027945 */ /* 0x000fe80003800000 */
[----:B------:R-:W-:Y:S05]  /*31a0*/  @!P3 BRA `(.L_x_1118) ;  /* 0x00000000000cb947 */ /* 0x000fea0003800000 */
[----:B------:R-:W0:Y:S02]  /*31b0*/  LDC.64 R144, c[0x0][0x220] ;  /* 0x00008800ff907b82 */ /* 0x000e240000000a00 */
[----:B0-----:R-:W-:-:S06]  /*31c0*/  IMAD.WIDE.U32 R144, R158, 0x10, R144 ;  /* 0x000000109e907825 */ /* 0x001fcc00078e0090 */
[----:B------:R-:W5:Y:S02]  /*31d0*/  LDG.E.128 R144, desc[UR4][R144.64] ;  /* 0x0000000490907981 */ /* 0x000f64000c1e1d00 */
.L_x_1118:
[----:B------:R-:W-:Y:S05]  /*31e0*/  BSYNC B2 ;  /* 0x0000000000027941 */ /* 0x000fea0003800000 */
.L_x_1117:
[----:B------:R-:W-:Y:S04]  /*31f0*/  BSSY B2, `(.L_x_1119) ;  /* 0x0000013000027945 */ /* 0x000fe80003800000 */
[----:B------:R-:W-:Y:S05]  /*3200*/  @P2 BRA `(.L_x_1120) ;  /* 0x00000000001c2947 */ /* 0x000fea0003800000 */
[----:B------:R-:W-:Y:S01]  /*3210*/  UISETP.NE.U32.AND UP0, UPT, UR6, URZ, UPT ;  /* 0x0000003f0600728c */ /* 0x000fe2000bf05070 */
[----:B------:R-:W-:-:S03]  /*3220*/  HFMA2.MMA R157, -RZ, RZ, 0, 0 ;  /* 0x00000000ff9d7435 */ /* 0x000fc600000001ff */
[----:B------:R-:W-:-:S06]  /*3230*/  UISETP.NE.AND.EX UP0, UPT, UR7, URZ, UPT, UP0 ;  /* 0x0000003f0700728c */ /* 0x000fcc000bf05300 */
[----:B------:R-:W-:-:S13]  /*3240*/  PLOP3.LUT P4, PT, PT, PT, UP0, 0x80, 0x0 ;  /* 0x000000000000781c */ /* 0x000fda0003f8f008 */
[----:B------:R-:W-:Y:S05]  /*3250*/  @!P4 BRA `(.L_x_1121) ;  /* 0x000000000030c947 */ /* 0x000fea0003800000 */
[----:B-----5:R-:W-:Y:S01]  /*3260*/  SHF.L.U32 R157, R44, 0x10, RZ ;  /* 0x000000102c9d7819 */ /* 0x020fe200000006ff */
[----:B------:R-:W-:Y:S06]  /*3270*/  BRA `(.L_x_1121) ;  /* 0x0000000000287947 */ /* 0x000fec0003800000 */
.L_x_1120:
        /* <DEDUP_REMOVED lines=8> */
[----:B-----5:R-:W-:-:S04]  /*3300*/  @P4 IMAD.U32 R156, R44, 0x10000, RZ ;  /* 0x000100002c9c4824 */ /* 0x020fc800078e00ff */
[----:B------:R-:W-:-:S07]  /*3310*/  @P4 FADD.FTZ R157, R157, R156 ;  /* 0x0000009c9d9d4221 */ /* 0x000fce0000010000 */
.L_x_1121:
[----:B------:R-:W-:Y:S05]  /*3320*/  BSYNC B2 ;  /* 0x0000000000027941 */ /* 0x000fea0003800000 */
.L_x_1119:
[----:B------:R-:W-:Y:S01]  /*3330*/  ISETP.NE.U32.AND P5, PT, RZ, UR10, PT ;  /* 0x0000000aff007c0c */ /* 0x000fe2000bfa5070 */
[----:B------:R-:W-:Y:S03]  /*3340*/  BSSY B2, `(.L_x_1122) ;  /* 0x0000010000027945 */ /* 0x000fe60003800000 */
[----:B------:R-:W-:-:S13]  /*3350*/  ISETP.NE.AND.EX P5, PT, RZ, UR11, PT, P5 ;  /* 0x0000000bff007c0c */ /* 0x000fda000bfa5350 */
[----:B------:R-:W-:-:S04]  /*3360*/  @P5 F2FP.BF16.F32.PACK_AB R156, RZ, R157 ;  /* 0x0000009dff9c523e */ /* 0x000fc800000010ff */
[----:B------:R-:W-:Y:S01]  /*3370*/  @P5 PRMT R148, R156, 0x7610, R148 ;  /* 0x000076109c945816 */ /* 0x000fe20000000094 */
[----:B------:R-:W-:Y:S06]  /*3380*/  @!P3 BRA `(.L_x_1123) ;  /* 0x00000000002cb947 */ /* 0x000fec0003800000 */
[----:B-----5:R-:W-:Y:S01]  /*3390*/  LOP3.LUT P6, RZ, R182, 0xff, RZ, 0xc0, !PT ;  /* 0x000000ffb6ff7812 */ /* 0x020fe200078cc0ff */
[----:B------:R-:W-:Y:S01]  /*33a0*/  FMUL.FTZ R156, R157, UR13 ;  /* 0x0000000d9d9c7c20 */ /* 0x000fe20008410000 */
[----:B------:R-:W-:-:S03]  /*33b0*/  MOV R157, RZ ;  /* 0x000000ff009d7202 */ /* 0x000fc60000000f00 */
[----:B------:R-:W-:-:S08]  /*33c0*/  FMUL.FTZ R156, R156, UR12 ;  /* 0x0000000c9c9c7c20 */ /* 0x000fd00008410000 */
[----:B------:R-:W-:-:S05]  /*33d0*/  @P6 SHF.L.U32 R161, R144, 0x10, RZ ;  /* 0x0000001090a16819 */ /* 0x000fca00000006ff */
[----:B------:R-:W-:-:S04]  /*33e0*/  @P6 FMUL.FTZ R157, R156, R161 ;  /* 0x000000a19c9d6220 */ /* 0x000fc80000410000 */
[----:B------:R-:W-:Y:S01]  /*33f0*/  FADD.FTZ R76, R76, R157 ;  /* 0x0000009d4c4c7221 */ /* 0x000fe20000010000 */
[----:B------:R-:W-:Y:S02]  /*3400*/  IMAD.MOV.U32 R157, RZ, RZ, RZ ;  /* 0x000000ffff9d7224 */ /* 0x000fe400078e00ff */
[----:B------:R-:W-:-:S05]  /*3410*/  @P6 FMUL.FTZ R157, R252, R156 ;  /* 0x0000009cfc9d6220 */ /* 0x000fca0000410000 */
[----:B------:R-:W-:-:S04]  /*3420*/  F2FP.BF16.F32.PACK_AB R157, RZ, R157 ;  /* 0x0000009dff9d723e */ /* 0x000fc800000010ff */
[----:B------:R-:W-:-:S07]  /*3430*/  PRMT R152, R157, 0x7610, R152 ;  /* 0x000076109d987816 */ /* 0x000fce0000000098 */
.L_x_1123:
[----:B------:R-:W-:Y:S05]  /*3440*/  BSYNC B2 ;  /* 0x0000000000027941 */ /* 0x000fea0003800000 */
.L_x_1122:
[----:B------:R-:W-:Y:S04]  /*3450*/  BSSY B2, `(.L_x_1124) ;  /* 0x000000f000027945 */ /* 0x000fe80003800000 */
[----:B------:R-:W-:Y:S05]  /*3460*/  @P2 BRA `(.L_x_1125) ;  /* 0x0000000000142947 */ /* 0x000fea0003800000 */
[----:B------:R-:W-:Y:S01]  /*3470*/  HFMA2.MMA R157, -RZ, RZ, 0, 0 ;  /* 0x00000000ff9d7435 */ /* 0x000fe200000001ff */
[----:B------:R-:W-:Y:S10]  /*3480*/  @!P4 BRA `(.L_x_1126) ;  /* 0x00000000002cc947 */ /* 0x000ff40003800000 */
[----:B-----5:R-:W-:-:S04]  /*3490*/  PRMT R157, R44, 0x7632, R157 ;  /* 0x000076322c9d7816 */ /* 0x020fc8000000009d */
[----:B------:R-:W-:Y:S01]  /*34a0*/  SHF.L.U32 R157, R157, 0x10, RZ ;  /* 0x000000109d9d7819 */ /* 0x000fe200000006ff */
[----:B------:R-:W-:Y:S06]  /*34b0*/  BRA `(.L_x_1126) ;  /* 0x0000000000207947 */ /* 0x000fec0003800000 */
.L_x_1125:
[----:B------:R-:W-:-:S04]  /*34c0*/  ISETP.NE.AND P6, PT, R220, RZ, PT ;  /* 0x000000ffdc00720c */ /* 0x000fc80003fc5270 */
[----:B------:R-:W-:-:S05]  /*34d0*/  FSEL R156, R159, RZ, !P6 ;  /* 0x000000ff9f9c7208 */ /* 0x000fca0007000000 */
[----:B------:R-:W-:-:S04]  /*34e0*/  FFMA.FTZ R156, R218, R160, R156 ;  /* 0x000000a0da9c7223 */ /* 0x000fc8000001009c */
[--C-:B------:R-:W-:Y:S01]  /*34f0*/  FADD.FTZ R157, R217, -R156.reuse ;  /* 0x8000009cd99d7221 */ /* 0x100fe20000010000 */
[----:B-----5:R-:W-:-:S03]  /*3500*/  @P4 PRMT R156, R44, 0x7632, R156 ;  /* 0x000076322c9c4816 */ /* 0x020fc6000000009c */
[----:B------:R-:W-:Y:S02]  /*3510*/  FMUL.FTZ R157, R5, R157 ;  /* 0x0000009d059d7220 */ /* 0x000fe40000410000 */
[----:B------:R-:W-:-:S04]  /*3520*/  @P4 IMAD.U32 R156, R156, 0x10000, RZ ;  /* 0x000100009c9c4824 */ /* 0x000fc800078e00ff */
[----:B------:R-:W-:-:S07]  /*3530*/  @P4 FADD.FTZ R157, R157, R156 ;  /* 0x0000009c9d9d4221 */ /* 0x000fce0000010000 */
.L_x_1126:
[----:B------:R-:W-:Y:S05]  /*3540*/  BSYNC B2 ;  /* 0x0000000000027941 */ /* 0x000fea0003800000 */
.L_x_1124:
[----:B------:R-:W-:Y:S01]  /*3550*/  @P5 F2FP.BF16.F32.PACK_AB R156, RZ, R157 ;  /* 0x0000009dff9c523e */ /* 0x000fe200000010ff */
[----:B------:R-:W-:Y:S03]  /*3560*/  BSSY B2, `(.L_x_1127) ;  /* 0x000000f000027945 */ /* 0x000fe60003800000 */
[----:B------:R-:W-:Y:S01]  /*3570*/  @P5 PRMT R148, R148, 0x5410, R156 ;  /* 0x0000541094945816 */ /* 0x000fe2000000009c */
[----:B------:R-:W-:Y:S06]  /*3580*/  @!P3 BRA `(.L_x_1128) ;  /* 0x000000000030b947 */ /* 0x000fec0003800000 */
[----:B-----5:R-:W-:Y:S01]  /*3590*/  LOP3.LUT P6, RZ, R182, 0xff00, RZ, 0xc0, !PT ;  /* 0x0000ff00b6ff7812 */ /* 0x020fe200078cc0ff */
[----:B------:R-:W-:Y:S01]  /*35a0*/  FMUL.FTZ R156, R157, UR13 ;  /* 0x0000000d9d9c7c20 */ /* 0x000fe20008410000 */
[----:B------:R-:W-:-:S03]  /*35b0*/  MOV R161, RZ ;  /* 0x000000ff00a17202 */ /* 0x000fc60000000f00 */
[----:B------:R-:W-:-:S08]  /*35c0*/  FMUL.FTZ R156, R156, UR12 ;  /* 0x0000000c9c9c7c20 */ /* 0x000fd00008410000 */
[----:B------:R-:W-:-:S04]  /*35d0*/  @P6 PRMT R157, R144, 0x7632, R157 ;  /* 0x00007632909d6816 */ /* 0x000fc8000000009d */
[----:B------:R-:W-:-:S05]  /*35e0*/  @P6 SHF.L.U32 R157, R157, 0x10, RZ ;  /* 0x000000109d9d6819 */ /* 0x000fca00000006ff */
[----:B------:R-:W-:Y:S01]  /*35f0*/  @P6 FMUL.FTZ R161, R156, R157 ;  /* 0x0000009d9ca16220 */ /* 0x000fe20000410000 */
[----:B------:R-:W-:Y:S02]  /*3600*/  IMAD.MOV.U32 R157, RZ, RZ, RZ ;  /* 0x000000ffff9d7224 */ /* 0x000fe400078e00ff */
[----:B------:R-:W-:Y:S01]  /*3610*/  @P6 FMUL.FTZ R157, R251, R156 ;  /* 0x0000009cfb9d6220 */ /* 0x000fe20000410000 */
[----:B------:R-:W-:-:S04]  /*3620*/  FADD.FTZ R77, R77, R161 ;  /* 0x000000a14d4d7221 */ /* 0x000fc80000010000 */
[----:B------:R-:W-:-:S04]  /*3630*/  F2FP.BF16.F32.PACK_AB R157, RZ, R157 ;  /* 0x0000009dff9d723e */ /* 0x000fc800000010ff */
[----:B------:R-:W-:-:S07]  /*3640*/  PRMT R152, R152, 0x5410, R157 ;  /* 0x0000541098987816 */ /* 0x000fce000000009d */
.L_x_1128:
[----:B------:R-:W-:Y:S05]  /*3650*/  BSYNC B2 ;  /* 0x0000000000027941 */ /* 0x000fea0003800000 */
.L_x_1127:
[----:B------:R-:W-:Y:S04]  /*3660*/  BSSY B2, `(.L_x_1129) ;  /* 0x000000d000027945 */ /* 0x000fe80003800000 */
[----:B------:R-:W-:Y:S05]  /*3670*/  @P2 BRA `(.L_x_1130) ;  /* 0x0000000000102947 */ /* 0x000fea0003800000 */
[----:B------:R-:W-:Y:S01]  /*3680*/  HFMA2.MMA R157, -RZ, RZ, 0, 0 ;  /* 0x00000000ff9d7435 */ /* 0x000fe200000001ff */
[----:B------:R-:W-:Y:S10]  /*3690*/  @!P4 BRA `(.L_x_1131) ;  /* 0x000000000024c947 */ /* 0x000ff40003800000 */
[----:B-----5:R-:W-:Y:S01]  /*36a0*/  SHF.L.U32 R157, R45, 0x10, RZ ;  /* 0x000000102d9d7819 */ /* 0x020fe200000006ff */
[----:B------:R-:W-:Y:S06]  /*36b0*/  BRA `(.L_x_1131) ;  /* 0x00000000001c7947 */ /* 0x000fec0003800000 */
.L_x_1130:
[----:B------:R-:W-:-:S04]  /*36c0*/  ISETP.NE.AND P6, PT, R220, RZ, PT ;  /* 0x000000ffdc00720c */ /* 0x000fc80003fc5270 */
[----:B------:R-:W-:-:S05]  /*36d0*/  FSEL R156, R159, RZ, !P6 ;  /* 0x000000ff9f9c7208 */ /* 0x000fca0007000000 */
[----:B------:R-:W-:-:S04]  /*36e0*/  FFMA.FTZ R156, R208, R160, R156 ;  /* 0x000000a0d09c7223 */ /* 0x000fc8000001009c */
[----:B------:R-:W-:-:S04]  /*36f0*/  FADD.FTZ R156, R207, -R156 ;  /* 0x8000009ccf9c7221 */ /* 0x000fc80000010000 */
[----:B------:R-:W-:Y:S01]  /*3700*/  FMUL.FTZ R157, R5, R156 ;  /* 0x0000009c059d7220 */ /* 0x000fe20000410000 */
[----:B-----5:R-:W-:-:S04]  /*3710*/  @P4 IMAD.U32 R156, R45, 0x10000, RZ ;  /* 0x000100002d9c4824 */ /* 0x020fc800078e00ff */
[----:B------:R-:W-:-:S07]  /*3720*/  @P4 FADD.FTZ R157, R157, R156 ;  /* 0x0000009c9d9d4221 */ /* 0x000fce0000010000 */
.L_x_1131:
[----:B------:R-:W-:Y:S05]  /*3730*/  BSYNC B2 ;  /* 0x0000000000027941 */ /* 0x000fea0003800000 */
.L_x_1129:
        /* <DEDUP_REMOVED lines=15> */
.L_x_1133:
[----:B------:R-:W-:Y:S05]  /*3830*/  BSYNC B2 ;  /* 0x0000000000027941 */ /* 0x000fea0003800000 */
.L_x_1132:
[----:B------:R-:W-:Y:S04]  /*3840*/  BSSY B2, `(.L_x_1134) ;  /* 0x000000f000027945 */ /* 0x000fe80003800000 */
[----:B------:R-:W-:Y:S05]  /*3850*/  @P2 BRA `(.L_x_1135) ;  /* 0x0000000000142947 */ /* 0x000fea0003800000 */
[----:B------:R-:W-:Y:S01]  /*3860*/  HFMA2.MMA R157, -RZ, RZ, 0, 0 ;  /* 0x00000000ff9d7435 */ /* 0x000fe200000001ff */
[----:B------:R-:W-:Y:S10]  /*3870*/  @!P4 BRA `(.L_x_1136) ;  /* 0x00000000002cc947 */ /* 0x000ff40003800000 */
[----:B-----5:R-:W-:-:S04]  /*3880*/  PRMT R157, R45, 0x7632, R157 ;  /* 0x000076322d9d7816 */ /* 0x020fc8000000009d */
[----:B------:R-:W-:Y:S01]  /*3890*/  SHF.L.U32 R157, R157, 0x10, RZ ;  /* 0x000000109d9d7819 */ /* 0x000fe200000006ff */
[----:B------:R-:W-:Y:S06]  /*38a0*/  BRA `(.L_x_1136) ;  /* 0x0000000000207947 */ /* 0x000fec0003800000 */
.L_x_1135:
        /* <DEDUP_REMOVED lines=8> */
.L_x_1136:
[----:B------:R-:W-:Y:S05]  /*3930*/  BSYNC B2 ;  /* 0x0000000000027941 */ /* 0x000fea0003800000 */
.L_x_1134:
        /* <DEDUP_REMOVED lines=16> */
.L_x_1138:
[----:B------:R-:W-:Y:S05]  /*3a40*/  BSYNC B2 ;  /* 0x0000000000027941 */ /* 0x000fea0003800000 */
.L_x_1137:
[----:B------:R-:W-:Y:S04]  /*3a50*/  BSSY B2, `(.L_x_1139) ;  /* 0x000000d000027945 */ /* 0x000fe80003800000 */
[----:B------:R-:W-:Y:S05]  /*3a60*/  @P2 BRA `(.L_x_1140) ;  /* 0x0000000000102947 */ /* 0x000fea0003800000 */
[----:B------:R-:W-:Y:S01]  /*3a70*/  HFMA2.MMA R157, -RZ, RZ, 0, 0 ;  /* 0x00000000ff9d7435 */ /* 0x000fe200000001ff */
[----:B------:R-:W-:Y:S10]  /*3a80*/  @!P4 BRA `(.L_x_1141) ;  /* 0x000000000024c947 */ /* 0x000ff40003800000 */
[----:B-----5:R-:W-:Y:S01]  /*3a90*/  SHF.L.U32 R157, R46, 0x10, RZ ;  /* 0x000000102e9d7819 */ /* 0x020fe200000006ff */
[----:B------:R-:W-:Y:S06]  /*3aa0*/  BRA `(.L_x_1141) ;  /* 0x00000000001c7947 */ /* 0x000fec0003800000 */
.L_x_1140:
[----:B------:R-:W-:-:S04]  /*3ab0*/  ISETP.NE.AND P6, PT, R220, RZ, PT ;  /* 0x000000ffdc00720c */ /* 0x000fc80003fc5270 */
[----:B------:R-:W-:-:S05]  /*3ac0*/  FSEL R156, R159, RZ, !P6 ;  /* 0x000000ff9f9c7208 */ /* 0x000fca0007000000 */
[----:B------:R-:W-:-:S04]  /*3ad0*/  FFMA.FTZ R156, R204, R160, R156 ;  /* 0x000000a0cc9c7223 */ /* 0x000fc8000001009c */
[----:B------:R-:W-:-:S04]  /*3ae0*/  FADD.FTZ R156, R203, -R156 ;  /* 0x8000009ccb9c7221 */ /* 0x000fc80000010000 */
[----:B------:R-:W-:Y:S01]  /*3af0*/  FMUL.FTZ R157, R5, R156 ;  /* 0x0000009c059d7220 */ /* 0x000fe20000410000 */
[----:B-----5:R-:W-:-:S04]  /*3b00*/  @P4 IMAD.U32 R156, R46, 0x10000, RZ ;  /* 0x000100002e9c4824 */ /* 0x020fc800078e00ff */
[----:B------:R-:W-:-:S07]  /*3b10*/  @P4 FADD.FTZ R157, R157, R156 ;  /* 0x0000009c9d9d4221 */ /* 0x000fce0000010000 */
.L_x_1141:
[----:B------:R-:W-:Y:S05]  /*3b20*/  BSYNC B2 ;  /* 0x0000000000027941 */ /* 0x000fea0003800000 */
.L_x_1139:
        /* <DEDUP_REMOVED lines=15> */
.L_x_1143:
[----:B------:R-:W-:Y:S05]  /*3c20*/  BSYNC B2 ;  /* 0x0000000000027941 */ /* 0x000fea0003800000 */
.L_x_1142:
[----:B------:R-:W-:Y:S04]  /*3c30*/  BSSY B2, `(.L_x_1144) ;  /* 0x000000f000027945 */ /* 0x000fe80003800000 */
[----:B------:R-:W-:Y:S05]  /*3c40*/  @P2 BRA `(.L_x_1145) ;  /* 0x0000000000142947 */ /* 0x000fea0003800000 */
[----:B------:R-:W-:Y:S01]  /*3c50*/  HFMA2.MMA R157, -RZ, RZ, 0, 0 ;  /* 0x00000000ff9d7435 */ /* 0x000fe200000001ff */
[----:B------:R-:W-:Y:S10]  /*3c60*/  @!P4 BRA `(.L_x_1146) ;  /* 0x00000000002cc947 */ /* 0x000ff40003800000 */
[----:B-----5:R-:W-:-:S04]  /*3c70*/  PRMT R157, R46, 0x7632, R157 ;  /* 0x000076322e9d7816 */ /* 0x020fc8000000009d */
[----:B------:R-:W-:Y:S01]  /*3c80*/  SHF.L.U32 R157, R157, 0x10, RZ ;  /* 0x000000109d9d7819 */ /* 0x000fe200000006ff */
[----:B------:R-:W-:Y:S06]  /*3c90*/  BRA `(.L_x_1146) ;  /* 0x0000000000207947 */ /* 0x000fec0003800000 */
.L_x_1145:
        /* <DEDUP_REMOVED lines=8> */
.L_x_1146:
[----:B------:R-:W-:Y:S05]  /*3d20*/  BSYNC B2 ;  /* 0x0000000000027941 */ /* 0x000fea0003800000 */
.L_x_1144:
        /* <DEDUP_REMOVED lines=16> */
.L_x_1148:
[----:B------:R-:W-:Y:S05]  /*3e30*/  BSYNC B2 ;  /* 0x0000000000027941 */ /* 0x000fea0003800000 */
.L_x_1147:
[----:B------:R-:W-:Y:S04]  /*3e40*/  BSSY B2, `(.L_x_1149) ;  /* 0x000000d000027945 */ /* 0x000fe80003800000 */
[----:B------:R-:W-:Y:S05]  /*3e50*/  @P2 BRA `(.L_x_1150) ;  /* 0x0000000000102947 */ /* 0x000fea0003800000 */
[----:B------:R-:W-:Y:S01]  /*3e60*/  HFMA2.MMA R157, -RZ, RZ, 0, 0 ;  /* 0x00000000ff9d7435 */ /* 0x000fe200000001ff */
[----:B------:R-:W-:Y:S10]  /*3e70*/  @!P4 BRA `(.L_x_1151) ;  /* 0x000000000024c947 */ /* 0x000ff40003800000 */
[----:B-----5:R-:W-:Y:S01]  /*3e80*/  SHF.L.U32 R157, R47, 0x10, RZ ;  /* 0x000000102f9d7819 */ /* 0x020fe200000006ff */
[----:B------:R-:W-:Y:S06]  /*3e90*/  BRA `(.L_x_1151) ;  /* 0x00000000001c7947 */ /* 0x000fec0003800000 */
.L_x_1150:
[----:B------:R-:W-:-:S04]  /*3ea0*/  ISETP.NE.AND P6, PT, R220, RZ, PT ;  /* 0x000000ffdc00720c */ /* 0x000fc80003fc5270 */
[----:B------:R-:W-:-:S05]  /*3eb0*/  FSEL R156, R159, RZ, !P6 ;  /* 0x000000ff9f9c7208 */ /* 0x000fca0007000000 */
[----:B------:R-:W-:-:S04]  /*3ec0*/  FFMA.FTZ R156, R170, R160, R156 ;  /* 0x000000a0aa9c7223 */ /* 0x000fc8000001009c */
[----:B------:R-:W-:-:S04]  /*3ed0*/  FADD.FTZ R156, R171, -R156 ;  /* 0x8000009cab9c7221 */ /* 0x000fc80000010000 */
[----:B------:R-:W-:Y:S01]  /*3ee0*/  FMUL.FTZ R157, R5, R156 ;  /* 0x0000009c059d7220 */ /* 0x000fe20000410000 */
[----:B-----5:R-:W-:-:S04]  /*3ef0*/  @P4 IMAD.U32 R156, R47, 0x10000, RZ ;  /* 0x000100002f9c4824 */ /* 0x020fc800078e00ff */
[----:B------:R-:W-:-:S07]  /*3f00*/  @P4 FADD.FTZ R157, R157, R156 ;  /* 0x0000009c9d9d4221 */ /* 0x000fce0000010000 */
.L_x_1151:
[----:B------:R-:W-:Y:S05]  /*3f10*/  BSYNC B2 ;  /* 0x0000000000027941 */ /* 0x000fea0003800000 */
.L_x_1149:
        /* <DEDUP_REMOVED lines=15> */
.L_x_1153:
[----:B------:R-:W-:Y:S05]  /*4010*/  BSYNC B2 ;  /* 0x0000000000027941 */ /* 0x000fea0003800000 */
.L_x_1152:
[----:B------:R-:W-:Y:S04]  /*4020*/  BSSY B2, `(.L_x_1154) ;  /* 0x000000f000027945 */ /* 0x000fe80003800000 */
[----:B------:R-:W-:Y:S05]  /*4030*/  @P2 BRA `(.L_x_1155) ;  /* 0x0000000000142947 */ /* 0x000fea0003800000 */
[----:B------:R-:W-:Y:S01]  /*4040*/  HFMA2.MMA R157, -RZ, RZ, 0, 0 ;  /* 0x00000000ff9d7435 */ /* 0x000fe200000001ff */
[----:B------:R-:W-:Y:S10]  /*4050*/  @!P4 BRA `(.L_x_1156) ;  /* 0x00000000002cc947 */ /* 0x000ff40003800000 */
[----:B-----5:R-:W-:-:S04]  /*4060*/  PRMT R157, R47, 0x7632, R157 ;  /* 0x000076322f9d7816 */ /* 0x020fc8000000009d */
[----:B------:R-:W-:Y:S01]  /*4070*/  SHF.L.U32 R157, R157, 0x10, RZ ;  /* 0x000000109d9d7819 */ /* 0x000fe200000006ff */
[----:B------:R-:W-:Y:S06]  /*4080*/  BRA `(.L_x_1156) ;  /* 0x0000000000207947 */ /* 0x000fec0003800000 */
.L_x_1155:
        /* <DEDUP_REMOVED lines=8> */
.L_x_1156:
[----:B------:R-:W-:Y:S05]  /*4110*/  BSYNC B2 ;  /* 0x0000000000027941 */ /* 0x000fea0003800000 */
.L_x_1154:
        /* <DEDUP_REMOVED lines=16> */
.L_x_1158:
[----:B------:R-:W-:Y:S05]  /*4220*/  BSYNC B2 ;  /* 0x0000000000027941 */ /* 0x000fea0003800000 */
.L_x_1157:
        /* <DEDUP_REMOVED lines=8> */
.L_x_1116:
[----:B------:R-:W-:Y:S05]  /*42b0*/  BSYNC B1 ;  /* 0x0000000000017941 */ /* 0x000fea0003800000 */
.L_x_1115:
[----:B------:R-:W-:Y:S04]  /*42c0*/  BSSY B1, `(.L_x_1159) ;  /* 0x0000114000017945 */ /* 0x000fe80003800000 */
[----:B------:R-:W-:Y:S05]  /*42d0*/  @!P0 BRA `(.L_x_1160) ;  /* 0x0000001000488947 */ /* 0x000fea0003800000 */
[----:B------:R-:W-:Y:S04]  /*42e0*/  BSSY B2, `(.L_x_1161) ;  /* 0x0000005000027945 */ /* 0x000fe80003800000 */
[----:B------:R-:W-:Y:S05]  /*42f0*/  @!P3 BRA `(.L_x_1162) ;  /* 0x00000000000cb947 */ /* 0x000fea0003800000 */
[----:B-----5:R-:W2:Y:S02]  /*4300*/  LDC.64 R144, c[0x0][0x220] ;  /* 0x00008800ff907b82 */ /* 0x020ea40000000a00 */
[----:B--2---:R-:W-:-:S06]  /*4310*/  IMAD.WIDE.U32 R144, R158, 0x10, R144 ;  /* 0x000000109e907825 */ /* 0x004fcc00078e0090 */
[----:B------:R-:W5:Y:S02]  /*4320*/  LDG.E.128 R144, desc[UR4][R144.64] ;  /* 0x0000000490907981 */ /* 0x000f64000c1e1d00 */
.L_x_1162:
[----:B------:R-:W-:Y:S05]  /*4330*/  BSYNC B2 ;  /* 0x0000000000027941 */ /* 0x000fea0003800000 */
.L_x_1161:
[----:B------:R-:W-:Y:S04]  /*4340*/  BSSY B2, `(.L_x_1163) ;  /* 0x0000013000027945 */ /* 0x000fe80003800000 */
[----:B------:R-:W-:Y:S05]  /*4350*/  @P2 BRA `(.L_x_1164) ;  /* 0x00000000001c2947 */ /* 0x000fea0003800000 */
[----:B------:R-:W-:Y:S01]  /*4360*/  UISETP.NE.U32.AND UP0, UPT, UR6, URZ, UPT ;  /* 0x0000003f0600728c */ /* 0x000fe2000bf05070 */
[----:B0-----:R-:W-:-:S03]  /*4370*/  IMAD.MOV.U32 R157, RZ, RZ, RZ ;  /* 0x000000ffff9d7224 */ /* 0x001fc600078e00ff */
[----:B------:R-:W-:-:S06]  /*4380*/  UISETP.NE.AND.EX UP0, UPT, UR7, URZ, UPT, UP0 ;  /* 0x0000003f0700728c */ /* 0x000fcc000bf05300 */
[----:B------:R-:W-:-:S13]  /*4390*/  PLOP3.LUT P4, PT, PT, PT, UP0, 0x80, 0x0 ;  /* 0x000000000000781c */ /* 0x000fda0003f8f008 */
[----:B------:R-:W-:Y:S05]  /*43a0*/  @!P4 BRA `(.L_x_1165) ;  /* 0x000000000030c947 */ /* 0x000fea0003800000 */
[----:B-----5:R-:W-:Y:S01]  /*43b0*/  SHF.L.U32 R157, R40, 0x10, RZ ;  /* 0x00000010289d7819 */ /* 0x020fe200000006ff */
[----:B------:R-:W-:Y:S06]  /*43c0*/  BRA `(.L_x_1165) ;  /* 0x0000000000287947 */ /* 0x000fec0003800000 */
.L_x_1164:
        /* <DEDUP_REMOVED lines=8> */
[----:B-----5:R-:W-:-:S05]  /*4450*/  @P4 SHF.L.U32 R156, R40, 0x10, RZ ;  /* 0x00000010289c4819 */ /* 0x020fca00000006ff */
[----:B------:R-:W-:-:S07]  /*4460*/  @P4 FADD.FTZ R157, R157, R156 ;  /* 0x0000009c9d9d4221 */ /* 0x000fce0000010000 */
.L_x_1165:
[----:B------:R-:W-:Y:S05]  /*4470*/  BSYNC B2 ;  /* 0x0000000000027941 */ /* 0x000fea0003800000 */
.L_x_1163:
        /* <DEDUP_REMOVED lines=8> */
[----:B------:R-:W-:-:S03]  /*4500*/  IMAD.MOV.U32 R157, RZ, RZ, RZ ;  /* 0x000000ffff9d7224 */ /* 0x000fc600078e00ff */
[----:B------:R-:W-:-:S08]  /*4510*/  FMUL.FTZ R156, R156, UR12 ;  /* 0x0000000c9c9c7c20 */ /* 0x000fd00008410000 */
[----:B------:R-:W-:-:S05]  /*4520*/  @P6 SHF.L.U32 R161, R144, 0x10, RZ ;  /* 0x0000001090a16819 */ /* 0x000fca00000006ff */
[----:B------:R-:W-:-:S04]  /*4530*/  @P6 FMUL.FTZ R157, R161, R156 ;  /* 0x0000009ca19d6220 */ /* 0x000fc80000410000 */
[----:B------:R-:W-:Y:S01]  /*4540*/  FADD.FTZ R68, R68, R157 ;  /* 0x0000009d44447221 */ /* 0x000fe20000010000 */
[----:B------:R-:W-:-:S06]  /*4550*/  HFMA2.MMA R157, -RZ, RZ, 0, 0 ;  /* 0x00000000ff9d7435 */ /* 0x000fcc00000001ff */
[----:B------:R-:W-:-:S05]  /*4560*/  @P6 FMUL.FTZ R157, R244, R156 ;  /* 0x0000009cf49d6220 */ /* 0x000fca0000410000 */
[----:B------:R-:W-:-:S04]  /*4570*/  F2FP.BF16.F32.PACK_AB R157, RZ, R157 ;  /* 0x0000009dff9d723e */ /* 0x000fc800000010ff */
[----:B------:R-:W-:-:S07]  /*4580*/  PRMT R152, R157, 0x7610, R152 ;  /* 0x000076109d987816 */ /* 0x000fce0000000098 */
.L_x_1167:
[----:B------:R-:W-:Y:S05]  /*4590*/  BSYNC B2 ;  /* 0x0000000000027941 */ /* 0x000fea0003800000 */
.L_x_1166:
[----:B------:R-:W-:Y:S04]  /*45a0*/  BSSY B2, `(.L_x_1168) ;  /* 0x000000f000027945 */ /* 0x000fe80003800000 */
[----:B------:R-:W-:Y:S05]  /*45b0*/  @P2 BRA `(.L_x_1169) ;  /* 0x0000000000142947 */ /* 0x000fea0003800000 */
[----:B------:R-:W-:Y:S01]  /*45c0*/  IMAD.MOV.U32 R157, RZ, RZ, RZ ;  /* 0x000000ffff9d7224 */ /* 0x000fe200078e00ff */
[----:B------:R-:W-:Y:S06]  /*45d0*/  @!P4 BRA `(.L_x_1170) ;  /* 0x00000000002cc947 */ /* 0x000fec0003800000 */
[----:B-----5:R-:W-:-:S04]  /*45e0*/  PRMT R157, R40, 0x7632, R157 ;  /* 0x00007632289d7816 */ /* 0x020fc8000000009d */
[----:B------:R-:W-:Y:S01]  /*45f0*/  SHF.L.U32 R157, R157, 0x10, RZ ;  /* 0x000000109d9d7819 */ /* 0x000fe200000006ff */
[----:B------:R-:W-:Y:S06]  /*4600*/  BRA `(.L_x_1170) ;  /* 0x0000000000207947 */ /* 0x000fec0003800000 */
.L_x_1169:
[----:B------:R-:W-:-:S04]  /*4610*/  ISETP.NE.AND P6, PT, R220, RZ, PT ;  /* 0x000000ffdc00720c */ /* 0x000fc80003fc5270 */
[----:B------:R-:W-:-:S05]  /*4620*/  FSEL R156, R159, RZ, !P6 ;  /* 0x000000ff9f9c7208 */ /* 0x000fca0007000000 */
[----:B------:R-:W-:-:S04]  /*4630*/  FFMA.FTZ R156, R15, R160, R156 ;  /* 0x000000a00f9c7223 */ /* 0x000fc8000001009c */
[--C-:B------:R-:W-:Y:S01]  /*4640*/  FADD.FTZ R157, R16, -R156.reuse ;  /* 0x8000009c109d7221 */ /* 0x100fe20000010000 */
[----:B-----5:R-:W-:-:S03]  /*4650*/  @P4 PRMT R156, R40, 0x7632, R156 ;  /* 0x00007632289c4816 */ /* 0x020fc6000000009c */
[----:B------:R-:W-:Y:S01]  /*4660*/  FMUL.FTZ R157, R5, R157 ;  /* 0x0000009d059d7220 */ /* 0x000fe20000410000 */
[----:B------:R-:W-:-:S05]  /*4670*/  @P4 SHF.L.U32 R156, R156, 0x10, RZ ;  /* 0x000000109c9c4819 */ /* 0x000fca00000006ff */
[----:B------:R-:W-:-:S07]  /*4680*/  @P4 FADD.FTZ R157, R157, R156 ;  /* 0x0000009c9d9d4221 */ /* 0x000fce0000010000 */
.L_x_1170:
[----:B------:R-:W-:Y:S05]  /*4690*/  BSYNC B2 ;  /* 0x0000000000027941 */ /* 0x000fea0003800000 */
.L_x_1168:
        /* <DEDUP_REMOVED lines=8> */
[----:B------:R-:W-:-:S05]  /*4720*/  @P6 PRMT R157, R144, 0x7632, R157 ;  /* 0x00007632909d6816 */ /* 0x000fca000000009d */
[----:B------:R-:W-:-:S04]  /*4730*/  @P6 IMAD.U32 R157, R157, 0x10000, RZ ;  /* 0x000100009d9d6824 */ /* 0x000fc800078e00ff */
[----:B------:R-:W-:Y:S01]  /*4740*/  @P6 FMUL.FTZ R161, R156, R157 ;  /* 0x0000009d9ca16220 */ /* 0x000fe20000410000 */
[----:B------:R-:W-:-:S03]  /*4750*/  HFMA2.MMA R157, -RZ, RZ, 0, 0 ;  /* 0x00000000ff9d7435 */ /* 0x000fc600000001ff */
[----:B------:R-:W-:-:S03]  /*4760*/  FADD.FTZ R69, R69, R161 ;  /* 0x000000a145457221 */ /* 0x000fc60000010000 */
[----:B------:R-:W-:-:S05]  /*4770*/  @P6 FMUL.FTZ R157, R243, R156 ;  /* 0x0000009cf39d6220 */ /* 0x000fca0000410000 */
[----:B------:R-:W-:-:S04]  /*4780*/  F2FP.BF16.F32.PACK_AB R157, RZ, R157 ;  /* 0x0000009dff9d723e */ /* 0x000fc800000010ff */
[----:B------:R-:W-:-:S07]  /*4790*/  PRMT R152, R152, 0x5410, R157 ;  /* 0x0000541098987816 */ /* 0x000fce000000009d */
.L_x_1172:
[----:B------:R-:W-:Y:S05]  /*47a0*/  BSYNC B2 ;  /* 0x0000000000027941 */ /* 0x000fea0003800000 */
.L_x_1171:
[----:B------:R-:W-:Y:S04]  /*47b0*/  BSSY B2, `(.L_x_1173) ;  /* 0x000000d000027945 */ /* 0x000fe80003800000 */
[----:B------:R-:W-:Y:S05]  /*47c0*/  @P2 BRA `(.L_x_1174) ;  /* 0x0000000000102947 */ /* 0x000fea0003800000 */
[----:B------:R-:W-:Y:S01]  /*47d0*/  IMAD.MOV.U32 R157, RZ, RZ, RZ ;  /* 0x000000ffff9d7224 */ /* 0x000fe200078e00ff */
[----:B------:R-:W-:Y:S06]  /*47e0*/  @!P4 BRA `(.L_x_1175) ;  /* 0x000000000024c947 */ /* 0x000fec0003800000 */
[----:B-----5:R-:W-:Y:S01]  /*47f0*/  SHF.L.U32 R157, R41, 0x10, RZ ;  /* 0x00000010299d7819 */ /* 0x020fe200000006ff */
[----:B------:R-:W-:Y:S06]  /*4800*/  BRA `(.L_x_1175) ;  /* 0x00000000001c7947 */ /* 0x000fec0003800000 */
.L_x_1174:
[----:B------:R-:W-:-:S04]  /*4810*/  ISETP.NE.AND P6, PT, R220, RZ, PT ;  /* 0x000000ffdc00720c */ /* 0x000fc80003fc5270 */
[----:B------:R-:W-:-:S05]  /*4820*/  FSEL R156, R159, RZ, !P6 ;  /* 0x000000ff9f9c7208 */ /* 0x000fca0007000000 */
[----:B------:R-:W-:-:S04]  /*4830*/  FFMA.FTZ R156, R9, R160, R156 ;  /* 0x000000a0099c7223 */ /* 0x000fc8000001009c */
[----:B------:R-:W-:-:S04]  /*4840*/  FADD.FTZ R156, R11, -R156 ;  /* 0x8000009c0b9c7221 */ /* 0x000fc80000010000 */
[----:B------:R-:W-:Y:S01]  /*4850*/  FMUL.FTZ R157, R5, R156 ;  /* 0x0000009c059d7220 */ /* 0x000fe20000410000 */
[----:B-----5:R-:W-:-:S05]  /*4860*/  @P4 SHF.L.U32 R156, R41, 0x10, RZ ;  /* 0x00000010299c4819 */ /* 0x020fca00000006ff */
[----:B------:R-:W-:-:S07]  /*4870*/  @P4 FADD.FTZ R157, R157, R156 ;  /* 0x0000009c9d9d4221 */ /* 0x000fce0000010000 */
.L_x_1175:
[----:B------:R-:W-:Y:S05]  /*4880*/  BSYNC B2 ;  /* 0x0000000000027941 */ /* 0x000fea0003800000 */
.L_x_1173:
[----:B------:R-:W-:Y:S01]  /*4890*/  @P5 F2FP.BF16.F32.PACK_AB R156, RZ, R157 ;  /* 0x0000009dff9c523e */ /* 0x000fe200000010ff */
[----:B------:R-:W-:Y:S03]  /*48a0*/  BSSY B2, `(.L_x_1176) ;  /* 0x000000e000027945 */ /* 0x000fe60003800000 */
        /* <DEDUP_REMOVED lines=9> */
[----:B------:R-:W-:Y:S01]  /*4940*/  MOV R157, RZ ;  /* 0x000000ff009d7202 */ /* 0x000fe20000000f00 */
[----:B------:R-:W-:-:S05]  /*4950*/  @P6 FMUL.FTZ R157, R242, R156 ;  /* 0x0000009cf29d6220 */ /* 0x000fca0000410000 */
[----:B------:R-:W-:-:S04]  /*4960*/  F2FP.BF16.F32.PACK_AB R157, RZ, R157 ;  /* 0x0000009dff9d723e */ /* 0x000fc800000010ff */
[----:B------:R-:W-:-:S07]  /*4970*/  PRMT R153, R157, 0x7610, R153 ;  /* 0x000076109d997816 */ /* 0x000fce0000000099 */
.L_x_1177:
[----:B------:R-:W-:Y:S05]  /*4980*/  BSYNC B2 ;  /* 0x0000000000027941 */ /* 0x000fea0003800000 */
.L_x_1176:
[----:B------:R-:W-:Y:S04]  /*4990*/  BSSY B2, `(.L_x_1178) ;  /* 0x000000f000027945 */ /* 0x000fe80003800000 */
[----:B------:R-:W-:Y:S05]  /*49a0*/  @P2 BRA `(.L_x_1179) ;  /* 0x0000000000142947 */ /* 0x000fea0003800000 */
[----:B------:R-:W-:Y:S01]  /*49b0*/  IMAD.MOV.U32 R157, RZ, RZ, RZ ;  /* 0x000000ffff9d7224 */ /* 0x000fe200078e00ff */
[----:B------:R-:W-:Y:S06]  /*49c0*/  @!P4 BRA `(.L_x_1180) ;  /* 0x00000000002cc947 */ /* 0x000fec0003800000 */
[----:B-----5:R-:W-:-:S04]  /*49d0*/  PRMT R157, R41, 0x7632, R157 ;  /* 0x00007632299d7816 */ /* 0x020fc8000000009d */
[----:B------:R-:W-:Y:S01]  /*49e0*/  SHF.L.U32 R157, R157, 0x10, RZ ;  /* 0x000000109d9d7819 */ /* 0x000fe200000006ff */
[----:B------:R-:W-:Y:S06]  /*49f0*/  BRA `(.L_x_1180) ;  /* 0x0000000000207947 */ /* 0x000fec0003800000 */
.L_x_1179:
        /* <DEDUP_REMOVED lines=8> */
.L_x_1180:
[----:B------:R-:W-:Y:S05]  /*4a80*/  BSYNC B2 ;  /* 0x0000000000027941 */ /* 0x000fea0003800000 */
.L_x_1178:
[----:B------:R-:W-:Y:S01]  /*4a90*/  @P5 F2FP.BF16.F32.PACK_AB R156, RZ, R157 ;  /* 0x0000009dff9c523e */ /* 0x000fe200000010ff */
[----:B------:R-:W-:Y:S03]  /*4aa0*/  BSSY B2, `(.L_x_1181) ;  /* 0x000000f000027945 */ /* 0x000fe60003800000 */
[----:B------:R-:W-:Y:S01]  /*4ab0*/  @P5 PRMT R149, R149, 0x5410, R156 ;  /* 0x0000541095955816 */ /* 0x000fe2000000009c */
[----:B------:R-:W-:Y:S06]  /*4ac0*/  @!P3 BRA `(.L_x_1182) ;  /* 0x000000000030b947 */ /* 0x000fec0003800000 */
[----:B-----5:R-:W-:Y:S01]  /*4ad0*/  LOP3.LUT P6, RZ, R180, 0xff000000, RZ, 0xc0, !PT ;  /* 0xff000000b4ff7812 */ /* 0x020fe200078cc0ff */
[----:B------:R-:W-:Y:S01]  /*4ae0*/  FMUL.FTZ R156, R157, UR13 ;  /* 0x0000000d9d9c7c20 */ /* 0x000fe20008410000 */
[----:B------:R-:W-:-:S03]  /*4af0*/  HFMA2.MMA R161, -RZ, RZ, 0, 0 ;  /* 0x00000000ffa17435 */ /* 0x000fc600000001ff */
[----:B------:R-:W-:-:S08]  /*4b00*/  FMUL.FTZ R156, R156, UR12 ;  /* 0x0000000c9c9c7c20 */ /* 0x000fd00008410000 */
[----:B------:R-:W-:-:S05]  /*4b10*/  @P6 PRMT R157, R145, 0x7632, R157 ;  /* 0x00007632919d6816 */ /* 0x000fca000000009d */
[----:B------:R-:W-:-:S04]  /*4b20*/  @P6 IMAD.U32 R157, R157, 0x10000, RZ ;  /* 0x000100009d9d6824 */ /* 0x000fc800078e00ff */
[----:B------:R-:W-:Y:S01]  /*4b30*/  @P6 FMUL.FTZ R161, R156, R157 ;  /* 0x0000009d9ca16220 */ /* 0x000fe20000410000 */
[----:B------:R-:W-:Y:S01]  /*4b40*/  MOV R157, RZ ;  /* 0x000000ff009d7202 */ /* 0x000fe20000000f00 */
[----:B------:R-:W-:Y:S02]  /*4b50*/  @P6 FMUL.FTZ R157, R241, R156 ;  /* 0x0000009cf19d6220 */ /* 0x000fe40000410000 */
[----:B------:R-:W-:-:S03]  /*4b60*/  FADD.FTZ R71, R71, R161 ;  /* 0x000000a147477221 */ /* 0x000fc60000010000 */
[----:B------:R-:W-:-:S04]  /*4b70*/  F2FP.BF16.F32.PACK_AB R157, RZ, R157 ;  /* 0x0000009dff9d723e */ /* 0x000fc800000010ff */
[----:B------:R-:W-:-:S07]  /*4b80*/  PRMT R153, R153, 0x5410, R157 ;  /* 0x0000541099997816 */ /* 0x000fce000000009d */
.L_x_1182:
[----:B------:R-:W-:Y:S05]  /*4b90*/  BSYNC B2 ;  /* 0x0000000000027941 */ /* 0x000fea0003800000 */
.L_x_1181:
[----:B------:R-:W-:Y:S04]  /*4ba0*/  BSSY B2, `(.L_x_1183) ;  /* 0x000000d000027945 */ /* 0x000fe80003800000 */
[----:B------:R-:W-:Y:S05]  /*4bb0*/  @P2 BRA `(.L_x_1184) ;  /* 0x0000000000102947 */ /* 0x000fea0003800000 */
[----:B------:R-:W-:Y:S01]  /*4bc0*/  IMAD.MOV.U32 R157, RZ, RZ, RZ ;  /* 0x000000ffff9d7224 */ /* 0x000fe200078e00ff */
[----:B------:R-:W-:Y:S06]  /*4bd0*/  @!P4 BRA `(.L_x_1185) ;  /* 0x000000000024c947 */ /* 0x000fec0003800000 */
[----:B-----5:R-:W-:Y:S01]  /*4be0*/  SHF.L.U32 R157, R42, 0x10, RZ ;  /* 0x000000102a9d7819 */ /* 0x020fe200000006ff */
[----:B------:R-:W-:Y:S06]  /*4bf0*/  BRA `(.L_x_1185) ;  /* 0x00000000001c7947 */ /* 0x000fec0003800000 */
.L_x_1184:
[----:B------:R-:W-:-:S04]  /*4c00*/  ISETP.NE.AND P6, PT, R220, RZ, PT ;  /* 0x000000ffdc00720c */ /* 0x000fc80003fc5270 */
[----:B------:R-:W-:-:S05]  /*4c10*/  FSEL R156, R159, RZ, !P6 ;  /* 0x000000ff9f9c7208 */ /* 0x000fca0007000000 */
[----:B------:R-:W-:-:S04]  /*4c20*/  FFMA.FTZ R156, R10, R160, R156 ;  /* 0x000000a00a9c7223 */ /* 0x000fc8000001009c */
[----:B------:R-:W-:-:S04]  /*4c30*/  FADD.FTZ R156, R12, -R156 ;  /* 0x8000009c0c9c7221 */ /* 0x000fc80000010000 */
[----:B------:R-:W-:Y:S01]  /*4c40*/  FMUL.FTZ R157, R5, R156 ;  /* 0x0000009c059d7220 */ /* 0x000fe20000410000 */
[----:B-----5:R-:W-:-:S05]  /*4c50*/  @P4 SHF.L.U32 R156, R42, 0x10, RZ ;  /* 0x000000102a9c4819 */ /* 0x020fca00000006ff */
[----:B------:R-:W-:-:S07]  /*4c60*/  @P4 FADD.FTZ R157, R157, R156 ;  /* 0x0000009c9d9d4221 */ /* 0x000fce0000010000 */
.L_x_1185:
[----:B------:R-:W-:Y:S05]  /*4c70*/  BSYNC B2 ;  /* 0x0000000000027941 */ /* 0x000fea0003800000 */
.L_x_1183:
        /* <DEDUP_REMOVED lines=15> */
.L_x_1187:
[----:B------:R-:W-:Y:S05]  /*4d70*/  BSYNC B2 ;  /* 0x0000000000027941 */ /* 0x000fea0003800000 */
.L_x_1186:
[----:B------:R-:W-:Y:S04]  /*4d80*/  BSSY B2, `(.L_x_1188) ;  /* 0x000000f000027945 */ /* 0x000fe80003800000 */
[----:B------:R-:W-:Y:S05]  /*4d90*/  @P2 BRA `(.L_x_1189) ;  /* 0x0000000000142947 */ /* 0x000fea0003800000 */
[----:B------:R-:W-:Y:S01]  /*4da0*/  IMAD.MOV.U32 R157, RZ, RZ, RZ ;  /* 0x000000ffff9d7224 */ /* 0x000fe200078e00ff */
[----:B------:R-:W-:Y:S06]  /*4db0*/  @!P4 BRA `(.L_x_1190) ;  /* 0x00000000002cc947 */ /* 0x000fec0003800000 */
[----:B-----5:R-:W-:-:S04]  /*4dc0*/  PRMT R157, R42, 0x7632, R157 ;  /* 0x000076322a9d7816 */ /* 0x020fc8000000009d */
[----:B------:R-:W-:Y:S01]  /*4dd0*/  SHF.L.U32 R157, R157, 0x10, RZ ;  /* 0x000000109d9d7819 */ /* 0x000fe200000006ff */
[----:B------:R-:W-:Y:S06]  /*4de0*/  BRA `(.L_x_1190) ;  /* 0x0000000000207947 */ /* 0x000fec0003800000 */
.L_x_1189:
        /* <DEDUP_REMOVED lines=8> */
.L_x_1190:
[----:B------:R-:W-:Y:S05]  /*4e70*/  BSYNC B2 ;  /* 0x0000000000027941 */ /* 0x000fea0003800000 */
.L_x_1188:
        /* <DEDUP_REMOVED lines=16> */
.L_x_1192:
[----:B------:R-:W-:Y:S05]  /*4f80*/  BSYNC B2 ;  /* 0x0000000000027941 */ /* 0x000fea0003800000 */
.L_x_1191:
[----:B------:R-:W-:Y:S04]  /*4f90*/  BSSY B2, `(.L_x_1193) ;  /* 0x000000d000027945 */ /* 0x000fe80003800000 */
[----:B------:R-:W-:Y:S05]  /*4fa0*/  @P2 BRA `(.L_x_1194) ;  /* 0x0000000000102947 */ /* 0x000fea0003800000 */
[----:B------:R-:W-:Y:S01]  /*4fb0*/  IMAD.MOV.U32 R157, RZ, RZ, RZ ;  /* 0x000000ffff9d7224 */ /* 0x000fe200078e00ff */
[----:B------:R-:W-:Y:S06]  /*4fc0*/  @!P4 BRA `(.L_x_1195) ;  /* 0x000000000024c947 */ /* 0x000fec0003800000 */
[----:B-----5:R-:W-:Y:S01]  /*4fd0*/  SHF.L.U32 R157, R43, 0x10, RZ ;  /* 0x000000102b9d7819 */ /* 0x020fe200000006ff */
[----:B------:R-:W-:Y:S06]  /*4fe0*/  BRA `(.L_x_1195) ;  /* 0x00000000001c7947 */ /* 0x000fec0003800000 */
.L_x_1194:
[----:B------:R-:W-:-:S04]  /*4ff0*/  ISETP.NE.AND P6, PT, R220, RZ, PT ;  /* 0x000000ffdc00720c */ /* 0x000fc80003fc5270 */
[----:B------:R-:W-:-:S05]  /*5000*/  FSEL R156, R159, RZ, !P6 ;  /* 0x000000ff9f9c7208 */ /* 0x000fca0007000000 */
[----:B------:R-:W-:-:S04]  /*5010*/  FFMA.FTZ R156, R13, R160, R156 ;  /* 0x000000a00d9c7223 */ /* 0x000fc8000001009c */
[----:B------:R-:W-:-:S04]  /*5020*/  FADD.FTZ R156, R14, -R156 ;  /* 0x8000009c0e9c7221 */ /* 0x000fc80000010000 */
[----:B------:R-:W-:Y:S01]  /*5030*/  FMUL.FTZ R157, R5, R156 ;  /* 0x0000009c059d7220 */ /* 0x000fe20000410000 */
[----:B-----5:R-:W-:-:S05]  /*5040*/  @P4 SHF.L.U32 R156, R43, 0x10, RZ ;  /* 0x000000102b9c4819 */ /* 0x020fca00000006ff */
[----:B------:R-:W-:-:S07]  /*5050*/  @P4 FADD.FTZ R157, R157, R156 ;  /* 0x0000009c9d9d4221 */ /* 0x000fce0000010000 */
.L_x_1195:
[----:B------:R-:W-:Y:S05]  /*5060*/  BSYNC B2 ;  /* 0x0000000000027941 */ /* 0x000fea0003800000 */
.L_x_1193:
        /* <DEDUP_REMOVED lines=15> */
.L_x_1197:
[----:B------:R-:W-:Y:S05]  /*5160*/  BSYNC B2 ;  /* 0x0000000000027941 */ /* 0x000fea0003800000 */
.L_x_1196:
[----:B------:R-:W-:Y:S04]  /*5170*/  BSSY B2, `(.L_x_1198) ;  /* 0x000000f000027945 */ /* 0x000fe80003800000 */
[----:B------:R-:W-:Y:S05]  /*5180*/  @P2 BRA `(.L_x_1199) ;  /* 0x0000000000142947 */ /* 0x000fea0003800000 */
[----:B------:R-:W-:Y:S01]  /*5190*/  IMAD.MOV.U32 R157, RZ, RZ, RZ ;  /* 0x000000ffff9d7224 */ /* 0x000fe200078e00ff */
[----:B------:R-:W-:Y:S06]  /*51a0*/  @!P4 BRA `(.L_x_1200) ;  /* 0x00000000002cc947 */ /* 0x000fec0003800000 */
[----:B-----5:R-:W-:-:S04]  /*51b0*/  PRMT R157, R43, 0x7632, R157 ;  /* 0x000076322b9d7816 */ /* 0x020fc8000000009d */
[----:B------:R-:W-:Y:S01]  /*51c0*/  SHF.L.U32 R157, R157, 0x10, RZ ;  /* 0x000000109d9d7819 */ /* 0x000fe200000006ff */
[----:B------:R-:W-:Y:S06]  /*51d0*/  BRA `(.L_x_1200) ;  /* 0x0000000000207947 */ /* 0x000fec0003800000 */
.L_x_1199:
        /* <DEDUP_REMOVED lines=8> */
.L_x_1200:
[----:B------:R-:W-:Y:S05]  /*5260*/  BSYNC B2 ;  /* 0x0000000000027941 */ /* 0x000fea0003800000 */
.L_x_1198:
        /* <DEDUP_REMOVED lines=16> */
.L_x_1202:
[----:B------:R-:W-:Y:S05]  /*5370*/  BSYNC B2 ;  /* 0x0000000000027941 */ /* 0x000fea0003800000 */
.L_x_1201:
        /* <DEDUP_REMOVED lines=8> */
.L_x_1160:
[----:B------:R-:W-:Y:S05]  /*5400*/  BSYNC B1 ;  /* 0x0000000000017941 */ /* 0x000fea0003800000 */
.L_x_1159:
[----:B------:R-:W-:Y:S04]  /*5410*/  BSSY B1, `(.L_x_1203) ;  /* 0x0000114000017945 */ /* 0x000fe80003800000 */
[----:B------:R-:W-:Y:S05]  /*5420*/  @!P1 BRA `(.L_x_1204) ;  /* 0x0000001000489947 */ /* 0x000fea0003800000 */
[----:B------:R-:W-:Y:S04]  /*5430*/  BSSY B2, `(.L_x_1205) ;  /* 0x0000005000027945 */ /* 0x000fe80003800000 */
[----:B------:R-:W-:Y:S05]  /*5440*/  @!P3 BRA `(.L_x_1206) ;  /* 0x00000000000cb947 */ /* 0x000fea0003800000 */
[----:B-----5:R-:W3:Y:S02]  /*5450*/  LDC.64 R144, c[0x0][0x220] ;  /* 0x00008800ff907b82 */ /* 0x020ee40000000a00 */
[----:B---3--:R-:W-:-:S06]  /*5460*/  IMAD.WIDE.U32 R144, R158, 0x10, R144 ;  /* 0x000000109e907825 */ /* 0x008fcc00078e0090 */
[----:B------:R-:W5:Y:S02]  /*5470*/  LDG.E.128 R144, desc[UR4][R144.64] ;  /* 0x0000000490907981 */ /* 0x000f64000c1e1d00 */
.L_x_1206:
[----:B------:R-:W-:Y:S05]  /*5480*/  BSYNC B2 ;  /* 0x0000000000027941 */ /* 0x000fea0003800000 */
.L_x_1205:
[----:B------:R-:W-:Y:S04]  /*5490*/  BSSY B2, `(.L_x_1207) ;  /* 0x0000013000027945 */ /* 0x000fe80003800000 */
[----:B------:R-:W-:Y:S05]  /*54a0*/  @P2 BRA `(.L_x_1208) ;  /* 0x00000000001c2947 */ /* 0x000fea0003800000 */
[----:B------:R-:W-:Y:S01]  /*54b0*/  UISETP.NE.U32.AND UP0, UPT, UR6, URZ, UPT ;  /* 0x0000003f0600728c */ /* 0x000fe2000bf05070 */
[----:B0-2---:R-:W-:-:S03]  /*54c0*/  HFMA2.MMA R157, -RZ, RZ, 0, 0 ;  /* 0x00000000ff9d7435 */ /* 0x005fc600000001ff */
[----:B------:R-:W-:-:S06]  /*54d0*/  UISETP.NE.AND.EX UP0, UPT, UR7, URZ, UPT, UP0 ;  /* 0x0000003f0700728c */ /* 0x000fcc000bf05300 */
[----:B------:R-:W-:-:S13]  /*54e0*/  PLOP3.LUT P4, PT, PT, PT, UP0, 0x80, 0x0 ;  /* 0x000000000000781c */ /* 0x000fda0003f8f008 */
[----:B------:R-:W-:Y:S05]  /*54f0*/  @!P4 BRA `(.L_x_1209) ;  /* 0x000000000030c947 */ /* 0x000fea0003800000 */
[----:B-----5:R-:W-:Y:S01]  /*5500*/  IMAD.U32 R157, R36, 0x10000, RZ ;  /* 0x00010000249d7824 */ /* 0x020fe200078e00ff */
[----:B------:R-:W-:Y:S06]  /*5510*/  BRA `(.L_x_1209) ;  /* 0x0000000000287947 */ /* 0x000fec0003800000 */
.L_x_1208:
        /* <DEDUP_REMOVED lines=8> */
[----:B-----5:R-:W-:-:S05]  /*55a0*/  @P4 SHF.L.U32 R156, R36, 0x10, RZ ;  /* 0x00000010249c4819 */ /* 0x020fca00000006ff */
[----:B------:R-:W-:-:S07]  /*55b0*/  @P4 FADD.FTZ R157, R157, R156 ;  /* 0x0000009c9d9d4221 */ /* 0x000fce0000010000 */
.L_x_1209:
[----:B------:R-:W-:Y:S05]  /*55c0*/  BSYNC B2 ;  /* 0x0000000000027941 */ /* 0x000fea0003800000 */
.L_x_1207:
        /* <DEDUP_REMOVED lines=10> */
[----:B------:R-:W-:-:S04]  /*5670*/  @P6 IMAD.U32 R161, R144, 0x10000, RZ ;  /* 0x0001000090a16824 */ /* 0x000fc800078e00ff */
[----:B------:R-:W-:-:S04]  /*5680*/  @P6 FMUL.FTZ R157, R161, R156 ;  /* 0x0000009ca19d6220 */ /* 0x000fc80000410000 */
[----:B------:R-:W-:Y:S01]  /*5690*/  FADD.FTZ R60, R60, R157 ;  /* 0x0000009d3c3c7221 */ /* 0x000fe20000010000 */
[----:B------:R-:W-:-:S06]  /*56a0*/  HFMA2.MMA R157, -RZ, RZ, 0, 0 ;  /* 0x00000000ff9d7435 */ /* 0x000fcc00000001ff */
[----:B------:R-:W-:-:S05]  /*56b0*/  @P6 FMUL.FTZ R157, R236, R156 ;  /* 0x0000009cec9d6220 */ /* 0x000fca0000410000 */
[----:B------:R-:W-:-:S04]  /*56c0*/  F2FP.BF16.F32.PACK_AB R157, RZ, R157 ;  /* 0x0000009dff9d723e */ /* 0x000fc800000010ff */
[----:B------:R-:W-:-:S07]  /*56d0*/  PRMT R152, R157, 0x7610, R152 ;  /* 0x000076109d987816 */ /* 0x000fce0000000098 */
.L_x_1211:
[----:B------:R-:W-:Y:S05]  /*56e0*/  BSYNC B2 ;  /* 0x0000000000027941 */ /* 0x000fea0003800000 */
.L_x_1210:
[----:B------:R-:W-:Y:S04]  /*56f0*/  BSSY B2, `(.L_x_1212) ;  /* 0x000000f000027945 */ /* 0x000fe80003800000 */
[----:B------:R-:W-:Y:S05]  /*5700*/  @P2 BRA `(.L_x_1213) ;  /* 0x0000000000142947 */ /* 0x000fea0003800000 */
[----:B------:R-:W-:Y:S01]  /*5710*/  MOV R157, RZ ;  /* 0x000000ff009d7202 */ /* 0x000fe20000000f00 */
[----:B------:R-:W-:Y:S06]  /*5720*/  @!P4 BRA `(.L_x_1214) ;  /* 0x00000000002cc947 */ /* 0x000fec0003800000 */
[----:B-----5:R-:W-:-:S05]  /*5730*/  PRMT R157, R36, 0x7632, R157 ;  /* 0x00007632249d7816 */ /* 0x020fca000000009d */
[----:B------:R-:W-:Y:S01]  /*5740*/  IMAD.U32 R157, R157, 0x10000, RZ ;  /* 0x000100009d9d7824 */ /* 0x000fe200078e00ff */
[----:B------:R-:W-:Y:S06]  /*5750*/  BRA `(.L_x_1214) ;  /* 0x0000000000207947 */ /* 0x000fec0003800000 */
.L_x_1213:
        /* <DEDUP_REMOVED lines=8> */
.L_x_1214:
[----:B------:R-:W-:Y:S05]  /*57e0*/  BSYNC B2 ;  /* 0x0000000000027941 */ /* 0x000fea0003800000 */
.L_x_1212:
        /* <DEDUP_REMOVED lines=8> */
[----:B------:R-:W-:-:S04]  /*5870*/  @P6 PRMT R157, R144, 0x7632, R157 ;  /* 0x00007632909d6816 */ /* 0x000fc8000000009d */
[----:B------:R-:W-:-:S05]  /*5880*/  @P6 SHF.L.U32 R157, R157, 0x10, RZ ;  /* 0x000000109d9d6819 */ /* 0x000fca00000006ff */
[----:B------:R-:W-:Y:S01]  /*5890*/  @P6 FMUL.FTZ R161, R156, R157 ;  /* 0x0000009d9ca16220 */ /* 0x000fe20000410000 */
[----:B------:R-:W-:-:S03]  /*58a0*/  HFMA2.MMA R157, -RZ, RZ, 0, 0 ;  /* 0x00000000ff9d7435 */ /* 0x000fc600000001ff */
[----:B------:R-:W-:-:S03]  /*58b0*/  FADD.FTZ R61, R61, R161 ;  /* 0x000000a13d3d7221 */ /* 0x000fc60000010000 */
[----:B------:R-:W-:-:S05]  /*58c0*/  @P6 FMUL.FTZ R157, R235, R156 ;  /* 0x0000009ceb9d6220 */ /* 0x000fca0000410000 */
[----:B------:R-:W-:-:S04]  /*58d0*/  F2FP.BF16.F32.PACK_AB R157, RZ, R157 ;  /* 0x0000009dff9d723e */ /* 0x000fc800000010ff */
[----:B------:R-:W-:-:S07]  /*58e0*/  PRMT R152, R152, 0x5410, R157 ;  /* 0x0000541098987816 */ /* 0x000fce000000009d */
.L_x_1216:
[----:B------:R-:W-:Y:S05]  /*58f0*/  BSYNC B2 ;  /* 0x0000000000027941 */ /* 0x000fea0003800000 */
.L_x_1215:
[----:B------:R-:W-:Y:S04]  /*5900*/  BSSY B2, `(.L_x_1217) ;  /* 0x000000d000027945 */ /* 0x000fe80003800000 */
[----:B------:R-:W-:Y:S05]  /*5910*/  @P2 BRA `(.L_x_1218) ;  /* 0x0000000000102947 */ /* 0x000fea0003800000 */
[----:B------:R-:W-:Y:S01]  /*5920*/  MOV R157, RZ ;  /* 0x000000ff009d7202 */ /* 0x000fe20000000f00 */
[----:B------:R-:W-:Y:S06]  /*5930*/  @!P4 BRA `(.L_x_1219) ;  /* 0x000000000024c947 */ /* 0x000fec0003800000 */
[----:B-----5:R-:W-:Y:S01]  /*5940*/  IMAD.U32 R157, R37, 0x10000, RZ ;  /* 0x00010000259d7824 */ /* 0x020fe200078e00ff */
[----:B------:R-:W-:Y:S06]  /*5950*/  BRA `(.L_x_1219) ;  /* 0x00000000001c7947 */ /* 0x000fec0003800000 */
.L_x_1218:
[----:B------:R-:W-:-:S04]  /*5960*/  ISETP.NE.AND P6, PT, R220, RZ, PT ;  /* 0x000000ffdc00720c */ /* 0x000fc80003fc5270 */
[----:B------:R-:W-:-:S05]  /*5970*/  FSEL R156, R159, RZ, !P6 ;  /* 0x000000ff9f9c7208 */ /* 0x000fca0007000000 */
[----:B------:R-:W-:-:S04]  /*5980*/  FFMA.FTZ R156, R25, R160, R156 ;  /* 0x000000a0199c7223 */ /* 0x000fc8000001009c */
[----:B------:R-:W-:-:S04]  /*5990*/  FADD.FTZ R156, R27, -R156 ;  /* 0x8000009c1b9c7221 */ /* 0x000fc80000010000 */
[----:B------:R-:W-:Y:S01]  /*59a0*/  FMUL.FTZ R157, R5, R156 ;  /* 0x0000009c059d7220 */ /* 0x000fe20000410000 */
[----:B-----5:R-:W-:-:S05]  /*59b0*/  @P4 SHF.L.U32 R156, R37, 0x10, RZ ;  /* 0x00000010259c4819 */ /* 0x020fca00000006ff */
[----:B------:R-:W-:-:S07]  /*59c0*/  @P4 FADD.FTZ R157, R157, R156 ;  /* 0x0000009c9d9d4221 */ /* 0x000fce0000010000 */
.L_x_1219:
[----:B------:R-:W-:Y:S05]  /*59d0*/  BSYNC B2 ;  /* 0x0000000000027941 */ /* 0x000fea0003800000 */
.L_x_1217:
        /* <DEDUP_REMOVED lines=8> */
[----:B------:R-:W-:-:S04]  /*5a60*/  @P6 IMAD.U32 R161, R145, 0x10000, RZ ;  /* 0x0001000091a16824 */ /* 0x000fc800078e00ff */
[----:B------:R-:W-:-:S04]  /*5a70*/  @P6 FMUL.FTZ R157, R161, R156 ;  /* 0x0000009ca19d6220 */ /* 0x000fc80000410000 */
[----:B------:R-:W-:Y:S01]  /*5a80*/  FADD.FTZ R62, R62, R157 ;  /* 0x0000009d3e3e7221 */ /* 0x000fe20000010000 */
[----:B------:R-:W-:Y:S01]  /*5a90*/  MOV R157, RZ ;  /* 0x000000ff009d7202 */ /* 0x000fe20000000f00 */
[----:B------:R-:W-:-:S05]  /*5aa0*/  @P6 FMUL.FTZ R157, R234, R156 ;  /* 0x0000009cea9d6220 */ /* 0x000fca0000410000 */
[----:B------:R-:W-:-:S04]  /*5ab0*/  F2FP.BF16.F32.PACK_AB R157, RZ, R157 ;  /* 0x0000009dff9d723e */ /* 0x000fc800000010ff */
[----:B------:R-:W-:-:S07]  /*5ac0*/  PRMT R153, R157, 0x7610, R153 ;  /* 0x000076109d997816 */ /* 0x000fce0000000099 */
.L_x_1221:
[----:B------:R-:W-:Y:S05]  /*5ad0*/  BSYNC B2 ;  /* 0x0000000000027941 */ /* 0x000fea0003800000 */
.L_x_1220:
[----:B------:R-:W-:Y:S04]  /*5ae0*/  BSSY B2, `(.L_x_1222) ;  /* 0x000000f000027945 */ /* 0x000fe80003800000 */
[----:B------:R-:W-:Y:S05]  /*5af0*/  @P2 BRA `(.L_x_1223) ;  /* 0x0000000000142947 */ /* 0x000fea0003800000 */
[----:B------:R-:W-:Y:S01]  /*5b00*/  HFMA2.MMA R157, -RZ, RZ, 0, 0 ;  /* 0x00000000ff9d7435 */ /* 0x000fe200000001ff */
[----:B------:R-:W-:Y:S10]  /*5b10*/  @!P4 BRA `(.L_x_1224) ;  /* 0x00000000002cc947 */ /* 0x000ff40003800000 */
[----:B-----5:R-:W-:-:S05]  /*5b20*/  PRMT R157, R37, 0x7632, R157 ;  /* 0x00007632259d7816 */ /* 0x020fca000000009d */
[----:B------:R-:W-:Y:S01]  /*5b30*/  IMAD.U32 R157, R157, 0x10000, RZ ;  /* 0x000100009d9d7824 */ /* 0x000fe200078e00ff */
[----:B------:R-:W-:Y:S06]  /*5b40*/  BRA `(.L_x_1224) ;  /* 0x0000000000207947 */ /* 0x000fec0003800000 */
.L_x_1223:
        /* <DEDUP_REMOVED lines=8> */
.L_x_1224:
[----:B------:R-:W-:Y:S05]  /*5bd0*/  BSYNC B2 ;  /* 0x0000000000027941 */ /* 0x000fea0003800000 */
.L_x_1222:
        /* <DEDUP_REMOVED lines=11> */
[----:B------:R-:W-:Y:S01]  /*5c90*/  MOV R157, RZ ;  /* 0x000000ff009d7202 */ /* 0x000fe20000000f00 */
[----:B------:R-:W-:Y:S02]  /*5ca0*/  @P6 FMUL.FTZ R157, R233, R156 ;  /* 0x0000009ce99d6220 */ /* 0x000fe40000410000 */
[----:B------:R-:W-:-:S03]  /*5cb0*/  FADD.FTZ R63, R63, R161 ;  /* 0x000000a13f3f7221 */ /* 0x000fc60000010000 */
[----:B------:R-:W-:-:S04]  /*5cc0*/  F2FP.BF16.F32.PACK_AB R157, RZ, R157 ;  /* 0x0000009dff9d723e */ /* 0x000fc800000010ff */
[----:B------:R-:W-:-:S07]  /*5cd0*/  PRMT R153, R153, 0x5410, R157 ;  /* 0x0000541099997816 */ /* 0x000fce000000009d */
.L_x_1226:
[----:B------:R-:W-:Y:S05]  /*5ce0*/  BSYNC B2 ;  /* 0x0000000000027941 */ /* 0x000fea0003800000 */
.L_x_1225:
[----:B------:R-:W-:Y:S04]  /*5cf0*/  BSSY B2, `(.L_x_1227) ;  /* 0x000000d000027945 */ /* 0x000fe80003800000 */
[----:B------:R-:W-:Y:S05]  /*5d00*/  @P2 BRA `(.L_x_1228) ;  /* 0x0000000000102947 */ /* 0x000fea0003800000 */
[----:B------:R-:W-:Y:S01]  /*5d10*/  HFMA2.MMA R157, -RZ, RZ, 0, 0 ;  /* 0x00000000ff9d7435 */ /* 0x000fe200000001ff */
[----:B------:R-:W-:Y:S10]  /*5d20*/  @!P4 BRA `(.L_x_1229) ;  /* 0x000000000024c947 */ /* 0x000ff40003800000 */
[----:B-----5:R-:W-:Y:S01]  /*5d30*/  IMAD.U32 R157, R38, 0x10000, RZ ;  /* 0x00010000269d7824 */ /* 0x020fe200078e00ff */
[----:B------:R-:W-:Y:S06]  /*5d40*/  BRA `(.L_x_1229) ;  /* 0x00000000001c7947 */ /* 0x000fec0003800000 */
.L_x_1228:
[----:B------:R-:W-:-:S04]  /*5d50*/  ISETP.NE.AND P6, PT, R220, RZ, PT ;  /* 0x000000ffdc00720c */ /* 0x000fc80003fc5270 */
[----:B------:R-:W-:-:S05]  /*5d60*/  FSEL R156, R159, RZ, !P6 ;  /* 0x000000ff9f9c7208 */ /* 0x000fca0007000000 */
[----:B------:R-:W-:-:S04]  /*5d70*/  FFMA.FTZ R156, R26, R160, R156 ;  /* 0x000000a01a9c7223 */ /* 0x000fc8000001009c */
[----:B------:R-:W-:-:S04]  /*5d80*/  FADD.FTZ R156, R28, -R156 ;  /* 0x8000009c1c9c7221 */ /* 0x000fc80000010000 */
[----:B------:R-:W-:Y:S01]  /*5d90*/  FMUL.FTZ R157, R5, R156 ;  /* 0x0000009c059d7220 */ /* 0x000fe20000410000 */
[----:B-----5:R-:W-:-:S05]  /*5da0*/  @P4 SHF.L.U32 R156, R38, 0x10, RZ ;  /* 0x00000010269c4819 */ /* 0x020fca00000006ff */
[----:B------:R-:W-:-:S07]  /*5db0*/  @P4 FADD.FTZ R157, R157, R156 ;  /* 0x0000009c9d9d4221 */ /* 0x000fce0000010000 */
.L_x_1229:
[----:B------:R-:W-:Y:S05]  /*5dc0*/  BSYNC B2 ;  /* 0x0000000000027941 */ /* 0x000fea0003800000 */
.L_x_1227:
        /* <DEDUP_REMOVED lines=15> */
.L_x_1231:
[----:B------:R-:W-:Y:S05]  /*5ec0*/  BSYNC B2 ;  /* 0x0000000000027941 */ /* 0x000fea0003800000 */
.L_x_1230:
[----:B------:R-:W-:Y:S04]  /*5ed0*/  BSSY B2, `(.L_x_1232) ;  /* 0x000000f000027945 */ /* 0x000fe80003800000 */
[----:B------:R-:W-:Y:S05]  /*5ee0*/  @P2 BRA `(.L_x_1233) ;  /* 0x0000000000142947 */ /* 0x000fea0003800000 */
[----:B------:R-:W-:Y:S01]  /*5ef0*/  MOV R157, RZ ;  /* 0x000000ff009d7202 */ /* 0x000fe20000000f00 */
[----:B------:R-:W-:Y:S06]  /*5f00*/  @!P4 BRA `(.L_x_1234) ;  /* 0x00000000002cc947 */ /* 0x000fec0003800000 */
[----:B-----5:R-:W-:-:S05]  /*5f10*/  PRMT R157, R38, 0x7632, R157 ;  /* 0x00007632269d7816 */ /* 0x020fca000000009d */
[----:B------:R-:W-:Y:S01]  /*5f20*/  IMAD.U32 R157, R157, 0x10000, RZ ;  /* 0x000100009d9d7824 */ /* 0x000fe200078e00ff */
[----:B------:R-:W-:Y:S06]  /*5f30*/  BRA `(.L_x_1234) ;  /* 0x0000000000207947 */ /* 0x000fec0003800000 */
.L_x_1233:
        /* <DEDUP_REMOVED lines=8> */
.L_x_1234:
[----:B------:R-:W-:Y:S05]  /*5fc0*/  BSYNC B2 ;  /* 0x0000000000027941 */ /* 0x000fea0003800000 */
.L_x_1232:
        /* <DEDUP_REMOVED lines=16> */
.L_x_1236:
[----:B------:R-:W-:Y:S05]  /*60d0*/  BSYNC B2 ;  /* 0x0000000000027941 */ /* 0x000fea0003800000 */
.L_x_1235:
[----:B------:R-:W-:Y:S04]  /*60e0*/  BSSY B2, `(.L_x_1237) ;  /* 0x000000d000027945 */ /* 0x000fe80003800000 */
[----:B------:R-:W-:Y:S05]  /*60f0*/  @P2 BRA `(.L_x_1238) ;  /* 0x0000000000102947 */ /* 0x000fea0003800000 */
[----:B------:R-:W-:Y:S01]  /*6100*/  MOV R157, RZ ;  /* 0x000000ff009d7202 */ /* 0x000fe20000000f00 */
[----:B------:R-:W-:Y:S06]  /*6110*/  @!P4 BRA `(.L_x_1239) ;  /* 0x000000000024c947 */ /* 0x000fec0003800000 */
[----:B-----5:R-:W-:Y:S01]  /*6120*/  SHF.L.U32 R157, R39, 0x10, RZ ;  /* 0x00000010279d7819 */ /* 0x020fe200000006ff */
[----:B------:R-:W-:Y:S06]  /*6130*/  BRA `(.L_x_1239) ;  /* 0x00000000001c7947 */ /* 0x000fec0003800000 */
.L_x_1238:
[----:B------:R-:W-:-:S04]  /*6140*/  ISETP.NE.AND P6, PT, R220, RZ, PT ;  /* 0x000000ffdc00720c */ /* 0x000fc80003fc5270 */
[----:B------:R-:W-:-:S05]  /*6150*/  FSEL R156, R159, RZ, !P6 ;  /* 0x000000ff9f9c7208 */ /* 0x000fca0007000000 */
[----:B------:R-:W-:-:S04]  /*6160*/  FFMA.FTZ R156, R29, R160, R156 ;  /* 0x000000a01d9c7223 */ /* 0x000fc8000001009c */
[----:B------:R-:W-:-:S04]  /*6170*/  FADD.FTZ R156, R30, -R156 ;  /* 0x8000009c1e9c7221 */ /* 0x000fc80000010000 */
[----:B------:R-:W-:Y:S01]  /*6180*/  FMUL.FTZ R157, R5, R156 ;  /* 0x0000009c059d7220 */ /* 0x000fe20000410000 */
[----:B-----5:R-:W-:-:S05]  /*6190*/  @P4 SHF.L.U32 R156, R39, 0x10, RZ ;  /* 0x00000010279c4819 */ /* 0x020fca00000006ff */
[----:B------:R-:W-:-:S07]  /*61a0*/  @P4 FADD.FTZ R157, R157, R156 ;  /* 0x0000009c9d9d4221 */ /* 0x000fce0000010000 */
.L_x_1239:
[----:B------:R-:W-:Y:S05]  /*61b0*/  BSYNC B2 ;  /* 0x0000000000027941 */ /* 0x000fea0003800000 */
.L_x_1237:
        /* <DEDUP_REMOVED lines=15> */
.L_x_1241:
[----:B------:R-:W-:Y:S05]  /*62b0*/  BSYNC B2 ;  /* 0x0000000000027941 */ /* 0x000fea0003800000 */
.L_x_1240:
[----:B------:R-:W-:Y:S04]  /*62c0*/  BSSY B2, `(.L_x_1242) ;  /* 0x000000f000027945 */ /* 0x000fe80003800000 */
[----:B------:R-:W-:Y:S05]  /*62d0*/  @P2 BRA `(.L_x_1243) ;  /* 0x0000000000142947 */ /* 0x000fea0003800000 */
[----:B------:R-:W-:Y:S01]  /*62e0*/  MOV R157, RZ ;  /* 0x000000ff009d7202 */ /* 0x000fe20000000f00 */
[----:B------:R-:W-:Y:S06]  /*62f0*/  @!P4 BRA `(.L_x_1244) ;  /* 0x00000000002cc947 */ /* 0x000fec0003800000 */
[----:B-----5:R-:W-:-:S05]  /*6300*/  PRMT R157, R39, 0x7632, R157 ;  /* 0x00007632279d7816 */ /* 0x020fca000000009d */
[----:B------:R-:W-:Y:S01]  /*6310*/  IMAD.U32 R157, R157, 0x10000, RZ ;  /* 0x000100009d9d7824 */ /* 0x000fe200078e00ff */
[----:B------:R-:W-:Y:S06]  /*6320*/  BRA `(.L_x_1244) ;  /* 0x0000000000207947 */ /* 0x000fec0003800000 */
.L_x_1243:
        /* <DEDUP_REMOVED lines=8> */
.L_x_1244:
[----:B------:R-:W-:Y:S05]  /*63b0*/  BSYNC B2 ;  /* 0x0000000000027941 */ /* 0x000fea0003800000 */
.L_x_1242:
        /* <DEDUP_REMOVED lines=16> */
.L_x_1246:
[----:B------:R-:W-:Y:S05]  /*64c0*/  BSYNC B2 ;  /* 0x0000000000027941 */ /* 0x000fea0003800000 */
.L_x_1245:
        /* <DEDUP_REMOVED lines=8> */
.L_x_1204:
[----:B------:R-:W-:Y:S05]  /*6550*/  BSYNC B1 ;  /* 0x0000000000017941 */ /* 0x000fea0003800000 */
.L_x_1203:
[----:B------:R-:W-:Y:S01]  /*6560*/  ISETP.NE.AND P4, PT, R219, RZ, PT ;  /* 0x000000ffdb00720c */ /* 0x000fe20003f85270 */
[----:B------:R-:W-:-:S12]  /*6570*/  BSSY B1, `(.L_x_1247) ;  /* 0x0000112000017945 */ /* 0x000fd80003800000 */
[----:B------:R-:W-:Y:S05]  /*6580*/  @!P4 BRA `(.L_x_1248) ;  /* 0x000000100040c947 */ /* 0x000fea0003800000 */
[----:B------:R-:W-:Y:S04]  /*6590*/  BSSY B2, `(.L_x_1249) ;  /* 0x0000005000027945 */ /* 0x000fe80003800000 */
[----:B------:R-:W-:Y:S05]  /*65a0*/  @!P3 BRA `(.L_x_1250) ;  /* 0x00000000000cb947 */ /* 0x000fea0003800000 */
[----:B-----5:R-:W4:Y:S02]  /*65b0*/  LDC.64 R144, c[0x0][0x220] ;  /* 0x00008800ff907b82 */ /* 0x020f240000000a00 */
[----:B----4-:R-:W-:-:S06]  /*65c0*/  IMAD.WIDE.U32 R144, R158, 0x10, R144 ;  /* 0x000000109e907825 */ /* 0x010fcc00078e0090 */
[----:B------:R-:W5:Y:S02]  /*65d0*/  LDG.E.128 R144, desc[UR4][R144.64] ;  /* 0x0000000490907981 */ /* 0x000f64000c1e1d00 */
.L_x_1250:
[----:B------:R-:W-:Y:S05]  /*65e0*/  BSYNC B2 ;  /* 0x0000000000027941 */ /* 0x000fea0003800000 */
.L_x_1249:
[----:B------:R-:W-:Y:S04]  /*65f0*/  BSSY B2, `(.L_x_1251) ;  /* 0x0000013000027945 */ /* 0x000fe80003800000 */
[----:B------:R-:W-:Y:S05]  /*6600*/  @P2 BRA `(.L_x_1252) ;  /* 0x00000000001c2947 */ /* 0x000fea0003800000 */
[----:B------:R-:W-:Y:S01]  /*6610*/  UISETP.NE.U32.AND UP0, UPT, UR6, URZ, UPT ;  /* 0x0000003f0600728c */ /* 0x000fe2000bf05070 */
[----:B0-23--:R-:W-:-:S03]  /*6620*/  MOV R157, RZ ;  /* 0x000000ff009d7202 */ /* 0x00dfc60000000f00 */
[----:B------:R-:W-:-:S06]  /*6630*/  UISETP.NE.AND.EX UP0, UPT, UR7, URZ, UPT, UP0 ;  /* 0x0000003f0700728c */ /* 0x000fcc000bf05300 */
[----:B------:R-:W-:-:S13]  /*6640*/  PLOP3.LUT P4, PT, PT, PT, UP0, 0x80, 0x0 ;  /* 0x000000000000781c */ /* 0x000fda0003f8f008 */
[----:B------:R-:W-:Y:S05]  /*6650*/  @!P4 BRA `(.L_x_1253) ;  /* 0x000000000030c947 */ /* 0x000fea0003800000 */
[----:B-----5:R-:W-:Y:S01]  /*6660*/  IMAD.U32 R157, R32, 0x10000, RZ ;  /* 0x00010000209d7824 */ /* 0x020fe200078e00ff */
[----:B------:R-:W-:Y:S06]  /*6670*/  BRA `(.L_x_1253) ;  /* 0x0000000000287947 */ /* 0x000fec0003800000 */
.L_x_1252:
        /* <DEDUP_REMOVED lines=8> */
[----:B-----5:R-:W-:-:S05]  /*6700*/  @P4 SHF.L.U32 R156, R32, 0x10, RZ ;  /* 0x00000010209c4819 */ /* 0x020fca00000006ff */
[----:B------:R-:W-:-:S07]  /*6710*/  @P4 FADD.FTZ R157, R157, R156 ;  /* 0x0000009c9d9d4221 */ /* 0x000fce0000010000 */
.L_x_1253:
[----:B------:R-:W-:Y:S05]  /*6720*/  BSYNC B2 ;  /* 0x0000000000027941 */ /* 0x000fea0003800000 */
.L_x_1251:
        /* <DEDUP_REMOVED lines=8> */
[----:B------:R-:W-:-:S03]  /*67b0*/  HFMA2.MMA R157, -RZ, RZ, 0, 0 ;  /* 0x00000000ff9d7435 */ /* 0x000fc600000001ff */
        /* <DEDUP_REMOVED lines=8> */
.L_x_1255:
[----:B------:R-:W-:Y:S05]  /*6840*/  BSYNC B2 ;  /* 0x0000000000027941 */ /* 0x000fea0003800000 */
.L_x_1254:
[----:B------:R-:W-:Y:S04]  /*6850*/  BSSY B2, `(.L_x_1256) ;  /* 0x000000f000027945 */ /* 0x000fe80003800000 */
[----:B------:R-:W-:Y:S05]  /*6860*/  @P2 BRA `(.L_x_1257) ;  /* 0x0000000000142947 */ /* 0x000fea0003800000 */
[----:B------:R-:W-:Y:S01]  /*6870*/  MOV R157, RZ ;  /* 0x000000ff009d7202 */ /* 0x000fe20000000f00 */
[----:B------:R-:W-:Y:S06]  /*6880*/  @!P4 BRA `(.L_x_1258) ;  /* 0x00000000002cc947 */ /* 0x000fec0003800000 */
[----:B-----5:R-:W-:-:S04]  /*6890*/  PRMT R157, R32, 0x7632, R157 ;  /* 0x00007632209d7816 */ /* 0x020fc8000000009d */
[----:B------:R-:W-:Y:S01]  /*68a0*/  SHF.L.U32 R157, R157, 0x10, RZ ;  /* 0x000000109d9d7819 */ /* 0x000fe200000006ff */
[----:B------:R-:W-:Y:S06]  /*68b0*/  BRA `(.L_x_1258) ;  /* 0x0000000000207947 */ /* 0x000fec0003800000 */
.L_x_1257:
        /* <DEDUP_REMOVED lines=8> */
.L_x_1258:
[----:B------:R-:W-:Y:S05]  /*6940*/  BSYNC B2 ;  /* 0x0000000000027941 */ /* 0x000fea0003800000 */
.L_x_1256:
        /* <DEDUP_REMOVED lines=16> */
.L_x_1260:
[----:B------:R-:W-:Y:S05]  /*6a50*/  BSYNC B2 ;  /* 0x0000000000027941 */ /* 0x000fea0003800000 */
.L_x_1259:
[----:B------:R-:W-:Y:S04]  /*6a60*/  BSSY B2, `(.L_x_1261) ;  /* 0x000000d000027945 */ /* 0x000fe80003800000 */
[----:B------:R-:W-:Y:S05]  /*6a70*/  @P2 BRA `(.L_x_1262) ;  /* 0x0000000000102947 */ /* 0x000fea0003800000 */
[----:B------:R-:W-:Y:S01]  /*6a80*/  HFMA2.MMA R157, -RZ, RZ, 0, 0 ;  /* 0x00000000ff9d7435 */ /* 0x000fe200000001ff */
[----:B------:R-:W-:Y:S10]  /*6a90*/  @!P4 BRA `(.L_x_1263) ;  /* 0x000000000024c947 */ /* 0x000ff40003800000 */
[----:B-----5:R-:W-:Y:S01]  /*6aa0*/  IMAD.U32 R157, R33, 0x10000, RZ ;  /* 0x00010000219d7824 */ /* 0x020fe200078e00ff */
[----:B------:R-:W-:Y:S06]  /*6ab0*/  BRA `(.L_x_1263) ;  /* 0x00000000001c7947 */ /* 0x000fec0003800000 */
.L_x_1262:
[----:B------:R-:W-:-:S04]  /*6ac0*/  ISETP.NE.AND P6, PT, R220, RZ, PT ;  /* 0x000000ffdc00720c */ /* 0x000fc80003fc5270 */
[----:B------:R-:W-:-:S05]  /*6ad0*/  FSEL R156, R159, RZ, !P6 ;  /* 0x000000ff9f9c7208 */ /* 0x000fca0007000000 */
[----:B------:R-:W-:-:S04]  /*6ae0*/  FFMA.FTZ R156, R187, R160, R156 ;  /* 0x000000a0bb9c7223 */ /* 0x000fc8000001009c */
[----:B------:R-:W-:-:S04]  /*6af0*/  FADD.FTZ R156, R189, -R156 ;  /* 0x8000009cbd9c7221 */ /* 0x000fc80000010000 */
[----:B------:R-:W-:Y:S01]  /*6b00*/  FMUL.FTZ R157, R5, R156 ;  /* 0x0000009c059d7220 */ /* 0x000fe20000410000 */
[----:B-----5:R-:W-:-:S05]  /*6b10*/  @P4 SHF.L.U32 R156, R33, 0x10, RZ ;  /* 0x00000010219c4819 */ /* 0x020fca00000006ff */
[----:B------:R-:W-:-:S07]  /*6b20*/  @P4 FADD.FTZ R157, R157, R156 ;  /* 0x0000009c9d9d4221 */ /* 0x000fce0000010000 */
.L_x_1263:
[----:B------:R-:W-:Y:S05]  /*6b30*/  BSYNC B2 ;  /* 0x0000000000027941 */ /* 0x000fea0003800000 */
.L_x_1261:
        /* <DEDUP_REMOVED lines=15> */
.L_x_1265:
[----:B------:R-:W-:Y:S05]  /*6c30*/  BSYNC B2 ;  /* 0x0000000000027941 */ /* 0x000fea0003800000 */
.L_x_1264:
[----:B------:R-:W-:Y:S04]  /*6c40*/  BSSY B2, `(.L_x_1266) ;  /* 0x000000f000027945 */ /* 0x000fe80003800000 */
[----:B------:R-:W-:Y:S05]  /*6c50*/  @P2 BRA `(.L_x_1267) ;  /* 0x0000000000142947 */ /* 0x000fea0003800000 */
[----:B------:R-:W-:Y:S01]  /*6c60*/  HFMA2.MMA R157, -RZ, RZ, 0, 0 ;  /* 0x00000000ff9d7435 */ /* 0x000fe200000001ff */
[----:B------:R-:W-:Y:S10]  /*6c70*/  @!P4 BRA `(.L_x_1268) ;  /* 0x00000000002cc947 */ /* 0x000ff40003800000 */
[----:B-----5:R-:W-:-:S04]  /*6c80*/  PRMT R157, R33, 0x7632, R157 ;  /* 0x00007632219d7816 */ /* 0x020fc8000000009d */
[----:B------:R-:W-:Y:S01]  /*6c90*/  SHF.L.U32 R157, R157, 0x10, RZ ;  /* 0x000000109d9d7819 */ /* 0x000fe200000006ff */
[----:B------:R-:W-:Y:S06]  /*6ca0*/  BRA `(.L_x_1268) ;  /* 0x0000000000207947 */ /* 0x000fec0003800000 */
.L_x_1267:
        /* <DEDUP_REMOVED lines=8> */
.L_x_1268:
[----:B------:R-:W-:Y:S05]  /*6d30*/  BSYNC B2 ;  /* 0x0000000000027941 */ /* 0x000fea0003800000 */
.L_x_1266:
        /* <DEDUP_REMOVED lines=16> */
.L_x_1270:
[----:B------:R-:W-:Y:S05]  /*6e40*/  BSYNC B2 ;  /* 0x0000000000027941 */ /* 0x000fea0003800000 */
.L_x_1269:
[----:B------:R-:W-:Y:S04]  /*6e50*/  BSSY B2, `(.L_x_1271) ;  /* 0x000000d000027945 */ /* 0x000fe80003800000 */
[----:B------:R-:W-:Y:S05]  /*6e60*/  @P2 BRA `(.L_x_1272) ;  /* 0x0000000000102947 */ /* 0x000fea0003800000 */
[----:B------:R-:W-:Y:S01]  /*6e70*/  MOV R157, RZ ;  /* 0x000000ff009d7202 */ /* 0x000fe20000000f00 */
[----:B------:R-:W-:Y:S06]  /*6e80*/  @!P4 BRA `(.L_x_1273) ;  /* 0x000000000024c947 */ /* 0x000fec0003800000 */
[----:B-----5:R-:W-:Y:S01]  /*6e90*/  IMAD.U32 R157, R34, 0x10000, RZ ;  /* 0x00010000229d7824 */ /* 0x020fe200078e00ff */
[----:B------:R-:W-:Y:S06]  /*6ea0*/  BRA `(.L_x_1273) ;  /* 0x00000000001c7947 */ /* 0x000fec0003800000 */
.L_x_1272:
[----:B------:R-:W-:-:S04]  /*6eb0*/  ISETP.NE.AND P6, PT, R220, RZ, PT ;  /* 0x000000ffdc00720c */ /* 0x000fc80003fc5270 */
[----:B------:R-:W-:-:S05]  /*6ec0*/  FSEL R156, R159, RZ, !P6 ;  /* 0x000000ff9f9c7208 */ /* 0x000fca0007000000 */
[----:B------:R-:W-:-:S04]  /*6ed0*/  FFMA.FTZ R156, R188, R160, R156 ;  /* 0x000000a0bc9c7223 */ /* 0x000fc8000001009c */
[----:B------:R-:W-:-:S04]  /*6ee0*/  FADD.FTZ R156, R190, -R156 ;  /* 0x8000009cbe9c7221 */ /* 0x000fc80000010000 */
[----:B------:R-:W-:Y:S01]  /*6ef0*/  FMUL.FTZ R157, R5, R156 ;  /* 0x0000009c059d7220 */ /* 0x000fe20000410000 */
[----:B-----5:R-:W-:-:S05]  /*6f00*/  @P4 SHF.L.U32 R156, R34, 0x10, RZ ;  /* 0x00000010229c4819 */ /* 0x020fca00000006ff */
[----:B------:R-:W-:-:S07]  /*6f10*/  @P4 FADD.FTZ R157, R157, R156 ;  /* 0x0000009c9d9d4221 */ /* 0x000fce0000010000 */
.L_x_1273:
[----:B------:R-:W-:Y:S05]  /*6f20*/  BSYNC B2 ;  /* 0x0000000000027941 */ /* 0x000fea0003800000 */
.L_x_1271:
        /* <DEDUP_REMOVED lines=15> */
.L_x_1275:
[----:B------:R-:W-:Y:S05]  /*7020*/  BSYNC B2 ;  /* 0x0000000000027941 */ /* 0x000fea0003800000 */
.L_x_1274:
[----:B------:R-:W-:Y:S04]  /*7030*/  BSSY B2, `(.L_x_1276) ;  /* 0x000000f000027945 */ /* 0x000fe80003800000 */
[----:B------:R-:W-:Y:S05]  /*7040*/  @P2 BRA `(.L_x_1277) ;  /* 0x0000000000142947 */ /* 0x000fea0003800000 */
[----:B------:R-:W-:Y:S01]  /*7050*/  MOV R157, RZ ;  /* 0x000000ff009d7202 */ /* 0x000fe20000000f00 */
[----:B------:R-:W-:Y:S06]  /*7060*/  @!P4 BRA `(.L_x_1278) ;  /* 0x00000000002cc947 */ /* 0x000fec0003800000 */
[----:B-----5:R-:W-:-:S04]  /*7070*/  PRMT R157, R34, 0x7632, R157 ;  /* 0x00007632229d7816 */ /* 0x020fc8000000009d */
[----:B------:R-:W-:Y:S01]  /*7080*/  SHF.L.U32 R157, R157, 0x10, RZ ;  /* 0x000000109d9d7819 */ /* 0x000fe200000006ff */
[----:B------:R-:W-:Y:S06]  /*7090*/  BRA `(.L_x_1278) ;  /* 0x0000000000207947 */ /* 0x000fec0003800000 */
.L_x_1277:
        /* <DEDUP_REMOVED lines=8> */
.L_x_1278:
[----:B------:R-:W-:Y:S05]  /*7120*/  BSYNC B2 ;  /* 0x0000000000027941 */ /* 0x000fea0003800000 */
.L_x_1276:
        /* <DEDUP_REMOVED lines=16> */
.L_x_1280:
[----:B------:R-:W-:Y:S05]  /*7230*/  BSYNC B2 ;  /* 0x0000000000027941 */ /* 0x000fea0003800000 */
.L_x_1279:
[----:B------:R-:W-:Y:S04]  /*7240*/  BSSY B2, `(.L_x_1281) ;  /* 0x000000d000027945 */ /* 0x000fe80003800000 */
[----:B------:R-:W-:Y:S05]  /*7250*/  @P2 BRA `(.L_x_1282) ;  /* 0x0000000000102947 */ /* 0x000fea0003800000 */
[----:B------:R-:W-:Y:S01]  /*7260*/  HFMA2.MMA R157, -RZ, RZ, 0, 0 ;  /* 0x00000000ff9d7435 */ /* 0x000fe200000001ff */
[----:B------:R-:W-:Y:S10]  /*7270*/  @!P4 BRA `(.L_x_1283) ;  /* 0x000000000024c947 */ /* 0x000ff40003800000 */
[----:B-----5:R-:W-:Y:S01]  /*7280*/  IMAD.U32 R157, R35, 0x10000, RZ ;  /* 0x00010000239d7824 */ /* 0x020fe200078e00ff */
[----:B------:R-:W-:Y:S06]  /*7290*/  BRA `(.L_x_1283) ;  /* 0x00000000001c7947 */ /* 0x000fec0003800000 */
.L_x_1282:
[----:B------:R-:W-:-:S04]  /*72a0*/  ISETP.NE.AND P6, PT, R220, RZ, PT ;  /* 0x000000ffdc00720c */ /* 0x000fc80003fc5270 */
[----:B------:R-:W-:-:S05]  /*72b0*/  FSEL R156, R159, RZ, !P6 ;  /* 0x000000ff9f9c7208 */ /* 0x000fca0007000000 */
[----:B------:R-:W-:-:S04]  /*72c0*/  FFMA.FTZ R156, R191, R160, R156 ;  /* 0x000000a0bf9c7223 */ /* 0x000fc8000001009c */
[----:B------:R-:W-:-:S04]  /*72d0*/  FADD.FTZ R156, R193, -R156 ;  /* 0x8000009cc19c7221 */ /* 0x000fc80000010000 */
[----:B------:R-:W-:Y:S01]  /*72e0*/  FMUL.FTZ R157, R5, R156 ;  /* 0x0000009c059d7220 */ /* 0x000fe20000410000 */
[----:B-----5:R-:W-:-:S05]  /*72f0*/  @P4 SHF.L.U32 R156, R35, 0x10, RZ ;  /* 0x00000010239c4819 */ /* 0x020fca00000006ff */
[----:B------:R-:W-:-:S07]  /*7300*/  @P4 FADD.FTZ R157, R157, R156 ;  /* 0x0000009c9d9d4221 */ /* 0x000fce0000010000 */
.L_x_1283:
[----:B------:R-:W-:Y:S05]  /*7310*/  BSYNC B2 ;  /* 0x0000000000027941 */ /* 0x000fea0003800000 */
.L_x_1281:
        /* <DEDUP_REMOVED lines=15> */
.L_x_1285:
[----:B------:R-:W-:Y:S05]  /*7410*/  BSYNC B2 ;  /* 0x0000000000027941 */ /* 0x000fea0003800000 */
.L_x_1284:
[----:B------:R-:W-:Y:S04]  /*7420*/  BSSY B2, `(.L_x_1286) ;  /* 0x000000f000027945 */ /* 0x000fe80003800000 */
[----:B------:R-:W-:Y:S05]  /*7430*/  @P2 BRA `(.L_x_1287) ;  /* 0x0000000000142947 */ /* 0x000fea0003800000 */
[----:B------:R-:W-:Y:S01]  /*7440*/  HFMA2.MMA R156, -RZ, RZ, 0, 0 ;  /* 0x00000000ff9c7435 */ /* 0x000fe200000001ff */
[----:B------:R-:W-:Y:S10]  /*7450*/  @!P4 BRA `(.L_x_1288) ;  /* 0x00000000002cc947 */ /* 0x000ff40003800000 */
[----:B-----5:R-:W-:-:S04]  /*7460*/  PRMT R156, R35, 0x7632, R156 ;  /* 0x00007632239c7816 */ /* 0x020fc8000000009c */
[----:B------:R-:W-:Y:S01]  /*7470*/  SHF.L.U32 R156, R156, 0x10, RZ ;  /* 0x000000109c9c7819 */ /* 0x000fe200000006ff */
[----:B------:R-:W-:Y:S06]  /*7480*/  BRA `(.L_x_1288) ;  /* 0x0000000000207947 */ /* 0x000fec0003800000 */
.L_x_1287:
[----:B------:R-:W-:-:S04]  /*7490*/  ISETP.NE.AND P2, PT, R220, RZ, PT ;  /* 0x000000ffdc00720c */ /* 0x000fc80003f45270 */
[----:B------:R-:W-:-:S05]  /*74a0*/  FSEL R159, R159, RZ, !P2 ;  /* 0x000000ff9f9f7208 */ /* 0x000fca0005000000 */
[----:B------:R-:W-:-:S04]  /*74b0*/  FFMA.FTZ R159, R201, R160, R159 ;  /* 0x000000a0c99f7223 */ /* 0x000fc8000001009f */
[----:B------:R-:W-:-:S04]  /*74c0*/  FADD.FTZ R159, R202, -R159 ;  /* 0x8000009fca9f7221 */ /* 0x000fc80000010000 */
[----:B------:R-:W-:Y:S01]  /*74d0*/  FMUL.FTZ R156, R5, R159 ;  /* 0x0000009f059c7220 */ /* 0x000fe20000410000 */
[----:B-----5:R-:W-:-:S04]  /*74e0*/  @P4 PRMT R5, R35, 0x7632, R5 ;  /* 0x0000763223054816 */ /* 0x020fc80000000005 */
[----:B------:R-:W-:-:S05]  /*74f0*/  @P4 SHF.L.U32 R5, R5, 0x10, RZ ;  /* 0x0000001005054819 */ /* 0x000fca00000006ff */
[----:B------:R-:W-:-:S07]  /*7500*/  @P4 FADD.FTZ R156, R156, R5 ;  /* 0x000000059c9c4221 */ /* 0x000fce0000010000 */
.L_x_1288:
[----:B------:R-:W-:Y:S05]  /*7510*/  BSYNC B2 ;  /* 0x0000000000027941 */ /* 0x000fea0003800000 */
.L_x_1286:
        /* <DEDUP_REMOVED lines=16> */
.L_x_1290:
[----:B------:R-:W-:Y:S05]  /*7620*/  BSYNC B2 ;  /* 0x0000000000027941 */ /* 0x000fea0003800000 */
.L_x_1289:
[----:B------:R-:W0:Y:S02]  /*7630*/  @P5 LDC.64 R156, c[0x0][0x308] ;  /* 0x0000c200ff9c5b82 */ /* 0x000e240000000a00 */
[----:B0-----:R-:W-:-:S05]  /*7640*/  @P5 IMAD.WIDE.U32 R156, R6, 0x10, R156 ;  /* 0x00000010069c5825 */ /* 0x001fca00078e009c */
[----:B------:R0:W-:Y:S02]  /*7650*/  @P5 STG.E.128 desc[UR4][R156.64], R148 ;  /* 0x000000949c005986 */ /* 0x0001e4000c101d04 */
[----:B0-----:R-:W0:Y:S02]  /*7660*/  @P3 LDC.64 R156, c[0x0][0x2f8] ;  /* 0x0000be00ff9c3b82 */ /* 0x001e240000000a00 */
[----:B0-----:R-:W-:-:S05]  /*7670*/  @P3 IMAD.WIDE.U32 R156, R158, 0x10, R156 ;  /* 0x000000109e9c3825 */ /* 0x001fca00078e009c */
[----:B------:R4:W-:Y:S02]  /*7680*/  @P3 STG.E.128 desc[UR4][R156.64], R152 ;  /* 0x000000989c003986 */ /* 0x0009e4000c101d04 */
.L_x_1248:
[----:B------:R-:W-:Y:S05]  /*7690*/  BSYNC B1 ;  /* 0x0000000000017941 */ /* 0x000fea0003800000 */
.L_x_1247:
[----:B0-234-:R-:W0:Y:S02]  /*76a0*/  LDC.64 R156, c[0x0][0x210] ;  /* 0x00008400ff9c7b82 */ /* 0x01de240000000a00 */
[----:B0-----:R-:W-:-:S04]  /*76b0*/  LEA R4, R156, R4, 0x2 ;  /* 0x000000049c047211 */ /* 0x001fc800078e10ff */
[----:B------:R-:W-:-:S13]  /*76c0*/  ISETP.GE.AND P2, PT, R4, R157, PT ;  /* 0x0000009d0400720c */ /* 0x000fda0003f46270 */
[----:B------:R-:W-:Y:S05]  /*76d0*/  @!P2 BRA `(.L_x_1291) ;  /* 0xffffff9400fca947 */ /* 0x000fea000383ffff */
.L_x_1098:
[----:B------:R-:W-:Y:S05]  /*76e0*/  BSYNC B0 ;  /* 0x0000000000007941 */ /* 0x000fea0003800000 */
.L_x_1097:
[----:B------:R-:W0:Y:S01]  /*76f0*/  S2R R156, SR_TID.X ;  /* 0x00000000009c7919 */ /* 0x000e220000002100 */
[----:B------:R-:W-:Y:S01]  /*7700*/  MOV R0, 0x400 ;  /* 0x0000040000007802 */ /* 0x000fe20000000f00 */
[----:B------:R-:W-:Y:S05]  /*7710*/  WARPSYNC.ALL ;  /* 0x0000000000007948 */ /* 0x000fea0003800000 */
[----:B-----5:R-:W2:Y:S01]  /*7720*/  S2R R5, SR_CgaCtaId ;  /* 0x0000000000057919 */ /* 0x020ea20000008800 */
[----:B------:R-:W-:Y:S01]  /*7730*/  ULDC.64 UR14, c[0x0][0x2d8] ;  /* 0x0000b600000e7ab9 */ /* 0x000fe20000000a00 */
[----:B------:R-:W-:Y:S01]  /*7740*/  ULDC.64 UR16, c[0x0][0x2d0] ;  /* 0x0000b40000107ab9 */ /* 0x000fe20000000a00 */
[----:B------:R-:W-:Y:S01]  /*7750*/  ULDC.64 UR18, c[0x0][0x2f0] ;  /* 0x0000bc0000127ab9 */ /* 0x000fe20000000a00 */
[----:B------:R-:W-:Y:S01]  /*7760*/  BSSY B0, `(.L_x_1292) ;  /* 0x0000094000007945 */ /* 0x000fe20003800000 */
[----:B0-----:R-:W-:-:S05]  /*7770*/  SHF.R.U32.HI R4, RZ, 0x5, R156 ;  /* 0x00000005ff047819 */ /* 0x001fca000001169c */
[----:B------:R-:W-:Y:S01]  /*7780*/  IMAD.SHL.U32 R4, R4, 0x80, RZ ;  /* 0x0000008004047824 */ /* 0x000fe200078e00ff */
[----:B--2---:R-:W-:-:S04]  /*7790*/  LEA R0, R5, R0, 0x18 ;  /* 0x0000000005007211 */ /* 0x004fc800078ec0ff */
[----:B------:R-:W-:-:S04]  /*77a0*/  LOP3.LUT R3, R4, 0xffffff80, R3, 0xe2, !PT ;  /* 0xffffff8004037812 */ /* 0x000fc800078ee203 */
[-C--:B------:R-:W-:Y:S02]  /*77b0*/  LEA R3, R3, R0.reuse, 0x5 ;  /* 0x0000000003037211 */ /* 0x080fe400078e28ff */
[----:B------:R-:W-:-:S03]  /*77c0*/  LEA R0, R156, R0, 0x2 ;  /* 0x000000009c007211 */ /* 0x000fc600078e10ff */
        /* <DEDUP_REMOVED lines=56> */
[----:B------:R-:W2:Y:S04]  /*7b50*/  LDS R6, [R0] ;  /* 0x0000000000067984 */ /* 0x000ea80000000800 */
[----:B------:R-:W3:Y:S04]  /*7b60*/  LDS R45, [R0+0x1000] ;  /* 0x00100000002d7984 */ /* 0x000ee80000000800 */
[----:B------:R-:W-:Y:S04]  /*7b70*/  LDS R34, [R0+0x200] ;  /* 0x0002000000227984 */ /* 0x000fe80000000800 */
        /* <DEDUP_REMOVED lines=8> */
[----:B------:R-:W-:Y:S01]  /*7c00*/  LDS R41, [R0+0xa00] ;  /* 0x000a000000297984 */ /* 0x000fe20000000800 */
[----:B--2---:R-:W-:-:S03]  /*7c10*/  FADD.FTZ R6, RZ, R6 ;  /* 0x00000006ff067221 */ /* 0x004fc60000010000 */
[----:B------:R-:W-:Y:S01]  /*7c20*/  LDS R44, [R0+0x1a00] ;  /* 0x001a0000002c7984 */ /* 0x000fe20000000800 */
[----:B---3--:R-:W-:Y:S01]  /*7c30*/  FADD.FTZ R6, R6, R45 ;  /* 0x0000002d06067221 */ /* 0x008fe20000010000 */
[----:B------:R-:W-:Y:S02]  /*7c40*/  IADD3 R45, R2, 0x7f, -R156 ;  /* 0x0000007f022d7810 */ /* 0x000fe40007ffe89c */
[----:B------:R-:W-:Y:S02]  /*7c50*/  LDS R42, [R0+0xc00] ;  /* 0x000c0000002a7984 */ /* 0x000fe40000000800 */
[C---:B------:R-:W-:Y:S02]  /*7c60*/  ISETP.GE.U32.AND P6, PT, R45.reuse, 0x100, PT ;  /* 0x000001002d00780c */ /* 0x040fe40003fc6070 */
[----:B------:R-:W-:Y:S01]  /*7c70*/  LDS R87, [R0+0x1c00] ;  /* 0x001c000000577984 */ /* 0x000fe20000000800 */
[----:B------:R-:W-:-:S03]  /*7c80*/  ISETP.GE.U32.AND P5, PT, R45, 0x180, PT ;  /* 0x000001802d00780c */ /* 0x000fc60003fa6070 */
        /* <DEDUP_REMOVED lines=32> */
[C---:B------:R-:W-:Y:S01]  /*7e90*/  SHF.L.U64.HI R53, R48.reuse, 0x2, R53 ;  /* 0x0000000230357819 */ /* 0x040fe20000010235 */
[----:B------:R-:W-:Y:S01]  /*7ea0*/  IMAD.SHL.U32 R48, R48, 0x4, RZ ;  /* 0x0000000430307824 */ /* 0x000fe200078e00ff */
[----:B------:R-:W0:Y:S04]  /*7eb0*/  LDS R88, [R0] ;  /* 0x0000000000587984 */ /* 0x000e280000000800 */
[C---:B------:R-:W-:Y:S01]  /*7ec0*/  IADD3 R52, P0, R48.reuse, UR14, RZ ;  /* 0x0000000e30347c10 */ /* 0x040fe2000ff1e0ff */
[----:B------:R-:W2:Y:S01]  /*7ed0*/  LDS R77, [R0+0x1000] ;  /* 0x00100000004d7984 */ /* 0x000ea20000000800 */
[----:B------:R-:W-:Y:S02]  /*7ee0*/  IADD3 R50, P1, R48, UR16, RZ ;  /* 0x0000001030327c10 */ /* 0x000fe4000ff3e0ff */
[----:B------:R-:W-:Y:S01]  /*7ef0*/  IADD3.X R57, R53, UR15, RZ, P0, !PT ;  /* 0x0000000f35397c10 */ /* 0x000fe200087fe4ff */
[----:B------:R-:W3:Y:S01]  /*7f00*/  LDS R72, [R0+0x2000] ;  /* 0x0020000000487984 */ /* 0x000ee20000000800 */
[----:B------:R-:W-:-:S02]  /*7f10*/  LOP3.LUT P0, RZ, R45, 0xffffff80, RZ, 0xc0, !PT ;  /* 0xffffff802dff7812 */ /* 0x000fc4000780c0ff */
[----:B------:R-:W-:Y:S01]  /*7f20*/  IADD3 R48, P2, R48, UR18, RZ ;  /* 0x0000001230307c10 */ /* 0x000fe2000ff5e0ff */
[----:B------:R-:W4:Y:S01]  /*7f30*/  LDS R69, [R0+0x3000] ;  /* 0x0030000000457984 */ /* 0x000f220000000800 */
[C---:B------:R-:W-:Y:S02]  /*7f40*/  IADD3.X R55, R53.reuse, UR17, RZ, P1, !PT ;  /* 0x0000001135377c10 */ /* 0x040fe40008ffe4ff */
[----:B------:R-:W-:Y:S01]  /*7f50*/  IADD3.X R53, R53, UR19, RZ, P2, !PT ;  /* 0x0000001335357c10 */ /* 0x000fe200097fe4ff */
[----:B0-----:R-:W-:-:S04]  /*7f60*/  FADD.FTZ R88, RZ, R88 ;  /* 0x00000058ff587221 */ /* 0x001fc80000010000 */
[----:B--2---:R-:W-:-:S04]  /*7f70*/  FADD.FTZ R77, R88, R77 ;  /* 0x0000004d584d7221 */ /* 0x004fc80000010000 */
[----:B---3--:R-:W-:-:S04]  /*7f80*/  FADD.FTZ R72, R77, R72 ;  /* 0x000000484d487221 */ /* 0x008fc80000010000 */
[----:B----4-:R-:W-:Y:S01]  /*7f90*/  FADD.FTZ R69, R72, R69 ;  /* 0x0000004548457221 */ /* 0x010fe20000010000 */
        /* <DEDUP_REMOVED lines=16> */
.L_x_1293:
[----:B------:R-:W-:Y:S05]  /*80a0*/  BSYNC B0 ;  /* 0x0000000000007941 */ /* 0x000fea0003800000 */
.L_x_1292:
        /* <DEDUP_REMOVED lines=23> */
[----:B------:R-:W-:Y:S01]  /*8220*/  FADD.FTZ R9, R9, R16 ;  /* 0x0000001009097221 */ /* 0x000fe20000010000 */
[----:B------:R-:W-:Y:S01]  /*8230*/  FADD.FTZ R11, R11, R18 ;  /* 0x000000120b0b7221 */ /* 0x000fe20000010000 */
[----:B------:R-:W-:Y:S01]  /*8240*/  FADD.FTZ R13, R13, R20 ;  /* 0x000000140d0d7221 */ /* 0x000fe20000010000 */
[----:B------:R-:W5:Y:S01]  /*8250*/  LDS R15, [R0+0x1200] ;  /* 0x00120000000f7984 */ /* 0x000f620000000800 */
[----:B------:R-:W-:Y:S01]  /*8260*/  FADD.FTZ R34, RZ, R34 ;  /* 0x00000022ff227221 */ /* 0x000fe20000010000 */
[----:B------:R-:W-:Y:S01]  /*8270*/  ISETP.GE.U32.AND P0, PT, R45, 0x200, PT ;  /* 0x000002002d00780c */ /* 0x000fe20003f06070 */
[----:B------:R-:W-:Y:S01]  /*8280*/  FADD.FTZ R9, R9, R22 ;  /* 0x0000001609097221 */ /* 0x000fe20000010000 */
[----:B------:R-:W1:Y:S01]  /*8290*/  LDS R4, [R0+0x600] ;  /* 0x0006000000047984 */ /* 0x000e620000000800 */
[----:B------:R-:W-:Y:S01]  /*82a0*/  ISETP.GE.U32.AND P1, PT, R45, 0x280, PT ;  /* 0x000002802d00780c */ /* 0x000fe20003f26070 */
[----:B------:R-:W-:Y:S01]  /*82b0*/  FADD.FTZ R11, R11, R24 ;  /* 0x000000180b0b7221 */ /* 0x000fe20000010000 */
[C---:B------:R-:W-:Y:S01]  /*82c0*/  ISETP.GE.U32.AND P2, PT, R45.reuse, 0x300, PT ;  /* 0x000003002d00780c */ /* 0x040fe20003f46070 */
[----:B------:R-:W1:Y:S01]  /*82d0*/  LDS R5, [R0+0x800] ;  /* 0x0008000000057984 */ /* 0x000e620000000800 */
[C---:B------:R-:W-:Y:S01]  /*82e0*/  ISETP.GE.U32.AND P3, PT, R45.reuse, 0x380, PT ;  /* 0x000003802d00780c */ /* 0x040fe20003f66070 */
[----:B------:R-:W-:Y:S01]  /*82f0*/  FADD.FTZ R34, R34, R47 ;  /* 0x0000002f22227221 */ /* 0x000fe20000010000 */
[----:B------:R-:W-:Y:S01]  /*8300*/  ISETP.GE.U32.AND P4, PT, R45, 0x400, PT ;  /* 0x000004002d00780c */ /* 0x000fe20003f86070 */
[----:B------:R-:W1:Y:S01]  /*8310*/  LDS R6, [R0+0xa00] ;  /* 0x000a000000067984 */ /* 0x000e620000000800 */
[----:B------:R-:W-:Y:S01]  /*8320*/  FADD.FTZ R36, RZ, R36 ;  /* 0x00000024ff247221 */ /* 0x000fe20000010000 */
[----:B------:R-:W-:Y:S01]  /*8330*/  FADD.FTZ R38, RZ, R38 ;  /* 0x00000026ff267221 */ /* 0x000fe20000010000 */
[----:B------:R-:W-:Y:S01]  /*8340*/  FADD.FTZ R40, RZ, R40 ;  /* 0x00000028ff287221 */ /* 0x000fe20000010000 */
[----:B------:R-:W1:Y:S01]  /*8350*/  LDS R7, [R0+0xc00] ;  /* 0x000c000000077984 */ /* 0x000e620000000800 */
[----:B------:R-:W-:Y:S01]  /*8360*/  FADD.FTZ R41, RZ, R41 ;  /* 0x00000029ff297221 */ /* 0x000fe20000010000 */
[----:B------:R-:W-:Y:S01]  /*8370*/  FADD.FTZ R42, RZ, R42 ;  /* 0x0000002aff2a7221 */ /* 0x000fe20000010000 */
[----:B------:R-:W-:Y:S01]  /*8380*/  FADD.FTZ R43, RZ, R43 ;  /* 0x0000002bff2b7221 */ /* 0x000fe20000010000 */
        /* <DEDUP_REMOVED lines=18> */
[----:B------:R-:W-:Y:S01]  /*84b0*/  FADD.FTZ R38, R38, R95 ;  /* 0x0000005f26267221 */ /* 0x000fe20000010000 */
[----:B------:R-:W-:Y:S01]  /*84c0*/  FADD.FTZ R40, R40, R97 ;  /* 0x0000006128287221 */ /* 0x000fe20000010000 */
[----:B------:R-:W4:Y:S01]  /*84d0*/  LDS R14, [R0+0x1c00] ;  /* 0x001c0000000e7984 */ /* 0x000f220000000800 */
[----:B-----5:R-:W-:Y:S01]  /*84e0*/  FADD.FTZ R2, R2, R15 ;  /* 0x0000000f02027221 */ /* 0x020fe20000010000 */
[----:B------:R-:W-:Y:S01]  /*84f0*/  FADD.FTZ R41, R41, R80 ;  /* 0x0000005029297221 */ /* 0x000fe20000010000 */
[----:B------:R-:W-:Y:S01]  /*8500*/  FADD.FTZ R42, R42, R99 ;  /* 0x000000632a2a7221 */ /* 0x000fe20000010000 */
[----:B------:R-:W5:Y:S01]  /*8510*/  LDS R23, [R0+0x2200] ;  /* 0x0022000000177984 */ /* 0x000f620000000800 */
[----:B-1----:R-:W-:Y:S01]  /*8520*/  FADD.FTZ R4, RZ, R4 ;  /* 0x00000004ff047221 */ /* 0x002fe20000010000 */
[----:B------:R-:W-:Y:S01]  /*8530*/  FADD.FTZ R43, R43, R82 ;  /* 0x000000522b2b7221 */ /* 0x000fe20000010000 */
[----:B------:R-:W-:Y:S01]  /*8540*/  BSSY B0, `(.L_x_1294) ;  /* 0x0000038000007945 */ /* 0x000fe20003800000 */
[----:B------:R-:W1:Y:S01]  /*8550*/  LDS R51, [R0+0x3e00] ;  /* 0x003e000000337984 */ /* 0x000e620000000800 */
[----:B------:R-:W-:Y:S01]  /*8560*/  FADD.FTZ R5, RZ, R5 ;  /* 0x00000005ff057221 */ /* 0x000fe20000010000 */
[----:B------:R-:W-:Y:S01]  /*8570*/  FADD.FTZ R9, R9, R28 ;  /* 0x0000001c09097221 */ /* 0x000fe20000010000 */
[----:B------:R-:W-:Y:S01]  /*8580*/  FADD.FTZ R11, R11, R30 ;  /* 0x0000001e0b0b7221 */ /* 0x000fe20000010000 */
        /* <DEDUP_REMOVED lines=51> */
.L_x_1295:
[----:B------:R-:W-:Y:S05]  /*88c0*/  BSYNC B0 ;  /* 0x0000000000007941 */ /* 0x000fea0003800000 */
.L_x_1294:
        /* <DEDUP_REMOVED lines=18> */
.L_x_1297:
[----:B------:R-:W-:Y:S05]  /*89f0*/  BSYNC B0 ;  /* 0x0000000000007941 */ /* 0x000fea0003800000 */
.L_x_1296:
        /* <DEDUP_REMOVED lines=18> */
.L_x_1299:
[----:B------:R-:W-:Y:S05]  /*8b20*/  BSYNC B0 ;  /* 0x0000000000007941 */ /* 0x000fea0003800000 */
.L_x_1298:
        /* <DEDUP_REMOVED lines=18> */
.L_x_1301:
[----:B------:R-:W-:Y:S05]  /*8c50*/  BSYNC B0 ;  /* 0x0000000000007941 */ /* 0x000fea0003800000 */
.L_x_1300:
        /* <DEDUP_REMOVED lines=18> */
.L_x_1303:
[----:B------:R-:W-:Y:S05]  /*8d80*/  BSYNC B0 ;  /* 0x0000000000007941 */ /* 0x000fea0003800000 */
.L_x_1302:
        /* <DEDUP_REMOVED lines=18> */
.L_x_1305:
[----:B------:R-:W-:Y:S05]  /*8eb0*/  BSYNC B0 ;  /* 0x0000000000007941 */ /* 0x000fea0003800000 */
.L_x_1304:
        /* <DEDUP_REMOVED lines=11> */
.L_x_1114:
        /* <DEDUP_REMOVED lines=8> */
.L_x_1307:
[----:B------:R-:W-:Y:S05]  /*8ff0*/  BSYNC B1 ;  /* 0x0000000000017941 */ /* 0x000fea0003800000 */
.L_x_1306:
        /* <DEDUP_REMOVED lines=8> */
.L_x_1308:
[----:B------:R-:W-:Y:S01]  /*9080*/  HFMA2.MMA R158, -RZ, RZ, 0, 1.1920928955078125e-07 ;  /* 0x00000002ff9e7435 */ /* 0x000fe200000001ff */
[----:B------:R-:W-:Y:S01]  /*9090*/  MOV R159, R214 ;  /* 0x000000d6009f7202 */ /* 0x000fe20000000f00 */
[----:B------:R-:W-:-:S09]  /*90a0*/  FADD.FTZ R215, R160, R215 ;  /* 0x000000d7a0d77221 */ /* 0x000fd20000010000 */
[----:B------:R-:W-:Y:S05]  /*90b0*/  WARPSYNC.COLLECTIVE R156, `(.L_x_1309) ;  /* 0x000000009c087348 */ /* 0x000fea0003c00000 */
[----:B------:R0:W1:Y:S02]  /*90c0*/  SHFL.BFLY P4, R160, R159, R158, R157 ;  /* 0x0c00009e9fa07389 */ /* 0x000064000008009d */
[----:B01----:R-:W-:Y:S01]  /*90d0*/  ENDCOLLECTIVE ;  /* 0x000000000000791b */ /* 0x003fe20003800000 */
.L_x_1309:
[----:B------:R-:W-:Y:S02]  /*90e0*/  IMAD.MOV.U32 R159, RZ, RZ, R215 ;  /* 0x000000ffff9f7224 */ /* 0x000fe400078e00d7 */
[----:B------:R-:W-:-:S07]  /*90f0*/  FADD.FTZ R214, R214, R160 ;  /* 0x000000a0d6d67221 */ /* 0x000fce0000010000 */
[----:B------:R-:W-:Y:S05]  /*9100*/  WARPSYNC.COLLECTIVE R156, `(.L_x_1310) ;  /* 0x000000009c087348 */ /* 0x000fea0003c00000 */
[----:B------:R0:W1:Y:S02]  /*9110*/  SHFL.BFLY P4, R160, R159, R158, R157 ;  /* 0x0c00009e9fa07389 */ /* 0x000064000008009d */
[----:B01----:R-:W-:Y:S01]  /*9120*/  ENDCOLLECTIVE ;  /* 0x000000000000791b */ /* 0x003fe20003800000 */
.L_x_1310:
[----:B------:R-:W-:Y:S01]  /*9130*/  HFMA2.MMA R158, -RZ, RZ, 0, 2.384185791015625e-07 ;  /* 0x00000004ff9e7435 */ /* 0x000fe200000001ff */
[----:B------:R-:W-:Y:S01]  /*9140*/  MOV R159, R214 ;  /* 0x000000d6009f7202 */ /* 0x000fe20000000f00 */
[----:B------:R-:W-:-:S09]  /*9150*/  FADD.FTZ R215, R215, R160 ;  /* 0x000000a0d7d77221 */ /* 0x000fd20000010000 */
[----:B------:R-:W-:Y:S05]  /*9160*/  WARPSYNC.COLLECTIVE R156, `(.L_x_1311) ;  /* 0x000000009c087348 */ /* 0x000fea0003c00000 */
[----:B------:R0:W1:Y:S02]  /*9170*/  SHFL.BFLY P4, R160, R159, R158, R157 ;  /* 0x0c00009e9fa07389 */ /* 0x000064000008009d */
[----:B01----:R-:W-:Y:S01]  /*9180*/  ENDCOLLECTIVE ;  /* 0x000000000000791b */ /* 0x003fe20003800000 */
.L_x_1311:
[----:B------:R-:W-:Y:S01]  /*9190*/  MOV R159, R215 ;  /* 0x000000d7009f7202 */ /* 0x000fe20000000f00 */
[----:B------:R-:W-:-:S07]  /*91a0*/  FADD.FTZ R214, R214, R160 ;  /* 0x000000a0d6d67221 */ /* 0x000fce0000010000 */
[----:B------:R-:W-:Y:S05]  /*91b0*/  WARPSYNC.COLLECTIVE R156, `(.L_x_1312) ;  /* 0x000000009c087348 */ /* 0x000fea0003c00000 */
[----:B------:R0:W1:Y:S02]  /*91c0*/  SHFL.BFLY P4, R160, R159, R158, R157 ;  /* 0x0c00009e9fa07389 */ /* 0x000064000008009d */
[----:B01----:R-:W-:Y:S01]  /*91d0*/  ENDCOLLECTIVE ;  /* 0x000000000000791b */ /* 0x003fe20003800000 */
.L_x_1312:
[----:B------:R-:W-:Y:S01]  /*91e0*/  HFMA2.MMA R158, -RZ, RZ, 0, 4.76837158203125e-07 ;  /* 0x00000008ff9e7435 */ /* 0x000fe200000001ff */
[----:B------:R-:W-:Y:S02]  /*91f0*/  IMAD.MOV.U32 R159, RZ, RZ, R214 ;  /* 0x000000ffff9f7224 */ /* 0x000fe400078e00d6 */
[----:B------:R-:W-:-:S08]  /*9200*/  FADD.FTZ R215, R215, R160 ;  /* 0x000000a0d7d77221 */ /* 0x000fd00000010000 */
[----:B------:R-:W-:Y:S05]  /*9210*/  WARPSYNC.COLLECTIVE R156, `(.L_x_1313) ;  /* 0x000000009c087348 */ /* 0x000fea0003c00000 */
[----:B------:R0:W1:Y:S02]  /*9220*/  SHFL.BFLY P4, R160, R159, R158, R157 ;  /* 0x0c00009e9fa07389 */ /* 0x000064000008009d */
[----:B01----:R-:W-:Y:S01]  /*9230*/  ENDCOLLECTIVE ;  /* 0x000000000000791b */ /* 0x003fe20003800000 */
.L_x_1313:
[----:B------:R-:W-:Y:S01]  /*9240*/  MOV R159, R215 ;  /* 0x000000d7009f7202 */ /* 0x000fe20000000f00 */
[----:B------:R-:W-:-:S07]  /*9250*/  FADD.FTZ R214, R214, R160 ;  /* 0x000000a0d6d67221 */ /* 0x000fce0000010000 */
[----:B------:R-:W-:Y:S05]  /*9260*/  WARPSYNC.COLLECTIVE R156, `(.L_x_1314) ;  /* 0x000000009c087348 */ /* 0x000fea0003c00000 */
[----:B------:R0:W1:Y:S02]  /*9270*/  SHFL.BFLY P4, R160, R159, R158, R157 ;  /* 0x0c00009e9fa07389 */ /* 0x000064000008009d */
[----:B01----:R-:W-:Y:S01]  /*9280*/  ENDCOLLECTIVE ;  /* 0x000000000000791b */ /* 0x003fe20003800000 */
.L_x_1314:
[----:B------:R-:W-:Y:S01]  /*9290*/  MOV R159, R214 ;  /* 0x000000d6009f7202 */ /* 0x000fe20000000f00 */
[----:B------:R-:W-:Y:S02]  /*92a0*/  IMAD.MOV.U32 R158, RZ, RZ, 0x10 ;  /* 0x00000010ff9e7424 */ /* 0x000fe400078e00ff */
[----:B------:R-:W-:-:S07]  /*92b0*/  FADD.FTZ R215, R215, R160 ;  /* 0x000000a0d7d77221 */ /* 0x000fce0000010000 */
[----:B------:R-:W-:Y:S05]  /*92c0*/  WARPSYNC.COLLECTIVE R156, `(.L_x_1315) ;  /* 0x000000009c087348 */ /* 0x000fea0003c00000 */
[----:B------:R0:W1:Y:S02]  /*92d0*/  SHFL.BFLY P4, R160, R159, R158, R157 ;  /* 0x0c00009e9fa07389 */ /* 0x000064000008009d */
[----:B01----:R-:W-:Y:S01]  /*92e0*/  ENDCOLLECTIVE ;  /* 0x000000000000791b */ /* 0x003fe20003800000 */
.L_x_1315:
[----:B------:R-:W-:Y:S02]  /*92f0*/  MOV R159, R215 ;  /* 0x000000d7009f7202 */ /* 0x000fe40000000f00 */
[----:B------:R-:W-:-:S07]  /*9300*/  MOV R161, R160 ;  /* 0x000000a000a17202 */ /* 0x000fce0000000f00 */
[----:B------:R-:W-:Y:S05]  /*9310*/  WARPSYNC.COLLECTIVE R156, `(.L_x_1316) ;  /* 0x000000009c087348 */ /* 0x000fea0003c00000 */
[----:B------:R0:W1:Y:S02]  /*9320*/  SHFL.BFLY P4, R160, R159, R158, R157 ;  /* 0x0c00009e9fa07389 */ /* 0x000064000008009d */
[----:B01----:R-:W-:Y:S01]  /*9330*/  ENDCOLLECTIVE ;  /* 0x000000000000791b */ /* 0x003fe20003800000 */
.L_x_1316:
[----:B------:R-:W-:Y:S01]  /*9340*/  MOV R156, R160 ;  /* 0x000000a0009c7202 */ /* 0x000fe20000000f00 */
[----:B------:R-:W-:Y:S06]  /*9350*/  BRA `(.L_x_1317) ;  /* 0xffffff9c005c7947 */ /* 0x000fec000383ffff */
.L_x_1318:
        /* <DEDUP_REMOVED lines=10> */
.L_x_14221:


//--------------------- .text._ZN10layer_norm22ln_bwd_finalize_kernelINS_22Kernel_traits_finalizeILj1024E13__nv_bfloat16S2_S2_S2_fjLb1ELj1024ELj4ENS_18Kernel_traits_baseILj1024ES2_S2_S2_S2_fjLj1024EEEEELb1ELb1EEEvNS_9BwdParamsE --------------------------
	.section	.text._ZN10layer_norm22ln_bwd_finalize_kernelINS_22Kernel_traits_finalizeILj1024E13__nv_bfloat16S2_S2_S2_fjLb1ELj1024ELj4ENS_18Kernel_traits_baseILj1024ES2_S2_S2_S2_fjLj1024EEEEELb1ELb1EEEvNS_9BwdParamsE,"ax",@progbits
	.align	128
        .global         _ZN10layer_norm22ln_bwd_finalize_kernelINS_22Kernel_traits_finalizeILj1024E13__nv_bfloat16S2_S2_S2_fjLb1ELj1024ELj4ENS_18Kernel_traits_baseILj1024ES2_S2_S2_S2_fjLj1024EEEEELb1ELb1EEEvNS_9BwdParamsE
        .type           _ZN10layer_norm22ln_bwd_finalize_kernelINS_22Kernel_traits_finalizeILj1024E13__nv_bfloat16S2_S2_S2_fjLb1ELj1024ELj4ENS_18Kernel_traits_baseILj1024ES2_S2_S2_S2_fjLj1024EEEEELb1ELb1EEEvNS_9BwdParamsE,@function
        .size           _ZN10layer_norm22ln_bwd_finalize_kernelINS_22Kernel_traits_finalizeILj1024E13__nv_bfloat16S2_S2_S2_fjLb1ELj1024ELj4ENS_18Kernel_traits_baseILj1024ES2_S2_S2_S2_fjLj1024EEEEELb1ELb1EEEvNS_9BwdParamsE,(.L_x_14222 - _ZN10layer_norm22ln_bwd_finalize_kernelINS_22Kernel_traits_finalizeILj1024E13__nv_bfloat16S2_S2_S2_fjLb1ELj1024ELj4ENS_18Kernel_traits_baseILj1024ES2_S2_S2_S2_fjLj1024EEEEELb1ELb1EEEvNS_9BwdParamsE)
        .other          _ZN10layer_norm22ln_bwd_finalize_kernelINS_22Kernel_traits_finalizeILj1024E13__nv_bfloat16S2_S2_S2_fjLb1ELj1024ELj4ENS_18Kernel_traits_baseILj1024ES2_S2_S2_S2_fjLj1024EEEEELb1ELb1EEEvNS_9BwdParamsE,@"STO_CUDA_ENTRY STV_DEFAULT"
_ZN10layer_norm22ln_bwd_finalize_kernelINS_22Kernel_traits_finalizeILj1024E13__nv_bfloat16S2_S2_S2_fjLb1ELj1024ELj4ENS_18Kernel_traits_baseILj1024ES2_S2_S2_S2_fjLj1024EEEEELb1ELb1EEEvNS_9BwdParamsE:
.text._ZN10layer_norm22ln_bwd_finalize_kernelINS_22Kernel_traits_finalizeILj1024E13__nv_bfloat16S2_S2_S2_fjLb1ELj1024ELj4ENS_18Kernel_traits_baseILj1024ES2_S2_S2_S2_fjLj1024EEEEELb1ELb1EEEvNS_9BwdParamsE:
        /* <DEDUP_REMOVED lines=17> */
[C---:B------:R-:W-:Y:S02]  /*0110*/  ISETP.GE.U32.AND P0, PT, R2.reuse, 0x10, PT ;  /* 0x000000100200780c */ /* 0x040fe40003f06070 */
[C---:B------:R-:W-:Y:S02]  /*0120*/  LEA R8, R2.reuse, R6, 0x5 ;  /* 0x0000000602087211 */ /* 0x040fe400078e28ff */
[----:B------:R-:W-:Y:S02]  /*0130*/  ISETP.EQ.AND P0, PT, R3, 0x1f, !P0 ;  /* 0x0000001f0300780c */ /* 0x000fe40004702270 */
[----:B------:R-:W-:Y:S01]  /*0140*/  IADD3 R5, R2, R9, RZ ;  /* 0x0000000902057210 */ /* 0x000fe20007ffe0ff */
[----:B0-----:R-:W-:-:S03]  /*0150*/  ULEA UR4, UR5, UR4, 0x18 ;  /* 0x0000000405047291 */ /* 0x001fc6000f8ec03f */
[----:B------:R-:W-:-:S03]  /*0160*/  ULDC UR5, c[0x0][0x218] ;  /* 0x0000860000057ab9 */ /* 0x000fc60000000800 */
[----:B------:R-:W-:Y:S02]  /*0170*/  LEA R6, R7, UR4, 0x2 ;  /* 0x0000000407067c11 */ /* 0x000fe4000f8e10ff */
[----:B------:R-:W-:-:S07]  /*0180*/  LEA R7, R8, UR4, 0x2 ;  /* 0x0000000408077c11 */ /* 0x000fce000f8e10ff */
.L_x_1330:
[----:B0-23--:R-:W0:Y:S01]  /*0190*/  LDC R8, c[0x0][0x210] ;  /* 0x00008400ff087b82 */ /* 0x00de220000000800 */
[----:B------:R-:W-:Y:S01]  /*01a0*/  BSSY B0, `(.L_x_1319) ;  /* 0x0000083000007945 */ /* 0x000fe20003800000 */
[----:B------:R-:W-:Y:S01]  /*01b0*/  HFMA2.MMA R22, -RZ, RZ, 0, 0 ;  /* 0x00000000ff167435 */ /* 0x000fe200000001ff */
[----:B-1----:R-:W-:Y:S02]  /*01c0*/  CS2R R10, SRZ ;  /* 0x00000000000a7805 */ /* 0x002fe4000001ff00 */
[----:B0-----:R-:W-:-:S13]  /*01d0*/  ISETP.GE.U32.AND P1, PT, R3, R8, PT ;  /* 0x000000080300720c */ /* 0x001fda0003f26070 */
[----:B------:R-:W-:Y:S05]  /*01e0*/  @P1 BRA `(.L_x_1320) ;  /* 0x0000000400f81947 */ /* 0x000fea0003800000 */
[----:B------:R-:W-:Y:S02]  /*01f0*/  ISETP.GE.U32.AND P2, PT, R3, R8, PT ;  /* 0x000000080300720c */ /* 0x000fe40003f46070 */
[----:B------:R-:W-:-:S11]  /*0200*/  MOV R21, R3 ;  /* 0x0000000300157202 */ /* 0x000fd60000000f00 */
[----:B------:R-:W0:Y:S08]  /*0210*/  @P2 LDC R17, c[0x0][0x218] ;  /* 0x00008600ff112b82 */ /* 0x000e300000000800 */
[----:B------:R-:W1:Y:S08]  /*0220*/  @P2 LDC.64 R12, c[0x0][0x2d0] ;  /* 0x0000b400ff0c2b82 */ /* 0x000e700000000a00 */
[----:B------:R-:W2:Y:S08]  /*0230*/  @P2 LDC.64 R14, c[0x0][0x2d8] ;  /* 0x0000b600ff0e2b82 */ /* 0x000eb00000000a00 */
[----:B------:R-:W3:Y:S01]  /*0240*/  @P2 LDC.64 R10, c[0x0][0x2f0] ;  /* 0x0000bc00ff0a2b82 */ /* 0x000ee20000000a00 */
[----:B0-----:R-:W-:-:S04]  /*0250*/  @P2 IMAD R17, R21, R17, R4 ;  /* 0x0000001115112224 */ /* 0x001fc800078e0204 */
[----:B-1----:R-:W-:-:S06]  /*0260*/  @P2 IMAD.WIDE.U32 R12, R17, 0x4, R12 ;  /* 0x00000004110c2825 */ /* 0x002fcc00078e000c */
[----:B------:R-:W4:Y:S01]  /*0270*/  @P2 LDG.E R13, desc[UR6][R12.64] ;  /* 0x000000060c0d2981 */ /* 0x000f22000c1e1900 */
[----:B--2---:R-:W-:-:S06]  /*0280*/  @P2 IMAD.WIDE.U32 R14, R17, 0x4, R14 ;  /* 0x00000004110e2825 */ /* 0x004fcc00078e000e */
[----:B------:R-:W2:Y:S01]  /*0290*/  @P2 LDG.E R15, desc[UR6][R14.64] ;  /* 0x000000060e0f2981 */ /* 0x000ea2000c1e1900 */
[----:B---3--:R-:W-:-:S06]  /*02a0*/  @P2 IMAD.WIDE.U32 R16, R17, 0x4, R10 ;  /* 0x0000000411102825 */ /* 0x008fcc00078e000a */
[----:B------:R-:W3:Y:S01]  /*02b0*/  @P2 LDG.E R16, desc[UR6][R16.64] ;  /* 0x0000000610102981 */ /* 0x000ee2000c1e1900 */
[----:B------:R-:W-:-:S04]  /*02c0*/  @P2 IADD3 R21, R21, 0x20, RZ ;  /* 0x0000002015152810 */ /* 0x000fc80007ffe0ff */
[----:B------:R-:W-:Y:S01]  /*02d0*/  ISETP.GE.U32.AND P1, PT, R21, R8, PT ;  /* 0x000000081500720c */ /* 0x000fe20003f26070 */
[----:B------:R-:W-:-:S05]  /*02e0*/  IMAD.IADD R9, R8, 0x1, -R21 ;  /* 0x0000000108097824 */ /* 0x000fca00078e0a15 */
[----:B------:R-:W-:Y:S02]  /*02f0*/  ISETP.LE.U32.OR P1, PT, R9, 0x60, P1 ;  /* 0x000000600900780c */ /* 0x000fe40000f23470 */
[----:B------:R-:W-:Y:S02]  /*0300*/  CS2R R10, SRZ ;  /* 0x00000000000a7805 */ /* 0x000fe4000001ff00 */
[----:B------:R-:W-:Y:S01]  /*0310*/  MOV R22, RZ ;  /* 0x000000ff00167202 */ /* 0x000fe20000000f00 */
[----:B------:R-:W-:Y:S03]  /*0320*/  BSSY B1, `(.L_x_1321) ;  /* 0x0000039000017945 */ /* 0x000fe60003800000 */
[----:B----4-:R-:W-:Y:S01]  /*0330*/  @P2 FADD.FTZ R10, R10, R13 ;  /* 0x0000000d0a0a2221 */ /* 0x010fe20000010000 */
[----:B--2---:R-:W-:Y:S01]  /*0340*/  @P2 FADD.FTZ R22, R22, R15 ;  /* 0x0000000f16162221 */ /* 0x004fe20000010000 */
[----:B---3--:R-:W-:Y:S01]  /*0350*/  @P2 FADD.FTZ R11, R11, R16 ;  /* 0x000000100b0b2221 */ /* 0x008fe20000010000 */
[----:B------:R-:W-:-:S02]  /*0360*/  PLOP3.LUT P2, PT, P2, PT, PT, 0x8, 0x0 ;  /* 0x000000000000781c */ /* 0x000fc4000174e170 */
[----:B------:R-:W-:Y:S11]  /*0370*/  @P1 BRA `(.L_x_1322) ;  /* 0x0000000000cc1947 */ /* 0x000ff60003800000 */
[----:B------:R-:W-:Y:S02]  /*0380*/  PLOP3.LUT P2, PT, PT, PT, PT, 0x8, 0x0 ;  /* 0x000000000000781c */ /* 0x000fe40003f4e170 */
[----:B------:R-:W-:-:S11]  /*0390*/  IADD3 R9, R8, -0x60, RZ ;  /* 0xffffffa008097810 */ /* 0x000fd60007ffe0ff */
.L_x_1323:
[----:B------:R-:W0:Y:S01]  /*03a0*/  LDC.64 R14, c[0x0][0x2d0] ;  /* 0x0000b400ff0e7b82 */ /* 0x000e220000000a00 */
[----:B------:R-:W-:-:S07]  /*03b0*/  IMAD R23, R21, UR5, R4 ;  /* 0x0000000515177c24 */ /* 0x000fce000f8e0204 */
[----:B------:R-:W1:Y:S01]  /*03c0*/  LDC.64 R16, c[0x0][0x2d8] ;  /* 0x0000b600ff107b82 */ /* 0x000e620000000a00 */
[----:B0-----:R-:W-:-:S06]  /*03d0*/  IMAD.WIDE.U32 R24, R23, 0x4, R14 ;  /* 0x0000000417187825 */ /* 0x001fcc00078e000e */
[----:B------:R0:W2:Y:S01]  /*03e0*/  LDG.E R25, desc[UR6][R24.64] ;  /* 0x0000000618197981 */ /* 0x0000a2000c1e1900 */
[----:B-1----:R-:W-:-:S05]  /*03f0*/  IMAD.WIDE.U32 R26, R23, 0x4, R16 ;  /* 0x00000004171a7825 */ /* 0x002fca00078e0010 */
[----:B------:R1:W3:Y:S01]  /*0400*/  LDG.E R20, desc[UR6][R26.64] ;  /* 0x000000061a147981 */ /* 0x0002e2000c1e1900 */
[C---:B------:R-:W-:Y:S02]  /*0410*/  IADD3 R13, R21.reuse, 0x20, RZ ;  /* 0x00000020150d7810 */ /* 0x040fe40007ffe0ff */
[C---:B------:R-:W-:Y:S02]  /*0420*/  IADD3 R19, R21.reuse, 0x40, RZ ;  /* 0x0000004015137810 */ /* 0x040fe40007ffe0ff */
[----:B0-----:R-:W-:-:S03]  /*0430*/  IADD3 R24, R21, 0x60, RZ ;  /* 0x0000006015187810 */ /* 0x001fc60007ffe0ff */
[--C-:B------:R-:W-:Y:S02]  /*0440*/  IMAD R19, R19, UR5, R4.reuse ;  /* 0x0000000513137c24 */ /* 0x100fe4000f8e0204 */
[----:B-1----:R-:W-:-:S04]  /*0450*/  IMAD R27, R13, UR5, R4 ;  /* 0x000000050d1b7c24 */ /* 0x002fc8000f8e0204 */
[----:B------:R-:W-:-:S05]  /*0460*/  IMAD.WIDE.U32 R28, R27, 0x4, R14 ;  /* 0x000000041b1c7825 */ /* 0x000fca00078e000e */
[----:B------:R0:W4:Y:S01]  /*0470*/  LDG.E R18, desc[UR6][R28.64] ;  /* 0x000000061c127981 */ /* 0x000122000c1e1900 */
[----:B------:R-:W-:-:S06]  /*0480*/  IMAD.WIDE.U32 R12, R19, 0x4, R14 ;  /* 0x00000004130c7825 */ /* 0x000fcc00078e000e */
[----:B------:R-:W5:Y:S01]  /*0490*/  LDG.E R13, desc[UR6][R12.64] ;  /* 0x000000060c0d7981 */ /* 0x000f62000c1e1900 */
[----:B0-----:R-:W-:-:S04]  /*04a0*/  IMAD R29, R24, UR5, R4 ;  /* 0x00000005181d7c24 */ /* 0x001fc8000f8e0204 */
[----:B------:R-:W-:-:S05]  /*04b0*/  IMAD.WIDE.U32 R14, R29, 0x4, R14 ;  /* 0x000000041d0e7825 */ /* 0x000fca00078e000e */
[----:B------:R0:W5:Y:S02]  /*04c0*/  LDG.E R12, desc[UR6][R14.64] ;  /* 0x000000060e0c7981 */ /* 0x000164000c1e1900 */
[----:B0-----:R-:W-:-:S04]  /*04d0*/  IMAD.WIDE.U32 R14, R27, 0x4, R16 ;  /* 0x000000041b0e7825 */ /* 0x001fc800078e0010 */
[----:B--2---:R-:W-:Y:S02]  /*04e0*/  FADD.FTZ R25, R25, R10 ;  /* 0x0000000a19197221 */ /* 0x004fe40000010000 */
[----:B------:R0:W2:Y:S02]  /*04f0*/  LDG.E R10, desc[UR6][R14.64] ;  /* 0x000000060e0a7981 */ /* 0x0000a4000c1e1900 */
[----:B0-----:R-:W-:-:S04]  /*0500*/  IMAD.WIDE.U32 R14, R19, 0x4, R16 ;  /* 0x00000004130e7825 */ /* 0x001fc800078e0010 */
[----:B---3--:R-:W-:Y:S01]  /*0510*/  FADD.FTZ R20, R20, R22 ;  /* 0x0000001614147221 */ /* 0x008fe20000010000 */
[----:B------:R-:W-:Y:S01]  /*0520*/  IMAD.WIDE.U32 R16, R29, 0x4, R16 ;  /* 0x000000041d107825 */ /* 0x000fe200078e0010 */
[----:B------:R0:W3:Y:S05]  /*0530*/  LDG.E R24, desc[UR6][R14.64] ;  /* 0x000000060e187981 */ /* 0x0000ea000c1e1900 */
[----:B------:R-:W3:Y:S01]  /*0540*/  LDG.E R16, desc[UR6][R16.64] ;  /* 0x0000000610107981 */ /* 0x000ee2000c1e1900 */
[----:B0-----:R-:W0:Y:S02]  /*0550*/  LDC.64 R14, c[0x0][0x2f0] ;  /* 0x0000bc00ff0e7b82 */ /* 0x001e240000000a00 */
[----:B0-----:R-:W-:-:S04]  /*0560*/  IMAD.WIDE.U32 R22, R23, 0x4, R14 ;  /* 0x0000000417167825 */ /* 0x001fc800078e000e */
[--C-:B------:R-:W-:Y:S01]  /*0570*/  IMAD.WIDE.U32 R26, R27, 0x4, R14.reuse ;  /* 0x000000041b1a7825 */ /* 0x100fe200078e000e */
[----:B------:R0:W3:Y:S05]  /*0580*/  LDG.E R28, desc[UR6][R22.64] ;  /* 0x00000006161c7981 */ /* 0x0000ea000c1e1900 */
[----:B------:R-:W3:Y:S01]  /*0590*/  LDG.E R26, desc[UR6][R26.64] ;  /* 0x000000061a1a7981 */ /* 0x000ee2000c1e1900 */
[----:B0-----:R-:W-:-:S04]  /*05a0*/  IMAD.WIDE.U32 R22, R19, 0x4, R14 ;  /* 0x0000000413167825 */ /* 0x001fc800078e000e */
[----:B------:R-:W-:Y:S01]  /*05b0*/  IMAD.WIDE.U32 R14, R29, 0x4, R14 ;  /* 0x000000041d0e7825 */ /* 0x000fe200078e000e */
[----:B------:R0:W3:Y:S05]  /*05c0*/  LDG.E R19, desc[UR6][R22.64] ;  /* 0x0000000616137981 */ /* 0x0000ea000c1e1900 */
[----:B------:R-:W3:Y:S01]  /*05d0*/  LDG.E R14, desc[UR6][R14.64] ;  /* 0x000000060e0e7981 */ /* 0x000ee2000c1e1900 */
[----:B------:R-:W-:Y:S01]  /*05e0*/  IADD3 R21, R21, 0x80, RZ ;  /* 0x0000008015157810 */ /* 0x000fe20007ffe0ff */
[----:B----4-:R-:W-:-:S03]  /*05f0*/  FADD.FTZ R18, R25, R18 ;  /* 0x0000001219127221 */ /* 0x010fc60000010000 */
[----:B------:R-:W-:Y:S01]  /*0600*/  ISETP.GE.U32.AND P1, PT, R21, R9, PT ;  /* 0x000000091500720c */ /* 0x000fe20003f26070 */
[----:B-----5:R-:W-:Y:S01]  /*0610*/  FADD.FTZ R13, R18, R13 ;  /* 0x0000000d120d7221 */ /* 0x020fe20000010000 */
[----:B--2---:R-:W-:-:S04]  /*0620*/  FADD.FTZ R17, R20, R10 ;  /* 0x0000000a14117221 */ /* 0x004fc80000010000 */
[----:B---3--:R-:W-:-:S04]  /*0630*/  FADD.FTZ R17, R17, R24 ;  /* 0x0000001811117221 */ /* 0x008fc80000010000 */
[----:B0-----:R-:W-:Y:S01]  /*0640*/  FADD.FTZ R22, R17, R16 ;  /* 0x0000001011167221 */ /* 0x001fe20000010000 */
[----:B------:R-:W-:-:S04]  /*0650*/  FADD.FTZ R11, R28, R11 ;  /* 0x0000000b1c0b7221 */ /* 0x000fc80000010000 */
[----:B------:R-:W-:-:S04]  /*0660*/  FADD.FTZ R10, R11, R26 ;  /* 0x0000001a0b0a7221 */ /* 0x000fc80000010000 */
[----:B------:R-:W-:Y:S01]  /*0670*/  FADD.FTZ R19, R10, R19 ;  /* 0x000000130a137221 */ /* 0x000fe20000010000 */
[----:B------:R-:W-:-:S03]  /*0680*/  FADD.FTZ R10, R13, R12 ;  /* 0x0000000c0d0a7221 */ /* 0x000fc60000010000 */
[----:B------:R-:W-:Y:S01]  /*0690*/  FADD.FTZ R11, R19, R14 ;  /* 0x0000000e130b7221 */ /* 0x000fe20000010000 */
[----:B------:R-:W-:Y:S06]  /*06a0*/  @!P1 BRA `(.L_x_1323) ;  /* 0xfffffffc003c9947 */ /* 0x000fec000383ffff */
.L_x_1322:
[----:B------:R-:W-:Y:S05]  /*06b0*/  BSYNC B1 ;  /* 0x0000000000017941 */ /* 0x000fea0003800000 */
.L_x_1321:
[CC--:B------:R-:W-:Y:S01]  /*06c0*/  ISETP.GE.U32.AND P1, PT, R21.reuse, R8.reuse, PT ;  /* 0x000000081500720c */ /* 0x0c0fe20003f26070 */
[----:B------:R-:W-:Y:S01]  /*06d0*/  BSSY B1, `(.L_x_1324) ;  /* 0x000001f000017945 */ /* 0x000fe20003800000 */
[----:B------:R-:W-:-:S04]  /*06e0*/  IADD3 R9, -R21, R8, RZ ;  /* 0x0000000815097210 */ /* 0x000fc80007ffe1ff */
[----:B------:R-:W-:-:S13]  /*06f0*/  ISETP.LE.U32.OR P1, PT, R9, 0x20, P1 ;  /* 0x000000200900780c */ /* 0x000fda0000f23470 */
[----:B------:R-:W-:Y:S05]  /*0700*/  @P1 BRA `(.L_x_1325) ;  /* 0x00000000006c1947 */ /* 0x000fea0003800000 */
[----:B------:R-:W0:Y:S01]  /*0710*/  LDC.64 R24, c[0x0][0x2d0] ;  /* 0x0000b400ff187b82 */ /* 0x000e220000000a00 */
[----:B------:R-:W-:Y:S01]  /*0720*/  ULDC UR8, c[0x0][0x218] ;  /* 0x0000860000087ab9 */ /* 0x000fe20000000800 */
[C---:B------:R-:W-:Y:S02]  /*0730*/  VIADD R9, R21.reuse, 0x20 ;  /* 0x0000002015097836 */ /* 0x040fe40000000000 */
[--C-:B------:R-:W-:Y:S02]  /*0740*/  IMAD R15, R21, UR8, R4.reuse ;  /* 0x00000008150f7c24 */ /* 0x100fe4000f8e0204 */
[----:B------:R-:W-:Y:S02]  /*0750*/  IMAD R9, R9, UR8, R4 ;  /* 0x0000000809097c24 */ /* 0x000fe4000f8e0204 */
        /* <DEDUP_REMOVED lines=22> */
.L_x_1325:
[----:B------:R-:W-:Y:S05]  /*08c0*/  BSYNC B1 ;  /* 0x0000000000017941 */ /* 0x000fea0003800000 */
.L_x_1324:
[----:B------:R-:W-:-:S13]  /*08d0*/  ISETP.LT.U32.OR P2, PT, R21, R8, P2 ;  /* 0x000000081500720c */ /* 0x000fda0001741470 */
[----:B------:R-:W-:Y:S05]  /*08e0*/  @!P2 BRA `(.L_x_1320) ;  /* 0x000000000038a947 */ /* 0x000fea0003800000 */
[----:B------:R-:W0:Y:S01]  /*08f0*/  LDC.64 R14, c[0x0][0x2d0] ;  /* 0x0000b400ff0e7b82 */ /* 0x000e220000000a00 */
[----:B------:R-:W-:Y:S02]  /*0900*/  ULDC UR8, c[0x0][0x218] ;  /* 0x0000860000087ab9 */ /* 0x000fe40000000800 */
[----:B------:R-:W-:-:S05]  /*0910*/  IMAD R17, R21, UR8, R4 ;  /* 0x0000000815117c24 */ /* 0x000fca000f8e0204 */
        /* <DEDUP_REMOVED lines=11> */
.L_x_1320:
[----:B------:R-:W-:Y:S05]  /*09d0*/  BSYNC B0 ;  /* 0x0000000000007941 */ /* 0x000fea0003800000 */
.L_x_1319:
[----:B------:R-:W-:Y:S01]  /*09e0*/  ISETP.GT.U32.AND P1, PT, R0, 0x3ff, PT ;  /* 0x000003ff0000780c */ /* 0x000fe20003f24070 */
[----:B------:R0:W-:Y:S01]  /*09f0*/  STS [R6], R22 ;  /* 0x0000001606007388 */ /* 0x0001e20000000800 */
[----:B------:R-:W-:Y:S05]  /*0a00*/  WARPSYNC.ALL ;  /* 0x0000000000007948 */ /* 0x000fea0003800000 */
[----:B------:R0:W-:Y:S04]  /*0a10*/  STS [R6+0x1000], R10 ;  /* 0x0010000a06007388 */ /* 0x0001e80000000800 */
[----:B------:R0:W-:Y:S01]  /*0a20*/  STS [R6+0x2000], R11 ;  /* 0x0020000b06007388 */ /* 0x0001e20000000800 */
[----:B------:R-:W-:Y:S06]  /*0a30*/  BAR.SYNC.DEFER_BLOCKING 0x0 ;  /* 0x0000000000007b1d */ /* 0x000fec0000010000 */
[----:B------:R-:W-:Y:S05]  /*0a40*/  @P1 BRA `(.L_x_1326) ;  /* 0x0000000000a41947 */ /* 0x000fea0003800000 */
[----:B0-----:R0:W1:Y:S01]  /*0a50*/  LDS R11, [R7] ;  /* 0x00000000070b7984 */ /* 0x0010620000000800 */
[----:B------:R-:W-:Y:S01]  /*0a60*/  UMOV UR8, 0xffffffff ;  /* 0xffffffff00087882 */ /* 0x000fe20000000000 */
[----:B------:R-:W-:Y:S02]  /*0a70*/  ISETP.NE.AND P1, PT, R2, RZ, PT ;  /* 0x000000ff0200720c */ /* 0x000fe40003f25270 */
[----:B------:R0:W2:Y:S04]  /*0a80*/  LDS R10, [R7+0x2000] ;  /* 0x00200000070a7984 */ /* 0x0000a80000000800 */
[----:B------:R0:W3:Y:S01]  /*0a90*/  LDS R8, [R7+0x1000] ;  /* 0x0010000007087984 */ /* 0x0000e20000000800 */
[----:B------:R-:W-:Y:S06]  /*0aa0*/  BRA.DIV UR8, `(.L_x_1327) ;  /* 0x0000000208f87947 */ /* 0x000fec000b800000 */
[----:B---3--:R-:W3:Y:S04]  /*0ab0*/  SHFL.BFLY PT, R9, R8, 0x1, 0x1f ;  /* 0x0c201f0008097f89 */ /* 0x008ee800000e0000 */
[----:B-1----:R-:W1:Y:S04]  /*0ac0*/  SHFL.BFLY PT, R12, R11, 0x1, 0x1f ;  /* 0x0c201f000b0c7f89 */ /* 0x002e6800000e0000 */
[----:B--2---:R-:W2:Y:S01]  /*0ad0*/  SHFL.BFLY PT, R13, R10, 0x1, 0x1f ;  /* 0x0c201f000a0d7f89 */ /* 0x004ea200000e0000 */
[----:B---3--:R-:W-:Y:S01]  /*0ae0*/  FADD.FTZ R9, R8, R9 ;  /* 0x0000000908097221 */ /* 0x008fe20000010000 */
[----:B-1----:R-:W-:-:S04]  /*0af0*/  FADD.FTZ R14, R11, R12 ;  /* 0x0000000c0b0e7221 */ /* 0x002fc80000010000 */
[----:B------:R-:W1:Y:S01]  /*0b00*/  SHFL.BFLY PT, R12, R9, 0x2, 0x1f ;  /* 0x0c401f00090c7f89 */ /* 0x000e6200000e0000 */
[----:B--2---:R-:W-:-:S03]  /*0b10*/  FADD.FTZ R17, R10, R13 ;  /* 0x0000000d0a117221 */ /* 0x004fc60000010000 */
[----:B------:R-:W2:Y:S04]  /*0b20*/  SHFL.BFLY PT, R13, R14, 0x2, 0x1f ;  /* 0x0c401f000e0d7f89 */ /* 0x000ea800000e0000 */
[----:B------:R-:W3:Y:S01]  /*0b30*/  SHFL.BFLY PT, R16, R17, 0x2, 0x1f ;  /* 0x0c401f0011107f89 */ /* 0x000ee200000e0000 */
[----:B-1----:R-:W-:Y:S01]  /*0b40*/  FADD.FTZ R12, R9, R12 ;  /* 0x0000000c090c7221 */ /* 0x002fe20000010000 */
[----:B--2---:R-:W-:-:S04]  /*0b50*/  FADD.FTZ R15, R14, R13 ;  /* 0x0000000d0e0f7221 */ /* 0x004fc80000010000 */
[----:B------:R-:W1:Y:S01]  /*0b60*/  SHFL.BFLY PT, R13, R12, 0x4, 0x1f ;  /* 0x0c801f000c0d7f89 */ /* 0x000e6200000e0000 */
[----:B---3--:R-:W-:-:S03]  /*0b70*/  FADD.FTZ R18, R17, R16 ;  /* 0x0000001011127221 */ /* 0x008fc60000010000 */
        /* <DEDUP_REMOVED lines=10> */
[----:B------:R1:W2:Y:S01]  /*0c20*/  SHFL.BFLY PT, R8, R9, 0x10, 0x1f ;  /* 0x0e001f0009087f89 */ /* 0x0002a200000e0000 */
[----:B---3--:R-:W-:-:S03]  /*0c30*/  FADD.FTZ R10, R19, R10 ;  /* 0x0000000a130a7221 */ /* 0x008fc60000010000 */
[----:B------:R1:W3:Y:S04]  /*0c40*/  SHFL.BFLY PT, R12, R11, 0x10, 0x1f ;  /* 0x0e001f000b0c7f89 */ /* 0x0002e800000e0000 */
[----:B------:R1:W4:Y:S02]  /*0c50*/  SHFL.BFLY PT, R15, R10, 0x10, 0x1f ;  /* 0x0e001f000a0f7f89 */ /* 0x00032400000e0000 */
.L_x_1346:
[----:B------:R-:W-:Y:S01]  /*0c60*/  @!P1 SHF.R.U32.HI R13, RZ, 0x3, R0 ;  /* 0x00000003ff0d9819 */ /* 0x000fe20000011600 */
[----:B---3--:R-:W-:Y:S01]  /*0c70*/  FADD.FTZ R12, R11, R12 ;  /* 0x0000000c0b0c7221 */ /* 0x008fe20000010000 */
[----:B--2---:R-:W-:Y:S01]  /*0c80*/  FADD.FTZ R8, R9, R8 ;  /* 0x0000000809087221 */ /* 0x004fe20000010000 */
[----:B----4-:R-:W-:Y:S01]  /*0c90*/  FADD.FTZ R15, R10, R15 ;  /* 0x0000000f0a0f7221 */ /* 0x010fe20000010000 */
[----:B------:R-:W-:-:S05]  /*0ca0*/  @!P1 LOP3.LUT R13, R13, 0x1ffffffc, RZ, 0xc0, !PT ;  /* 0x1ffffffc0d0d9812 */ /* 0x000fca00078ec0ff */
[----:B------:R2:W-:Y:S04]  /*0cb0*/  @!P1 STS [R13+UR4+0x3000], R12 ;  /* 0x0030000c0d009988 */ /* 0x0005e80008000804 */
[----:B------:R2:W-:Y:S04]  /*0cc0*/  @!P1 STS [R13+UR4+0x3080], R8 ;  /* 0x003080080d009988 */ /* 0x0005e80008000804 */
[----:B------:R2:W-:Y:S02]  /*0cd0*/  @!P1 STS [R13+UR4+0x3100], R15 ;  /* 0x0031000f0d009988 */ /* 0x0005e40008000804 */
.L_x_1326:
[----:B------:R-:W-:Y:S05]  /*0ce0*/  WARPSYNC.ALL ;  /* 0x0000000000007948 */ /* 0x000fea0003800000 */
[----:B------:R-:W-:Y:S06]  /*0cf0*/  BAR.SYNC.DEFER_BLOCKING 0x0 ;  /* 0x0000000000007b1d */ /* 0x000fec0000010000 */
[----:B------:R-:W-:Y:S04]  /*0d00*/  BSSY B0, `(.L_x_1328) ;  /* 0x0000013000007945 */ /* 0x000fe80003800000 */
[----:B------:R-:W-:Y:S05]  /*0d10*/  @!P0 BRA `(.L_x_1329) ;  /* 0x0000000000448947 */ /* 0x000fea0003800000 */
[----:B--2---:R-:W-:Y:S01]  /*0d20*/  SHF.L.U32 R8, R0, 0x3, RZ ;  /* 0x0000000300087819 */ /* 0x004fe200000006ff */
[----:B------:R-:W2:Y:S03]  /*0d30*/  LDC.64 R14, c[0x0][0x318] ;  /* 0x0000c600ff0e7b82 */ /* 0x000ea60000000a00 */
[----:B------:R-:W-:-:S05]  /*0d40*/  LOP3.LUT R18, R8, 0xf8, RZ, 0xc0, !PT ;  /* 0x000000f808127812 */ /* 0x000fca00078ec0ff */
[----:B------:R-:W3:Y:S01]  /*0d50*/  LDS.64 R20, [R18+UR4+0x3000] ;  /* 0x0030000412147984 */ /* 0x000ee20008000a00 */
[----:B01----:R-:W0:Y:S03]  /*0d60*/  LDC.64 R10, c[0x0][0x310] ;  /* 0x0000c400ff0a7b82 */ /* 0x003e260000000a00 */
[----:B------:R-:W1:Y:S04]  /*0d70*/  LDS.64 R12, [R18+UR4+0x3080] ;  /* 0x00308004120c7984 */ /* 0x000e680008000a00 */
[----:B------:R-:W4:Y:S01]  /*0d80*/  LDS.64 R16, [R18+UR4+0x3100] ;  /* 0x0031000412107984 */ /* 0x000f220008000a00 */
[----:B------:R-:W5:Y:S01]  /*0d90*/  LDC.64 R8, c[0x0][0x330] ;  /* 0x0000cc00ff087b82 */ /* 0x000f620000000a00 */
[----:B--2---:R-:W-:-:S04]  /*0da0*/  IMAD.WIDE.U32 R14, R5, 0x4, R14 ;  /* 0x00000004050e7825 */ /* 0x004fc800078e000e */
[----:B0-----:R-:W-:-:S04]  /*0db0*/  IMAD.WIDE.U32 R10, R5, 0x4, R10 ;  /* 0x00000004050a7825 */ /* 0x001fc800078e000a */
[----:B-----5:R-:W-:Y:S01]  /*0dc0*/  IMAD.WIDE.U32 R8, R5, 0x4, R8 ;  /* 0x0000000405087825 */ /* 0x020fe200078e0008 */
[----:B---3--:R-:W-:Y:S02]  /*0dd0*/  F2FP.BF16.F32.PACK_AB R21, R21, R20 ;  /* 0x000000141515723e */ /* 0x008fe400000010ff */
[----:B-1----:R-:W-:-:S03]  /*0de0*/  F2FP.BF16.F32.PACK_AB R13, R13, R12 ;  /* 0x0000000c0d0d723e */ /* 0x002fc600000010ff */
[----:B------:R3:W-:Y:S01]  /*0df0*/  STG.E desc[UR6][R14.64], R21 ;  /* 0x000000150e007986 */ /* 0x0007e2000c101906 */
[----:B----4-:R-:W-:-:S03]  /*0e00*/  F2FP.BF16.F32.PACK_AB R17, R17, R16 ;  /* 0x000000101111723e */ /* 0x010fc600000010ff */
[----:B------:R3:W-:Y:S04]  /*0e10*/  STG.E desc[UR6][R10.64], R13 ;  /* 0x0000000d0a007986 */ /* 0x0007e8000c101906 */
[----:B------:R3:W-:Y:S02]  /*0e20*/  STG.E desc[UR6][R8.64], R17 ;  /* 0x0000001108007986 */ /* 0x0007e4000c101906 */
.L_x_1329:
[----:B------:R-:W-:Y:S05]  /*0e30*/  BSYNC B0 ;  /* 0x0000000000007941 */ /* 0x000fea0003800000 */
.L_x_1328:
[C---:B------:R-:W-:Y:S02]  /*0e40*/  ISETP.GT.U32.AND P1, PT, R4.reuse, -0x401, PT ;  /* 0xfffffbff0400780c */ /* 0x040fe40003f24070 */
[----:B------:R-:W-:Y:S02]  /*0e50*/  IADD3 R4, R4, 0x400, RZ ;  /* 0x0000040004047810 */ /* 0x000fe40007ffe0ff */
[----:B------:R-:W-:-:S09]  /*0e60*/  IADD3 R5, R5, 0x200, RZ ;  /* 0x0000020005057810 */ /* 0x000fd20007ffe0ff */
[----:B------:R-:W-:Y:S05]  /*0e70*/  @P1 BRA `(.L_x_1330) ;  /* 0xfffffff000c41947 */ /* 0x000fea000383ffff */
[----:B------:R-:W-:Y:S05]  /*0e80*/  EXIT ;  /* 0x000000000000794d */ /* 0x000fea0003800000 */
.L_x_1327:
[----:B------:R-:W-:Y:S01]  /*0e90*/  HFMA2.MMA R22, -RZ, RZ, 0, 5.9604644775390625e-08 ;  /* 0x00000001ff167435 */ /* 0x000fe200000001ff */
[----:B---3--:R-:W-:Y:S01]  /*0ea0*/  MOV R23, R8 ;  /* 0x0000000800177202 */ /* 0x008fe20000000f00 */
[----:B------:R-:W-:Y:S01]  /*0eb0*/  IMAD.MOV.U32 R20, RZ, RZ, -0x1 ;  /* 0xffffffffff147424 */ /* 0x000fe200078e00ff */
[----:B------:R-:W-:-:S08]  /*0ec0*/  MOV R25, 0x1f ;  /* 0x0000001f00197802 */ /* 0x000fd00000000f00 */
[----:B012---:R-:W-:Y:S05]  /*0ed0*/  WARPSYNC.COLLECTIVE R20, `(.L_x_1331) ;  /* 0x0000000014087348 */ /* 0x007fea0003c00000 */
[----:B------:R3:W4:Y:S02]  /*0ee0*/  SHFL.BFLY P2, R21, R23, R22, R25 ;  /* 0x0c00001617157389 */ /* 0x0007240000040019 */
[----:B01234-:R-:W-:Y:S01]  /*0ef0*/  ENDCOLLECTIVE ;  /* 0x000000000000791b */ /* 0x01ffe20003800000 */
.L_x_1331:
[----:B------:R-:W-:Y:S01]  /*0f00*/  HFMA2.MMA R22, -RZ, RZ, 0, 1.1920928955078125e-07 ;  /* 0x00000002ff167435 */ /* 0x000fe200000001ff */
[----:B------:R-:W-:-:S05]  /*0f10*/  MOV R9, R21 ;  /* 0x0000001500097202 */ /* 0x000fca0000000f00 */
[----:B------:R-:W-:-:S05]  /*0f20*/  FADD.FTZ R9, R8, R9 ;  /* 0x0000000908097221 */ /* 0x000fca0000010000 */
[----:B------:R-:W-:-:S07]  /*0f30*/  MOV R23, R9 ;  /* 0x0000000900177202 */ /* 0x000fce0000000f00 */
[----:B------:R-:W-:Y:S05]  /*0f40*/  WARPSYNC.COLLECTIVE R20, `(.L_x_1332) ;  /* 0x0000000014087348 */ /* 0x000fea0003c00000 */
[----:B------:R0:W1:Y:S02]  /*0f50*/  SHFL.BFLY P2, R21, R23, R22, R25 ;  /* 0x0c00001617157389 */ /* 0x0000640000040019 */
[----:B01----:R-:W-:Y:S01]  /*0f60*/  ENDCOLLECTIVE ;  /* 0x000000000000791b */ /* 0x003fe20003800000 */
.L_x_1332:
[----:B------:R-:W-:Y:S01]  /*0f70*/  HFMA2.MMA R22, -RZ, RZ, 0, 2.384185791015625e-07 ;  /* 0x00000004ff167435 */ /* 0x000fe200000001ff */
[----:B------:R-:W-:-:S05]  /*0f80*/  MOV R12, R21 ;  /* 0x00000015000c7202 */ /* 0x000fca0000000f00 */
[----:B------:R-:W-:-:S05]  /*0f90*/  FADD.FTZ R12, R9, R12 ;  /* 0x0000000c090c7221 */ /* 0x000fca0000010000 */
[----:B------:R-:W-:-:S07]  /*0fa0*/  MOV R23, R12 ;  /* 0x0000000c00177202 */ /* 0x000fce0000000f00 */
[----:B------:R-:W-:Y:S05]  /*0fb0*/  WARPSYNC.COLLECTIVE R20, `(.L_x_1333) ;  /* 0x0000000014087348 */ /* 0x000fea0003c00000 */
[----:B------:R0:W1:Y:S02]  /*0fc0*/  SHFL.BFLY P2, R21, R23, R22, R25 ;  /* 0x0c00001617157389 */ /* 0x0000640000040019 */
[----:B01----:R-:W-:Y:S01]  /*0fd0*/  ENDCOLLECTIVE ;  /* 0x000000000000791b */ /* 0x003fe20003800000 */
.L_x_1333:
[----:B------:R-:W-:Y:S01]  /*0fe0*/  HFMA2.MMA R22, -RZ, RZ, 0, 4.76837158203125e-07 ;  /* 0x00000008ff167435 */ /* 0x000fe200000001ff */
[----:B------:R-:W-:-:S05]  /*0ff0*/  MOV R13, R21 ;  /* 0x00000015000d7202 */ /* 0x000fca0000000f00 */
[----:B------:R-:W-:-:S04]  /*1000*/  FADD.FTZ R13, R12, R13 ;  /* 0x0000000d0c0d7221 */ /* 0x000fc80000010000 */
[----:B------:R-:W-:-:S07]  /*1010*/  IMAD.MOV.U32 R23, RZ, RZ, R13 ;  /* 0x000000ffff177224 */ /* 0x000fce00078e000d */
[----:B------:R-:W-:Y:S05]  /*1020*/  WARPSYNC.COLLECTIVE R20, `(.L_x_1334) ;  /* 0x0000000014087348 */ /* 0x000fea0003c00000 */
[----:B------:R0:W1:Y:S02]  /*1030*/  SHFL.BFLY P2, R21, R23, R22, R25 ;  /* 0x0c00001617157389 */ /* 0x0000640000040019 */
[----:B01----:R-:W-:Y:S01]  /*1040*/  ENDCOLLECTIVE ;  /* 0x000000000000791b */ /* 0x003fe20003800000 */
.L_x_1334:
[----:B------:R-:W-:Y:S01]  /*1050*/  HFMA2.MMA R22, -RZ, RZ, 0, 9.5367431640625e-07 ;  /* 0x00000010ff167435 */ /* 0x000fe200000001ff */
[----:B------:R-:W-:-:S05]  /*1060*/  MOV R8, R21 ;  /* 0x0000001500087202 */ /* 0x000fca0000000f00 */
[----:B------:R-:W-:-:S05]  /*1070*/  FADD.FTZ R9, R13, R8 ;  /* 0x000000080d097221 */ /* 0x000fca0000010000 */
[----:B------:R-:W-:-:S07]  /*1080*/  MOV R23, R9 ;  /* 0x0000000900177202 */ /* 0x000fce0000000f00 */
[----:B------:R-:W-:Y:S05]  /*1090*/  WARPSYNC.COLLECTIVE R20, `(.L_x_1335) ;  /* 0x0000000014087348 */ /* 0x000fea0003c00000 */
[----:B------:R0:W1:Y:S02]  /*10a0*/  SHFL.BFLY P2, R21, R23, R22, R25 ;  /* 0x0c00001617157389 */ /* 0x0000640000040019 */
[----:B01----:R-:W-:Y:S01]  /*10b0*/  ENDCOLLECTIVE ;  /* 0x000000000000791b */ /* 0x003fe20003800000 */
.L_x_1335:
[----:B------:R-:W-:Y:S01]  /*10c0*/  HFMA2.MMA R22, -RZ, RZ, 0, 5.9604644775390625e-08 ;  /* 0x00000001ff167435 */ /* 0x000fe200000001ff */
[----:B------:R-:W-:Y:S02]  /*10d0*/  MOV R23, R11 ;  /* 0x0000000b00177202 */ /* 0x000fe40000000f00 */
[----:B------:R-:W-:-:S08]  /*10e0*/  MOV R8, R21 ;  /* 0x0000001500087202 */ /* 0x000fd00000000f00 */
[----:B------:R-:W-:Y:S05]  /*10f0*/  WARPSYNC.COLLECTIVE R20, `(.L_x_1336) ;  /* 0x0000000014087348 */ /* 0x000fea0003c00000 */
[----:B------:R0:W1:Y:S02]  /*1100*/  SHFL.BFLY P2, R21, R23, R22, R25 ;  /* 0x0c00001617157389 */ /* 0x0000640000040019 */
[----:B01----:R-:W-:Y:S01]  /*1110*/  ENDCOLLECTIVE ;  /* 0x000000000000791b */ /* 0x003fe20003800000 */
.L_x_1336:
[----:B------:R-:W-:Y:S01]  /*1120*/  HFMA2.MMA R22, -RZ, RZ, 0, 1.1920928955078125e-07 ;  /* 0x00000002ff167435 */ /* 0x000fe200000001ff */
[----:B------:R-:W-:-:S05]  /*1130*/  MOV R12, R21 ;  /* 0x00000015000c7202 */ /* 0x000fca0000000f00 */
[----:B------:R-:W-:-:S04]  /*1140*/  FADD.FTZ R14, R11, R12 ;  /* 0x0000000c0b0e7221 */ /* 0x000fc80000010000 */
[----:B------:R-:W-:-:S07]  /*1150*/  IMAD.MOV.U32 R23, RZ, RZ, R14 ;  /* 0x000000ffff177224 */ /* 0x000fce00078e000e */
[----:B------:R-:W-:Y:S05]  /*1160*/  WARPSYNC.COLLECTIVE R20, `(.L_x_1337) ;  /* 0x0000000014087348 */ /* 0x000fea0003c00000 */
[----:B------:R0:W1:Y:S02]  /*1170*/  SHFL.BFLY P2, R21, R23, R22, R25 ;  /* 0x0c00001617157389 */ /* 0x0000640000040019 */
[----:B01----:R-:W-:Y:S01]  /*1180*/  ENDCOLLECTIVE ;  /* 0x000000000000791b */ /* 0x003fe20003800000 */
.L_x_1337:
[----:B------:R-:W-:Y:S01]  /*1190*/  HFMA2.MMA R22, -RZ, RZ, 0, 2.384185791015625e-07 ;  /* 0x00000004ff167435 */ /* 0x000fe200000001ff */
[----:B------:R-:W-:-:S05]  /*11a0*/  MOV R13, R21 ;  /* 0x00000015000d7202 */ /* 0x000fca0000000f00 */
[----:B------:R-:W-:-:S05]  /*11b0*/  FADD.FTZ R15, R14, R13 ;  /* 0x0000000d0e0f7221 */ /* 0x000fca0000010000 */
[----:B------:R-:W-:-:S07]  /*11c0*/  MOV R23, R15 ;  /* 0x0000000f00177202 */ /* 0x000fce0000000f00 */
[----:B------:R-:W-:Y:S05]  /*11d0*/  WARPSYNC.COLLECTIVE R20, `(.L_x_1338) ;  /* 0x0000000014087348 */ /* 0x000fea0003c00000 */
[----:B------:R0:W1:Y:S02]  /*11e0*/  SHFL.BFLY P2, R21, R23, R22, R25 ;  /* 0x0c00001617157389 */ /* 0x0000640000040019 */
[----:B01----:R-:W-:Y:S01]  /*11f0*/  ENDCOLLECTIVE ;  /* 0x000000000000791b */ /* 0x003fe20003800000 */
.L_x_1338:
[----:B------:R-:W-:Y:S01]  /*1200*/  HFMA2.MMA R22, -RZ, RZ, 0, 4.76837158203125e-07 ;  /* 0x00000008ff167435 */ /* 0x000fe200000001ff */
[----:B------:R-:W-:-:S05]  /*1210*/  MOV R16, R21 ;  /* 0x0000001500107202 */ /* 0x000fca0000000f00 */
[----:B------:R-:W-:-:S05]  /*1220*/  FADD.FTZ R16, R15, R16 ;  /* 0x000000100f107221 */ /* 0x000fca0000010000 */
[----:B------:R-:W-:-:S07]  /*1230*/  MOV R23, R16 ;  /* 0x0000001000177202 */ /* 0x000fce0000000f00 */
[----:B------:R-:W-:Y:S05]  /*1240*/  WARPSYNC.COLLECTIVE R20, `(.L_x_1339) ;  /* 0x0000000014087348 */ /* 0x000fea0003c00000 */
[----:B------:R0:W1:Y:S02]  /*1250*/  SHFL.BFLY P2, R21, R23, R22, R25 ;  /* 0x0c00001617157389 */ /* 0x0000640000040019 */
[----:B01----:R-:W-:Y:S01]  /*1260*/  ENDCOLLECTIVE ;  /* 0x000000000000791b */ /* 0x003fe20003800000 */
.L_x_1339:
[----:B------:R-:W-:Y:S01]  /*1270*/  HFMA2.MMA R22, -RZ, RZ, 0, 9.5367431640625e-07 ;  /* 0x00000010ff167435 */ /* 0x000fe200000001ff */
[----:B------:R-:W-:-:S05]  /*1280*/  MOV R11, R21 ;  /* 0x00000015000b7202 */ /* 0x000fca0000000f00 */
[----:B------:R-:W-:-:S04]  /*1290*/  FADD.FTZ R11, R16, R11 ;  /* 0x0000000b100b7221 */ /* 0x000fc80000010000 */
[----:B------:R-:W-:-:S07]  /*12a0*/  IMAD.MOV.U32 R23, RZ, RZ, R11 ;  /* 0x000000ffff177224 */ /* 0x000fce00078e000b */
[----:B------:R-:W-:Y:S05]  /*12b0*/  WARPSYNC.COLLECTIVE R20, `(.L_x_1340) ;  /* 0x0000000014087348 */ /* 0x000fea0003c00000 */
[----:B------:R0:W1:Y:S02]  /*12c0*/  SHFL.BFLY P2, R21, R23, R22, R25 ;  /* 0x0c00001617157389 */ /* 0x0000640000040019 */
[----:B01----:R-:W-:Y:S01]  /*12d0*/  ENDCOLLECTIVE ;  /* 0x000000000000791b */ /* 0x003fe20003800000 */
.L_x_1340:
[----:B------:R-:W-:Y:S01]  /*12e0*/  HFMA2.MMA R22, -RZ, RZ, 0, 5.9604644775390625e-08 ;  /* 0x00000001ff167435 */ /* 0x000fe200000001ff */
[----:B------:R-:W-:Y:S02]  /*12f0*/  MOV R23, R10 ;  /* 0x0000000a00177202 */ /* 0x000fe40000000f00 */
[----:B------:R-:W-:-:S08]  /*1300*/  MOV R12, R21 ;  /* 0x00000015000c7202 */ /* 0x000fd00000000f00 */
[----:B------:R-:W-:Y:S05]  /*1310*/  WARPSYNC.COLLECTIVE R20, `(.L_x_1341) ;  /* 0x0000000014087348 */ /* 0x000fea0003c00000 */
[----:B------:R0:W1:Y:S02]  /*1320*/  SHFL.BFLY P2, R21, R23, R22, R25 ;  /* 0x0c00001617157389 */ /* 0x0000640000040019 */
[----:B01----:R-:W-:Y:S01]  /*1330*/  ENDCOLLECTIVE ;  /* 0x000000000000791b */ /* 0x003fe20003800000 */
.L_x_1341:
[----:B------:R-:W-:Y:S01]  /*1340*/  HFMA2.MMA R22, -RZ, RZ, 0, 1.1920928955078125e-07 ;  /* 0x00000002ff167435 */ /* 0x000fe200000001ff */
[----:B------:R-:W-:-:S05]  /*1350*/  MOV R13, R21 ;  /* 0x00000015000d7202 */ /* 0x000fca0000000f00 */
[----:B------:R-:W-:-:S05]  /*1360*/  FADD.FTZ R17, R10, R13 ;  /* 0x0000000d0a117221 */ /* 0x000fca0000010000 */
[----:B------:R-:W-:-:S07]  /*1370*/  MOV R23, R17 ;  /* 0x0000001100177202 */ /* 0x000fce0000000f00 */
[----:B------:R-:W-:Y:S05]  /*1380*/  WARPSYNC.COLLECTIVE R20, `(.L_x_1342) ;  /* 0x0000000014087348 */ /* 0x000fea0003c00000 */
[----:B------:R0:W1:Y:S02]  /*1390*/  SHFL.BFLY P2, R21, R23, R22, R25 ;  /* 0x0c00001617157389 */ /* 0x0000640000040019 */
[----:B01----:R-:W-:Y:S01]  /*13a0*/  ENDCOLLECTIVE ;  /* 0x000000000000791b */ /* 0x003fe20003800000 */
.L_x_1342:
[----:B------:R-:W-:Y:S01]  /*13b0*/  HFMA2.MMA R22, -RZ, RZ, 0, 2.384185791015625e-07 ;  /* 0x00000004ff167435 */ /* 0x000fe200000001ff */
[----:B------:R-:W-:-:S05]  /*13c0*/  MOV R16, R21 ;  /* 0x0000001500107202 */ /* 0x000fca0000000f00 */
[----:B------:R-:W-:-:S04]  /*13d0*/  FADD.FTZ R18, R17, R16 ;  /* 0x0000001011127221 */ /* 0x000fc80000010000 */
[----:B------:R-:W-:-:S07]  /*13e0*/  IMAD.MOV.U32 R23, RZ, RZ, R18 ;  /* 0x000000ffff177224 */ /* 0x000fce00078e0012 */
[----:B------:R-:W-:Y:S05]  /*13f0*/  WARPSYNC.COLLECTIVE R20, `(.L_x_1343) ;  /* 0x0000000014087348 */ /* 0x000fea0003c00000 */
[----:B------:R0:W1:Y:S02]  /*1400*/  SHFL.BFLY P2, R21, R23, R22, R25 ;  /* 0x0c00001617157389 */ /* 0x0000640000040019 */
[----:B01----:R-:W-:Y:S01]  /*1410*/  ENDCOLLECTIVE ;  /* 0x000000000000791b */ /* 0x003fe20003800000 */
.L_x_1343:
[----:B------:R-:W-:Y:S01]  /*1420*/  HFMA2.MMA R22, -RZ, RZ, 0, 4.76837158203125e-07 ;  /* 0x00000008ff167435 */ /* 0x000fe200000001ff */
[----:B------:R-:W-:-:S05]  /*1430*/  MOV R19, R21 ;  /* 0x0000001500137202 */ /* 0x000fca0000000f00 */
[----:B------:R-:W-:-:S05]  /*1440*/  FADD.FTZ R19, R18, R19 ;  /* 0x0000001312137221 */ /* 0x000fca0000010000 */
[----:B------:R-:W-:-:S07]  /*1450*/  MOV R23, R19 ;  /* 0x0000001300177202 */ /* 0x000fce0000000f00 */
[----:B------:R-:W-:Y:S05]  /*1460*/  WARPSYNC.COLLECTIVE R20, `(.L_x_1344) ;  /* 0x0000000014087348 */ /* 0x000fea0003c00000 */
[----:B------:R0:W1:Y:S02]  /*1470*/  SHFL.BFLY P2, R21, R23, R22, R25 ;  /* 0x0c00001617157389 */ /* 0x0000640000040019 */
[----:B01----:R-:W-:Y:S01]  /*1480*/  ENDCOLLECTIVE ;  /* 0x000000000000791b */ /* 0x003fe20003800000 */
.L_x_1344:
[----:B------:R-:W-:Y:S01]  /*1490*/  HFMA2.MMA R22, -RZ, RZ, 0, 9.5367431640625e-07 ;  /* 0x00000010ff167435 */ /* 0x000fe200000001ff */
[----:B------:R-:W-:-:S05]  /*14a0*/  MOV R10, R21 ;  /* 0x00000015000a7202 */ /* 0x000fca0000000f00 */
[----:B------:R-:W-:-:S05]  /*14b0*/  FADD.FTZ R10, R19, R10 ;  /* 0x0000000a130a7221 */ /* 0x000fca0000010000 */
[----:B------:R-:W-:-:S07]  /*14c0*/  MOV R23, R10 ;  /* 0x0000000a00177202 */ /* 0x000fce0000000f00 */
[----:B------:R-:W-:Y:S05]  /*14d0*/  WARPSYNC.COLLECTIVE R20, `(.L_x_1345) ;  /* 0x0000000014087348 */ /* 0x000fea0003c00000 */
[----:B------:R0:W1:Y:S02]  /*14e0*/  SHFL.BFLY P2, R21, R23, R22, R25 ;  /* 0x0c00001617157389 */ /* 0x0000640000040019 */
[----:B01----:R-:W-:Y:S01]  /*14f0*/  ENDCOLLECTIVE ;  /* 0x000000000000791b */ /* 0x003fe20003800000 */
.L_x_1345:
[----:B------:R-:W-:Y:S01]  /*1500*/  MOV R15, R21 ;  /* 0x00000015000f7202 */ /* 0x000fe20000000f00 */
[----:B------:R-:W-:Y:S06]  /*1510*/  BRA `(.L_x_1346) ;  /* 0xfffffff400d07947 */ /* 0x000fec000383ffff */
.L_x_1347:
        /* <DEDUP_REMOVED lines=14> */
.L_x_14222:


//--------------------- .text._ZN10layer_norm13ln_bwd_kernelINS_13Kernel_traitsI13__nv_bfloat16S2_S2_S2_fjLj1024ELj1ELj4ELj1ELj16ENS_18Kernel_traits_baseILj1024ES2_S2_S2_S2_fjLj128EEEEELb1ELb1ELb1ELb1EEEvNS_9BwdParamsE --------------------------
	.section	.text._ZN10layer_norm13ln_bwd_kernelINS_13Kernel_traitsI13__nv_bfloat16S2_S2_S2_fjLj1024ELj1ELj4ELj1ELj16ENS_18Kernel_traits_baseILj1024ES2_S2_S2_S2_fjLj128EEEEELb1ELb1ELb1ELb1EEEvNS_9BwdParamsE,"ax",@progbits
	.align	128
        .global         _ZN10layer_norm13ln_bwd_kernelINS_13Kernel_traitsI13__nv_bfloat16S2_S2_S2_fjLj1024ELj1ELj4ELj1ELj16ENS_18Kernel_traits_baseILj1024ES2_S2_S2_S2_fjLj128EEEEELb1ELb1ELb1ELb1EEEvNS_9BwdParamsE
        .type           _ZN10layer_norm13ln_bwd_kernelINS_13Kernel_traitsI13__nv_bfloat16S2_S2_S2_fjLj1024ELj1ELj4ELj1ELj16ENS_18Kernel_traits_baseILj1024ES2_S2_S2_S2_fjLj128EEEEELb1ELb1ELb1ELb1EEEvNS_9BwdParamsE,@function
        .size           _ZN10layer_norm13ln_bwd_kernelINS_13Kernel_traitsI13__nv_bfloat16S2_S2_S2_fjLj1024ELj1ELj4ELj1ELj16ENS_18Kernel_traits_baseILj1024ES2_S2_S2_S2_fjLj128EEEEELb1ELb1ELb1ELb1EEEvNS_9BwdParamsE,(.L_x_14223 - _ZN10layer_norm13ln_bwd_kernelINS_13Kernel_traitsI13__nv_bfloat16S2_S2_S2_fjLj1024ELj1ELj4ELj1ELj16ENS_18Kernel_traits_baseILj1024ES2_S2_S2_S2_fjLj128EEEEELb1ELb1ELb1ELb1EEEvNS_9BwdParamsE)
        .other          _ZN10layer_norm13ln_bwd_kernelINS_13Kernel_traitsI13__nv_bfloat16S2_S2_S2_fjLj1024ELj1ELj4ELj1ELj16ENS_18Kernel_traits_baseILj1024ES2_S2_S2_S2_fjLj128EEEEELb1ELb1ELb1ELb1EEEvNS_9BwdParamsE,@"STO_CUDA_ENTRY STV_DEFAULT"
_ZN10layer_norm13ln_bwd_kernelINS_13Kernel_traitsI13__nv_bfloat16S2_S2_S2_fjLj1024ELj1ELj4ELj1ELj16ENS_18Kernel_traits_baseILj1024ES2_S2_S2_S2_fjLj128EEEEELb1ELb1ELb1ELb1EEEvNS_9BwdParamsE:
.text._ZN10layer_norm13ln_bwd_kernelINS_13Kernel_traitsI13__nv_bfloat16S2_S2_S2_fjLj1024ELj1ELj4ELj1ELj16ENS_18Kernel_traits_baseILj1024ES2_S2_S2_S2_fjLj128EEEEELb1ELb1ELb1ELb1EEEvNS_9BwdParamsE:
[----:B------:R-:W0:Y:S01]  /*0000*/  LDC R1, c[0x0][0x28] ;  /* 0x00000a00ff017b82 */ /* 0x000e220000000800 */
[----:B------:R-:W1:Y:S01]  /*0010*/  S2R R3, SR_TID.X ;  /* 0x0000000000037919 */ /* 0x000e620000002100 */
[----:B------:R-:W-:Y:S01]  /*0020*/  ULDC.64 UR4, c[0x0][0x278] ;  /* 0x00009e0000047ab9 */ /* 0x000fe20000000a00 */
[----:B------:R-:W-:Y:S01]  /*0030*/  ULDC UR6, c[0x0][0x214] ;  /* 0x0000850000067ab9 */ /* 0x000fe20000000800 */
[----:B------:R-:W-:Y:S01]  /*0040*/  ULDC UR8, c[0x0][0x290] ;  /* 0x0000a40000087ab9 */ /* 0x000fe20000000800 */
[----:B------:R-:W2:Y:S01]  /*0050*/  S2R R7, SR_CTAID.X ;  /* 0x0000000000077919 */ /* 0x000ea20000002500 */
[----:B------:R-:W-:Y:S01]  /*0060*/  ULDC.64 UR12, c[0x0][0x298] ;  /* 0x0000a600000c7ab9 */ /* 0x000fe20000000a00 */
        /* <DEDUP_REMOVED lines=13> */
[----:B------:R-:W-:Y:S02]  /*0140*/  LOP3.LUT R8, R3, 0x1f, RZ, 0xc0, !PT ;  /* 0x0000001f03087812 */ /* 0x000fe400078ec0ff */
[----:B--2---:R-:W-:-:S04]  /*0150*/  LEA R2, R7, R2, 0x2 ;  /* 0x0000000207027211 */ /* 0x004fc800078e10ff */
        /* <DEDUP_REMOVED lines=51> */
.L_x_1348:
[----:B------:R-:W-:Y:S01]  /*0490*/  ULDC.64 UR6, c[0x0][0x260] ;  /* 0x0000980000067ab9 */ /* 0x000fe20000000a00 */
[----:B------:R-:W0:Y:S01]  /*04a0*/  LDC.U8 R219, c[0x0][0x2a0] ;  /* 0x0000a800ffdb7b82 */ /* 0x000e220000000000 */
[----:B------:R-:W-:-:S04]  /*04b0*/  LEA R4, P0, R8, UR6, 0x4 ;  /* 0x0000000608047c11 */ /* 0x000fc8000f8020ff */
[----:B------:R-:W-:-:S05]  /*04c0*/  IADD3.X R5, RZ, UR7, RZ, P0, !PT ;  /* 0x00000007ff057c10 */ /* 0x000fca00087fe4ff */
[----:B------:R-:W2:Y:S04]  /*04d0*/  LDG.E.128 R8, desc[UR4][R4.64] ;  /* 0x0000000404087981 */ /* 0x000ea8000c1e1d00 */
[----:B------:R-:W3:Y:S04]  /*04e0*/  LDG.E.128 R12, desc[UR4][R4.64+0x200] ;  /* 0x00020004040c7981 */ /* 0x000ee8000c1e1d00 */
[----:B------:R-:W4:Y:S04]  /*04f0*/  LDG.E.128 R236, desc[UR4][R4.64+0x400] ;  /* 0x0004000404ec7981 */ /* 0x000f28000c1e1d00 */
[----:B------:R-:W3:Y:S01]  /*0500*/  LDG.E.128 R16, desc[UR4][R4.64+0x600] ;  /* 0x0006000404107981 */ /* 0x000ee2000c1e1d00 */
        /* <DEDUP_REMOVED lines=48> */
[----:B--2---:R-:W-:Y:S01]  /*0810*/  IMAD.U32 R21, R8, 0x10000, RZ ;  /* 0x0001000008157824 */ /* 0x004fe200078e00ff */
[----:B------:R-:W-:-:S02]  /*0820*/  PRMT R3, R9, 0x7632, R3 ;  /* 0x0000763209037816 */ /* 0x000fc40000000003 */
[----:B------:R-:W-:Y:S02]  /*0830*/  SHF.L.U32 R20, R9, 0x10, RZ ;  /* 0x0000001009147819 */ /* 0x000fe400000006ff */
[C---:B------:R-:W-:Y:S01]  /*0840*/  SHF.L.U32 R9, R10.reuse, 0x10, RZ ;  /* 0x000000100a097819 */ /* 0x040fe200000006ff */
[----:B------:R-:W-:Y:S01]  /*0850*/  STL [R1+0x34], R21 ;  /* 0x0000341501007387 */ /* 0x000fe20000100800 */
[----:B------:R-:W-:Y:S01]  /*0860*/  PRMT R6, R10, 0x7632, R6 ;  /* 0x000076320a067816 */ /* 0x000fe20000000006 */
[C---:B------:R-:W-:Y:S01]  /*0870*/  IMAD.U32 R10, R11.reuse, 0x10000, RZ ;  /* 0x000100000b0a7824 */ /* 0x040fe200078e00ff */
[----:B------:R-:W-:Y:S01]  /*0880*/  PRMT R0, R8, 0x7632, R0 ;  /* 0x0000763208007816 */ /* 0x000fe20000000000 */
[----:B------:R-:W-:Y:S01]  /*0890*/  STL [R1+0x2c], R20 ;  /* 0x00002c1401007387 */ /* 0x000fe20000100800 */
[----:B------:R-:W-:Y:S01]  /*08a0*/  PRMT R7, R11, 0x7632, R7 ;  /* 0x000076320b077816 */ /* 0x000fe20000000007 */
[----:B----4-:R-:W-:Y:S01]  /*08b0*/  IMAD.U32 R241, R237, 0x10000, RZ ;  /* 0x00010000edf17824 */ /* 0x010fe200078e00ff */
[----:B------:R-:W-:Y:S01]  /*08c0*/  SHF.L.U32 R0, R0, 0x10, RZ ;  /* 0x0000001000007819 */ /* 0x000fe200000006ff */
[----:B------:R1:W-:Y:S01]  /*08d0*/  STL [R1+0x24], R9 ;  /* 0x0000240901007387 */ /* 0x0003e20000100800 */
[----:B---3--:R-:W-:Y:S01]  /*08e0*/  PRMT R8, R12, 0x7632, R8 ;  /* 0x000076320c087816 */ /* 0x008fe20000000008 */
[----:B------:R-:W-:Y:S01]  /*08f0*/  IMAD.U32 R234, R16, 0x10000, RZ ;  /* 0x0001000010ea7824 */ /* 0x000fe200078e00ff */
[----:B------:R-:W-:Y:S01]  /*0900*/  PRMT R4, R13, 0x7632, R4 ;  /* 0x000076320d047816 */ /* 0x000fe20000000004 */
[----:B------:R2:W-:Y:S01]  /*0910*/  STL [R1+0x1c], R10 ;  /* 0x00001c0a01007387 */ /* 0x0005e20000100800 */
[----:B------:R-:W-:Y:S01]  /*0920*/  PRMT R5, R14, 0x7632, R5 ;  /* 0x000076320e057816 */ /* 0x000fe20000000005 */
[----:B------:R-:W-:Y:S01]  /*0930*/  IMAD.U32 R221, R19, 0x10000, RZ ;  /* 0x0001000013dd7824 */ /* 0x000fe200078e00ff */
[----:B------:R-:W-:-:S02]  /*0940*/  PRMT R242, R236, 0x7632, R242 ;  /* 0x00007632ecf27816 */ /* 0x000fc400000000f2 */
[----:B------:R-:W-:Y:S02]  /*0950*/  PRMT R240, R237, 0x7632, R240 ;  /* 0x00007632edf07816 */ /* 0x000fe400000000f0 */
[----:B-1----:R-:W-:Y:S01]  /*0960*/  SHF.L.U32 R9, R12, 0x10, RZ ;  /* 0x000000100c097819 */ /* 0x002fe200000006ff */
[----:B------:R-:W-:Y:S01]  /*0970*/  IMAD.U32 R242, R242, 0x10000, RZ ;  /* 0x00010000f2f27824 */ /* 0x000fe200078e00ff */
[----:B------:R-:W-:Y:S02]  /*0980*/  PRMT R235, R239, 0x7632, R235 ;  /* 0x00007632efeb7816 */ /* 0x000fe400000000eb */
[----:B--2---:R-:W-:Y:S01]  /*0990*/  SHF.L.U32 R10, R13, 0x10, RZ ;  /* 0x000000100d0a7819 */ /* 0x004fe200000006ff */
[----:B------:R1:W-:Y:S01]  /*09a0*/  STL [R1+0x14], R9 ;  /* 0x0000140901007387 */ /* 0x0003e20000100800 */
[----:B------:R-:W-:Y:S01]  /*09b0*/  PRMT R222, R18, 0x7632, R222 ;  /* 0x0000763212de7816 */ /* 0x000fe200000000de */
[----:B------:R-:W-:Y:S01]  /*09c0*/  IMAD.U32 R235, R235, 0x10000, RZ ;  /* 0x00010000ebeb7824 */ /* 0x000fe200078e00ff */
[----:B------:R-:W-:Y:S01]  /*09d0*/  PRMT R244, R15, 0x7632, R244 ;  /* 0x000076320ff47816 */ /* 0x000fe200000000f4 */
[----:B------:R-:W-:Y:S01]  /*09e0*/  STL [R1+0xc], R10 ;  /* 0x00000c0a01007387 */ /* 0x000fe20000100800 */
[----:B------:R-:W-:Y:S01]  /*09f0*/  PRMT R237, R238, 0x7632, R237 ;  /* 0x00007632eeed7816 */ /* 0x000fe200000000ed */
[----:B------:R-:W-:Y:S01]  /*0a00*/  IMAD.U32 R222, R222, 0x10000, RZ ;  /* 0x00010000dede7824 */ /* 0x000fe200078e00ff */
[----:B------:R-:W-:-:S02]  /*0a10*/  PRMT R233, R16, 0x7632, R233 ;  /* 0x0000763210e97816 */ /* 0x000fc400000000e9 */
[----:B------:R-:W-:Y:S01]  /*0a20*/  PRMT R230, R17, 0x7632, R230 ;  /* 0x0000763211e67816 */ /* 0x000fe200000000e6 */
[----:B-1----:R-:W-:Y:S01]  /*0a30*/  IMAD.U32 R9, R14, 0x10000, RZ ;  /* 0x000100000e097824 */ /* 0x002fe200078e00ff */
[----:B------:R-:W-:Y:S02]  /*0a40*/  PRMT R220, R19, 0x7632, R220 ;  /* 0x0000763213dc7816 */ /* 0x000fe400000000dc */
[----:B------:R-:W-:Y:S02]  /*0a50*/  SHF.L.U32 R243, R236, 0x10, RZ ;  /* 0x00000010ecf37819 */ /* 0x000fe400000006ff */
[----:B------:R1:W-:Y:S01]  /*0a60*/  STL [R1+0x4], R9 ;  /* 0x0000040901007387 */ /* 0x0003e20000100800 */
[----:B------:R-:W-:Y:S02]  /*0a70*/  SHF.L.U32 R245, R15, 0x10, RZ ;  /* 0x000000100ff57819 */ /* 0x000fe400000006ff */
[----:B------:R-:W-:Y:S01]  /*0a80*/  SHF.L.U32 R238, R238, 0x10, RZ ;  /* 0x00000010eeee7819 */ /* 0x000fe200000006ff */
[----:B------:R2:W-:Y:S01]  /*0a90*/  STL [R1+0x30], R0 ;  /* 0x0000300001007387 */ /* 0x0005e20000100800 */
[----:B------:R-:W-:-:S02]  /*0aa0*/  SHF.L.U32 R236, R239, 0x10, RZ ;  /* 0x00000010efec7819 */ /* 0x000fc400000006ff */
[----:B------:R-:W-:Y:S02]  /*0ab0*/  SHF.L.U32 R232, R17, 0x10, RZ ;  /* 0x0000001011e87819 */ /* 0x000fe400000006ff */
[----:B------:R-:W-:Y:S02]  /*0ac0*/  SHF.L.U32 R223, R18, 0x10, RZ ;  /* 0x0000001012df7819 */ /* 0x000fe400000006ff */
[----:B-1----:R-:W-:Y:S01]  /*0ad0*/  SHF.L.U32 R9, R3, 0x10, RZ ;  /* 0x0000001003097819 */ /* 0x002fe200000006ff */
[----:B------:R-:W-:Y:S01]  /*0ae0*/  IMAD.U32 R3, R6, 0x10000, RZ ;  /* 0x0001000006037824 */ /* 0x000fe200078e00ff */
[----:B------:R-:W-:Y:S02]  /*0af0*/  SHF.L.U32 R6, R8, 0x10, RZ ;  /* 0x0000001008067819 */ /* 0x000fe400000006ff */
[----:B--2---:R-:W-:Y:S01]  /*0b00*/  SHF.L.U32 R0, R7, 0x10, RZ ;  /* 0x0000001007007819 */ /* 0x004fe200000006ff */
[----:B------:R-:W-:Y:S01]  /*0b10*/  STL [R1+0x28], R9 ;  /* 0x0000280901007387 */ /* 0x000fe20000100800 */
[----:B------:R-:W-:-:S02]  /*0b20*/  SHF.L.U32 R244, R244, 0x10, RZ ;  /* 0x00000010f4f47819 */ /* 0x000fc400000006ff */
[----:B------:R-:W-:Y:S01]  /*0b30*/  SHF.L.U32 R240, R240, 0x10, RZ ;  /* 0x00000010f0f07819 */ /* 0x000fe200000006ff */
[----:B------:R1:W-:Y:S01]  /*0b40*/  STL [R1+0x20], R3 ;  /* 0x0000200301007387 */ /* 0x0003e20000100800 */
[----:B------:R-:W-:Y:S02]  /*0b50*/  SHF.L.U32 R237, R237, 0x10, RZ ;  /* 0x00000010eded7819 */ /* 0x000fe400000006ff */
[----:B------:R-:W-:Y:S01]  /*0b60*/  SHF.L.U32 R233, R233, 0x10, RZ ;  /* 0x00000010e9e97819 */ /* 0x000fe200000006ff */
[----:B------:R2:W-:Y:S01]  /*0b70*/  STL [R1+0x18], R0 ;  /* 0x0000180001007387 */ /* 0x0005e20000100800 */
[----:B------:R-:W-:Y:S02]  /*0b80*/  SHF.L.U32 R230, R230, 0x10, RZ ;  /* 0x00000010e6e67819 */ /* 0x000fe400000006ff */
[----:B------:R-:W-:Y:S01]  /*0b90*/  SHF.L.U32 R220, R220, 0x10, RZ ;  /* 0x00000010dcdc7819 */ /* 0x000fe200000006ff */
[----:B------:R3:W-:Y:S01]  /*0ba0*/  STL [R1+0x10], R6 ;  /* 0x0000100601007387 */ /* 0x0007e20000100800 */
[----:B-1----:R-:W-:Y:S01]  /*0bb0*/  IMAD.U32 R3, R4, 0x10000, RZ ;  /* 0x0001000004037824 */ /* 0x002fe200078e00ff */
[----:B--2---:R-:W-:-:S04]  /*0bc0*/  SHF.L.U32 R0, R5, 0x10, RZ ;  /* 0x0000001005007819 */ /* 0x004fc800000006ff */
[----:B------:R3:W-:Y:S04]  /*0bd0*/  STL [R1+0x8], R3 ;  /* 0x0000080301007387 */ /* 0x0007e80000100800 */
[----:B0-----:R3:W-:Y:S02]  /*0be0*/  STL [R1], R0 ;  /* 0x0000000001007387 */ /* 0x0017e40000100800 */
.L_x_1520:
[----:B------:R-:W0:Y:S08]  /*0bf0*/  LDC.64 R192, c[0x0][0x288] ;  /* 0x0000a200ffc07b82 */ /* 0x000e300000000a00 */
[----:B------:R-:W1:Y:S08]  /*0c00*/  LDC.64 R194, c[0x0][0x258] ;  /* 0x00009600ffc27b82 */ /* 0x000e700000000a00 */
[----:B------:R-:W2:Y:S01]  /*0c10*/  LDC.64 R196, c[0x0][0x280] ;  /* 0x0000a000ffc47b82 */ /* 0x000ea20000000a00 */
[----:B0-----:R-:W-:-:S07]  /*0c20*/  IMAD.WIDE R192, R2, 0x4, R192 ;  /* 0x0000000402c07825 */ /* 0x001fce00078e02c0 */
[----:B------:R-:W0:Y:S01]  /*0c30*/  LDC R239, c[0x0][0x218] ;  /* 0x00008600ffef7b82 */ /* 0x000e220000000800 */
[----:B------:R1:W4:Y:S01]  /*0c40*/  LDG.E R225, desc[UR4][R192.64] ;  /* 0x00000004c0e17981 */ /* 0x000322000c1e1900 */
[----:B------:R-:W3:Y:S06]  /*0c50*/  S2R R231, SR_TID.X ;  /* 0x0000000000e77919 */ /* 0x000eec0000002100 */
[----:B------:R-:W3:Y:S01]  /*0c60*/  LDC.64 R216, c[0x0][0x250] ;  /* 0x00009400ffd87b82 */ /* 0x000ee20000000a00 */
[----:B-1----:R-:W-:-:S04]  /*0c70*/  IMAD.WIDE R192, R2, 0x4, R194 ;  /* 0x0000000402c07825 */ /* 0x002fc800078e02c2 */
[C---:B--2---:R-:W-:Y:S01]  /*0c80*/  IMAD.WIDE R194, R2.reuse, 0x4, R196 ;  /* 0x0000000402c27825 */ /* 0x044fe200078e02c4 */
[----:B-----5:R1:W5:Y:S01]  /*0c90*/  LDG.E R215, desc[UR4][R192.64] ;  /* 0x00000004c0d77981 */ /* 0x020362000c1e1900 */
[----:B------:R-:W-:Y:S03]  /*0ca0*/  BSSY B0, `(.L_x_1350) ;  /* 0x00001b6000007945 */ /* 0x000fe60003800000 */
[----:B------:R2:W5:Y:S01]  /*0cb0*/  LDG.E R226, desc[UR4][R194.64] ;  /* 0x00000004c2e27981 */ /* 0x000562000c1e1900 */
[C---:B0-----:R-:W-:Y:S01]  /*0cc0*/  IMAD R196, R2.reuse, R239, RZ ;  /* 0x000000ef02c47224 */ /* 0x041fe200078e02ff */
[----:B-1----:R-:W0:Y:S04]  /*0cd0*/  LDC.64 R192, c[0x0][0x2c8] ;  /* 0x0000b200ffc07b82 */ /* 0x002e280000000a00 */
[----:B------:R-:W-:Y:S01]  /*0ce0*/  SHF.R.S32.HI R197, RZ, 0x1f, R196 ;  /* 0x0000001fffc57819 */ /* 0x000fe200000114c4 */
[----:B---3--:R-:W-:-:S03]  /*0cf0*/  IMAD.WIDE R216, R2, 0x4, R216 ;  /* 0x0000000402d87825 */ /* 0x008fc600078e02d8 */
[----:B------:R-:W-:Y:S02]  /*0d00*/  LEA.HI R197, R197, R196, RZ, 0x3 ;  /* 0x000000c4c5c57211 */ /* 0x000fe400078f18ff */
[----:B------:R-:W-:-:S04]  /*0d10*/  LOP3.LUT R231, R231, 0x1f, RZ, 0xc0, !PT ;  /* 0x0000001fe7e77812 */ /* 0x000fc800078ec0ff */
[----:B------:R-:W-:-:S04]  /*0d20*/  LEA.HI.SX32 R227, R197, R231, 0x1d ;  /* 0x000000e7c5e37211 */ /* 0x000fc800078feaff */
[C---:B------:R-:W-:Y:S01]  /*0d30*/  IADD3 R224, R227.reuse, 0x20, RZ ;  /* 0x00000020e3e07810 */ /* 0x040fe20007ffe0ff */
[C---:B------:R-:W-:Y:S01]  /*0d40*/  VIADD R218, R227.reuse, 0x40 ;  /* 0x00000040e3da7836 */ /* 0x040fe20000000000 */
[C---:B------:R-:W-:Y:S01]  /*0d50*/  IADD3 R214, R227.reuse, 0x60, RZ ;  /* 0x00000060e3d67810 */ /* 0x040fe20007ffe0ff */
[----:B0-----:R-:W-:-:S04]  /*0d60*/  IMAD.WIDE.U32 R198, R227, 0x10, R192 ;  /* 0x00000010e3c67825 */ /* 0x001fc800078e00c0 */
[----:B------:R-:W-:-:S04]  /*0d70*/  IMAD.WIDE.U32 R196, R224, 0x10, R192 ;  /* 0x00000010e0c47825 */ /* 0x000fc800078e00c0 */
[----:B--2---:R-:W-:-:S04]  /*0d80*/  IMAD.WIDE.U32 R194, R218, 0x10, R192 ;  /* 0x00000010dac27825 */ /* 0x004fc800078e00c0 */
[----:B------:R-:W-:Y:S01]  /*0d90*/  IMAD.WIDE.U32 R192, R214, 0x10, R192 ;  /* 0x00000010d6c07825 */ /* 0x000fe200078e00c0 */
[----:B----4-:R-:W-:-:S13]  /*0da0*/  ISETP.GT.AND P2, PT, R225, RZ, PT ;  /* 0x000000ffe100720c */ /* 0x010fda0003f44270 */
[----:B------:R-:W-:Y:S05]  /*0db0*/  @P2 BRA `(.L_x_1351) ;  /* 0x0000000000782947 */ /* 0x000fea0003800000 */
[----:B------:R-:W-:Y:S01]  /*0dc0*/  MOV R229, UR14 ;  /* 0x0000000e00e57c02 */ /* 0x000fe20008000f00 */
[----:B------:R-:W-:Y:S01]  /*0dd0*/  IMAD.U32 R228, RZ, RZ, UR15 ;  /* 0x0000000fffe47e24 */ /* 0x000fe2000f8e00ff */
[----:B-----5:R-:W-:Y:S01]  /*0de0*/  ISETP.GE.AND P3, PT, R226, 0x1, PT ;  /* 0x00000001e200780c */ /* 0x020fe20003f66270 */
[----:B------:R-:W0:Y:S01]  /*0df0*/  LDC.64 R216, c[0x0][0x240] ;  /* 0x00009000ffd87b82 */ /* 0x000e220000000a00 */
[----:B------:R-:W-:-:S04]  /*0e00*/  ISETP.NE.U32.AND P0, PT, R229, RZ, PT ;  /* 0x000000ffe500720c */ /* 0x000fc80003f05070 */
[----:B------:R-:W-:-:S13]  /*0e10*/  ISETP.NE.AND.EX P0, PT, R228, RZ, PT, P0 ;  /* 0x000000ffe400720c */ /* 0x000fda0003f05300 */
[----:B------:R1:W5:Y:S04]  /*0e20*/  @P0 LDG.E.128 R36, desc[UR4][R196.64] ;  /* 0x00000004c4240981 */ /* 0x000368000c1e1d00 */
[----:B------:R2:W5:Y:S04]  /*0e30*/  @P0 LDG.E.128 R40, desc[UR4][R198.64] ;  /* 0x00000004c6280981 */ /* 0x000568000c1e1d00 */
[----:B------:R3:W5:Y:S01]  /*0e40*/  @P0 LDG.E.128 R32, desc[UR4][R194.64] ;  /* 0x00000004c2200981 */ /* 0x000762000c1e1d00 */
[----:B-1----:R-:W-:-:S03]  /*0e50*/  @P3 IADD3 R196, R226, -0x1, RZ ;  /* 0xffffffffe2c43810 */ /* 0x002fc60007ffe0ff */
[----:B------:R1:W5:Y:S02]  /*0e60*/  @P0 LDG.E.128 R28, desc[UR4][R192.64] ;  /* 0x00000004c01c0981 */ /* 0x000364000c1e1d00 */
[----:B------:R-:W-:Y:S01]  /*0e70*/  @P3 IMAD R196, R196, R239, RZ ;  /* 0x000000efc4c43224 */ /* 0x000fe200078e02ff */
[----:B--2---:R-:W-:-:S04]  /*0e80*/  HFMA2.MMA R198, -RZ, RZ, 0, 0 ;  /* 0x00000000ffc67435 */ /* 0x004fc800000001ff */
[----:B------:R-:W-:-:S04]  /*0e90*/  @P3 SHF.R.S32.HI R197, RZ, 0x1f, R196 ;  /* 0x0000001fffc53819 */ /* 0x000fc800000114c4 */
[----:B------:R-:W-:-:S04]  /*0ea0*/  @P3 LEA.HI R197, R197, R196, RZ, 0x3 ;  /* 0x000000c4c5c53211 */ /* 0x000fc800078f18ff */
[----:B------:R-:W-:-:S04]  /*0eb0*/  @P3 LEA.HI.SX32 R198, R197, R231, 0x1d ;  /* 0x000000e7c5c63211 */ /* 0x000fc800078feaff */
[C---:B---3--:R-:W-:Y:S01]  /*0ec0*/  IADD3 R194, R198.reuse, 0x40, RZ ;  /* 0x00000040c6c27810 */ /* 0x048fe20007ffe0ff */
[C---:B------:R-:W-:Y:S01]  /*0ed0*/  VIADD R196, R198.reuse, 0x20 ;  /* 0x00000020c6c47836 */ /* 0x040fe20000000000 */
[C---:B-1----:R-:W-:Y:S01]  /*0ee0*/  IADD3 R192, R198.reuse, 0x60, RZ ;  /* 0x00000060c6c07810 */ /* 0x042fe20007ffe0ff */
[----:B0-----:R-:W-:-:S04]  /*0ef0*/  IMAD.WIDE.U32 R198, R198, 0x8, R216 ;  /* 0x00000008c6c67825 */ /* 0x001fc800078e00d8 */
[--C-:B------:R-:W-:Y:S02]  /*0f00*/  IMAD.WIDE.U32 R196, R196, 0x8, R216.reuse ;  /* 0x00000008c4c47825 */ /* 0x100fe400078e00d8 */
[----:B------:R-:W5:Y:S02]  /*0f10*/  LDG.E.64 R198, desc[UR4][R198.64] ;  /* 0x00000004c6c67981 */ /* 0x000f64000c1e1b00 */
[--C-:B------:R-:W-:Y:S02]  /*0f20*/  IMAD.WIDE.U32 R194, R194, 0x8, R216.reuse ;  /* 0x00000008c2c27825 */ /* 0x100fe400078e00d8 */
[----:B------:R-:W5:Y:S02]  /*0f30*/  LDG.E.64 R196, desc[UR4][R196.64] ;  /* 0x00000004c4c47981 */ /* 0x000f64000c1e1b00 */
[----:B------:R-:W-:Y:S02]  /*0f40*/  IMAD.WIDE.U32 R192, R192, 0x8, R216 ;  /* 0x00000008c0c07825 */ /* 0x000fe400078e00d8 */
[----:B------:R-:W5:Y:S04]  /*0f50*/  LDG.E.64 R194, desc[UR4][R194.64] ;  /* 0x00000004c2c27981 */ /* 0x000f68000c1e1b00 */
[----:B------:R-:W5:Y:S01]  /*0f60*/  LDG.E.64 R192, desc[UR4][R192.64] ;  /* 0x00000004c0c07981 */ /* 0x000f62000c1e1b00 */
[----:B------:R-:W-:Y:S01]  /*0f70*/  IMAD.MOV.U32 R250, RZ, RZ, RZ ;  /* 0x000000fffffa7224 */ /* 0x000fe200078e00ff */
[----:B------:R-:W-:Y:S01]  /*0f80*/  MOV R247, RZ ;  /* 0x000000ff00f77202 */ /* 0x000fe20000000f00 */
[----:B------:R-:W-:Y:S06]  /*0f90*/  BRA `(.L_x_1352) ;  /* 0x0000001800187947 */ /* 0x000fec0003800000 */
.L_x_1351:
[----:B------:R-:W0:Y:S01]  /*0fa0*/  LDC.64 R20, c[0x0][0x2b8] ;  /* 0x0000ae00ff147b82 */ /* 0x000e220000000a00 */
[----:B------:R-:W-:Y:S01]  /*0fb0*/  IADD3 R225, R225, -0x1, RZ ;  /* 0xffffffffe1e17810 */ /* 0x000fe20007ffe0ff */
[----:B------:R-:W2:Y:S04]  /*0fc0*/  LDG.E R216, desc[UR4][R216.64] ;  /* 0x00000004d8d87981 */ /* 0x000ea8000c1e1900 */
[----:B------:R-:W-:Y:S02]  /*0fd0*/  IMAD R225, R225, R239, RZ ;  /* 0x000000efe1e17224 */ /* 0x000fe400078e02ff */
[----:B------:R-:W1:Y:S03]  /*0fe0*/  LDC.64 R8, c[0x0][0x238] ;  /* 0x00008e00ff087b82 */ /* 0x000e660000000a00 */
[----:B------:R-:W-:-:S04]  /*0ff0*/  SHF.R.S32.HI R0, RZ, 0x1f, R225 ;  /* 0x0000001fff007819 */ /* 0x000fc800000114e1 */
[----:B------:R-:W-:Y:S01]  /*1000*/  LEA.HI R0, R0, R225, RZ, 0x3 ;  /* 0x000000e100007211 */ /* 0x000fe200078f18ff */
[----:B------:R-:W3:Y:S03]  /*1010*/  LDC.64 R204, c[0x0][0x240] ;  /* 0x00009000ffcc7b82 */ /* 0x000ee60000000a00 */
[----:B------:R-:W-:-:S05]  /*1020*/  LEA.HI.SX32 R3, R0, R231, 0x1d ;  /* 0x000000e700037211 */ /* 0x000fca00078feaff */
[----:B0-----:R-:W-:-:S06]  /*1030*/  IMAD.WIDE.U32 R24, R3, 0x10, R20 ;  /* 0x0000001003187825 */ /* 0x001fcc00078e0014 */
[----:B------:R-:W4:Y:S01]  /*1040*/  LDG.E.128 R24, desc[UR4][R24.64] ;  /* 0x0000000418187981 */ /* 0x000f22000c1e1d00 */
[----:B-1----:R-:W-:-:S04]  /*1050*/  IMAD.WIDE.U32 R172, R227, 0x10, R8 ;  /* 0x00000010e3ac7825 */ /* 0x002fc800078e0008 */
[--C-:B------:R-:W-:Y:S02]  /*1060*/  IMAD.WIDE.U32 R168, R224, 0x10, R8.reuse ;  /* 0x00000010e0a87825 */ /* 0x100fe400078e0008 */
[----:B------:R-:W3:Y:S02]  /*1070*/  LDG.E.128 R172, desc[UR4][R172.64] ;  /* 0x00000004acac7981 */ /* 0x000ee4000c1e1d00 */
[--C-:B------:R-:W-:Y:S02]  /*1080*/  IMAD.WIDE.U32 R4, R218, 0x10, R8.reuse ;  /* 0x00000010da047825 */ /* 0x100fe400078e0008 */
[----:B------:R-:W3:Y:S02]  /*1090*/  LDG.E.128 R168, desc[UR4][R168.64] ;  /* 0x00000004a8a87981 */ /* 0x000ee4000c1e1d00 */
[----:B------:R-:W-:Y:S02]  /*10a0*/  IMAD.WIDE.U32 R8, R214, 0x10, R8 ;  /* 0x00000010d6087825 */ /* 0x000fe400078e0008 */
[----:B------:R-:W3:Y:S02]  /*10b0*/  LDG.E.128 R4, desc[UR4][R4.64] ;  /* 0x0000000404047981 */ /* 0x000ee4000c1e1d00 */
[----:B------:R-:W-:-:S02]  /*10c0*/  VIADD R13, R3, 0x20 ;  /* 0x00000020030d7836 */ /* 0x000fc40000000000 */
[----:B------:R-:W3:Y:S02]  /*10d0*/  LDG.E.128 R8, desc[UR4][R8.64] ;  /* 0x0000000408087981 */ /* 0x000ee4000c1e1d00 */
[----:B------:R-:W-:-:S06]  /*10e0*/  IMAD.WIDE.U32 R12, R13, 0x10, R20 ;  /* 0x000000100d0c7825 */ /* 0x000fcc00078e0014 */
[----:B------:R-:W3:Y:S01]  /*10f0*/  LDG.E.128 R12, desc[UR4][R12.64] ;  /* 0x000000040c0c7981 */ /* 0x000ee2000c1e1d00 */
[----:B-----5:R-:W-:Y:S02]  /*1100*/  ISETP.GE.AND P3, PT, R226, 0x1, PT ;  /* 0x00000001e200780c */ /* 0x020fe40003f66270 */
[C---:B------:R-:W-:Y:S02]  /*1110*/  IADD3 R17, R3.reuse, 0x40, RZ ;  /* 0x0000004003117810 */ /* 0x040fe40007ffe0ff */
[----:B------:R-:W-:Y:S02]  /*1120*/  IADD3 R3, R3, 0x60, RZ ;  /* 0x0000006003037810 */ /* 0x000fe40007ffe0ff */
[----:B------:R-:W-:-:S07]  /*1130*/  MOV R229, UR14 ;  /* 0x0000000e00e57c02 */ /* 0x000fce0008000f00 */
[----:B------:R-:W-:-:S04]  /*1140*/  @P3 VIADD R0, R226, 0xffffffff ;  /* 0xffffffffe2003836 */ /* 0x000fc80000000000 */
[----:B------:R-:W-:Y:S01]  /*1150*/  @P3 IMAD R0, R0, R239, RZ ;  /* 0x000000ef00003224 */ /* 0x000fe200078e02ff */
[----:B------:R-:W-:Y:S01]  /*1160*/  MOV R228, UR15 ;  /* 0x0000000f00e47c02 */ /* 0x000fe20008000f00 */
[----:B------:R-:W-:Y:S01]  /*1170*/  IMAD.WIDE.U32 R16, R17, 0x10, R20 ;  /* 0x0000001011107825 */ /* 0x000fe200078e0014 */
[----:B------:R-:W-:-:S03]  /*1180*/  ISETP.NE.U32.AND P0, PT, R229, RZ, PT ;  /* 0x000000ffe500720c */ /* 0x000fc60003f05070 */
[----:B------:R-:W-:Y:S01]  /*1190*/  IMAD.WIDE.U32 R20, R3, 0x10, R20 ;  /* 0x0000001003147825 */ /* 0x000fe200078e0014 */
[----:B------:R-:W-:Y:S01]  /*11a0*/  @P3 SHF.R.S32.HI R3, RZ, 0x1f, R0 ;  /* 0x0000001fff033819 */ /* 0x000fe20000011400 */
[----:B------:R-:W-:Y:S01]  /*11b0*/  HFMA2.MMA R203, -RZ, RZ, 0, 0 ;  /* 0x00000000ffcb7435 */ /* 0x000fe200000001ff */
[----:B------:R-:W-:Y:S01]  /*11c0*/  ISETP.NE.AND.EX P0, PT, R228, RZ, PT, P0 ;  /* 0x000000ffe400720c */ /* 0x000fe20003f05300 */
[----:B------:R-:W3:Y:S01]  /*11d0*/  LDG.E.128 R16, desc[UR4][R16.64] ;  /* 0x0000000410107981 */ /* 0x000ee2000c1e1d00 */
[----:B------:R-:W-:-:S03]  /*11e0*/  @P3 LEA.HI R3, R3, R0, RZ, 0x3 ;  /* 0x0000000003033211 */ /* 0x000fc600078f18ff */
[----:B------:R-:W3:Y:S01]  /*11f0*/  LDG.E.128 R20, desc[UR4][R20.64] ;  /* 0x0000000414147981 */ /* 0x000ee2000c1e1d00 */
[----:B------:R-:W-:-:S07]  /*1200*/  @P3 LEA.HI.SX32 R203, R3, R231, 0x1d ;  /* 0x000000e703cb3211 */ /* 0x000fce00078feaff */
[----:B------:R-:W5:Y:S04]  /*1210*/  @P0 LDG.E.128 R40, desc[UR4][R198.64] ;  /* 0x00000004c6280981 */ /* 0x000f68000c1e1d00 */
[----:B------:R-:W5:Y:S04]  /*1220*/  @P0 LDG.E.128 R36, desc[UR4][R196.64] ;  /* 0x00000004c4240981 */ /* 0x000f68000c1e1d00 */
[----:B------:R-:W5:Y:S04]  /*1230*/  @P0 LDG.E.128 R32, desc[UR4][R194.64] ;  /* 0x00000004c2200981 */ /* 0x000f68000c1e1d00 */
[----:B------:R-:W5:Y:S01]  /*1240*/  @P0 LDG.E.128 R28, desc[UR4][R192.64] ;  /* 0x00000004c01c0981 */ /* 0x000f62000c1e1d00 */
[----:B------:R-:W-:-:S04]  /*1250*/  ISETP.NE.AND P0, PT, R219, RZ, PT ;  /* 0x000000ffdb00720c */ /* 0x000fc80003f05270 */
[----:B--2---:R-:W-:Y:S02]  /*1260*/  FSEL R186, R216, RZ, !P0 ;  /* 0x000000ffd8ba7208 */ /* 0x004fe40004000000 */
[C---:B----4-:R-:W-:Y:S02]  /*1270*/  PRMT R177, R27.reuse, 0x7632, R177 ;  /* 0x000076321bb17816 */ /* 0x050fe400000000b1 */
[----:B------:R-:W-:Y:S02]  /*1280*/  SHF.L.U32 R178, R27, 0x10, RZ ;  /* 0x000000101bb27819 */ /* 0x000fe400000006ff */
[----:B------:R-:W-:Y:S02]  /*1290*/  IADD3 R27, R203, 0x40, RZ ;  /* 0x00000040cb1b7810 */ /* 0x000fe40007ffe0ff */
[C---:B------:R-:W-:Y:S02]  /*12a0*/  PRMT R176, R26.reuse, 0x7632, R176 ;  /* 0x000076321ab07816 */ /* 0x040fe400000000b0 */
[----:B------:R-:W-:Y:S01]  /*12b0*/  SHF.L.U32 R179, R26, 0x10, RZ ;  /* 0x000000101ab37819 */ /* 0x000fe200000006ff */
[C---:B---3--:R-:W-:Y:S01]  /*12c0*/  IMAD.U32 R184, R175.reuse, 0x10000, RZ ;  /* 0x00010000afb87824 */ /* 0x048fe200078e00ff */
[----:B------:R-:W-:Y:S01]  /*12d0*/  PRMT R182, R175, 0x7632, R182 ;  /* 0x00007632afb67816 */ /* 0x000fe200000000b6 */
[----:B------:R-:W-:Y:S01]  /*12e0*/  IMAD.WIDE.U32 R26, R27, 0x8, R204 ;  /* 0x000000081b1a7825 */ /* 0x000fe200078e00cc */
[----:B------:R-:W-:-:S02]  /*12f0*/  PRMT R175, R25, 0x7632, R175 ;  /* 0x0000763219af7816 */ /* 0x000fc400000000af */
[----:B------:R-:W-:Y:S01]  /*1300*/  PRMT R188, R169, 0x7632, R188 ;  /* 0x00007632a9bc7816 */ /* 0x000fe200000000bc */
[----:B------:R-:W-:Y:S01]  /*1310*/  IMAD.U32 R180, R25, 0x10000, RZ ;  /* 0x0001000019b47824 */ /* 0x000fe200078e00ff */
[----:B------:R-:W-:Y:S01]  /*1320*/  SHF.L.U32 R200, R169, 0x10, RZ ;  /* 0x00000010a9c87819 */ /* 0x000fe200000006ff */
[C---:B------:R-:W-:Y:S01]  /*1330*/  IMAD.U32 R0, R172.reuse, 0x10000, RZ ;  /* 0x00010000ac007824 */ /* 0x040fe200078e00ff */
[C---:B------:R-:W-:Y:S01]  /*1340*/  IADD3 R25, R203.reuse, 0x60, RZ ;  /* 0x00000060cb197810 */ /* 0x040fe20007ffe0ff */
[----:B------:R-:W-:Y:S01]  /*1350*/  VIADD R169, R203, 0x20 ;  /* 0x00000020cba97836 */ /* 0x000fe20000000000 */
[----:B------:R-:W-:Y:S01]  /*1360*/  PRMT R3, R172, 0x7632, R3 ;  /* 0x00007632ac037816 */ /* 0x000fe20000000003 */
[----:B------:R-:W-:Y:S01]  /*1370*/  IMAD.U32 R202, R171, 0x10000, RZ ;  /* 0x00010000abca7824 */ /* 0x000fe200078e00ff */
[C---:B------:R-:W-:Y:S01]  /*1380*/  PRMT R172, R173.reuse, 0x7632, R172 ;  /* 0x00007632adac7816 */ /* 0x040fe200000000ac */
[----:B------:R0:W5:Y:S01]  /*1390*/  LDG.E.64 R194, desc[UR4][R26.64] ;  /* 0x000000041ac27981 */ /* 0x000162000c1e1b00 */
[----:B------:R-:W-:-:S02]  /*13a0*/  SHF.L.U32 R185, R173, 0x10, RZ ;  /* 0x00000010adb97819 */ /* 0x000fc400000006ff */
[C---:B------:R-:W-:Y:S02]  /*13b0*/  PRMT R189, R170.reuse, 0x7632, R189 ;  /* 0x00007632aabd7816 */ /* 0x040fe400000000bd */
[----:B------:R-:W-:Y:S02]  /*13c0*/  SHF.L.U32 R201, R170, 0x10, RZ ;  /* 0x00000010aac97819 */ /* 0x000fe400000006ff */
[----:B------:R-:W-:Y:S01]  /*13d0*/  PRMT R190, R171, 0x7632, R190 ;  /* 0x00007632abbe7816 */ /* 0x000fe200000000be */
[----:B------:R-:W-:Y:S01]  /*13e0*/  IMAD.WIDE.U32 R170, R203, 0x8, R204 ;  /* 0x00000008cbaa7825 */ /* 0x000fe200078e00cc */
[C---:B------:R-:W-:Y:S02]  /*13f0*/  PRMT R173, R174.reuse, 0x7632, R173 ;  /* 0x00007632aead7816 */ /* 0x040fe400000000ad */
[----:B------:R-:W-:Y:S01]  /*1400*/  SHF.L.U32 R183, R174, 0x10, RZ ;  /* 0x00000010aeb77819 */ /* 0x000fe200000006ff */
[----:B------:R-:W-:Y:S01]  /*1410*/  IMAD.U32 R191, R168, 0x10000, RZ ;  /* 0x00010000a8bf7824 */ /* 0x000fe200078e00ff */
[----:B------:R-:W-:-:S02]  /*1420*/  PRMT R174, R24, 0x7632, R174 ;  /* 0x0000763218ae7816 */ /* 0x000fc400000000ae */
[----:B------:R-:W-:Y:S01]  /*1430*/  SHF.L.U32 R181, R24, 0x10, RZ ;  /* 0x0000001018b57819 */ /* 0x000fe200000006ff */
[----:B------:R-:W-:Y:S01]  /*1440*/  IMAD.WIDE.U32 R24, R25, 0x8, R204 ;  /* 0x0000000819187825 */ /* 0x000fe200078e00cc */
[----:B------:R-:W-:Y:S01]  /*1450*/  PRMT R187, R168, 0x7632, R187 ;  /* 0x00007632a8bb7816 */ /* 0x000fe200000000bb */
[----:B------:R-:W5:Y:S01]  /*1460*/  LDG.E.64 R198, desc[UR4][R170.64] ;  /* 0x00000004aac67981 */ /* 0x000f62000c1e1b00 */
[----:B------:R-:W-:Y:S01]  /*1470*/  PRMT R203, R4, 0x7632, R203 ;  /* 0x0000763204cb7816 */ /* 0x000fe200000000cb */
[----:B------:R-:W-:Y:S01]  /*1480*/  IMAD.WIDE.U32 R168, R169, 0x8, R204 ;  /* 0x00000008a9a87825 */ /* 0x000fe200078e00cc */
[----:B0-----:R-:W-:Y:S01]  /*1490*/  PRMT R27, R11, 0x7632, R27 ;  /* 0x000076320b1b7816 */ /* 0x001fe2000000001b */
[----:B------:R0:W5:Y:S01]  /*14a0*/  LDG.E.64 R192, desc[UR4][R24.64] ;  /* 0x0000000418c07981 */ /* 0x000162000c1e1b00 */
[----:B------:R-:W-:Y:S02]  /*14b0*/  SHF.L.U32 R250, R8, 0x10, RZ ;  /* 0x0000001008fa7819 */ /* 0x000fe400000006ff */
[----:B------:R-:W-:-:S02]  /*14c0*/  PRMT R204, R5, 0x7632, R204 ;  /* 0x0000763205cc7816 */ /* 0x000fc400000000cc */
[----:B------:R-:W-:Y:S01]  /*14d0*/  SHF.L.U32 R208, R5, 0x10, RZ ;  /* 0x0000001005d07819 */ /* 0x000fe200000006ff */
[----:B------:R-:W-:Y:S01]  /*14e0*/  FADD.FTZ R5, -R186, R184 ;  /* 0x000000b8ba057221 */ /* 0x000fe20000010100 */
[----:B------:R-:W-:Y:S01]  /*14f0*/  PRMT R26, R10, 0x7632, R26 ;  /* 0x000076320a1a7816 */ /* 0x000fe2000000001a */
[----:B------:R-:W-:Y:S01]  /*1500*/  IMAD.U32 R173, R173, 0x10000, RZ ;  /* 0x00010000adad7824 */ /* 0x000fe200078e00ff */
[----:B------:R-:W-:Y:S02]  /*1510*/  SHF.L.U32 R203, R203, 0x10, RZ ;  /* 0x00000010cbcb7819 */ /* 0x000fe400000006ff */
[----:B------:R-:W-:Y:S02]  /*1520*/  SHF.L.U32 R207, R4, 0x10, RZ ;  /* 0x0000001004cf7819 */ /* 0x000fe400000006ff */
[----:B------:R-:W-:Y:S01]  /*1530*/  SHF.L.U32 R251, R7, 0x10, RZ ;  /* 0x0000001007fb7819 */ /* 0x000fe200000006ff */
[----:B------:R-:W-:Y:S01]  /*1540*/  IMAD.U32 R252, R6, 0x10000, RZ ;  /* 0x0001000006fc7824 */ /* 0x000fe200078e00ff */
[----:B------:R-:W-:Y:S01]  /*1550*/  SHF.L.U32 R184, R27, 0x10, RZ ;  /* 0x000000101bb87819 */ /* 0x000fe200000006ff */
[C---:B------:R-:W-:Y:S01]  /*1560*/  FADD.FTZ R250, -R186.reuse, R250 ;  /* 0x000000fabafa7221 */ /* 0x040fe20000010100 */
[----:B------:R-:W-:Y:S01]  /*1570*/  FADD.FTZ R4, -R186, R183 ;  /* 0x000000b7ba047221 */ /* 0x000fe20000010100 */
[----:B------:R-:W-:-:S02]  /*1580*/  IMAD.U32 R183, R26, 0x10000, RZ ;  /* 0x000100001ab77824 */ /* 0x000fc400078e00ff */
[C---:B------:R-:W-:Y:S01]  /*1590*/  FADD.FTZ R231, -R186.reuse, R173 ;  /* 0x000000adbae77221 */ /* 0x040fe20000010100 */
[C---:B------:R-:W-:Y:S01]  /*15a0*/  FADD.FTZ R26, -R186.reuse, R203 ;  /* 0x000000cbba1a7221 */ /* 0x040fe20000010100 */
[--C-:B------:R-:W-:Y:S01]  /*15b0*/  FADD.FTZ R173, -R186, R184.reuse ;  /* 0x000000b8baad7221 */ /* 0x100fe20000010100 */
[C---:B------:R-:W-:Y:S01]  /*15c0*/  PRMT R184, R14.reuse, 0x7632, R184 ;  /* 0x000076320eb87816 */ /* 0x040fe200000000b8 */
[----:B------:R-:W-:Y:S02]  /*15d0*/  IMAD.U32 R203, R14, 0x10000, RZ ;  /* 0x000100000ecb7824 */ /* 0x000fe400078e00ff */
[----:B------:R-:W-:Y:S01]  /*15e0*/  FMUL.FTZ R14, R215, R250 ;  /* 0x000000fad70e7220 */ /* 0x000fe20000410000 */
[----:B------:R-:W-:Y:S01]  /*15f0*/  PRMT R205, R6, 0x7632, R205 ;  /* 0x0000763206cd7816 */ /* 0x000fe200000000cd */
[----:B------:R-:W2:Y:S01]  /*1600*/  LDL R250, [R1+0x34] ;  /* 0x0000340001fa7983 */ /* 0x000ea20000100800 */
[----:B------:R-:W-:Y:S02]  /*1610*/  PRMT R206, R7, 0x7632, R206 ;  /* 0x0000763207ce7816 */ /* 0x000fe400000000ce */
[----:B0-----:R-:W-:Y:S01]  /*1620*/  PRMT R24, R8, 0x7632, R24 ;  /* 0x0000763208187816 */ /* 0x001fe20000000018 */
[----:B------:R-:W-:Y:S01]  /*1630*/  IMAD.U32 R248, R10, 0x10000, RZ ;  /* 0x000100000af87824 */ /* 0x000fe200078e00ff */
[----:B------:R-:W-:Y:S01]  /*1640*/  PRMT R25, R9, 0x7632, R25 ;  /* 0x0000763209197816 */ /* 0x000fe20000000019 */
[----:B------:R0:W5:Y:S01]  /*1650*/  LDG.E.64 R196, desc[UR4][R168.64] ;  /* 0x00000004a8c47981 */ /* 0x000162000c1e1b00 */
[----:B------:R-:W-:Y:S01]  /*1660*/  SHF.L.U32 R172, R172, 0x10, RZ ;  /* 0x00000010acac7819 */ /* 0x000fe200000006ff */
[----:B------:R-:W-:Y:S01]  /*1670*/  FADD.FTZ R251, -R186, R251 ;  /* 0x000000fbbafb7221 */ /* 0x000fe20000010100 */
[----:B------:R-:W-:-:S02]  /*1680*/  SHF.L.U32 R246, R3, 0x10, RZ ;  /* 0x0000001003f67819 */ /* 0x000fc400000006ff */
[----:B------:R-:W-:Y:S01]  /*1690*/  SHF.L.U32 R182, R182, 0x10, RZ ;  /* 0x00000010b6b67819 */ /* 0x000fe200000006ff */
[----:B------:R-:W-:Y:S01]  /*16a0*/  IMAD.U32 R189, R189, 0x10000, RZ ;  /* 0x00010000bdbd7824 */ /* 0x000fe200078e00ff */
[----:B------:R-:W-:Y:S01]  /*16b0*/  SHF.L.U32 R249, R9, 0x10, RZ ;  /* 0x0000001009f97819 */ /* 0x000fe200000006ff */
[C---:B------:R-:W-:Y:S01]  /*16c0*/  FADD.FTZ R252, -R186.reuse, R252 ;  /* 0x000000fcbafc7221 */ /* 0x040fe20000010100 */
[----:B------:R-:W-:Y:S01]  /*16d0*/  SHF.L.U32 R247, R11, 0x10, RZ ;  /* 0x000000100bf77819 */ /* 0x000fe200000006ff */
[----:B0-----:R-:W-:Y:S01]  /*16e0*/  IMAD.U32 R168, R205, 0x10000, RZ ;  /* 0x00010000cda87824 */ /* 0x001fe200078e00ff */
[----:B------:R-:W-:Y:S01]  /*16f0*/  SHF.L.U32 R187, R187, 0x10, RZ ;  /* 0x00000010bbbb7819 */ /* 0x000fe200000006ff */
[----:B------:R-:W-:Y:S01]  /*1700*/  FADD.FTZ R239, -R186, R172 ;  /* 0x000000acbaef7221 */ /* 0x000fe20000010100 */
[----:B------:R-:W-:Y:S02]  /*1710*/  SHF.L.U32 R188, R188, 0x10, RZ ;  /* 0x00000010bcbc7819 */ /* 0x000fe400000006ff */
[----:B------:R-:W-:-:S02]  /*1720*/  SHF.L.U32 R190, R190, 0x10, RZ ;  /* 0x00000010bebe7819 */ /* 0x000fc400000006ff */
[----:B------:R-:W-:Y:S02]  /*1730*/  SHF.L.U32 R204, R204, 0x10, RZ ;  /* 0x00000010cccc7819 */ /* 0x000fe400000006ff */
[----:B------:R-:W-:Y:S02]  /*1740*/  SHF.L.U32 R169, R206, 0x10, RZ ;  /* 0x00000010cea97819 */ /* 0x000fe400000006ff */
[----:B------:R-:W-:Y:S02]  /*1750*/  SHF.L.U32 R170, R24, 0x10, RZ ;  /* 0x0000001018aa7819 */ /* 0x000fe400000006ff */
[----:B------:R-:W-:Y:S01]  /*1760*/  SHF.L.U32 R171, R25, 0x10, RZ ;  /* 0x0000001019ab7819 */ /* 0x000fe200000006ff */
[C---:B------:R-:W-:Y:S01]  /*1770*/  FADD.FTZ R8, -R186.reuse, R201 ;  /* 0x000000c9ba087221 */ /* 0x040fe20000010100 */
[C---:B------:R-:W-:Y:S01]  /*1780*/  FADD.FTZ R248, -R186.reuse, R248 ;  /* 0x000000f8baf87221 */ /* 0x040fe20000010100 */
[C-C-:B------:R-:W-:Y:S01]  /*1790*/  FADD.FTZ R172, -R186.reuse, R183.reuse ;  /* 0x000000b7baac7221 */ /* 0x140fe20000010100 */
[C---:B------:R-:W-:Y:S01]  /*17a0*/  FADD.FTZ R246, -R186.reuse, R246 ;  /* 0x000000f6baf67221 */ /* 0x040fe20000010100 */
[C---:B------:R-:W-:Y:S01]  /*17b0*/  PRMT R183, R13.reuse, 0x7632, R183 ;  /* 0x000076320db77816 */ /* 0x040fe200000000b7 */
[C---:B------:R-:W-:Y:S01]  /*17c0*/  FADD.FTZ R7, -R186.reuse, R200 ;  /* 0x000000c8ba077221 */ /* 0x040fe20000010100 */
[----:B------:R-:W-:Y:S01]  /*17d0*/  SHF.L.U32 R201, R13, 0x10, RZ ;  /* 0x000000100dc97819 */ /* 0x000fe200000006ff */
[C---:B------:R-:W-:Y:S01]  /*17e0*/  FADD.FTZ R225, -R186.reuse, R182 ;  /* 0x000000b6bae17221 */ /* 0x040fe20000010100 */
[C---:B------:R-:W-:Y:S01]  /*17f0*/  FMUL.FTZ R13, R215.reuse, R251 ;  /* 0x000000fbd70d7220 */ /* 0x040fe20000410000 */
        /* <DEDUP_REMOVED lines=18> */
[----:B------:R-:W3:Y:S01]  /*1920*/  LDL R251, [R1+0x2c] ;  /* 0x00002c0001fb7983 */ /* 0x000ee20000100800 */
[----:B------:R-:W-:Y:S01]  /*1930*/  SHF.L.U32 R200, R12, 0x10, RZ ;  /* 0x000000100cc87819 */ /* 0x000fe200000006ff */
[C---:B------:R-:W-:Y:S01]  /*1940*/  FMUL.FTZ R12, R215.reuse, R252 ;  /* 0x000000fcd70c7220 */ /* 0x040fe20000410000 */
[----:B------:R-:W-:Y:S01]  /*1950*/  PRMT R186, R16, 0x7632, R186 ;  /* 0x0000763210ba7816 */ /* 0x000fe200000000ba */
[----:B------:R-:W-:Y:S01]  /*1960*/  IMAD.U32 R210, R18, 0x10000, RZ ;  /* 0x0001000012d27824 */ /* 0x000fe200078e00ff */
[----:B------:R-:W-:Y:S01]  /*1970*/  SHF.L.U32 R206, R16, 0x10, RZ ;  /* 0x0000001010ce7819 */ /* 0x000fe200000006ff */
[----:B------:R-:W4:Y:S01]  /*1980*/  LDL R252, [R1+0x24] ;  /* 0x0000240001fc7983 */ /* 0x000f220000100800 */
[----:B------:R-:W-:Y:S01]  /*1990*/  PRMT R188, R18, 0x7632, R188 ;  /* 0x0000763212bc7816 */ /* 0x000fe200000000bc */
[C---:B------:R-:W-:Y:S01]  /*19a0*/  FMUL.FTZ R16, R215.reuse, R248 ;  /* 0x000000f8d7107220 */ /* 0x040fe20000410000 */
[----:B------:R-:W-:Y:S01]  /*19b0*/  FMUL.FTZ R18, R215, R246 ;  /* 0x000000f6d7127220 */ /* 0x000fe20000410000 */
[----:B------:R-:W4:Y:S01]  /*19c0*/  LDL R248, [R1+0x28] ;  /* 0x0000280001f87983 */ /* 0x000f220000100800 */
[----:B------:R-:W-:-:S02]  /*19d0*/  PRMT R209, R23, 0x7632, R209 ;  /* 0x0000763217d17816 */ /* 0x000fc400000000d1 */
[----:B------:R-:W-:Y:S01]  /*19e0*/  SHF.L.U32 R212, R23, 0x10, RZ ;  /* 0x0000001017d47819 */ /* 0x000fe200000006ff */
[----:B------:R-:W4:Y:S01]  /*19f0*/  LDL R246, [R1+0x18] ;  /* 0x0000180001f67983 */ /* 0x000f220000100800 */
[----:B------:R-:W-:Y:S01]  /*1a00*/  FMUL.FTZ R23, R215, R216 ;  /* 0x000000d8d7177220 */ /* 0x000fe20000410000 */
[----:B------:R-:W-:Y:S02]  /*1a10*/  SHF.L.U32 R216, R174, 0x10, RZ ;  /* 0x00000010aed87819 */ /* 0x000fe400000006ff */
[C---:B------:R-:W-:Y:S02]  /*1a20*/  PRMT R185, R15.reuse, 0x7632, R185 ;  /* 0x000076320fb97816 */ /* 0x040fe400000000b9 */
[----:B------:R-:W-:Y:S01]  /*1a30*/  SHF.L.U32 R205, R15, 0x10, RZ ;  /* 0x000000100fcd7819 */ /* 0x000fe200000006ff */
[----:B------:R-:W-:Y:S01]  /*1a40*/  FMUL.FTZ R15, R215, R249 ;  /* 0x000000f9d70f7220 */ /* 0x000fe20000410000 */
[C---:B------:R-:W-:Y:S01]  /*1a50*/  PRMT R189, R19.reuse, 0x7632, R189 ;  /* 0x0000763213bd7816 */ /* 0x040fe200000000bd */
[----:B------:R-:W4:Y:S01]  /*1a60*/  LDL R249, [R1+0x30] ;  /* 0x0000300001f97983 */ /* 0x000f220000100800 */
[----:B------:R-:W-:Y:S01]  /*1a70*/  SHF.L.U32 R211, R19, 0x10, RZ ;  /* 0x0000001013d37819 */ /* 0x000fe200000006ff */
[----:B------:R-:W-:-:S02]  /*1a80*/  FMUL.FTZ R19, R215, R239 ;  /* 0x000000efd7137220 */ /* 0x000fc40000410000 */
[----:B------:R-:W4:Y:S01]  /*1a90*/  LDL R239, [R1+0x14] ;  /* 0x0000140001ef7983 */ /* 0x000f220000100800 */
[C---:B------:R-:W-:Y:S02]  /*1aa0*/  PRMT R190, R20.reuse, 0x7632, R190 ;  /* 0x0000763214be7816 */ /* 0x040fe400000000be */
[----:B------:R-:W-:Y:S01]  /*1ab0*/  SHF.L.U32 R213, R20, 0x10, RZ ;  /* 0x0000001014d57819 */ /* 0x000fe200000006ff */
[----:B------:R-:W-:Y:S02]  /*1ac0*/  FMUL.FTZ R20, R215, R231 ;  /* 0x000000e7d7147220 */ /* 0x000fe40000410000 */
[----:B------:R-:W4:Y:S01]  /*1ad0*/  LDL R231, [R1+0xc] ;  /* 0x00000c0001e77983 */ /* 0x000f220000100800 */
[----:B--2---:R-:W-:-:S03]  /*1ae0*/  FMUL.FTZ R174, R250, R181 ;  /* 0x000000b5faae7220 */ /* 0x004fc60000410000 */
[----:B------:R-:W2:Y:S01]  /*1af0*/  LDL R250, [R1+0x1c] ;  /* 0x00001c0001fa7983 */ /* 0x000ea20000100800 */
[C---:B------:R-:W-:Y:S02]  /*1b00*/  PRMT R191, R21.reuse, 0x7632, R191 ;  /* 0x0000763215bf7816 */ /* 0x040fe400000000bf */
[----:B------:R-:W-:Y:S01]  /*1b10*/  SHF.L.U32 R202, R21, 0x10, RZ ;  /* 0x0000001015ca7819 */ /* 0x000fe200000006ff */
[----:B------:R-:W-:Y:S02]  /*1b20*/  FMUL.FTZ R21, R215, R225 ;  /* 0x000000e1d7157220 */ /* 0x000fe40000410000 */
[----:B------:R-:W2:Y:S01]  /*1b30*/  LDL R225, [R1+0x4] ;  /* 0x0000040001e17983 */ /* 0x000ea20000100800 */
[C---:B------:R-:W-:Y:S02]  /*1b40*/  PRMT R187, R17.reuse, 0x7632, R187 ;  /* 0x0000763211bb7816 */ /* 0x040fe400000000bb */
[----:B------:R-:W-:Y:S01]  /*1b50*/  SHF.L.U32 R208, R17, 0x10, RZ ;  /* 0x0000001011d07819 */ /* 0x000fe200000006ff */
[----:B------:R-:W-:-:S02]  /*1b60*/  FMUL.FTZ R17, R215, R247 ;  /* 0x000000f7d7117220 */ /* 0x000fc40000410000 */
[----:B------:R-:W2:Y:S01]  /*1b70*/  LDL R247, [R1+0x20] ;  /* 0x0000200001f77983 */ /* 0x000ea20000100800 */
[C---:B------:R-:W-:Y:S01]  /*1b80*/  FMUL.FTZ R0, R215.reuse, R0 ;  /* 0x00000000d7007220 */ /* 0x040fe20000410000 */
[C---:B------:R-:W-:Y:S01]  /*1b90*/  FMUL.FTZ R3, R215.reuse, R3 ;  /* 0x00000003d7037220 */ /* 0x040fe20000410000 */
[C---:B------:R-:W-:Y:S01]  /*1ba0*/  PRMT R204, R22.reuse, 0x7632, R204 ;  /* 0x0000763216cc7816 */ /* 0x040fe200000000cc */
[----:B------:R-:W-:Y:S02]  /*1bb0*/  IMAD.U32 R207, R22, 0x10000, RZ ;  /* 0x0001000016cf7824 */ /* 0x000fe400078e00ff */
[----:B------:R-:W-:Y:S01]  /*1bc0*/  FFMA.FTZ R44, R0, R181, R44 ;  /* 0x000000b5002c7223 */ /* 0x000fe2000001002c */
[----:B------:R-:W-:Y:S01]  /*1bd0*/  FADD.FTZ R76, R76, R181 ;  /* 0x000000b54c4c7221 */ /* 0x000fe20000010000 */
[C---:B------:R-:W-:Y:S01]  /*1be0*/  FMUL.FTZ R4, R215.reuse, R4 ;  /* 0x00000004d7047220 */ /* 0x040fe20000410000 */
[----:B------:R-:W-:Y:S01]  /*1bf0*/  FMUL.FTZ R22, R215, R217 ;  /* 0x000000d9d7167220 */ /* 0x000fe20000410000 */
[----:B------:R-:W-:Y:S01]  /*1c00*/  SHF.L.U32 R181, R175, 0x10, RZ ;  /* 0x00000010afb57819 */ /* 0x000fe200000006ff */
[----:B------:R-:W-:Y:S01]  /*1c10*/  FFMA.FTZ R46, R3, R180, R46 ;  /* 0x000000b4032e7223 */ /* 0x000fe2000001002e */
[----:B------:R-:W-:Y:S01]  /*1c20*/  SHF.L.U32 R217, R177, 0x10, RZ ;  /* 0x00000010b1d97819 */ /* 0x000fe200000006ff */
[----:B------:R-:W-:Y:S01]  /*1c30*/  FADD.FTZ R78, R78, R180 ;  /* 0x000000b44e4e7221 */ /* 0x000fe20000010000 */
[----:B------:R-:W-:Y:S01]  /*1c40*/  FFMA.FTZ R48, R4, R179, R48 ;  /* 0x000000b304307223 */ /* 0x000fe20000010030 */
[----:B------:R-:W-:Y:S01]  /*1c50*/  FADD.FTZ R80, R80, R179 ;  /* 0x000000b350507221 */ /* 0x000fe20000010000 */
[----:B------:R-:W-:Y:S01]  /*1c60*/  FFMA.FTZ R47, R19, R181, R47 ;  /* 0x000000b5132f7223 */ /* 0x000fe2000001002f */
[----:B------:R-:W-:Y:S01]  /*1c70*/  FADD.FTZ R79, R79, R181 ;  /* 0x000000b54f4f7221 */ /* 0x000fe20000010000 */
[----:B------:R-:W-:Y:S01]  /*1c80*/  FMUL.FTZ R5, R215, R5 ;  /* 0x00000005d7057220 */ /* 0x000fe20000410000 */
[----:B------:R-:W-:Y:S01]  /*1c90*/  FADD.FTZ R82, R82, R178 ;  /* 0x000000b252527221 */ /* 0x000fe20000010000 */
[----:B------:R-:W-:Y:S01]  /*1ca0*/  FFMA.FTZ R45, R18, R216, R45 ;  /* 0x000000d8122d7223 */ /* 0x000fe2000001002d */
[----:B------:R-:W-:Y:S01]  /*1cb0*/  FADD.FTZ R77, R77, R216 ;  /* 0x000000d84d4d7221 */ /* 0x000fe20000010000 */
[----:B------:R-:W-:Y:S01]  /*1cc0*/  FFMA.FTZ R50, R5, R178, R50 ;  /* 0x000000b205327223 */ /* 0x000fe20000010032 */
[----:B------:R-:W-:Y:S01]  /*1cd0*/  FMUL.FTZ R6, R215, R6 ;  /* 0x00000006d7067220 */ /* 0x000fe20000410000 */
[----:B------:R-:W-:Y:S01]  /*1ce0*/  FADD.FTZ R84, R84, R200 ;  /* 0x000000c854547221 */ /* 0x000fe20000010000 */
[----:B---3--:R-:W-:Y:S01]  /*1cf0*/  FMUL.FTZ R175, R251, R180 ;  /* 0x000000b4fbaf7220 */ /* 0x008fe20000410000 */
[----:B------:R-:W-:-:S02]  /*1d00*/  IMAD.U32 R180, R176, 0x10000, RZ ;  /* 0x00010000b0b47824 */ /* 0x000fc400078e00ff */
[----:B----4-:R-:W-:Y:S01]  /*1d10*/  FMUL.FTZ R176, R252, R179 ;  /* 0x000000b3fcb07220 */ /* 0x010fe20000410000 */
[----:B------:R-:W-:Y:S01]  /*1d20*/  FMUL.FTZ R179, R248, R181 ;  /* 0x000000b5f8b37220 */ /* 0x000fe20000410000 */
[----:B------:R-:W-:Y:S02]  /*1d30*/  FMUL.FTZ R181, R246, R217 ;  /* 0x000000d9f6b57220 */ /* 0x000fe40000410000 */
[----:B------:R-:W3:Y:S01]  /*1d40*/  LDL R246, [R1+0x10] ;  /* 0x0000100001f67983 */ /* 0x000ee20000100800 */
[----:B------:R-:W-:Y:S01]  /*1d50*/  FFMA.FTZ R52, R6, R200, R52 ;  /* 0x000000c806347223 */ /* 0x000fe20000010034 */
[----:B--2---:R-:W-:Y:S01]  /*1d60*/  FMUL.FTZ R177, R250, R178 ;  /* 0x000000b2fab17220 */ /* 0x004fe20000410000 */
[----:B------:R-:W-:Y:S01]  /*1d70*/  FMUL.FTZ R178, R249, R216 ;  /* 0x000000d8f9b27220 */ /* 0x000fe20000410000 */
[----:B------:R-:W-:Y:S01]  /*1d80*/  SHF.L.U32 R216, R182, 0x10, RZ ;  /* 0x00000010b6d87819 */ /* 0x000fe200000006ff */
[----:B------:R-:W-:Y:S02]  /*1d90*/  FMUL.FTZ R182, R239, R200 ;  /* 0x000000c8efb67220 */ /* 0x000fe40000410000 */
[----:B------:R-:W2:Y:S01]  /*1da0*/  LDL R239, [R1+0x8] ;  /* 0x0000080001ef7983 */ /* 0x000ea20000100800 */
[----:B------:R-:W-:Y:S01]  /*1db0*/  SHF.L.U32 R200, R183, 0x10, RZ ;  /* 0x00000010b7c87819 */ /* 0x000fe200000006ff */
[----:B------:R-:W-:-:S02]  /*1dc0*/  FMUL.FTZ R183, R231, R201 ;  /* 0x000000c9e7b77220 */ /* 0x000fc40000410000 */
[----:B------:R-:W4:Y:S01]  /*1dd0*/  LDL R231, [R1] ;  /* 0x0000000001e77983 */ /* 0x000f220000100800 */
[C---:B------:R-:W-:Y:S01]  /*1de0*/  FMUL.FTZ R7, R215.reuse, R7 ;  /* 0x00000007d7077220 */ /* 0x040fe20000410000 */
[C---:B------:R-:W-:Y:S01]  /*1df0*/  FMUL.FTZ R8, R215.reuse, R8 ;  /* 0x00000008d7087220 */ /* 0x040fe20000410000 */
[----:B------:R-:W-:Y:S01]  /*1e00*/  FMUL.FTZ R9, R215, R9 ;  /* 0x00000009d7097220 */ /* 0x000fe20000410000 */
[----:B------:R-:W-:Y:S01]  /*1e10*/  FADD.FTZ R86, R86, R201 ;  /* 0x000000c956567221 */ /* 0x000fe20000010000 */
[----:B------:R-:W-:Y:S01]  /*1e20*/  FFMA.FTZ R54, R7, R201, R54 ;  /* 0x000000c907367223 */ /* 0x000fe20000010036 */
[----:B------:R-:W-:Y:S02]  /*1e30*/  IMAD.U32 R201, R184, 0x10000, RZ ;  /* 0x00010000b8c97824 */ /* 0x000fe400078e00ff */
[----:B------:R-:W-:Y:S01]  /*1e40*/  FMUL.FTZ R10, R215, R10 ;  /* 0x0000000ad70a7220 */ /* 0x000fe20000410000 */
[-C--:B------:R-:W-:Y:S01]  /*1e50*/  FFMA.FTZ R56, R8, R203.reuse, R56 ;  /* 0x000000cb08387223 */ /* 0x080fe20000010038 */
[----:B------:R-:W-:Y:S01]  /*1e60*/  FADD.FTZ R88, R88, R203 ;  /* 0x000000cb58587221 */ /* 0x000fe20000010000 */
[----:B------:R-:W-:Y:S01]  /*1e70*/  FMUL.FTZ R184, R225, R203 ;  /* 0x000000cbe1b87220 */ /* 0x000fe20000410000 */
[----:B------:R-:W-:Y:S01]  /*1e80*/  SHF.L.U32 R203, R185, 0x10, RZ ;  /* 0x00000010b9cb7819 */ /* 0x000fe200000006ff */
[----:B------:R-:W-:Y:S01]  /*1e90*/  FMUL.FTZ R11, R215, R11 ;  /* 0x0000000bd70b7220 */ /* 0x000fe20000410000 */
[-C--:B------:R-:W-:Y:S01]  /*1ea0*/  FFMA.FTZ R58, R9, R205.reuse, R58 ;  /* 0x000000cd093a7223 */ /* 0x080fe2000001003a */
[----:B------:R-:W-:Y:S01]  /*1eb0*/  FADD.FTZ R90, R90, R205 ;  /* 0x000000cd5a5a7221 */ /* 0x000fe20000010000 */
[----:B------:R-:W-:Y:S01]  /*1ec0*/  FMUL.FTZ R185, R245, R205 ;  /* 0x000000cdf5b97220 */ /* 0x000fe20000410000 */
[----:B------:R-:W-:Y:S01]  /*1ed0*/  SHF.L.U32 R205, R186, 0x10, RZ ;  /* 0x00000010bacd7819 */ /* 0x000fe200000006ff */
[-C--:B------:R-:W-:Y:S01]  /*1ee0*/  FFMA.FTZ R60, R10, R206.reuse, R60 ;  /* 0x000000ce0a3c7223 */ /* 0x080fe2000001003c */
[----:B------:R-:W-:Y:S01]  /*1ef0*/  FADD.FTZ R92, R92, R206 ;  /* 0x000000ce5c5c7221 */ /* 0x000fe20000010000 */
[----:B------:R-:W-:Y:S01]  /*1f00*/  FMUL.FTZ R186, R243, R206 ;  /* 0x000000cef3ba7220 */ /* 0x000fe20000410000 */
[----:B------:R-:W-:Y:S01]  /*1f10*/  SHF.L.U32 R206, R187, 0x10, RZ ;  /* 0x00000010bbce7819 */ /* 0x000fe200000006ff */
[-C--:B------:R-:W-:Y:S01]  /*1f20*/  FFMA.FTZ R62, R11, R208.reuse, R62 ;  /* 0x000000d00b3e7223 */ /* 0x080fe2000001003e */
[----:B------:R-:W-:Y:S01]  /*1f30*/  FADD.FTZ R94, R94, R208 ;  /* 0x000000d05e5e7221 */ /* 0x000fe20000010000 */
[----:B------:R-:W-:Y:S01]  /*1f40*/  FMUL.FTZ R187, R241, R208 ;  /* 0x000000d0f1bb7220 */ /* 0x000fe20000410000 */
[----:B------:R-:W-:Y:S01]  /*1f50*/  FADD.FTZ R225, RZ, R174 ;  /* 0x000000aeffe17221 */ /* 0x000fe20000010000 */
[----:B------:R-:W-:Y:S01]  /*1f60*/  FFMA.FTZ R208, R0, R174, RZ ;  /* 0x000000ae00d07223 */ /* 0x000fe200000100ff */
[----:B------:R-:W-:-:S02]  /*1f70*/  FFMA.FTZ R51, R21, R217, R51 ;  /* 0x000000d915337223 */ /* 0x000fc40000010033 */
[----:B------:R-:W-:Y:S01]  /*1f80*/  FADD.FTZ R225, R225, R178 ;  /* 0x000000b2e1e17221 */ /* 0x000fe20000010000 */
[----:B------:R-:W-:Y:S01]  /*1f90*/  FFMA.FTZ R208, R18, R178, R208 ;  /* 0x000000b212d07223 */ /* 0x000fe200000100d0 */
[----:B------:R-:W-:Y:S01]  /*1fa0*/  FADD.FTZ R83, R83, R217 ;  /* 0x000000d953537221 */ /* 0x000fe20000010000 */
[----:B------:R-:W-:Y:S02]  /*1fb0*/  IMAD.U32 R217, R188, 0x10000, RZ ;  /* 0x00010000bcd97824 */ /* 0x000fe400078e00ff */
[-C--:B------:R-:W-:Y:S01]  /*1fc0*/  FFMA.FTZ R64, R12, R210.reuse, R64 ;  /* 0x000000d20c407223 */ /* 0x080fe20000010040 */
[----:B------:R-:W-:Y:S01]  /*1fd0*/  FADD.FTZ R96, R96, R210 ;  /* 0x000000d260607221 */ /* 0x000fe20000010000 */
[----:B------:R-:W-:Y:S01]  /*1fe0*/  FMUL.FTZ R188, R238, R210 ;  /* 0x000000d2eebc7220 */ /* 0x000fe20000410000 */
[----:B------:R-:W-:Y:S01]  /*1ff0*/  FADD.FTZ R225, R225, R175 ;  /* 0x000000afe1e17221 */ /* 0x000fe20000010000 */
[----:B------:R-:W-:-:S03]  /*2000*/  FFMA.FTZ R210, R3, R175, R208 ;  /* 0x000000af03d27223 */ /* 0x000fc600000100d0 */
[----:B------:R-:W-:Y:S01]  /*2010*/  FADD.FTZ R225, R225, R179 ;  /* 0x000000b3e1e17221 */ /* 0x000fe20000010000 */
[----:B------:R-:W-:Y:S01]  /*2020*/  FFMA.FTZ R210, R19, R179, R210 ;  /* 0x000000b313d27223 */ /* 0x000fe200000100d2 */
[-C--:B------:R-:W-:Y:S01]  /*2030*/  FFMA.FTZ R49, R20, R180.reuse, R49 ;  /* 0x000000b414317223 */ /* 0x080fe20000010031 */
[----:B------:R-:W-:Y:S01]  /*2040*/  FADD.FTZ R81, R81, R180 ;  /* 0x000000b451517221 */ /* 0x000fe20000010000 */
[----:B------:R-:W-:Y:S01]  /*2050*/  SHF.L.U32 R208, R189, 0x10, RZ ;  /* 0x00000010bdd07819 */ /* 0x000fe200000006ff */
        /* <DEDUP_REMOVED lines=8> */
[----:B------:R-:W-:Y:S01]  /*20e0*/  SHF.L.U32 R210, R190, 0x10, RZ ;  /* 0x00000010bed27819 */ /* 0x000fe200000006ff */
        /* <DEDUP_REMOVED lines=10> */
[----:B---3--:R-:W-:Y:S01]  /*2190*/  FMUL.FTZ R191, R246, R216 ;  /* 0x000000d8f6bf7220 */ /* 0x008fe20000410000 */
[----:B------:R-:W-:Y:S01]  /*21a0*/  FADD.FTZ R225, R225, R182 ;  /* 0x000000b6e1e17221 */ /* 0x000fe20000010000 */
[----:B------:R-:W-:-:S03]  /*21b0*/  FFMA.FTZ R216, R6, R182, R213 ;  /* 0x000000b606d87223 */ /* 0x000fc600000100d5 */
[----:B------:R-:W-:Y:S01]  /*21c0*/  FADD.FTZ R213, R225, R191 ;  /* 0x000000bfe1d57221 */ /* 0x000fe20000010000 */
[----:B------:R-:W-:Y:S01]  /*21d0*/  FFMA.FTZ R216, R22, R191, R216 ;  /* 0x000000bf16d87223 */ /* 0x000fe200000100d8 */
[----:B------:R-:W-:Y:S01]  /*21e0*/  FFMA.FTZ R55, R23, R200, R55 ;  /* 0x000000c817377223 */ /* 0x000fe20000010037 */
[----:B------:R-:W-:Y:S01]  /*21f0*/  FADD.FTZ R87, R87, R200 ;  /* 0x000000c857577221 */ /* 0x000fe20000010000 */
[----:B------:R-:W-:Y:S01]  /*2200*/  FADD.FTZ R213, R213, R183 ;  /* 0x000000b7d5d57221 */ /* 0x000fe20000010000 */
[----:B------:R-:W-:Y:S01]  /*2210*/  FFMA.FTZ R216, R7, R183, R216 ;  /* 0x000000b707d87223 */ /* 0x000fe200000100d8 */
[----:B------:R-:W-:Y:S01]  /*2220*/  FMUL.FTZ R24, R215, R24 ;  /* 0x00000018d7187220 */ /* 0x000fe20000410000 */
[----:B------:R-:W-:-:S03]  /*2230*/  FADD.FTZ R89, R89, R201 ;  /* 0x000000c959597221 */ /* 0x000fc60000010000 */
[----:B------:R-:W-:Y:S01]  /*2240*/  FFMA.FTZ R57, R24, R201, R57 ;  /* 0x000000c918397223 */ /* 0x000fe20000010039 */
[----:B------:R-:W-:Y:S01]  /*2250*/  FMUL.FTZ R25, R215, R25 ;  /* 0x00000019d7197220 */ /* 0x000fe20000410000 */
[----:B------:R-:W-:-:S03]  /*2260*/  FADD.FTZ R91, R91, R203 ;  /* 0x000000cb5b5b7221 */ /* 0x000fc60000010000 */
[-C--:B------:R-:W-:Y:S01]  /*2270*/  FFMA.FTZ R59, R25, R203.reuse, R59 ;  /* 0x000000cb193b7223 */ /* 0x080fe2000001003b */
[----:B------:R-:W-:Y:S01]  /*2280*/  FMUL.FTZ R203, R244, R203 ;  /* 0x000000cbf4cb7220 */ /* 0x000fe20000410000 */
[----:B------:R-:W-:Y:S01]  /*2290*/  FMUL.FTZ R26, R215, R26 ;  /* 0x0000001ad71a7220 */ /* 0x000fe20000410000 */
[----:B------:R-:W-:-:S03]  /*22a0*/  FADD.FTZ R93, R93, R205 ;  /* 0x000000cd5d5d7221 */ /* 0x000fc60000010000 */
[----:B------:R-:W-:Y:S01]  /*22b0*/  FFMA.FTZ R61, R26, R205, R61 ;  /* 0x000000cd1a3d7223 */ /* 0x000fe2000001003d */
[C---:B------:R-:W-:Y:S01]  /*22c0*/  FMUL.FTZ R27, R215.reuse, R27 ;  /* 0x0000001bd71b7220 */ /* 0x040fe20000410000 */
[----:B------:R-:W-:Y:S01]  /*22d0*/  FMUL.FTZ R168, R215, R168 ;  /* 0x000000a8d7a87220 */ /* 0x000fe20000410000 */
[----:B------:R-:W-:Y:S01]  /*22e0*/  FADD.FTZ R95, R95, R206 ;  /* 0x000000ce5f5f7221 */ /* 0x000fe20000010000 */
[----:B------:R-:W-:Y:S01]  /*22f0*/  FADD.FTZ R97, R97, R217 ;  /* 0x000000d961617221 */ /* 0x000fe20000010000 */
[----:B------:R-:W-:Y:S01]  /*2300*/  FFMA.FTZ R63, R27, R206, R63 ;  /* 0x000000ce1b3f7223 */ /* 0x000fe2000001003f */
        /* <DEDUP_REMOVED lines=8> */
[-C--:B------:R-:W-:Y:S01]  /*2390*/  FFMA.FTZ R70, R15, R202.reuse, R70 ;  /* 0x000000ca0f467223 */ /* 0x080fe20000010046 */
[----:B------:R-:W-:Y:S01]  /*23a0*/  FADD.FTZ R138, R138, R202 ;  /* 0x000000ca8a8a7221 */ /* 0x000fe20000010000 */
[----:B------:R-:W-:Y:S01]  /*23b0*/  FMUL.FTZ R171, R215, R171 ;  /* 0x000000abd7ab7220 */ /* 0x000fe20000410000 */
[----:B------:R-:W-:Y:S01]  /*23c0*/  FMUL.FTZ R202, R232, R202 ;  /* 0x000000cae8ca7220 */ /* 0x000fe20000410000 */
[----:B------:R-:W-:Y:S02]  /*23d0*/  FADD.FTZ R139, R139, R211 ;  /* 0x000000d38b8b7221 */ /* 0x000fe40000010000 */
[----:B------:R-:W-:Y:S01]  /*23e0*/  FFMA.FTZ R71, R171, R211, R71 ;  /* 0x000000d3ab477223 */ /* 0x000fe20000010047 */
        /* <DEDUP_REMOVED lines=8> */
[----:B--2---:R-:W-:-:S04]  /*2470*/  FMUL.FTZ R200, R239, R200 ;  /* 0x000000c8efc87220 */ /* 0x004fc80000410000 */
[----:B------:R-:W-:Y:S01]  /*2480*/  FADD.FTZ R213, R213, R200 ;  /* 0x000000c8d5d57221 */ /* 0x000fe20000010000 */
[----:B------:R-:W-:Y:S01]  /*2490*/  FFMA.FTZ R216, R23, R200, R216 ;  /* 0x000000c817d87223 */ /* 0x000fe200000100d8 */
[----:B----4-:R-:W-:Y:S02]  /*24a0*/  FMUL.FTZ R201, R231, R201 ;  /* 0x000000c9e7c97220 */ /* 0x010fe40000410000 */
        /* <DEDUP_REMOVED lines=8> */
[----:B------:R-:W-:Y:S02]  /*2530*/  IMAD.U32 R213, R204, 0x10000, RZ ;  /* 0x00010000ccd57824 */ /* 0x000fe400078e00ff */
        /* <DEDUP_REMOVED lines=19> */
[----:B------:R-:W-:Y:S01]  /*2670*/  SHF.L.U32 R216, R209, 0x10, RZ ;  /* 0x00000010d1d87819 */ /* 0x000fe200000006ff */
        /* <DEDUP_REMOVED lines=19> */
[----:B------:R-:W-:Y:S01]  /*27b0*/  FFMA.FTZ R217, R17, R212, R217 ;  /* 0x000000d411d97223 */ /* 0x000fe200000100d9 */
[----:B------:R-:W-:Y:S01]  /*27c0*/  FFMA.FTZ R75, R173, R216, R75 ;  /* 0x000000d8ad4b7223 */ /* 0x000fe2000001004b */
[----:B------:R-:W-:Y:S01]  /*27d0*/  FADD.FTZ R135, R135, R216 ;  /* 0x000000d887877221 */ /* 0x000fe20000010000 */
[----:B------:R-:W-:Y:S01]  /*27e0*/  FADD.FTZ R250, R225, R213 ;  /* 0x000000d5e1fa7221 */ /* 0x000fe20000010000 */
[----:B------:R-:W-:-:S07]  /*27f0*/  FFMA.FTZ R247, R173, R213, R217 ;  /* 0x000000d5adf77223 */ /* 0x000fce00000100d9 */
.L_x_1352:
[----:B------:R-:W-:Y:S05]  /*2800*/  BSYNC B0 ;  /* 0x0000000000007941 */ /* 0x000fea0003800000 */
.L_x_1350:
[----:B-----5:R-:W-:Y:S01]  /*2810*/  MOV R216, R198 ;  /* 0x000000c600d87202 */ /* 0x020fe20000000f00 */
[----:B------:R-:W-:Y:S01]  /*2820*/  IMAD.MOV.U32 R217, RZ, RZ, R194 ;  /* 0x000000ffffd97224 */ /* 0x000fe200078e00c2 */
[----:B------:R-:W-:Y:S01]  /*2830*/  MOV R225, R196 ;  /* 0x000000c400e17202 */ /* 0x000fe20000000f00 */
[----:B------:R-:W-:Y:S01]  /*2840*/  UMOV UR6, 0xffffffff ;  /* 0xffffffff00067882 */ /* 0x000fe20000000000 */
[----:B------:R-:W-:Y:S02]  /*2850*/  PRMT R246, R216, 0x7610, R246 ;  /* 0x00007610d8f67816 */ /* 0x000fe400000000f6 */
[----:B------:R-:W-:Y:S02]  /*2860*/  MOV R216, R192 ;  /* 0x000000c000d87202 */ /* 0x000fe40000000f00 */
[----:B------:R-:W-:Y:S02]  /*2870*/  PRMT R239, R225, 0x7610, R239 ;  /* 0x00007610e1ef7816 */ /* 0x000fe400000000ef */
[----:B------:R-:W-:-:S02]  /*2880*/  PRMT R231, R217, 0x7610, R231 ;  /* 0x00007610d9e77816 */ /* 0x000fc400000000e7 */
[----:B------:R-:W-:Y:S01]  /*2890*/  PRMT R225, R216, 0x7610, R225 ;  /* 0x00007610d8e17816 */ /* 0x000fe200000000e1 */
        /* <DEDUP_REMOVED lines=19> */
.L_x_1532:
[----:B------:R-:W2:Y:S01]  /*29d0*/  LDC R217, c[0x0][0x218] ;  /* 0x00008600ffd97b82 */ /* 0x000ea20000000800 */
[----:B------:R-:W3:Y:S01]  /*29e0*/  S2R R249, SR_TID.X ;  /* 0x0000000000f97919 */ /* 0x000ee20000002100 */
[----:B01----:R-:W-:Y:S01]  /*29f0*/  FADD.FTZ R247, R247, R216 ;  /* 0x000000d8f7f77221 */ /* 0x003fe20000010000 */
[----:B------:R-:W-:Y:S01]  /*2a00*/  @P3 IADD3 R216, R226, -0x1, RZ ;  /* 0xffffffffe2d83810 */ /* 0x000fe20007ffe0ff */
[----:B------:R-:W-:Y:S01]  /*2a10*/  HFMA2.MMA R226, -RZ, RZ, 0, 0 ;  /* 0x00000000ffe27435 */ /* 0x000fe200000001ff */
[----:B------:R-:W-:-:S03]  /*2a20*/  FADD.FTZ R248, R250, R251 ;  /* 0x000000fbfaf87221 */ /* 0x000fc60000010000 */
[----:B--2---:R-:W-:-:S05]  /*2a30*/  @P3 IMAD R216, R216, R217, RZ ;  /* 0x000000d9d8d83224 */ /* 0x004fca00078e02ff */
[----:B------:R-:W-:-:S04]  /*2a40*/  @P3 SHF.R.S32.HI R217, RZ, 0x1f, R216 ;  /* 0x0000001fffd93819 */ /* 0x000fc800000114d8 */
[----:B------:R-:W-:Y:S02]  /*2a50*/  @P3 LEA.HI R217, R217, R216, RZ, 0x3 ;  /* 0x000000d8d9d93211 */ /* 0x000fe400078f18ff */
[----:B---3--:R-:W-:-:S04]  /*2a60*/  LOP3.LUT R249, R249, 0x1f, RZ, 0xc0, !PT ;  /* 0x0000001ff9f97812 */ /* 0x008fc800078ec0ff */
[----:B------:R-:W-:Y:S02]  /*2a70*/  @P3 LEA.HI.SX32 R226, R217, R249, 0x1d ;  /* 0x000000f9d9e23211 */ /* 0x000fe400078feaff */
[----:B------:R-:W0:Y:S01]  /*2a80*/  @P3 LDC.64 R216, c[0x0][0x220] ;  /* 0x00008800ffd83b82 */ /* 0x000e220000000a00 */
[----:B------:R-:W-:Y:S02]  /*2a90*/  BSSY B0, `(.L_x_1354) ;  /* 0x0000015000007945 */ /* 0x000fe40003800000 */
[----:B0-----:R-:W-:-:S05]  /*2aa0*/  @P3 IMAD.WIDE.U32 R216, R226, 0x10, R216 ;  /* 0x00000010e2d83825 */ /* 0x001fca00078e00d8 */
[----:B------:R0:W5:Y:S02]  /*2ab0*/  @P3 LDG.E.128 R156, desc[UR4][R216.64] ;  /* 0x00000004d89c3981 */ /* 0x000164000c1e1d00 */
[----:B0-----:R-:W-:Y:S01]  /*2ac0*/  FMUL.FTZ R216, R248, UR8 ;  /* 0x00000008f8d87c20 */ /* 0x001fe20008410000 */
[----:B------:R-:W-:Y:S01]  /*2ad0*/  FMUL.FTZ R217, R247, UR8 ;  /* 0x00000008f7d97c20 */ /* 0x000fe20008410000 */
[----:B------:R-:W-:Y:S06]  /*2ae0*/  @P2 BRA `(.L_x_1355) ;  /* 0x0000000000182947 */ /* 0x000fec0003800000 */
[----:B------:R-:W-:Y:S01]  /*2af0*/  ISETP.NE.U32.AND P0, PT, R229, RZ, PT ;  /* 0x000000ffe500720c */ /* 0x000fe20003f05070 */
[----:B------:R-:W-:-:S03]  /*2b00*/  IMAD.MOV.U32 R229, RZ, RZ, RZ ;  /* 0x000000ffffe57224 */ /* 0x000fc600078e00ff */
[----:B------:R-:W-:-:S13]  /*2b10*/  ISETP.NE.AND.EX P0, PT, R228, RZ, PT, P0 ;  /* 0x000000ffe400720c */ /* 0x000fda0003f05300 */
[----:B------:R-:W-:Y:S05]  /*2b20*/  @!P0 BRA `(.L_x_1356) ;  /* 0x00000000002c8947 */ /* 0x000fea0003800000 */
[----:B------:R-:W-:Y:S01]  /*2b30*/  SHF.L.U32 R229, R40, 0x10, RZ ;  /* 0x0000001028e57819 */ /* 0x000fe200000006ff */
[----:B------:R-:W-:Y:S06]  /*2b40*/  BRA `(.L_x_1356) ;  /* 0x0000000000247947 */ /* 0x000fec0003800000 */
.L_x_1355:
[----:B------:R-:W-:Y:S02]  /*2b50*/  ISETP.NE.U32.AND P0, PT, R229, RZ, PT ;  /* 0x000000ffe500720c */ /* 0x000fe40003f05070 */
[----:B------:R-:W-:Y:S02]  /*2b60*/  ISETP.NE.AND P1, PT, R219, RZ, PT ;  /* 0x000000ffdb00720c */ /* 0x000fe40003f25270 */
[----:B------:R-:W-:Y:S02]  /*2b70*/  ISETP.NE.AND.EX P0, PT, R228, RZ, PT, P0 ;  /* 0x000000ffe400720c */ /* 0x000fe40003f05300 */
[----:B------:R-:W-:-:S05]  /*2b80*/  FSEL R228, R216, RZ, !P1 ;  /* 0x000000ffd8e47208 */ /* 0x000fca0004800000 */
[----:B------:R-:W-:-:S04]  /*2b90*/  FFMA.FTZ R228, R0, R217, R228 ;  /* 0x000000d900e47223 */ /* 0x000fc800000100e4 */
[----:B------:R-:W-:-:S04]  /*2ba0*/  FADD.FTZ R228, R174, -R228 ;  /* 0x800000e4aee47221 */ /* 0x000fc80000010000 */
[----:B------:R-:W-:Y:S01]  /*2bb0*/  FMUL.FTZ R229, R215, R228 ;  /* 0x000000e4d7e57220 */ /* 0x000fe20000410000 */
[----:B------:R-:W-:-:S05]  /*2bc0*/  @P0 SHF.L.U32 R228, R40, 0x10, RZ ;  /* 0x0000001028e40819 */ /* 0x000fca00000006ff */
[----:B------:R-:W-:-:S07]  /*2bd0*/  @P0 FADD.FTZ R229, R229, R228 ;  /* 0x000000e4e5e50221 */ /* 0x000fce0000010000 */
.L_x_1356:
[----:B------:R-:W-:Y:S05]  /*2be0*/  BSYNC B0 ;  /* 0x0000000000007941 */ /* 0x000fea0003800000 */
.L_x_1354:
[----:B------:R-:W-:Y:S01]  /*2bf0*/  ISETP.NE.U32.AND P1, PT, RZ, UR10, PT ;  /* 0x0000000aff007c0c */ /* 0x000fe2000bf25070 */
[----:B------:R-:W-:Y:S03]  /*2c00*/  BSSY B0, `(.L_x_1357) ;  /* 0x0000011000007945 */ /* 0x000fe60003800000 */
[----:B------:R-:W-:-:S13]  /*2c10*/  ISETP.NE.AND.EX P1, PT, RZ, UR11, PT, P1 ;  /* 0x0000000bff007c0c */ /* 0x000fda000bf25310 */
[----:B------:R-:W-:-:S04]  /*2c20*/  @P1 F2FP.BF16.F32.PACK_AB R228, RZ, R229 ;  /* 0x000000e5ffe4123e */ /* 0x000fc800000010ff */
[----:B------:R-:W-:Y:S01]  /*2c30*/  @P1 PRMT R160, R228, 0x7610, R160 ;  /* 0x00007610e4a01816 */ /* 0x000fe200000000a0 */
[----:B------:R-:W-:Y:S06]  /*2c40*/  @!P3 BRA `(.L_x_1358) ;  /* 0x000000000030b947 */ /* 0x000fec0003800000 */
[----:B------:R-:W-:Y:S01]  /*2c50*/  LOP3.LUT P4, RZ, R246, 0xff, RZ, 0xc0, !PT ;  /* 0x000000fff6ff7812 */ /* 0x000fe2000788c0ff */
[----:B------:R-:W-:Y:S01]  /*2c60*/  FMUL.FTZ R228, R229, UR13 ;  /* 0x0000000de5e47c20 */ /* 0x000fe20008410000 */
[----:B------:R-:W-:-:S03]  /*2c70*/  MOV R229, RZ ;  /* 0x000000ff00e57202 */ /* 0x000fc60000000f00 */
[----:B------:R-:W-:-:S08]  /*2c80*/  FMUL.FTZ R228, R228, UR12 ;  /* 0x0000000ce4e47c20 */ /* 0x000fd00008410000 */
[----:B-----5:R-:W-:-:S04]  /*2c90*/  @P4 IMAD.U32 R246, R156, 0x10000, RZ ;  /* 0x000100009cf64824 */ /* 0x020fc800078e00ff */
[----:B------:R-:W-:Y:S01]  /*2ca0*/  @P4 FMUL.FTZ R229, R228, R246 ;  /* 0x000000f6e4e54220 */ /* 0x000fe20000410000 */
[----:B------:R-:W-:-:S03]  /*2cb0*/  @P4 SHF.L.U32 R246, R152, 0x10, RZ ;  /* 0x0000001098f64819 */ /* 0x000fc600000006ff */
[----:B------:R-:W-:Y:S01]  /*2cc0*/  FADD.FTZ R128, R128, R229 ;  /* 0x000000e580807221 */ /* 0x000fe20000010000 */
[----:B------:R-:W-:-:S06]  /*2cd0*/  HFMA2.MMA R229, -RZ, RZ, 0, 0 ;  /* 0x00000000ffe57435 */ /* 0x000fcc00000001ff */
[----:B------:R-:W-:-:S05]  /*2ce0*/  @P4 FMUL.FTZ R229, R228, R246 ;  /* 0x000000f6e4e54220 */ /* 0x000fca0000410000 */
[----:B------:R-:W-:-:S04]  /*2cf0*/  F2FP.BF16.F32.PACK_AB R229, RZ, R229 ;  /* 0x000000e5ffe5723e */ /* 0x000fc800000010ff */
[----:B------:R-:W-:-:S07]  /*2d00*/  PRMT R164, R229, 0x7610, R164 ;  /* 0x00007610e5a47816 */ /* 0x000fce00000000a4 */
.L_x_1358:
[----:B------:R-:W-:Y:S05]  /*2d10*/  BSYNC B0 ;  /* 0x0000000000007941 */ /* 0x000fea0003800000 */
.L_x_1357:
[----:B------:R-:W-:Y:S04]  /*2d20*/  BSSY B0, `(.L_x_1359) ;  /* 0x000000f000007945 */ /* 0x000fe80003800000 */
[----:B------:R-:W-:Y:S05]  /*2d30*/  @P2 BRA `(.L_x_1360) ;  /* 0x0000000000142947 */ /* 0x000fea0003800000 */
[----:B------:R-:W-:Y:S01]  /*2d40*/  MOV R229, RZ ;  /* 0x000000ff00e57202 */ /* 0x000fe20000000f00 */
[----:B------:R-:W-:Y:S06]  /*2d50*/  @!P0 BRA `(.L_x_1361) ;  /* 0x00000000002c8947 */ /* 0x000fec0003800000 */
[----:B------:R-:W-:-:S05]  /*2d60*/  PRMT R229, R40, 0x7632, R229 ;  /* 0x0000763228e57816 */ /* 0x000fca00000000e5 */
[----:B------:R-:W-:Y:S01]  /*2d70*/  IMAD.U32 R229, R229, 0x10000, RZ ;  /* 0x00010000e5e57824 */ /* 0x000fe200078e00ff */
[----:B------:R-:W-:Y:S06]  /*2d80*/  BRA `(.L_x_1361) ;  /* 0x0000000000207947 */ /* 0x000fec0003800000 */
.L_x_1360:
        /* <DEDUP_REMOVED lines=8> */
.L_x_1361:
[----:B------:R-:W-:Y:S05]  /*2e10*/  BSYNC B0 ;  /* 0x0000000000007941 */ /* 0x000fea0003800000 */
.L_x_1359:
[----:B------:R-:W-:Y:S01]  /*2e20*/  @P1 F2FP.BF16.F32.PACK_AB R228, RZ, R229 ;  /* 0x000000e5ffe4123e */ /* 0x000fe200000010ff */
[----:B------:R-:W-:Y:S03]  /*2e30*/  BSSY B0, `(.L_x_1362) ;  /* 0x0000011000007945 */ /* 0x000fe60003800000 */
[----:B------:R-:W-:Y:S01]  /*2e40*/  @P1 PRMT R160, R160, 0x5410, R228 ;  /* 0x00005410a0a01816 */ /* 0x000fe200000000e4 */
[----:B------:R-:W-:Y:S06]  /*2e50*/  @!P3 BRA `(.L_x_1363) ;  /* 0x000000000038b947 */ /* 0x000fec0003800000 */
[----:B------:R-:W-:Y:S01]  /*2e60*/  LOP3.LUT P4, RZ, R198, 0xff00, RZ, 0xc0, !PT ;  /* 0x0000ff00c6ff7812 */ /* 0x000fe2000788c0ff */
[----:B------:R-:W-:Y:S01]  /*2e70*/  FMUL.FTZ R228, R229, UR13 ;  /* 0x0000000de5e47c20 */ /* 0x000fe20008410000 */
[----:B------:R-:W-:-:S03]  /*2e80*/  HFMA2.MMA R246, -RZ, RZ, 0, 0 ;  /* 0x00000000fff67435 */ /* 0x000fc600000001ff */
[----:B------:R-:W-:-:S08]  /*2e90*/  FMUL.FTZ R228, R228, UR12 ;  /* 0x0000000ce4e47c20 */ /* 0x000fd00008410000 */
[----:B-----5:R-:W-:-:S04]  /*2ea0*/  @P4 PRMT R229, R156, 0x7632, R229 ;  /* 0x000076329ce54816 */ /* 0x020fc800000000e5 */
[----:B------:R-:W-:-:S05]  /*2eb0*/  @P4 SHF.L.U32 R229, R229, 0x10, RZ ;  /* 0x00000010e5e54819 */ /* 0x000fca00000006ff */
[----:B------:R-:W-:Y:S01]  /*2ec0*/  @P4 FMUL.FTZ R246, R228, R229 ;  /* 0x000000e5e4f64220 */ /* 0x000fe20000410000 */
[----:B------:R-:W-:-:S03]  /*2ed0*/  @P4 PRMT R229, R152, 0x7632, R229 ;  /* 0x0000763298e54816 */ /* 0x000fc600000000e5 */
[----:B------:R-:W-:Y:S01]  /*2ee0*/  FADD.FTZ R129, R129, R246 ;  /* 0x000000f681817221 */ /* 0x000fe20000010000 */
[----:B------:R-:W-:Y:S01]  /*2ef0*/  MOV R246, RZ ;  /* 0x000000ff00f67202 */ /* 0x000fe20000000f00 */
[----:B------:R-:W-:-:S04]  /*2f00*/  @P4 IMAD.U32 R229, R229, 0x10000, RZ ;  /* 0x00010000e5e54824 */ /* 0x000fc800078e00ff */
[----:B------:R-:W-:-:S05]  /*2f10*/  @P4 FMUL.FTZ R246, R228, R229 ;  /* 0x000000e5e4f64220 */ /* 0x000fca0000410000 */
[----:B------:R-:W-:-:S04]  /*2f20*/  F2FP.BF16.F32.PACK_AB R246, RZ, R246 ;  /* 0x000000f6fff6723e */ /* 0x000fc800000010ff */
[----:B------:R-:W-:-:S07]  /*2f30*/  PRMT R164, R164, 0x5410, R246 ;  /* 0x00005410a4a47816 */ /* 0x000fce00000000f6 */
.L_x_1363:
[----:B------:R-:W-:Y:S05]  /*2f40*/  BSYNC B0 ;  /* 0x0000000000007941 */ /* 0x000fea0003800000 */
.L_x_1362:
[----:B------:R-:W-:Y:S04]  /*2f50*/  BSSY B0, `(.L_x_1364) ;  /* 0x000000d000007945 */ /* 0x000fe80003800000 */
[----:B------:R-:W-:Y:S05]  /*2f60*/  @P2 BRA `(.L_x_1365) ;  /* 0x0000000000102947 */ /* 0x000fea0003800000 */
[----:B------:R-:W-:Y:S01]  /*2f70*/  HFMA2.MMA R229, -RZ, RZ, 0, 0 ;  /* 0x00000000ffe57435 */ /* 0x000fe200000001ff */
[----:B------:R-:W-:Y:S10]  /*2f80*/  @!P0 BRA `(.L_x_1366) ;  /* 0x0000000000248947 */ /* 0x000ff40003800000 */
[----:B------:R-:W-:Y:S01]  /*2f90*/  SHF.L.U32 R229, R41, 0x10, RZ ;  /* 0x0000001029e57819 */ /* 0x000fe200000006ff */
[----:B------:R-:W-:Y:S06]  /*2fa0*/  BRA `(.L_x_1366) ;  /* 0x00000000001c7947 */ /* 0x000fec0003800000 */
.L_x_1365:
[----:B------:R-:W-:-:S04]  /*2fb0*/  ISETP.NE.AND P4, PT, R219, RZ, PT ;  /* 0x000000ffdb00720c */ /* 0x000fc80003f85270 */
[----:B------:R-:W-:-:S05]  /*2fc0*/  FSEL R228, R216, RZ, !P4 ;  /* 0x000000ffd8e47208 */ /* 0x000fca0006000000 */
[----:B------:R-:W-:-:S04]  /*2fd0*/  FFMA.FTZ R228, R3, R217, R228 ;  /* 0x000000d903e47223 */ /* 0x000fc800000100e4 */
[----:B------:R-:W-:-:S04]  /*2fe0*/  FADD.FTZ R228, R175, -R228 ;  /* 0x800000e4afe47221 */ /* 0x000fc80000010000 */
[----:B------:R-:W-:Y:S01]  /*2ff0*/  FMUL.FTZ R229, R215, R228 ;  /* 0x000000e4d7e57220 */ /* 0x000fe20000410000 */
[----:B------:R-:W-:-:S04]  /*3000*/  @P0 IMAD.U32 R228, R41, 0x10000, RZ ;  /* 0x0001000029e40824 */ /* 0x000fc800078e00ff */
[----:B------:R-:W-:-:S07]  /*3010*/  @P0 FADD.FTZ R229, R229, R228 ;  /* 0x000000e4e5e50221 */ /* 0x000fce0000010000 */
.L_x_1366:
[----:B------:R-:W-:Y:S05]  /*3020*/  BSYNC B0 ;  /* 0x0000000000007941 */ /* 0x000fea0003800000 */
.L_x_1364:
[----:B------:R-:W-:Y:S01]  /*3030*/  @P1 F2FP.BF16.F32.PACK_AB R228, RZ, R229 ;  /* 0x000000e5ffe4123e */ /* 0x000fe200000010ff */
[----:B------:R-:W-:Y:S03]  /*3040*/  BSSY B0, `(.L_x_1367) ;  /* 0x000000f000007945 */ /* 0x000fe60003800000 */
[----:B------:R-:W-:Y:S01]  /*3050*/  @P1 PRMT R161, R228, 0x7610, R161 ;  /* 0x00007610e4a11816 */ /* 0x000fe200000000a1 */
[----:B------:R-:W-:Y:S06]  /*3060*/  @!P3 BRA `(.L_x_1368) ;  /* 0x000000000030b947 */ /* 0x000fec0003800000 */
[----:B------:R-:W-:Y:S01]  /*3070*/  LOP3.LUT P4, RZ, R198, 0xff0000, RZ, 0xc0, !PT ;  /* 0x00ff0000c6ff7812 */ /* 0x000fe2000788c0ff */
[----:B------:R-:W-:Y:S01]  /*3080*/  FMUL.FTZ R228, R229, UR13 ;  /* 0x0000000de5e47c20 */ /* 0x000fe20008410000 */
[----:B------:R-:W-:-:S03]  /*3090*/  MOV R229, RZ ;  /* 0x000000ff00e57202 */ /* 0x000fc60000000f00 */
[----:B------:R-:W-:-:S08]  /*30a0*/  FMUL.FTZ R228, R228, UR12 ;  /* 0x0000000ce4e47c20 */ /* 0x000fd00008410000 */
[----:B-----5:R-:W-:-:S05]  /*30b0*/  @P4 SHF.L.U32 R246, R157, 0x10, RZ ;  /* 0x000000109df64819 */ /* 0x020fca00000006ff */
[----:B------:R-:W-:Y:S01]  /*30c0*/  @P4 FMUL.FTZ R229, R228, R246 ;  /* 0x000000f6e4e54220 */ /* 0x000fe20000410000 */
[----:B------:R-:W-:-:S03]  /*30d0*/  @P4 IMAD.U32 R246, R153, 0x10000, RZ ;  /* 0x0001000099f64824 */ /* 0x000fc600078e00ff */
[----:B------:R-:W-:Y:S01]  /*30e0*/  FADD.FTZ R130, R130, R229 ;  /* 0x000000e582827221 */ /* 0x000fe20000010000 */
[----:B------:R-:W-:-:S06]  /*30f0*/  HFMA2.MMA R229, -RZ, RZ, 0, 0 ;  /* 0x00000000ffe57435 */ /* 0x000fcc00000001ff */
[----:B------:R-:W-:-:S05]  /*3100*/  @P4 FMUL.FTZ R229, R228, R246 ;  /* 0x000000f6e4e54220 */ /* 0x000fca0000410000 */
[----:B------:R-:W-:-:S04]  /*3110*/  F2FP.BF16.F32.PACK_AB R229, RZ, R229 ;  /* 0x000000e5ffe5723e */ /* 0x000fc800000010ff */
[----:B------:R-:W-:-:S07]  /*3120*/  PRMT R165, R229, 0x7610, R165 ;  /* 0x00007610e5a57816 */ /* 0x000fce00000000a5 */
.L_x_1368:
[----:B------:R-:W-:Y:S05]  /*3130*/  BSYNC B0 ;  /* 0x0000000000007941 */ /* 0x000fea0003800000 */
.L_x_1367:
[----:B------:R-:W-:Y:S04]  /*3140*/  BSSY B0, `(.L_x_1369) ;  /* 0x000000f000007945 */ /* 0x000fe80003800000 */
[----:B------:R-:W-:Y:S05]  /*3150*/  @P2 BRA `(.L_x_1370) ;  /* 0x0000000000142947 */ /* 0x000fea0003800000 */
[----:B------:R-:W-:Y:S01]  /*3160*/  MOV R229, RZ ;  /* 0x000000ff00e57202 */ /* 0x000fe20000000f00 */
[----:B------:R-:W-:Y:S06]  /*3170*/  @!P0 BRA `(.L_x_1371) ;  /* 0x00000000002c8947 */ /* 0x000fec0003800000 */
[----:B------:R-:W-:-:S04]  /*3180*/  PRMT R229, R41, 0x7632, R229 ;  /* 0x0000763229e57816 */ /* 0x000fc800000000e5 */
[----:B------:R-:W-:Y:S01]  /*3190*/  SHF.L.U32 R229, R229, 0x10, RZ ;  /* 0x00000010e5e57819 */ /* 0x000fe200000006ff */
[----:B------:R-:W-:Y:S06]  /*31a0*/  BRA `(.L_x_1371) ;  /* 0x0000000000207947 */ /* 0x000fec0003800000 */
.L_x_1370:
        /* <DEDUP_REMOVED lines=8> */
.L_x_1371:
[----:B------:R-:W-:Y:S05]  /*3230*/  BSYNC B0 ;  /* 0x0000000000007941 */ /* 0x000fea0003800000 */
.L_x_1369:
        /* <DEDUP_REMOVED lines=8> */
[----:B-----5:R-:W-:-:S05]  /*32c0*/  @P4 PRMT R229, R157, 0x7632, R229 ;  /* 0x000076329de54816 */ /* 0x020fca00000000e5 */
[----:B------:R-:W-:-:S04]  /*32d0*/  @P4 IMAD.U32 R229, R229, 0x10000, RZ ;  /* 0x00010000e5e54824 */ /* 0x000fc800078e00ff */
[----:B------:R-:W-:Y:S01]  /*32e0*/  @P4 FMUL.FTZ R246, R228, R229 ;  /* 0x000000e5e4f64220 */ /* 0x000fe20000410000 */
[----:B------:R-:W-:-:S03]  /*32f0*/  @P4 PRMT R229, R153, 0x7632, R229 ;  /* 0x0000763299e54816 */ /* 0x000fc600000000e5 */
[----:B------:R-:W-:Y:S01]  /*3300*/  FADD.FTZ R131, R131, R246 ;  /* 0x000000f683837221 */ /* 0x000fe20000010000 */
[----:B------:R-:W-:Y:S02]  /*3310*/  @P4 SHF.L.U32 R229, R229, 0x10, RZ ;  /* 0x00000010e5e54819 */ /* 0x000fe400000006ff */
[----:B------:R-:W-:-:S03]  /*3320*/  MOV R246, RZ ;  /* 0x000000ff00f67202 */ /* 0x000fc60000000f00 */
[----:B------:R-:W-:-:S05]  /*3330*/  @P4 FMUL.FTZ R246, R228, R229 ;  /* 0x000000e5e4f64220 */ /* 0x000fca0000410000 */
[----:B------:R-:W-:-:S04]  /*3340*/  F2FP.BF16.F32.PACK_AB R246, RZ, R246 ;  /* 0x000000f6fff6723e */ /* 0x000fc800000010ff */
[----:B------:R-:W-:-:S07]  /*3350*/  PRMT R165, R165, 0x5410, R246 ;  /* 0x00005410a5a57816 */ /* 0x000fce00000000f6 */
.L_x_1373:
[----:B------:R-:W-:Y:S05]  /*3360*/  BSYNC B0 ;  /* 0x0000000000007941 */ /* 0x000fea0003800000 */
.L_x_1372:
[----:B------:R-:W-:Y:S04]  /*3370*/  BSSY B0, `(.L_x_1374) ;  /* 0x000000d000007945 */ /* 0x000fe80003800000 */
[----:B------:R-:W-:Y:S05]  /*3380*/  @P2 BRA `(.L_x_1375) ;  /* 0x0000000000102947 */ /* 0x000fea0003800000 */
[----:B------:R-:W-:Y:S01]  /*3390*/  IMAD.MOV.U32 R229, RZ, RZ, RZ ;  /* 0x000000ffffe57224 */ /* 0x000fe200078e00ff */
[----:B------:R-:W-:Y:S06]  /*33a0*/  @!P0 BRA `(.L_x_1376) ;  /* 0x0000000000248947 */ /* 0x000fec0003800000 */
[----:B------:R-:W-:Y:S01]  /*33b0*/  SHF.L.U32 R229, R42, 0x10, RZ ;  /* 0x000000102ae57819 */ /* 0x000fe200000006ff */
[----:B------:R-:W-:Y:S06]  /*33c0*/  BRA `(.L_x_1376) ;  /* 0x00000000001c7947 */ /* 0x000fec0003800000 */
.L_x_1375:
[----:B------:R-:W-:-:S04]  /*33d0*/  ISETP.NE.AND P4, PT, R219, RZ, PT ;  /* 0x000000ffdb00720c */ /* 0x000fc80003f85270 */
[----:B------:R-:W-:-:S05]  /*33e0*/  FSEL R228, R216, RZ, !P4 ;  /* 0x000000ffd8e47208 */ /* 0x000fca0006000000 */
[----:B------:R-:W-:-:S04]  /*33f0*/  FFMA.FTZ R228, R4, R217, R228 ;  /* 0x000000d904e47223 */ /* 0x000fc800000100e4 */
[----:B------:R-:W-:-:S04]  /*3400*/  FADD.FTZ R228, R176, -R228 ;  /* 0x800000e4b0e47221 */ /* 0x000fc80000010000 */
[----:B------:R-:W-:Y:S01]  /*3410*/  FMUL.FTZ R229, R215, R228 ;  /* 0x000000e4d7e57220 */ /* 0x000fe20000410000 */
[----:B------:R-:W-:-:S05]  /*3420*/  @P0 SHF.L.U32 R228, R42, 0x10, RZ ;  /* 0x000000102ae40819 */ /* 0x000fca00000006ff */
[----:B------:R-:W-:-:S07]  /*3430*/  @P0 FADD.FTZ R229, R229, R228 ;  /* 0x000000e4e5e50221 */ /* 0x000fce0000010000 */
.L_x_1376:
[----:B------:R-:W-:Y:S05]  /*3440*/  BSYNC B0 ;  /* 0x0000000000007941 */ /* 0x000fea0003800000 */
.L_x_1374:
        /* <DEDUP_REMOVED lines=8> */
[----:B-----5:R-:W-:-:S04]  /*34d0*/  @P4 IMAD.U32 R246, R158, 0x10000, RZ ;  /* 0x000100009ef64824 */ /* 0x020fc800078e00ff */
[----:B------:R-:W-:Y:S01]  /*34e0*/  @P4 FMUL.FTZ R229, R228, R246 ;  /* 0x000000f6e4e54220 */ /* 0x000fe20000410000 */
[----:B------:R-:W-:-:S03]  /*34f0*/  @P4 SHF.L.U32 R246, R154, 0x10, RZ ;  /* 0x000000109af64819 */ /* 0x000fc600000006ff */
[----:B------:R-:W-:Y:S01]  /*3500*/  FADD.FTZ R124, R124, R229 ;  /* 0x000000e57c7c7221 */ /* 0x000fe20000010000 */
[----:B------:R-:W-:Y:S01]  /*3510*/  MOV R229, RZ ;  /* 0x000000ff00e57202 */ /* 0x000fe20000000f00 */
[----:B------:R-:W-:-:S05]  /*3520*/  @P4 FMUL.FTZ R229, R228, R246 ;  /* 0x000000f6e4e54220 */ /* 0x000fca0000410000 */
[----:B------:R-:W-:-:S04]  /*3530*/  F2FP.BF16.F32.PACK_AB R229, RZ, R229 ;  /* 0x000000e5ffe5723e */ /* 0x000fc800000010ff */
[----:B------:R-:W-:-:S07]  /*3540*/  PRMT R166, R229, 0x7610, R166 ;  /* 0x00007610e5a67816 */ /* 0x000fce00000000a6 */
.L_x_1378:
[----:B------:R-:W-:Y:S05]  /*3550*/  BSYNC B0 ;  /* 0x0000000000007941 */ /* 0x000fea0003800000 */
.L_x_1377:
[----:B------:R-:W-:Y:S04]  /*3560*/  BSSY B0, `(.L_x_1379) ;  /* 0x000000f000007945 */ /* 0x000fe80003800000 */
[----:B------:R-:W-:Y:S05]  /*3570*/  @P2 BRA `(.L_x_1380) ;  /* 0x0000000000142947 */ /* 0x000fea0003800000 */
[----:B------:R-:W-:Y:S01]  /*3580*/  HFMA2.MMA R229, -RZ, RZ, 0, 0 ;  /* 0x00000000ffe57435 */ /* 0x000fe200000001ff */
[----:B------:R-:W-:Y:S10]  /*3590*/  @!P0 BRA `(.L_x_1381) ;  /* 0x00000000002c8947 */ /* 0x000ff40003800000 */
[----:B------:R-:W-:-:S05]  /*35a0*/  PRMT R229, R42, 0x7632, R229 ;  /* 0x000076322ae57816 */ /* 0x000fca00000000e5 */
[----:B------:R-:W-:Y:S01]  /*35b0*/  IMAD.U32 R229, R229, 0x10000, RZ ;  /* 0x00010000e5e57824 */ /* 0x000fe200078e00ff */
[----:B------:R-:W-:Y:S06]  /*35c0*/  BRA `(.L_x_1381) ;  /* 0x0000000000207947 */ /* 0x000fec0003800000 */
.L_x_1380:
        /* <DEDUP_REMOVED lines=8> */
.L_x_1381:
[----:B------:R-:W-:Y:S05]  /*3650*/  BSYNC B0 ;  /* 0x0000000000007941 */ /* 0x000fea0003800000 */
.L_x_1379:
        /* <DEDUP_REMOVED lines=8> */
[----:B-----5:R-:W-:-:S04]  /*36e0*/  @P4 PRMT R229, R158, 0x7632, R229 ;  /* 0x000076329ee54816 */ /* 0x020fc800000000e5 */
[----:B------:R-:W-:-:S05]  /*36f0*/  @P4 SHF.L.U32 R229, R229, 0x10, RZ ;  /* 0x00000010e5e54819 */ /* 0x000fca00000006ff */
[----:B------:R-:W-:Y:S01]  /*3700*/  @P4 FMUL.FTZ R246, R228, R229 ;  /* 0x000000e5e4f64220 */ /* 0x000fe20000410000 */
[----:B------:R-:W-:-:S03]  /*3710*/  @P4 PRMT R229, R154, 0x7632, R229 ;  /* 0x000076329ae54816 */ /* 0x000fc600000000e5 */
[----:B------:R-:W-:Y:S01]  /*3720*/  FADD.FTZ R125, R125, R246 ;  /* 0x000000f67d7d7221 */ /* 0x000fe20000010000 */
[----:B------:R-:W-:Y:S01]  /*3730*/  HFMA2.MMA R246, -RZ, RZ, 0, 0 ;  /* 0x00000000fff67435 */ /* 0x000fe200000001ff */
[----:B------:R-:W-:-:S05]  /*3740*/  @P4 IMAD.U32 R229, R229, 0x10000, RZ ;  /* 0x00010000e5e54824 */ /* 0x000fca00078e00ff */
[----:B------:R-:W-:-:S05]  /*3750*/  @P4 FMUL.FTZ R246, R228, R229 ;  /* 0x000000e5e4f64220 */ /* 0x000fca0000410000 */
[----:B------:R-:W-:-:S04]  /*3760*/  F2FP.BF16.F32.PACK_AB R246, RZ, R246 ;  /* 0x000000f6fff6723e */ /* 0x000fc800000010ff */
[----:B------:R-:W-:-:S07]  /*3770*/  PRMT R166, R166, 0x5410, R246 ;  /* 0x00005410a6a67816 */ /* 0x000fce00000000f6 */
.L_x_1383:
[----:B------:R-:W-:Y:S05]  /*3780*/  BSYNC B0 ;  /* 0x0000000000007941 */ /* 0x000fea0003800000 */
.L_x_1382:
[----:B------:R-:W-:Y:S04]  /*3790*/  BSSY B0, `(.L_x_1384) ;  /* 0x000000d000007945 */ /* 0x000fe80003800000 */
[----:B------:R-:W-:Y:S05]  /*37a0*/  @P2 BRA `(.L_x_1385) ;  /* 0x0000000000102947 */ /* 0x000fea0003800000 */
[----:B------:R-:W-:Y:S01]  /*37b0*/  MOV R229, RZ ;  /* 0x000000ff00e57202 */ /* 0x000fe20000000f00 */
[----:B------:R-:W-:Y:S06]  /*37c0*/  @!P0 BRA `(.L_x_1386) ;  /* 0x0000000000248947 */ /* 0x000fec0003800000 */
[----:B------:R-:W-:Y:S01]  /*37d0*/  SHF.L.U32 R229, R43, 0x10, RZ ;  /* 0x000000102be57819 */ /* 0x000fe200000006ff */
[----:B------:R-:W-:Y:S06]  /*37e0*/  BRA `(.L_x_1386) ;  /* 0x00000000001c7947 */ /* 0x000fec0003800000 */
.L_x_1385:
[----:B------:R-:W-:-:S04]  /*37f0*/  ISETP.NE.AND P4, PT, R219, RZ, PT ;  /* 0x000000ffdb00720c */ /* 0x000fc80003f85270 */
[----:B------:R-:W-:-:S05]  /*3800*/  FSEL R228, R216, RZ, !P4 ;  /* 0x000000ffd8e47208 */ /* 0x000fca0006000000 */
[----:B------:R-:W-:-:S04]  /*3810*/  FFMA.FTZ R228, R5, R217, R228 ;  /* 0x000000d905e47223 */ /* 0x000fc800000100e4 */
[----:B------:R-:W-:-:S04]  /*3820*/  FADD.FTZ R228, R177, -R228 ;  /* 0x800000e4b1e47221 */ /* 0x000fc80000010000 */
[----:B------:R-:W-:Y:S01]  /*3830*/  FMUL.FTZ R229, R215, R228 ;  /* 0x000000e4d7e57220 */ /* 0x000fe20000410000 */
[----:B------:R-:W-:-:S04]  /*3840*/  @P0 IMAD.U32 R228, R43, 0x10000, RZ ;  /* 0x000100002be40824 */ /* 0x000fc800078e00ff */
[----:B------:R-:W-:-:S07]  /*3850*/  @P0 FADD.FTZ R229, R229, R228 ;  /* 0x000000e4e5e50221 */ /* 0x000fce0000010000 */
.L_x_1386:
[----:B------:R-:W-:Y:S05]  /*3860*/  BSYNC B0 ;  /* 0x0000000000007941 */ /* 0x000fea0003800000 */
.L_x_1384:
        /* <DEDUP_REMOVED lines=8> */
[----:B-----5:R-:W-:-:S05]  /*38f0*/  @P4 SHF.L.U32 R246, R159, 0x10, RZ ;  /* 0x000000109ff64819 */ /* 0x020fca00000006ff */
[----:B------:R-:W-:Y:S01]  /*3900*/  @P4 FMUL.FTZ R229, R228, R246 ;  /* 0x000000f6e4e54220 */ /* 0x000fe20000410000 */
[----:B------:R-:W-:-:S03]  /*3910*/  @P4 IMAD.U32 R246, R155, 0x10000, RZ ;  /* 0x000100009bf64824 */ /* 0x000fc600078e00ff */
[----:B------:R-:W-:Y:S01]  /*3920*/  FADD.FTZ R126, R126, R229 ;  /* 0x000000e57e7e7221 */ /* 0x000fe20000010000 */
[----:B------:R-:W-:Y:S01]  /*3930*/  MOV R229, RZ ;  /* 0x000000ff00e57202 */ /* 0x000fe20000000f00 */
[----:B------:R-:W-:-:S05]  /*3940*/  @P4 FMUL.FTZ R229, R228, R246 ;  /* 0x000000f6e4e54220 */ /* 0x000fca0000410000 */
[----:B------:R-:W-:-:S04]  /*3950*/  F2FP.BF16.F32.PACK_AB R229, RZ, R229 ;  /* 0x000000e5ffe5723e */ /* 0x000fc800000010ff */
[----:B------:R-:W-:-:S07]  /*3960*/  PRMT R167, R229, 0x7610, R167 ;  /* 0x00007610e5a77816 */ /* 0x000fce00000000a7 */
.L_x_1388:
[----:B------:R-:W-:Y:S05]  /*3970*/  BSYNC B0 ;  /* 0x0000000000007941 */ /* 0x000fea0003800000 */
.L_x_1387:
[----:B------:R-:W-:Y:S04]  /*3980*/  BSSY B0, `(.L_x_1389) ;  /* 0x000000f000007945 */ /* 0x000fe80003800000 */
[----:B------:R-:W-:Y:S05]  /*3990*/  @P2 BRA `(.L_x_1390) ;  /* 0x0000000000142947 */ /* 0x000fea0003800000 */
[----:B------:R-:W-:Y:S01]  /*39a0*/  HFMA2.MMA R229, -RZ, RZ, 0, 0 ;  /* 0x00000000ffe57435 */ /* 0x000fe200000001ff */
[----:B------:R-:W-:Y:S10]  /*39b0*/  @!P0 BRA `(.L_x_1391) ;  /* 0x00000000002c8947 */ /* 0x000ff40003800000 */
[----:B------:R-:W-:-:S04]  /*39c0*/  PRMT R229, R43, 0x7632, R229 ;  /* 0x000076322be57816 */ /* 0x000fc800000000e5 */
[----:B------:R-:W-:Y:S01]  /*39d0*/  SHF.L.U32 R229, R229, 0x10, RZ ;  /* 0x00000010e5e57819 */ /* 0x000fe200000006ff */
[----:B------:R-:W-:Y:S06]  /*39e0*/  BRA `(.L_x_1391) ;  /* 0x0000000000207947 */ /* 0x000fec0003800000 */
.L_x_1390:
        /* <DEDUP_REMOVED lines=8> */
.L_x_1391:
[----:B------:R-:W-:Y:S05]  /*3a70*/  BSYNC B0 ;  /* 0x0000000000007941 */ /* 0x000fea0003800000 */
.L_x_1389:
        /* <DEDUP_REMOVED lines=8> */
[----:B-----5:R-:W-:-:S05]  /*3b00*/  @P4 PRMT R199, R159, 0x7632, R199 ;  /* 0x000076329fc74816 */ /* 0x020fca00000000c7 */
[----:B------:R-:W-:-:S04]  /*3b10*/  @P4 IMAD.U32 R199, R199, 0x10000, RZ ;  /* 0x00010000c7c74824 */ /* 0x000fc800078e00ff */
[----:B------:R-:W-:Y:S01]  /*3b20*/  @P4 FMUL.FTZ R228, R198, R199 ;  /* 0x000000c7c6e44220 */ /* 0x000fe20000410000 */
[----:B------:R-:W-:-:S03]  /*3b30*/  @P4 PRMT R199, R155, 0x7632, R199 ;  /* 0x000076329bc74816 */ /* 0x000fc600000000c7 */
[----:B------:R-:W-:Y:S01]  /*3b40*/  FADD.FTZ R127, R127, R228 ;  /* 0x000000e47f7f7221 */ /* 0x000fe20000010000 */
[----:B------:R-:W-:Y:S01]  /*3b50*/  HFMA2.MMA R228, -RZ, RZ, 0, 0 ;  /* 0x00000000ffe47435 */ /* 0x000fe200000001ff */
[----:B------:R-:W-:-:S05]  /*3b60*/  @P4 SHF.L.U32 R199, R199, 0x10, RZ ;  /* 0x00000010c7c74819 */ /* 0x000fca00000006ff */
[----:B------:R-:W-:-:S05]  /*3b70*/  @P4 FMUL.FTZ R228, R198, R199 ;  /* 0x000000c7c6e44220 */ /* 0x000fca0000410000 */
[----:B------:R-:W-:-:S04]  /*3b80*/  F2FP.BF16.F32.PACK_AB R228, RZ, R228 ;  /* 0x000000e4ffe4723e */ /* 0x000fc800000010ff */
[----:B------:R-:W-:-:S07]  /*3b90*/  PRMT R167, R167, 0x5410, R228 ;  /* 0x00005410a7a77816 */ /* 0x000fce00000000e4 */
.L_x_1393:
[----:B------:R-:W-:Y:S05]  /*3ba0*/  BSYNC B0 ;  /* 0x0000000000007941 */ /* 0x000fea0003800000 */
.L_x_1392:
[----:B------:R-:W0:Y:S01]  /*3bb0*/  @P1 LDC.64 R198, c[0x0][0x308] ;  /* 0x0000c200ffc61b82 */ /* 0x000e220000000a00 */
[----:B------:R-:W-:Y:S01]  /*3bc0*/  BSSY B0, `(.L_x_1394) ;  /* 0x000000b000007945 */ /* 0x000fe20003800000 */
[----:B0-----:R-:W-:-:S05]  /*3bd0*/  @P1 IMAD.WIDE.U32 R198, R227, 0x10, R198 ;  /* 0x00000010e3c61825 */ /* 0x001fca00078e00c6 */
[----:B------:R0:W-:Y:S02]  /*3be0*/  @P1 STG.E.128 desc[UR4][R198.64], R160 ;  /* 0x000000a0c6001986 */ /* 0x0001e4000c101d04 */
[----:B0-----:R-:W0:Y:S02]  /*3bf0*/  @P3 LDC.64 R198, c[0x0][0x2f8] ;  /* 0x0000be00ffc63b82 */ /* 0x001e240000000a00 */
[----:B0-----:R-:W-:-:S05]  /*3c00*/  @P3 IMAD.WIDE.U32 R198, R226, 0x10, R198 ;  /* 0x00000010e2c63825 */ /* 0x001fca00078e00c6 */
[----:B------:R0:W-:Y:S01]  /*3c10*/  @P3 STG.E.128 desc[UR4][R198.64], R164 ;  /* 0x000000a4c6003986 */ /* 0x0001e2000c101d04 */
[----:B------:R-:W-:Y:S05]  /*3c20*/  @!P3 BRA `(.L_x_1395) ;  /* 0x000000000010b947 */ /* 0x000fea0003800000 */
[----:B-----5:R-:W1:Y:S01]  /*3c30*/  LDC.64 R158, c[0x0][0x220] ;  /* 0x00008800ff9e7b82 */ /* 0x020e620000000a00 */
[----:B------:R-:W-:-:S04]  /*3c40*/  VIADD R156, R226, 0x20 ;  /* 0x00000020e29c7836 */ /* 0x000fc80000000000 */
[----:B-1----:R-:W-:-:S06]  /*3c50*/  IMAD.WIDE.U32 R156, R156, 0x10, R158 ;  /* 0x000000109c9c7825 */ /* 0x002fcc00078e009e */
[----:B------:R-:W5:Y:S02]  /*3c60*/  LDG.E.128 R156, desc[UR4][R156.64] ;  /* 0x000000049c9c7981 */ /* 0x000f64000c1e1d00 */
.L_x_1395:
[----:B------:R-:W-:Y:S05]  /*3c70*/  BSYNC B0 ;  /* 0x0000000000007941 */ /* 0x000fea0003800000 */
.L_x_1394:
[----:B------:R-:W-:Y:S04]  /*3c80*/  BSSY B0, `(.L_x_1396) ;  /* 0x000000d000007945 */ /* 0x000fe80003800000 */
[----:B------:R-:W-:Y:S05]  /*3c90*/  @P2 BRA `(.L_x_1397) ;  /* 0x0000000000102947 */ /* 0x000fea0003800000 */
[----:B0-----:R-:W-:Y:S01]  /*3ca0*/  MOV R199, RZ ;  /* 0x000000ff00c77202 */ /* 0x001fe20000000f00 */
[----:B------:R-:W-:Y:S06]  /*3cb0*/  @!P0 BRA `(.L_x_1398) ;  /* 0x0000000000248947 */ /* 0x000fec0003800000 */
[----:B------:R-:W-:Y:S01]  /*3cc0*/  SHF.L.U32 R199, R36, 0x10, RZ ;  /* 0x0000001024c77819 */ /* 0x000fe200000006ff */
[----:B------:R-:W-:Y:S06]  /*3cd0*/  BRA `(.L_x_1398) ;  /* 0x00000000001c7947 */ /* 0x000fec0003800000 */
.L_x_1397:
[----:B------:R-:W-:-:S04]  /*3ce0*/  ISETP.NE.AND P4, PT, R219, RZ, PT ;  /* 0x000000ffdb00720c */ /* 0x000fc80003f85270 */
[----:B0-----:R-:W-:-:S05]  /*3cf0*/  FSEL R198, R216, RZ, !P4 ;  /* 0x000000ffd8c67208 */ /* 0x001fca0006000000 */
[----:B------:R-:W-:-:S04]  /*3d00*/  FFMA.FTZ R198, R6, R217, R198 ;  /* 0x000000d906c67223 */ /* 0x000fc800000100c6 */
[----:B------:R-:W-:-:S04]  /*3d10*/  FADD.FTZ R198, R182, -R198 ;  /* 0x800000c6b6c67221 */ /* 0x000fc80000010000 */
[----:B------:R-:W-:Y:S01]  /*3d20*/  FMUL.FTZ R199, R215, R198 ;  /* 0x000000c6d7c77220 */ /* 0x000fe20000410000 */
[----:B------:R-:W-:-:S05]  /*3d30*/  @P0 SHF.L.U32 R198, R36, 0x10, RZ ;  /* 0x0000001024c60819 */ /* 0x000fca00000006ff */
[----:B------:R-:W-:-:S07]  /*3d40*/  @P0 FADD.FTZ R199, R199, R198 ;  /* 0x000000c6c7c70221 */ /* 0x000fce0000010000 */
.L_x_1398:
[----:B------:R-:W-:Y:S05]  /*3d50*/  BSYNC B0 ;  /* 0x0000000000007941 */ /* 0x000fea0003800000 */
.L_x_1396:
[----:B------:R-:W-:Y:S01]  /*3d60*/  @P1 F2FP.BF16.F32.PACK_AB R198, RZ, R199 ;  /* 0x000000c7ffc6123e */ /* 0x000fe200000010ff */
[----:B------:R-:W-:Y:S03]  /*3d70*/  BSSY B0, `(.L_x_1399) ;  /* 0x000000f000007945 */ /* 0x000fe60003800000 */
[----:B------:R-:W-:Y:S01]  /*3d80*/  @P1 PRMT R160, R198, 0x7610, R160 ;  /* 0x00007610c6a01816 */ /* 0x000fe200000000a0 */
[----:B------:R-:W-:Y:S06]  /*3d90*/  @!P3 BRA `(.L_x_1400) ;  /* 0x000000000030b947 */ /* 0x000fec0003800000 */
[----:B------:R-:W-:Y:S01]  /*3da0*/  LOP3.LUT P4, RZ, R239, 0xff, RZ, 0xc0, !PT ;  /* 0x000000ffefff7812 */ /* 0x000fe2000788c0ff */
[----:B------:R-:W-:Y:S01]  /*3db0*/  FMUL.FTZ R198, R199, UR13 ;  /* 0x0000000dc7c67c20 */ /* 0x000fe20008410000 */
[----:B------:R-:W-:-:S03]  /*3dc0*/  IMAD.MOV.U32 R199, RZ, RZ, RZ ;  /* 0x000000ffffc77224 */ /* 0x000fc600078e00ff */
[----:B------:R-:W-:-:S08]  /*3dd0*/  FMUL.FTZ R198, R198, UR12 ;  /* 0x0000000cc6c67c20 */ /* 0x000fd00008410000 */
[----:B-----5:R-:W-:-:S05]  /*3de0*/  @P4 SHF.L.U32 R227, R156, 0x10, RZ ;  /* 0x000000109ce34819 */ /* 0x020fca00000006ff */
[----:B------:R-:W-:Y:S01]  /*3df0*/  @P4 FMUL.FTZ R199, R227, R198 ;  /* 0x000000c6e3c74220 */ /* 0x000fe20000410000 */
[----:B------:R-:W-:-:S03]  /*3e00*/  @P4 SHF.L.U32 R227, R148, 0x10, RZ ;  /* 0x0000001094e34819 */ /* 0x000fc600000006ff */
[----:B------:R-:W-:Y:S01]  /*3e10*/  FADD.FTZ R120, R120, R199 ;  /* 0x000000c778787221 */ /* 0x000fe20000010000 */
[----:B------:R-:W-:-:S06]  /*3e20*/  HFMA2.MMA R199, -RZ, RZ, 0, 0 ;  /* 0x00000000ffc77435 */ /* 0x000fcc00000001ff */
[----:B------:R-:W-:-:S05]  /*3e30*/  @P4 FMUL.FTZ R199, R198, R227 ;  /* 0x000000e3c6c74220 */ /* 0x000fca0000410000 */
[----:B------:R-:W-:-:S04]  /*3e40*/  F2FP.BF16.F32.PACK_AB R199, RZ, R199 ;  /* 0x000000c7ffc7723e */ /* 0x000fc800000010ff */
[----:B------:R-:W-:-:S07]  /*3e50*/  PRMT R164, R199, 0x7610, R164 ;  /* 0x00007610c7a47816 */ /* 0x000fce00000000a4 */
.L_x_1400:
[----:B------:R-:W-:Y:S05]  /*3e60*/  BSYNC B0 ;  /* 0x0000000000007941 */ /* 0x000fea0003800000 */
.L_x_1399:
[----:B------:R-:W-:Y:S04]  /*3e70*/  BSSY B0, `(.L_x_1401) ;  /* 0x000000f000007945 */ /* 0x000fe80003800000 */
[----:B------:R-:W-:Y:S05]  /*3e80*/  @P2 BRA `(.L_x_1402) ;  /* 0x0000000000142947 */ /* 0x000fea0003800000 */
[----:B------:R-:W-:Y:S01]  /*3e90*/  IMAD.MOV.U32 R199, RZ, RZ, RZ ;  /* 0x000000ffffc77224 */ /* 0x000fe200078e00ff */
[----:B------:R-:W-:Y:S06]  /*3ea0*/  @!P0 BRA `(.L_x_1403) ;  /* 0x00000000002c8947 */ /* 0x000fec0003800000 */
[----:B------:R-:W-:-:S04]  /*3eb0*/  PRMT R199, R36, 0x7632, R199 ;  /* 0x0000763224c77816 */ /* 0x000fc800000000c7 */
[----:B------:R-:W-:Y:S01]  /*3ec0*/  SHF.L.U32 R199, R199, 0x10, RZ ;  /* 0x00000010c7c77819 */ /* 0x000fe200000006ff */
[----:B------:R-:W-:Y:S06]  /*3ed0*/  BRA `(.L_x_1403) ;  /* 0x0000000000207947 */ /* 0x000fec0003800000 */
.L_x_1402:
        /* <DEDUP_REMOVED lines=8> */
.L_x_1403:
[----:B------:R-:W-:Y:S05]  /*3f60*/  BSYNC B0 ;  /* 0x0000000000007941 */ /* 0x000fea0003800000 */
.L_x_1401:
        /* <DEDUP_REMOVED lines=8> */
[----:B-----5:R-:W-:-:S04]  /*3ff0*/  @P4 PRMT R199, R156, 0x7632, R199 ;  /* 0x000076329cc74816 */ /* 0x020fc800000000c7 */
[----:B------:R-:W-:-:S05]  /*4000*/  @P4 SHF.L.U32 R199, R199, 0x10, RZ ;  /* 0x00000010c7c74819 */ /* 0x000fca00000006ff */
        /* <DEDUP_REMOVED lines=8> */
.L_x_1405:
[----:B------:R-:W-:Y:S05]  /*4090*/  BSYNC B0 ;  /* 0x0000000000007941 */ /* 0x000fea0003800000 */
.L_x_1404:
[----:B------:R-:W-:Y:S04]  /*40a0*/  BSSY B0, `(.L_x_1406) ;  /* 0x000000d000007945 */ /* 0x000fe80003800000 */
[----:B------:R-:W-:Y:S05]  /*40b0*/  @P2 BRA `(.L_x_1407) ;  /* 0x0000000000102947 */ /* 0x000fea0003800000 */
[----:B------:R-:W-:Y:S01]  /*40c0*/  HFMA2.MMA R199, -RZ, RZ, 0, 0 ;  /* 0x00000000ffc77435 */ /* 0x000fe200000001ff */
[----:B------:R-:W-:Y:S10]  /*40d0*/  @!P0 BRA `(.L_x_1408) ;  /* 0x0000000000248947 */ /* 0x000ff40003800000 */
[----:B------:R-:W-:Y:S01]  /*40e0*/  IMAD.U32 R199, R37, 0x10000, RZ ;  /* 0x0001000025c77824 */ /* 0x000fe200078e00ff */
[----:B------:R-:W-:Y:S06]  /*40f0*/  BRA `(.L_x_1408) ;  /* 0x00000000001c7947 */ /* 0x000fec0003800000 */
.L_x_1407:
[----:B------:R-:W-:-:S04]  /*4100*/  ISETP.NE.AND P4, PT, R219, RZ, PT ;  /* 0x000000ffdb00720c */ /* 0x000fc80003f85270 */
[----:B------:R-:W-:-:S05]  /*4110*/  FSEL R198, R216, RZ, !P4 ;  /* 0x000000ffd8c67208 */ /* 0x000fca0006000000 */
[----:B------:R-:W-:-:S04]  /*4120*/  FFMA.FTZ R198, R7, R217, R198 ;  /* 0x000000d907c67223 */ /* 0x000fc800000100c6 */
[----:B------:R-:W-:-:S04]  /*4130*/  FADD.FTZ R198, R183, -R198 ;  /* 0x800000c6b7c67221 */ /* 0x000fc80000010000 */
[----:B------:R-:W-:Y:S01]  /*4140*/  FMUL.FTZ R199, R215, R198 ;  /* 0x000000c6d7c77220 */ /* 0x000fe20000410000 */
[----:B------:R-:W-:-:S05]  /*4150*/  @P0 SHF.L.U32 R198, R37, 0x10, RZ ;  /* 0x0000001025c60819 */ /* 0x000fca00000006ff */
[----:B------:R-:W-:-:S07]  /*4160*/  @P0 FADD.FTZ R199, R199, R198 ;  /* 0x000000c6c7c70221 */ /* 0x000fce0000010000 */
.L_x_1408:
[----:B------:R-:W-:Y:S05]  /*4170*/  BSYNC B0 ;  /* 0x0000000000007941 */ /* 0x000fea0003800000 */
.L_x_1406:
        /* <DEDUP_REMOVED lines=10> */
[----:B------:R-:W-:-:S03]  /*4220*/  @P4 SHF.L.U32 R227, R149, 0x10, RZ ;  /* 0x0000001095e34819 */ /* 0x000fc600000006ff */
[----:B------:R-:W-:Y:S01]  /*4230*/  FADD.FTZ R122, R122, R199 ;  /* 0x000000c77a7a7221 */ /* 0x000fe20000010000 */
[----:B------:R-:W-:Y:S02]  /*4240*/  IMAD.MOV.U32 R199, RZ, RZ, RZ ;  /* 0x000000ffffc77224 */ /* 0x000fe400078e00ff */
[----:B------:R-:W-:-:S05]  /*4250*/  @P4 FMUL.FTZ R199, R198, R227 ;  /* 0x000000e3c6c74220 */ /* 0x000fca0000410000 */
[----:B------:R-:W-:-:S04]  /*4260*/  F2FP.BF16.F32.PACK_AB R199, RZ, R199 ;  /* 0x000000c7ffc7723e */ /* 0x000fc800000010ff */
[----:B------:R-:W-:-:S07]  /*4270*/  PRMT R165, R199, 0x7610, R165 ;  /* 0x00007610c7a57816 */ /* 0x000fce00000000a5 */
.L_x_1410:
[----:B------:R-:W-:Y:S05]  /*4280*/  BSYNC B0 ;  /* 0x0000000000007941 */ /* 0x000fea0003800000 */
.L_x_1409:
[----:B------:R-:W-:Y:S04]  /*4290*/  BSSY B0, `(.L_x_1411) ;  /* 0x000000f000007945 */ /* 0x000fe80003800000 */
[----:B------:R-:W-:Y:S05]  /*42a0*/  @P2 BRA `(.L_x_1412) ;  /* 0x0000000000142947 */ /* 0x000fea0003800000 */
[----:B------:R-:W-:Y:S01]  /*42b0*/  HFMA2.MMA R199, -RZ, RZ, 0, 0 ;  /* 0x00000000ffc77435 */ /* 0x000fe200000001ff */
[----:B------:R-:W-:Y:S10]  /*42c0*/  @!P0 BRA `(.L_x_1413) ;  /* 0x00000000002c8947 */ /* 0x000ff40003800000 */
[----:B------:R-:W-:-:S04]  /*42d0*/  PRMT R199, R37, 0x7632, R199 ;  /* 0x0000763225c77816 */ /* 0x000fc800000000c7 */
[----:B------:R-:W-:Y:S01]  /*42e0*/  SHF.L.U32 R199, R199, 0x10, RZ ;  /* 0x00000010c7c77819 */ /* 0x000fe200000006ff */
[----:B------:R-:W-:Y:S06]  /*42f0*/  BRA `(.L_x_1413) ;  /* 0x0000000000207947 */ /* 0x000fec0003800000 */
.L_x_1412:
        /* <DEDUP_REMOVED lines=8> */
.L_x_1413:
[----:B------:R-:W-:Y:S05]  /*4380*/  BSYNC B0 ;  /* 0x0000000000007941 */ /* 0x000fea0003800000 */
.L_x_1411:
        /* <DEDUP_REMOVED lines=13> */
[----:B------:R-:W-:Y:S01]  /*4460*/  @P4 SHF.L.U32 R199, R199, 0x10, RZ ;  /* 0x00000010c7c74819 */ /* 0x000fe200000006ff */
[----:B------:R-:W-:-:S04]  /*4470*/  IMAD.MOV.U32 R227, RZ, RZ, RZ ;  /* 0x000000ffffe37224 */ /* 0x000fc800078e00ff */
[----:B------:R-:W-:-:S05]  /*4480*/  @P4 FMUL.FTZ R227, R198, R199 ;  /* 0x000000c7c6e34220 */ /* 0x000fca0000410000 */
[----:B------:R-:W-:-:S04]  /*4490*/  F2FP.BF16.F32.PACK_AB R227, RZ, R227 ;  /* 0x000000e3ffe3723e */ /* 0x000fc800000010ff */
[----:B------:R-:W-:-:S07]  /*44a0*/  PRMT R165, R165, 0x5410, R227 ;  /* 0x00005410a5a57816 */ /* 0x000fce00000000e3 */
.L_x_1415:
[----:B------:R-:W-:Y:S05]  /*44b0*/  BSYNC B0 ;  /* 0x0000000000007941 */ /* 0x000fea0003800000 */
.L_x_1414:
[----:B------:R-:W-:Y:S04]  /*44c0*/  BSSY B0, `(.L_x_1416) ;  /* 0x000000d000007945 */ /* 0x000fe80003800000 */
[----:B------:R-:W-:Y:S05]  /*44d0*/  @P2 BRA `(.L_x_1417) ;  /* 0x0000000000102947 */ /* 0x000fea0003800000 */
[----:B------:R-:W-:Y:S01]  /*44e0*/  HFMA2.MMA R199, -RZ, RZ, 0, 0 ;  /* 0x00000000ffc77435 */ /* 0x000fe200000001ff */
[----:B------:R-:W-:Y:S10]  /*44f0*/  @!P0 BRA `(.L_x_1418) ;  /* 0x0000000000248947 */ /* 0x000ff40003800000 */
[----:B------:R-:W-:Y:S01]  /*4500*/  SHF.L.U32 R199, R38, 0x10, RZ ;  /* 0x0000001026c77819 */ /* 0x000fe200000006ff */
[----:B------:R-:W-:Y:S06]  /*4510*/  BRA `(.L_x_1418) ;  /* 0x00000000001c7947 */ /* 0x000fec0003800000 */
.L_x_1417:
[----:B------:R-:W-:-:S04]  /*4520*/  ISETP.NE.AND P4, PT, R219, RZ, PT ;  /* 0x000000ffdb00720c */ /* 0x000fc80003f85270 */
[----:B------:R-:W-:-:S05]  /*4530*/  FSEL R198, R216, RZ, !P4 ;  /* 0x000000ffd8c67208 */ /* 0x000fca0006000000 */
[----:B------:R-:W-:-:S04]  /*4540*/  FFMA.FTZ R198, R8, R217, R198 ;  /* 0x000000d908c67223 */ /* 0x000fc800000100c6 */
[----:B------:R-:W-:-:S04]  /*4550*/  FADD.FTZ R198, R184, -R198 ;  /* 0x800000c6b8c67221 */ /* 0x000fc80000010000 */
[----:B------:R-:W-:Y:S01]  /*4560*/  FMUL.FTZ R199, R215, R198 ;  /* 0x000000c6d7c77220 */ /* 0x000fe20000410000 */
[----:B------:R-:W-:-:S05]  /*4570*/  @P0 SHF.L.U32 R198, R38, 0x10, RZ ;  /* 0x0000001026c60819 */ /* 0x000fca00000006ff */
[----:B------:R-:W-:-:S07]  /*4580*/  @P0 FADD.FTZ R199, R199, R198 ;  /* 0x000000c6c7c70221 */ /* 0x000fce0000010000 */
.L_x_1418:
[----:B------:R-:W-:Y:S05]  /*4590*/  BSYNC B0 ;  /* 0x0000000000007941 */ /* 0x000fea0003800000 */
.L_x_1416:
        /* <DEDUP_REMOVED lines=12> */
[----:B------:R-:W-:Y:S01]  /*4660*/  MOV R199, RZ ;  /* 0x000000ff00c77202 */ /* 0x000fe20000000f00 */
[----:B------:R-:W-:-:S05]  /*4670*/  @P4 FMUL.FTZ R199, R198, R227 ;  /* 0x000000e3c6c74220 */ /* 0x000fca0000410000 */
[----:B------:R-:W-:-:S04]  /*4680*/  F2FP.BF16.F32.PACK_AB R199, RZ, R199 ;  /* 0x000000c7ffc7723e */ /* 0x000fc800000010ff */
[----:B------:R-:W-:-:S07]  /*4690*/  PRMT R166, R199, 0x7610, R166 ;  /* 0x00007610c7a67816 */ /* 0x000fce00000000a6 */
.L_x_1420:
[----:B------:R-:W-:Y:S05]  /*46a0*/  BSYNC B0 ;  /* 0x0000000000007941 */ /* 0x000fea0003800000 */
.L_x_1419:
[----:B------:R-:W-:Y:S04]  /*46b0*/  BSSY B0, `(.L_x_1421) ;  /* 0x000000f000007945 */ /* 0x000fe80003800000 */
[----:B------:R-:W-:Y:S05]  /*46c0*/  @P2 BRA `(.L_x_1422) ;  /* 0x0000000000142947 */ /* 0x000fea0003800000 */
[----:B------:R-:W-:Y:S01]  /*46d0*/  IMAD.MOV.U32 R199, RZ, RZ, RZ ;  /* 0x000000ffffc77224 */ /* 0x000fe200078e00ff */
[----:B------:R-:W-:Y:S06]  /*46e0*/  @!P0 BRA `(.L_x_1423) ;  /* 0x00000000002c8947 */ /* 0x000fec0003800000 */
[----:B------:R-:W-:-:S04]  /*46f0*/  PRMT R199, R38, 0x7632, R199 ;  /* 0x0000763226c77816 */ /* 0x000fc800000000c7 */
[----:B------:R-:W-:Y:S01]  /*4700*/  SHF.L.U32 R199, R199, 0x10, RZ ;  /* 0x00000010c7c77819 */ /* 0x000fe200000006ff */
[----:B------:R-:W-:Y:S06]  /*4710*/  BRA `(.L_x_1423) ;  /* 0x0000000000207947 */ /* 0x000fec0003800000 */
.L_x_1422:
        /* <DEDUP_REMOVED lines=8> */
.L_x_1423:
[----:B------:R-:W-:Y:S05]  /*47a0*/  BSYNC B0 ;  /* 0x0000000000007941 */ /* 0x000fea0003800000 */
.L_x_1421:
        /* <DEDUP_REMOVED lines=18> */
.L_x_1425:
[----:B------:R-:W-:Y:S05]  /*48d0*/  BSYNC B0 ;  /* 0x0000000000007941 */ /* 0x000fea0003800000 */
.L_x_1424:
[----:B------:R-:W-:Y:S04]  /*48e0*/  BSSY B0, `(.L_x_1426) ;  /* 0x000000d000007945 */ /* 0x000fe80003800000 */
[----:B------:R-:W-:Y:S05]  /*48f0*/  @P2 BRA `(.L_x_1427) ;  /* 0x0000000000102947 */ /* 0x000fea0003800000 */
[----:B------:R-:W-:Y:S01]  /*4900*/  MOV R199, RZ ;  /* 0x000000ff00c77202 */ /* 0x000fe20000000f00 */
[----:B------:R-:W-:Y:S06]  /*4910*/  @!P0 BRA `(.L_x_1428) ;  /* 0x0000000000248947 */ /* 0x000fec0003800000 */
[----:B------:R-:W-:Y:S01]  /*4920*/  IMAD.U32 R199, R39, 0x10000, RZ ;  /* 0x0001000027c77824 */ /* 0x000fe200078e00ff */
[----:B------:R-:W-:Y:S06]  /*4930*/  BRA `(.L_x_1428) ;  /* 0x00000000001c7947 */ /* 0x000fec0003800000 */
.L_x_1427:
[----:B------:R-:W-:-:S04]  /*4940*/  ISETP.NE.AND P4, PT, R219, RZ, PT ;  /* 0x000000ffdb00720c */ /* 0x000fc80003f85270 */
[----:B------:R-:W-:-:S05]  /*4950*/  FSEL R198, R216, RZ, !P4 ;  /* 0x000000ffd8c67208 */ /* 0x000fca0006000000 */
[----:B------:R-:W-:-:S04]  /*4960*/  FFMA.FTZ R198, R9, R217, R198 ;  /* 0x000000d909c67223 */ /* 0x000fc800000100c6 */
[----:B------:R-:W-:-:S04]  /*4970*/  FADD.FTZ R198, R185, -R198 ;  /* 0x800000c6b9c67221 */ /* 0x000fc80000010000 */
[----:B------:R-:W-:Y:S01]  /*4980*/  FMUL.FTZ R199, R215, R198 ;  /* 0x000000c6d7c77220 */ /* 0x000fe20000410000 */
[----:B------:R-:W-:-:S05]  /*4990*/  @P0 SHF.L.U32 R198, R39, 0x10, RZ ;  /* 0x0000001027c60819 */ /* 0x000fca00000006ff */
[----:B------:R-:W-:-:S07]  /*49a0*/  @P0 FADD.FTZ R199, R199, R198 ;  /* 0x000000c6c7c70221 */ /* 0x000fce0000010000 */
.L_x_1428:
[----:B------:R-:W-:Y:S05]  /*49b0*/  BSYNC B0 ;  /* 0x0000000000007941 */ /* 0x000fea0003800000 */
.L_x_1426:
        /* <DEDUP_REMOVED lines=16> */
.L_x_1430:
[----:B------:R-:W-:Y:S05]  /*4ac0*/  BSYNC B0 ;  /* 0x0000000000007941 */ /* 0x000fea0003800000 */
.L_x_1429:
[----:B------:R-:W-:Y:S04]  /*4ad0*/  BSSY B0, `(.L_x_1431) ;  /* 0x000000f000007945 */ /* 0x000fe80003800000 */
[----:B------:R-:W-:Y:S05]  /*4ae0*/  @P2 BRA `(.L_x_1432) ;  /* 0x0000000000142947 */ /* 0x000fea0003800000 */
[----:B------:R-:W-:Y:S01]  /*4af0*/  MOV R199, RZ ;  /* 0x000000ff00c77202 */ /* 0x000fe20000000f00 */
[----:B------:R-:W-:Y:S06]  /*4b00*/  @!P0 BRA `(.L_x_1433) ;  /* 0x00000000002c8947 */ /* 0x000fec0003800000 */
[----:B------:R-:W-:-:S04]  /*4b10*/  PRMT R199, R39, 0x7632, R199 ;  /* 0x0000763227c77816 */ /* 0x000fc800000000c7 */
[----:B------:R-:W-:Y:S01]  /*4b20*/  SHF.L.U32 R199, R199, 0x10, RZ ;  /* 0x00000010c7c77819 */ /* 0x000fe200000006ff */
[----:B------:R-:W-:Y:S06]  /*4b30*/  BRA `(.L_x_1433) ;  /* 0x0000000000207947 */ /* 0x000fec0003800000 */
.L_x_1432:
        /* <DEDUP_REMOVED lines=8> */
.L_x_1433:
[----:B------:R-:W-:Y:S05]  /*4bc0*/  BSYNC B0 ;  /* 0x0000000000007941 */ /* 0x000fea0003800000 */
.L_x_1431:
        /* <DEDUP_REMOVED lines=18> */
.L_x_1435:
[----:B------:R-:W-:Y:S05]  /*4cf0*/  BSYNC B0 ;  /* 0x0000000000007941 */ /* 0x000fea0003800000 */
.L_x_1434:
[----:B------:R-:W0:Y:S01]  /*4d00*/  @P1 LDC.64 R196, c[0x0][0x308] ;  /* 0x0000c200ffc41b82 */ /* 0x000e220000000a00 */
[----:B------:R-:W-:Y:S01]  /*4d10*/  @P3 IADD3 R198, R226, 0x20, RZ ;  /* 0x00000020e2c63810 */ /* 0x000fe20007ffe0ff */
[----:B------:R-:W-:Y:S01]  /*4d20*/  BSSY B0, `(.L_x_1436) ;  /* 0x000000b000007945 */ /* 0x000fe20003800000 */
[----:B0-----:R-:W-:-:S05]  /*4d30*/  @P1 IMAD.WIDE.U32 R196, R224, 0x10, R196 ;  /* 0x00000010e0c41825 */ /* 0x001fca00078e00c4 */
[----:B------:R0:W-:Y:S02]  /*4d40*/  @P1 STG.E.128 desc[UR4][R196.64], R160 ;  /* 0x000000a0c4001986 */ /* 0x0001e4000c101d04 */
[----:B0-----:R-:W0:Y:S02]  /*4d50*/  @P3 LDC.64 R196, c[0x0][0x2f8] ;  /* 0x0000be00ffc43b82 */ /* 0x001e240000000a00 */
[----:B0-----:R-:W-:-:S05]  /*4d60*/  @P3 IMAD.WIDE.U32 R196, R198, 0x10, R196 ;  /* 0x00000010c6c43825 */ /* 0x001fca00078e00c4 */
[----:B------:R0:W-:Y:S02]  /*4d70*/  @P3 STG.E.128 desc[UR4][R196.64], R164 ;  /* 0x000000a4c4003986 */ /* 0x0001e4000c101d04 */
[----:B0-----:R-:W-:Y:S01]  /*4d80*/  IADD3 R196, R226, 0x40, RZ ;  /* 0x00000040e2c47810 */ /* 0x001fe20007ffe0ff */
[----:B------:R-:W-:Y:S06]  /*4d90*/  @!P3 BRA `(.L_x_1437) ;  /* 0x00000000000cb947 */ /* 0x000fec0003800000 */
[----:B-----5:R-:W0:Y:S02]  /*4da0*/  LDC.64 R156, c[0x0][0x220] ;  /* 0x00008800ff9c7b82 */ /* 0x020e240000000a00 */
[----:B0-----:R-:W-:-:S06]  /*4db0*/  IMAD.WIDE.U32 R156, R196, 0x10, R156 ;  /* 0x00000010c49c7825 */ /* 0x001fcc00078e009c */
[----:B------:R-:W5:Y:S02]  /*4dc0*/  LDG.E.128 R156, desc[UR4][R156.64] ;  /* 0x000000049c9c7981 */ /* 0x000f64000c1e1d00 */
.L_x_1437:
[----:B------:R-:W-:Y:S05]  /*4dd0*/  BSYNC B0 ;  /* 0x0000000000007941 */ /* 0x000fea0003800000 */
.L_x_1436:
[----:B------:R-:W-:Y:S04]  /*4de0*/  BSSY B0, `(.L_x_1438) ;  /* 0x000000d000007945 */ /* 0x000fe80003800000 */
[----:B------:R-:W-:Y:S05]  /*4df0*/  @P2 BRA `(.L_x_1439) ;  /* 0x0000000000102947 */ /* 0x000fea0003800000 */
[----:B------:R-:W-:Y:S01]  /*4e00*/  MOV R198, RZ ;  /* 0x000000ff00c67202 */ /* 0x000fe20000000f00 */
[----:B------:R-:W-:Y:S06]  /*4e10*/  @!P0 BRA `(.L_x_1440) ;  /* 0x0000000000248947 */ /* 0x000fec0003800000 */
[----:B------:R-:W-:Y:S01]  /*4e20*/  IMAD.U32 R198, R32, 0x10000, RZ ;  /* 0x0001000020c67824 */ /* 0x000fe200078e00ff */
[----:B------:R-:W-:Y:S06]  /*4e30*/  BRA `(.L_x_1440) ;  /* 0x00000000001c7947 */ /* 0x000fec0003800000 */
.L_x_1439:
[----:B------:R-:W-:-:S04]  /*4e40*/  ISETP.NE.AND P4, PT, R219, RZ, PT ;  /* 0x000000ffdb00720c */ /* 0x000fc80003f85270 */
[----:B------:R-:W-:-:S05]  /*4e50*/  FSEL R197, R216, RZ, !P4 ;  /* 0x000000ffd8c57208 */ /* 0x000fca0006000000 */
[----:B------:R-:W-:-:S04]  /*4e60*/  FFMA.FTZ R197, R10, R217, R197 ;  /* 0x000000d90ac57223 */ /* 0x000fc800000100c5 */
[----:B------:R-:W-:-:S04]  /*4e70*/  FADD.FTZ R197, R186, -R197 ;  /* 0x800000c5bac57221 */ /* 0x000fc80000010000 */
[----:B------:R-:W-:Y:S01]  /*4e80*/  FMUL.FTZ R198, R215, R197 ;  /* 0x000000c5d7c67220 */ /* 0x000fe20000410000 */
[----:B------:R-:W-:-:S05]  /*4e90*/  @P0 SHF.L.U32 R197, R32, 0x10, RZ ;  /* 0x0000001020c50819 */ /* 0x000fca00000006ff */
[----:B------:R-:W-:-:S07]  /*4ea0*/  @P0 FADD.FTZ R198, R198, R197 ;  /* 0x000000c5c6c60221 */ /* 0x000fce0000010000 */
.L_x_1440:
[----:B------:R-:W-:Y:S05]  /*4eb0*/  BSYNC B0 ;  /* 0x0000000000007941 */ /* 0x000fea0003800000 */
.L_x_1438:
        /* <DEDUP_REMOVED lines=16> */
.L_x_1442:
[----:B------:R-:W-:Y:S05]  /*4fc0*/  BSYNC B0 ;  /* 0x0000000000007941 */ /* 0x000fea0003800000 */
.L_x_1441:
[----:B------:R-:W-:Y:S04]  /*4fd0*/  BSSY B0, `(.L_x_1443) ;  /* 0x000000f000007945 */ /* 0x000fe80003800000 */
[----:B------:R-:W-:Y:S05]  /*4fe0*/  @P2 BRA `(.L_x_1444) ;  /* 0x0000000000142947 */ /* 0x000fea0003800000 */
[----:B------:R-:W-:Y:S01]  /*4ff0*/  MOV R198, RZ ;  /* 0x000000ff00c67202 */ /* 0x000fe20000000f00 */
[----:B------:R-:W-:Y:S06]  /*5000*/  @!P0 BRA `(.L_x_1445) ;  /* 0x00000000002c8947 */ /* 0x000fec0003800000 */
[----:B------:R-:W-:-:S04]  /*5010*/  PRMT R198, R32, 0x7632, R198 ;  /* 0x0000763220c67816 */ /* 0x000fc800000000c6 */
[----:B------:R-:W-:Y:S01]  /*5020*/  SHF.L.U32 R198, R198, 0x10, RZ ;  /* 0x00000010c6c67819 */ /* 0x000fe200000006ff */
[----:B------:R-:W-:Y:S06]  /*5030*/  BRA `(.L_x_1445) ;  /* 0x0000000000207947 */ /* 0x000fec0003800000 */
.L_x_1444:
        /* <DEDUP_REMOVED lines=8> */
.L_x_1445:
[----:B------:R-:W-:Y:S05]  /*50c0*/  BSYNC B0 ;  /* 0x0000000000007941 */ /* 0x000fea0003800000 */
.L_x_1443:
        /* <DEDUP_REMOVED lines=18> */
.L_x_1447:
[----:B------:R-:W-:Y:S05]  /*51f0*/  BSYNC B0 ;  /* 0x0000000000007941 */ /* 0x000fea0003800000 */
.L_x_1446:
[----:B------:R-:W-:Y:S04]  /*5200*/  BSSY B0, `(.L_x_1448) ;  /* 0x000000d000007945 */ /* 0x000fe80003800000 */
[----:B------:R-:W-:Y:S05]  /*5210*/  @P2 BRA `(.L_x_1449) ;  /* 0x0000000000102947 */ /* 0x000fea0003800000 */
[----:B------:R-:W-:Y:S01]  /*5220*/  MOV R198, RZ ;  /* 0x000000ff00c67202 */ /* 0x000fe20000000f00 */
[----:B------:R-:W-:Y:S06]  /*5230*/  @!P0 BRA `(.L_x_1450) ;  /* 0x0000000000248947 */ /* 0x000fec0003800000 */
[----:B------:R-:W-:Y:S01]  /*5240*/  SHF.L.U32 R198, R33, 0x10, RZ ;  /* 0x0000001021c67819 */ /* 0x000fe200000006ff */
[----:B------:R-:W-:Y:S06]  /*5250*/  BRA `(.L_x_1450) ;  /* 0x00000000001c7947 */ /* 0x000fec0003800000 */
.L_x_1449:
[----:B------:R-:W-:Y:S02]  /*5260*/  ISETP.NE.AND P4, PT, R219, RZ, PT ;  /* 0x000000ffdb00720c */ /* 0x000fe40003f85270 */
[----:B------:R-:W-:Y:S02]  /*5270*/  @P0 SHF.L.U32 R197, R33, 0x10, RZ ;  /* 0x0000001021c50819 */ /* 0x000fe400000006ff */
[----:B------:R-:W-:-:S05]  /*5280*/  FSEL R198, R216, RZ, !P4 ;  /* 0x000000ffd8c67208 */ /* 0x000fca0006000000 */
[----:B------:R-:W-:-:S04]  /*5290*/  FFMA.FTZ R198, R11, R217, R198 ;  /* 0x000000d90bc67223 */ /* 0x000fc800000100c6 */
[----:B------:R-:W-:-:S04]  /*52a0*/  FADD.FTZ R198, R187, -R198 ;  /* 0x800000c6bbc67221 */ /* 0x000fc80000010000 */
[----:B------:R-:W-:-:S04]  /*52b0*/  FMUL.FTZ R198, R215, R198 ;  /* 0x000000c6d7c67220 */ /* 0x000fc80000410000 */
[----:B------:R-:W-:-:S07]  /*52c0*/  @P0 FADD.FTZ R198, R198, R197 ;  /* 0x000000c5c6c60221 */ /* 0x000fce0000010000 */
.L_x_1450:
[----:B------:R-:W-:Y:S05]  /*52d0*/  BSYNC B0 ;  /* 0x0000000000007941 */ /* 0x000fea0003800000 */
.L_x_1448:
        /* <DEDUP_REMOVED lines=16> */
.L_x_1452:
[----:B------:R-:W-:Y:S05]  /*53e0*/  BSYNC B0 ;  /* 0x0000000000007941 */ /* 0x000fea0003800000 */
.L_x_1451:
[----:B------:R-:W-:Y:S04]  /*53f0*/  BSSY B0, `(.L_x_1453) ;  /* 0x000000f000007945 */ /* 0x000fe80003800000 */
[----:B------:R-:W-:Y:S05]  /*5400*/  @P2 BRA `(.L_x_1454) ;  /* 0x0000000000142947 */ /* 0x000fea0003800000 */
[----:B------:R-:W-:Y:S01]  /*5410*/  IMAD.MOV.U32 R198, RZ, RZ, RZ ;  /* 0x000000ffffc67224 */ /* 0x000fe200078e00ff */
[----:B------:R-:W-:Y:S06]  /*5420*/  @!P0 BRA `(.L_x_1455) ;  /* 0x00000000002c8947 */ /* 0x000fec0003800000 */
[----:B------:R-:W-:-:S04]  /*5430*/  PRMT R198, R33, 0x7632, R198 ;  /* 0x0000763221c67816 */ /* 0x000fc800000000c6 */
[----:B------:R-:W-:Y:S01]  /*5440*/  SHF.L.U32 R198, R198, 0x10, RZ ;  /* 0x00000010c6c67819 */ /* 0x000fe200000006ff */
[----:B------:R-:W-:Y:S06]  /*5450*/  BRA `(.L_x_1455) ;  /* 0x0000000000207947 */ /* 0x000fec0003800000 */
.L_x_1454:
        /* <DEDUP_REMOVED lines=8> */
.L_x_1455:
[----:B------:R-:W-:Y:S05]  /*54e0*/  BSYNC B0 ;  /* 0x0000000000007941 */ /* 0x000fea0003800000 */
.L_x_1453:
        /* <DEDUP_REMOVED lines=18> */
.L_x_1457:
[----:B------:R-:W-:Y:S05]  /*5610*/  BSYNC B0 ;  /* 0x0000000000007941 */ /* 0x000fea0003800000 */
.L_x_1456:
[----:B------:R-:W-:Y:S04]  /*5620*/  BSSY B0, `(.L_x_1458) ;  /* 0x000000d000007945 */ /* 0x000fe80003800000 */
[----:B------:R-:W-:Y:S05]  /*5630*/  @P2 BRA `(.L_x_1459) ;  /* 0x0000000000102947 */ /* 0x000fea0003800000 */
[----:B------:R-:W-:Y:S01]  /*5640*/  HFMA2.MMA R198, -RZ, RZ, 0, 0 ;  /* 0x00000000ffc67435 */ /* 0x000fe200000001ff */
[----:B------:R-:W-:Y:S10]  /*5650*/  @!P0 BRA `(.L_x_1460) ;  /* 0x0000000000248947 */ /* 0x000ff40003800000 */
[----:B------:R-:W-:Y:S01]  /*5660*/  IMAD.U32 R198, R34, 0x10000, RZ ;  /* 0x0001000022c67824 */ /* 0x000fe200078e00ff */
[----:B------:R-:W-:Y:S06]  /*5670*/  BRA `(.L_x_1460) ;  /* 0x00000000001c7947 */ /* 0x000fec0003800000 */
.L_x_1459:
[----:B------:R-:W-:-:S04]  /*5680*/  ISETP.NE.AND P4, PT, R219, RZ, PT ;  /* 0x000000ffdb00720c */ /* 0x000fc80003f85270 */
[----:B------:R-:W-:-:S05]  /*5690*/  FSEL R197, R216, RZ, !P4 ;  /* 0x000000ffd8c57208 */ /* 0x000fca0006000000 */
[----:B------:R-:W-:-:S04]  /*56a0*/  FFMA.FTZ R197, R12, R217, R197 ;  /* 0x000000d90cc57223 */ /* 0x000fc800000100c5 */
[----:B------:R-:W-:Y:S01]  /*56b0*/  FADD.FTZ R198, R188, -R197 ;  /* 0x800000c5bcc67221 */ /* 0x000fe20000010000 */
[----:B------:R-:W-:-:S03]  /*56c0*/  @P0 SHF.L.U32 R197, R34, 0x10, RZ ;  /* 0x0000001022c50819 */ /* 0x000fc600000006ff */
[----:B------:R-:W-:-:S04]  /*56d0*/  FMUL.FTZ R198, R215, R198 ;  /* 0x000000c6d7c67220 */ /* 0x000fc80000410000 */
[----:B------:R-:W-:-:S07]  /*56e0*/  @P0 FADD.FTZ R198, R198, R197 ;  /* 0x000000c5c6c60221 */ /* 0x000fce0000010000 */
.L_x_1460:
[----:B------:R-:W-:Y:S05]  /*56f0*/  BSYNC B0 ;  /* 0x0000000000007941 */ /* 0x000fea0003800000 */
.L_x_1458:
        /* <DEDUP_REMOVED lines=16> */
.L_x_1462:
[----:B------:R-:W-:Y:S05]  /*5800*/  BSYNC B0 ;  /* 0x0000000000007941 */ /* 0x000fea0003800000 */
.L_x_1461:
[----:B------:R-:W-:Y:S04]  /*5810*/  BSSY B0, `(.L_x_1463) ;  /* 0x000000f000007945 */ /* 0x000fe80003800000 */
[----:B------:R-:W-:Y:S05]  /*5820*/  @P2 BRA `(.L_x_1464) ;  /* 0x0000000000142947 */ /* 0x000fea0003800000 */
[----:B------:R-:W-:Y:S01]  /*5830*/  HFMA2.MMA R198, -RZ, RZ, 0, 0 ;  /* 0x00000000ffc67435 */ /* 0x000fe200000001ff */
[----:B------:R-:W-:Y:S10]  /*5840*/  @!P0 BRA `(.L_x_1465) ;  /* 0x00000000002c8947 */ /* 0x000ff40003800000 */
[----:B------:R-:W-:-:S04]  /*5850*/  PRMT R198, R34, 0x7632, R198 ;  /* 0x0000763222c67816 */ /* 0x000fc800000000c6 */
[----:B------:R-:W-:Y:S01]  /*5860*/  SHF.L.U32 R198, R198, 0x10, RZ ;  /* 0x00000010c6c67819 */ /* 0x000fe200000006ff */
[----:B------:R-:W-:Y:S06]  /*5870*/  BRA `(.L_x_1465) ;  /* 0x0000000000207947 */ /* 0x000fec0003800000 */
.L_x_1464:
        /* <DEDUP_REMOVED lines=8> */
.L_x_1465:
[----:B------:R-:W-:Y:S05]  /*5900*/  BSYNC B0 ;  /* 0x0000000000007941 */ /* 0x000fea0003800000 */
.L_x_1463:
        /* <DEDUP_REMOVED lines=18> */
.L_x_1467:
[----:B------:R-:W-:Y:S05]  /*5a30*/  BSYNC B0 ;  /* 0x0000000000007941 */ /* 0x000fea0003800000 */
.L_x_1466:
[----:B------:R-:W-:Y:S04]  /*5a40*/  BSSY B0, `(.L_x_1468) ;  /* 0x000000d000007945 */ /* 0x000fe80003800000 */
[----:B------:R-:W-:Y:S05]  /*5a50*/  @P2 BRA `(.L_x_1469) ;  /* 0x0000000000102947 */ /* 0x000fea0003800000 */
[----:B------:R-:W-:Y:S01]  /*5a60*/  HFMA2.MMA R198, -RZ, RZ, 0, 0 ;  /* 0x00000000ffc67435 */ /* 0x000fe200000001ff */
[----:B------:R-:W-:Y:S10]  /*5a70*/  @!P0 BRA `(.L_x_1470) ;  /* 0x0000000000248947 */ /* 0x000ff40003800000 */
[----:B------:R-:W-:Y:S01]  /*5a80*/  SHF.L.U32 R198, R35, 0x10, RZ ;  /* 0x0000001023c67819 */ /* 0x000fe200000006ff */
[----:B------:R-:W-:Y:S06]  /*5a90*/  BRA `(.L_x_1470) ;  /* 0x00000000001c7947 */ /* 0x000fec0003800000 */
.L_x_1469:
[----:B------:R-:W-:Y:S02]  /*5aa0*/  ISETP.NE.AND P4, PT, R219, RZ, PT ;  /* 0x000000ffdb00720c */ /* 0x000fe40003f85270 */
[----:B------:R-:W-:Y:S02]  /*5ab0*/  @P0 SHF.L.U32 R197, R35, 0x10, RZ ;  /* 0x0000001023c50819 */ /* 0x000fe400000006ff */
[----:B------:R-:W-:-:S05]  /*5ac0*/  FSEL R198, R216, RZ, !P4 ;  /* 0x000000ffd8c67208 */ /* 0x000fca0006000000 */
[----:B------:R-:W-:-:S04]  /*5ad0*/  FFMA.FTZ R198, R13, R217, R198 ;  /* 0x000000d90dc67223 */ /* 0x000fc800000100c6 */
[----:B------:R-:W-:-:S04]  /*5ae0*/  FADD.FTZ R198, R189, -R198 ;  /* 0x800000c6bdc67221 */ /* 0x000fc80000010000 */
[----:B------:R-:W-:-:S04]  /*5af0*/  FMUL.FTZ R198, R215, R198 ;  /* 0x000000c6d7c67220 */ /* 0x000fc80000410000 */
[----:B------:R-:W-:-:S07]  /*5b00*/  @P0 FADD.FTZ R198, R198, R197 ;  /* 0x000000c5c6c60221 */ /* 0x000fce0000010000 */
.L_x_1470:
[----:B------:R-:W-:Y:S05]  /*5b10*/  BSYNC B0 ;  /* 0x0000000000007941 */ /* 0x000fea0003800000 */
.L_x_1468:
        /* <DEDUP_REMOVED lines=16> */
.L_x_1472:
[----:B------:R-:W-:Y:S05]  /*5c20*/  BSYNC B0 ;  /* 0x0000000000007941 */ /* 0x000fea0003800000 */
.L_x_1471:
[----:B------:R-:W-:Y:S04]  /*5c30*/  BSSY B0, `(.L_x_1473) ;  /* 0x000000f000007945 */ /* 0x000fe80003800000 */
[----:B------:R-:W-:Y:S05]  /*5c40*/  @P2 BRA `(.L_x_1474) ;  /* 0x0000000000142947 */ /* 0x000fea0003800000 */
[----:B------:R-:W-:Y:S01]  /*5c50*/  IMAD.MOV.U32 R198, RZ, RZ, RZ ;  /* 0x000000ffffc67224 */ /* 0x000fe200078e00ff */
[----:B------:R-:W-:Y:S06]  /*5c60*/  @!P0 BRA `(.L_x_1475) ;  /* 0x00000000002c8947 */ /* 0x000fec0003800000 */
[----:B------:R-:W-:-:S04]  /*5c70*/  PRMT R198, R35, 0x7632, R198 ;  /* 0x0000763223c67816 */ /* 0x000fc800000000c6 */
[----:B------:R-:W-:Y:S01]  /*5c80*/  SHF.L.U32 R198, R198, 0x10, RZ ;  /* 0x00000010c6c67819 */ /* 0x000fe200000006ff */
[----:B------:R-:W-:Y:S06]  /*5c90*/  BRA `(.L_x_1475) ;  /* 0x0000000000207947 */ /* 0x000fec0003800000 */
.L_x_1474:
        /* <DEDUP_REMOVED lines=8> */
.L_x_1475:
[----:B------:R-:W-:Y:S05]  /*5d20*/  BSYNC B0 ;  /* 0x0000000000007941 */ /* 0x000fea0003800000 */
.L_x_1473:
        /* <DEDUP_REMOVED lines=13> */
[----:B------:R-:W-:Y:S01]  /*5e00*/  @P4 SHF.L.U32 R197, R195, 0x10, RZ ;  /* 0x00000010c3c54819 */ /* 0x000fe200000006ff */
[----:B------:R-:W-:-:S06]  /*5e10*/  HFMA2.MMA R195, -RZ, RZ, 0, 0 ;  /* 0x00000000ffc37435 */ /* 0x000fcc00000001ff */
[----:B------:R-:W-:-:S05]  /*5e20*/  @P4 FMUL.FTZ R195, R194, R197 ;  /* 0x000000c5c2c34220 */ /* 0x000fca0000410000 */
[----:B------:R-:W-:-:S04]  /*5e30*/  F2FP.BF16.F32.PACK_AB R195, RZ, R195 ;  /* 0x000000c3ffc3723e */ /* 0x000fc800000010ff */
[----:B------:R-:W-:-:S07]  /*5e40*/  PRMT R167, R167, 0x5410, R195 ;  /* 0x00005410a7a77816 */ /* 0x000fce00000000c3 */
.L_x_1477:
[----:B------:R-:W-:Y:S05]  /*5e50*/  BSYNC B0 ;  /* 0x0000000000007941 */ /* 0x000fea0003800000 */
.L_x_1476:
[----:B------:R-:W0:Y:S01]  /*5e60*/  @P1 LDC.64 R194, c[0x0][0x308] ;  /* 0x0000c200ffc21b82 */ /* 0x000e220000000a00 */
[----:B------:R-:W-:Y:S01]  /*5e70*/  BSSY B0, `(.L_x_1478) ;  /* 0x000000b000007945 */ /* 0x000fe20003800000 */
[----:B------:R-:W-:Y:S01]  /*5e80*/  IADD3 R226, R226, 0x60, RZ ;  /* 0x00000060e2e27810 */ /* 0x000fe20007ffe0ff */
[----:B0-----:R-:W-:-:S05]  /*5e90*/  @P1 IMAD.WIDE.U32 R194, R218, 0x10, R194 ;  /* 0x00000010dac21825 */ /* 0x001fca00078e00c2 */
[----:B------:R0:W-:Y:S02]  /*5ea0*/  @P1 STG.E.128 desc[UR4][R194.64], R160 ;  /* 0x000000a0c2001986 */ /* 0x0001e4000c101d04 */
[----:B0-----:R-:W0:Y:S02]  /*5eb0*/  @P3 LDC.64 R194, c[0x0][0x2f8] ;  /* 0x0000be00ffc23b82 */ /* 0x001e240000000a00 */
[----:B0-----:R-:W-:-:S05]  /*5ec0*/  @P3 IMAD.WIDE.U32 R194, R196, 0x10, R194 ;  /* 0x00000010c4c23825 */ /* 0x001fca00078e00c2 */
[----:B------:R0:W-:Y:S01]  /*5ed0*/  @P3 STG.E.128 desc[UR4][R194.64], R164 ;  /* 0x000000a4c2003986 */ /* 0x0001e2000c101d04 */
[----:B------:R-:W-:Y:S05]  /*5ee0*/  @!P3 BRA `(.L_x_1479) ;  /* 0x00000000000cb947 */ /* 0x000fea0003800000 */
[----:B-----5:R-:W1:Y:S02]  /*5ef0*/  LDC.64 R156, c[0x0][0x220] ;  /* 0x00008800ff9c7b82 */ /* 0x020e640000000a00 */
[----:B-1----:R-:W-:-:S06]  /*5f00*/  IMAD.WIDE.U32 R156, R226, 0x10, R156 ;  /* 0x00000010e29c7825 */ /* 0x002fcc00078e009c */
[----:B------:R-:W5:Y:S02]  /*5f10*/  LDG.E.128 R156, desc[UR4][R156.64] ;  /* 0x000000049c9c7981 */ /* 0x000f64000c1e1d00 */
.L_x_1479:
[----:B------:R-:W-:Y:S05]  /*5f20*/  BSYNC B0 ;  /* 0x0000000000007941 */ /* 0x000fea0003800000 */
.L_x_1478:
[----:B------:R-:W-:Y:S04]  /*5f30*/  BSSY B0, `(.L_x_1480) ;  /* 0x000000d000007945 */ /* 0x000fe80003800000 */
[----:B------:R-:W-:Y:S05]  /*5f40*/  @P2 BRA `(.L_x_1481) ;  /* 0x0000000000102947 */ /* 0x000fea0003800000 */
[----:B0-----:R-:W-:Y:S01]  /*5f50*/  IMAD.MOV.U32 R194, RZ, RZ, RZ ;  /* 0x000000ffffc27224 */ /* 0x001fe200078e00ff */
[----:B------:R-:W-:Y:S06]  /*5f60*/  @!P0 BRA `(.L_x_1482) ;  /* 0x0000000000248947 */ /* 0x000fec0003800000 */
[----:B------:R-:W-:Y:S01]  /*5f70*/  SHF.L.U32 R194, R28, 0x10, RZ ;  /* 0x000000101cc27819 */ /* 0x000fe200000006ff */
[----:B------:R-:W-:Y:S06]  /*5f80*/  BRA `(.L_x_1482) ;  /* 0x00000000001c7947 */ /* 0x000fec0003800000 */
.L_x_1481:
[----:B------:R-:W-:-:S04]  /*5f90*/  ISETP.NE.AND P4, PT, R219, RZ, PT ;  /* 0x000000ffdb00720c */ /* 0x000fc80003f85270 */
[----:B0-----:R-:W-:-:S05]  /*5fa0*/  FSEL R195, R216, RZ, !P4 ;  /* 0x000000ffd8c37208 */ /* 0x001fca0006000000 */
[----:B------:R-:W-:-:S04]  /*5fb0*/  FFMA.FTZ R195, R14, R217, R195 ;  /* 0x000000d90ec37223 */ /* 0x000fc800000100c3 */
[----:B------:R-:W-:Y:S01]  /*5fc0*/  FADD.FTZ R194, R190, -R195 ;  /* 0x800000c3bec27221 */ /* 0x000fe20000010000 */
[----:B------:R-:W-:-:S03]  /*5fd0*/  @P0 SHF.L.U32 R195, R28, 0x10, RZ ;  /* 0x000000101cc30819 */ /* 0x000fc600000006ff */
[----:B------:R-:W-:-:S04]  /*5fe0*/  FMUL.FTZ R194, R215, R194 ;  /* 0x000000c2d7c27220 */ /* 0x000fc80000410000 */
[----:B------:R-:W-:-:S07]  /*5ff0*/  @P0 FADD.FTZ R194, R194, R195 ;  /* 0x000000c3c2c20221 */ /* 0x000fce0000010000 */
.L_x_1482:
[----:B------:R-:W-:Y:S05]  /*6000*/  BSYNC B0 ;  /* 0x0000000000007941 */ /* 0x000fea0003800000 */
.L_x_1480:
[----:B------:R-:W-:Y:S01]  /*6010*/  @P1 F2FP.BF16.F32.PACK_AB R195, RZ, R194 ;  /* 0x000000c2ffc3123e */ /* 0x000fe200000010ff */
[----:B------:R-:W-:Y:S03]  /*6020*/  BSSY B0, `(.L_x_1483) ;  /* 0x000000e000007945 */ /* 0x000fe60003800000 */
[----:B------:R-:W-:Y:S01]  /*6030*/  @P1 PRMT R160, R195, 0x7610, R160 ;  /* 0x00007610c3a01816 */ /* 0x000fe200000000a0 */
[----:B------:R-:W-:Y:S06]  /*6040*/  @!P3 BRA `(.L_x_1484) ;  /* 0x00000000002cb947 */ /* 0x000fec0003800000 */
[----:B------:R-:W-:Y:S01]  /*6050*/  LOP3.LUT P4, RZ, R225, 0xff, RZ, 0xc0, !PT ;  /* 0x000000ffe1ff7812 */ /* 0x000fe2000788c0ff */
[----:B------:R-:W-:-:S04]  /*6060*/  FMUL.FTZ R194, R194, UR13 ;  /* 0x0000000dc2c27c20 */ /* 0x000fc80008410000 */
[----:B------:R-:W-:Y:S01]  /*6070*/  FMUL.FTZ R196, R194, UR12 ;  /* 0x0000000cc2c47c20 */ /* 0x000fe20008410000 */
[----:B------:R-:W-:-:S07]  /*6080*/  CS2R R194, SRZ ;  /* 0x0000000000c27805 */ /* 0x000fce000001ff00 */
[----:B-----5:R-:W-:-:S05]  /*6090*/  @P4 SHF.L.U32 R197, R156, 0x10, RZ ;  /* 0x000000109cc54819 */ /* 0x020fca00000006ff */
[----:B------:R-:W-:-:S04]  /*60a0*/  @P4 FMUL.FTZ R195, R197, R196 ;  /* 0x000000c4c5c34220 */ /* 0x000fc80000410000 */
[----:B------:R-:W-:Y:S01]  /*60b0*/  FADD.FTZ R104, R104, R195 ;  /* 0x000000c368687221 */ /* 0x000fe20000010000 */
[----:B------:R-:W-:-:S04]  /*60c0*/  @P4 IMAD.U32 R195, R140, 0x10000, RZ ;  /* 0x000100008cc34824 */ /* 0x000fc800078e00ff */
[----:B------:R-:W-:-:S05]  /*60d0*/  @P4 FMUL.FTZ R194, R196, R195 ;  /* 0x000000c3c4c24220 */ /* 0x000fca0000410000 */
[----:B------:R-:W-:-:S04]  /*60e0*/  F2FP.BF16.F32.PACK_AB R194, RZ, R194 ;  /* 0x000000c2ffc2723e */ /* 0x000fc800000010ff */
[----:B------:R-:W-:-:S07]  /*60f0*/  PRMT R164, R194, 0x7610, R164 ;  /* 0x00007610c2a47816 */ /* 0x000fce00000000a4 */
.L_x_1484:
[----:B------:R-:W-:Y:S05]  /*6100*/  BSYNC B0 ;  /* 0x0000000000007941 */ /* 0x000fea0003800000 */
.L_x_1483:
[----:B------:R-:W-:Y:S04]  /*6110*/  BSSY B0, `(.L_x_1485) ;  /* 0x000000f000007945 */ /* 0x000fe80003800000 */
[----:B------:R-:W-:Y:S05]  /*6120*/  @P2 BRA `(.L_x_1486) ;  /* 0x0000000000142947 */ /* 0x000fea0003800000 */
[----:B------:R-:W-:Y:S01]  /*6130*/  MOV R194, RZ ;  /* 0x000000ff00c27202 */ /* 0x000fe20000000f00 */
[----:B------:R-:W-:Y:S06]  /*6140*/  @!P0 BRA `(.L_x_1487) ;  /* 0x00000000002c8947 */ /* 0x000fec0003800000 */
[----:B------:R-:W-:-:S04]  /*6150*/  PRMT R194, R28, 0x7632, R194 ;  /* 0x000076321cc27816 */ /* 0x000fc800000000c2 */
[----:B------:R-:W-:Y:S01]  /*6160*/  SHF.L.U32 R194, R194, 0x10, RZ ;  /* 0x00000010c2c27819 */ /* 0x000fe200000006ff */
[----:B------:R-:W-:Y:S06]  /*6170*/  BRA `(.L_x_1487) ;  /* 0x0000000000207947 */ /* 0x000fec0003800000 */
.L_x_1486:
        /* <DEDUP_REMOVED lines=8> */
.L_x_1487:
[----:B------:R-:W-:Y:S05]  /*6200*/  BSYNC B0 ;  /* 0x0000000000007941 */ /* 0x000fea0003800000 */
.L_x_1485:
        /* <DEDUP_REMOVED lines=18> */
.L_x_1489:
[----:B------:R-:W-:Y:S05]  /*6330*/  BSYNC B0 ;  /* 0x0000000000007941 */ /* 0x000fea0003800000 */
.L_x_1488:
[----:B------:R-:W-:Y:S04]  /*6340*/  BSSY B0, `(.L_x_1490) ;  /* 0x000000d000007945 */ /* 0x000fe80003800000 */
[----:B------:R-:W-:Y:S05]  /*6350*/  @P2 BRA `(.L_x_1491) ;  /* 0x0000000000102947 */ /* 0x000fea0003800000 */
[----:B------:R-:W-:Y:S01]  /*6360*/  IMAD.MOV.U32 R194, RZ, RZ, RZ ;  /* 0x000000ffffc27224 */ /* 0x000fe200078e00ff */
[----:B------:R-:W-:Y:S06]  /*6370*/  @!P0 BRA `(.L_x_1492) ;  /* 0x0000000000248947 */ /* 0x000fec0003800000 */
[----:B------:R-:W-:Y:S01]  /*6380*/  SHF.L.U32 R194, R29, 0x10, RZ ;  /* 0x000000101dc27819 */ /* 0x000fe200000006ff */
[----:B------:R-:W-:Y:S06]  /*6390*/  BRA `(.L_x_1492) ;  /* 0x00000000001c7947 */ /* 0x000fec0003800000 */
.L_x_1491:
[----:B------:R-:W-:-:S04]  /*63a0*/  ISETP.NE.AND P4, PT, R219, RZ, PT ;  /* 0x000000ffdb00720c */ /* 0x000fc80003f85270 */
[----:B------:R-:W-:-:S05]  /*63b0*/  FSEL R194, R216, RZ, !P4 ;  /* 0x000000ffd8c27208 */ /* 0x000fca0006000000 */
[----:B------:R-:W-:-:S04]  /*63c0*/  FFMA.FTZ R195, R15, R217, R194 ;  /* 0x000000d90fc37223 */ /* 0x000fc800000100c2 */
[----:B------:R-:W-:Y:S01]  /*63d0*/  FADD.FTZ R194, R202, -R195 ;  /* 0x800000c3cac27221 */ /* 0x000fe20000010000 */
[----:B------:R-:W-:-:S03]  /*63e0*/  @P0 SHF.L.U32 R195, R29, 0x10, RZ ;  /* 0x000000101dc30819 */ /* 0x000fc600000006ff */
[----:B------:R-:W-:-:S04]  /*63f0*/  FMUL.FTZ R194, R215, R194 ;  /* 0x000000c2d7c27220 */ /* 0x000fc80000410000 */
[----:B------:R-:W-:-:S07]  /*6400*/  @P0 FADD.FTZ R194, R194, R195 ;  /* 0x000000c3c2c20221 */ /* 0x000fce0000010000 */
.L_x_1492:
[----:B------:R-:W-:Y:S05]  /*6410*/  BSYNC B0 ;  /* 0x0000000000007941 */ /* 0x000fea0003800000 */
.L_x_1490:
        /* <DEDUP_REMOVED lines=15> */
.L_x_1494:
[----:B------:R-:W-:Y:S05]  /*6510*/  BSYNC B0 ;  /* 0x0000000000007941 */ /* 0x000fea0003800000 */
.L_x_1493:
[----:B------:R-:W-:Y:S04]  /*6520*/  BSSY B0, `(.L_x_1495) ;  /* 0x000000f000007945 */ /* 0x000fe80003800000 */
[----:B------:R-:W-:Y:S05]  /*6530*/  @P2 BRA `(.L_x_1496) ;  /* 0x0000000000142947 */ /* 0x000fea0003800000 */
[----:B------:R-:W-:Y:S01]  /*6540*/  HFMA2.MMA R194, -RZ, RZ, 0, 0 ;  /* 0x00000000ffc27435 */ /* 0x000fe200000001ff */
[----:B------:R-:W-:Y:S10]  /*6550*/  @!P0 BRA `(.L_x_1497) ;  /* 0x00000000002c8947 */ /* 0x000ff40003800000 */
[----:B------:R-:W-:-:S04]  /*6560*/  PRMT R194, R29, 0x7632, R194 ;  /* 0x000076321dc27816 */ /* 0x000fc800000000c2 */
[----:B------:R-:W-:Y:S01]  /*6570*/  SHF.L.U32 R194, R194, 0x10, RZ ;  /* 0x00000010c2c27819 */ /* 0x000fe200000006ff */
[----:B------:R-:W-:Y:S06]  /*6580*/  BRA `(.L_x_1497) ;  /* 0x0000000000207947 */ /* 0x000fec0003800000 */
.L_x_1496:
        /* <DEDUP_REMOVED lines=8> */
.L_x_1497:
[----:B------:R-:W-:Y:S05]  /*6610*/  BSYNC B0 ;  /* 0x0000000000007941 */ /* 0x000fea0003800000 */
.L_x_1495:
        /* <DEDUP_REMOVED lines=18> */
.L_x_1499:
[----:B------:R-:W-:Y:S05]  /*6740*/  BSYNC B0 ;  /* 0x0000000000007941 */ /* 0x000fea0003800000 */
.L_x_1498:
[----:B------:R-:W-:Y:S04]  /*6750*/  BSSY B0, `(.L_x_1500) ;  /* 0x000000d000007945 */ /* 0x000fe80003800000 */
[----:B------:R-:W-:Y:S05]  /*6760*/  @P2 BRA `(.L_x_1501) ;  /* 0x0000000000102947 */ /* 0x000fea0003800000 */
[----:B------:R-:W-:Y:S01]  /*6770*/  IMAD.MOV.U32 R194, RZ, RZ, RZ ;  /* 0x000000ffffc27224 */ /* 0x000fe200078e00ff */
[----:B------:R-:W-:Y:S06]  /*6780*/  @!P0 BRA `(.L_x_1502) ;  /* 0x0000000000248947 */ /* 0x000fec0003800000 */
[----:B------:R-:W-:Y:S01]  /*6790*/  SHF.L.U32 R194, R30, 0x10, RZ ;  /* 0x000000101ec27819 */ /* 0x000fe200000006ff */
[----:B------:R-:W-:Y:S06]  /*67a0*/  BRA `(.L_x_1502) ;  /* 0x00000000001c7947 */ /* 0x000fec0003800000 */
.L_x_1501:
[----:B------:R-:W-:-:S04]  /*67b0*/  ISETP.NE.AND P4, PT, R219, RZ, PT ;  /* 0x000000ffdb00720c */ /* 0x000fc80003f85270 */
[----:B------:R-:W-:-:S05]  /*67c0*/  FSEL R195, R216, RZ, !P4 ;  /* 0x000000ffd8c37208 */ /* 0x000fca0006000000 */
[----:B------:R-:W-:Y:S01]  /*67d0*/  FFMA.FTZ R194, R16, R217, R195 ;  /* 0x000000d910c27223 */ /* 0x000fe200000100c3 */
[----:B------:R-:W-:-:S03]  /*67e0*/  @P0 SHF.L.U32 R195, R30, 0x10, RZ ;  /* 0x000000101ec30819 */ /* 0x000fc600000006ff */
[----:B------:R-:W-:-:S04]  /*67f0*/  FADD.FTZ R194, R207, -R194 ;  /* 0x800000c2cfc27221 */ /* 0x000fc80000010000 */
[----:B------:R-:W-:-:S04]  /*6800*/  FMUL.FTZ R194, R215, R194 ;  /* 0x000000c2d7c27220 */ /* 0x000fc80000410000 */
[----:B------:R-:W-:-:S07]  /*6810*/  @P0 FADD.FTZ R194, R194, R195 ;  /* 0x000000c3c2c20221 */ /* 0x000fce0000010000 */
.L_x_1502:
[----:B------:R-:W-:Y:S05]  /*6820*/  BSYNC B0 ;  /* 0x0000000000007941 */ /* 0x000fea0003800000 */
.L_x_1500:
        /* <DEDUP_REMOVED lines=15> */
.L_x_1504:
[----:B------:R-:W-:Y:S05]  /*6920*/  BSYNC B0 ;  /* 0x0000000000007941 */ /* 0x000fea0003800000 */
.L_x_1503:
[----:B------:R-:W-:Y:S04]  /*6930*/  BSSY B0, `(.L_x_1505) ;  /* 0x000000f000007945 */ /* 0x000fe80003800000 */
[----:B------:R-:W-:Y:S05]  /*6940*/  @P2 BRA `(.L_x_1506) ;  /* 0x0000000000142947 */ /* 0x000fea0003800000 */
[----:B------:R-:W-:Y:S01]  /*6950*/  MOV R194, RZ ;  /* 0x000000ff00c27202 */ /* 0x000fe20000000f00 */
[----:B------:R-:W-:Y:S06]  /*6960*/  @!P0 BRA `(.L_x_1507) ;  /* 0x00000000002c8947 */ /* 0x000fec0003800000 */
[----:B------:R-:W-:-:S04]  /*6970*/  PRMT R194, R30, 0x7632, R194 ;  /* 0x000076321ec27816 */ /* 0x000fc800000000c2 */
[----:B------:R-:W-:Y:S01]  /*6980*/  SHF.L.U32 R194, R194, 0x10, RZ ;  /* 0x00000010c2c27819 */ /* 0x000fe200000006ff */
[----:B------:R-:W-:Y:S06]  /*6990*/  BRA `(.L_x_1507) ;  /* 0x0000000000207947 */ /* 0x000fec0003800000 */
.L_x_1506:
        /* <DEDUP_REMOVED lines=8> */
.L_x_1507:
[----:B------:R-:W-:Y:S05]  /*6a20*/  BSYNC B0 ;  /* 0x0000000000007941 */ /* 0x000fea0003800000 */
.L_x_1505:
        /* <DEDUP_REMOVED lines=18> */
.L_x_1509:
[----:B------:R-:W-:Y:S05]  /*6b50*/  BSYNC B0 ;  /* 0x0000000000007941 */ /* 0x000fea0003800000 */
.L_x_1508:
[----:B------:R-:W-:Y:S04]  /*6b60*/  BSSY B0, `(.L_x_1510) ;  /* 0x000000d000007945 */ /* 0x000fe80003800000 */
[----:B------:R-:W-:Y:S05]  /*6b70*/  @P2 BRA `(.L_x_1511) ;  /* 0x0000000000102947 */ /* 0x000fea0003800000 */
[----:B------:R-:W-:Y:S01]  /*6b80*/  IMAD.MOV.U32 R194, RZ, RZ, RZ ;  /* 0x000000ffffc27224 */ /* 0x000fe200078e00ff */
[----:B------:R-:W-:Y:S06]  /*6b90*/  @!P0 BRA `(.L_x_1512) ;  /* 0x0000000000248947 */ /* 0x000fec0003800000 */
[----:B------:R-:W-:Y:S01]  /*6ba0*/  SHF.L.U32 R194, R31, 0x10, RZ ;  /* 0x000000101fc27819 */ /* 0x000fe200000006ff */
[----:B------:R-:W-:Y:S06]  /*6bb0*/  BRA `(.L_x_1512) ;  /* 0x00000000001c7947 */ /* 0x000fec0003800000 */
.L_x_1511:
[----:B------:R-:W-:-:S04]  /*6bc0*/  ISETP.NE.AND P4, PT, R219, RZ, PT ;  /* 0x000000ffdb00720c */ /* 0x000fc80003f85270 */
[----:B------:R-:W-:-:S05]  /*6bd0*/  FSEL R194, R216, RZ, !P4 ;  /* 0x000000ffd8c27208 */ /* 0x000fca0006000000 */
[----:B------:R-:W-:-:S04]  /*6be0*/  FFMA.FTZ R195, R17, R217, R194 ;  /* 0x000000d911c37223 */ /* 0x000fc800000100c2 */
[----:B------:R-:W-:Y:S01]  /*6bf0*/  FADD.FTZ R194, R212, -R195 ;  /* 0x800000c3d4c27221 */ /* 0x000fe20000010000 */
[----:B------:R-:W-:-:S03]  /*6c00*/  @P0 SHF.L.U32 R195, R31, 0x10, RZ ;  /* 0x000000101fc30819 */ /* 0x000fc600000006ff */
[----:B------:R-:W-:-:S04]  /*6c10*/  FMUL.FTZ R194, R215, R194 ;  /* 0x000000c2d7c27220 */ /* 0x000fc80000410000 */
[----:B------:R-:W-:-:S07]  /*6c20*/  @P0 FADD.FTZ R194, R194, R195 ;  /* 0x000000c3c2c20221 */ /* 0x000fce0000010000 */
.L_x_1512:
[----:B------:R-:W-:Y:S05]  /*6c30*/  BSYNC B0 ;  /* 0x0000000000007941 */ /* 0x000fea0003800000 */
.L_x_1510:
        /* <DEDUP_REMOVED lines=15> */
.L_x_1514:
[----:B------:R-:W-:Y:S05]  /*6d30*/  BSYNC B0 ;  /* 0x0000000000007941 */ /* 0x000fea0003800000 */
.L_x_1513:
[----:B------:R-:W-:Y:S04]  /*6d40*/  BSSY B0, `(.L_x_1515) ;  /* 0x000000f000007945 */ /* 0x000fe80003800000 */
[----:B------:R-:W-:Y:S05]  /*6d50*/  @P2 BRA `(.L_x_1516) ;  /* 0x0000000000142947 */ /* 0x000fea0003800000 */
[----:B------:R-:W-:Y:S01]  /*6d60*/  HFMA2.MMA R194, -RZ, RZ, 0, 0 ;  /* 0x00000000ffc27435 */ /* 0x000fe200000001ff */
[----:B------:R-:W-:Y:S10]  /*6d70*/  @!P0 BRA `(.L_x_1517) ;  /* 0x00000000002c8947 */ /* 0x000ff40003800000 */
[----:B------:R-:W-:-:S04]  /*6d80*/  PRMT R194, R31, 0x7632, R194 ;  /* 0x000076321fc27816 */ /* 0x000fc800000000c2 */
[----:B------:R-:W-:Y:S01]  /*6d90*/  SHF.L.U32 R194, R194, 0x10, RZ ;  /* 0x00000010c2c27819 */ /* 0x000fe200000006ff */
[----:B------:R-:W-:Y:S06]  /*6da0*/  BRA `(.L_x_1517) ;  /* 0x0000000000207947 */ /* 0x000fec0003800000 */
.L_x_1516:
        /* <DEDUP_REMOVED lines=8> */
.L_x_1517:
[----:B------:R-:W-:Y:S05]  /*6e30*/  BSYNC B0 ;  /* 0x0000000000007941 */ /* 0x000fea0003800000 */
.L_x_1515:
[----:B------:R-:W-:Y:S01]  /*6e40*/  @P1 F2FP.BF16.F32.PACK_AB R195, RZ, R194 ;  /* 0x000000c2ffc3123e */ /* 0x000fe200000010ff */
[----:B------:R-:W-:Y:S03]  /*6e50*/  BSSY B0, `(.L_x_1518) ;  /* 0x0000011000007945 */ /* 0x000fe60003800000 */
[----:B------:R-:W-:Y:S01]  /*6e60*/  @P1 PRMT R163, R163, 0x5410, R195 ;  /* 0x00005410a3a31816 */ /* 0x000fe200000000c3 */
[----:B------:R-:W-:Y:S06]  /*6e70*/  @!P3 BRA `(.L_x_1519) ;  /* 0x000000000038b947 */ /* 0x000fec0003800000 */
[----:B------:R-:W-:Y:S01]  /*6e80*/  LOP3.LUT P0, RZ, R193, 0xff000000, RZ, 0xc0, !PT ;  /* 0xff000000c1ff7812 */ /* 0x000fe2000780c0ff */
[----:B------:R-:W-:-:S04]  /*6e90*/  FMUL.FTZ R194, R194, UR13 ;  /* 0x0000000dc2c27c20 */ /* 0x000fc80008410000 */
[----:B------:R-:W-:Y:S01]  /*6ea0*/  FMUL.FTZ R195, R194, UR12 ;  /* 0x0000000cc2c37c20 */ /* 0x000fe20008410000 */
[----:B------:R-:W-:-:S07]  /*6eb0*/  MOV R194, RZ ;  /* 0x000000ff00c27202 */ /* 0x000fce0000000f00 */
        /* <DEDUP_REMOVED lines=10> */
.L_x_1519:
[----:B------:R-:W-:Y:S05]  /*6f60*/  BSYNC B0 ;  /* 0x0000000000007941 */ /* 0x000fea0003800000 */
.L_x_1518:
[----:B------:R-:W0:Y:S08]  /*6f70*/  @P1 LDC.64 R196, c[0x0][0x308] ;  /* 0x0000c200ffc41b82 */ /* 0x000e300000000a00 */
[----:B------:R-:W1:Y:S08]  /*6f80*/  @P3 LDC.64 R194, c[0x0][0x2f8] ;  /* 0x0000be00ffc23b82 */ /* 0x000e700000000a00 */
[----:B------:R-:W2:Y:S01]  /*6f90*/  LDC.64 R192, c[0x0][0x210] ;  /* 0x00008400ffc07b82 */ /* 0x000ea20000000a00 */
[----:B0-----:R-:W-:-:S05]  /*6fa0*/  @P1 IMAD.WIDE.U32 R196, R214, 0x10, R196 ;  /* 0x00000010d6c41825 */ /* 0x001fca00078e00c4 */
[----:B------:R0:W-:Y:S01]  /*6fb0*/  @P1 STG.E.128 desc[UR4][R196.64], R160 ;  /* 0x000000a0c4001986 */ /* 0x0001e2000c101d04 */
[----:B-1----:R-:W-:-:S05]  /*6fc0*/  @P3 IMAD.WIDE.U32 R194, R226, 0x10, R194 ;  /* 0x00000010e2c23825 */ /* 0x002fca00078e00c2 */
[----:B------:R0:W-:Y:S01]  /*6fd0*/  @P3 STG.E.128 desc[UR4][R194.64], R164 ;  /* 0x000000a4c2003986 */ /* 0x0001e2000c101d04 */
[----:B--2---:R-:W-:-:S05]  /*6fe0*/  IMAD R2, R192, 0x4, R2 ;  /* 0x00000004c0027824 */ /* 0x004fca00078e0202 */
[----:B------:R-:W-:-:S13]  /*6ff0*/  ISETP.GE.AND P0, PT, R2, R193, PT ;  /* 0x000000c10200720c */ /* 0x000fda0003f06270 */
[----:B0-----:R-:W-:Y:S05]  /*7000*/  @!P0 BRA `(.L_x_1520) ;  /* 0xffffff9800f88947 */ /* 0x001fea000383ffff */
.L_x_1349:
        /* <DEDUP_REMOVED lines=47> */
[----:B------:R-:W-:-:S03]  /*7300*/  FADD.FTZ R5, R5, R14 ;  /* 0x0000000e05057221 */ /* 0x000fc60000010000 */
[----:B------:R-:W4:Y:S01]  /*7310*/  LDS R20, [R0+0x2000] ;  /* 0x0020000000147984 */ /* 0x000f220000000800 */
[----:B------:R-:W-:-:S03]  /*7320*/  FADD.FTZ R6, RZ, R6 ;  /* 0x00000006ff067221 */ /* 0x000fc60000010000 */
        /* <DEDUP_REMOVED lines=29> */
[----:B------:R-:W-:Y:S01]  /*7500*/  FADD.FTZ R8, R8, R23 ;  /* 0x0000001708087221 */ /* 0x000fe20000010000 */
[----:B------:R-:W-:Y:S01]  /*7510*/  BAR.SYNC.DEFER_BLOCKING 0x0 ;  /* 0x0000000000007b1d */ /* 0x000fe20000010000 */
[----:B0-----:R-:W-:Y:S01]  /*7520*/  FADD.FTZ R9, R9, R26 ;  /* 0x0000001a09097221 */ /* 0x001fe20000010000 */
[----:B-1----:R-:W-:Y:S01]  /*7530*/  FADD.FTZ R10, R10, R25 ;  /* 0x000000190a0a7221 */ /* 0x002fe20000010000 */
[----:B--2---:R-:W-:Y:S01]  /*7540*/  FADD.FTZ R11, R3, R28 ;  /* 0x0000001c030b7221 */ /* 0x004fe20000010000 */
[----:B---3--:R-:W-:Y:S01]  /*7550*/  FADD.FTZ R27, R4, R27 ;  /* 0x0000001b041b7221 */ /* 0x008fe20000010000 */
[----:B----4-:R-:W-:Y:S01]  /*7560*/  FADD.FTZ R13, R5, R30 ;  /* 0x0000001e050d7221 */ /* 0x010fe20000010000 */
        /* <DEDUP_REMOVED lines=188> */
.L_x_1353:
        /* <DEDUP_REMOVED lines=8> */
.L_x_1522:
[----:B------:R-:W-:Y:S05]  /*81b0*/  BSYNC B0 ;  /* 0x0000000000007941 */ /* 0x000fea0003800000 */
.L_x_1521:
        /* <DEDUP_REMOVED lines=8> */
.L_x_1523:
[----:B------:R-:W-:Y:S01]  /*8240*/  HFMA2.MMA R248, -RZ, RZ, 0, 1.1920928955078125e-07 ;  /* 0x00000002fff87435 */ /* 0x000fe200000001ff */
[----:B------:R-:W-:Y:S01]  /*8250*/  MOV R249, R250 ;  /* 0x000000fa00f97202 */ /* 0x000fe20000000f00 */
[----:B------:R-:W-:-:S09]  /*8260*/  FADD.FTZ R247, R252, R247 ;  /* 0x000000f7fcf77221 */ /* 0x000fd20000010000 */
[----:B------:R-:W-:Y:S05]  /*8270*/  WARPSYNC.COLLECTIVE R216, `(.L_x_1524) ;  /* 0x00000000d8087348 */ /* 0x000fea0003c00000 */
[----:B------:R0:W1:Y:S02]  /*8280*/  SHFL.BFLY P0, R252, R249, R248, R217 ;  /* 0x0c0000f8f9fc7389 */ /* 0x00006400000000d9 */
[----:B01----:R-:W-:Y:S01]  /*8290*/  ENDCOLLECTIVE ;  /* 0x000000000000791b */ /* 0x003fe20003800000 */
.L_x_1524:
[----:B------:R-:W-:Y:S02]  /*82a0*/  IMAD.MOV.U32 R249, RZ, RZ, R247 ;  /* 0x000000fffff97224 */ /* 0x000fe400078e00f7 */
[----:B------:R-:W-:-:S07]  /*82b0*/  FADD.FTZ R250, R250, R252 ;  /* 0x000000fcfafa7221 */ /* 0x000fce0000010000 */
[----:B------:R-:W-:Y:S05]  /*82c0*/  WARPSYNC.COLLECTIVE R216, `(.L_x_1525) ;  /* 0x00000000d8087348 */ /* 0x000fea0003c00000 */
[----:B------:R0:W1:Y:S02]  /*82d0*/  SHFL.BFLY P0, R252, R249, R248, R217 ;  /* 0x0c0000f8f9fc7389 */ /* 0x00006400000000d9 */
[----:B01----:R-:W-:Y:S01]  /*82e0*/  ENDCOLLECTIVE ;  /* 0x000000000000791b */ /* 0x003fe20003800000 */
.L_x_1525:
[----:B------:R-:W-:Y:S01]  /*82f0*/  HFMA2.MMA R248, -RZ, RZ, 0, 2.384185791015625e-07 ;  /* 0x00000004fff87435 */ /* 0x000fe200000001ff */
[----:B------:R-:W-:Y:S01]  /*8300*/  MOV R249, R250 ;  /* 0x000000fa00f97202 */ /* 0x000fe20000000f00 */
[----:B------:R-:W-:-:S09]  /*8310*/  FADD.FTZ R247, R247, R252 ;  /* 0x000000fcf7f77221 */ /* 0x000fd20000010000 */
[----:B------:R-:W-:Y:S05]  /*8320*/  WARPSYNC.COLLECTIVE R216, `(.L_x_1526) ;  /* 0x00000000d8087348 */ /* 0x000fea0003c00000 */
[----:B------:R0:W1:Y:S02]  /*8330*/  SHFL.BFLY P0, R252, R249, R248, R217 ;  /* 0x0c0000f8f9fc7389 */ /* 0x00006400000000d9 */
[----:B01----:R-:W-:Y:S01]  /*8340*/  ENDCOLLECTIVE ;  /* 0x000000000000791b */ /* 0x003fe20003800000 */
.L_x_1526:
[----:B------:R-:W-:Y:S01]  /*8350*/  MOV R249, R247 ;  /* 0x000000f700f97202 */ /* 0x000fe20000000f00 */
[----:B------:R-:W-:-:S07]  /*8360*/  FADD.FTZ R250, R250, R252 ;  /* 0x000000fcfafa7221 */ /* 0x000fce0000010000 */
[----:B------:R-:W-:Y:S05]  /*8370*/  WARPSYNC.COLLECTIVE R216, `(.L_x_1527) ;  /* 0x00000000d8087348 */ /* 0x000fea0003c00000 */
[----:B------:R0:W1:Y:S02]  /*8380*/  SHFL.BFLY P0, R252, R249, R248, R217 ;  /* 0x0c0000f8f9fc7389 */ /* 0x00006400000000d9 */
[----:B01----:R-:W-:Y:S01]  /*8390*/  ENDCOLLECTIVE ;  /* 0x000000000000791b */ /* 0x003fe20003800000 */
.L_x_1527:
[----:B------:R-:W-:Y:S01]  /*83a0*/  HFMA2.MMA R248, -RZ, RZ, 0, 4.76837158203125e-07 ;  /* 0x00000008fff87435 */ /* 0x000fe200000001ff */
[----:B------:R-:W-:Y:S02]  /*83b0*/  IMAD.MOV.U32 R249, RZ, RZ, R250 ;  /* 0x000000fffff97224 */ /* 0x000fe400078e00fa */
[----:B------:R-:W-:-:S08]  /*83c0*/  FADD.FTZ R247, R247, R252 ;  /* 0x000000fcf7f77221 */ /* 0x000fd00000010000 */
[----:B------:R-:W-:Y:S05]  /*83d0*/  WARPSYNC.COLLECTIVE R216, `(.L_x_1528) ;  /* 0x00000000d8087348 */ /* 0x000fea0003c00000 */
[----:B------:R0:W1:Y:S02]  /*83e0*/  SHFL.BFLY P0, R252, R249, R248, R217 ;  /* 0x0c0000f8f9fc7389 */ /* 0x00006400000000d9 */
[----:B01----:R-:W-:Y:S01]  /*83f0*/  ENDCOLLECTIVE ;  /* 0x000000000000791b */ /* 0x003fe20003800000 */
.L_x_1528:
[----:B------:R-:W-:Y:S01]  /*8400*/  MOV R249, R247 ;  /* 0x000000f700f97202 */ /* 0x000fe20000000f00 */
[----:B------:R-:W-:-:S07]  /*8410*/  FADD.FTZ R250, R250, R252 ;  /* 0x000000fcfafa7221 */ /* 0x000fce0000010000 */
[----:B------:R-:W-:Y:S05]  /*8420*/  WARPSYNC.COLLECTIVE R216, `(.L_x_1529) ;  /* 0x00000000d8087348 */ /* 0x000fea0003c00000 */
[----:B------:R0:W1:Y:S02]  /*8430*/  SHFL.BFLY P0, R252, R249, R248, R217 ;  /* 0x0c0000f8f9fc7389 */ /* 0x00006400000000d9 */
[----:B01----:R-:W-:Y:S01]  /*8440*/  ENDCOLLECTIVE ;  /* 0x000000000000791b */ /* 0x003fe20003800000 */
.L_x_1529:
[----:B------:R-:W-:Y:S01]  /*8450*/  MOV R249, R250 ;  /* 0x000000fa00f97202 */ /* 0x000fe20000000f00 */
[----:B------:R-:W-:Y:S02]  /*8460*/  IMAD.MOV.U32 R248, RZ, RZ, 0x10 ;  /* 0x00000010fff87424 */ /* 0x000fe400078e00ff */
[----:B------:R-:W-:-:S07]  /*8470*/  FADD.FTZ R247, R247, R252 ;  /* 0x000000fcf7f77221 */ /* 0x000fce0000010000 */
[----:B------:R-:W-:Y:S05]  /*8480*/  WARPSYNC.COLLECTIVE R216, `(.L_x_1530) ;  /* 0x00000000d8087348 */ /* 0x000fea0003c00000 */
[----:B------:R0:W1:Y:S02]  /*8490*/  SHFL.BFLY P0, R252, R249, R248, R217 ;  /* 0x0c0000f8f9fc7389 */ /* 0x00006400000000d9 */
[----:B01----:R-:W-:Y:S01]  /*84a0*/  ENDCOLLECTIVE ;  /* 0x000000000000791b */ /* 0x003fe20003800000 */
.L_x_1530:
[----:B------:R-:W-:Y:S02]  /*84b0*/  MOV R249, R247 ;  /* 0x000000f700f97202 */ /* 0x000fe40000000f00 */
[----:B------:R-:W-:-:S07]  /*84c0*/  MOV R251, R252 ;  /* 0x000000fc00fb7202 */ /* 0x000fce0000000f00 */
[----:B------:R-:W-:Y:S05]  /*84d0*/  WARPSYNC.COLLECTIVE R216, `(.L_x_1531) ;  /* 0x00000000d8087348 */ /* 0x000fea0003c00000 */
[----:B------:R0:W1:Y:S02]  /*84e0*/  SHFL.BFLY P0, R252, R249, R248, R217 ;  /* 0x0c0000f8f9fc7389 */ /* 0x00006400000000d9 */
[----:B01----:R-:W-:Y:S01]  /*84f0*/  ENDCOLLECTIVE ;  /* 0x000000000000791b */ /* 0x003fe20003800000 */
.L_x_1531:
[----:B------:R-:W-:Y:S01]  /*8500*/  MOV R216, R252 ;  /* 0x000000fc00d87202 */ /* 0x000fe20000000f00 */
[----:B------:R-:W-:Y:S06]  /*8510*/  BRA `(.L_x_1532) ;  /* 0xffffffa4002c7947 */ /* 0x000fec000383ffff */
.L_x_1533:
        /* <DEDUP_REMOVED lines=14> */
.L_x_14223:


//--------------------- .text._ZN10layer_norm13ln_bwd_kernelINS_13Kernel_traitsI6__halfS2_S2_S2_fjLj1024ELj1ELj4ELj1ELj16ENS_18Kernel_traits_baseILj1024ES2_S2_S2_S2_fjLj128EEEEELb0ELb0ELb0ELb0EEEvNS_9BwdParamsE --------------------------
	.section	.text._ZN10layer_norm13ln_bwd_kernelINS_13Kernel_traitsI6__halfS2_S2_S2_fjLj1024ELj1ELj4ELj1ELj16ENS_18Kernel_traits_baseILj1024ES2_S2_S2_S2_fjLj128EEEEELb0ELb0ELb0ELb0EEEvNS_9BwdParamsE,"ax",@progbits
	.align	128
        .global         _ZN10layer_norm13ln_bwd_kernelINS_13Kernel_traitsI6__halfS2_S2_S2_fjLj1024ELj1ELj4ELj1ELj16ENS_18Kernel_traits_baseILj1024ES2_S2_S2_S2_fjLj128EEEEELb0ELb0ELb0ELb0EEEvNS_9BwdParamsE
        .type           _ZN10layer_norm13ln_bwd_kernelINS_13Kernel_traitsI6__halfS2_S2_S2_fjLj1024ELj1ELj4ELj1ELj16ENS_18Kernel_traits_baseILj1024ES2_S2_S2_S2_fjLj128EEEEELb0ELb0ELb0ELb0EEEvNS_9BwdParamsE,@function
        .size           _ZN10layer_norm13ln_bwd_kernelINS_13Kernel_traitsI6__halfS2_S2_S2_fjLj1024ELj1ELj4ELj1ELj16ENS_18Kernel_traits_baseILj1024ES2_S2_S2_S2_fjLj128EEEEELb0ELb0ELb0ELb0EEEvNS_9BwdParamsE,(.L_x_14224 - _ZN10layer_norm13ln_bwd_kernelINS_13Kernel_traitsI6__halfS2_S2_S2_fjLj1024ELj1ELj4ELj1ELj16ENS_18Kernel_traits_baseILj1024ES2_S2_S2_S2_fjLj128EEEEELb0ELb0ELb0ELb0EEEvNS_9BwdParamsE)
        .other          _ZN10layer_norm13ln_bwd_kernelINS_13Kernel_traitsI6__halfS2_S2_S2_fjLj1024ELj1ELj4ELj1ELj16ENS_18Kernel_traits_baseILj1024ES2_S2_S2_S2_fjLj128EEEEELb0ELb0ELb0ELb0EEEvNS_9BwdParamsE,@"STO_CUDA_ENTRY STV_DEFAULT"
_ZN10layer_norm13ln_bwd_kernelINS_13Kernel_traitsI6__halfS2_S2_S2_fjLj1024ELj1ELj4ELj1ELj16ENS_18Kernel_traits_baseILj1024ES2_S2_S2_S2_fjLj128EEEEELb0ELb0ELb0ELb0EEEvNS_9BwdParamsE:
.text._ZN10layer_norm13ln_bwd_kernelINS_13Kernel_traitsI6__halfS2_S2_S2_fjLj1024ELj1ELj4ELj1ELj16ENS_18Kernel_traits_baseILj1024ES2_S2_S2_S2_fjLj128EEEEELb0ELb0ELb0ELb0EEEvNS_9BwdParamsE:
        /* <DEDUP_REMOVED lines=12> */
[----:B------:R-:W-:-:S02]  /*00c0*/  LEA.HI R0, R0, R39, RZ, 0x3 ;  /* 0x0000002700007211 */ /* 0x000fc400078f18ff */
        /* <DEDUP_REMOVED lines=12> */
[C---:B0-----:R-:W-:Y:S01]  /*0190*/  @P1 IMAD.WIDE.U32 R2, R13.reuse, 0x10, R2 ;  /* 0x000000100d021825 */ /* 0x041fe200078e0002 */
[----:B------:R-:W-:-:S02]  /*01a0*/  @P1 LOP3.LUT R13, R13, 0x20, RZ, 0xfc, !PT ;  /* 0x000000200d0d1812 */ /* 0x000fc400078efcff */
[----:B------:R-:W-:Y:S02]  /*01b0*/  SHF.R.U32.HI R0, RZ, 0x5, R36 ;  /* 0x00000005ff007819 */ /* 0x000fe40000011624 */
[----:B------:R0:W5:Y:S01]  /*01c0*/  @P1 LDG.E.128 R16, desc[UR4][R2.64] ;  /* 0x0000000402101981 */ /* 0x000162000c1e1d00 */
[C---:B-1----:R-:W-:Y:S01]  /*01d0*/  @P2 IMAD.WIDE.U32 R6, R13.reuse, 0x10, R4 ;  /* 0x000000100d062825 */ /* 0x042fe200078e0004 */
[----:B------:R-:W-:-:S04]  /*01e0*/  @P2 IADD3 R13, R13, 0x20, RZ ;  /* 0x000000200d0d2810 */ /* 0x000fc80007ffe0ff */
[----:B------:R1:W5:Y:S01]  /*01f0*/  @P2 LDG.E.128 R60, desc[UR4][R6.64] ;  /* 0x00000004063c2981 */ /* 0x000362000c1e1d00 */
[C---:B--2---:R-:W-:Y:S01]  /*0200*/  @P3 IMAD.WIDE.U32 R8, R13.reuse, 0x10, R8 ;  /* 0x000000100d083825 */ /* 0x044fe200078e0008 */
[----:B------:R-:W-:-:S04]  /*0210*/  @P3 IADD3 R13, R13, 0x20, RZ ;  /* 0x000000200d0d3810 */ /* 0x000fc80007ffe0ff */
[----:B------:R1:W5:Y:S01]  /*0220*/  @P3 LDG.E.128 R104, desc[UR4][R8.64] ;  /* 0x0000000408683981 */ /* 0x000362000c1e1d00 */
[----:B---3--:R-:W-:-:S05]  /*0230*/  @P4 IMAD.WIDE.U32 R4, R13, 0x10, R10 ;  /* 0x000000100d044825 */ /* 0x008fca00078e000a */
[----:B------:R1:W5:Y:S01]  /*0240*/  @P4 LDG.E.128 R40, desc[UR4][R4.64] ;  /* 0x0000000404284981 */ /* 0x000362000c1e1d00 */
[----:B------:R-:W0:Y:S01]  /*0250*/  S2R R11, SR_CTAID.X ;  /* 0x00000000000b7919 */ /* 0x000e220000002500 */
        /* <DEDUP_REMOVED lines=13> */
[----:B0-----:R-:W-:-:S04]  /*0330*/  LEA R2, R11, R0, 0x2 ;  /* 0x000000000b027211 */ /* 0x001fc800078e10ff */
        /* <DEDUP_REMOVED lines=21> */
[----:B-1----:R-:W-:Y:S06]  /*0490*/  @P0 BRA `(.L_x_1535) ;  /* 0x0000003000180947 */ /* 0x002fec0003800000 */
[----:B------:R-:W-:Y:S01]  /*04a0*/  ULDC.64 UR6, c[0x0][0x270] ;  /* 0x00009c0000067ab9 */ /* 0x000fe20000000a00 */
[----:B------:R-:W-:Y:S01]  /*04b0*/  HFMA2.MMA R45, -RZ, RZ, 0, 0 ;  /* 0x00000000ff2d7435 */ /* 0x000fe200000001ff */
[----:B------:R-:W-:Y:S01]  /*04c0*/  ISETP.NE.U32.AND P5, PT, RZ, UR6, PT ;  /* 0x00000006ff007c0c */ /* 0x000fe2000bfa5070 */
[----:B------:R-:W-:Y:S01]  /*04d0*/  ULDC.U8 UR6, c[0x0][0x2a0] ;  /* 0x0000a80000067ab9 */ /* 0x000fe20000000000 */
[--C-:B-----5:R-:W-:Y:S01]  /*04e0*/  HADD2.F32 R35, -RZ, R16.reuse.H0_H0 ;  /* 0x20000010ff237230 */ /* 0x120fe20000004100 */
[----:B------:R-:W-:Y:S01]  /*04f0*/  ISETP.NE.AND P0, PT, RZ, UR6, PT ;  /* 0x00000006ff007c0c */ /* 0x000fe2000bf05270 */
[----:B------:R-:W-:Y:S01]  /*0500*/  HADD2.F32 R34, -RZ, R16.H1_H1 ;  /* 0x30000010ff227230 */ /* 0x000fe20000004100 */
[----:B------:R-:W-:Y:S01]  /*0510*/  ISETP.NE.AND.EX P5, PT, RZ, UR7, PT, P5 ;  /* 0x00000007ff007c0c */ /* 0x000fe2000bfa5350 */
[--C-:B------:R-:W-:Y:S01]  /*0520*/  HADD2.F32 R33, -RZ, R17.reuse.H0_H0 ;  /* 0x20000011ff217230 */ /* 0x100fe20000004100 */
[----:B------:R-:W-:Y:S01]  /*0530*/  P2R R0, PR, RZ, 0x1 ;  /* 0x00000001ff007803 */ /* 0x000fe20000000000 */
[----:B------:R-:W-:-:S02]  /*0540*/  HADD2.F32 R32, -RZ, R17.H1_H1 ;  /* 0x30000011ff207230 */ /* 0x000fc40000004100 */
[--C-:B------:R-:W-:Y:S02]  /*0550*/  HADD2.F32 R31, -RZ, R18.reuse.H0_H0 ;  /* 0x20000012ff1f7230 */ /* 0x100fe40000004100 */
[----:B------:R-:W-:Y:S02]  /*0560*/  HADD2.F32 R30, -RZ, R18.H1_H1 ;  /* 0x30000012ff1e7230 */ /* 0x000fe40000004100 */
[--C-:B------:R-:W-:Y:S02]  /*0570*/  HADD2.F32 R29, -RZ, R19.reuse.H0_H0 ;  /* 0x20000013ff1d7230 */ /* 0x100fe40000004100 */
[----:B------:R-:W-:Y:S02]  /*0580*/  HADD2.F32 R28, -RZ, R19.H1_H1 ;  /* 0x30000013ff1c7230 */ /* 0x000fe40000004100 */
[--C-:B------:R-:W-:Y:S02]  /*0590*/  HADD2.F32 R27, -RZ, R60.reuse.H0_H0 ;  /* 0x2000003cff1b7230 */ /* 0x100fe40000004100 */
        /* <DEDUP_REMOVED lines=22> */
[----:B------:R-:W-:-:S07]  /*0700*/  HADD2.F32 R4, -RZ, R43.H1_H1 ;  /* 0x3000002bff047230 */ /* 0x000fce0000004100 */
.L_x_1553:
        /* <DEDUP_REMOVED lines=35> */
[--C-:B--2---:R-:W-:Y:S02]  /*0940*/  HADD2.F32 R134, -RZ, R128.reuse.H0_H0 ;  /* 0x20000080ff867230 */ /* 0x104fe40000004100 */
[----:B------:R-:W-:-:S03]  /*0950*/  HADD2.F32 R140, -RZ, R128.H1_H1 ;  /* 0x30000080ff8c7230 */ /* 0x000fc60000004100 */
[----:B------:R-:W-:Y:S01]  /*0960*/  FADD.FTZ R3, -R197, R134 ;  /* 0x00000086c5037221 */ /* 0x000fe20000010100 */
[----:B------:R-:W-:-:S03]  /*0970*/  HADD2.F32 R144, -RZ, R129.H1_H1 ;  /* 0x30000081ff907230 */ /* 0x000fc60000004100 */
[----:B-----5:R-:W-:Y:S01]  /*0980*/  FMUL.FTZ R3, R38, R3 ;  /* 0x0000000326037220 */ /* 0x020fe20000410000 */
[--C-:B------:R-:W-:Y:S02]  /*0990*/  HADD2.F32 R146, -RZ, R130.reuse.H0_H0 ;  /* 0x20000082ff927230 */ /* 0x100fe40000004100 */
[----:B------:R-:W-:Y:S02]  /*09a0*/  HADD2.F32 R130, -RZ, R130.H1_H1 ;  /* 0x30000082ff827230 */ /* 0x000fe40000004100 */
[--C-:B---3--:R-:W-:Y:S02]  /*09b0*/  HADD2.F32 R136, -RZ, R124.reuse.H0_H0 ;  /* 0x2000007cff887230 */ /* 0x108fe40000004100 */
[--C-:B------:R-:W-:Y:S02]  /*09c0*/  HADD2.F32 R128, -RZ, R125.reuse.H0_H0 ;  /* 0x2000007dff807230 */ /* 0x100fe40000004100 */
[----:B------:R-:W-:Y:S02]  /*09d0*/  HADD2.F32 R145, -RZ, R125.H1_H1 ;  /* 0x3000007dff917230 */ /* 0x000fe40000004100 */
[----:B------:R-:W-:Y:S01]  /*09e0*/  FADD.FTZ R125, -R197, R140 ;  /* 0x0000008cc57d7221 */ /* 0x000fe20000010100 */
[----:B------:R-:W-:-:S02]  /*09f0*/  HADD2.F32 R124, -RZ, R124.H1_H1 ;  /* 0x3000007cff7c7230 */ /* 0x000fc40000004100 */
[----:B------:R-:W-:Y:S01]  /*0a00*/  FADD.FTZ R72, R72, R136 ;  /* 0x0000008848487221 */ /* 0x000fe20000010000 */
[-C--:B------:R-:W-:Y:S01]  /*0a10*/  FFMA.FTZ R44, R3, R136.reuse, R44 ;  /* 0x00000088032c7223 */ /* 0x080fe2000001002c */
[----:B------:R-:W-:Y:S01]  /*0a20*/  FMUL.FTZ R134, R38, R125 ;  /* 0x0000007d26867220 */ /* 0x000fe20000410000 */
[----:B------:R-:W-:Y:S02]  /*0a30*/  HADD2.F32 R142, -RZ, R129.H0_H0 ;  /* 0x20000081ff8e7230 */ /* 0x000fe40000004100 */
[----:B------:R-:W-:Y:S01]  /*0a40*/  FMUL.FTZ R136, R35, R136 ;  /* 0x0000008823887220 */ /* 0x000fe20000410000 */
[----:B------:R-:W-:Y:S01]  /*0a50*/  FADD.FTZ R125, -R197, R144 ;  /* 0x00000090c57d7221 */ /* 0x000fe20000010100 */
[--C-:B------:R-:W-:Y:S02]  /*0a60*/  HADD2.F32 R148, -RZ, R131.reuse.H0_H0 ;  /* 0x20000083ff947230 */ /* 0x100fe40000004100 */
[----:B------:R-:W-:Y:S02]  /*0a70*/  HADD2.F32 R150, -RZ, R131.H1_H1 ;  /* 0x30000083ff967230 */ /* 0x000fe40000004100 */
[----:B------:R-:W-:Y:S01]  /*0a80*/  FADD.FTZ R73, R73, R124 ;  /* 0x0000007c49497221 */ /* 0x000fe20000010000 */
[----:B------:R-:W-:-:S02]  /*0a90*/  HADD2.F32 R131, -RZ, R127.H0_H0 ;  /* 0x2000007fff837230 */ /* 0x000fc40000004100 */
[-C--:B------:R-:W-:Y:S01]  /*0aa0*/  FFMA.FTZ R45, R134, R124.reuse, R45 ;  /* 0x0000007c862d7223 */ /* 0x080fe2000001002d */
[----:B------:R-:W-:Y:S02]  /*0ab0*/  HADD2.F32 R199, -RZ, R127.H1_H1 ;  /* 0x3000007fffc77230 */ /* 0x000fe40000004100 */
[----:B0-----:R-:W-:Y:S01]  /*0ac0*/  FMUL.FTZ R139, R34, R124 ;  /* 0x0000007c228b7220 */ /* 0x001fe20000410000 */
[C---:B------:R-:W-:Y:S01]  /*0ad0*/  FADD.FTZ R127, -R197.reuse, R130 ;  /* 0x00000082c57f7221 */ /* 0x040fe20000010100 */
[C---:B------:R-:W-:Y:S01]  /*0ae0*/  FMUL.FTZ R138, R38.reuse, R125 ;  /* 0x0000007d268a7220 */ /* 0x040fe20000410000 */
[----:B------:R-:W-:Y:S01]  /*0af0*/  FADD.FTZ R124, RZ, R136 ;  /* 0x00000088ff7c7221 */ /* 0x000fe20000010000 */
[----:B------:R-:W-:Y:S01]  /*0b00*/  FADD.FTZ R141, -R197, R142 ;  /* 0x0000008ec58d7221 */ /* 0x000fe20000010100 */
[----:B------:R-:W-:Y:S01]  /*0b10*/  FFMA.FTZ R125, R3, R136, RZ ;  /* 0x00000088037d7223 */ /* 0x000fe200000100ff */
[--C-:B------:R-:W-:Y:S02]  /*0b20*/  HADD2.F32 R129, -RZ, R126.reuse.H0_H0 ;  /* 0x2000007eff817230 */ /* 0x100fe40000004100 */
[----:B------:R-:W-:Y:S01]  /*0b30*/  FMUL.FTZ R144, R38, R127 ;  /* 0x0000007f26907220 */ /* 0x000fe20000410000 */
[----:B------:R-:W-:-:S02]  /*0b40*/  HADD2.F32 R126, -RZ, R126.H1_H1 ;  /* 0x3000007eff7e7230 */ /* 0x000fc40000004100 */
[----:B------:R-:W-:Y:S01]  /*0b50*/  FADD.FTZ R127, R124, R139 ;  /* 0x0000008b7c7f7221 */ /* 0x000fe20000010000 */
[----:B------:R-:W-:Y:S01]  /*0b60*/  FMUL.FTZ R141, R38, R141 ;  /* 0x0000008d268d7220 */ /* 0x000fe20000410000 */
[----:B------:R-:W-:Y:S01]  /*0b70*/  FMUL.FTZ R140, R33, R128 ;  /* 0x00000080218c7220 */ /* 0x000fe20000410000 */
[----:B------:R-:W-:Y:S01]  /*0b80*/  FFMA.FTZ R124, R134, R139, R125 ;  /* 0x0000008b867c7223 */ /* 0x000fe2000001007d */
[----:B------:R-:W-:Y:S01]  /*0b90*/  FADD.FTZ R75, R75, R145 ;  /* 0x000000914b4b7221 */ /* 0x000fe20000010000 */
[-C--:B------:R-:W-:Y:S01]  /*0ba0*/  FFMA.FTZ R47, R138, R145.reuse, R47 ;  /* 0x000000918a2f7223 */ /* 0x080fe2000001002f */
[----:B------:R-:W-:Y:S01]  /*0bb0*/  FADD.FTZ R77, R77, R126 ;  /* 0x0000007e4d4d7221 */ /* 0x000fe20000010000 */
[-C--:B------:R-:W-:Y:S01]  /*0bc0*/  FFMA.FTZ R49, R144, R126.reuse, R49 ;  /* 0x0000007e90317223 */ /* 0x080fe20000010031 */
[----:B------:R-:W-:Y:S01]  /*0bd0*/  FMUL.FTZ R147, R30, R126 ;  /* 0x0000007e1e937220 */ /* 0x000fe20000410000 */
[----:B------:R-:W-:Y:S01]  /*0be0*/  FADD.FTZ R143, -R197, R146 ;  /* 0x00000092c58f7221 */ /* 0x000fe20000010100 */
[----:B------:R-:W-:Y:S01]  /*0bf0*/  FMUL.FTZ R145, R32, R145 ;  /* 0x0000009120917220 */ /* 0x000fe20000410000 */
[----:B------:R-:W-:Y:S01]  /*0c00*/  FADD.FTZ R126, R127, R140 ;  /* 0x0000008c7f7e7221 */ /* 0x000fe20000010000 */
[----:B------:R-:W-:Y:S01]  /*0c10*/  FFMA.FTZ R125, R141, R140, R124 ;  /* 0x0000008c8d7d7223 */ /* 0x000fe2000001007c */
[----:B------:R-:W-:Y:S01]  /*0c20*/  FMUL.FTZ R143, R38, R143 ;  /* 0x0000008f268f7220 */ /* 0x000fe20000410000 */
[----:B------:R-:W-:Y:S01]  /*0c30*/  FMUL.FTZ R142, R31, R129 ;  /* 0x000000811f8e7220 */ /* 0x000fe20000410000 */
[----:B------:R-:W-:Y:S01]  /*0c40*/  FADD.FTZ R127, R126, R145 ;  /* 0x000000917e7f7221 */ /* 0x000fe20000010000 */
[----:B------:R-:W-:Y:S01]  /*0c50*/  FFMA.FTZ R124, R138, R145, R125 ;  /* 0x000000918a7c7223 */ /* 0x000fe2000001007d */
[----:B------:R-:W-:-:S02]  /*0c60*/  FADD.FTZ R149, -R197, R148 ;  /* 0x00000094c5957221 */ /* 0x000fc40000010100 */
[----:B------:R-:W-:Y:S01]  /*0c70*/  FADD.FTZ R126, R127, R142 ;  /* 0x0000008e7f7e7221 */ /* 0x000fe20000010000 */
[C---:B------:R-:W-:Y:S01]  /*0c80*/  FFMA.FTZ R125, R143.reuse, R142, R124 ;  /* 0x0000008e8f7d7223 */ /* 0x040fe2000001007c */
[----:B------:R-:W-:Y:S01]  /*0c90*/  FADD.FTZ R76, R76, R129 ;  /* 0x000000814c4c7221 */ /* 0x000fe20000010000 */
[----:B------:R-:W-:Y:S01]  /*0ca0*/  FFMA.FTZ R48, R143, R129, R48 ;  /* 0x000000818f307223 */ /* 0x000fe20000010030 */
[----:B------:R-:W-:Y:S01]  /*0cb0*/  FADD.FTZ R129, -R197, R150 ;  /* 0x00000096c5817221 */ /* 0x000fe20000010100 */
[----:B------:R-:W-:Y:S01]  /*0cc0*/  FMUL.FTZ R149, R38, R149 ;  /* 0x0000009526957220 */ /* 0x000fe20000410000 */
[----:B------:R-:W-:Y:S01]  /*0cd0*/  FMUL.FTZ R146, R29, R131 ;  /* 0x000000831d927220 */ /* 0x000fe20000410000 */
[----:B------:R-:W-:Y:S01]  /*0ce0*/  FADD.FTZ R127, R126, R147 ;  /* 0x000000937e7f7221 */ /* 0x000fe20000010000 */
[----:B------:R-:W-:Y:S01]  /*0cf0*/  FFMA.FTZ R124, R144, R147, R125 ;  /* 0x00000093907c7223 */ /* 0x000fe2000001007d */
[----:B------:R-:W-:Y:S01]  /*0d00*/  FMUL.FTZ R150, R38, R129 ;  /* 0x0000008126967220 */ /* 0x000fe20000410000 */
[-C--:B------:R-:W-:Y:S01]  /*0d10*/  FMUL.FTZ R148, R28, R199.reuse ;  /* 0x000000c71c947220 */ /* 0x080fe20000410000 */
        /* <DEDUP_REMOVED lines=8> */
[----:B------:R-:W-:Y:S01]  /*0da0*/  IADD3 R199, R193, 0x20, RZ ;  /* 0x00000020c1c77810 */ /* 0x000fe20007ffe0ff */
[----:B------:R-:W-:Y:S01]  /*0db0*/  FADD.FTZ R201, R127, R148 ;  /* 0x000000947fc97221 */ /* 0x000fe20000010000 */
[----:B------:R-:W-:-:S07]  /*0dc0*/  FFMA.FTZ R200, R150, R148, R125 ;  /* 0x0000009496c87223 */ /* 0x000fce000001007d */
.L_x_1537:
[----:B------:R-:W-:Y:S05]  /*0dd0*/  BSYNC B1 ;  /* 0x0000000000017941 */ /* 0x000fea0003800000 */
.L_x_1536:
        /* <DEDUP_REMOVED lines=13> */
[----:B------:R-:W-:Y:S01]  /*0eb0*/  IADD3 R199, R199, 0x20, RZ ;  /* 0x00000020c7c77810 */ /* 0x000fe20007ffe0ff */
[----:B--2---:R-:W-:Y:S02]  /*0ec0*/  HADD2.F32 R162, -RZ, R126.H0_H0 ;  /* 0x2000007effa27230 */ /* 0x004fe40000004100 */
[--C-:B------:R-:W-:Y:S02]  /*0ed0*/  HADD2.F32 R154, -RZ, R124.reuse.H0_H0 ;  /* 0x2000007cff9a7230 */ /* 0x100fe40000004100 */
[----:B------:R-:W-:-:S02]  /*0ee0*/  HADD2.F32 R156, -RZ, R124.H1_H1 ;  /* 0x3000007cff9c7230 */ /* 0x000fc40000004100 */
[C---:B------:R-:W-:Y:S01]  /*0ef0*/  FADD.FTZ R155, -R197.reuse, R162 ;  /* 0x000000a2c59b7221 */ /* 0x040fe20000010100 */
[--C-:B------:R-:W-:Y:S02]  /*0f00*/  HADD2.F32 R158, -RZ, R125.reuse.H0_H0 ;  /* 0x2000007dff9e7230 */ /* 0x100fe40000004100 */
[C---:B------:R-:W-:Y:S01]  /*0f10*/  FADD.FTZ R133, -R197.reuse, R154 ;  /* 0x0000009ac5857221 */ /* 0x040fe20000010100 */
[----:B------:R-:W-:Y:S02]  /*0f20*/  HADD2.F32 R160, -RZ, R125.H1_H1 ;  /* 0x3000007dffa07230 */ /* 0x000fe40000004100 */
[----:B------:R-:W-:Y:S01]  /*0f30*/  FADD.FTZ R125, -R197, R156 ;  /* 0x0000009cc57d7221 */ /* 0x000fe20000010100 */
[--C-:B------:R-:W-:Y:S02]  /*0f40*/  HADD2.F32 R166, -RZ, R127.reuse.H0_H0 ;  /* 0x2000007fffa67230 */ /* 0x100fe40000004100 */
[----:B------:R-:W-:Y:S02]  /*0f50*/  HADD2.F32 R202, -RZ, R127.H1_H1 ;  /* 0x3000007fffca7230 */ /* 0x000fe40000004100 */
[----:B-----5:R-:W-:Y:S01]  /*0f60*/  FMUL.FTZ R155, R38, R155 ;  /* 0x0000009b269b7220 */ /* 0x020fe20000410000 */
[----:B------:R-:W-:-:S02]  /*0f70*/  HADD2.F32 R164, -RZ, R126.H1_H1 ;  /* 0x3000007effa47230 */ /* 0x000fc40000004100 */
[C---:B------:R-:W-:Y:S01]  /*0f80*/  FMUL.FTZ R133, R38.reuse, R133 ;  /* 0x0000008526857220 */ /* 0x040fe20000410000 */
[----:B---3--:R-:W-:Y:S02]  /*0f90*/  HADD2.F32 R124, -RZ, R128.H0_H0 ;  /* 0x20000080ff7c7230 */ /* 0x008fe40000004100 */
[----:B------:R-:W-:Y:S02]  /*0fa0*/  HADD2.F32 R127, -RZ, R130.H0_H0 ;  /* 0x20000082ff7f7230 */ /* 0x000fe40000004100 */
[----:B0-----:R-:W-:Y:S01]  /*0fb0*/  FMUL.FTZ R152, R38, R125 ;  /* 0x0000007d26987220 */ /* 0x001fe20000410000 */
[----:B------:R-:W-:Y:S02]  /*0fc0*/  HADD2.F32 R128, -RZ, R128.H1_H1 ;  /* 0x30000080ff807230 */ /* 0x000fe40000004100 */
[-C--:B------:R-:W-:Y:S01]  /*0fd0*/  FMUL.FTZ R154, R27, R124.reuse ;  /* 0x0000007c1b9a7220 */ /* 0x080fe20000410000 */
[----:B------:R-:W-:Y:S01]  /*0fe0*/  FADD.FTZ R125, -R197, R160 ;  /* 0x000000a0c57d7221 */ /* 0x000fe20000010100 */
[----:B------:R-:W-:Y:S01]  /*0ff0*/  FADD.FTZ R84, R84, R127 ;  /* 0x0000007f54547221 */ /* 0x000fe20000010000 */
[-C--:B------:R-:W-:Y:S01]  /*1000*/  FFMA.FTZ R56, R155, R127.reuse, R56 ;  /* 0x0000007f9b387223 */ /* 0x080fe20000010038 */
[----:B------:R-:W-:Y:S01]  /*1010*/  FMUL.FTZ R160, R23, R127 ;  /* 0x0000007f17a07220 */ /* 0x000fe20000410000 */
[----:B------:R-:W-:Y:S01]  /*1020*/  FADD.FTZ R80, R80, R124 ;  /* 0x0000007c50507221 */ /* 0x000fe20000010000 */
[----:B------:R-:W-:Y:S01]  /*1030*/  FFMA.FTZ R52, R133, R124, R52 ;  /* 0x0000007c85347223 */ /* 0x000fe20000010034 */
[----:B------:R-:W-:Y:S01]  /*1040*/  FADD.FTZ R127, -R197, R164 ;  /* 0x000000a4c57f7221 */ /* 0x000fe20000010100 */
[----:B------:R-:W-:-:S02]  /*1050*/  HADD2.F32 R126, -RZ, R129.H0_H0 ;  /* 0x20000081ff7e7230 */ /* 0x000fc40000004100 */
[----:B------:R-:W-:Y:S01]  /*1060*/  FADD.FTZ R153, -R197, R158 ;  /* 0x0000009ec5997221 */ /* 0x000fe20000010100 */
[----:B------:R-:W-:Y:S01]  /*1070*/  FMUL.FTZ R151, R26, R128 ;  /* 0x000000801a977220 */ /* 0x000fe20000410000 */
[C---:B------:R-:W-:Y:S01]  /*1080*/  FMUL.FTZ R156, R38.reuse, R125 ;  /* 0x0000007d269c7220 */ /* 0x040fe20000410000 */
[----:B------:R-:W-:Y:S01]  /*1090*/  FADD.FTZ R124, R201, R154 ;  /* 0x0000009ac97c7221 */ /* 0x000fe20000010000 */
[----:B------:R-:W-:Y:S01]  /*10a0*/  FFMA.FTZ R125, R133, R154, R200 ;  /* 0x0000009a857d7223 */ /* 0x000fe200000100c8 */
[C---:B------:R-:W-:Y:S01]  /*10b0*/  FMUL.FTZ R162, R38.reuse, R127 ;  /* 0x0000007f26a27220 */ /* 0x040fe20000410000 */
[----:B------:R-:W-:Y:S02]  /*10c0*/  HADD2.F32 R129, -RZ, R129.H1_H1 ;  /* 0x30000081ff817230 */ /* 0x000fe40000004100 */
[----:B------:R-:W-:Y:S01]  /*10d0*/  FMUL.FTZ R153, R38, R153 ;  /* 0x0000009926997220 */ /* 0x000fe20000410000 */
[----:B------:R-:W-:Y:S01]  /*10e0*/  FADD.FTZ R127, R124, R151 ;  /* 0x000000977c7f7221 */ /* 0x000fe20000010000 */
[-C--:B------:R-:W-:Y:S01]  /*10f0*/  FMUL.FTZ R158, R25, R126.reuse ;  /* 0x0000007e199e7220 */ /* 0x080fe20000410000 */
[----:B------:R-:W-:Y:S01]  /*1100*/  FFMA.FTZ R124, R152, R151, R125 ;  /* 0x00000097987c7223 */ /* 0x000fe2000001007d */
[----:B------:R-:W-:Y:S01]  /*1110*/  FADD.FTZ R82, R82, R126 ;  /* 0x0000007e52527221 */ /* 0x000fe20000010000 */
[----:B------:R-:W-:Y:S01]  /*1120*/  FFMA.FTZ R54, R153, R126, R54 ;  /* 0x0000007e99367223 */ /* 0x000fe20000010036 */
[----:B------:R-:W-:Y:S01]  /*1130*/  FMUL.FTZ R157, R24, R129 ;  /* 0x00000081189d7220 */ /* 0x000fe20000410000 */
[----:B------:R-:W-:Y:S01]  /*1140*/  FADD.FTZ R126, R127, R158 ;  /* 0x0000009e7f7e7221 */ /* 0x000fe20000010000 */
[----:B------:R-:W-:Y:S01]  /*1150*/  FFMA.FTZ R125, R153, R158, R124 ;  /* 0x0000009e997d7223 */ /* 0x000fe2000001007c */
[----:B------:R-:W-:-:S02]  /*1160*/  HADD2.F32 R130, -RZ, R130.H1_H1 ;  /* 0x30000082ff827230 */ /* 0x000fc40000004100 */
[----:B------:R-:W-:Y:S01]  /*1170*/  FADD.FTZ R127, R126, R157 ;  /* 0x0000009d7e7f7221 */ /* 0x000fe20000010000 */
[----:B------:R-:W-:Y:S01]  /*1180*/  FFMA.FTZ R124, R156, R157, R125 ;  /* 0x0000009d9c7c7223 */ /* 0x000fe2000001007d */
[--C-:B------:R-:W-:Y:S02]  /*1190*/  HADD2.F32 R163, -RZ, R131.reuse.H0_H0 ;  /* 0x20000083ffa37230 */ /* 0x100fe40000004100 */
[----:B------:R-:W-:Y:S01]  /*11a0*/  FADD.FTZ R161, -R197, R166 ;  /* 0x000000a6c5a17221 */ /* 0x000fe20000010100 */
[----:B------:R-:W-:Y:S01]  /*11b0*/  FMUL.FTZ R159, R22, R130 ;  /* 0x00000082169f7220 */ /* 0x000fe20000410000 */
[----:B------:R-:W-:Y:S01]  /*11c0*/  FADD.FTZ R126, R127, R160 ;  /* 0x000000a07f7e7221 */ /* 0x000fe20000010000 */
[----:B------:R-:W-:Y:S01]  /*11d0*/  FFMA.FTZ R125, R155, R160, R124 ;  /* 0x000000a09b7d7223 */ /* 0x000fe2000001007c */
[----:B------:R-:W-:Y:S02]  /*11e0*/  HADD2.F32 R131, -RZ, R131.H1_H1 ;  /* 0x30000083ff837230 */ /* 0x000fe40000004100 */
[----:B------:R-:W-:Y:S01]  /*11f0*/  FADD.FTZ R83, R83, R129 ;  /* 0x0000008153537221 */ /* 0x000fe20000010000 */
[----:B------:R-:W-:Y:S01]  /*1200*/  FFMA.FTZ R55, R156, R129, R55 ;  /* 0x000000819c377223 */ /* 0x000fe20000010037 */
[----:B------:R-:W-:Y:S01]  /*1210*/  FMUL.FTZ R161, R38, R161 ;  /* 0x000000a126a17220 */ /* 0x000fe20000410000 */
        /* <DEDUP_REMOVED lines=18> */
.L_x_1539:
[----:B------:R-:W-:Y:S05]  /*1340*/  BSYNC B1 ;  /* 0x0000000000017941 */ /* 0x000fea0003800000 */
.L_x_1538:
        /* <DEDUP_REMOVED lines=17> */
[C---:B0-----:R-:W-:Y:S01]  /*1460*/  FADD.FTZ R169, -R197.reuse, R178 ;  /* 0x000000b2c5a97221 */ /* 0x041fe20000010100 */
        /* <DEDUP_REMOVED lines=11> */
[----:B------:R-:W-:Y:S01]  /*1520*/  FMUL.FTZ R168, R38, R125 ;  /* 0x0000007d26a87220 */ /* 0x000fe20000410000 */
        /* <DEDUP_REMOVED lines=56> */
.L_x_1541:
[----:B------:R-:W-:Y:S05]  /*18b0*/  BSYNC B1 ;  /* 0x0000000000017941 */ /* 0x000fea0003800000 */
.L_x_1540:
        /* <DEDUP_REMOVED lines=13> */
[----:B--2---:R-:W-:-:S05]  /*1990*/  HADD2.F32 R186, -RZ, R124.H0_H0 ;  /* 0x2000007cffba7230 */ /* 0x004fca0000004100 */
[----:B------:R-:W-:Y:S01]  /*19a0*/  FADD.FTZ R137, -R197, R186 ;  /* 0x000000bac5897221 */ /* 0x000fe20000010100 */
[----:B------:R-:W-:Y:S02]  /*19b0*/  HADD2.F32 R188, -RZ, R124.H1_H1 ;  /* 0x3000007cffbc7230 */ /* 0x000fe40000004100 */
[--C-:B------:R-:W-:Y:S02]  /*19c0*/  HADD2.F32 R190, -RZ, R125.reuse.H0_H0 ;  /* 0x2000007dffbe7230 */ /* 0x100fe40000004100 */
[----:B-----5:R-:W-:Y:S01]  /*19d0*/  FMUL.FTZ R137, R38, R137 ;  /* 0x0000008926897220 */ /* 0x020fe20000410000 */
[--C-:B------:R-:W-:Y:S02]  /*19e0*/  HADD2.F32 R194, -RZ, R126.reuse.H0_H0 ;  /* 0x2000007effc27230 */ /* 0x100fe40000004100 */
[----:B------:R-:W-:Y:S02]  /*19f0*/  HADD2.F32 R192, -RZ, R125.H1_H1 ;  /* 0x3000007dffc07230 */ /* 0x000fe40000004100 */
[----:B------:R-:W-:-:S02]  /*1a00*/  HADD2.F32 R126, -RZ, R126.H1_H1 ;  /* 0x3000007eff7e7230 */ /* 0x000fc40000004100 */
[--C-:B------:R-:W-:Y:S02]  /*1a10*/  HADD2.F32 R196, -RZ, R127.reuse.H0_H0 ;  /* 0x2000007fffc47230 */ /* 0x100fe40000004100 */
[--C-:B---3--:R-:W-:Y:S02]  /*1a20*/  HADD2.F32 R186, -RZ, R128.reuse.H0_H0 ;  /* 0x20000080ffba7230 */ /* 0x108fe40000004100 */
[----:B------:R-:W-:Y:S02]  /*1a30*/  HADD2.F32 R124, -RZ, R127.H1_H1 ;  /* 0x3000007fff7c7230 */ /* 0x000fe40000004100 */
[----:B------:R-:W-:Y:S01]  /*1a40*/  FADD.FTZ R125, -R197, R188 ;  /* 0x000000bcc57d7221 */ /* 0x000fe20000010100 */
[----:B------:R-:W-:Y:S02]  /*1a50*/  HADD2.F32 R128, -RZ, R128.H1_H1 ;  /* 0x30000080ff807230 */ /* 0x000fe40000004100 */
[----:B------:R-:W-:Y:S01]  /*1a60*/  FADD.FTZ R92, R92, R186 ;  /* 0x000000ba5c5c7221 */ /* 0x000fe20000010000 */
[-C--:B------:R-:W-:Y:S01]  /*1a70*/  FFMA.FTZ R64, R137, R186.reuse, R64 ;  /* 0x000000ba89407223 */ /* 0x080fe20000010040 */
[----:B------:R-:W-:Y:S01]  /*1a80*/  FADD.FTZ R179, -R197, R190 ;  /* 0x000000bec5b37221 */ /* 0x000fe20000010100 */
[----:B------:R-:W-:Y:S01]  /*1a90*/  FMUL.FTZ R186, R11, R186 ;  /* 0x000000ba0bba7220 */ /* 0x000fe20000410000 */
[C---:B------:R-:W-:Y:S01]  /*1aa0*/  FADD.FTZ R127, -R197.reuse, R192 ;  /* 0x000000c0c57f7221 */ /* 0x040fe20000010100 */
[C---:B0-----:R-:W-:Y:S01]  /*1ab0*/  FADD.FTZ R185, -R197.reuse, R194 ;  /* 0x000000c2c5b97221 */ /* 0x041fe20000010100 */
[C---:B------:R-:W-:Y:S01]  /*1ac0*/  FADD.FTZ R187, -R197.reuse, R126 ;  /* 0x0000007ec5bb7221 */ /* 0x040fe20000010100 */
[C---:B------:R-:W-:Y:S01]  /*1ad0*/  FADD.FTZ R189, -R197.reuse, R196 ;  /* 0x000000c4c5bd7221 */ /* 0x040fe20000010100 */
[----:B------:R-:W-:Y:S01]  /*1ae0*/  FADD.FTZ R197, -R197, R124 ;  /* 0x0000007cc5c57221 */ /* 0x000fe20000010100 */
[----:B------:R-:W-:-:S02]  /*1af0*/  HADD2.F32 R190, -RZ, R129.H0_H0 ;  /* 0x20000081ffbe7230 */ /* 0x000fc40000004100 */
[C---:B------:R-:W-:Y:S01]  /*1b00*/  FMUL.FTZ R184, R38.reuse, R125 ;  /* 0x0000007d26b87220 */ /* 0x040fe20000410000 */
[----:B------:R-:W-:Y:S01]  /*1b10*/  FMUL.FTZ R179, R38, R179 ;  /* 0x000000b326b37220 */ /* 0x000fe20000410000 */
[----:B------:R-:W-:Y:S01]  /*1b20*/  FMUL.FTZ R181, R10, R128 ;  /* 0x000000800ab57220 */ /* 0x000fe20000410000 */
[----:B------:R-:W-:Y:S01]  /*1b30*/  FADD.FTZ R124, R201, R186 ;  /* 0x000000bac97c7221 */ /* 0x000fe20000010000 */
[----:B------:R-:W-:Y:S01]  /*1b40*/  FFMA.FTZ R125, R137, R186, R200 ;  /* 0x000000ba897d7223 */ /* 0x000fe200000100c8 */
[----:B------:R-:W-:Y:S01]  /*1b50*/  FMUL.FTZ R188, R38, R127 ;  /* 0x0000007f26bc7220 */ /* 0x000fe20000410000 */
[----:B------:R-:W-:Y:S02]  /*1b60*/  HADD2.F32 R129, -RZ, R129.H1_H1 ;  /* 0x30000081ff817230 */ /* 0x000fe40000004100 */
[----:B------:R-:W-:Y:S01]  /*1b70*/  FADD.FTZ R94, R94, R190 ;  /* 0x000000be5e5e7221 */ /* 0x000fe20000010000 */
[-C--:B------:R-:W-:Y:S01]  /*1b80*/  FFMA.FTZ R66, R179, R190.reuse, R66 ;  /* 0x000000beb3427223 */ /* 0x080fe20000010042 */
[----:B------:R-:W-:Y:S01]  /*1b90*/  FADD.FTZ R127, R124, R181 ;  /* 0x000000b57c7f7221 */ /* 0x000fe20000010000 */
[----:B------:R-:W-:Y:S01]  /*1ba0*/  FMUL.FTZ R190, R9, R190 ;  /* 0x000000be09be7220 */ /* 0x000fe20000410000 */
[----:B------:R-:W-:Y:S01]  /*1bb0*/  FFMA.FTZ R124, R184, R181, R125 ;  /* 0x000000b5b87c7223 */ /* 0x000fe2000001007d */
[----:B------:R-:W-:-:S02]  /*1bc0*/  HADD2.F32 R192, -RZ, R130.H0_H0 ;  /* 0x20000082ffc07230 */ /* 0x000fc40000004100 */
[----:B------:R-:W-:Y:S01]  /*1bd0*/  FMUL.FTZ R185, R38, R185 ;  /* 0x000000b926b97220 */ /* 0x000fe20000410000 */
[----:B------:R-:W-:Y:S01]  /*1be0*/  FMUL.FTZ R183, R8, R129 ;  /* 0x0000008108b77220 */ /* 0x000fe20000410000 */
[----:B------:R-:W-:Y:S01]  /*1bf0*/  FADD.FTZ R126, R127, R190 ;  /* 0x000000be7f7e7221 */ /* 0x000fe20000010000 */
[----:B------:R-:W-:Y:S01]  /*1c00*/  FFMA.FTZ R125, R179, R190, R124 ;  /* 0x000000beb37d7223 */ /* 0x000fe2000001007c */
[----:B------:R-:W-:Y:S02]  /*1c10*/  HADD2.F32 R130, -RZ, R130.H1_H1 ;  /* 0x30000082ff827230 */ /* 0x000fe40000004100 */
[----:B------:R-:W-:Y:S01]  /*1c20*/  FADD.FTZ R96, R96, R192 ;  /* 0x000000c060607221 */ /* 0x000fe20000010000 */
[-C--:B------:R-:W-:Y:S01]  /*1c30*/  FFMA.FTZ R68, R185, R192.reuse, R68 ;  /* 0x000000c0b9447223 */ /* 0x080fe20000010044 */
[----:B------:R-:W-:Y:S01]  /*1c40*/  FMUL.FTZ R192, R7, R192 ;  /* 0x000000c007c07220 */ /* 0x000fe20000410000 */
[----:B------:R-:W-:Y:S01]  /*1c50*/  FADD.FTZ R127, R126, R183 ;  /* 0x000000b77e7f7221 */ /* 0x000fe20000010000 */
[----:B------:R-:W-:Y:S01]  /*1c60*/  FFMA.FTZ R124, R188, R183, R125 ;  /* 0x000000b7bc7c7223 */ /* 0x000fe2000001007d */
[----:B------:R-:W-:-:S02]  /*1c70*/  HADD2.F32 R196, -RZ, R131.H0_H0 ;  /* 0x20000083ffc47230 */ /* 0x000fc40000004100 */
[C---:B------:R-:W-:Y:S01]  /*1c80*/  FMUL.FTZ R194, R38.reuse, R187 ;  /* 0x000000bb26c27220 */ /* 0x040fe20000410000 */
        /* <DEDUP_REMOVED lines=24> */
.L_x_1543:
[----:B------:R-:W-:Y:S05]  /*1e10*/  BSYNC B1 ;  /* 0x0000000000017941 */ /* 0x000fea0003800000 */
.L_x_1542:
[----:B------:R-:W-:Y:S01]  /*1e20*/  UMOV UR6, 0xffffffff ;  /* 0xffffffff00067882 */ /* 0x000fe20000000000 */
[----:B-----5:R-:W-:Y:S02]  /*1e30*/  @P5 HADD2.F32 R132, -RZ, R195.H0_H0 ;  /* 0x200000c3ff845230 */ /* 0x020fe40000004100 */
        /* <DEDUP_REMOVED lines=19> */
.L_x_1565:
        /* <DEDUP_REMOVED lines=13> */
[----:B------:R-:W-:Y:S01]  /*2040*/  FFMA.FTZ R126, R144, R195, R200 ;  /* 0x000000c3907e7223 */ /* 0x000fe200000100c8 */
[----:B------:R-:W-:Y:S01]  /*2050*/  FADD.FTZ R125, R140, -R125 ;  /* 0x8000007d8c7d7221 */ /* 0x000fe20000010000 */
[----:B------:R-:W-:Y:S01]  /*2060*/  FADD.FTZ R129, R142, -R127 ;  /* 0x8000007f8e817221 */ /* 0x000fe20000010000 */
[----:B------:R-:W-:Y:S01]  /*2070*/  FADD.FTZ R127, R145, -R124 ;  /* 0x8000007c917f7221 */ /* 0x000fe20000010000 */
[----:B0-----:R-:W-:Y:S01]  /*2080*/  FADD.FTZ R131, R147, -R126 ;  /* 0x8000007e93837221 */ /* 0x001fe20000010000 */
[C---:B------:R-:W-:Y:S01]  /*2090*/  FMUL.FTZ R197, R38.reuse, R125 ;  /* 0x0000007d26c57220 */ /* 0x040fe20000410000 */
[C---:B------:R-:W-:Y:S01]  /*20a0*/  FMUL.FTZ R201, R38.reuse, R129 ;  /* 0x0000008126c97220 */ /* 0x040fe20000410000 */
[--C-:B------:R-:W-:Y:S01]  /*20b0*/  FFMA.FTZ R125, R3, R195, R200.reuse ;  /* 0x000000c3037d7223 */ /* 0x100fe200000100c8 */
[----:B------:R-:W-:Y:S01]  /*20c0*/  FMUL.FTZ R203, R38, R131 ;  /* 0x0000008326cb7220 */ /* 0x000fe20000410000 */
[-CC-:B------:R-:W-:Y:S01]  /*20d0*/  FFMA.FTZ R129, R149, R195.reuse, R200.reuse ;  /* 0x000000c395817223 */ /* 0x180fe200000100c8 */
[----:B------:R-:W-:Y:S01]  /*20e0*/  FFMA.FTZ R131, R150, R195, R200 ;  /* 0x000000c396837223 */ /* 0x000fe200000100c8 */
[----:B------:R-:W-:Y:S01]  /*20f0*/  FMUL.FTZ R199, R38, R127 ;  /* 0x0000007f26c77220 */ /* 0x000fe20000410000 */
[----:B------:R-:W-:-:S02]  /*2100*/  @P0 HADD2.F32 R124, -RZ, R105.H0_H0 ;  /* 0x20000069ff7c0230 */ /* 0x000fc40000004100 */
[----:B------:R-:W-:Y:S01]  /*2110*/  FADD.FTZ R125, R136, -R125 ;  /* 0x8000007d887d7221 */ /* 0x000fe20000010000 */
[--C-:B------:R-:W-:Y:S02]  /*2120*/  @P0 HADD2.F32 R128, -RZ, R106.reuse.H0_H0 ;  /* 0x2000006aff800230 */ /* 0x100fe40000004100 */
[----:B------:R-:W-:Y:S01]  /*2130*/  FADD.FTZ R129, R146, -R129 ;  /* 0x8000008192817221 */ /* 0x000fe20000010000 */
[----:B------:R-:W-:Y:S02]  /*2140*/  @P0 HADD2.F32 R130, -RZ, R106.H1_H1 ;  /* 0x3000006aff820230 */ /* 0x000fe40000004100 */
[----:B------:R-:W-:Y:S01]  /*2150*/  @P0 FADD.FTZ R197, R197, R124 ;  /* 0x0000007cc5c50221 */ /* 0x000fe20000010000 */
[----:B------:R-:W-:Y:S01]  /*2160*/  FFMA.FTZ R124, R134, R195, R200 ;  /* 0x000000c3867c7223 */ /* 0x000fe200000100c8 */
[----:B------:R-:W-:Y:S02]  /*2170*/  @P0 HADD2.F32 R126, -RZ, R105.H1_H1 ;  /* 0x30000069ff7e0230 */ /* 0x000fe40000004100 */
[----:B------:R-:W-:Y:S01]  /*2180*/  FADD.FTZ R131, R148, -R131 ;  /* 0x8000008394837221 */ /* 0x000fe20000010000 */
[----:B------:R-:W-:Y:S01]  /*2190*/  @P0 FADD.FTZ R201, R201, R128 ;  /* 0x00000080c9c90221 */ /* 0x000fe20000010000 */
[----:B------:R-:W-:Y:S01]  /*21a0*/  FADD.FTZ R127, R139, -R124 ;  /* 0x8000007c8b7f7221 */ /* 0x000fe20000010000 */
[----:B------:R-:W-:Y:S01]  /*21b0*/  @P0 FADD.FTZ R203, R203, R130 ;  /* 0x00000082cbcb0221 */ /* 0x000fe20000010000 */
[----:B------:R-:W-:Y:S01]  /*21c0*/  @P0 FADD.FTZ R199, R199, R126 ;  /* 0x0000007ec7c70221 */ /* 0x000fe20000010000 */
[----:B------:R-:W-:-:S02]  /*21d0*/  @P0 HADD2.F32 R124, -RZ, R104.H0_H0 ;  /* 0x20000068ff7c0230 */ /* 0x000fc40000004100 */
[C---:B------:R-:W-:Y:S01]  /*21e0*/  FMUL.FTZ R125, R38.reuse, R125 ;  /* 0x0000007d267d7220 */ /* 0x040fe20000410000 */
[----:B------:R-:W-:Y:S02]  /*21f0*/  @P0 HADD2.F32 R126, -RZ, R104.H1_H1 ;  /* 0x30000068ff7e0230 */ /* 0x000fe40000004100 */
[C---:B------:R-:W-:Y:S01]  /*2200*/  FMUL.FTZ R127, R38.reuse, R127 ;  /* 0x0000007f267f7220 */ /* 0x040fe20000410000 */
[--C-:B------:R-:W-:Y:S02]  /*2210*/  @P0 HADD2.F32 R128, -RZ, R107.reuse.H0_H0 ;  /* 0x2000006bff800230 */ /* 0x100fe40000004100 */
[C---:B------:R-:W-:Y:S01]  /*2220*/  FMUL.FTZ R205, R38.reuse, R129 ;  /* 0x0000008126cd7220 */ /* 0x040fe20000410000 */
[----:B------:R-:W-:Y:S02]  /*2230*/  @P0 HADD2.F32 R130, -RZ, R107.H1_H1 ;  /* 0x3000006bff820230 */ /* 0x000fe40000004100 */
[----:B------:R-:W-:Y:S01]  /*2240*/  FMUL.FTZ R207, R38, R131 ;  /* 0x0000008326cf7220 */ /* 0x000fe20000410000 */
[----:B------:R-:W-:Y:S01]  /*2250*/  @P0 FADD.FTZ R125, R125, R124 ;  /* 0x0000007c7d7d0221 */ /* 0x000fe20000010000 */
[----:B------:R-:W-:Y:S01]  /*2260*/  @P0 FADD.FTZ R127, R127, R126 ;  /* 0x0000007e7f7f0221 */ /* 0x000fe20000010000 */
[----:B------:R-:W-:Y:S01]  /*2270*/  @P0 FADD.FTZ R205, R205, R128 ;  /* 0x00000080cdcd0221 */ /* 0x000fe20000010000 */
[----:B------:R-:W-:Y:S01]  /*2280*/  @P0 FADD.FTZ R207, R207, R130 ;  /* 0x00000082cfcf0221 */ /* 0x000fe20000010000 */
[----:B------:R-:W-:-:S04]  /*2290*/  ISETP.NE.U32.AND P0, PT, RZ, UR14, PT ;  /* 0x0000000eff007c0c */ /* 0x000fc8000bf05070 */
[----:B------:R-:W-:-:S13]  /*22a0*/  ISETP.NE.AND.EX P0, PT, RZ, UR15, PT, P0 ;  /* 0x0000000fff007c0c */ /* 0x000fda000bf05300 */
[----:B------:R-:W-:Y:S02]  /*22b0*/  @P0 F2FP.F16.F32.PACK_AB R130, RZ, R201 ;  /* 0x000000c9ff82023e */ /* 0x000fe400000000ff */
[----:B------:R-:W-:Y:S01]  /*22c0*/  @P0 F2FP.F16.F32.PACK_AB R128, RZ, R197 ;  /* 0x000000c5ff80023e */ /* 0x000fe200000000ff */
[-C--:B------:R-:W-:Y:S01]  /*22d0*/  FMUL.FTZ R197, R197, R132.reuse ;  /* 0x00000084c5c57220 */ /* 0x080fe20000410000 */
[----:B------:R-:W-:Y:S02]  /*22e0*/  @P0 F2FP.F16.F32.PACK_AB R124, RZ, R125 ;  /* 0x0000007dff7c023e */ /* 0x000fe400000000ff */
[----:B------:R-:W-:Y:S01]  /*22f0*/  @P0 F2FP.F16.F32.PACK_AB R202, RZ, R205 ;  /* 0x000000cdffca023e */ /* 0x000fe200000000ff */
[-C--:B------:R-:W-:Y:S01]  /*2300*/  FMUL.FTZ R205, R205, R132.reuse ;  /* 0x00000084cdcd7220 */ /* 0x080fe20000410000 */
[----:B------:R-:W-:Y:S01]  /*2310*/  @P0 F2FP.F16.F32.PACK_AB R131, RZ, R203 ;  /* 0x000000cbff83023e */ /* 0x000fe200000000ff */
[----:B------:R-:W-:Y:S01]  /*2320*/  FMUL.FTZ R203, R203, R132 ;  /* 0x00000084cbcb7220 */ /* 0x000fe20000410000 */
[----:B------:R-:W-:-:S02]  /*2330*/  @P0 F2FP.F16.F32.PACK_AB R129, RZ, R199 ;  /* 0x000000c7ff81023e */ /* 0x000fc400000000ff */
[----:B------:R-:W-:Y:S01]  /*2340*/  @P0 F2FP.F16.F32.PACK_AB R126, RZ, R127 ;  /* 0x0000007fff7e023e */ /* 0x000fe200000000ff */
[-C--:B------:R-:W-:Y:S01]  /*2350*/  FMUL.FTZ R127, R127, R132.reuse ;  /* 0x000000847f7f7220 */ /* 0x080fe20000410000 */
[----:B------:R-:W-:Y:S02]  /*2360*/  @P0 F2FP.F16.F32.PACK_AB R204, RZ, R207 ;  /* 0x000000cfffcc023e */ /* 0x000fe400000000ff */
[----:B------:R-:W-:Y:S02]  /*2370*/  @P0 PRMT R62, R130, 0x7610, R62 ;  /* 0x00007610823e0816 */ /* 0x000fe4000000003e */
[----:B------:R-:W-:Y:S02]  /*2380*/  @P0 PRMT R61, R128, 0x7610, R61 ;  /* 0x00007610803d0816 */ /* 0x000fe4000000003d */
[----:B------:R-:W-:Y:S01]  /*2390*/  @P0 PRMT R60, R124, 0x7610, R60 ;  /* 0x000076107c3c0816 */ /* 0x000fe2000000003c */
[-C--:B------:R-:W-:Y:S01]  /*23a0*/  FMUL.FTZ R124, R125, R132.reuse ;  /* 0x000000847d7c7220 */ /* 0x080fe20000410000 */
[----:B------:R-:W-:Y:S01]  /*23b0*/  @P0 PRMT R63, R202, 0x7610, R63 ;  /* 0x00007610ca3f0816 */ /* 0x000fe2000000003f */
[----:B------:R-:W-:Y:S01]  /*23c0*/  FMUL.FTZ R202, R199, R132 ;  /* 0x00000084c7ca7220 */ /* 0x000fe20000410000 */
[----:B------:R-:W-:-:S02]  /*23d0*/  @P0 PRMT R62, R62, 0x5410, R131 ;  /* 0x000054103e3e0816 */ /* 0x000fc40000000083 */
[----:B------:R-:W-:Y:S01]  /*23e0*/  @P0 PRMT R61, R61, 0x5410, R129 ;  /* 0x000054103d3d0816 */ /* 0x000fe20000000081 */
[----:B------:R-:W0:Y:S01]  /*23f0*/  LDC.64 R130, c[0x0][0x2f8] ;  /* 0x0000be00ff827b82 */ /* 0x000e220000000a00 */
[----:B------:R-:W-:Y:S01]  /*2400*/  @P0 PRMT R60, R60, 0x5410, R126 ;  /* 0x000054103c3c0816 */ /* 0x000fe2000000007e */
[-C--:B------:R-:W-:Y:S01]  /*2410*/  FMUL.FTZ R126, R201, R132.reuse ;  /* 0x00000084c97e7220 */ /* 0x080fe20000410000 */
[----:B------:R-:W-:Y:S01]  /*2420*/  @P0 PRMT R63, R63, 0x5410, R204 ;  /* 0x000054103f3f0816 */ /* 0x000fe200000000cc */
[----:B------:R-:W-:Y:S01]  /*2430*/  FMUL.FTZ R204, R207, R132 ;  /* 0x00000084cfcc7220 */ /* 0x000fe20000410000 */
[----:B------:R-:W-:Y:S02]  /*2440*/  ISETP.NE.U32.AND P0, PT, RZ, UR14, PT ;  /* 0x0000000eff007c0c */ /* 0x000fe4000bf05070 */
[----:B------:R-:W-:Y:S02]  /*2450*/  F2FP.F16.F32.PACK_AB R124, R127, R124 ;  /* 0x0000007c7f7c723e */ /* 0x000fe400000000ff */
[----:B------:R-:W-:-:S02]  /*2460*/  ISETP.NE.AND.EX P0, PT, RZ, UR15, PT, P0 ;  /* 0x0000000fff007c0c */ /* 0x000fc4000bf05300 */
[----:B------:R-:W-:Y:S02]  /*2470*/  F2FP.F16.F32.PACK_AB R126, R203, R126 ;  /* 0x0000007ecb7e723e */ /* 0x000fe400000000ff */
[----:B------:R-:W-:Y:S02]  /*2480*/  F2FP.F16.F32.PACK_AB R125, R202, R197 ;  /* 0x000000c5ca7d723e */ /* 0x000fe400000000ff */
[----:B------:R-:W-:-:S07]  /*2490*/  F2FP.F16.F32.PACK_AB R127, R204, R205 ;  /* 0x000000cdcc7f723e */ /* 0x000fce00000000ff */
[----:B------:R-:W1:Y:S01]  /*24a0*/  @P0 LDC.64 R128, c[0x0][0x308] ;  /* 0x0000c200ff800b82 */ /* 0x000e620000000a00 */
[----:B0-----:R-:W-:-:S04]  /*24b0*/  IMAD.WIDE.U32 R130, R193, 0x10, R130 ;  /* 0x00000010c1827825 */ /* 0x001fc800078e0082 */
[C---:B-1----:R-:W-:Y:S01]  /*24c0*/  @P0 IMAD.WIDE.U32 R128, R193.reuse, 0x10, R128 ;  /* 0x00000010c1800825 */ /* 0x042fe200078e0080 */
[----:B------:R-:W-:-:S04]  /*24d0*/  IADD3 R193, R193, 0x20, RZ ;  /* 0x00000020c1c17810 */ /* 0x000fc80007ffe0ff */
[----:B------:R1:W-:Y:S04]  /*24e0*/  @P0 STG.E.128 desc[UR4][R128.64], R60 ;  /* 0x0000003c80000986 */ /* 0x0003e8000c101d04 */
[----:B------:R1:W-:Y:S02]  /*24f0*/  STG.E.128 desc[UR4][R130.64], R124 ;  /* 0x0000007c82007986 */ /* 0x0003e4000c101d04 */
.L_x_1546:
[----:B------:R-:W-:Y:S05]  /*2500*/  BSYNC B1 ;  /* 0x0000000000017941 */ /* 0x000fea0003800000 */
.L_x_1545:
[----:B------:R-:W-:Y:S04]  /*2510*/  BSSY B1, `(.L_x_1547) ;  /* 0x0000053000017945 */ /* 0x000fe80003800000 */
[----:B------:R-:W-:Y:S05]  /*2520*/  @!P2 BRA `(.L_x_1548) ;  /* 0x000000040044a947 */ /* 0x000fea0003800000 */
[----:B------:R-:W-:Y:S01]  /*2530*/  ISETP.NE.U32.AND P0, PT, RZ, UR8, PT ;  /* 0x00000008ff007c0c */ /* 0x000fe2000bf05070 */
[-CC-:B-1----:R-:W-:Y:S01]  /*2540*/  FFMA.FTZ R127, R155, R195.reuse, R200.reuse ;  /* 0x000000c39b7f7223 */ /* 0x182fe200000100c8 */
        /* <DEDUP_REMOVED lines=10> */
[C---:B------:R-:W-:Y:S01]  /*25f0*/  FMUL.FTZ R199, R38.reuse, R127 ;  /* 0x0000007f26c77220 */ /* 0x040fe20000410000 */
[-CC-:B------:R-:W-:Y:S01]  /*2600*/  FFMA.FTZ R125, R133, R195.reuse, R200.reuse ;  /* 0x000000c3857d7223 */ /* 0x180fe200000100c8 */
[----:B------:R-:W-:Y:S01]  /*2610*/  FFMA.FTZ R129, R161, R195, R200 ;  /* 0x000000c3a1817223 */ /* 0x000fe200000100c8 */
[----:B------:R-:W-:-:S02]  /*2620*/  FMUL.FTZ R203, R38, R131 ;  /* 0x0000008326cb7220 */ /* 0x000fc40000410000 */
[--C-:B------:R-:W-:Y:S02]  /*2630*/  @P0 HADD2.F32 R124, -RZ, R109.reuse.H0_H0 ;  /* 0x2000006dff7c0230 */ /* 0x100fe40000004100 */
[----:B------:R-:W-:Y:S01]  /*2640*/  FADD.FTZ R125, R154, -R125 ;  /* 0x8000007d9a7d7221 */ /* 0x000fe20000010000 */
[----:B------:R-:W-:Y:S02]  /*2650*/  @P0 HADD2.F32 R126, -RZ, R109.H1_H1 ;  /* 0x3000006dff7e0230 */ /* 0x000fe40000004100 */
[----:B------:R-:W-:Y:S01]  /*2660*/  FADD.FTZ R129, R164, -R129 ;  /* 0x80000081a4817221 */ /* 0x000fe20000010000 */
[--C-:B------:R-:W-:Y:S02]  /*2670*/  @P0 HADD2.F32 R128, -RZ, R110.reuse.H0_H0 ;  /* 0x2000006eff800230 */ /* 0x100fe40000004100 */
[----:B------:R-:W-:Y:S01]  /*2680*/  @P0 FADD.FTZ R197, R197, R124 ;  /* 0x0000007cc5c50221 */ /* 0x000fe20000010000 */
[-C--:B------:R-:W-:Y:S01]  /*2690*/  FFMA.FTZ R124, R152, R195.reuse, R200 ;  /* 0x000000c3987c7223 */ /* 0x080fe200000100c8 */
[----:B------:R-:W-:Y:S01]  /*26a0*/  @P0 FADD.FTZ R199, R199, R126 ;  /* 0x0000007ec7c70221 */ /* 0x000fe20000010000 */
[----:B------:R-:W-:Y:S01]  /*26b0*/  FFMA.FTZ R126, R166, R195, R200 ;  /* 0x000000c3a67e7223 */ /* 0x000fe200000100c8 */
[----:B------:R-:W-:-:S02]  /*26c0*/  @P0 HADD2.F32 R130, -RZ, R110.H1_H1 ;  /* 0x3000006eff820230 */ /* 0x000fc40000004100 */
[----:B------:R-:W-:Y:S01]  /*26d0*/  FADD.FTZ R127, R151, -R124 ;  /* 0x8000007c977f7221 */ /* 0x000fe20000010000 */
[----:B------:R-:W-:Y:S01]  /*26e0*/  @P0 FADD.FTZ R201, R201, R128 ;  /* 0x00000080c9c90221 */ /* 0x000fe20000010000 */
[----:B------:R-:W-:Y:S01]  /*26f0*/  FADD.FTZ R131, R163, -R126 ;  /* 0x8000007ea3837221 */ /* 0x000fe20000010000 */
[--C-:B------:R-:W-:Y:S02]  /*2700*/  @P0 HADD2.F32 R124, -RZ, R108.reuse.H0_H0 ;  /* 0x2000006cff7c0230 */ /* 0x100fe40000004100 */
[----:B------:R-:W-:Y:S01]  /*2710*/  @P0 FADD.FTZ R203, R203, R130 ;  /* 0x00000082cbcb0221 */ /* 0x000fe20000010000 */
[----:B------:R-:W-:Y:S02]  /*2720*/  @P0 HADD2.F32 R126, -RZ, R108.H1_H1 ;  /* 0x3000006cff7e0230 */ /* 0x000fe40000004100 */
[C---:B------:R-:W-:Y:S01]  /*2730*/  FMUL.FTZ R125, R38.reuse, R125 ;  /* 0x0000007d267d7220 */ /* 0x040fe20000410000 */
[--C-:B------:R-:W-:Y:S02]  /*2740*/  @P0 HADD2.F32 R128, -RZ, R111.reuse.H0_H0 ;  /* 0x2000006fff800230 */ /* 0x100fe40000004100 */
[----:B------:R-:W-:Y:S01]  /*2750*/  FMUL.FTZ R127, R38, R127 ;  /* 0x0000007f267f7220 */ /* 0x000fe20000410000 */
[----:B------:R-:W-:-:S02]  /*2760*/  @P0 HADD2.F32 R130, -RZ, R111.H1_H1 ;  /* 0x3000006fff820230 */ /* 0x000fc40000004100 */
[C---:B------:R-:W-:Y:S01]  /*2770*/  FMUL.FTZ R205, R38.reuse, R129 ;  /* 0x0000008126cd7220 */ /* 0x040fe20000410000 */
        /* <DEDUP_REMOVED lines=26> */
[----:B------:R-:W-:Y:S02]  /*2920*/  @P0 PRMT R61, R61, 0x5410, R129 ;  /* 0x000054103d3d0816 */ /* 0x000fe40000000081 */
[----:B------:R-:W-:Y:S01]  /*2930*/  @P0 PRMT R60, R60, 0x5410, R126 ;  /* 0x000054103c3c0816 */ /* 0x000fe2000000007e */
[----:B------:R-:W0:Y:S01]  /*2940*/  LDC.64 R128, c[0x0][0x2f8] ;  /* 0x0000be00ff807b82 */ /* 0x000e220000000a00 */
[----:B------:R-:W-:Y:S01]  /*2950*/  @P0 PRMT R63, R63, 0x5410, R204 ;  /* 0x000054103f3f0816 */ /* 0x000fe200000000cc */
[-C--:B------:R-:W-:Y:S01]  /*2960*/  FMUL.FTZ R126, R201, R132.reuse ;  /* 0x00000084c97e7220 */ /* 0x080fe20000410000 */
[----:B------:R-:W-:Y:S01]  /*2970*/  ISETP.NE.U32.AND P0, PT, RZ, UR14, PT ;  /* 0x0000000eff007c0c */ /* 0x000fe2000bf05070 */
[----:B------:R-:W-:Y:S01]  /*2980*/  FMUL.FTZ R204, R207, R132 ;  /* 0x00000084cfcc7220 */ /* 0x000fe20000410000 */
        /* <DEDUP_REMOVED lines=11> */
.L_x_1548:
[----:B------:R-:W-:Y:S05]  /*2a40*/  BSYNC B1 ;  /* 0x0000000000017941 */ /* 0x000fea0003800000 */
.L_x_1547:
[----:B------:R-:W-:Y:S04]  /*2a50*/  BSSY B1, `(.L_x_1549) ;  /* 0x0000053000017945 */ /* 0x000fe80003800000 */
[----:B------:R-:W-:Y:S05]  /*2a60*/  @!P3 BRA `(.L_x_1550) ;  /* 0x000000040044b947 */ /* 0x000fea0003800000 */
[----:B------:R-:W-:Y:S01]  /*2a70*/  ISETP.NE.U32.AND P0, PT, RZ, UR8, PT ;  /* 0x00000008ff007c0c */ /* 0x000fe2000bf05070 */
[-CC-:B-12---:R-:W-:Y:S01]  /*2a80*/  FFMA.FTZ R127, R169, R195.reuse, R200.reuse ;  /* 0x000000c3a97f7223 */ /* 0x186fe200000100c8 */
        /* <DEDUP_REMOVED lines=79> */
.L_x_1550:
[----:B------:R-:W-:Y:S05]  /*2f80*/  BSYNC B1 ;  /* 0x0000000000017941 */ /* 0x000fea0003800000 */
.L_x_1549:
[----:B------:R-:W-:Y:S04]  /*2f90*/  BSSY B1, `(.L_x_1551) ;  /* 0x0000052000017945 */ /* 0x000fe80003800000 */
[----:B------:R-:W-:Y:S05]  /*2fa0*/  @!P4 BRA `(.L_x_1552) ;  /* 0x000000040040c947 */ /* 0x000fea0003800000 */
[----:B------:R-:W-:Y:S01]  /*2fb0*/  ISETP.NE.U32.AND P0, PT, RZ, UR8, PT ;  /* 0x00000008ff007c0c */ /* 0x000fe2000bf05070 */
[-CC-:B-123--:R-:W-:Y:S01]  /*2fc0*/  FFMA.FTZ R127, R179, R195.reuse, R200.reuse ;  /* 0x000000c3b37f7223 */ /* 0x18efe200000100c8 */
[-CC-:B0-----:R-:W-:Y:S01]  /*2fd0*/  FFMA.FTZ R131, R185, R195.reuse, R200.reuse ;  /* 0x000000c3b9837223 */ /* 0x181fe200000100c8 */
[-CC-:B------:R-:W-:Y:S01]  /*2fe0*/  FFMA.FTZ R128, R194, R195.reuse, R200.reuse ;  /* 0x000000c3c2807223 */ /* 0x180fe200000100c8 */
[----:B------:R-:W-:Y:S01]  /*2ff0*/  ISETP.NE.AND.EX P0, PT, RZ, UR9, PT, P0 ;  /* 0x00000009ff007c0c */ /* 0x000fe2000bf05300 */
[-CC-:B------:R-:W-:Y:S01]  /*3000*/  FFMA.FTZ R125, R137, R195.reuse, R200.reuse ;  /* 0x000000c3897d7223 */ /* 0x180fe200000100c8 */
[-CC-:B------:R-:W-:Y:S01]  /*3010*/  FFMA.FTZ R124, R184, R195.reuse, R200.reuse ;  /* 0x000000c3b87c7223 */ /* 0x180fe200000100c8 */
[-CC-:B------:R-:W-:Y:S01]  /*3020*/  FFMA.FTZ R126, R188, R195.reuse, R200.reuse ;  /* 0x000000c3bc7e7223 */ /* 0x180fe200000100c8 */
[-CC-:B------:R-:W-:Y:S01]  /*3030*/  FFMA.FTZ R203, R189, R195.reuse, R200.reuse ;  /* 0x000000c3bdcb7223 */ /* 0x180fe200000100c8 */
[----:B------:R-:W-:Y:S01]  /*3040*/  FFMA.FTZ R200, R198, R195, R200 ;  /* 0x000000c3c6c87223 */ /* 0x000fe200000100c8 */
[----:B------:R-:W-:Y:S01]  /*3050*/  FADD.FTZ R195, R190, -R127 ;  /* 0x8000007fbec37221 */ /* 0x000fe20000010000 */
[----:B------:R-:W-:Y:S01]  /*3060*/  FADD.FTZ R199, R192, -R131 ;  /* 0x80000083c0c77221 */ /* 0x000fe20000010000 */
[----:B------:R-:W-:Y:S01]  /*3070*/  FADD.FTZ R201, R187, -R128 ;  /* 0x80000080bbc97221 */ /* 0x000fe20000010000 */
[----:B------:R-:W-:Y:S01]  /*3080*/  FADD.FTZ R129, R181, -R124 ;  /* 0x8000007cb5817221 */ /* 0x000fe20000010000 */
[----:B------:R-:W-:Y:S01]  /*3090*/  FADD.FTZ R197, R183, -R126 ;  /* 0x8000007eb7c57221 */ /* 0x000fe20000010000 */
[----:B------:R-:W-:Y:S01]  /*30a0*/  FADD.FTZ R125, R186, -R125 ;  /* 0x8000007dba7d7221 */ /* 0x000fe20000010000 */
[----:B------:R-:W-:Y:S01]  /*30b0*/  FADD.FTZ R203, R196, -R203 ;  /* 0x800000cbc4cb7221 */ /* 0x000fe20000010000 */
[----:B------:R-:W-:-:S02]  /*30c0*/  @P0 HADD2.F32 R126, -RZ, R122.H0_H0 ;  /* 0x2000007aff7e0230 */ /* 0x000fc40000004100 */
[----:B------:R-:W-:Y:S01]  /*30d0*/  FADD.FTZ R205, R191, -R200 ;  /* 0x800000c8bfcd7221 */ /* 0x000fe20000010000 */
[----:B------:R-:W-:Y:S02]  /*30e0*/  @P0 HADD2.F32 R128, -RZ, R122.H1_H1 ;  /* 0x3000007aff800230 */ /* 0x000fe40000004100 */
[C---:B------:R-:W-:Y:S01]  /*30f0*/  FMUL.FTZ R195, R38.reuse, R195 ;  /* 0x000000c326c37220 */ /* 0x040fe20000410000 */
[--C-:B------:R-:W-:Y:S02]  /*3100*/  @P0 HADD2.F32 R124, -RZ, R121.reuse.H0_H0 ;  /* 0x20000079ff7c0230 */ /* 0x100fe40000004100 */
[C---:B------:R-:W-:Y:S01]  /*3110*/  FMUL.FTZ R199, R38.reuse, R199 ;  /* 0x000000c726c77220 */ /* 0x040fe20000410000 */
[C---:B------:R-:W-:Y:S01]  /*3120*/  FMUL.FTZ R201, R38.reuse, R201 ;  /* 0x000000c926c97220 */ /* 0x040fe20000410000 */
[C---:B------:R-:W-:Y:S01]  /*3130*/  FMUL.FTZ R127, R38.reuse, R125 ;  /* 0x0000007d267f7220 */ /* 0x040fe20000410000 */
[C---:B------:R-:W-:Y:S01]  /*3140*/  FMUL.FTZ R131, R38.reuse, R129 ;  /* 0x0000008126837220 */ /* 0x040fe20000410000 */
[C---:B------:R-:W-:Y:S01]  /*3150*/  FMUL.FTZ R197, R38.reuse, R197 ;  /* 0x000000c526c57220 */ /* 0x040fe20000410000 */
[C---:B------:R-:W-:Y:S01]  /*3160*/  FMUL.FTZ R203, R38.reuse, R203 ;  /* 0x000000cb26cb7220 */ /* 0x040fe20000410000 */
[----:B------:R-:W-:Y:S01]  /*3170*/  FMUL.FTZ R205, R38, R205 ;  /* 0x000000cd26cd7220 */ /* 0x000fe20000410000 */
[----:B------:R-:W-:Y:S01]  /*3180*/  @P0 FADD.FTZ R199, R199, R126 ;  /* 0x0000007ec7c70221 */ /* 0x000fe20000010000 */
[----:B------:R-:W-:Y:S01]  /*3190*/  @P0 FADD.FTZ R201, R201, R128 ;  /* 0x00000080c9c90221 */ /* 0x000fe20000010000 */
[----:B------:R-:W-:Y:S01]  /*31a0*/  @P0 FADD.FTZ R195, R195, R124 ;  /* 0x0000007cc3c30221 */ /* 0x000fe20000010000 */
[----:B------:R-:W-:-:S02]  /*31b0*/  @P0 HADD2.F32 R126, -RZ, R121.H1_H1 ;  /* 0x30000079ff7e0230 */ /* 0x000fc40000004100 */
[--C-:B------:R-:W-:Y:S02]  /*31c0*/  @P0 HADD2.F32 R38, -RZ, R120.reuse.H0_H0 ;  /* 0x20000078ff260230 */ /* 0x100fe40000004100 */
[----:B------:R-:W-:Y:S02]  /*31d0*/  @P0 HADD2.F32 R124, -RZ, R120.H1_H1 ;  /* 0x30000078ff7c0230 */ /* 0x000fe40000004100 */
[----:B------:R-:W-:Y:S01]  /*31e0*/  @P0 FADD.FTZ R197, R197, R126 ;  /* 0x0000007ec5c50221 */ /* 0x000fe20000010000 */
[--C-:B------:R-:W-:Y:S02]  /*31f0*/  @P0 HADD2.F32 R128, -RZ, R123.reuse.H0_H0 ;  /* 0x2000007bff800230 */ /* 0x100fe40000004100 */
[----:B------:R-:W-:Y:S01]  /*3200*/  @P0 FADD.FTZ R127, R127, R38 ;  /* 0x000000267f7f0221 */ /* 0x000fe20000010000 */
[----:B------:R-:W-:Y:S02]  /*3210*/  @P0 HADD2.F32 R130, -RZ, R123.H1_H1 ;  /* 0x3000007bff820230 */ /* 0x000fe40000004100 */
[----:B------:R-:W-:Y:S01]  /*3220*/  @P0 FADD.FTZ R131, R131, R124 ;  /* 0x0000007c83830221 */ /* 0x000fe20000010000 */
[----:B------:R-:W-:-:S02]  /*3230*/  @P0 FADD.FTZ R203, R203, R128 ;  /* 0x00000080cbcb0221 */ /* 0x000fc40000010000 */
[----:B------:R-:W-:Y:S01]  /*3240*/  @P0 FADD.FTZ R205, R205, R130 ;  /* 0x00000082cdcd0221 */ /* 0x000fe20000010000 */
[----:B------:R-:W-:-:S04]  /*3250*/  ISETP.NE.U32.AND P0, PT, RZ, UR14, PT ;  /* 0x0000000eff007c0c */ /* 0x000fc8000bf05070 */
[----:B------:R-:W-:-:S13]  /*3260*/  ISETP.NE.AND.EX P0, PT, RZ, UR15, PT, P0 ;  /* 0x0000000fff007c0c */ /* 0x000fda000bf05300 */
[----:B------:R-:W-:Y:S02]  /*3270*/  @P0 F2FP.F16.F32.PACK_AB R128, RZ, R199 ;  /* 0x000000c7ff80023e */ /* 0x000fe400000000ff */
[----:B------:R-:W-:Y:S01]  /*3280*/  @P0 F2FP.F16.F32.PACK_AB R125, RZ, R195 ;  /* 0x000000c3ff7d023e */ /* 0x000fe200000000ff */
[-C--:B------:R-:W-:Y:S01]  /*3290*/  FMUL.FTZ R195, R195, R132.reuse ;  /* 0x00000084c3c37220 */ /* 0x080fe20000410000 */
[----:B------:R-:W-:Y:S01]  /*32a0*/  @P0 F2FP.F16.F32.PACK_AB R38, RZ, R127 ;  /* 0x0000007fff26023e */ /* 0x000fe200000000ff */
[-C--:B------:R-:W-:Y:S01]  /*32b0*/  FMUL.FTZ R127, R127, R132.reuse ;  /* 0x000000847f7f7220 */ /* 0x080fe20000410000 */
[----:B------:R-:W-:Y:S01]  /*32c0*/  @P0 F2FP.F16.F32.PACK_AB R130, RZ, R203 ;  /* 0x000000cbff82023e */ /* 0x000fe200000000ff */
[-C--:B------:R-:W-:Y:S01]  /*32d0*/  FMUL.FTZ R203, R203, R132.reuse ;  /* 0x00000084cbcb7220 */ /* 0x080fe20000410000 */
[----:B------:R-:W-:Y:S01]  /*32e0*/  @P0 F2FP.F16.F32.PACK_AB R129, RZ, R201 ;  /* 0x000000c9ff81023e */ /* 0x000fe200000000ff */
[----:B------:R-:W-:Y:S01]  /*32f0*/  FMUL.FTZ R201, R201, R132 ;  /* 0x00000084c9c97220 */ /* 0x000fe20000410000 */
[----:B------:R-:W-:-:S02]  /*3300*/  @P0 F2FP.F16.F32.PACK_AB R126, RZ, R197 ;  /* 0x000000c5ff7e023e */ /* 0x000fc400000000ff */
[----:B------:R-:W-:Y:S02]  /*3310*/  @P0 F2FP.F16.F32.PACK_AB R124, RZ, R131 ;  /* 0x00000083ff7c023e */ /* 0x000fe400000000ff */
[----:B------:R-:W-:Y:S02]  /*3320*/  @P0 F2FP.F16.F32.PACK_AB R200, RZ, R205 ;  /* 0x000000cdffc8023e */ /* 0x000fe400000000ff */
[----:B------:R-:W-:Y:S02]  /*3330*/  @P0 PRMT R62, R128, 0x7610, R62 ;  /* 0x00007610803e0816 */ /* 0x000fe4000000003e */
[----:B------:R-:W-:Y:S02]  /*3340*/  @P0 PRMT R61, R125, 0x7610, R61 ;  /* 0x000076107d3d0816 */ /* 0x000fe4000000003d */
[----:B------:R-:W-:Y:S01]  /*3350*/  @P0 PRMT R60, R38, 0x7610, R60 ;  /* 0x00007610263c0816 */ /* 0x000fe2000000003c */
[----:B------:R-:W-:Y:S01]  /*3360*/  FMUL.FTZ R38, R131, R132 ;  /* 0x0000008483267220 */ /* 0x000fe20000410000 */
[----:B------:R-:W-:-:S02]  /*3370*/  @P0 PRMT R63, R130, 0x7610, R63 ;  /* 0x00007610823f0816 */ /* 0x000fc4000000003f */
[----:B------:R-:W-:Y:S02]  /*3380*/  @P0 PRMT R62, R62, 0x5410, R129 ;  /* 0x000054103e3e0816 */ /* 0x000fe40000000081 */
[----:B------:R-:W-:Y:S01]  /*3390*/  @P0 PRMT R61, R61, 0x5410, R126 ;  /* 0x000054103d3d0816 */ /* 0x000fe2000000007e */
[-C--:B------:R-:W-:Y:S01]  /*33a0*/  FMUL.FTZ R126, R199, R132.reuse ;  /* 0x00000084c77e7220 */ /* 0x080fe20000410000 */
[----:B------:R-:W-:Y:S02]  /*33b0*/  @P0 PRMT R60, R60, 0x5410, R124 ;  /* 0x000054103c3c0816 */ /* 0x000fe4000000007c */
[----:B------:R-:W-:Y:S01]  /*33c0*/  @P0 PRMT R63, R63, 0x5410, R200 ;  /* 0x000054103f3f0816 */ /* 0x000fe200000000c8 */
[----:B------:R-:W0:Y:S01]  /*33d0*/  LDC.64 R124, c[0x0][0x2f8] ;  /* 0x0000be00ff7c7b82 */ /* 0x000e220000000a00 */
[----:B------:R-:W-:Y:S01]  /*33e0*/  ISETP.NE.U32.AND P0, PT, RZ, UR14, PT ;  /* 0x0000000eff007c0c */ /* 0x000fe2000bf05070 */
[-C--:B------:R-:W-:Y:S01]  /*33f0*/  FMUL.FTZ R200, R197, R132.reuse ;  /* 0x00000084c5c87220 */ /* 0x080fe20000410000 */
[----:B------:R-:W-:Y:S01]  /*3400*/  FMUL.FTZ R132, R205, R132 ;  /* 0x00000084cd847220 */ /* 0x000fe20000410000 */
[----:B------:R-:W-:-:S02]  /*3410*/  F2FP.F16.F32.PACK_AB R126, R201, R126 ;  /* 0x0000007ec97e723e */ /* 0x000fc400000000ff */
[----:B------:R-:W-:-:S13]  /*3420*/  ISETP.NE.AND.EX P0, PT, RZ, UR15, PT, P0 ;  /* 0x0000000fff007c0c */ /* 0x000fda000bf05300 */
[----:B------:R-:W1:Y:S01]  /*3430*/  @P0 LDC.64 R128, c[0x0][0x308] ;  /* 0x0000c200ff800b82 */ /* 0x000e620000000a00 */
[C---:B0-----:R-:W-:Y:S01]  /*3440*/  IMAD.WIDE.U32 R130, R193.reuse, 0x10, R124 ;  /* 0x00000010c1827825 */ /* 0x041fe200078e007c */
[----:B------:R-:W-:Y:S02]  /*3450*/  F2FP.F16.F32.PACK_AB R124, R38, R127 ;  /* 0x0000007f267c723e */ /* 0x000fe400000000ff */
[----:B------:R-:W-:Y:S02]  /*3460*/  F2FP.F16.F32.PACK_AB R125, R200, R195 ;  /* 0x000000c3c87d723e */ /* 0x000fe400000000ff */
[----:B------:R-:W-:Y:S01]  /*3470*/  F2FP.F16.F32.PACK_AB R127, R132, R203 ;  /* 0x000000cb847f723e */ /* 0x000fe200000000ff */
[----:B-1----:R-:W-:-:S05]  /*3480*/  @P0 IMAD.WIDE.U32 R128, R193, 0x10, R128 ;  /* 0x00000010c1800825 */ /* 0x002fca00078e0080 */
[----:B------:R4:W-:Y:S04]  /*3490*/  @P0 STG.E.128 desc[UR4][R128.64], R60 ;  /* 0x0000003c80000986 */ /* 0x0009e8000c101d04 */
[----:B------:R4:W-:Y:S02]  /*34a0*/  STG.E.128 desc[UR4][R130.64], R124 ;  /* 0x0000007c82007986 */ /* 0x0009e4000c101d04 */
.L_x_1552:
[----:B------:R-:W-:Y:S05]  /*34b0*/  BSYNC B1 ;  /* 0x0000000000017941 */ /* 0x000fea0003800000 */
.L_x_1551:
[----:B-1234-:R-:W1:Y:S02]  /*34c0*/  LDC.64 R124, c[0x0][0x210] ;  /* 0x00008400ff7c7b82 */ /* 0x01ee640000000a00 */
[----:B-1----:R-:W-:-:S04]  /*34d0*/  LEA R2, R124, R2, 0x2 ;  /* 0x000000027c027211 */ /* 0x002fc800078e10ff */
[----:B------:R-:W-:-:S13]  /*34e0*/  ISETP.GE.AND P0, PT, R2, R125, PT ;  /* 0x0000007d0200720c */ /* 0x000fda0003f06270 */
[----:B------:R-:W-:Y:S05]  /*34f0*/  @!P0 BRA `(.L_x_1553) ;  /* 0xffffffd000848947 */ /* 0x000fea000383ffff */
.L_x_1535:
[----:B------:R-:W-:Y:S05]  /*3500*/  BSYNC B0 ;  /* 0x0000000000007941 */ /* 0x000fea0003800000 */
.L_x_1534:
        /* <DEDUP_REMOVED lines=30> */
[----:B-----5:R-:W2:Y:S04]  /*36f0*/  LDS R16, [R0+0x1800] ;  /* 0x0018000000107984 */ /* 0x020ea80000000800 */
        /* <DEDUP_REMOVED lines=51> */
[----:B------:R-:W-:Y:S01]  /*3a30*/  STS.128 [R37], R44 ;  /* 0x0000002c25007388 */ /* 0x000fe20000000c00 */
[----:B------:R-:W-:-:S03]  /*3a40*/  FADD.FTZ R9, R9, R28 ;  /* 0x0000001c09097221 */ /* 0x000fc60000010000 */
[----:B------:R0:W-:Y:S01]  /*3a50*/  STS.128 [R37+0x10], R48 ;  /* 0x0000103025007388 */ /* 0x0001e20000000c00 */
[----:B------:R-:W-:-:S03]  /*3a60*/  FADD.FTZ R35, R10, R35 ;  /* 0x000000230a237221 */ /* 0x000fc60000010000 */
[----:B------:R-:W-:Y:S01]  /*3a70*/  STS.128 [R37+0x400], R52 ;  /* 0x0004003425007388 */ /* 0x000fe20000000c00 */
[----:B------:R-:W-:-:S03]  /*3a80*/  FADD.FTZ R11, R11, R30 ;  /* 0x0000001e0b0b7221 */ /* 0x000fc60000010000 */
[----:B------:R-:W-:Y:S01]  /*3a90*/  STS.128 [R37+0x410], R56 ;  /* 0x0004103825007388 */ /* 0x000fe20000000c00 */
[----:B------:R-:W-:-:S03]  /*3aa0*/  FADD.FTZ R41, R12, R41 ;  /* 0x000000290c297221 */ /* 0x000fc60000010000 */
[----:B------:R-:W-:Y:S04]  /*3ab0*/  STS.128 [R37+0x800], R112 ;  /* 0x0008007025007388 */ /* 0x000fe80000000c00 */
[----:B------:R-:W-:Y:S01]  /*3ac0*/  STS.128 [R37+0x810], R88 ;  /* 0x0008105825007388 */ /* 0x000fe20000000c00 */
[----:B0-----:R-:W-:-:S03]  /*3ad0*/  IMAD R49, R32, R39, RZ ;  /* 0x0000002720317224 */ /* 0x001fc600078e02ff */
[----:B------:R-:W-:Y:S02]  /*3ae0*/  STS.128 [R37+0xc00], R64 ;  /* 0x000c004025007388 */ /* 0x000fe40000000c00 */
[----:B------:R-:W-:Y:S02]  /*3af0*/  IADD3 R40, P0, R49, R36, RZ ;  /* 0x0000002431287210 */ /* 0x000fe40007f1e0ff */
[----:B------:R-:W-:Y:S01]  /*3b00*/  STS.128 [R37+0xc10], R68 ;  /* 0x000c104425007388 */ /* 0x000fe20000000c00 */
[----:B------:R-:W-:Y:S02]  /*3b10*/  IADD3 R36, R39, 0x7f, -R36 ;  /* 0x0000007f27247810 */ /* 0x000fe40007ffe824 */
[----:B------:R-:W-:Y:S01]  /*3b20*/  IADD3.X R39, RZ, RZ, RZ, P0, !PT ;  /* 0x000000ffff277210 */ /* 0x000fe200007fe4ff */
[----:B------:R-:W-:Y:S01]  /*3b30*/  BAR.SYNC.DEFER_BLOCKING 0x0 ;  /* 0x0000000000007b1d */ /* 0x000fe20000010000 */
[----:B------:R-:W-:Y:S02]  /*3b40*/  LOP3.LUT P5, RZ, R36, 0xffffff80, RZ, 0xc0, !PT ;  /* 0xffffff8024ff7812 */ /* 0x000fe400078ac0ff */
[----:B------:R-:W-:-:S02]  /*3b50*/  SHF.L.U64.HI R3, R40, 0x2, R39 ;  /* 0x0000000228037819 */ /* 0x000fc40000010227 */
[----:B------:R-:W-:Y:S02]  /*3b60*/  SHF.L.U32 R40, R40, 0x2, RZ ;  /* 0x0000000228287819 */ /* 0x000fe400000006ff */
[----:B------:R-:W-:Y:S02]  /*3b70*/  ISETP.GE.U32.AND P4, PT, R36, 0x180, PT ;  /* 0x000001802400780c */ /* 0x000fe40003f86070 */
[C---:B------:R-:W-:Y:S02]  /*3b80*/  IADD3 R42, P0, R40.reuse, UR6, RZ ;  /* 0x00000006282a7c10 */ /* 0x040fe4000ff1e0ff */
[----:B------:R-:W-:Y:S02]  /*3b90*/  IADD3 R40, P1, R40, UR16, RZ ;  /* 0x0000001028287c10 */ /* 0x000fe4000ff3e0ff */
[----:B------:R-:W-:Y:S02]  /*3ba0*/  IADD3.X R49, R3, UR7, RZ, P0, !PT ;  /* 0x0000000703317c10 */ /* 0x000fe400087fe4ff */
[----:B------:R-:W-:-:S02]  /*3bb0*/  ISETP.GE.U32.AND P0, PT, R36, 0x100, PT ;  /* 0x000001002400780c */ /* 0x000fc40003f06070 */
[----:B------:R-:W-:Y:S02]  /*3bc0*/  @P5 MOV R2, R42 ;  /* 0x0000002a00025202 */ /* 0x000fe40000000f00 */
[C---:B------:R-:W-:Y:S02]  /*3bd0*/  ISETP.GE.U32.AND P3, PT, R36.reuse, 0x200, PT ;  /* 0x000002002400780c */ /* 0x040fe40003f66070 */
        /* <DEDUP_REMOVED lines=8> */
[----:B------:R-:W-:Y:S04]  /*3c60*/  LDS R34, [R0+0x1400] ;  /* 0x0014000000227984 */ /* 0x000fe80000000800 */
[----:B------:R-:W4:Y:S04]  /*3c70*/  LDS R13, [R0+0x600] ;  /* 0x00060000000d7984 */ /* 0x000f280000000800 */
[----:B------:R-:W4:Y:S01]  /*3c80*/  LDS R16, [R0+0x1600] ;  /* 0x0016000000107984 */ /* 0x000f220000000800 */
[----:B0-----:R-:W-:-:S03]  /*3c90*/  FADD.FTZ R4, RZ, R4 ;  /* 0x00000004ff047221 */ /* 0x001fc60000010000 */
[----:B------:R-:W-:Y:S01]  /*3ca0*/  LDS R38, [R0+0x3400] ;  /* 0x0034000000267984 */ /* 0x000fe20000000800 */
[----:B-1----:R-:W-:-:S03]  /*3cb0*/  FADD.FTZ R4, R4, R43 ;  /* 0x0000002b04047221 */ /* 0x002fc60000010000 */
[----:B------:R-:W0:Y:S01]  /*3cc0*/  LDS R18, [R0+0x2600] ;  /* 0x0026000000127984 */ /* 0x000e220000000800 */
[----:B--2---:R-:W-:Y:S01]  /*3cd0*/  FADD.FTZ R4, R4, R45 ;  /* 0x0000002d04047221 */ /* 0x004fe20000010000 */
[----:B------:R-:W-:Y:S02]  /*3ce0*/  IADD3.X R45, R3, UR17, RZ, P1, !PT ;  /* 0x00000011032d7c10 */ /* 0x000fe40008ffe4ff */
[----:B------:R-:W1:Y:S01]  /*3cf0*/  LDS R43, [R0+0x3200] ;  /* 0x00320000002b7984 */ /* 0x000e620000000800 */
[-C--:B------:R-:W-:Y:S01]  /*3d00*/  @P5 MOV R3, R49.reuse ;  /* 0x0000003100035202 */ /* 0x080fe20000000f00 */
[----:B---3--:R-:W-:Y:S01]  /*3d10*/  FADD.FTZ R47, R4, R47 ;  /* 0x0000002f042f7221 */ /* 0x008fe20000010000 */
[----:B------:R-:W-:Y:S01]  /*3d20*/  @P5 IADD3 R42, P1, R42, 0x200, RZ ;  /* 0x000002002a2a5810 */ /* 0x000fe20007f3e0ff */
[----:B------:R-:W-:Y:S01]  /*3d30*/  LDS R20, [R0+0x3600] ;  /* 0x0036000000147984 */ /* 0x000fe20000000800 */
[----:B----4-:R-:W-:Y:S02]  /*3d40*/  FADD.FTZ R32, RZ, R32 ;  /* 0x00000020ff207221 */ /* 0x010fe40000010000 */
[----:B------:R-:W-:Y:S01]  /*3d50*/  @P5 IADD3.X R49, RZ, R49, RZ, P1, !PT ;  /* 0x00000031ff315210 */ /* 0x000fe20000ffe4ff */
[----:B------:R2:W-:Y:S01]  /*3d60*/  @P5 STG.E desc[UR4][R2.64], R47 ;  /* 0x0000002f02005986 */ /* 0x0005e2000c101904 */
[----:B------:R-:W-:Y:S01]  /*3d70*/  ISETP.GE.U32.AND P1, PT, R36, 0x300, PT ;  /* 0x000003002400780c */ /* 0x000fe20003f26070 */
[----:B------:R-:W-:-:S02]  /*3d80*/  FADD.FTZ R32, R32, R37 ;  /* 0x0000002520207221 */ /* 0x000fc40000010000 */
[----:B------:R-:W3:Y:S02]  /*3d90*/  LDS R14, [R0+0x800] ;  /* 0x00080000000e7984 */ /* 0x000ee40000000800 */
[----:B------:R-:W-:Y:S02]  /*3da0*/  FADD.FTZ R32, R32, R39 ;  /* 0x0000002720207221 */ /* 0x000fe40000010000 */
[----:B------:R-:W4:Y:S01]  /*3db0*/  LDS R15, [R0+0x1800] ;  /* 0x00180000000f7984 */ /* 0x000f220000000800 */
[----:B--2---:R-:W-:-:S03]  /*3dc0*/  @P5 MOV R2, R40 ;  /* 0x0000002800025202 */ /* 0x004fc60000000f00 */
[----:B------:R-:W2:Y:S01]  /*3dd0*/  LDS R21, [R0+0x2800] ;  /* 0x0028000000157984 */ /* 0x000ea20000000800 */
[-C--:B------:R-:W-:Y:S01]  /*3de0*/  @P5 MOV R3, R45.reuse ;  /* 0x0000002d00035202 */ /* 0x080fe20000000f00 */
[----:B------:R-:W-:Y:S01]  /*3df0*/  FADD.FTZ R13, RZ, R13 ;  /* 0x0000000dff0d7221 */ /* 0x000fe20000010000 */
[----:B------:R-:W-:Y:S01]  /*3e00*/  @P5 IADD3 R40, P6, R40, 0x200, RZ ;  /* 0x0000020028285810 */ /* 0x000fe20007fde0ff */
[----:B------:R-:W2:Y:S02]  /*3e10*/  LDS R27, [R0+0x3800] ;  /* 0x00380000001b7984 */ /* 0x000ea40000000800 */
[----:B------:R-:W-:Y:S01]  /*3e20*/  FADD.FTZ R13, R13, R16 ;  /* 0x000000100d0d7221 */ /* 0x000fe20000010000 */
[----:B------:R-:W-:Y:S01]  /*3e30*/  @P5 IADD3.X R45, RZ, R45, RZ, P6, !PT ;  /* 0x0000002dff2d5210 */ /* 0x000fe200037fe4ff */
[----:B------:R1:W-:Y:S01]  /*3e40*/  @P5 STG.E desc[UR4][R2.64], R29 ;  /* 0x0000001d02005986 */ /* 0x0003e2000c101904 */
[----:B------:R-:W-:Y:S02]  /*3e50*/  @P0 MOV R4, R40 ;  /* 0x0000002800040202 */ /* 0x000fe40000000f00 */
[----:B------:R-:W-:Y:S01]  /*3e60*/  @P0 MOV R5, R45 ;  /* 0x0000002d00050202 */ /* 0x000fe20000000f00 */
[----:B------:R-:W2:Y:S01]  /*3e70*/  LDS R29, [R0+0x400] ;  /* 0x00040000001d7984 */ /* 0x000ea20000000800 */
[----:B------:R-:W-:Y:S01]  /*3e80*/  ISETP.GE.U32.AND P5, PT, R36, 0x380, PT ;  /* 0x000003802400780c */ /* 0x000fe20003fa6070 */
[----:B0-----:R-:W-:-:S02]  /*3e90*/  FADD.FTZ R13, R13, R18 ;  /* 0x000000120d0d7221 */ /* 0x001fc40000010000 */
[----:B------:R-:W0:Y:S01]  /*3ea0*/  LDS R6, [R0+0xa00] ;  /* 0x000a000000067984 */ /* 0x000e220000000800 */
[----:B-1----:R-:W-:Y:S01]  /*3eb0*/  FADD.FTZ R43, R32, R43 ;  /* 0x0000002b202b7221 */ /* 0x002fe20000010000 */
[----:B------:R-:W-:Y:S02]  /*3ec0*/  @P0 MOV R2, R42 ;  /* 0x0000002a00020202 */ /* 0x000fe40000000f00 */
[----:B------:R-:W1:Y:S01]  /*3ed0*/  LDS R17, [R0+0x1a00] ;  /* 0x001a000000117984 */ /* 0x000e620000000800 */
[----:B------:R-:W-:Y:S02]  /*3ee0*/  @P0 IADD3 R42, P6, R42, 0x200, RZ ;  /* 0x000002002a2a0810 */ /* 0x000fe40007fde0ff */
[-C--:B------:R-:W-:Y:S01]  /*3ef0*/  @P0 MOV R3, R49.reuse ;  /* 0x0000003100030202 */ /* 0x080fe20000000f00 */
[----:B------:R-:W1:Y:S01]  /*3f00*/  LDS R8, [R0+0xc00] ;  /* 0x000c000000087984 */ /* 0x000e620000000800 */
[----:B------:R-:W-:Y:S02]  /*3f10*/  @P0 IADD3.X R49, RZ, R49, RZ, P6, !PT ;  /* 0x00000031ff310210 */ /* 0x000fe400037fe4ff */
[----:B------:R-:W-:Y:S01]  /*3f20*/  @P0 IADD3 R40, P6, R40, 0x200, RZ ;  /* 0x0000020028280810 */ /* 0x000fe20007fde0ff */
[----:B------:R-:W1:Y:S01]  /*3f30*/  LDS R23, [R0+0x2a00] ;  /* 0x002a000000177984 */ /* 0x000e620000000800 */
[----:B---3--:R-:W-:-:S02]  /*3f40*/  FADD.FTZ R14, RZ, R14 ;  /* 0x0000000eff0e7221 */ /* 0x008fc40000010000 */
[----:B------:R-:W-:Y:S01]  /*3f50*/  @P0 IADD3.X R45, RZ, R45, RZ, P6, !PT ;  /* 0x0000002dff2d0210 */ /* 0x000fe200037fe4ff */
[----:B------:R-:W3:Y:S01]  /*3f60*/  LDS R19, [R0+0x1c00] ;  /* 0x001c000000137984 */ /* 0x000ee20000000800 */
[----:B------:R-:W-:Y:S01]  /*3f70*/  ISETP.GE.U32.AND P6, PT, R36, 0x400, PT ;  /* 0x000004002400780c */ /* 0x000fe20003fc6070 */
[----:B----4-:R-:W-:Y:S02]  /*3f80*/  FADD.FTZ R14, R14, R15 ;  /* 0x0000000f0e0e7221 */ /* 0x010fe40000010000 */
[----:B------:R-:W4:Y:S02]  /*3f90*/  LDS R36, [R0+0x2400] ;  /* 0x0024000000247984 */ /* 0x000f240000000800 */
[----:B--2---:R-:W-:Y:S02]  /*3fa0*/  FADD.FTZ R14, R14, R21 ;  /* 0x000000150e0e7221 */ /* 0x004fe40000010000 */
[----:B------:R2:W-:Y:S02]  /*3fb0*/  @P0 STG.E desc[UR4][R2.64], R43 ;  /* 0x0000002b02000986 */ /* 0x0005e4000c101904 */
[----:B------:R-:W-:-:S02]  /*3fc0*/  FADD.FTZ R27, R14, R27 ;  /* 0x0000001b0e1b7221 */ /* 0x000fc40000010000 */
[----:B------:R-:W4:Y:S04]  /*3fd0*/  LDS R37, [R0+0x3a00] ;  /* 0x003a000000257984 */ /* 0x000f280000000800 */
[----:B------:R-:W4:Y:S01]  /*3fe0*/  LDS R25, [R0+0x2c00] ;  /* 0x002c000000197984 */ /* 0x000f220000000800 */
[----:B------:R-:W-:Y:S01]  /*3ff0*/  FADD.FTZ R29, RZ, R29 ;  /* 0x0000001dff1d7221 */ /* 0x000fe20000010000 */
[----:B--2---:R-:W-:Y:S02]  /*4000*/  @P4 MOV R2, R42 ;  /* 0x0000002a00024202 */ /* 0x004fe40000000f00 */
[----:B------:R-:W2:Y:S01]  /*4010*/  LDS R10, [R0+0xe00] ;  /* 0x000e0000000a7984 */ /* 0x000ea20000000800 */
[----:B------:R-:W-:Y:S01]  /*4020*/  @P4 MOV R3, R49 ;  /* 0x0000003100034202 */ /* 0x000fe20000000f00 */
[----:B------:R-:W-:Y:S01]  /*4030*/  FADD.FTZ R29, R29, R34 ;  /* 0x000000221d1d7221 */ /* 0x000fe20000010000 */
[----:B0-----:R-:W-:Y:S01]  /*4040*/  FADD.FTZ R6, RZ, R6 ;  /* 0x00000006ff067221 */ /* 0x001fe20000010000 */
[----:B------:R0:W-:Y:S01]  /*4050*/  @P0 STG.E desc[UR4][R4.64], R31 ;  /* 0x0000001f04000986 */ /* 0x0001e2000c101904 */
[----:B------:R-:W-:-:S02]  /*4060*/  @P4 IADD3 R42, P0, R42, 0x200, RZ ;  /* 0x000002002a2a4810 */ /* 0x000fc40007f1e0ff */
[----:B-1----:R-:W-:Y:S01]  /*4070*/  FADD.FTZ R6, R6, R17 ;  /* 0x0000001106067221 */ /* 0x002fe20000010000 */
[----:B------:R-:W-:Y:S01]  /*4080*/  LDS R15, [R0+0x2e00] ;  /* 0x002e0000000f7984 */ /* 0x000fe20000000800 */
[----:B------:R-:W-:Y:S01]  /*4090*/  @P4 IADD3.X R49, RZ, R49, RZ, P0, !PT ;  /* 0x00000031ff314210 */ /* 0x000fe200007fe4ff */
[----:B------:R-:W-:Y:S02]  /*40a0*/  FADD.FTZ R8, RZ, R8 ;  /* 0x00000008ff087221 */ /* 0x000fe40000010000 */
[----:B------:R-:W-:Y:S01]  /*40b0*/  LDS R21, [R0+0x3e00] ;  /* 0x003e000000157984 */ /* 0x000fe20000000800 */
[----:B------:R-:W-:Y:S01]  /*40c0*/  FADD.FTZ R6, R6, R23 ;  /* 0x0000001706067221 */ /* 0x000fe20000010000 */
[----:B0-----:R-:W-:Y:S02]  /*40d0*/  FADD.FTZ R5, R13, R20 ;  /* 0x000000140d057221 */ /* 0x001fe40000010000 */
[----:B------:R-:W0:Y:S01]  /*40e0*/  LDS R13, [R0+0x1e00] ;  /* 0x001e0000000d7984 */ /* 0x000e220000000800 */
[----:B---3--:R-:W-:Y:S01]  /*40f0*/  FADD.FTZ R8, R8, R19 ;  /* 0x0000001308087221 */ /* 0x008fe20000010000 */
[----:B----4-:R-:W-:-:S04]  /*4100*/  FADD.FTZ R29, R29, R36 ;  /* 0x000000241d1d7221 */ /* 0x010fc80000010000 */
[----:B------:R-:W-:Y:S01]  /*4110*/  FADD.FTZ R29, R29, R38 ;  /* 0x000000261d1d7221 */ /* 0x000fe20000010000 */
[----:B------:R-:W-:-:S04]  /*4120*/  FADD.FTZ R37, R6, R37 ;  /* 0x0000002506257221 */ /* 0x000fc80000010000 */
[----:B------:R1:W-:Y:S01]  /*4130*/  @P4 STG.E desc[UR4][R2.64], R29 ;  /* 0x0000001d02004986 */ /* 0x0003e2000c101904 */
[----:B------:R-:W-:-:S03]  /*4140*/  FADD.FTZ R8, R8, R25 ;  /* 0x0000001908087221 */ /* 0x000fc60000010000 */
[----:B------:R-:W3:Y:S01]  /*4150*/  LDS R29, [R0+0x3c00] ;  /* 0x003c0000001d7984 */ /* 0x000ee20000000800 */
[----:B--2---:R-:W-:Y:S01]  /*4160*/  FADD.FTZ R10, RZ, R10 ;  /* 0x0000000aff0a7221 */ /* 0x004fe20000010000 */
        /* <DEDUP_REMOVED lines=11> */
[----:B------:R0:W-:Y:S01]  /*4220*/  @P3 STG.E desc[UR4][R2.64], R5 ;  /* 0x0000000502003986 */ /* 0x0001e2000c101904 */
[----:B------:R-:W-:Y:S01]  /*4230*/  @P3 IADD3.X R49, RZ, R49, RZ, P0, !PT ;  /* 0x00000031ff313210 */ /* 0x000fe200007fe4ff */
[----:B---3--:R-:W-:Y:S01]  /*4240*/  FADD.FTZ R29, R8, R29 ;  /* 0x0000001d081d7221 */ /* 0x008fe20000010000 */
        /* <DEDUP_REMOVED lines=22> */
[-C--:B------:R-:W-:Y:S02]  /*43b0*/  @P1 MOV R3, R49.reuse ;  /* 0x0000003100031202 */ /* 0x080fe40000000f00 */
[----:B------:R-:W-:Y:S02]  /*43c0*/  @P1 IADD3.X R49, RZ, R49, RZ, P0, !PT ;  /* 0x00000031ff311210 */ /* 0x000fe400007fe4ff */
[----:B------:R-:W-:Y:S01]  /*43d0*/  @P5 MOV R7, R45 ;  /* 0x0000002d00075202 */ /* 0x000fe20000000f00 */
[----:B------:R0:W-:Y:S01]  /*43e0*/  @P1 STG.E desc[UR4][R2.64], R37 ;  /* 0x0000002502001986 */ /* 0x0001e2000c101904 */
[----:B------:R-:W-:-:S03]  /*43f0*/  @P5 IADD3 R40, P2, R40, 0x200, RZ ;  /* 0x0000020028285810 */ /* 0x000fc60007f5e0ff */
[----:B------:R1:W-:Y:S01]  /*4400*/  @P1 STG.E desc[UR4][R4.64], R35 ;  /* 0x0000002304001986 */ /* 0x0003e2000c101904 */
[----:B------:R-:W-:Y:S02]  /*4410*/  @P5 IADD3.X R45, RZ, R45, RZ, P2, !PT ;  /* 0x0000002dff2d5210 */ /* 0x000fe400017fe4ff */
[----:B0-----:R-:W-:Y:S02]  /*4420*/  @P5 MOV R2, R42 ;  /* 0x0000002a00025202 */ /* 0x001fe40000000f00 */
[-C--:B------:R-:W-:Y:S02]  /*4430*/  @P5 MOV R3, R49.reuse ;  /* 0x0000003100035202 */ /* 0x080fe40000000f00 */
[----:B------:R-:W-:Y:S02]  /*4440*/  @P5 IADD3 R42, P0, R42, 0x200, RZ ;  /* 0x000002002a2a5810 */ /* 0x000fe40007f1e0ff */
[----:B-1----:R-:W-:Y:S01]  /*4450*/  MOV R4, R40 ;  /* 0x0000002800047202 */ /* 0x002fe20000000f00 */
[----:B------:R0:W-:Y:S01]  /*4460*/  @P5 STG.E desc[UR4][R2.64], R29 ;  /* 0x0000001d02005986 */ /* 0x0001e2000c101904 */
[----:B------:R-:W-:-:S02]  /*4470*/  @P5 IADD3.X R49, RZ, R49, RZ, P0, !PT ;  /* 0x00000031ff315210 */ /* 0x000fc400007fe4ff */
        /* <DEDUP_REMOVED lines=8> */
.L_x_1544:
        /* <DEDUP_REMOVED lines=8> */
.L_x_1555:
[----:B------:R-:W-:Y:S05]  /*4580*/  BSYNC B1 ;  /* 0x0000000000017941 */ /* 0x000fea0003800000 */
.L_x_1554:
        /* <DEDUP_REMOVED lines=8> */
.L_x_1556:
[----:B------:R-:W-:Y:S01]  /*4610*/  FADD.FTZ R124, R124, R201 ;  /* 0x000000c97c7c7221 */ /* 0x000fe20000010000 */
[----:B------:R-:W-:-:S04]  /*4620*/  HFMA2.MMA R199, -RZ, RZ, 0, 1.1920928955078125e-07 ;  /* 0x00000002ffc77435 */ /* 0x000fc800000001ff */
[----:B------:R-:W-:Y:S02]  /*4630*/  MOV R202, R124 ;  /* 0x0000007c00ca7202 */ /* 0x000fe40000000f00 */
[----:B------:R-:W-:-:S07]  /*4640*/  MOV R125, R197 ;  /* 0x000000c5007d7202 */ /* 0x000fce0000000f00 */
[----:B------:R-:W-:Y:S05]  /*4650*/  WARPSYNC.COLLECTIVE R195, `(.L_x_1557) ;  /* 0x00000000c3087348 */ /* 0x000fea0003c00000 */
[----:B------:R0:W1:Y:S02]  /*4660*/  SHFL.BFLY P0, R197, R202, R199, R204 ;  /* 0x0c0000c7cac57389 */ /* 0x00006400000000cc */
[----:B01----:R-:W-:Y:S01]  /*4670*/  ENDCOLLECTIVE ;  /* 0x000000000000791b */ /* 0x003fe20003800000 */
.L_x_1557:
[----:B------:R-:W-:-:S05]  /*4680*/  FADD.FTZ R125, R125, R200 ;  /* 0x000000c87d7d7221 */ /* 0x000fca0000010000 */
[----:B------:R-:W-:Y:S02]  /*4690*/  MOV R202, R125 ;  /* 0x0000007d00ca7202 */ /* 0x000fe40000000f00 */
[----:B------:R-:W-:-:S07]  /*46a0*/  MOV R127, R197 ;  /* 0x000000c5007f7202 */ /* 0x000fce0000000f00 */
[----:B------:R-:W-:Y:S05]  /*46b0*/  WARPSYNC.COLLECTIVE R195, `(.L_x_1558) ;  /* 0x00000000c3087348 */ /* 0x000fea0003c00000 */
[----:B------:R0:W1:Y:S02]  /*46c0*/  SHFL.BFLY P0, R197, R202, R199, R204 ;  /* 0x0c0000c7cac57389 */ /* 0x00006400000000cc */
[----:B01----:R-:W-:Y:S01]  /*46d0*/  ENDCOLLECTIVE ;  /* 0x000000000000791b */ /* 0x003fe20003800000 */
.L_x_1558:
[----:B------:R-:W-:Y:S01]  /*46e0*/  FADD.FTZ R127, R124, R127 ;  /* 0x0000007f7c7f7221 */ /* 0x000fe20000010000 */
[----:B------:R-:W-:-:S04]  /*46f0*/  HFMA2.MMA R199, -RZ, RZ, 0, 2.384185791015625e-07 ;  /* 0x00000004ffc77435 */ /* 0x000fc800000001ff */
[----:B------:R-:W-:Y:S02]  /*4700*/  MOV R202, R127 ;  /* 0x0000007f00ca7202 */ /* 0x000fe40000000f00 */
[----:B------:R-:W-:-:S07]  /*4710*/  MOV R126, R197 ;  /* 0x000000c5007e7202 */ /* 0x000fce0000000f00 */
[----:B------:R-:W-:Y:S05]  /*4720*/  WARPSYNC.COLLECTIVE R195, `(.L_x_1559) ;  /* 0x00000000c3087348 */ /* 0x000fea0003c00000 */
[----:B------:R0:W1:Y:S02]  /*4730*/  SHFL.BFLY P0, R197, R202, R199, R204 ;  /* 0x0c0000c7cac57389 */ /* 0x00006400000000cc */
[----:B01----:R-:W-:Y:S01]  /*4740*/  ENDCOLLECTIVE ;  /* 0x000000000000791b */ /* 0x003fe20003800000 */
.L_x_1559:
[----:B------:R-:W-:-:S05]  /*4750*/  FADD.FTZ R126, R125, R126 ;  /* 0x0000007e7d7e7221 */ /* 0x000fca0000010000 */
[----:B------:R-:W-:Y:S02]  /*4760*/  MOV R202, R126 ;  /* 0x0000007e00ca7202 */ /* 0x000fe40000000f00 */
[----:B------:R-:W-:-:S07]  /*4770*/  MOV R128, R197 ;  /* 0x000000c500807202 */ /* 0x000fce0000000f00 */
[----:B------:R-:W-:Y:S05]  /*4780*/  WARPSYNC.COLLECTIVE R195, `(.L_x_1560) ;  /* 0x00000000c3087348 */ /* 0x000fea0003c00000 */
[----:B------:R0:W1:Y:S02]  /*4790*/  SHFL.BFLY P0, R197, R202, R199, R204 ;  /* 0x0c0000c7cac57389 */ /* 0x00006400000000cc */
[----:B01----:R-:W-:Y:S01]  /*47a0*/  ENDCOLLECTIVE ;  /* 0x000000000000791b */ /* 0x003fe20003800000 */
.L_x_1560:
[----:B------:R-:W-:Y:S01]  /*47b0*/  FADD.FTZ R128, R127, R128 ;  /* 0x000000807f807221 */ /* 0x000fe20000010000 */
[----:B------:R-:W-:-:S04]  /*47c0*/  HFMA2.MMA R199, -RZ, RZ, 0, 4.76837158203125e-07 ;  /* 0x00000008ffc77435 */ /* 0x000fc800000001ff */
[----:B------:R-:W-:Y:S02]  /*47d0*/  MOV R202, R128 ;  /* 0x0000008000ca7202 */ /* 0x000fe40000000f00 */
[----:B------:R-:W-:-:S07]  /*47e0*/  MOV R129, R197 ;  /* 0x000000c500817202 */ /* 0x000fce0000000f00 */
[----:B------:R-:W-:Y:S05]  /*47f0*/  WARPSYNC.COLLECTIVE R195, `(.L_x_1561) ;  /* 0x00000000c3087348 */ /* 0x000fea0003c00000 */
[----:B------:R0:W1:Y:S02]  /*4800*/  SHFL.BFLY P0, R197, R202, R199, R204 ;  /* 0x0c0000c7cac57389 */ /* 0x00006400000000cc */
[----:B01----:R-:W-:Y:S01]  /*4810*/  ENDCOLLECTIVE ;  /* 0x000000000000791b */ /* 0x003fe20003800000 */
.L_x_1561:
[----:B------:R-:W-:-:S05]  /*4820*/  FADD.FTZ R129, R126, R129 ;  /* 0x000000817e817221 */ /* 0x000fca0000010000 */
[----:B------:R-:W-:Y:S02]  /*4830*/  MOV R202, R129 ;  /* 0x0000008100ca7202 */ /* 0x000fe40000000f00 */
[----:B------:R-:W-:-:S07]  /*4840*/  MOV R131, R197 ;  /* 0x000000c500837202 */ /* 0x000fce0000000f00 */
[----:B------:R-:W-:Y:S05]  /*4850*/  WARPSYNC.COLLECTIVE R195, `(.L_x_1562) ;  /* 0x00000000c3087348 */ /* 0x000fea0003c00000 */
[----:B------:R0:W1:Y:S02]  /*4860*/  SHFL.BFLY P0, R197, R202, R199, R204 ;  /* 0x0c0000c7cac57389 */ /* 0x00006400000000cc */
[----:B01----:R-:W-:Y:S01]  /*4870*/  ENDCOLLECTIVE ;  /* 0x000000000000791b */ /* 0x003fe20003800000 */
.L_x_1562:
[----:B------:R-:W-:Y:S01]  /*4880*/  FADD.FTZ R131, R128, R131 ;  /* 0x0000008380837221 */ /* 0x000fe20000010000 */
[----:B------:R-:W-:-:S04]  /*4890*/  HFMA2.MMA R199, -RZ, RZ, 0, 9.5367431640625e-07 ;  /* 0x00000010ffc77435 */ /* 0x000fc800000001ff */
[----:B------:R-:W-:Y:S02]  /*48a0*/  MOV R202, R131 ;  /* 0x0000008300ca7202 */ /* 0x000fe40000000f00 */
[----:B------:R-:W-:-:S07]  /*48b0*/  MOV R130, R197 ;  /* 0x000000c500827202 */ /* 0x000fce0000000f00 */
[----:B------:R-:W-:Y:S05]  /*48c0*/  WARPSYNC.COLLECTIVE R195, `(.L_x_1563) ;  /* 0x00000000c3087348 */ /* 0x000fea0003c00000 */
[----:B------:R0:W1:Y:S02]  /*48d0*/  SHFL.BFLY P0, R197, R202, R199, R204 ;  /* 0x0c0000c7cac57389 */ /* 0x00006400000000cc */
[----:B01----:R-:W-:Y:S01]  /*48e0*/  ENDCOLLECTIVE ;  /* 0x000000000000791b */ /* 0x003fe20003800000 */
.L_x_1563:
[----:B------:R-:W-:-:S05]  /*48f0*/  FADD.FTZ R130, R129, R130 ;  /* 0x0000008281827221 */ /* 0x000fca0000010000 */
[----:B------:R-:W-:Y:S02]  /*4900*/  MOV R202, R130 ;  /* 0x0000008200ca7202 */ /* 0x000fe40000000f00 */
[----:B------:R-:W-:-:S07]  /*4910*/  MOV R124, R197 ;  /* 0x000000c5007c7202 */ /* 0x000fce0000000f00 */
[----:B------:R-:W-:Y:S05]  /*4920*/  WARPSYNC.COLLECTIVE R195, `(.L_x_1564) ;  /* 0x00000000c3087348 */ /* 0x000fea0003c00000 */
[----:B------:R0:W1:Y:S02]  /*4930*/  SHFL.BFLY P0, R197, R202, R199, R204 ;  /* 0x0c0000c7cac57389 */ /* 0x00006400000000cc */
[----:B01----:R-:W-:Y:S01]  /*4940*/  ENDCOLLECTIVE ;  /* 0x000000000000791b */ /* 0x003fe20003800000 */
.L_x_1564:
[----:B------:R-:W-:Y:S01]  /*4950*/  MOV R125, R197 ;  /* 0x000000c5007d7202 */ /* 0x000fe20000000f00 */
[----:B------:R-:W-:Y:S06]  /*4960*/  BRA `(.L_x_1565) ;  /* 0xffffffd400807947 */ /* 0x000fec000383ffff */
.L_x_1566:
        /* <DEDUP_REMOVED lines=9> */
.L_x_14224:


//--------------------- .text._ZN10layer_norm13ln_bwd_kernelINS_13Kernel_traitsI6__halfS2_S2_S2_fjLj1024ELj1ELj4ELj1ELj16ENS_18Kernel_traits_baseILj1024ES2_S2_S2_S2_fjLj128EEEEELb0ELb0ELb0ELb1EEEvNS_9BwdParamsE --------------------------
	.section	.text._ZN10layer_norm13ln_bwd_kernelINS_13Kernel_traitsI6__halfS2_S2_S2_fjLj1024ELj1ELj4ELj1ELj16ENS_18Kernel_traits_baseILj1024ES2_S2_S2_S2_fjLj128EEEEELb0ELb0ELb0ELb1EEEvNS_9BwdParamsE,"ax",@progbits
	.align	128
        .global         _ZN10layer_norm13ln_bwd_kernelINS_13Kernel_traitsI6__halfS2_S2_S2_fjLj1024ELj1ELj4ELj1ELj16ENS_18Kernel_traits_baseILj1024ES2_S2_S2_S2_fjLj128EEEEELb0ELb0ELb0ELb1EEEvNS_9BwdParamsE
        .type           _ZN10layer_norm13ln_bwd_kernelINS_13Kernel_traitsI6__halfS2_S2_S2_fjLj1024ELj1ELj4ELj1ELj16ENS_18Kernel_traits_baseILj1024ES2_S2_S2_S2_fjLj128EEEEELb0ELb0ELb0ELb1EEEvNS_9BwdParamsE,@function
        .size           _ZN10layer_norm13ln_bwd_kernelINS_13Kernel_traitsI6__halfS2_S2_S2_fjLj1024ELj1ELj4ELj1ELj16ENS_18Kernel_traits_baseILj1024ES2_S2_S2_S2_fjLj128EEEEELb0ELb0ELb0ELb1EEEvNS_9BwdParamsE,(.L_x_14225 - _ZN10layer_norm13ln_bwd_kernelINS_13Kernel_traitsI6__halfS2_S2_S2_fjLj1024ELj1ELj4ELj1ELj16ENS_18Kernel_traits_baseILj1024ES2_S2_S2_S2_fjLj128EEEEELb0ELb0ELb0ELb1EEEvNS_9BwdParamsE)
        .other          _ZN10layer_norm13ln_bwd_kernelINS_13Kernel_traitsI6__halfS2_S2_S2_fjLj1024ELj1ELj4ELj1ELj16ENS_18Kernel_traits_baseILj1024ES2_S2_S2_S2_fjLj128EEEEELb0ELb0ELb0ELb1EEEvNS_9BwdParamsE,@"STO_CUDA_ENTRY STV_DEFAULT"
_ZN10layer_norm13ln_bwd_kernelINS_13Kernel_traitsI6__halfS2_S2_S2_fjLj1024ELj1ELj4ELj1ELj16ENS_18Kernel_traits_baseILj1024ES2_S2_S2_S2_fjLj128EEEEELb0ELb0ELb0ELb1EEEvNS_9BwdParamsE:
.text._ZN10layer_norm13ln_bwd_kernelINS_13Kernel_traitsI6__halfS2_S2_S2_fjLj1024ELj1ELj4ELj1ELj16ENS_18Kernel_traits_baseILj1024ES2_S2_S2_S2_fjLj128EEEEELb0ELb0ELb0ELb1EEEvNS_9BwdParamsE:
        /* <DEDUP_REMOVED lines=47> */
.L_x_1568:
        /* <DEDUP_REMOVED lines=46> */
[----:B------:R-:W-:Y:S01]  /*05d0*/  MOV R129, RZ ;  /* 0x000000ff00817202 */ /* 0x000fe20000000f00 */
[--C-:B--2---:R-:W-:Y:S02]  /*05e0*/  HADD2.F32 R128, -RZ, R4.reuse.H0_H0 ;  /* 0x20000004ff807230 */ /* 0x104fe40000004100 */
[----:B------:R-:W-:Y:S02]  /*05f0*/  HADD2.F32 R130, -RZ, R4.H1_H1 ;  /* 0x30000004ff827230 */ /* 0x000fe40000004100 */
[--C-:B------:R-:W-:Y:S02]  /*0600*/  HADD2.F32 R132, -RZ, R5.reuse.H0_H0 ;  /* 0x20000005ff847230 */ /* 0x100fe40000004100 */
[----:B------:R-:W-:Y:S02]  /*0610*/  HADD2.F32 R133, -RZ, R5.H1_H1 ;  /* 0x30000005ff857230 */ /* 0x000fe40000004100 */
[----:B------:R-:W-:-:S02]  /*0620*/  HADD2.F32 R134, -RZ, R6.H0_H0 ;  /* 0x20000006ff867230 */ /* 0x000fc40000004100 */
[----:B------:R-:W-:Y:S02]  /*0630*/  HADD2.F32 R135, -RZ, R6.H1_H1 ;  /* 0x30000006ff877230 */ /* 0x000fe40000004100 */
[--C-:B------:R-:W-:Y:S02]  /*0640*/  HADD2.F32 R136, -RZ, R7.reuse.H0_H0 ;  /* 0x20000007ff887230 */ /* 0x100fe40000004100 */
[----:B------:R-:W-:Y:S02]  /*0650*/  HADD2.F32 R137, -RZ, R7.H1_H1 ;  /* 0x30000007ff897230 */ /* 0x000fe40000004100 */
[--C-:B---3--:R-:W-:Y:S02]  /*0660*/  HADD2.F32 R138, -RZ, R8.reuse.H0_H0 ;  /* 0x20000008ff8a7230 */ /* 0x108fe40000004100 */
[----:B------:R-:W-:Y:S02]  /*0670*/  HADD2.F32 R139, -RZ, R8.H1_H1 ;  /* 0x30000008ff8b7230 */ /* 0x000fe40000004100 */
[----:B------:R-:W-:-:S02]  /*0680*/  HADD2.F32 R140, -RZ, R9.H0_H0 ;  /* 0x20000009ff8c7230 */ /* 0x000fc40000004100 */
[----:B------:R-:W-:Y:S02]  /*0690*/  HADD2.F32 R141, -RZ, R9.H1_H1 ;  /* 0x30000009ff8d7230 */ /* 0x000fe40000004100 */
[--C-:B------:R-:W-:Y:S02]  /*06a0*/  HADD2.F32 R142, -RZ, R10.reuse.H0_H0 ;  /* 0x2000000aff8e7230 */ /* 0x100fe40000004100 */
[----:B------:R-:W-:Y:S02]  /*06b0*/  HADD2.F32 R143, -RZ, R10.H1_H1 ;  /* 0x3000000aff8f7230 */ /* 0x000fe40000004100 */
[--C-:B------:R-:W-:Y:S02]  /*06c0*/  HADD2.F32 R144, -RZ, R11.reuse.H0_H0 ;  /* 0x2000000bff907230 */ /* 0x100fe40000004100 */
[----:B------:R-:W-:Y:S02]  /*06d0*/  HADD2.F32 R145, -RZ, R11.H1_H1 ;  /* 0x3000000bff917230 */ /* 0x000fe40000004100 */
[----:B----4-:R-:W-:-:S02]  /*06e0*/  HADD2.F32 R146, -RZ, R12.H0_H0 ;  /* 0x2000000cff927230 */ /* 0x010fc40000004100 */
[----:B------:R-:W-:Y:S02]  /*06f0*/  HADD2.F32 R147, -RZ, R12.H1_H1 ;  /* 0x3000000cff937230 */ /* 0x000fe40000004100 */
[--C-:B------:R-:W-:Y:S02]  /*0700*/  HADD2.F32 R148, -RZ, R13.reuse.H0_H0 ;  /* 0x2000000dff947230 */ /* 0x100fe40000004100 */
[----:B------:R-:W-:Y:S02]  /*0710*/  HADD2.F32 R149, -RZ, R13.H1_H1 ;  /* 0x3000000dff957230 */ /* 0x000fe40000004100 */
[--C-:B------:R-:W-:Y:S02]  /*0720*/  HADD2.F32 R150, -RZ, R14.reuse.H0_H0 ;  /* 0x2000000eff967230 */ /* 0x100fe40000004100 */
[----:B------:R-:W-:Y:S02]  /*0730*/  HADD2.F32 R151, -RZ, R14.H1_H1 ;  /* 0x3000000eff977230 */ /* 0x000fe40000004100 */
[----:B------:R-:W-:-:S02]  /*0740*/  HADD2.F32 R152, -RZ, R15.H0_H0 ;  /* 0x2000000fff987230 */ /* 0x000fc40000004100 */
[----:B------:R-:W-:Y:S02]  /*0750*/  HADD2.F32 R153, -RZ, R15.H1_H1 ;  /* 0x3000000fff997230 */ /* 0x000fe40000004100 */
[--C-:B-----5:R-:W-:Y:S02]  /*0760*/  HADD2.F32 R154, -RZ, R16.reuse.H0_H0 ;  /* 0x20000010ff9a7230 */ /* 0x120fe40000004100 */
[----:B------:R-:W-:Y:S02]  /*0770*/  HADD2.F32 R155, -RZ, R16.H1_H1 ;  /* 0x30000010ff9b7230 */ /* 0x000fe40000004100 */
[--C-:B------:R-:W-:Y:S02]  /*0780*/  HADD2.F32 R156, -RZ, R17.reuse.H0_H0 ;  /* 0x20000011ff9c7230 */ /* 0x100fe40000004100 */
[----:B------:R-:W-:Y:S02]  /*0790*/  HADD2.F32 R157, -RZ, R17.H1_H1 ;  /* 0x30000011ff9d7230 */ /* 0x000fe40000004100 */
[----:B------:R-:W-:-:S02]  /*07a0*/  HADD2.F32 R158, -RZ, R18.H0_H0 ;  /* 0x20000012ff9e7230 */ /* 0x000fc40000004100 */
[----:B------:R-:W-:Y:S02]  /*07b0*/  HADD2.F32 R159, -RZ, R18.H1_H1 ;  /* 0x30000012ff9f7230 */ /* 0x000fe40000004100 */
[--C-:B------:R-:W-:Y:S02]  /*07c0*/  HADD2.F32 R160, -RZ, R19.reuse.H0_H0 ;  /* 0x20000013ffa07230 */ /* 0x100fe40000004100 */
[----:B0-----:R-:W-:-:S07]  /*07d0*/  HADD2.F32 R161, -RZ, R19.H1_H1 ;  /* 0x30000013ffa17230 */ /* 0x001fce0000004100 */
.L_x_1572:
        /* <DEDUP_REMOVED lines=17> */
[----:B------:R-:W-:Y:S01]  /*08f0*/  IADD3 R167, R171, 0x60, RZ ;  /* 0x00000060aba77810 */ /* 0x000fe20007ffe0ff */
[----:B--2---:R-:W-:Y:S02]  /*0900*/  IMAD.WIDE R54, R131, 0x4, R46 ;  /* 0x0000000483367825 */ /* 0x004fe400078e022e */
[----:B------:R-:W2:Y:S02]  /*0910*/  LDG.E.128 R20, desc[UR4][R20.64] ;  /* 0x0000000414147981 */ /* 0x000ea4000c1e1d00 */
[----:B------:R-:W-:-:S02]  /*0920*/  IMAD.WIDE.U32 R28, R169, 0x10, R44 ;  /* 0x00000010a91c7825 */ /* 0x000fc400078e002c */
[----:B------:R0:W2:Y:S02]  /*0930*/  LDG.E R177, desc[UR4][R54.64] ;  /* 0x0000000436b17981 */ /* 0x0000a4000c1e1900 */
[----:B-1----:R-:W-:Y:S01]  /*0940*/  IMAD.WIDE.U32 R36, R163, 0x10, R44 ;  /* 0x00000010a3247825 */ /* 0x002fe200078e002c */
[----:B------:R-:W-:Y:S01]  /*0950*/  IADD3 R165, R171, 0x60, RZ ;  /* 0x00000060aba57810 */ /* 0x000fe20007ffe0ff */
[----:B------:R-:W2:Y:S02]  /*0960*/  LDG.E.128 R28, desc[UR4][R28.64] ;  /* 0x000000041c1c7981 */ /* 0x000ea4000c1e1d00 */
[----:B---3--:R-:W-:Y:S02]  /*0970*/  IMAD.WIDE.U32 R40, R163, 0x10, R2 ;  /* 0x00000010a3287825 */ /* 0x008fe400078e0002 */
[----:B------:R-:W3:Y:S02]  /*0980*/  LDG.E.128 R36, desc[UR4][R36.64] ;  /* 0x0000000424247981 */ /* 0x000ee4000c1e1d00 */
[----:B------:R-:W-:-:S02]  /*0990*/  IMAD.WIDE.U32 R44, R167, 0x10, R44 ;  /* 0x00000010a72c7825 */ /* 0x000fc400078e002c */
[----:B------:R-:W3:Y:S02]  /*09a0*/  LDG.E.128 R40, desc[UR4][R40.64] ;  /* 0x0000000428287981 */ /* 0x000ee4000c1e1d00 */
[--C-:B------:R-:W-:Y:S02]  /*09b0*/  IMAD.WIDE.U32 R24, R171, 0x10, R2.reuse ;  /* 0x00000010ab187825 */ /* 0x100fe400078e0002 */
[----:B------:R-:W3:Y:S02]  /*09c0*/  LDG.E.128 R44, desc[UR4][R44.64] ;  /* 0x000000042c2c7981 */ /* 0x000ee4000c1e1d00 */
[----:B------:R-:W-:Y:S02]  /*09d0*/  IMAD.WIDE.U32 R32, R169, 0x10, R2 ;  /* 0x00000010a9207825 */ /* 0x000fe400078e0002 */
[----:B------:R-:W3:Y:S02]  /*09e0*/  LDG.E.128 R24, desc[UR4][R24.64] ;  /* 0x0000000418187981 */ /* 0x000ee4000c1e1d00 */
[----:B0-----:R-:W-:-:S02]  /*09f0*/  IMAD.WIDE R58, R131, 0x4, R52 ;  /* 0x00000004833a7825 */ /* 0x001fc400078e0234 */
[----:B------:R-:W3:Y:S02]  /*0a00*/  LDG.E.128 R32, desc[UR4][R32.64] ;  /* 0x0000000420207981 */ /* 0x000ee4000c1e1d00 */
[----:B------:R-:W-:Y:S02]  /*0a10*/  IMAD.WIDE.U32 R48, R165, 0x10, R2 ;  /* 0x00000010a5307825 */ /* 0x000fe400078e0002 */
[----:B------:R0:W3:Y:S04]  /*0a20*/  LDG.E R59, desc[UR4][R58.64] ;  /* 0x000000043a3b7981 */ /* 0x0000e8000c1e1900 */
[----:B------:R-:W3:Y:S01]  /*0a30*/  LDG.E.128 R48, desc[UR4][R48.64] ;  /* 0x0000000430307981 */ /* 0x000ee2000c1e1d00 */
[----:B------:R-:W-:-:S04]  /*0a40*/  ISETP.NE.U32.AND P1, PT, RZ, UR10, PT ;  /* 0x0000000aff007c0c */ /* 0x000fc8000bf25070 */
[----:B------:R-:W-:-:S13]  /*0a50*/  ISETP.NE.AND.EX P1, PT, RZ, UR11, PT, P1 ;  /* 0x0000000bff007c0c */ /* 0x000fda000bf25310 */
[----:B------:R-:W1:Y:S08]  /*0a60*/  @P1 LDC.64 R56, c[0x0][0x2c8] ;  /* 0x0000b200ff381b82 */ /* 0x000e700000000a00 */
[----:B------:R-:W0:Y:S08]  /*0a70*/  @P1 LDC.64 R54, c[0x0][0x2c8] ;  /* 0x0000b200ff361b82 */ /* 0x000e300000000a00 */
[----:B------:R-:W0:Y:S08]  /*0a80*/  @P1 LDC.64 R2, c[0x0][0x2c8] ;  /* 0x0000b200ff021b82 */ /* 0x000e300000000a00 */
[----:B------:R-:W0:Y:S01]  /*0a90*/  @P1 LDC.64 R52, c[0x0][0x2c8] ;  /* 0x0000b200ff341b82 */ /* 0x000e220000000a00 */
[----:B------:R-:W-:Y:S01]  /*0aa0*/  ISETP.NE.AND P2, PT, R162, RZ, PT ;  /* 0x000000ffa200720c */ /* 0x000fe20003f45270 */
[----:B-1----:R-:W-:Y:S01]  /*0ab0*/  @P1 IMAD.WIDE.U32 R56, R169, 0x10, R56 ;  /* 0x00000010a9381825 */ /* 0x002fe200078e0038 */
[----:B0-----:R-:W-:-:S04]  /*0ac0*/  MOV R58, 0x3f800000 ;  /* 0x3f800000003a7802 */ /* 0x001fc80000000f00 */
[----:B------:R0:W5:Y:S01]  /*0ad0*/  @P1 LDG.E.128 R4, desc[UR4][R56.64] ;  /* 0x0000000438041981 */ /* 0x000162000c1e1d00 */
[----:B------:R-:W-:-:S05]  /*0ae0*/  @P1 IMAD.WIDE.U32 R54, R163, 0x10, R54 ;  /* 0x00000010a3361825 */ /* 0x000fca00078e0036 */
[----:B------:R1:W5:Y:S01]  /*0af0*/  @P1 LDG.E.128 R8, desc[UR4][R54.64] ;  /* 0x0000000436081981 */ /* 0x000362000c1e1d00 */
[----:B------:R-:W-:-:S05]  /*0b00*/  @P1 IMAD.WIDE.U32 R2, R165, 0x10, R2 ;  /* 0x00000010a5021825 */ /* 0x000fca00078e0002 */
[----:B------:R1:W5:Y:S01]  /*0b10*/  @P1 LDG.E.128 R12, desc[UR4][R2.64] ;  /* 0x00000004020c1981 */ /* 0x000362000c1e1d00 */
[----:B------:R-:W-:-:S05]  /*0b20*/  @P1 IMAD.WIDE.U32 R52, R171, 0x10, R52 ;  /* 0x00000010ab341825 */ /* 0x000fca00078e0034 */
[----:B------:R1:W5:Y:S01]  /*0b30*/  @P1 LDG.E.128 R88, desc[UR4][R52.64] ;  /* 0x0000000434581981 */ /* 0x000362000c1e1d00 */
[----:B------:R-:W-:Y:S01]  /*0b40*/  UMOV UR6, 0xffffffff ;  /* 0xffffffff00067882 */ /* 0x000fe20000000000 */
[----:B----4-:R-:W-:Y:S02]  /*0b50*/  @P0 HADD2.F32 R58, -RZ, R0.H0_H0 ;  /* 0x20000000ff3a0230 */ /* 0x010fe40000004100 */
[----:B--2---:R-:W-:Y:S01]  /*0b60*/  HADD2.F32 R0, -RZ, R20.H0_H0 ;  /* 0x20000014ff007230 */ /* 0x004fe20000004100 */
[----:B------:R-:W-:Y:S01]  /*0b70*/  FSEL R183, R177, RZ, !P2 ;  /* 0x000000ffb1b77208 */ /* 0x000fe20005000000 */
[--C-:B0-----:R-:W-:Y:S02]  /*0b80*/  HADD2.F32 R56, -RZ, R23.reuse.H0_H0 ;  /* 0x20000017ff387230 */ /* 0x101fe40000004100 */
[----:B------:R-:W-:Y:S02]  /*0b90*/  HADD2.F32 R23, -RZ, R23.H1_H1 ;  /* 0x30000017ff177230 */ /* 0x000fe40000004100 */
[----:B------:R-:W-:Y:S01]  /*0ba0*/  FADD.FTZ R0, -R183, R0 ;  /* 0x00000000b7007221 */ /* 0x000fe20000010100 */
[----:B------:R-:W-:-:S02]  /*0bb0*/  HADD2.F32 R170, -RZ, R21.H1_H1 ;  /* 0x30000015ffaa7230 */ /* 0x000fc40000004100 */
[----:B------:R-:W-:Y:S02]  /*0bc0*/  HADD2.F32 R164, -RZ, R21.H0_H0 ;  /* 0x20000015ffa47230 */ /* 0x000fe40000004100 */
[----:B------:R-:W-:Y:S01]  /*0bd0*/  FADD.FTZ R204, -R183, R23 ;  /* 0x00000017b7cc7221 */ /* 0x000fe20000010100 */
[----:B------:R-:W-:Y:S02]  /*0be0*/  HADD2.F32 R20, -RZ, R20.H1_H1 ;  /* 0x30000014ff147230 */ /* 0x000fe40000004100 */
[--C-:B---3--:R-:W-:Y:S02]  /*0bf0*/  HADD2.F32 R57, -RZ, R41.reuse.H0_H0 ;  /* 0x20000029ff397230 */ /* 0x108fe40000004100 */
[----:B-1----:R-:W-:Y:S02]  /*0c00*/  HADD2.F32 R54, -RZ, R41.H1_H1 ;  /* 0x30000029ff367230 */ /* 0x002fe40000004100 */
[----:B------:R-:W-:Y:S02]  /*0c10*/  HADD2.F32 R41, -RZ, R44.H0_H0 ;  /* 0x2000002cff297230 */ /* 0x000fe40000004100 */
[----:B------:R-:W-:-:S02]  /*0c20*/  HADD2.F32 R198, -RZ, R38.H0_H0 ;  /* 0x20000026ffc67230 */ /* 0x000fc40000004100 */
[----:B------:R-:W-:Y:S02]  /*0c30*/  HADD2.F32 R21, -RZ, R24.H0_H0 ;  /* 0x20000018ff157230 */ /* 0x000fe40000004100 */
[----:B------:R-:W-:Y:S02]  /*0c40*/  HADD2.F32 R192, -RZ, R38.H1_H1 ;  /* 0x30000026ffc07230 */ /* 0x000fe40000004100 */
[--C-:B------:R-:W-:Y:S02]  /*0c50*/  HADD2.F32 R184, -RZ, R35.reuse.H0_H0 ;  /* 0x20000023ffb87230 */ /* 0x100fe40000004100 */
[----:B------:R-:W-:Y:S02]  /*0c60*/  HADD2.F32 R186, -RZ, R35.H1_H1 ;  /* 0x30000023ffba7230 */ /* 0x000fe40000004100 */
[--C-:B------:R-:W-:Y:S02]  /*0c70*/  HADD2.F32 R35, -RZ, R43.reuse.H0_H0 ;  /* 0x2000002bff237230 */ /* 0x100fe40000004100 */
[----:B------:R-:W-:Y:S01]  /*0c80*/  FMUL.FTZ R0, R59, R0 ;  /* 0x000000003b007220 */ /* 0x000fe20000410000 */
[----:B------:R-:W-:-:S02]  /*0c90*/  HADD2.F32 R38, -RZ, R43.H1_H1 ;  /* 0x3000002bff267230 */ /* 0x000fc40000004100 */
[----:B------:R-:W-:Y:S02]  /*0ca0*/  HADD2.F32 R44, -RZ, R44.H1_H1 ;  /* 0x3000002cff2c7230 */ /* 0x000fe40000004100 */
[--C-:B------:R-:W-:Y:S02]  /*0cb0*/  HADD2.F32 R178, -RZ, R34.reuse.H0_H0 ;  /* 0x20000022ffb27230 */ /* 0x100fe40000004100 */
[----:B------:R-:W-:Y:S02]  /*0cc0*/  HADD2.F32 R182, -RZ, R34.H1_H1 ;  /* 0x30000022ffb67230 */ /* 0x000fe40000004100 */
[C---:B------:R-:W-:Y:S01]  /*0cd0*/  FADD.FTZ R34, -R183.reuse, R170 ;  /* 0x000000aab7227221 */ /* 0x040fe20000010100 */
[----:B------:R-:W-:Y:S02]  /*0ce0*/  HADD2.F32 R43, -RZ, R45.H0_H0 ;  /* 0x2000002dff2b7230 */ /* 0x000fe40000004100 */
[----:B------:R-:W-:Y:S01]  /*0cf0*/  FADD.FTZ R170, -R183, R41 ;  /* 0x00000029b7aa7221 */ /* 0x000fe20000010100 */
[----:B------:R-:W-:-:S02]  /*0d00*/  HADD2.F32 R3, -RZ, R29.H0_H0 ;  /* 0x2000001dff037230 */ /* 0x000fc40000004100 */
[----:B------:R-:W-:Y:S01]  /*0d10*/  FADD.FTZ R127, R21, R127 ;  /* 0x0000007f157f7221 */ /* 0x000fe20000010000 */
[--C-:B------:R-:W-:Y:S02]  /*0d20*/  HADD2.F32 R55, -RZ, R26.reuse.H0_H0 ;  /* 0x2000001aff377230 */ /* 0x100fe40000004100 */
[----:B------:R-:W-:Y:S01]  /*0d30*/  FFMA.FTZ R129, R0, R21, R129 ;  /* 0x0000001500817223 */ /* 0x000fe20000010081 */
[----:B------:R-:W-:Y:S02]  /*0d40*/  HADD2.F32 R196, -RZ, R26.H1_H1 ;  /* 0x3000001affc47230 */ /* 0x000fe40000004100 */
[----:B------:R-:W-:Y:S01]  /*0d50*/  FADD.FTZ R26, -R183, R20 ;  /* 0x00000014b71a7221 */ /* 0x000fe20000010100 */
[----:B------:R-:W-:Y:S02]  /*0d60*/  HADD2.F32 R194, -RZ, R27.H1_H1 ;  /* 0x3000001bffc27230 */ /* 0x000fe40000004100 */
[----:B------:R-:W-:Y:S01]  /*0d70*/  FMUL.FTZ R41, R59, R204 ;  /* 0x000000cc3b297220 */ /* 0x000fe20000410000 */
[----:B------:R-:W-:-:S02]  /*0d80*/  HADD2.F32 R177, -RZ, R46.H0_H0 ;  /* 0x2000002effb17230 */ /* 0x000fc40000004100 */
[----:B------:R-:W-:Y:S02]  /*0d90*/  HADD2.F32 R179, -RZ, R46.H1_H1 ;  /* 0x3000002effb37230 */ /* 0x000fe40000004100 */
[C---:B------:R-:W-:Y:S01]  /*0da0*/  FADD.FTZ R46, -R183.reuse, R56 ;  /* 0x00000038b72e7221 */ /* 0x040fe20000010100 */
[----:B------:R-:W-:Y:S02]  /*0db0*/  HADD2.F32 R181, -RZ, R47.H0_H0 ;  /* 0x2000002fffb57230 */ /* 0x000fe40000004100 */
[----:B------:R-:W-:Y:S01]  /*0dc0*/  FADD.FTZ R56, -R183, R44 ;  /* 0x0000002cb7387221 */ /* 0x000fe20000010100 */
[----:B------:R-:W-:Y:S02]  /*0dd0*/  HADD2.F32 R175, -RZ, R24.H1_H1 ;  /* 0x30000018ffaf7230 */ /* 0x000fe40000004100 */
[----:B------:R-:W-:Y:S01]  /*0de0*/  FMUL.FTZ R21, R128, R21 ;  /* 0x0000001580157220 */ /* 0x000fe20000410000 */
[--C-:B------:R-:W-:Y:S02]  /*0df0*/  HADD2.F32 R173, -RZ, R25.reuse.H0_H0 ;  /* 0x20000019ffad7230 */ /* 0x100fe40000004100 */
[----:B------:R-:W-:-:S02]  /*0e00*/  HADD2.F32 R200, -RZ, R25.H1_H1 ;  /* 0x30000019ffc87230 */ /* 0x000fc40000004100 */
[--C-:B------:R-:W-:Y:S02]  /*0e10*/  HADD2.F32 R166, -RZ, R32.reuse.H0_H0 ;  /* 0x20000020ffa67230 */ /* 0x100fe40000004100 */
[----:B------:R-:W-:Y:S02]  /*0e20*/  HADD2.F32 R168, -RZ, R32.H1_H1 ;  /* 0x30000020ffa87230 */ /* 0x000fe40000004100 */
[----:B------:R-:W-:Y:S01]  /*0e30*/  FADD.FTZ R44, -R183, R43 ;  /* 0x0000002bb72c7221 */ /* 0x000fe20000010100 */
[----:B------:R-:W-:Y:S02]  /*0e40*/  HADD2.F32 R174, -RZ, R22.H0_H0 ;  /* 0x20000016ffae7230 */ /* 0x000fe40000004100 */
[----:B------:R-:W-:Y:S02]  /*0e50*/  HADD2.F32 R53, -RZ, R27.H0_H0 ;  /* 0x2000001bff357230 */ /* 0x000fe40000004100 */
[----:B------:R-:W-:Y:S02]  /*0e60*/  HADD2.F32 R2, -RZ, R28.H0_H0 ;  /* 0x2000001cff027230 */ /* 0x000fe40000004100 */
[----:B------:R-:W-:-:S02]  /*0e70*/  HADD2.F32 R24, -RZ, R30.H0_H0 ;  /* 0x2000001eff187230 */ /* 0x000fc40000004100 */
[----:B------:R-:W-:Y:S02]  /*0e80*/  HADD2.F32 R25, -RZ, R30.H1_H1 ;  /* 0x3000001eff197230 */ /* 0x000fe40000004100 */
[C---:B------:R-:W-:Y:S01]  /*0e90*/  FADD.FTZ R30, -R183.reuse, R164 ;  /* 0x000000a4b71e7221 */ /* 0x040fe20000010100 */
[--C-:B------:R-:W-:Y:S02]  /*0ea0*/  HADD2.F32 R172, -RZ, R33.reuse.H0_H0 ;  /* 0x20000021ffac7230 */ /* 0x100fe40000004100 */
[----:B------:R-:W-:Y:S02]  /*0eb0*/  HADD2.F32 R176, -RZ, R33.H1_H1 ;  /* 0x30000021ffb07230 */ /* 0x000fe40000004100 */
[----:B------:R-:W-:Y:S02]  /*0ec0*/  HADD2.F32 R32, -RZ, R36.H0_H0 ;  /* 0x20000024ff207230 */ /* 0x000fe40000004100 */
[----:B------:R-:W-:Y:S01]  /*0ed0*/  FADD.FTZ R210, -R183, R3 ;  /* 0x00000003b7d27221 */ /* 0x000fe20000010100 */
[----:B------:R-:W-:-:S02]  /*0ee0*/  HADD2.F32 R22, -RZ, R22.H1_H1 ;  /* 0x30000016ff167230 */ /* 0x000fc40000004100 */
[----:B------:R-:W-:Y:S02]  /*0ef0*/  HADD2.F32 R28, -RZ, R28.H1_H1 ;  /* 0x3000001cff1c7230 */ /* 0x000fe40000004100 */
[----:B------:R-:W-:Y:S02]  /*0f00*/  HADD2.F32 R27, -RZ, R31.H0_H0 ;  /* 0x2000001fff1b7230 */ /* 0x000fe40000004100 */
[----:B------:R-:W-:Y:S02]  /*0f10*/  HADD2.F32 R36, -RZ, R36.H1_H1 ;  /* 0x30000024ff247230 */ /* 0x000fe40000004100 */
[--C-:B------:R-:W-:Y:S02]  /*0f20*/  HADD2.F32 R33, -RZ, R37.reuse.H0_H0 ;  /* 0x20000025ff217230 */ /* 0x100fe40000004100 */
[----:B------:R-:W-:Y:S02]  /*0f30*/  HADD2.F32 R202, -RZ, R37.H1_H1 ;  /* 0x30000025ffca7230 */ /* 0x000fe40000004100 */
[----:B------:R-:W-:Y:S01]  /*0f40*/  FADD.FTZ R20, -R183, R181 ;  /* 0x000000b5b7147221 */ /* 0x000fe20000010100 */
[----:B------:R-:W-:-:S02]  /*0f50*/  HADD2.F32 R29, -RZ, R29.H1_H1 ;  /* 0x3000001dff1d7230 */ /* 0x000fc40000004100 */
[----:B------:R-:W-:Y:S01]  /*0f60*/  FMUL.FTZ R3, R59, R26 ;  /* 0x0000001a3b037220 */ /* 0x000fe20000410000 */
[----:B------:R-:W-:Y:S02]  /*0f70*/  HADD2.F32 R31, -RZ, R31.H1_H1 ;  /* 0x3000001fff1f7230 */ /* 0x000fe40000004100 */
[----:B------:R-:W-:Y:S01]  /*0f80*/  FADD.FTZ R113, R194, R113 ;  /* 0x00000071c2717221 */ /* 0x000fe20000010000 */
[--C-:B------:R-:W-:Y:S02]  /*0f90*/  HADD2.F32 R180, -RZ, R39.reuse.H0_H0 ;  /* 0x20000027ffb47230 */ /* 0x100fe40000004100 */
[----:B------:R-:W-:Y:S01]  /*0fa0*/  FFMA.FTZ R114, R41, R194, R114 ;  /* 0x000000c229727223 */ /* 0x000fe20000010072 */
[----:B------:R-:W-:Y:S02]  /*0fb0*/  HADD2.F32 R37, -RZ, R39.H1_H1 ;  /* 0x30000027ff257230 */ /* 0x000fe40000004100 */
[----:B------:R-:W-:Y:S02]  /*0fc0*/  HADD2.F32 R45, -RZ, R45.H1_H1 ;  /* 0x3000002dff2d7230 */ /* 0x000fe40000004100 */
[----:B------:R-:W-:-:S02]  /*0fd0*/  HADD2.F32 R47, -RZ, R47.H1_H1 ;  /* 0x3000002fff2f7230 */ /* 0x000fc40000004100 */
[--C-:B------:R-:W-:Y:S02]  /*0fe0*/  HADD2.F32 R164, -RZ, R48.reuse.H0_H0 ;  /* 0x20000030ffa47230 */ /* 0x100fe40000004100 */
[----:B------:R-:W-:Y:S02]  /*0ff0*/  HADD2.F32 R43, -RZ, R48.H1_H1 ;  /* 0x30000030ff2b7230 */ /* 0x000fe40000004100 */
[----:B------:R-:W-:Y:S01]  /*1000*/  FMUL.FTZ R48, R137, R194 ;  /* 0x000000c289307220 */ /* 0x000fe20000410000 */
[----:B------:R-:W-:Y:S01]  /*1010*/  FMUL.FTZ R26, R130, R175 ;  /* 0x000000af821a7220 */ /* 0x000fe20000410000 */
[----:B------:R-:W-:Y:S01]  /*1020*/  FADD.FTZ R181, RZ, R21 ;  /* 0x00000015ffb57221 */ /* 0x000fe20000010000 */
[----:B------:R-:W-:Y:S01]  /*1030*/  FFMA.FTZ R194, R0, R21, RZ ;  /* 0x0000001500c27223 */ /* 0x000fe200000100ff */
[--C-:B------:R-:W-:Y:S02]  /*1040*/  HADD2.F32 R188, -RZ, R40.reuse.H0_H0 ;  /* 0x20000028ffbc7230 */ /* 0x100fe40000004100 */
[----:B------:R-:W-:Y:S01]  /*1050*/  FADD.FTZ R206, -R183, R2 ;  /* 0x00000002b7ce7221 */ /* 0x000fe20000010100 */
[----:B------:R-:W-:-:S02]  /*1060*/  HADD2.F32 R190, -RZ, R40.H1_H1 ;  /* 0x30000028ffbe7230 */ /* 0x000fc40000004100 */
[C---:B------:R-:W-:Y:S01]  /*1070*/  FADD.FTZ R40, -R183.reuse, R174 ;  /* 0x000000aeb7287221 */ /* 0x040fe20000010100 */
[--C-:B------:R-:W-:Y:S02]  /*1080*/  HADD2.F32 R39, -RZ, R42.reuse.H0_H0 ;  /* 0x2000002aff277230 */ /* 0x100fe40000004100 */
[C---:B------:R-:W-:Y:S01]  /*1090*/  FADD.FTZ R208, -R183.reuse, R28 ;  /* 0x0000001cb7d07221 */ /* 0x040fe20000010100 */
[----:B------:R-:W-:Y:S02]  /*10a0*/  HADD2.F32 R52, -RZ, R42.H1_H1 ;  /* 0x3000002aff347230 */ /* 0x000fe40000004100 */
        /* <DEDUP_REMOVED lines=40> */
[----:B------:R-:W-:-:S02]  /*1330*/  FMUL.FTZ R45, R59, R206 ;  /* 0x000000ce3b2d7220 */ /* 0x000fc40000410000 */
[----:B------:R-:W-:Y:S01]  /*1340*/  FADD.FTZ R185, R185, R46 ;  /* 0x0000002eb9b97221 */ /* 0x000fe20000010000 */
[----:B------:R-:W-:Y:S01]  /*1350*/  FFMA.FTZ R196, R37, R46, R196 ;  /* 0x0000002e25c47223 */ /* 0x000fe200000100c4 */
[----:B------:R-:W-:Y:S01]  /*1360*/  FADD.FTZ R95, R166, R95 ;  /* 0x0000005fa65f7221 */ /* 0x000fe20000010000 */
[----:B------:R-:W-:Y:S01]  /*1370*/  FMUL.FTZ R47, R59, R208 ;  /* 0x000000d03b2f7220 */ /* 0x000fe20000410000 */
[-C--:B------:R-:W-:Y:S01]  /*1380*/  FFMA.FTZ R94, R45, R166.reuse, R94 ;  /* 0x000000a62d5e7223 */ /* 0x080fe2000001005e */
[----:B------:R-:W-:Y:S01]  /*1390*/  FMUL.FTZ R166, R138, R166 ;  /* 0x000000a68aa67220 */ /* 0x000fe20000410000 */
[----:B------:R-:W-:Y:S01]  /*13a0*/  FADD.FTZ R187, R185, R48 ;  /* 0x00000030b9bb7221 */ /* 0x000fe20000010000 */
[----:B------:R-:W-:Y:S01]  /*13b0*/  FFMA.FTZ R196, R41, R48, R196 ;  /* 0x0000003029c47223 */ /* 0x000fe200000100c4 */
[--C-:B------:R-:W-:Y:S02]  /*13c0*/  HADD2.F32 R33, -RZ, R49.reuse.H0_H0 ;  /* 0x20000031ff217230 */ /* 0x100fe40000004100 */
[----:B------:R-:W-:Y:S01]  /*13d0*/  FADD.FTZ R93, R168, R93 ;  /* 0x0000005da85d7221 */ /* 0x000fe20000010000 */
[----:B------:R-:W-:-:S02]  /*13e0*/  HADD2.F32 R32, -RZ, R49.H1_H1 ;  /* 0x30000031ff207230 */ /* 0x000fc40000004100 */
[----:B------:R-:W-:Y:S01]  /*13f0*/  FMUL.FTZ R49, R59, R210 ;  /* 0x000000d23b317220 */ /* 0x000fe20000410000 */
        /* <DEDUP_REMOVED lines=43> */
[C---:B------:R-:W-:Y:S01]  /*16b0*/  FMUL.FTZ R187, R59.reuse, R180 ;  /* 0x000000b43bbb7220 */ /* 0x040fe20000410000 */
[----:B------:R-:W-:Y:S01]  /*16c0*/  FADD.FTZ R77, R186, R77 ;  /* 0x0000004dba4d7221 */ /* 0x000fe20000010000 */
[----:B------:R-:W-:Y:S01]  /*16d0*/  FMUL.FTZ R179, R59, R222 ;  /* 0x000000de3bb37220 */ /* 0x000fe20000410000 */
        /* <DEDUP_REMOVED lines=57> */
[C---:B------:R-:W-:Y:S01]  /*1a70*/  FMUL.FTZ R33, R59.reuse, R36 ;  /* 0x000000243b217220 */ /* 0x040fe20000410000 */
[----:B------:R-:W-:Y:S01]  /*1a80*/  FMUL.FTZ R170, R59, R170 ;  /* 0x000000aa3baa7220 */ /* 0x000fe20000410000 */
[----:B------:R-:W-:Y:S01]  /*1a90*/  FMUL.FTZ R189, R154, R164 ;  /* 0x000000a49abd7220 */ /* 0x000fe20000410000 */
[----:B------:R-:W-:Y:S01]  /*1aa0*/  FADD.FTZ R36, R193, R38 ;  /* 0x00000026c1247221 */ /* 0x000fe20000010000 */
[----:B------:R-:W-:Y:S01]  /*1ab0*/  FFMA.FTZ R197, R35, R38, R174 ;  /* 0x0000002623c57223 */ /* 0x000fe200000100ae */
[----:B------:R-:W-:-:S02]  /*1ac0*/  FMUL.FTZ R193, R59, R28 ;  /* 0x0000001c3bc17220 */ /* 0x000fc40000410000 */
[----:B------:R-:W-:Y:S01]  /*1ad0*/  FADD.FTZ R195, R36, R189 ;  /* 0x000000bd24c37221 */ /* 0x000fe20000010000 */
[----:B------:R-:W-:Y:S01]  /*1ae0*/  FFMA.FTZ R28, R170, R189, R197 ;  /* 0x000000bdaa1c7223 */ /* 0x000fe200000100c5 */
[--C-:B------:R-:W-:Y:S02]  /*1af0*/  HADD2.F32 R25, -RZ, R50.reuse.H0_H0 ;  /* 0x20000032ff197230 */ /* 0x100fe40000004100 */
[----:B------:R-:W-:Y:S01]  /*1b00*/  FADD.FTZ R197, R195, R56 ;  /* 0x00000038c3c57221 */ /* 0x000fe20000010000 */
[----:B------:R-:W-:Y:S01]  /*1b10*/  FFMA.FTZ R28, R191, R56, R28 ;  /* 0x00000038bf1c7223 */ /* 0x000fe2000001001c */
[----:B------:R-:W-:Y:S01]  /*1b20*/  FADD.FTZ R103, R32, R103 ;  /* 0x0000006720677221 */ /* 0x000fe20000010000 */
[-C--:B------:R-:W-:Y:S01]  /*1b30*/  FFMA.FTZ R106, R33, R32.reuse, R106 ;  /* 0x00000020216a7223 */ /* 0x080fe2000001006a */
[----:B------:R-:W-:Y:S01]  /*1b40*/  FMUL.FTZ R32, R157, R32 ;  /* 0x000000209d207220 */ /* 0x000fe20000410000 */
[----:B------:R-:W-:Y:S01]  /*1b50*/  FADD.FTZ R197, R197, R44 ;  /* 0x0000002cc5c57221 */ /* 0x000fe20000010000 */
[----:B------:R-:W-:Y:S01]  /*1b60*/  FFMA.FTZ R28, R43, R44, R28 ;  /* 0x0000002c2b1c7223 */ /* 0x000fe2000001001c */
[----:B------:R-:W-:-:S02]  /*1b70*/  HADD2.F32 R50, -RZ, R50.H1_H1 ;  /* 0x30000032ff327230 */ /* 0x000fc40000004100 */
[----:B------:R-:W-:Y:S01]  /*1b80*/  FADD.FTZ R105, R25, R105 ;  /* 0x0000006919697221 */ /* 0x000fe20000010000 */
[-C--:B------:R-:W-:Y:S01]  /*1b90*/  FFMA.FTZ R108, R193, R25.reuse, R108 ;  /* 0x00000019c16c7223 */ /* 0x080fe2000001006c */
[----:B------:R-:W-:Y:S01]  /*1ba0*/  FMUL.FTZ R195, R59, R22 ;  /* 0x000000163bc37220 */ /* 0x000fe20000410000 */
[----:B------:R-:W-:Y:S01]  /*1bb0*/  FMUL.FTZ R25, R158, R25 ;  /* 0x000000199e197220 */ /* 0x000fe20000410000 */
[----:B------:R-:W-:Y:S01]  /*1bc0*/  FADD.FTZ R36, R197, R32 ;  /* 0x00000020c5247221 */ /* 0x000fe20000010000 */
[----:B------:R-:W-:Y:S01]  /*1bd0*/  FFMA.FTZ R28, R33, R32, R28 ;  /* 0x00000020211c7223 */ /* 0x000fe2000001001c */
[--C-:B------:R-:W-:Y:S02]  /*1be0*/  HADD2.F32 R24, -RZ, R51.reuse.H0_H0 ;  /* 0x20000033ff187230 */ /* 0x100fe40000004100 */
        /* <DEDUP_REMOVED lines=8> */
[----:B------:R-:W-:-:S02]  /*1c70*/  HADD2.F32 R51, -RZ, R51.H1_H1 ;  /* 0x30000033ff337230 */ /* 0x000fc40000004100 */
[----:B------:R-:W-:Y:S01]  /*1c80*/  FADD.FTZ R174, R24, R109 ;  /* 0x0000006d18ae7221 */ /* 0x000fe20000010000 */
[-C--:B------:R-:W-:Y:S01]  /*1c90*/  FFMA.FTZ R111, R22, R24.reuse, R111 ;  /* 0x00000018166f7223 */ /* 0x080fe2000001006f */
[----:B------:R-:W-:Y:S01]  /*1ca0*/  FMUL.FTZ R24, R160, R24 ;  /* 0x00000018a0187220 */ /* 0x000fe20000410000 */
[----:B------:R-:W-:Y:S01]  /*1cb0*/  FADD.FTZ R107, R107, R50 ;  /* 0x000000326b6b7221 */ /* 0x000fe20000010000 */
[----:B------:R-:W-:Y:S01]  /*1cc0*/  FFMA.FTZ R109, R195, R50, R28 ;  /* 0x00000032c36d7223 */ /* 0x000fe2000001001c */
[-C--:B------:R-:W-:Y:S01]  /*1cd0*/  FMUL.FTZ R20, R161, R51.reuse ;  /* 0x00000033a1147220 */ /* 0x080fe20000410000 */
        /* <DEDUP_REMOVED lines=30> */
.L_x_1584:
[----:B-1----:R-:W-:Y:S01]  /*1ec0*/  FADD.FTZ R201, R198, R201 ;  /* 0x000000c9c6c97221 */ /* 0x002fe20000010000 */
[----:B--2---:R-:W-:-:S03]  /*1ed0*/  FADD.FTZ R203, R2, R203 ;  /* 0x000000cb02cb7221 */ /* 0x004fc60000010000 */
[----:B------:R-:W-:Y:S01]  /*1ee0*/  FMUL.FTZ R201, R201, UR9 ;  /* 0x00000009c9c97c20 */ /* 0x000fe20008410000 */
[----:B------:R-:W-:-:S04]  /*1ef0*/  FMUL.FTZ R28, R203, UR9 ;  /* 0x00000009cb1c7c20 */ /* 0x000fc80008410000 */
[----:B------:R-:W-:Y:S02]  /*1f00*/  FSEL R36, R201, RZ, !P2 ;  /* 0x000000ffc9247208 */ /* 0x000fe40005000000 */
[----:B------:R-:W-:-:S03]  /*1f10*/  ISETP.NE.U32.AND P2, PT, RZ, UR12, PT ;  /* 0x0000000cff007c0c */ /* 0x000fc6000bf45070 */
[-CC-:B------:R-:W-:Y:S01]  /*1f20*/  FFMA.FTZ R29, R29, R28.reuse, R36.reuse ;  /* 0x0000001c1d1d7223 */ /* 0x180fe20000010024 */
[-CC-:B0-----:R-:W-:Y:S01]  /*1f30*/  FFMA.FTZ R2, R193, R28.reuse, R36.reuse ;  /* 0x0000001cc1027223 */ /* 0x181fe20000010024 */
[-CC-:B------:R-:W-:Y:S01]  /*1f40*/  FFMA.FTZ R0, R0, R28.reuse, R36.reuse ;  /* 0x0000001c00007223 */ /* 0x180fe20000010024 */
[-CC-:B------:R-:W-:Y:S01]  /*1f50*/  FFMA.FTZ R3, R3, R28.reuse, R36.reuse ;  /* 0x0000001c03037223 */ /* 0x180fe20000010024 */
[----:B------:R-:W-:Y:S01]  /*1f60*/  FADD.FTZ R40, R40, -R29 ;  /* 0x8000001d28287221 */ /* 0x000fe20000010000 */
[-CC-:B------:R-:W-:Y:S01]  /*1f70*/  FFMA.FTZ R23, R23, R28.reuse, R36.reuse ;  /* 0x0000001c17177223 */ /* 0x180fe20000010024 */
        /* <DEDUP_REMOVED lines=26> */
[----:B------:R-:W-:Y:S01]  /*2120*/  FFMA.FTZ R197, R197, R28, R36 ;  /* 0x0000001cc5c57223 */ /* 0x000fe20000010024 */
[----:B------:R-:W-:Y:S01]  /*2130*/  FADD.FTZ R28, R25, -R2 ;  /* 0x80000002191c7221 */ /* 0x000fe20000010000 */
[----:B-----5:R-:W-:-:S02]  /*2140*/  @P1 HADD2.F32 R2, -RZ, R90.H0_H0 ;  /* 0x2000005aff021230 */ /* 0x020fc40000004100 */
[----:B------:R-:W-:Y:S01]  /*2150*/  FMUL.FTZ R29, R59, R40 ;  /* 0x000000283b1d7220 */ /* 0x000fe20000410000 */
[----:B------:R-:W-:Y:S01]  /*2160*/  FADD.FTZ R26, R26, -R3 ;  /* 0x800000031a1a7221 */ /* 0x000fe20000010000 */
[----:B------:R-:W-:Y:S01]  /*2170*/  FADD.FTZ R0, R21, -R0 ;  /* 0x8000000015007221 */ /* 0x000fe20000010000 */
[----:B------:R-:W-:Y:S01]  /*2180*/  FADD.FTZ R34, R34, -R27 ;  /* 0x8000001b22227221 */ /* 0x000fe20000010000 */
[----:B------:R-:W-:Y:S01]  /*2190*/  @P1 FADD.FTZ R29, R29, R2 ;  /* 0x000000021d1d1221 */ /* 0x000fe20000010000 */
[--C-:B------:R-:W-:Y:S02]  /*21a0*/  @P1 HADD2.F32 R2, -RZ, R88.reuse.H1_H1 ;  /* 0x30000058ff021230 */ /* 0x100fe40000004100 */
[C---:B------:R-:W-:Y:S01]  /*21b0*/  FMUL.FTZ R27, R59.reuse, R26 ;  /* 0x0000001a3b1b7220 */ /* 0x040fe20000410000 */
[----:B------:R-:W-:Y:S01]  /*21c0*/  FADD.FTZ R178, R178, -R55 ;  /* 0x80000037b2b27221 */ /* 0x000fe20000010000 */
[----:B------:R-:W-:Y:S01]  /*21d0*/  FMUL.FTZ R25, R59, R0 ;  /* 0x000000003b197220 */ /* 0x000fe20000410000 */
[----:B------:R-:W-:-:S02]  /*21e0*/  @P1 HADD2.F32 R0, -RZ, R88.H0_H0 ;  /* 0x20000058ff001230 */ /* 0x000fc40000004100 */
[----:B------:R-:W-:Y:S01]  /*21f0*/  FADD.FTZ R46, R46, -R37 ;  /* 0x800000252e2e7221 */ /* 0x000fe20000010000 */
[----:B------:R-:W-:Y:S01]  /*2200*/  @P1 FADD.FTZ R27, R27, R2 ;  /* 0x000000021b1b1221 */ /* 0x000fe20000010000 */
[----:B------:R-:W-:Y:S01]  /*2210*/  FADD.FTZ R170, R189, -R170 ;  /* 0x800000aabdaa7221 */ /* 0x000fe20000010000 */
[----:B------:R-:W-:Y:S02]  /*2220*/  @P1 HADD2.F32 R2, -RZ, R6.H0_H0 ;  /* 0x20000006ff021230 */ /* 0x000fe40000004100 */
[----:B------:R-:W-:Y:S01]  /*2230*/  FADD.FTZ R48, R48, -R41 ;  /* 0x8000002930307221 */ /* 0x000fe20000010000 */
[----:B------:R-:W-:Y:S01]  /*2240*/  FADD.FTZ R184, R184, -R175 ;  /* 0x800000afb8b87221 */ /* 0x000fe20000010000 */
[----:B------:R-:W-:Y:S01]  /*2250*/  FADD.FTZ R36, R20, -R197 ;  /* 0x800000c514247221 */ /* 0x000fe20000010000 */
[C---:B------:R-:W-:Y:S01]  /*2260*/  FMUL.FTZ R189, R59.reuse, R178 ;  /* 0x000000b23bbd7220 */ /* 0x040fe20000410000 */
[--C-:B------:R-:W-:Y:S02]  /*2270*/  @P1 HADD2.F32 R20, -RZ, R91.reuse.H0_H0 ;  /* 0x2000005bff141230 */ /* 0x100fe40000004100 */
[----:B------:R-:W-:Y:S01]  /*2280*/  FADD.FTZ R168, R168, -R47 ;  /* 0x8000002fa8a87221 */ /* 0x000fe20000010000 */
[----:B------:R-:W-:Y:S01]  /*2290*/  FMUL.FTZ R37, R59, R46 ;  /* 0x0000002e3b257220 */ /* 0x000fe20000410000 */
[----:B------:R-:W-:Y:S01]  /*22a0*/  @P1 FADD.FTZ R25, R25, R0 ;  /* 0x0000000019191221 */ /* 0x000fe20000010000 */
[----:B------:R-:W-:Y:S01]  /*22b0*/  FADD.FTZ R194, R194, -R183 ;  /* 0x800000b7c2c27221 */ /* 0x000fe20000010000 */
[----:B------:R-:W-:-:S02]  /*22c0*/  @P1 HADD2.F32 R22, -RZ, R91.H1_H1 ;  /* 0x3000005bff161230 */ /* 0x000fc40000004100 */
[----:B------:R-:W-:Y:S01]  /*22d0*/  FADD.FTZ R30, R30, -R23 ;  /* 0x800000171e1e7221 */ /* 0x000fe20000010000 */
[----:B------:R-:W-:Y:S02]  /*22e0*/  @P1 HADD2.F32 R0, -RZ, R7.H0_H0 ;  /* 0x20000007ff001230 */ /* 0x000fe40000004100 */
[C---:B------:R-:W-:Y:S01]  /*22f0*/  FMUL.FTZ R183, R59.reuse, R48 ;  /* 0x000000303bb77220 */ /* 0x040fe20000410000 */
[----:B------:R-:W-:Y:S01]  /*2300*/  FMUL.FTZ R193, R59, R184 ;  /* 0x000000b83bc17220 */ /* 0x000fe20000410000 */
[----:B------:R-:W-:Y:S01]  /*2310*/  @P1 FADD.FTZ R189, R189, R2 ;  /* 0x00000002bdbd1221 */ /* 0x000fe20000010000 */
[----:B------:R-:W-:Y:S01]  /*2320*/  FADD.FTZ R38, R38, -R35 ;  /* 0x8000002326267221 */ /* 0x000fe20000010000 */
[----:B------:R-:W-:Y:S02]  /*2330*/  @P1 HADD2.F32 R2, -RZ, R4.H1_H1 ;  /* 0x30000004ff021230 */ /* 0x000fe40000004100 */
[----:B------:R-:W-:Y:S01]  /*2340*/  FADD.FTZ R172, R172, -R49 ;  /* 0x80000031acac7221 */ /* 0x000fe20000010000 */
[----:B------:R-:W-:Y:S01]  /*2350*/  FMUL.FTZ R35, R59, R168 ;  /* 0x000000a83b237220 */ /* 0x000fe20000410000 */
[----:B------:R-:W-:Y:S01]  /*2360*/  @P1 FADD.FTZ R37, R37, R20 ;  /* 0x0000001425251221 */ /* 0x000fe20000010000 */
[----:B------:R-:W-:-:S02]  /*2370*/  @P1 HADD2.F32 R20, -RZ, R89.H0_H0 ;  /* 0x20000059ff141230 */ /* 0x000fc40000004100 */
[----:B------:R-:W-:Y:S01]  /*2380*/  FADD.FTZ R196, R196, -R185 ;  /* 0x800000b9c4c47221 */ /* 0x000fe20000010000 */
[----:B------:R-:W-:Y:S01]  /*2390*/  FMUL.FTZ R21, R59, R30 ;  /* 0x0000001e3b157220 */ /* 0x000fe20000410000 */
[----:B------:R-:W-:Y:S01]  /*23a0*/  @P1 FADD.FTZ R183, R183, R22 ;  /* 0x00000016b7b71221 */ /* 0x000fe20000010000 */
[----:B------:R-:W-:Y:S01]  /*23b0*/  @P1 FADD.FTZ R193, R193, R0 ;  /* 0x00000000c1c11221 */ /* 0x000fe20000010000 */
[----:B------:R-:W-:Y:S02]  /*23c0*/  @P1 HADD2.F32 R22, -RZ, R89.H1_H1 ;  /* 0x30000059ff161230 */ /* 0x000fe40000004100 */
[----:B------:R-:W-:Y:S01]  /*23d0*/  FADD.FTZ R182, R182, -R173 ;  /* 0x800000adb6b67221 */ /* 0x000fe20000010000 */
[----:B------:R-:W-:Y:S02]  /*23e0*/  @P1 HADD2.F32 R0, -RZ, R5.H0_H0 ;  /* 0x20000005ff001230 */ /* 0x000fe40000004100 */
[C---:B------:R-:W-:Y:S01]  /*23f0*/  FMUL.FTZ R23, R59.reuse, R34 ;  /* 0x000000223b177220 */ /* 0x040fe20000410000 */
[----:B------:R-:W-:Y:S01]  /*2400*/  FMUL.FTZ R185, R59, R172 ;  /* 0x000000ac3bb97220 */ /* 0x000fe20000410000 */
[----:B------:R-:W-:Y:S01]  /*2410*/  @P1 FADD.FTZ R35, R35, R2 ;  /* 0x0000000223231221 */ /* 0x000fe20000010000 */
[----:B------:R-:W-:-:S02]  /*2420*/  @P1 HADD2.F32 R2, -RZ, R10.H0_H0 ;  /* 0x2000000aff021230 */ /* 0x000fc40000004100 */
[----:B------:R-:W-:Y:S01]  /*2430*/  FADD.FTZ R166, R166, -R45 ;  /* 0x8000002da6a67221 */ /* 0x000fe20000010000 */
[----:B------:R-:W-:Y:S01]  /*2440*/  FADD.FTZ R186, R186, -R177 ;  /* 0x800000b1baba7221 */ /* 0x000fe20000010000 */
[----:B------:R-:W-:Y:S01]  /*2450*/  FMUL.FTZ R175, R59, R196 ;  /* 0x000000c43baf7220 */ /* 0x000fe20000410000 */
[----:B------:R-:W-:Y:S01]  /*2460*/  @P1 FADD.FTZ R21, R21, R20 ;  /* 0x0000001415151221 */ /* 0x000fe20000010000 */
[----:B------:R-:W-:Y:S01]  /*2470*/  FADD.FTZ R56, R56, -R191 ;  /* 0x800000bf38387221 */ /* 0x000fe20000010000 */
[----:B------:R-:W-:Y:S02]  /*2480*/  @P1 HADD2.F32 R20, -RZ, R6.H1_H1 ;  /* 0x30000006ff141230 */ /* 0x000fe40000004100 */
[----:B------:R-:W-:Y:S01]  /*2490*/  FADD.FTZ R54, R54, -R57 ;  /* 0x8000003936367221 */ /* 0x000fe20000010000 */
[----:B------:R-:W-:Y:S01]  /*24a0*/  FMUL.FTZ R191, R59, R182 ;  /* 0x000000b63bbf7220 */ /* 0x000fe20000410000 */
[----:B------:R-:W-:Y:S01]  /*24b0*/  @P1 FADD.FTZ R23, R23, R22 ;  /* 0x0000001617171221 */ /* 0x000fe20000010000 */
[----:B------:R-:W-:Y:S01]  /*24c0*/  @P1 FADD.FTZ R185, R185, R0 ;  /* 0x00000000b9b91221 */ /* 0x000fe20000010000 */
[----:B------:R-:W-:Y:S01]  /*24d0*/  FADD.FTZ R42, R42, -R31 ;  /* 0x8000001f2a2a7221 */ /* 0x000fe20000010000 */
[----:B------:R-:W-:Y:S01]  /*24e0*/  FADD.FTZ R50, R50, -R195 ;  /* 0x800000c332327221 */ /* 0x000fe20000010000 */
[----:B------:R-:W-:-:S02]  /*24f0*/  @P1 HADD2.F32 R22, -RZ, R7.H1_H1 ;  /* 0x30000007ff161230 */ /* 0x000fc40000004100 */
[----:B------:R-:W-:Y:S01]  /*2500*/  FADD.FTZ R176, R176, -R53 ;  /* 0x80000035b0b07221 */ /* 0x000fe20000010000 */
[----:B------:R-:W-:Y:S02]  /*2510*/  @P1 HADD2.F32 R0, -RZ, R4.H0_H0 ;  /* 0x20000004ff001230 */ /* 0x000fe40000004100 */
[C---:B------:R-:W-:Y:S01]  /*2520*/  FMUL.FTZ R31, R59.reuse, R166 ;  /* 0x000000a63b1f7220 */ /* 0x040fe20000410000 */
[----:B------:R-:W-:Y:S01]  /*2530*/  FMUL.FTZ R195, R59, R186 ;  /* 0x000000ba3bc37220 */ /* 0x000fe20000410000 */
[----:B------:R-:W-:Y:S01]  /*2540*/  @P1 FADD.FTZ R175, R175, R2 ;  /* 0x00000002afaf1221 */ /* 0x000fe20000010000 */
[----:B------:R-:W-:Y:S01]  /*2550*/  ISETP.NE.AND.EX P2, PT, RZ, UR13, PT, P2 ;  /* 0x0000000dff007c0c */ /* 0x000fe2000bf45320 */
[----:B------:R-:W-:Y:S02]  /*2560*/  @P1 HADD2.F32 R2, -RZ, R9.H1_H1 ;  /* 0x30000009ff021230 */ /* 0x000fe40000004100 */
[----:B------:R-:W-:Y:S01]  /*2570*/  FADD.FTZ R180, R180, -R187 ;  /* 0x800000bbb4b47221 */ /* 0x000fe20000010000 */
[----:B------:R-:W-:Y:S01]  /*2580*/  FMUL.FTZ R173, R59, R54 ;  /* 0x000000363bad7220 */ /* 0x000fe20000410000 */
[----:B------:R-:W-:Y:S01]  /*2590*/  @P1 FADD.FTZ R191, R191, R20 ;  /* 0x00000014bfbf1221 */ /* 0x000fe20000010000 */
[----:B------:R-:W-:-:S02]  /*25a0*/  @P1 HADD2.F32 R20, -RZ, R5.H1_H1 ;  /* 0x30000005ff141230 */ /* 0x000fc40000004100 */
[----:B------:R-:W-:Y:S01]  /*25b0*/  FADD.FTZ R190, R190, -R181 ;  /* 0x800000b5bebe7221 */ /* 0x000fe20000010000 */
[----:B------:R-:W-:Y:S01]  /*25c0*/  FMUL.FTZ R187, R59, R176 ;  /* 0x000000b03bbb7220 */ /* 0x000fe20000410000 */
[----:B------:R-:W-:Y:S01]  /*25d0*/  @P1 FADD.FTZ R195, R195, R22 ;  /* 0x00000016c3c31221 */ /* 0x000fe20000010000 */
[----:B------:R-:W-:Y:S01]  /*25e0*/  @P1 FADD.FTZ R31, R31, R0 ;  /* 0x000000001f1f1221 */ /* 0x000fe20000010000 */
[----:B------:R-:W-:Y:S01]  /*25f0*/  FADD.FTZ R188, R188, -R179 ;  /* 0x800000b3bcbc7221 */ /* 0x000fe20000010000 */
[----:B------:R-:W-:Y:S02]  /*2600*/  @P1 HADD2.F32 R22, -RZ, R11.H0_H0 ;  /* 0x2000000bff161230 */ /* 0x000fe40000004100 */
[C---:B------:R-:W-:Y:S01]  /*2610*/  FMUL.FTZ R57, R59.reuse, R194 ;  /* 0x000000c23b397220 */ /* 0x040fe20000410000 */
[----:B------:R-:W-:Y:S02]  /*2620*/  @P1 HADD2.F32 R0, -RZ, R9.H0_H0 ;  /* 0x20000009ff001230 */ /* 0x000fe40000004100 */
[----:B------:R-:W-:Y:S01]  /*2630*/  FMUL.FTZ R179, R59, R180 ;  /* 0x000000b43bb37220 */ /* 0x000fe20000410000 */
[----:B------:R-:W-:Y:S01]  /*2640*/  @P1 FADD.FTZ R173, R173, R2 ;  /* 0x00000002adad1221 */ /* 0x000fe20000010000 */
[----:B------:R-:W-:-:S02]  /*2650*/  @P1 HADD2.F32 R2, -RZ, R8.H1_H1 ;  /* 0x30000008ff021230 */ /* 0x000fc40000004100 */
[----:B------:R-:W-:Y:S01]  /*2660*/  FMUL.FTZ R55, R59, R190 ;  /* 0x000000be3b377220 */ /* 0x000fe20000410000 */
[----:B------:R-:W-:Y:S01]  /*2670*/  @P1 FADD.FTZ R187, R187, R20 ;  /* 0x00000014bbbb1221 */ /* 0x000fe20000010000 */
[----:B------:R-:W-:Y:S02]  /*2680*/  @P1 HADD2.F32 R20, -RZ, R11.H1_H1 ;  /* 0x3000000bff141230 */ /* 0x000fe40000004100 */
[----:B------:R-:W-:Y:S01]  /*2690*/  FMUL.FTZ R181, R59, R38 ;  /* 0x000000263bb57220 */ /* 0x000fe20000410000 */
[----:B------:R-:W-:Y:S01]  /*26a0*/  @P1 FADD.FTZ R179, R179, R22 ;  /* 0x00000016b3b31221 */ /* 0x000fe20000010000 */
[----:B------:R-:W-:Y:S01]  /*26b0*/  @P1 FADD.FTZ R57, R57, R0 ;  /* 0x0000000039391221 */ /* 0x000fe20000010000 */
[----:B------:R-:W-:Y:S02]  /*26c0*/  @P1 HADD2.F32 R0, -RZ, R8.H0_H0 ;  /* 0x20000008ff001230 */ /* 0x000fe40000004100 */
[----:B------:R-:W-:Y:S01]  /*26d0*/  FADD.FTZ R52, R52, -R39 ;  /* 0x8000002734347221 */ /* 0x000fe20000010000 */
[----:B------:R-:W-:-:S02]  /*26e0*/  @P1 HADD2.F32 R22, -RZ, R12.H1_H1 ;  /* 0x3000000cff161230 */ /* 0x000fc40000004100 */
[----:B------:R-:W-:Y:S01]  /*26f0*/  FADD.FTZ R24, R24, -R51 ;  /* 0x8000003318187221 */ /* 0x000fe20000010000 */
[C---:B------:R-:W-:Y:S01]  /*2700*/  FMUL.FTZ R53, R59.reuse, R188 ;  /* 0x000000bc3b357220 */ /* 0x040fe20000410000 */
[----:B------:R-:W-:Y:S01]  /*2710*/  FMUL.FTZ R41, R59, R56 ;  /* 0x000000383b297220 */ /* 0x000fe20000410000 */
[----:B------:R-:W-:Y:S01]  /*2720*/  @P1 FADD.FTZ R55, R55, R2 ;  /* 0x0000000237371221 */ /* 0x000fe20000010000 */
[----:B------:R-:W-:Y:S01]  /*2730*/  FADD.FTZ R44, R44, -R43 ;  /* 0x8000002b2c2c7221 */ /* 0x000fe20000010000 */
[----:B------:R-:W0:Y:S01]  /*2740*/  @P2 LDC.64 R2, c[0x0][0x308] ;  /* 0x0000c200ff022b82 */ /* 0x000e220000000a00 */
[----:B------:R-:W-:Y:S01]  /*2750*/  FADD.FTZ R32, R32, -R33 ;  /* 0x8000002120207221 */ /* 0x000fe20000010000 */
[----:B------:R-:W-:Y:S01]  /*2760*/  @P1 FADD.FTZ R181, R181, R20 ;  /* 0x00000014b5b51221 */ /* 0x000fe20000010000 */
[----:B------:R-:W-:Y:S02]  /*2770*/  @P1 HADD2.F32 R20, -RZ, R10.H1_H1 ;  /* 0x3000000aff141230 */ /* 0x000fe40000004100 */
[C---:B------:R-:W-:Y:S01]  /*2780*/  FMUL.FTZ R177, R59.reuse, R52 ;  /* 0x000000343bb17220 */ /* 0x040fe20000410000 */
[----:B------:R-:W-:Y:S01]  /*2790*/  FMUL.FTZ R51, R59, R24 ;  /* 0x000000183b337220 */ /* 0x000fe20000410000 */
[----:B------:R-:W-:Y:S01]  /*27a0*/  @P1 FADD.FTZ R53, R53, R0 ;  /* 0x0000000035351221 */ /* 0x000fe20000010000 */
[----:B------:R-:W-:Y:S01]  /*27b0*/  @P1 FADD.FTZ R41, R41, R22 ;  /* 0x0000001629291221 */ /* 0x000fe20000010000 */
[----:B------:R-:W-:-:S02]  /*27c0*/  @P1 HADD2.F32 R24, -RZ, R90.H1_H1 ;  /* 0x3000005aff181230 */ /* 0x000fc40000004100 */
[C---:B------:R-:W-:Y:S01]  /*27d0*/  FMUL.FTZ R33, R59.reuse, R42 ;  /* 0x0000002a3b217220 */ /* 0x040fe20000410000 */
[----:B------:R-:W-:Y:S02]  /*27e0*/  @P1 HADD2.F32 R0, -RZ, R13.H0_H0 ;  /* 0x2000000dff001230 */ /* 0x000fe40000004100 */
[C---:B------:R-:W-:Y:S01]  /*27f0*/  FMUL.FTZ R39, R59.reuse, R170 ;  /* 0x000000aa3b277220 */ /* 0x040fe20000410000 */
[----:B------:R-:W-:Y:S02]  /*2800*/  @P1 HADD2.F32 R22, -RZ, R14.H1_H1 ;  /* 0x3000000eff161230 */ /* 0x000fe40000004100 */
[C---:B------:R-:W-:Y:S01]  /*2810*/  FMUL.FTZ R43, R59.reuse, R44 ;  /* 0x0000002c3b2b7220 */ /* 0x040fe20000410000 */
[C---:B------:R-:W-:Y:S01]  /*2820*/  FMUL.FTZ R45, R59.reuse, R32 ;  /* 0x000000203b2d7220 */ /* 0x040fe20000410000 */
[C---:B------:R-:W-:Y:S01]  /*2830*/  FMUL.FTZ R47, R59.reuse, R28 ;  /* 0x0000001c3b2f7220 */ /* 0x040fe20000410000 */
[----:B------:R-:W-:Y:S01]  /*2840*/  FMUL.FTZ R49, R59, R50 ;  /* 0x000000323b317220 */ /* 0x000fe20000410000 */
[----:B------:R-:W-:-:S02]  /*2850*/  @P1 HADD2.F32 R26, -RZ, R15.H1_H1 ;  /* 0x3000000fff1a1230 */ /* 0x000fc40000004100 */
[----:B------:R-:W-:Y:S01]  /*2860*/  FMUL.FTZ R59, R59, R36 ;  /* 0x000000243b3b7220 */ /* 0x000fe20000410000 */
[----:B------:R-:W-:Y:S01]  /*2870*/  @P1 FADD.FTZ R177, R177, R20 ;  /* 0x00000014b1b11221 */ /* 0x000fe20000010000 */
[----:B------:R-:W-:Y:S02]  /*2880*/  @P1 HADD2.F32 R20, -RZ, R12.H0_H0 ;  /* 0x2000000cff141230 */ /* 0x000fe40000004100 */
[----:B------:R-:W-:Y:S01]  /*2890*/  @P1 FADD.FTZ R33, R33, R24 ;  /* 0x0000001821211221 */ /* 0x000fe20000010000 */
[----:B------:R-:W-:Y:S01]  /*28a0*/  @P1 FADD.FTZ R43, R43, R0 ;  /* 0x000000002b2b1221 */ /* 0x000fe20000010000 */
[----:B------:R-:W-:Y:S01]  /*28b0*/  @P1 FADD.FTZ R49, R49, R22 ;  /* 0x0000001631311221 */ /* 0x000fe20000010000 */
[----:B------:R-:W-:Y:S02]  /*28c0*/  @P1 HADD2.F32 R0, -RZ, R13.H1_H1 ;  /* 0x3000000dff001230 */ /* 0x000fe40000004100 */
[----:B------:R-:W-:Y:S01]  /*28d0*/  @P1 FADD.FTZ R59, R59, R26 ;  /* 0x0000001a3b3b1221 */ /* 0x000fe20000010000 */
[----:B------:R-:W-:Y:S01]  /*28e0*/  @P2 F2FP.F16.F32.PACK_AB R22, RZ, R21 ;  /* 0x00000015ff16223e */ /* 0x000fe200000000ff */
[----:B------:R-:W-:Y:S01]  /*28f0*/  @P1 FADD.FTZ R39, R39, R20 ;  /* 0x0000001427271221 */ /* 0x000fe20000010000 */
[----:B------:R-:W-:Y:S01]  /*2900*/  @P2 F2FP.F16.F32.PACK_AB R26, RZ, R29 ;  /* 0x0000001dff1a223e */ /* 0x000fe200000000ff */
[----:B------:R-:W-:Y:S01]  /*2910*/  @P1 HADD2.F32 R20, -RZ, R14.H0_H0 ;  /* 0x2000000eff141230 */ /* 0x000fe20000004100 */
[----:B------:R-:W-:Y:S01]  /*2920*/  @P2 F2FP.F16.F32.PACK_AB R30, RZ, R37 ;  /* 0x00000025ff1e223e */ /* 0x000fe200000000ff */
[----:B------:R-:W-:Y:S01]  /*2930*/  @P1 HADD2.F32 R24, -RZ, R15.H0_H0 ;  /* 0x2000000fff181230 */ /* 0x000fe20000004100 */
[----:B------:R-:W-:Y:S01]  /*2940*/  @P2 F2FP.F16.F32.PACK_AB R28, RZ, R33 ;  /* 0x00000021ff1c223e */ /* 0x000fe200000000ff */
[----:B------:R-:W-:Y:S01]  /*2950*/  @P1 FADD.FTZ R45, R45, R0 ;  /* 0x000000002d2d1221 */ /* 0x000fe20000010000 */
[----:B------:R-:W-:Y:S01]  /*2960*/  @P2 PRMT R17, R22, 0x7610, R17 ;  /* 0x0000761016112816 */ /* 0x000fe20000000011 */
[-C--:B------:R-:W-:Y:S01]  /*2970*/  FMUL.FTZ R22, R29, R58.reuse ;  /* 0x0000003a1d167220 */ /* 0x080fe20000410000 */
[----:B------:R-:W-:Y:S01]  /*2980*/  @P2 F2FP.F16.F32.PACK_AB R32, RZ, R183 ;  /* 0x000000b7ff20223e */ /* 0x000fe200000000ff */
[----:B------:R-:W-:Y:S01]  /*2990*/  FMUL.FTZ R33, R33, R58 ;  /* 0x0000003a21217220 */ /* 0x000fe20000410000 */
[----:B------:R-:W-:Y:S01]  /*29a0*/  @P2 PRMT R18, R26, 0x7610, R18 ;  /* 0x000076101a122816 */ /* 0x000fe20000000012 */
[----:B------:R-:W-:Y:S01]  /*29b0*/  @P1 FADD.FTZ R47, R47, R20 ;  /* 0x000000142f2f1221 */ /* 0x000fe20000010000 */
[----:B------:R-:W-:Y:S01]  /*29c0*/  @P2 F2FP.F16.F32.PACK_AB R0, RZ, R25 ;  /* 0x00000019ff00223e */ /* 0x000fe200000000ff */
[----:B------:R-:W-:Y:S01]  /*29d0*/  @P1 FADD.FTZ R51, R51, R24 ;  /* 0x0000001833331221 */ /* 0x000fe20000010000 */
[----:B------:R-:W-:Y:S01]  /*29e0*/  @P2 PRMT R19, R30, 0x7610, R19 ;  /* 0x000076101e132816 */ /* 0x000fe20000000013 */
[----:B0-----:R-:W-:Y:S01]  /*29f0*/  @P2 IMAD.WIDE.U32 R2, R171, 0x10, R2 ;  /* 0x00000010ab022825 */ /* 0x001fe200078e0002 */
[----:B------:R-:W-:-:S03]  /*2a00*/  @P2 PRMT R18, R18, 0x5410, R28 ;  /* 0x0000541012122816 */ /* 0x000fc6000000001c */
[-C--:B------:R-:W-:Y:S01]  /*2a10*/  FMUL.FTZ R21, R21, R58.reuse ;  /* 0x0000003a15157220 */ /* 0x080fe20000410000 */
[----:B------:R-:W-:Y:S01]  /*2a20*/  @P2 F2FP.F16.F32.PACK_AB R24, RZ, R23 ;  /* 0x00000017ff18223e */ /* 0x000fe200000000ff */
[----:B------:R-:W0:Y:S01]  /*2a30*/  LDC.64 R28, c[0x0][0x2f8] ;  /* 0x0000be00ff1c7b82 */ /* 0x000e220000000a00 */
[----:B------:R-:W-:Y:S01]  /*2a40*/  @P2 F2FP.F16.F32.PACK_AB R20, RZ, R27 ;  /* 0x0000001bff14223e */ /* 0x000fe200000000ff */
[-C--:B------:R-:W-:Y:S01]  /*2a50*/  FMUL.FTZ R37, R37, R58.reuse ;  /* 0x0000003a25257220 */ /* 0x080fe20000410000 */
[----:B------:R-:W-:Y:S01]  /*2a60*/  @P2 PRMT R16, R0, 0x7610, R16 ;  /* 0x0000761000102816 */ /* 0x000fe20000000010 */
[-C--:B------:R-:W-:Y:S01]  /*2a70*/  FMUL.FTZ R27, R27, R58.reuse ;  /* 0x0000003a1b1b7220 */ /* 0x080fe20000410000 */
[----:B------:R-:W-:Y:S01]  /*2a80*/  @P2 PRMT R19, R19, 0x5410, R32 ;  /* 0x0000541013132816 */ /* 0x000fe20000000020 */
[----:B------:R-:W-:Y:S01]  /*2a90*/  FMUL.FTZ R48, R195, R58 ;  /* 0x0000003ac3307220 */ /* 0x000fe20000410000 */
[----:B------:R-:W-:Y:S01]  /*2aa0*/  F2FP.F16.F32.PACK_AB R22, R33, R22 ;  /* 0x000000162116723e */ /* 0x000fe200000000ff */
[-C--:B------:R-:W-:Y:S01]  /*2ab0*/  FMUL.FTZ R26, R189, R58.reuse ;  /* 0x0000003abd1a7220 */ /* 0x080fe20000410000 */
[----:B------:R-:W1:Y:S01]  /*2ac0*/  @P2 LDC.64 R32, c[0x0][0x308] ;  /* 0x0000c200ff202b82 */ /* 0x000e620000000a00 */
[----:B------:R-:W-:Y:S01]  /*2ad0*/  @P2 PRMT R17, R17, 0x5410, R24 ;  /* 0x0000541011112816 */ /* 0x000fe20000000018 */
[-C--:B------:R-:W-:Y:S01]  /*2ae0*/  FMUL.FTZ R24, R31, R58.reuse ;  /* 0x0000003a1f187220 */ /* 0x080fe20000410000 */
[----:B------:R-:W-:Y:S01]  /*2af0*/  @P2 PRMT R16, R16, 0x5410, R20 ;  /* 0x0000541010102816 */ /* 0x000fe20000000014 */
[-C--:B------:R-:W-:Y:S01]  /*2b00*/  FMUL.FTZ R20, R183, R58.reuse ;  /* 0x0000003ab7147220 */ /* 0x080fe20000410000 */
[----:B------:R-:W-:Y:S01]  /*2b10*/  @P2 F2FP.F16.F32.PACK_AB R42, RZ, R193 ;  /* 0x000000c1ff2a223e */ /* 0x000fe200000000ff */
[-C--:B------:R-:W-:Y:S01]  /*2b20*/  FMUL.FTZ R193, R193, R58.reuse ;  /* 0x0000003ac1c17220 */ /* 0x080fe20000410000 */
[----:B------:R-:W-:Y:S01]  /*2b30*/  @P2 F2FP.F16.F32.PACK_AB R34, RZ, R189 ;  /* 0x000000bdff22223e */ /* 0x000fe200000000ff */
[----:B------:R2:W-:Y:S01]  /*2b40*/  @P2 STG.E.128 desc[UR4][R2.64], R16 ;  /* 0x0000001002002986 */ /* 0x0005e2000c101d04 */
[----:B------:R-:W-:Y:S01]  /*2b50*/  @P2 F2FP.F16.F32.PACK_AB R30, RZ, R185 ;  /* 0x000000b9ff1e223e */ /* 0x000fe200000000ff */
[----:B------:R-:W-:Y:S01]  /*2b60*/  FMUL.FTZ R46, R187, R58 ;  /* 0x0000003abb2e7220 */ /* 0x000fe20000410000 */
[----:B------:R-:W-:-:S02]  /*2b70*/  @P2 F2FP.F16.F32.PACK_AB R0, RZ, R31 ;  /* 0x0000001fff00223e */ /* 0x000fc400000000ff */
[----:B------:R-:W-:Y:S01]  /*2b80*/  @P2 F2FP.F16.F32.PACK_AB R38, RZ, R35 ;  /* 0x00000023ff26223e */ /* 0x000fe200000000ff */
[-C--:B------:R-:W-:Y:S01]  /*2b90*/  FMUL.FTZ R35, R35, R58.reuse ;  /* 0x0000003a23237220 */ /* 0x080fe20000410000 */
[----:B------:R-:W-:Y:S01]  /*2ba0*/  @P2 F2FP.F16.F32.PACK_AB R36, RZ, R191 ;  /* 0x000000bfff24223e */ /* 0x000fe200000000ff */
[----:B------:R-:W-:Y:S01]  /*2bb0*/  FMUL.FTZ R191, R191, R58 ;  /* 0x0000003abfbf7220 */ /* 0x000fe20000410000 */
[----:B------:R-:W-:Y:S02]  /*2bc0*/  @P2 F2FP.F16.F32.PACK_AB R44, RZ, R195 ;  /* 0x000000c3ff2c223e */ /* 0x000fe400000000ff */
[----:B------:R-:W-:Y:S02]  /*2bd0*/  @P2 F2FP.F16.F32.PACK_AB R40, RZ, R187 ;  /* 0x000000bbff28223e */ /* 0x000fe400000000ff */
[----:B------:R-:W-:Y:S02]  /*2be0*/  F2FP.F16.F32.PACK_AB R24, R35, R24 ;  /* 0x000000182318723e */ /* 0x000fe400000000ff */
[----:B------:R-:W-:Y:S01]  /*2bf0*/  F2FP.F16.F32.PACK_AB R26, R191, R26 ;  /* 0x0000001abf1a723e */ /* 0x000fe200000000ff */
[-C--:B--2---:R-:W-:Y:S01]  /*2c00*/  FMUL.FTZ R2, R23, R58.reuse ;  /* 0x0000003a17027220 */ /* 0x084fe20000410000 */
[----:B------:R-:W-:Y:S01]  /*2c10*/  F2FP.F16.F32.PACK_AB R23, R20, R37 ;  /* 0x000000251417723e */ /* 0x000fe200000000ff */
[-C--:B------:R-:W-:Y:S01]  /*2c20*/  FMUL.FTZ R20, R25, R58.reuse ;  /* 0x0000003a19147220 */ /* 0x080fe20000410000 */
[----:B------:R-:W-:Y:S01]  /*2c30*/  FMUL.FTZ R25, R185, R58 ;  /* 0x0000003ab9197220 */ /* 0x000fe20000410000 */
[----:B------:R-:W-:-:S02]  /*2c40*/  @P2 PRMT R19, R42, 0x7610, R19 ;  /* 0x000076102a132816 */ /* 0x000fc40000000013 */
[----:B------:R-:W-:Y:S02]  /*2c50*/  F2FP.F16.F32.PACK_AB R21, R2, R21 ;  /* 0x000000150215723e */ /* 0x000fe400000000ff */
[----:B------:R-:W2:Y:S01]  /*2c60*/  @P2 LDC.64 R2, c[0x0][0x308] ;  /* 0x0000c200ff022b82 */ /* 0x000ea20000000a00 */
[----:B------:R-:W-:Y:S01]  /*2c70*/  @P2 PRMT R18, R34, 0x7610, R18 ;  /* 0x0000761022122816 */ /* 0x000fe20000000012 */
[----:B-1----:R-:W-:Y:S01]  /*2c80*/  @P2 IMAD.WIDE.U32 R34, R169, 0x10, R32 ;  /* 0x00000010a9222825 */ /* 0x002fe200078e0020 */
[----:B------:R-:W-:Y:S02]  /*2c90*/  @P2 PRMT R17, R30, 0x7610, R17 ;  /* 0x000076101e112816 */ /* 0x000fe40000000011 */
[----:B------:R-:W-:Y:S01]  /*2ca0*/  @P2 PRMT R16, R0, 0x7610, R16 ;  /* 0x0000761000102816 */ /* 0x000fe20000000010 */
[----:B0-----:R-:W-:Y:S01]  /*2cb0*/  IMAD.WIDE.U32 R30, R171, 0x10, R28 ;  /* 0x00000010ab1e7825 */ /* 0x001fe200078e001c */
[----:B------:R-:W-:Y:S02]  /*2cc0*/  F2FP.F16.F32.PACK_AB R20, R27, R20 ;  /* 0x000000141b14723e */ /* 0x000fe400000000ff */
[----:B------:R-:W-:Y:S01]  /*2cd0*/  @P2 PRMT R19, R19, 0x5410, R44 ;  /* 0x0000541013132816 */ /* 0x000fe2000000002c */
[----:B------:R-:W-:Y:S01]  /*2ce0*/  IMAD.WIDE.U32 R32, R167, 0x10, R28 ;  /* 0x00000010a7207825 */ /* 0x000fe200078e001c */
[----:B------:R-:W-:Y:S01]  /*2cf0*/  @P2 PRMT R18, R18, 0x5410, R36 ;  /* 0x0000541012122816 */ /* 0x000fe20000000024 */
[----:B------:R0:W-:Y:S01]  /*2d00*/  STG.E.128 desc[UR4][R30.64], R20 ;  /* 0x000000141e007986 */ /* 0x0001e2000c101d04 */
[----:B------:R-:W-:Y:S01]  /*2d10*/  @P2 PRMT R17, R17, 0x5410, R40 ;  /* 0x0000541011112816 */ /* 0x000fe20000000028 */
[----:B------:R-:W-:Y:S01]  /*2d20*/  IMAD.WIDE.U32 R36, R169, 0x10, R28 ;  /* 0x00000010a9247825 */ /* 0x000fe200078e001c */
[----:B------:R-:W-:-:S02]  /*2d30*/  @P2 PRMT R16, R16, 0x5410, R38 ;  /* 0x0000541010102816 */ /* 0x000fc40000000026 */
[----:B------:R-:W-:Y:S01]  /*2d40*/  F2FP.F16.F32.PACK_AB R27, R48, R193 ;  /* 0x000000c1301b723e */ /* 0x000fe200000000ff */
[C---:B------:R-:W-:Y:S01]  /*2d50*/  IMAD.WIDE.U32 R28, R163.reuse, 0x10, R28 ;  /* 0x00000010a31c7825 */ /* 0x040fe200078e001c */
[----:B------:R-:W-:Y:S01]  /*2d60*/  F2FP.F16.F32.PACK_AB R25, R46, R25 ;  /* 0x000000192e19723e */ /* 0x000fe200000000ff */
[----:B------:R1:W-:Y:S01]  /*2d70*/  @P2 STG.E.128 desc[UR4][R34.64], R16 ;  /* 0x0000001022002986 */ /* 0x0003e2000c101d04 */
[----:B------:R-:W-:Y:S02]  /*2d80*/  @P2 F2FP.F16.F32.PACK_AB R38, RZ, R179 ;  /* 0x000000b3ff26223e */ /* 0x000fe400000000ff */
[----:B------:R-:W-:Y:S01]  /*2d90*/  @P2 F2FP.F16.F32.PACK_AB R0, RZ, R53 ;  /* 0x00000035ff00223e */ /* 0x000fe200000000ff */
[----:B------:R3:W-:Y:S01]  /*2da0*/  STG.E.128 desc[UR4][R36.64], R24 ;  /* 0x0000001824007986 */ /* 0x0007e2000c101d04 */
[----:B------:R-:W-:Y:S01]  /*2db0*/  @P2 F2FP.F16.F32.PACK_AB R40, RZ, R181 ;  /* 0x000000b5ff28223e */ /* 0x000fe200000000ff */
[----:B--2---:R-:W-:Y:S01]  /*2dc0*/  @P2 IMAD.WIDE.U32 R2, R163, 0x10, R2 ;  /* 0x00000010a3022825 */ /* 0x004fe200078e0002 */
[----:B0-----:R-:W-:-:S03]  /*2dd0*/  @P2 F2FP.F16.F32.PACK_AB R31, RZ, R57 ;  /* 0x00000039ff1f223e */ /* 0x001fc600000000ff */
[-C--:B------:R-:W-:Y:S01]  /*2de0*/  FMUL.FTZ R21, R57, R58.reuse ;  /* 0x0000003a39157220 */ /* 0x080fe20000410000 */
[-C--:B------:R-:W-:Y:S01]  /*2df0*/  FMUL.FTZ R20, R53, R58.reuse ;  /* 0x0000003a35147220 */ /* 0x080fe20000410000 */
[----:B------:R-:W-:Y:S01]  /*2e00*/  @P2 F2FP.F16.F32.PACK_AB R30, RZ, R173 ;  /* 0x000000adff1e223e */ /* 0x000fe200000000ff */
[-C--:B------:R-:W-:Y:S01]  /*2e10*/  FMUL.FTZ R23, R179, R58.reuse ;  /* 0x0000003ab3177220 */ /* 0x080fe20000410000 */
[-C--:B------:R-:W-:Y:S01]  /*2e20*/  FMUL.FTZ R22, R175, R58.reuse ;  /* 0x0000003aaf167220 */ /* 0x080fe20000410000 */
[----:B-1----:R-:W-:Y:S01]  /*2e30*/  @P2 F2FP.F16.F32.PACK_AB R35, RZ, R175 ;  /* 0x000000afff23223e */ /* 0x002fe200000000ff */
[-C--:B------:R-:W-:Y:S01]  /*2e40*/  FMUL.FTZ R34, R181, R58.reuse ;  /* 0x0000003ab5227220 */ /* 0x080fe20000410000 */
[----:B------:R-:W-:Y:S01]  /*2e50*/  @P2 PRMT R19, R38, 0x7610, R19 ;  /* 0x0000761026132816 */ /* 0x000fe20000000013 */
[----:B---3--:R-:W0:Y:S01]  /*2e60*/  @P2 LDC.64 R24, c[0x0][0x308] ;  /* 0x0000c200ff182b82 */ /* 0x008e220000000a00 */
[-C--:B------:R-:W-:Y:S01]  /*2e70*/  FMUL.FTZ R26, R173, R58.reuse ;  /* 0x0000003aad1a7220 */ /* 0x080fe20000410000 */
[-C--:B------:R-:W-:Y:S01]  /*2e80*/  FMUL.FTZ R27, R55, R58.reuse ;  /* 0x0000003a371b7220 */ /* 0x080fe20000410000 */
[----:B------:R-:W-:Y:S01]  /*2e90*/  @P2 F2FP.F16.F32.PACK_AB R37, RZ, R177 ;  /* 0x000000b1ff25223e */ /* 0x000fe200000000ff */
[----:B------:R-:W-:Y:S01]  /*2ea0*/  FMUL.FTZ R177, R177, R58 ;  /* 0x0000003ab1b17220 */ /* 0x000fe20000410000 */
[----:B------:R-:W-:-:S02]  /*2eb0*/  @P2 F2FP.F16.F32.PACK_AB R55, RZ, R55 ;  /* 0x00000037ff37223e */ /* 0x000fc400000000ff */
[----:B------:R-:W-:Y:S02]  /*2ec0*/  @P2 PRMT R18, R35, 0x7610, R18 ;  /* 0x0000761023122816 */ /* 0x000fe40000000012 */
[----:B------:R-:W-:Y:S02]  /*2ed0*/  @P2 PRMT R17, R31, 0x7610, R17 ;  /* 0x000076101f112816 */ /* 0x000fe40000000011 */
[----:B------:R-:W-:Y:S02]  /*2ee0*/  @P2 PRMT R16, R0, 0x7610, R16 ;  /* 0x0000761000102816 */ /* 0x000fe40000000010 */
[----:B------:R-:W-:Y:S02]  /*2ef0*/  F2FP.F16.F32.PACK_AB R21, R26, R21 ;  /* 0x000000151a15723e */ /* 0x000fe400000000ff */
[----:B------:R-:W-:Y:S02]  /*2f00*/  F2FP.F16.F32.PACK_AB R20, R27, R20 ;  /* 0x000000141b14723e */ /* 0x000fe400000000ff */
[----:B------:R-:W1:Y:S01]  /*2f10*/  LDC.64 R26, c[0x0][0x210] ;  /* 0x00008400ff1a7b82 */ /* 0x000e620000000a00 */
[----:B------:R-:W-:-:S02]  /*2f20*/  @P2 PRMT R19, R19, 0x5410, R40 ;  /* 0x0000541013132816 */ /* 0x000fc40000000028 */
[----:B------:R-:W-:Y:S02]  /*2f30*/  @P2 PRMT R18, R18, 0x5410, R37 ;  /* 0x0000541012122816 */ /* 0x000fe40000000025 */
[----:B------:R-:W-:Y:S02]  /*2f40*/  @P2 PRMT R17, R17, 0x5410, R30 ;  /* 0x0000541011112816 */ /* 0x000fe4000000001e */
[----:B------:R-:W-:Y:S01]  /*2f50*/  @P2 PRMT R16, R16, 0x5410, R55 ;  /* 0x0000541010102816 */ /* 0x000fe20000000037 */
[----:B0-----:R-:W-:Y:S01]  /*2f60*/  @P2 IMAD.WIDE.U32 R24, R165, 0x10, R24 ;  /* 0x00000010a5182825 */ /* 0x001fe200078e0018 */
[----:B------:R-:W-:-:S03]  /*2f70*/  F2FP.F16.F32.PACK_AB R23, R34, R23 ;  /* 0x000000172217723e */ /* 0x000fc600000000ff */
[----:B------:R-:W-:Y:S01]  /*2f80*/  FMUL.FTZ R34, R41, R58 ;  /* 0x0000003a29227220 */ /* 0x000fe20000410000 */
[----:B------:R-:W-:Y:S01]  /*2f90*/  F2FP.F16.F32.PACK_AB R22, R177, R22 ;  /* 0x00000016b116723e */ /* 0x000fe200000000ff */
[----:B------:R0:W-:Y:S01]  /*2fa0*/  @P2 STG.E.128 desc[UR4][R2.64], R16 ;  /* 0x0000001002002986 */ /* 0x0001e2000c101d04 */
[----:B------:R-:W-:Y:S01]  /*2fb0*/  @P2 F2FP.F16.F32.PACK_AB R0, RZ, R39 ;  /* 0x00000027ff00223e */ /* 0x000fe200000000ff */
[----:B------:R-:W-:Y:S01]  /*2fc0*/  FMUL.FTZ R39, R39, R58 ;  /* 0x0000003a27277220 */ /* 0x000fe20000410000 */
[----:B------:R-:W-:Y:S01]  /*2fd0*/  @P2 F2FP.F16.F32.PACK_AB R31, RZ, R47 ;  /* 0x0000002fff1f223e */ /* 0x000fe200000000ff */
[----:B------:R2:W-:Y:S01]  /*2fe0*/  STG.E.128 desc[UR4][R28.64], R20 ;  /* 0x000000141c007986 */ /* 0x0005e2000c101d04 */
[----:B------:R-:W-:Y:S02]  /*2ff0*/  @P2 F2FP.F16.F32.PACK_AB R30, RZ, R45 ;  /* 0x0000002dff1e223e */ /* 0x000fe400000000ff */
[----:B-1----:R-:W-:-:S04]  /*3000*/  LEA R131, R26, R131, 0x2 ;  /* 0x000000831a837211 */ /* 0x002fc800078e10ff */
[----:B------:R-:W-:Y:S02]  /*3010*/  ISETP.GE.AND P1, PT, R131, R27, PT ;  /* 0x0000001b8300720c */ /* 0x000fe40003f26270 */
[----:B0-----:R-:W-:Y:S01]  /*3020*/  @P2 F2FP.F16.F32.PACK_AB R3, RZ, R41 ;  /* 0x00000029ff03223e */ /* 0x001fe200000000ff */
[-C--:B------:R-:W-:Y:S01]  /*3030*/  FMUL.FTZ R2, R45, R58.reuse ;  /* 0x0000003a2d027220 */ /* 0x080fe20000410000 */
[----:B------:R-:W-:Y:S01]  /*3040*/  @P2 PRMT R16, R0, 0x7610, R16 ;  /* 0x0000761000102816 */ /* 0x000fe20000000010 */
[-C--:B--2---:R-:W-:Y:S01]  /*3050*/  FMUL.FTZ R23, R51, R58.reuse ;  /* 0x0000003a33177220 */ /* 0x084fe20000410000 */
[----:B------:R-:W-:Y:S01]  /*3060*/  @P2 F2FP.F16.F32.PACK_AB R29, RZ, R43 ;  /* 0x0000002bff1d223e */ /* 0x000fe200000000ff */
[-C--:B------:R-:W-:Y:S01]  /*3070*/  FMUL.FTZ R22, R47, R58.reuse ;  /* 0x0000003a2f167220 */ /* 0x080fe20000410000 */
[----:B------:R-:W-:Y:S01]  /*3080*/  @P2 F2FP.F16.F32.PACK_AB R51, RZ, R51 ;  /* 0x00000033ff33223e */ /* 0x000fe200000000ff */
[-C--:B------:R-:W-:Y:S01]  /*3090*/  FMUL.FTZ R20, R59, R58.reuse ;  /* 0x0000003a3b147220 */ /* 0x080fe20000410000 */
[-C--:B------:R-:W-:Y:S01]  /*30a0*/  FMUL.FTZ R21, R49, R58.reuse ;  /* 0x0000003a31157220 */ /* 0x080fe20000410000 */
[----:B------:R-:W-:Y:S01]  /*30b0*/  FMUL.FTZ R43, R43, R58 ;  /* 0x0000003a2b2b7220 */ /* 0x000fe20000410000 */
[----:B------:R-:W-:-:S02]  /*30c0*/  @P2 F2FP.F16.F32.PACK_AB R49, RZ, R49 ;  /* 0x00000031ff31223e */ /* 0x000fc400000000ff */
[----:B------:R-:W-:Y:S02]  /*30d0*/  @P2 F2FP.F16.F32.PACK_AB R59, RZ, R59 ;  /* 0x0000003bff3b223e */ /* 0x000fe400000000ff */
[----:B------:R-:W-:Y:S02]  /*30e0*/  @P2 PRMT R17, R29, 0x7610, R17 ;  /* 0x000076101d112816 */ /* 0x000fe40000000011 */
[----:B------:R-:W-:Y:S02]  /*30f0*/  @P2 PRMT R18, R31, 0x7610, R18 ;  /* 0x000076101f122816 */ /* 0x000fe40000000012 */
[----:B------:R-:W-:Y:S02]  /*3100*/  @P2 PRMT R19, R51, 0x7610, R19 ;  /* 0x0000761033132816 */ /* 0x000fe40000000013 */
[----:B------:R-:W-:Y:S02]  /*3110*/  F2FP.F16.F32.PACK_AB R23, R20, R23 ;  /* 0x000000171417723e */ /* 0x000fe400000000ff */
[----:B------:R-:W-:-:S02]  /*3120*/  F2FP.F16.F32.PACK_AB R22, R21, R22 ;  /* 0x000000161516723e */ /* 0x000fc400000000ff */
[----:B------:R-:W-:Y:S02]  /*3130*/  @P2 PRMT R16, R16, 0x5410, R3 ;  /* 0x0000541010102816 */ /* 0x000fe40000000003 */
[----:B------:R-:W-:Y:S02]  /*3140*/  @P2 PRMT R17, R17, 0x5410, R30 ;  /* 0x0000541011112816 */ /* 0x000fe4000000001e */
[----:B------:R-:W-:Y:S02]  /*3150*/  @P2 PRMT R18, R18, 0x5410, R49 ;  /* 0x0000541012122816 */ /* 0x000fe40000000031 */
[----:B------:R-:W-:Y:S02]  /*3160*/  @P2 PRMT R19, R19, 0x5410, R59 ;  /* 0x0000541013132816 */ /* 0x000fe4000000003b */
[----:B------:R-:W-:Y:S02]  /*3170*/  F2FP.F16.F32.PACK_AB R21, R2, R43 ;  /* 0x0000002b0215723e */ /* 0x000fe400000000ff */
[----:B------:R-:W-:Y:S01]  /*3180*/  F2FP.F16.F32.PACK_AB R20, R34, R39 ;  /* 0x000000272214723e */ /* 0x000fe200000000ff */
[----:B------:R0:W-:Y:S04]  /*3190*/  @P2 STG.E.128 desc[UR4][R24.64], R16 ;  /* 0x0000001018002986 */ /* 0x0001e8000c101d04 */
[----:B------:R0:W-:Y:S01]  /*31a0*/  STG.E.128 desc[UR4][R32.64], R20 ;  /* 0x0000001420007986 */ /* 0x0001e2000c101d04 */
[----:B------:R-:W-:Y:S05]  /*31b0*/  @!P1 BRA `(.L_x_1572) ;  /* 0xffffffd400889947 */ /* 0x000fea000383ffff */
[----:B------:R-:W-:Y:S05]  /*31c0*/  BSYNC B1 ;  /* 0x0000000000017941 */ /* 0x000fea0003800000 */
.L_x_1570:
        /* <DEDUP_REMOVED lines=19> */
[----:B0-----:R-:W-:Y:S02]  /*3300*/  MOV R16, R94 ;  /* 0x0000005e00107202 */ /* 0x001fe40000000f00 */
        /* <DEDUP_REMOVED lines=43> */
.L_x_1569:
[----:B------:R-:W-:Y:S05]  /*35c0*/  BSYNC B0 ;  /* 0x0000000000007941 */ /* 0x000fea0003800000 */
.L_x_1567:
        /* <DEDUP_REMOVED lines=187> */
.L_x_1571:
        /* <DEDUP_REMOVED lines=8> */
.L_x_1574:
[----:B------:R-:W-:Y:S05]  /*4200*/  BSYNC B2 ;  /* 0x0000000000027941 */ /* 0x000fea0003800000 */
.L_x_1573:
        /* <DEDUP_REMOVED lines=8> */
.L_x_1575:
[----:B------:R-:W-:Y:S01]  /*4290*/  FADD.FTZ R2, R107, R2 ;  /* 0x000000026b027221 */ /* 0x000fe20000010000 */
[----:B------:R-:W-:-:S04]  /*42a0*/  HFMA2.MMA R202, -RZ, RZ, 0, 1.1920928955078125e-07 ;  /* 0x00000002ffca7435 */ /* 0x000fc800000001ff */
[----:B------:R-:W-:Y:S02]  /*42b0*/  MOV R205, R2 ;  /* 0x0000000200cd7202 */ /* 0x000fe40000000f00 */
[----:B------:R-:W-:-:S07]  /*42c0*/  MOV R28, R203 ;  /* 0x000000cb001c7202 */ /* 0x000fce0000000f00 */
[----:B------:R-:W-:Y:S05]  /*42d0*/  WARPSYNC.COLLECTIVE R200, `(.L_x_1576) ;  /* 0x00000000c8087348 */ /* 0x000fea0003c00000 */
[----:B------:R0:W1:Y:S02]  /*42e0*/  SHFL.BFLY P3, R203, R205, R202, R207 ;  /* 0x0c0000cacdcb7389 */ /* 0x00006400000600cf */
[----:B01----:R-:W-:Y:S01]  /*42f0*/  ENDCOLLECTIVE ;  /* 0x000000000000791b */ /* 0x003fe20003800000 */
.L_x_1576:
[----:B------:R-:W-:-:S05]  /*4300*/  FADD.FTZ R28, R109, R28 ;  /* 0x0000001c6d1c7221 */ /* 0x000fca0000010000 */
[----:B------:R-:W-:Y:S02]  /*4310*/  MOV R205, R28 ;  /* 0x0000001c00cd7202 */ /* 0x000fe40000000f00 */
[----:B------:R-:W-:-:S07]  /*4320*/  MOV R51, R203 ;  /* 0x000000cb00337202 */ /* 0x000fce0000000f00 */
[----:B------:R-:W-:Y:S05]  /*4330*/  WARPSYNC.COLLECTIVE R200, `(.L_x_1577) ;  /* 0x00000000c8087348 */ /* 0x000fea0003c00000 */
[----:B------:R0:W1:Y:S02]  /*4340*/  SHFL.BFLY P3, R203, R205, R202, R207 ;  /* 0x0c0000cacdcb7389 */ /* 0x00006400000600cf */
[----:B01----:R-:W-:Y:S01]  /*4350*/  ENDCOLLECTIVE ;  /* 0x000000000000791b */ /* 0x003fe20003800000 */
.L_x_1577:
[----:B------:R-:W-:Y:S01]  /*4360*/  FADD.FTZ R51, R2, R51 ;  /* 0x0000003302337221 */ /* 0x000fe20000010000 */
[----:B------:R-:W-:-:S04]  /*4370*/  HFMA2.MMA R202, -RZ, RZ, 0, 2.384185791015625e-07 ;  /* 0x00000004ffca7435 */ /* 0x000fc800000001ff */
[----:B------:R-:W-:Y:S02]  /*4380*/  MOV R205, R51 ;  /* 0x0000003300cd7202 */ /* 0x000fe40000000f00 */
[----:B------:R-:W-:-:S07]  /*4390*/  MOV R199, R203 ;  /* 0x000000cb00c77202 */ /* 0x000fce0000000f00 */
[----:B------:R-:W-:Y:S05]  /*43a0*/  WARPSYNC.COLLECTIVE R200, `(.L_x_1578) ;  /* 0x00000000c8087348 */ /* 0x000fea0003c00000 */
[----:B------:R0:W1:Y:S02]  /*43b0*/  SHFL.BFLY P3, R203, R205, R202, R207 ;  /* 0x0c0000cacdcb7389 */ /* 0x00006400000600cf */
[----:B01----:R-:W-:Y:S01]  /*43c0*/  ENDCOLLECTIVE ;  /* 0x000000000000791b */ /* 0x003fe20003800000 */
.L_x_1578:
[----:B------:R-:W-:-:S05]  /*43d0*/  FADD.FTZ R199, R28, R199 ;  /* 0x000000c71cc77221 */ /* 0x000fca0000010000 */
[----:B------:R-:W-:Y:S02]  /*43e0*/  MOV R205, R199 ;  /* 0x000000c700cd7202 */ /* 0x000fe40000000f00 */
[----:B------:R-:W-:-:S07]  /*43f0*/  MOV R36, R203 ;  /* 0x000000cb00247202 */ /* 0x000fce0000000f00 */
[----:B------:R-:W-:Y:S05]  /*4400*/  WARPSYNC.COLLECTIVE R200, `(.L_x_1579) ;  /* 0x00000000c8087348 */ /* 0x000fea0003c00000 */
[----:B------:R0:W1:Y:S02]  /*4410*/  SHFL.BFLY P3, R203, R205, R202, R207 ;  /* 0x0c0000cacdcb7389 */ /* 0x00006400000600cf */
[----:B01----:R-:W-:Y:S01]  /*4420*/  ENDCOLLECTIVE ;  /* 0x000000000000791b */ /* 0x003fe20003800000 */
.L_x_1579:
[----:B------:R-:W-:Y:S01]  /*4430*/  FADD.FTZ R36, R51, R36 ;  /* 0x0000002433247221 */ /* 0x000fe20000010000 */
[----:B------:R-:W-:-:S04]  /*4440*/  HFMA2.MMA R202, -RZ, RZ, 0, 4.76837158203125e-07 ;  /* 0x00000008ffca7435 */ /* 0x000fc800000001ff */
[----:B------:R-:W-:Y:S02]  /*4450*/  MOV R205, R36 ;  /* 0x0000002400cd7202 */ /* 0x000fe40000000f00 */
[----:B------:R-:W-:-:S07]  /*4460*/  MOV R192, R203 ;  /* 0x000000cb00c07202 */ /* 0x000fce0000000f00 */
[----:B------:R-:W-:Y:S05]  /*4470*/  WARPSYNC.COLLECTIVE R200, `(.L_x_1580) ;  /* 0x00000000c8087348 */ /* 0x000fea0003c00000 */
[----:B------:R0:W1:Y:S02]  /*4480*/  SHFL.BFLY P3, R203, R205, R202, R207 ;  /* 0x0c0000cacdcb7389 */ /* 0x00006400000600cf */
[----:B01----:R-:W-:Y:S01]  /*4490*/  ENDCOLLECTIVE ;  /* 0x000000000000791b */ /* 0x003fe20003800000 */
.L_x_1580:
[----:B------:R-:W-:-:S05]  /*44a0*/  FADD.FTZ R192, R199, R192 ;  /* 0x000000c0c7c07221 */ /* 0x000fca0000010000 */
[----:B------:R-:W-:Y:S02]  /*44b0*/  MOV R205, R192 ;  /* 0x000000c000cd7202 */ /* 0x000fe40000000f00 */
[----:B------:R-:W-:-:S07]  /*44c0*/  MOV R107, R203 ;  /* 0x000000cb006b7202 */ /* 0x000fce0000000f00 */
[----:B------:R-:W-:Y:S05]  /*44d0*/  WARPSYNC.COLLECTIVE R200, `(.L_x_1581) ;  /* 0x00000000c8087348 */ /* 0x000fea0003c00000 */
[----:B------:R0:W1:Y:S02]  /*44e0*/  SHFL.BFLY P3, R203, R205, R202, R207 ;  /* 0x0c0000cacdcb7389 */ /* 0x00006400000600cf */
[----:B01----:R-:W-:Y:S01]  /*44f0*/  ENDCOLLECTIVE ;  /* 0x000000000000791b */ /* 0x003fe20003800000 */
.L_x_1581:
        /* <DEDUP_REMOVED lines=8> */
.L_x_1582:
[----:B------:R-:W-:Y:S01]  /*4580*/  FADD.FTZ R2, R192, R109 ;  /* 0x0000006dc0027221 */ /* 0x000fe20000010000 */
[----:B------:R-:W-:-:S04]  /*4590*/  MOV R109, R174 ;  /* 0x000000ae006d7202 */ /* 0x000fc80000000f00 */
[----:B------:R-:W-:Y:S02]  /*45a0*/  MOV R205, R2 ;  /* 0x0000000200cd7202 */ /* 0x000fe40000000f00 */
[----:B------:R-:W-:-:S07]  /*45b0*/  MOV R201, R203 ;  /* 0x000000cb00c97202 */ /* 0x000fce0000000f00 */
[----:B------:R-:W-:Y:S05]  /*45c0*/  WARPSYNC.COLLECTIVE R200, `(.L_x_1583) ;  /* 0x00000000c8087348 */ /* 0x000fea0003c00000 */
[----:B------:R0:W1:Y:S02]  /*45d0*/  SHFL.BFLY P3, R203, R205, R202, R207 ;  /* 0x0c0000cacdcb7389 */ /* 0x00006400000600cf */
[----:B01----:R-:W-:Y:S01]  /*45e0*/  ENDCOLLECTIVE ;  /* 0x000000000000791b */ /* 0x003fe20003800000 */
.L_x_1583:
[----:B------:R-:W-:Y:S05]  /*45f0*/  BRA `(.L_x_1584) ;  /* 0xffffffd800307947 */ /* 0x000fea000383ffff */
.L_x_1585:
        /* <DEDUP_REMOVED lines=16> */
.L_x_14225:


//--------------------- .text._ZN10layer_norm13ln_bwd_kernelINS_13Kernel_traitsI6__halfS2_S2_S2_fjLj1024ELj1ELj4ELj1ELj16ENS_18Kernel_traits_baseILj1024ES2_S2_S2_S2_fjLj128EEEEELb0ELb0ELb1ELb0EEEvNS_9BwdParamsE --------------------------
	.section	.text._ZN10layer_norm13ln_bwd_kernelINS_13Kernel_traitsI6__halfS2_S2_S2_fjLj1024ELj1ELj4ELj1ELj16ENS_18Kernel_traits_baseILj1024ES2_S2_S2_S2_fjLj128EEEEELb0ELb0ELb1ELb0EEEvNS_9BwdParamsE,"ax",@progbits
	.align	128
        .global         _ZN10layer_norm13ln_bwd_kernelINS_13Kernel_traitsI6__halfS2_S2_S2_fjLj1024ELj1ELj4ELj1ELj16ENS_18Kernel_traits_baseILj1024ES2_S2_S2_S2_fjLj128EEEEELb0ELb0ELb1ELb0EEEvNS_9BwdParamsE
        .type           _ZN10layer_norm13ln_bwd_kernelINS_13Kernel_traitsI6__halfS2_S2_S2_fjLj1024ELj1ELj4ELj1ELj16ENS_18Kernel_traits_baseILj1024ES2_S2_S2_S2_fjLj128EEEEELb0ELb0ELb1ELb0EEEvNS_9BwdParamsE,@function
        .size           _ZN10layer_norm13ln_bwd_kernelINS_13Kernel_traitsI6__halfS2_S2_S2_fjLj1024ELj1ELj4ELj1ELj16ENS_18Kernel_traits_baseILj1024ES2_S2_S2_S2_fjLj128EEEEELb0ELb0ELb1ELb0EEEvNS_9BwdParamsE,(.L_x_14226 - _ZN10layer_norm13ln_bwd_kernelINS_13Kernel_traitsI6__halfS2_S2_S2_fjLj1024ELj1ELj4ELj1ELj16ENS_18Kernel_traits_baseILj1024ES2_S2_S2_S2_fjLj128EEEEELb0ELb0ELb1ELb0EEEvNS_9BwdParamsE)
        .other          _ZN10layer_norm13ln_bwd_kernelINS_13Kernel_traitsI6__halfS2_S2_S2_fjLj1024ELj1ELj4ELj1ELj16ENS_18Kernel_traits_baseILj1024ES2_S2_S2_S2_fjLj128EEEEELb0ELb0ELb1ELb0EEEvNS_9BwdParamsE,@"STO_CUDA_ENTRY STV_DEFAULT"
_ZN10layer_norm13ln_bwd_kernelINS_13Kernel_traitsI6__halfS2_S2_S2_fjLj1024ELj1ELj4ELj1ELj16ENS_18Kernel_traits_baseILj1024ES2_S2_S2_S2_fjLj128EEEEELb0ELb0ELb1ELb0EEEvNS_9BwdParamsE:
.text._ZN10layer_norm13ln_bwd_kernelINS_13Kernel_traitsI6__halfS2_S2_S2_fjLj1024ELj1ELj4ELj1ELj16ENS_18Kernel_traits_baseILj1024ES2_S2_S2_S2_fjLj128EEEEELb0ELb0ELb1ELb0EEEvNS_9BwdParamsE:
        /* <DEDUP_REMOVED lines=22> */
[----:B------:R-:W-:-:S03]  /*0160*/  P2R R0, PR, RZ, 0x4 ;  /* 0x00000004ff007803 */ /* 0x000fc60000000000 */
[----:B------:R-:W0:Y:S08]  /*0170*/  @P3 LDC.64 R2, c[0x0][0x260] ;  /* 0x00009800ff023b82 */ /* 0x000e300000000a00 */
[----:B------:R-:W1:Y:S08]  /*0180*/  @P0 LDC.64 R6, c[0x0][0x260] ;  /* 0x00009800ff060b82 */ /* 0x000e700000000a00 */
[----:B------:R-:W2:Y:S01]  /*0190*/  @P1 LDC.64 R14, c[0x0][0x260] ;  /* 0x00009800ff0e1b82 */ /* 0x000ea20000000a00 */
[C---:B0-----:R-:W-:Y:S01]  /*01a0*/  @P3 IMAD.WIDE.U32 R2, R19.reuse, 0x10, R2 ;  /* 0x0000001013023825 */ /* 0x041fe200078e0002 */
[----:B------:R-:W-:-:S06]  /*01b0*/  @P3 LOP3.LUT R19, R19, 0x20, RZ, 0xfc, !PT ;  /* 0x0000002013133812 */ /* 0x000fcc00078efcff */
[----:B------:R-:W0:Y:S01]  /*01c0*/  @P2 LDC.64 R16, c[0x0][0x260] ;  /* 0x00009800ff102b82 */ /* 0x000e220000000a00 */
[----:B------:R3:W5:Y:S01]  /*01d0*/  @P3 LDG.E.128 R28, desc[UR4][R2.64] ;  /* 0x00000004021c3981 */ /* 0x000762000c1e1d00 */
[C---:B-1----:R-:W-:Y:S01]  /*01e0*/  @P0 IMAD.WIDE.U32 R12, R19.reuse, 0x10, R6 ;  /* 0x00000010130c0825 */ /* 0x042fe200078e0006 */
[----:B------:R-:W-:-:S04]  /*01f0*/  @P0 IADD3 R19, R19, 0x20, RZ ;  /* 0x0000002013130810 */ /* 0x000fc80007ffe0ff */
[----:B------:R3:W5:Y:S01]  /*0200*/  @P0 LDG.E.128 R20, desc[UR4][R12.64] ;  /* 0x000000040c140981 */ /* 0x000762000c1e1d00 */
[C---:B--2---:R-:W-:Y:S01]  /*0210*/  @P1 IMAD.WIDE.U32 R14, R19.reuse, 0x10, R14 ;  /* 0x00000010130e1825 */ /* 0x044fe200078e000e */
[----:B------:R-:W-:-:S04]  /*0220*/  @P1 IADD3 R19, R19, 0x20, RZ ;  /* 0x0000002013131810 */ /* 0x000fc80007ffe0ff */
[----:B------:R3:W5:Y:S01]  /*0230*/  @P1 LDG.E.128 R8, desc[UR4][R14.64] ;  /* 0x000000040e081981 */ /* 0x000762000c1e1d00 */
[----:B0-----:R-:W-:Y:S02]  /*0240*/  @P2 IMAD.WIDE.U32 R6, R19, 0x10, R16 ;  /* 0x0000001013062825 */ /* 0x001fe400078e0010 */
[----:B------:R-:W0:Y:S01]  /*0250*/  S2R R17, SR_CTAID.X ;  /* 0x0000000000117919 */ /* 0x000e220000002500 */
[----:B------:R-:W-:Y:S02]  /*0260*/  SHF.R.U32.HI R16, RZ, 0x5, R137 ;  /* 0x00000005ff107819 */ /* 0x000fe40000011689 */
[----:B------:R3:W5:Y:S01]  /*0270*/  @P2 LDG.E.128 R40, desc[UR4][R6.64] ;  /* 0x0000000406282981 */ /* 0x000762000c1e1d00 */
        /* <DEDUP_REMOVED lines=34> */
[----:B---3--:R-:W-:Y:S06]  /*04a0*/  @P2 BRA `(.L_x_1587) ;  /* 0x0000004400cc2947 */ /* 0x008fec0003800000 */
[--C-:B-----5:R-:W-:Y:S01]  /*04b0*/  HADD2.F32 R36, -RZ, R29.reuse.H0_H0 ;  /* 0x2000001dff247230 */ /* 0x120fe20000004100 */
[----:B------:R-:W-:Y:S01]  /*04c0*/  ULDC.64 UR6, c[0x0][0x2c8] ;  /* 0x0000b20000067ab9 */ /* 0x000fe20000000a00 */
[----:B------:R-:W-:Y:S01]  /*04d0*/  HADD2.F32 R35, -RZ, R29.H1_H1 ;  /* 0x3000001dff237230 */ /* 0x000fe20000004100 */
[----:B------:R-:W-:Y:S01]  /*04e0*/  ISETP.NE.U32.AND P2, PT, RZ, UR6, PT ;  /* 0x00000006ff007c0c */ /* 0x000fe2000bf45070 */
[--C-:B------:R-:W-:Y:S01]  /*04f0*/  HADD2.F32 R34, -RZ, R30.reuse.H0_H0 ;  /* 0x2000001eff227230 */ /* 0x100fe20000004100 */
[----:B------:R-:W-:Y:S01]  /*0500*/  HFMA2.MMA R45, -RZ, RZ, 0, 0 ;  /* 0x00000000ff2d7435 */ /* 0x000fe200000001ff */
[----:B------:R-:W-:Y:S01]  /*0510*/  HADD2.F32 R33, -RZ, R30.H1_H1 ;  /* 0x3000001eff217230 */ /* 0x000fe20000004100 */
[----:B------:R-:W-:Y:S01]  /*0520*/  ISETP.NE.AND.EX P2, PT, RZ, UR7, PT, P2 ;  /* 0x00000007ff007c0c */ /* 0x000fe2000bf45320 */
[--C-:B------:R-:W-:Y:S02]  /*0530*/  HADD2.F32 R30, -RZ, R20.reuse.H0_H0 ;  /* 0x20000014ff1e7230 */ /* 0x100fe40000004100 */
[----:B------:R-:W-:Y:S01]  /*0540*/  HADD2.F32 R29, -RZ, R20.H1_H1 ;  /* 0x30000014ff1d7230 */ /* 0x000fe20000004100 */
[----:B------:R-:W-:Y:S01]  /*0550*/  ISETP.LT.U32.OR P2, PT, R5, 0x80, !P2 ;  /* 0x000000800500780c */ /* 0x000fe20005741470 */
[----:B------:R-:W0:Y:S01]  /*0560*/  LDC.U8 R20, c[0x0][0x2a0] ;  /* 0x0000a800ff147b82 */ /* 0x000e220000000000 */
[--C-:B------:R-:W-:Y:S01]  /*0570*/  HADD2.F32 R38, -RZ, R28.reuse.H0_H0 ;  /* 0x2000001cff267230 */ /* 0x100fe20000004100 */
[----:B------:R-:W-:Y:S01]  /*0580*/  MOV R5, R84 ;  /* 0x0000005400057202 */ /* 0x000fe20000000f00 */
[----:B------:R-:W-:Y:S01]  /*0590*/  HADD2.F32 R37, -RZ, R28.H1_H1 ;  /* 0x3000001cff257230 */ /* 0x000fe20000004100 */
[----:B------:R-:W-:Y:S01]  /*05a0*/  P2R R2, PR, RZ, 0x4 ;  /* 0x00000004ff027803 */ /* 0x000fe20000000000 */
[----:B------:R-:W-:-:S02]  /*05b0*/  HADD2.F32 R28, -RZ, R21.H0_H0 ;  /* 0x20000015ff1c7230 */ /* 0x000fc40000004100 */
[----:B------:R-:W-:Y:S02]  /*05c0*/  HADD2.F32 R27, -RZ, R21.H1_H1 ;  /* 0x30000015ff1b7230 */ /* 0x000fe40000004100 */
[--C-:B------:R-:W-:Y:S02]  /*05d0*/  HADD2.F32 R26, -RZ, R22.reuse.H0_H0 ;  /* 0x20000016ff1a7230 */ /* 0x100fe40000004100 */
[----:B------:R-:W-:Y:S02]  /*05e0*/  HADD2.F32 R25, -RZ, R22.H1_H1 ;  /* 0x30000016ff197230 */ /* 0x000fe40000004100 */
[----:B------:R-:W-:Y:S02]  /*05f0*/  HADD2.F32 R32, -RZ, R31.H0_H0 ;  /* 0x2000001fff207230 */ /* 0x000fe40000004100 */
[----:B------:R-:W-:Y:S02]  /*0600*/  HADD2.F32 R24, -RZ, R23.H0_H0 ;  /* 0x20000017ff187230 */ /* 0x000fe40000004100 */
[----:B------:R-:W-:-:S02]  /*0610*/  HADD2.F32 R22, -RZ, R8.H0_H0 ;  /* 0x20000008ff167230 */ /* 0x000fc40000004100 */
[----:B------:R-:W-:Y:S02]  /*0620*/  HADD2.F32 R21, -RZ, R8.H1_H1 ;  /* 0x30000008ff157230 */ /* 0x000fe40000004100 */
[--C-:B------:R-:W-:Y:S02]  /*0630*/  HADD2.F32 R19, -RZ, R9.reuse.H0_H0 ;  /* 0x20000009ff137230 */ /* 0x100fe40000004100 */
[----:B------:R-:W-:Y:S02]  /*0640*/  HADD2.F32 R18, -RZ, R9.H1_H1 ;  /* 0x30000009ff127230 */ /* 0x000fe40000004100 */
[--C-:B------:R-:W-:Y:S02]  /*0650*/  HADD2.F32 R17, -RZ, R10.reuse.H0_H0 ;  /* 0x2000000aff117230 */ /* 0x100fe40000004100 */
[----:B------:R-:W-:Y:S02]  /*0660*/  HADD2.F32 R16, -RZ, R10.H1_H1 ;  /* 0x3000000aff107230 */ /* 0x000fe40000004100 */
[----:B------:R-:W-:-:S02]  /*0670*/  HADD2.F32 R15, -RZ, R11.H0_H0 ;  /* 0x2000000bff0f7230 */ /* 0x000fc40000004100 */
[----:B------:R-:W-:Y:S02]  /*0680*/  HADD2.F32 R14, -RZ, R11.H1_H1 ;  /* 0x3000000bff0e7230 */ /* 0x000fe40000004100 */
[----:B------:R-:W-:Y:S02]  /*0690*/  HADD2.F32 R31, -RZ, R31.H1_H1 ;  /* 0x3000001fff1f7230 */ /* 0x000fe40000004100 */
[----:B------:R-:W-:Y:S02]  /*06a0*/  HADD2.F32 R23, -RZ, R23.H1_H1 ;  /* 0x30000017ff177230 */ /* 0x000fe40000004100 */
[--C-:B------:R-:W-:Y:S02]  /*06b0*/  HADD2.F32 R13, -RZ, R40.reuse.H0_H0 ;  /* 0x20000028ff0d7230 */ /* 0x100fe40000004100 */
[----:B------:R-:W-:Y:S02]  /*06c0*/  HADD2.F32 R12, -RZ, R40.H1_H1 ;  /* 0x30000028ff0c7230 */ /* 0x000fe40000004100 */
[----:B------:R-:W-:-:S02]  /*06d0*/  HADD2.F32 R11, -RZ, R41.H0_H0 ;  /* 0x20000029ff0b7230 */ /* 0x000fc40000004100 */
[----:B------:R-:W-:Y:S02]  /*06e0*/  HADD2.F32 R10, -RZ, R41.H1_H1 ;  /* 0x30000029ff0a7230 */ /* 0x000fe40000004100 */
[--C-:B------:R-:W-:Y:S02]  /*06f0*/  HADD2.F32 R9, -RZ, R42.reuse.H0_H0 ;  /* 0x2000002aff097230 */ /* 0x100fe40000004100 */
[----:B------:R-:W-:Y:S02]  /*0700*/  HADD2.F32 R8, -RZ, R42.H1_H1 ;  /* 0x3000002aff087230 */ /* 0x000fe40000004100 */
[--C-:B------:R-:W-:Y:S02]  /*0710*/  HADD2.F32 R7, -RZ, R43.reuse.H0_H0 ;  /* 0x2000002bff077230 */ /* 0x100fe40000004100 */
[----:B0-----:R-:W-:-:S07]  /*0720*/  HADD2.F32 R6, -RZ, R43.H1_H1 ;  /* 0x3000002bff067230 */ /* 0x001fce0000004100 */
.L_x_1711:
[----:B0-----:R-:W0:Y:S01]  /*0730*/  LDC.64 R130, c[0x0][0x288] ;  /* 0x0000a200ff827b82 */ /* 0x001e220000000a00 */
[----:B------:R-:W-:-:S07]  /*0740*/  ISETP.NE.AND P4, PT, R4, RZ, PT ;  /* 0x000000ff0400720c */ /* 0x000fce0003f85270 */
[----:B------:R-:W1:Y:S08]  /*0750*/  LDC.64 R132, c[0x0][0x258] ;  /* 0x00009600ff847b82 */ /* 0x000e700000000a00 */
[----:B------:R-:W2:Y:S01]  /*0760*/  LDC.64 R128, c[0x0][0x280] ;  /* 0x0000a000ff807b82 */ /* 0x000ea20000000a00 */
[----:B0-----:R-:W-:Y:S01]  /*0770*/  IMAD.WIDE R130, R5, 0x4, R130 ;  /* 0x0000000405827825 */ /* 0x001fe200078e0282 */
[----:B------:R-:W-:-:S06]  /*0780*/  MOV R136, UR9 ;  /* 0x0000000900887c02 */ /* 0x000fcc0008000f00 */
[----:B------:R-:W0:Y:S01]  /*0790*/  LDC.64 R162, c[0x0][0x2c8] ;  /* 0x0000b200ffa27b82 */ /* 0x000e220000000a00 */
[----:B------:R-:W3:Y:S01]  /*07a0*/  LDG.E R131, desc[UR4][R130.64] ;  /* 0x0000000482837981 */ /* 0x000ee2000c1e1900 */
[----:B-1----:R-:W-:-:S05]  /*07b0*/  IMAD.WIDE R132, R5, 0x4, R132 ;  /* 0x0000000405847825 */ /* 0x002fca00078e0284 */
[----:B------:R1:W5:Y:S01]  /*07c0*/  LDG.E R139, desc[UR4][R132.64] ;  /* 0x00000004848b7981 */ /* 0x000362000c1e1900 */
[----:B--2---:R-:W-:-:S05]  /*07d0*/  IMAD.WIDE R128, R5, 0x4, R128 ;  /* 0x0000000405807825 */ /* 0x004fca00078e0280 */
[----:B------:R1:W5:Y:S01]  /*07e0*/  LDG.E R207, desc[UR4][R128.64] ;  /* 0x0000000480cf7981 */ /* 0x000362000c1e1900 */
        /* <DEDUP_REMOVED lines=16> */
.L_x_1592:
[----:B------:R-:W-:-:S07]  /*08f0*/  IADD3 R129, R138, 0x20, RZ ;  /* 0x000000208a817810 */ /* 0x000fce0007ffe0ff */
.L_x_1591:
[----:B------:R-:W-:Y:S05]  /*0900*/  BSYNC B2 ;  /* 0x0000000000027941 */ /* 0x000fea0003800000 */
.L_x_1590:
[----:B------:R-:W-:Y:S04]  /*0910*/  BSSY B2, `(.L_x_1593) ;  /* 0x0000008000027945 */ /* 0x000fe80003800000 */
[----:B------:R-:W-:Y:S05]  /*0920*/  @!P0 BRA `(.L_x_1594) ;  /* 0x0000000000188947 */ /* 0x000fea0003800000 */
[----:B------:R-:W-:-:S04]  /*0930*/  ISETP.NE.U32.AND P3, PT, RZ, UR14, PT ;  /* 0x0000000eff007c0c */ /* 0x000fc8000bf65070 */
[----:B------:R-:W-:-:S13]  /*0940*/  ISETP.NE.AND.EX P3, PT, RZ, UR15, PT, P3 ;  /* 0x0000000fff007c0c */ /* 0x000fda000bf65330 */
[----:B------:R-:W-:Y:S05]  /*0950*/  @!P3 BRA `(.L_x_1595) ;  /* 0x000000000008b947 */ /* 0x000fea0003800000 */
[----:B------:R-:W-:-:S06]  /*0960*/  IMAD.WIDE.U32 R104, R129, 0x10, R162 ;  /* 0x0000001081687825 */ /* 0x000fcc00078e00a2 */
[----:B------:R-:W5:Y:S02]  /*0970*/  LDG.E.128 R104, desc[UR4][R104.64] ;  /* 0x0000000468687981 */ /* 0x000f64000c1e1d00 */
.L_x_1595:
[----:B------:R-:W-:-:S07]  /*0980*/  IADD3 R129, R129, 0x20, RZ ;  /* 0x0000002081817810 */ /* 0x000fce0007ffe0ff */
.L_x_1594:
[----:B------:R-:W-:Y:S05]  /*0990*/  BSYNC B2 ;  /* 0x0000000000027941 */ /* 0x000fea0003800000 */
.L_x_1593:
[----:B------:R-:W-:Y:S04]  /*09a0*/  BSSY B2, `(.L_x_1596) ;  /* 0x0000008000027945 */ /* 0x000fe80003800000 */
[----:B------:R-:W-:Y:S05]  /*09b0*/  @!P1 BRA `(.L_x_1597) ;  /* 0x0000000000189947 */ /* 0x000fea0003800000 */
[----:B------:R-:W-:-:S04]  /*09c0*/  ISETP.NE.U32.AND P3, PT, RZ, UR14, PT ;  /* 0x0000000eff007c0c */ /* 0x000fc8000bf65070 */
[----:B------:R-:W-:-:S13]  /*09d0*/  ISETP.NE.AND.EX P3, PT, RZ, UR15, PT, P3 ;  /* 0x0000000fff007c0c */ /* 0x000fda000bf65330 */
[----:B------:R-:W-:Y:S05]  /*09e0*/  @!P3 BRA `(.L_x_1598) ;  /* 0x000000000008b947 */ /* 0x000fea0003800000 */
[----:B------:R-:W-:-:S06]  /*09f0*/  IMAD.WIDE.U32 R40, R129, 0x10, R162 ;  /* 0x0000001081287825 */ /* 0x000fcc00078e00a2 */
[----:B------:R-:W5:Y:S02]  /*0a00*/  LDG.E.128 R40, desc[UR4][R40.64] ;  /* 0x0000000428287981 */ /* 0x000f64000c1e1d00 */
.L_x_1598:
[----:B------:R-:W-:-:S07]  /*0a10*/  IADD3 R129, R129, 0x20, RZ ;  /* 0x0000002081817810 */ /* 0x000fce0007ffe0ff */
.L_x_1597:
[----:B------:R-:W-:Y:S05]  /*0a20*/  BSYNC B2 ;  /* 0x0000000000027941 */ /* 0x000fea0003800000 */
.L_x_1596:
[----:B------:R-:W-:Y:S02]  /*0a30*/  ISETP.NE.AND P3, PT, R2, RZ, PT ;  /* 0x000000ff0200720c */ /* 0x000fe40003f65270 */
[----:B------:R-:W-:-:S11]  /*0a40*/  CS2R R210, SRZ ;  /* 0x0000000000d27805 */ /* 0x000fd6000001ff00 */
[----:B------:R-:W-:Y:S05]  /*0a50*/  @P3 BRA `(.L_x_1599) ;  /* 0x00000014009c3947 */ /* 0x000fea0003800000 */
[----:B------:R-:W-:-:S06]  /*0a60*/  IMAD.WIDE.U32 R108, R129, 0x10, R162 ;  /* 0x00000010816c7825 */ /* 0x000fcc00078e00a2 */
[----:B------:R-:W5:Y:S01]  /*0a70*/  LDG.E.128 R108, desc[UR4][R108.64] ;  /* 0x000000046c6c7981 */ /* 0x000f62000c1e1d00 */
[----:B------:R-:W-:Y:S05]  /*0a80*/  BRA `(.L_x_1599) ;  /* 0x0000001400907947 */ /* 0x000fea0003800000 */
.L_x_1589:
        /* <DEDUP_REMOVED lines=21> */
[----:B------:R-:W-:Y:S02]  /*0be0*/  ISETP.NE.AND.EX P3, PT, RZ, UR15, PT, P3 ;  /* 0x0000000fff007c0c */ /* 0x000fe4000bf65330 */
[----:B------:R-:W-:-:S11]  /*0bf0*/  IADD3 R213, R138, 0x20, RZ ;  /* 0x000000208ad57810 */ /* 0x000fd60007ffe0ff */
[----:B------:R0:W5:Y:S01]  /*0c00*/  @P3 LDG.E.128 R100, desc[UR4][R174.64] ;  /* 0x00000004ae643981 */ /* 0x000162000c1e1d00 */
[----:B------:R-:W-:Y:S01]  /*0c10*/  IADD3 R209, R209, 0x20, RZ ;  /* 0x00000020d1d17810 */ /* 0x000fe20007ffe0ff */
[--C-:B--2---:R-:W-:Y:S02]  /*0c20*/  HADD2.F32 R3, -RZ, R128.reuse.H0_H0 ;  /* 0x20000080ff037230 */ /* 0x104fe40000004100 */
[--C-:B------:R-:W-:Y:S02]  /*0c30*/  HADD2.F32 R145, -RZ, R129.reuse.H0_H0 ;  /* 0x20000081ff917230 */ /* 0x100fe40000004100 */
[----:B------:R-:W-:Y:S02]  /*0c40*/  HADD2.F32 R147, -RZ, R129.H1_H1 ;  /* 0x30000081ff937230 */ /* 0x000fe40000004100 */
[----:B------:R-:W-:Y:S02]  /*0c50*/  HADD2.F32 R143, -RZ, R128.H1_H1 ;  /* 0x30000080ff8f7230 */ /* 0x000fe40000004100 */
[----:B------:R-:W-:Y:S01]  /*0c60*/  FADD.FTZ R128, -R208, R3 ;  /* 0x00000003d0807221 */ /* 0x000fe20000010100 */
[----:B---3--:R-:W-:-:S02]  /*0c70*/  HADD2.F32 R129, -RZ, R132.H0_H0 ;  /* 0x20000084ff817230 */ /* 0x008fc40000004100 */
[C---:B------:R-:W-:Y:S01]  /*0c80*/  FADD.FTZ R144, -R208.reuse, R147 ;  /* 0x00000093d0907221 */ /* 0x040fe20000010100 */
[--C-:B------:R-:W-:Y:S02]  /*0c90*/  HADD2.F32 R149, -RZ, R130.reuse.H0_H0 ;  /* 0x20000082ff957230 */ /* 0x100fe40000004100 */
[----:B-----5:R-:W-:Y:S01]  /*0ca0*/  FMUL.FTZ R3, R139, R128 ;  /* 0x000000808b037220 */ /* 0x020fe20000410000 */
[----:B------:R-:W-:Y:S02]  /*0cb0*/  HADD2.F32 R151, -RZ, R130.H1_H1 ;  /* 0x30000082ff977230 */ /* 0x000fe40000004100 */
[----:B------:R-:W-:Y:S01]  /*0cc0*/  FADD.FTZ R130, -R208, R145 ;  /* 0x00000091d0827221 */ /* 0x000fe20000010100 */
[----:B------:R-:W-:Y:S02]  /*0cd0*/  HADD2.F32 R132, -RZ, R132.H1_H1 ;  /* 0x30000084ff847230 */ /* 0x000fe40000004100 */
[----:B------:R-:W-:Y:S01]  /*0ce0*/  FMUL.FTZ R142, R38, R129 ;  /* 0x00000081268e7220 */ /* 0x000fe20000410000 */
[----:B------:R-:W-:-:S02]  /*0cf0*/  HADD2.F32 R153, -RZ, R131.H0_H0 ;  /* 0x20000083ff997230 */ /* 0x000fc40000004100 */
[----:B------:R-:W-:Y:S01]  /*0d00*/  FADD.FTZ R140, -R208, R143 ;  /* 0x0000008fd08c7221 */ /* 0x000fe20000010100 */
[----:B------:R-:W-:Y:S02]  /*0d10*/  HADD2.F32 R211, -RZ, R131.H1_H1 ;  /* 0x30000083ffd37230 */ /* 0x000fe40000004100 */
[----:B------:R-:W-:Y:S01]  /*0d20*/  FMUL.FTZ R143, R139, R130 ;  /* 0x000000828b8f7220 */ /* 0x000fe20000410000 */
[--C-:B------:R-:W-:Y:S02]  /*0d30*/  HADD2.F32 R131, -RZ, R133.reuse.H0_H0 ;  /* 0x20000085ff837230 */ /* 0x100fe40000004100 */
[----:B------:R-:W-:Y:S01]  /*0d40*/  FADD.FTZ R68, R68, R129 ;  /* 0x0000008144447221 */ /* 0x000fe20000010000 */
[----:B------:R-:W-:Y:S01]  /*0d50*/  FFMA.FTZ R44, R3, R129, R44 ;  /* 0x00000081032c7223 */ /* 0x000fe2000001002c */
[----:B------:R-:W-:Y:S01]  /*0d60*/  FMUL.FTZ R145, R37, R132 ;  /* 0x0000008425917220 */ /* 0x000fe20000410000 */
[----:B------:R-:W-:Y:S01]  /*0d70*/  FADD.FTZ R128, RZ, R142 ;  /* 0x0000008eff807221 */ /* 0x000fe20000010000 */
[----:B------:R-:W-:Y:S01]  /*0d80*/  FMUL.FTZ R140, R139, R140 ;  /* 0x0000008c8b8c7220 */ /* 0x000fe20000410000 */
[----:B------:R-:W-:Y:S01]  /*0d90*/  FFMA.FTZ R129, R3, R142, RZ ;  /* 0x0000008e03817223 */ /* 0x000fe200000100ff */
[----:B------:R-:W-:Y:S01]  /*0da0*/  FADD.FTZ R70, R70, R131 ;  /* 0x0000008346467221 */ /* 0x000fe20000010000 */
[-C--:B------:R-:W-:Y:S01]  /*0db0*/  FFMA.FTZ R46, R143, R131.reuse, R46 ;  /* 0x000000838f2e7223 */ /* 0x080fe2000001002e */
[----:B------:R-:W-:Y:S01]  /*0dc0*/  FMUL.FTZ R146, R36, R131 ;  /* 0x0000008324927220 */ /* 0x000fe20000410000 */
[----:B------:R-:W-:-:S02]  /*0dd0*/  HADD2.F32 R148, -RZ, R133.H1_H1 ;  /* 0x30000085ff947230 */ /* 0x000fc40000004100 */
[----:B------:R-:W-:Y:S01]  /*0de0*/  FADD.FTZ R131, R128, R145 ;  /* 0x0000009180837221 */ /* 0x000fe20000010000 */
[----:B------:R-:W-:Y:S01]  /*0df0*/  FFMA.FTZ R128, R140, R145, R129 ;  /* 0x000000918c807223 */ /* 0x000fe20000010081 */
[--C-:B------:R-:W-:Y:S02]  /*0e00*/  HADD2.F32 R133, -RZ, R134.reuse.H0_H0 ;  /* 0x20000086ff857230 */ /* 0x100fe40000004100 */
[----:B------:R-:W-:Y:S01]  /*0e10*/  FMUL.FTZ R144, R139, R144 ;  /* 0x000000908b907220 */ /* 0x000fe20000410000 */
[----:B------:R-:W-:Y:S02]  /*0e20*/  HADD2.F32 R152, -RZ, R134.H1_H1 ;  /* 0x30000086ff987230 */ /* 0x000fe40000004100 */
[C---:B------:R-:W-:Y:S01]  /*0e30*/  FADD.FTZ R134, -R208.reuse, R149 ;  /* 0x00000095d0867221 */ /* 0x040fe20000010100 */
[----:B------:R-:W-:Y:S01]  /*0e40*/  FMUL.FTZ R149, R35, R148 ;  /* 0x0000009423957220 */ /* 0x000fe20000410000 */
[----:B------:R-:W-:Y:S01]  /*0e50*/  FADD.FTZ R130, R131, R146 ;  /* 0x0000009283827221 */ /* 0x000fe20000010000 */
[----:B------:R-:W-:Y:S01]  /*0e60*/  FFMA.FTZ R129, R143, R146, R128 ;  /* 0x000000928f817223 */ /* 0x000fe20000010080 */
[----:B------:R-:W-:Y:S01]  /*0e70*/  FADD.FTZ R150, -R208, R151 ;  /* 0x00000097d0967221 */ /* 0x000fe20000010100 */
[----:B------:R-:W-:Y:S01]  /*0e80*/  FADD.FTZ R71, R71, R148 ;  /* 0x0000009447477221 */ /* 0x000fe20000010000 */
[----:B------:R-:W-:Y:S01]  /*0e90*/  FFMA.FTZ R47, R144, R148, R47 ;  /* 0x00000094902f7223 */ /* 0x000fe2000001002f */
[----:B------:R-:W-:Y:S01]  /*0ea0*/  FMUL.FTZ R147, R139, R134 ;  /* 0x000000868b937220 */ /* 0x000fe20000410000 */
[----:B------:R-:W-:Y:S01]  /*0eb0*/  FMUL.FTZ R148, R34, R133 ;  /* 0x0000008522947220 */ /* 0x000fe20000410000 */
[----:B------:R-:W-:Y:S01]  /*0ec0*/  FADD.FTZ R131, R130, R149 ;  /* 0x0000009582837221 */ /* 0x000fe20000010000 */
[----:B------:R-:W-:Y:S01]  /*0ed0*/  FFMA.FTZ R128, R144, R149, R129 ;  /* 0x0000009590807223 */ /* 0x000fe20000010081 */
[----:B------:R-:W-:-:S02]  /*0ee0*/  HADD2.F32 R155, -RZ, R135.H0_H0 ;  /* 0x20000087ff9b7230 */ /* 0x000fc40000004100 */
[C---:B------:R-:W-:Y:S01]  /*0ef0*/  FADD.FTZ R154, -R208.reuse, R153 ;  /* 0x00000099d09a7221 */ /* 0x040fe20000010100 */
[----:B------:R-:W-:Y:S01]  /*0f00*/  FMUL.FTZ R150, R139, R150 ;  /* 0x000000968b967220 */ /* 0x000fe20000410000 */
[----:B------:R-:W-:Y:S01]  /*0f10*/  FMUL.FTZ R151, R33, R152 ;  /* 0x0000009821977220 */ /* 0x000fe20000410000 */
[----:B------:R-:W-:Y:S01]  /*0f20*/  FADD.FTZ R130, R131, R148 ;  /* 0x0000009483827221 */ /* 0x000fe20000010000 */
[----:B------:R-:W-:Y:S01]  /*0f30*/  FFMA.FTZ R129, R147, R148, R128 ;  /* 0x0000009493817223 */ /* 0x000fe20000010080 */
[----:B------:R-:W-:Y:S02]  /*0f40*/  HADD2.F32 R210, -RZ, R135.H1_H1 ;  /* 0x30000087ffd27230 */ /* 0x000fe40000004100 */
[----:B0-----:R-:W-:Y:S01]  /*0f50*/  FADD.FTZ R174, -R208, R211 ;  /* 0x000000d3d0ae7221 */ /* 0x001fe20000010100 */
        /* <DEDUP_REMOVED lines=20> */
.L_x_1601:
[----:B------:R-:W-:Y:S05]  /*10a0*/  BSYNC B2 ;  /* 0x0000000000027941 */ /* 0x000fea0003800000 */
.L_x_1600:
        /* <DEDUP_REMOVED lines=13> */
[----:B------:R-:W-:Y:S01]  /*1180*/  IADD3 R213, R213, 0x20, RZ ;  /* 0x00000020d5d57810 */ /* 0x000fe20007ffe0ff */
[--C-:B--2---:R-:W-:Y:S02]  /*1190*/  HADD2.F32 R159, -RZ, R128.reuse.H0_H0 ;  /* 0x20000080ff9f7230 */ /* 0x104fe40000004100 */
[--C-:B------:R-:W-:Y:S02]  /*11a0*/  HADD2.F32 R165, -RZ, R129.reuse.H0_H0 ;  /* 0x20000081ffa57230 */ /* 0x100fe40000004100 */
[----:B------:R-:W-:Y:S02]  /*11b0*/  HADD2.F32 R167, -RZ, R129.H1_H1 ;  /* 0x30000081ffa77230 */ /* 0x000fe40000004100 */
[----:B------:R-:W-:-:S02]  /*11c0*/  HADD2.F32 R161, -RZ, R128.H1_H1 ;  /* 0x30000080ffa17230 */ /* 0x000fc40000004100 */
[C---:B------:R-:W-:Y:S01]  /*11d0*/  FADD.FTZ R128, -R208.reuse, R159 ;  /* 0x0000009fd0807221 */ /* 0x040fe20000010100 */
[----:B---3--:R-:W-:Y:S02]  /*11e0*/  HADD2.F32 R129, -RZ, R132.H0_H0 ;  /* 0x20000084ff817230 */ /* 0x008fe40000004100 */
[C---:B------:R-:W-:Y:S01]  /*11f0*/  FADD.FTZ R160, -R208.reuse, R167 ;  /* 0x000000a7d0a07221 */ /* 0x040fe20000010100 */
[--C-:B------:R-:W-:Y:S02]  /*1200*/  HADD2.F32 R169, -RZ, R130.reuse.H0_H0 ;  /* 0x20000082ffa97230 */ /* 0x100fe40000004100 */
[----:B0----5:R-:W-:Y:S01]  /*1210*/  FMUL.FTZ R157, R139, R128 ;  /* 0x000000808b9d7220 */ /* 0x021fe20000410000 */
[----:B------:R-:W-:Y:S02]  /*1220*/  HADD2.F32 R171, -RZ, R130.H1_H1 ;  /* 0x30000082ffab7230 */ /* 0x000fe40000004100 */
[----:B------:R-:W-:Y:S01]  /*1230*/  FADD.FTZ R130, -R208, R165 ;  /* 0x000000a5d0827221 */ /* 0x000fe20000010100 */
[----:B------:R-:W-:-:S02]  /*1240*/  HADD2.F32 R132, -RZ, R132.H1_H1 ;  /* 0x30000084ff847230 */ /* 0x000fc40000004100 */
[-C--:B------:R-:W-:Y:S01]  /*1250*/  FMUL.FTZ R158, R30, R129.reuse ;  /* 0x000000811e9e7220 */ /* 0x080fe20000410000 */
[--C-:B------:R-:W-:Y:S02]  /*1260*/  HADD2.F32 R173, -RZ, R131.reuse.H0_H0 ;  /* 0x20000083ffad7230 */ /* 0x100fe40000004100 */
[----:B------:R-:W-:Y:S01]  /*1270*/  FADD.FTZ R156, -R208, R161 ;  /* 0x000000a1d09c7221 */ /* 0x000fe20000010100 */
[----:B------:R-:W-:Y:S02]  /*1280*/  HADD2.F32 R215, -RZ, R131.H1_H1 ;  /* 0x30000083ffd77230 */ /* 0x000fe40000004100 */
[----:B------:R-:W-:Y:S01]  /*1290*/  FMUL.FTZ R159, R139, R130 ;  /* 0x000000828b9f7220 */ /* 0x000fe20000410000 */
[--C-:B------:R-:W-:Y:S02]  /*12a0*/  HADD2.F32 R131, -RZ, R133.reuse.H0_H0 ;  /* 0x20000085ff837230 */ /* 0x100fe40000004100 */
        /* <DEDUP_REMOVED lines=27> */
[----:B------:R-:W-:Y:S01]  /*1460*/  FMUL.FTZ R168, R139, R168 ;  /* 0x000000a88ba87220 */ /* 0x000fe20000410000 */
[----:B------:R-:W-:Y:S01]  /*1470*/  FADD.FTZ R172, -R208, R173 ;  /* 0x000000add0ac7221 */ /* 0x000fe20000010100 */
[----:B------:R-:W-:Y:S01]  /*1480*/  FMUL.FTZ R169, R25, R170 ;  /* 0x000000aa19a97220 */ /* 0x000fe20000410000 */
[----:B------:R-:W-:Y:S01]  /*1490*/  FADD.FTZ R130, R131, R166 ;  /* 0x000000a683827221 */ /* 0x000fe20000010000 */
[----:B------:R-:W-:Y:S01]  /*14a0*/  FFMA.FTZ R129, R165, R166, R128 ;  /* 0x000000a6a5817223 */ /* 0x000fe20000010080 */
[----:B------:R-:W-:Y:S02]  /*14b0*/  HADD2.F32 R212, -RZ, R135.H1_H1 ;  /* 0x30000087ffd47230 */ /* 0x000fe40000004100 */
[----:B------:R-:W-:Y:S01]  /*14c0*/  FADD.FTZ R81, R81, R170 ;  /* 0x000000aa51517221 */ /* 0x000fe20000010000 */
[----:B------:R-:W-:Y:S01]  /*14d0*/  FFMA.FTZ R57, R168, R170, R57 ;  /* 0x000000aaa8397223 */ /* 0x000fe20000010039 */
[----:B------:R-:W-:Y:S01]  /*14e0*/  FADD.FTZ R174, -R208, R215 ;  /* 0x000000d7d0ae7221 */ /* 0x000fe20000010100 */
        /* <DEDUP_REMOVED lines=18> */
.L_x_1603:
[----:B------:R-:W-:Y:S05]  /*1610*/  BSYNC B2 ;  /* 0x0000000000027941 */ /* 0x000fea0003800000 */
.L_x_1602:
        /* <DEDUP_REMOVED lines=22> */
[----:B-----5:R-:W-:Y:S01]  /*1780*/  FMUL.FTZ R177, R139, R128 ;  /* 0x000000808bb17220 */ /* 0x020fe20000410000 */
[----:B------:R-:W-:Y:S02]  /*1790*/  HADD2.F32 R187, -RZ, R130.H1_H1 ;  /* 0x30000082ffbb7230 */ /* 0x000fe40000004100 */
[----:B------:R-:W-:Y:S01]  /*17a0*/  FADD.FTZ R130, -R208, R181 ;  /* 0x000000b5d0827221 */ /* 0x000fe20000010100 */
[----:B------:R-:W-:-:S02]  /*17b0*/  HADD2.F32 R132, -RZ, R132.H1_H1 ;  /* 0x30000084ff847230 */ /* 0x000fc40000004100 */
[-C--:B------:R-:W-:Y:S01]  /*17c0*/  FMUL.FTZ R178, R22, R129.reuse ;  /* 0x0000008116b27220 */ /* 0x080fe20000410000 */
[--C-:B------:R-:W-:Y:S02]  /*17d0*/  HADD2.F32 R189, -RZ, R131.reuse.H0_H0 ;  /* 0x20000083ffbd7230 */ /* 0x100fe40000004100 */
[----:B------:R-:W-:Y:S01]  /*17e0*/  FADD.FTZ R176, -R208, R179 ;  /* 0x000000b3d0b07221 */ /* 0x000fe20000010100 */
[----:B------:R-:W-:Y:S02]  /*17f0*/  HADD2.F32 R131, -RZ, R131.H1_H1 ;  /* 0x30000083ff837230 */ /* 0x000fe40000004100 */
[----:B------:R-:W-:Y:S01]  /*1800*/  FADD.FTZ R124, R124, R129 ;  /* 0x000000817c7c7221 */ /* 0x000fe20000010000 */
[--C-:B------:R-:W-:Y:S02]  /*1810*/  HADD2.F32 R182, -RZ, R133.reuse.H0_H0 ;  /* 0x20000085ffb67230 */ /* 0x100fe40000004100 */
[----:B------:R-:W-:Y:S01]  /*1820*/  FFMA.FTZ R112, R177, R129, R112 ;  /* 0x00000081b1707223 */ /* 0x000fe20000010070 */
[----:B------:R-:W-:Y:S01]  /*1830*/  FMUL.FTZ R179, R139, R130 ;  /* 0x000000828bb37220 */ /* 0x000fe20000410000 */
[----:B------:R-:W-:Y:S01]  /*1840*/  FMUL.FTZ R181, R21, R132 ;  /* 0x0000008415b57220 */ /* 0x000fe20000410000 */
[----:B------:R-:W-:Y:S01]  /*1850*/  FADD.FTZ R128, R211, R178 ;  /* 0x000000b2d3807221 */ /* 0x000fe20000010000 */
[----:B------:R-:W-:Y:S01]  /*1860*/  FMUL.FTZ R176, R139, R176 ;  /* 0x000000b08bb07220 */ /* 0x000fe20000410000 */
[----:B------:R-:W-:Y:S01]  /*1870*/  FFMA.FTZ R129, R177, R178, R210 ;  /* 0x000000b2b1817223 */ /* 0x000fe200000100d2 */
[----:B------:R-:W-:Y:S01]  /*1880*/  FADD.FTZ R212, -R208, R131 ;  /* 0x00000083d0d47221 */ /* 0x000fe20000010100 */
[----:B------:R-:W-:-:S02]  /*1890*/  HADD2.F32 R133, -RZ, R133.H1_H1 ;  /* 0x30000085ff857230 */ /* 0x000fc40000004100 */
[----:B0-----:R-:W-:Y:S01]  /*18a0*/  FADD.FTZ R174, -R208, R185 ;  /* 0x000000b9d0ae7221 */ /* 0x001fe20000010100 */
[----:B------:R-:W-:Y:S01]  /*18b0*/  FADD.FTZ R126, R126, R182 ;  /* 0x000000b67e7e7221 */ /* 0x000fe20000010000 */
[-C--:B------:R-:W-:Y:S01]  /*18c0*/  FFMA.FTZ R114, R179, R182.reuse, R114 ;  /* 0x000000b6b3727223 */ /* 0x080fe20000010072 */
[----:B------:R-:W-:Y:S01]  /*18d0*/  FADD.FTZ R131, R128, R181 ;  /* 0x000000b580837221 */ /* 0x000fe20000010000 */
[----:B------:R-:W-:Y:S01]  /*18e0*/  FMUL.FTZ R182, R19, R182 ;  /* 0x000000b613b67220 */ /* 0x000fe20000410000 */
[----:B------:R-:W-:Y:S01]  /*18f0*/  FFMA.FTZ R128, R176, R181, R129 ;  /* 0x000000b5b0807223 */ /* 0x000fe20000010081 */
[--C-:B------:R-:W-:Y:S02]  /*1900*/  HADD2.F32 R184, -RZ, R134.reuse.H0_H0 ;  /* 0x20000086ffb87230 */ /* 0x100fe40000004100 */
[C---:B------:R-:W-:Y:S01]  /*1910*/  FMUL.FTZ R183, R139.reuse, R174 ;  /* 0x000000ae8bb77220 */ /* 0x040fe20000410000 */
[----:B------:R-:W-:Y:S01]  /*1920*/  FMUL.FTZ R180, R139, R180 ;  /* 0x000000b48bb47220 */ /* 0x000fe20000410000 */
[----:B------:R-:W-:Y:S01]  /*1930*/  FMUL.FTZ R185, R18, R133 ;  /* 0x0000008512b97220 */ /* 0x000fe20000410000 */
[----:B------:R-:W-:Y:S01]  /*1940*/  FADD.FTZ R130, R131, R182 ;  /* 0x000000b683827221 */ /* 0x000fe20000010000 */
[----:B------:R-:W-:Y:S01]  /*1950*/  FFMA.FTZ R129, R179, R182, R128 ;  /* 0x000000b6b3817223 */ /* 0x000fe20000010080 */
[----:B------:R-:W-:-:S02]  /*1960*/  HADD2.F32 R134, -RZ, R134.H1_H1 ;  /* 0x30000086ff867230 */ /* 0x000fc40000004100 */
[----:B------:R-:W-:Y:S01]  /*1970*/  FADD.FTZ R190, -R208, R189 ;  /* 0x000000bdd0be7221 */ /* 0x000fe20000010100 */
[----:B------:R-:W-:Y:S01]  /*1980*/  FADD.FTZ R116, R116, R184 ;  /* 0x000000b874747221 */ /* 0x000fe20000010000 */
[-C--:B------:R-:W-:Y:S01]  /*1990*/  FFMA.FTZ R88, R183, R184.reuse, R88 ;  /* 0x000000b8b7587223 */ /* 0x080fe20000010058 */
[----:B------:R-:W-:Y:S01]  /*19a0*/  FADD.FTZ R186, -R208, R187 ;  /* 0x000000bbd0ba7221 */ /* 0x000fe20000010100 */
[----:B------:R-:W-:Y:S01]  /*19b0*/  FMUL.FTZ R184, R17, R184 ;  /* 0x000000b811b87220 */ /* 0x000fe20000410000 */
[----:B------:R-:W-:Y:S01]  /*19c0*/  FADD.FTZ R131, R130, R185 ;  /* 0x000000b982837221 */ /* 0x000fe20000010000 */
        /* <DEDUP_REMOVED lines=27> */
.L_x_1605:
[----:B------:R-:W-:Y:S05]  /*1b80*/  BSYNC B2 ;  /* 0x0000000000027941 */ /* 0x000fea0003800000 */
.L_x_1604:
        /* <DEDUP_REMOVED lines=12> */
[--C-:B--2---:R-:W-:Y:S02]  /*1c50*/  HADD2.F32 R141, -RZ, R128.reuse.H0_H0 ;  /* 0x20000080ff8d7230 */ /* 0x104fe40000004100 */
[----:B------:R-:W-:Y:S02]  /*1c60*/  HADD2.F32 R175, -RZ, R128.H1_H1 ;  /* 0x30000080ffaf7230 */ /* 0x000fe40000004100 */
[--C-:B------:R-:W-:Y:S02]  /*1c70*/  HADD2.F32 R193, -RZ, R129.reuse.H0_H0 ;  /* 0x20000081ffc17230 */ /* 0x100fe40000004100 */
[C---:B------:R-:W-:Y:S01]  /*1c80*/  FADD.FTZ R128, -R208.reuse, R141 ;  /* 0x0000008dd0807221 */ /* 0x040fe20000010100 */
[----:B------:R-:W-:Y:S02]  /*1c90*/  HADD2.F32 R195, -RZ, R129.H1_H1 ;  /* 0x30000081ffc37230 */ /* 0x000fe40000004100 */
[----:B------:R-:W-:Y:S01]  /*1ca0*/  FADD.FTZ R192, -R208, R175 ;  /* 0x000000afd0c07221 */ /* 0x000fe20000010100 */
[----:B---3--:R-:W-:-:S02]  /*1cb0*/  HADD2.F32 R194, -RZ, R132.H0_H0 ;  /* 0x20000084ffc27230 */ /* 0x008fc40000004100 */
[----:B-----5:R-:W-:Y:S01]  /*1cc0*/  FMUL.FTZ R141, R139, R128 ;  /* 0x000000808b8d7220 */ /* 0x020fe20000410000 */
[--C-:B------:R-:W-:Y:S02]  /*1cd0*/  HADD2.F32 R129, -RZ, R130.reuse.H0_H0 ;  /* 0x20000082ff817230 */ /* 0x100fe40000004100 */
[----:B------:R-:W-:Y:S01]  /*1ce0*/  FADD.FTZ R196, -R208, R195 ;  /* 0x000000c3d0c47221 */ /* 0x000fe20000010100 */
[----:B------:R-:W-:Y:S02]  /*1cf0*/  HADD2.F32 R197, -RZ, R130.H1_H1 ;  /* 0x30000082ffc57230 */ /* 0x000fe40000004100 */
[----:B------:R-:W-:Y:S01]  /*1d00*/  FADD.FTZ R92, R92, R194 ;  /* 0x000000c25c5c7221 */ /* 0x000fe20000010000 */
[----:B------:R-:W-:Y:S02]  /*1d10*/  HADD2.F32 R132, -RZ, R132.H1_H1 ;  /* 0x30000084ff847230 */ /* 0x000fe40000004100 */
[-C--:B------:R-:W-:Y:S01]  /*1d20*/  FFMA.FTZ R60, R141, R194.reuse, R60 ;  /* 0x000000c28d3c7223 */ /* 0x080fe2000001003c */
[----:B------:R-:W-:Y:S01]  /*1d30*/  FADD.FTZ R130, -R208, R193 ;  /* 0x000000c1d0827221 */ /* 0x000fe20000010100 */
[----:B------:R-:W-:Y:S01]  /*1d40*/  FMUL.FTZ R194, R13, R194 ;  /* 0x000000c20dc27220 */ /* 0x000fe20000410000 */
[----:B------:R-:W-:-:S02]  /*1d50*/  HADD2.F32 R199, -RZ, R131.H0_H0 ;  /* 0x20000083ffc77230 */ /* 0x000fc40000004100 */
[----:B0-----:R-:W-:Y:S01]  /*1d60*/  FADD.FTZ R162, -R208, R129 ;  /* 0x00000081d0a27221 */ /* 0x001fe20000010100 */
[----:B------:R-:W-:Y:S02]  /*1d70*/  HADD2.F32 R131, -RZ, R131.H1_H1 ;  /* 0x30000083ff837230 */ /* 0x000fe40000004100 */
[----:B------:R-:W-:Y:S01]  /*1d80*/  FMUL.FTZ R193, R139, R130 ;  /* 0x000000828bc17220 */ /* 0x000fe20000410000 */
[--C-:B------:R-:W-:Y:S02]  /*1d90*/  HADD2.F32 R198, -RZ, R133.reuse.H0_H0 ;  /* 0x20000085ffc67230 */ /* 0x100fe40000004100 */
[----:B------:R-:W-:Y:S01]  /*1da0*/  FMUL.FTZ R195, R12, R132 ;  /* 0x000000840cc37220 */ /* 0x000fe20000410000 */
[----:B------:R-:W-:Y:S01]  /*1db0*/  FADD.FTZ R128, R211, R194 ;  /* 0x000000c2d3807221 */ /* 0x000fe20000010000 */
[----:B------:R-:W-:Y:S01]  /*1dc0*/  FMUL.FTZ R192, R139, R192 ;  /* 0x000000c08bc07220 */ /* 0x000fe20000410000 */
[----:B------:R-:W-:Y:S01]  /*1dd0*/  FFMA.FTZ R129, R141, R194, R210 ;  /* 0x000000c28d817223 */ /* 0x000fe200000100d2 */
[----:B------:R-:W-:Y:S01]  /*1de0*/  FADD.FTZ R206, -R208, R131 ;  /* 0x00000083d0ce7221 */ /* 0x000fe20000010100 */
[----:B------:R-:W-:-:S02]  /*1df0*/  HADD2.F32 R133, -RZ, R133.H1_H1 ;  /* 0x30000085ff857230 */ /* 0x000fc40000004100 */
[----:B------:R-:W-:Y:S01]  /*1e00*/  FADD.FTZ R94, R94, R198 ;  /* 0x000000c65e5e7221 */ /* 0x000fe20000010000 */
[-C--:B------:R-:W-:Y:S01]  /*1e10*/  FFMA.FTZ R62, R193, R198.reuse, R62 ;  /* 0x000000c6c13e7223 */ /* 0x080fe2000001003e */
[----:B------:R-:W-:Y:S01]  /*1e20*/  FADD.FTZ R131, R128, R195 ;  /* 0x000000c380837221 */ /* 0x000fe20000010000 */
[----:B------:R-:W-:Y:S01]  /*1e30*/  FMUL.FTZ R198, R11, R198 ;  /* 0x000000c60bc67220 */ /* 0x000fe20000410000 */
[----:B------:R-:W-:Y:S01]  /*1e40*/  FFMA.FTZ R128, R192, R195, R129 ;  /* 0x000000c3c0807223 */ /* 0x000fe20000010081 */
[C---:B------:R-:W-:Y:S01]  /*1e50*/  FADD.FTZ R174, -R208.reuse, R199 ;  /* 0x000000c7d0ae7221 */ /* 0x040fe20000010100 */
[--C-:B------:R-:W-:Y:S02]  /*1e60*/  HADD2.F32 R200, -RZ, R134.reuse.H0_H0 ;  /* 0x20000086ffc87230 */ /* 0x100fe40000004100 */
[----:B------:R-:W-:Y:S01]  /*1e70*/  FADD.FTZ R202, -R208, R197 ;  /* 0x000000c5d0ca7221 */ /* 0x000fe20000010100 */
        /* <DEDUP_REMOVED lines=37> */
.L_x_1599:
[----:B------:R-:W-:Y:S05]  /*20d0*/  BSYNC B1 ;  /* 0x0000000000017941 */ /* 0x000fea0003800000 */
.L_x_1588:
        /* <DEDUP_REMOVED lines=20> */
.L_x_1723:
        /* <DEDUP_REMOVED lines=22> */
[----:B------:R-:W-:Y:S01]  /*2380*/  HADD2.F32 R128, -RZ, R100.H0_H0 ;  /* 0x20000064ff807230 */ /* 0x000fe20000004100 */
[----:B------:R-:W-:Y:S06]  /*2390*/  BRA `(.L_x_1611) ;  /* 0x0000000000207947 */ /* 0x000fec0003800000 */
.L_x_1610:
[----:B------:R-:W-:Y:S01]  /*23a0*/  UISETP.NE.U32.AND UP0, UPT, UR14, URZ, UPT ;  /* 0x0000003f0e00728c */ /* 0x000fe2000bf05070 */
[----:B------:R-:W-:-:S03]  /*23b0*/  FFMA.FTZ R129, R3, R135, R132 ;  /* 0x0000008703817223 */ /* 0x000fc60000010084 */
[----:B------:R-:W-:Y:S01]  /*23c0*/  UISETP.NE.AND.EX UP0, UPT, UR15, URZ, UPT, UP0 ;  /* 0x0000003f0f00728c */ /* 0x000fe2000bf05300 */
[----:B------:R-:W-:-:S04]  /*23d0*/  FADD.FTZ R128, R142, -R129 ;  /* 0x800000818e807221 */ /* 0x000fc80000010000 */
[----:B------:R-:W-:Y:S01]  /*23e0*/  FMUL.FTZ R128, R139, R128 ;  /* 0x000000808b807220 */ /* 0x000fe20000410000 */
[----:B------:R-:W-:-:S13]  /*23f0*/  PLOP3.LUT P4, PT, PT, PT, UP0, 0x80, 0x0 ;  /* 0x000000000000781c */ /* 0x000fda0003f8f008 */
[----:B------:R-:W-:-:S05]  /*2400*/  @P4 HADD2.F32 R129, -RZ, R100.H0_H0 ;  /* 0x20000064ff814230 */ /* 0x000fca0000004100 */
[----:B------:R-:W-:-:S07]  /*2410*/  @P4 FADD.FTZ R128, R128, R129 ;  /* 0x0000008180804221 */ /* 0x000fce0000010000 */
.L_x_1611:
[----:B------:R-:W-:Y:S05]  /*2420*/  BSYNC B2 ;  /* 0x0000000000027941 */ /* 0x000fea0003800000 */
.L_x_1609:
[----:B------:R-:W1:Y:S01]  /*2430*/  @P3 LDC R129, c[0x0][0x29c] ;  /* 0x0000a700ff813b82 */ /* 0x000e620000000800 */
[----:B------:R-:W-:Y:S01]  /*2440*/  ISETP.NE.U32.AND P5, PT, RZ, UR10, PT ;  /* 0x0000000aff007c0c */ /* 0x000fe2000bfa5070 */
[----:B------:R-:W-:Y:S03]  /*2450*/  BSSY B2, `(.L_x_1612) ;  /* 0x0000011000027945 */ /* 0x000fe60003800000 */
[----:B------:R-:W-:Y:S01]  /*2460*/  ISETP.NE.AND.EX P5, PT, RZ, UR11, PT, P5 ;  /* 0x0000000bff007c0c */ /* 0x000fe2000bfa5350 */
[----:B-1----:R-:W-:-:S12]  /*2470*/  @P3 FMUL.FTZ R129, R128, R129 ;  /* 0x0000008180813220 */ /* 0x002fd80000410000 */
[----:B------:R-:W-:Y:S02]  /*2480*/  @P5 F2FP.F16.F32.PACK_AB R128, RZ, R128 ;  /* 0x00000080ff80523e */ /* 0x000fe400000000ff */
[----:B------:R-:W-:Y:S02]  /*2490*/  @P3 F2FP.F16.F32.PACK_AB R129, RZ, R129 ;  /* 0x00000081ff81323e */ /* 0x000fe400000000ff */
[----:B------:R-:W-:Y:S02]  /*24a0*/  @P5 PRMT R120, R128, 0x7610, R120 ;  /* 0x0000761080785816 */ /* 0x000fe40000000078 */
[----:B------:R-:W-:Y:S01]  /*24b0*/  @P3 PRMT R84, R129, 0x7610, R84 ;  /* 0x0000761081543816 */ /* 0x000fe20000000054 */
[----:B------:R-:W-:Y:S06]  /*24c0*/  @P2 BRA `(.L_x_1613) ;  /* 0x0000000000102947 */ /* 0x000fec0003800000 */
[----:B------:R-:W-:Y:S01]  /*24d0*/  HFMA2.MMA R128, -RZ, RZ, 0, 0 ;  /* 0x00000000ff807435 */ /* 0x000fe200000001ff */
[----:B------:R-:W-:Y:S10]  /*24e0*/  @!P4 BRA `(.L_x_1614) ;  /* 0x00000000001cc947 */ /* 0x000ff40003800000 */
[----:B------:R-:W-:Y:S01]  /*24f0*/  HADD2.F32 R128, -RZ, R100.H1_H1 ;  /* 0x30000064ff807230 */ /* 0x000fe20000004100 */
[----:B------:R-:W-:Y:S06]  /*2500*/  BRA `(.L_x_1614) ;  /* 0x0000000000147947 */ /* 0x000fec0003800000 */
.L_x_1613:
[----:B------:R-:W-:Y:S01]  /*2510*/  FFMA.FTZ R128, R140, R135, R132 ;  /* 0x000000878c807223 */ /* 0x000fe20000010084 */
[----:B------:R-:W-:-:S03]  /*2520*/  @P4 HADD2.F32 R129, -RZ, R100.H1_H1 ;  /* 0x30000064ff814230 */ /* 0x000fc60000004100 */
[----:B------:R-:W-:-:S04]  /*2530*/  FADD.FTZ R128, R145, -R128 ;  /* 0x8000008091807221 */ /* 0x000fc80000010000 */
[----:B------:R-:W-:-:S04]  /*2540*/  FMUL.FTZ R128, R139, R128 ;  /* 0x000000808b807220 */ /* 0x000fc80000410000 */
[----:B------:R-:W-:-:S07]  /*2550*/  @P4 FADD.FTZ R128, R128, R129 ;  /* 0x0000008180804221 */ /* 0x000fce0000010000 */
.L_x_1614:
[----:B------:R-:W-:Y:S05]  /*2560*/  BSYNC B2 ;  /* 0x0000000000027941 */ /* 0x000fea0003800000 */
.L_x_1612:
[----:B------:R-:W1:Y:S01]  /*2570*/  @P3 LDC R129, c[0x0][0x29c] ;  /* 0x0000a700ff813b82 */ /* 0x000e620000000800 */
[----:B------:R-:W-:Y:S01]  /*2580*/  BSSY B2, `(.L_x_1615) ;  /* 0x0000010000027945 */ /* 0x000fe20003800000 */
[----:B-1----:R-:W-:Y:S01]  /*2590*/  @P3 FMUL.FTZ R129, R128, R129 ;  /* 0x0000008180813220 */ /* 0x002fe20000410000 */
[----:B------:R-:W-:-:S04]  /*25a0*/  @P5 F2FP.F16.F32.PACK_AB R128, RZ, R128 ;  /* 0x00000080ff80523e */ /* 0x000fc800000000ff */
[----:B------:R-:W-:Y:S02]  /*25b0*/  @P3 F2FP.F16.F32.PACK_AB R129, RZ, R129 ;  /* 0x00000081ff81323e */ /* 0x000fe400000000ff */
[----:B------:R-:W-:Y:S02]  /*25c0*/  @P5 PRMT R120, R120, 0x5410, R128 ;  /* 0x0000541078785816 */ /* 0x000fe40000000080 */
[----:B------:R-:W-:Y:S01]  /*25d0*/  @P3 PRMT R84, R84, 0x5410, R129 ;  /* 0x0000541054543816 */ /* 0x000fe20000000081 */
[----:B------:R-:W-:Y:S06]  /*25e0*/  @P2 BRA `(.L_x_1616) ;  /* 0x0000000000102947 */ /* 0x000fec0003800000 */
[----:B------:R-:W-:Y:S01]  /*25f0*/  MOV R128, RZ ;  /* 0x000000ff00807202 */ /* 0x000fe20000000f00 */
[----:B------:R-:W-:Y:S06]  /*2600*/  @!P4 BRA `(.L_x_1617) ;  /* 0x00000000001cc947 */ /* 0x000fec0003800000 */
[----:B------:R-:W-:Y:S01]  /*2610*/  HADD2.F32 R128, -RZ, R101.H0_H0 ;  /* 0x20000065ff807230 */ /* 0x000fe20000004100 */
[----:B------:R-:W-:Y:S06]  /*2620*/  BRA `(.L_x_1617) ;  /* 0x0000000000147947 */ /* 0x000fec0003800000 */
.L_x_1616:
[----:B------:R-:W-:-:S04]  /*2630*/  FFMA.FTZ R129, R143, R135, R132 ;  /* 0x000000878f817223 */ /* 0x000fc80000010084 */
[----:B------:R-:W-:Y:S01]  /*2640*/  FADD.FTZ R128, R146, -R129 ;  /* 0x8000008192807221 */ /* 0x000fe20000010000 */
[----:B------:R-:W-:-:S03]  /*2650*/  @P4 HADD2.F32 R129, -RZ, R101.H0_H0 ;  /* 0x20000065ff814230 */ /* 0x000fc60000004100 */
[----:B------:R-:W-:-:S04]  /*2660*/  FMUL.FTZ R128, R139, R128 ;  /* 0x000000808b807220 */ /* 0x000fc80000410000 */
[----:B------:R-:W-:-:S07]  /*2670*/  @P4 FADD.FTZ R128, R128, R129 ;  /* 0x0000008180804221 */ /* 0x000fce0000010000 */
.L_x_1617:
[----:B------:R-:W-:Y:S05]  /*2680*/  BSYNC B2 ;  /* 0x0000000000027941 */ /* 0x000fea0003800000 */
.L_x_1615:
        /* <DEDUP_REMOVED lines=12> */
.L_x_1619:
[----:B------:R-:W-:Y:S01]  /*2750*/  FFMA.FTZ R128, R144, R135, R132 ;  /* 0x0000008790807223 */ /* 0x000fe20000010084 */
[----:B------:R-:W-:-:S03]  /*2760*/  @P4 HADD2.F32 R129, -RZ, R101.H1_H1 ;  /* 0x30000065ff814230 */ /* 0x000fc60000004100 */
[----:B------:R-:W-:-:S04]  /*2770*/  FADD.FTZ R128, R149, -R128 ;  /* 0x8000008095807221 */ /* 0x000fc80000010000 */
[----:B------:R-:W-:-:S04]  /*2780*/  FMUL.FTZ R128, R139, R128 ;  /* 0x000000808b807220 */ /* 0x000fc80000410000 */
[----:B------:R-:W-:-:S07]  /*2790*/  @P4 FADD.FTZ R128, R128, R129 ;  /* 0x0000008180804221 */ /* 0x000fce0000010000 */
.L_x_1620:
[----:B------:R-:W-:Y:S05]  /*27a0*/  BSYNC B2 ;  /* 0x0000000000027941 */ /* 0x000fea0003800000 */
.L_x_1618:
        /* <DEDUP_REMOVED lines=12> */
.L_x_1622:
[----:B------:R-:W-:-:S04]  /*2870*/  FFMA.FTZ R129, R147, R135, R132 ;  /* 0x0000008793817223 */ /* 0x000fc80000010084 */
[----:B------:R-:W-:Y:S01]  /*2880*/  FADD.FTZ R128, R148, -R129 ;  /* 0x8000008194807221 */ /* 0x000fe20000010000 */
[----:B------:R-:W-:-:S03]  /*2890*/  @P4 HADD2.F32 R129, -RZ, R102.H0_H0 ;  /* 0x20000066ff814230 */ /* 0x000fc60000004100 */
[----:B------:R-:W-:-:S04]  /*28a0*/  FMUL.FTZ R128, R139, R128 ;  /* 0x000000808b807220 */ /* 0x000fc80000410000 */
[----:B------:R-:W-:-:S07]  /*28b0*/  @P4 FADD.FTZ R128, R128, R129 ;  /* 0x0000008180804221 */ /* 0x000fce0000010000 */
.L_x_1623:
[----:B------:R-:W-:Y:S05]  /*28c0*/  BSYNC B2 ;  /* 0x0000000000027941 */ /* 0x000fea0003800000 */
.L_x_1621:
        /* <DEDUP_REMOVED lines=12> */
.L_x_1625:
[----:B------:R-:W-:Y:S01]  /*2990*/  FFMA.FTZ R128, R150, R135, R132 ;  /* 0x0000008796807223 */ /* 0x000fe20000010084 */
[----:B------:R-:W-:-:S03]  /*29a0*/  @P4 HADD2.F32 R129, -RZ, R102.H1_H1 ;  /* 0x30000066ff814230 */ /* 0x000fc60000004100 */
[----:B------:R-:W-:-:S04]  /*29b0*/  FADD.FTZ R128, R151, -R128 ;  /* 0x8000008097807221 */ /* 0x000fc80000010000 */
[----:B------:R-:W-:-:S04]  /*29c0*/  FMUL.FTZ R128, R139, R128 ;  /* 0x000000808b807220 */ /* 0x000fc80000410000 */
[----:B------:R-:W-:-:S07]  /*29d0*/  @P4 FADD.FTZ R128, R128, R129 ;  /* 0x0000008180804221 */ /* 0x000fce0000010000 */
.L_x_1626:
[----:B------:R-:W-:Y:S05]  /*29e0*/  BSYNC B2 ;  /* 0x0000000000027941 */ /* 0x000fea0003800000 */
.L_x_1624:
        /* <DEDUP_REMOVED lines=12> */
.L_x_1628:
[----:B------:R-:W-:-:S04]  /*2ab0*/  FFMA.FTZ R129, R153, R135, R132 ;  /* 0x0000008799817223 */ /* 0x000fc80000010084 */
[----:B------:R-:W-:Y:S01]  /*2ac0*/  FADD.FTZ R128, R152, -R129 ;  /* 0x8000008198807221 */ /* 0x000fe20000010000 */
[----:B------:R-:W-:-:S03]  /*2ad0*/  @P4 HADD2.F32 R129, -RZ, R103.H0_H0 ;  /* 0x20000067ff814230 */ /* 0x000fc60000004100 */
[----:B------:R-:W-:-:S04]  /*2ae0*/  FMUL.FTZ R128, R139, R128 ;  /* 0x000000808b807220 */ /* 0x000fc80000410000 */
[----:B------:R-:W-:-:S07]  /*2af0*/  @P4 FADD.FTZ R128, R128, R129 ;  /* 0x0000008180804221 */ /* 0x000fce0000010000 */
.L_x_1629:
[----:B------:R-:W-:Y:S05]  /*2b00*/  BSYNC B2 ;  /* 0x0000000000027941 */ /* 0x000fea0003800000 */
.L_x_1627:
        /* <DEDUP_REMOVED lines=12> */
.L_x_1631:
[----:B------:R-:W-:Y:S01]  /*2bd0*/  FFMA.FTZ R128, R154, R135, R132 ;  /* 0x000000879a807223 */ /* 0x000fe20000010084 */
[----:B------:R-:W-:-:S03]  /*2be0*/  @P4 HADD2.F32 R129, -RZ, R103.H1_H1 ;  /* 0x30000067ff814230 */ /* 0x000fc60000004100 */
[----:B------:R-:W-:-:S04]  /*2bf0*/  FADD.FTZ R128, R155, -R128 ;  /* 0x800000809b807221 */ /* 0x000fc80000010000 */
[----:B------:R-:W-:-:S04]  /*2c00*/  FMUL.FTZ R134, R139, R128 ;  /* 0x000000808b867220 */ /* 0x000fc80000410000 */
[----:B------:R-:W-:-:S07]  /*2c10*/  @P4 FADD.FTZ R134, R134, R129 ;  /* 0x0000008186864221 */ /* 0x000fce0000010000 */
.L_x_1632:
[----:B------:R-:W-:Y:S05]  /*2c20*/  BSYNC B2 ;  /* 0x0000000000027941 */ /* 0x000fea0003800000 */
.L_x_1630:
[----:B------:R-:W1:Y:S01]  /*2c30*/  @P5 LDC.64 R128, c[0x0][0x308] ;  /* 0x0000c200ff805b82 */ /* 0x000e620000000a00 */
[----:B------:R-:W-:-:S04]  /*2c40*/  @P5 F2FP.F16.F32.PACK_AB R162, RZ, R134 ;  /* 0x00000086ffa2523e */ /* 0x000fc800000000ff */
[----:B------:R-:W-:-:S03]  /*2c50*/  @P5 PRMT R123, R123, 0x5410, R162 ;  /* 0x000054107b7b5816 */ /* 0x000fc600000000a2 */
[----:B------:R-:W2:Y:S01]  /*2c60*/  @P3 LDC R163, c[0x0][0x29c] ;  /* 0x0000a700ffa33b82 */ /* 0x000ea20000000800 */
[C---:B-1----:R-:W-:Y:S01]  /*2c70*/  @P5 IMAD.WIDE.U32 R130, R138.reuse, 0x10, R128 ;  /* 0x000000108a825825 */ /* 0x042fe200078e0080 */
[----:B------:R-:W-:-:S06]  /*2c80*/  IADD3 R138, R138, 0x20, RZ ;  /* 0x000000208a8a7810 */ /* 0x000fcc0007ffe0ff */
[----:B------:R-:W1:Y:S01]  /*2c90*/  @P3 LDC.64 R128, c[0x0][0x2f8] ;  /* 0x0000be00ff803b82 */ /* 0x000e620000000a00 */
[----:B------:R3:W-:Y:S01]  /*2ca0*/  @P5 STG.E.128 desc[UR4][R130.64], R120 ;  /* 0x0000007882005986 */ /* 0x0007e2000c101d04 */
[----:B--2---:R-:W-:-:S05]  /*2cb0*/  @P3 FMUL.FTZ R134, R134, R163 ;  /* 0x000000a386863220 */ /* 0x004fca0000410000 */
[----:B------:R-:W-:-:S04]  /*2cc0*/  @P3 F2FP.F16.F32.PACK_AB R134, RZ, R134 ;  /* 0x00000086ff86323e */ /* 0x000fc800000000ff */
[----:B------:R-:W-:Y:S01]  /*2cd0*/  @P3 PRMT R87, R87, 0x5410, R134 ;  /* 0x0000541057573816 */ /* 0x000fe20000000086 */
[C---:B-1----:R-:W-:Y:S01]  /*2ce0*/  @P3 IMAD.WIDE.U32 R128, R133.reuse, 0x10, R128 ;  /* 0x0000001085803825 */ /* 0x042fe200078e0080 */
[----:B------:R-:W-:-:S04]  /*2cf0*/  IADD3 R133, R133, 0x20, RZ ;  /* 0x0000002085857810 */ /* 0x000fc80007ffe0ff */
[----:B------:R3:W-:Y:S03]  /*2d00*/  @P3 STG.E.128 desc[UR4][R128.64], R84 ;  /* 0x0000005480003986 */ /* 0x0007e6000c101d04 */
.L_x_1608:
[----:B------:R-:W-:Y:S05]  /*2d10*/  BSYNC B1 ;  /* 0x0000000000017941 */ /* 0x000fea0003800000 */
.L_x_1607:
        /* <DEDUP_REMOVED lines=9> */
[----:B------:R-:W-:Y:S01]  /*2db0*/  HADD2.F32 R128, -RZ, R104.H0_H0 ;  /* 0x20000068ff807230 */ /* 0x000fe20000004100 */
[----:B------:R-:W-:Y:S06]  /*2dc0*/  BRA `(.L_x_1637) ;  /* 0x0000000000207947 */ /* 0x000fec0003800000 */
.L_x_1636:
[----:B------:R-:W-:Y:S01]  /*2dd0*/  UISETP.NE.U32.AND UP0, UPT, UR14, URZ, UPT ;  /* 0x0000003f0e00728c */ /* 0x000fe2000bf05070 */
[----:B---3--:R-:W-:-:S03]  /*2de0*/  FFMA.FTZ R129, R157, R135, R132 ;  /* 0x000000879d817223 */ /* 0x008fc60000010084 */
[----:B------:R-:W-:Y:S01]  /*2df0*/  UISETP.NE.AND.EX UP0, UPT, UR15, URZ, UPT, UP0 ;  /* 0x0000003f0f00728c */ /* 0x000fe2000bf05300 */
[----:B------:R-:W-:-:S04]  /*2e00*/  FADD.FTZ R128, R158, -R129 ;  /* 0x800000819e807221 */ /* 0x000fc80000010000 */
[----:B------:R-:W-:Y:S01]  /*2e10*/  FMUL.FTZ R128, R139, R128 ;  /* 0x000000808b807220 */ /* 0x000fe20000410000 */
[----:B------:R-:W-:-:S13]  /*2e20*/  PLOP3.LUT P4, PT, PT, PT, UP0, 0x80, 0x0 ;  /* 0x000000000000781c */ /* 0x000fda0003f8f008 */
[----:B------:R-:W-:-:S05]  /*2e30*/  @P4 HADD2.F32 R129, -RZ, R104.H0_H0 ;  /* 0x20000068ff814230 */ /* 0x000fca0000004100 */
[----:B------:R-:W-:-:S07]  /*2e40*/  @P4 FADD.FTZ R128, R128, R129 ;  /* 0x0000008180804221 */ /* 0x000fce0000010000 */
.L_x_1637:
[----:B------:R-:W-:Y:S05]  /*2e50*/  BSYNC B2 ;  /* 0x0000000000027941 */ /* 0x000fea0003800000 */
.L_x_1635:
        /* <DEDUP_REMOVED lines=14> */
.L_x_1639:
[----:B------:R-:W-:Y:S01]  /*2f40*/  FFMA.FTZ R128, R156, R135, R132 ;  /* 0x000000879c807223 */ /* 0x000fe20000010084 */
[----:B------:R-:W-:-:S03]  /*2f50*/  @P4 HADD2.F32 R129, -RZ, R104.H1_H1 ;  /* 0x30000068ff814230 */ /* 0x000fc60000004100 */
[----:B------:R-:W-:-:S04]  /*2f60*/  FADD.FTZ R128, R161, -R128 ;  /* 0x80000080a1807221 */ /* 0x000fc80000010000 */
[----:B------:R-:W-:-:S04]  /*2f70*/  FMUL.FTZ R128, R139, R128 ;  /* 0x000000808b807220 */ /* 0x000fc80000410000 */
[----:B------:R-:W-:-:S07]  /*2f80*/  @P4 FADD.FTZ R128, R128, R129 ;  /* 0x0000008180804221 */ /* 0x000fce0000010000 */
.L_x_1640:
[----:B------:R-:W-:Y:S05]  /*2f90*/  BSYNC B2 ;  /* 0x0000000000027941 */ /* 0x000fea0003800000 */
.L_x_1638:
        /* <DEDUP_REMOVED lines=12> */
.L_x_1642:
[----:B------:R-:W-:-:S04]  /*3060*/  FFMA.FTZ R129, R159, R135, R132 ;  /* 0x000000879f817223 */ /* 0x000fc80000010084 */
[----:B------:R-:W-:Y:S01]  /*3070*/  FADD.FTZ R128, R164, -R129 ;  /* 0x80000081a4807221 */ /* 0x000fe20000010000 */
[----:B------:R-:W-:-:S03]  /*3080*/  @P4 HADD2.F32 R129, -RZ, R105.H0_H0 ;  /* 0x20000069ff814230 */ /* 0x000fc60000004100 */
[----:B------:R-:W-:-:S04]  /*3090*/  FMUL.FTZ R128, R139, R128 ;  /* 0x000000808b807220 */ /* 0x000fc80000410000 */
[----:B------:R-:W-:-:S07]  /*30a0*/  @P4 FADD.FTZ R128, R128, R129 ;  /* 0x0000008180804221 */ /* 0x000fce0000010000 */
.L_x_1643:
[----:B------:R-:W-:Y:S05]  /*30b0*/  BSYNC B2 ;  /* 0x0000000000027941 */ /* 0x000fea0003800000 */
.L_x_1641:
        /* <DEDUP_REMOVED lines=12> */
.L_x_1645:
[----:B------:R-:W-:Y:S01]  /*3180*/  FFMA.FTZ R128, R160, R135, R132 ;  /* 0x00000087a0807223 */ /* 0x000fe20000010084 */
[----:B------:R-:W-:-:S03]  /*3190*/  @P4 HADD2.F32 R129, -RZ, R105.H1_H1 ;  /* 0x30000069ff814230 */ /* 0x000fc60000004100 */
[----:B------:R-:W-:-:S04]  /*31a0*/  FADD.FTZ R128, R167, -R128 ;  /* 0x80000080a7807221 */ /* 0x000fc80000010000 */
[----:B------:R-:W-:-:S04]  /*31b0*/  FMUL.FTZ R128, R139, R128 ;  /* 0x000000808b807220 */ /* 0x000fc80000410000 */
[----:B------:R-:W-:-:S07]  /*31c0*/  @P4 FADD.FTZ R128, R128, R129 ;  /* 0x0000008180804221 */ /* 0x000fce0000010000 */
.L_x_1646:
[----:B------:R-:W-:Y:S05]  /*31d0*/  BSYNC B2 ;  /* 0x0000000000027941 */ /* 0x000fea0003800000 */
.L_x_1644:
        /* <DEDUP_REMOVED lines=12> */
.L_x_1648:
[----:B------:R-:W-:-:S04]  /*32a0*/  FFMA.FTZ R129, R165, R135, R132 ;  /* 0x00000087a5817223 */ /* 0x000fc80000010084 */
[----:B------:R-:W-:Y:S01]  /*32b0*/  FADD.FTZ R128, R166, -R129 ;  /* 0x80000081a6807221 */ /* 0x000fe20000010000 */
[----:B------:R-:W-:-:S03]  /*32c0*/  @P4 HADD2.F32 R129, -RZ, R106.H0_H0 ;  /* 0x2000006aff814230 */ /* 0x000fc60000004100 */
[----:B------:R-:W-:-:S04]  /*32d0*/  FMUL.FTZ R128, R139, R128 ;  /* 0x000000808b807220 */ /* 0x000fc80000410000 */
[----:B------:R-:W-:-:S07]  /*32e0*/  @P4 FADD.FTZ R128, R128, R129 ;  /* 0x0000008180804221 */ /* 0x000fce0000010000 */
.L_x_1649:
[----:B------:R-:W-:Y:S05]  /*32f0*/  BSYNC B2 ;  /* 0x0000000000027941 */ /* 0x000fea0003800000 */
.L_x_1647:
        /* <DEDUP_REMOVED lines=12> */
.L_x_1651:
[----:B------:R-:W-:Y:S01]  /*33c0*/  FFMA.FTZ R128, R168, R135, R132 ;  /* 0x00000087a8807223 */ /* 0x000fe20000010084 */
[----:B------:R-:W-:-:S03]  /*33d0*/  @P4 HADD2.F32 R129, -RZ, R106.H1_H1 ;  /* 0x3000006aff814230 */ /* 0x000fc60000004100 */
[----:B------:R-:W-:-:S04]  /*33e0*/  FADD.FTZ R128, R169, -R128 ;  /* 0x80000080a9807221 */ /* 0x000fc80000010000 */
[----:B------:R-:W-:-:S04]  /*33f0*/  FMUL.FTZ R128, R139, R128 ;  /* 0x000000808b807220 */ /* 0x000fc80000410000 */
[----:B------:R-:W-:-:S07]  /*3400*/  @P4 FADD.FTZ R128, R128, R129 ;  /* 0x0000008180804221 */ /* 0x000fce0000010000 */
.L_x_1652:
[----:B------:R-:W-:Y:S05]  /*3410*/  BSYNC B2 ;  /* 0x0000000000027941 */ /* 0x000fea0003800000 */
.L_x_1650:
        /* <DEDUP_REMOVED lines=12> */
.L_x_1654:
[----:B------:R-:W-:-:S04]  /*34e0*/  FFMA.FTZ R129, R171, R135, R132 ;  /* 0x00000087ab817223 */ /* 0x000fc80000010084 */
[----:B------:R-:W-:Y:S01]  /*34f0*/  FADD.FTZ R128, R170, -R129 ;  /* 0x80000081aa807221 */ /* 0x000fe20000010000 */
[----:B------:R-:W-:-:S03]  /*3500*/  @P4 HADD2.F32 R129, -RZ, R107.H0_H0 ;  /* 0x2000006bff814230 */ /* 0x000fc60000004100 */
[----:B------:R-:W-:-:S04]  /*3510*/  FMUL.FTZ R128, R139, R128 ;  /* 0x000000808b807220 */ /* 0x000fc80000410000 */
[----:B------:R-:W-:-:S07]  /*3520*/  @P4 FADD.FTZ R128, R128, R129 ;  /* 0x0000008180804221 */ /* 0x000fce0000010000 */
.L_x_1655:
[----:B------:R-:W-:Y:S05]  /*3530*/  BSYNC B2 ;  /* 0x0000000000027941 */ /* 0x000fea0003800000 */
.L_x_1653:
        /* <DEDUP_REMOVED lines=12> */
.L_x_1657:
[----:B------:R-:W-:Y:S01]  /*3600*/  FFMA.FTZ R128, R172, R135, R132 ;  /* 0x00000087ac807223 */ /* 0x000fe20000010084 */
[----:B------:R-:W-:-:S03]  /*3610*/  @P4 HADD2.F32 R129, -RZ, R107.H1_H1 ;  /* 0x3000006bff814230 */ /* 0x000fc60000004100 */
[----:B------:R-:W-:-:S04]  /*3620*/  FADD.FTZ R128, R173, -R128 ;  /* 0x80000080ad807221 */ /* 0x000fc80000010000 */
[----:B------:R-:W-:-:S04]  /*3630*/  FMUL.FTZ R134, R139, R128 ;  /* 0x000000808b867220 */ /* 0x000fc80000410000 */
[----:B------:R-:W-:-:S07]  /*3640*/  @P4 FADD.FTZ R134, R134, R129 ;  /* 0x0000008186864221 */ /* 0x000fce0000010000 */
.L_x_1658:
[----:B------:R-:W-:Y:S05]  /*3650*/  BSYNC B2 ;  /* 0x0000000000027941 */ /* 0x000fea0003800000 */
.L_x_1656:
[----:B------:R-:W1:Y:S01]  /*3660*/  @P3 LDC R163, c[0x0][0x29c] ;  /* 0x0000a700ffa33b82 */ /* 0x000e620000000800 */
[----:B------:R-:W-:-:S04]  /*3670*/  @P5 F2FP.F16.F32.PACK_AB R130, RZ, R134 ;  /* 0x00000086ff82523e */ /* 0x000fc800000000ff */
[----:B------:R-:W-:-:S03]  /*3680*/  @P5 PRMT R123, R123, 0x5410, R130 ;  /* 0x000054107b7b5816 */ /* 0x000fc60000000082 */
[----:B------:R-:W2:Y:S08]  /*3690*/  @P5 LDC.64 R128, c[0x0][0x308] ;  /* 0x0000c200ff805b82 */ /* 0x000eb00000000a00 */
[----:B------:R-:W3:Y:S01]  /*36a0*/  @P3 LDC.64 R130, c[0x0][0x2f8] ;  /* 0x0000be00ff823b82 */ /* 0x000ee20000000a00 */
[----:B-1----:R-:W-:-:S05]  /*36b0*/  @P3 FMUL.FTZ R134, R134, R163 ;  /* 0x000000a386863220 */ /* 0x002fca0000410000 */
[----:B------:R-:W-:Y:S01]  /*36c0*/  @P3 F2FP.F16.F32.PACK_AB R134, RZ, R134 ;  /* 0x00000086ff86323e */ /* 0x000fe200000000ff */
[----:B--2---:R-:W-:-:S03]  /*36d0*/  @P5 IMAD.WIDE.U32 R128, R138, 0x10, R128 ;  /* 0x000000108a805825 */ /* 0x004fc600078e0080 */
[----:B------:R-:W-:Y:S02]  /*36e0*/  @P3 PRMT R87, R87, 0x5410, R134 ;  /* 0x0000541057573816 */ /* 0x000fe40000000086 */
[----:B------:R-:W-:Y:S01]  /*36f0*/  IADD3 R138, R138, 0x20, RZ ;  /* 0x000000208a8a7810 */ /* 0x000fe20007ffe0ff */
[----:B------:R1:W-:Y:S01]  /*3700*/  @P5 STG.E.128 desc[UR4][R128.64], R120 ;  /* 0x0000007880005986 */ /* 0x0003e2000c101d04 */
[C---:B---3--:R-:W-:Y:S01]  /*3710*/  @P3 IMAD.WIDE.U32 R130, R133.reuse, 0x10, R130 ;  /* 0x0000001085823825 */ /* 0x048fe200078e0082 */
[----:B------:R-:W-:-:S04]  /*3720*/  IADD3 R133, R133, 0x20, RZ ;  /* 0x0000002085857810 */ /* 0x000fc80007ffe0ff */
[----:B------:R1:W-:Y:S03]  /*3730*/  @P3 STG.E.128 desc[UR4][R130.64], R84 ;  /* 0x0000005482003986 */ /* 0x0003e6000c101d04 */
.L_x_1634:
[----:B------:R-:W-:Y:S05]  /*3740*/  BSYNC B1 ;  /* 0x0000000000017941 */ /* 0x000fea0003800000 */
.L_x_1633:
        /* <DEDUP_REMOVED lines=9> */
[----:B------:R-:W-:Y:S01]  /*37e0*/  HADD2.F32 R128, -RZ, R40.H0_H0 ;  /* 0x20000028ff807230 */ /* 0x000fe20000004100 */
[----:B------:R-:W-:Y:S06]  /*37f0*/  BRA `(.L_x_1663) ;  /* 0x0000000000207947 */ /* 0x000fec0003800000 */
.L_x_1662:
[----:B------:R-:W-:Y:S01]  /*3800*/  UISETP.NE.U32.AND UP0, UPT, UR14, URZ, UPT ;  /* 0x0000003f0e00728c */ /* 0x000fe2000bf05070 */
[----:B-1-3--:R-:W-:-:S03]  /*3810*/  FFMA.FTZ R129, R177, R135, R132 ;  /* 0x00000087b1817223 */ /* 0x00afc60000010084 */
[----:B------:R-:W-:Y:S01]  /*3820*/  UISETP.NE.AND.EX UP0, UPT, UR15, URZ, UPT, UP0 ;  /* 0x0000003f0f00728c */ /* 0x000fe2000bf05300 */
[----:B------:R-:W-:-:S04]  /*3830*/  FADD.FTZ R128, R178, -R129 ;  /* 0x80000081b2807221 */ /* 0x000fc80000010000 */
[----:B------:R-:W-:Y:S01]  /*3840*/  FMUL.FTZ R128, R139, R128 ;  /* 0x000000808b807220 */ /* 0x000fe20000410000 */
[----:B------:R-:W-:-:S13]  /*3850*/  PLOP3.LUT P4, PT, PT, PT, UP0, 0x80, 0x0 ;  /* 0x000000000000781c */ /* 0x000fda0003f8f008 */
[----:B------:R-:W-:-:S05]  /*3860*/  @P4 HADD2.F32 R129, -RZ, R40.H0_H0 ;  /* 0x20000028ff814230 */ /* 0x000fca0000004100 */
[----:B------:R-:W-:-:S07]  /*3870*/  @P4 FADD.FTZ R128, R128, R129 ;  /* 0x0000008180804221 */ /* 0x000fce0000010000 */
.L_x_1663:
[----:B------:R-:W-:Y:S05]  /*3880*/  BSYNC B2 ;  /* 0x0000000000027941 */ /* 0x000fea0003800000 */
.L_x_1661:
        /* <DEDUP_REMOVED lines=14> */
.L_x_1665:
[----:B------:R-:W-:Y:S01]  /*3970*/  FFMA.FTZ R128, R176, R135, R132 ;  /* 0x00000087b0807223 */ /* 0x000fe20000010084 */
[----:B------:R-:W-:-:S03]  /*3980*/  @P4 HADD2.F32 R129, -RZ, R40.H1_H1 ;  /* 0x30000028ff814230 */ /* 0x000fc60000004100 */
[----:B------:R-:W-:-:S04]  /*3990*/  FADD.FTZ R128, R181, -R128 ;  /* 0x80000080b5807221 */ /* 0x000fc80000010000 */
[----:B------:R-:W-:-:S04]  /*39a0*/  FMUL.FTZ R128, R139, R128 ;  /* 0x000000808b807220 */ /* 0x000fc80000410000 */
[----:B------:R-:W-:-:S07]  /*39b0*/  @P4 FADD.FTZ R128, R128, R129 ;  /* 0x0000008180804221 */ /* 0x000fce0000010000 */
.L_x_1666:
[----:B------:R-:W-:Y:S05]  /*39c0*/  BSYNC B2 ;  /* 0x0000000000027941 */ /* 0x000fea0003800000 */
.L_x_1664:
        /* <DEDUP_REMOVED lines=12> */
.L_x_1668:
[----:B------:R-:W-:-:S04]  /*3a90*/  FFMA.FTZ R129, R179, R135, R132 ;  /* 0x00000087b3817223 */ /* 0x000fc80000010084 */
[----:B------:R-:W-:Y:S01]  /*3aa0*/  FADD.FTZ R128, R182, -R129 ;  /* 0x80000081b6807221 */ /* 0x000fe20000010000 */
[----:B------:R-:W-:-:S03]  /*3ab0*/  @P4 HADD2.F32 R129, -RZ, R41.H0_H0 ;  /* 0x20000029ff814230 */ /* 0x000fc60000004100 */
[----:B------:R-:W-:-:S04]  /*3ac0*/  FMUL.FTZ R128, R139, R128 ;  /* 0x000000808b807220 */ /* 0x000fc80000410000 */
[----:B------:R-:W-:-:S07]  /*3ad0*/  @P4 FADD.FTZ R128, R128, R129 ;  /* 0x0000008180804221 */ /* 0x000fce0000010000 */
.L_x_1669:
[----:B------:R-:W-:Y:S05]  /*3ae0*/  BSYNC B2 ;  /* 0x0000000000027941 */ /* 0x000fea0003800000 */
.L_x_1667:
        /* <DEDUP_REMOVED lines=12> */
.L_x_1671:
[----:B------:R-:W-:Y:S01]  /*3bb0*/  FFMA.FTZ R128, R180, R135, R132 ;  /* 0x00000087b4807223 */ /* 0x000fe20000010084 */
[----:B------:R-:W-:-:S03]  /*3bc0*/  @P4 HADD2.F32 R129, -RZ, R41.H1_H1 ;  /* 0x30000029ff814230 */ /* 0x000fc60000004100 */
[----:B------:R-:W-:-:S04]  /*3bd0*/  FADD.FTZ R128, R185, -R128 ;  /* 0x80000080b9807221 */ /* 0x000fc80000010000 */
[----:B------:R-:W-:-:S04]  /*3be0*/  FMUL.FTZ R128, R139, R128 ;  /* 0x000000808b807220 */ /* 0x000fc80000410000 */
[----:B------:R-:W-:-:S07]  /*3bf0*/  @P4 FADD.FTZ R128, R128, R129 ;  /* 0x0000008180804221 */ /* 0x000fce0000010000 */
.L_x_1672:
[----:B------:R-:W-:Y:S05]  /*3c00*/  BSYNC B2 ;  /* 0x0000000000027941 */ /* 0x000fea0003800000 */
.L_x_1670:
        /* <DEDUP_REMOVED lines=12> */
.L_x_1674:
[----:B------:R-:W-:-:S04]  /*3cd0*/  FFMA.FTZ R129, R183, R135, R132 ;  /* 0x00000087b7817223 */ /* 0x000fc80000010084 */
[----:B------:R-:W-:Y:S01]  /*3ce0*/  FADD.FTZ R128, R184, -R129 ;  /* 0x80000081b8807221 */ /* 0x000fe20000010000 */
[----:B------:R-:W-:-:S03]  /*3cf0*/  @P4 HADD2.F32 R129, -RZ, R42.H0_H0 ;  /* 0x2000002aff814230 */ /* 0x000fc60000004100 */
[----:B------:R-:W-:-:S04]  /*3d00*/  FMUL.FTZ R128, R139, R128 ;  /* 0x000000808b807220 */ /* 0x000fc80000410000 */
[----:B------:R-:W-:-:S07]  /*3d10*/  @P4 FADD.FTZ R128, R128, R129 ;  /* 0x0000008180804221 */ /* 0x000fce0000010000 */
.L_x_1675:
[----:B------:R-:W-:Y:S05]  /*3d20*/  BSYNC B2 ;  /* 0x0000000000027941 */ /* 0x000fea0003800000 */
.L_x_1673:
        /* <DEDUP_REMOVED lines=12> */
.L_x_1677:
[----:B------:R-:W-:Y:S01]  /*3df0*/  FFMA.FTZ R128, R186, R135, R132 ;  /* 0x00000087ba807223 */ /* 0x000fe20000010084 */
[----:B------:R-:W-:-:S03]  /*3e00*/  @P4 HADD2.F32 R129, -RZ, R42.H1_H1 ;  /* 0x3000002aff814230 */ /* 0x000fc60000004100 */
[----:B------:R-:W-:-:S04]  /*3e10*/  FADD.FTZ R128, R187, -R128 ;  /* 0x80000080bb807221 */ /* 0x000fc80000010000 */
[----:B------:R-:W-:-:S04]  /*3e20*/  FMUL.FTZ R128, R139, R128 ;  /* 0x000000808b807220 */ /* 0x000fc80000410000 */
[----:B------:R-:W-:-:S07]  /*3e30*/  @P4 FADD.FTZ R128, R128, R129 ;  /* 0x0000008180804221 */ /* 0x000fce0000010000 */
.L_x_1678:
[----:B------:R-:W-:Y:S05]  /*3e40*/  BSYNC B2 ;  /* 0x0000000000027941 */ /* 0x000fea0003800000 */
.L_x_1676:
        /* <DEDUP_REMOVED lines=12> */
.L_x_1680:
[----:B------:R-:W-:-:S04]  /*3f10*/  FFMA.FTZ R129, R189, R135, R132 ;  /* 0x00000087bd817223 */ /* 0x000fc80000010084 */
[----:B------:R-:W-:Y:S01]  /*3f20*/  FADD.FTZ R128, R188, -R129 ;  /* 0x80000081bc807221 */ /* 0x000fe20000010000 */
[----:B------:R-:W-:-:S03]  /*3f30*/  @P4 HADD2.F32 R129, -RZ, R43.H0_H0 ;  /* 0x2000002bff814230 */ /* 0x000fc60000004100 */
[----:B------:R-:W-:-:S04]  /*3f40*/  FMUL.FTZ R128, R139, R128 ;  /* 0x000000808b807220 */ /* 0x000fc80000410000 */
[----:B------:R-:W-:-:S07]  /*3f50*/  @P4 FADD.FTZ R128, R128, R129 ;  /* 0x0000008180804221 */ /* 0x000fce0000010000 */
.L_x_1681:
[----:B------:R-:W-:Y:S05]  /*3f60*/  BSYNC B2 ;  /* 0x0000000000027941 */ /* 0x000fea0003800000 */
.L_x_1679:
        /* <DEDUP_REMOVED lines=12> */
.L_x_1683:
[----:B------:R-:W-:Y:S01]  /*4030*/  FFMA.FTZ R128, R190, R135, R132 ;  /* 0x00000087be807223 */ /* 0x000fe20000010084 */
[----:B------:R-:W-:-:S03]  /*4040*/  @P4 HADD2.F32 R129, -RZ, R43.H1_H1 ;  /* 0x3000002bff814230 */ /* 0x000fc60000004100 */
[----:B------:R-:W-:-:S04]  /*4050*/  FADD.FTZ R128, R191, -R128 ;  /* 0x80000080bf807221 */ /* 0x000fc80000010000 */
[----:B------:R-:W-:-:S04]  /*4060*/  FMUL.FTZ R134, R139, R128 ;  /* 0x000000808b867220 */ /* 0x000fc80000410000 */
[----:B------:R-:W-:-:S07]  /*4070*/  @P4 FADD.FTZ R134, R134, R129 ;  /* 0x0000008186864221 */ /* 0x000fce0000010000 */
.L_x_1684:
[----:B------:R-:W-:Y:S05]  /*4080*/  BSYNC B2 ;  /* 0x0000000000027941 */ /* 0x000fea0003800000 */
.L_x_1682:
        /* <DEDUP_REMOVED lines=14> */
.L_x_1660:
[----:B------:R-:W-:Y:S05]  /*4170*/  BSYNC B1 ;  /* 0x0000000000017941 */ /* 0x000fea0003800000 */
.L_x_1659:
        /* <DEDUP_REMOVED lines=10> */
[----:B------:R-:W-:Y:S01]  /*4220*/  HADD2.F32 R128, -RZ, R108.H0_H0 ;  /* 0x2000006cff807230 */ /* 0x000fe20000004100 */
[----:B------:R-:W-:Y:S06]  /*4230*/  BRA `(.L_x_1689) ;  /* 0x0000000000207947 */ /* 0x000fec0003800000 */
.L_x_1688:
[----:B------:R-:W-:Y:S01]  /*4240*/  UISETP.NE.U32.AND UP0, UPT, UR14, URZ, UPT ;  /* 0x0000003f0e00728c */ /* 0x000fe2000bf05070 */
[----:B-123--:R-:W-:-:S03]  /*4250*/  FFMA.FTZ R129, R141, R135, R132 ;  /* 0x000000878d817223 */ /* 0x00efc60000010084 */
[----:B------:R-:W-:Y:S01]  /*4260*/  UISETP.NE.AND.EX UP0, UPT, UR15, URZ, UPT, UP0 ;  /* 0x0000003f0f00728c */ /* 0x000fe2000bf05300 */
[----:B------:R-:W-:-:S04]  /*4270*/  FADD.FTZ R128, R194, -R129 ;  /* 0x80000081c2807221 */ /* 0x000fc80000010000 */
[----:B------:R-:W-:Y:S01]  /*4280*/  FMUL.FTZ R128, R139, R128 ;  /* 0x000000808b807220 */ /* 0x000fe20000410000 */
[----:B------:R-:W-:-:S13]  /*4290*/  PLOP3.LUT P4, PT, PT, PT, UP0, 0x80, 0x0 ;  /* 0x000000000000781c */ /* 0x000fda0003f8f008 */
[----:B------:R-:W-:-:S05]  /*42a0*/  @P4 HADD2.F32 R129, -RZ, R108.H0_H0 ;  /* 0x2000006cff814230 */ /* 0x000fca0000004100 */
[----:B------:R-:W-:-:S07]  /*42b0*/  @P4 FADD.FTZ R128, R128, R129 ;  /* 0x0000008180804221 */ /* 0x000fce0000010000 */
.L_x_1689:
[----:B------:R-:W-:Y:S05]  /*42c0*/  BSYNC B2 ;  /* 0x0000000000027941 */ /* 0x000fea0003800000 */
.L_x_1687:
        /* <DEDUP_REMOVED lines=14> */
.L_x_1691:
[----:B------:R-:W-:Y:S01]  /*43b0*/  FFMA.FTZ R128, R192, R135, R132 ;  /* 0x00000087c0807223 */ /* 0x000fe20000010084 */
[----:B------:R-:W-:-:S03]  /*43c0*/  @P4 HADD2.F32 R129, -RZ, R108.H1_H1 ;  /* 0x3000006cff814230 */ /* 0x000fc60000004100 */
[----:B------:R-:W-:-:S04]  /*43d0*/  FADD.FTZ R128, R195, -R128 ;  /* 0x80000080c3807221 */ /* 0x000fc80000010000 */
[----:B------:R-:W-:-:S04]  /*43e0*/  FMUL.FTZ R128, R139, R128 ;  /* 0x000000808b807220 */ /* 0x000fc80000410000 */
[----:B------:R-:W-:-:S07]  /*43f0*/  @P4 FADD.FTZ R128, R128, R129 ;  /* 0x0000008180804221 */ /* 0x000fce0000010000 */
.L_x_1692:
[----:B------:R-:W-:Y:S05]  /*4400*/  BSYNC B2 ;  /* 0x0000000000027941 */ /* 0x000fea0003800000 */
.L_x_1690:
        /* <DEDUP_REMOVED lines=12> */
.L_x_1694:
[----:B------:R-:W-:-:S04]  /*44d0*/  FFMA.FTZ R129, R193, R135, R132 ;  /* 0x00000087c1817223 */ /* 0x000fc80000010084 */
[----:B------:R-:W-:Y:S01]  /*44e0*/  FADD.FTZ R128, R198, -R129 ;  /* 0x80000081c6807221 */ /* 0x000fe20000010000 */
[----:B------:R-:W-:-:S03]  /*44f0*/  @P4 HADD2.F32 R129, -RZ, R109.H0_H0 ;  /* 0x2000006dff814230 */ /* 0x000fc60000004100 */
[----:B------:R-:W-:-:S04]  /*4500*/  FMUL.FTZ R128, R139, R128 ;  /* 0x000000808b807220 */ /* 0x000fc80000410000 */
[----:B------:R-:W-:-:S07]  /*4510*/  @P4 FADD.FTZ R128, R128, R129 ;  /* 0x0000008180804221 */ /* 0x000fce0000010000 */
.L_x_1695:
[----:B------:R-:W-:Y:S05]  /*4520*/  BSYNC B2 ;  /* 0x0000000000027941 */ /* 0x000fea0003800000 */
.L_x_1693:
        /* <DEDUP_REMOVED lines=12> */
.L_x_1697:
[----:B------:R-:W-:Y:S01]  /*45f0*/  FFMA.FTZ R128, R196, R135, R132 ;  /* 0x00000087c4807223 */ /* 0x000fe20000010084 */
[----:B------:R-:W-:-:S03]  /*4600*/  @P4 HADD2.F32 R129, -RZ, R109.H1_H1 ;  /* 0x3000006dff814230 */ /* 0x000fc60000004100 */
[----:B------:R-:W-:-:S04]  /*4610*/  FADD.FTZ R128, R197, -R128 ;  /* 0x80000080c5807221 */ /* 0x000fc80000010000 */
[----:B------:R-:W-:-:S04]  /*4620*/  FMUL.FTZ R128, R139, R128 ;  /* 0x000000808b807220 */ /* 0x000fc80000410000 */
[----:B------:R-:W-:-:S07]  /*4630*/  @P4 FADD.FTZ R128, R128, R129 ;  /* 0x0000008180804221 */ /* 0x000fce0000010000 */
.L_x_1698:
[----:B------:R-:W-:Y:S05]  /*4640*/  BSYNC B2 ;  /* 0x0000000000027941 */ /* 0x000fea0003800000 */
.L_x_1696:
        /* <DEDUP_REMOVED lines=12> */
.L_x_1700:
[----:B------:R-:W-:-:S04]  /*4710*/  FFMA.FTZ R129, R199, R135, R132 ;  /* 0x00000087c7817223 */ /* 0x000fc80000010084 */
[----:B------:R-:W-:Y:S01]  /*4720*/  FADD.FTZ R128, R200, -R129 ;  /* 0x80000081c8807221 */ /* 0x000fe20000010000 */
[----:B------:R-:W-:-:S03]  /*4730*/  @P4 HADD2.F32 R129, -RZ, R110.H0_H0 ;  /* 0x2000006eff814230 */ /* 0x000fc60000004100 */
[----:B------:R-:W-:-:S04]  /*4740*/  FMUL.FTZ R128, R139, R128 ;  /* 0x000000808b807220 */ /* 0x000fc80000410000 */
[----:B------:R-:W-:-:S07]  /*4750*/  @P4 FADD.FTZ R128, R128, R129 ;  /* 0x0000008180804221 */ /* 0x000fce0000010000 */
.L_x_1701:
[----:B------:R-:W-:Y:S05]  /*4760*/  BSYNC B2 ;  /* 0x0000000000027941 */ /* 0x000fea0003800000 */
.L_x_1699:
        /* <DEDUP_REMOVED lines=12> */
.L_x_1703:
[----:B------:R-:W-:Y:S01]  /*4830*/  FFMA.FTZ R128, R202, R135, R132 ;  /* 0x00000087ca807223 */ /* 0x000fe20000010084 */
[----:B------:R-:W-:-:S03]  /*4840*/  @P4 HADD2.F32 R129, -RZ, R110.H1_H1 ;  /* 0x3000006eff814230 */ /* 0x000fc60000004100 */
[----:B------:R-:W-:-:S04]  /*4850*/  FADD.FTZ R128, R201, -R128 ;  /* 0x80000080c9807221 */ /* 0x000fc80000010000 */
[----:B------:R-:W-:-:S04]  /*4860*/  FMUL.FTZ R128, R139, R128 ;  /* 0x000000808b807220 */ /* 0x000fc80000410000 */
[----:B------:R-:W-:-:S07]  /*4870*/  @P4 FADD.FTZ R128, R128, R129 ;  /* 0x0000008180804221 */ /* 0x000fce0000010000 */
.L_x_1704:
[----:B------:R-:W-:Y:S05]  /*4880*/  BSYNC B2 ;  /* 0x0000000000027941 */ /* 0x000fea0003800000 */
.L_x_1702:
        /* <DEDUP_REMOVED lines=12> */
.L_x_1706:
[----:B------:R-:W-:-:S04]  /*4950*/  FFMA.FTZ R129, R203, R135, R132 ;  /* 0x00000087cb817223 */ /* 0x000fc80000010084 */
[----:B------:R-:W-:Y:S01]  /*4960*/  FADD.FTZ R128, R204, -R129 ;  /* 0x80000081cc807221 */ /* 0x000fe20000010000 */
[----:B------:R-:W-:-:S03]  /*4970*/  @P4 HADD2.F32 R129, -RZ, R111.H0_H0 ;  /* 0x2000006fff814230 */ /* 0x000fc60000004100 */
[----:B------:R-:W-:-:S04]  /*4980*/  FMUL.FTZ R128, R139, R128 ;  /* 0x000000808b807220 */ /* 0x000fc80000410000 */
[----:B------:R-:W-:-:S07]  /*4990*/  @P4 FADD.FTZ R128, R128, R129 ;  /* 0x0000008180804221 */ /* 0x000fce0000010000 */
.L_x_1707:
[----:B------:R-:W-:Y:S05]  /*49a0*/  BSYNC B2 ;  /* 0x0000000000027941 */ /* 0x000fea0003800000 */
.L_x_1705:
        /* <DEDUP_REMOVED lines=12> */
.L_x_1709:
[----:B------:R-:W-:Y:S01]  /*4a70*/  FFMA.FTZ R132, R206, R135, R132 ;  /* 0x00000087ce847223 */ /* 0x000fe20000010084 */
[----:B------:R-:W-:-:S03]  /*4a80*/  @P4 HADD2.F32 R129, -RZ, R111.H1_H1 ;  /* 0x3000006fff814230 */ /* 0x000fc60000004100 */
[----:B------:R-:W-:-:S04]  /*4a90*/  FADD.FTZ R132, R205, -R132 ;  /* 0x80000084cd847221 */ /* 0x000fc80000010000 */
[----:B------:R-:W-:-:S04]  /*4aa0*/  FMUL.FTZ R132, R139, R132 ;  /* 0x000000848b847220 */ /* 0x000fc80000410000 */
[----:B------:R-:W-:-:S07]  /*4ab0*/  @P4 FADD.FTZ R132, R132, R129 ;  /* 0x0000008184844221 */ /* 0x000fce0000010000 */
.L_x_1710:
[----:B------:R-:W-:Y:S05]  /*4ac0*/  BSYNC B2 ;  /* 0x0000000000027941 */ /* 0x000fea0003800000 */
.L_x_1708:
[----:B------:R-:W1:Y:S08]  /*4ad0*/  @P3 LDC R135, c[0x0][0x29c] ;  /* 0x0000a700ff873b82 */ /* 0x000e700000000800 */
[----:B------:R-:W2:Y:S08]  /*4ae0*/  @P5 LDC.64 R128, c[0x0][0x308] ;  /* 0x0000c200ff805b82 */ /* 0x000eb00000000a00 */
[----:B------:R-:W3:Y:S01]  /*4af0*/  @P3 LDC.64 R130, c[0x0][0x2f8] ;  /* 0x0000be00ff823b82 */ /* 0x000ee20000000a00 */
[----:B-1----:R-:W-:Y:S01]  /*4b00*/  @P3 FMUL.FTZ R134, R132, R135 ;  /* 0x0000008784863220 */ /* 0x002fe20000410000 */
[----:B------:R-:W-:-:S04]  /*4b10*/  @P5 F2FP.F16.F32.PACK_AB R132, RZ, R132 ;  /* 0x00000084ff84523e */ /* 0x000fc800000000ff */
[----:B------:R-:W-:Y:S02]  /*4b20*/  @P3 F2FP.F16.F32.PACK_AB R134, RZ, R134 ;  /* 0x00000086ff86323e */ /* 0x000fe400000000ff */
[----:B------:R-:W-:Y:S01]  /*4b30*/  @P5 PRMT R123, R123, 0x5410, R132 ;  /* 0x000054107b7b5816 */ /* 0x000fe20000000084 */
[----:B--2---:R-:W-:Y:S01]  /*4b40*/  @P5 IMAD.WIDE.U32 R128, R138, 0x10, R128 ;  /* 0x000000108a805825 */ /* 0x004fe200078e0080 */
[----:B------:R-:W-:-:S04]  /*4b50*/  @P3 PRMT R87, R87, 0x5410, R134 ;  /* 0x0000541057573816 */ /* 0x000fc80000000086 */
[----:B------:R4:W-:Y:S01]  /*4b60*/  @P5 STG.E.128 desc[UR4][R128.64], R120 ;  /* 0x0000007880005986 */ /* 0x0009e2000c101d04 */
[----:B---3--:R-:W-:-:S05]  /*4b70*/  @P3 IMAD.WIDE.U32 R130, R133, 0x10, R130 ;  /* 0x0000001085823825 */ /* 0x008fca00078e0082 */
[----:B------:R4:W-:Y:S02]  /*4b80*/  @P3 STG.E.128 desc[UR4][R130.64], R84 ;  /* 0x0000005482003986 */ /* 0x0009e4000c101d04 */
.L_x_1686:
[----:B------:R-:W-:Y:S05]  /*4b90*/  BSYNC B1 ;  /* 0x0000000000017941 */ /* 0x000fea0003800000 */
.L_x_1685:
[----:B-1234-:R-:W1:Y:S02]  /*4ba0*/  LDC.64 R128, c[0x0][0x210] ;  /* 0x00008400ff807b82 */ /* 0x01ee640000000a00 */
[----:B-1----:R-:W-:-:S04]  /*4bb0*/  LEA R5, R128, R5, 0x2 ;  /* 0x0000000580057211 */ /* 0x002fc800078e10ff */
[----:B------:R-:W-:-:S13]  /*4bc0*/  ISETP.GE.AND P2, PT, R5, R129, PT ;  /* 0x000000810500720c */ /* 0x000fda0003f46270 */
[----:B------:R-:W-:Y:S05]  /*4bd0*/  @!P2 BRA `(.L_x_1711) ;  /* 0xffffffb800d4a947 */ /* 0x000fea000383ffff */
.L_x_1587:
[----:B------:R-:W-:Y:S05]  /*4be0*/  BSYNC B0 ;  /* 0x0000000000007941 */ /* 0x000fea0003800000 */
.L_x_1586:
[----:B------:R-:W1:Y:S01]  /*4bf0*/  S2R R3, SR_CgaCtaId ;  /* 0x0000000000037919 */ /* 0x000e620000008800 */
[----:B------:R-:W-:Y:S01]  /*4c00*/  SHF.R.U32.HI R2, RZ, 0x5, R137 ;  /* 0x00000005ff027819 */ /* 0x000fe20000011689 */
[----:B------:R-:W-:Y:S05]  /*4c10*/  WARPSYNC.ALL ;  /* 0x0000000000007948 */ /* 0x000fea0003800000 */
[----:B------:R-:W-:Y:S01]  /*4c20*/  MOV R0, 0x400 ;  /* 0x0000040000007802 */ /* 0x000fe20000000f00 */
[----:B------:R-:W-:Y:S01]  /*4c30*/  ULDC.64 UR6, c[0x0][0x2d8] ;  /* 0x0000b60000067ab9 */ /* 0x000fe20000000a00 */
[----:B------:R-:W-:Y:S01]  /*4c40*/  SHF.L.U32 R2, R2, 0x7, RZ ;  /* 0x0000000702027819 */ /* 0x000fe200000006ff */
[----:B------:R-:W-:-:S03]  /*4c50*/  ULDC.64 UR12, c[0x0][0x2d0] ;  /* 0x0000b400000c7ab9 */ /* 0x000fc60000000a00 */
[----:B------:R-:W-:Y:S02]  /*4c60*/  LOP3.LUT R39, R2, 0xffffff80, R39, 0xe2, !PT ;  /* 0xffffff8002277812 */ /* 0x000fe400078ee227 */
[----:B-1----:R-:W-:-:S04]  /*4c70*/  LEA R0, R3, R0, 0x18 ;  /* 0x0000000003007211 */ /* 0x002fc800078ec0ff */
[-C--:B------:R-:W-:Y:S02]  /*4c80*/  LEA R39, R39, R0.reuse, 0x5 ;  /* 0x0000000027277211 */ /* 0x080fe400078e28ff */
[----:B------:R-:W-:-:S03]  /*4c90*/  LEA R0, R137, R0, 0x2 ;  /* 0x0000000089007211 */ /* 0x000fc600078e10ff */
[----:B------:R1:W-:Y:S04]  /*4ca0*/  STS.128 [R39], R68 ;  /* 0x0000004427007388 */ /* 0x0003e80000000c00 */
        /* <DEDUP_REMOVED lines=11> */
[----:B------:R-:W4:Y:S04]  /*4d60*/  LDS R6, [R0+0x200] ;  /* 0x0002000000067984 */ /* 0x000f280000000800 */
[----:B------:R-:W0:Y:S04]  /*4d70*/  LDS R13, [R0+0x1200] ;  /* 0x00120000000d7984 */ /* 0x000e280000000800 */
[----:B------:R-:W0:Y:S01]  /*4d80*/  LDS R7, [R0+0x400] ;  /* 0x0004000000077984 */ /* 0x000e220000000800 */
[----:B-1---5:R-:W-:Y:S01]  /*4d90*/  IMAD R40, R69, R136, RZ ;  /* 0x0000008845287224 */ /* 0x022fe200078e02ff */
[----:B------:R-:W-:-:S02]  /*4da0*/  IADD3 R136, R136, 0x7f, -R137 ;  /* 0x0000007f88887810 */ /* 0x000fc40007ffe889 */
[----:B------:R-:W1:Y:S02]  /*4db0*/  LDS R14, [R0+0x1400] ;  /* 0x00140000000e7984 */ /* 0x000e640000000800 */
[----:B------:R-:W-:Y:S02]  /*4dc0*/  IADD3 R40, P0, R40, R137, RZ ;  /* 0x0000008928287210 */ /* 0x000fe40007f1e0ff */
[----:B------:R-:W1:Y:S01]  /*4dd0*/  LDS R8, [R0+0x600] ;  /* 0x0006000000087984 */ /* 0x000e620000000800 */
[C---:B------:R-:W-:Y:S02]  /*4de0*/  LOP3.LUT P5, RZ, R136.reuse, 0xffffff80, RZ, 0xc0, !PT ;  /* 0xffffff8088ff7812 */ /* 0x040fe400078ac0ff */
[C---:B------:R-:W-:Y:S01]  /*4df0*/  ISETP.GE.U32.AND P4, PT, R136.reuse, 0x180, PT ;  /* 0x000001808800780c */ /* 0x040fe20003f86070 */
[----:B------:R-:W1:Y:S01]  /*4e00*/  LDS R15, [R0+0x1600] ;  /* 0x00160000000f7984 */ /* 0x000e620000000800 */
[C---:B------:R-:W-:Y:S02]  /*4e10*/  ISETP.GE.U32.AND P3, PT, R136.reuse, 0x200, PT ;  /* 0x000002008800780c */ /* 0x040fe40003f66070 */
[----:B------:R-:W-:Y:S01]  /*4e20*/  ISETP.GE.U32.AND P2, PT, R136, 0x280, PT ;  /* 0x000002808800780c */ /* 0x000fe20003f46070 */
[----:B------:R-:W1:Y:S04]  /*4e30*/  LDS R9, [R0+0x800] ;  /* 0x0008000000097984 */ /* 0x000e680000000800 */
[----:B------:R-:W1:Y:S04]  /*4e40*/  LDS R16, [R0+0x1800] ;  /* 0x0018000000107984 */ /* 0x000e680000000800 */
        /* <DEDUP_REMOVED lines=9> */
[----:B------:R-:W-:-:S03]  /*4ee0*/  FADD.FTZ R7, RZ, R7 ;  /* 0x00000007ff077221 */ /* 0x000fc60000010000 */
[----:B------:R-:W0:Y:S01]  /*4ef0*/  LDS R19, [R0+0x1e00] ;  /* 0x001e000000137984 */ /* 0x000e220000000800 */
        /* <DEDUP_REMOVED lines=36> */
[----:B----4-:R-:W-:Y:S01]  /*5140*/  FADD.FTZ R29, R2, R29 ;  /* 0x0000001d021d7221 */ /* 0x010fe20000010000 */
[----:B0-----:R-:W-:Y:S01]  /*5150*/  FADD.FTZ R31, R6, R31 ;  /* 0x0000001f061f7221 */ /* 0x001fe20000010000 */
[----:B------:R-:W-:Y:S01]  /*5160*/  FADD.FTZ R7, R7, R26 ;  /* 0x0000001a07077221 */ /* 0x000fe20000010000 */
[----:B-1----:R-:W-:Y:S01]  /*5170*/  FADD.FTZ R33, R8, R33 ;  /* 0x0000002108217221 */ /* 0x002fe20000010000 */
        /* <DEDUP_REMOVED lines=19> */
[----:B------:R-:W-:Y:S02]  /*52b0*/  @P5 MOV R2, R42 ;  /* 0x0000002a00025202 */ /* 0x000fe40000000f00 */
[----:B------:R-:W-:Y:S02]  /*52c0*/  @P5 MOV R3, R49 ;  /* 0x0000003100035202 */ /* 0x000fe40000000f00 */
[----:B------:R-:W-:Y:S02]  /*52d0*/  IADD3.X R47, R47, UR13, RZ, P1, !PT ;  /* 0x0000000d2f2f7c10 */ /* 0x000fe40008ffe4ff */
[----:B------:R-:W-:Y:S02]  /*52e0*/  ISETP.GE.U32.AND P0, PT, R136, 0x100, PT ;  /* 0x000001008800780c */ /* 0x000fe40003f06070 */
        /* <DEDUP_REMOVED lines=43> */
[----:B--2---:R-:W-:Y:S02]  /*55a0*/  @P0 MOV R2, R42 ;  /* 0x0000002a00020202 */ /* 0x004fe40000000f00 */
[----:B------:R-:W-:Y:S01]  /*55b0*/  @P0 IADD3 R42, P6, R42, 0x200, RZ ;  /* 0x000002002a2a0810 */ /* 0x000fe20007fde0ff */
[----:B------:R-:W2:Y:S01]  /*55c0*/  LDS R17, [R0+0x1a00] ;  /* 0x001a000000117984 */ /* 0x000ea20000000800 */
[-C--:B------:R-:W-:Y:S01]  /*55d0*/  @P0 MOV R3, R49.reuse ;  /* 0x0000003100030202 */ /* 0x080fe20000000f00 */
[----:B------:R-:W-:Y:S01]  /*55e0*/  FADD.FTZ R43, R32, R43 ;  /* 0x0000002b202b7221 */ /* 0x000fe20000010000 */
[----:B------:R-:W-:Y:S01]  /*55f0*/  @P0 IADD3.X R49, RZ, R49, RZ, P6, !PT ;  /* 0x00000031ff310210 */ /* 0x000fe200037fe4ff */
[----:B------:R-:W2:Y:S01]  /*5600*/  LDS R8, [R0+0xc00] ;  /* 0x000c000000087984 */ /* 0x000ea20000000800 */
[----:B------:R-:W-:-:S03]  /*5610*/  @P0 IADD3 R40, P6, R40, 0x200, RZ ;  /* 0x0000020028280810 */ /* 0x000fc60007fde0ff */
[----:B------:R-:W2:Y:S01]  /*5620*/  LDS R23, [R0+0x2a00] ;  /* 0x002a000000177984 */ /* 0x000ea20000000800 */
[----:B------:R-:W-:Y:S01]  /*5630*/  @P0 IADD3.X R47, RZ, R47, RZ, P6, !PT ;  /* 0x0000002fff2f0210 */ /* 0x000fe200037fe4ff */
[----:B----4-:R-:W-:Y:S02]  /*5640*/  FADD.FTZ R14, RZ, R14 ;  /* 0x0000000eff0e7221 */ /* 0x010fe40000010000 */
[----:B------:R-:W4:Y:S01]  /*5650*/  LDS R19, [R0+0x1c00] ;  /* 0x001c000000137984 */ /* 0x000f220000000800 */
[----:B------:R-:W-:-:S03]  /*5660*/  ISETP.GE.U32.AND P6, PT, R136, 0x400, PT ;  /* 0x000004008800780c */ /* 0x000fc60003fc6070 */
[----:B------:R0:W-:Y:S01]  /*5670*/  @P0 STG.E desc[UR4][R2.64], R43 ;  /* 0x0000002b02000986 */ /* 0x0001e2000c101904 */
[----:B---3--:R-:W-:-:S03]  /*5680*/  FADD.FTZ R14, R14, R15 ;  /* 0x0000000f0e0e7221 */ /* 0x008fc60000010000 */
[----:B------:R-:W3:Y:S01]  /*5690*/  LDS R39, [R0+0x3a00] ;  /* 0x003a000000277984 */ /* 0x000ee20000000800 */
[----:B------:R-:W-:-:S03]  /*56a0*/  FADD.FTZ R14, R14, R21 ;  /* 0x000000150e0e7221 */ /* 0x000fc60000010000 */
[----:B------:R-:W3:Y:S01]  /*56b0*/  LDS R25, [R0+0x2c00] ;  /* 0x002c000000197984 */ /* 0x000ee20000000800 */
[----:B------:R-:W-:Y:S01]  /*56c0*/  FADD.FTZ R29, RZ, R29 ;  /* 0x0000001dff1d7221 */ /* 0x000fe20000010000 */
[----:B0-----:R-:W-:Y:S02]  /*56d0*/  @P4 MOV R2, R42 ;  /* 0x0000002a00024202 */ /* 0x001fe40000000f00 */
[----:B------:R-:W0:Y:S01]  /*56e0*/  LDS R10, [R0+0xe00] ;  /* 0x000e0000000a7984 */ /* 0x000e220000000800 */
[-C--:B------:R-:W-:Y:S01]  /*56f0*/  @P4 MOV R3, R49.reuse ;  /* 0x0000003100034202 */ /* 0x080fe20000000f00 */
[----:B------:R-:W-:Y:S01]  /*5700*/  FADD.FTZ R29, R29, R34 ;  /* 0x000000221d1d7221 */ /* 0x000fe20000010000 */
[----:B------:R-:W-:Y:S01]  /*5710*/  FADD.FTZ R27, R14, R27 ;  /* 0x0000001b0e1b7221 */ /* 0x000fe20000010000 */
[----:B------:R4:W-:Y:S01]  /*5720*/  @P0 STG.E desc[UR4][R4.64], R31 ;  /* 0x0000001f04000986 */ /* 0x0009e2000c101904 */
[----:B------:R-:W-:Y:S01]  /*5730*/  @P4 IADD3 R42, P0, R42, 0x200, RZ ;  /* 0x000002002a2a4810 */ /* 0x000fe20007f1e0ff */
[----:B------:R-:W-:Y:S01]  /*5740*/  FADD.FTZ R29, R29, R36 ;  /* 0x000000241d1d7221 */ /* 0x000fe20000010000 */
[----:B-1----:R-:W-:Y:S01]  /*5750*/  FADD.FTZ R6, RZ, R6 ;  /* 0x00000006ff067221 */ /* 0x002fe20000010000 */
[----:B------:R-:W-:Y:S01]  /*5760*/  LDS R15, [R0+0x2e00] ;  /* 0x002e0000000f7984 */ /* 0x000fe20000000800 */
[----:B------:R-:W-:Y:S01]  /*5770*/  @P4 IADD3.X R49, RZ, R49, RZ, P0, !PT ;  /* 0x00000031ff314210 */ /* 0x000fe200007fe4ff */
[----:B------:R-:W-:Y:S01]  /*5780*/  FADD.FTZ R29, R29, R38 ;  /* 0x000000261d1d7221 */ /* 0x000fe20000010000 */
[----:B--2---:R-:W-:Y:S01]  /*5790*/  FADD.FTZ R6, R6, R17 ;  /* 0x0000001106067221 */ /* 0x004fe20000010000 */
[----:B------:R-:W-:Y:S01]  /*57a0*/  LDS R21, [R0+0x3e00] ;  /* 0x003e000000157984 */ /* 0x000fe20000000800 */
[----:B------:R-:W-:-:S03]  /*57b0*/  FADD.FTZ R8, RZ, R8 ;  /* 0x00000008ff087221 */ /* 0x000fc60000010000 */
[----:B------:R1:W-:Y:S01]  /*57c0*/  @P4 STG.E desc[UR4][R2.64], R29 ;  /* 0x0000001d02004986 */ /* 0x0003e2000c101904 */
[----:B----4-:R-:W-:Y:S01]  /*57d0*/  FADD.FTZ R5, R13, R20 ;  /* 0x000000140d057221 */ /* 0x010fe20000010000 */
[----:B------:R-:W-:Y:S02]  /*57e0*/  FADD.FTZ R6, R6, R23 ;  /* 0x0000001706067221 */ /* 0x000fe40000010000 */
[----:B------:R-:W2:Y:S01]  /*57f0*/  LDS R29, [R0+0x3c00] ;  /* 0x003c0000001d7984 */ /* 0x000ea20000000800 */
[----:B------:R-:W-:-:S03]  /*5800*/  FADD.FTZ R8, R8, R19 ;  /* 0x0000001308087221 */ /* 0x000fc60000010000 */
[----:B------:R-:W4:Y:S01]  /*5810*/  LDS R13, [R0+0x1e00] ;  /* 0x001e0000000d7984 */ /* 0x000f220000000800 */
[----:B-1----:R-:W-:Y:S02]  /*5820*/  @P4 MOV R2, R40 ;  /* 0x0000002800024202 */ /* 0x002fe40000000f00 */
[-C--:B------:R-:W-:Y:S01]  /*5830*/  @P4 MOV R3, R47.reuse ;  /* 0x0000002f00034202 */ /* 0x080fe20000000f00 */
[----:B---3--:R-:W-:Y:S01]  /*5840*/  FADD.FTZ R39, R6, R39 ;  /* 0x0000002706277221 */ /* 0x008fe20000010000 */
[----:B------:R-:W-:Y:S01]  /*5850*/  @P4 IADD3 R40, P0, R40, 0x200, RZ ;  /* 0x0000020028284810 */ /* 0x000fe20007f1e0ff */
[----:B------:R-:W-:Y:S02]  /*5860*/  FADD.FTZ R8, R8, R25 ;  /* 0x0000001908087221 */ /* 0x000fe40000010000 */
[----:B------:R1:W-:Y:S01]  /*5870*/  @P4 STG.E desc[UR4][R2.64], R7 ;  /* 0x0000000702004986 */ /* 0x0003e2000c101904 */
[----:B------:R-:W-:Y:S01]  /*5880*/  @P4 IADD3.X R47, RZ, R47, RZ, P0, !PT ;  /* 0x0000002fff2f4210 */ /* 0x000fe200007fe4ff */
[----:B0-----:R-:W-:Y:S01]  /*5890*/  FADD.FTZ R10, RZ, R10 ;  /* 0x0000000aff0a7221 */ /* 0x001fe20000010000 */
[----:B-1----:R-:W-:-:S02]  /*58a0*/  @P3 MOV R2, R42 ;  /* 0x0000002a00023202 */ /* 0x002fc40000000f00 */
[----:B------:R-:W-:Y:S02]  /*58b0*/  @P3 MOV R3, R49 ;  /* 0x0000003100033202 */ /* 0x000fe40000000f00 */
[----:B------:R-:W-:-:S03]  /*58c0*/  @P3 IADD3 R42, P0, R42, 0x200, RZ ;  /* 0x000002002a2a3810 */ /* 0x000fc60007f1e0ff */
[----:B------:R0:W-:Y:S01]  /*58d0*/  @P3 STG.E desc[UR4][R2.64], R5 ;  /* 0x0000000502003986 */ /* 0x0001e2000c101904 */
[----:B------:R-:W-:Y:S01]  /*58e0*/  @P3 IADD3.X R49, RZ, R49, RZ, P0, !PT ;  /* 0x00000031ff313210 */ /* 0x000fe200007fe4ff */
[----:B--2---:R-:W-:Y:S01]  /*58f0*/  FADD.FTZ R29, R8, R29 ;  /* 0x0000001d081d7221 */ /* 0x004fe20000010000 */
[----:B----4-:R-:W-:Y:S01]  /*5900*/  FADD.FTZ R10, R10, R13 ;  /* 0x0000000d0a0a7221 */ /* 0x010fe20000010000 */
[----:B0-----:R-:W-:Y:S02]  /*5910*/  @P3 MOV R2, R40 ;  /* 0x0000002800023202 */ /* 0x001fe40000000f00 */
[----:B------:R-:W-:Y:S01]  /*5920*/  @P3 MOV R3, R47 ;  /* 0x0000002f00033202 */ /* 0x000fe20000000f00 */
[----:B------:R-:W-:Y:S01]  /*5930*/  FADD.FTZ R10, R10, R15 ;  /* 0x0000000f0a0a7221 */ /* 0x000fe20000010000 */
[----:B------:R-:W-:-:S03]  /*5940*/  @P3 IADD3 R40, P4, R40, 0x200, RZ ;  /* 0x0000020028283810 */ /* 0x000fc60007f9e0ff */
[----:B------:R0:W-:Y:S01]  /*5950*/  @P3 STG.E desc[UR4][R2.64], R33 ;  /* 0x0000002102003986 */ /* 0x0001e2000c101904 */
[----:B------:R-:W-:Y:S01]  /*5960*/  @P3 IADD3.X R47, RZ, R47, RZ, P4, !PT ;  /* 0x0000002fff2f3210 */ /* 0x000fe200027fe4ff */
[----:B------:R-:W-:Y:S01]  /*5970*/  FADD.FTZ R21, R10, R21 ;  /* 0x000000150a157221 */ /* 0x000fe20000010000 */
        /* <DEDUP_REMOVED lines=38> */
.L_x_1606:
        /* <DEDUP_REMOVED lines=8> */
.L_x_1713:
[----:B------:R-:W-:Y:S05]  /*5c60*/  BSYNC B1 ;  /* 0x0000000000017941 */ /* 0x000fea0003800000 */
.L_x_1712:
        /* <DEDUP_REMOVED lines=8> */
.L_x_1714:
[----:B------:R-:W-:Y:S01]  /*5cf0*/  FADD.FTZ R128, R128, R211 ;  /* 0x000000d380807221 */ /* 0x000fe20000010000 */
[----:B------:R-:W-:-:S04]  /*5d00*/  HFMA2.MMA R174, -RZ, RZ, 0, 1.1920928955078125e-07 ;  /* 0x00000002ffae7435 */ /* 0x000fc800000001ff */
[----:B------:R-:W-:Y:S02]  /*5d10*/  MOV R175, R128 ;  /* 0x0000008000af7202 */ /* 0x000fe40000000f00 */
[----:B------:R-:W-:-:S07]  /*5d20*/  MOV R129, R163 ;  /* 0x000000a300817202 */ /* 0x000fce0000000f00 */
[----:B------:R-:W-:Y:S05]  /*5d30*/  WARPSYNC.COLLECTIVE R162, `(.L_x_1715) ;  /* 0x00000000a2087348 */ /* 0x000fea0003c00000 */
[----:B------:R0:W1:Y:S02]  /*5d40*/  SHFL.BFLY P3, R163, R175, R174, R209 ;  /* 0x0c0000aeafa37389 */ /* 0x00006400000600d1 */
[----:B01----:R-:W-:Y:S01]  /*5d50*/  ENDCOLLECTIVE ;  /* 0x000000000000791b */ /* 0x003fe20003800000 */
.L_x_1715:
[----:B------:R-:W-:-:S05]  /*5d60*/  FADD.FTZ R129, R129, R210 ;  /* 0x000000d281817221 */ /* 0x000fca0000010000 */
[----:B------:R-:W-:Y:S02]  /*5d70*/  MOV R175, R129 ;  /* 0x0000008100af7202 */ /* 0x000fe40000000f00 */
[----:B------:R-:W-:-:S07]  /*5d80*/  MOV R131, R163 ;  /* 0x000000a300837202 */ /* 0x000fce0000000f00 */
[----:B------:R-:W-:Y:S05]  /*5d90*/  WARPSYNC.COLLECTIVE R162, `(.L_x_1716) ;  /* 0x00000000a2087348 */ /* 0x000fea0003c00000 */
[----:B------:R0:W1:Y:S02]  /*5da0*/  SHFL.BFLY P3, R163, R175, R174, R209 ;  /* 0x0c0000aeafa37389 */ /* 0x00006400000600d1 */
[----:B01----:R-:W-:Y:S01]  /*5db0*/  ENDCOLLECTIVE ;  /* 0x000000000000791b */ /* 0x003fe20003800000 */
.L_x_1716:
[----:B------:R-:W-:Y:S01]  /*5dc0*/  FADD.FTZ R131, R128, R131 ;  /* 0x0000008380837221 */ /* 0x000fe20000010000 */
[----:B------:R-:W-:-:S04]  /*5dd0*/  HFMA2.MMA R174, -RZ, RZ, 0, 2.384185791015625e-07 ;  /* 0x00000004ffae7435 */ /* 0x000fc800000001ff */
[----:B------:R-:W-:Y:S02]  /*5de0*/  MOV R175, R131 ;  /* 0x0000008300af7202 */ /* 0x000fe40000000f00 */
[----:B------:R-:W-:-:S07]  /*5df0*/  MOV R130, R163 ;  /* 0x000000a300827202 */ /* 0x000fce0000000f00 */
[----:B------:R-:W-:Y:S05]  /*5e00*/  WARPSYNC.COLLECTIVE R162, `(.L_x_1717) ;  /* 0x00000000a2087348 */ /* 0x000fea0003c00000 */
[----:B------:R0:W1:Y:S02]  /*5e10*/  SHFL.BFLY P3, R163, R175, R174, R209 ;  /* 0x0c0000aeafa37389 */ /* 0x00006400000600d1 */
[----:B01----:R-:W-:Y:S01]  /*5e20*/  ENDCOLLECTIVE ;  /* 0x000000000000791b */ /* 0x003fe20003800000 */
.L_x_1717:
[----:B------:R-:W-:-:S05]  /*5e30*/  FADD.FTZ R130, R129, R130 ;  /* 0x0000008281827221 */ /* 0x000fca0000010000 */
[----:B------:R-:W-:Y:S02]  /*5e40*/  MOV R175, R130 ;  /* 0x0000008200af7202 */ /* 0x000fe40000000f00 */
[----:B------:R-:W-:-:S07]  /*5e50*/  MOV R132, R163 ;  /* 0x000000a300847202 */ /* 0x000fce0000000f00 */
[----:B------:R-:W-:Y:S05]  /*5e60*/  WARPSYNC.COLLECTIVE R162, `(.L_x_1718) ;  /* 0x00000000a2087348 */ /* 0x000fea0003c00000 */
[----:B------:R0:W1:Y:S02]  /*5e70*/  SHFL.BFLY P3, R163, R175, R174, R209 ;  /* 0x0c0000aeafa37389 */ /* 0x00006400000600d1 */
[----:B01----:R-:W-:Y:S01]  /*5e80*/  ENDCOLLECTIVE ;  /* 0x000000000000791b */ /* 0x003fe20003800000 */
.L_x_1718:
[----:B------:R-:W-:Y:S01]  /*5e90*/  FADD.FTZ R132, R131, R132 ;  /* 0x0000008483847221 */ /* 0x000fe20000010000 */
[----:B------:R-:W-:-:S04]  /*5ea0*/  HFMA2.MMA R174, -RZ, RZ, 0, 4.76837158203125e-07 ;  /* 0x00000008ffae7435 */ /* 0x000fc800000001ff */
[----:B------:R-:W-:Y:S02]  /*5eb0*/  MOV R175, R132 ;  /* 0x0000008400af7202 */ /* 0x000fe40000000f00 */
[----:B------:R-:W-:-:S07]  /*5ec0*/  MOV R133, R163 ;  /* 0x000000a300857202 */ /* 0x000fce0000000f00 */
[----:B------:R-:W-:Y:S05]  /*5ed0*/  WARPSYNC.COLLECTIVE R162, `(.L_x_1719) ;  /* 0x00000000a2087348 */ /* 0x000fea0003c00000 */
[----:B------:R0:W1:Y:S02]  /*5ee0*/  SHFL.BFLY P3, R163, R175, R174, R209 ;  /* 0x0c0000aeafa37389 */ /* 0x00006400000600d1 */
[----:B01----:R-:W-:Y:S01]  /*5ef0*/  ENDCOLLECTIVE ;  /* 0x000000000000791b */ /* 0x003fe20003800000 */
.L_x_1719:
[----:B------:R-:W-:-:S05]  /*5f00*/  FADD.FTZ R133, R130, R133 ;  /* 0x0000008582857221 */ /* 0x000fca0000010000 */
[----:B------:R-:W-:Y:S02]  /*5f10*/  MOV R175, R133 ;  /* 0x0000008500af7202 */ /* 0x000fe40000000f00 */
[----:B------:R-:W-:-:S07]  /*5f20*/  MOV R135, R163 ;  /* 0x000000a300877202 */ /* 0x000fce0000000f00 */
[----:B------:R-:W-:Y:S05]  /*5f30*/  WARPSYNC.COLLECTIVE R162, `(.L_x_1720) ;  /* 0x00000000a2087348 */ /* 0x000fea0003c00000 */
[----:B------:R0:W1:Y:S02]  /*5f40*/  SHFL.BFLY P3, R163, R175, R174, R209 ;  /* 0x0c0000aeafa37389 */ /* 0x00006400000600d1 */
[----:B01----:R-:W-:Y:S01]  /*5f50*/  ENDCOLLECTIVE ;  /* 0x000000000000791b */ /* 0x003fe20003800000 */
.L_x_1720:
[----:B------:R-:W-:Y:S01]  /*5f60*/  FADD.FTZ R135, R132, R135 ;  /* 0x0000008784877221 */ /* 0x000fe20000010000 */
[----:B------:R-:W-:-:S04]  /*5f70*/  HFMA2.MMA R174, -RZ, RZ, 0, 9.5367431640625e-07 ;  /* 0x00000010ffae7435 */ /* 0x000fc800000001ff */
[----:B------:R-:W-:Y:S02]  /*5f80*/  MOV R175, R135 ;  /* 0x0000008700af7202 */ /* 0x000fe40000000f00 */
[----:B------:R-:W-:-:S07]  /*5f90*/  MOV R134, R163 ;  /* 0x000000a300867202 */ /* 0x000fce0000000f00 */
[----:B------:R-:W-:Y:S05]  /*5fa0*/  WARPSYNC.COLLECTIVE R162, `(.L_x_1721) ;  /* 0x00000000a2087348 */ /* 0x000fea0003c00000 */
[----:B------:R0:W1:Y:S02]  /*5fb0*/  SHFL.BFLY P3, R163, R175, R174, R209 ;  /* 0x0c0000aeafa37389 */ /* 0x00006400000600d1 */
[----:B01----:R-:W-:Y:S01]  /*5fc0*/  ENDCOLLECTIVE ;  /* 0x000000000000791b */ /* 0x003fe20003800000 */
.L_x_1721:
[----:B------:R-:W-:-:S05]  /*5fd0*/  FADD.FTZ R134, R133, R134 ;  /* 0x0000008685867221 */ /* 0x000fca0000010000 */
[----:B------:R-:W-:Y:S02]  /*5fe0*/  MOV R175, R134 ;  /* 0x0000008600af7202 */ /* 0x000fe40000000f00 */
[----:B------:R-:W-:-:S07]  /*5ff0*/  MOV R128, R163 ;  /* 0x000000a300807202 */ /* 0x000fce0000000f00 */
[----:B------:R-:W-:Y:S05]  /*6000*/  WARPSYNC.COLLECTIVE R162, `(.L_x_1722) ;  /* 0x00000000a2087348 */ /* 0x000fea0003c00000 */
[----:B------:R0:W1:Y:S02]  /*6010*/  SHFL.BFLY P3, R163, R175, R174, R209 ;  /* 0x0c0000aeafa37389 */ /* 0x00006400000600d1 */
[----:B01----:R-:W-:Y:S01]  /*6020*/  ENDCOLLECTIVE ;  /* 0x000000000000791b */ /* 0x003fe20003800000 */
.L_x_1722:
[----:B------:R-:W-:Y:S01]  /*6030*/  MOV R129, R163 ;  /* 0x000000a300817202 */ /* 0x000fe20000000f00 */
[----:B------:R-:W-:Y:S06]  /*6040*/  BRA `(.L_x_1723) ;  /* 0xffffffc000747947 */ /* 0x000fec000383ffff */
.L_x_1724:
        /* <DEDUP_REMOVED lines=11> */
.L_x_14226:


//--------------------- .text._ZN10layer_norm13ln_bwd_kernelINS_13Kernel_traitsI6__halfS2_S2_S2_fjLj1024ELj1ELj4ELj1ELj16ENS_18Kernel_traits_baseILj1024ES2_S2_S2_S2_fjLj128EEEEELb0ELb0ELb1ELb1EEEvNS_9BwdParamsE --------------------------
	.section	.text._ZN10layer_norm13ln_bwd_kernelINS_13Kernel_traitsI6__halfS2_S2_S2_fjLj1024ELj1ELj4ELj1ELj16ENS_18Kernel_traits_baseILj1024ES2_S2_S2_S2_fjLj128EEEEELb0ELb0ELb1ELb1EEEvNS_9BwdParamsE,"ax",@progbits
	.align	128
        .global         _ZN10layer_norm13ln_bwd_kernelINS_13Kernel_traitsI6__halfS2_S2_S2_fjLj1024ELj1ELj4ELj1ELj16ENS_18Kernel_traits_baseILj1024ES2_S2_S2_S2_fjLj128EEEEELb0ELb0ELb1ELb1EEEvNS_9BwdParamsE
        .type           _ZN10layer_norm13ln_bwd_kernelINS_13Kernel_traitsI6__halfS2_S2_S2_fjLj1024ELj1ELj4ELj1ELj16ENS_18Kernel_traits_baseILj1024ES2_S2_S2_S2_fjLj128EEEEELb0ELb0ELb1ELb1EEEvNS_9BwdParamsE,@function
        .size           _ZN10layer_norm13ln_bwd_kernelINS_13Kernel_traitsI6__halfS2_S2_S2_fjLj1024ELj1ELj4ELj1ELj16ENS_18Kernel_traits_baseILj1024ES2_S2_S2_S2_fjLj128EEEEELb0ELb0ELb1ELb1EEEvNS_9BwdParamsE,(.L_x_14227 - _ZN10layer_norm13ln_bwd_kernelINS_13Kernel_traitsI6__halfS2_S2_S2_fjLj1024ELj1ELj4ELj1ELj16ENS_18Kernel_traits_baseILj1024ES2_S2_S2_S2_fjLj128EEEEELb0ELb0ELb1ELb1EEEvNS_9BwdParamsE)
        .other          _ZN10layer_norm13ln_bwd_kernelINS_13Kernel_traitsI6__halfS2_S2_S2_fjLj1024ELj1ELj4ELj1ELj16ENS_18Kernel_traits_baseILj1024ES2_S2_S2_S2_fjLj128EEEEELb0ELb0ELb1ELb1EEEvNS_9BwdParamsE,@"STO_CUDA_ENTRY STV_DEFAULT"
_ZN10layer_norm13ln_bwd_kernelINS_13Kernel_traitsI6__halfS2_S2_S2_fjLj1024ELj1ELj4ELj1ELj16ENS_18Kernel_traits_baseILj1024ES2_S2_S2_S2_fjLj128EEEEELb0ELb0ELb1ELb1EEEvNS_9BwdParamsE:
.text._ZN10layer_norm13ln_bwd_kernelINS_13Kernel_traitsI6__halfS2_S2_S2_fjLj1024ELj1ELj4ELj1ELj16ENS_18Kernel_traits_baseILj1024ES2_S2_S2_S2_fjLj128EEEEELb0ELb0ELb1ELb1EEEvNS_9BwdParamsE:
        /* <DEDUP_REMOVED lines=46> */
.L_x_1726:
        /* <DEDUP_REMOVED lines=34> */
[--C-:B--2---:R-:W-:Y:S02]  /*0500*/  HADD2.F32 R161, -RZ, R4.reuse.H0_H0 ;  /* 0x20000004ffa17230 */ /* 0x104fe40000004100 */
[----:B------:R-:W-:-:S02]  /*0510*/  HADD2.F32 R160, -RZ, R4.H1_H1 ;  /* 0x30000004ffa07230 */ /* 0x000fc40000004100 */
[--C-:B------:R-:W-:Y:S02]  /*0520*/  HADD2.F32 R159, -RZ, R5.reuse.H0_H0 ;  /* 0x20000005ff9f7230 */ /* 0x100fe40000004100 */
[----:B------:R-:W-:Y:S01]  /*0530*/  HADD2.F32 R158, -RZ, R5.H1_H1 ;  /* 0x30000005ff9e7230 */ /* 0x000fe20000004100 */
[----:B------:R-:W-:Y:S01]  /*0540*/  CS2R R4, SRZ ;  /* 0x0000000000047805 */ /* 0x000fe2000001ff00 */
[--C-:B------:R-:W-:Y:S02]  /*0550*/  HADD2.F32 R157, -RZ, R6.reuse.H0_H0 ;  /* 0x20000006ff9d7230 */ /* 0x100fe40000004100 */
[----:B------:R-:W-:Y:S02]  /*0560*/  HADD2.F32 R156, -RZ, R6.H1_H1 ;  /* 0x30000006ff9c7230 */ /* 0x000fe40000004100 */
[--C-:B------:R-:W-:Y:S02]  /*0570*/  HADD2.F32 R155, -RZ, R7.reuse.H0_H0 ;  /* 0x20000007ff9b7230 */ /* 0x100fe40000004100 */
[----:B------:R-:W-:Y:S01]  /*0580*/  HADD2.F32 R154, -RZ, R7.H1_H1 ;  /* 0x30000007ff9a7230 */ /* 0x000fe20000004100 */
[----:B------:R-:W-:Y:S01]  /*0590*/  CS2R R6, SRZ ;  /* 0x0000000000067805 */ /* 0x000fe2000001ff00 */
[----:B---3--:R-:W-:-:S02]  /*05a0*/  HADD2.F32 R153, -RZ, R8.H0_H0 ;  /* 0x20000008ff997230 */ /* 0x008fc40000004100 */
[----:B------:R-:W-:Y:S02]  /*05b0*/  HADD2.F32 R152, -RZ, R8.H1_H1 ;  /* 0x30000008ff987230 */ /* 0x000fe40000004100 */
[--C-:B------:R-:W-:Y:S02]  /*05c0*/  HADD2.F32 R151, -RZ, R9.reuse.H0_H0 ;  /* 0x20000009ff977230 */ /* 0x100fe40000004100 */
[----:B------:R-:W-:Y:S01]  /*05d0*/  HADD2.F32 R150, -RZ, R9.H1_H1 ;  /* 0x30000009ff967230 */ /* 0x000fe20000004100 */
[----:B------:R-:W-:Y:S01]  /*05e0*/  CS2R R8, SRZ ;  /* 0x0000000000087805 */ /* 0x000fe2000001ff00 */
[--C-:B------:R-:W-:Y:S02]  /*05f0*/  HADD2.F32 R149, -RZ, R10.reuse.H0_H0 ;  /* 0x2000000aff957230 */ /* 0x100fe40000004100 */
[----:B------:R-:W-:Y:S02]  /*0600*/  HADD2.F32 R148, -RZ, R10.H1_H1 ;  /* 0x3000000aff947230 */ /* 0x000fe40000004100 */
[----:B------:R-:W-:-:S02]  /*0610*/  HADD2.F32 R147, -RZ, R11.H0_H0 ;  /* 0x2000000bff937230 */ /* 0x000fc40000004100 */
[----:B------:R-:W-:Y:S01]  /*0620*/  HADD2.F32 R146, -RZ, R11.H1_H1 ;  /* 0x3000000bff927230 */ /* 0x000fe20000004100 */
[----:B------:R-:W-:Y:S01]  /*0630*/  CS2R R10, SRZ ;  /* 0x00000000000a7805 */ /* 0x000fe2000001ff00 */
[--C-:B----4-:R-:W-:Y:S02]  /*0640*/  HADD2.F32 R145, -RZ, R12.reuse.H0_H0 ;  /* 0x2000000cff917230 */ /* 0x110fe40000004100 */
[----:B------:R-:W-:Y:S02]  /*0650*/  HADD2.F32 R144, -RZ, R12.H1_H1 ;  /* 0x3000000cff907230 */ /* 0x000fe40000004100 */
[--C-:B------:R-:W-:Y:S02]  /*0660*/  HADD2.F32 R143, -RZ, R13.reuse.H0_H0 ;  /* 0x2000000dff8f7230 */ /* 0x100fe40000004100 */
[----:B------:R-:W-:Y:S01]  /*0670*/  HADD2.F32 R142, -RZ, R13.H1_H1 ;  /* 0x3000000dff8e7230 */ /* 0x000fe20000004100 */
[----:B------:R-:W-:Y:S01]  /*0680*/  CS2R R12, SRZ ;  /* 0x00000000000c7805 */ /* 0x000fe2000001ff00 */
[----:B------:R-:W-:-:S02]  /*0690*/  HADD2.F32 R141, -RZ, R14.H0_H0 ;  /* 0x2000000eff8d7230 */ /* 0x000fc40000004100 */
[----:B------:R-:W-:Y:S02]  /*06a0*/  HADD2.F32 R140, -RZ, R14.H1_H1 ;  /* 0x3000000eff8c7230 */ /* 0x000fe40000004100 */
[--C-:B------:R-:W-:Y:S02]  /*06b0*/  HADD2.F32 R139, -RZ, R15.reuse.H0_H0 ;  /* 0x2000000fff8b7230 */ /* 0x100fe40000004100 */
[----:B------:R-:W-:Y:S01]  /*06c0*/  HADD2.F32 R138, -RZ, R15.H1_H1 ;  /* 0x3000000fff8a7230 */ /* 0x000fe20000004100 */
[----:B------:R-:W-:Y:S01]  /*06d0*/  CS2R R14, SRZ ;  /* 0x00000000000e7805 */ /* 0x000fe2000001ff00 */
[--C-:B-----5:R-:W-:Y:S02]  /*06e0*/  HADD2.F32 R137, -RZ, R16.reuse.H0_H0 ;  /* 0x20000010ff897230 */ /* 0x120fe40000004100 */
[----:B------:R-:W-:Y:S02]  /*06f0*/  HADD2.F32 R136, -RZ, R16.H1_H1 ;  /* 0x30000010ff887230 */ /* 0x000fe40000004100 */
[----:B------:R-:W-:-:S02]  /*0700*/  HADD2.F32 R135, -RZ, R17.H0_H0 ;  /* 0x20000011ff877230 */ /* 0x000fc40000004100 */
[----:B------:R-:W-:Y:S01]  /*0710*/  HADD2.F32 R134, -RZ, R17.H1_H1 ;  /* 0x30000011ff867230 */ /* 0x000fe20000004100 */
[----:B------:R-:W-:Y:S01]  /*0720*/  CS2R R16, SRZ ;  /* 0x0000000000107805 */ /* 0x000fe2000001ff00 */
[--C-:B------:R-:W-:Y:S02]  /*0730*/  HADD2.F32 R133, -RZ, R18.reuse.H0_H0 ;  /* 0x20000012ff857230 */ /* 0x100fe40000004100 */
[----:B------:R-:W-:Y:S02]  /*0740*/  HADD2.F32 R132, -RZ, R18.H1_H1 ;  /* 0x30000012ff847230 */ /* 0x000fe40000004100 */
[--C-:B------:R-:W-:Y:S02]  /*0750*/  HADD2.F32 R2, -RZ, R19.reuse.H0_H0 ;  /* 0x20000013ff027230 */ /* 0x100fe40000004100 */
[----:B------:R-:W-:Y:S01]  /*0760*/  HADD2.F32 R0, -RZ, R19.H1_H1 ;  /* 0x30000013ff007230 */ /* 0x000fe20000004100 */
[----:B0-----:R-:W-:-:S07]  /*0770*/  CS2R R18, SRZ ;  /* 0x0000000000127805 */ /* 0x001fce000001ff00 */
.L_x_1828:
        /* <DEDUP_REMOVED lines=28> */
[----:B------:R-:W-:Y:S02]  /*0940*/  MOV R211, UR13 ;  /* 0x0000000d00d37c02 */ /* 0x000fe40008000f00 */
[----:B------:R-:W-:Y:S02]  /*0950*/  ISETP.NE.U32.AND P0, PT, R210, RZ, PT ;  /* 0x000000ffd200720c */ /* 0x000fe40003f05070 */
[----:B------:R-:W-:Y:S02]  /*0960*/  MOV R96, RZ ;  /* 0x000000ff00607202 */ /* 0x000fe40000000f00 */
        /* <DEDUP_REMOVED lines=9> */
.L_x_1729:
        /* <DEDUP_REMOVED lines=8> */
[----:B0-----:R-:W-:-:S03]  /*0a80*/  IMAD.WIDE.U32 R92, R207, 0x10, R116 ;  /* 0x00000010cf5c7825 */ /* 0x001fc600078e0074 */
[C---:B------:R-:W-:Y:S02]  /*0a90*/  IADD3 R105, R3.reuse, 0x20, RZ ;  /* 0x0000002003697810 */ /* 0x040fe40007ffe0ff */
[----:B------:R-:W-:Y:S01]  /*0aa0*/  IADD3 R113, R3, 0x40, RZ ;  /* 0x0000004003717810 */ /* 0x000fe20007ffe0ff */
[----:B------:R-:W-:Y:S01]  /*0ab0*/  IMAD.WIDE.U32 R100, R205, 0x10, R116 ;  /* 0x00000010cd647825 */ /* 0x000fe200078e0074 */
[----:B------:R-:W3:Y:S03]  /*0ac0*/  LDG.E.128 R92, desc[UR4][R92.64] ;  /* 0x000000045c5c7981 */ /* 0x000ee6000c1e1d00 */
[----:B-1----:R-:W-:Y:S02]  /*0ad0*/  IMAD.WIDE R168, R162, 0x4, R168 ;  /* 0x00000004a2a87825 */ /* 0x002fe400078e02a8 */
[----:B------:R-:W4:Y:S02]  /*0ae0*/  LDG.E.128 R100, desc[UR4][R100.64] ;  /* 0x0000000464647981 */ /* 0x000f24000c1e1d00 */
[----:B------:R-:W-:-:S02]  /*0af0*/  IMAD.WIDE.U32 R108, R167, 0x10, R116 ;  /* 0x00000010a76c7825 */ /* 0x000fc400078e0074 */
[----:B------:R0:W4:Y:S02]  /*0b00*/  LDG.E R168, desc[UR4][R168.64] ;  /* 0x00000004a8a87981 */ /* 0x000124000c1e1900 */
[--C-:B--2---:R-:W-:Y:S02]  /*0b10*/  IMAD.WIDE.U32 R96, R3, 0x10, R120.reuse ;  /* 0x0000001003607825 */ /* 0x104fe400078e0078 */
[----:B------:R-:W2:Y:S02]  /*0b20*/  LDG.E.128 R108, desc[UR4][R108.64] ;  /* 0x000000046c6c7981 */ /* 0x000ea4000c1e1d00 */
[--C-:B------:R-:W-:Y:S02]  /*0b30*/  IMAD.WIDE.U32 R104, R105, 0x10, R120.reuse ;  /* 0x0000001069687825 */ /* 0x100fe400078e0078 */
[----:B------:R-:W2:Y:S02]  /*0b40*/  LDG.E.128 R96, desc[UR4][R96.64] ;  /* 0x0000000460607981 */ /* 0x000ea4000c1e1d00 */
[----:B------:R-:W-:-:S02]  /*0b50*/  IMAD.WIDE.U32 R112, R113, 0x10, R120 ;  /* 0x0000001071707825 */ /* 0x000fc400078e0078 */
[----:B------:R-:W2:Y:S02]  /*0b60*/  LDG.E.128 R104, desc[UR4][R104.64] ;  /* 0x0000000468687981 */ /* 0x000ea4000c1e1d00 */
[----:B------:R-:W-:Y:S02]  /*0b70*/  IMAD.WIDE.U32 R116, R165, 0x10, R116 ;  /* 0x00000010a5747825 */ /* 0x000fe400078e0074 */
[----:B------:R-:W2:Y:S04]  /*0b80*/  LDG.E.128 R112, desc[UR4][R112.64] ;  /* 0x0000000470707981 */ /* 0x000ea8000c1e1d00 */
[----:B------:R-:W2:Y:S01]  /*0b90*/  LDG.E.128 R116, desc[UR4][R116.64] ;  /* 0x0000000474747981 */ /* 0x000ea2000c1e1d00 */
[----:B------:R-:W-:-:S05]  /*0ba0*/  IADD3 R3, R3, 0x60, RZ ;  /* 0x0000006003037810 */ /* 0x000fca0007ffe0ff */
[----:B------:R-:W-:-:S06]  /*0bb0*/  IMAD.WIDE.U32 R120, R3, 0x10, R120 ;  /* 0x0000001003787825 */ /* 0x000fcc00078e0078 */
[----:B------:R-:W2:Y:S01]  /*0bc0*/  LDG.E.128 R120, desc[UR4][R120.64] ;  /* 0x0000000478787981 */ /* 0x000ea2000c1e1d00 */
[----:B------:R-:W-:Y:S02]  /*0bd0*/  MOV R210, UR12 ;  /* 0x0000000c00d27c02 */ /* 0x000fe40008000f00 */
[----:B------:R-:W-:Y:S02]  /*0be0*/  MOV R211, UR13 ;  /* 0x0000000d00d37c02 */ /* 0x000fe40008000f00 */
[----:B------:R-:W-:-:S04]  /*0bf0*/  ISETP.NE.U32.AND P0, PT, R210, RZ, PT ;  /* 0x000000ffd200720c */ /* 0x000fc80003f05070 */
[----:B------:R-:W-:-:S13]  /*0c00*/  ISETP.NE.AND.EX P0, PT, R211, RZ, PT, P0 ;  /* 0x000000ffd300720c */ /* 0x000fda0003f05300 */
[----:B------:R-:W5:Y:S04]  /*0c10*/  @P0 LDG.E.128 R68, desc[UR4][R128.64] ;  /* 0x0000000480440981 */ /* 0x000f68000c1e1d00 */
[----:B------:R1:W5:Y:S04]  /*0c20*/  @P0 LDG.E.128 R72, desc[UR4][R126.64] ;  /* 0x000000047e480981 */ /* 0x000368000c1e1d00 */
[----:B------:R-:W5:Y:S04]  /*0c30*/  @P0 LDG.E.128 R76, desc[UR4][R124.64] ;  /* 0x000000047c4c0981 */ /* 0x000f68000c1e1d00 */
[----:B------:R1:W5:Y:S01]  /*0c40*/  @P0 LDG.E.128 R80, desc[UR4][R130.64] ;  /* 0x0000000482500981 */ /* 0x000362000c1e1d00 */
[----:B------:R-:W-:Y:S01]  /*0c50*/  ISETP.NE.AND P0, PT, R178, RZ, PT ;  /* 0x000000ffb200720c */ /* 0x000fe20003f05270 */
[----:B---3--:R-:W-:-:S02]  /*0c60*/  HADD2.F32 R3, -RZ, R92.H0_H0 ;  /* 0x2000005cff037230 */ /* 0x008fc40000004100 */
[--C-:B------:R-:W-:Y:S02]  /*0c70*/  HADD2.F32 R166, -RZ, R93.reuse.H0_H0 ;  /* 0x2000005dffa67230 */ /* 0x100fe40000004100 */
[--C-:B0-----:R-:W-:Y:S01]  /*0c80*/  HADD2.F32 R169, -RZ, R94.reuse.H0_H0 ;  /* 0x2000005effa97230 */ /* 0x101fe20000004100 */
[----:B----4-:R-:W-:Y:S01]  /*0c90*/  FSEL R233, R168, RZ, !P0 ;  /* 0x000000ffa8e97208 */ /* 0x010fe20004000000 */
[----:B------:R-:W-:Y:S02]  /*0ca0*/  HADD2.F32 R93, -RZ, R93.H1_H1 ;  /* 0x3000005dff5d7230 */ /* 0x000fe40000004100 */
[----:B------:R-:W-:Y:S02]  /*0cb0*/  HADD2.F32 R94, -RZ, R94.H1_H1 ;  /* 0x3000005eff5e7230 */ /* 0x000fe40000004100 */
[----:B------:R-:W-:Y:S01]  /*0cc0*/  FADD.FTZ R3, -R233, R3 ;  /* 0x00000003e9037221 */ /* 0x000fe20000010100 */
[----:B------:R-:W-:Y:S02]  /*0cd0*/  HADD2.F32 R92, -RZ, R92.H1_H1 ;  /* 0x3000005cff5c7230 */ /* 0x000fe40000004100 */
[----:B--2---:R-:W-:-:S02]  /*0ce0*/  HADD2.F32 R174, -RZ, R98.H0_H0 ;  /* 0x20000062ffae7230 */ /* 0x004fc40000004100 */
[----:B------:R-:W-:Y:S02]  /*0cf0*/  HADD2.F32 R177, -RZ, R98.H1_H1 ;  /* 0x30000062ffb17230 */ /* 0x000fe40000004100 */
[----:B------:R-:W-:Y:S02]  /*0d00*/  HADD2.F32 R98, -RZ, R100.H0_H0 ;  /* 0x20000064ff627230 */ /* 0x000fe40000004100 */
[----:B-1----:R-:W-:Y:S02]  /*0d10*/  HADD2.F32 R126, -RZ, R102.H0_H0 ;  /* 0x20000066ff7e7230 */ /* 0x002fe40000004100 */
[--C-:B------:R-:W-:Y:S02]  /*0d20*/  HADD2.F32 R184, -RZ, R106.reuse.H0_H0 ;  /* 0x2000006affb87230 */ /* 0x100fe40000004100 */
[----:B------:R-:W-:Y:S02]  /*0d30*/  HADD2.F32 R185, -RZ, R106.H1_H1 ;  /* 0x3000006affb97230 */ /* 0x000fe40000004100 */
[----:B-----5:R-:W-:Y:S01]  /*0d40*/  FMUL.FTZ R3, R164, R3 ;  /* 0x00000003a4037220 */ /* 0x020fe20000410000 */
[----:B------:R-:W-:-:S02]  /*0d50*/  HADD2.F32 R170, -RZ, R96.H0_H0 ;  /* 0x20000060ffaa7230 */ /* 0x000fc40000004100 */
[----:B------:R-:W-:Y:S02]  /*0d60*/  HADD2.F32 R100, -RZ, R100.H1_H1 ;  /* 0x30000064ff647230 */ /* 0x000fe40000004100 */
[----:B------:R-:W-:Y:S02]  /*0d70*/  HADD2.F32 R102, -RZ, R102.H1_H1 ;  /* 0x30000066ff667230 */ /* 0x000fe40000004100 */
[--C-:B------:R-:W-:Y:S02]  /*0d80*/  HADD2.F32 R106, -RZ, R109.reuse.H0_H0 ;  /* 0x2000006dff6a7230 */ /* 0x100fe40000004100 */
[----:B------:R-:W-:Y:S02]  /*0d90*/  HADD2.F32 R130, -RZ, R109.H1_H1 ;  /* 0x3000006dff827230 */ /* 0x000fe40000004100 */
[--C-:B------:R-:W-:Y:S02]  /*0da0*/  HADD2.F32 R127, -RZ, R103.reuse.H0_H0 ;  /* 0x20000067ff7f7230 */ /* 0x100fe40000004100 */
[----:B------:R-:W-:-:S02]  /*0db0*/  HADD2.F32 R128, -RZ, R103.H1_H1 ;  /* 0x30000067ff807230 */ /* 0x000fc40000004100 */
[C---:B------:R-:W-:Y:S01]  /*0dc0*/  FADD.FTZ R103, -R233.reuse, R93 ;  /* 0x0000005de9677221 */ /* 0x040fe20000010100 */
[--C-:B------:R-:W-:Y:S02]  /*0dd0*/  HADD2.F32 R182, -RZ, R105.reuse.H0_H0 ;  /* 0x20000069ffb67230 */ /* 0x100fe40000004100 */
[----:B------:R-:W-:Y:S02]  /*0de0*/  HADD2.F32 R183, -RZ, R105.H1_H1 ;  /* 0x30000069ffb77230 */ /* 0x000fe40000004100 */
[C---:B------:R-:W-:Y:S01]  /*0df0*/  FADD.FTZ R105, -R233.reuse, R94 ;  /* 0x0000005ee9697221 */ /* 0x040fe20000010100 */
[--C-:B------:R-:W-:Y:S02]  /*0e00*/  HADD2.F32 R188, -RZ, R112.reuse.H0_H0 ;  /* 0x20000070ffbc7230 */ /* 0x100fe40000004100 */
[----:B------:R-:W-:Y:S02]  /*0e10*/  HADD2.F32 R189, -RZ, R112.H1_H1 ;  /* 0x30000070ffbd7230 */ /* 0x000fe40000004100 */
[----:B------:R-:W-:Y:S01]  /*0e20*/  FADD.FTZ R109, -R233, R98 ;  /* 0x00000062e96d7221 */ /* 0x000fe20000010100 */
[----:B------:R-:W-:-:S02]  /*0e30*/  HADD2.F32 R112, -RZ, R116.H0_H0 ;  /* 0x20000074ff707230 */ /* 0x000fc40000004100 */
[--C-:B------:R-:W-:Y:S02]  /*0e40*/  HADD2.F32 R176, -RZ, R99.reuse.H0_H0 ;  /* 0x20000063ffb07230 */ /* 0x100fe40000004100 */
[----:B------:R-:W-:Y:S02]  /*0e50*/  HADD2.F32 R179, -RZ, R99.H1_H1 ;  /* 0x30000063ffb37230 */ /* 0x000fe40000004100 */
[----:B------:R-:W-:Y:S01]  /*0e60*/  FADD.FTZ R99, -R233, R92 ;  /* 0x0000005ce9637221 */ /* 0x000fe20000010100 */
[--C-:B------:R-:W-:Y:S02]  /*0e70*/  HADD2.F32 R192, -RZ, R114.reuse.H0_H0 ;  /* 0x20000072ffc07230 */ /* 0x100fe40000004100 */
[----:B------:R-:W-:Y:S02]  /*0e80*/  HADD2.F32 R193, -RZ, R114.H1_H1 ;  /* 0x30000072ffc17230 */ /* 0x000fe40000004100 */
[--C-:B------:R-:W-:Y:S02]  /*0e90*/  HADD2.F32 R194, -RZ, R115.reuse.H0_H0 ;  /* 0x20000073ffc27230 */ /* 0x100fe40000004100 */
[----:B------:R-:W-:-:S02]  /*0ea0*/  HADD2.F32 R195, -RZ, R115.H1_H1 ;  /* 0x30000073ffc37230 */ /* 0x000fc40000004100 */
[C---:B------:R-:W-:Y:S01]  /*0eb0*/  FADD.FTZ R115, -R233.reuse, R126 ;  /* 0x0000007ee9737221 */ /* 0x040fe20000010100 */
[----:B------:R-:W-:Y:S02]  /*0ec0*/  HADD2.F32 R116, -RZ, R116.H1_H1 ;  /* 0x30000074ff747230 */ /* 0x000fe40000004100 */
[C---:B------:R-:W-:Y:S01]  /*0ed0*/  FADD.FTZ R173, -R233.reuse, R106 ;  /* 0x0000006ae9ad7221 */ /* 0x040fe20000010100 */
[----:B------:R-:W-:Y:S02]  /*0ee0*/  HADD2.F32 R172, -RZ, R97.H0_H0 ;  /* 0x20000061ffac7230 */ /* 0x000fe40000004100 */
[----:B------:R-:W-:Y:S01]  /*0ef0*/  FADD.FTZ R175, -R233, R130 ;  /* 0x00000082e9af7221 */ /* 0x000fe20000010100 */
[--C-:B------:R-:W-:Y:S02]  /*0f00*/  HADD2.F32 R124, -RZ, R101.reuse.H0_H0 ;  /* 0x20000065ff7c7230 */ /* 0x100fe40000004100 */
[----:B------:R-:W-:Y:S01]  /*0f10*/  FFMA.FTZ R4, R3, R170, R4 ;  /* 0x000000aa03047223 */ /* 0x000fe20000010004 */
[----:B------:R-:W-:-:S02]  /*0f20*/  HADD2.F32 R125, -RZ, R101.H1_H1 ;  /* 0x30000065ff7d7230 */ /* 0x000fc40000004100 */
[C---:B------:R-:W-:Y:S01]  /*0f30*/  FADD.FTZ R101, -R233.reuse, R166 ;  /* 0x000000a6e9657221 */ /* 0x040fe20000010100 */
[--C-:B------:R-:W-:Y:S02]  /*0f40*/  HADD2.F32 R197, -RZ, R111.reuse.H0_H0 ;  /* 0x2000006fffc57230 */ /* 0x100fe40000004100 */
[----:B------:R-:W-:Y:S01]  /*0f50*/  FADD.FTZ R64, R64, R170 ;  /* 0x000000aa40407221 */ /* 0x000fe20000010000 */
[----:B------:R-:W-:Y:S02]  /*0f60*/  HADD2.F32 R198, -RZ, R111.H1_H1 ;  /* 0x3000006fffc67230 */ /* 0x000fe40000004100 */
[C---:B------:R-:W-:Y:S01]  /*0f70*/  FADD.FTZ R111, -R233.reuse, R100 ;  /* 0x00000064e96f7221 */ /* 0x040fe20000010100 */
[--C-:B------:R-:W-:Y:S02]  /*0f80*/  HADD2.F32 R114, -RZ, R117.reuse.H0_H0 ;  /* 0x20000075ff727230 */ /* 0x100fe40000004100 */
[----:B------:R-:W-:Y:S02]  /*0f90*/  HADD2.F32 R199, -RZ, R117.H1_H1 ;  /* 0x30000075ffc77230 */ /* 0x000fe40000004100 */
[----:B------:R-:W-:Y:S01]  /*0fa0*/  FADD.FTZ R117, -R233, R102 ;  /* 0x00000066e9757221 */ /* 0x000fe20000010100 */
[----:B------:R-:W-:-:S02]  /*0fb0*/  HADD2.F32 R96, -RZ, R96.H1_H1 ;  /* 0x30000060ff607230 */ /* 0x000fc40000004100 */
[C---:B------:R-:W-:Y:S01]  /*0fc0*/  FMUL.FTZ R100, R164.reuse, R103 ;  /* 0x00000067a4647220 */ /* 0x040fe20000410000 */
[----:B------:R-:W-:Y:S02]  /*0fd0*/  HADD2.F32 R97, -RZ, R97.H1_H1 ;  /* 0x30000061ff617230 */ /* 0x000fe40000004100 */
[C---:B------:R-:W-:Y:S01]  /*0fe0*/  FMUL.FTZ R102, R164.reuse, R105 ;  /* 0x00000069a4667220 */ /* 0x040fe20000410000 */
[--C-:B------:R-:W-:Y:S02]  /*0ff0*/  HADD2.F32 R180, -RZ, R104.reuse.H0_H0 ;  /* 0x20000068ffb47230 */ /* 0x100fe40000004100 */
[----:B------:R-:W-:Y:S01]  /*1000*/  FMUL.FTZ R170, R161, R170 ;  /* 0x000000aaa1aa7220 */ /* 0x000fe20000410000 */
[----:B------:R-:W-:Y:S02]  /*1010*/  HADD2.F32 R181, -RZ, R104.H1_H1 ;  /* 0x30000068ffb57230 */ /* 0x000fe40000004100 */
[----:B------:R-:W-:Y:S01]  /*1020*/  FMUL.FTZ R105, R164, R109 ;  /* 0x0000006da4697220 */ /* 0x000fe20000410000 */
[----:B------:R-:W-:-:S02]  /*1030*/  HADD2.F32 R104, -RZ, R108.H0_H0 ;  /* 0x2000006cff687230 */ /* 0x000fc40000004100 */
[C---:B------:R-:W-:Y:S01]  /*1040*/  FADD.FTZ R221, -R233.reuse, R116 ;  /* 0x00000074e9dd7221 */ /* 0x040fe20000010100 */
[----:B------:R-:W-:Y:S02]  /*1050*/  HADD2.F32 R108, -RZ, R108.H1_H1 ;  /* 0x3000006cff6c7230 */ /* 0x000fe40000004100 */
[C---:B------:R-:W-:Y:S01]  /*1060*/  FMUL.FTZ R98, R164.reuse, R99 ;  /* 0x00000063a4627220 */ /* 0x040fe20000410000 */
[C---:B------:R-:W-:Y:S01]  /*1070*/  FMUL.FTZ R109, R164.reuse, R115 ;  /* 0x00000073a46d7220 */ /* 0x040fe20000410000 */
[----:B------:R-:W-:Y:S01]  /*1080*/  FADD.FTZ R125, -R233, R125 ;  /* 0x0000007de97d7221 */ /* 0x000fe20000010100 */
[C---:B------:R-:W-:Y:S01]  /*1090*/  FMUL.FTZ R99, R164.reuse, R101 ;  /* 0x00000065a4637220 */ /* 0x040fe20000410000 */
[C---:B------:R-:W-:Y:S01]  /*10a0*/  FMUL.FTZ R115, R164.reuse, R173 ;  /* 0x000000ada4737220 */ /* 0x040fe20000410000 */
[----:B------:R-:W-:Y:S01]  /*10b0*/  FMUL.FTZ R116, R164, R175 ;  /* 0x000000afa4747220 */ /* 0x000fe20000410000 */
[----:B------:R-:W-:Y:S01]  /*10c0*/  FMUL.FTZ R173, R160, R96 ;  /* 0x00000060a0ad7220 */ /* 0x000fe20000410000 */
[-C--:B------:R-:W-:Y:S01]  /*10d0*/  FFMA.FTZ R7, R100, R97.reuse, R7 ;  /* 0x0000006164077223 */ /* 0x080fe20000010007 */
[----:B------:R-:W-:Y:S01]  /*10e0*/  FADD.FTZ R67, R67, R97 ;  /* 0x0000006143437221 */ /* 0x000fe20000010000 */
[----:B------:R-:W-:Y:S01]  /*10f0*/  FMUL.FTZ R175, R158, R97 ;  /* 0x000000619eaf7220 */ /* 0x000fe20000410000 */
[----:B------:R-:W-:Y:S01]  /*1100*/  FADD.FTZ R94, RZ, R170 ;  /* 0x000000aaff5e7221 */ /* 0x000fe20000010000 */
[----:B------:R-:W-:Y:S01]  /*1110*/  FFMA.FTZ R97, R3, R170, RZ ;  /* 0x000000aa03617223 */ /* 0x000fe200000100ff */
[C---:B------:R-:W-:Y:S01]  /*1120*/  FADD.FTZ R131, -R233.reuse, R108 ;  /* 0x0000006ce9837221 */ /* 0x040fe20000010100 */
[----:B------:R-:W-:Y:S01]  /*1130*/  FADD.FTZ R169, -R233, R169 ;  /* 0x000000a9e9a97221 */ /* 0x000fe20000010100 */
[----:B------:R-:W-:Y:S01]  /*1140*/  FMUL.FTZ R108, R164, R125 ;  /* 0x0000007da46c7220 */ /* 0x000fe20000410000 */
[-C--:B------:R-:W-:Y:S01]  /*1150*/  FFMA.FTZ R6, R99, R172.reuse, R6 ;  /* 0x000000ac63067223 */ /* 0x080fe20000010006 */
[----:B------:R-:W-:Y:S01]  /*1160*/  FADD.FTZ R66, R66, R172 ;  /* 0x000000ac42427221 */ /* 0x000fe20000010000 */
[----:B------:R-:W-:Y:S01]  /*1170*/  FMUL.FTZ R172, R159, R172 ;  /* 0x000000ac9fac7220 */ /* 0x000fe20000410000 */
[----:B------:R-:W-:Y:S01]  /*1180*/  FADD.FTZ R125, R94, R173 ;  /* 0x000000ad5e7d7221 */ /* 0x000fe20000010000 */
[----:B------:R-:W-:Y:S01]  /*1190*/  FFMA.FTZ R94, R98, R173, R97 ;  /* 0x000000ad625e7223 */ /* 0x000fe20000010061 */
[----:B------:R-:W-:-:S02]  /*11a0*/  HADD2.F32 R171, -RZ, R95.H0_H0 ;  /* 0x2000005fffab7230 */ /* 0x000fc40000004100 */
[----:B------:R-:W-:Y:S01]  /*11b0*/  FMUL.FTZ R101, R164, R169 ;  /* 0x000000a9a4657220 */ /* 0x000fe20000410000 */
[----:B------:R-:W-:Y:S01]  /*11c0*/  FFMA.FTZ R5, R98, R96, R5 ;  /* 0x0000006062057223 */ /* 0x000fe20000010005 */
[----:B------:R-:W-:Y:S01]  /*11d0*/  FADD.FTZ R65, R65, R96 ;  /* 0x0000006041417221 */ /* 0x000fe20000010000 */
[----:B------:R-:W-:Y:S01]  /*11e0*/  FADD.FTZ R96, R125, R172 ;  /* 0x000000ac7d607221 */ /* 0x000fe20000010000 */
[----:B------:R-:W-:Y:S01]  /*11f0*/  FFMA.FTZ R97, R99, R172, R94 ;  /* 0x000000ac63617223 */ /* 0x000fe2000001005e */
[----:B------:R-:W-:Y:S02]  /*1200*/  HADD2.F32 R95, -RZ, R95.H1_H1 ;  /* 0x3000005fff5f7230 */ /* 0x000fe40000004100 */
[----:B------:R-:W-:Y:S01]  /*1210*/  FADD.FTZ R171, -R233, R171 ;  /* 0x000000abe9ab7221 */ /* 0x000fe20000010100 */
[-C--:B------:R-:W-:Y:S01]  /*1220*/  FFMA.FTZ R8, R101, R174.reuse, R8 ;  /* 0x000000ae65087223 */ /* 0x080fe20000010008 */
[----:B------:R-:W-:Y:S01]  /*1230*/  FADD.FTZ R60, R60, R174 ;  /* 0x000000ae3c3c7221 */ /* 0x000fe20000010000 */
[----:B------:R-:W-:Y:S01]  /*1240*/  FMUL.FTZ R174, R157, R174 ;  /* 0x000000ae9dae7220 */ /* 0x000fe20000410000 */
[----:B------:R-:W-:Y:S01]  /*1250*/  FADD.FTZ R125, R96, R175 ;  /* 0x000000af607d7221 */ /* 0x000fe20000010000 */
[----:B------:R-:W-:Y:S01]  /*1260*/  FFMA.FTZ R94, R100, R175, R97 ;  /* 0x000000af645e7223 */ /* 0x000fe20000010061 */
[----:B------:R-:W-:-:S02]  /*1270*/  HADD2.F32 R186, -RZ, R107.H0_H0 ;  /* 0x2000006bffba7230 */ /* 0x000fc40000004100 */
[----:B------:R-:W-:Y:S01]  /*1280*/  FMUL.FTZ R103, R164, R171 ;  /* 0x000000aba4677220 */ /* 0x000fe20000410000 */
[----:B------:R-:W-:Y:S02]  /*1290*/  HADD2.F32 R187, -RZ, R107.H1_H1 ;  /* 0x3000006bffbb7230 */ /* 0x000fe40000004100 */
[----:B------:R-:W-:Y:S01]  /*12a0*/  FADD.FTZ R107, -R233, R95 ;  /* 0x0000005fe96b7221 */ /* 0x000fe20000010100 */
        /* <DEDUP_REMOVED lines=34> */
[----:B------:R-:W-:-:S02]  /*14d0*/  HADD2.F32 R196, -RZ, R110.H0_H0 ;  /* 0x2000006effc47230 */ /* 0x000fc40000004100 */
[----:B------:R-:W-:Y:S01]  /*14e0*/  FMUL.FTZ R182, R151, R182 ;  /* 0x000000b697b67220 */ /* 0x000fe20000410000 */
[----:B------:R-:W-:Y:S01]  /*14f0*/  FADD.FTZ R125, R94, R181 ;  /* 0x000000b55e7d7221 */ /* 0x000fe20000010000 */
[----:B------:R-:W-:Y:S02]  /*1500*/  HADD2.F32 R110, -RZ, R110.H1_H1 ;  /* 0x3000006eff6e7230 */ /* 0x000fe40000004100 */
[----:B------:R-:W-:Y:S01]  /*1510*/  FFMA.FTZ R94, R106, R181, R97 ;  /* 0x000000b56a5e7223 */ /* 0x000fe20000010061 */
[-C--:B------:R-:W-:Y:S01]  /*1520*/  FFMA.FTZ R15, R108, R183.reuse, R15 ;  /* 0x000000b76c0f7223 */ /* 0x080fe2000001000f */
[----:B------:R-:W-:Y:S01]  /*1530*/  FADD.FTZ R59, R59, R183 ;  /* 0x000000b73b3b7221 */ /* 0x000fe20000010000 */
[----:B------:R-:W-:Y:S01]  /*1540*/  FMUL.FTZ R183, R150, R183 ;  /* 0x000000b796b77220 */ /* 0x000fe20000410000 */
[----:B------:R-:W-:Y:S01]  /*1550*/  FADD.FTZ R96, R125, R182 ;  /* 0x000000b67d607221 */ /* 0x000fe20000010000 */
[----:B------:R-:W-:Y:S01]  /*1560*/  FFMA.FTZ R97, R107, R182, R94 ;  /* 0x000000b66b617223 */ /* 0x000fe2000001005e */
        /* <DEDUP_REMOVED lines=42> */
[----:B------:R-:W-:Y:S01]  /*1810*/  FADD.FTZ R203, -R233, R196 ;  /* 0x000000c4e9cb7221 */ /* 0x000fe20000010100 */
[----:B------:R-:W-:Y:S01]  /*1820*/  FFMA.FTZ R22, R115, R190, R22 ;  /* 0x000000be73167223 */ /* 0x000fe20000010016 */
[----:B------:R-:W-:Y:S01]  /*1830*/  FADD.FTZ R50, R50, R190 ;  /* 0x000000be32327221 */ /* 0x000fe20000010000 */
[----:B------:R-:W-:-:S02]  /*1840*/  HADD2.F32 R168, -RZ, R118.H0_H0 ;  /* 0x20000076ffa87230 */ /* 0x000fc40000004100 */
[----:B------:R-:W-:Y:S01]  /*1850*/  FMUL.FTZ R190, R143, R190 ;  /* 0x000000be8fbe7220 */ /* 0x000fe20000410000 */
[----:B------:R-:W-:Y:S01]  /*1860*/  FADD.FTZ R125, R94, R189 ;  /* 0x000000bd5e7d7221 */ /* 0x000fe20000010000 */
[----:B------:R-:W-:Y:S02]  /*1870*/  HADD2.F32 R118, -RZ, R118.H1_H1 ;  /* 0x30000076ff767230 */ /* 0x000fe40000004100 */
[----:B------:R-:W-:Y:S01]  /*1880*/  FFMA.FTZ R94, R114, R189, R97 ;  /* 0x000000bd725e7223 */ /* 0x000fe20000010061 */
[----:B------:R-:W-:Y:S01]  /*1890*/  FMUL.FTZ R117, R164, R203 ;  /* 0x000000cba4757220 */ /* 0x000fe20000410000 */
        /* <DEDUP_REMOVED lines=21> */
[-C--:B------:R-:W-:Y:S01]  /*19f0*/  FFMA.FTZ R26, R119, R194.reuse, R26 ;  /* 0x000000c2771a7223 */ /* 0x080fe2000001001a */
[----:B------:R-:W-:Y:S02]  /*1a00*/  HADD2.F32 R197, -RZ, R120.H1_H1 ;  /* 0x30000078ffc57230 */ /* 0x000fe40000004100 */
[----:B------:R-:W-:Y:S01]  /*1a10*/  FMUL.FTZ R120, R164, R217 ;  /* 0x000000d9a4787220 */ /* 0x000fe20000410000 */
[----:B------:R-:W-:Y:S01]  /*1a20*/  FADD.FTZ R46, R46, R194 ;  /* 0x000000c22e2e7221 */ /* 0x000fe20000010000 */
[----:B------:R-:W-:Y:S01]  /*1a30*/  FMUL.FTZ R194, R139, R194 ;  /* 0x000000c28bc27220 */ /* 0x000fe20000410000 */
[----:B------:R-:W-:Y:S01]  /*1a40*/  FADD.FTZ R125, R96, R193 ;  /* 0x000000c1607d7221 */ /* 0x000fe20000010000 */
[----:B------:R-:W-:Y:S01]  /*1a50*/  FADD.FTZ R225, -R233, R199 ;  /* 0x000000c7e9e17221 */ /* 0x000fe20000010100 */
[----:B------:R-:W-:Y:S01]  /*1a60*/  FFMA.FTZ R94, R118, R193, R97 ;  /* 0x000000c1765e7223 */ /* 0x000fe20000010061 */
[--C-:B------:R-:W-:Y:S02]  /*1a70*/  HADD2.F32 R198, -RZ, R121.reuse.H0_H0 ;  /* 0x20000079ffc67230 */ /* 0x100fe40000004100 */
[----:B------:R-:W-:Y:S01]  /*1a80*/  FFMA.FTZ R27, R120, R195, R27 ;  /* 0x000000c3781b7223 */ /* 0x000fe2000001001b */
[----:B------:R-:W-:-:S02]  /*1a90*/  HADD2.F32 R199, -RZ, R121.H1_H1 ;  /* 0x30000079ffc77230 */ /* 0x000fc40000004100 */
[----:B------:R-:W-:Y:S01]  /*1aa0*/  FMUL.FTZ R121, R164, R219 ;  /* 0x000000dba4797220 */ /* 0x000fe20000410000 */
[----:B------:R-:W-:Y:S01]  /*1ab0*/  FADD.FTZ R47, R47, R195 ;  /* 0x000000c32f2f7221 */ /* 0x000fe20000010000 */
[----:B------:R-:W-:Y:S01]  /*1ac0*/  FMUL.FTZ R195, R138, R195 ;  /* 0x000000c38ac37220 */ /* 0x000fe20000410000 */
[----:B------:R-:W-:Y:S01]  /*1ad0*/  FADD.FTZ R96, R125, R194 ;  /* 0x000000c27d607221 */ /* 0x000fe20000010000 */
[C---:B------:R-:W-:Y:S01]  /*1ae0*/  FADD.FTZ R231, -R233.reuse, R200 ;  /* 0x000000c8e9e77221 */ /* 0x040fe20000010100 */
        /* <DEDUP_REMOVED lines=9> */
[----:B------:R-:W-:Y:S01]  /*1b80*/  FFMA.FTZ R96, R120, R195, R97 ;  /* 0x000000c378607223 */ /* 0x000fe20000010061 */
[--C-:B------:R-:W-:Y:S02]  /*1b90*/  HADD2.F32 R95, -RZ, R123.reuse.H0_H0 ;  /* 0x2000007bff5f7230 */ /* 0x100fe40000004100 */
[----:B------:R-:W-:Y:S01]  /*1ba0*/  FFMA.FTZ R29, R122, R197, R29 ;  /* 0x000000c57a1d7223 */ /* 0x000fe2000001001d */
[----:B------:R-:W-:Y:S02]  /*1bb0*/  HADD2.F32 R92, -RZ, R123.H1_H1 ;  /* 0x3000007bff5c7230 */ /* 0x000fe40000004100 */
[----:B------:R-:W-:Y:S01]  /*1bc0*/  FADD.FTZ R41, R41, R197 ;  /* 0x000000c529297221 */ /* 0x000fe20000010000 */
[----:B------:R-:W-:Y:S01]  /*1bd0*/  FMUL.FTZ R123, R164, R223 ;  /* 0x000000dfa47b7220 */ /* 0x000fe20000410000 */
[----:B------:R-:W-:Y:S01]  /*1be0*/  FMUL.FTZ R197, R136, R197 ;  /* 0x000000c588c57220 */ /* 0x000fe20000410000 */
[----:B------:R-:W-:Y:S01]  /*1bf0*/  FADD.FTZ R94, R125, R196 ;  /* 0x000000c47d5e7221 */ /* 0x000fe20000010000 */
[----:B------:R-:W-:Y:S01]  /*1c00*/  FFMA.FTZ R97, R121, R196, R96 ;  /* 0x000000c479617223 */ /* 0x000fe20000010060 */
[----:B------:R-:W-:Y:S01]  /*1c10*/  FADD.FTZ R227, -R233, R168 ;  /* 0x000000a8e9e37221 */ /* 0x000fe20000010100 */
[----:B------:R-:W-:Y:S01]  /*1c20*/  FMUL.FTZ R166, R164, R225 ;  /* 0x000000e1a4a67220 */ /* 0x000fe20000410000 */
[-C--:B------:R-:W-:Y:S01]  /*1c30*/  FFMA.FTZ R30, R123, R198.reuse, R30 ;  /* 0x000000c67b1e7223 */ /* 0x080fe2000001001e */
[----:B------:R-:W-:Y:S01]  /*1c40*/  FADD.FTZ R42, R42, R198 ;  /* 0x000000c62a2a7221 */ /* 0x000fe20000010000 */
[----:B------:R-:W-:Y:S01]  /*1c50*/  FADD.FTZ R125, R94, R197 ;  /* 0x000000c55e7d7221 */ /* 0x000fe20000010000 */
[----:B------:R-:W-:Y:S01]  /*1c60*/  FMUL.FTZ R198, R135, R198 ;  /* 0x000000c687c67220 */ /* 0x000fe20000410000 */
        /* <DEDUP_REMOVED lines=30> */
[----:B------:R-:W-:Y:S01]  /*1e50*/  FADD.FTZ R96, R96, R203 ;  /* 0x000000cb60607221 */ /* 0x000fe20000010000 */
[----:B------:R-:W-:-:S07]  /*1e60*/  FFMA.FTZ R94, R204, R203, R94 ;  /* 0x000000cbcc5e7223 */ /* 0x000fce000001005e */
.L_x_1730:
[----:B------:R-:W-:Y:S05]  /*1e70*/  BSYNC B1 ;  /* 0x0000000000017941 */ /* 0x000fea0003800000 */
.L_x_1728:
        /* <DEDUP_REMOVED lines=20> */
.L_x_1840:
[----:B-----5:R-:W-:Y:S01]  /*1fc0*/  ISETP.GE.AND P3, PT, R206, 0x1, PT ;  /* 0x00000001ce00780c */ /* 0x020fe20003f66270 */
[----:B-1----:R-:W-:Y:S01]  /*1fd0*/  FADD.FTZ R93, R94, R93 ;  /* 0x0000005d5e5d7221 */ /* 0x002fe20000010000 */
[----:B------:R-:W-:Y:S01]  /*1fe0*/  HFMA2.MMA R125, -RZ, RZ, 0, 0 ;  /* 0x00000000ff7d7435 */ /* 0x000fe200000001ff */
[----:B0-2---:R-:W-:Y:S01]  /*1ff0*/  FADD.FTZ R96, R96, R95 ;  /* 0x0000005f60607221 */ /* 0x005fe20000010000 */
[----:B------:R-:W-:Y:S01]  /*2000*/  ISETP.NE.AND P0, PT, R178, RZ, PT ;  /* 0x000000ffb200720c */ /* 0x000fe20003f05270 */
[----:B------:R-:W-:Y:S01]  /*2010*/  FMUL.FTZ R92, R93, UR8 ;  /* 0x000000085d5c7c20 */ /* 0x000fe20008410000 */
        /* <DEDUP_REMOVED lines=13> */
[----:B------:R-:W-:Y:S01]  /*20f0*/  HADD2.F32 R93, -RZ, R68.H0_H0 ;  /* 0x20000044ff5d7230 */ /* 0x000fe20000004100 */
[----:B------:R-:W-:Y:S06]  /*2100*/  BRA `(.L_x_1734) ;  /* 0x00000000001c7947 */ /* 0x000fec0003800000 */
.L_x_1733:
[----:B------:R-:W-:Y:S01]  /*2110*/  ISETP.NE.U32.AND P0, PT, R210, RZ, PT ;  /* 0x000000ffd200720c */ /* 0x000fe20003f05070 */
[----:B------:R-:W-:-:S03]  /*2120*/  FFMA.FTZ R93, R3, R96, R97 ;  /* 0x00000060035d7223 */ /* 0x000fc60000010061 */
[----:B------:R-:W-:Y:S01]  /*2130*/  ISETP.NE.AND.EX P0, PT, R211, RZ, PT, P0 ;  /* 0x000000ffd300720c */ /* 0x000fe20003f05300 */
[----:B------:R-:W-:-:S04]  /*2140*/  FADD.FTZ R93, R170, -R93 ;  /* 0x8000005daa5d7221 */ /* 0x000fc80000010000 */
[----:B------:R-:W-:-:S08]  /*2150*/  FMUL.FTZ R93, R164, R93 ;  /* 0x0000005da45d7220 */ /* 0x000fd00000410000 */
[----:B------:R-:W-:-:S05]  /*2160*/  @P0 HADD2.F32 R92, -RZ, R68.H0_H0 ;  /* 0x20000044ff5c0230 */ /* 0x000fca0000004100 */
[----:B------:R-:W-:-:S07]  /*2170*/  @P0 FADD.FTZ R93, R93, R92 ;  /* 0x0000005c5d5d0221 */ /* 0x000fce0000010000 */
.L_x_1734:
[----:B------:R-:W-:Y:S05]  /*2180*/  BSYNC B1 ;  /* 0x0000000000017941 */ /* 0x000fea0003800000 */
.L_x_1732:
[----:B------:R-:W0:Y:S01]  /*2190*/  @P3 LDC R92, c[0x0][0x29c] ;  /* 0x0000a700ff5c3b82 */ /* 0x000e220000000800 */
[----:B------:R-:W-:Y:S01]  /*21a0*/  ISETP.NE.U32.AND P2, PT, RZ, UR10, PT ;  /* 0x0000000aff007c0c */ /* 0x000fe2000bf45070 */
[----:B------:R-:W-:Y:S03]  /*21b0*/  BSSY B1, `(.L_x_1735) ;  /* 0x0000011000017945 */ /* 0x000fe60003800000 */
[----:B------:R-:W-:Y:S01]  /*21c0*/  ISETP.NE.AND.EX P2, PT, RZ, UR11, PT, P2 ;  /* 0x0000000bff007c0c */ /* 0x000fe2000bf45320 */
[----:B0-----:R-:W-:-:S12]  /*21d0*/  @P3 FMUL.FTZ R92, R93, R92 ;  /* 0x0000005c5d5c3220 */ /* 0x001fd80000410000 */
[----:B------:R-:W-:Y:S02]  /*21e0*/  @P2 F2FP.F16.F32.PACK_AB R93, RZ, R93 ;  /* 0x0000005dff5d223e */ /* 0x000fe400000000ff */
[----:B------:R-:W-:Y:S02]  /*21f0*/  @P3 F2FP.F16.F32.PACK_AB R92, RZ, R92 ;  /* 0x0000005cff5c323e */ /* 0x000fe400000000ff */
[----:B------:R-:W-:Y:S02]  /*2200*/  @P2 PRMT R84, R93, 0x7610, R84 ;  /* 0x000076105d542816 */ /* 0x000fe40000000054 */
[----:B------:R-:W-:Y:S01]  /*2210*/  @P3 PRMT R88, R92, 0x7610, R88 ;  /* 0x000076105c583816 */ /* 0x000fe20000000058 */
[----:B------:R-:W-:Y:S06]  /*2220*/  @P1 BRA `(.L_x_1736) ;  /* 0x0000000000101947 */ /* 0x000fec0003800000 */
[----:B------:R-:W-:Y:S01]  /*2230*/  MOV R93, RZ ;  /* 0x000000ff005d7202 */ /* 0x000fe20000000f00 */
[----:B------:R-:W-:Y:S06]  /*2240*/  @!P0 BRA `(.L_x_1737) ;  /* 0x00000000001c8947 */ /* 0x000fec0003800000 */
[----:B------:R-:W-:Y:S01]  /*2250*/  HADD2.F32 R93, -RZ, R68.H1_H1 ;  /* 0x30000044ff5d7230 */ /* 0x000fe20000004100 */
[----:B------:R-:W-:Y:S06]  /*2260*/  BRA `(.L_x_1737) ;  /* 0x0000000000147947 */ /* 0x000fec0003800000 */
.L_x_1736:
[----:B------:R-:W-:-:S04]  /*2270*/  FFMA.FTZ R92, R98, R96, R97 ;  /* 0x00000060625c7223 */ /* 0x000fc80000010061 */
[----:B------:R-:W-:Y:S01]  /*2280*/  FADD.FTZ R93, R173, -R92 ;  /* 0x8000005cad5d7221 */ /* 0x000fe20000010000 */
[----:B------:R-:W-:-:S03]  /*2290*/  @P0 HADD2.F32 R92, -RZ, R68.H1_H1 ;  /* 0x30000044ff5c0230 */ /* 0x000fc60000004100 */
[----:B------:R-:W-:-:S04]  /*22a0*/  FMUL.FTZ R93, R164, R93 ;  /* 0x0000005da45d7220 */ /* 0x000fc80000410000 */
[----:B------:R-:W-:-:S07]  /*22b0*/  @P0 FADD.FTZ R93, R93, R92 ;  /* 0x0000005c5d5d0221 */ /* 0x000fce0000010000 */
.L_x_1737:
[----:B------:R-:W-:Y:S05]  /*22c0*/  BSYNC B1 ;  /* 0x0000000000017941 */ /* 0x000fea0003800000 */
.L_x_1735:
[----:B------:R-:W0:Y:S01]  /*22d0*/  @P3 LDC R92, c[0x0][0x29c] ;  /* 0x0000a700ff5c3b82 */ /* 0x000e220000000800 */
[----:B------:R-:W-:Y:S01]  /*22e0*/  BSSY B1, `(.L_x_1738) ;  /* 0x0000010000017945 */ /* 0x000fe20003800000 */
[----:B0-----:R-:W-:Y:S01]  /*22f0*/  @P3 FMUL.FTZ R92, R93, R92 ;  /* 0x0000005c5d5c3220 */ /* 0x001fe20000410000 */
[----:B------:R-:W-:-:S04]  /*2300*/  @P2 F2FP.F16.F32.PACK_AB R93, RZ, R93 ;  /* 0x0000005dff5d223e */ /* 0x000fc800000000ff */
[----:B------:R-:W-:Y:S02]  /*2310*/  @P3 F2FP.F16.F32.PACK_AB R92, RZ, R92 ;  /* 0x0000005cff5c323e */ /* 0x000fe400000000ff */
[----:B------:R-:W-:Y:S02]  /*2320*/  @P2 PRMT R84, R84, 0x5410, R93 ;  /* 0x0000541054542816 */ /* 0x000fe4000000005d */
[----:B------:R-:W-:Y:S01]  /*2330*/  @P3 PRMT R88, R88, 0x5410, R92 ;  /* 0x0000541058583816 */ /* 0x000fe2000000005c */
[----:B------:R-:W-:Y:S06]  /*2340*/  @P1 BRA `(.L_x_1739) ;  /* 0x0000000000101947 */ /* 0x000fec0003800000 */
[----:B------:R-:W-:Y:S01]  /*2350*/  HFMA2.MMA R93, -RZ, RZ, 0, 0 ;  /* 0x00000000ff5d7435 */ /* 0x000fe200000001ff */
[----:B------:R-:W-:Y:S10]  /*2360*/  @!P0 BRA `(.L_x_1740) ;  /* 0x00000000001c8947 */ /* 0x000ff40003800000 */
[----:B------:R-:W-:Y:S01]  /*2370*/  HADD2.F32 R93, -RZ, R69.H0_H0 ;  /* 0x20000045ff5d7230 */ /* 0x000fe20000004100 */
[----:B------:R-:W-:Y:S06]  /*2380*/  BRA `(.L_x_1740) ;  /* 0x0000000000147947 */ /* 0x000fec0003800000 */
.L_x_1739:
[----:B------:R-:W-:Y:S01]  /*2390*/  FFMA.FTZ R93, R99, R96, R97 ;  /* 0x00000060635d7223 */ /* 0x000fe20000010061 */
[----:B------:R-:W-:-:S03]  /*23a0*/  @P0 HADD2.F32 R92, -RZ, R69.H0_H0 ;  /* 0x20000045ff5c0230 */ /* 0x000fc60000004100 */
[----:B------:R-:W-:-:S04]  /*23b0*/  FADD.FTZ R93, R172, -R93 ;  /* 0x8000005dac5d7221 */ /* 0x000fc80000010000 */
[----:B------:R-:W-:-:S04]  /*23c0*/  FMUL.FTZ R93, R164, R93 ;  /* 0x0000005da45d7220 */ /* 0x000fc80000410000 */
[----:B------:R-:W-:-:S07]  /*23d0*/  @P0 FADD.FTZ R93, R93, R92 ;  /* 0x0000005c5d5d0221 */ /* 0x000fce0000010000 */
.L_x_1740:
[----:B------:R-:W-:Y:S05]  /*23e0*/  BSYNC B1 ;  /* 0x0000000000017941 */ /* 0x000fea0003800000 */
.L_x_1738:
        /* <DEDUP_REMOVED lines=12> */
.L_x_1742:
[----:B------:R-:W-:-:S04]  /*24b0*/  FFMA.FTZ R92, R100, R96, R97 ;  /* 0x00000060645c7223 */ /* 0x000fc80000010061 */
[----:B------:R-:W-:Y:S01]  /*24c0*/  FADD.FTZ R93, R175, -R92 ;  /* 0x8000005caf5d7221 */ /* 0x000fe20000010000 */
[----:B------:R-:W-:-:S03]  /*24d0*/  @P0 HADD2.F32 R92, -RZ, R69.H1_H1 ;  /* 0x30000045ff5c0230 */ /* 0x000fc60000004100 */
[----:B------:R-:W-:-:S04]  /*24e0*/  FMUL.FTZ R93, R164, R93 ;  /* 0x0000005da45d7220 */ /* 0x000fc80000410000 */
[----:B------:R-:W-:-:S07]  /*24f0*/  @P0 FADD.FTZ R93, R93, R92 ;  /* 0x0000005c5d5d0221 */ /* 0x000fce0000010000 */
.L_x_1743:
[----:B------:R-:W-:Y:S05]  /*2500*/  BSYNC B1 ;  /* 0x0000000000017941 */ /* 0x000fea0003800000 */
.L_x_1741:
        /* <DEDUP_REMOVED lines=12> */
.L_x_1745:
[----:B------:R-:W-:Y:S01]  /*25d0*/  FFMA.FTZ R93, R101, R96, R97 ;  /* 0x00000060655d7223 */ /* 0x000fe20000010061 */
[----:B------:R-:W-:-:S03]  /*25e0*/  @P0 HADD2.F32 R92, -RZ, R70.H0_H0 ;  /* 0x20000046ff5c0230 */ /* 0x000fc60000004100 */
[----:B------:R-:W-:-:S04]  /*25f0*/  FADD.FTZ R93, R174, -R93 ;  /* 0x8000005dae5d7221 */ /* 0x000fc80000010000 */
[----:B------:R-:W-:-:S04]  /*2600*/  FMUL.FTZ R93, R164, R93 ;  /* 0x0000005da45d7220 */ /* 0x000fc80000410000 */
[----:B------:R-:W-:-:S07]  /*2610*/  @P0 FADD.FTZ R93, R93, R92 ;  /* 0x0000005c5d5d0221 */ /* 0x000fce0000010000 */
.L_x_1746:
[----:B------:R-:W-:Y:S05]  /*2620*/  BSYNC B1 ;  /* 0x0000000000017941 */ /* 0x000fea0003800000 */
.L_x_1744:
        /* <DEDUP_REMOVED lines=12> */
.L_x_1748:
[----:B------:R-:W-:-:S04]  /*26f0*/  FFMA.FTZ R92, R102, R96, R97 ;  /* 0x00000060665c7223 */ /* 0x000fc80000010061 */
[----:B------:R-:W-:Y:S01]  /*2700*/  FADD.FTZ R93, R177, -R92 ;  /* 0x8000005cb15d7221 */ /* 0x000fe20000010000 */
[----:B------:R-:W-:-:S03]  /*2710*/  @P0 HADD2.F32 R92, -RZ, R70.H1_H1 ;  /* 0x30000046ff5c0230 */ /* 0x000fc60000004100 */
[----:B------:R-:W-:-:S04]  /*2720*/  FMUL.FTZ R93, R164, R93 ;  /* 0x0000005da45d7220 */ /* 0x000fc80000410000 */
[----:B------:R-:W-:-:S07]  /*2730*/  @P0 FADD.FTZ R93, R93, R92 ;  /* 0x0000005c5d5d0221 */ /* 0x000fce0000010000 */
.L_x_1749:
[----:B------:R-:W-:Y:S05]  /*2740*/  BSYNC B1 ;  /* 0x0000000000017941 */ /* 0x000fea0003800000 */
.L_x_1747:
        /* <DEDUP_REMOVED lines=12> */
.L_x_1751:
[----:B------:R-:W-:Y:S01]  /*2810*/  FFMA.FTZ R93, R103, R96, R97 ;  /* 0x00000060675d7223 */ /* 0x000fe20000010061 */
[----:B------:R-:W-:-:S03]  /*2820*/  @P0 HADD2.F32 R92, -RZ, R71.H0_H0 ;  /* 0x20000047ff5c0230 */ /* 0x000fc60000004100 */
[----:B------:R-:W-:-:S04]  /*2830*/  FADD.FTZ R93, R176, -R93 ;  /* 0x8000005db05d7221 */ /* 0x000fc80000010000 */
[----:B------:R-:W-:-:S04]  /*2840*/  FMUL.FTZ R93, R164, R93 ;  /* 0x0000005da45d7220 */ /* 0x000fc80000410000 */
[----:B------:R-:W-:-:S07]  /*2850*/  @P0 FADD.FTZ R93, R93, R92 ;  /* 0x0000005c5d5d0221 */ /* 0x000fce0000010000 */
.L_x_1752:
[----:B------:R-:W-:Y:S05]  /*2860*/  BSYNC B1 ;  /* 0x0000000000017941 */ /* 0x000fea0003800000 */
.L_x_1750:
        /* <DEDUP_REMOVED lines=12> */
.L_x_1754:
[----:B------:R-:W-:Y:S01]  /*2930*/  FFMA.FTZ R92, R104, R96, R97 ;  /* 0x00000060685c7223 */ /* 0x000fe20000010061 */
[----:B------:R-:W-:-:S03]  /*2940*/  @P0 HADD2.F32 R95, -RZ, R71.H1_H1 ;  /* 0x30000047ff5f0230 */ /* 0x000fc60000004100 */
[----:B------:R-:W-:-:S04]  /*2950*/  FADD.FTZ R93, R179, -R92 ;  /* 0x8000005cb35d7221 */ /* 0x000fc80000010000 */
[----:B------:R-:W-:-:S04]  /*2960*/  FMUL.FTZ R124, R164, R93 ;  /* 0x0000005da47c7220 */ /* 0x000fc80000410000 */
[----:B------:R-:W-:-:S07]  /*2970*/  @P0 FADD.FTZ R124, R124, R95 ;  /* 0x0000005f7c7c0221 */ /* 0x000fce0000010000 */
.L_x_1755:
[----:B------:R-:W-:Y:S05]  /*2980*/  BSYNC B1 ;  /* 0x0000000000017941 */ /* 0x000fea0003800000 */
.L_x_1753:
[----:B------:R-:W0:Y:S01]  /*2990*/  @P3 LDC R127, c[0x0][0x29c] ;  /* 0x0000a700ff7f3b82 */ /* 0x000e220000000800 */
[----:B------:R-:W-:Y:S07]  /*29a0*/  BSSY B1, `(.L_x_1756) ;  /* 0x0000016000017945 */ /* 0x000fee0003800000 */
[----:B------:R-:W1:Y:S08]  /*29b0*/  @P2 LDC.64 R94, c[0x0][0x308] ;  /* 0x0000c200ff5e2b82 */ /* 0x000e700000000a00 */
[----:B------:R-:W2:Y:S01]  /*29c0*/  @P3 LDC.64 R92, c[0x0][0x2f8] ;  /* 0x0000be00ff5c3b82 */ /* 0x000ea20000000a00 */
[----:B0-----:R-:W-:Y:S01]  /*29d0*/  @P3 FMUL.FTZ R126, R124, R127 ;  /* 0x0000007f7c7e3220 */ /* 0x001fe20000410000 */
[----:B------:R-:W-:-:S04]  /*29e0*/  @P2 F2FP.F16.F32.PACK_AB R124, RZ, R124 ;  /* 0x0000007cff7c223e */ /* 0x000fc800000000ff */
[----:B------:R-:W-:Y:S02]  /*29f0*/  @P3 F2FP.F16.F32.PACK_AB R126, RZ, R126 ;  /* 0x0000007eff7e323e */ /* 0x000fe400000000ff */
        /* <DEDUP_REMOVED lines=9> */
[----:B------:R-:W-:Y:S01]  /*2a90*/  HADD2.F32 R93, -RZ, R72.H0_H0 ;  /* 0x20000048ff5d7230 */ /* 0x000fe20000004100 */
[----:B------:R-:W-:Y:S06]  /*2aa0*/  BRA `(.L_x_1758) ;  /* 0x0000000000147947 */ /* 0x000fec0003800000 */
.L_x_1757:
[----:B0-----:R-:W-:Y:S01]  /*2ab0*/  FFMA.FTZ R93, R105, R96, R97 ;  /* 0x00000060695d7223 */ /* 0x001fe20000010061 */
[----:B------:R-:W-:-:S03]  /*2ac0*/  @P0 HADD2.F32 R92, -RZ, R72.H0_H0 ;  /* 0x20000048ff5c0230 */ /* 0x000fc60000004100 */
[----:B------:R-:W-:-:S04]  /*2ad0*/  FADD.FTZ R93, R180, -R93 ;  /* 0x8000005db45d7221 */ /* 0x000fc80000010000 */
[----:B------:R-:W-:-:S04]  /*2ae0*/  FMUL.FTZ R93, R164, R93 ;  /* 0x0000005da45d7220 */ /* 0x000fc80000410000 */
[----:B------:R-:W-:-:S07]  /*2af0*/  @P0 FADD.FTZ R93, R93, R92 ;  /* 0x0000005c5d5d0221 */ /* 0x000fce0000010000 */
.L_x_1758:
[----:B------:R-:W-:Y:S05]  /*2b00*/  BSYNC B1 ;  /* 0x0000000000017941 */ /* 0x000fea0003800000 */
.L_x_1756:
        /* <DEDUP_REMOVED lines=12> */
.L_x_1760:
[----:B------:R-:W-:-:S04]  /*2bd0*/  FFMA.FTZ R92, R106, R96, R97 ;  /* 0x000000606a5c7223 */ /* 0x000fc80000010061 */
[----:B------:R-:W-:Y:S01]  /*2be0*/  FADD.FTZ R93, R181, -R92 ;  /* 0x8000005cb55d7221 */ /* 0x000fe20000010000 */
[----:B------:R-:W-:-:S03]  /*2bf0*/  @P0 HADD2.F32 R92, -RZ, R72.H1_H1 ;  /* 0x30000048ff5c0230 */ /* 0x000fc60000004100 */
[----:B------:R-:W-:-:S04]  /*2c00*/  FMUL.FTZ R93, R164, R93 ;  /* 0x0000005da45d7220 */ /* 0x000fc80000410000 */
[----:B------:R-:W-:-:S07]  /*2c10*/  @P0 FADD.FTZ R93, R93, R92 ;  /* 0x0000005c5d5d0221 */ /* 0x000fce0000010000 */
.L_x_1761:
[----:B------:R-:W-:Y:S05]  /*2c20*/  BSYNC B1 ;  /* 0x0000000000017941 */ /* 0x000fea0003800000 */
.L_x_1759:
        /* <DEDUP_REMOVED lines=12> */
.L_x_1763:
[----:B------:R-:W-:Y:S01]  /*2cf0*/  FFMA.FTZ R93, R107, R96, R97 ;  /* 0x000000606b5d7223 */ /* 0x000fe20000010061 */
[----:B------:R-:W-:-:S03]  /*2d00*/  @P0 HADD2.F32 R92, -RZ, R73.H0_H0 ;  /* 0x20000049ff5c0230 */ /* 0x000fc60000004100 */
[----:B------:R-:W-:-:S04]  /*2d10*/  FADD.FTZ R93, R182, -R93 ;  /* 0x8000005db65d7221 */ /* 0x000fc80000010000 */
[----:B------:R-:W-:-:S04]  /*2d20*/  FMUL.FTZ R93, R164, R93 ;  /* 0x0000005da45d7220 */ /* 0x000fc80000410000 */
[----:B------:R-:W-:-:S07]  /*2d30*/  @P0 FADD.FTZ R93, R93, R92 ;  /* 0x0000005c5d5d0221 */ /* 0x000fce0000010000 */
.L_x_1764:
[----:B------:R-:W-:Y:S05]  /*2d40*/  BSYNC B1 ;  /* 0x0000000000017941 */ /* 0x000fea0003800000 */
.L_x_1762:
        /* <DEDUP_REMOVED lines=12> */
.L_x_1766:
[----:B------:R-:W-:-:S04]  /*2e10*/  FFMA.FTZ R92, R108, R96, R97 ;  /* 0x000000606c5c7223 */ /* 0x000fc80000010061 */
[----:B------:R-:W-:Y:S01]  /*2e20*/  FADD.FTZ R93, R183, -R92 ;  /* 0x8000005cb75d7221 */ /* 0x000fe20000010000 */
[----:B------:R-:W-:-:S03]  /*2e30*/  @P0 HADD2.F32 R92, -RZ, R73.H1_H1 ;  /* 0x30000049ff5c0230 */ /* 0x000fc60000004100 */
[----:B------:R-:W-:-:S04]  /*2e40*/  FMUL.FTZ R93, R164, R93 ;  /* 0x0000005da45d7220 */ /* 0x000fc80000410000 */
[----:B------:R-:W-:-:S07]  /*2e50*/  @P0 FADD.FTZ R93, R93, R92 ;  /* 0x0000005c5d5d0221 */ /* 0x000fce0000010000 */
.L_x_1767:
[----:B------:R-:W-:Y:S05]  /*2e60*/  BSYNC B1 ;  /* 0x0000000000017941 */ /* 0x000fea0003800000 */
.L_x_1765:
        /* <DEDUP_REMOVED lines=12> */
.L_x_1769:
[----:B------:R-:W-:Y:S01]  /*2f30*/  FFMA.FTZ R93, R109, R96, R97 ;  /* 0x000000606d5d7223 */ /* 0x000fe20000010061 */
[----:B------:R-:W-:-:S03]  /*2f40*/  @P0 HADD2.F32 R92, -RZ, R74.H0_H0 ;  /* 0x2000004aff5c0230 */ /* 0x000fc60000004100 */
[----:B------:R-:W-:-:S04]  /*2f50*/  FADD.FTZ R93, R184, -R93 ;  /* 0x8000005db85d7221 */ /* 0x000fc80000010000 */
[----:B------:R-:W-:-:S04]  /*2f60*/  FMUL.FTZ R93, R164, R93 ;  /* 0x0000005da45d7220 */ /* 0x000fc80000410000 */
[----:B------:R-:W-:-:S07]  /*2f70*/  @P0 FADD.FTZ R93, R93, R92 ;  /* 0x0000005c5d5d0221 */ /* 0x000fce0000010000 */
.L_x_1770:
[----:B------:R-:W-:Y:S05]  /*2f80*/  BSYNC B1 ;  /* 0x0000000000017941 */ /* 0x000fea0003800000 */
.L_x_1768:
        /* <DEDUP_REMOVED lines=12> */
.L_x_1772:
[----:B------:R-:W-:-:S04]  /*3050*/  FFMA.FTZ R92, R110, R96, R97 ;  /* 0x000000606e5c7223 */ /* 0x000fc80000010061 */
[----:B------:R-:W-:Y:S01]  /*3060*/  FADD.FTZ R93, R185, -R92 ;  /* 0x8000005cb95d7221 */ /* 0x000fe20000010000 */
[----:B------:R-:W-:-:S03]  /*3070*/  @P0 HADD2.F32 R92, -RZ, R74.H1_H1 ;  /* 0x3000004aff5c0230 */ /* 0x000fc60000004100 */
[----:B------:R-:W-:-:S04]  /*3080*/  FMUL.FTZ R93, R164, R93 ;  /* 0x0000005da45d7220 */ /* 0x000fc80000410000 */
[----:B------:R-:W-:-:S07]  /*3090*/  @P0 FADD.FTZ R93, R93, R92 ;  /* 0x0000005c5d5d0221 */ /* 0x000fce0000010000 */
.L_x_1773:
[----:B------:R-:W-:Y:S05]  /*30a0*/  BSYNC B1 ;  /* 0x0000000000017941 */ /* 0x000fea0003800000 */
.L_x_1771:
        /* <DEDUP_REMOVED lines=12> */
.L_x_1775:
[----:B------:R-:W-:Y:S01]  /*3170*/  FFMA.FTZ R93, R111, R96, R97 ;  /* 0x000000606f5d7223 */ /* 0x000fe20000010061 */
[----:B------:R-:W-:-:S03]  /*3180*/  @P0 HADD2.F32 R92, -RZ, R75.H0_H0 ;  /* 0x2000004bff5c0230 */ /* 0x000fc60000004100 */
[----:B------:R-:W-:-:S04]  /*3190*/  FADD.FTZ R93, R186, -R93 ;  /* 0x8000005dba5d7221 */ /* 0x000fc80000010000 */
[----:B------:R-:W-:-:S04]  /*31a0*/  FMUL.FTZ R93, R164, R93 ;  /* 0x0000005da45d7220 */ /* 0x000fc80000410000 */
[----:B------:R-:W-:-:S07]  /*31b0*/  @P0 FADD.FTZ R93, R93, R92 ;  /* 0x0000005c5d5d0221 */ /* 0x000fce0000010000 */
.L_x_1776:
[----:B------:R-:W-:Y:S05]  /*31c0*/  BSYNC B1 ;  /* 0x0000000000017941 */ /* 0x000fea0003800000 */
.L_x_1774:
        /* <DEDUP_REMOVED lines=12> */
.L_x_1778:
[----:B------:R-:W-:Y:S01]  /*3290*/  FFMA.FTZ R92, R112, R96, R97 ;  /* 0x00000060705c7223 */ /* 0x000fe20000010061 */
[----:B------:R-:W-:-:S03]  /*32a0*/  @P0 HADD2.F32 R95, -RZ, R75.H1_H1 ;  /* 0x3000004bff5f0230 */ /* 0x000fc60000004100 */
[----:B------:R-:W-:-:S04]  /*32b0*/  FADD.FTZ R93, R187, -R92 ;  /* 0x8000005cbb5d7221 */ /* 0x000fc80000010000 */
[----:B------:R-:W-:-:S04]  /*32c0*/  FMUL.FTZ R124, R164, R93 ;  /* 0x0000005da47c7220 */ /* 0x000fc80000410000 */
[----:B------:R-:W-:-:S07]  /*32d0*/  @P0 FADD.FTZ R124, R124, R95 ;  /* 0x0000005f7c7c0221 */ /* 0x000fce0000010000 */
.L_x_1779:
[----:B------:R-:W-:Y:S05]  /*32e0*/  BSYNC B1 ;  /* 0x0000000000017941 */ /* 0x000fea0003800000 */
.L_x_1777:
[----:B------:R-:W0:Y:S01]  /*32f0*/  @P3 LDC R127, c[0x0][0x29c] ;  /* 0x0000a700ff7f3b82 */ /* 0x000e220000000800 */
[----:B------:R-:W-:Y:S07]  /*3300*/  BSSY B1, `(.L_x_1780) ;  /* 0x0000017000017945 */ /* 0x000fee0003800000 */
[----:B------:R-:W1:Y:S08]  /*3310*/  @P2 LDC.64 R94, c[0x0][0x308] ;  /* 0x0000c200ff5e2b82 */ /* 0x000e700000000a00 */
[----:B------:R-:W2:Y:S01]  /*3320*/  @P3 LDC.64 R92, c[0x0][0x2f8] ;  /* 0x0000be00ff5c3b82 */ /* 0x000ea20000000a00 */
[----:B0-----:R-:W-:Y:S01]  /*3330*/  @P3 FMUL.FTZ R126, R124, R127 ;  /* 0x0000007f7c7e3220 */ /* 0x001fe20000410000 */
[----:B------:R-:W-:-:S02]  /*3340*/  @P3 IADD3 R127, R125, 0x20, RZ ;  /* 0x000000207d7f3810 */ /* 0x000fc40007ffe0ff */
[----:B------:R-:W-:Y:S02]  /*3350*/  @P2 F2FP.F16.F32.PACK_AB R124, RZ, R124 ;  /* 0x0000007cff7c223e */ /* 0x000fe400000000ff */
        /* <DEDUP_REMOVED lines=12> */
.L_x_1781:
[----:B0-----:R-:W-:Y:S01]  /*3420*/  FFMA.FTZ R93, R113, R96, R97 ;  /* 0x00000060715d7223 */ /* 0x001fe20000010061 */
[----:B------:R-:W-:-:S03]  /*3430*/  @P0 HADD2.F32 R92, -RZ, R76.H0_H0 ;  /* 0x2000004cff5c0230 */ /* 0x000fc60000004100 */
[----:B------:R-:W-:-:S04]  /*3440*/  FADD.FTZ R93, R188, -R93 ;  /* 0x8000005dbc5d7221 */ /* 0x000fc80000010000 */
[----:B------:R-:W-:-:S04]  /*3450*/  FMUL.FTZ R93, R164, R93 ;  /* 0x0000005da45d7220 */ /* 0x000fc80000410000 */
[----:B------:R-:W-:-:S07]  /*3460*/  @P0 FADD.FTZ R93, R93, R92 ;  /* 0x0000005c5d5d0221 */ /* 0x000fce0000010000 */
.L_x_1782:
[----:B------:R-:W-:Y:S05]  /*3470*/  BSYNC B1 ;  /* 0x0000000000017941 */ /* 0x000fea0003800000 */
.L_x_1780:
        /* <DEDUP_REMOVED lines=12> */
.L_x_1784:
[----:B------:R-:W-:-:S04]  /*3540*/  FFMA.FTZ R92, R114, R96, R97 ;  /* 0x00000060725c7223 */ /* 0x000fc80000010061 */
[----:B------:R-:W-:Y:S01]  /*3550*/  FADD.FTZ R93, R189, -R92 ;  /* 0x8000005cbd5d7221 */ /* 0x000fe20000010000 */
[----:B------:R-:W-:-:S03]  /*3560*/  @P0 HADD2.F32 R92, -RZ, R76.H1_H1 ;  /* 0x3000004cff5c0230 */ /* 0x000fc60000004100 */
[----:B------:R-:W-:-:S04]  /*3570*/  FMUL.FTZ R93, R164, R93 ;  /* 0x0000005da45d7220 */ /* 0x000fc80000410000 */
[----:B------:R-:W-:-:S07]  /*3580*/  @P0 FADD.FTZ R93, R93, R92 ;  /* 0x0000005c5d5d0221 */ /* 0x000fce0000010000 */
.L_x_1785:
[----:B------:R-:W-:Y:S05]  /*3590*/  BSYNC B1 ;  /* 0x0000000000017941 */ /* 0x000fea0003800000 */
.L_x_1783:
        /* <DEDUP_REMOVED lines=12> */
.L_x_1787:
[----:B------:R-:W-:Y:S01]  /*3660*/  FFMA.FTZ R93, R115, R96, R97 ;  /* 0x00000060735d7223 */ /* 0x000fe20000010061 */
[----:B------:R-:W-:-:S03]  /*3670*/  @P0 HADD2.F32 R92, -RZ, R77.H0_H0 ;  /* 0x2000004dff5c0230 */ /* 0x000fc60000004100 */
[----:B------:R-:W-:-:S04]  /*3680*/  FADD.FTZ R93, R190, -R93 ;  /* 0x8000005dbe5d7221 */ /* 0x000fc80000010000 */
[----:B------:R-:W-:-:S04]  /*3690*/  FMUL.FTZ R93, R164, R93 ;  /* 0x0000005da45d7220 */ /* 0x000fc80000410000 */
[----:B------:R-:W-:-:S07]  /*36a0*/  @P0 FADD.FTZ R93, R93, R92 ;  /* 0x0000005c5d5d0221 */ /* 0x000fce0000010000 */
.L_x_1788:
[----:B------:R-:W-:Y:S05]  /*36b0*/  BSYNC B1 ;  /* 0x0000000000017941 */ /* 0x000fea0003800000 */
.L_x_1786:
        /* <DEDUP_REMOVED lines=12> */
.L_x_1790:
[----:B------:R-:W-:-:S04]  /*3780*/  FFMA.FTZ R92, R116, R96, R97 ;  /* 0x00000060745c7223 */ /* 0x000fc80000010061 */
[----:B------:R-:W-:Y:S01]  /*3790*/  FADD.FTZ R93, R191, -R92 ;  /* 0x8000005cbf5d7221 */ /* 0x000fe20000010000 */
[----:B------:R-:W-:-:S03]  /*37a0*/  @P0 HADD2.F32 R92, -RZ, R77.H1_H1 ;  /* 0x3000004dff5c0230 */ /* 0x000fc60000004100 */
[----:B------:R-:W-:-:S04]  /*37b0*/  FMUL.FTZ R93, R164, R93 ;  /* 0x0000005da45d7220 */ /* 0x000fc80000410000 */
[----:B------:R-:W-:-:S07]  /*37c0*/  @P0 FADD.FTZ R93, R93, R92 ;  /* 0x0000005c5d5d0221 */ /* 0x000fce0000010000 */
.L_x_1791:
[----:B------:R-:W-:Y:S05]  /*37d0*/  BSYNC B1 ;  /* 0x0000000000017941 */ /* 0x000fea0003800000 */
.L_x_1789:
        /* <DEDUP_REMOVED lines=12> */
.L_x_1793:
[----:B------:R-:W-:Y:S01]  /*38a0*/  FFMA.FTZ R93, R117, R96, R97 ;  /* 0x00000060755d7223 */ /* 0x000fe20000010061 */
[----:B------:R-:W-:-:S03]  /*38b0*/  @P0 HADD2.F32 R92, -RZ, R78.H0_H0 ;  /* 0x2000004eff5c0230 */ /* 0x000fc60000004100 */
[----:B------:R-:W-:-:S04]  /*38c0*/  FADD.FTZ R93, R192, -R93 ;  /* 0x8000005dc05d7221 */ /* 0x000fc80000010000 */
[----:B------:R-:W-:-:S04]  /*38d0*/  FMUL.FTZ R93, R164, R93 ;  /* 0x0000005da45d7220 */ /* 0x000fc80000410000 */
[----:B------:R-:W-:-:S07]  /*38e0*/  @P0 FADD.FTZ R93, R93, R92 ;  /* 0x0000005c5d5d0221 */ /* 0x000fce0000010000 */
.L_x_1794:
[----:B------:R-:W-:Y:S05]  /*38f0*/  BSYNC B1 ;  /* 0x0000000000017941 */ /* 0x000fea0003800000 */
.L_x_1792:
        /* <DEDUP_REMOVED lines=12> */
.L_x_1796:
[----:B------:R-:W-:-:S04]  /*39c0*/  FFMA.FTZ R92, R118, R96, R97 ;  /* 0x00000060765c7223 */ /* 0x000fc80000010061 */
[----:B------:R-:W-:Y:S01]  /*39d0*/  FADD.FTZ R93, R193, -R92 ;  /* 0x8000005cc15d7221 */ /* 0x000fe20000010000 */
[----:B------:R-:W-:-:S03]  /*39e0*/  @P0 HADD2.F32 R92, -RZ, R78.H1_H1 ;  /* 0x3000004eff5c0230 */ /* 0x000fc60000004100 */
[----:B------:R-:W-:-:S04]  /*39f0*/  FMUL.FTZ R93, R164, R93 ;  /* 0x0000005da45d7220 */ /* 0x000fc80000410000 */
[----:B------:R-:W-:-:S07]  /*3a00*/  @P0 FADD.FTZ R93, R93, R92 ;  /* 0x0000005c5d5d0221 */ /* 0x000fce0000010000 */
.L_x_1797:
[----:B------:R-:W-:Y:S05]  /*3a10*/  BSYNC B1 ;  /* 0x0000000000017941 */ /* 0x000fea0003800000 */
.L_x_1795:
        /* <DEDUP_REMOVED lines=12> */
.L_x_1799:
[----:B------:R-:W-:Y:S01]  /*3ae0*/  FFMA.FTZ R93, R119, R96, R97 ;  /* 0x00000060775d7223 */ /* 0x000fe20000010061 */
[----:B------:R-:W-:-:S03]  /*3af0*/  @P0 HADD2.F32 R92, -RZ, R79.H0_H0 ;  /* 0x2000004fff5c0230 */ /* 0x000fc60000004100 */
[----:B------:R-:W-:-:S04]  /*3b00*/  FADD.FTZ R93, R194, -R93 ;  /* 0x8000005dc25d7221 */ /* 0x000fc80000010000 */
[----:B------:R-:W-:-:S04]  /*3b10*/  FMUL.FTZ R93, R164, R93 ;  /* 0x0000005da45d7220 */ /* 0x000fc80000410000 */
[----:B------:R-:W-:-:S07]  /*3b20*/  @P0 FADD.FTZ R93, R93, R92 ;  /* 0x0000005c5d5d0221 */ /* 0x000fce0000010000 */
.L_x_1800:
[----:B------:R-:W-:Y:S05]  /*3b30*/  BSYNC B1 ;  /* 0x0000000000017941 */ /* 0x000fea0003800000 */
.L_x_1798:
        /* <DEDUP_REMOVED lines=12> */
.L_x_1802:
[----:B------:R-:W-:Y:S01]  /*3c00*/  FFMA.FTZ R92, R120, R96, R97 ;  /* 0x00000060785c7223 */ /* 0x000fe20000010061 */
[----:B------:R-:W-:-:S03]  /*3c10*/  @P0 HADD2.F32 R95, -RZ, R79.H1_H1 ;  /* 0x3000004fff5f0230 */ /* 0x000fc60000004100 */
[----:B------:R-:W-:-:S04]  /*3c20*/  FADD.FTZ R93, R195, -R92 ;  /* 0x8000005cc35d7221 */ /* 0x000fc80000010000 */
[----:B------:R-:W-:-:S04]  /*3c30*/  FMUL.FTZ R124, R164, R93 ;  /* 0x0000005da47c7220 */ /* 0x000fc80000410000 */
[----:B------:R-:W-:-:S07]  /*3c40*/  @P0 FADD.FTZ R124, R124, R95 ;  /* 0x0000005f7c7c0221 */ /* 0x000fce0000010000 */
.L_x_1803:
[----:B------:R-:W-:Y:S05]  /*3c50*/  BSYNC B1 ;  /* 0x0000000000017941 */ /* 0x000fea0003800000 */
.L_x_1801:
        /* <DEDUP_REMOVED lines=19> */
.L_x_1805:
[----:B0-----:R-:W-:Y:S01]  /*3d90*/  FFMA.FTZ R93, R121, R96, R97 ;  /* 0x00000060795d7223 */ /* 0x001fe20000010061 */
[----:B------:R-:W-:-:S03]  /*3da0*/  @P0 HADD2.F32 R92, -RZ, R80.H0_H0 ;  /* 0x20000050ff5c0230 */ /* 0x000fc60000004100 */
[----:B------:R-:W-:-:S04]  /*3db0*/  FADD.FTZ R93, R196, -R93 ;  /* 0x8000005dc45d7221 */ /* 0x000fc80000010000 */
[----:B------:R-:W-:-:S04]  /*3dc0*/  FMUL.FTZ R93, R164, R93 ;  /* 0x0000005da45d7220 */ /* 0x000fc80000410000 */
[----:B------:R-:W-:-:S07]  /*3dd0*/  @P0 FADD.FTZ R93, R93, R92 ;  /* 0x0000005c5d5d0221 */ /* 0x000fce0000010000 */
.L_x_1806:
[----:B------:R-:W-:Y:S05]  /*3de0*/  BSYNC B1 ;  /* 0x0000000000017941 */ /* 0x000fea0003800000 */
.L_x_1804:
        /* <DEDUP_REMOVED lines=12> */
.L_x_1808:
[----:B------:R-:W-:-:S04]  /*3eb0*/  FFMA.FTZ R92, R122, R96, R97 ;  /* 0x000000607a5c7223 */ /* 0x000fc80000010061 */
[----:B------:R-:W-:Y:S01]  /*3ec0*/  FADD.FTZ R93, R197, -R92 ;  /* 0x8000005cc55d7221 */ /* 0x000fe20000010000 */
[----:B------:R-:W-:-:S03]  /*3ed0*/  @P0 HADD2.F32 R92, -RZ, R80.H1_H1 ;  /* 0x30000050ff5c0230 */ /* 0x000fc60000004100 */
[----:B------:R-:W-:-:S04]  /*3ee0*/  FMUL.FTZ R93, R164, R93 ;  /* 0x0000005da45d7220 */ /* 0x000fc80000410000 */
[----:B------:R-:W-:-:S07]  /*3ef0*/  @P0 FADD.FTZ R93, R93, R92 ;  /* 0x0000005c5d5d0221 */ /* 0x000fce0000010000 */
.L_x_1809:
[----:B------:R-:W-:Y:S05]  /*3f00*/  BSYNC B1 ;  /* 0x0000000000017941 */ /* 0x000fea0003800000 */
.L_x_1807:
        /* <DEDUP_REMOVED lines=12> */
.L_x_1811:
[----:B------:R-:W-:Y:S01]  /*3fd0*/  FFMA.FTZ R93, R123, R96, R97 ;  /* 0x000000607b5d7223 */ /* 0x000fe20000010061 */
[----:B------:R-:W-:-:S03]  /*3fe0*/  @P0 HADD2.F32 R92, -RZ, R81.H0_H0 ;  /* 0x20000051ff5c0230 */ /* 0x000fc60000004100 */
[----:B------:R-:W-:-:S04]  /*3ff0*/  FADD.FTZ R93, R198, -R93 ;  /* 0x8000005dc65d7221 */ /* 0x000fc80000010000 */
[----:B------:R-:W-:-:S04]  /*4000*/  FMUL.FTZ R93, R164, R93 ;  /* 0x0000005da45d7220 */ /* 0x000fc80000410000 */
[----:B------:R-:W-:-:S07]  /*4010*/  @P0 FADD.FTZ R93, R93, R92 ;  /* 0x0000005c5d5d0221 */ /* 0x000fce0000010000 */
.L_x_1812:
[----:B------:R-:W-:Y:S05]  /*4020*/  BSYNC B1 ;  /* 0x0000000000017941 */ /* 0x000fea0003800000 */
.L_x_1810:
        /* <DEDUP_REMOVED lines=12> */
.L_x_1814:
[----:B------:R-:W-:-:S04]  /*40f0*/  FFMA.FTZ R92, R166, R96, R97 ;  /* 0x00000060a65c7223 */ /* 0x000fc80000010061 */
[----:B------:R-:W-:Y:S01]  /*4100*/  FADD.FTZ R93, R199, -R92 ;  /* 0x8000005cc75d7221 */ /* 0x000fe20000010000 */
[----:B------:R-:W-:-:S03]  /*4110*/  @P0 HADD2.F32 R92, -RZ, R81.H1_H1 ;  /* 0x30000051ff5c0230 */ /* 0x000fc60000004100 */
[----:B------:R-:W-:-:S04]  /*4120*/  FMUL.FTZ R93, R164, R93 ;  /* 0x0000005da45d7220 */ /* 0x000fc80000410000 */
[----:B------:R-:W-:-:S07]  /*4130*/  @P0 FADD.FTZ R93, R93, R92 ;  /* 0x0000005c5d5d0221 */ /* 0x000fce0000010000 */
.L_x_1815:
[----:B------:R-:W-:Y:S05]  /*4140*/  BSYNC B1 ;  /* 0x0000000000017941 */ /* 0x000fea0003800000 */
.L_x_1813:
        /* <DEDUP_REMOVED lines=12> */
.L_x_1817:
[----:B------:R-:W-:Y:S01]  /*4210*/  FFMA.FTZ R93, R169, R96, R97 ;  /* 0x00000060a95d7223 */ /* 0x000fe20000010061 */
[----:B------:R-:W-:-:S03]  /*4220*/  @P0 HADD2.F32 R92, -RZ, R82.H0_H0 ;  /* 0x20000052ff5c0230 */ /* 0x000fc60000004100 */
[----:B------:R-:W-:-:S04]  /*4230*/  FADD.FTZ R93, R200, -R93 ;  /* 0x8000005dc85d7221 */ /* 0x000fc80000010000 */
[----:B------:R-:W-:-:S04]  /*4240*/  FMUL.FTZ R93, R164, R93 ;  /* 0x0000005da45d7220 */ /* 0x000fc80000410000 */
[----:B------:R-:W-:-:S07]  /*4250*/  @P0 FADD.FTZ R93, R93, R92 ;  /* 0x0000005c5d5d0221 */ /* 0x000fce0000010000 */
.L_x_1818:
[----:B------:R-:W-:Y:S05]  /*4260*/  BSYNC B1 ;  /* 0x0000000000017941 */ /* 0x000fea0003800000 */
.L_x_1816:
        /* <DEDUP_REMOVED lines=12> */
.L_x_1820:
[----:B------:R-:W-:-:S04]  /*4330*/  FFMA.FTZ R92, R168, R96, R97 ;  /* 0x00000060a85c7223 */ /* 0x000fc80000010061 */
[----:B------:R-:W-:Y:S01]  /*4340*/  FADD.FTZ R93, R201, -R92 ;  /* 0x8000005cc95d7221 */ /* 0x000fe20000010000 */
[----:B------:R-:W-:-:S03]  /*4350*/  @P0 HADD2.F32 R92, -RZ, R82.H1_H1 ;  /* 0x30000052ff5c0230 */ /* 0x000fc60000004100 */
[----:B------:R-:W-:-:S04]  /*4360*/  FMUL.FTZ R93, R164, R93 ;  /* 0x0000005da45d7220 */ /* 0x000fc80000410000 */
[----:B------:R-:W-:-:S07]  /*4370*/  @P0 FADD.FTZ R93, R93, R92 ;  /* 0x0000005c5d5d0221 */ /* 0x000fce0000010000 */
.L_x_1821:
[----:B------:R-:W-:Y:S05]  /*4380*/  BSYNC B1 ;  /* 0x0000000000017941 */ /* 0x000fea0003800000 */
.L_x_1819:
        /* <DEDUP_REMOVED lines=12> */
.L_x_1823:
[----:B------:R-:W-:Y:S01]  /*4450*/  FFMA.FTZ R93, R171, R96, R97 ;  /* 0x00000060ab5d7223 */ /* 0x000fe20000010061 */
[----:B------:R-:W-:-:S03]  /*4460*/  @P0 HADD2.F32 R92, -RZ, R83.H0_H0 ;  /* 0x20000053ff5c0230 */ /* 0x000fc60000004100 */
[----:B------:R-:W-:-:S04]  /*4470*/  FADD.FTZ R93, R202, -R93 ;  /* 0x8000005dca5d7221 */ /* 0x000fc80000010000 */
[----:B------:R-:W-:-:S04]  /*4480*/  FMUL.FTZ R93, R164, R93 ;  /* 0x0000005da45d7220 */ /* 0x000fc80000410000 */
[----:B------:R-:W-:-:S07]  /*4490*/  @P0 FADD.FTZ R93, R93, R92 ;  /* 0x0000005c5d5d0221 */ /* 0x000fce0000010000 */
.L_x_1824:
[----:B------:R-:W-:Y:S05]  /*44a0*/  BSYNC B1 ;  /* 0x0000000000017941 */ /* 0x000fea0003800000 */
.L_x_1822:
        /* <DEDUP_REMOVED lines=12> */
.L_x_1826:
[----:B------:R-:W-:Y:S01]  /*4570*/  FFMA.FTZ R96, R204, R96, R97 ;  /* 0x00000060cc607223 */ /* 0x000fe20000010061 */
[----:B------:R-:W-:-:S03]  /*4580*/  @P0 HADD2.F32 R95, -RZ, R83.H1_H1 ;  /* 0x30000053ff5f0230 */ /* 0x000fc60000004100 */
[----:B------:R-:W-:-:S04]  /*4590*/  FADD.FTZ R93, R203, -R96 ;  /* 0x80000060cb5d7221 */ /* 0x000fc80000010000 */
[----:B------:R-:W-:-:S04]  /*45a0*/  FMUL.FTZ R164, R164, R93 ;  /* 0x0000005da4a47220 */ /* 0x000fc80000410000 */
[----:B------:R-:W-:-:S07]  /*45b0*/  @P0 FADD.FTZ R164, R164, R95 ;  /* 0x0000005fa4a40221 */ /* 0x000fce0000010000 */
.L_x_1827:
[----:B------:R-:W-:Y:S05]  /*45c0*/  BSYNC B1 ;  /* 0x0000000000017941 */ /* 0x000fea0003800000 */
.L_x_1825:
[----:B------:R-:W0:Y:S01]  /*45d0*/  @P3 LDC R127, c[0x0][0x29c] ;  /* 0x0000a700ff7f3b82 */ /* 0x000e220000000800 */
[----:B------:R-:W-:-:S07]  /*45e0*/  @P3 IADD3 R125, R125, 0x60, RZ ;  /* 0x000000607d7d3810 */ /* 0x000fce0007ffe0ff */
[----:B------:R-:W1:Y:S08]  /*45f0*/  @P2 LDC.64 R96, c[0x0][0x308] ;  /* 0x0000c200ff602b82 */ /* 0x000e700000000a00 */
[----:B------:R-:W2:Y:S08]  /*4600*/  @P3 LDC.64 R94, c[0x0][0x2f8] ;  /* 0x0000be00ff5e3b82 */ /* 0x000eb00000000a00 */
[----:B------:R-:W3:Y:S01]  /*4610*/  LDC.64 R92, c[0x0][0x210] ;  /* 0x00008400ff5c7b82 */ /* 0x000ee20000000a00 */
[----:B0-----:R-:W-:Y:S01]  /*4620*/  @P3 FMUL.FTZ R124, R164, R127 ;  /* 0x0000007fa47c3220 */ /* 0x001fe20000410000 */
[----:B------:R-:W-:-:S04]  /*4630*/  @P2 F2FP.F16.F32.PACK_AB R164, RZ, R164 ;  /* 0x000000a4ffa4223e */ /* 0x000fc800000000ff */
[----:B------:R-:W-:Y:S01]  /*4640*/  @P3 F2FP.F16.F32.PACK_AB R124, RZ, R124 ;  /* 0x0000007cff7c323e */ /* 0x000fe200000000ff */
        /* <DEDUP_REMOVED lines=9> */
.L_x_1727:
[----:B------:R-:W-:Y:S05]  /*46e0*/  BSYNC B0 ;  /* 0x0000000000007941 */ /* 0x000fea0003800000 */
.L_x_1725:
        /* <DEDUP_REMOVED lines=98> */
[----:B0-----:R-:W-:-:S04]  /*4d10*/  IADD3.X R28, RZ, RZ, RZ, P0, !PT ;  /* 0x000000ffff1c7210 */ /* 0x001fc800007fe4ff */
        /* <DEDUP_REMOVED lines=88> */
.L_x_1731:
        /* <DEDUP_REMOVED lines=8> */
.L_x_1830:
[----:B------:R-:W-:Y:S05]  /*5320*/  BSYNC B1 ;  /* 0x0000000000017941 */ /* 0x000fea0003800000 */
.L_x_1829:
        /* <DEDUP_REMOVED lines=8> */
.L_x_1831:
[----:B------:R-:W-:Y:S01]  /*53b0*/  FADD.FTZ R93, R93, R96 ;  /* 0x000000605d5d7221 */ /* 0x000fe20000010000 */
[----:B------:R-:W-:-:S04]  /*53c0*/  HFMA2.MMA R128, -RZ, RZ, 0, 1.1920928955078125e-07 ;  /* 0x00000002ff807435 */ /* 0x000fc800000001ff */
[----:B------:R-:W-:Y:S02]  /*53d0*/  MOV R129, R93 ;  /* 0x0000005d00817202 */ /* 0x000fe40000000f00 */
[----:B------:R-:W-:-:S07]  /*53e0*/  MOV R95, R127 ;  /* 0x0000007f005f7202 */ /* 0x000fce0000000f00 */
[----:B------:R-:W-:Y:S05]  /*53f0*/  WARPSYNC.COLLECTIVE R126, `(.L_x_1832) ;  /* 0x000000007e087348 */ /* 0x000fea0003c00000 */
[----:B------:R0:W1:Y:S02]  /*5400*/  SHFL.BFLY P0, R127, R129, R128, R131 ;  /* 0x0c000080817f7389 */ /* 0x0000640000000083 */
[----:B01----:R-:W-:Y:S01]  /*5410*/  ENDCOLLECTIVE ;  /* 0x000000000000791b */ /* 0x003fe20003800000 */
.L_x_1832:
[----:B------:R-:W-:-:S05]  /*5420*/  FADD.FTZ R95, R95, R94 ;  /* 0x0000005e5f5f7221 */ /* 0x000fca0000010000 */
[----:B------:R-:W-:Y:S02]  /*5430*/  MOV R129, R95 ;  /* 0x0000005f00817202 */ /* 0x000fe40000000f00 */
[----:B------:R-:W-:-:S07]  /*5440*/  MOV R92, R127 ;  /* 0x0000007f005c7202 */ /* 0x000fce0000000f00 */
[----:B------:R-:W-:Y:S05]  /*5450*/  WARPSYNC.COLLECTIVE R126, `(.L_x_1833) ;  /* 0x000000007e087348 */ /* 0x000fea0003c00000 */
[----:B------:R0:W1:Y:S02]  /*5460*/  SHFL.BFLY P0, R127, R129, R128, R131 ;  /* 0x0c000080817f7389 */ /* 0x0000640000000083 */
[----:B01----:R-:W-:Y:S01]  /*5470*/  ENDCOLLECTIVE ;  /* 0x000000000000791b */ /* 0x003fe20003800000 */
.L_x_1833:
[----:B------:R-:W-:Y:S01]  /*5480*/  FADD.FTZ R92, R93, R92 ;  /* 0x0000005c5d5c7221 */ /* 0x000fe20000010000 */
[----:B------:R-:W-:-:S04]  /*5490*/  HFMA2.MMA R128, -RZ, RZ, 0, 2.384185791015625e-07 ;  /* 0x00000004ff807435 */ /* 0x000fc800000001ff */
[----:B------:R-:W-:Y:S02]  /*54a0*/  MOV R129, R92 ;  /* 0x0000005c00817202 */ /* 0x000fe40000000f00 */
[----:B------:R-:W-:-:S07]  /*54b0*/  MOV R124, R127 ;  /* 0x0000007f007c7202 */ /* 0x000fce0000000f00 */
[----:B------:R-:W-:Y:S05]  /*54c0*/  WARPSYNC.COLLECTIVE R126, `(.L_x_1834) ;  /* 0x000000007e087348 */ /* 0x000fea0003c00000 */
[----:B------:R0:W1:Y:S02]  /*54d0*/  SHFL.BFLY P0, R127, R129, R128, R131 ;  /* 0x0c000080817f7389 */ /* 0x0000640000000083 */
[----:B01----:R-:W-:Y:S01]  /*54e0*/  ENDCOLLECTIVE ;  /* 0x000000000000791b */ /* 0x003fe20003800000 */
.L_x_1834:
[----:B------:R-:W-:-:S05]  /*54f0*/  FADD.FTZ R124, R95, R124 ;  /* 0x0000007c5f7c7221 */ /* 0x000fca0000010000 */
[----:B------:R-:W-:Y:S02]  /*5500*/  MOV R129, R124 ;  /* 0x0000007c00817202 */ /* 0x000fe40000000f00 */
[----:B------:R-:W-:-:S07]  /*5510*/  MOV R97, R127 ;  /* 0x0000007f00617202 */ /* 0x000fce0000000f00 */
[----:B------:R-:W-:Y:S05]  /*5520*/  WARPSYNC.COLLECTIVE R126, `(.L_x_1835) ;  /* 0x000000007e087348 */ /* 0x000fea0003c00000 */
[----:B------:R0:W1:Y:S02]  /*5530*/  SHFL.BFLY P0, R127, R129, R128, R131 ;  /* 0x0c000080817f7389 */ /* 0x0000640000000083 */
[----:B01----:R-:W-:Y:S01]  /*5540*/  ENDCOLLECTIVE ;  /* 0x000000000000791b */ /* 0x003fe20003800000 */
.L_x_1835:
[----:B------:R-:W-:Y:S01]  /*5550*/  FADD.FTZ R97, R92, R97 ;  /* 0x000000615c617221 */ /* 0x000fe20000010000 */
[----:B------:R-:W-:-:S04]  /*5560*/  HFMA2.MMA R128, -RZ, RZ, 0, 4.76837158203125e-07 ;  /* 0x00000008ff807435 */ /* 0x000fc800000001ff */
[----:B------:R-:W-:Y:S02]  /*5570*/  MOV R129, R97 ;  /* 0x0000006100817202 */ /* 0x000fe40000000f00 */
[----:B------:R-:W-:-:S07]  /*5580*/  MOV R125, R127 ;  /* 0x0000007f007d7202 */ /* 0x000fce0000000f00 */
[----:B------:R-:W-:Y:S05]  /*5590*/  WARPSYNC.COLLECTIVE R126, `(.L_x_1836) ;  /* 0x000000007e087348 */ /* 0x000fea0003c00000 */
[----:B------:R0:W1:Y:S02]  /*55a0*/  SHFL.BFLY P0, R127, R129, R128, R131 ;  /* 0x0c000080817f7389 */ /* 0x0000640000000083 */
[----:B01----:R-:W-:Y:S01]  /*55b0*/  ENDCOLLECTIVE ;  /* 0x000000000000791b */ /* 0x003fe20003800000 */
.L_x_1836:
[----:B------:R-:W-:-:S05]  /*55c0*/  FADD.FTZ R125, R124, R125 ;  /* 0x0000007d7c7d7221 */ /* 0x000fca0000010000 */
[----:B------:R-:W-:Y:S02]  /*55d0*/  MOV R129, R125 ;  /* 0x0000007d00817202 */ /* 0x000fe40000000f00 */
[----:B------:R-:W-:-:S07]  /*55e0*/  MOV R94, R127 ;  /* 0x0000007f005e7202 */ /* 0x000fce0000000f00 */
[----:B------:R-:W-:Y:S05]  /*55f0*/  WARPSYNC.COLLECTIVE R126, `(.L_x_1837) ;  /* 0x000000007e087348 */ /* 0x000fea0003c00000 */
[----:B------:R0:W1:Y:S02]  /*5600*/  SHFL.BFLY P0, R127, R129, R128, R131 ;  /* 0x0c000080817f7389 */ /* 0x0000640000000083 */
[----:B01----:R-:W-:Y:S01]  /*5610*/  ENDCOLLECTIVE ;  /* 0x000000000000791b */ /* 0x003fe20003800000 */
.L_x_1837:
[----:B------:R-:W-:Y:S01]  /*5620*/  FADD.FTZ R94, R97, R94 ;  /* 0x0000005e615e7221 */ /* 0x000fe20000010000 */
[----:B------:R-:W-:-:S04]  /*5630*/  HFMA2.MMA R128, -RZ, RZ, 0, 9.5367431640625e-07 ;  /* 0x00000010ff807435 */ /* 0x000fc800000001ff */
[----:B------:R-:W-:Y:S02]  /*5640*/  MOV R129, R94 ;  /* 0x0000005e00817202 */ /* 0x000fe40000000f00 */
[----:B------:R-:W-:-:S07]  /*5650*/  MOV R96, R127 ;  /* 0x0000007f00607202 */ /* 0x000fce0000000f00 */
[----:B------:R-:W-:Y:S05]  /*5660*/  WARPSYNC.COLLECTIVE R126, `(.L_x_1838) ;  /* 0x000000007e087348 */ /* 0x000fea0003c00000 */
[----:B------:R0:W1:Y:S02]  /*5670*/  SHFL.BFLY P0, R127, R129, R128, R131 ;  /* 0x0c000080817f7389 */ /* 0x0000640000000083 */
[----:B01----:R-:W-:Y:S01]  /*5680*/  ENDCOLLECTIVE ;  /* 0x000000000000791b */ /* 0x003fe20003800000 */
.L_x_1838:
[----:B------:R-:W-:-:S05]  /*5690*/  FADD.FTZ R96, R125, R96 ;  /* 0x000000607d607221 */ /* 0x000fca0000010000 */
[----:B------:R-:W-:Y:S02]  /*56a0*/  MOV R129, R96 ;  /* 0x0000006000817202 */ /* 0x000fe40000000f00 */
[----:B------:R-:W-:-:S07]  /*56b0*/  MOV R93, R127 ;  /* 0x0000007f005d7202 */ /* 0x000fce0000000f00 */
[----:B------:R-:W-:Y:S05]  /*56c0*/  WARPSYNC.COLLECTIVE R126, `(.L_x_1839) ;  /* 0x000000007e087348 */ /* 0x000fea0003c00000 */
[----:B------:R0:W1:Y:S02]  /*56d0*/  SHFL.BFLY P0, R127, R129, R128, R131 ;  /* 0x0c000080817f7389 */ /* 0x0000640000000083 */
[----:B01----:R-:W-:Y:S01]  /*56e0*/  ENDCOLLECTIVE ;  /* 0x000000000000791b */ /* 0x003fe20003800000 */
.L_x_1839:
[----:B------:R-:W-:Y:S01]  /*56f0*/  MOV R95, R127 ;  /* 0x0000007f005f7202 */ /* 0x000fe20000000f00 */
[----:B------:R-:W-:Y:S06]  /*5700*/  BRA `(.L_x_1840) ;  /* 0xffffffc8002c7947 */ /* 0x000fec000383ffff */
.L_x_1841:
        /* <DEDUP_REMOVED lines=15> */
.L_x_14227:


//--------------------- .text._ZN10layer_norm13ln_bwd_kernelINS_13Kernel_traitsI6__halfS2_S2_S2_fjLj1024ELj1ELj4ELj1ELj16ENS_18Kernel_traits_baseILj1024ES2_S2_S2_S2_fjLj128EEEEELb0ELb1ELb0ELb0EEEvNS_9BwdParamsE --------------------------
	.section	.text._ZN10layer_norm13ln_bwd_kernelINS_13Kernel_traitsI6__halfS2_S2_S2_fjLj1024ELj1ELj4ELj1ELj16ENS_18Kernel_traits_baseILj1024ES2_S2_S2_S2_fjLj128EEEEELb0ELb1ELb0ELb0EEEvNS_9BwdParamsE,"ax",@progbits
	.align	128
        .global         _ZN10layer_norm13ln_bwd_kernelINS_13Kernel_traitsI6__halfS2_S2_S2_fjLj1024ELj1ELj4ELj1ELj16ENS_18Kernel_traits_baseILj1024ES2_S2_S2_S2_fjLj128EEEEELb0ELb1ELb0ELb0EEEvNS_9BwdParamsE
        .type           _ZN10layer_norm13ln_bwd_kernelINS_13Kernel_traitsI6__halfS2_S2_S2_fjLj1024ELj1ELj4ELj1ELj16ENS_18Kernel_traits_baseILj1024ES2_S2_S2_S2_fjLj128EEEEELb0ELb1ELb0ELb0EEEvNS_9BwdParamsE,@function
        .size           _ZN10layer_norm13ln_bwd_kernelINS_13Kernel_traitsI6__halfS2_S2_S2_fjLj1024ELj1ELj4ELj1ELj16ENS_18Kernel_traits_baseILj1024ES2_S2_S2_S2_fjLj128EEEEELb0ELb1ELb0ELb0EEEvNS_9BwdParamsE,(.L_x_14228 - _ZN10layer_norm13ln_bwd_kernelINS_13Kernel_traitsI6__halfS2_S2_S2_fjLj1024ELj1ELj4ELj1ELj16ENS_18Kernel_traits_baseILj1024ES2_S2_S2_S2_fjLj128EEEEELb0ELb1ELb0ELb0EEEvNS_9BwdParamsE)
        .other          _ZN10layer_norm13ln_bwd_kernelINS_13Kernel_traitsI6__halfS2_S2_S2_fjLj1024ELj1ELj4ELj1ELj16ENS_18Kernel_traits_baseILj1024ES2_S2_S2_S2_fjLj128EEEEELb0ELb1ELb0ELb0EEEvNS_9BwdParamsE,@"STO_CUDA_ENTRY STV_DEFAULT"
_ZN10layer_norm13ln_bwd_kernelINS_13Kernel_traitsI6__halfS2_S2_S2_fjLj1024ELj1ELj4ELj1ELj16ENS_18Kernel_traits_baseILj1024ES2_S2_S2_S2_fjLj128EEEEELb0ELb1ELb0ELb0EEEvNS_9BwdParamsE:
.text._ZN10layer_norm13ln_bwd_kernelINS_13Kernel_traitsI6__halfS2_S2_S2_fjLj1024ELj1ELj4ELj1ELj16ENS_18Kernel_traits_baseILj1024ES2_S2_S2_S2_fjLj128EEEEELb0ELb1ELb0ELb0EEEvNS_9BwdParamsE:
        /* <DEDUP_REMOVED lines=31> */
[----:B------:R-:W5:Y:S04]  /*01f0*/  @P1 LDG.E.128 R28, desc[UR4][R2.64] ;  /* 0x00000004021c1981 */ /* 0x000f68000c1e1d00 */
[----:B------:R-:W5:Y:S01]  /*0200*/  @P1 LDG.E.128 R220, desc[UR4][R32.64] ;  /* 0x0000000420dc1981 */ /* 0x000f62000c1e1d00 */
[----:B------:R-:W1:Y:S01]  /*0210*/  @P3 LDC.64 R44, c[0x0][0x278] ;  /* 0x00009e00ff2c3b82 */ /* 0x000e620000000a00 */
[----:B--2---:R-:W-:Y:S01]  /*0220*/  @P2 IMAD.WIDE.U32 R36, R51, 0x10, R34 ;  /* 0x0000001033242825 */ /* 0x004fe200078e0022 */
[----:B------:R-:W-:Y:S01]  /*0230*/  SHF.R.U32.HI R0, RZ, 0x5, R50 ;  /* 0x00000005ff007819 */ /* 0x000fe20000011632 */
[----:B------:R-:W-:Y:S01]  /*0240*/  BSSY B0, `(.L_x_1842) ;  /* 0x00003e6000007945 */ /* 0x000fe20003800000 */
[----:B------:R-:W-:-:S02]  /*0250*/  CS2R R52, SRZ ;  /* 0x0000000000347805 */ /* 0x000fc4000001ff00 */
[----:B------:R-:W-:Y:S01]  /*0260*/  CS2R R54, SRZ ;  /* 0x0000000000367805 */ /* 0x000fe2000001ff00 */
[----:B------:R2:W5:Y:S01]  /*0270*/  @P2 LDG.E.128 R24, desc[UR4][R36.64] ;  /* 0x0000000424182981 */ /* 0x000562000c1e1d00 */
[----:B------:R-:W4:Y:S01]  /*0280*/  @P4 LDC.64 R46, c[0x0][0x260] ;  /* 0x00009800ff2e4b82 */ /* 0x000f220000000a00 */
[C---:B---3--:R-:W-:Y:S01]  /*0290*/  @P2 IMAD.WIDE.U32 R40, R51.reuse, 0x10, R38 ;  /* 0x0000001033282825 */ /* 0x048fe200078e0026 */
[----:B------:R-:W-:Y:S02]  /*02a0*/  @P2 IADD3 R51, R51, 0x20, RZ ;  /* 0x0000002033332810 */ /* 0x000fe40007ffe0ff */
[----:B------:R-:W-:Y:S02]  /*02b0*/  CS2R R56, SRZ ;  /* 0x0000000000387805 */ /* 0x000fe4000001ff00 */
[----:B------:R-:W-:Y:S02]  /*02c0*/  CS2R R58, SRZ ;  /* 0x00000000003a7805 */ /* 0x000fe4000001ff00 */
[----:B------:R-:W-:Y:S01]  /*02d0*/  CS2R R140, SRZ ;  /* 0x00000000008c7805 */ /* 0x000fe2000001ff00 */
[----:B------:R3:W5:Y:S01]  /*02e0*/  @P2 LDG.E.128 R12, desc[UR4][R40.64] ;  /* 0x00000004280c2981 */ /* 0x000762000c1e1d00 */
[----:B0-----:R-:W-:Y:S01]  /*02f0*/  @P3 IMAD.WIDE.U32 R42, R51, 0x10, R42 ;  /* 0x00000010332a3825 */ /* 0x001fe200078e002a */
[----:B------:R-:W0:Y:S01]  /*0300*/  @P4 LDC.64 R48, c[0x0][0x278] ;  /* 0x00009e00ff304b82 */ /* 0x000e220000000a00 */
[----:B--2---:R-:W-:-:S02]  /*0310*/  CS2R R36, SRZ ;  /* 0x0000000000247805 */ /* 0x004fc4000001ff00 */
[----:B------:R-:W-:Y:S02]  /*0320*/  CS2R R142, SRZ ;  /* 0x00000000008e7805 */ /* 0x000fe4000001ff00 */
[----:B------:R-:W-:Y:S01]  /*0330*/  CS2R R92, SRZ ;  /* 0x00000000005c7805 */ /* 0x000fe2000001ff00 */
[----:B------:R2:W5:Y:S01]  /*0340*/  @P3 LDG.E.128 R20, desc[UR4][R42.64] ;  /* 0x000000042a143981 */ /* 0x000562000c1e1d00 */
[C---:B-1----:R-:W-:Y:S01]  /*0350*/  @P3 IMAD.WIDE.U32 R44, R51.reuse, 0x10, R44 ;  /* 0x00000010332c3825 */ /* 0x042fe200078e002c */
[----:B------:R-:W-:Y:S02]  /*0360*/  @P3 IADD3 R51, R51, 0x20, RZ ;  /* 0x0000002033333810 */ /* 0x000fe40007ffe0ff */
[----:B---3--:R-:W-:Y:S02]  /*0370*/  CS2R R40, SRZ ;  /* 0x0000000000287805 */ /* 0x008fe4000001ff00 */
[----:B------:R-:W-:Y:S02]  /*0380*/  CS2R R94, SRZ ;  /* 0x00000000005e7805 */ /* 0x000fe4000001ff00 */
[----:B------:R-:W-:Y:S01]  /*0390*/  CS2R R68, SRZ ;  /* 0x0000000000447805 */ /* 0x000fe2000001ff00 */
[----:B------:R1:W5:Y:S01]  /*03a0*/  @P3 LDG.E.128 R8, desc[UR4][R44.64] ;  /* 0x000000042c083981 */ /* 0x000362000c1e1d00 */
[----:B----4-:R-:W-:-:S05]  /*03b0*/  @P4 IMAD.WIDE.U32 R34, R51, 0x10, R46 ;  /* 0x0000001033224825 */ /* 0x010fca00078e002e */
[----:B------:R-:W5:Y:S01]  /*03c0*/  @P4 LDG.E.128 R16, desc[UR4][R34.64] ;  /* 0x0000000422104981 */ /* 0x000f62000c1e1d00 */
[----:B------:R-:W3:Y:S01]  /*03d0*/  S2R R47, SR_CTAID.X ;  /* 0x00000000002f7919 */ /* 0x000ee20000002500 */
[----:B0-----:R-:W-:Y:S01]  /*03e0*/  @P4 IMAD.WIDE.U32 R38, R51, 0x10, R48 ;  /* 0x0000001033264825 */ /* 0x001fe200078e0030 */
[----:B--2---:R-:W-:Y:S02]  /*03f0*/  CS2R R42, SRZ ;  /* 0x00000000002a7805 */ /* 0x004fe4000001ff00 */
[----:B-1----:R-:W-:Y:S02]  /*0400*/  CS2R R44, SRZ ;  /* 0x00000000002c7805 */ /* 0x002fe4000001ff00 */
[----:B------:R-:W-:Y:S02]  /*0410*/  CS2R R48, SRZ ;  /* 0x0000000000307805 */ /* 0x000fe4000001ff00 */
[----:B------:R-:W-:Y:S01]  /*0420*/  CS2R R50, SRZ ;  /* 0x0000000000327805 */ /* 0x000fe2000001ff00 */
[----:B------:R0:W5:Y:S01]  /*0430*/  @P4 LDG.E.128 R4, desc[UR4][R38.64] ;  /* 0x0000000426044981 */ /* 0x000162000c1e1d00 */
[----:B------:R-:W-:-:S02]  /*0440*/  CS2R R70, SRZ ;  /* 0x0000000000467805 */ /* 0x000fc4000001ff00 */
[----:B------:R-:W-:Y:S02]  /*0450*/  CS2R R72, SRZ ;  /* 0x0000000000487805 */ /* 0x000fe4000001ff00 */
[----:B------:R-:W-:Y:S02]  /*0460*/  CS2R R74, SRZ ;  /* 0x00000000004a7805 */ /* 0x000fe4000001ff00 */
[----:B------:R-:W-:Y:S02]  /*0470*/  CS2R R76, SRZ ;  /* 0x00000000004c7805 */ /* 0x000fe4000001ff00 */
[----:B------:R-:W-:Y:S02]  /*0480*/  CS2R R78, SRZ ;  /* 0x00000000004e7805 */ /* 0x000fe4000001ff00 */
[----:B------:R-:W-:Y:S02]  /*0490*/  CS2R R80, SRZ ;  /* 0x0000000000507805 */ /* 0x000fe4000001ff00 */
[----:B------:R-:W-:-:S02]  /*04a0*/  CS2R R82, SRZ ;  /* 0x0000000000527805 */ /* 0x000fc4000001ff00 */
[----:B---3--:R-:W-:-:S04]  /*04b0*/  LEA R2, R47, R0, 0x2 ;  /* 0x000000002f027211 */ /* 0x008fc800078e10ff */
[----:B------:R-:W-:Y:S02]  /*04c0*/  ISETP.GE.AND P0, PT, R2, UR6, PT ;  /* 0x0000000602007c0c */ /* 0x000fe4000bf06270 */
[----:B0-----:R-:W-:Y:S02]  /*04d0*/  CS2R R38, SRZ ;  /* 0x0000000000267805 */ /* 0x001fe4000001ff00 */
        /* <DEDUP_REMOVED lines=25> */
[----:B------:R-:W-:Y:S06]  /*0670*/  @P0 BRA `(.L_x_1843) ;  /* 0x0000003800880947 */ /* 0x000fec0003800000 */
[--C-:B-----5:R-:W-:Y:S01]  /*0680*/  HADD2.F32 R3, -RZ, R28.reuse.H0_H0 ;  /* 0x2000001cff037230 */ /* 0x120fe20000004100 */
[----:B------:R-:W-:Y:S01]  /*0690*/  ULDC.64 UR6, c[0x0][0x270] ;  /* 0x00009c0000067ab9 */ /* 0x000fe20000000a00 */
[----:B------:R-:W-:Y:S01]  /*06a0*/  HADD2.F32 R0, -RZ, R28.H1_H1 ;  /* 0x3000001cff007230 */ /* 0x000fe20000004100 */
[----:B------:R-:W-:Y:S01]  /*06b0*/  ISETP.NE.U32.AND P5, PT, RZ, UR6, PT ;  /* 0x00000006ff007c0c */ /* 0x000fe2000bfa5070 */
[----:B------:R-:W-:Y:S01]  /*06c0*/  HADD2.F32 R28, -RZ, R29.H0_H0 ;  /* 0x2000001dff1c7230 */ /* 0x000fe20000004100 */
[----:B------:R0:W-:Y:S01]  /*06d0*/  STL [R1+0x28], R3 ;  /* 0x0000280301007387 */ /* 0x0001e20000100800 */
[----:B------:R-:W-:Y:S01]  /*06e0*/  ULDC.U8 UR6, c[0x0][0x2a0] ;  /* 0x0000a80000067ab9 */ /* 0x000fe20000000000 */
[----:B------:R-:W-:Y:S01]  /*06f0*/  HFMA2.MMA R37, -RZ, RZ, 0, 0 ;  /* 0x00000000ff257435 */ /* 0x000fe200000001ff */
[----:B------:R-:W-:Y:S01]  /*0700*/  ISETP.NE.AND P0, PT, RZ, UR6, PT ;  /* 0x00000006ff007c0c */ /* 0x000fe2000bf05270 */
[----:B------:R1:W-:Y:S01]  /*0710*/  STL [R1+0x24], R0 ;  /* 0x0000240001007387 */ /* 0x0003e20000100800 */
[--C-:B------:R-:W-:Y:S01]  /*0720*/  HADD2.F32 R231, -RZ, R220.reuse.H0_H0 ;  /* 0x200000dcffe77230 */ /* 0x100fe20000004100 */
[----:B------:R-:W-:Y:S01]  /*0730*/  ISETP.NE.AND.EX P5, PT, RZ, UR7, PT, P5 ;  /* 0x00000007ff007c0c */ /* 0x000fe2000bfa5350 */
[----:B------:R-:W-:Y:S01]  /*0740*/  HADD2.F32 R230, -RZ, R220.H1_H1 ;  /* 0x300000dcffe67230 */ /* 0x000fe20000004100 */
[----:B------:R2:W-:Y:S01]  /*0750*/  STL [R1+0x20], R28 ;  /* 0x0000201c01007387 */ /* 0x0005e20000100800 */
[----:B------:R-:W-:Y:S01]  /*0760*/  HADD2.F32 R229, -RZ, R221.H0_H0 ;  /* 0x200000ddffe57230 */ /* 0x000fe20000004100 */
[----:B------:R-:W-:Y:S01]  /*0770*/  P2R R196, PR, RZ, 0x1 ;  /* 0x00000001ffc47803 */ /* 0x000fe20000000000 */
[----:B0-----:R-:W-:-:S02]  /*0780*/  HADD2.F32 R3, -RZ, R29.H1_H1 ;  /* 0x3000001dff037230 */ /* 0x001fc40000004100 */
[----:B------:R-:W-:Y:S02]  /*0790*/  HADD2.F32 R228, -RZ, R221.H1_H1 ;  /* 0x300000ddffe47230 */ /* 0x000fe40000004100 */
[----:B-1----:R-:W-:Y:S01]  /*07a0*/  HADD2.F32 R0, -RZ, R30.H0_H0 ;  /* 0x2000001eff007230 */ /* 0x002fe20000004100 */
[----:B------:R0:W-:Y:S01]  /*07b0*/  STL [R1+0x1c], R3 ;  /* 0x00001c0301007387 */ /* 0x0001e20000100800 */
[----:B------:R-:W-:Y:S02]  /*07c0*/  HADD2.F32 R227, -RZ, R222.H0_H0 ;  /* 0x200000deffe37230 */ /* 0x000fe40000004100 */
[----:B--2---:R-:W-:Y:S01]  /*07d0*/  HADD2.F32 R28, -RZ, R30.H1_H1 ;  /* 0x3000001eff1c7230 */ /* 0x004fe20000004100 */
[----:B------:R1:W-:Y:S01]  /*07e0*/  STL [R1+0x18], R0 ;  /* 0x0000180001007387 */ /* 0x0003e20000100800 */
[----:B------:R-:W-:Y:S02]  /*07f0*/  HADD2.F32 R226, -RZ, R222.H1_H1 ;  /* 0x300000deffe27230 */ /* 0x000fe40000004100 */
[----:B------:R-:W-:Y:S01]  /*0800*/  HADD2.F32 R225, -RZ, R223.H0_H0 ;  /* 0x200000dfffe17230 */ /* 0x000fe20000004100 */
[----:B------:R2:W-:Y:S01]  /*0810*/  STL [R1+0x14], R28 ;  /* 0x0000141c01007387 */ /* 0x0005e20000100800 */
[----:B------:R-:W-:-:S02]  /*0820*/  HADD2.F32 R252, -RZ, R25.H1_H1 ;  /* 0x30000019fffc7230 */ /* 0x000fc40000004100 */
[--C-:B0-----:R-:W-:Y:S02]  /*0830*/  HADD2.F32 R3, -RZ, R31.reuse.H0_H0 ;  /* 0x2000001fff037230 */ /* 0x101fe40000004100 */
[--C-:B------:R-:W-:Y:S02]  /*0840*/  HADD2.F32 R251, -RZ, R26.reuse.H0_H0 ;  /* 0x2000001afffb7230 */ /* 0x100fe40000004100 */
[----:B-1----:R-:W-:Y:S01]  /*0850*/  HADD2.F32 R0, -RZ, R31.H1_H1 ;  /* 0x3000001fff007230 */ /* 0x002fe20000004100 */
[----:B------:R0:W-:Y:S01]  /*0860*/  STL [R1+0x10], R3 ;  /* 0x0000100301007387 */ /* 0x0001e20000100800 */
[----:B------:R-:W-:Y:S02]  /*0870*/  HADD2.F32 R250, -RZ, R26.H1_H1 ;  /* 0x3000001afffa7230 */ /* 0x000fe40000004100 */
[----:B--2---:R-:W-:Y:S01]  /*0880*/  HADD2.F32 R28, -RZ, R24.H0_H0 ;  /* 0x20000018ff1c7230 */ /* 0x004fe20000004100 */
[----:B------:R1:W-:Y:S01]  /*0890*/  STL [R1+0xc], R0 ;  /* 0x00000c0001007387 */ /* 0x0003e20000100800 */
[----:B------:R-:W-:-:S02]  /*08a0*/  HADD2.F32 R249, -RZ, R27.H0_H0 ;  /* 0x2000001bfff97230 */ /* 0x000fc40000004100 */
[----:B------:R-:W-:Y:S01]  /*08b0*/  HADD2.F32 R248, -RZ, R27.H1_H1 ;  /* 0x3000001bfff87230 */ /* 0x000fe20000004100 */
[----:B------:R2:W-:Y:S01]  /*08c0*/  STL [R1+0x8], R28 ;  /* 0x0000081c01007387 */ /* 0x0005e20000100800 */
[----:B------:R-:W-:Y:S02]  /*08d0*/  HADD2.F32 R247, -RZ, R20.H0_H0 ;  /* 0x20000014fff77230 */ /* 0x000fe40000004100 */
[----:B0-----:R-:W-:Y:S02]  /*08e0*/  HADD2.F32 R3, -RZ, R24.H1_H1 ;  /* 0x30000018ff037230 */ /* 0x001fe40000004100 */
[----:B------:R-:W-:Y:S02]  /*08f0*/  HADD2.F32 R246, -RZ, R20.H1_H1 ;  /* 0x30000014fff67230 */ /* 0x000fe40000004100 */
[----:B-1----:R-:W-:Y:S01]  /*0900*/  HADD2.F32 R0, -RZ, R25.H0_H0 ;  /* 0x20000019ff007230 */ /* 0x002fe20000004100 */
[----:B------:R2:W-:Y:S01]  /*0910*/  STL [R1+0x4], R3 ;  /* 0x0000040301007387 */ /* 0x0005e20000100800 */
[----:B------:R-:W-:-:S02]  /*0920*/  HADD2.F32 R245, -RZ, R21.H0_H0 ;  /* 0x20000015fff57230 */ /* 0x000fc40000004100 */
[----:B------:R-:W-:Y:S01]  /*0930*/  HADD2.F32 R244, -RZ, R21.H1_H1 ;  /* 0x30000015fff47230 */ /* 0x000fe20000004100 */
[----:B------:R2:W-:Y:S01]  /*0940*/  STL [R1], R0 ;  /* 0x0000000001007387 */ /* 0x0005e20000100800 */
[--C-:B------:R-:W-:Y:S02]  /*0950*/  HADD2.F32 R243, -RZ, R22.reuse.H0_H0 ;  /* 0x20000016fff37230 */ /* 0x100fe40000004100 */
        /* <DEDUP_REMOVED lines=35> */
[----:B--2---:R-:W-:-:S07]  /*0b90*/  HADD2.F32 R197, -RZ, R7.H1_H1 ;  /* 0x30000007ffc57230 */ /* 0x004fce0000004100 */
.L_x_1861:
[----:B------:R-:W0:Y:S01]  /*0ba0*/  @P5 LDC.64 R148, c[0x0][0x270] ;  /* 0x00009c00ff945b82 */ /* 0x000e220000000a00 */
[----:B------:R-:W-:Y:S02]  /*0bb0*/  SHF.R.S32.HI R3, RZ, 0x1f, R2 ;  /* 0x0000001fff037819 */ /* 0x000fe40000011402 */
[----:B------:R-:W-:-:S05]  /*0bc0*/  ISETP.NE.AND P6, PT, R196, RZ, PT ;  /* 0x000000ffc400720c */ /* 0x000fca0003fc5270 */
[----:B-1----:R-:W1:Y:S08]  /*0bd0*/  LDC.64 R150, c[0x0][0x250] ;  /* 0x00009400ff967b82 */ /* 0x002e700000000a00 */
[----:B----45:R-:W2:Y:S01]  /*0be0*/  LDC.64 R188, c[0x0][0x258] ;  /* 0x00009600ffbc7b82 */ /* 0x030ea20000000a00 */
        /* <DEDUP_REMOVED lines=10> */
[----:B------:R-:W-:Y:S02]  /*0c90*/  MOV R217, RZ ;  /* 0x000000ff00d97202 */ /* 0x000fe40000000f00 */
[----:B------:R4:W5:Y:S01]  /*0ca0*/  LDG.E R188, desc[UR4][R188.64] ;  /* 0x00000004bcbc7981 */ /* 0x000962000c1e1900 */
[----:B------:R-:W-:Y:S02]  /*0cb0*/  MOV R218, RZ ;  /* 0x000000ff00da7202 */ /* 0x000fe40000000f00 */
[----:B-1----:R-:W-:Y:S01]  /*0cc0*/  LOP3.LUT R195, R152, 0x1f, RZ, 0xc0, !PT ;  /* 0x0000001f98c37812 */ /* 0x002fe200078ec0ff */
[----:B---3--:R-:W-:-:S02]  /*0cd0*/  @P5 HADD2.F32 R157, -RZ, R3.H0_H0 ;  /* 0x20000003ff9d5230 */ /* 0x008fc40000004100 */
        /* <DEDUP_REMOVED lines=24> */
[----:B--2---:R-:W-:-:S05]  /*0e60*/  HADD2.F32 R0, -RZ, R8.H1_H1 ;  /* 0x30000008ff007230 */ /* 0x004fca0000004100 */
[----:B0-----:R-:W-:Y:S01]  /*0e70*/  FADD.FTZ R7, -R189, R0 ;  /* 0x00000000bd077221 */ /* 0x001fe20000010100 */
[----:B------:R-:W-:-:S03]  /*0e80*/  HADD2.F32 R5, -RZ, R9.H0_H0 ;  /* 0x20000009ff057230 */ /* 0x000fc60000004100 */
[----:B-----5:R-:W-:Y:S01]  /*0e90*/  FMUL.FTZ R7, R188, R7 ;  /* 0x00000007bc077220 */ /* 0x020fe20000410000 */
[----:B---3--:R-:W-:Y:S02]  /*0ea0*/  HADD2.F32 R192, -RZ, R12.H1_H1 ;  /* 0x3000000cffc07230 */ /* 0x008fe40000004100 */
[----:B------:R-:W-:-:S03]  /*0eb0*/  FADD.FTZ R5, -R189, R5 ;  /* 0x00000005bd057221 */ /* 0x000fc60000010100 */
[----:B------:R-:W-:Y:S01]  /*0ec0*/  FADD.FTZ R69, R69, R192 ;  /* 0x000000c045457221 */ /* 0x000fe20000010000 */
[-C--:B------:R-:W-:Y:S01]  /*0ed0*/  FFMA.FTZ R37, R7, R192.reuse, R37 ;  /* 0x000000c007257223 */ /* 0x080fe20000010025 */
[----:B------:R-:W-:Y:S02]  /*0ee0*/  FMUL.FTZ R192, R152, R192 ;  /* 0x000000c098c07220 */ /* 0x000fe40000410000 */
[----:B------:R-:W2:Y:S01]  /*0ef0*/  LDL R152, [R1+0x10] ;  /* 0x0000100001987983 */ /* 0x000ea20000100800 */
[----:B------:R-:W-:Y:S02]  /*0f00*/  HADD2.F32 R191, -RZ, R13.H0_H0 ;  /* 0x2000000dffbf7230 */ /* 0x000fe40000004100 */
[----:B------:R-:W-:-:S03]  /*0f10*/  FMUL.FTZ R5, R188, R5 ;  /* 0x00000005bc057220 */ /* 0x000fc60000410000 */
[----:B------:R-:W-:Y:S01]  /*0f20*/  FADD.FTZ R70, R70, R191 ;  /* 0x000000bf46467221 */ /* 0x000fe20000010000 */
[-C--:B------:R-:W-:Y:S01]  /*0f30*/  FFMA.FTZ R38, R5, R191.reuse, R38 ;  /* 0x000000bf05267223 */ /* 0x080fe20000010026 */
[----:B------:R-:W-:Y:S02]  /*0f40*/  FMUL.FTZ R191, R151, R191 ;  /* 0x000000bf97bf7220 */ /* 0x000fe40000410000 */
[----:B------:R-:W3:Y:S01]  /*0f50*/  LDL R151, [R1+0xc] ;  /* 0x00000c0001977983 */ /* 0x000ee20000100800 */
[----:B------:R-:W-:Y:S02]  /*0f60*/  HADD2.F32 R9, -RZ, R9.H1_H1 ;  /* 0x30000009ff097230 */ /* 0x000fe40000004100 */
[----:B------:R-:W-:Y:S02]  /*0f70*/  HADD2.F32 R6, -RZ, R8.H0_H0 ;  /* 0x20000008ff067230 */ /* 0x000fe40000004100 */
[--C-:B------:R-:W-:Y:S02]  /*0f80*/  HADD2.F32 R8, -RZ, R10.reuse.H0_H0 ;  /* 0x2000000aff087230 */ /* 0x100fe40000004100 */
[----:B------:R-:W-:Y:S01]  /*0f90*/  FADD.FTZ R9, -R189, R9 ;  /* 0x00000009bd097221 */ /* 0x000fe20000010100 */
[----:B------:R-:W-:-:S02]  /*0fa0*/  HADD2.F32 R10, -RZ, R10.H1_H1 ;  /* 0x3000000aff0a7230 */ /* 0x000fc40000004100 */
[----:B------:R-:W-:Y:S01]  /*0fb0*/  FADD.FTZ R6, -R189, R6 ;  /* 0x00000006bd067221 */ /* 0x000fe20000010100 */
[--C-:B------:R-:W-:Y:S02]  /*0fc0*/  HADD2.F32 R16, -RZ, R11.reuse.H0_H0 ;  /* 0x2000000bff107230 */ /* 0x100fe40000004100 */
[----:B------:R-:W-:Y:S02]  /*0fd0*/  HADD2.F32 R17, -RZ, R11.H1_H1 ;  /* 0x3000000bff117230 */ /* 0x000fe40000004100 */
[----:B------:R-:W-:Y:S02]  /*0fe0*/  HADD2.F32 R150, -RZ, R12.H0_H0 ;  /* 0x2000000cff967230 */ /* 0x000fe40000004100 */
[----:B------:R-:W-:Y:S02]  /*0ff0*/  HADD2.F32 R11, -RZ, R13.H1_H1 ;  /* 0x3000000dff0b7230 */ /* 0x000fe40000004100 */
[--C-:B------:R-:W-:Y:S02]  /*1000*/  HADD2.F32 R12, -RZ, R14.reuse.H0_H0 ;  /* 0x2000000eff0c7230 */ /* 0x100fe40000004100 */
[----:B------:R-:W-:-:S02]  /*1010*/  HADD2.F32 R13, -RZ, R14.H1_H1 ;  /* 0x3000000eff0d7230 */ /* 0x000fc40000004100 */
[C---:B------:R-:W-:Y:S01]  /*1020*/  FADD.FTZ R14, -R189.reuse, R8 ;  /* 0x00000008bd0e7221 */ /* 0x040fe20000010100 */
[--C-:B------:R-:W-:Y:S02]  /*1030*/  HADD2.F32 R149, -RZ, R15.reuse.H0_H0 ;  /* 0x2000000fff957230 */ /* 0x100fe40000004100 */
[C---:B------:R-:W-:Y:S01]  /*1040*/  FMUL.FTZ R8, R188.reuse, R9 ;  /* 0x00000009bc087220 */ /* 0x040fe20000410000 */
[----:B------:R-:W-:Y:S02]  /*1050*/  HADD2.F32 R148, -RZ, R15.H1_H1 ;  /* 0x3000000fff947230 */ /* 0x000fe40000004100 */
[----:B------:R-:W-:Y:S01]  /*1060*/  FMUL.FTZ R0, R188, R6 ;  /* 0x00000006bc007220 */ /* 0x000fe20000410000 */
[----:B------:R-:W-:Y:S01]  /*1070*/  FADD.FTZ R15, -R189, R10 ;  /* 0x0000000abd0f7221 */ /* 0x000fe20000010100 */
[-C--:B----4-:R-:W-:Y:S01]  /*1080*/  FMUL.FTZ R6, R224, R150.reuse ;  /* 0x00000096e0067220 */ /* 0x090fe20000410000 */
[----:B------:R-:W-:Y:S01]  /*1090*/  FADD.FTZ R71, R71, R11 ;  /* 0x0000000b47477221 */ /* 0x000fe20000010000 */
[-C--:B------:R-:W-:Y:S01]  /*10a0*/  FFMA.FTZ R39, R8, R11.reuse, R39 ;  /* 0x0000000b08277223 */ /* 0x080fe20000010027 */
[----:B------:R-:W-:Y:S01]  /*10b0*/  FMUL.FTZ R10, R155, R11 ;  /* 0x0000000b9b0a7220 */ /* 0x000fe20000410000 */
[----:B------:R-:W-:Y:S01]  /*10c0*/  FADD.FTZ R68, R68, R150 ;  /* 0x0000009644447221 */ /* 0x000fe20000010000 */
[----:B------:R-:W-:Y:S01]  /*10d0*/  FFMA.FTZ R36, R0, R150, R36 ;  /* 0x0000009600247223 */ /* 0x000fe20000010024 */
[----:B------:R-:W-:Y:S01]  /*10e0*/  FMUL.FTZ R11, R188, R15 ;  /* 0x0000000fbc0b7220 */ /* 0x000fe20000410000 */
[----:B------:R-:W-:Y:S01]  /*10f0*/  FADD.FTZ R150, RZ, R6 ;  /* 0x00000006ff967221 */ /* 0x000fe20000010000 */
[----:B------:R-:W-:Y:S01]  /*1100*/  FFMA.FTZ R15, R0, R6, RZ ;  /* 0x00000006000f7223 */ /* 0x000fe200000100ff */
[----:B------:R-:W-:-:S02]  /*1110*/  FMUL.FTZ R9, R188, R14 ;  /* 0x0000000ebc097220 */ /* 0x000fc40000410000 */
[----:B------:R-:W-:Y:S01]  /*1120*/  FADD.FTZ R150, R150, R192 ;  /* 0x000000c096967221 */ /* 0x000fe20000010000 */
[----:B------:R-:W-:Y:S01]  /*1130*/  FFMA.FTZ R15, R7, R192, R15 ;  /* 0x000000c0070f7223 */ /* 0x000fe2000001000f */
[----:B------:R-:W-:Y:S02]  /*1140*/  FADD.FTZ R14, -R189, R16 ;  /* 0x00000010bd0e7221 */ /* 0x000fe40000010100 */
        /* <DEDUP_REMOVED lines=12> */
[----:B------:R-:W-:Y:S01]  /*1210*/  FMUL.FTZ R13, R153, R13 ;  /* 0x0000000d990d7220 */ /* 0x000fe20000410000 */
[----:B------:R-:W-:Y:S01]  /*1220*/  FFMA.FTZ R150, R9, R12, R150 ;  /* 0x0000000c09967223 */ /* 0x000fe20000010096 */
[----:B------:R-:W-:-:S03]  /*1230*/  FADD.FTZ R17, -R189, R17 ;  /* 0x00000011bd117221 */ /* 0x000fc60000010100 */
[----:B------:R-:W-:Y:S01]  /*1240*/  FFMA.FTZ R150, R11, R13, R150 ;  /* 0x0000000d0b967223 */ /* 0x000fe20000010096 */
[----:B------:R-:W-:Y:S01]  /*1250*/  FADD.FTZ R75, R75, R148 ;  /* 0x000000944b4b7221 */ /* 0x000fe20000010000 */
[----:B------:R-:W-:Y:S01]  /*1260*/  IADD3 R224, R3, 0x20, RZ ;  /* 0x0000002003e07810 */ /* 0x000fe20007ffe0ff */
[----:B--2---:R-:W-:Y:S01]  /*1270*/  FMUL.FTZ R15, R152, R149 ;  /* 0x00000095980f7220 */ /* 0x004fe20000410000 */
[----:B------:R-:W-:Y:S01]  /*1280*/  FADD.FTZ R149, R16, R12 ;  /* 0x0000000c10957221 */ /* 0x000fe20000010000 */
[----:B------:R-:W-:-:S03]  /*1290*/  FMUL.FTZ R16, R188, R17 ;  /* 0x00000011bc107220 */ /* 0x000fc60000410000 */
[----:B------:R-:W-:Y:S01]  /*12a0*/  FADD.FTZ R149, R149, R13 ;  /* 0x0000000d95957221 */ /* 0x000fe20000010000 */
[----:B------:R-:W-:-:S03]  /*12b0*/  FFMA.FTZ R150, R14, R15, R150 ;  /* 0x0000000f0e967223 */ /* 0x000fc60000010096 */
[----:B------:R-:W-:Y:S01]  /*12c0*/  FADD.FTZ R149, R149, R15 ;  /* 0x0000000f95957221 */ /* 0x000fe20000010000 */
[-C--:B---3--:R-:W-:Y:S01]  /*12d0*/  FMUL.FTZ R17, R151, R148.reuse ;  /* 0x0000009497117220 */ /* 0x088fe20000410000 */
[----:B------:R-:W-:-:S03]  /*12e0*/  FFMA.FTZ R43, R16, R148, R43 ;  /* 0x00000094102b7223 */ /* 0x000fc6000001002b */
[----:B------:R-:W-:Y:S01]  /*12f0*/  FADD.FTZ R217, R149, R17 ;  /* 0x0000001195d97221 */ /* 0x000fe20000010000 */
[----:B------:R-:W-:-:S07]  /*1300*/  FFMA.FTZ R218, R16, R17, R150 ;  /* 0x0000001110da7223 */ /* 0x000fce0000010096 */
.L_x_1845:
[----:B------:R-:W-:Y:S05]  /*1310*/  BSYNC B1 ;  /* 0x0000000000017941 */ /* 0x000fea0003800000 */
.L_x_1844:
[----:B------:R-:W-:Y:S04]  /*1320*/  BSSY B1, `(.L_x_1846) ;  /* 0x0000059000017945 */ /* 0x000fe80003800000 */
[----:B------:R-:W-:Y:S05]  /*1330*/  @!P2 BRA `(.L_x_1847) ;  /* 0x00000004005ca947 */ /* 0x000fea0003800000 */
[----:B------:R-:W0:Y:S01]  /*1340*/  LDC.64 R20, c[0x0][0x2b8] ;  /* 0x0000ae00ff147b82 */ /* 0x000e220000000a00 */
[C---:B------:R-:W-:Y:S01]  /*1350*/  LEA R24, P0, R224.reuse, UR10, 0x4 ;  /* 0x0000000ae0187c11 */ /* 0x040fe2000f8020ff */
[----:B------:R-:W2:Y:S03]  /*1360*/  LDL R153, [R1+0x8] ;  /* 0x0000080001997983 */ /* 0x000ea60000100800 */
[----:B------:R-:W-:Y:S01]  /*1370*/  LEA.HI.X R25, R224, UR11, RZ, 0x4, P0 ;  /* 0x0000000be0197c11 */ /* 0x000fe200080f24ff */
[----:B------:R-:W3:Y:S04]  /*1380*/  LDL R152, [R1+0x4] ;  /* 0x0000040001987983 */ /* 0x000ee80000100800 */
[----:B------:R-:W4:Y:S01]  /*1390*/  LDL R151, [R1] ;  /* 0x0000000001977983 */ /* 0x000f220000100800 */
[----:B------:R-:W-:-:S03]  /*13a0*/  ISETP.NE.U32.AND P0, PT, RZ, UR8, PT ;  /* 0x00000008ff007c0c */ /* 0x000fc6000bf05070 */
[----:B------:R-:W2:Y:S01]  /*13b0*/  LDG.E.128 R24, desc[UR4][R24.64] ;  /* 0x0000000418187981 */ /* 0x000ea2000c1e1d00 */
[----:B------:R-:W-:Y:S01]  /*13c0*/  ISETP.NE.AND.EX P0, PT, RZ, UR9, PT, P0 ;  /* 0x00000009ff007c0c */ /* 0x000fe2000bf05300 */
[----:B0-----:R-:W-:-:S12]  /*13d0*/  IMAD.WIDE.U32 R20, R224, 0x10, R20 ;  /* 0x00000010e0147825 */ /* 0x001fd800078e0014 */
[C---:B------:R-:W-:Y:S01]  /*13e0*/  @P0 LEA R18, P6, R224.reuse, UR8, 0x4 ;  /* 0x00000008e0120c11 */ /* 0x040fe2000f8c20ff */
[----:B------:R-:W3:Y:S03]  /*13f0*/  LDG.E.128 R20, desc[UR4][R20.64] ;  /* 0x0000000414147981 */ /* 0x000ee6000c1e1d00 */
[----:B------:R-:W-:-:S05]  /*1400*/  @P0 LEA.HI.X R19, R224, UR9, RZ, 0x4, P6 ;  /* 0x00000009e0130c11 */ /* 0x000fca000b0f24ff */
[----:B------:R2:W5:Y:S01]  /*1410*/  @P0 LDG.E.128 R132, desc[UR4][R18.64] ;  /* 0x0000000412840981 */ /* 0x000562000c1e1d00 */
[----:B------:R-:W-:Y:S01]  /*1420*/  IADD3 R224, R224, 0x20, RZ ;  /* 0x00000020e0e07810 */ /* 0x000fe20007ffe0ff */
[--C-:B--2---:R-:W-:Y:S02]  /*1430*/  HADD2.F32 R18, -RZ, R24.reuse.H0_H0 ;  /* 0x20000018ff127230 */ /* 0x104fe40000004100 */
[----:B------:R-:W-:Y:S02]  /*1440*/  HADD2.F32 R4, -RZ, R24.H1_H1 ;  /* 0x30000018ff047230 */ /* 0x000fe40000004100 */
[----:B------:R-:W-:Y:S02]  /*1450*/  HADD2.F32 R148, -RZ, R25.H0_H0 ;  /* 0x20000019ff947230 */ /* 0x000fe40000004100 */
[--C-:B---3--:R-:W-:Y:S02]  /*1460*/  HADD2.F32 R150, -RZ, R21.reuse.H0_H0 ;  /* 0x20000015ff967230 */ /* 0x108fe40000004100 */
[----:B------:R-:W-:-:S02]  /*1470*/  HADD2.F32 R149, -RZ, R21.H1_H1 ;  /* 0x30000015ff957230 */ /* 0x000fc40000004100 */
[C---:B------:R-:W-:Y:S01]  /*1480*/  FADD.FTZ R21, -R189.reuse, R18 ;  /* 0x00000012bd157221 */ /* 0x040fe20000010100 */
[--C-:B------:R-:W-:Y:S02]  /*1490*/  HADD2.F32 R19, -RZ, R20.reuse.H0_H0 ;  /* 0x20000014ff137230 */ /* 0x100fe40000004100 */
[----:B------:R-:W-:Y:S01]  /*14a0*/  FADD.FTZ R18, -R189, R4 ;  /* 0x00000004bd127221 */ /* 0x000fe20000010100 */
[----:B-----5:R-:W-:Y:S01]  /*14b0*/  FMUL.FTZ R4, R188, R21 ;  /* 0x00000015bc047220 */ /* 0x020fe20000410000 */
[----:B------:R-:W-:Y:S02]  /*14c0*/  HADD2.F32 R20, -RZ, R20.H1_H1 ;  /* 0x30000014ff147230 */ /* 0x000fe40000004100 */
[----:B------:R-:W-:Y:S01]  /*14d0*/  FADD.FTZ R76, R76, R19 ;  /* 0x000000134c4c7221 */ /* 0x000fe20000010000 */
[----:B------:R-:W-:Y:S01]  /*14e0*/  FMUL.FTZ R18, R188, R18 ;  /* 0x00000012bc127220 */ /* 0x000fe20000410000 */
[-C--:B------:R-:W-:Y:S01]  /*14f0*/  FFMA.FTZ R44, R4, R19.reuse, R44 ;  /* 0x00000013042c7223 */ /* 0x080fe2000001002c */
[----:B------:R-:W-:Y:S01]  /*1500*/  FMUL.FTZ R19, R153, R19 ;  /* 0x0000001399137220 */ /* 0x000fe20000410000 */
[----:B------:R-:W-:-:S02]  /*1510*/  HADD2.F32 R24, -RZ, R26.H0_H0 ;  /* 0x2000001aff187230 */ /* 0x000fc40000004100 */
[----:B------:R-:W-:Y:S01]  /*1520*/  FADD.FTZ R77, R77, R20 ;  /* 0x000000144d4d7221 */ /* 0x000fe20000010000 */
[----:B------:R-:W-:Y:S02]  /*1530*/  HADD2.F32 R25, -RZ, R25.H1_H1 ;  /* 0x30000019ff197230 */ /* 0x000fe40000004100 */
[-C--:B------:R-:W-:Y:S01]  /*1540*/  FFMA.FTZ R45, R18, R20.reuse, R45 ;  /* 0x00000014122d7223 */ /* 0x080fe2000001002d */
[----:B------:R-:W-:Y:S01]  /*1550*/  FADD.FTZ R21, -R189, R148 ;  /* 0x00000094bd157221 */ /* 0x000fe20000010100 */
[----:B------:R-:W-:Y:S01]  /*1560*/  FMUL.FTZ R20, R152, R20 ;  /* 0x0000001498147220 */ /* 0x000fe20000410000 */
[----:B------:R-:W-:Y:S01]  /*1570*/  FADD.FTZ R217, R217, R19 ;  /* 0x00000013d9d97221 */ /* 0x000fe20000010000 */
[----:B------:R-:W-:Y:S01]  /*1580*/  FFMA.FTZ R218, R4, R19, R218 ;  /* 0x0000001304da7223 */ /* 0x000fe200000100da */
[----:B------:R-:W-:Y:S02]  /*1590*/  HADD2.F32 R26, -RZ, R26.H1_H1 ;  /* 0x3000001aff1a7230 */ /* 0x000fe40000004100 */
[----:B------:R-:W-:Y:S01]  /*15a0*/  FADD.FTZ R24, -R189, R24 ;  /* 0x00000018bd187221 */ /* 0x000fe20000010100 */
[----:B------:R-:W-:-:S02]  /*15b0*/  HADD2.F32 R29, -RZ, R27.H0_H0 ;  /* 0x2000001bff1d7230 */ /* 0x000fc40000004100 */
[----:B------:R-:W-:Y:S02]  /*15c0*/  HADD2.F32 R30, -RZ, R27.H1_H1 ;  /* 0x3000001bff1e7230 */ /* 0x000fe40000004100 */
[----:B------:R-:W-:Y:S01]  /*15d0*/  FMUL.FTZ R21, R188, R21 ;  /* 0x00000015bc157220 */ /* 0x000fe20000410000 */
[--C-:B------:R-:W-:Y:S02]  /*15e0*/  HADD2.F32 R27, -RZ, R22.reuse.H0_H0 ;  /* 0x20000016ff1b7230 */ /* 0x100fe40000004100 */
[----:B------:R-:W-:Y:S01]  /*15f0*/  FADD.FTZ R217, R217, R20 ;  /* 0x00000014d9d97221 */ /* 0x000fe20000010000 */
[----:B------:R-:W-:Y:S02]  /*1600*/  HADD2.F32 R28, -RZ, R22.H1_H1 ;  /* 0x30000016ff1c7230 */ /* 0x000fe40000004100 */
[----:B------:R-:W-:Y:S01]  /*1610*/  FADD.FTZ R22, -R189, R25 ;  /* 0x00000019bd167221 */ /* 0x000fe20000010100 */
[--C-:B------:R-:W-:Y:S02]  /*1620*/  HADD2.F32 R31, -RZ, R23.reuse.H0_H0 ;  /* 0x20000017ff1f7230 */ /* 0x100fe40000004100 */
[----:B------:R-:W-:Y:S01]  /*1630*/  FFMA.FTZ R218, R18, R20, R218 ;  /* 0x0000001412da7223 */ /* 0x000fe200000100da */
[----:B------:R-:W-:-:S02]  /*1640*/  HADD2.F32 R156, -RZ, R23.H1_H1 ;  /* 0x30000017ff9c7230 */ /* 0x000fc40000004100 */
[----:B----4-:R-:W-:Y:S01]  /*1650*/  FMUL.FTZ R23, R151, R150 ;  /* 0x0000009697177220 */ /* 0x010fe20000410000 */
[C---:B------:R-:W-:Y:S01]  /*1660*/  FMUL.FTZ R24, R188.reuse, R24 ;  /* 0x00000018bc187220 */ /* 0x040fe20000410000 */
[----:B------:R-:W-:Y:S01]  /*1670*/  FADD.FTZ R148, -R189, R26 ;  /* 0x0000001abd947221 */ /* 0x000fe20000010100 */
[----:B------:R-:W-:Y:S01]  /*1680*/  FMUL.FTZ R22, R188, R22 ;  /* 0x00000016bc167220 */ /* 0x000fe20000410000 */
[----:B------:R-:W-:Y:S01]  /*1690*/  FMUL.FTZ R25, R252, R149 ;  /* 0x00000095fc197220 */ /* 0x000fe20000410000 */
[----:B------:R-:W-:Y:S01]  /*16a0*/  FADD.FTZ R217, R217, R23 ;  /* 0x00000017d9d97221 */ /* 0x000fe20000010000 */
[----:B------:R-:W-:Y:S01]  /*16b0*/  FFMA.FTZ R218, R21, R23, R218 ;  /* 0x0000001715da7223 */ /* 0x000fe200000100da */
        /* <DEDUP_REMOVED lines=8> */
[----:B------:R-:W-:Y:S01]  /*1740*/  FADD.FTZ R81, R81, R28 ;  /* 0x0000001c51517221 */ /* 0x000fe20000010000 */
[-C--:B------:R-:W-:Y:S01]  /*1750*/  FFMA.FTZ R49, R27, R28.reuse, R49 ;  /* 0x0000001c1b317223 */ /* 0x080fe20000010031 */
[----:B------:R-:W-:Y:S01]  /*1760*/  FADD.FTZ R148, -R189, R30 ;  /* 0x0000001ebd947221 */ /* 0x000fe20000010100 */
        /* <DEDUP_REMOVED lines=20> */
.L_x_1847:
[----:B------:R-:W-:Y:S05]  /*18b0*/  BSYNC B1 ;  /* 0x0000000000017941 */ /* 0x000fea0003800000 */
.L_x_1846:
        /* <DEDUP_REMOVED lines=14> */
[--C-:B--2---:R-:W-:Y:S02]  /*19a0*/  HADD2.F32 R159, -RZ, R148.reuse.H0_H0 ;  /* 0x20000094ff9f7230 */ /* 0x104fe40000004100 */
[----:B------:R-:W-:-:S03]  /*19b0*/  HADD2.F32 R158, -RZ, R148.H1_H1 ;  /* 0x30000094ff9e7230 */ /* 0x000fc60000004100 */
[C---:B------:R-:W-:Y:S01]  /*19c0*/  FADD.FTZ R163, -R189.reuse, R159 ;  /* 0x0000009fbda37221 */ /* 0x040fe20000010100 */
[--C-:B------:R-:W-:Y:S02]  /*19d0*/  HADD2.F32 R161, -RZ, R149.reuse.H0_H0 ;  /* 0x20000095ffa17230 */ /* 0x100fe40000004100 */
[C---:B------:R-:W-:Y:S01]  /*19e0*/  FADD.FTZ R159, -R189.reuse, R158 ;  /* 0x0000009ebd9f7221 */ /* 0x040fe20000010100 */
[C---:B-----5:R-:W-:Y:S01]  /*19f0*/  FMUL.FTZ R158, R188.reuse, R163 ;  /* 0x000000a3bc9e7220 */ /* 0x060fe20000410000 */
[----:B------:R-:W-:Y:S02]  /*1a00*/  HADD2.F32 R162, -RZ, R149.H1_H1 ;  /* 0x30000095ffa27230 */ /* 0x000fe40000004100 */
[----:B------:R-:W-:Y:S01]  /*1a10*/  FMUL.FTZ R159, R188, R159 ;  /* 0x0000009fbc9f7220 */ /* 0x000fe20000410000 */
[----:B------:R-:W-:Y:S01]  /*1a20*/  FADD.FTZ R163, -R189, R161 ;  /* 0x000000a1bda37221 */ /* 0x000fe20000010100 */
[--C-:B---3--:R-:W-:Y:S02]  /*1a30*/  HADD2.F32 R160, -RZ, R152.reuse.H0_H0 ;  /* 0x20000098ffa07230 */ /* 0x108fe40000004100 */
[----:B------:R-:W-:-:S03]  /*1a40*/  HADD2.F32 R152, -RZ, R152.H1_H1 ;  /* 0x30000098ff987230 */ /* 0x000fc60000004100 */
[----:B------:R-:W-:Y:S01]  /*1a50*/  FADD.FTZ R84, R84, R160 ;  /* 0x000000a054547221 */ /* 0x000fe20000010000 */
[-C--:B------:R-:W-:Y:S01]  /*1a60*/  FFMA.FTZ R52, R158, R160.reuse, R52 ;  /* 0x000000a09e347223 */ /* 0x080fe20000010034 */
[----:B------:R-:W-:Y:S01]  /*1a70*/  FMUL.FTZ R160, R247, R160 ;  /* 0x000000a0f7a07220 */ /* 0x000fe20000410000 */
[----:B------:R-:W-:Y:S01]  /*1a80*/  FADD.FTZ R85, R85, R152 ;  /* 0x0000009855557221 */ /* 0x000fe20000010000 */
[-C--:B------:R-:W-:Y:S01]  /*1a90*/  FFMA.FTZ R53, R159, R152.reuse, R53 ;  /* 0x000000989f357223 */ /* 0x080fe20000010035 */
[----:B------:R-:W-:Y:S01]  /*1aa0*/  FMUL.FTZ R161, R246, R152 ;  /* 0x00000098f6a17220 */ /* 0x000fe20000410000 */
[----:B------:R-:W-:Y:S02]  /*1ab0*/  HADD2.F32 R149, -RZ, R150.H0_H0 ;  /* 0x20000096ff957230 */ /* 0x000fe40000004100 */
[----:B------:R-:W-:Y:S01]  /*1ac0*/  FADD.FTZ R152, -R189, R162 ;  /* 0x000000a2bd987221 */ /* 0x000fe20000010100 */
[--C-:B------:R-:W-:Y:S02]  /*1ad0*/  HADD2.F32 R164, -RZ, R153.reuse.H0_H0 ;  /* 0x20000099ffa47230 */ /* 0x100fe40000004100 */
[----:B------:R-:W-:Y:S01]  /*1ae0*/  FMUL.FTZ R162, R188, R163 ;  /* 0x000000a3bca27220 */ /* 0x000fe20000410000 */
[----:B------:R-:W-:Y:S01]  /*1af0*/  FADD.FTZ R217, R217, R160 ;  /* 0x000000a0d9d97221 */ /* 0x000fe20000010000 */
[----:B------:R-:W-:Y:S01]  /*1b00*/  FFMA.FTZ R218, R158, R160, R218 ;  /* 0x000000a09eda7223 */ /* 0x000fe200000100da */
[----:B------:R-:W-:-:S02]  /*1b10*/  HADD2.F32 R153, -RZ, R153.H1_H1 ;  /* 0x30000099ff997230 */ /* 0x000fc40000004100 */
[----:B------:R-:W-:Y:S01]  /*1b20*/  FADD.FTZ R86, R86, R164 ;  /* 0x000000a456567221 */ /* 0x000fe20000010000 */
[----:B------:R-:W-:Y:S01]  /*1b30*/  FADD.FTZ R149, -R189, R149 ;  /* 0x00000095bd957221 */ /* 0x000fe20000010100 */
[-C--:B------:R-:W-:Y:S01]  /*1b40*/  FFMA.FTZ R54, R162, R164.reuse, R54 ;  /* 0x000000a4a2367223 */ /* 0x080fe20000010036 */
[----:B------:R-:W-:Y:S01]  /*1b50*/  FMUL.FTZ R164, R245, R164 ;  /* 0x000000a4f5a47220 */ /* 0x000fe20000410000 */
[----:B------:R-:W-:Y:S01]  /*1b60*/  FADD.FTZ R217, R217, R161 ;  /* 0x000000a1d9d97221 */ /* 0x000fe20000010000 */
[----:B------:R-:W-:Y:S01]  /*1b70*/  FFMA.FTZ R218, R159, R161, R218 ;  /* 0x000000a19fda7223 */ /* 0x000fe200000100da */
[----:B------:R-:W-:Y:S02]  /*1b80*/  HADD2.F32 R148, -RZ, R151.H0_H0 ;  /* 0x20000097ff947230 */ /* 0x000fe40000004100 */
[C---:B------:R-:W-:Y:S01]  /*1b90*/  FMUL.FTZ R165, R188.reuse, R149 ;  /* 0x00000095bca57220 */ /* 0x040fe20000410000 */
[----:B------:R-:W-:Y:S02]  /*1ba0*/  HADD2.F32 R167, -RZ, R154.H0_H0 ;  /* 0x2000009affa77230 */ /* 0x000fe40000004100 */
[----:B------:R-:W-:Y:S01]  /*1bb0*/  FMUL.FTZ R163, R188, R152 ;  /* 0x00000098bca37220 */ /* 0x000fe20000410000 */
[----:B------:R-:W-:-:S02]  /*1bc0*/  HADD2.F32 R150, -RZ, R150.H1_H1 ;  /* 0x30000096ff967230 */ /* 0x000fc40000004100 */
[----:B------:R-:W-:Y:S01]  /*1bd0*/  FMUL.FTZ R166, R244, R153 ;  /* 0x00000099f4a67220 */ /* 0x000fe20000410000 */
[----:B------:R-:W-:Y:S01]  /*1be0*/  FADD.FTZ R217, R217, R164 ;  /* 0x000000a4d9d97221 */ /* 0x000fe20000010000 */
[----:B------:R-:W-:Y:S01]  /*1bf0*/  FFMA.FTZ R218, R162, R164, R218 ;  /* 0x000000a4a2da7223 */ /* 0x000fe200000100da */
[----:B------:R-:W-:Y:S02]  /*1c00*/  HADD2.F32 R154, -RZ, R154.H1_H1 ;  /* 0x3000009aff9a7230 */ /* 0x000fe40000004100 */
[----:B------:R-:W-:Y:S01]  /*1c10*/  FADD.FTZ R88, R88, R167 ;  /* 0x000000a758587221 */ /* 0x000fe20000010000 */
[-C--:B------:R-:W-:Y:S01]  /*1c20*/  FFMA.FTZ R56, R165, R167.reuse, R56 ;  /* 0x000000a7a5387223 */ /* 0x080fe20000010038 */
[C---:B------:R-:W-:Y:S01]  /*1c30*/  FADD.FTZ R148, -R189.reuse, R148 ;  /* 0x00000094bd947221 */ /* 0x040fe20000010100 */
[----:B------:R-:W-:Y:S01]  /*1c40*/  FADD.FTZ R150, -R189, R150 ;  /* 0x00000096bd967221 */ /* 0x000fe20000010100 */
[----:B------:R-:W-:Y:S01]  /*1c50*/  FMUL.FTZ R167, R243, R167 ;  /* 0x000000a7f3a77220 */ /* 0x000fe20000410000 */
[----:B------:R-:W-:Y:S01]  /*1c60*/  FADD.FTZ R217, R217, R166 ;  /* 0x000000a6d9d97221 */ /* 0x000fe20000010000 */
[----:B------:R-:W-:Y:S01]  /*1c70*/  FFMA.FTZ R218, R163, R166, R218 ;  /* 0x000000a6a3da7223 */ /* 0x000fe200000100da */
[----:B------:R-:W-:-:S02]  /*1c80*/  HADD2.F32 R171, -RZ, R155.H0_H0 ;  /* 0x2000009bffab7230 */ /* 0x000fc40000004100 */
[C---:B------:R-:W-:Y:S01]  /*1c90*/  FMUL.FTZ R170, R188.reuse, R148 ;  /* 0x00000094bcaa7220 */ /* 0x040fe20000410000 */
[----:B------:R-:W-:Y:S02]  /*1ca0*/  HADD2.F32 R151, -RZ, R151.H1_H1 ;  /* 0x30000097ff977230 */ /* 0x000fe40000004100 */
[----:B------:R-:W-:Y:S01]  /*1cb0*/  FMUL.FTZ R168, R188, R150 ;  /* 0x00000096bca87220 */ /* 0x000fe20000410000 */
[-C--:B------:R-:W-:Y:S01]  /*1cc0*/  FMUL.FTZ R169, R242, R154.reuse ;  /* 0x0000009af2a97220 */ /* 0x080fe20000410000 */
[----:B------:R-:W-:Y:S01]  /*1cd0*/  FADD.FTZ R217, R217, R167 ;  /* 0x000000a7d9d97221 */ /* 0x000fe20000010000 */
[----:B------:R-:W-:Y:S01]  /*1ce0*/  FFMA.FTZ R218, R165, R167, R218 ;  /* 0x000000a7a5da7223 */ /* 0x000fe200000100da */
[----:B------:R-:W-:Y:S02]  /*1cf0*/  HADD2.F32 R155, -RZ, R155.H1_H1 ;  /* 0x3000009bff9b7230 */ /* 0x000fe40000004100 */
[----:B------:R-:W-:Y:S01]  /*1d00*/  FADD.FTZ R90, R90, R171 ;  /* 0x000000ab5a5a7221 */ /* 0x000fe20000010000 */
[-C--:B------:R-:W-:Y:S01]  /*1d10*/  FFMA.FTZ R58, R170, R171.reuse, R58 ;  /* 0x000000abaa3a7223 */ /* 0x080fe2000001003a */
        /* <DEDUP_REMOVED lines=13> */
[C---:B------:R-:W-:Y:S01]  /*1df0*/  FFMA.FTZ R59, R172.reuse, R155, R59 ;  /* 0x0000009bac3b7223 */ /* 0x040fe2000001003b */
[----:B------:R-:W-:Y:S01]  /*1e00*/  FADD.FTZ R217, R217, R173 ;  /* 0x000000add9d97221 */ /* 0x000fe20000010000 */
[----:B------:R-:W-:-:S07]  /*1e10*/  FFMA.FTZ R218, R172, R173, R218 ;  /* 0x000000adacda7223 */ /* 0x000fce00000100da */
.L_x_1849:
[----:B------:R-:W-:Y:S05]  /*1e20*/  BSYNC B1 ;  /* 0x0000000000017941 */ /* 0x000fea0003800000 */
.L_x_1848:
        /* <DEDUP_REMOVED lines=13> */
[----:B--2---:R-:W-:Y:S02]  /*1f00*/  HADD2.F32 R193, -RZ, R148.H0_H0 ;  /* 0x20000094ffc17230 */ /* 0x004fe40000004100 */
[----:B------:R-:W-:-:S03]  /*1f10*/  HADD2.F32 R176, -RZ, R149.H0_H0 ;  /* 0x20000095ffb07230 */ /* 0x000fc60000004100 */
[----:B------:R-:W-:Y:S01]  /*1f20*/  FADD.FTZ R193, -R189, R193 ;  /* 0x000000c1bdc17221 */ /* 0x000fe20000010100 */
[----:B0-----:R-:W-:-:S03]  /*1f30*/  HADD2.F32 R174, -RZ, R148.H1_H1 ;  /* 0x30000094ffae7230 */ /* 0x001fc60000004100 */
[----:B-----5:R-:W-:Y:S01]  /*1f40*/  FMUL.FTZ R193, R188, R193 ;  /* 0x000000c1bcc17220 */ /* 0x020fe20000410000 */
[C---:B------:R-:W-:Y:S01]  /*1f50*/  FADD.FTZ R176, -R189.reuse, R176 ;  /* 0x000000b0bdb07221 */ /* 0x040fe20000010100 */
[----:B------:R-:W-:Y:S01]  /*1f60*/  FADD.FTZ R174, -R189, R174 ;  /* 0x000000aebdae7221 */ /* 0x000fe20000010100 */
[--C-:B---3--:R-:W-:Y:S02]  /*1f70*/  HADD2.F32 R175, -RZ, R152.reuse.H0_H0 ;  /* 0x20000098ffaf7230 */ /* 0x108fe40000004100 */
[----:B------:R-:W-:-:S03]  /*1f80*/  HADD2.F32 R152, -RZ, R152.H1_H1 ;  /* 0x30000098ff987230 */ /* 0x000fc60000004100 */
[----:B------:R-:W-:Y:S01]  /*1f90*/  FADD.FTZ R64, R64, R175 ;  /* 0x000000af40407221 */ /* 0x000fe20000010000 */
[-C--:B------:R-:W-:Y:S01]  /*1fa0*/  FFMA.FTZ R140, R193, R175.reuse, R140 ;  /* 0x000000afc18c7223 */ /* 0x080fe2000001008c */
[----:B------:R-:W-:Y:S01]  /*1fb0*/  FMUL.FTZ R175, R239, R175 ;  /* 0x000000afefaf7220 */ /* 0x000fe20000410000 */
[----:B------:R-:W-:Y:S02]  /*1fc0*/  HADD2.F32 R180, -RZ, R150.H0_H0 ;  /* 0x20000096ffb47230 */ /* 0x000fe40000004100 */
[C---:B------:R-:W-:Y:S01]  /*1fd0*/  FMUL.FTZ R176, R188.reuse, R176 ;  /* 0x000000b0bcb07220 */ /* 0x040fe20000410000 */
[----:B------:R-:W-:Y:S02]  /*1fe0*/  HADD2.F32 R179, -RZ, R153.H0_H0 ;  /* 0x20000099ffb37230 */ /* 0x000fe40000004100 */
[----:B------:R-:W-:Y:S01]  /*1ff0*/  FMUL.FTZ R174, R188, R174 ;  /* 0x000000aebcae7220 */ /* 0x000fe20000410000 */
[----:B------:R-:W-:Y:S02]  /*2000*/  HADD2.F32 R178, -RZ, R149.H1_H1 ;  /* 0x30000095ffb27230 */ /* 0x000fe40000004100 */
[----:B------:R-:W-:Y:S01]  /*2010*/  FMUL.FTZ R177, R238, R152 ;  /* 0x00000098eeb17220 */ /* 0x000fe20000410000 */
[----:B------:R-:W-:Y:S01]  /*2020*/  FADD.FTZ R217, R217, R175 ;  /* 0x000000afd9d97221 */ /* 0x000fe20000010000 */
[----:B------:R-:W-:Y:S01]  /*2030*/  FFMA.FTZ R218, R193, R175, R218 ;  /* 0x000000afc1da7223 */ /* 0x000fe200000100da */
[----:B------:R-:W-:Y:S01]  /*2040*/  FADD.FTZ R180, -R189, R180 ;  /* 0x000000b4bdb47221 */ /* 0x000fe20000010100 */
[----:B------:R-:W-:-:S02]  /*2050*/  HADD2.F32 R153, -RZ, R153.H1_H1 ;  /* 0x30000099ff997230 */ /* 0x000fc40000004100 */
[----:B------:R-:W-:Y:S01]  /*2060*/  FADD.FTZ R66, R66, R179 ;  /* 0x000000b342427221 */ /* 0x000fe20000010000 */
[-C--:B------:R-:W-:Y:S01]  /*2070*/  FFMA.FTZ R142, R176, R179.reuse, R142 ;  /* 0x000000b3b08e7223 */ /* 0x080fe2000001008e */
[----:B------:R-:W-:Y:S01]  /*2080*/  FADD.FTZ R178, -R189, R178 ;  /* 0x000000b2bdb27221 */ /* 0x000fe20000010100 */
        /* <DEDUP_REMOVED lines=11> */
[C---:B------:R-:W-:Y:S01]  /*2140*/  FADD.FTZ R185, -R189.reuse, R185 ;  /* 0x000000b9bdb97221 */ /* 0x040fe20000010100 */
[----:B------:R-:W-:Y:S02]  /*2150*/  HADD2.F32 R154, -RZ, R154.H1_H1 ;  /* 0x3000009aff9a7230 */ /* 0x000fe40000004100 */
[----:B------:R-:W-:Y:S01]  /*2160*/  FADD.FTZ R144, R144, R182 ;  /* 0x000000b690907221 */ /* 0x000fe20000010000 */
[-C--:B------:R-:W-:Y:S01]  /*2170*/  FFMA.FTZ R92, R180, R182.reuse, R92 ;  /* 0x000000b6b45c7223 */ /* 0x080fe2000001005c */
        /* <DEDUP_REMOVED lines=8> */
[----:B------:R-:W-:Y:S01]  /*2200*/  FMUL.FTZ R184, R234, R154 ;  /* 0x0000009aeab87220 */ /* 0x000fe20000410000 */
        /* <DEDUP_REMOVED lines=23> */
.L_x_1851:
[----:B------:R-:W-:Y:S05]  /*2380*/  BSYNC B1 ;  /* 0x0000000000017941 */ /* 0x000fea0003800000 */
.L_x_1850:
        /* <DEDUP_REMOVED lines=20> */
.L_x_1887:
        /* <DEDUP_REMOVED lines=18> */
[--C-:B------:R-:W-:Y:S02]  /*25f0*/  @P6 HADD2.F32 R148, -RZ, R130.reuse.H0_H0 ;  /* 0x20000082ff946230 */ /* 0x100fe40000004100 */
[----:B------:R-:W-:-:S03]  /*2600*/  @P6 HADD2.F32 R149, -RZ, R130.H1_H1 ;  /* 0x30000082ff956230 */ /* 0x000fc60000004100 */
[----:B------:R-:W-:Y:S02]  /*2610*/  @P6 FADD.FTZ R152, R152, R148 ;  /* 0x0000009498986221 */ /* 0x000fe40000010000 */
[----:B------:R-:W-:Y:S02]  /*2620*/  @P6 FADD.FTZ R153, R153, R149 ;  /* 0x0000009599996221 */ /* 0x000fe40000010000 */
[----:B------:R-:W0:Y:S01]  /*2630*/  LDC.64 R148, c[0x0][0x220] ;  /* 0x00008800ff947b82 */ /* 0x000e220000000a00 */
[----:B------:R-:W-:Y:S02]  /*2640*/  @P0 F2FP.F16.F32.PACK_AB R150, RZ, R152 ;  /* 0x00000098ff96023e */ /* 0x000fe400000000ff */
[----:B------:R-:W-:Y:S02]  /*2650*/  @P0 F2FP.F16.F32.PACK_AB R151, RZ, R153 ;  /* 0x00000099ff97023e */ /* 0x000fe400000000ff */
[----:B------:R-:W-:-:S04]  /*2660*/  @P0 PRMT R62, R150, 0x7610, R62 ;  /* 0x00007610963e0816 */ /* 0x000fc8000000003e */
[----:B------:R-:W-:Y:S01]  /*2670*/  @P0 PRMT R62, R62, 0x5410, R151 ;  /* 0x000054103e3e0816 */ /* 0x000fe20000000097 */
[----:B0-----:R-:W-:-:S06]  /*2680*/  IMAD.WIDE.U32 R148, R3, 0x10, R148 ;  /* 0x0000001003947825 */ /* 0x001fcc00078e0094 */
[----:B------:R-:W2:Y:S01]  /*2690*/  LDG.E.128 R148, desc[UR4][R148.64] ;  /* 0x0000000494947981 */ /* 0x000ea2000c1e1d00 */
[-C--:B------:R-:W-:Y:S01]  /*26a0*/  FMUL.FTZ R153, R153, R157.reuse ;  /* 0x0000009d99997220 */ /* 0x080fe20000410000 */
[----:B------:R-:W-:Y:S01]  /*26b0*/  FMUL.FTZ R152, R152, R157 ;  /* 0x0000009d98987220 */ /* 0x000fe20000410000 */
[--C-:B--2---:R-:W-:Y:S02]  /*26c0*/  HADD2.F32 R189, -RZ, R150.reuse.H0_H0 ;  /* 0x20000096ffbd7230 */ /* 0x104fe40000004100 */
[----:B------:R-:W-:-:S03]  /*26d0*/  HADD2.F32 R150, -RZ, R150.H1_H1 ;  /* 0x30000096ff967230 */ /* 0x000fc60000004100 */
[-C--:B------:R-:W-:Y:S01]  /*26e0*/  FFMA.FTZ R100, R189, R152.reuse, R100 ;  /* 0x00000098bd647223 */ /* 0x080fe20000010064 */
[----:B------:R-:W-:Y:S01]  /*26f0*/  FMUL.FTZ R152, R227, R152 ;  /* 0x00000098e3987220 */ /* 0x000fe20000410000 */
[-C--:B------:R-:W-:Y:S01]  /*2700*/  FFMA.FTZ R101, R150, R153.reuse, R101 ;  /* 0x0000009996657223 */ /* 0x080fe20000010065 */
[----:B------:R-:W-:Y:S01]  /*2710*/  FFMA.FTZ R150, R0, R154, R155 ;  /* 0x0000009a00967223 */ /* 0x000fe2000001009b */
[----:B------:R-:W-:-:S03]  /*2720*/  FMUL.FTZ R153, R226, R153 ;  /* 0x00000099e2997220 */ /* 0x000fc60000410000 */
[----:B------:R-:W-:-:S04]  /*2730*/  FADD.FTZ R150, R6, -R150 ;  /* 0x8000009606967221 */ /* 0x000fc80000010000 */
[----:B------:R-:W-:Y:S01]  /*2740*/  FMUL.FTZ R189, R188, R150 ;  /* 0x00000096bcbd7220 */ /* 0x000fe20000410000 */
[----:B------:R-:W-:-:S05]  /*2750*/  @P6 HADD2.F32 R150, -RZ, R128.H0_H0 ;  /* 0x20000080ff966230 */ /* 0x000fca0000004100 */
[----:B------:R-:W-:-:S05]  /*2760*/  @P6 FADD.FTZ R189, R189, R150 ;  /* 0x00000096bdbd6221 */ /* 0x000fca0000010000 */
[----:B------:R-:W-:-:S04]  /*2770*/  @P0 F2FP.F16.F32.PACK_AB R150, RZ, R189 ;  /* 0x000000bdff96023e */ /* 0x000fc800000000ff */
[----:B------:R-:W-:Y:S02]  /*2780*/  @P0 PRMT R60, R150, 0x7610, R60 ;  /* 0x00007610963c0816 */ /* 0x000fe4000000003c */
[----:B------:R-:W-:Y:S01]  /*2790*/  F2FP.F16.F32.PACK_AB R150, R153, R152 ;  /* 0x000000989996723e */ /* 0x000fe200000000ff */
[----:B------:R-:W-:-:S04]  /*27a0*/  FFMA.FTZ R152, R7, R154, R155 ;  /* 0x0000009a07987223 */ /* 0x000fc8000001009b */
[----:B------:R-:W-:-:S04]  /*27b0*/  FADD.FTZ R152, R192, -R152 ;  /* 0x80000098c0987221 */ /* 0x000fc80000010000 */
[----:B------:R-:W-:Y:S01]  /*27c0*/  FMUL.FTZ R153, R188, R152 ;  /* 0x00000098bc997220 */ /* 0x000fe20000410000 */
[----:B------:R-:W-:-:S05]  /*27d0*/  @P6 HADD2.F32 R152, -RZ, R128.H1_H1 ;  /* 0x30000080ff986230 */ /* 0x000fca0000004100 */
[----:B------:R-:W-:-:S05]  /*27e0*/  @P6 FADD.FTZ R153, R153, R152 ;  /* 0x0000009899996221 */ /* 0x000fca0000010000 */
[----:B------:R-:W-:-:S04]  /*27f0*/  @P0 F2FP.F16.F32.PACK_AB R152, RZ, R153 ;  /* 0x00000099ff98023e */ /* 0x000fc800000000ff */
[----:B------:R-:W-:Y:S01]  /*2800*/  @P0 PRMT R60, R60, 0x5410, R152 ;  /* 0x000054103c3c0816 */ /* 0x000fe20000000098 */
[----:B------:R-:W-:Y:S01]  /*2810*/  FMUL.FTZ R152, R189, R157 ;  /* 0x0000009dbd987220 */ /* 0x000fe20000410000 */
[----:B------:R-:W-:-:S05]  /*2820*/  HADD2.F32 R189, -RZ, R148.H0_H0 ;  /* 0x20000094ffbd7230 */ /* 0x000fca0000004100 */
[----:B------:R-:W-:Y:S01]  /*2830*/  FFMA.FTZ R96, R189, R152, R96 ;  /* 0x00000098bd607223 */ /* 0x000fe20000010060 */
[----:B------:R-:W-:Y:S02]  /*2840*/  HADD2.F32 R189, -RZ, R148.H1_H1 ;  /* 0x30000094ffbd7230 */ /* 0x000fe40000004100 */
[----:B------:R-:W-:Y:S01]  /*2850*/  FMUL.FTZ R148, R153, R157 ;  /* 0x0000009d99947220 */ /* 0x000fe20000410000 */
[----:B------:R-:W-:Y:S01]  /*2860*/  FFMA.FTZ R153, R5, R154, R155 ;  /* 0x0000009a05997223 */ /* 0x000fe2000001009b */
[----:B------:R-:W-:Y:S02]  /*2870*/  FMUL.FTZ R152, R231, R152 ;  /* 0x00000098e7987220 */ /* 0x000fe40000410000 */
[-C--:B------:R-:W-:Y:S01]  /*2880*/  FFMA.FTZ R97, R189, R148.reuse, R97 ;  /* 0x00000094bd617223 */ /* 0x080fe20000010061 */
[----:B------:R-:W-:Y:S01]  /*2890*/  FADD.FTZ R153, R191, -R153 ;  /* 0x80000099bf997221 */ /* 0x000fe20000010000 */
[----:B------:R-:W-:-:S03]  /*28a0*/  FMUL.FTZ R148, R230, R148 ;  /* 0x00000094e6947220 */ /* 0x000fc60000410000 */
[----:B-1----:R-:W-:Y:S01]  /*28b0*/  FMUL.FTZ R217, R188, R153 ;  /* 0x00000099bcd97220 */ /* 0x002fe20000410000 */
[----:B------:R-:W-:Y:S01]  /*28c0*/  @P6 HADD2.F32 R153, -RZ, R129.H0_H0 ;  /* 0x20000081ff996230 */ /* 0x000fe20000004100 */
[----:B------:R-:W-:Y:S01]  /*28d0*/  F2FP.F16.F32.PACK_AB R148, R148, R152 ;  /* 0x000000989494723e */ /* 0x000fe200000000ff */
[----:B------:R-:W-:-:S03]  /*28e0*/  HADD2.F32 R152, -RZ, R151.H0_H0 ;  /* 0x20000097ff987230 */ /* 0x000fc60000004100 */
[----:B------:R-:W-:-:S05]  /*28f0*/  @P6 FADD.FTZ R217, R217, R153 ;  /* 0x00000099d9d96221 */ /* 0x000fca0000010000 */
[----:B------:R-:W-:Y:S01]  /*2900*/  @P0 F2FP.F16.F32.PACK_AB R153, RZ, R217 ;  /* 0x000000d9ff99023e */ /* 0x000fe200000000ff */
[----:B------:R-:W-:-:S03]  /*2910*/  FMUL.FTZ R217, R217, R157 ;  /* 0x0000009dd9d97220 */ /* 0x000fc60000410000 */
[----:B------:R-:W-:Y:S01]  /*2920*/  @P0 PRMT R61, R153, 0x7610, R61 ;  /* 0x00007610993d0816 */ /* 0x000fe2000000003d */
[----:B------:R-:W-:-:S04]  /*2930*/  FFMA.FTZ R153, R8, R154, R155 ;  /* 0x0000009a08997223 */ /* 0x000fc8000001009b */
[----:B------:R-:W-:-:S04]  /*2940*/  FADD.FTZ R153, R10, -R153 ;  /* 0x800000990a997221 */ /* 0x000fc80000010000 */
[----:B------:R-:W-:Y:S01]  /*2950*/  FMUL.FTZ R189, R188, R153 ;  /* 0x00000099bcbd7220 */ /* 0x000fe20000410000 */
[----:B------:R-:W-:-:S05]  /*2960*/  @P6 HADD2.F32 R153, -RZ, R129.H1_H1 ;  /* 0x30000081ff996230 */ /* 0x000fca0000004100 */
[----:B------:R-:W-:-:S05]  /*2970*/  @P6 FADD.FTZ R189, R189, R153 ;  /* 0x00000099bdbd6221 */ /* 0x000fca0000010000 */
[----:B------:R-:W-:Y:S01]  /*2980*/  @P0 F2FP.F16.F32.PACK_AB R153, RZ, R189 ;  /* 0x000000bdff99023e */ /* 0x000fe200000000ff */
[----:B------:R-:W-:-:S03]  /*2990*/  FMUL.FTZ R189, R189, R157 ;  /* 0x0000009dbdbd7220 */ /* 0x000fc60000410000 */
[----:B------:R-:W-:Y:S01]  /*29a0*/  @P0 PRMT R61, R61, 0x5410, R153 ;  /* 0x000054103d3d0816 */ /* 0x000fe20000000099 */
[--C-:B------:R-:W-:Y:S02]  /*29b0*/  HADD2.F32 R153, -RZ, R149.reuse.H0_H0 ;  /* 0x20000095ff997230 */ /* 0x100fe40000004100 */
[----:B------:R-:W-:-:S03]  /*29c0*/  HADD2.F32 R149, -RZ, R149.H1_H1 ;  /* 0x30000095ff957230 */ /* 0x000fc60000004100 */
[----:B------:R-:W-:Y:S01]  /*29d0*/  FFMA.FTZ R98, R153, R217, R98 ;  /* 0x000000d999627223 */ /* 0x000fe20000010062 */
[----:B------:R-:W-:Y:S01]  /*29e0*/  FFMA.FTZ R153, R14, R154, R155 ;  /* 0x0000009a0e997223 */ /* 0x000fe2000001009b */
[----:B------:R-:W-:Y:S01]  /*29f0*/  FFMA.FTZ R99, R149, R189, R99 ;  /* 0x000000bd95637223 */ /* 0x000fe20000010063 */
[----:B------:R-:W-:Y:S01]  /*2a00*/  FMUL.FTZ R149, R229, R217 ;  /* 0x000000d9e5957220 */ /* 0x000fe20000410000 */
[----:B------:R-:W-:Y:S01]  /*2a10*/  FMUL.FTZ R189, R228, R189 ;  /* 0x000000bde4bd7220 */ /* 0x000fe20000410000 */
[----:B------:R-:W-:-:S04]  /*2a20*/  FADD.FTZ R153, R15, -R153 ;  /* 0x800000990f997221 */ /* 0x000fc80000010000 */
[----:B------:R-:W-:Y:S01]  /*2a30*/  F2FP.F16.F32.PACK_AB R149, R189, R149 ;  /* 0x00000095bd95723e */ /* 0x000fe200000000ff */
[----:B------:R-:W-:Y:S01]  /*2a40*/  FMUL.FTZ R189, R188, R153 ;  /* 0x00000099bcbd7220 */ /* 0x000fe20000410000 */
[----:B------:R-:W-:-:S05]  /*2a50*/  @P6 HADD2.F32 R153, -RZ, R131.H0_H0 ;  /* 0x20000083ff996230 */ /* 0x000fca0000004100 */
[----:B------:R-:W-:-:S05]  /*2a60*/  @P6 FADD.FTZ R189, R189, R153 ;  /* 0x00000099bdbd6221 */ /* 0x000fca0000010000 */
[----:B------:R-:W-:Y:S01]  /*2a70*/  @P0 F2FP.F16.F32.PACK_AB R153, RZ, R189 ;  /* 0x000000bdff99023e */ /* 0x000fe200000000ff */
[----:B------:R-:W-:-:S03]  /*2a80*/  FMUL.FTZ R189, R189, R157 ;  /* 0x0000009dbdbd7220 */ /* 0x000fc60000410000 */
[----:B------:R-:W-:Y:S01]  /*2a90*/  @P0 PRMT R63, R153, 0x7610, R63 ;  /* 0x00007610993f0816 */ /* 0x000fe2000000003f */
[-C--:B------:R-:W-:Y:S01]  /*2aa0*/  FFMA.FTZ R102, R152, R189.reuse, R102 ;  /* 0x000000bd98667223 */ /* 0x080fe20000010066 */
[----:B------:R-:W-:Y:S01]  /*2ab0*/  FFMA.FTZ R152, R16, R154, R155 ;  /* 0x0000009a10987223 */ /* 0x000fe2000001009b */
[----:B------:R-:W-:-:S03]  /*2ac0*/  FMUL.FTZ R189, R225, R189 ;  /* 0x000000bde1bd7220 */ /* 0x000fc60000410000 */
[----:B------:R-:W-:-:S04]  /*2ad0*/  FADD.FTZ R152, R17, -R152 ;  /* 0x8000009811987221 */ /* 0x000fc80000010000 */
[----:B------:R-:W-:Y:S01]  /*2ae0*/  FMUL.FTZ R153, R188, R152 ;  /* 0x00000098bc997220 */ /* 0x000fe20000410000 */
[----:B------:R-:W-:-:S05]  /*2af0*/  @P6 HADD2.F32 R152, -RZ, R131.H1_H1 ;  /* 0x30000083ff986230 */ /* 0x000fca0000004100 */
[----:B------:R-:W-:-:S05]  /*2b00*/  @P6 FADD.FTZ R153, R153, R152 ;  /* 0x0000009899996221 */ /* 0x000fca0000010000 */
[----:B------:R-:W-:-:S04]  /*2b10*/  @P0 F2FP.F16.F32.PACK_AB R152, RZ, R153 ;  /* 0x00000099ff98023e */ /* 0x000fc800000000ff */
[----:B------:R-:W-:Y:S01]  /*2b20*/  @P0 PRMT R63, R63, 0x5410, R152 ;  /* 0x000054103f3f0816 */ /* 0x000fe20000000098 */
[----:B------:R-:W-:Y:S02]  /*2b30*/  HADD2.F32 R152, -RZ, R151.H1_H1 ;  /* 0x30000097ff987230 */ /* 0x000fe40000004100 */
[----:B------:R-:W-:-:S04]  /*2b40*/  FMUL.FTZ R151, R153, R157 ;  /* 0x0000009d99977220 */ /* 0x000fc80000410000 */
[-C--:B------:R-:W-:Y:S01]  /*2b50*/  FFMA.FTZ R103, R152, R151.reuse, R103 ;  /* 0x0000009798677223 */ /* 0x080fe20000010067 */
[----:B------:R-:W-:Y:S01]  /*2b60*/  FMUL.FTZ R151, R223, R151 ;  /* 0x00000097df977220 */ /* 0x000fe20000410000 */
[----:B------:R-:W0:Y:S04]  /*2b70*/  @P0 LDC.64 R152, c[0x0][0x308] ;  /* 0x0000c200ff980b82 */ /* 0x000e280000000a00 */
[----:B------:R-:W-:Y:S01]  /*2b80*/  F2FP.F16.F32.PACK_AB R151, R151, R189 ;  /* 0x000000bd9797723e */ /* 0x000fe200000000ff */
[----:B0-----:R-:W-:-:S05]  /*2b90*/  @P0 IMAD.WIDE.U32 R152, R3, 0x10, R152 ;  /* 0x0000001003980825 */ /* 0x001fca00078e0098 */
[----:B------:R0:W-:Y:S02]  /*2ba0*/  @P0 STG.E.128 desc[UR4][R152.64], R60 ;  /* 0x0000003c98000986 */ /* 0x0001e4000c101d04 */
[----:B0-----:R-:W0:Y:S02]  /*2bb0*/  LDC.64 R152, c[0x0][0x2f8] ;  /* 0x0000be00ff987b82 */ /* 0x001e240000000a00 */
[C---:B0-----:R-:W-:Y:S01]  /*2bc0*/  IMAD.WIDE.U32 R152, R3.reuse, 0x10, R152 ;  /* 0x0000001003987825 */ /* 0x041fe200078e0098 */
[----:B------:R-:W-:-:S04]  /*2bd0*/  IADD3 R3, R3, 0x20, RZ ;  /* 0x0000002003037810 */ /* 0x000fc80007ffe0ff */
[----:B------:R0:W-:Y:S03]  /*2be0*/  STG.E.128 desc[UR4][R152.64], R148 ;  /* 0x0000009498007986 */ /* 0x0001e6000c101d04 */
.L_x_1854:
[----:B------:R-:W-:Y:S05]  /*2bf0*/  BSYNC B1 ;  /* 0x0000000000017941 */ /* 0x000fea0003800000 */
.L_x_1853:
        /* <DEDUP_REMOVED lines=81> */
[----:B------:R-:W-:Y:S02]  /*3110*/  @P6 HADD2.F32 R189, -RZ, R135.H0_H0 ;  /* 0x20000087ffbd6230 */ /* 0x000fe40000004100 */
[----:B------:R-:W-:-:S04]  /*3120*/  FMUL.FTZ R153, R188, R153 ;  /* 0x00000099bc997220 */ /* 0x000fc80000410000 */
[----:B------:R-:W-:-:S05]  /*3130*/  @P6 FADD.FTZ R153, R153, R189 ;  /* 0x000000bd99996221 */ /* 0x000fca0000010000 */
[----:B------:R-:W-:-:S04]  /*3140*/  @P0 F2FP.F16.F32.PACK_AB R189, RZ, R153 ;  /* 0x00000099ffbd023e */ /* 0x000fc800000000ff */
[----:B------:R-:W-:Y:S01]  /*3150*/  @P0 PRMT R63, R189, 0x7610, R63 ;  /* 0x00007610bd3f0816 */ /* 0x000fe2000000003f */
[----:B------:R-:W-:-:S04]  /*3160*/  FMUL.FTZ R189, R153, R157 ;  /* 0x0000009d99bd7220 */ /* 0x000fc80000410000 */
        /* <DEDUP_REMOVED lines=12> */
[----:B------:R-:W-:Y:S01]  /*3230*/  @P0 LEA R152, P6, R3, UR14, 0x4 ;  /* 0x0000000e03980c11 */ /* 0x000fe2000f8c20ff */
[----:B------:R-:W-:-:S03]  /*3240*/  FMUL.FTZ R151, R213, R151 ;  /* 0x00000097d5977220 */ /* 0x000fc60000410000 */
[----:B------:R-:W-:Y:S02]  /*3250*/  @P0 LEA.HI.X R153, R3, UR15, RZ, 0x4, P6 ;  /* 0x0000000f03990c11 */ /* 0x000fe4000b0f24ff */
[----:B------:R-:W-:-:S03]  /*3260*/  F2FP.F16.F32.PACK_AB R151, R151, R189 ;  /* 0x000000bd9797723e */ /* 0x000fc600000000ff */
[----:B------:R0:W-:Y:S02]  /*3270*/  @P0 STG.E.128 desc[UR4][R152.64], R60 ;  /* 0x0000003c98000986 */ /* 0x0001e4000c101d04 */
[----:B0-----:R-:W-:-:S04]  /*3280*/  LEA R152, P0, R3, UR16, 0x4 ;  /* 0x0000001003987c11 */ /* 0x001fc8000f8020ff */
[C---:B------:R-:W-:Y:S02]  /*3290*/  LEA.HI.X R153, R3.reuse, UR17, RZ, 0x4, P0 ;  /* 0x0000001103997c11 */ /* 0x040fe400080f24ff */
[----:B------:R-:W-:-:S03]  /*32a0*/  IADD3 R3, R3, 0x20, RZ ;  /* 0x0000002003037810 */ /* 0x000fc60007ffe0ff */
[----:B------:R2:W-:Y:S04]  /*32b0*/  STG.E.128 desc[UR4][R152.64], R148 ;  /* 0x0000009498007986 */ /* 0x0005e8000c101d04 */
.L_x_1856:
[----:B------:R-:W-:Y:S05]  /*32c0*/  BSYNC B1 ;  /* 0x0000000000017941 */ /* 0x000fea0003800000 */
.L_x_1855:
        /* <DEDUP_REMOVED lines=108> */
.L_x_1858:
[----:B------:R-:W-:Y:S05]  /*3990*/  BSYNC B1 ;  /* 0x0000000000017941 */ /* 0x000fea0003800000 */
.L_x_1857:
        /* <DEDUP_REMOVED lines=19> */
[----:B------:R-:W-:-:S02]  /*3ad0*/  @P6 HADD2.F32 R154, -RZ, R32.H1_H1 ;  /* 0x30000020ff9a6230 */ /* 0x000fc40000004100 */
[----:B------:R-:W-:Y:S01]  /*3ae0*/  FADD.FTZ R148, R190, -R148 ;  /* 0x80000094be947221 */ /* 0x000fe20000010000 */
[C---:B------:R-:W-:Y:S01]  /*3af0*/  FMUL.FTZ R152, R188.reuse, R151 ;  /* 0x00000097bc987220 */ /* 0x040fe20000410000 */
[C---:B------:R-:W-:Y:S01]  /*3b00*/  FMUL.FTZ R155, R188.reuse, R155 ;  /* 0x0000009bbc9b7220 */ /* 0x040fe20000410000 */
[C---:B------:R-:W-:Y:S01]  /*3b10*/  FMUL.FTZ R218, R188.reuse, R218 ;  /* 0x000000dabcda7220 */ /* 0x040fe20000410000 */
[----:B------:R-:W-:Y:S01]  /*3b20*/  @P6 FADD.FTZ R153, R153, R154 ;  /* 0x0000009a99996221 */ /* 0x000fe20000010000 */
[----:B------:R-:W-:Y:S01]  /*3b30*/  FADD.FTZ R154, R179, -R150 ;  /* 0x80000096b39a7221 */ /* 0x000fe20000010000 */
[C---:B------:R-:W-:Y:S01]  /*3b40*/  FMUL.FTZ R189, R188.reuse, R189 ;  /* 0x000000bdbcbd7220 */ /* 0x040fe20000410000 */
[C---:B------:R-:W-:Y:S01]  /*3b50*/  FMUL.FTZ R217, R188.reuse, R217 ;  /* 0x000000d9bcd97220 */ /* 0x040fe20000410000 */
[----:B------:R-:W-:Y:S01]  /*3b60*/  ISETP.NE.U32.AND P0, PT, RZ, UR14, PT ;  /* 0x0000000eff007c0c */ /* 0x000fe2000bf05070 */
[C---:B------:R-:W-:Y:S01]  /*3b70*/  FMUL.FTZ R154, R188.reuse, R154 ;  /* 0x0000009abc9a7220 */ /* 0x040fe20000410000 */
[----:B------:R-:W-:Y:S01]  /*3b80*/  FMUL.FTZ R188, R188, R148 ;  /* 0x00000094bcbc7220 */ /* 0x000fe20000410000 */
[----:B------:R-:W-:Y:S01]  /*3b90*/  @P6 HADD2.F32 R151, -RZ, R32.H0_H0 ;  /* 0x20000020ff976230 */ /* 0x000fe20000004100 */
[----:B------:R-:W0:Y:S01]  /*3ba0*/  LDC.64 R148, c[0x0][0x220] ;  /* 0x00008800ff947b82 */ /* 0x000e220000000a00 */
[----:B------:R-:W-:-:S03]  /*3bb0*/  ISETP.NE.AND.EX P0, PT, RZ, UR15, PT, P0 ;  /* 0x0000000fff007c0c */ /* 0x000fc6000bf05300 */
[----:B------:R-:W-:-:S10]  /*3bc0*/  @P6 FADD.FTZ R152, R152, R151 ;  /* 0x0000009798986221 */ /* 0x000fd40000010000 */
[----:B------:R-:W-:Y:S02]  /*3bd0*/  @P0 F2FP.F16.F32.PACK_AB R150, RZ, R152 ;  /* 0x00000098ff96023e */ /* 0x000fe400000000ff */
[----:B------:R-:W-:Y:S02]  /*3be0*/  @P0 F2FP.F16.F32.PACK_AB R151, RZ, R153 ;  /* 0x00000099ff97023e */ /* 0x000fe400000000ff */
[----:B------:R-:W-:-:S04]  /*3bf0*/  @P0 PRMT R60, R150, 0x7610, R60 ;  /* 0x00007610963c0816 */ /* 0x000fc8000000003c */
[----:B------:R-:W-:Y:S01]  /*3c00*/  @P0 PRMT R60, R60, 0x5410, R151 ;  /* 0x000054103c3c0816 */ /* 0x000fe20000000097 */
[----:B0-----:R-:W-:-:S06]  /*3c10*/  IMAD.WIDE.U32 R148, R3, 0x10, R148 ;  /* 0x0000001003947825 */ /* 0x001fcc00078e0094 */
[----:B------:R-:W2:Y:S01]  /*3c20*/  LDG.E.128 R148, desc[UR4][R148.64] ;  /* 0x0000000494947981 */ /* 0x000ea2000c1e1d00 */
[----:B------:R-:W-:Y:S01]  /*3c30*/  FMUL.FTZ R224, R152, R157 ;  /* 0x0000009d98e07220 */ /* 0x000fe20000410000 */
[----:B--2---:R-:W-:-:S05]  /*3c40*/  HADD2.F32 R152, -RZ, R148.H0_H0 ;  /* 0x20000094ff987230 */ /* 0x004fca0000004100 */
[----:B------:R-:W-:Y:S01]  /*3c50*/  FFMA.FTZ R120, R152, R224, R120 ;  /* 0x000000e098787223 */ /* 0x000fe20000010078 */
[----:B------:R-:W-:Y:S02]  /*3c60*/  HADD2.F32 R152, -RZ, R148.H1_H1 ;  /* 0x30000094ff987230 */ /* 0x000fe40000004100 */
[----:B------:R-:W-:-:S04]  /*3c70*/  FMUL.FTZ R148, R153, R157 ;  /* 0x0000009d99947220 */ /* 0x000fc80000410000 */
[----:B------:R-:W-:Y:S01]  /*3c80*/  FFMA.FTZ R121, R152, R148, R121 ;  /* 0x0000009498797223 */ /* 0x000fe20000010079 */
[----:B------:R-:W-:-:S05]  /*3c90*/  @P6 HADD2.F32 R152, -RZ, R34.H0_H0 ;  /* 0x20000022ff986230 */ /* 0x000fca0000004100 */
[----:B------:R-:W-:-:S05]  /*3ca0*/  @P6 FADD.FTZ R218, R218, R152 ;  /* 0x00000098dada6221 */ /* 0x000fca0000010000 */
[----:B------:R-:W-:Y:S01]  /*3cb0*/  @P0 F2FP.F16.F32.PACK_AB R152, RZ, R218 ;  /* 0x000000daff98023e */ /* 0x000fe200000000ff */
[----:B------:R-:W-:-:S03]  /*3cc0*/  FMUL.FTZ R218, R218, R157 ;  /* 0x0000009ddada7220 */ /* 0x000fc60000410000 */
[----:B------:R-:W-:Y:S01]  /*3cd0*/  @P0 PRMT R62, R152, 0x7610, R62 ;  /* 0x00007610983e0816 */ /* 0x000fe2000000003e */
[----:B------:R-:W-:-:S05]  /*3ce0*/  @P6 HADD2.F32 R152, -RZ, R34.H1_H1 ;  /* 0x30000022ff986230 */ /* 0x000fca0000004100 */
[----:B------:R-:W-:-:S05]  /*3cf0*/  @P6 FADD.FTZ R189, R189, R152 ;  /* 0x00000098bdbd6221 */ /* 0x000fca0000010000 */
[----:B------:R-:W-:-:S04]  /*3d00*/  @P0 F2FP.F16.F32.PACK_AB R152, RZ, R189 ;  /* 0x000000bdff98023e */ /* 0x000fc800000000ff */
[----:B------:R-:W-:Y:S01]  /*3d10*/  @P0 PRMT R62, R62, 0x5410, R152 ;  /* 0x000054103e3e0816 */ /* 0x000fe20000000098 */
[--C-:B------:R-:W-:Y:S02]  /*3d20*/  HADD2.F32 R152, -RZ, R150.reuse.H0_H0 ;  /* 0x20000096ff987230 */ /* 0x100fe40000004100 */
[----:B------:R-:W-:-:S03]  /*3d30*/  HADD2.F32 R150, -RZ, R150.H1_H1 ;  /* 0x30000096ff967230 */ /* 0x000fc60000004100 */
[----:B------:R-:W-:Y:S01]  /*3d40*/  FFMA.FTZ R124, R152, R218, R124 ;  /* 0x000000da987c7223 */ /* 0x000fe2000001007c */
[----:B------:R-:W-:-:S05]  /*3d50*/  @P6 HADD2.F32 R152, -RZ, R33.H0_H0 ;  /* 0x20000021ff986230 */ /* 0x000fca0000004100 */
[----:B------:R-:W-:-:S05]  /*3d60*/  @P6 FADD.FTZ R154, R154, R152 ;  /* 0x000000989a9a6221 */ /* 0x000fca0000010000 */
[----:B------:R-:W-:-:S04]  /*3d70*/  @P0 F2FP.F16.F32.PACK_AB R152, RZ, R154 ;  /* 0x0000009aff98023e */ /* 0x000fc800000000ff */
[----:B------:R-:W-:Y:S01]  /*3d80*/  @P0 PRMT R61, R152, 0x7610, R61 ;  /* 0x00007610983d0816 */ /* 0x000fe2000000003d */
[----:B------:R-:W-:-:S05]  /*3d90*/  @P6 HADD2.F32 R152, -RZ, R33.H1_H1 ;  /* 0x30000021ff986230 */ /* 0x000fca0000004100 */
[----:B------:R-:W-:-:S05]  /*3da0*/  @P6 FADD.FTZ R155, R155, R152 ;  /* 0x000000989b9b6221 */ /* 0x000fca0000010000 */
[----:B------:R-:W-:-:S04]  /*3db0*/  @P0 F2FP.F16.F32.PACK_AB R152, RZ, R155 ;  /* 0x0000009bff98023e */ /* 0x000fc800000000ff */
[----:B------:R-:W-:Y:S01]  /*3dc0*/  @P0 PRMT R61, R61, 0x5410, R152 ;  /* 0x000054103d3d0816 */ /* 0x000fe20000000098 */
        /* <DEDUP_REMOVED lines=23> */
[----:B------:R-:W-:-:S02]  /*3f40*/  F2FP.F16.F32.PACK_AB R152, R189, R152 ;  /* 0x00000098bd98723e */ /* 0x000fc400000000ff */
[----:B------:R-:W-:Y:S01]  /*3f50*/  F2FP.F16.F32.PACK_AB R154, R153, R154 ;  /* 0x0000009a999a723e */ /* 0x000fe200000000ff */
[--C-:B------:R-:W-:Y:S02]  /*3f60*/  HADD2.F32 R153, -RZ, R149.reuse.H0_H0 ;  /* 0x20000095ff997230 */ /* 0x100fe40000004100 */
[----:B------:R-:W-:-:S03]  /*3f70*/  HADD2.F32 R149, -RZ, R149.H1_H1 ;  /* 0x30000095ff957230 */ /* 0x000fc60000004100 */
[-C--:B------:R-:W-:Y:S01]  /*3f80*/  FFMA.FTZ R122, R153, R150.reuse, R122 ;  /* 0x00000096997a7223 */ /* 0x080fe2000001007a */
[----:B------:R-:W-:Y:S01]  /*3f90*/  FMUL.FTZ R153, R202, R150 ;  /* 0x00000096ca997220 */ /* 0x000fe20000410000 */
[----:B------:R-:W-:Y:S01]  /*3fa0*/  FMUL.FTZ R150, R197, R157 ;  /* 0x0000009dc5967220 */ /* 0x000fe20000410000 */
[----:B------:R-:W-:Y:S01]  /*3fb0*/  FFMA.FTZ R123, R149, R148, R123 ;  /* 0x00000094957b7223 */ /* 0x000fe2000001007b */
[----:B------:R-:W-:Y:S02]  /*3fc0*/  HADD2.F32 R148, -RZ, R151.H1_H1 ;  /* 0x30000097ff947230 */ /* 0x000fe40000004100 */
[----:B------:R-:W-:Y:S02]  /*3fd0*/  F2FP.F16.F32.PACK_AB R153, R188, R153 ;  /* 0x00000099bc99723e */ /* 0x000fe400000000ff */
[----:B------:R-:W-:Y:S01]  /*3fe0*/  LEA R188, P0, R3, UR16, 0x4 ;  /* 0x0000001003bc7c11 */ /* 0x000fe2000f8020ff */
[----:B------:R-:W-:Y:S01]  /*3ff0*/  FFMA.FTZ R127, R148, R157, R127 ;  /* 0x0000009d947f7223 */ /* 0x000fe2000001007f */
[----:B------:R-:W-:-:S02]  /*4000*/  F2FP.F16.F32.PACK_AB R155, R150, R155 ;  /* 0x0000009b969b723e */ /* 0x000fc400000000ff */
[----:B------:R-:W-:Y:S01]  /*4010*/  LEA.HI.X R189, R3, UR17, RZ, 0x4, P0 ;  /* 0x0000001103bd7c11 */ /* 0x000fe200080f24ff */
[----:B------:R-:W-:-:S04]  /*4020*/  HADD2.F32 R3, -RZ, R151.H0_H0 ;  /* 0x20000097ff037230 */ /* 0x000fc80000004100 */
[----:B------:R4:W-:Y:S01]  /*4030*/  STG.E.128 desc[UR4][R188.64], R152 ;  /* 0x00000098bc007986 */ /* 0x0009e2000c101d04 */
[----:B------:R-:W-:-:S07]  /*4040*/  FFMA.FTZ R126, R3, R217, R126 ;  /* 0x000000d9037e7223 */ /* 0x000fce000001007e */
.L_x_1860:
[----:B------:R-:W-:Y:S05]  /*4050*/  BSYNC B1 ;  /* 0x0000000000017941 */ /* 0x000fea0003800000 */
.L_x_1859:
[----:B0-23--:R-:W0:Y:S02]  /*4060*/  LDC.64 R148, c[0x0][0x210] ;  /* 0x00008400ff947b82 */ /* 0x00de240000000a00 */
[----:B0-----:R-:W-:-:S04]  /*4070*/  LEA R2, R148, R2, 0x2 ;  /* 0x0000000294027211 */ /* 0x001fc800078e10ff */
[----:B------:R-:W-:-:S13]  /*4080*/  ISETP.GE.AND P0, PT, R2, R149, PT ;  /* 0x000000950200720c */ /* 0x000fda0003f06270 */
[----:B------:R-:W-:Y:S05]  /*4090*/  @!P0 BRA `(.L_x_1861) ;  /* 0xffffffc800c08947 */ /* 0x000fea000383ffff */
.L_x_1843:
[----:B------:R-:W-:Y:S05]  /*40a0*/  BSYNC B0 ;  /* 0x0000000000007941 */ /* 0x000fea0003800000 */
.L_x_1842:
        /* <DEDUP_REMOVED lines=16> */
[----:B------:R-:W-:Y:S04]  /*41b0*/  STS.128 [R195+0x400], R76 ;  /* 0x0004004cc3007388 */ /* 0x000fe80000000c00 */
[----:B------:R0:W-:Y:S04]  /*41c0*/  STS.128 [R195+0x410], R80 ;  /* 0x00041050c3007388 */ /* 0x0001e80000000c00 */
        /* <DEDUP_REMOVED lines=112> */
[----:B------:R-:W1:Y:S01]  /*48d0*/  LDS R79, [R0+0x3000] ;  /* 0x00300000004f7984 */ /* 0x000e620000000800 */
[----:B0-----:R-:W-:-:S04]  /*48e0*/  FADD.FTZ R6, RZ, R6 ;  /* 0x00000006ff067221 */ /* 0x001fc80000010000 */
[----:B--2---:R-:W-:Y:S01]  /*48f0*/  FADD.FTZ R6, R6, R75 ;  /* 0x0000004b06067221 */ /* 0x004fe20000010000 */
[----:B------:R-:W-:-:S03]  /*4900*/  IADD3.X R75, R60, UR19, RZ, P1, !PT ;  /* 0x000000133c4b7c10 */ /* 0x000fc60008ffe4ff */
[----:B---3--:R-:W-:Y:S01]  /*4910*/  FADD.FTZ R6, R6, R77 ;  /* 0x0000004d06067221 */ /* 0x008fe20000010000 */
[----:B------:R-:W-:Y:S02]  /*4920*/  IADD3.X R77, R60, UR7, RZ, P0, !PT ;  /* 0x000000073c4d7c10 */ /* 0x000fe400087fe4ff */
[----:B------:R-:W-:Y:S01]  /*4930*/  LOP3.LUT P0, RZ, R194, 0xffffff80, RZ, 0xc0, !PT ;  /* 0xffffff80c2ff7812 */ /* 0x000fe2000780c0ff */
[----:B-1----:R-:W-:Y:S01]  /*4940*/  FADD.FTZ R79, R6, R79 ;  /* 0x0000004f064f7221 */ /* 0x002fe20000010000 */
[----:B------:R-:W-:-:S11]  /*4950*/  IADD3.X R60, R60, UR21, RZ, P2, !PT ;  /* 0x000000153c3c7c10 */ /* 0x000fd600097fe4ff */
[----:B------:R-:W-:Y:S05]  /*4960*/  @!P0 BRA `(.L_x_1863) ;  /* 0x00000000003c8947 */ /* 0x000fea0003800000 */
[----:B------:R-:W-:Y:S02]  /*4970*/  MOV R2, R64 ;  /* 0x0000004000027202 */ /* 0x000fe40000000f00 */
        /* <DEDUP_REMOVED lines=10> */
[----:B------:R-:W-:Y:S02]  /*4a20*/  IADD3 R51, P2, R51, 0x200, RZ ;  /* 0x0000020033337810 */ /* 0x000fe40007f5e0ff */
[----:B------:R-:W-:Y:S02]  /*4a30*/  IADD3.X R77, RZ, R77, RZ, P0, !PT ;  /* 0x0000004dff4d7210 */ /* 0x000fe400007fe4ff */
[----:B------:R-:W-:Y:S02]  /*4a40*/  IADD3.X R75, RZ, R75, RZ, P1, !PT ;  /* 0x0000004bff4b7210 */ /* 0x000fe40000ffe4ff */
[----:B------:R-:W-:-:S07]  /*4a50*/  IADD3.X R60, RZ, R60, RZ, P2, !PT ;  /* 0x0000003cff3c7210 */ /* 0x000fce00017fe4ff */
.L_x_1863:
[----:B------:R-:W-:Y:S05]  /*4a60*/  BSYNC B0 ;  /* 0x0000000000007941 */ /* 0x000fea0003800000 */
.L_x_1862:
        /* <DEDUP_REMOVED lines=23> */
[----:B------:R-:W-:Y:S01]  /*4be0*/  FADD.FTZ R40, RZ, R40 ;  /* 0x00000028ff287221 */ /* 0x000fe20000010000 */
[----:B------:R-:W-:Y:S01]  /*4bf0*/  FADD.FTZ R9, R9, R16 ;  /* 0x0000001009097221 */ /* 0x000fe20000010000 */
[----:B------:R-:W-:Y:S01]  /*4c00*/  FADD.FTZ R11, R11, R18 ;  /* 0x000000120b0b7221 */ /* 0x000fe20000010000 */
[----:B------:R-:W5:Y:S01]  /*4c10*/  LDS R15, [R0+0x1200] ;  /* 0x00120000000f7984 */ /* 0x000f620000000800 */
[----:B------:R-:W-:Y:S01]  /*4c20*/  FADD.FTZ R13, R13, R20 ;  /* 0x000000140d0d7221 */ /* 0x000fe20000010000 */
[----:B------:R-:W-:Y:S01]  /*4c30*/  FADD.FTZ R34, RZ, R34 ;  /* 0x00000022ff227221 */ /* 0x000fe20000010000 */
[----:B------:R-:W-:Y:S01]  /*4c40*/  FADD.FTZ R36, RZ, R36 ;  /* 0x00000024ff247221 */ /* 0x000fe20000010000 */
[----:B------:R-:W4:Y:S01]  /*4c50*/  LDS R4, [R0+0x600] ;  /* 0x0006000000047984 */ /* 0x000f220000000800 */
[----:B------:R-:W-:Y:S01]  /*4c60*/  FADD.FTZ R38, RZ, R38 ;  /* 0x00000026ff267221 */ /* 0x000fe20000010000 */
[----:B------:R-:W-:Y:S01]  /*4c70*/  FADD.FTZ R40, R40, R49 ;  /* 0x0000003128287221 */ /* 0x000fe20000010000 */
[----:B------:R-:W-:Y:S01]  /*4c80*/  FADD.FTZ R9, R9, R22 ;  /* 0x0000001609097221 */ /* 0x000fe20000010000 */
[----:B------:R-:W4:Y:S01]  /*4c90*/  LDS R5, [R0+0x800] ;  /* 0x0008000000057984 */ /* 0x000f220000000800 */
[----:B------:R-:W-:Y:S01]  /*4ca0*/  FADD.FTZ R11, R11, R24 ;  /* 0x000000180b0b7221 */ /* 0x000fe20000010000 */
[----:B------:R-:W-:Y:S01]  /*4cb0*/  FADD.FTZ R34, R34, R43 ;  /* 0x0000002b22227221 */ /* 0x000fe20000010000 */
[----:B------:R-:W-:Y:S01]  /*4cc0*/  FADD.FTZ R36, R36, R45 ;  /* 0x0000002d24247221 */ /* 0x000fe20000010000 */
[----:B------:R-:W4:Y:S01]  /*4cd0*/  LDS R6, [R0+0xa00] ;  /* 0x000a000000067984 */ /* 0x000f220000000800 */
        /* <DEDUP_REMOVED lines=28> */
[----:B-----5:R-:W-:Y:S01]  /*4ea0*/  FADD.FTZ R2, R2, R15 ;  /* 0x0000000f02027221 */ /* 0x020fe20000010000 */
[C---:B------:R-:W-:Y:S01]  /*4eb0*/  ISETP.GE.U32.AND P1, PT, R194.reuse, 0x280, PT ;  /* 0x00000280c200780c */ /* 0x040fe20003f26070 */
[----:B------:R-:W-:Y:S01]  /*4ec0*/  FADD.FTZ R9, R9, R28 ;  /* 0x0000001c09097221 */ /* 0x000fe20000010000 */
[----:B------:R-:W5:Y:S01]  /*4ed0*/  LDS R23, [R0+0x2200] ;  /* 0x0022000000177984 */ /* 0x000f620000000800 */
[----:B----4-:R-:W-:Y:S01]  /*4ee0*/  FADD.FTZ R4, RZ, R4 ;  /* 0x00000004ff047221 */ /* 0x010fe20000010000 */
[C---:B------:R-:W-:Y:S01]  /*4ef0*/  ISETP.GE.U32.AND P2, PT, R194.reuse, 0x300, PT ;  /* 0x00000300c200780c */ /* 0x040fe20003f46070 */
[----:B------:R-:W-:Y:S01]  /*4f00*/  FADD.FTZ R11, R11, R30 ;  /* 0x0000001e0b0b7221 */ /* 0x000fe20000010000 */
[----:B------:R-:W4:Y:S01]  /*4f10*/  LDS R49, [R0+0x3e00] ;  /* 0x003e000000317984 */ /* 0x000f220000000800 */
[----:B------:R-:W-:Y:S01]  /*4f20*/  FADD.FTZ R5, RZ, R5 ;  /* 0x00000005ff057221 */ /* 0x000fe20000010000 */
[C---:B------:R-:W-:Y:S01]  /*4f30*/  ISETP.GE.U32.AND P3, PT, R194.reuse, 0x380, PT ;  /* 0x00000380c200780c */ /* 0x040fe20003f66070 */
[----:B------:R-:W-:Y:S01]  /*4f40*/  FADD.FTZ R13, R13, R32 ;  /* 0x000000200d0d7221 */ /* 0x000fe20000010000 */
[----:B------:R-:W4:Y:S01]  /*4f50*/  LDS R16, [R0+0x2400] ;  /* 0x0024000000107984 */ /* 0x000f220000000800 */
[----:B------:R-:W-:Y:S01]  /*4f60*/  FADD.FTZ R6, RZ, R6 ;  /* 0x00000006ff067221 */ /* 0x000fe20000010000 */
[----:B------:R-:W-:Y:S01]  /*4f70*/  ISETP.GE.U32.AND P4, PT, R194, 0x400, PT ;  /* 0x00000400c200780c */ /* 0x000fe20003f86070 */
[----:B------:R-:W-:Y:S01]  /*4f80*/  FADD.FTZ R67, R34, R67 ;  /* 0x0000004322437221 */ /* 0x000fe20000010000 */
        /* <DEDUP_REMOVED lines=21> */
[----:B-----5:R-:W-:-:S03]  /*50e0*/  FADD.FTZ R2, R2, R23 ;  /* 0x0000001702027221 */ /* 0x020fc60000010000 */
[----:B------:R2:W1:Y:S01]  /*50f0*/  LDS R24, [R0+0x3a00] ;  /* 0x003a000000187984 */ /* 0x0004620000000800 */
[----:B----4-:R-:W-:-:S03]  /*5100*/  FADD.FTZ R49, R8, R49 ;  /* 0x0000003108317221 */ /* 0x010fc60000010000 */
[----:B------:R2:W4:Y:S01]  /*5110*/  LDS R47, [R0+0x3c00] ;  /* 0x003c0000002f7984 */ /* 0x0005220000000800 */
[----:B------:R-:W-:Y:S01]  /*5120*/  FADD.FTZ R16, R3, R16 ;  /* 0x0000001003107221 */ /* 0x000fe20000010000 */
[----:B------:R-:W-:Y:S01]  /*5130*/  FADD.FTZ R25, R4, R25 ;  /* 0x0000001904197221 */ /* 0x000fe20000010000 */
[----:B------:R-:W-:Y:S01]  /*5140*/  FADD.FTZ R18, R5, R18 ;  /* 0x0000001205127221 */ /* 0x000fe20000010000 */
[----:B------:R-:W-:Y:S01]  /*5150*/  FADD.FTZ R27, R6, R27 ;  /* 0x0000001b061b7221 */ /* 0x000fe20000010000 */
[----:B0-----:R-:W-:Y:S01]  /*5160*/  FADD.FTZ R20, R7, R20 ;  /* 0x0000001407147221 */ /* 0x001fe20000010000 */
[----:B------:R-:W-:Y:S01]  /*5170*/  FADD.FTZ R31, R2, R31 ;  /* 0x0000001f021f7221 */ /* 0x000fe20000010000 */
[----:B--2---:R-:W-:Y:S06]  /*5180*/  @!P6 BRA `(.L_x_1865) ;  /* 0x00000000003ce947 */ /* 0x004fec0003800000 */
        /* <DEDUP_REMOVED lines=8> */
[----:B------:R-:W-:-:S03]  /*5210*/  IADD3 R64, P6, R64, 0x200, RZ ;  /* 0x0000020040407810 */ /* 0x000fc60007fde0ff */
[----:B------:R0:W-:Y:S01]  /*5220*/  STG.E desc[UR4][R6.64], R31 ;  /* 0x0000001f06007986 */ /* 0x0001e2000c101904 */
[----:B------:R-:W-:Y:S02]  /*5230*/  IADD3.X R77, RZ, R77, RZ, P6, !PT ;  /* 0x0000004dff4d7210 */ /* 0x000fe400037fe4ff */
[----:B------:R-:W-:-:S04]  /*5240*/  IADD3 R62, P6, R62, 0x200, RZ ;  /* 0x000002003e3e7810 */ /* 0x000fc80007fde0ff */
[----:B------:R-:W-:Y:S02]  /*5250*/  IADD3.X R75, RZ, R75, RZ, P6, !PT ;  /* 0x0000004bff4b7210 */ /* 0x000fe400037fe4ff */
[----:B------:R-:W-:-:S04]  /*5260*/  IADD3 R51, P6, R51, 0x200, RZ ;  /* 0x0000020033337810 */ /* 0x000fc80007fde0ff */
[----:B0-----:R-:W-:-:S09]  /*5270*/  IADD3.X R60, RZ, R60, RZ, P6, !PT ;  /* 0x0000003cff3c7210 */ /* 0x001fd200037fe4ff */
.L_x_1865:
[----:B------:R-:W-:Y:S05]  /*5280*/  BSYNC B0 ;  /* 0x0000000000007941 */ /* 0x000fea0003800000 */
.L_x_1864:
[----:B------:R-:W-:Y:S01]  /*5290*/  BSSY B0, `(.L_x_1866) ;  /* 0x0000012000007945 */ /* 0x000fe20003800000 */
[----:B-1----:R-:W-:-:S03]  /*52a0*/  FADD.FTZ R43, R16, R43 ;  /* 0x0000002b102b7221 */ /* 0x002fc60000010000 */
        /* <DEDUP_REMOVED lines=12> */
[----:B------:R-:W-:Y:S02]  /*5370*/  IADD3.X R77, RZ, R77, RZ, P6, !PT ;  /* 0x0000004dff4d7210 */ /* 0x000fe400037fe4ff */
[----:B------:R-:W-:Y:S02]  /*5380*/  IADD3 R51, P6, R51, 0x200, RZ ;  /* 0x0000020033337810 */ /* 0x000fe40007fde0ff */
[----:B------:R-:W-:Y:S02]  /*5390*/  IADD3.X R75, RZ, R75, RZ, P5, !PT ;  /* 0x0000004bff4b7210 */ /* 0x000fe40002ffe4ff */
[----:B------:R-:W-:-:S09]  /*53a0*/  IADD3.X R60, RZ, R60, RZ, P6, !PT ;  /* 0x0000003cff3c7210 */ /* 0x000fd200037fe4ff */
.L_x_1867:
[----:B------:R-:W-:Y:S05]  /*53b0*/  BSYNC B0 ;  /* 0x0000000000007941 */ /* 0x000fea0003800000 */
.L_x_1866:
[----:B------:R-:W-:Y:S01]  /*53c0*/  BSSY B0, `(.L_x_1868) ;  /* 0x0000012000007945 */ /* 0x000fe20003800000 */
[----:B------:R-:W-:-:S03]  /*53d0*/  FADD.FTZ R25, R25, R22 ;  /* 0x0000001619197221 */ /* 0x000fc60000010000 */
[----:B------:R-:W-:Y:S05]  /*53e0*/  @!P0 BRA `(.L_x_1869) ;  /* 0x00000000003c8947 */ /* 0x000fea0003800000 */
[----:B0-----:R-:W-:Y:S02]  /*53f0*/  MOV R2, R64 ;  /* 0x0000004000027202 */ /* 0x001fe40000000f00 */
        /* <DEDUP_REMOVED lines=14> */
.L_x_1869:
[----:B------:R-:W-:Y:S05]  /*54e0*/  BSYNC B0 ;  /* 0x0000000000007941 */ /* 0x000fea0003800000 */
.L_x_1868:
[----:B------:R-:W-:Y:S01]  /*54f0*/  BSSY B0, `(.L_x_1870) ;  /* 0x0000012000007945 */ /* 0x000fe20003800000 */
[----:B---3--:R-:W-:-:S03]  /*5500*/  FADD.FTZ R45, R18, R45 ;  /* 0x0000002d122d7221 */ /* 0x008fc60000010000 */
[----:B------:R-:W-:Y:S05]  /*5510*/  @!P1 BRA `(.L_x_1871) ;  /* 0x00000000003c9947 */ /* 0x000fea0003800000 */
[----:B01----:R-:W-:Y:S02]  /*5520*/  MOV R2, R64 ;  /* 0x0000004000027202 */ /* 0x003fe40000000f00 */
        /* <DEDUP_REMOVED lines=14> */
.L_x_1871:
[----:B------:R-:W-:Y:S05]  /*5610*/  BSYNC B0 ;  /* 0x0000000000007941 */ /* 0x000fea0003800000 */
.L_x_1870:
[----:B------:R-:W-:Y:S01]  /*5620*/  BSSY B0, `(.L_x_1872) ;  /* 0x0000012000007945 */ /* 0x000fe20003800000 */
[----:B------:R-:W-:-:S03]  /*5630*/  FADD.FTZ R27, R27, R24 ;  /* 0x000000181b1b7221 */ /* 0x000fc60000010000 */
        /* <DEDUP_REMOVED lines=16> */
.L_x_1873:
[----:B------:R-:W-:Y:S05]  /*5740*/  BSYNC B0 ;  /* 0x0000000000007941 */ /* 0x000fea0003800000 */
.L_x_1872:
[----:B------:R-:W-:Y:S01]  /*5750*/  BSSY B0, `(.L_x_1874) ;  /* 0x0000012000007945 */ /* 0x000fe20003800000 */
[----:B----4-:R-:W-:-:S03]  /*5760*/  FADD.FTZ R47, R20, R47 ;  /* 0x0000002f142f7221 */ /* 0x010fc60000010000 */
[----:B------:R-:W-:Y:S05]  /*5770*/  @!P3 BRA `(.L_x_1875) ;  /* 0x00000000003cb947 */ /* 0x000fea0003800000 */
[----:B0123--:R-:W-:Y:S02]  /*5780*/  MOV R2, R64 ;  /* 0x0000004000027202 */ /* 0x00ffe40000000f00 */
        /* <DEDUP_REMOVED lines=14> */
.L_x_1875:
[----:B------:R-:W-:Y:S05]  /*5870*/  BSYNC B0 ;  /* 0x0000000000007941 */ /* 0x000fea0003800000 */
.L_x_1874:
[----:B01234-:R-:W-:Y:S02]  /*5880*/  MOV R2, R64 ;  /* 0x0000004000027202 */ /* 0x01ffe40000000f00 */
        /* <DEDUP_REMOVED lines=10> */
.L_x_1852:
        /* <DEDUP_REMOVED lines=8> */
.L_x_1877:
[----:B------:R-:W-:Y:S05]  /*59b0*/  BSYNC B1 ;  /* 0x0000000000017941 */ /* 0x000fea0003800000 */
.L_x_1876:
        /* <DEDUP_REMOVED lines=8> */
.L_x_1878:
[----:B------:R-:W-:Y:S01]  /*5a40*/  HFMA2.MMA R150, -RZ, RZ, 0, 1.1920928955078125e-07 ;  /* 0x00000002ff967435 */ /* 0x000fe200000001ff */
[----:B------:R-:W-:Y:S01]  /*5a50*/  MOV R151, R217 ;  /* 0x000000d900977202 */ /* 0x000fe20000000f00 */
[----:B------:R-:W-:-:S09]  /*5a60*/  FADD.FTZ R218, R152, R218 ;  /* 0x000000da98da7221 */ /* 0x000fd20000010000 */
[----:B------:R-:W-:Y:S05]  /*5a70*/  WARPSYNC.COLLECTIVE R148, `(.L_x_1879) ;  /* 0x0000000094087348 */ /* 0x000fea0003c00000 */
[----:B------:R0:W1:Y:S02]  /*5a80*/  SHFL.BFLY P0, R152, R151, R150, R149 ;  /* 0x0c00009697987389 */ /* 0x0000640000000095 */
[----:B01----:R-:W-:Y:S01]  /*5a90*/  ENDCOLLECTIVE ;  /* 0x000000000000791b */ /* 0x003fe20003800000 */
.L_x_1879:
[----:B------:R-:W-:Y:S01]  /*5aa0*/  MOV R151, R218 ;  /* 0x000000da00977202 */ /* 0x000fe20000000f00 */
[----:B------:R-:W-:-:S07]  /*5ab0*/  FADD.FTZ R217, R217, R152 ;  /* 0x00000098d9d97221 */ /* 0x000fce0000010000 */
[----:B------:R-:W-:Y:S05]  /*5ac0*/  WARPSYNC.COLLECTIVE R148, `(.L_x_1880) ;  /* 0x0000000094087348 */ /* 0x000fea0003c00000 */
[----:B------:R0:W1:Y:S02]  /*5ad0*/  SHFL.BFLY P0, R152, R151, R150, R149 ;  /* 0x0c00009697987389 */ /* 0x0000640000000095 */
[----:B01----:R-:W-:Y:S01]  /*5ae0*/  ENDCOLLECTIVE ;  /* 0x000000000000791b */ /* 0x003fe20003800000 */
.L_x_1880:
[----:B------:R-:W-:Y:S01]  /*5af0*/  HFMA2.MMA R150, -RZ, RZ, 0, 2.384185791015625e-07 ;  /* 0x00000004ff967435 */ /* 0x000fe200000001ff */
[----:B------:R-:W-:Y:S01]  /*5b00*/  MOV R151, R217 ;  /* 0x000000d900977202 */ /* 0x000fe20000000f00 */
[----:B------:R-:W-:-:S09]  /*5b10*/  FADD.FTZ R218, R218, R152 ;  /* 0x00000098dada7221 */ /* 0x000fd20000010000 */
[----:B------:R-:W-:Y:S05]  /*5b20*/  WARPSYNC.COLLECTIVE R148, `(.L_x_1881) ;  /* 0x0000000094087348 */ /* 0x000fea0003c00000 */
[----:B------:R0:W1:Y:S02]  /*5b30*/  SHFL.BFLY P0, R152, R151, R150, R149 ;  /* 0x0c00009697987389 */ /* 0x0000640000000095 */
[----:B01----:R-:W-:Y:S01]  /*5b40*/  ENDCOLLECTIVE ;  /* 0x000000000000791b */ /* 0x003fe20003800000 */
.L_x_1881:
[----:B------:R-:W-:Y:S01]  /*5b50*/  MOV R151, R218 ;  /* 0x000000da00977202 */ /* 0x000fe20000000f00 */
[----:B------:R-:W-:-:S07]  /*5b60*/  FADD.FTZ R217, R217, R152 ;  /* 0x00000098d9d97221 */ /* 0x000fce0000010000 */
[----:B------:R-:W-:Y:S05]  /*5b70*/  WARPSYNC.COLLECTIVE R148, `(.L_x_1882) ;  /* 0x0000000094087348 */ /* 0x000fea0003c00000 */
[----:B------:R0:W1:Y:S02]  /*5b80*/  SHFL.BFLY P0, R152, R151, R150, R149 ;  /* 0x0c00009697987389 */ /* 0x0000640000000095 */
[----:B01----:R-:W-:Y:S01]  /*5b90*/  ENDCOLLECTIVE ;  /* 0x000000000000791b */ /* 0x003fe20003800000 */
.L_x_1882:
[----:B------:R-:W-:Y:S01]  /*5ba0*/  HFMA2.MMA R150, -RZ, RZ, 0, 4.76837158203125e-07 ;  /* 0x00000008ff967435 */ /* 0x000fe200000001ff */
[----:B------:R-:W-:Y:S01]  /*5bb0*/  MOV R151, R217 ;  /* 0x000000d900977202 */ /* 0x000fe20000000f00 */
[----:B------:R-:W-:-:S09]  /*5bc0*/  FADD.FTZ R218, R218, R152 ;  /* 0x00000098dada7221 */ /* 0x000fd20000010000 */
[----:B------:R-:W-:Y:S05]  /*5bd0*/  WARPSYNC.COLLECTIVE R148, `(.L_x_1883) ;  /* 0x0000000094087348 */ /* 0x000fea0003c00000 */
[----:B------:R0:W1:Y:S02]  /*5be0*/  SHFL.BFLY P0, R152, R151, R150, R149 ;  /* 0x0c00009697987389 */ /* 0x0000640000000095 */
[----:B01----:R-:W-:Y:S01]  /*5bf0*/  ENDCOLLECTIVE ;  /* 0x000000000000791b */ /* 0x003fe20003800000 */
.L_x_1883:
[----:B------:R-:W-:Y:S01]  /*5c00*/  MOV R151, R218 ;  /* 0x000000da00977202 */ /* 0x000fe20000000f00 */
[----:B------:R-:W-:-:S07]  /*5c10*/  FADD.FTZ R217, R217, R152 ;  /* 0x00000098d9d97221 */ /* 0x000fce0000010000 */
[----:B------:R-:W-:Y:S05]  /*5c20*/  WARPSYNC.COLLECTIVE R148, `(.L_x_1884) ;  /* 0x0000000094087348 */ /* 0x000fea0003c00000 */
[----:B------:R0:W1:Y:S02]  /*5c30*/  SHFL.BFLY P0, R152, R151, R150, R149 ;  /* 0x0c00009697987389 */ /* 0x0000640000000095 */
[----:B01----:R-:W-:Y:S01]  /*5c40*/  ENDCOLLECTIVE ;  /* 0x000000000000791b */ /* 0x003fe20003800000 */
.L_x_1884:
[----:B------:R-:W-:Y:S01]  /*5c50*/  HFMA2.MMA R150, -RZ, RZ, 0, 9.5367431640625e-07 ;  /* 0x00000010ff967435 */ /* 0x000fe200000001ff */
[----:B------:R-:W-:Y:S01]  /*5c60*/  MOV R151, R217 ;  /* 0x000000d900977202 */ /* 0x000fe20000000f00 */
[----:B------:R-:W-:-:S09]  /*5c70*/  FADD.FTZ R218, R218, R152 ;  /* 0x00000098dada7221 */ /* 0x000fd20000010000 */
[----:B------:R-:W-:Y:S05]  /*5c80*/  WARPSYNC.COLLECTIVE R148, `(.L_x_1885) ;  /* 0x0000000094087348 */ /* 0x000fea0003c00000 */
[----:B------:R0:W1:Y:S02]  /*5c90*/  SHFL.BFLY P0, R152, R151, R150, R149 ;  /* 0x0c00009697987389 */ /* 0x0000640000000095 */
[----:B01----:R-:W-:Y:S01]  /*5ca0*/  ENDCOLLECTIVE ;  /* 0x000000000000791b */ /* 0x003fe20003800000 */
.L_x_1885:
[----:B------:R-:W-:Y:S02]  /*5cb0*/  MOV R151, R218 ;  /* 0x000000da00977202 */ /* 0x000fe40000000f00 */
[----:B------:R-:W-:-:S07]  /*5cc0*/  MOV R153, R152 ;  /* 0x0000009800997202 */ /* 0x000fce0000000f00 */
[----:B------:R-:W-:Y:S05]  /*5cd0*/  WARPSYNC.COLLECTIVE R148, `(.L_x_1886) ;  /* 0x0000000094087348 */ /* 0x000fea0003c00000 */
[----:B------:R0:W1:Y:S02]  /*5ce0*/  SHFL.BFLY P0, R152, R151, R150, R149 ;  /* 0x0c00009697987389 */ /* 0x0000640000000095 */
[----:B01----:R-:W-:Y:S01]  /*5cf0*/  ENDCOLLECTIVE ;  /* 0x000000000000791b */ /* 0x003fe20003800000 */
.L_x_1886:
[----:B------:R-:W-:Y:S01]  /*5d00*/  MOV R148, R152 ;  /* 0x0000009800947202 */ /* 0x000fe20000000f00 */
[----:B------:R-:W-:Y:S06]  /*5d10*/  BRA `(.L_x_1887) ;  /* 0xffffffc400ec7947 */ /* 0x000fec000383ffff */
.L_x_1888:
        /* <DEDUP_REMOVED lines=14> */
.L_x_14228:


//--------------------- .text._ZN10layer_norm13ln_bwd_kernelINS_13Kernel_traitsI6__halfS2_S2_S2_fjLj1024ELj1ELj4ELj1ELj16ENS_18Kernel_traits_baseILj1024ES2_S2_S2_S2_fjLj128EEEEELb0ELb1ELb0ELb1EEEvNS_9BwdParamsE --------------------------
	.section	.text._ZN10layer_norm13ln_bwd_kernelINS_13Kernel_traitsI6__halfS2_S2_S2_fjLj1024ELj1ELj4ELj1ELj16ENS_18Kernel_traits_baseILj1024ES2_S2_S2_S2_fjLj128EEEEELb0ELb1ELb0ELb1EEEvNS_9BwdParamsE,"ax",@progbits
	.align	128
        .global         _ZN10layer_norm13ln_bwd_kernelINS_13Kernel_traitsI6__halfS2_S2_S2_fjLj1024ELj1ELj4ELj1ELj16ENS_18Kernel_traits_baseILj1024ES2_S2_S2_S2_fjLj128EEEEELb0ELb1ELb0ELb1EEEvNS_9BwdParamsE
        .type           _ZN10layer_norm13ln_bwd_kernelINS_13Kernel_traitsI6__halfS2_S2_S2_fjLj1024ELj1ELj4ELj1ELj16ENS_18Kernel_traits_baseILj1024ES2_S2_S2_S2_fjLj128EEEEELb0ELb1ELb0ELb1EEEvNS_9BwdParamsE,@function
        .size           _ZN10layer_norm13ln_bwd_kernelINS_13Kernel_traitsI6__halfS2_S2_S2_fjLj1024ELj1ELj4ELj1ELj16ENS_18Kernel_traits_baseILj1024ES2_S2_S2_S2_fjLj128EEEEELb0ELb1ELb0ELb1EEEvNS_9BwdParamsE,(.L_x_14229 - _ZN10layer_norm13ln_bwd_kernelINS_13Kernel_traitsI6__halfS2_S2_S2_fjLj1024ELj1ELj4ELj1ELj16ENS_18Kernel_traits_baseILj1024ES2_S2_S2_S2_fjLj128EEEEELb0ELb1ELb0ELb1EEEvNS_9BwdParamsE)
        .other          _ZN10layer_norm13ln_bwd_kernelINS_13Kernel_traitsI6__halfS2_S2_S2_fjLj1024ELj1ELj4ELj1ELj16ENS_18Kernel_traits_baseILj1024ES2_S2_S2_S2_fjLj128EEEEELb0ELb1ELb0ELb1EEEvNS_9BwdParamsE,@"STO_CUDA_ENTRY STV_DEFAULT"
_ZN10layer_norm13ln_bwd_kernelINS_13Kernel_traitsI6__halfS2_S2_S2_fjLj1024ELj1ELj4ELj1ELj16ENS_18Kernel_traits_baseILj1024ES2_S2_S2_S2_fjLj128EEEEELb0ELb1ELb0ELb1EEEvNS_9BwdParamsE:
.text._ZN10layer_norm13ln_bwd_kernelINS_13Kernel_traitsI6__halfS2_S2_S2_fjLj1024ELj1ELj4ELj1ELj16ENS_18Kernel_traits_baseILj1024ES2_S2_S2_S2_fjLj128EEEEELb0ELb1ELb0ELb1EEEvNS_9BwdParamsE:
        /* <DEDUP_REMOVED lines=64> */
.L_x_1889:
        /* <DEDUP_REMOVED lines=13> */
[----:B------:R-:W4:Y:S04]  /*04d0*/  LDG.E.128 R28, desc[UR4][R2.64+0x400] ;  /* 0x00040004021c7981 */ /* 0x000f28000c1e1d00 */
[----:B------:R-:W4:Y:S04]  /*04e0*/  LDG.E.128 R24, desc[UR4][R12.64+0x200] ;  /* 0x000200040c187981 */ /* 0x000f28000c1e1d00 */
        /* <DEDUP_REMOVED lines=38> */
[----:B------:R-:W-:Y:S01]  /*0750*/  CS2R R158, SRZ ;  /* 0x00000000009e7805 */ /* 0x000fe2000001ff00 */
[--C-:B--2---:R-:W-:Y:S02]  /*0760*/  HADD2.F32 R0, -RZ, R16.reuse.H0_H0 ;  /* 0x20000010ff007230 */ /* 0x104fe40000004100 */
[----:B------:R-:W-:Y:S02]  /*0770*/  HADD2.F32 R3, -RZ, R16.H1_H1 ;  /* 0x30000010ff037230 */ /* 0x000fe40000004100 */
[--C-:B------:R-:W-:Y:S01]  /*0780*/  HADD2.F32 R2, -RZ, R17.reuse.H0_H0 ;  /* 0x20000011ff027230 */ /* 0x100fe20000004100 */
[----:B------:R0:W-:Y:S04]  /*0790*/  STL [R1+0x18], R0 ;  /* 0x0000180001007387 */ /* 0x0001e80000100800 */
[----:B------:R1:W-:Y:S01]  /*07a0*/  STL [R1+0x14], R3 ;  /* 0x0000140301007387 */ /* 0x0003e20000100800 */
[----:B0-----:R-:W-:-:S03]  /*07b0*/  HADD2.F32 R0, -RZ, R17.H1_H1 ;  /* 0x30000011ff007230 */ /* 0x001fc60000004100 */
[----:B------:R0:W-:Y:S01]  /*07c0*/  STL [R1+0x10], R2 ;  /* 0x0000100201007387 */ /* 0x0001e20000100800 */
[----:B-1----:R-:W-:-:S03]  /*07d0*/  HADD2.F32 R3, -RZ, R18.H0_H0 ;  /* 0x20000012ff037230 */ /* 0x002fc60000004100 */
[----:B------:R1:W-:Y:S01]  /*07e0*/  STL [R1+0xc], R0 ;  /* 0x00000c0001007387 */ /* 0x0003e20000100800 */
[----:B---3--:R-:W-:Y:S02]  /*07f0*/  HADD2.F32 R201, -RZ, R188.H0_H0 ;  /* 0x200000bcffc97230 */ /* 0x008fe40000004100 */
[----:B0-----:R-:W-:Y:S01]  /*0800*/  HADD2.F32 R2, -RZ, R18.H1_H1 ;  /* 0x30000012ff027230 */ /* 0x001fe20000004100 */
[----:B------:R-:W-:Y:S01]  /*0810*/  STL [R1+0x8], R3 ;  /* 0x0000080301007387 */ /* 0x000fe20000100800 */
[----:B-1----:R-:W-:-:S03]  /*0820*/  HADD2.F32 R0, -RZ, R19.H0_H0 ;  /* 0x20000013ff007230 */ /* 0x002fc60000004100 */
[----:B------:R0:W-:Y:S01]  /*0830*/  STL [R1+0x4], R2 ;  /* 0x0000040201007387 */ /* 0x0001e20000100800 */
[----:B------:R-:W-:Y:S02]  /*0840*/  HADD2.F32 R199, -RZ, R188.H1_H1 ;  /* 0x300000bcffc77230 */ /* 0x000fe40000004100 */
[--C-:B-----5:R-:W-:Y:S01]  /*0850*/  HADD2.F32 R188, -RZ, R181.reuse.H0_H0 ;  /* 0x200000b5ffbc7230 */ /* 0x120fe20000004100 */
[----:B------:R1:W-:Y:S01]  /*0860*/  STL [R1], R0 ;  /* 0x0000000001007387 */ /* 0x0003e20000100800 */
[----:B------:R-:W-:Y:S02]  /*0870*/  HADD2.F32 R187, -RZ, R181.H1_H1 ;  /* 0x300000b5ffbb7230 */ /* 0x000fe40000004100 */
[--C-:B------:R-:W-:Y:S02]  /*0880*/  HADD2.F32 R186, -RZ, R182.reuse.H0_H0 ;  /* 0x200000b6ffba7230 */ /* 0x100fe40000004100 */
[----:B------:R-:W-:Y:S01]  /*0890*/  HADD2.F32 R185, -RZ, R182.H1_H1 ;  /* 0x300000b6ffb97230 */ /* 0x000fe20000004100 */
[----:B------:R-:W-:Y:S01]  /*08a0*/  CS2R R16, SRZ ;  /* 0x0000000000107805 */ /* 0x000fe2000001ff00 */
[----:B------:R-:W-:Y:S01]  /*08b0*/  HADD2.F32 R252, -RZ, R19.H1_H1 ;  /* 0x30000013fffc7230 */ /* 0x000fe20000004100 */
[----:B------:R-:W-:Y:S01]  /*08c0*/  CS2R R18, SRZ ;  /* 0x0000000000127805 */ /* 0x000fe2000001ff00 */
[--C-:B----4-:R-:W-:Y:S01]  /*08d0*/  HADD2.F32 R251, -RZ, R20.reuse.H0_H0 ;  /* 0x20000014fffb7230 */ /* 0x110fe20000004100 */
[----:B0-----:R-:W-:Y:S01]  /*08e0*/  CS2R R2, SRZ ;  /* 0x0000000000027805 */ /* 0x001fe2000001ff00 */
[----:B------:R-:W-:Y:S01]  /*08f0*/  HADD2.F32 R250, -RZ, R20.H1_H1 ;  /* 0x30000014fffa7230 */ /* 0x000fe20000004100 */
[----:B-1----:R-:W-:Y:S01]  /*0900*/  MOV R0, RZ ;  /* 0x000000ff00007202 */ /* 0x002fe20000000f00 */
[----:B------:R-:W-:-:S02]  /*0910*/  HADD2.F32 R249, -RZ, R21.H0_H0 ;  /* 0x20000015fff97230 */ /* 0x000fc40000004100 */
[----:B------:R-:W-:Y:S01]  /*0920*/  HADD2.F32 R248, -RZ, R21.H1_H1 ;  /* 0x30000015fff87230 */ /* 0x000fe20000004100 */
[----:B------:R-:W-:Y:S01]  /*0930*/  CS2R R20, SRZ ;  /* 0x0000000000147805 */ /* 0x000fe2000001ff00 */
[--C-:B------:R-:W-:Y:S02]  /*0940*/  HADD2.F32 R247, -RZ, R22.reuse.H0_H0 ;  /* 0x20000016fff77230 */ /* 0x100fe40000004100 */
        /* <DEDUP_REMOVED lines=14> */
[--C-:B------:R-:W-:Y:S02]  /*0a30*/  HADD2.F32 R197, -RZ, R189.reuse.H0_H0 ;  /* 0x200000bdffc57230 */ /* 0x100fe40000004100 */
[----:B------:R-:W-:Y:S02]  /*0a40*/  HADD2.F32 R196, -RZ, R189.H1_H1 ;  /* 0x300000bdffc47230 */ /* 0x000fe40000004100 */
[--C-:B------:R-:W-:Y:S02]  /*0a50*/  HADD2.F32 R195, -RZ, R190.reuse.H0_H0 ;  /* 0x200000beffc37230 */ /* 0x100fe40000004100 */
[----:B------:R-:W-:Y:S02]  /*0a60*/  HADD2.F32 R193, -RZ, R190.H1_H1 ;  /* 0x300000beffc17230 */ /* 0x000fe40000004100 */
[----:B------:R-:W-:-:S02]  /*0a70*/  HADD2.F32 R192, -RZ, R191.H0_H0 ;  /* 0x200000bfffc07230 */ /* 0x000fc40000004100 */
[----:B------:R-:W-:Y:S02]  /*0a80*/  HADD2.F32 R184, -RZ, R183.H0_H0 ;  /* 0x200000b7ffb87230 */ /* 0x000fe40000004100 */
        /* <DEDUP_REMOVED lines=30> */
[----:B------:R-:W-:Y:S02]  /*0c70*/  HADD2.F32 R191, -RZ, R191.H1_H1 ;  /* 0x300000bfffbf7230 */ /* 0x000fe40000004100 */
[--C-:B------:R-:W-:Y:S02]  /*0c80*/  HADD2.F32 R190, -RZ, R180.reuse.H0_H0 ;  /* 0x200000b4ffbe7230 */ /* 0x100fe40000004100 */
[----:B------:R-:W-:Y:S02]  /*0c90*/  HADD2.F32 R189, -RZ, R180.H1_H1 ;  /* 0x300000b4ffbd7230 */ /* 0x000fe40000004100 */
[----:B------:R-:W-:-:S07]  /*0ca0*/  HADD2.F32 R183, -RZ, R183.H1_H1 ;  /* 0x300000b7ffb77230 */ /* 0x000fce0000004100 */
.L_x_1892:
[----:B------:R-:W0:Y:S01]  /*0cb0*/  S2R R77, SR_TID.X ;  /* 0x00000000004d7919 */ /* 0x000e220000002100 */
[----:B------:R-:W1:Y:S01]  /*0cc0*/  @P0 LDC.64 R72, c[0x0][0x270] ;  /* 0x00009c00ff480b82 */ /* 0x000e620000000a00 */
[C---:B------:R-:W-:Y:S01]  /*0cd0*/  IMAD R74, R132.reuse, UR8, RZ ;  /* 0x00000008844a7c24 */ /* 0x040fe2000f8e02ff */
[----:B------:R-:W-:Y:S01]  /*0ce0*/  SHF.R.S32.HI R76, RZ, 0x1f, R132 ;  /* 0x0000001fff4c7819 */ /* 0x000fe20000011484 */
[----:B------:R-:W2:Y:S03]  /*0cf0*/  LDL R235, [R1+0x14] ;  /* 0x0000140001eb7983 */ /* 0x000ea60000100800 */
[----:B------:R-:W-:Y:S01]  /*0d00*/  SHF.R.S32.HI R75, RZ, 0x1f, R74 ;  /* 0x0000001fff4b7819 */ /* 0x000fe2000001144a */
[----:B------:R-:W3:Y:S01]  /*0d10*/  LDL R221, [R1+0xc] ;  /* 0x00000c0001dd7983 */ /* 0x000ee20000100800 */
[----:B------:R-:W4:Y:S02]  /*0d20*/  LDC.64 R90, c[0x0][0x238] ;  /* 0x00008e00ff5a7b82 */ /* 0x000f240000000a00 */
[----:B------:R-:W-:Y:S01]  /*0d30*/  LEA.HI R75, R75, R74, RZ, 0x3 ;  /* 0x0000004a4b4b7211 */ /* 0x000fe200078f18ff */
[----:B------:R-:W3:Y:S05]  /*0d40*/  LDL R229, [R1+0x10] ;  /* 0x0000100001e57983 */ /* 0x000eea0000100800 */
[----:B------:R-:W4:Y:S08]  /*0d50*/  LDC.64 R88, c[0x0][0x250] ;  /* 0x00009400ff587b82 */ /* 0x000f300000000a00 */
[----:B------:R-:W4:Y:S01]  /*0d60*/  LDC.64 R100, c[0x0][0x2b8] ;  /* 0x0000ae00ff647b82 */ /* 0x000f220000000a00 */
[----:B-1----:R-:W-:-:S04]  /*0d70*/  @P0 LEA R72, P1, R132, R72, 0x1 ;  /* 0x0000004884480211 */ /* 0x002fc800078208ff */
[----:B------:R-:W-:Y:S02]  /*0d80*/  @P0 LEA.HI.X R73, R132, R73, R76, 0x1, P1 ;  /* 0x0000004984490211 */ /* 0x000fe400008f0c4c */
[----:B0-----:R-:W-:Y:S01]  /*0d90*/  LOP3.LUT R208, R77, 0x1f, RZ, 0xc0, !PT ;  /* 0x0000001f4dd07812 */ /* 0x001fe200078ec0ff */
[----:B------:R-:W0:Y:S02]  /*0da0*/  LDC.64 R148, c[0x0][0x258] ;  /* 0x00009600ff947b82 */ /* 0x000e240000000a00 */
[----:B------:R4:W2:Y:S01]  /*0db0*/  @P0 LDG.E.U16 R210, desc[UR4][R72.64] ;  /* 0x0000000448d20981 */ /* 0x0008a2000c1e1500 */
[----:B------:R-:W-:-:S04]  /*0dc0*/  LEA.HI.SX32 R208, R75, R208, 0x1d ;  /* 0x000000d04bd07211 */ /* 0x000fc800078feaff */
[C---:B------:R-:W-:Y:S01]  /*0dd0*/  IADD3 R206, R208.reuse, 0x20, RZ ;  /* 0x00000020d0ce7810 */ /* 0x040fe20007ffe0ff */
[----:B------:R-:W1:Y:S01]  /*0de0*/  LDC.U8 R211, c[0x0][0x2a0] ;  /* 0x0000a800ffd37b82 */ /* 0x000e620000000000 */
[C---:B------:R-:W-:Y:S02]  /*0df0*/  IADD3 R194, R208.reuse, 0x40, RZ ;  /* 0x00000040d0c27810 */ /* 0x040fe40007ffe0ff */
[C---:B------:R-:W-:Y:S01]  /*0e00*/  IADD3 R180, R208.reuse, 0x60, RZ ;  /* 0x00000060d0b47810 */ /* 0x040fe20007ffe0ff */
[----:B----4-:R-:W-:-:S04]  /*0e10*/  IMAD.WIDE.U32 R72, R208, 0x10, R90 ;  /* 0x00000010d0487825 */ /* 0x010fc800078e005a */
[----:B------:R-:W-:-:S04]  /*0e20*/  IMAD.WIDE.U32 R80, R206, 0x10, R90 ;  /* 0x00000010ce507825 */ /* 0x000fc800078e005a */
[----:B------:R-:W-:Y:S01]  /*0e30*/  IMAD.WIDE R88, R132, 0x4, R88 ;  /* 0x0000000484587825 */ /* 0x000fe200078e0258 */
[----:B------:R-:W-:Y:S01]  /*0e40*/  ISETP.NE.U32.AND P1, PT, RZ, UR10, PT ;  /* 0x0000000aff007c0c */ /* 0x000fe2000bf25070 */
[----:B------:R-:W4:Y:S02]  /*0e50*/  LDG.E.128 R72, desc[UR4][R72.64] ;  /* 0x0000000448487981 */ /* 0x000f24000c1e1d00 */
[--C-:B------:R-:W-:Y:S02]  /*0e60*/  IMAD.WIDE.U32 R84, R194, 0x10, R90.reuse ;  /* 0x00000010c2547825 */ /* 0x100fe400078e005a */
[----:B------:R-:W3:Y:S02]  /*0e70*/  LDG.E R209, desc[UR4][R88.64] ;  /* 0x0000000458d17981 */ /* 0x000ee4000c1e1900 */
[----:B------:R-:W-:Y:S02]  /*0e80*/  IMAD.WIDE.U32 R90, R180, 0x10, R90 ;  /* 0x00000010b45a7825 */ /* 0x000fe400078e005a */
[----:B------:R-:W2:Y:S02]  /*0e90*/  LDG.E.128 R84, desc[UR4][R84.64] ;  /* 0x0000000454547981 */ /* 0x000ea4000c1e1d00 */
[----:B------:R-:W-:-:S04]  /*0ea0*/  IMAD.WIDE.U32 R96, R194, 0x10, R100 ;  /* 0x00000010c2607825 */ /* 0x000fc800078e0064 */
[----:B0-----:R-:W-:Y:S01]  /*0eb0*/  IMAD.WIDE R148, R132, 0x4, R148 ;  /* 0x0000000484947825 */ /* 0x001fe200078e0294 */
[----:B------:R-:W4:Y:S04]  /*0ec0*/  LDG.E.128 R88, desc[UR4][R90.64] ;  /* 0x000000045a587981 */ /* 0x000f28000c1e1d00 */
[----:B------:R-:W3:Y:S01]  /*0ed0*/  LDG.E.128 R96, desc[UR4][R96.64] ;  /* 0x0000000460607981 */ /* 0x000ee2000c1e1d00 */
[----:B------:R-:W-:Y:S01]  /*0ee0*/  ISETP.NE.AND.EX P1, PT, RZ, UR11, PT, P1 ;  /* 0x0000000bff007c0c */ /* 0x000fe2000bf25310 */
[C-C-:B------:R-:W-:Y:S01]  /*0ef0*/  IMAD.WIDE.U32 R76, R208.reuse, 0x10, R100.reuse ;  /* 0x00000010d04c7825 */ /* 0x140fe200078e0064 */
[----:B------:R-:W-:Y:S01]  /*0f00*/  IADD3 R198, R208, 0x60, RZ ;  /* 0x00000060d0c67810 */ /* 0x000fe20007ffe0ff */
[----:B------:R0:W3:Y:S04]  /*0f10*/  LDG.E R204, desc[UR4][R148.64] ;  /* 0x0000000494cc7981 */ /* 0x0000e8000c1e1900 */
[----:B------:R-:W3:Y:S01]  /*0f20*/  LDG.E.128 R76, desc[UR4][R76.64] ;  /* 0x000000044c4c7981 */ /* 0x000ee2000c1e1d00 */
[----:B------:R-:W-:-:S03]  /*0f30*/  IMAD.WIDE.U32 R92, R206, 0x10, R100 ;  /* 0x00000010ce5c7825 */ /* 0x000fc600078e0064 */
[----:B------:R-:W3:Y:S02]  /*0f40*/  LDG.E.128 R80, desc[UR4][R80.64] ;  /* 0x0000000450507981 */ /* 0x000ee4000c1e1d00 */
[----:B0-----:R-:W0:Y:S01]  /*0f50*/  @P1 LDC.64 R148, c[0x0][0x2c8] ;  /* 0x0000b200ff941b82 */ /* 0x001e220000000a00 */
[----:B------:R-:W-:Y:S01]  /*0f60*/  IMAD.WIDE.U32 R100, R198, 0x10, R100 ;  /* 0x00000010c6647825 */ /* 0x000fe200078e0064 */
[----:B------:R-:W3:Y:S05]  /*0f70*/  LDG.E.128 R92, desc[UR4][R92.64] ;  /* 0x000000045c5c7981 */ /* 0x000eea000c1e1d00 */
[----:B------:R-:W3:Y:S01]  /*0f80*/  LDG.E.128 R100, desc[UR4][R100.64] ;  /* 0x0000000464647981 */ /* 0x000ee2000c1e1d00 */
[----:B------:R-:W1:Y:S08]  /*0f90*/  @P1 LDC.64 R150, c[0x0][0x2c8] ;  /* 0x0000b200ff961b82 */ /* 0x000e700000000a00 */
[----:B------:R-:W3:Y:S01]  /*0fa0*/  @P1 LDC.64 R154, c[0x0][0x2c8] ;  /* 0x0000b200ff9a1b82 */ /* 0x000ee20000000a00 */
[----:B0-----:R-:W-:-:S07]  /*0fb0*/  @P1 IMAD.WIDE.U32 R148, R208, 0x10, R148 ;  /* 0x00000010d0941825 */ /* 0x001fce00078e0094 */
[----:B------:R-:W0:Y:S01]  /*0fc0*/  @P1 LDC.64 R152, c[0x0][0x2c8] ;  /* 0x0000b200ff981b82 */ /* 0x000e220000000a00 */
[----:B------:R-:W5:Y:S01]  /*0fd0*/  @P1 LDG.E.128 R52, desc[UR4][R148.64] ;  /* 0x0000000494341981 */ /* 0x000f62000c1e1d00 */
[----:B-1----:R-:W-:-:S05]  /*0fe0*/  @P1 IMAD.WIDE.U32 R150, R206, 0x10, R150 ;  /* 0x00000010ce961825 */ /* 0x002fca00078e0096 */
[----:B------:R4:W5:Y:S01]  /*0ff0*/  @P1 LDG.E.128 R56, desc[UR4][R150.64] ;  /* 0x0000000496381981 */ /* 0x000962000c1e1d00 */
[--C-:B--2---:R-:W-:Y:S02]  /*1000*/  HADD2.F32 R217, -RZ, R87.reuse.H0_H0 ;  /* 0x20000057ffd97230 */ /* 0x104fe40000004100 */
[----:B------:R-:W-:Y:S02]  /*1010*/  HADD2.F32 R219, -RZ, R87.H1_H1 ;  /* 0x30000057ffdb7230 */ /* 0x000fe40000004100 */
[--C-:B----4-:R-:W-:Y:S02]  /*1020*/  HADD2.F32 R150, -RZ, R89.reuse.H0_H0 ;  /* 0x20000059ff967230 */ /* 0x110fe40000004100 */
[----:B------:R-:W-:Y:S02]  /*1030*/  HADD2.F32 R149, -RZ, R89.H1_H1 ;  /* 0x30000059ff957230 */ /* 0x000fe40000004100 */
[--C-:B---3--:R-:W-:Y:S02]  /*1040*/  HADD2.F32 R87, -RZ, R96.reuse.H0_H0 ;  /* 0x20000060ff577230 */ /* 0x108fe40000004100 */
[----:B------:R-:W-:-:S02]  /*1050*/  HADD2.F32 R89, -RZ, R96.H1_H1 ;  /* 0x30000060ff597230 */ /* 0x000fc40000004100 */
[----:B------:R-:W2:Y:S01]  /*1060*/  LDL R96, [R1+0x18] ;  /* 0x0000180001607983 */ /* 0x000ea20000100800 */
[----:B------:R-:W-:Y:S01]  /*1070*/  @P1 IMAD.WIDE.U32 R154, R180, 0x10, R154 ;  /* 0x00000010b49a1825 */ /* 0x000fe200078e009a */
[----:B------:R-:W-:-:S03]  /*1080*/  ISETP.NE.AND P2, PT, R211, RZ, PT ;  /* 0x000000ffd300720c */ /* 0x000fc60003f45270 */
[----:B0-----:R-:W-:Y:S01]  /*1090*/  @P1 IMAD.WIDE.U32 R152, R194, 0x10, R152 ;  /* 0x00000010c2981825 */ /* 0x001fe200078e0098 */
[----:B------:R0:W5:Y:S01]  /*10a0*/  @P1 LDG.E.128 R64, desc[UR4][R154.64] ;  /* 0x000000049a401981 */ /* 0x000162000c1e1d00 */
[----:B------:R-:W-:Y:S02]  /*10b0*/  MOV R200, 0x3f800000 ;  /* 0x3f80000000c87802 */ /* 0x000fe40000000f00 */
[--C-:B------:R-:W-:Y:S01]  /*10c0*/  HADD2.F32 R234, -RZ, R74.reuse.H0_H0 ;  /* 0x2000004affea7230 */ /* 0x100fe20000004100 */
[----:B------:R1:W5:Y:S01]  /*10d0*/  @P1 LDG.E.128 R60, desc[UR4][R152.64] ;  /* 0x00000004983c1981 */ /* 0x000362000c1e1d00 */
[----:B------:R-:W-:Y:S02]  /*10e0*/  HADD2.F32 R214, -RZ, R74.H1_H1 ;  /* 0x3000004affd67230 */ /* 0x000fe40000004100 */
[----:B------:R-:W-:Y:S01]  /*10f0*/  HADD2.F32 R74, -RZ, R75.H1_H1 ;  /* 0x3000004bff4a7230 */ /* 0x000fe20000004100 */
[----:B------:R-:W-:Y:S01]  /*1100*/  FSEL R148, R209, RZ, !P2 ;  /* 0x000000ffd1947208 */ /* 0x000fe20005000000 */
[----:B------:R-:W-:-:S02]  /*1110*/  HADD2.F32 R233, -RZ, R78.H0_H0 ;  /* 0x2000004effe97230 */ /* 0x000fc40000004100 */
[----:B0-----:R-:W-:Y:S02]  /*1120*/  HADD2.F32 R155, -RZ, R75.H0_H0 ;  /* 0x2000004bff9b7230 */ /* 0x001fe40000004100 */
[--C-:B------:R-:W-:Y:S02]  /*1130*/  HADD2.F32 R154, -RZ, R73.reuse.H0_H0 ;  /* 0x20000049ff9a7230 */ /* 0x100fe40000004100 */
[----:B-1----:R-:W-:Y:S02]  /*1140*/  HADD2.F32 R153, -RZ, R73.H1_H1 ;  /* 0x30000049ff997230 */ /* 0x002fe40000004100 */
[----:B------:R-:W-:Y:S02]  /*1150*/  HADD2.F32 R75, -RZ, R78.H1_H1 ;  /* 0x3000004eff4b7230 */ /* 0x000fe40000004100 */
[----:B------:R-:W-:Y:S02]  /*1160*/  @P0 HADD2.F32 R200, -RZ, R210.H0_H0 ;  /* 0x200000d2ffc80230 */ /* 0x000fe40000004100 */
[----:B------:R-:W-:-:S02]  /*1170*/  HADD2.F32 R216, -RZ, R72.H0_H0 ;  /* 0x20000048ffd87230 */ /* 0x000fc40000004100 */
        /* <DEDUP_REMOVED lines=55> */
[----:B------:R-:W-:-:S02]  /*14f0*/  HADD2.F32 R223, -RZ, R93.H0_H0 ;  /* 0x2000005dffdf7230 */ /* 0x000fc40000004100 */
[----:B------:R-:W-:Y:S02]  /*1500*/  HADD2.F32 R225, -RZ, R93.H1_H1 ;  /* 0x3000005dffe17230 */ /* 0x000fe40000004100 */
[--C-:B------:R-:W-:Y:S02]  /*1510*/  HADD2.F32 R91, -RZ, R100.reuse.H0_H0 ;  /* 0x20000064ff5b7230 */ /* 0x100fe40000004100 */
[----:B------:R-:W-:Y:S02]  /*1520*/  HADD2.F32 R93, -RZ, R100.H1_H1 ;  /* 0x30000064ff5d7230 */ /* 0x000fe40000004100 */
[----:B------:R-:W3:Y:S01]  /*1530*/  LDL R100, [R1+0x4] ;  /* 0x0000040001647983 */ /* 0x000ee20000100800 */
        /* <DEDUP_REMOVED lines=10> */
[----:B------:R-:W4:Y:S01]  /*15e0*/  LDL R102, [R1+0x8] ;  /* 0x0000080001667983 */ /* 0x000f220000100800 */
[----:B------:R-:W-:Y:S02]  /*15f0*/  HADD2.F32 R236, -RZ, R76.H0_H0 ;  /* 0x2000004cffec7230 */ /* 0x000fe40000004100 */
[----:B------:R-:W-:-:S03]  /*1600*/  FMUL.FTZ R72, R204, R72 ;  /* 0x00000048cc487220 */ /* 0x000fc60000410000 */
[----:B------:R-:W-:Y:S01]  /*1610*/  FADD.FTZ R160, R236, R160 ;  /* 0x000000a0eca07221 */ /* 0x000fe20000010000 */
[-C--:B------:R-:W-:Y:S01]  /*1620*/  FFMA.FTZ R161, R72, R236.reuse, R161 ;  /* 0x000000ec48a17223 */ /* 0x080fe200000100a1 */
[----:B--2---:R-:W-:Y:S02]  /*1630*/  FMUL.FTZ R236, R96, R236 ;  /* 0x000000ec60ec7220 */ /* 0x004fe40000410000 */
[----:B------:R-:W2:Y:S01]  /*1640*/  LDL R96, [R1] ;  /* 0x0000000001607983 */ /* 0x000ea20000100800 */
[----:B------:R-:W-:Y:S02]  /*1650*/  HADD2.F32 R76, -RZ, R76.H1_H1 ;  /* 0x3000004cff4c7230 */ /* 0x000fe40000004100 */
[C---:B------:R-:W-:Y:S01]  /*1660*/  FMUL.FTZ R237, R204.reuse, R237 ;  /* 0x000000edcced7220 */ /* 0x040fe20000410000 */
[--C-:B------:R-:W-:Y:S02]  /*1670*/  HADD2.F32 R152, -RZ, R77.reuse.H0_H0 ;  /* 0x2000004dff987230 */ /* 0x100fe40000004100 */
[----:B------:R-:W-:Y:S01]  /*1680*/  FMUL.FTZ R153, R204, R153 ;  /* 0x00000099cc997220 */ /* 0x000fe20000410000 */
[----:B------:R-:W-:-:S02]  /*1690*/  HADD2.F32 R77, -RZ, R77.H1_H1 ;  /* 0x3000004dff4d7230 */ /* 0x000fc40000004100 */
[----:B------:R-:W-:Y:S01]  /*16a0*/  FADD.FTZ R162, R76, R162 ;  /* 0x000000a24ca27221 */ /* 0x000fe20000010000 */
[--C-:B------:R-:W-:Y:S02]  /*16b0*/  HADD2.F32 R84, -RZ, R92.reuse.H0_H0 ;  /* 0x2000005cff547230 */ /* 0x100fe40000004100 */
[-C--:B------:R-:W-:Y:S01]  /*16c0*/  FFMA.FTZ R163, R237, R76.reuse, R163 ;  /* 0x0000004ceda37223 */ /* 0x080fe200000100a3 */
[----:B------:R-:W-:Y:S01]  /*16d0*/  FMUL.FTZ R235, R235, R76 ;  /* 0x0000004cebeb7220 */ /* 0x000fe20000410000 */
[----:B------:R-:W-:Y:S02]  /*16e0*/  HADD2.F32 R92, -RZ, R92.H1_H1 ;  /* 0x3000005cff5c7230 */ /* 0x000fe40000004100 */
[C---:B------:R-:W-:Y:S01]  /*16f0*/  FMUL.FTZ R76, R204.reuse, R83 ;  /* 0x00000053cc4c7220 */ /* 0x040fe20000410000 */
[----:B------:R-:W-:Y:S01]  /*1700*/  FMUL.FTZ R79, R204, R79 ;  /* 0x0000004fcc4f7220 */ /* 0x000fe20000410000 */
[----:B------:R-:W-:Y:S01]  /*1710*/  FADD.FTZ R166, R77, R166 ;  /* 0x000000a64da67221 */ /* 0x000fe20000010000 */
[-C--:B------:R-:W-:Y:S01]  /*1720*/  FFMA.FTZ R167, R153, R77.reuse, R167 ;  /* 0x0000004d99a77223 */ /* 0x080fe200000100a7 */
[----:B------:R-:W-:Y:S01]  /*1730*/  FMUL.FTZ R77, R221, R77 ;  /* 0x0000004ddd4d7220 */ /* 0x000fe20000410000 */
[----:B------:R-:W-:Y:S01]  /*1740*/  FADD.FTZ R170, R75, R170 ;  /* 0x000000aa4baa7221 */ /* 0x000fe20000010000 */
[----:B------:R-:W-:Y:S01]  /*1750*/  FFMA.FTZ R171, R76, R75, R171 ;  /* 0x0000004b4cab7223 */ /* 0x000fe200000100ab */
[----:B------:R-:W-:Y:S01]  /*1760*/  FMUL.FTZ R154, R204, R154 ;  /* 0x0000009acc9a7220 */ /* 0x000fe20000410000 */
[----:B------:R-:W-:Y:S01]  /*1770*/  FADD.FTZ R129, R92, R129 ;  /* 0x000000815c817221 */ /* 0x000fe20000010000 */
[-C--:B------:R-:W-:Y:S01]  /*1780*/  FFMA.FTZ R130, R79, R92.reuse, R130 ;  /* 0x0000005c4f827223 */ /* 0x080fe20000010082 */
[----:B------:R-:W-:Y:S01]  /*1790*/  FMUL.FTZ R221, R250, R92 ;  /* 0x0000005cfadd7220 */ /* 0x000fe20000410000 */
[----:B------:R-:W-:Y:S01]  /*17a0*/  FFMA.FTZ R92, R72, R236, RZ ;  /* 0x000000ec485c7223 */ /* 0x000fe200000100ff */
[----:B------:R-:W-:Y:S01]  /*17b0*/  FADD.FTZ R164, R152, R164 ;  /* 0x000000a498a47221 */ /* 0x000fe20000010000 */
[-C--:B------:R-:W-:Y:S01]  /*17c0*/  FFMA.FTZ R165, R154, R152.reuse, R165 ;  /* 0x000000989aa57223 */ /* 0x080fe200000100a5 */
[----:B------:R-:W-:Y:S01]  /*17d0*/  FMUL.FTZ R152, R229, R152 ;  /* 0x00000098e5987220 */ /* 0x000fe20000410000 */
[----:B------:R-:W-:Y:S01]  /*17e0*/  FFMA.FTZ R92, R237, R235, R92 ;  /* 0x000000ebed5c7223 */ /* 0x000fe2000001005c */
[----:B------:R-:W-:-:S03]  /*17f0*/  FMUL.FTZ R234, R204, R234 ;  /* 0x000000eaccea7220 */ /* 0x000fc60000410000 */
[----:B------:R-:W-:Y:S01]  /*1800*/  FFMA.FTZ R92, R154, R152, R92 ;  /* 0x000000989a5c7223 */ /* 0x000fe2000001005c */
[----:B------:R-:W-:Y:S01]  /*1810*/  FADD.FTZ R168, R233, R168 ;  /* 0x000000a8e9a87221 */ /* 0x000fe20000010000 */
[----:B------:R-:W-:Y:S02]  /*1820*/  FFMA.FTZ R169, R234, R233, R169 ;  /* 0x000000e9eaa97223 */ /* 0x000fe400000100a9 */
[----:B------:R-:W-:Y:S01]  /*1830*/  FFMA.FTZ R92, R153, R77, R92 ;  /* 0x0000004d995c7223 */ /* 0x000fe2000001005c */
[C---:B------:R-:W-:Y:S01]  /*1840*/  FMUL.FTZ R155, R204.reuse, R155 ;  /* 0x0000009bcc9b7220 */ /* 0x040fe20000410000 */
[----:B------:R-:W-:Y:S01]  /*1850*/  FMUL.FTZ R74, R204, R74 ;  /* 0x0000004acc4a7220 */ /* 0x000fe20000410000 */
[----:B------:R-:W-:Y:S01]  /*1860*/  FADD.FTZ R172, R78, R172 ;  /* 0x000000ac4eac7221 */ /* 0x000fe20000010000 */
[----:B------:R-:W-:Y:S01]  /*1870*/  FADD.FTZ R174, R73, R174 ;  /* 0x000000ae49ae7221 */ /* 0x000fe20000010000 */
[----:B------:R-:W-:Y:S01]  /*1880*/  FFMA.FTZ R173, R155, R78, R173 ;  /* 0x0000004e9bad7223 */ /* 0x000fe200000100ad */
[-C--:B------:R-:W-:Y:S01]  /*1890*/  FFMA.FTZ R158, R74, R73.reuse, R158 ;  /* 0x000000494a9e7223 */ /* 0x080fe2000001009e */
[----:B------:R-:W-:Y:S01]  /*18a0*/  FMUL.FTZ R73, R252, R73 ;  /* 0x00000049fc497220 */ /* 0x000fe20000410000 */
[----:B------:R-:W-:Y:S01]  /*18b0*/  FADD.FTZ R131, R84, R131 ;  /* 0x0000008354837221 */ /* 0x000fe20000010000 */
[----:B------:R-:W-:Y:S01]  /*18c0*/  FMUL.FTZ R85, R204, R85 ;  /* 0x00000055cc557220 */ /* 0x000fe20000410000 */
[----:B------:R-:W-:-:S02]  /*18d0*/  HADD2.F32 R214, -RZ, R98.H0_H0 ;  /* 0x20000062ffd67230 */ /* 0x000fc40000004100 */
[----:B------:R-:W-:Y:S01]  /*18e0*/  FADD.FTZ R127, R223, R127 ;  /* 0x0000007fdf7f7221 */ /* 0x000fe20000010000 */
[----:B------:R-:W-:Y:S02]  /*18f0*/  HADD2.F32 R98, -RZ, R98.H1_H1 ;  /* 0x30000062ff627230 */ /* 0x000fe40000004100 */
[C---:B------:R-:W-:Y:S01]  /*1900*/  FMUL.FTZ R222, R204.reuse, R222 ;  /* 0x000000deccde7220 */ /* 0x040fe20000410000 */
[----:B------:R-:W-:Y:S01]  /*1910*/  FFMA.FTZ R128, R85, R223, R128 ;  /* 0x000000df55807223 */ /* 0x000fe20000010080 */
[C---:B------:R-:W-:Y:S01]  /*1920*/  FMUL.FTZ R215, R204.reuse, R215 ;  /* 0x000000d7ccd77220 */ /* 0x040fe20000410000 */
[----:B------:R-:W-:Y:S01]  /*1930*/  FMUL.FTZ R223, R249, R223 ;  /* 0x000000dff9df7220 */ /* 0x000fe20000410000 */
[--C-:B------:R-:W-:Y:S02]  /*1940*/  HADD2.F32 R227, -RZ, R94.reuse.H0_H0 ;  /* 0x2000005effe37230 */ /* 0x100fe40000004100 */
[----:B------:R-:W-:Y:S01]  /*1950*/  FADD.FTZ R125, R225, R125 ;  /* 0x0000007de17d7221 */ /* 0x000fe20000010000 */
[----:B------:R-:W-:Y:S01]  /*1960*/  FMUL.FTZ R224, R204, R224 ;  /* 0x000000e0cce07220 */ /* 0x000fe20000410000 */
[-C--:B------:R-:W-:Y:S01]  /*1970*/  FFMA.FTZ R126, R222, R225.reuse, R126 ;  /* 0x000000e1de7e7223 */ /* 0x080fe2000001007e */
[----:B------:R-:W-:Y:S01]  /*1980*/  FADD.FTZ R13, R98, R13 ;  /* 0x0000000d620d7221 */ /* 0x000fe20000010000 */
[----:B------:R-:W-:Y:S01]  /*1990*/  FFMA.FTZ R0, R215, R98, R0 ;  /* 0x00000062d7007223 */ /* 0x000fe20000010000 */
[----:B------:R-:W-:Y:S01]  /*19a0*/  FMUL.FTZ R225, R248, R225 ;  /* 0x000000e1f8e17220 */ /* 0x000fe20000410000 */
[----:B------:R-:W-:-:S02]  /*19b0*/  HADD2.F32 R94, -RZ, R94.H1_H1 ;  /* 0x3000005eff5e7230 */ /* 0x000fc40000004100 */
[----:B------:R-:W-:Y:S01]  /*19c0*/  FADD.FTZ R123, R227, R123 ;  /* 0x0000007be37b7221 */ /* 0x000fe20000010000 */
[-C--:B------:R-:W-:Y:S01]  /*19d0*/  FFMA.FTZ R124, R224, R227.reuse, R124 ;  /* 0x000000e3e07c7223 */ /* 0x080fe2000001007c */
[----:B------:R-:W-:Y:S01]  /*19e0*/  FMUL.FTZ R227, R247, R227 ;  /* 0x000000e3f7e37220 */ /* 0x000fe20000410000 */
[C---:B------:R-:W-:Y:S01]  /*19f0*/  FMUL.FTZ R228, R204.reuse, R228 ;  /* 0x000000e4cce47220 */ /* 0x040fe20000410000 */
[----:B------:R-:W-:Y:S01]  /*1a00*/  FMUL.FTZ R226, R204, R226 ;  /* 0x000000e2cce27220 */ /* 0x000fe20000410000 */
[----:B---3--:R-:W-:Y:S01]  /*1a10*/  FMUL.FTZ R75, R100, R75 ;  /* 0x0000004b644b7220 */ /* 0x008fe20000410000 */
[----:B------:R-:W-:-:S04]  /*1a20*/  FADD.FTZ R100, RZ, R236 ;  /* 0x000000ecff647221 */ /* 0x000fc80000010000 */
[----:B------:R-:W-:-:S04]  /*1a30*/  FADD.FTZ R100, R100, R235 ;  /* 0x000000eb64647221 */ /* 0x000fc80000010000 */
[----:B------:R-:W-:-:S04]  /*1a40*/  FADD.FTZ R100, R100, R152 ;  /* 0x0000009864647221 */ /* 0x000fc80000010000 */
[----:B------:R-:W-:Y:S01]  /*1a50*/  FADD.FTZ R100, R100, R77 ;  /* 0x0000004d64647221 */ /* 0x000fe20000010000 */
[----:B----4-:R-:W-:-:S04]  /*1a60*/  FMUL.FTZ R233, R102, R233 ;  /* 0x000000e966e97220 */ /* 0x010fc80000410000 */
[----:B------:R-:W-:Y:S01]  /*1a70*/  FADD.FTZ R100, R100, R233 ;  /* 0x000000e964647221 */ /* 0x000fe20000010000 */
[----:B------:R-:W-:-:S03]  /*1a80*/  FFMA.FTZ R92, R234, R233, R92 ;  /* 0x000000e9ea5c7223 */ /* 0x000fc6000001005c */
[----:B------:R-:W-:Y:S01]  /*1a90*/  FADD.FTZ R100, R100, R75 ;  /* 0x0000004b64647221 */ /* 0x000fe20000010000 */
[----:B------:R-:W-:Y:S01]  /*1aa0*/  FFMA.FTZ R92, R76, R75, R92 ;  /* 0x0000004b4c5c7223 */ /* 0x000fe2000001005c */
[----:B------:R-:W-:Y:S01]  /*1ab0*/  FMUL.FTZ R229, R246, R94 ;  /* 0x0000005ef6e57220 */ /* 0x000fe20000410000 */
[----:B------:R-:W-:Y:S01]  /*1ac0*/  FADD.FTZ R119, R231, R119 ;  /* 0x00000077e7777221 */ /* 0x000fe20000010000 */
[----:B------:R-:W-:Y:S01]  /*1ad0*/  FMUL.FTZ R230, R204, R230 ;  /* 0x000000e6cce67220 */ /* 0x000fe20000410000 */
[-C--:B------:R-:W-:Y:S01]  /*1ae0*/  FFMA.FTZ R120, R228, R231.reuse, R120 ;  /* 0x000000e7e4787223 */ /* 0x080fe20000010078 */
[----:B------:R-:W-:Y:S01]  /*1af0*/  FMUL.FTZ R231, R245, R231 ;  /* 0x000000e7f5e77220 */ /* 0x000fe20000410000 */
[----:B------:R-:W-:Y:S01]  /*1b00*/  FADD.FTZ R117, R232, R117 ;  /* 0x00000075e8757221 */ /* 0x000fe20000010000 */
[----:B------:R-:W-:Y:S01]  /*1b10*/  FMUL.FTZ R86, R204, R86 ;  /* 0x00000056cc567220 */ /* 0x000fe20000410000 */
[-C--:B------:R-:W-:Y:S01]  /*1b20*/  FFMA.FTZ R118, R230, R232.reuse, R118 ;  /* 0x000000e8e6767223 */ /* 0x080fe20000010076 */
[----:B------:R-:W-:Y:S01]  /*1b30*/  FMUL.FTZ R232, R244, R232 ;  /* 0x000000e8f4e87220 */ /* 0x000fe20000410000 */
[----:B------:R-:W-:Y:S01]  /*1b40*/  FADD.FTZ R115, R87, R115 ;  /* 0x0000007357737221 */ /* 0x000fe20000010000 */
[-C--:B------:R-:W-:Y:S01]  /*1b50*/  FFMA.FTZ R116, R86, R87.reuse, R116 ;  /* 0x0000005756747223 */ /* 0x080fe20000010074 */
[C---:B------:R-:W-:Y:S01]  /*1b60*/  FMUL.FTZ R88, R204.reuse, R88 ;  /* 0x00000058cc587220 */ /* 0x040fe20000410000 */
[----:B------:R-:W-:Y:S01]  /*1b70*/  FMUL.FTZ R87, R243, R87 ;  /* 0x00000057f3577220 */ /* 0x000fe20000410000 */
[----:B------:R-:W-:Y:S01]  /*1b80*/  FADD.FTZ R113, R89, R113 ;  /* 0x0000007159717221 */ /* 0x000fe20000010000 */
[----:B------:R-:W-:Y:S01]  /*1b90*/  FMUL.FTZ R209, R204, R209 ;  /* 0x000000d1ccd17220 */ /* 0x000fe20000410000 */
[-C--:B------:R-:W-:Y:S01]  /*1ba0*/  FFMA.FTZ R114, R88, R89.reuse, R114 ;  /* 0x0000005958727223 */ /* 0x080fe20000010072 */
[----:B------:R-:W-:Y:S01]  /*1bb0*/  FMUL.FTZ R89, R242, R89 ;  /* 0x00000059f2597220 */ /* 0x000fe20000410000 */
[----:B------:R-:W-:Y:S01]  /*1bc0*/  FADD.FTZ R111, R210, R111 ;  /* 0x0000006fd26f7221 */ /* 0x000fe20000010000 */
[-C--:B------:R-:W-:Y:S01]  /*1bd0*/  FFMA.FTZ R112, R209, R210.reuse, R112 ;  /* 0x000000d2d1707223 */ /* 0x080fe20000010070 */
[----:B------:R-:W-:Y:S01]  /*1be0*/  FMUL.FTZ R211, R204, R211 ;  /* 0x000000d3ccd37220 */ /* 0x000fe20000410000 */
        /* <DEDUP_REMOVED lines=10> */
[----:B------:R-:W-:-:S02]  /*1c90*/  FMUL.FTZ R219, R204, R219 ;  /* 0x000000dbccdb7220 */ /* 0x000fc40000410000 */
[-C--:B------:R-:W-:Y:S01]  /*1ca0*/  FFMA.FTZ R4, R217, R218.reuse, R4 ;  /* 0x000000dad9047223 */ /* 0x080fe20000010004 */
[----:B------:R-:W-:Y:S01]  /*1cb0*/  FMUL.FTZ R218, R203, R218 ;  /* 0x000000dacbda7220 */ /* 0x000fe20000410000 */
[----:B------:R-:W-:Y:S01]  /*1cc0*/  FADD.FTZ R15, R220, R15 ;  /* 0x0000000fdc0f7221 */ /* 0x000fe20000010000 */
[----:B------:R-:W-:Y:S01]  /*1cd0*/  FFMA.FTZ R3, R219, R220, R3 ;  /* 0x000000dcdb037223 */ /* 0x000fe20000010003 */
[----:B------:R-:W-:Y:S01]  /*1ce0*/  FMUL.FTZ R90, R204, R90 ;  /* 0x0000005acc5a7220 */ /* 0x000fe20000410000 */
[----:B------:R-:W-:Y:S01]  /*1cf0*/  FMUL.FTZ R220, R202, R220 ;  /* 0x000000dccadc7220 */ /* 0x000fe20000410000 */
[----:B------:R-:W-:Y:S02]  /*1d00*/  FADD.FTZ R18, R91, R18 ;  /* 0x000000125b127221 */ /* 0x000fe40000010000 */
[-C--:B------:R-:W-:Y:S01]  /*1d10*/  FFMA.FTZ R6, R90, R91.reuse, R6 ;  /* 0x0000005b5a067223 */ /* 0x080fe20000010006 */
[----:B------:R-:W-:Y:S01]  /*1d20*/  FMUL.FTZ R91, R201, R91 ;  /* 0x0000005bc95b7220 */ /* 0x000fe20000410000 */
[----:B------:R-:W-:Y:S01]  /*1d30*/  FADD.FTZ R121, R94, R121 ;  /* 0x000000795e797221 */ /* 0x000fe20000010000 */
[----:B------:R-:W-:Y:S01]  /*1d40*/  FFMA.FTZ R122, R226, R94, R122 ;  /* 0x0000005ee27a7223 */ /* 0x000fe2000001007a */
[----:B------:R-:W-:Y:S01]  /*1d50*/  FADD.FTZ R17, R93, R17 ;  /* 0x000000115d117221 */ /* 0x000fe20000010000 */
[----:B------:R-:W-:Y:S01]  /*1d60*/  FMUL.FTZ R94, R204, R150 ;  /* 0x00000096cc5e7220 */ /* 0x000fe20000410000 */
[----:B------:R-:W-:-:S03]  /*1d70*/  FADD.FTZ R20, R95, R20 ;  /* 0x000000145f147221 */ /* 0x000fc60000010000 */
[-C--:B------:R-:W-:Y:S01]  /*1d80*/  FFMA.FTZ R8, R94, R95.reuse, R8 ;  /* 0x0000005f5e087223 */ /* 0x080fe20000010008 */
[----:B------:R-:W-:Y:S01]  /*1d90*/  FMUL.FTZ R95, R197, R95 ;  /* 0x0000005fc55f7220 */ /* 0x000fe20000410000 */
[----:B------:R-:W-:Y:S01]  /*1da0*/  FADD.FTZ R19, R97, R19 ;  /* 0x0000001361137221 */ /* 0x000fe20000010000 */
[----:B------:R-:W-:Y:S01]  /*1db0*/  FADD.FTZ R22, R99, R22 ;  /* 0x0000001663167221 */ /* 0x000fe20000010000 */
[--C-:B------:R-:W-:Y:S02]  /*1dc0*/  HADD2.F32 R239, -RZ, R103.reuse.H0_H0 ;  /* 0x20000067ffef7230 */ /* 0x100fe40000004100 */
[----:B------:R-:W-:Y:S01]  /*1dd0*/  FADD.FTZ R21, R101, R21 ;  /* 0x0000001565157221 */ /* 0x000fe20000010000 */
[----:B------:R-:W-:Y:S02]  /*1de0*/  HADD2.F32 R151, -RZ, R103.H1_H1 ;  /* 0x30000067ff977230 */ /* 0x000fe40000004100 */
[----:B------:R-:W-:Y:S01]  /*1df0*/  FMUL.FTZ R103, R192, R239 ;  /* 0x000000efc0677220 */ /* 0x000fe20000410000 */
[----:B--2---:R-:W-:Y:S01]  /*1e00*/  FMUL.FTZ R83, R96, R78 ;  /* 0x0000004e60537220 */ /* 0x004fe20000410000 */
        /* <DEDUP_REMOVED lines=40> */
[----:B------:R-:W-:Y:S01]  /*2090*/  FFMA.FTZ R102, R219, R220, R102 ;  /* 0x000000dcdb667223 */ /* 0x000fe20000010066 */
[-C--:B------:R-:W-:Y:S01]  /*20a0*/  FFMA.FTZ R5, R92, R93.reuse, R5 ;  /* 0x0000005d5c057223 */ /* 0x080fe20000010005 */
[----:B------:R-:W-:Y:S01]  /*20b0*/  FMUL.FTZ R98, R204, R82 ;  /* 0x00000052cc627220 */ /* 0x000fe20000410000 */
[----:B------:R-:W-:Y:S01]  /*20c0*/  FMUL.FTZ R93, R199, R93 ;  /* 0x0000005dc75d7220 */ /* 0x000fe20000410000 */
[----:B------:R-:W-:Y:S01]  /*20d0*/  FADD.FTZ R82, R100, R91 ;  /* 0x0000005b64527221 */ /* 0x000fe20000010000 */
[----:B------:R-:W-:Y:S01]  /*20e0*/  FFMA.FTZ R102, R90, R91, R102 ;  /* 0x0000005b5a667223 */ /* 0x000fe20000010066 */
[----:B------:R-:W-:-:S02]  /*20f0*/  FMUL.FTZ R96, R204, R149 ;  /* 0x00000095cc607220 */ /* 0x000fc40000410000 */
[----:B------:R-:W-:Y:S01]  /*2100*/  FADD.FTZ R82, R82, R93 ;  /* 0x0000005d52527221 */ /* 0x000fe20000010000 */
[----:B------:R-:W-:Y:S01]  /*2110*/  FFMA.FTZ R102, R92, R93, R102 ;  /* 0x0000005d5c667223 */ /* 0x000fe20000010066 */
[----:B------:R-:W-:Y:S01]  /*2120*/  FFMA.FTZ R7, R96, R97, R7 ;  /* 0x0000006160077223 */ /* 0x000fe20000010007 */
[----:B------:R-:W-:Y:S01]  /*2130*/  FMUL.FTZ R100, R204, R81 ;  /* 0x00000051cc647220 */ /* 0x000fe20000410000 */
[----:B------:R-:W-:Y:S01]  /*2140*/  FMUL.FTZ R97, R196, R97 ;  /* 0x00000061c4617220 */ /* 0x000fe20000410000 */
[----:B------:R-:W-:Y:S01]  /*2150*/  FADD.FTZ R82, R82, R95 ;  /* 0x0000005f52527221 */ /* 0x000fe20000010000 */
[----:B------:R-:W-:Y:S01]  /*2160*/  FFMA.FTZ R81, R94, R95, R102 ;  /* 0x0000005f5e517223 */ /* 0x000fe20000010066 */
[-C--:B------:R-:W-:Y:S01]  /*2170*/  FFMA.FTZ R10, R98, R99.reuse, R10 ;  /* 0x00000063620a7223 */ /* 0x080fe2000001000a */
[----:B------:R-:W-:Y:S01]  /*2180*/  FMUL.FTZ R99, R195, R99 ;  /* 0x00000063c3637220 */ /* 0x000fe20000410000 */
[----:B------:R-:W-:Y:S01]  /*2190*/  FADD.FTZ R82, R82, R97 ;  /* 0x0000006152527221 */ /* 0x000fe20000010000 */
[----:B------:R-:W-:Y:S01]  /*21a0*/  FFMA.FTZ R81, R96, R97, R81 ;  /* 0x0000006160517223 */ /* 0x000fe20000010051 */
[-C--:B------:R-:W-:Y:S01]  /*21b0*/  FFMA.FTZ R9, R100, R101.reuse, R9 ;  /* 0x0000006564097223 */ /* 0x080fe20000010009 */
[----:B------:R-:W-:Y:S01]  /*21c0*/  FMUL.FTZ R101, R193, R101 ;  /* 0x00000065c1657220 */ /* 0x000fe20000410000 */
[----:B------:R-:W-:Y:S01]  /*21d0*/  FADD.FTZ R82, R82, R99 ;  /* 0x0000006352527221 */ /* 0x000fe20000010000 */
[----:B------:R-:W-:Y:S01]  /*21e0*/  FFMA.FTZ R81, R98, R99, R81 ;  /* 0x0000006362517223 */ /* 0x000fe20000010051 */
[----:B------:R-:W-:-:S02]  /*21f0*/  FMUL.FTZ R102, R204, R80 ;  /* 0x00000050cc667220 */ /* 0x000fc40000410000 */
[----:B------:R-:W-:Y:S01]  /*2200*/  FADD.FTZ R82, R82, R101 ;  /* 0x0000006552527221 */ /* 0x000fe20000010000 */
[----:B------:R-:W-:Y:S01]  /*2210*/  FFMA.FTZ R81, R100, R101, R81 ;  /* 0x0000006564517223 */ /* 0x000fe20000010051 */
[----:B------:R-:W-:Y:S01]  /*2220*/  UMOV UR6, 0xffffffff ;  /* 0xffffffff00067882 */ /* 0x000fe20000000000 */
[----:B------:R-:W-:Y:S01]  /*2230*/  FMUL.FTZ R148, R204, R148 ;  /* 0x00000094cc947220 */ /* 0x000fe20000410000 */
        /* <DEDUP_REMOVED lines=28> */
.L_x_1904:
[----:B------:R-:W1:Y:S01]  /*2400*/  LDC.64 R238, c[0x0][0x220] ;  /* 0x00008800ffee7b82 */ /* 0x000e620000000a00 */
[----:B------:R-:W-:Y:S01]  /*2410*/  FADD.FTZ R82, R80, R82 ;  /* 0x0000005250527221 */ /* 0x000fe20000010000 */
[----:B0-----:R-:W-:-:S03]  /*2420*/  FADD.FTZ R150, R81, R150 ;  /* 0x0000009651967221 */ /* 0x001fc60000010000 */
[----:B------:R-:W-:Y:S01]  /*2430*/  FMUL.FTZ R82, R82, UR9 ;  /* 0x0000000952527c20 */ /* 0x000fe20008410000 */
[----:B------:R-:W-:-:S04]  /*2440*/  FMUL.FTZ R150, R150, UR9 ;  /* 0x0000000996967c20 */ /* 0x000fc80008410000 */
[----:B------:R-:W-:-:S05]  /*2450*/  FSEL R151, R82, RZ, !P2 ;  /* 0x000000ff52977208 */ /* 0x000fca0005000000 */
[-CC-:B------:R-:W-:Y:S01]  /*2460*/  FFMA.FTZ R234, R234, R150.reuse, R151.reuse ;  /* 0x00000096eaea7223 */ /* 0x180fe20000010097 */
[----:B------:R-:W-:Y:S01]  /*2470*/  FFMA.FTZ R72, R72, R150, R151 ;  /* 0x0000009648487223 */ /* 0x000fe20000010097 */
[----:B-1----:R-:W-:-:S04]  /*2480*/  IMAD.WIDE.U32 R80, R208, 0x10, R238 ;  /* 0x00000010d0507825 */ /* 0x002fc800078e00ee */
[----:B------:R-:W-:Y:S01]  /*2490*/  FADD.FTZ R234, R233, -R234 ;  /* 0x800000eae9ea7221 */ /* 0x000fe20000010000 */
[----:B------:R-:W-:Y:S01]  /*24a0*/  FFMA.FTZ R233, R155, R150, R151 ;  /* 0x000000969be97223 */ /* 0x000fe20000010097 */
[----:B------:R-:W-:Y:S01]  /*24b0*/  ISETP.NE.U32.AND P2, PT, RZ, UR12, PT ;  /* 0x0000000cff007c0c */ /* 0x000fe2000bf45070 */
[----:B------:R-:W-:Y:S01]  /*24c0*/  FADD.FTZ R236, R236, -R72 ;  /* 0x80000048ecec7221 */ /* 0x000fe20000010000 */
[----:B-----5:R-:W-:Y:S02]  /*24d0*/  @P1 HADD2.F32 R72, -RZ, R54.H0_H0 ;  /* 0x20000036ff481230 */ /* 0x020fe40000004100 */
[----:B------:R-:W-:Y:S01]  /*24e0*/  FADD.FTZ R233, R83, -R233 ;  /* 0x800000e953e97221 */ /* 0x000fe20000010000 */
[----:B------:R-:W-:Y:S01]  /*24f0*/  FMUL.FTZ R155, R204, R234 ;  /* 0x000000eacc9b7220 */ /* 0x000fe20000410000 */
[----:B------:R-:W2:Y:S01]  /*2500*/  LDG.E.128 R80, desc[UR4][R80.64] ;  /* 0x0000000450507981 */ /* 0x000ea2000c1e1d00 */
[----:B------:R-:W-:Y:S01]  /*2510*/  ISETP.NE.AND.EX P2, PT, RZ, UR13, PT, P2 ;  /* 0x0000000dff007c0c */ /* 0x000fe2000bf45320 */
[----:B------:R-:W-:Y:S01]  /*2520*/  FFMA.FTZ R76, R76, R150, R151 ;  /* 0x000000964c4c7223 */ /* 0x000fe20000010097 */
[----:B------:R-:W-:Y:S01]  /*2530*/  @P1 FADD.FTZ R155, R155, R72 ;  /* 0x000000489b9b1221 */ /* 0x000fe20000010000 */
[----:B------:R-:W-:-:S02]  /*2540*/  @P1 HADD2.F32 R72, -RZ, R55.H0_H0 ;  /* 0x20000037ff481230 */ /* 0x000fc40000004100 */
[----:B------:R-:W-:Y:S01]  /*2550*/  FMUL.FTZ R233, R204, R233 ;  /* 0x000000e9cce97220 */ /* 0x000fe20000410000 */
[-CC-:B------:R-:W-:Y:S01]  /*2560*/  FFMA.FTZ R154, R154, R150.reuse, R151.reuse ;  /* 0x000000969a9a7223 */ /* 0x180fe20000010097 */
[-CC-:B------:R-:W-:Y:S01]  /*2570*/  FFMA.FTZ R74, R74, R150.reuse, R151.reuse ;  /* 0x000000964a4a7223 */ /* 0x180fe20000010097 */
[-CC-:B------:R-:W-:Y:S01]  /*2580*/  FFMA.FTZ R153, R153, R150.reuse, R151.reuse ;  /* 0x0000009699997223 */ /* 0x180fe20000010097 */
[----:B------:R-:W-:Y:S01]  /*2590*/  @P1 FADD.FTZ R233, R233, R72 ;  /* 0x00000048e9e91221 */ /* 0x000fe20000010000 */
[----:B------:R-:W-:Y:S01]  /*25a0*/  FADD.FTZ R76, R75, -R76 ;  /* 0x8000004c4b4c7221 */ /* 0x000fe20000010000 */
[----:B------:R-:W-:Y:S01]  /*25b0*/  FADD.FTZ R154, R152, -R154 ;  /* 0x8000009a989a7221 */ /* 0x000fe20000010000 */
[----:B------:R-:W-:Y:S01]  /*25c0*/  FFMA.FTZ R237, R237, R150, R151 ;  /* 0x00000096eded7223 */ /* 0x000fe20000010097 */
[----:B------:R-:W-:Y:S01]  /*25d0*/  @P2 F2FP.F16.F32.PACK_AB R72, RZ, R155 ;  /* 0x0000009bff48223e */ /* 0x000fe200000000ff */
[----:B------:R-:W-:Y:S01]  /*25e0*/  FADD.FTZ R73, R73, -R74 ;  /* 0x8000004a49497221 */ /* 0x000fe20000010000 */
[----:B------:R-:W-:Y:S01]  /*25f0*/  @P2 F2FP.F16.F32.PACK_AB R152, RZ, R233 ;  /* 0x000000e9ff98223e */ /* 0x000fe200000000ff */
[----:B------:R-:W-:Y:S01]  /*2600*/  FADD.FTZ R77, R77, -R153 ;  /* 0x800000994d4d7221 */ /* 0x000fe20000010000 */
[----:B------:R-:W-:Y:S01]  /*2610*/  @P2 PRMT R70, R72, 0x7610, R70 ;  /* 0x0000761048462816 */ /* 0x000fe20000000046 */
[----:B------:R-:W-:-:S02]  /*2620*/  @P1 HADD2.F32 R72, -RZ, R54.H1_H1 ;  /* 0x30000036ff481230 */ /* 0x000fc40000004100 */
[----:B------:R-:W-:Y:S01]  /*2630*/  FMUL.FTZ R74, R204, R76 ;  /* 0x0000004ccc4a7220 */ /* 0x000fe20000410000 */
[----:B------:R-:W-:Y:S01]  /*2640*/  @P2 PRMT R71, R152, 0x7610, R71 ;  /* 0x0000761098472816 */ /* 0x000fe20000000047 */
[----:B------:R-:W-:Y:S01]  /*2650*/  FMUL.FTZ R152, R204, R73 ;  /* 0x00000049cc987220 */ /* 0x000fe20000410000 */
[----:B------:R-:W-:Y:S02]  /*2660*/  @P1 HADD2.F32 R73, -RZ, R55.H1_H1 ;  /* 0x30000037ff491230 */ /* 0x000fe40000004100 */
[----:B------:R-:W-:Y:S01]  /*2670*/  @P1 FADD.FTZ R74, R74, R72 ;  /* 0x000000484a4a1221 */ /* 0x000fe20000010000 */
[--C-:B------:R-:W-:Y:S02]  /*2680*/  @P1 HADD2.F32 R72, -RZ, R52.reuse.H0_H0 ;  /* 0x20000034ff481230 */ /* 0x100fe40000004100 */
[----:B------:R-:W-:Y:S01]  /*2690*/  FMUL.FTZ R153, R204, R236 ;  /* 0x000000eccc997220 */ /* 0x000fe20000410000 */
[----:B------:R-:W-:Y:S01]  /*26a0*/  FADD.FTZ R235, R235, -R237 ;  /* 0x800000edebeb7221 */ /* 0x000fe20000010000 */
[----:B------:R-:W-:Y:S01]  /*26b0*/  @P1 FADD.FTZ R152, R152, R73 ;  /* 0x0000004998981221 */ /* 0x000fe20000010000 */
[----:B------:R-:W-:-:S02]  /*26c0*/  @P1 HADD2.F32 R73, -RZ, R52.H1_H1 ;  /* 0x30000034ff491230 */ /* 0x000fc40000004100 */
[----:B------:R-:W-:Y:S01]  /*26d0*/  @P1 FADD.FTZ R153, R153, R72 ;  /* 0x0000004899991221 */ /* 0x000fe20000010000 */
[C---:B------:R-:W-:Y:S01]  /*26e0*/  FMUL.FTZ R235, R204.reuse, R235 ;  /* 0x000000ebcceb7220 */ /* 0x040fe20000410000 */
[--C-:B------:R-:W-:Y:S02]  /*26f0*/  @P1 HADD2.F32 R72, -RZ, R53.reuse.H0_H0 ;  /* 0x20000035ff481230 */ /* 0x100fe40000004100 */
[----:B------:R-:W-:Y:S01]  /*2700*/  FMUL.FTZ R154, R204, R154 ;  /* 0x0000009acc9a7220 */ /* 0x000fe20000410000 */
[----:B------:R-:W0:Y:S01]  /*2710*/  @P2 LDC.64 R236, c[0x0][0x308] ;  /* 0x0000c200ffec2b82 */ /* 0x000e220000000a00 */
[----:B------:R-:W-:Y:S01]  /*2720*/  @P1 FADD.FTZ R235, R235, R73 ;  /* 0x00000049ebeb1221 */ /* 0x000fe20000010000 */
[----:B------:R-:W-:Y:S02]  /*2730*/  @P1 HADD2.F32 R73, -RZ, R53.H1_H1 ;  /* 0x30000035ff491230 */ /* 0x000fe40000004100 */
[----:B------:R-:W-:Y:S01]  /*2740*/  @P1 FADD.FTZ R154, R154, R72 ;  /* 0x000000489a9a1221 */ /* 0x000fe20000010000 */
[----:B------:R-:W-:-:S04]  /*2750*/  FMUL.FTZ R234, R204, R77 ;  /* 0x0000004dccea7220 */ /* 0x000fc80000410000 */
[----:B------:R-:W-:Y:S01]  /*2760*/  @P1 FADD.FTZ R234, R234, R73 ;  /* 0x00000049eaea1221 */ /* 0x000fe20000010000 */
[----:B------:R-:W-:-:S04]  /*2770*/  @P2 F2FP.F16.F32.PACK_AB R76, RZ, R154 ;  /* 0x0000009aff4c223e */ /* 0x000fc800000000ff */
[----:B------:R-:W-:Y:S02]  /*2780*/  @P2 PRMT R69, R76, 0x7610, R69 ;  /* 0x000076104c452816 */ /* 0x000fe40000000045 */
[----:B------:R-:W-:Y:S02]  /*2790*/  @P2 F2FP.F16.F32.PACK_AB R76, RZ, R234 ;  /* 0x000000eaff4c223e */ /* 0x000fe400000000ff */
[----:B------:R-:W-:Y:S02]  /*27a0*/  @P2 F2FP.F16.F32.PACK_AB R75, RZ, R153 ;  /* 0x00000099ff4b223e */ /* 0x000fe400000000ff */
[----:B------:R-:W-:Y:S02]  /*27b0*/  @P2 PRMT R69, R69, 0x5410, R76 ;  /* 0x0000541045452816 */ /* 0x000fe4000000004c */
[----:B------:R-:W1:Y:S01]  /*27c0*/  LDC.64 R76, c[0x0][0x2f8] ;  /* 0x0000be00ff4c7b82 */ /* 0x000e620000000a00 */
[----:B------:R-:W-:Y:S02]  /*27d0*/  @P2 F2FP.F16.F32.PACK_AB R72, RZ, R74 ;  /* 0x0000004aff48223e */ /* 0x000fe400000000ff */
[----:B------:R-:W-:-:S02]  /*27e0*/  @P2 F2FP.F16.F32.PACK_AB R73, RZ, R152 ;  /* 0x00000098ff49223e */ /* 0x000fc400000000ff */
[----:B------:R-:W-:Y:S02]  /*27f0*/  @P2 PRMT R68, R75, 0x7610, R68 ;  /* 0x000076104b442816 */ /* 0x000fe40000000044 */
[----:B------:R-:W-:Y:S02]  /*2800*/  @P2 F2FP.F16.F32.PACK_AB R75, RZ, R235 ;  /* 0x000000ebff4b223e */ /* 0x000fe400000000ff */
[----:B------:R-:W-:Y:S02]  /*2810*/  @P2 PRMT R70, R70, 0x5410, R72 ;  /* 0x0000541046462816 */ /* 0x000fe40000000048 */
[----:B------:R-:W-:Y:S01]  /*2820*/  @P2 PRMT R71, R71, 0x5410, R73 ;  /* 0x0000541047472816 */ /* 0x000fe20000000049 */
[----:B0-----:R-:W-:Y:S01]  /*2830*/  @P2 IMAD.WIDE.U32 R72, R208, 0x10, R236 ;  /* 0x00000010d0482825 */ /* 0x001fe200078e00ec */
[----:B------:R-:W-:-:S03]  /*2840*/  @P2 PRMT R68, R68, 0x5410, R75 ;  /* 0x0000541044442816 */ /* 0x000fc6000000004b */
[-C--:B------:R-:W-:Y:S02]  /*2850*/  FMUL.FTZ R74, R74, R200.reuse ;  /* 0x000000c84a4a7220 */ /* 0x080fe40000410000 */
[----:B------:R0:W-:Y:S01]  /*2860*/  @P2 STG.E.128 desc[UR4][R72.64], R68 ;  /* 0x0000004448002986 */ /* 0x0001e2000c101d04 */
[-C--:B------:R-:W-:Y:S01]  /*2870*/  FMUL.FTZ R155, R155, R200.reuse ;  /* 0x000000c89b9b7220 */ /* 0x080fe20000410000 */
[-C--:B------:R-:W-:Y:S01]  /*2880*/  FMUL.FTZ R152, R152, R200.reuse ;  /* 0x000000c898987220 */ /* 0x080fe20000410000 */
[----:B------:R-:W-:Y:S01]  /*2890*/  FMUL.FTZ R153, R153, R200 ;  /* 0x000000c899997220 */ /* 0x000fe20000410000 */
[----:B-1----:R-:W-:-:S04]  /*28a0*/  IMAD.WIDE.U32 R76, R208, 0x10, R76 ;  /* 0x00000010d04c7825 */ /* 0x002fc800078e004c */
[-C--:B------:R-:W-:Y:S01]  /*28b0*/  FMUL.FTZ R208, R235, R200.reuse ;  /* 0x000000c8ebd07220 */ /* 0x080fe20000410000 */
[----:B------:R-:W-:Y:S01]  /*28c0*/  FMUL.FTZ R154, R154, R200 ;  /* 0x000000c89a9a7220 */ /* 0x000fe20000410000 */
[----:B------:R-:W-:-:S03]  /*28d0*/  FFMA.FTZ R226, R226, R150, R151 ;  /* 0x00000096e2e27223 */ /* 0x000fc60000010097 */
[----:B0-----:R-:W-:Y:S01]  /*28e0*/  FMUL.FTZ R73, R188, R154 ;  /* 0x0000009abc497220 */ /* 0x001fe20000410000 */
[-CC-:B------:R-:W-:Y:S01]  /*28f0*/  FFMA.FTZ R222, R222, R150.reuse, R151.reuse ;  /* 0x00000096dede7223 */ /* 0x180fe20000010097 */
[----:B------:R-:W-:Y:S01]  /*2900*/  FADD.FTZ R229, R229, -R226 ;  /* 0x800000e2e5e57221 */ /* 0x000fe20000010000 */
[-CC-:B------:R-:W-:Y:S01]  /*2910*/  FFMA.FTZ R224, R224, R150.reuse, R151.reuse ;  /* 0x00000096e0e07223 */ /* 0x180fe20000010097 */
[----:B------:R-:W-:-:S04]  /*2920*/  FFMA.FTZ R228, R228, R150, R151 ;  /* 0x00000096e4e47223 */ /* 0x000fc80000010097 */
[----:B------:R-:W-:Y:S01]  /*2930*/  FADD.FTZ R231, R231, -R228 ;  /* 0x800000e4e7e77221 */ /* 0x000fe20000010000 */
[-CC-:B------:R-:W-:Y:S01]  /*2940*/  FFMA.FTZ R86, R86, R150.reuse, R151.reuse ;  /* 0x0000009656567223 */ /* 0x180fe20000010097 */
[-CC-:B------:R-:W-:Y:S01]  /*2950*/  FFMA.FTZ R209, R209, R150.reuse, R151.reuse ;  /* 0x00000096d1d17223 */ /* 0x180fe20000010097 */
[-CC-:B------:R-:W-:Y:S01]  /*2960*/  FFMA.FTZ R213, R213, R150.reuse, R151.reuse ;  /* 0x00000096d5d57223 */ /* 0x180fe20000010097 */
[-C--:B------:R-:W-:Y:S01]  /*2970*/  FFMA.FTZ R217, R217, R150.reuse, R151 ;  /* 0x00000096d9d97223 */ /* 0x080fe20000010097 */
[----:B------:R-:W-:Y:S01]  /*2980*/  FADD.FTZ R87, R87, -R86 ;  /* 0x8000005657577221 */ /* 0x000fe20000010000 */
[----:B------:R-:W-:Y:S01]  /*2990*/  FADD.FTZ R209, R210, -R209 ;  /* 0x800000d1d2d17221 */ /* 0x000fe20000010000 */
[-CC-:B------:R-:W-:Y:S01]  /*29a0*/  FFMA.FTZ R88, R88, R150.reuse, R151.reuse ;  /* 0x0000009658587223 */ /* 0x180fe20000010097 */
[-CC-:B------:R-:W-:Y:S01]  /*29b0*/  FFMA.FTZ R215, R215, R150.reuse, R151.reuse ;  /* 0x00000096d7d77223 */ /* 0x180fe20000010097 */
[----:B------:R-:W-:Y:S02]  /*29c0*/  FFMA.FTZ R211, R211, R150, R151 ;  /* 0x00000096d3d37223 */ /* 0x000fe40000010097 */
[----:B------:R-:W-:-:S02]  /*29d0*/  FADD.FTZ R89, R89, -R88 ;  /* 0x8000005859597221 */ /* 0x000fc40000010000 */
[----:B------:R-:W-:Y:S01]  /*29e0*/  FADD.FTZ R211, R212, -R211 ;  /* 0x800000d3d4d37221 */ /* 0x000fe20000010000 */
[----:B------:R-:W-:Y:S02]  /*29f0*/  @P1 HADD2.F32 R86, -RZ, R61.H1_H1 ;  /* 0x3000003dff561230 */ /* 0x000fe40000004100 */
[--C-:B--2---:R-:W-:Y:S02]  /*2a00*/  HADD2.F32 R72, -RZ, R82.reuse.H0_H0 ;  /* 0x20000052ff487230 */ /* 0x104fe40000004100 */
[----:B------:R-:W-:-:S05]  /*2a10*/  HADD2.F32 R82, -RZ, R82.H1_H1 ;  /* 0x30000052ff527230 */ /* 0x000fca0000004100 */
[----:B------:R-:W-:Y:S01]  /*2a20*/  FFMA.FTZ R29, R82, R74, R29 ;  /* 0x0000004a521d7223 */ /* 0x000fe2000001001d */
[----:B------:R-:W-:Y:S01]  /*2a30*/  FMUL.FTZ R82, R233, R200 ;  /* 0x000000c8e9527220 */ /* 0x000fe20000410000 */
[-C--:B------:R-:W-:Y:S01]  /*2a40*/  FFMA.FTZ R30, R72, R155.reuse, R30 ;  /* 0x0000009b481e7223 */ /* 0x080fe2000001001e */
[----:B------:R-:W-:Y:S02]  /*2a50*/  FMUL.FTZ R72, R183, R152 ;  /* 0x00000098b7487220 */ /* 0x000fe40000410000 */
[----:B------:R-:W-:Y:S01]  /*2a60*/  FMUL.FTZ R75, R184, R82 ;  /* 0x00000052b84b7220 */ /* 0x000fe20000410000 */
[----:B------:R-:W-:Y:S01]  /*2a70*/  FMUL.FTZ R155, R186, R155 ;  /* 0x0000009bba9b7220 */ /* 0x000fe20000410000 */
[----:B------:R-:W-:Y:S01]  /*2a80*/  FMUL.FTZ R74, R185, R74 ;  /* 0x0000004ab94a7220 */ /* 0x000fe20000410000 */
[----:B------:R-:W-:Y:S02]  /*2a90*/  FMUL.FTZ R233, R189, R208 ;  /* 0x000000d0bde97220 */ /* 0x000fe40000410000 */
[----:B------:R-:W-:Y:S01]  /*2aa0*/  F2FP.F16.F32.PACK_AB R75, R72, R75 ;  /* 0x0000004b484b723e */ /* 0x000fe200000000ff */
[----:B------:R-:W-:Y:S01]  /*2ab0*/  FMUL.FTZ R72, R190, R153 ;  /* 0x00000099be487220 */ /* 0x000fe20000410000 */
[----:B------:R-:W-:Y:S01]  /*2ac0*/  F2FP.F16.F32.PACK_AB R74, R74, R155 ;  /* 0x0000009b4a4a723e */ /* 0x000fe200000000ff */
[----:B------:R-:W-:-:S03]  /*2ad0*/  FMUL.FTZ R155, R234, R200 ;  /* 0x000000c8ea9b7220 */ /* 0x000fc60000410000 */
[----:B------:R-:W-:Y:S01]  /*2ae0*/  F2FP.F16.F32.PACK_AB R72, R233, R72 ;  /* 0x00000048e948723e */ /* 0x000fe200000000ff */
[-CC-:B------:R-:W-:Y:S01]  /*2af0*/  FFMA.FTZ R233, R78, R150.reuse, R151.reuse ;  /* 0x000000964ee97223 */ /* 0x180fe20000010097 */
[----:B------:R-:W-:Y:S01]  /*2b00*/  FFMA.FTZ R78, R79, R150, R151 ;  /* 0x000000964f4e7223 */ /* 0x000fe20000010097 */
[----:B------:R-:W-:-:S03]  /*2b10*/  FMUL.FTZ R234, R187, R155 ;  /* 0x0000009bbbea7220 */ /* 0x000fc60000410000 */
[----:B------:R-:W-:Y:S01]  /*2b20*/  FADD.FTZ R79, R221, -R78 ;  /* 0x8000004edd4f7221 */ /* 0x000fe20000010000 */
[----:B------:R-:W-:Y:S01]  /*2b30*/  FFMA.FTZ R78, R85, R150, R151 ;  /* 0x00000096554e7223 */ /* 0x000fe20000010097 */
[----:B------:R-:W-:-:S03]  /*2b40*/  F2FP.F16.F32.PACK_AB R73, R234, R73 ;  /* 0x00000049ea49723e */ /* 0x000fc600000000ff */
[----:B------:R-:W-:Y:S02]  /*2b50*/  FADD.FTZ R223, R223, -R78 ;  /* 0x8000004edfdf7221 */ /* 0x000fe40000010000 */
[----:B------:R0:W-:Y:S01]  /*2b60*/  STG.E.128 desc[UR4][R76.64], R72 ;  /* 0x000000484c007986 */ /* 0x0001e2000c101d04 */
[----:B------:R-:W-:Y:S01]  /*2b70*/  FADD.FTZ R233, R84, -R233 ;  /* 0x800000e954e97221 */ /* 0x000fe20000010000 */
[C---:B------:R-:W-:Y:S01]  /*2b80*/  FMUL.FTZ R226, R204.reuse, R223 ;  /* 0x000000dfcce27220 */ /* 0x040fe20000410000 */
[----:B------:R-:W-:Y:S02]  /*2b90*/  FADD.FTZ R85, R225, -R222 ;  /* 0x800000dee1557221 */ /* 0x000fe40000010000 */
[----:B------:R-:W-:Y:S01]  /*2ba0*/  FMUL.FTZ R225, R204, R233 ;  /* 0x000000e9cce17220 */ /* 0x000fe20000410000 */
[----:B------:R-:W-:Y:S01]  /*2bb0*/  FADD.FTZ R221, R227, -R224 ;  /* 0x800000e0e3dd7221 */ /* 0x000fe20000010000 */
[----:B0-----:R-:W-:Y:S02]  /*2bc0*/  @P1 HADD2.F32 R73, -RZ, R57.H0_H0 ;  /* 0x20000039ff491230 */ /* 0x001fe40000004100 */
[----:B------:R-:W-:-:S03]  /*2bd0*/  @P1 HADD2.F32 R72, -RZ, R56.H0_H0 ;  /* 0x20000038ff481230 */ /* 0x000fc60000004100 */
[----:B------:R-:W-:Y:S02]  /*2be0*/  @P1 FADD.FTZ R226, R226, R73 ;  /* 0x00000049e2e21221 */ /* 0x000fe40000010000 */
[----:B------:R-:W-:Y:S01]  /*2bf0*/  @P1 FADD.FTZ R225, R225, R72 ;  /* 0x00000048e1e11221 */ /* 0x000fe20000010000 */
[----:B------:R-:W-:Y:S02]  /*2c00*/  @P1 HADD2.F32 R72, -RZ, R58.H0_H0 ;  /* 0x2000003aff481230 */ /* 0x000fe40000004100 */
[C---:B------:R-:W-:Y:S01]  /*2c10*/  FMUL.FTZ R221, R204.reuse, R221 ;  /* 0x000000ddccdd7220 */ /* 0x040fe20000410000 */
[----:B------:R-:W-:Y:S01]  /*2c20*/  @P2 F2FP.F16.F32.PACK_AB R73, RZ, R226 ;  /* 0x000000e2ff49223e */ /* 0x000fe200000000ff */
[C---:B------:R-:W-:Y:S02]  /*2c30*/  FMUL.FTZ R228, R204.reuse, R79 ;  /* 0x0000004fcce47220 */ /* 0x040fe40000410000 */
[----:B------:R-:W-:Y:S01]  /*2c40*/  @P1 FADD.FTZ R221, R221, R72 ;  /* 0x00000048dddd1221 */ /* 0x000fe20000010000 */
[----:B------:R-:W-:Y:S01]  /*2c50*/  @P2 PRMT R69, R73, 0x7610, R69 ;  /* 0x0000761049452816 */ /* 0x000fe20000000045 */
[----:B------:R-:W-:Y:S01]  /*2c60*/  @P1 HADD2.F32 R73, -RZ, R56.H1_H1 ;  /* 0x30000038ff491230 */ /* 0x000fe20000004100 */
[----:B------:R-:W-:Y:S01]  /*2c70*/  @P2 F2FP.F16.F32.PACK_AB R72, RZ, R225 ;  /* 0x000000e1ff48223e */ /* 0x000fe200000000ff */
[C---:B------:R-:W-:Y:S01]  /*2c80*/  FMUL.FTZ R227, R204.reuse, R85 ;  /* 0x00000055cce37220 */ /* 0x040fe20000410000 */
[----:B------:R-:W-:-:S02]  /*2c90*/  FMUL.FTZ R222, R204, R231 ;  /* 0x000000e7ccde7220 */ /* 0x000fc40000410000 */
[----:B------:R-:W-:Y:S01]  /*2ca0*/  @P2 PRMT R68, R72, 0x7610, R68 ;  /* 0x0000761048442816 */ /* 0x000fe20000000044 */
[----:B------:R-:W-:Y:S01]  /*2cb0*/  @P1 FADD.FTZ R228, R228, R73 ;  /* 0x00000049e4e41221 */ /* 0x000fe20000010000 */
[----:B------:R-:W-:Y:S02]  /*2cc0*/  @P1 HADD2.F32 R72, -RZ, R57.H1_H1 ;  /* 0x30000039ff481230 */ /* 0x000fe40000004100 */
[----:B------:R-:W-:-:S03]  /*2cd0*/  @P1 HADD2.F32 R73, -RZ, R59.H0_H0 ;  /* 0x2000003bff491230 */ /* 0x000fc60000004100 */
[----:B------:R-:W-:Y:S02]  /*2ce0*/  @P1 FADD.FTZ R227, R227, R72 ;  /* 0x00000048e3e31221 */ /* 0x000fe40000010000 */
[----:B------:R-:W-:Y:S02]  /*2cf0*/  @P1 FADD.FTZ R222, R222, R73 ;  /* 0x00000049dede1221 */ /* 0x000fe40000010000 */
[----:B------:R-:W0:Y:S01]  /*2d00*/  @P2 LDC.64 R72, c[0x0][0x308] ;  /* 0x0000c200ff482b82 */ /* 0x000e220000000a00 */
[----:B------:R-:W-:Y:S01]  /*2d10*/  FFMA.FTZ R223, R230, R150, R151 ;  /* 0x00000096e6df7223 */ /* 0x000fe20000010097 */
[----:B------:R-:W-:Y:S01]  /*2d20*/  @P2 F2FP.F16.F32.PACK_AB R74, RZ, R221 ;  /* 0x000000ddff4a223e */ /* 0x000fe200000000ff */
[----:B------:R-:W-:Y:S02]  /*2d30*/  @P1 HADD2.F32 R75, -RZ, R58.H1_H1 ;  /* 0x3000003aff4b1230 */ /* 0x000fe40000004100 */
[----:B------:R-:W-:Y:S01]  /*2d40*/  FADD.FTZ R223, R232, -R223 ;  /* 0x800000dfe8df7221 */ /* 0x000fe20000010000 */
[----:B------:R-:W-:Y:S01]  /*2d50*/  @P2 PRMT R70, R74, 0x7610, R70 ;  /* 0x000076104a462816 */ /* 0x000fe20000000046 */
[----:B------:R-:W-:Y:S01]  /*2d60*/  FMUL.FTZ R224, R204, R229 ;  /* 0x000000e5cce07220 */ /* 0x000fe20000410000 */
[----:B------:R-:W-:-:S02]  /*2d70*/  @P1 HADD2.F32 R74, -RZ, R59.H1_H1 ;  /* 0x3000003bff4a1230 */ /* 0x000fc40000004100 */
[----:B------:R-:W-:Y:S01]  /*2d80*/  FMUL.FTZ R223, R204, R223 ;  /* 0x000000dfccdf7220 */ /* 0x000fe20000410000 */
[----:B------:R-:W-:-:S03]  /*2d90*/  @P1 FADD.FTZ R224, R224, R75 ;  /* 0x0000004be0e01221 */ /* 0x000fc60000010000 */
[----:B------:R-:W-:Y:S01]  /*2da0*/  @P1 FADD.FTZ R223, R223, R74 ;  /* 0x0000004adfdf1221 */ /* 0x000fe20000010000 */
[----:B------:R-:W-:Y:S02]  /*2db0*/  @P2 F2FP.F16.F32.PACK_AB R77, RZ, R222 ;  /* 0x000000deff4d223e */ /* 0x000fe400000000ff */
[----:B------:R-:W-:Y:S01]  /*2dc0*/  @P2 F2FP.F16.F32.PACK_AB R76, RZ, R224 ;  /* 0x000000e0ff4c223e */ /* 0x000fe200000000ff */
[-C--:B------:R-:W-:Y:S01]  /*2dd0*/  FMUL.FTZ R222, R222, R200.reuse ;  /* 0x000000c8dede7220 */ /* 0x080fe20000410000 */
[----:B------:R-:W-:Y:S02]  /*2de0*/  @P2 F2FP.F16.F32.PACK_AB R75, RZ, R227 ;  /* 0x000000e3ff4b223e */ /* 0x000fe400000000ff */
[----:B------:R-:W-:Y:S01]  /*2df0*/  @P2 F2FP.F16.F32.PACK_AB R78, RZ, R223 ;  /* 0x000000dfff4e223e */ /* 0x000fe200000000ff */
[----:B------:R-:W-:Y:S01]  /*2e00*/  FMUL.FTZ R223, R223, R200 ;  /* 0x000000c8dfdf7220 */ /* 0x000fe20000410000 */
[----:B------:R-:W-:Y:S02]  /*2e10*/  @P2 F2FP.F16.F32.PACK_AB R74, RZ, R228 ;  /* 0x000000e4ff4a223e */ /* 0x000fe400000000ff */
[----:B------:R-:W-:-:S02]  /*2e20*/  @P2 PRMT R71, R77, 0x7610, R71 ;  /* 0x000076104d472816 */ /* 0x000fc40000000047 */
[----:B------:R-:W-:Y:S01]  /*2e30*/  @P2 PRMT R70, R70, 0x5410, R76 ;  /* 0x0000541046462816 */ /* 0x000fe2000000004c */
[----:B------:R-:W-:Y:S01]  /*2e40*/  IMAD.WIDE.U32 R76, R206, 0x10, R238 ;  /* 0x00000010ce4c7825 */ /* 0x000fe200078e00ee */
[----:B------:R-:W-:-:S03]  /*2e50*/  @P2 PRMT R69, R69, 0x5410, R75 ;  /* 0x0000541045452816 */ /* 0x000fc6000000004b */
[----:B------:R-:W-:Y:S01]  /*2e60*/  FMUL.FTZ R221, R221, R200 ;  /* 0x000000c8dddd7220 */ /* 0x000fe20000410000 */
[----:B------:R-:W-:Y:S01]  /*2e70*/  @P2 PRMT R68, R68, 0x5410, R74 ;  /* 0x0000541044442816 */ /* 0x000fe2000000004a */
[----:B0-----:R-:W-:Y:S01]  /*2e80*/  @P2 IMAD.WIDE.U32 R72, R206, 0x10, R72 ;  /* 0x00000010ce482825 */ /* 0x001fe200078e0048 */
[----:B------:R-:W-:-:S03]  /*2e90*/  @P2 PRMT R71, R71, 0x5410, R78 ;  /* 0x0000541047472816 */ /* 0x000fc6000000004e */
[----:B------:R-:W-:Y:S01]  /*2ea0*/  FMUL.FTZ R224, R224, R200 ;  /* 0x000000c8e0e07220 */ /* 0x000fe20000410000 */
[----:B------:R-:W-:Y:S01]  /*2eb0*/  FMUL.FTZ R75, R175, R222 ;  /* 0x000000deaf4b7220 */ /* 0x000fe20000410000 */
[----:B------:R-:W-:Y:S01]  /*2ec0*/  FMUL.FTZ R84, R133, R223 ;  /* 0x000000df85547220 */ /* 0x000fe20000410000 */
[-C--:B------:R-:W-:Y:S01]  /*2ed0*/  FMUL.FTZ R226, R226, R200.reuse ;  /* 0x000000c8e2e27220 */ /* 0x080fe20000410000 */
[----:B------:R-:W-:Y:S01]  /*2ee0*/  FMUL.FTZ R227, R227, R200 ;  /* 0x000000c8e3e37220 */ /* 0x000fe20000410000 */
[----:B------:R-:W2:Y:S01]  /*2ef0*/  LDG.E.128 R76, desc[UR4][R76.64] ;  /* 0x000000044c4c7981 */ /* 0x000ea2000c1e1d00 */
[----:B------:R-:W-:Y:S01]  /*2f00*/  FMUL.FTZ R74, R177, R221 ;  /* 0x000000ddb14a7220 */ /* 0x000fe20000410000 */
[----:B------:R-:W-:Y:S01]  /*2f10*/  FMUL.FTZ R85, R176, R224 ;  /* 0x000000e0b0557220 */ /* 0x000fe20000410000 */
[----:B------:R-:W-:Y:S01]  /*2f20*/  F2FP.F16.F32.PACK_AB R75, R84, R75 ;  /* 0x0000004b544b723e */ /* 0x000fe200000000ff */
[----:B------:R0:W-:Y:S01]  /*2f30*/  @P2 STG.E.128 desc[UR4][R72.64], R68 ;  /* 0x0000004448002986 */ /* 0x0001e2000c101d04 */
[-C--:B------:R-:W-:Y:S01]  /*2f40*/  FMUL.FTZ R225, R225, R200.reuse ;  /* 0x000000c8e1e17220 */ /* 0x080fe20000410000 */
[----:B------:R-:W-:Y:S01]  /*2f50*/  FMUL.FTZ R228, R228, R200 ;  /* 0x000000c8e4e47220 */ /* 0x000fe20000410000 */
[----:B------:R-:W-:Y:S01]  /*2f60*/  FMUL.FTZ R84, R178, R227 ;  /* 0x000000e3b2547220 */ /* 0x000fe20000410000 */
[----:B------:R-:W-:-:S02]  /*2f70*/  F2FP.F16.F32.PACK_AB R74, R85, R74 ;  /* 0x0000004a554a723e */ /* 0x000fc400000000ff */
[----:B------:R-:W-:Y:S01]  /*2f80*/  FMUL.FTZ R85, R181, R228 ;  /* 0x000000e4b5557220 */ /* 0x000fe20000410000 */
[----:B0-----:R-:W-:Y:S01]  /*2f90*/  FMUL.FTZ R73, R179, R226 ;  /* 0x000000e2b3497220 */ /* 0x001fe20000410000 */
[----:B------:R-:W-:-:S04]  /*2fa0*/  FMUL.FTZ R72, R182, R225 ;  /* 0x000000e1b6487220 */ /* 0x000fc80000410000 */
[----:B------:R-:W-:Y:S02]  /*2fb0*/  F2FP.F16.F32.PACK_AB R73, R84, R73 ;  /* 0x000000495449723e */ /* 0x000fe400000000ff */
[C---:B------:R-:W-:Y:S02]  /*2fc0*/  LEA R84, P3, R206.reuse, UR14, 0x4 ;  /* 0x0000000ece547c11 */ /* 0x040fe4000f8620ff */
[----:B------:R-:W-:Y:S02]  /*2fd0*/  F2FP.F16.F32.PACK_AB R72, R85, R72 ;  /* 0x000000485548723e */ /* 0x000fe400000000ff */
[----:B------:R-:W-:-:S05]  /*2fe0*/  LEA.HI.X R85, R206, UR15, RZ, 0x4, P3 ;  /* 0x0000000fce557c11 */ /* 0x000fca00098f24ff */
[----:B------:R0:W-:Y:S02]  /*2ff0*/  STG.E.128 desc[UR4][R84.64], R72 ;  /* 0x0000004854007986 */ /* 0x0001e4000c101d04 */
[----:B0-----:R-:W-:Y:S01]  /*3000*/  FFMA.FTZ R85, R219, R150, R151 ;  /* 0x00000096db557223 */ /* 0x001fe20000010097 */
[----:B------:R-:W-:Y:S01]  /*3010*/  FADD.FTZ R73, R214, -R213 ;  /* 0x800000d5d6497221 */ /* 0x000fe20000010000 */
[----:B------:R-:W-:Y:S02]  /*3020*/  @P1 HADD2.F32 R72, -RZ, R60.H0_H0 ;  /* 0x2000003cff481230 */ /* 0x000fe40000004100 */
[----:B------:R-:W-:Y:S01]  /*3030*/  FADD.FTZ R219, R218, -R217 ;  /* 0x800000d9dadb7221 */ /* 0x000fe20000010000 */
[----:B------:R-:W-:Y:S02]  /*3040*/  @P1 HADD2.F32 R84, -RZ, R61.H0_H0 ;  /* 0x2000003dff541230 */ /* 0x000fe40000004100 */
[C---:B------:R-:W-:Y:S01]  /*3050*/  FMUL.FTZ R213, R204.reuse, R87 ;  /* 0x00000057ccd57220 */ /* 0x040fe20000410000 */
[----:B------:R-:W-:Y:S01]  /*3060*/  FMUL.FTZ R217, R204, R209 ;  /* 0x000000d1ccd97220 */ /* 0x000fe20000410000 */
[----:B------:R-:W-:-:S02]  /*3070*/  FADD.FTZ R85, R220, -R85 ;  /* 0x80000055dc557221 */ /* 0x000fc40000010000 */
[----:B------:R-:W-:Y:S01]  /*3080*/  @P1 FADD.FTZ R213, R213, R72 ;  /* 0x00000048d5d51221 */ /* 0x000fe20000010000 */
[----:B------:R-:W-:Y:S01]  /*3090*/  @P1 FADD.FTZ R217, R217, R84 ;  /* 0x00000054d9d91221 */ /* 0x000fe20000010000 */
[----:B------:R-:W-:Y:S02]  /*30a0*/  @P1 HADD2.F32 R72, -RZ, R62.H0_H0 ;  /* 0x2000003eff481230 */ /* 0x000fe40000004100 */
[C---:B------:R-:W-:Y:S01]  /*30b0*/  FMUL.FTZ R209, R204.reuse, R73 ;  /* 0x00000049ccd17220 */ /* 0x040fe20000410000 */
[----:B------:R-:W-:Y:S02]  /*30c0*/  @P1 HADD2.F32 R84, -RZ, R63.H0_H0 ;  /* 0x2000003fff541230 */ /* 0x000fe40000004100 */
[----:B------:R-:W-:Y:S01]  /*30d0*/  FMUL.FTZ R219, R204, R219 ;  /* 0x000000dbccdb7220 */ /* 0x000fe20000410000 */
[----:B------:R-:W-:Y:S01]  /*30e0*/  FADD.FTZ R75, R216, -R215 ;  /* 0x800000d7d84b7221 */ /* 0x000fe20000010000 */
[----:B------:R-:W-:Y:S02]  /*30f0*/  @P1 HADD2.F32 R74, -RZ, R60.H1_H1 ;  /* 0x3000003cff4a1230 */ /* 0x000fe40000004100 */
[----:B------:R-:W-:Y:S01]  /*3100*/  @P1 FADD.FTZ R209, R209, R72 ;  /* 0x00000048d1d11221 */ /* 0x000fe20000010000 */
[C---:B------:R-:W-:Y:S01]  /*3110*/  FMUL.FTZ R215, R204.reuse, R89 ;  /* 0x00000059ccd77220 */ /* 0x040fe20000410000 */
[----:B------:R-:W-:Y:S01]  /*3120*/  FMUL.FTZ R87, R204, R85 ;  /* 0x00000055cc577220 */ /* 0x000fe20000410000 */
[----:B------:R-:W-:Y:S01]  /*3130*/  @P1 FADD.FTZ R219, R219, R84 ;  /* 0x00000054dbdb1221 */ /* 0x000fe20000010000 */
[----:B------:R-:W-:Y:S01]  /*3140*/  @P2 F2FP.F16.F32.PACK_AB R72, RZ, R213 ;  /* 0x000000d5ff48223e */ /* 0x000fe200000000ff */
[----:B------:R-:W0:Y:S01]  /*3150*/  @P2 LDC.64 R84, c[0x0][0x308] ;  /* 0x0000c200ff542b82 */ /* 0x000e220000000a00 */
[----:B------:R-:W-:Y:S01]  /*3160*/  @P2 F2FP.F16.F32.PACK_AB R73, RZ, R217 ;  /* 0x000000d9ff49223e */ /* 0x000fe200000000ff */
[----:B------:R-:W-:Y:S01]  /*3170*/  @P1 FADD.FTZ R215, R215, R74 ;  /* 0x0000004ad7d71221 */ /* 0x000fe20000010000 */
[----:B------:R-:W-:Y:S01]  /*3180*/  @P2 PRMT R68, R72, 0x7610, R68 ;  /* 0x0000761048442816 */ /* 0x000fe20000000044 */
[----:B------:R-:W-:Y:S01]  /*3190*/  FMUL.FTZ R89, R204, R211 ;  /* 0x000000d3cc597220 */ /* 0x000fe20000410000 */
[----:B------:R-:W-:Y:S01]  /*31a0*/  @P2 PRMT R69, R73, 0x7610, R69 ;  /* 0x0000761049452816 */ /* 0x000fe20000000045 */
[----:B------:R-:W-:-:S02]  /*31b0*/  @P1 HADD2.F32 R74, -RZ, R62.H1_H1 ;  /* 0x3000003eff4a1230 */ /* 0x000fc40000004100 */
[----:B------:R-:W-:Y:S01]  /*31c0*/  FMUL.FTZ R211, R204, R75 ;  /* 0x0000004bccd37220 */ /* 0x000fe20000410000 */
[----:B------:R-:W-:-:S04]  /*31d0*/  IMAD.WIDE.U32 R72, R194, 0x10, R238 ;  /* 0x00000010c2487825 */ /* 0x000fc800078e00ee */
[----:B------:R-:W-:Y:S01]  /*31e0*/  @P1 FADD.FTZ R89, R89, R86 ;  /* 0x0000005659591221 */ /* 0x000fe20000010000 */
[----:B------:R-:W-:Y:S01]  /*31f0*/  @P1 FADD.FTZ R211, R211, R74 ;  /* 0x0000004ad3d31221 */ /* 0x000fe20000010000 */
[----:B------:R-:W-:Y:S01]  /*3200*/  @P1 HADD2.F32 R86, -RZ, R63.H1_H1 ;  /* 0x3000003fff561230 */ /* 0x000fe20000004100 */
[----:B------:R-:W3:Y:S02]  /*3210*/  LDG.E.128 R72, desc[UR4][R72.64] ;  /* 0x0000000448487981 */ /* 0x000ee4000c1e1d00 */
[----:B------:R-:W-:Y:S02]  /*3220*/  @P2 F2FP.F16.F32.PACK_AB R88, RZ, R89 ;  /* 0x00000059ff58223e */ /* 0x000fe400000000ff */
[----:B------:R-:W-:Y:S01]  /*3230*/  @P1 FADD.FTZ R87, R87, R86 ;  /* 0x0000005657571221 */ /* 0x000fe20000010000 */
[----:B------:R-:W-:Y:S02]  /*3240*/  @P2 F2FP.F16.F32.PACK_AB R206, RZ, R209 ;  /* 0x000000d1ffce223e */ /* 0x000fe400000000ff */
[----:B------:R-:W-:-:S02]  /*3250*/  @P2 F2FP.F16.F32.PACK_AB R86, RZ, R215 ;  /* 0x000000d7ff56223e */ /* 0x000fc400000000ff */
[----:B------:R-:W-:Y:S02]  /*3260*/  @P2 F2FP.F16.F32.PACK_AB R210, RZ, R219 ;  /* 0x000000dbffd2223e */ /* 0x000fe400000000ff */
[----:B------:R-:W-:Y:S01]  /*3270*/  @P2 PRMT R70, R206, 0x7610, R70 ;  /* 0x00007610ce462816 */ /* 0x000fe20000000046 */
[-C--:B------:R-:W-:Y:S01]  /*3280*/  FMUL.FTZ R206, R209, R200.reuse ;  /* 0x000000c8d1ce7220 */ /* 0x080fe20000410000 */
[----:B------:R-:W-:Y:S01]  /*3290*/  @P2 PRMT R69, R69, 0x5410, R88 ;  /* 0x0000541045452816 */ /* 0x000fe20000000058 */
[-C--:B------:R-:W-:Y:S01]  /*32a0*/  FMUL.FTZ R209, R219, R200.reuse ;  /* 0x000000c8dbd17220 */ /* 0x080fe20000410000 */
[----:B------:R-:W-:Y:S01]  /*32b0*/  @P2 PRMT R71, R210, 0x7610, R71 ;  /* 0x00007610d2472816 */ /* 0x000fe20000000047 */
[----:B------:R-:W-:Y:S01]  /*32c0*/  FMUL.FTZ R210, R87, R200 ;  /* 0x000000c857d27220 */ /* 0x000fe20000410000 */
[----:B------:R-:W-:Y:S02]  /*32d0*/  @P2 PRMT R68, R68, 0x5410, R86 ;  /* 0x0000541044442816 */ /* 0x000fe40000000056 */
[----:B------:R-:W-:-:S02]  /*32e0*/  @P2 F2FP.F16.F32.PACK_AB R88, RZ, R87 ;  /* 0x00000057ff58223e */ /* 0x000fc400000000ff */
[----:B------:R-:W-:Y:S01]  /*32f0*/  @P2 F2FP.F16.F32.PACK_AB R86, RZ, R211 ;  /* 0x000000d3ff56223e */ /* 0x000fe200000000ff */
        /* <DEDUP_REMOVED lines=9> */
[----:B------:R-:W-:Y:S01]  /*3390*/  F2FP.F16.F32.PACK_AB R87, R88, R87 ;  /* 0x000000575857723e */ /* 0x000fe200000000ff */
[----:B------:R-:W-:Y:S01]  /*33a0*/  FMUL.FTZ R215, R215, R200 ;  /* 0x000000c8d7d77220 */ /* 0x000fe20000410000 */
[----:B------:R-:W-:Y:S01]  /*33b0*/  FMUL.FTZ R88, R137, R214 ;  /* 0x000000d689587220 */ /* 0x000fe20000410000 */
[----:B------:R-:W-:Y:S01]  /*33c0*/  FMUL.FTZ R211, R211, R200 ;  /* 0x000000c8d3d37220 */ /* 0x000fe20000410000 */
[----:B------:R-:W-:Y:S01]  /*33d0*/  FMUL.FTZ R86, R138, R206 ;  /* 0x000000ce8a567220 */ /* 0x000fe20000410000 */
[----:B------:R-:W-:-:S02]  /*33e0*/  FMUL.FTZ R89, R135, R215 ;  /* 0x000000d787597220 */ /* 0x000fc40000410000 */
[----:B------:R-:W-:Y:S01]  /*33f0*/  FMUL.FTZ R219, R139, R211 ;  /* 0x000000d38bdb7220 */ /* 0x000fe20000410000 */
[----:B0-----:R-:W-:Y:S01]  /*3400*/  FMUL.FTZ R85, R136, R213 ;  /* 0x000000d588557220 */ /* 0x001fe20000410000 */
[----:B------:R-:W-:-:S04]  /*3410*/  FMUL.FTZ R84, R134, R212 ;  /* 0x000000d486547220 */ /* 0x000fc80000410000 */
[----:B------:R-:W-:Y:S02]  /*3420*/  F2FP.F16.F32.PACK_AB R85, R88, R85 ;  /* 0x000000555855723e */ /* 0x000fe400000000ff */
[C---:B------:R-:W-:Y:S02]  /*3430*/  LEA R88, P3, R194.reuse, UR14, 0x4 ;  /* 0x0000000ec2587c11 */ /* 0x040fe4000f8620ff */
[----:B------:R-:W-:Y:S02]  /*3440*/  F2FP.F16.F32.PACK_AB R84, R89, R84 ;  /* 0x000000545954723e */ /* 0x000fe400000000ff */
[----:B------:R-:W-:Y:S02]  /*3450*/  F2FP.F16.F32.PACK_AB R86, R219, R86 ;  /* 0x00000056db56723e */ /* 0x000fe400000000ff */
[----:B------:R-:W-:-:S05]  /*3460*/  LEA.HI.X R89, R194, UR15, RZ, 0x4, P3 ;  /* 0x0000000fc2597c11 */ /* 0x000fca00098f24ff */
[----:B------:R0:W-:Y:S02]  /*3470*/  STG.E.128 desc[UR4][R88.64], R84 ;  /* 0x0000005458007986 */ /* 0x0001e4000c101d04 */
[----:B0-----:R-:W-:-:S06]  /*3480*/  IMAD.WIDE.U32 R84, R180, 0x10, R238 ;  /* 0x00000010b4547825 */ /* 0x001fcc00078e00ee */
[----:B------:R-:W4:Y:S01]  /*3490*/  LDG.E.128 R84, desc[UR4][R84.64] ;  /* 0x0000000454547981 */ /* 0x000f22000c1e1d00 */
[-CC-:B------:R-:W-:Y:S01]  /*34a0*/  FFMA.FTZ R90, R90, R150.reuse, R151.reuse ;  /* 0x000000965a5a7223 */ /* 0x180fe20000010097 */
[-CC-:B------:R-:W-:Y:S01]  /*34b0*/  FFMA.FTZ R92, R92, R150.reuse, R151.reuse ;  /* 0x000000965c5c7223 */ /* 0x180fe20000010097 */
[-CC-:B------:R-:W-:Y:S01]  /*34c0*/  FFMA.FTZ R102, R102, R150.reuse, R151.reuse ;  /* 0x0000009666667223 */ /* 0x180fe20000010097 */
[-CC-:B------:R-:W-:Y:S01]  /*34d0*/  FFMA.FTZ R100, R100, R150.reuse, R151.reuse ;  /* 0x0000009664647223 */ /* 0x180fe20000010097 */
[-CC-:B------:R-:W-:Y:S01]  /*34e0*/  FFMA.FTZ R148, R148, R150.reuse, R151.reuse ;  /* 0x0000009694947223 */ /* 0x180fe20000010097 */
[----:B------:R-:W-:Y:S01]  /*34f0*/  FADD.FTZ R91, R91, -R90 ;  /* 0x8000005a5b5b7221 */ /* 0x000fe20000010000 */
[----:B------:R-:W-:Y:S01]  /*3500*/  FADD.FTZ R93, R93, -R92 ;  /* 0x8000005c5d5d7221 */ /* 0x000fe20000010000 */
[-CC-:B------:R-:W-:Y:S01]  /*3510*/  FFMA.FTZ R94, R94, R150.reuse, R151.reuse ;  /* 0x000000965e5e7223 */ /* 0x180fe20000010097 */
[-CC-:B------:R-:W-:Y:S01]  /*3520*/  FFMA.FTZ R96, R96, R150.reuse, R151.reuse ;  /* 0x0000009660607223 */ /* 0x180fe20000010097 */
[----:B------:R-:W-:Y:S01]  /*3530*/  FFMA.FTZ R98, R98, R150, R151 ;  /* 0x0000009662627223 */ /* 0x000fe20000010097 */
[----:B------:R-:W-:Y:S01]  /*3540*/  FADD.FTZ R103, R103, -R102 ;  /* 0x8000006667677221 */ /* 0x000fe20000010000 */
[----:B------:R-:W-:Y:S01]  /*3550*/  FADD.FTZ R151, R101, -R100 ;  /* 0x8000006465977221 */ /* 0x000fe20000010000 */
[----:B------:R-:W-:Y:S01]  /*3560*/  FADD.FTZ R149, R149, -R148 ;  /* 0x8000009495957221 */ /* 0x000fe20000010000 */
[----:B------:R-:W-:Y:S01]  /*3570*/  FMUL.FTZ R101, R204, R91 ;  /* 0x0000005bcc657220 */ /* 0x000fe20000410000 */
[----:B------:R-:W-:-:S02]  /*3580*/  @P1 HADD2.F32 R88, -RZ, R64.H0_H0 ;  /* 0x20000040ff581230 */ /* 0x000fc40000004100 */
[C---:B------:R-:W-:Y:S01]  /*3590*/  FMUL.FTZ R91, R204.reuse, R93 ;  /* 0x0000005dcc5b7220 */ /* 0x040fe20000410000 */
[C---:B------:R-:W-:Y:S01]  /*35a0*/  FMUL.FTZ R93, R204.reuse, R103 ;  /* 0x00000067cc5d7220 */ /* 0x040fe20000410000 */
[----:B------:R-:W-:Y:S01]  /*35b0*/  FADD.FTZ R89, R95, -R94 ;  /* 0x8000005e5f597221 */ /* 0x000fe20000010000 */
[----:B------:R-:W-:Y:S01]  /*35c0*/  FADD.FTZ R97, R97, -R96 ;  /* 0x8000006061617221 */ /* 0x000fe20000010000 */
[C---:B------:R-:W-:Y:S01]  /*35d0*/  FMUL.FTZ R103, R204.reuse, R149 ;  /* 0x00000095cc677220 */ /* 0x040fe20000410000 */
[----:B------:R-:W-:Y:S01]  /*35e0*/  FADD.FTZ R95, R99, -R98 ;  /* 0x80000062635f7221 */ /* 0x000fe20000010000 */
[----:B------:R-:W-:Y:S02]  /*35f0*/  HADD2.F32 R149, -RZ, R83.H0_H0 ;  /* 0x20000053ff957230 */ /* 0x000fe40000004100 */
[----:B------:R-:W-:Y:S01]  /*3600*/  @P1 FADD.FTZ R101, R101, R88 ;  /* 0x0000005865651221 */ /* 0x000fe20000010000 */
[----:B------:R-:W-:Y:S01]  /*3610*/  FMUL.FTZ R99, R204, R97 ;  /* 0x00000061cc637220 */ /* 0x000fe20000410000 */
[----:B------:R-:W-:-:S02]  /*3620*/  @P1 HADD2.F32 R88, -RZ, R66.H0_H0 ;  /* 0x20000042ff581230 */ /* 0x000fc40000004100 */
[----:B------:R-:W-:Y:S01]  /*3630*/  FMUL.FTZ R97, R204, R95 ;  /* 0x0000005fcc617220 */ /* 0x000fe20000410000 */
[----:B------:R-:W-:Y:S01]  /*3640*/  FFMA.FTZ R32, R149, R82, R32 ;  /* 0x0000005295207223 */ /* 0x000fe20000010020 */
[----:B------:R-:W-:Y:S02]  /*3650*/  HADD2.F32 R149, -RZ, R81.H0_H0 ;  /* 0x20000051ff957230 */ /* 0x000fe40000004100 */
[----:B------:R-:W-:Y:S01]  /*3660*/  @P1 FADD.FTZ R97, R97, R88 ;  /* 0x0000005861611221 */ /* 0x000fe20000010000 */
[----:B------:R-:W-:Y:S02]  /*3670*/  HADD2.F32 R88, -RZ, R83.H1_H1 ;  /* 0x30000053ff587230 */ /* 0x000fe40000004100 */
[--C-:B------:R-:W-:Y:S02]  /*3680*/  HADD2.F32 R83, -RZ, R80.reuse.H0_H0 ;  /* 0x20000050ff537230 */ /* 0x100fe40000004100 */
[----:B------:R-:W-:Y:S01]  /*3690*/  FFMA.FTZ R28, R149, R154, R28 ;  /* 0x0000009a951c7223 */ /* 0x000fe2000001001c */
[----:B------:R-:W-:-:S02]  /*36a0*/  HADD2.F32 R80, -RZ, R80.H1_H1 ;  /* 0x30000050ff507230 */ /* 0x000fc40000004100 */
[----:B------:R-:W-:Y:S02]  /*36b0*/  HADD2.F32 R82, -RZ, R81.H1_H1 ;  /* 0x30000051ff527230 */ /* 0x000fe40000004100 */
[----:B------:R-:W-:Y:S01]  /*36c0*/  FFMA.FTZ R26, R83, R153, R26 ;  /* 0x00000099531a7223 */ /* 0x000fe2000001001a */
[----:B------:R-:W-:Y:S02]  /*36d0*/  @P1 HADD2.F32 R90, -RZ, R64.H1_H1 ;  /* 0x30000040ff5a1230 */ /* 0x000fe40000004100 */
[----:B------:R-:W-:Y:S01]  /*36e0*/  FFMA.FTZ R25, R80, R208, R25 ;  /* 0x000000d050197223 */ /* 0x000fe20000010019 */
[----:B------:R-:W-:Y:S01]  /*36f0*/  FMUL.FTZ R95, R204, R151 ;  /* 0x00000097cc5f7220 */ /* 0x000fe20000410000 */
[----:B------:R-:W-:Y:S01]  /*3700*/  FFMA.FTZ R27, R82, R155, R27 ;  /* 0x0000009b521b7223 */ /* 0x000fe2000001001b */
[----:B------:R-:W-:Y:S01]  /*3710*/  FFMA.FTZ R31, R88, R152, R31 ;  /* 0x00000098581f7223 */ /* 0x000fe2000001001f */
[--C-:B------:R-:W-:Y:S02]  /*3720*/  @P1 HADD2.F32 R92, -RZ, R65.reuse.H0_H0 ;  /* 0x20000041ff5c1230 */ /* 0x100fe40000004100 */
[----:B------:R-:W-:Y:S01]  /*3730*/  FMUL.FTZ R89, R204, R89 ;  /* 0x00000059cc597220 */ /* 0x000fe20000410000 */
[----:B------:R-:W-:-:S02]  /*3740*/  @P1 HADD2.F32 R94, -RZ, R65.H1_H1 ;  /* 0x30000041ff5e1230 */ /* 0x000fc40000004100 */
[----:B------:R-:W-:Y:S01]  /*3750*/  @P1 FADD.FTZ R91, R91, R90 ;  /* 0x0000005a5b5b1221 */ /* 0x000fe20000010000 */
        /* <DEDUP_REMOVED lines=8> */
[----:B------:R-:W-:Y:S01]  /*37e0*/  @P2 F2FP.F16.F32.PACK_AB R92, RZ, R97 ;  /* 0x00000061ff5c223e */ /* 0x000fe200000000ff */
[-C--:B------:R-:W-:Y:S01]  /*37f0*/  FMUL.FTZ R96, R95, R200.reuse ;  /* 0x000000c85f607220 */ /* 0x080fe20000410000 */
[----:B------:R-:W-:Y:S01]  /*3800*/  @P2 F2FP.F16.F32.PACK_AB R94, RZ, R95 ;  /* 0x0000005fff5e223e */ /* 0x000fe200000000ff */
[-C--:B------:R-:W-:Y:S01]  /*3810*/  FMUL.FTZ R90, R99, R200.reuse ;  /* 0x000000c8635a7220 */ /* 0x080fe20000410000 */
[-C--:B------:R-:W-:Y:S01]  /*3820*/  FMUL.FTZ R97, R97, R200.reuse ;  /* 0x000000c861617220 */ /* 0x080fe20000410000 */
[----:B------:R-:W-:Y:S01]  /*3830*/  FMUL.FTZ R95, R93, R200 ;  /* 0x000000c85d5f7220 */ /* 0x000fe20000410000 */
[----:B------:R-:W-:Y:S01]  /*3840*/  @P2 F2FP.F16.F32.PACK_AB R98, RZ, R93 ;  /* 0x0000005dff62223e */ /* 0x000fe200000000ff */
[----:B------:R-:W-:Y:S01]  /*3850*/  FMUL.FTZ R93, R147, R96 ;  /* 0x00000060935d7220 */ /* 0x000fe20000410000 */
[----:B------:R-:W-:Y:S01]  /*3860*/  FMUL.FTZ R100, R145, R90 ;  /* 0x0000005a91647220 */ /* 0x000fe20000410000 */
[----:B------:R-:W-:-:S02]  /*3870*/  @P2 PRMT R70, R92, 0x7610, R70 ;  /* 0x000076105c462816 */ /* 0x000fc40000000046 */
[----:B------:R-:W-:Y:S02]  /*3880*/  @P2 PRMT R71, R98, 0x7610, R71 ;  /* 0x0000761062472816 */ /* 0x000fe40000000047 */
[----:B------:R-:W-:Y:S01]  /*3890*/  @P2 PRMT R70, R70, 0x5410, R94 ;  /* 0x0000541046462816 */ /* 0x000fe2000000005e */
[--C-:B--2---:R-:W-:Y:S02]  /*38a0*/  HADD2.F32 R149, -RZ, R78.reuse.H0_H0 ;  /* 0x2000004eff957230 */ /* 0x104fe40000004100 */
[----:B------:R-:W-:Y:S02]  /*38b0*/  HADD2.F32 R78, -RZ, R78.H1_H1 ;  /* 0x3000004eff4e7230 */ /* 0x000fe40000004100 */
[--C-:B------:R-:W-:Y:S02]  /*38c0*/  HADD2.F32 R81, -RZ, R76.reuse.H0_H0 ;  /* 0x2000004cff517230 */ /* 0x100fe40000004100 */
[----:B------:R-:W-:Y:S02]  /*38d0*/  HADD2.F32 R80, -RZ, R76.H1_H1 ;  /* 0x3000004cff507230 */ /* 0x000fe40000004100 */
[----:B------:R-:W-:Y:S01]  /*38e0*/  FFMA.FTZ R37, R78, R224, R37 ;  /* 0x000000e04e257223 */ /* 0x000fe20000010025 */
[----:B------:R-:W-:-:S02]  /*38f0*/  HADD2.F32 R83, -RZ, R77.H0_H0 ;  /* 0x2000004dff537230 */ /* 0x000fc40000004100 */
[----:B------:R-:W-:Y:S02]  /*3900*/  HADD2.F32 R82, -RZ, R77.H1_H1 ;  /* 0x3000004dff527230 */ /* 0x000fe40000004100 */
[--C-:B------:R-:W-:Y:S01]  /*3910*/  HADD2.F32 R151, -RZ, R79.reuse.H0_H0 ;  /* 0x2000004fff977230 */ /* 0x100fe20000004100 */
[----:B------:R-:W0:Y:S01]  /*3920*/  @P2 LDC.64 R76, c[0x0][0x308] ;  /* 0x0000c200ff4c2b82 */ /* 0x000e220000000a00 */
[----:B------:R-:W-:Y:S02]  /*3930*/  HADD2.F32 R88, -RZ, R79.H1_H1 ;  /* 0x3000004fff587230 */ /* 0x000fe40000004100 */
[----:B------:R-:W-:Y:S01]  /*3940*/  FFMA.FTZ R34, R81, R225, R34 ;  /* 0x000000e151227223 */ /* 0x000fe20000010022 */
[----:B------:R-:W-:Y:S01]  /*3950*/  FFMA.FTZ R33, R80, R228, R33 ;  /* 0x000000e450217223 */ /* 0x000fe20000010021 */
[----:B------:R-:W-:Y:S01]  /*3960*/  FFMA.FTZ R36, R83, R226, R36 ;  /* 0x000000e253247223 */ /* 0x000fe20000010024 */
[----:B------:R-:W-:Y:S01]  /*3970*/  FFMA.FTZ R35, R82, R227, R35 ;  /* 0x000000e352237223 */ /* 0x000fe20000010023 */
[----:B------:R-:W-:Y:S01]  /*3980*/  FMUL.FTZ R82, R91, R200 ;  /* 0x000000c85b527220 */ /* 0x000fe20000410000 */
[----:B------:R-:W-:Y:S01]  /*3990*/  FFMA.FTZ R39, R88, R223, R39 ;  /* 0x000000df58277223 */ /* 0x000fe20000010027 */
[----:B------:R-:W-:Y:S01]  /*39a0*/  @P2 F2FP.F16.F32.PACK_AB R88, RZ, R99 ;  /* 0x00000063ff58223e */ /* 0x000fe200000000ff */
[----:B0-----:R-:W-:-:S04]  /*39b0*/  @P2 IMAD.WIDE.U32 R76, R198, 0x10, R76 ;  /* 0x00000010c64c2825 */ /* 0x001fc800078e004c */
[----:B------:R-:W-:Y:S01]  /*39c0*/  FFMA.FTZ R38, R149, R221, R38 ;  /* 0x000000dd95267223 */ /* 0x000fe20000010026 */
[----:B------:R-:W-:Y:S01]  /*39d0*/  FFMA.FTZ R40, R151, R222, R40 ;  /* 0x000000de97287223 */ /* 0x000fe20000010028 */
[----:B---3--:R-:W-:Y:S02]  /*39e0*/  HADD2.F32 R79, -RZ, R72.H0_H0 ;  /* 0x20000048ff4f7230 */ /* 0x008fe40000004100 */
[----:B------:R-:W-:-:S03]  /*39f0*/  HADD2.F32 R78, -RZ, R73.H1_H1 ;  /* 0x30000049ff4e7230 */ /* 0x000fc60000004100 */
[----:B------:R-:W-:Y:S02]  /*3a00*/  FFMA.FTZ R42, R79, R212, R42 ;  /* 0x000000d44f2a7223 */ /* 0x000fe4000001002a */
[----:B------:R-:W-:Y:S01]  /*3a10*/  FFMA.FTZ R43, R78, R214, R43 ;  /* 0x000000d64e2b7223 */ /* 0x000fe2000001002b */
[----:B------:R-:W-:Y:S01]  /*3a20*/  HADD2.F32 R81, -RZ, R73.H0_H0 ;  /* 0x20000049ff517230 */ /* 0x000fe20000004100 */
[----:B------:R-:W0:Y:S01]  /*3a30*/  LDC.64 R78, c[0x0][0x210] ;  /* 0x00008400ff4e7b82 */ /* 0x000e220000000a00 */
[--C-:B------:R-:W-:Y:S02]  /*3a40*/  HADD2.F32 R80, -RZ, R75.reuse.H1_H1 ;  /* 0x3000004bff507230 */ /* 0x100fe40000004100 */
[----:B------:R-:W-:Y:S02]  /*3a50*/  HADD2.F32 R83, -RZ, R75.H0_H0 ;  /* 0x2000004bff537230 */ /* 0x000fe40000004100 */
[----:B------:R-:W-:Y:S01]  /*3a60*/  FFMA.FTZ R44, R81, R213, R44 ;  /* 0x000000d5512c7223 */ /* 0x000fe2000001002c */
[----:B------:R-:W-:-:S02]  /*3a70*/  HADD2.F32 R73, -RZ, R74.H0_H0 ;  /* 0x2000004aff497230 */ /* 0x000fc40000004100 */
[----:B------:R-:W-:Y:S01]  /*3a80*/  FFMA.FTZ R47, R80, R210, R47 ;  /* 0x000000d2502f7223 */ /* 0x000fe2000001002f */
[----:B------:R-:W-:Y:S01]  /*3a90*/  HADD2.F32 R72, -RZ, R72.H1_H1 ;  /* 0x30000048ff487230 */ /* 0x000fe20000004100 */
[----:B------:R-:W-:Y:S01]  /*3aa0*/  @P2 F2FP.F16.F32.PACK_AB R80, RZ, R101 ;  /* 0x00000065ff50223e */ /* 0x000fe200000000ff */
[----:B------:R-:W-:Y:S01]  /*3ab0*/  HADD2.F32 R74, -RZ, R74.H1_H1 ;  /* 0x3000004aff4a7230 */ /* 0x000fe20000004100 */
[----:B------:R-:W-:Y:S01]  /*3ac0*/  @P2 F2FP.F16.F32.PACK_AB R81, RZ, R91 ;  /* 0x0000005bff51223e */ /* 0x000fe200000000ff */
[----:B------:R-:W-:Y:S01]  /*3ad0*/  FFMA.FTZ R48, R83, R209, R48 ;  /* 0x000000d153307223 */ /* 0x000fe20000010030 */
[-C--:B------:R-:W-:Y:S01]  /*3ae0*/  FMUL.FTZ R101, R101, R200.reuse ;  /* 0x000000c865657220 */ /* 0x080fe20000410000 */
[-C--:B------:R-:W-:Y:S01]  /*3af0*/  FMUL.FTZ R91, R89, R200.reuse ;  /* 0x000000c8595b7220 */ /* 0x080fe20000410000 */
[----:B------:R-:W-:Y:S01]  /*3b00*/  @P2 F2FP.F16.F32.PACK_AB R83, RZ, R89 ;  /* 0x00000059ff53223e */ /* 0x000fe200000000ff */
[----:B------:R-:W-:Y:S01]  /*3b10*/  FMUL.FTZ R200, R103, R200 ;  /* 0x000000c867c87220 */ /* 0x000fe20000410000 */
[----:B------:R-:W-:Y:S01]  /*3b20*/  FFMA.FTZ R41, R72, R215, R41 ;  /* 0x000000d748297223 */ /* 0x000fe20000010029 */
[----:B------:R-:W-:Y:S01]  /*3b30*/  FFMA.FTZ R46, R73, R206, R46 ;  /* 0x000000ce492e7223 */ /* 0x000fe2000001002e */
[----:B------:R-:W-:Y:S01]  /*3b40*/  FFMA.FTZ R45, R74, R211, R45 ;  /* 0x000000d34a2d7223 */ /* 0x000fe2000001002d */
[----:B------:R-:W-:Y:S01]  /*3b50*/  FMUL.FTZ R72, R142, R101 ;  /* 0x000000658e487220 */ /* 0x000fe20000410000 */
[----:B------:R-:W-:Y:S01]  /*3b60*/  FMUL.FTZ R73, R144, R91 ;  /* 0x0000005b90497220 */ /* 0x000fe20000410000 */
[----:B------:R-:W-:Y:S01]  /*3b70*/  FMUL.FTZ R74, R146, R97 ;  /* 0x00000061924a7220 */ /* 0x000fe20000410000 */
[----:B------:R-:W-:Y:S01]  /*3b80*/  FMUL.FTZ R75, R156, R95 ;  /* 0x0000005f9c4b7220 */ /* 0x000fe20000410000 */
[----:B------:R-:W-:Y:S01]  /*3b90*/  FMUL.FTZ R102, R157, R200 ;  /* 0x000000c89d667220 */ /* 0x000fe20000410000 */
[----:B------:R-:W-:Y:S01]  /*3ba0*/  FMUL.FTZ R89, R143, R82 ;  /* 0x000000528f597220 */ /* 0x000fe20000410000 */
[----:B------:R-:W-:-:S02]  /*3bb0*/  @P2 F2FP.F16.F32.PACK_AB R103, RZ, R103 ;  /* 0x00000067ff67223e */ /* 0x000fc400000000ff */
[----:B------:R-:W-:Y:S02]  /*3bc0*/  @P2 PRMT R68, R80, 0x7610, R68 ;  /* 0x0000761050442816 */ /* 0x000fe40000000044 */
[----:B------:R-:W-:Y:S02]  /*3bd0*/  @P2 PRMT R69, R83, 0x7610, R69 ;  /* 0x0000761053452816 */ /* 0x000fe40000000045 */
[----:B------:R-:W-:Y:S02]  /*3be0*/  LEA R80, P1, R180, UR14, 0x4 ;  /* 0x0000000eb4507c11 */ /* 0x000fe4000f8220ff */
[----:B------:R-:W-:Y:S02]  /*3bf0*/  @P2 PRMT R68, R68, 0x5410, R81 ;  /* 0x0000541044442816 */ /* 0x000fe40000000051 */
[----:B------:R-:W-:Y:S02]  /*3c00*/  @P2 PRMT R69, R69, 0x5410, R88 ;  /* 0x0000541045452816 */ /* 0x000fe40000000058 */
[----:B------:R-:W-:-:S02]  /*3c10*/  @P2 PRMT R71, R71, 0x5410, R103 ;  /* 0x0000541047472816 */ /* 0x000fc40000000067 */
[----:B------:R-:W-:Y:S02]  /*3c20*/  F2FP.F16.F32.PACK_AB R75, R102, R75 ;  /* 0x0000004b664b723e */ /* 0x000fe400000000ff */
[----:B------:R-:W-:Y:S02]  /*3c30*/  F2FP.F16.F32.PACK_AB R74, R93, R74 ;  /* 0x0000004a5d4a723e */ /* 0x000fe400000000ff */
[----:B------:R-:W-:Y:S02]  /*3c40*/  F2FP.F16.F32.PACK_AB R73, R100, R73 ;  /* 0x000000496449723e */ /* 0x000fe400000000ff */
[----:B------:R-:W-:Y:S02]  /*3c50*/  F2FP.F16.F32.PACK_AB R72, R89, R72 ;  /* 0x000000485948723e */ /* 0x000fe400000000ff */
[----:B------:R-:W-:Y:S01]  /*3c60*/  LEA.HI.X R81, R180, UR15, RZ, 0x4, P1 ;  /* 0x0000000fb4517c11 */ /* 0x000fe200088f24ff */
[----:B------:R1:W-:Y:S01]  /*3c70*/  @P2 STG.E.128 desc[UR4][R76.64], R68 ;  /* 0x000000444c002986 */ /* 0x0003e2000c101d04 */
[----:B0-----:R-:W-:-:S03]  /*3c80*/  LEA R132, R78, R132, 0x2 ;  /* 0x000000844e847211 */ /* 0x001fc600078e10ff */
[----:B------:R1:W-:Y:S01]  /*3c90*/  STG.E.128 desc[UR4][R80.64], R72 ;  /* 0x0000004850007986 */ /* 0x0003e2000c101d04 */
[----:B------:R-:W-:Y:S01]  /*3ca0*/  ISETP.GE.AND P1, PT, R132, R79, PT ;  /* 0x0000004f8400720c */ /* 0x000fe20003f26270 */
[--C-:B----4-:R-:W-:Y:S02]  /*3cb0*/  HADD2.F32 R89, -RZ, R85.reuse.H0_H0 ;  /* 0x20000055ff597230 */ /* 0x110fe40000004100 */
[----:B------:R-:W-:Y:S02]  /*3cc0*/  HADD2.F32 R78, -RZ, R85.H1_H1 ;  /* 0x30000055ff4e7230 */ /* 0x000fe40000004100 */
[----:B------:R-:W-:Y:S02]  /*3cd0*/  HADD2.F32 R83, -RZ, R84.H0_H0 ;  /* 0x20000054ff537230 */ /* 0x000fe40000004100 */
[----:B------:R-:W-:Y:S02]  /*3ce0*/  HADD2.F32 R85, -RZ, R86.H0_H0 ;  /* 0x20000056ff557230 */ /* 0x000fe40000004100 */
[----:B------:R-:W-:-:S02]  /*3cf0*/  HADD2.F32 R84, -RZ, R84.H1_H1 ;  /* 0x30000054ff547230 */ /* 0x000fc40000004100 */
[----:B------:R-:W-:Y:S02]  /*3d00*/  HADD2.F32 R86, -RZ, R86.H1_H1 ;  /* 0x30000056ff567230 */ /* 0x000fe40000004100 */
[--C-:B------:R-:W-:Y:S02]  /*3d10*/  HADD2.F32 R93, -RZ, R87.reuse.H0_H0 ;  /* 0x20000057ff5d7230 */ /* 0x100fe40000004100 */
[----:B------:R-:W-:Y:S02]  /*3d20*/  HADD2.F32 R88, -RZ, R87.H1_H1 ;  /* 0x30000057ff587230 */ /* 0x000fe40000004100 */
        /* <DEDUP_REMOVED lines=8> */
[----:B-1----:R-:W-:Y:S06]  /*3db0*/  @!P1 BRA `(.L_x_1892) ;  /* 0xffffffcc00bc9947 */ /* 0x002fec000383ffff */
        /* <DEDUP_REMOVED lines=69> */
[----:B------:R-:W-:-:S07]  /*4210*/  MOV R106, R108 ;  /* 0x0000006c006a7202 */ /* 0x000fce0000000f00 */
.L_x_1890:
[----:B------:R-:W0:Y:S01]  /*4220*/  S2R R14, SR_TID.X ;  /* 0x00000000000e7919 */ /* 0x000e220000002100 */
[----:B------:R-:W-:Y:S01]  /*4230*/  MOV R0, 0x400 ;  /* 0x0000040000007802 */ /* 0x000fe20000000f00 */
[----:B------:R-:W-:Y:S05]  /*4240*/  WARPSYNC.ALL ;  /* 0x0000000000007948 */ /* 0x000fea0003800000 */
[----:B------:R-:W1:Y:S01]  /*4250*/  S2R R3, SR_CgaCtaId ;  /* 0x0000000000037919 */ /* 0x000e620000008800 */
[----:B------:R-:W-:Y:S01]  /*4260*/  ULDC UR6, c[0x0][0x218] ;  /* 0x0000860000067ab9 */ /* 0x000fe20000000800 */
[----:B------:R-:W2:Y:S01]  /*4270*/  S2R R2, SR_CTAID.X ;  /* 0x0000000000027919 */ /* 0x000ea20000002500 */
[----:B0-----:R-:W-:-:S02]  /*4280*/  SHF.R.U32.HI R12, RZ, 0x5, R14 ;  /* 0x00000005ff0c7819 */ /* 0x001fc4000001160e */
[----:B------:R-:W-:Y:S02]  /*4290*/  LOP3.LUT R13, R14, 0x1f, RZ, 0xc0, !PT ;  /* 0x0000001f0e0d7812 */ /* 0x000fe400078ec0ff */
[----:B------:R-:W-:Y:S02]  /*42a0*/  SHF.L.U32 R12, R12, 0x7, RZ ;  /* 0x000000070c0c7819 */ /* 0x000fe400000006ff */
[----:B-1----:R-:W-:Y:S02]  /*42b0*/  LEA R3, R3, R0, 0x18 ;  /* 0x0000000003037211 */ /* 0x002fe400078ec0ff */
[----:B------:R-:W-:Y:S01]  /*42c0*/  LOP3.LUT R0, R12, 0xffffff80, R13, 0xe2, !PT ;  /* 0xffffff800c007812 */ /* 0x000fe200078ee20d */
[----:B--2---:R-:W-:Y:S01]  /*42d0*/  IMAD R95, R2, UR6, RZ ;  /* 0x00000006025f7c24 */ /* 0x004fe2000f8e02ff */
        /* <DEDUP_REMOVED lines=51> */
[----:B------:R-:W-:Y:S01]  /*4610*/  LDS R74, [R0+0x3000] ;  /* 0x00300000004a7984 */ /* 0x000fe20000000800 */
[----:B---3--:R-:W-:-:S03]  /*4620*/  FADD.FTZ R18, RZ, R18 ;  /* 0x00000012ff127221 */ /* 0x008fc60000010000 */
[----:B------:R-:W2:Y:S01]  /*4630*/  LDS R73, [R0+0x3200] ;  /* 0x0032000000497984 */ /* 0x000ea20000000800 */
        /* <DEDUP_REMOVED lines=19> */
[----:B------:R-:W-:Y:S01]  /*4770*/  STS.128 [R2], R88 ;  /* 0x0000005802007388 */ /* 0x000fe20000000c00 */
[----:B-----5:R-:W-:-:S03]  /*4780*/  FADD.FTZ R15, R15, R82 ;  /* 0x000000520f0f7221 */ /* 0x020fc60000010000 */
        /* <DEDUP_REMOVED lines=8> */
[----:B------:R0:W-:Y:S04]  /*4810*/  STS.128 [R2+0xc00], R4 ;  /* 0x000c000402007388 */ /* 0x0001e80000000c00 */
[----:B------:R-:W-:Y:S01]  /*4820*/  STS.128 [R2+0xc10], R8 ;  /* 0x000c100802007388 */ /* 0x000fe20000000c00 */
[----:B------:R-:W-:Y:S01]  /*4830*/  BAR.SYNC.DEFER_BLOCKING 0x0 ;  /* 0x0000000000007b1d */ /* 0x000fe20000010000 */
[----:B0-----:R-:W-:-:S05]  /*4840*/  FADD.FTZ R7, R3, R74 ;  /* 0x0000004a03077221 */ /* 0x001fca0000010000 */
        /* <DEDUP_REMOVED lines=45> */
[----:B------:R-:W-:Y:S01]  /*4b20*/  FADD.FTZ R11, R11, R18 ;  /* 0x000000120b0b7221 */ /* 0x000fe20000010000 */
[----:B------:R-:W-:Y:S02]  /*4b30*/  SHF.L.U32 R18, R95, 0x2, RZ ;  /* 0x000000025f127819 */ /* 0x000fe400000006ff */
        /* <DEDUP_REMOVED lines=8> */
[----:B------:R-:W-:Y:S01]  /*4bc0*/  IADD3.X R22, RZ, RZ, RZ, P0, !PT ;  /* 0x000000ffff167210 */ /* 0x000fe200007fe4ff */
[----:B------:R-:W-:Y:S01]  /*4bd0*/  BAR.SYNC.DEFER_BLOCKING 0x0 ;  /* 0x0000000000007b1d */ /* 0x000fe20000010000 */
[----:B-1----:R-:W-:Y:S02]  /*4be0*/  FADD.FTZ R8, R8, R59 ;  /* 0x0000003b08087221 */ /* 0x002fe40000010000 */
[----:B------:R-:W-:Y:S01]  /*4bf0*/  SHF.L.U64.HI R22, R95, 0x2, R22 ;  /* 0x000000025f167819 */ /* 0x000fe20000010216 */
[----:B--2---:R-:W-:Y:S01]  /*4c00*/  FADD.FTZ R9, R9, R52 ;  /* 0x0000003409097221 */ /* 0x004fe20000010000 */
[----:B---3--:R-:W-:Y:S01]  /*4c10*/  FADD.FTZ R19, R16, R19 ;  /* 0x0000001310137221 */ /* 0x008fe20000010000 */
[----:B----4-:R-:W-:Y:S01]  /*4c20*/  FADD.FTZ R11, R11, R10 ;  /* 0x0000000a0b0b7221 */ /* 0x010fe20000010000 */
[----:B-----5:R-:W-:Y:S01]  /*4c30*/  FADD.FTZ R21, R4, R21 ;  /* 0x0000001504157221 */ /* 0x020fe20000010000 */
[----:B------:R-:W-:Y:S01]  /*4c40*/  FADD.FTZ R23, R5, R54 ;  /* 0x0000003605177221 */ /* 0x000fe20000010000 */
[----:B------:R0:W-:Y:S01]  /*4c50*/  STS.128 [R2], R24 ;  /* 0x0000001802007388 */ /* 0x0001e20000000c00 */
[----:B------:R-:W-:-:S03]  /*4c60*/  FADD.FTZ R61, R6, R61 ;  /* 0x0000003d063d7221 */ /* 0x000fc60000010000 */
[----:B------:R-:W-:Y:S04]  /*4c70*/  STS.128 [R2+0x10], R28 ;  /* 0x0000101c02007388 */ /* 0x000fe80000000c00 */
[----:B------:R-:W-:Y:S01]  /*4c80*/  STS.128 [R2+0x400], R32 ;  /* 0x0004002002007388 */ /* 0x000fe20000000c00 */
[----:B------:R-:W-:-:S03]  /*4c90*/  FADD.FTZ R63, R8, R63 ;  /* 0x0000003f083f7221 */ /* 0x000fc60000010000 */
[----:B------:R-:W-:Y:S01]  /*4ca0*/  STS.128 [R2+0x410], R36 ;  /* 0x0004102402007388 */ /* 0x000fe20000000c00 */
[----:B------:R-:W-:-:S03]  /*4cb0*/  FADD.FTZ R9, R9, R58 ;  /* 0x0000003a09097221 */ /* 0x000fc60000010000 */
[----:B------:R-:W-:Y:S01]  /*4cc0*/  STS.128 [R2+0x800], R40 ;  /* 0x0008002802007388 */ /* 0x000fe20000000c00 */
[----:B0-----:R-:W-:-:S03]  /*4cd0*/  FADD.FTZ R25, R3, R56 ;  /* 0x0000003803197221 */ /* 0x001fc60000010000 */
        /* <DEDUP_REMOVED lines=10> */
[----:B------:R-:W-:Y:S02]  /*4d80*/  ULDC.64 UR6, c[0x0][0x2f0] ;  /* 0x0000bc0000067ab9 */ /* 0x000fe40000000a00 */
[----:B------:R-:W-:Y:S01]  /*4d90*/  IADD3 R6, P0, R18, UR6, RZ ;  /* 0x0000000612067c10 */ /* 0x000fe2000ff1e0ff */
        /* <DEDUP_REMOVED lines=23> */
[----:B------:R-:W-:-:S03]  /*4f10*/  FADD.FTZ R8, RZ, R8 ;  /* 0x00000008ff087221 */ /* 0x000fc60000010000 */
[----:B------:R-:W-:Y:S01]  /*4f20*/  STG.E desc[UR4][R2.64], R19 ;  /* 0x0000001302007986 */ /* 0x000fe2000c101904 */
        /* <DEDUP_REMOVED lines=24> */
[----:B------:R-:W-:-:S03]  /*50b0*/  FADD.FTZ R16, R16, R19 ;  /* 0x0000001310107221 */ /* 0x000fc60000010000 */
[----:B------:R-:W5:Y:S01]  /*50c0*/  LDS R65, [R0+0x3c00] ;  /* 0x003c000000417984 */ /* 0x000f620000000800 */
[----:B0-----:R-:W-:-:S03]  /*50d0*/  FADD.FTZ R14, R14, R43 ;  /* 0x0000002b0e0e7221 */ /* 0x001fc60000010000 */
[----:B------:R-:W0:Y:S01]  /*50e0*/  LDS R67, [R0+0x3e00] ;  /* 0x003e000000437984 */ /* 0x000e220000000800 */
[----:B-1----:R-:W-:-:S03]  /*50f0*/  FADD.FTZ R55, R10, R55 ;  /* 0x000000370a377221 */ /* 0x002fc60000010000 */
[----:B------:R1:W-:Y:S01]  /*5100*/  STG.E desc[UR4][R4.64], R7 ;  /* 0x0000000704007986 */ /* 0x0003e2000c101904 */
[----:B--2---:R-:W-:Y:S01]  /*5110*/  FADD.FTZ R18, RZ, R18 ;  /* 0x00000012ff127221 */ /* 0x004fe20000010000 */
[----:B---3--:R-:W-:Y:S01]  /*5120*/  FADD.FTZ R12, R12, R35 ;  /* 0x000000230c0c7221 */ /* 0x008fe20000010000 */
[----:B----4-:R-:W-:Y:S01]  /*5130*/  FADD.FTZ R16, R16, R45 ;  /* 0x0000002d10107221 */ /* 0x010fe20000010000 */
[----:B-1----:R-:W-:Y:S01]  /*5140*/  IADD3.X R7, R22, UR7, RZ, P0, !PT ;  /* 0x0000000716077c10 */ /* 0x002fe200087fe4ff */
[----:B-----5:R-:W-:Y:S01]  /*5150*/  FADD.FTZ R57, R14, R57 ;  /* 0x000000390e397221 */ /* 0x020fe20000010000 */
        /* <DEDUP_REMOVED lines=29> */
.L_x_1891:
        /* <DEDUP_REMOVED lines=8> */
.L_x_1894:
[----:B------:R-:W-:Y:S05]  /*53b0*/  BSYNC B0 ;  /* 0x0000000000007941 */ /* 0x000fea0003800000 */
.L_x_1893:
        /* <DEDUP_REMOVED lines=8> */
.L_x_1895:
[----:B------:R-:W-:Y:S01]  /*5440*/  HFMA2.MMA R238, -RZ, RZ, 0, 1.1920928955078125e-07 ;  /* 0x00000002ffee7435 */ /* 0x000fe200000001ff */
[----:B------:R-:W-:Y:S01]  /*5450*/  MOV R239, R80 ;  /* 0x0000005000ef7202 */ /* 0x000fe20000000f00 */
[----:B------:R-:W-:Y:S01]  /*5460*/  FADD.FTZ R81, R81, R150 ;  /* 0x0000009651517221 */ /* 0x000fe20000010000 */
[----:B------:R-:W-:-:S08]  /*5470*/  MOV R150, 0xffffffff ;  /* 0xffffffff00967802 */ /* 0x000fd00000000f00 */
[----:B------:R-:W-:Y:S05]  /*5480*/  WARPSYNC.COLLECTIVE R150, `(.L_x_1896) ;  /* 0x0000000096087348 */ /* 0x000fea0003c00000 */
[----:B------:R0:W1:Y:S02]  /*5490*/  SHFL.BFLY P3, R150, R239, R238, R151 ;  /* 0x0c0000eeef967389 */ /* 0x0000640000060097 */
[----:B01----:R-:W-:Y:S01]  /*54a0*/  ENDCOLLECTIVE ;  /* 0x000000000000791b */ /* 0x003fe20003800000 */
.L_x_1896:
[----:B------:R-:W-:Y:S01]  /*54b0*/  MOV R239, R81 ;  /* 0x0000005100ef7202 */ /* 0x000fe20000000f00 */
[----:B------:R-:W-:Y:S01]  /*54c0*/  FADD.FTZ R80, R80, R150 ;  /* 0x0000009650507221 */ /* 0x000fe20000010000 */
[----:B------:R-:W-:-:S07]  /*54d0*/  MOV R150, 0xffffffff ;  /* 0xffffffff00967802 */ /* 0x000fce0000000f00 */
[----:B------:R-:W-:Y:S05]  /*54e0*/  WARPSYNC.COLLECTIVE R150, `(.L_x_1897) ;  /* 0x0000000096087348 */ /* 0x000fea0003c00000 */
[----:B------:R0:W1:Y:S02]  /*54f0*/  SHFL.BFLY P3, R150, R239, R238, R151 ;  /* 0x0c0000eeef967389 */ /* 0x0000640000060097 */
[----:B01----:R-:W-:Y:S01]  /*5500*/  ENDCOLLECTIVE ;  /* 0x000000000000791b */ /* 0x003fe20003800000 */
.L_x_1897:
[----:B------:R-:W-:Y:S01]  /*5510*/  HFMA2.MMA R238, -RZ, RZ, 0, 2.384185791015625e-07 ;  /* 0x00000004ffee7435 */ /* 0x000fe200000001ff */
[----:B------:R-:W-:Y:S01]  /*5520*/  MOV R239, R80 ;  /* 0x0000005000ef7202 */ /* 0x000fe20000000f00 */
[----:B------:R-:W-:Y:S01]  /*5530*/  FADD.FTZ R81, R81, R150 ;  /* 0x0000009651517221 */ /* 0x000fe20000010000 */
[----:B------:R-:W-:-:S08]  /*5540*/  MOV R150, 0xffffffff ;  /* 0xffffffff00967802 */ /* 0x000fd00000000f00 */
[----:B------:R-:W-:Y:S05]  /*5550*/  WARPSYNC.COLLECTIVE R150, `(.L_x_1898) ;  /* 0x0000000096087348 */ /* 0x000fea0003c00000 */
[----:B------:R0:W1:Y:S02]  /*5560*/  SHFL.BFLY P3, R150, R239, R238, R151 ;  /* 0x0c0000eeef967389 */ /* 0x0000640000060097 */
[----:B01----:R-:W-:Y:S01]  /*5570*/  ENDCOLLECTIVE ;  /* 0x000000000000791b */ /* 0x003fe20003800000 */
.L_x_1898:
[----:B------:R-:W-:Y:S01]  /*5580*/  MOV R239, R81 ;  /* 0x0000005100ef7202 */ /* 0x000fe20000000f00 */
[----:B------:R-:W-:Y:S01]  /*5590*/  FADD.FTZ R80, R80, R150 ;  /* 0x0000009650507221 */ /* 0x000fe20000010000 */
[----:B------:R-:W-:-:S07]  /*55a0*/  MOV R150, 0xffffffff ;  /* 0xffffffff00967802 */ /* 0x000fce0000000f00 */
[----:B------:R-:W-:Y:S05]  /*55b0*/  WARPSYNC.COLLECTIVE R150, `(.L_x_1899) ;  /* 0x0000000096087348 */ /* 0x000fea0003c00000 */
[----:B------:R0:W1:Y:S02]  /*55c0*/  SHFL.BFLY P3, R150, R239, R238, R151 ;  /* 0x0c0000eeef967389 */ /* 0x0000640000060097 */
[----:B01----:R-:W-:Y:S01]  /*55d0*/  ENDCOLLECTIVE ;  /* 0x000000000000791b */ /* 0x003fe20003800000 */
.L_x_1899:
[----:B------:R-:W-:Y:S01]  /*55e0*/  HFMA2.MMA R238, -RZ, RZ, 0, 4.76837158203125e-07 ;  /* 0x00000008ffee7435 */ /* 0x000fe200000001ff */
[----:B------:R-:W-:Y:S01]  /*55f0*/  MOV R239, R80 ;  /* 0x0000005000ef7202 */ /* 0x000fe20000000f00 */
[----:B------:R-:W-:Y:S01]  /*5600*/  FADD.FTZ R81, R81, R150 ;  /* 0x0000009651517221 */ /* 0x000fe20000010000 */
[----:B------:R-:W-:-:S08]  /*5610*/  MOV R150, 0xffffffff ;  /* 0xffffffff00967802 */ /* 0x000fd00000000f00 */
[----:B------:R-:W-:Y:S05]  /*5620*/  WARPSYNC.COLLECTIVE R150, `(.L_x_1900) ;  /* 0x0000000096087348 */ /* 0x000fea0003c00000 */
[----:B------:R0:W1:Y:S02]  /*5630*/  SHFL.BFLY P3, R150, R239, R238, R151 ;  /* 0x0c0000eeef967389 */ /* 0x0000640000060097 */
[----:B01----:R-:W-:Y:S01]  /*5640*/  ENDCOLLECTIVE ;  /* 0x000000000000791b */ /* 0x003fe20003800000 */
.L_x_1900:
[----:B------:R-:W-:Y:S01]  /*5650*/  MOV R239, R81 ;  /* 0x0000005100ef7202 */ /* 0x000fe20000000f00 */
[----:B------:R-:W-:Y:S01]  /*5660*/  FADD.FTZ R80, R80, R150 ;  /* 0x0000009650507221 */ /* 0x000fe20000010000 */
[----:B------:R-:W-:-:S07]  /*5670*/  MOV R150, 0xffffffff ;  /* 0xffffffff00967802 */ /* 0x000fce0000000f00 */
[----:B------:R-:W-:Y:S05]  /*5680*/  WARPSYNC.COLLECTIVE R150, `(.L_x_1901) ;  /* 0x0000000096087348 */ /* 0x000fea0003c00000 */
[----:B------:R0:W1:Y:S02]  /*5690*/  SHFL.BFLY P3, R150, R239, R238, R151 ;  /* 0x0c0000eeef967389 */ /* 0x0000640000060097 */
[----:B01----:R-:W-:Y:S01]  /*56a0*/  ENDCOLLECTIVE ;  /* 0x000000000000791b */ /* 0x003fe20003800000 */
.L_x_1901:
[----:B------:R-:W-:Y:S01]  /*56b0*/  HFMA2.MMA R238, -RZ, RZ, 0, 9.5367431640625e-07 ;  /* 0x00000010ffee7435 */ /* 0x000fe200000001ff */
[----:B------:R-:W-:Y:S01]  /*56c0*/  MOV R239, R80 ;  /* 0x0000005000ef7202 */ /* 0x000fe20000000f00 */
[----:B------:R-:W-:Y:S01]  /*56d0*/  FADD.FTZ R81, R81, R150 ;  /* 0x0000009651517221 */ /* 0x000fe20000010000 */
[----:B------:R-:W-:-:S08]  /*56e0*/  MOV R150, 0xffffffff ;  /* 0xffffffff00967802 */ /* 0x000fd00000000f00 */
[----:B------:R-:W-:Y:S05]  /*56f0*/  WARPSYNC.COLLECTIVE R150, `(.L_x_1902) ;  /* 0x0000000096087348 */ /* 0x000fea0003c00000 */
[----:B------:R0:W1:Y:S02]  /*5700*/  SHFL.BFLY P3, R150, R239, R238, R151 ;  /* 0x0c0000eeef967389 */ /* 0x0000640000060097 */
[----:B01----:R-:W-:Y:S01]  /*5710*/  ENDCOLLECTIVE ;  /* 0x000000000000791b */ /* 0x003fe20003800000 */
.L_x_1902:
[----:B------:R-:W-:Y:S02]  /*5720*/  MOV R239, R81 ;  /* 0x0000005100ef7202 */ /* 0x000fe40000000f00 */
[----:B------:R-:W-:Y:S02]  /*5730*/  MOV R82, R150 ;  /* 0x0000009600527202 */ /* 0x000fe40000000f00 */
[----:B------:R-:W-:-:S07]  /*5740*/  MOV R150, 0xffffffff ;  /* 0xffffffff00967802 */ /* 0x000fce0000000f00 */
[----:B------:R-:W-:Y:S05]  /*5750*/  WARPSYNC.COLLECTIVE R150, `(.L_x_1903) ;  /* 0x0000000096087348 */ /* 0x000fea0003c00000 */
[----:B------:R0:W1:Y:S02]  /*5760*/  SHFL.BFLY P3, R150, R239, R238, R151 ;  /* 0x0c0000eeef967389 */ /* 0x0000640000060097 */
[----:B01----:R-:W-:Y:S01]  /*5770*/  ENDCOLLECTIVE ;  /* 0x000000000000791b */ /* 0x003fe20003800000 */
.L_x_1903:
[----:B------:R-:W-:Y:S05]  /*5780*/  BRA `(.L_x_1904) ;  /* 0xffffffcc001c7947 */ /* 0x000fea000383ffff */
.L_x_1905:
        /* <DEDUP_REMOVED lines=15> */
.L_x_14229:


//--------------------- .text._ZN10layer_norm13ln_bwd_kernelINS_13Kernel_traitsI6__halfS2_S2_S2_fjLj1024ELj1ELj4ELj1ELj16ENS_18Kernel_traits_baseILj1024ES2_S2_S2_S2_fjLj128EEEEELb0ELb1ELb1ELb0EEEvNS_9BwdParamsE --------------------------
	.section	.text._ZN10layer_norm13ln_bwd_kernelINS_13Kernel_traitsI6__halfS2_S2_S2_fjLj1024ELj1ELj4ELj1ELj16ENS_18Kernel_traits_baseILj1024ES2_S2_S2_S2_fjLj128EEEEELb0ELb1ELb1ELb0EEEvNS_9BwdParamsE,"ax",@progbits
	.align	128
        .global         _ZN10layer_norm13ln_bwd_kernelINS_13Kernel_traitsI6__halfS2_S2_S2_fjLj1024ELj1ELj4ELj1ELj16ENS_18Kernel_traits_baseILj1024ES2_S2_S2_S2_fjLj128EEEEELb0ELb1ELb1ELb0EEEvNS_9BwdParamsE
        .type           _ZN10layer_norm13ln_bwd_kernelINS_13Kernel_traitsI6__halfS2_S2_S2_fjLj1024ELj1ELj4ELj1ELj16ENS_18Kernel_traits_baseILj1024ES2_S2_S2_S2_fjLj128EEEEELb0ELb1ELb1ELb0EEEvNS_9BwdParamsE,@function
        .size           _ZN10layer_norm13ln_bwd_kernelINS_13Kernel_traitsI6__halfS2_S2_S2_fjLj1024ELj1ELj4ELj1ELj16ENS_18Kernel_traits_baseILj1024ES2_S2_S2_S2_fjLj128EEEEELb0ELb1ELb1ELb0EEEvNS_9BwdParamsE,(.L_x_14230 - _ZN10layer_norm13ln_bwd_kernelINS_13Kernel_traitsI6__halfS2_S2_S2_fjLj1024ELj1ELj4ELj1ELj16ENS_18Kernel_traits_baseILj1024ES2_S2_S2_S2_fjLj128EEEEELb0ELb1ELb1ELb0EEEvNS_9BwdParamsE)
        .other          _ZN10layer_norm13ln_bwd_kernelINS_13Kernel_traitsI6__halfS2_S2_S2_fjLj1024ELj1ELj4ELj1ELj16ENS_18Kernel_traits_baseILj1024ES2_S2_S2_S2_fjLj128EEEEELb0ELb1ELb1ELb0EEEvNS_9BwdParamsE,@"STO_CUDA_ENTRY STV_DEFAULT"
_ZN10layer_norm13ln_bwd_kernelINS_13Kernel_traitsI6__halfS2_S2_S2_fjLj1024ELj1ELj4ELj1ELj16ENS_18Kernel_traits_baseILj1024ES2_S2_S2_S2_fjLj128EEEEELb0ELb1ELb1ELb0EEEvNS_9BwdParamsE:
.text._ZN10layer_norm13ln_bwd_kernelINS_13Kernel_traitsI6__halfS2_S2_S2_fjLj1024ELj1ELj4ELj1ELj16ENS_18Kernel_traits_baseILj1024ES2_S2_S2_S2_fjLj128EEEEELb0ELb1ELb1ELb0EEEvNS_9BwdParamsE:
        /* <DEDUP_REMOVED lines=14> */
[----:B------:R-:W-:Y:S02]  /*00e0*/  LOP3.LUT R0, R3, 0x1f, RZ, 0x3c, !PT ;  /* 0x0000001f03007812 */ /* 0x000fe400078e3cff */
[----:B------:R-:W-:Y:S02]  /*00f0*/  MOV R49, R3 ;  /* 0x0000000300317202 */ /* 0x000fe40000000f00 */
[----:B------:R-:W-:-:S04]  /*0100*/  LEA.HI.SX32 R0, R29, R0, 0x1d ;  /* 0x000000001d007211 */ /* 0x000fc800078feaff */
[C---:B------:R-:W-:Y:S02]  /*0110*/  LOP3.LUT P3, RZ, R0.reuse, 0xffffffe0, RZ, 0xc0, !PT ;  /* 0xffffffe000ff7812 */ /* 0x040fe4000786c0ff */
[C---:B------:R-:W-:Y:S02]  /*0120*/  ISETP.GE.U32.AND P0, PT, R0.reuse, 0x40, PT ;  /* 0x000000400000780c */ /* 0x040fe40003f06070 */
[C---:B------:R-:W-:Y:S02]  /*0130*/  ISETP.GE.U32.AND P1, PT, R0.reuse, 0x60, PT ;  /* 0x000000600000780c */ /* 0x040fe40003f26070 */
[----:B------:R-:W-:Y:S02]  /*0140*/  P2R R32, PR, RZ, 0x8 ;  /* 0x00000008ff207803 */ /* 0x000fe40000000000 */
[----:B------:R-:W-:-:S03]  /*0150*/  ISETP.GE.U32.AND P2, PT, R0, 0x80, PT ;  /* 0x000000800000780c */ /* 0x000fc60003f46070 */
[----:B------:R0:W-:Y:S01]  /*0160*/  STL [R1+0x58], R32 ;  /* 0x0000582001007387 */ /* 0x0001e20000100800 */
[----:B------:R-:W-:Y:S01]  /*0170*/  P2R R202, PR, RZ, 0x4 ;  /* 0x00000004ffca7803 */ /* 0x000fe20000000000 */
[----:B------:R-:W1:Y:S08]  /*0180*/  @P3 LDC.64 R30, c[0x0][0x278] ;  /* 0x00009e00ff1e3b82 */ /* 0x000e700000000a00 */
[----:B------:R-:W2:Y:S08]  /*0190*/  @P3 LDC.64 R28, c[0x0][0x260] ;  /* 0x00009800ff1c3b82 */ /* 0x000eb00000000a00 */
[----:B0-----:R-:W0:Y:S01]  /*01a0*/  @P0 LDC.64 R32, c[0x0][0x260] ;  /* 0x00009800ff200b82 */ /* 0x001e220000000a00 */
[----:B-1----:R-:W-:-:S07]  /*01b0*/  @P3 IMAD.WIDE.U32 R30, R49, 0x10, R30 ;  /* 0x00000010311e3825 */ /* 0x002fce00078e001e */
[----:B------:R-:W1:Y:S01]  /*01c0*/  @P0 LDC.64 R34, c[0x0][0x278] ;  /* 0x00009e00ff220b82 */ /* 0x000e620000000a00 */
[----:B------:R-:W5:Y:S01]  /*01d0*/  @P3 LDG.E.128 R12, desc[UR4][R30.64] ;  /* 0x000000041e0c3981 */ /* 0x000f62000c1e1d00 */
[----:B--2---:R-:W-:-:S06]  /*01e0*/  @P3 IMAD.WIDE.U32 R28, R49, 0x10, R28 ;  /* 0x00000010311c3825 */ /* 0x004fcc00078e001c */
[----:B------:R-:W2:Y:S01]  /*01f0*/  @P1 LDC.64 R40, c[0x0][0x260] ;  /* 0x00009800ff281b82 */ /* 0x000ea20000000a00 */
[----:B------:R-:W-:Y:S01]  /*0200*/  @P3 LOP3.LUT R49, R49, 0x20, RZ, 0xfc, !PT ;  /* 0x0000002031313812 */ /* 0x000fe200078efcff */
[----:B------:R3:W5:Y:S04]  /*0210*/  @P3 LDG.E.128 R24, desc[UR4][R28.64] ;  /* 0x000000041c183981 */ /* 0x000768000c1e1d00 */
[----:B0-----:R-:W-:Y:S02]  /*0220*/  @P0 IMAD.WIDE.U32 R36, R49, 0x10, R32 ;  /* 0x0000001031240825 */ /* 0x001fe400078e0020 */
[----:B------:R-:W0:Y:S01]  /*0230*/  @P1 LDC.64 R42, c[0x0][0x278] ;  /* 0x00009e00ff2a1b82 */ /* 0x000e220000000a00 */
[----:B------:R-:W-:Y:S01]  /*0240*/  BSSY B0, `(.L_x_1906) ;  /* 0x00005be000007945 */ /* 0x000fe20003800000 */
[----:B------:R-:W-:-:S02]  /*0250*/  CS2R R50, SRZ ;  /* 0x0000000000327805 */ /* 0x000fc4000001ff00 */
[----:B------:R-:W-:Y:S01]  /*0260*/  CS2R R52, SRZ ;  /* 0x0000000000347805 */ /* 0x000fe2000001ff00 */
[----:B------:R4:W5:Y:S03]  /*0270*/  @P0 LDG.E.128 R20, desc[UR4][R36.64] ;  /* 0x0000000424140981 */ /* 0x000966000c1e1d00 */
[----:B------:R-:W0:Y:S01]  /*0280*/  @P2 LDC.64 R44, c[0x0][0x260] ;  /* 0x00009800ff2c2b82 */ /* 0x000e220000000a00 */
[C---:B-1----:R-:W-:Y:S01]  /*0290*/  @P0 IMAD.WIDE.U32 R38, R49.reuse, 0x10, R34 ;  /* 0x0000001031260825 */ /* 0x042fe200078e0022 */
[----:B------:R-:W-:-:S06]  /*02a0*/  @P0 IADD3 R49, R49, 0x20, RZ ;  /* 0x0000002031310810 */ /* 0x000fcc0007ffe0ff */
[----:B------:R-:W1:Y:S01]  /*02b0*/  @P2 LDC.64 R46, c[0x0][0x278] ;  /* 0x00009e00ff2e2b82 */ /* 0x000e620000000a00 */
[C---:B--2---:R-:W-:Y:S01]  /*02c0*/  @P1 IMAD.WIDE.U32 R40, R49.reuse, 0x10, R40 ;  /* 0x0000001031281825 */ /* 0x044fe200078e0028 */
[----:B---3--:R-:W-:Y:S01]  /*02d0*/  SHF.R.U32.HI R28, RZ, 0x5, R48 ;  /* 0x00000005ff1c7819 */ /* 0x008fe20000011630 */
[----:B------:R2:W5:Y:S01]  /*02e0*/  @P0 LDG.E.128 R8, desc[UR4][R38.64] ;  /* 0x0000000426080981 */ /* 0x000562000c1e1d00 */
[----:B----4-:R-:W-:Y:S02]  /*02f0*/  CS2R R36, SRZ ;  /* 0x0000000000247805 */ /* 0x010fe4000001ff00 */
[----:B------:R-:W-:Y:S02]  /*0300*/  CS2R R54, SRZ ;  /* 0x0000000000367805 */ /* 0x000fe4000001ff00 */
[----:B------:R-:W-:Y:S01]  /*0310*/  CS2R R56, SRZ ;  /* 0x0000000000387805 */ /* 0x000fe2000001ff00 */
[----:B------:R3:W5:Y:S01]  /*0320*/  @P1 LDG.E.128 R248, desc[UR4][R40.64] ;  /* 0x0000000428f81981 */ /* 0x000762000c1e1d00 */
[C---:B0-----:R-:W-:Y:S01]  /*0330*/  @P1 IMAD.WIDE.U32 R42, R49.reuse, 0x10, R42 ;  /* 0x00000010312a1825 */ /* 0x041fe200078e002a */
[----:B------:R-:W-:-:S02]  /*0340*/  @P1 IADD3 R49, R49, 0x20, RZ ;  /* 0x0000002031311810 */ /* 0x000fc40007ffe0ff */
[----:B------:R-:W-:Y:S02]  /*0350*/  CS2R R58, SRZ ;  /* 0x00000000003a7805 */ /* 0x000fe4000001ff00 */
[----:B------:R-:W-:Y:S02]  /*0360*/  CS2R R144, SRZ ;  /* 0x0000000000907805 */ /* 0x000fe4000001ff00 */
[----:B------:R-:W-:Y:S01]  /*0370*/  CS2R R146, SRZ ;  /* 0x0000000000927805 */ /* 0x000fe2000001ff00 */
[----:B------:R0:W5:Y:S01]  /*0380*/  @P1 LDG.E.128 R4, desc[UR4][R42.64] ;  /* 0x000000042a041981 */ /* 0x000162000c1e1d00 */
[C---:B------:R-:W-:Y:S02]  /*0390*/  @P2 IMAD.WIDE.U32 R32, R49.reuse, 0x10, R44 ;  /* 0x0000001031202825 */ /* 0x040fe400078e002c */
[----:B------:R-:W4:Y:S03]  /*03a0*/  S2R R45, SR_CTAID.X ;  /* 0x00000000002d7919 */ /* 0x000f260000002500 */
[----:B------:R0:W5:Y:S01]  /*03b0*/  @P2 LDG.E.128 R16, desc[UR4][R32.64] ;  /* 0x0000000420102981 */ /* 0x000162000c1e1d00 */
[----:B-1----:R-:W-:-:S05]  /*03c0*/  @P2 IMAD.WIDE.U32 R34, R49, 0x10, R46 ;  /* 0x0000001031222825 */ /* 0x002fca00078e002e */
[----:B------:R1:W5:Y:S01]  /*03d0*/  @P2 LDG.E.128 R204, desc[UR4][R34.64] ;  /* 0x0000000422cc2981 */ /* 0x000362000c1e1d00 */
[----:B--2---:R-:W-:Y:S02]  /*03e0*/  CS2R R38, SRZ ;  /* 0x0000000000267805 */ /* 0x004fe4000001ff00 */
[----:B---3--:R-:W-:Y:S02]  /*03f0*/  CS2R R40, SRZ ;  /* 0x0000000000287805 */ /* 0x008fe4000001ff00 */
[----:B----4-:R-:W-:-:S04]  /*0400*/  LEA R28, R45, R28, 0x2 ;  /* 0x0000001c2d1c7211 */ /* 0x010fc800078e10ff */
        /* <DEDUP_REMOVED lines=40> */
[--C-:B-----5:R-:W-:Y:S01]  /*0690*/  HADD2.F32 R2, -RZ, R24.reuse.H0_H0 ;  /* 0x20000018ff027230 */ /* 0x120fe20000004100 */
[----:B------:R-:W0:Y:S01]  /*06a0*/  LDC.U8 R203, c[0x0][0x2a0] ;  /* 0x0000a800ffcb7b82 */ /* 0x000e220000000000 */
[----:B------:R-:W-:Y:S01]  /*06b0*/  HADD2.F32 R24, -RZ, R24.H1_H1 ;  /* 0x30000018ff187230 */ /* 0x000fe20000004100 */
[----:B------:R-:W-:Y:S01]  /*06c0*/  ULDC.64 UR6, c[0x0][0x2c8] ;  /* 0x0000b20000067ab9 */ /* 0x000fe20000000a00 */
[----:B------:R-:W-:Y:S01]  /*06d0*/  HADD2.F32 R3, -RZ, R25.H0_H0 ;  /* 0x20000019ff037230 */ /* 0x000fe20000004100 */
[----:B------:R1:W-:Y:S01]  /*06e0*/  STL [R1+0x54], R2 ;  /* 0x0000540201007387 */ /* 0x0003e20000100800 */
[----:B------:R-:W-:Y:S01]  /*06f0*/  ISETP.NE.U32.AND P2, PT, RZ, UR6, PT ;  /* 0x00000006ff007c0c */ /* 0x000fe2000bf45070 */
[----:B------:R-:W-:Y:S01]  /*0700*/  HFMA2.MMA R37, -RZ, RZ, 0, 0 ;  /* 0x00000000ff257435 */ /* 0x000fe200000001ff */
[----:B------:R-:W-:Y:S01]  /*0710*/  HADD2.F32 R252, -RZ, R251.H0_H0 ;  /* 0x200000fbfffc7230 */ /* 0x000fe20000004100 */
[----:B------:R2:W-:Y:S01]  /*0720*/  STL [R1+0x50], R24 ;  /* 0x0000501801007387 */ /* 0x0005e20000100800 */
[----:B------:R-:W-:Y:S01]  /*0730*/  ISETP.NE.AND.EX P2, PT, RZ, UR7, PT, P2 ;  /* 0x00000007ff007c0c */ /* 0x000fe2000bf45320 */
[----:B------:R-:W-:-:S02]  /*0740*/  HADD2.F32 R225, -RZ, R4.H0_H0 ;  /* 0x20000004ffe17230 */ /* 0x000fc40000004100 */
[----:B------:R3:W-:Y:S01]  /*0750*/  STL [R1+0x4c], R3 ;  /* 0x00004c0301007387 */ /* 0x0007e20000100800 */
[----:B------:R-:W-:Y:S01]  /*0760*/  ISETP.LT.U32.OR P2, PT, R0, 0x80, !P2 ;  /* 0x000000800000780c */ /* 0x000fe20005741470 */
[----:B-1----:R-:W-:Y:S02]  /*0770*/  HADD2.F32 R2, -RZ, R25.H1_H1 ;  /* 0x30000019ff027230 */ /* 0x002fe40000004100 */
[----:B------:R-:W-:Y:S01]  /*0780*/  HADD2.F32 R224, -RZ, R4.H1_H1 ;  /* 0x30000004ffe07230 */ /* 0x000fe20000004100 */
[----:B------:R-:W-:Y:S01]  /*0790*/  P2R R243, PR, RZ, 0x4 ;  /* 0x00000004fff37803 */ /* 0x000fe20000000000 */
[----:B--2---:R-:W-:Y:S01]  /*07a0*/  HADD2.F32 R24, -RZ, R26.H0_H0 ;  /* 0x2000001aff187230 */ /* 0x004fe20000004100 */
[----:B------:R1:W-:Y:S01]  /*07b0*/  STL [R1+0x48], R2 ;  /* 0x0000480201007387 */ /* 0x0003e20000100800 */
[----:B------:R-:W-:Y:S01]  /*07c0*/  HADD2.F32 R216, -RZ, R204.H0_H0 ;  /* 0x200000ccffd87230 */ /* 0x000fe20000004100 */
[----:B------:R-:W-:Y:S01]  /*07d0*/  MOV R4, R28 ;  /* 0x0000001c00047202 */ /* 0x000fe20000000f00 */
[----:B---3--:R-:W-:Y:S01]  /*07e0*/  HADD2.F32 R3, -RZ, R26.H1_H1 ;  /* 0x3000001aff037230 */ /* 0x008fe20000004100 */
[----:B------:R2:W-:Y:S01]  /*07f0*/  STL [R1+0x44], R24 ;  /* 0x0000441801007387 */ /* 0x0005e20000100800 */
[----:B------:R-:W-:-:S02]  /*0800*/  HADD2.F32 R215, -RZ, R204.H1_H1 ;  /* 0x300000ccffd77230 */ /* 0x000fc40000004100 */
[--C-:B------:R-:W-:Y:S01]  /*0810*/  HADD2.F32 R214, -RZ, R205.reuse.H0_H0 ;  /* 0x200000cdffd67230 */ /* 0x100fe20000004100 */
[----:B------:R3:W-:Y:S01]  /*0820*/  STL [R1+0x40], R3 ;  /* 0x0000400301007387 */ /* 0x0007e20000100800 */
[----:B------:R-:W-:Y:S02]  /*0830*/  HADD2.F32 R210, -RZ, R205.H1_H1 ;  /* 0x300000cdffd27230 */ /* 0x000fe40000004100 */
[--C-:B-1----:R-:W-:Y:S02]  /*0840*/  HADD2.F32 R2, -RZ, R27.reuse.H0_H0 ;  /* 0x2000001bff027230 */ /* 0x102fe40000004100 */
[----:B------:R-:W-:Y:S02]  /*0850*/  HADD2.F32 R209, -RZ, R206.H0_H0 ;  /* 0x200000ceffd17230 */ /* 0x000fe40000004100 */
[----:B--2---:R-:W-:Y:S01]  /*0860*/  HADD2.F32 R24, -RZ, R27.H1_H1 ;  /* 0x3000001bff187230 */ /* 0x004fe20000004100 */
[----:B------:R1:W-:Y:S01]  /*0870*/  STL [R1+0x3c], R2 ;  /* 0x00003c0201007387 */ /* 0x0003e20000100800 */
[----:B------:R-:W-:-:S02]  /*0880*/  HADD2.F32 R251, -RZ, R251.H1_H1 ;  /* 0x300000fbfffb7230 */ /* 0x000fc40000004100 */
[----:B---3--:R-:W-:Y:S01]  /*0890*/  HADD2.F32 R3, -RZ, R20.H0_H0 ;  /* 0x20000014ff037230 */ /* 0x008fe20000004100 */
[----:B------:R-:W-:Y:S01]  /*08a0*/  STL [R1+0x38], R24 ;  /* 0x0000381801007387 */ /* 0x000fe20000100800 */
[----:B------:R-:W-:Y:S02]  /*08b0*/  HADD2.F32 R247, -RZ, R17.H1_H1 ;  /* 0x30000011fff77230 */ /* 0x000fe40000004100 */
[--C-:B------:R-:W-:Y:S01]  /*08c0*/  HADD2.F32 R246, -RZ, R18.reuse.H0_H0 ;  /* 0x20000012fff67230 */ /* 0x100fe20000004100 */
[----:B------:R2:W-:Y:S01]  /*08d0*/  STL [R1+0x34], R3 ;  /* 0x0000340301007387 */ /* 0x0005e20000100800 */
[----:B------:R-:W-:Y:S02]  /*08e0*/  HADD2.F32 R245, -RZ, R18.H1_H1 ;  /* 0x30000012fff57230 */ /* 0x000fe40000004100 */
[----:B-1----:R-:W-:Y:S02]  /*08f0*/  HADD2.F32 R2, -RZ, R20.H1_H1 ;  /* 0x30000014ff027230 */ /* 0x002fe40000004100 */
[----:B------:R-:W-:-:S02]  /*0900*/  HADD2.F32 R20, -RZ, R21.H0_H0 ;  /* 0x20000015ff147230 */ /* 0x000fc40000004100 */
[--C-:B------:R-:W-:Y:S01]  /*0910*/  HADD2.F32 R244, -RZ, R19.reuse.H0_H0 ;  /* 0x20000013fff47230 */ /* 0x100fe20000004100 */
[----:B------:R1:W-:Y:S01]  /*0920*/  STL [R1+0x30], R2 ;  /* 0x0000300201007387 */ /* 0x0003e20000100800 */
[----:B------:R-:W-:Y:S02]  /*0930*/  HADD2.F32 R242, -RZ, R19.H1_H1 ;  /* 0x30000013fff27230 */ /* 0x000fe40000004100 */
[----:B--2---:R-:W-:Y:S01]  /*0940*/  HADD2.F32 R3, -RZ, R21.H1_H1 ;  /* 0x30000015ff037230 */ /* 0x004fe20000004100 */
[----:B------:R2:W-:Y:S01]  /*0950*/  STL [R1+0x2c], R20 ;  /* 0x00002c1401007387 */ /* 0x0005e20000100800 */
[--C-:B------:R-:W-:Y:S02]  /*0960*/  HADD2.F32 R241, -RZ, R12.reuse.H0_H0 ;  /* 0x2000000cfff17230 */ /* 0x100fe40000004100 */
[----:B------:R-:W-:Y:S01]  /*0970*/  HADD2.F32 R240, -RZ, R12.H1_H1 ;  /* 0x3000000cfff07230 */ /* 0x000fe20000004100 */
[----:B------:R3:W-:Y:S01]  /*0980*/  STL [R1+0x28], R3 ;  /* 0x0000280301007387 */ /* 0x0007e20000100800 */
[----:B------:R-:W-:-:S02]  /*0990*/  HADD2.F32 R239, -RZ, R13.H0_H0 ;  /* 0x2000000dffef7230 */ /* 0x000fc40000004100 */
[--C-:B-1----:R-:W-:Y:S02]  /*09a0*/  HADD2.F32 R2, -RZ, R22.reuse.H0_H0 ;  /* 0x20000016ff027230 */ /* 0x102fe40000004100 */
[----:B------:R-:W-:Y:S02]  /*09b0*/  HADD2.F32 R238, -RZ, R13.H1_H1 ;  /* 0x3000000dffee7230 */ /* 0x000fe40000004100 */
[----:B--2---:R-:W-:Y:S01]  /*09c0*/  HADD2.F32 R20, -RZ, R22.H1_H1 ;  /* 0x30000016ff147230 */ /* 0x004fe20000004100 */
[----:B------:R1:W-:Y:S01]  /*09d0*/  STL [R1+0x24], R2 ;  /* 0x0000240201007387 */ /* 0x0003e20000100800 */
[--C-:B------:R-:W-:Y:S02]  /*09e0*/  HADD2.F32 R237, -RZ, R14.reuse.H0_H0 ;  /* 0x2000000effed7230 */ /* 0x100fe40000004100 */
[----:B---3--:R-:W-:Y:S01]  /*09f0*/  HADD2.F32 R3, -RZ, R23.H0_H0 ;  /* 0x20000017ff037230 */ /* 0x008fe20000004100 */
[----:B------:R2:W-:Y:S01]  /*0a00*/  STL [R1+0x20], R20 ;  /* 0x0000201401007387 */ /* 0x0005e20000100800 */
[----:B------:R-:W-:-:S02]  /*0a10*/  HADD2.F32 R236, -RZ, R14.H1_H1 ;  /* 0x3000000effec7230 */ /* 0x000fc40000004100 */
[--C-:B------:R-:W-:Y:S01]  /*0a20*/  HADD2.F32 R235, -RZ, R15.reuse.H0_H0 ;  /* 0x2000000fffeb7230 */ /* 0x100fe20000004100 */
[----:B------:R3:W-:Y:S01]  /*0a30*/  STL [R1+0x1c], R3 ;  /* 0x00001c0301007387 */ /* 0x0007e20000100800 */
[----:B------:R-:W-:Y:S02]  /*0a40*/  HADD2.F32 R234, -RZ, R15.H1_H1 ;  /* 0x3000000fffea7230 */ /* 0x000fe40000004100 */
[----:B-1----:R-:W-:Y:S02]  /*0a50*/  HADD2.F32 R2, -RZ, R23.H1_H1 ;  /* 0x30000017ff027230 */ /* 0x002fe40000004100 */
[----:B------:R-:W-:Y:S02]  /*0a60*/  HADD2.F32 R233, -RZ, R8.H0_H0 ;  /* 0x20000008ffe97230 */ /* 0x000fe40000004100 */
[----:B--2---:R-:W-:Y:S01]  /*0a70*/  HADD2.F32 R20, -RZ, R248.H0_H0 ;  /* 0x200000f8ff147230 */ /* 0x004fe20000004100 */
[----:B------:R1:W-:Y:S01]  /*0a80*/  STL [R1+0x18], R2 ;  /* 0x0000180201007387 */ /* 0x0003e20000100800 */
[----:B------:R-:W-:-:S02]  /*0a90*/  HADD2.F32 R232, -RZ, R8.H1_H1 ;  /* 0x30000008ffe87230 */ /* 0x000fc40000004100 */
[----:B---3--:R-:W-:Y:S01]  /*0aa0*/  HADD2.F32 R3, -RZ, R248.H1_H1 ;  /* 0x300000f8ff037230 */ /* 0x008fe20000004100 */
[----:B------:R2:W-:Y:S01]  /*0ab0*/  STL [R1+0x14], R20 ;  /* 0x0000141401007387 */ /* 0x0005e20000100800 */
[----:B------:R-:W-:Y:S02]  /*0ac0*/  HADD2.F32 R248, -RZ, R17.H0_H0 ;  /* 0x20000011fff87230 */ /* 0x000fe40000004100 */
[--C-:B------:R-:W-:Y:S01]  /*0ad0*/  HADD2.F32 R231, -RZ, R9.reuse.H0_H0 ;  /* 0x20000009ffe77230 */ /* 0x100fe20000004100 */
[----:B------:R3:W-:Y:S01]  /*0ae0*/  STL [R1+0x10], R3 ;  /* 0x0000100301007387 */ /* 0x0007e20000100800 */
[----:B------:R-:W-:Y:S02]  /*0af0*/  HADD2.F32 R230, -RZ, R9.H1_H1 ;  /* 0x30000009ffe67230 */ /* 0x000fe40000004100 */
[----:B-1----:R-:W-:Y:S02]  /*0b00*/  HADD2.F32 R2, -RZ, R249.H0_H0 ;  /* 0x200000f9ff027230 */ /* 0x002fe40000004100 */
[----:B------:R-:W-:-:S02]  /*0b10*/  HADD2.F32 R229, -RZ, R10.H0_H0 ;  /* 0x2000000affe57230 */ /* 0x000fc40000004100 */
[----:B--2---:R-:W-:Y:S01]  /*0b20*/  HADD2.F32 R20, -RZ, R249.H1_H1 ;  /* 0x300000f9ff147230 */ /* 0x004fe20000004100 */
[----:B------:R1:W-:Y:S01]  /*0b30*/  STL [R1+0xc], R2 ;  /* 0x00000c0201007387 */ /* 0x0003e20000100800 */
[----:B------:R-:W-:Y:S02]  /*0b40*/  HADD2.F32 R249, -RZ, R16.H1_H1 ;  /* 0x30000010fff97230 */ /* 0x000fe40000004100 */
[----:B---3--:R-:W-:Y:S01]  /*0b50*/  HADD2.F32 R3, -RZ, R250.H0_H0 ;  /* 0x200000faff037230 */ /* 0x008fe20000004100 */
[----:B------:R2:W-:Y:S01]  /*0b60*/  STL [R1+0x8], R20 ;  /* 0x0000081401007387 */ /* 0x0005e20000100800 */
[----:B------:R-:W-:Y:S02]  /*0b70*/  HADD2.F32 R228, -RZ, R10.H1_H1 ;  /* 0x3000000affe47230 */ /* 0x000fe40000004100 */
[--C-:B------:R-:W-:Y:S01]  /*0b80*/  HADD2.F32 R227, -RZ, R11.reuse.H0_H0 ;  /* 0x2000000bffe37230 */ /* 0x100fe20000004100 */
[----:B------:R2:W-:Y:S01]  /*0b90*/  STL [R1+0x4], R3 ;  /* 0x0000040301007387 */ /* 0x0005e20000100800 */
[----:B------:R-:W-:-:S02]  /*0ba0*/  HADD2.F32 R226, -RZ, R11.H1_H1 ;  /* 0x3000000bffe27230 */ /* 0x000fc40000004100 */
[----:B-1----:R-:W-:Y:S02]  /*0bb0*/  HADD2.F32 R2, -RZ, R250.H1_H1 ;  /* 0x300000faff027230 */ /* 0x002fe40000004100 */
[----:B------:R-:W-:Y:S02]  /*0bc0*/  HADD2.F32 R250, -RZ, R16.H0_H0 ;  /* 0x20000010fffa7230 */ /* 0x000fe40000004100 */
[--C-:B------:R-:W-:Y:S01]  /*0bd0*/  HADD2.F32 R223, -RZ, R5.reuse.H0_H0 ;  /* 0x20000005ffdf7230 */ /* 0x100fe20000004100 */
[----:B------:R2:W-:Y:S01]  /*0be0*/  STL [R1], R2 ;  /* 0x0000000201007387 */ /* 0x0005e20000100800 */
[----:B------:R-:W-:Y:S02]  /*0bf0*/  HADD2.F32 R222, -RZ, R5.H1_H1 ;  /* 0x30000005ffde7230 */ /* 0x000fe40000004100 */
[--C-:B------:R-:W-:Y:S02]  /*0c00*/  HADD2.F32 R221, -RZ, R6.reuse.H0_H0 ;  /* 0x20000006ffdd7230 */ /* 0x100fe40000004100 */
[----:B------:R-:W-:-:S02]  /*0c10*/  HADD2.F32 R220, -RZ, R6.H1_H1 ;  /* 0x30000006ffdc7230 */ /* 0x000fc40000004100 */
[--C-:B------:R-:W-:Y:S02]  /*0c20*/  HADD2.F32 R219, -RZ, R7.reuse.H0_H0 ;  /* 0x20000007ffdb7230 */ /* 0x100fe40000004100 */
[----:B------:R-:W-:Y:S02]  /*0c30*/  HADD2.F32 R218, -RZ, R7.H1_H1 ;  /* 0x30000007ffda7230 */ /* 0x000fe40000004100 */
[----:B------:R-:W-:Y:S02]  /*0c40*/  HADD2.F32 R206, -RZ, R206.H1_H1 ;  /* 0x300000ceffce7230 */ /* 0x000fe40000004100 */
[--C-:B------:R-:W-:Y:S02]  /*0c50*/  HADD2.F32 R205, -RZ, R207.reuse.H0_H0 ;  /* 0x200000cfffcd7230 */ /* 0x100fe40000004100 */
[----:B0-2---:R-:W-:-:S07]  /*0c60*/  HADD2.F32 R204, -RZ, R207.H1_H1 ;  /* 0x300000cfffcc7230 */ /* 0x005fce0000004100 */
.L_x_2039:
[----:B--2---:R-:W2:Y:S01]  /*0c70*/  LDL R2, [R1+0x58] ;  /* 0x0000580001027983 */ /* 0x004ea20000100800 */
[----:B------:R-:W0:Y:S08]  /*0c80*/  LDC.64 R158, c[0x0][0x280] ;  /* 0x0000a000ff9e7b82 */ /* 0x000e300000000a00 */
[----:B------:R-:W1:Y:S08]  /*0c90*/  LDC.64 R156, c[0x0][0x258] ;  /* 0x00009600ff9c7b82 */ /* 0x000e700000000a00 */
        /* <DEDUP_REMOVED lines=27> */
.L_x_1912:
[----:B------:R-:W-:-:S07]  /*0e50*/  IADD3 R158, R197, 0x20, RZ ;  /* 0x00000020c59e7810 */ /* 0x000fce0007ffe0ff */
.L_x_1911:
[----:B------:R-:W-:Y:S05]  /*0e60*/  BSYNC B2 ;  /* 0x0000000000027941 */ /* 0x000fea0003800000 */
.L_x_1910:
[----:B------:R-:W-:Y:S04]  /*0e70*/  BSSY B2, `(.L_x_1913) ;  /* 0x0000008000027945 */ /* 0x000fe80003800000 */
[----:B------:R-:W-:Y:S05]  /*0e80*/  @!P0 BRA `(.L_x_1914) ;  /* 0x0000000000188947 */ /* 0x000fea0003800000 */
[----:B------:R-:W-:-:S04]  /*0e90*/  ISETP.NE.U32.AND P3, PT, RZ, UR14, PT ;  /* 0x0000000eff007c0c */ /* 0x000fc8000bf65070 */
[----:B------:R-:W-:-:S13]  /*0ea0*/  ISETP.NE.AND.EX P3, PT, RZ, UR15, PT, P3 ;  /* 0x0000000fff007c0c */ /* 0x000fda000bf65330 */
[----:B------:R-:W-:Y:S05]  /*0eb0*/  @!P3 BRA `(.L_x_1915) ;  /* 0x000000000008b947 */ /* 0x000fea0003800000 */
[----:B------:R-:W-:-:S06]  /*0ec0*/  IMAD.WIDE.U32 R136, R158, 0x10, R162 ;  /* 0x000000109e887825 */ /* 0x000fcc00078e00a2 */
[----:B------:R-:W5:Y:S02]  /*0ed0*/  LDG.E.128 R136, desc[UR4][R136.64] ;  /* 0x0000000488887981 */ /* 0x000f64000c1e1d00 */
.L_x_1915:
[----:B------:R-:W-:-:S07]  /*0ee0*/  IADD3 R158, R158, 0x20, RZ ;  /* 0x000000209e9e7810 */ /* 0x000fce0007ffe0ff */
.L_x_1914:
[----:B------:R-:W-:Y:S05]  /*0ef0*/  BSYNC B2 ;  /* 0x0000000000027941 */ /* 0x000fea0003800000 */
.L_x_1913:
[----:B------:R-:W-:Y:S04]  /*0f00*/  BSSY B2, `(.L_x_1916) ;  /* 0x0000008000027945 */ /* 0x000fe80003800000 */
[----:B------:R-:W-:Y:S05]  /*0f10*/  @!P1 BRA `(.L_x_1917) ;  /* 0x0000000000189947 */ /* 0x000fea0003800000 */
[----:B------:R-:W-:-:S04]  /*0f20*/  ISETP.NE.U32.AND P3, PT, RZ, UR14, PT ;  /* 0x0000000eff007c0c */ /* 0x000fc8000bf65070 */
[----:B------:R-:W-:-:S13]  /*0f30*/  ISETP.NE.AND.EX P3, PT, RZ, UR15, PT, P3 ;  /* 0x0000000fff007c0c */ /* 0x000fda000bf65330 */
[----:B------:R-:W-:Y:S05]  /*0f40*/  @!P3 BRA `(.L_x_1918) ;  /* 0x000000000008b947 */ /* 0x000fea0003800000 */
[----:B------:R-:W-:-:S06]  /*0f50*/  IMAD.WIDE.U32 R140, R158, 0x10, R162 ;  /* 0x000000109e8c7825 */ /* 0x000fcc00078e00a2 */
[----:B------:R-:W5:Y:S02]  /*0f60*/  LDG.E.128 R140, desc[UR4][R140.64] ;  /* 0x000000048c8c7981 */ /* 0x000f64000c1e1d00 */
.L_x_1918:
[----:B------:R-:W-:-:S07]  /*0f70*/  IADD3 R158, R158, 0x20, RZ ;  /* 0x000000209e9e7810 */ /* 0x000fce0007ffe0ff */
.L_x_1917:
[----:B------:R-:W-:Y:S05]  /*0f80*/  BSYNC B2 ;  /* 0x0000000000027941 */ /* 0x000fea0003800000 */
.L_x_1916:
[----:B------:R-:W-:Y:S02]  /*0f90*/  ISETP.NE.AND P3, PT, R243, RZ, PT ;  /* 0x000000fff300720c */ /* 0x000fe40003f65270 */
[----:B------:R-:W-:-:S11]  /*0fa0*/  CS2R R212, SRZ ;  /* 0x0000000000d47805 */ /* 0x000fd6000001ff00 */
[----:B------:R-:W-:Y:S05]  /*0fb0*/  @P3 BRA `(.L_x_1919) ;  /* 0x0000001400fc3947 */ /* 0x000fea0003800000 */
[----:B------:R-:W-:-:S06]  /*0fc0*/  IMAD.WIDE.U32 R32, R158, 0x10, R162 ;  /* 0x000000109e207825 */ /* 0x000fcc00078e00a2 */
[----:B------:R-:W5:Y:S01]  /*0fd0*/  LDG.E.128 R32, desc[UR4][R32.64] ;  /* 0x0000000420207981 */ /* 0x000f62000c1e1d00 */
[----:B------:R-:W-:Y:S05]  /*0fe0*/  BRA `(.L_x_1919) ;  /* 0x0000001400f07947 */ /* 0x000fea0003800000 */
.L_x_1909:
[----:B------:R-:W0:Y:S02]  /*0ff0*/  LDC.64 R158, c[0x0][0x250] ;  /* 0x00009400ff9e7b82 */ /* 0x000e240000000a00 */
[----:B0-----:R-:W-:-:S06]  /*1000*/  IMAD.WIDE R158, R4, 0x4, R158 ;  /* 0x00000004049e7825 */ /* 0x001fcc00078e029e */
[----:B------:R0:W2:Y:S01]  /*1010*/  LDG.E R158, desc[UR4][R158.64] ;  /* 0x000000049e9e7981 */ /* 0x0000a2000c1e1900 */
[----:B------:R-:W-:Y:S01]  /*1020*/  ISETP.NE.AND P3, PT, R203, RZ, PT ;  /* 0x000000ffcb00720c */ /* 0x000fe20003f65270 */
[----:B------:R-:W-:Y:S01]  /*1030*/  BSSY B2, `(.L_x_1920) ;  /* 0x0000065000027945 */ /* 0x000fe20003800000 */
[----:B------:R-:W-:Y:S02]  /*1040*/  CS2R R212, SRZ ;  /* 0x0000000000d47805 */ /* 0x000fe4000001ff00 */
[----:B------:R-:W-:Y:S02]  /*1050*/  MOV R217, R197 ;  /* 0x000000c500d97202 */ /* 0x000fe40000000f00 */
[----:B0-----:R-:W-:-:S05]  /*1060*/  IADD3 R159, R160, -0x1, RZ ;  /* 0xffffffffa09f7810 */ /* 0x001fca0007ffe0ff */
        /* <DEDUP_REMOVED lines=10> */
[----:B------:R-:W4:Y:S04]  /*1110*/  LDL R217, [R1+0x48] ;  /* 0x0000480001d97983 */ /* 0x000f280000100800 */
[----:B------:R-:W4:Y:S01]  /*1120*/  LDL R161, [R1+0x44] ;  /* 0x0000440001a17983 */ /* 0x000f220000100800 */
[----:B0-----:R-:W-:-:S06]  /*1130*/  IMAD.WIDE.U32 R12, R211, 0x10, R12 ;  /* 0x00000010d30c7825 */ /* 0x001fcc00078e000c */
[----:B------:R-:W2:Y:S01]  /*1140*/  LDG.E.128 R12, desc[UR4][R12.64] ;  /* 0x000000040c0c7981 */ /* 0x000ea2000c1e1d00 */
[----:B-1----:R-:W-:-:S06]  /*1150*/  IMAD.WIDE.U32 R8, R197, 0x10, R8 ;  /* 0x00000010c5087825 */ /* 0x002fcc00078e0008 */
[----:B------:R-:W3:Y:S01]  /*1160*/  LDG.E.128 R8, desc[UR4][R8.64] ;  /* 0x0000000408087981 */ /* 0x000ee2000c1e1d00 */
[--C-:B--2---:R-:W-:Y:S02]  /*1170*/  HADD2.F32 R16, -RZ, R15.reuse.H0_H0 ;  /* 0x2000000fff107230 */ /* 0x104fe40000004100 */
[----:B------:R-:W-:Y:S02]  /*1180*/  HADD2.F32 R17, -RZ, R15.H1_H1 ;  /* 0x3000000fff117230 */ /* 0x000fe40000004100 */
[----:B------:R-:W2:Y:S01]  /*1190*/  LDL R15, [R1+0x54] ;  /* 0x00005400010f7983 */ /* 0x000ea20000100800 */
[----:B---3--:R-:W-:Y:S02]  /*11a0*/  HADD2.F32 R0, -RZ, R8.H0_H0 ;  /* 0x20000008ff007230 */ /* 0x008fe40000004100 */
[----:B------:R-:W-:-:S03]  /*11b0*/  HADD2.F32 R7, -RZ, R9.H0_H0 ;  /* 0x20000009ff077230 */ /* 0x000fc60000004100 */
[C---:B------:R-:W-:Y:S01]  /*11c0*/  FADD.FTZ R0, -R208.reuse, R0 ;  /* 0x00000000d0007221 */ /* 0x040fe20000010100 */
[----:B------:R-:W-:Y:S02]  /*11d0*/  HADD2.F32 R160, -RZ, R9.H1_H1 ;  /* 0x30000009ffa07230 */ /* 0x000fe40000004100 */
[----:B------:R-:W-:Y:S02]  /*11e0*/  HADD2.F32 R6, -RZ, R12.H0_H0 ;  /* 0x2000000cff067230 */ /* 0x000fe40000004100 */
[----:B-----5:R-:W-:Y:S01]  /*11f0*/  FMUL.FTZ R0, R5, R0 ;  /* 0x0000000005007220 */ /* 0x020fe20000410000 */
[C---:B------:R-:W-:Y:S01]  /*1200*/  FADD.FTZ R198, -R208.reuse, R7 ;  /* 0x00000007d0c67221 */ /* 0x040fe20000010100 */
[----:B------:R-:W-:Y:S01]  /*1210*/  FADD.FTZ R7, -R208, R160 ;  /* 0x000000a0d0077221 */ /* 0x000fe20000010100 */
[----:B------:R-:W-:Y:S01]  /*1220*/  FADD.FTZ R72, R72, R6 ;  /* 0x0000000648487221 */ /* 0x000fe20000010000 */
[----:B------:R-:W-:Y:S01]  /*1230*/  FFMA.FTZ R36, R0, R6, R36 ;  /* 0x0000000600247223 */ /* 0x000fe20000010024 */
[----:B------:R-:W3:Y:S01]  /*1240*/  LDL R160, [R1+0x40] ;  /* 0x0000400001a07983 */ /* 0x000ee20000100800 */
[----:B------:R-:W-:-:S02]  /*1250*/  HADD2.F32 R159, -RZ, R10.H1_H1 ;  /* 0x3000000aff9f7230 */ /* 0x000fc40000004100 */
[----:B------:R-:W-:-:S03]  /*1260*/  HADD2.F32 R199, -RZ, R12.H1_H1 ;  /* 0x3000000cffc77230 */ /* 0x000fc60000004100 */
[----:B------:R-:W-:Y:S02]  /*1270*/  FADD.FTZ R12, -R208, R159 ;  /* 0x0000009fd00c7221 */ /* 0x000fe40000010100 */
[----:B------:R-:W3:Y:S01]  /*1280*/  LDL R159, [R1+0x38] ;  /* 0x00003800019f7983 */ /* 0x000ee20000100800 */
[----:B------:R-:W-:-:S04]  /*1290*/  ISETP.NE.U32.AND P3, PT, RZ, UR14, PT ;  /* 0x0000000eff007c0c */ /* 0x000fc8000bf65070 */
[----:B------:R-:W-:Y:S01]  /*12a0*/  ISETP.NE.AND.EX P3, PT, RZ, UR15, PT, P3 ;  /* 0x0000000fff007c0c */ /* 0x000fe2000bf65330 */
[----:B------:R-:W-:-:S12]  /*12b0*/  HADD2.F32 R158, -RZ, R11.H0_H0 ;  /* 0x2000000bff9e7230 */ /* 0x000fd80000004100 */
[----:B------:R0:W5:Y:S01]  /*12c0*/  @P3 LDG.E.128 R132, desc[UR4][R156.64] ;  /* 0x000000049c843981 */ /* 0x000162000c1e1d00 */
[----:B--2---:R-:W-:-:S03]  /*12d0*/  FMUL.FTZ R6, R15, R6 ;  /* 0x000000060f067220 */ /* 0x004fc60000410000 */
[----:B------:R-:W2:Y:S01]  /*12e0*/  LDL R15, [R1+0x3c] ;  /* 0x00003c00010f7983 */ /* 0x000ea20000100800 */
[----:B0-----:R-:W-:-:S05]  /*12f0*/  HADD2.F32 R157, -RZ, R8.H1_H1 ;  /* 0x30000008ff9d7230 */ /* 0x001fca0000004100 */
[----:B------:R-:W-:Y:S01]  /*1300*/  FADD.FTZ R157, -R208, R157 ;  /* 0x0000009dd09d7221 */ /* 0x000fe20000010100 */
[----:B------:R-:W-:-:S03]  /*1310*/  HADD2.F32 R9, -RZ, R10.H0_H0 ;  /* 0x2000000aff097230 */ /* 0x000fc60000004100 */
[----:B------:R-:W-:Y:S01]  /*1320*/  FMUL.FTZ R200, R5, R157 ;  /* 0x0000009d05c87220 */ /* 0x000fe20000410000 */
[----:B------:R-:W-:Y:S02]  /*1330*/  HADD2.F32 R156, -RZ, R11.H1_H1 ;  /* 0x3000000bff9c7230 */ /* 0x000fe40000004100 */
[--C-:B------:R-:W-:Y:S02]  /*1340*/  HADD2.F32 R8, -RZ, R13.reuse.H0_H0 ;  /* 0x2000000dff087230 */ /* 0x100fe40000004100 */
[----:B------:R-:W-:Y:S02]  /*1350*/  HADD2.F32 R10, -RZ, R13.H1_H1 ;  /* 0x3000000dff0a7230 */ /* 0x000fe40000004100 */
[----:B------:R-:W-:Y:S01]  /*1360*/  FADD.FTZ R73, R73, R199 ;  /* 0x000000c749497221 */ /* 0x000fe20000010000 */
[--C-:B------:R-:W-:Y:S02]  /*1370*/  HADD2.F32 R11, -RZ, R14.reuse.H0_H0 ;  /* 0x2000000eff0b7230 */ /* 0x100fe40000004100 */
[----:B------:R-:W-:Y:S01]  /*1380*/  FMUL.FTZ R198, R5, R198 ;  /* 0x000000c605c67220 */ /* 0x000fe20000410000 */
[----:B------:R-:W-:-:S02]  /*1390*/  HADD2.F32 R13, -RZ, R14.H1_H1 ;  /* 0x3000000eff0d7230 */ /* 0x000fc40000004100 */
[----:B------:R-:W-:Y:S01]  /*13a0*/  FADD.FTZ R14, -R208, R158 ;  /* 0x0000009ed00e7221 */ /* 0x000fe20000010100 */
[-C--:B------:R-:W-:Y:S01]  /*13b0*/  FFMA.FTZ R37, R200, R199.reuse, R37 ;  /* 0x000000c7c8257223 */ /* 0x080fe20000010025 */
[----:B------:R-:W-:Y:S01]  /*13c0*/  FMUL.FTZ R199, R212, R199 ;  /* 0x000000c7d4c77220 */ /* 0x000fe20000410000 */
[----:B------:R-:W-:Y:S01]  /*13d0*/  FADD.FTZ R158, RZ, R6 ;  /* 0x00000006ff9e7221 */ /* 0x000fe20000010000 */
[----:B------:R-:W-:Y:S01]  /*13e0*/  FFMA.FTZ R157, R0, R6, RZ ;  /* 0x00000006009d7223 */ /* 0x000fe200000100ff */
[----:B------:R-:W-:Y:S01]  /*13f0*/  FADD.FTZ R9, -R208, R9 ;  /* 0x00000009d0097221 */ /* 0x000fe20000010100 */
        /* <DEDUP_REMOVED lines=9> */
[----:B----4-:R-:W-:Y:S01]  /*1490*/  FMUL.FTZ R10, R217, R10 ;  /* 0x0000000ad90a7220 */ /* 0x010fe20000410000 */
        /* <DEDUP_REMOVED lines=8> */
[----:B------:R-:W-:Y:S01]  /*1520*/  FMUL.FTZ R14, R5, R14 ;  /* 0x0000000e050e7220 */ /* 0x000fe20000410000 */
[----:B------:R-:W-:Y:S01]  /*1530*/  FADD.FTZ R156, -R208, R156 ;  /* 0x0000009cd09c7221 */ /* 0x000fe20000010100 */
[----:B------:R-:W-:Y:S01]  /*1540*/  FADD.FTZ R77, R77, R13 ;  /* 0x0000000d4d4d7221 */ /* 0x000fe20000010000 */
[-C--:B------:R-:W-:Y:S01]  /*1550*/  FFMA.FTZ R41, R12, R13.reuse, R41 ;  /* 0x0000000d0c297223 */ /* 0x080fe20000010029 */
[----:B---3--:R-:W-:Y:S01]  /*1560*/  FMUL.FTZ R13, R160, R13 ;  /* 0x0000000da00d7220 */ /* 0x008fe20000410000 */
[----:B------:R-:W-:Y:S01]  /*1570*/  FADD.FTZ R158, R158, R11 ;  /* 0x0000000b9e9e7221 */ /* 0x000fe20000010000 */
[----:B------:R-:W-:Y:S01]  /*1580*/  FFMA.FTZ R157, R9, R11, R157 ;  /* 0x0000000b099d7223 */ /* 0x000fe2000001009d */
[----:B------:R-:W-:Y:S01]  /*1590*/  FADD.FTZ R78, R78, R16 ;  /* 0x000000104e4e7221 */ /* 0x000fe20000010000 */
[----:B------:R-:W-:Y:S01]  /*15a0*/  FFMA.FTZ R42, R14, R16, R42 ;  /* 0x000000100e2a7223 */ /* 0x000fe2000001002a */
[----:B------:R-:W-:Y:S01]  /*15b0*/  FADD.FTZ R158, R158, R13 ;  /* 0x0000000d9e9e7221 */ /* 0x000fe20000010000 */
[----:B------:R-:W-:Y:S01]  /*15c0*/  FFMA.FTZ R157, R12, R13, R157 ;  /* 0x0000000d0c9d7223 */ /* 0x000fe2000001009d */
[----:B------:R-:W-:Y:S01]  /*15d0*/  FADD.FTZ R79, R79, R17 ;  /* 0x000000114f4f7221 */ /* 0x000fe20000010000 */
[----:B------:R-:W-:-:S02]  /*15e0*/  IADD3 R211, R211, 0x20, RZ ;  /* 0x00000020d3d37810 */ /* 0x000fc40007ffe0ff */
[----:B------:R-:W-:Y:S01]  /*15f0*/  IADD3 R217, R197, 0x20, RZ ;  /* 0x00000020c5d97810 */ /* 0x000fe20007ffe0ff */
[----:B--2---:R-:W-:Y:S01]  /*1600*/  FMUL.FTZ R15, R15, R16 ;  /* 0x000000100f0f7220 */ /* 0x004fe20000410000 */
[----:B------:R-:W-:-:S03]  /*1610*/  FMUL.FTZ R16, R5, R156 ;  /* 0x0000009c05107220 */ /* 0x000fc60000410000 */
[----:B------:R-:W-:Y:S01]  /*1620*/  FADD.FTZ R158, R158, R15 ;  /* 0x0000000f9e9e7221 */ /* 0x000fe20000010000 */
[-C--:B------:R-:W-:Y:S01]  /*1630*/  FFMA.FTZ R43, R16, R17.reuse, R43 ;  /* 0x00000011102b7223 */ /* 0x080fe2000001002b */
[----:B------:R-:W-:Y:S01]  /*1640*/  FMUL.FTZ R17, R159, R17 ;  /* 0x000000119f117220 */ /* 0x000fe20000410000 */
[----:B------:R-:W-:-:S03]  /*1650*/  FFMA.FTZ R157, R14, R15, R157 ;  /* 0x0000000f0e9d7223 */ /* 0x000fc6000001009d */
[----:B------:R-:W-:Y:S01]  /*1660*/  FADD.FTZ R212, R158, R17 ;  /* 0x000000119ed47221 */ /* 0x000fe20000010000 */
[----:B------:R-:W-:-:S07]  /*1670*/  FFMA.FTZ R213, R16, R17, R157 ;  /* 0x0000001110d57223 */ /* 0x000fce000001009d */
.L_x_1921:
[----:B------:R-:W-:Y:S05]  /*1680*/  BSYNC B2 ;  /* 0x0000000000027941 */ /* 0x000fea0003800000 */
.L_x_1920:
[----:B------:R-:W-:Y:S04]  /*1690*/  BSSY B2, `(.L_x_1922) ;  /* 0x000005e000027945 */ /* 0x000fe80003800000 */
[----:B------:R-:W-:Y:S05]  /*16a0*/  @!P0 BRA `(.L_x_1923) ;  /* 0x0000000400708947 */ /* 0x000fea0003800000 */
[----:B------:R-:W0:Y:S01]  /*16b0*/  LDC.64 R20, c[0x0][0x238] ;  /* 0x00008e00ff147b82 */ /* 0x000e220000000a00 */
[----:B------:R-:W2:Y:S07]  /*16c0*/  LDL R160, [R1+0x30] ;  /* 0x0000300001a07983 */ /* 0x000eae0000100800 */
[----:B------:R-:W1:Y:S01]  /*16d0*/  LDC.64 R24, c[0x0][0x2b8] ;  /* 0x0000ae00ff187b82 */ /* 0x000e620000000a00 */
[----:B------:R-:W-:Y:S01]  /*16e0*/  ISETP.NE.U32.AND P3, PT, RZ, UR14, PT ;  /* 0x0000000eff007c0c */ /* 0x000fe2000bf65070 */
[----:B------:R-:W3:Y:S01]  /*16f0*/  LDL R161, [R1+0x28] ;  /* 0x0000280001a17983 */ /* 0x000ee20000100800 */
[----:B0-----:R-:W-:-:S06]  /*1700*/  IMAD.WIDE.U32 R20, R217, 0x10, R20 ;  /* 0x00000010d9147825 */ /* 0x001fcc00078e0014 */
[----:B------:R-:W4:Y:S01]  /*1710*/  LDG.E.128 R20, desc[UR4][R20.64] ;  /* 0x0000000414147981 */ /* 0x000f22000c1e1d00 */
[----:B-1----:R-:W-:-:S06]  /*1720*/  IMAD.WIDE.U32 R24, R211, 0x10, R24 ;  /* 0x00000010d3187825 */ /* 0x002fcc00078e0018 */
[----:B------:R-:W2:Y:S01]  /*1730*/  LDG.E.128 R24, desc[UR4][R24.64] ;  /* 0x0000000418187981 */ /* 0x000ea2000c1e1d00 */
[----:B------:R-:W-:-:S13]  /*1740*/  ISETP.NE.AND.EX P3, PT, RZ, UR15, PT, P3 ;  /* 0x0000000fff007c0c */ /* 0x000fda000bf65330 */
[----:B------:R-:W-:Y:S02]  /*1750*/  @P3 IMAD.WIDE.U32 R18, R217, 0x10, R162 ;  /* 0x00000010d9123825 */ /* 0x000fe400078e00a2 */
[----:B------:R-:W3:Y:S04]  /*1760*/  LDL R163, [R1+0x34] ;  /* 0x0000340001a37983 */ /* 0x000ee80000100800 */
[----:B------:R0:W5:Y:S04]  /*1770*/  @P3 LDG.E.128 R136, desc[UR4][R18.64] ;  /* 0x0000000412883981 */ /* 0x000168000c1e1d00 */
[----:B------:R-:W3:Y:S01]  /*1780*/  LDL R162, [R1+0x2c] ;  /* 0x00002c0001a27983 */ /* 0x000ee20000100800 */
[----:B----4-:R-:W-:-:S02]  /*1790*/  HADD2.F32 R30, -RZ, R20.H1_H1 ;  /* 0x30000014ff1e7230 */ /* 0x010fc40000004100 */
[----:B0-----:R-:W-:Y:S02]  /*17a0*/  HADD2.F32 R19, -RZ, R21.H0_H0 ;  /* 0x20000015ff137230 */ /* 0x001fe40000004100 */
[--C-:B--2---:R-:W-:Y:S02]  /*17b0*/  HADD2.F32 R31, -RZ, R27.reuse.H0_H0 ;  /* 0x2000001bff1f7230 */ /* 0x104fe40000004100 */
[----:B------:R-:W-:Y:S02]  /*17c0*/  HADD2.F32 R165, -RZ, R27.H1_H1 ;  /* 0x3000001bffa57230 */ /* 0x000fe40000004100 */
[C---:B------:R-:W-:Y:S01]  /*17d0*/  FADD.FTZ R27, -R208.reuse, R30 ;  /* 0x0000001ed01b7221 */ /* 0x040fe20000010100 */
[--C-:B------:R-:W-:Y:S02]  /*17e0*/  HADD2.F32 R28, -RZ, R26.reuse.H0_H0 ;  /* 0x2000001aff1c7230 */ /* 0x100fe40000004100 */
[----:B------:R-:W-:Y:S02]  /*17f0*/  HADD2.F32 R29, -RZ, R26.H1_H1 ;  /* 0x3000001aff1d7230 */ /* 0x000fe40000004100 */
[----:B------:R-:W-:Y:S01]  /*1800*/  FADD.FTZ R26, -R208, R19 ;  /* 0x00000013d01a7221 */ /* 0x000fe20000010100 */
[----:B------:R-:W-:-:S02]  /*1810*/  HADD2.F32 R158, -RZ, R22.H0_H0 ;  /* 0x20000016ff9e7230 */ /* 0x000fc40000004100 */
[----:B-----5:R-:W-:Y:S01]  /*1820*/  FMUL.FTZ R19, R5, R27 ;  /* 0x0000001b05137220 */ /* 0x020fe20000410000 */
[----:B------:R-:W-:Y:S01]  /*1830*/  HADD2.F32 R157, -RZ, R22.H1_H1 ;  /* 0x30000016ff9d7230 */ /* 0x000fe20000004100 */
[----:B------:R-:W2:Y:S01]  /*1840*/  LDL R27, [R1+0x24] ;  /* 0x00002400011b7983 */ /* 0x000ea20000100800 */
[----:B------:R-:W-:Y:S02]  /*1850*/  HADD2.F32 R22, -RZ, R24.H1_H1 ;  /* 0x30000018ff167230 */ /* 0x000fe40000004100 */
[----:B------:R-:W-:-:S03]  /*1860*/  HADD2.F32 R159, -RZ, R21.H1_H1 ;  /* 0x30000015ff9f7230 */ /* 0x000fc60000004100 */
[----:B------:R-:W-:Y:S01]  /*1870*/  FADD.FTZ R81, R81, R22 ;  /* 0x0000001651517221 */ /* 0x000fe20000010000 */
[-C--:B------:R-:W-:Y:S01]  /*1880*/  FFMA.FTZ R45, R19, R22.reuse, R45 ;  /* 0x00000016132d7223 */ /* 0x080fe2000001002d */
[----:B------:R-:W-:Y:S02]  /*1890*/  FMUL.FTZ R22, R160, R22 ;  /* 0x00000016a0167220 */ /* 0x000fe40000410000 */
[----:B------:R-:W4:Y:S01]  /*18a0*/  LDL R160, [R1+0x20] ;  /* 0x0000200001a07983 */ /* 0x000f220000100800 */
[--C-:B------:R-:W-:Y:S02]  /*18b0*/  HADD2.F32 R21, -RZ, R23.reuse.H0_H0 ;  /* 0x20000017ff157230 */ /* 0x100fe40000004100 */
[----:B------:R-:W-:Y:S02]  /*18c0*/  HADD2.F32 R164, -RZ, R23.H1_H1 ;  /* 0x30000017ffa47230 */ /* 0x000fe40000004100 */
[----:B------:R-:W-:Y:S01]  /*18d0*/  FADD.FTZ R23, -R208, R159 ;  /* 0x0000009fd0177221 */ /* 0x000fe20000010100 */
[----:B------:R-:W-:Y:S01]  /*18e0*/  HADD2.F32 R18, -RZ, R20.H0_H0 ;  /* 0x20000014ff127230 */ /* 0x000fe20000004100 */
[----:B------:R-:W4:Y:S01]  /*18f0*/  LDL R159, [R1+0x1c] ;  /* 0x00001c00019f7983 */ /* 0x000f220000100800 */
[----:B------:R-:W-:-:S02]  /*1900*/  HADD2.F32 R20, -RZ, R24.H0_H0 ;  /* 0x20000018ff147230 */ /* 0x000fc40000004100 */
[--C-:B------:R-:W-:Y:S02]  /*1910*/  HADD2.F32 R24, -RZ, R25.reuse.H0_H0 ;  /* 0x20000019ff187230 */ /* 0x100fe40000004100 */
[----:B------:R-:W-:Y:S02]  /*1920*/  HADD2.F32 R156, -RZ, R25.H1_H1 ;  /* 0x30000019ff9c7230 */ /* 0x000fe40000004100 */
[C---:B------:R-:W-:Y:S02]  /*1930*/  FADD.FTZ R25, -R208.reuse, R158 ;  /* 0x0000009ed0197221 */ /* 0x040fe40000010100 */
[----:B------:R-:W4:Y:S01]  /*1940*/  LDL R158, [R1+0x18] ;  /* 0x00001800019e7983 */ /* 0x000f220000100800 */
[----:B------:R-:W-:-:S04]  /*1950*/  FADD.FTZ R18, -R208, R18 ;  /* 0x00000012d0127221 */ /* 0x000fc80000010100 */
[----:B------:R-:W-:Y:S01]  /*1960*/  FMUL.FTZ R18, R5, R18 ;  /* 0x0000001205127220 */ /* 0x000fe20000410000 */
[----:B------:R-:W-:-:S03]  /*1970*/  FADD.FTZ R80, R80, R20 ;  /* 0x0000001450507221 */ /* 0x000fc60000010000 */
[-C--:B------:R-:W-:Y:S01]  /*1980*/  FFMA.FTZ R44, R18, R20.reuse, R44 ;  /* 0x00000014122c7223 */ /* 0x080fe2000001002c */
[----:B---3--:R-:W-:Y:S01]  /*1990*/  FMUL.FTZ R20, R163, R20 ;  /* 0x00000014a3147220 */ /* 0x008fe20000410000 */
[----:B------:R-:W-:Y:S01]  /*19a0*/  FADD.FTZ R30, -R208, R21 ;  /* 0x00000015d01e7221 */ /* 0x000fe20000010100 */
[----:B------:R-:W-:Y:S02]  /*19b0*/  FMUL.FTZ R21, R5, R26 ;  /* 0x0000001a05157220 */ /* 0x000fe40000410000 */
        /* <DEDUP_REMOVED lines=18> */
[----:B------:R-:W-:Y:S01]  /*1ae0*/  FADD.FTZ R85, R85, R29 ;  /* 0x0000001d55557221 */ /* 0x000fe20000010000 */
[C---:B------:R-:W-:Y:S01]  /*1af0*/  FMUL.FTZ R30, R5.reuse, R30 ;  /* 0x0000001e051e7220 */ /* 0x040fe20000410000 */
[----:B------:R-:W-:Y:S01]  /*1b00*/  FADD.FTZ R86, R86, R31 ;  /* 0x0000001f56567221 */ /* 0x000fe20000010000 */
[----:B------:R-:W-:-:S02]  /*1b10*/  FMUL.FTZ R164, R5, R164 ;  /* 0x000000a405a47220 */ /* 0x000fc40000410000 */
[----:B------:R-:W-:Y:S01]  /*1b20*/  FFMA.FTZ R50, R30, R31, R50 ;  /* 0x0000001f1e327223 */ /* 0x000fe20000010032 */
[----:B------:R-:W-:Y:S01]  /*1b30*/  FADD.FTZ R87, R87, R165 ;  /* 0x000000a557577221 */ /* 0x000fe20000010000 */
[----:B------:R-:W-:Y:S01]  /*1b40*/  FFMA.FTZ R51, R164, R165, R51 ;  /* 0x000000a5a4337223 */ /* 0x000fe20000010033 */
[----:B------:R-:W-:Y:S01]  /*1b50*/  FADD.FTZ R83, R83, R156 ;  /* 0x0000009c53537221 */ /* 0x000fe20000010000 */
[----:B------:R-:W-:Y:S01]  /*1b60*/  FFMA.FTZ R47, R23, R156, R47 ;  /* 0x0000009c172f7223 */ /* 0x000fe2000001002f */
[----:B------:R-:W-:Y:S02]  /*1b70*/  IADD3 R211, R211, 0x20, RZ ;  /* 0x00000020d3d37810 */ /* 0x000fe40007ffe0ff */
[----:B------:R-:W-:Y:S01]  /*1b80*/  IADD3 R217, R217, 0x20, RZ ;  /* 0x00000020d9d97810 */ /* 0x000fe20007ffe0ff */
[----:B--2---:R-:W-:Y:S01]  /*1b90*/  FMUL.FTZ R27, R27, R28 ;  /* 0x0000001c1b1b7220 */ /* 0x004fe20000410000 */
[----:B------:R-:W-:-:S03]  /*1ba0*/  FMUL.FTZ R28, R5, R157 ;  /* 0x0000009d051c7220 */ /* 0x000fc60000410000 */
[----:B------:R-:W-:Y:S01]  /*1bb0*/  FADD.FTZ R212, R212, R27 ;  /* 0x0000001bd4d47221 */ /* 0x000fe20000010000 */
[----:B------:R-:W-:Y:S01]  /*1bc0*/  FFMA.FTZ R49, R28, R29, R49 ;  /* 0x0000001d1c317223 */ /* 0x000fe20000010031 */
[----:B------:R-:W-:Y:S01]  /*1bd0*/  FFMA.FTZ R213, R25, R27, R213 ;  /* 0x0000001b19d57223 */ /* 0x000fe200000100d5 */
[----:B----4-:R-:W-:-:S04]  /*1be0*/  FMUL.FTZ R29, R160, R29 ;  /* 0x0000001da01d7220 */ /* 0x010fc80000410000 */
[----:B------:R-:W-:Y:S01]  /*1bf0*/  FADD.FTZ R212, R212, R29 ;  /* 0x0000001dd4d47221 */ /* 0x000fe20000010000 */
[----:B------:R-:W-:Y:S01]  /*1c00*/  FFMA.FTZ R213, R28, R29, R213 ;  /* 0x0000001d1cd57223 */ /* 0x000fe200000100d5 */
[----:B------:R-:W-:-:S04]  /*1c10*/  FMUL.FTZ R31, R159, R31 ;  /* 0x0000001f9f1f7220 */ /* 0x000fc80000410000 */
[----:B------:R-:W-:Y:S01]  /*1c20*/  FADD.FTZ R212, R212, R31 ;  /* 0x0000001fd4d47221 */ /* 0x000fe20000010000 */
[----:B------:R-:W-:Y:S01]  /*1c30*/  FFMA.FTZ R213, R30, R31, R213 ;  /* 0x0000001f1ed57223 */ /* 0x000fe200000100d5 */
[----:B------:R-:W-:-:S04]  /*1c40*/  FMUL.FTZ R165, R158, R165 ;  /* 0x000000a59ea57220 */ /* 0x000fc80000410000 */
[----:B------:R-:W-:Y:S01]  /*1c50*/  FADD.FTZ R212, R212, R165 ;  /* 0x000000a5d4d47221 */ /* 0x000fe20000010000 */
[----:B------:R-:W-:-:S07]  /*1c60*/  FFMA.FTZ R213, R164, R165, R213 ;  /* 0x000000a5a4d57223 */ /* 0x000fce00000100d5 */
.L_x_1923:
[----:B------:R-:W-:Y:S05]  /*1c70*/  BSYNC B2 ;  /* 0x0000000000027941 */ /* 0x000fea0003800000 */
.L_x_1922:
[----:B------:R-:W-:Y:S04]  /*1c80*/  BSSY B2, `(.L_x_1924) ;  /* 0x000005d000027945 */ /* 0x000fe80003800000 */
[----:B------:R-:W-:Y:S05]  /*1c90*/  @!P1 BRA `(.L_x_1925) ;  /* 0x00000004006c9947 */ /* 0x000fea0003800000 */
[----:B------:R-:W0:Y:S08]  /*1ca0*/  LDC.64 R156, c[0x0][0x238] ;  /* 0x00008e00ff9c7b82 */ /* 0x000e300000000a00 */
[----:B------:R-:W1:Y:S01]  /*1cb0*/  LDC.64 R160, c[0x0][0x2b8] ;  /* 0x0000ae00ffa07b82 */ /* 0x000e620000000a00 */
[----:B------:R-:W-:Y:S01]  /*1cc0*/  ISETP.NE.U32.AND P3, PT, RZ, UR14, PT ;  /* 0x0000000eff007c0c */ /* 0x000fe2000bf65070 */
[----:B------:R-:W2:Y:S04]  /*1cd0*/  LDL R169, [R1+0x14] ;  /* 0x0000140001a97983 */ /* 0x000ea80000100800 */
[----:B------:R-:W3:Y:S02]  /*1ce0*/  LDL R170, [R1+0x10] ;  /* 0x0000100001aa7983 */ /* 0x000ee40000100800 */
[----:B------:R-:W4:Y:S02]  /*1cf0*/  LDC.64 R180, c[0x0][0x2c8] ;  /* 0x0000b200ffb47b82 */ /* 0x000f240000000a00 */
[----:B------:R-:W3:Y:S04]  /*1d00*/  LDL R174, [R1+0x8] ;  /* 0x0000080001ae7983 */ /* 0x000ee80000100800 */
[----:B------:R-:W3:Y:S01]  /*1d10*/  LDL R177, [R1+0x4] ;  /* 0x0000040001b17983 */ /* 0x000ee20000100800 */
[----:B0-----:R-:W-:-:S06]  /*1d20*/  IMAD.WIDE.U32 R156, R217, 0x10, R156 ;  /* 0x00000010d99c7825 */ /* 0x001fcc00078e009c */
[----:B------:R-:W2:Y:S01]  /*1d30*/  LDG.E.128 R156, desc[UR4][R156.64] ;  /* 0x000000049c9c7981 */ /* 0x000ea2000c1e1d00 */
[----:B-1----:R-:W-:Y:S01]  /*1d40*/  IMAD.WIDE.U32 R160, R211, 0x10, R160 ;  /* 0x00000010d3a07825 */ /* 0x002fe200078e00a0 */
[----:B------:R-:W-:-:S05]  /*1d50*/  ISETP.NE.AND.EX P3, PT, RZ, UR15, PT, P3 ;  /* 0x0000000fff007c0c */ /* 0x000fca000bf65330 */
[----:B------:R-:W3:Y:S08]  /*1d60*/  LDG.E.128 R160, desc[UR4][R160.64] ;  /* 0x00000004a0a07981 */ /* 0x000ef0000c1e1d00 */
[----:B----4-:R-:W-:Y:S02]  /*1d70*/  @P3 IMAD.WIDE.U32 R166, R217, 0x10, R180 ;  /* 0x00000010d9a63825 */ /* 0x010fe400078e00b4 */
[----:B------:R-:W4:Y:S04]  /*1d80*/  LDL R181, [R1+0xc] ;  /* 0x00000c0001b57983 */ /* 0x000f280000100800 */
[----:B------:R0:W5:Y:S01]  /*1d90*/  @P3 LDG.E.128 R140, desc[UR4][R166.64] ;  /* 0x00000004a68c3981 */ /* 0x000162000c1e1d00 */
[----:B--2---:R-:W-:-:S02]  /*1da0*/  HADD2.F32 R173, -RZ, R158.H0_H0 ;  /* 0x2000009effad7230 */ /* 0x004fc40000004100 */
[----:B------:R-:W-:Y:S02]  /*1db0*/  HADD2.F32 R176, -RZ, R158.H1_H1 ;  /* 0x3000009effb07230 */ /* 0x000fe40000004100 */
[----:B------:R-:W2:Y:S01]  /*1dc0*/  LDL R158, [R1] ;  /* 0x00000000019e7983 */ /* 0x000ea20000100800 */
[--C-:B0-----:R-:W-:Y:S02]  /*1dd0*/  HADD2.F32 R166, -RZ, R156.reuse.H0_H0 ;  /* 0x2000009cffa67230 */ /* 0x101fe40000004100 */
[----:B------:R-:W-:-:S03]  /*1de0*/  HADD2.F32 R167, -RZ, R156.H1_H1 ;  /* 0x3000009cffa77230 */ /* 0x000fc60000004100 */
[C---:B------:R-:W-:Y:S01]  /*1df0*/  FADD.FTZ R166, -R208.reuse, R166 ;  /* 0x000000a6d0a67221 */ /* 0x040fe20000010100 */
[----:B------:R-:W-:Y:S02]  /*1e00*/  HADD2.F32 R156, -RZ, R157.H0_H0 ;  /* 0x2000009dff9c7230 */ /* 0x000fe40000004100 */
[--C-:B---3--:R-:W-:Y:S02]  /*1e10*/  HADD2.F32 R168, -RZ, R160.reuse.H0_H0 ;  /* 0x200000a0ffa87230 */ /* 0x108fe40000004100 */
[----:B-----5:R-:W-:Y:S01]  /*1e20*/  FMUL.FTZ R166, R5, R166 ;  /* 0x000000a605a67220 */ /* 0x020fe20000410000 */
[----:B------:R-:W-:Y:S02]  /*1e30*/  HADD2.F32 R160, -RZ, R160.H1_H1 ;  /* 0x300000a0ffa07230 */ /* 0x000fe40000004100 */
[C---:B------:R-:W-:Y:S01]  /*1e40*/  FADD.FTZ R156, -R208.reuse, R156 ;  /* 0x0000009cd09c7221 */ /* 0x040fe20000010100 */
[----:B------:R-:W-:Y:S01]  /*1e50*/  FADD.FTZ R167, -R208, R167 ;  /* 0x000000a7d0a77221 */ /* 0x000fe20000010100 */
[----:B------:R-:W-:Y:S01]  /*1e60*/  FADD.FTZ R88, R88, R168 ;  /* 0x000000a858587221 */ /* 0x000fe20000010000 */
[-C--:B------:R-:W-:Y:S01]  /*1e70*/  FFMA.FTZ R52, R166, R168.reuse, R52 ;  /* 0x000000a8a6347223 */ /* 0x080fe20000010034 */
[----:B------:R-:W-:Y:S01]  /*1e80*/  FMUL.FTZ R168, R169, R168 ;  /* 0x000000a8a9a87220 */ /* 0x000fe20000410000 */
        /* <DEDUP_REMOVED lines=8> */
[----:B------:R-:W-:Y:S01]  /*1f10*/  FADD.FTZ R173, -R208, R173 ;  /* 0x000000add0ad7221 */ /* 0x000fe20000010100 */
[----:B------:R-:W-:Y:S01]  /*1f20*/  FADD.FTZ R90, R90, R172 ;  /* 0x000000ac5a5a7221 */ /* 0x000fe20000010000 */
[-C--:B------:R-:W-:Y:S01]  /*1f30*/  FFMA.FTZ R54, R169, R172.reuse, R54 ;  /* 0x000000aca9367223 */ /* 0x080fe20000010036 */
[----:B------:R-:W-:Y:S01]  /*1f40*/  FADD.FTZ R157, -R208, R157 ;  /* 0x0000009dd09d7221 */ /* 0x000fe20000010100 */
[----:B----4-:R-:W-:Y:S01]  /*1f50*/  FMUL.FTZ R172, R181, R172 ;  /* 0x000000acb5ac7220 */ /* 0x010fe20000410000 */
[----:B------:R-:W-:Y:S01]  /*1f60*/  FADD.FTZ R212, R212, R170 ;  /* 0x000000aad4d47221 */ /* 0x000fe20000010000 */
[----:B------:R-:W-:Y:S01]  /*1f70*/  FFMA.FTZ R213, R167, R170, R213 ;  /* 0x000000aaa7d57223 */ /* 0x000fe200000100d5 */
[----:B------:R-:W-:-:S02]  /*1f80*/  HADD2.F32 R178, -RZ, R159.H0_H0 ;  /* 0x2000009fffb27230 */ /* 0x000fc40000004100 */
[C---:B------:R-:W-:Y:S01]  /*1f90*/  FMUL.FTZ R173, R5.reuse, R173 ;  /* 0x000000ad05ad7220 */ /* 0x040fe20000410000 */
[--C-:B------:R-:W-:Y:S02]  /*1fa0*/  HADD2.F32 R175, -RZ, R162.reuse.H0_H0 ;  /* 0x200000a2ffaf7230 */ /* 0x100fe40000004100 */
        /* <DEDUP_REMOVED lines=23> */
[----:B------:R-:W-:-:S02]  /*2120*/  FMUL.FTZ R181, R251, R163 ;  /* 0x000000a3fbb57220 */ /* 0x000fc40000410000 */
[----:B------:R-:W-:Y:S01]  /*2130*/  FMUL.FTZ R180, R5, R180 ;  /* 0x000000b405b47220 */ /* 0x000fe20000410000 */
[----:B------:R-:W-:Y:S01]  /*2140*/  FADD.FTZ R89, R89, R160 ;  /* 0x000000a059597221 */ /* 0x000fe20000010000 */
[----:B------:R-:W-:Y:S01]  /*2150*/  FFMA.FTZ R53, R167, R160, R53 ;  /* 0x000000a0a7357223 */ /* 0x000fe20000010035 */
[----:B------:R-:W-:Y:S01]  /*2160*/  FADD.FTZ R91, R91, R161 ;  /* 0x000000a15b5b7221 */ /* 0x000fe20000010000 */
[----:B------:R-:W-:Y:S01]  /*2170*/  FFMA.FTZ R55, R171, R161, R55 ;  /* 0x000000a1ab377223 */ /* 0x000fe20000010037 */
[----:B------:R-:W-:Y:S01]  /*2180*/  FADD.FTZ R93, R93, R162 ;  /* 0x000000a25d5d7221 */ /* 0x000fe20000010000 */
[-C--:B------:R-:W-:Y:S01]  /*2190*/  FFMA.FTZ R57, R176, R162.reuse, R57 ;  /* 0x000000a2b0397223 */ /* 0x080fe20000010039 */
[----:B------:R-:W-:Y:S01]  /*21a0*/  FADD.FTZ R95, R95, R163 ;  /* 0x000000a35f5f7221 */ /* 0x000fe20000010000 */
[----:B------:R-:W-:Y:S01]  /*21b0*/  FFMA.FTZ R59, R180, R163, R59 ;  /* 0x000000a3b43b7223 */ /* 0x000fe2000001003b */
[----:B------:R-:W-:Y:S02]  /*21c0*/  IADD3 R211, R211, 0x20, RZ ;  /* 0x00000020d3d37810 */ /* 0x000fe40007ffe0ff */
[----:B------:R-:W-:Y:S01]  /*21d0*/  IADD3 R217, R217, 0x20, RZ ;  /* 0x00000020d9d97810 */ /* 0x000fe20007ffe0ff */
[----:B--2---:R-:W-:-:S04]  /*21e0*/  FMUL.FTZ R177, R158, R162 ;  /* 0x000000a29eb17220 */ /* 0x004fc80000410000 */
[----:B------:R-:W-:Y:S01]  /*21f0*/  FADD.FTZ R212, R212, R177 ;  /* 0x000000b1d4d47221 */ /* 0x000fe20000010000 */
[----:B------:R-:W-:-:S03]  /*2200*/  FFMA.FTZ R213, R176, R177, R213 ;  /* 0x000000b1b0d57223 */ /* 0x000fc600000100d5 */
[----:B------:R-:W-:Y:S01]  /*2210*/  FADD.FTZ R212, R212, R179 ;  /* 0x000000b3d4d47221 */ /* 0x000fe20000010000 */
[----:B------:R-:W-:-:S03]  /*2220*/  FFMA.FTZ R213, R178, R179, R213 ;  /* 0x000000b3b2d57223 */ /* 0x000fc600000100d5 */
[----:B------:R-:W-:Y:S01]  /*2230*/  FADD.FTZ R212, R212, R181 ;  /* 0x000000b5d4d47221 */ /* 0x000fe20000010000 */
[----:B------:R-:W-:-:S07]  /*2240*/  FFMA.FTZ R213, R180, R181, R213 ;  /* 0x000000b5b4d57223 */ /* 0x000fce00000100d5 */
.L_x_1925:
[----:B------:R-:W-:Y:S05]  /*2250*/  BSYNC B2 ;  /* 0x0000000000027941 */ /* 0x000fea0003800000 */
.L_x_1924:
        /* <DEDUP_REMOVED lines=13> */
[--C-:B---3--:R-:W-:Y:S02]  /*2330*/  HADD2.F32 R201, -RZ, R156.reuse.H0_H0 ;  /* 0x2000009cffc97230 */ /* 0x108fe40000004100 */
[----:B------:R-:W-:Y:S02]  /*2340*/  HADD2.F32 R184, -RZ, R157.H0_H0 ;  /* 0x2000009dffb87230 */ /* 0x000fe40000004100 */
[----:B0-----:R-:W-:Y:S02]  /*2350*/  HADD2.F32 R182, -RZ, R156.H1_H1 ;  /* 0x3000009cffb67230 */ /* 0x001fe40000004100 */
[C---:B------:R-:W-:Y:S01]  /*2360*/  FADD.FTZ R201, -R208.reuse, R201 ;  /* 0x000000c9d0c97221 */ /* 0x040fe20000010100 */
[----:B------:R-:W-:Y:S02]  /*2370*/  HADD2.F32 R188, -RZ, R158.H0_H0 ;  /* 0x2000009effbc7230 */ /* 0x000fe40000004100 */
[----:B------:R-:W-:Y:S01]  /*2380*/  FADD.FTZ R184, -R208, R184 ;  /* 0x000000b8d0b87221 */ /* 0x000fe20000010100 */
[----:B----4-:R-:W-:-:S02]  /*2390*/  HADD2.F32 R183, -RZ, R160.H0_H0 ;  /* 0x200000a0ffb77230 */ /* 0x010fc40000004100 */
[----:B-----5:R-:W-:Y:S01]  /*23a0*/  FMUL.FTZ R201, R5, R201 ;  /* 0x000000c905c97220 */ /* 0x020fe20000410000 */
[----:B------:R-:W-:Y:S02]  /*23b0*/  HADD2.F32 R160, -RZ, R160.H1_H1 ;  /* 0x300000a0ffa07230 */ /* 0x000fe40000004100 */
[----:B------:R-:W-:Y:S01]  /*23c0*/  FADD.FTZ R182, -R208, R182 ;  /* 0x000000b6d0b67221 */ /* 0x000fe20000010100 */
[----:B------:R-:W-:Y:S02]  /*23d0*/  HADD2.F32 R187, -RZ, R161.H0_H0 ;  /* 0x200000a1ffbb7230 */ /* 0x000fe40000004100 */
[----:B------:R-:W-:Y:S01]  /*23e0*/  FADD.FTZ R68, R68, R183 ;  /* 0x000000b744447221 */ /* 0x000fe20000010000 */
[-C--:B------:R-:W-:Y:S01]  /*23f0*/  FFMA.FTZ R144, R201, R183.reuse, R144 ;  /* 0x000000b7c9907223 */ /* 0x080fe20000010090 */
[----:B------:R-:W-:Y:S01]  /*2400*/  FMUL.FTZ R183, R250, R183 ;  /* 0x000000b7fab77220 */ /* 0x000fe20000410000 */
[----:B------:R-:W-:Y:S02]  /*2410*/  HADD2.F32 R186, -RZ, R157.H1_H1 ;  /* 0x3000009dffba7230 */ /* 0x000fe40000004100 */
[C---:B------:R-:W-:Y:S01]  /*2420*/  FMUL.FTZ R184, R5.reuse, R184 ;  /* 0x000000b805b87220 */ /* 0x040fe20000410000 */
[----:B------:R-:W-:Y:S01]  /*2430*/  FMUL.FTZ R182, R5, R182 ;  /* 0x000000b605b67220 */ /* 0x000fe20000410000 */
        /* <DEDUP_REMOVED lines=19> */
[----:B------:R-:W-:Y:S01]  /*2570*/  FADD.FTZ R193, -R208, R193 ;  /* 0x000000c1d0c17221 */ /* 0x000fe20000010100 */
        /* <DEDUP_REMOVED lines=35> */
.L_x_1919:
[----:B------:R-:W-:Y:S05]  /*27b0*/  BSYNC B1 ;  /* 0x0000000000017941 */ /* 0x000fea0003800000 */
.L_x_1908:
[----:B------:R-:W-:-:S03]  /*27c0*/  UMOV UR6, 0xffffffff ;  /* 0xffffffff00067882 */ /* 0x000fc60000000000 */
[----:B------:R-:W-:Y:S05]  /*27d0*/  BRA.DIV UR6, `(.L_x_1926) ;  /* 0x0000004e06b47947 */ /* 0x000fea000b800000 */
[----:B------:R-:W1:Y:S02]  /*27e0*/  SHFL.BFLY PT, R160, R212, 0x1, 0x1f ;  /* 0x0c201f00d4a07f89 */ /* 0x000e6400000e0000 */
[----:B-1----:R-:W-:Y:S02]  /*27f0*/  FADD.FTZ R212, R160, R212 ;  /* 0x000000d4a0d47221 */ /* 0x002fe40000010000 */
[----:B------:R-:W1:Y:S02]  /*2800*/  SHFL.BFLY PT, R160, R213, 0x1, 0x1f ;  /* 0x0c201f00d5a07f89 */ /* 0x000e6400000e0000 */
[----:B-1----:R-:W-:Y:S02]  /*2810*/  FADD.FTZ R213, R160, R213 ;  /* 0x000000d5a0d57221 */ /* 0x002fe40000010000 */
[----:B------:R-:W1:Y:S02]  /*2820*/  SHFL.BFLY PT, R160, R212, 0x2, 0x1f ;  /* 0x0c401f00d4a07f89 */ /* 0x000e6400000e0000 */
[----:B-1----:R-:W-:-:S02]  /*2830*/  FADD.FTZ R212, R212, R160 ;  /* 0x000000a0d4d47221 */ /* 0x002fc40000010000 */
        /* <DEDUP_REMOVED lines=8> */
[----:B------:R-:W1:Y:S04]  /*28c0*/  SHFL.BFLY PT, R160, R213, 0x8, 0x1f ;  /* 0x0d001f00d5a07f89 */ /* 0x000e6800000e0000 */
[----:B------:R2:W3:Y:S01]  /*28d0*/  SHFL.BFLY PT, R161, R212, 0x10, 0x1f ;  /* 0x0e001f00d4a17f89 */ /* 0x0004e200000e0000 */
[----:B-1----:R-:W-:-:S05]  /*28e0*/  FADD.FTZ R213, R213, R160 ;  /* 0x000000a0d5d57221 */ /* 0x002fca0000010000 */
[----:B0--3--:R2:W0:Y:S02]  /*28f0*/  SHFL.BFLY PT, R156, R213, 0x10, 0x1f ;  /* 0x0e001f00d59c7f89 */ /* 0x00942400000e0000 */
.L_x_2065:
[----:B-----5:R-:W-:Y:S01]  /*2900*/  ISETP.GE.AND P3, PT, R207, 0x1, PT ;  /* 0x00000001cf00780c */ /* 0x020fe20003f66270 */
[----:B------:R-:W-:Y:S01]  /*2910*/  FADD.FTZ R159, R212, R161 ;  /* 0x000000a1d49f7221 */ /* 0x000fe20000010000 */
[----:B0-----:R-:W-:Y:S01]  /*2920*/  FADD.FTZ R156, R213, R156 ;  /* 0x0000009cd59c7221 */ /* 0x001fe20000010000 */
[----:B------:R-:W-:Y:S02]  /*2930*/  BSSY B1, `(.L_x_1927) ;  /* 0x00000d8000017945 */ /* 0x000fe40003800000 */
[----:B------:R-:W-:Y:S01]  /*2940*/  FMUL.FTZ R159, R159, UR8 ;  /* 0x000000089f9f7c20 */ /* 0x000fe20008410000 */
[----:B------:R-:W-:-:S07]  /*2950*/  FMUL.FTZ R160, R156, UR8 ;  /* 0x000000089ca07c20 */ /* 0x000fce0008410000 */
[----:B------:R-:W-:-:S05]  /*2960*/  @P3 IADD3 R157, R207, -0x1, RZ ;  /* 0xffffffffcf9d3810 */ /* 0x000fca0007ffe0ff */
        /* <DEDUP_REMOVED lines=11> */
.L_x_1930:
[----:B------:R-:W-:Y:S05]  /*2a20*/  BSYNC B2 ;  /* 0x0000000000027941 */ /* 0x000fea0003800000 */
.L_x_1929:
        /* <DEDUP_REMOVED lines=9> */
.L_x_1932:
        /* <DEDUP_REMOVED lines=8> */
[----:B------:R-:W-:-:S05]  /*2b40*/  @P4 HADD2.F32 R156, -RZ, R132.H0_H0 ;  /* 0x20000084ff9c4230 */ /* 0x000fca0000004100 */
[----:B------:R-:W-:-:S07]  /*2b50*/  @P4 FADD.FTZ R157, R157, R156 ;  /* 0x0000009c9d9d4221 */ /* 0x000fce0000010000 */
.L_x_1933:
[----:B------:R-:W-:Y:S05]  /*2b60*/  BSYNC B2 ;  /* 0x0000000000027941 */ /* 0x000fea0003800000 */
.L_x_1931:
[----:B------:R-:W-:Y:S01]  /*2b70*/  ISETP.NE.U32.AND P5, PT, RZ, UR10, PT ;  /* 0x0000000aff007c0c */ /* 0x000fe2000bfa5070 */
[----:B------:R-:W-:Y:S03]  /*2b80*/  BSSY B2, `(.L_x_1934) ;  /* 0x0000017000027945 */ /* 0x000fe60003800000 */
[----:B------:R-:W-:-:S13]  /*2b90*/  ISETP.NE.AND.EX P5, PT, RZ, UR11, PT, P5 ;  /* 0x0000000bff007c0c */ /* 0x000fda000bfa5350 */
[----:B------:R-:W-:-:S04]  /*2ba0*/  @P5 F2FP.F16.F32.PACK_AB R156, RZ, R157 ;  /* 0x0000009dff9c523e */ /* 0x000fc800000000ff */
[----:B------:R-:W-:Y:S02]  /*2bb0*/  @P5 PRMT R64, R156, 0x7610, R64 ;  /* 0x000076109c405816 */ /* 0x000fe40000000040 */
[----:B------:R-:W0:Y:S02]  /*2bc0*/  @P3 LDC R156, c[0x0][0x29c] ;  /* 0x0000a700ff9c3b82 */ /* 0x000e240000000800 */
[----:B0-----:R-:W-:Y:S01]  /*2bd0*/  @P3 FMUL.FTZ R156, R157, R156 ;  /* 0x0000009c9d9c3220 */ /* 0x001fe20000410000 */
[----:B-----5:R-:W-:-:S05]  /*2be0*/  @P3 HADD2.F32 R157, -RZ, R152.H0_H0 ;  /* 0x20000098ff9d3230 */ /* 0x020fca0000004100 */
[----:B------:R-:W-:Y:S01]  /*2bf0*/  @P3 FFMA.FTZ R100, R156, R157, R100 ;  /* 0x0000009d9c643223 */ /* 0x000fe20000010064 */
[----:B------:R-:W-:-:S05]  /*2c00*/  @P3 FMUL.FTZ R156, R241, R156 ;  /* 0x0000009cf19c3220 */ /* 0x000fca0000410000 */
[----:B------:R-:W-:-:S04]  /*2c10*/  @P3 F2FP.F16.F32.PACK_AB R156, RZ, R156 ;  /* 0x0000009cff9c323e */ /* 0x000fc800000000ff */
[----:B------:R-:W-:Y:S01]  /*2c20*/  @P3 PRMT R60, R156, 0x7610, R60 ;  /* 0x000076109c3c3816 */ /* 0x000fe2000000003c */
[----:B------:R-:W-:Y:S06]  /*2c30*/  @P2 BRA `(.L_x_1935) ;  /* 0x0000000000102947 */ /* 0x000fec0003800000 */
[----:B------:R-:W-:Y:S01]  /*2c40*/  HFMA2.MMA R157, -RZ, RZ, 0, 0 ;  /* 0x00000000ff9d7435 */ /* 0x000fe200000001ff */
[----:B------:R-:W-:Y:S10]  /*2c50*/  @!P4 BRA `(.L_x_1936) ;  /* 0x000000000024c947 */ /* 0x000ff40003800000 */
[----:B------:R-:W-:Y:S01]  /*2c60*/  HADD2.F32 R157, -RZ, R132.H1_H1 ;  /* 0x30000084ff9d7230 */ /* 0x000fe20000004100 */
[----:B------:R-:W-:Y:S06]  /*2c70*/  BRA `(.L_x_1936) ;  /* 0x00000000001c7947 */ /* 0x000fec0003800000 */
.L_x_1935:
[----:B------:R-:W-:-:S04]  /*2c80*/  ISETP.NE.AND P6, PT, R203, RZ, PT ;  /* 0x000000ffcb00720c */ /* 0x000fc80003fc5270 */
[----:B------:R-:W-:-:S05]  /*2c90*/  FSEL R156, R159, RZ, !P6 ;  /* 0x000000ff9f9c7208 */ /* 0x000fca0007000000 */
[----:B------:R-:W-:-:S04]  /*2ca0*/  FFMA.FTZ R156, R200, R160, R156 ;  /* 0x000000a0c89c7223 */ /* 0x000fc8000001009c */
[----:B------:R-:W-:-:S04]  /*2cb0*/  FADD.FTZ R156, R199, -R156 ;  /* 0x8000009cc79c7221 */ /* 0x000fc80000010000 */
[----:B------:R-:W-:Y:S01]  /*2cc0*/  FMUL.FTZ R157, R5, R156 ;  /* 0x0000009c059d7220 */ /* 0x000fe20000410000 */
[----:B------:R-:W-:-:S05]  /*2cd0*/  @P4 HADD2.F32 R156, -RZ, R132.H1_H1 ;  /* 0x30000084ff9c4230 */ /* 0x000fca0000004100 */
[----:B------:R-:W-:-:S07]  /*2ce0*/  @P4 FADD.FTZ R157, R157, R156 ;  /* 0x0000009c9d9d4221 */ /* 0x000fce0000010000 */
.L_x_1936:
[----:B------:R-:W-:Y:S05]  /*2cf0*/  BSYNC B2 ;  /* 0x0000000000027941 */ /* 0x000fea0003800000 */
.L_x_1934:
[----:B------:R-:W-:Y:S01]  /*2d00*/  @P5 F2FP.F16.F32.PACK_AB R156, RZ, R157 ;  /* 0x0000009dff9c523e */ /* 0x000fe200000000ff */
[----:B------:R-:W-:Y:S03]  /*2d10*/  BSSY B2, `(.L_x_1937) ;  /* 0x0000015000027945 */ /* 0x000fe60003800000 */
[----:B------:R-:W-:Y:S02]  /*2d20*/  @P5 PRMT R64, R64, 0x5410, R156 ;  /* 0x0000541040405816 */ /* 0x000fe4000000009c */
[----:B------:R-:W0:Y:S02]  /*2d30*/  @P3 LDC R156, c[0x0][0x29c] ;  /* 0x0000a700ff9c3b82 */ /* 0x000e240000000800 */
[----:B0-----:R-:W-:Y:S01]  /*2d40*/  @P3 FMUL.FTZ R156, R157, R156 ;  /* 0x0000009c9d9c3220 */ /* 0x001fe20000410000 */
[----:B------:R-:W-:-:S05]  /*2d50*/  @P3 HADD2.F32 R157, -RZ, R152.H1_H1 ;  /* 0x30000098ff9d3230 */ /* 0x000fca0000004100 */
[----:B------:R-:W-:Y:S01]  /*2d60*/  @P3 FFMA.FTZ R101, R156, R157, R101 ;  /* 0x0000009d9c653223 */ /* 0x000fe20000010065 */
[----:B------:R-:W-:-:S05]  /*2d70*/  @P3 FMUL.FTZ R156, R240, R156 ;  /* 0x0000009cf09c3220 */ /* 0x000fca0000410000 */
[----:B------:R-:W-:-:S04]  /*2d80*/  @P3 F2FP.F16.F32.PACK_AB R156, RZ, R156 ;  /* 0x0000009cff9c323e */ /* 0x000fc800000000ff */
[----:B------:R-:W-:Y:S01]  /*2d90*/  @P3 PRMT R60, R60, 0x5410, R156 ;  /* 0x000054103c3c3816 */ /* 0x000fe2000000009c */
[----:B------:R-:W-:Y:S06]  /*2da0*/  @P2 BRA `(.L_x_1938) ;  /* 0x0000000000102947 */ /* 0x000fec0003800000 */
[----:B------:R-:W-:Y:S01]  /*2db0*/  MOV R157, RZ ;  /* 0x000000ff009d7202 */ /* 0x000fe20000000f00 */
[----:B------:R-:W-:Y:S06]  /*2dc0*/  @!P4 BRA `(.L_x_1939) ;  /* 0x000000000024c947 */ /* 0x000fec0003800000 */
[----:B------:R-:W-:Y:S01]  /*2dd0*/  HADD2.F32 R157, -RZ, R133.H0_H0 ;  /* 0x20000085ff9d7230 */ /* 0x000fe20000004100 */
[----:B------:R-:W-:Y:S06]  /*2de0*/  BRA `(.L_x_1939) ;  /* 0x00000000001c7947 */ /* 0x000fec0003800000 */
.L_x_1938:
[----:B------:R-:W-:-:S04]  /*2df0*/  ISETP.NE.AND P6, PT, R203, RZ, PT ;  /* 0x000000ffcb00720c */ /* 0x000fc80003fc5270 */
[----:B------:R-:W-:-:S05]  /*2e00*/  FSEL R156, R159, RZ, !P6 ;  /* 0x000000ff9f9c7208 */ /* 0x000fca0007000000 */
[----:B------:R-:W-:-:S04]  /*2e10*/  FFMA.FTZ R156, R198, R160, R156 ;  /* 0x000000a0c69c7223 */ /* 0x000fc8000001009c */
[----:B------:R-:W-:-:S04]  /*2e20*/  FADD.FTZ R156, R8, -R156 ;  /* 0x8000009c089c7221 */ /* 0x000fc80000010000 */
[----:B------:R-:W-:Y:S01]  /*2e30*/  FMUL.FTZ R157, R5, R156 ;  /* 0x0000009c059d7220 */ /* 0x000fe20000410000 */
[----:B------:R-:W-:-:S05]  /*2e40*/  @P4 HADD2.F32 R156, -RZ, R133.H0_H0 ;  /* 0x20000085ff9c4230 */ /* 0x000fca0000004100 */
[----:B------:R-:W-:-:S07]  /*2e50*/  @P4 FADD.FTZ R157, R157, R156 ;  /* 0x0000009c9d9d4221 */ /* 0x000fce0000010000 */
.L_x_1939:
[----:B------:R-:W-:Y:S05]  /*2e60*/  BSYNC B2 ;  /* 0x0000000000027941 */ /* 0x000fea0003800000 */
.L_x_1937:
[----:B------:R-:W-:Y:S01]  /*2e70*/  @P5 F2FP.F16.F32.PACK_AB R156, RZ, R157 ;  /* 0x0000009dff9c523e */ /* 0x000fe200000000ff */
[----:B------:R-:W-:Y:S03]  /*2e80*/  BSSY B2, `(.L_x_1940) ;  /* 0x0000015000027945 */ /* 0x000fe60003800000 */
[----:B------:R-:W-:Y:S02]  /*2e90*/  @P5 PRMT R65, R156, 0x7610, R65 ;  /* 0x000076109c415816 */ /* 0x000fe40000000041 */
[----:B------:R-:W0:Y:S02]  /*2ea0*/  @P3 LDC R156, c[0x0][0x29c] ;  /* 0x0000a700ff9c3b82 */ /* 0x000e240000000800 */
[----:B0-----:R-:W-:Y:S01]  /*2eb0*/  @P3 FMUL.FTZ R156, R157, R156 ;  /* 0x0000009c9d9c3220 */ /* 0x001fe20000410000 */
[----:B------:R-:W-:-:S05]  /*2ec0*/  @P3 HADD2.F32 R157, -RZ, R153.H0_H0 ;  /* 0x20000099ff9d3230 */ /* 0x000fca0000004100 */
        /* <DEDUP_REMOVED lines=9> */
.L_x_1941:
[----:B------:R-:W-:-:S04]  /*2f60*/  ISETP.NE.AND P6, PT, R203, RZ, PT ;  /* 0x000000ffcb00720c */ /* 0x000fc80003fc5270 */
[----:B------:R-:W-:-:S05]  /*2f70*/  FSEL R156, R159, RZ, !P6 ;  /* 0x000000ff9f9c7208 */ /* 0x000fca0007000000 */
[----:B------:R-:W-:-:S04]  /*2f80*/  FFMA.FTZ R156, R7, R160, R156 ;  /* 0x000000a0079c7223 */ /* 0x000fc8000001009c */
[----:B------:R-:W-:-:S04]  /*2f90*/  FADD.FTZ R156, R10, -R156 ;  /* 0x8000009c0a9c7221 */ /* 0x000fc80000010000 */
[----:B------:R-:W-:Y:S01]  /*2fa0*/  FMUL.FTZ R157, R5, R156 ;  /* 0x0000009c059d7220 */ /* 0x000fe20000410000 */
[----:B------:R-:W-:-:S05]  /*2fb0*/  @P4 HADD2.F32 R156, -RZ, R133.H1_H1 ;  /* 0x30000085ff9c4230 */ /* 0x000fca0000004100 */
[----:B------:R-:W-:-:S07]  /*2fc0*/  @P4 FADD.FTZ R157, R157, R156 ;  /* 0x0000009c9d9d4221 */ /* 0x000fce0000010000 */
.L_x_1942:
[----:B------:R-:W-:Y:S05]  /*2fd0*/  BSYNC B2 ;  /* 0x0000000000027941 */ /* 0x000fea0003800000 */
.L_x_1940:
        /* <DEDUP_REMOVED lines=15> */
.L_x_1944:
[----:B------:R-:W-:-:S04]  /*30d0*/  ISETP.NE.AND P6, PT, R203, RZ, PT ;  /* 0x000000ffcb00720c */ /* 0x000fc80003fc5270 */
[----:B------:R-:W-:-:S05]  /*30e0*/  FSEL R156, R159, RZ, !P6 ;  /* 0x000000ff9f9c7208 */ /* 0x000fca0007000000 */
[----:B------:R-:W-:-:S04]  /*30f0*/  FFMA.FTZ R156, R9, R160, R156 ;  /* 0x000000a0099c7223 */ /* 0x000fc8000001009c */
[----:B------:R-:W-:-:S04]  /*3100*/  FADD.FTZ R156, R11, -R156 ;  /* 0x8000009c0b9c7221 */ /* 0x000fc80000010000 */
[----:B------:R-:W-:Y:S01]  /*3110*/  FMUL.FTZ R157, R5, R156 ;  /* 0x0000009c059d7220 */ /* 0x000fe20000410000 */
[----:B------:R-:W-:-:S05]  /*3120*/  @P4 HADD2.F32 R156, -RZ, R134.H0_H0 ;  /* 0x20000086ff9c4230 */ /* 0x000fca0000004100 */
[----:B------:R-:W-:-:S07]  /*3130*/  @P4 FADD.FTZ R157, R157, R156 ;  /* 0x0000009c9d9d4221 */ /* 0x000fce0000010000 */
.L_x_1945:
[----:B------:R-:W-:Y:S05]  /*3140*/  BSYNC B2 ;  /* 0x0000000000027941 */ /* 0x000fea0003800000 */
.L_x_1943:
        /* <DEDUP_REMOVED lines=15> */
.L_x_1947:
[----:B------:R-:W-:-:S04]  /*3240*/  ISETP.NE.AND P6, PT, R203, RZ, PT ;  /* 0x000000ffcb00720c */ /* 0x000fc80003fc5270 */
[----:B------:R-:W-:-:S05]  /*3250*/  FSEL R156, R159, RZ, !P6 ;  /* 0x000000ff9f9c7208 */ /* 0x000fca0007000000 */
[----:B------:R-:W-:-:S04]  /*3260*/  FFMA.FTZ R156, R12, R160, R156 ;  /* 0x000000a00c9c7223 */ /* 0x000fc8000001009c */
[----:B------:R-:W-:-:S04]  /*3270*/  FADD.FTZ R156, R13, -R156 ;  /* 0x8000009c0d9c7221 */ /* 0x000fc80000010000 */
[----:B------:R-:W-:Y:S01]  /*3280*/  FMUL.FTZ R157, R5, R156 ;  /* 0x0000009c059d7220 */ /* 0x000fe20000410000 */
[----:B------:R-:W-:-:S05]  /*3290*/  @P4 HADD2.F32 R156, -RZ, R134.H1_H1 ;  /* 0x30000086ff9c4230 */ /* 0x000fca0000004100 */
[----:B------:R-:W-:-:S07]  /*32a0*/  @P4 FADD.FTZ R157, R157, R156 ;  /* 0x0000009c9d9d4221 */ /* 0x000fce0000010000 */
.L_x_1948:
[----:B------:R-:W-:Y:S05]  /*32b0*/  BSYNC B2 ;  /* 0x0000000000027941 */ /* 0x000fea0003800000 */
.L_x_1946:
        /* <DEDUP_REMOVED lines=15> */
.L_x_1950:
[----:B------:R-:W-:-:S04]  /*33b0*/  ISETP.NE.AND P6, PT, R203, RZ, PT ;  /* 0x000000ffcb00720c */ /* 0x000fc80003fc5270 */
[----:B------:R-:W-:-:S05]  /*33c0*/  FSEL R156, R159, RZ, !P6 ;  /* 0x000000ff9f9c7208 */ /* 0x000fca0007000000 */
[----:B------:R-:W-:-:S04]  /*33d0*/  FFMA.FTZ R156, R14, R160, R156 ;  /* 0x000000a00e9c7223 */ /* 0x000fc8000001009c */
[----:B------:R-:W-:-:S04]  /*33e0*/  FADD.FTZ R156, R15, -R156 ;  /* 0x8000009c0f9c7221 */ /* 0x000fc80000010000 */
[----:B------:R-:W-:Y:S01]  /*33f0*/  FMUL.FTZ R157, R5, R156 ;  /* 0x0000009c059d7220 */ /* 0x000fe20000410000 */
[----:B------:R-:W-:-:S05]  /*3400*/  @P4 HADD2.F32 R156, -RZ, R135.H0_H0 ;  /* 0x20000087ff9c4230 */ /* 0x000fca0000004100 */
[----:B------:R-:W-:-:S07]  /*3410*/  @P4 FADD.FTZ R157, R157, R156 ;  /* 0x0000009c9d9d4221 */ /* 0x000fce0000010000 */
.L_x_1951:
[----:B------:R-:W-:Y:S05]  /*3420*/  BSYNC B2 ;  /* 0x0000000000027941 */ /* 0x000fea0003800000 */
.L_x_1949:
        /* <DEDUP_REMOVED lines=15> */
.L_x_1953:
[----:B------:R-:W-:-:S04]  /*3520*/  ISETP.NE.AND P6, PT, R203, RZ, PT ;  /* 0x000000ffcb00720c */ /* 0x000fc80003fc5270 */
[----:B------:R-:W-:-:S05]  /*3530*/  FSEL R156, R159, RZ, !P6 ;  /* 0x000000ff9f9c7208 */ /* 0x000fca0007000000 */
[----:B------:R-:W-:-:S04]  /*3540*/  FFMA.FTZ R156, R16, R160, R156 ;  /* 0x000000a0109c7223 */ /* 0x000fc8000001009c */
[----:B------:R-:W-:-:S04]  /*3550*/  FADD.FTZ R156, R17, -R156 ;  /* 0x8000009c119c7221 */ /* 0x000fc80000010000 */
[----:B------:R-:W-:Y:S01]  /*3560*/  FMUL.FTZ R157, R5, R156 ;  /* 0x0000009c059d7220 */ /* 0x000fe20000410000 */
[----:B------:R-:W-:-:S05]  /*3570*/  @P4 HADD2.F32 R156, -RZ, R135.H1_H1 ;  /* 0x30000087ff9c4230 */ /* 0x000fca0000004100 */
[----:B------:R-:W-:-:S07]  /*3580*/  @P4 FADD.FTZ R157, R157, R156 ;  /* 0x0000009c9d9d4221 */ /* 0x000fce0000010000 */
.L_x_1954:
[----:B------:R-:W-:Y:S05]  /*3590*/  BSYNC B2 ;  /* 0x0000000000027941 */ /* 0x000fea0003800000 */
.L_x_1952:
[----:B------:R-:W-:-:S04]  /*35a0*/  @P5 F2FP.F16.F32.PACK_AB R156, RZ, R157 ;  /* 0x0000009dff9c523e */ /* 0x000fc800000000ff */
[----:B------:R-:W-:Y:S02]  /*35b0*/  @P5 PRMT R67, R67, 0x5410, R156 ;  /* 0x0000541043435816 */ /* 0x000fe4000000009c */
[----:B------:R-:W0:Y:S02]  /*35c0*/  @P3 LDC R156, c[0x0][0x29c] ;  /* 0x0000a700ff9c3b82 */ /* 0x000e240000000800 */
[----:B0-----:R-:W-:Y:S01]  /*35d0*/  @P3 FMUL.FTZ R156, R157, R156 ;  /* 0x0000009c9d9c3220 */ /* 0x001fe20000410000 */
[----:B------:R-:W-:-:S05]  /*35e0*/  @P3 HADD2.F32 R157, -RZ, R155.H1_H1 ;  /* 0x3000009bff9d3230 */ /* 0x000fca0000004100 */
[----:B------:R-:W-:Y:S01]  /*35f0*/  @P3 FFMA.FTZ R107, R156, R157, R107 ;  /* 0x0000009d9c6b3223 */ /* 0x000fe2000001006b */
[----:B------:R-:W-:-:S05]  /*3600*/  @P3 FMUL.FTZ R156, R234, R156 ;  /* 0x0000009cea9c3220 */ /* 0x000fca0000410000 */
[----:B------:R-:W-:-:S04]  /*3610*/  @P3 F2FP.F16.F32.PACK_AB R156, RZ, R156 ;  /* 0x0000009cff9c323e */ /* 0x000fc800000000ff */
        /* <DEDUP_REMOVED lines=9> */
.L_x_1928:
[----:B------:R-:W-:Y:S05]  /*36b0*/  BSYNC B1 ;  /* 0x0000000000017941 */ /* 0x000fea0003800000 */
.L_x_1927:
[----:B------:R-:W-:Y:S04]  /*36c0*/  BSSY B1, `(.L_x_1955) ;  /* 0x00000d0000017945 */ /* 0x000fe80003800000 */
[----:B------:R-:W-:Y:S05]  /*36d0*/  @!P0 BRA `(.L_x_1956) ;  /* 0x0000000c00388947 */ /* 0x000fea0003800000 */
[----:B------:R-:W-:Y:S04]  /*36e0*/  BSSY B2, `(.L_x_1957) ;  /* 0x0000005000027945 */ /* 0x000fe80003800000 */
[----:B------:R-:W-:Y:S05]  /*36f0*/  @!P3 BRA `(.L_x_1958) ;  /* 0x00000000000cb947 */ /* 0x000fea0003800000 */
[----:B------:R-:W1:Y:S02]  /*3700*/  LDC.64 R152, c[0x0][0x220] ;  /* 0x00008800ff987b82 */ /* 0x000e640000000a00 */
[----:B-1----:R-:W-:-:S06]  /*3710*/  IMAD.WIDE.U32 R152, R158, 0x10, R152 ;  /* 0x000000109e987825 */ /* 0x002fcc00078e0098 */
[----:B------:R-:W5:Y:S02]  /*3720*/  LDG.E.128 R152, desc[UR4][R152.64] ;  /* 0x0000000498987981 */ /* 0x000f64000c1e1d00 */
.L_x_1958:
[----:B------:R-:W-:Y:S05]  /*3730*/  BSYNC B2 ;  /* 0x0000000000027941 */ /* 0x000fea0003800000 */
.L_x_1957:
[----:B------:R-:W-:Y:S04]  /*3740*/  BSSY B2, `(.L_x_1959) ;  /* 0x0000013000027945 */ /* 0x000fe80003800000 */
[----:B------:R-:W-:Y:S05]  /*3750*/  @P2 BRA `(.L_x_1960) ;  /* 0x00000000001c2947 */ /* 0x000fea0003800000 */
[----:B------:R-:W-:Y:S01]  /*3760*/  UISETP.NE.U32.AND UP0, UPT, UR14, URZ, UPT ;  /* 0x0000003f0e00728c */ /* 0x000fe2000bf05070 */
[----:B0-----:R-:W-:-:S03]  /*3770*/  MOV R157, RZ ;  /* 0x000000ff009d7202 */ /* 0x001fc60000000f00 */
[----:B------:R-:W-:-:S06]  /*3780*/  UISETP.NE.AND.EX UP0, UPT, UR15, URZ, UPT, UP0 ;  /* 0x0000003f0f00728c */ /* 0x000fcc000bf05300 */
[----:B------:R-:W-:-:S13]  /*3790*/  PLOP3.LUT P4, PT, PT, PT, UP0, 0x80, 0x0 ;  /* 0x000000000000781c */ /* 0x000fda0003f8f008 */
[----:B------:R-:W-:Y:S05]  /*37a0*/  @!P4 BRA `(.L_x_1961) ;  /* 0x000000000030c947 */ /* 0x000fea0003800000 */
[----:B------:R-:W-:Y:S01]  /*37b0*/  HADD2.F32 R157, -RZ, R136.H0_H0 ;  /* 0x20000088ff9d7230 */ /* 0x000fe20000004100 */
[----:B------:R-:W-:Y:S06]  /*37c0*/  BRA `(.L_x_1961) ;  /* 0x0000000000287947 */ /* 0x000fec0003800000 */
.L_x_1960:
        /* <DEDUP_REMOVED lines=8> */
[----:B------:R-:W-:-:S05]  /*3850*/  @P4 HADD2.F32 R156, -RZ, R136.H0_H0 ;  /* 0x20000088ff9c4230 */ /* 0x000fca0000004100 */
[----:B------:R-:W-:-:S07]  /*3860*/  @P4 FADD.FTZ R157, R157, R156 ;  /* 0x0000009c9d9d4221 */ /* 0x000fce0000010000 */
.L_x_1961:
[----:B------:R-:W-:Y:S05]  /*3870*/  BSYNC B2 ;  /* 0x0000000000027941 */ /* 0x000fea0003800000 */
.L_x_1959:
        /* <DEDUP_REMOVED lines=8> */
[-C--:B------:R-:W-:Y:S01]  /*3900*/  @P3 FFMA.FTZ R108, R157, R156.reuse, R108 ;  /* 0x0000009c9d6c3223 */ /* 0x080fe2000001006c */
        /* <DEDUP_REMOVED lines=8> */
.L_x_1963:
[----:B------:R-:W-:-:S04]  /*3990*/  ISETP.NE.AND P6, PT, R203, RZ, PT ;  /* 0x000000ffcb00720c */ /* 0x000fc80003fc5270 */
[----:B------:R-:W-:-:S05]  /*39a0*/  FSEL R156, R159, RZ, !P6 ;  /* 0x000000ff9f9c7208 */ /* 0x000fca0007000000 */
[----:B------:R-:W-:-:S04]  /*39b0*/  FFMA.FTZ R156, R19, R160, R156 ;  /* 0x000000a0139c7223 */ /* 0x000fc8000001009c */
[----:B------:R-:W-:-:S04]  /*39c0*/  FADD.FTZ R156, R22, -R156 ;  /* 0x8000009c169c7221 */ /* 0x000fc80000010000 */
[----:B------:R-:W-:Y:S01]  /*39d0*/  FMUL.FTZ R157, R5, R156 ;  /* 0x0000009c059d7220 */ /* 0x000fe20000410000 */
[----:B------:R-:W-:-:S05]  /*39e0*/  @P4 HADD2.F32 R156, -RZ, R136.H1_H1 ;  /* 0x30000088ff9c4230 */ /* 0x000fca0000004100 */
[----:B------:R-:W-:-:S07]  /*39f0*/  @P4 FADD.FTZ R157, R157, R156 ;  /* 0x0000009c9d9d4221 */ /* 0x000fce0000010000 */
.L_x_1964:
[----:B------:R-:W-:Y:S05]  /*3a00*/  BSYNC B2 ;  /* 0x0000000000027941 */ /* 0x000fea0003800000 */
.L_x_1962:
[----:B------:R-:W-:Y:S01]  /*3a10*/  @P5 F2FP.F16.F32.PACK_AB R156, RZ, R157 ;  /* 0x0000009dff9c523e */ /* 0x000fe200000000ff */
[----:B------:R-:W-:Y:S03]  /*3a20*/  BSSY B2, `(.L_x_1965) ;  /* 0x0000015000027945 */ /* 0x000fe60003800000 */
[----:B------:R-:W-:Y:S02]  /*3a30*/  @P5 PRMT R64, R64, 0x5410, R156 ;  /* 0x0000541040405816 */ /* 0x000fe4000000009c */
[----:B------:R-:W0:Y:S02]  /*3a40*/  @P3 LDC R156, c[0x0][0x29c] ;  /* 0x0000a700ff9c3b82 */ /* 0x000e240000000800 */
[----:B0-----:R-:W-:Y:S01]  /*3a50*/  @P3 FMUL.FTZ R156, R157, R156 ;  /* 0x0000009c9d9c3220 */ /* 0x001fe20000410000 */
[----:B------:R-:W-:-:S05]  /*3a60*/  @P3 HADD2.F32 R157, -RZ, R152.H1_H1 ;  /* 0x30000098ff9d3230 */ /* 0x000fca0000004100 */
[-C--:B------:R-:W-:Y:S01]  /*3a70*/  @P3 FFMA.FTZ R109, R157, R156.reuse, R109 ;  /* 0x0000009c9d6d3223 */ /* 0x080fe2000001006d */
        /* <DEDUP_REMOVED lines=8> */
.L_x_1966:
[----:B------:R-:W-:-:S04]  /*3b00*/  ISETP.NE.AND P6, PT, R203, RZ, PT ;  /* 0x000000ffcb00720c */ /* 0x000fc80003fc5270 */
[----:B------:R-:W-:-:S05]  /*3b10*/  FSEL R156, R159, RZ, !P6 ;  /* 0x000000ff9f9c7208 */ /* 0x000fca0007000000 */
[----:B------:R-:W-:-:S04]  /*3b20*/  FFMA.FTZ R156, R21, R160, R156 ;  /* 0x000000a0159c7223 */ /* 0x000fc8000001009c */
[----:B------:R-:W-:-:S04]  /*3b30*/  FADD.FTZ R156, R24, -R156 ;  /* 0x8000009c189c7221 */ /* 0x000fc80000010000 */
[----:B------:R-:W-:Y:S01]  /*3b40*/  FMUL.FTZ R157, R5, R156 ;  /* 0x0000009c059d7220 */ /* 0x000fe20000410000 */
[----:B------:R-:W-:-:S05]  /*3b50*/  @P4 HADD2.F32 R156, -RZ, R137.H0_H0 ;  /* 0x20000089ff9c4230 */ /* 0x000fca0000004100 */
[----:B------:R-:W-:-:S07]  /*3b60*/  @P4 FADD.FTZ R157, R157, R156 ;  /* 0x0000009c9d9d4221 */ /* 0x000fce0000010000 */
.L_x_1967:
[----:B------:R-:W-:Y:S05]  /*3b70*/  BSYNC B2 ;  /* 0x0000000000027941 */ /* 0x000fea0003800000 */
.L_x_1965:
[----:B------:R-:W-:Y:S01]  /*3b80*/  @P5 F2FP.F16.F32.PACK_AB R156, RZ, R157 ;  /* 0x0000009dff9c523e */ /* 0x000fe200000000ff */
[----:B------:R-:W-:Y:S03]  /*3b90*/  BSSY B2, `(.L_x_1968) ;  /* 0x0000015000027945 */ /* 0x000fe60003800000 */
[----:B------:R-:W-:Y:S02]  /*3ba0*/  @P5 PRMT R65, R156, 0x7610, R65 ;  /* 0x000076109c415816 */ /* 0x000fe40000000041 */
[----:B------:R-:W0:Y:S02]  /*3bb0*/  @P3 LDC R156, c[0x0][0x29c] ;  /* 0x0000a700ff9c3b82 */ /* 0x000e240000000800 */
[----:B0-----:R-:W-:Y:S01]  /*3bc0*/  @P3 FMUL.FTZ R156, R157, R156 ;  /* 0x0000009c9d9c3220 */ /* 0x001fe20000410000 */
[----:B------:R-:W-:-:S05]  /*3bd0*/  @P3 HADD2.F32 R157, -RZ, R153.H0_H0 ;  /* 0x20000099ff9d3230 */ /* 0x000fca0000004100 */
        /* <DEDUP_REMOVED lines=9> */
.L_x_1969:
[----:B------:R-:W-:-:S04]  /*3c70*/  ISETP.NE.AND P6, PT, R203, RZ, PT ;  /* 0x000000ffcb00720c */ /* 0x000fc80003fc5270 */
[----:B------:R-:W-:-:S05]  /*3c80*/  FSEL R156, R159, RZ, !P6 ;  /* 0x000000ff9f9c7208 */ /* 0x000fca0007000000 */
[----:B------:R-:W-:-:S04]  /*3c90*/  FFMA.FTZ R156, R23, R160, R156 ;  /* 0x000000a0179c7223 */ /* 0x000fc8000001009c */
[----:B------:R-:W-:-:S04]  /*3ca0*/  FADD.FTZ R156, R26, -R156 ;  /* 0x8000009c1a9c7221 */ /* 0x000fc80000010000 */
[----:B------:R-:W-:Y:S01]  /*3cb0*/  FMUL.FTZ R157, R5, R156 ;  /* 0x0000009c059d7220 */ /* 0x000fe20000410000 */
[----:B------:R-:W-:-:S05]  /*3cc0*/  @P4 HADD2.F32 R156, -RZ, R137.H1_H1 ;  /* 0x30000089ff9c4230 */ /* 0x000fca0000004100 */
[----:B------:R-:W-:-:S07]  /*3cd0*/  @P4 FADD.FTZ R157, R157, R156 ;  /* 0x0000009c9d9d4221 */ /* 0x000fce0000010000 */
.L_x_1970:
[----:B------:R-:W-:Y:S05]  /*3ce0*/  BSYNC B2 ;  /* 0x0000000000027941 */ /* 0x000fea0003800000 */
.L_x_1968:
        /* <DEDUP_REMOVED lines=15> */
.L_x_1972:
[----:B------:R-:W-:-:S04]  /*3de0*/  ISETP.NE.AND P6, PT, R203, RZ, PT ;  /* 0x000000ffcb00720c */ /* 0x000fc80003fc5270 */
[----:B------:R-:W-:-:S05]  /*3df0*/  FSEL R156, R159, RZ, !P6 ;  /* 0x000000ff9f9c7208 */ /* 0x000fca0007000000 */
[----:B------:R-:W-:-:S04]  /*3e00*/  FFMA.FTZ R156, R25, R160, R156 ;  /* 0x000000a0199c7223 */ /* 0x000fc8000001009c */
[----:B------:R-:W-:-:S04]  /*3e10*/  FADD.FTZ R156, R27, -R156 ;  /* 0x8000009c1b9c7221 */ /* 0x000fc80000010000 */
[----:B------:R-:W-:Y:S01]  /*3e20*/  FMUL.FTZ R157, R5, R156 ;  /* 0x0000009c059d7220 */ /* 0x000fe20000410000 */
[----:B------:R-:W-:-:S05]  /*3e30*/  @P4 HADD2.F32 R156, -RZ, R138.H0_H0 ;  /* 0x2000008aff9c4230 */ /* 0x000fca0000004100 */
[----:B------:R-:W-:-:S07]  /*3e40*/  @P4 FADD.FTZ R157, R157, R156 ;  /* 0x0000009c9d9d4221 */ /* 0x000fce0000010000 */
.L_x_1973:
[----:B------:R-:W-:Y:S05]  /*3e50*/  BSYNC B2 ;  /* 0x0000000000027941 */ /* 0x000fea0003800000 */
.L_x_1971:
        /* <DEDUP_REMOVED lines=15> */
.L_x_1975:
[----:B------:R-:W-:-:S04]  /*3f50*/  ISETP.NE.AND P6, PT, R203, RZ, PT ;  /* 0x000000ffcb00720c */ /* 0x000fc80003fc5270 */
[----:B------:R-:W-:-:S05]  /*3f60*/  FSEL R156, R159, RZ, !P6 ;  /* 0x000000ff9f9c7208 */ /* 0x000fca0007000000 */
[----:B------:R-:W-:-:S04]  /*3f70*/  FFMA.FTZ R156, R28, R160, R156 ;  /* 0x000000a01c9c7223 */ /* 0x000fc8000001009c */
[----:B------:R-:W-:-:S04]  /*3f80*/  FADD.FTZ R156, R29, -R156 ;  /* 0x8000009c1d9c7221 */ /* 0x000fc80000010000 */
[----:B------:R-:W-:Y:S01]  /*3f90*/  FMUL.FTZ R157, R5, R156 ;  /* 0x0000009c059d7220 */ /* 0x000fe20000410000 */
[----:B------:R-:W-:-:S05]  /*3fa0*/  @P4 HADD2.F32 R156, -RZ, R138.H1_H1 ;  /* 0x3000008aff9c4230 */ /* 0x000fca0000004100 */
[----:B------:R-:W-:-:S07]  /*3fb0*/  @P4 FADD.FTZ R157, R157, R156 ;  /* 0x0000009c9d9d4221 */ /* 0x000fce0000010000 */
.L_x_1976:
[----:B------:R-:W-:Y:S05]  /*3fc0*/  BSYNC B2 ;  /* 0x0000000000027941 */ /* 0x000fea0003800000 */
.L_x_1974:
        /* <DEDUP_REMOVED lines=15> */
.L_x_1978:
[----:B------:R-:W-:-:S04]  /*40c0*/  ISETP.NE.AND P6, PT, R203, RZ, PT ;  /* 0x000000ffcb00720c */ /* 0x000fc80003fc5270 */
[----:B------:R-:W-:-:S05]  /*40d0*/  FSEL R156, R159, RZ, !P6 ;  /* 0x000000ff9f9c7208 */ /* 0x000fca0007000000 */
[----:B------:R-:W-:-:S04]  /*40e0*/  FFMA.FTZ R156, R30, R160, R156 ;  /* 0x000000a01e9c7223 */ /* 0x000fc8000001009c */
[----:B------:R-:W-:-:S04]  /*40f0*/  FADD.FTZ R156, R31, -R156 ;  /* 0x8000009c1f9c7221 */ /* 0x000fc80000010000 */
[----:B------:R-:W-:Y:S01]  /*4100*/  FMUL.FTZ R157, R5, R156 ;  /* 0x0000009c059d7220 */ /* 0x000fe20000410000 */
[----:B------:R-:W-:-:S05]  /*4110*/  @P4 HADD2.F32 R156, -RZ, R139.H0_H0 ;  /* 0x2000008bff9c4230 */ /* 0x000fca0000004100 */
[----:B------:R-:W-:-:S07]  /*4120*/  @P4 FADD.FTZ R157, R157, R156 ;  /* 0x0000009c9d9d4221 */ /* 0x000fce0000010000 */
.L_x_1979:
[----:B------:R-:W-:Y:S05]  /*4130*/  BSYNC B2 ;  /* 0x0000000000027941 */ /* 0x000fea0003800000 */
.L_x_1977:
        /* <DEDUP_REMOVED lines=15> */
.L_x_1981:
[----:B------:R-:W-:-:S04]  /*4230*/  ISETP.NE.AND P6, PT, R203, RZ, PT ;  /* 0x000000ffcb00720c */ /* 0x000fc80003fc5270 */
[----:B------:R-:W-:-:S05]  /*4240*/  FSEL R156, R159, RZ, !P6 ;  /* 0x000000ff9f9c7208 */ /* 0x000fca0007000000 */
[----:B------:R-:W-:-:S04]  /*4250*/  FFMA.FTZ R156, R164, R160, R156 ;  /* 0x000000a0a49c7223 */ /* 0x000fc8000001009c */
[----:B------:R-:W-:-:S04]  /*4260*/  FADD.FTZ R156, R165, -R156 ;  /* 0x8000009ca59c7221 */ /* 0x000fc80000010000 */
[----:B------:R-:W-:Y:S01]  /*4270*/  FMUL.FTZ R157, R5, R156 ;  /* 0x0000009c059d7220 */ /* 0x000fe20000410000 */
[----:B------:R-:W-:-:S05]  /*4280*/  @P4 HADD2.F32 R156, -RZ, R139.H1_H1 ;  /* 0x3000008bff9c4230 */ /* 0x000fca0000004100 */
[----:B------:R-:W-:-:S07]  /*4290*/  @P4 FADD.FTZ R157, R157, R156 ;  /* 0x0000009c9d9d4221 */ /* 0x000fce0000010000 */
.L_x_1982:
[----:B------:R-:W-:Y:S05]  /*42a0*/  BSYNC B2 ;  /* 0x0000000000027941 */ /* 0x000fea0003800000 */
.L_x_1980:
[----:B------:R-:W-:-:S04]  /*42b0*/  @P5 F2FP.F16.F32.PACK_AB R156, RZ, R157 ;  /* 0x0000009dff9c523e */ /* 0x000fc800000000ff */
[----:B------:R-:W-:Y:S02]  /*42c0*/  @P5 PRMT R67, R67, 0x5410, R156 ;  /* 0x0000541043435816 */ /* 0x000fe4000000009c */
[----:B------:R-:W0:Y:S02]  /*42d0*/  @P3 LDC R156, c[0x0][0x29c] ;  /* 0x0000a700ff9c3b82 */ /* 0x000e240000000800 */
[----:B0-----:R-:W-:Y:S01]  /*42e0*/  @P3 FMUL.FTZ R156, R157, R156 ;  /* 0x0000009c9d9c3220 */ /* 0x001fe20000410000 */
[----:B------:R-:W-:-:S05]  /*42f0*/  @P3 HADD2.F32 R157, -RZ, R155.H1_H1 ;  /* 0x3000009bff9d3230 */ /* 0x000fca0000004100 */
[-C--:B------:R-:W-:Y:S01]  /*4300*/  @P3 FFMA.FTZ R115, R157, R156.reuse, R115 ;  /* 0x0000009c9d733223 */ /* 0x080fe20000010073 */
        /* <DEDUP_REMOVED lines=11> */
.L_x_1956:
[----:B------:R-:W-:Y:S05]  /*43c0*/  BSYNC B1 ;  /* 0x0000000000017941 */ /* 0x000fea0003800000 */
.L_x_1955:
[----:B------:R-:W-:Y:S04]  /*43d0*/  BSSY B1, `(.L_x_1983) ;  /* 0x00000d0000017945 */ /* 0x000fe80003800000 */
[----:B------:R-:W-:Y:S05]  /*43e0*/  @!P1 BRA `(.L_x_1984) ;  /* 0x0000000c00389947 */ /* 0x000fea0003800000 */
[----:B------:R-:W-:Y:S04]  /*43f0*/  BSSY B2, `(.L_x_1985) ;  /* 0x0000005000027945 */ /* 0x000fe80003800000 */
[----:B------:R-:W-:Y:S05]  /*4400*/  @!P3 BRA `(.L_x_1986) ;  /* 0x00000000000cb947 */ /* 0x000fea0003800000 */
[----:B------:R-:W3:Y:S02]  /*4410*/  LDC.64 R152, c[0x0][0x220] ;  /* 0x00008800ff987b82 */ /* 0x000ee40000000a00 */
[----:B---3--:R-:W-:-:S06]  /*4420*/  IMAD.WIDE.U32 R152, R158, 0x10, R152 ;  /* 0x000000109e987825 */ /* 0x008fcc00078e0098 */
[----:B------:R-:W5:Y:S02]  /*4430*/  LDG.E.128 R152, desc[UR4][R152.64] ;  /* 0x0000000498987981 */ /* 0x000f64000c1e1d00 */
.L_x_1986:
[----:B------:R-:W-:Y:S05]  /*4440*/  BSYNC B2 ;  /* 0x0000000000027941 */ /* 0x000fea0003800000 */
.L_x_1985:
[----:B------:R-:W-:Y:S04]  /*4450*/  BSSY B2, `(.L_x_1987) ;  /* 0x0000013000027945 */ /* 0x000fe80003800000 */
[----:B------:R-:W-:Y:S05]  /*4460*/  @P2 BRA `(.L_x_1988) ;  /* 0x00000000001c2947 */ /* 0x000fea0003800000 */
[----:B------:R-:W-:Y:S01]  /*4470*/  UISETP.NE.U32.AND UP0, UPT, UR14, URZ, UPT ;  /* 0x0000003f0e00728c */ /* 0x000fe2000bf05070 */
[----:B01----:R-:W-:-:S03]  /*4480*/  MOV R157, RZ ;  /* 0x000000ff009d7202 */ /* 0x003fc60000000f00 */
[----:B------:R-:W-:-:S06]  /*4490*/  UISETP.NE.AND.EX UP0, UPT, UR15, URZ, UPT, UP0 ;  /* 0x0000003f0f00728c */ /* 0x000fcc000bf05300 */
[----:B------:R-:W-:-:S13]  /*44a0*/  PLOP3.LUT P4, PT, PT, PT, UP0, 0x80, 0x0 ;  /* 0x000000000000781c */ /* 0x000fda0003f8f008 */
[----:B------:R-:W-:Y:S05]  /*44b0*/  @!P4 BRA `(.L_x_1989) ;  /* 0x000000000030c947 */ /* 0x000fea0003800000 */
[----:B------:R-:W-:Y:S01]  /*44c0*/  HADD2.F32 R157, -RZ, R140.H0_H0 ;  /* 0x2000008cff9d7230 */ /* 0x000fe20000004100 */
[----:B------:R-:W-:Y:S06]  /*44d0*/  BRA `(.L_x_1989) ;  /* 0x0000000000287947 */ /* 0x000fec0003800000 */
.L_x_1988:
[----:B------:R-:W-:Y:S01]  /*44e0*/  UISETP.NE.U32.AND UP0, UPT, UR14, URZ, UPT ;  /* 0x0000003f0e00728c */ /* 0x000fe2000bf05070 */
[----:B------:R-:W-:-:S03]  /*44f0*/  ISETP.NE.AND P4, PT, R203, RZ, PT ;  /* 0x000000ffcb00720c */ /* 0x000fc60003f85270 */
[----:B------:R-:W-:Y:S01]  /*4500*/  UISETP.NE.AND.EX UP0, UPT, UR15, URZ, UPT, UP0 ;  /* 0x0000003f0f00728c */ /* 0x000fe2000bf05300 */
[----:B01----:R-:W-:-:S05]  /*4510*/  FSEL R156, R159, RZ, !P4 ;  /* 0x000000ff9f9c7208 */ /* 0x003fca0006000000 */
[----:B------:R-:W-:Y:S01]  /*4520*/  PLOP3.LUT P4, PT, PT, PT, UP0, 0x80, 0x0 ;  /* 0x000000000000781c */ /* 0x000fe20003f8f008 */
[----:B------:R-:W-:-:S04]  /*4530*/  FFMA.FTZ R156, R166, R160, R156 ;  /* 0x000000a0a69c7223 */ /* 0x000fc8000001009c */
[----:B------:R-:W-:-:S04]  /*4540*/  FADD.FTZ R156, R168, -R156 ;  /* 0x8000009ca89c7221 */ /* 0x000fc80000010000 */
[----:B------:R-:W-:-:S04]  /*4550*/  FMUL.FTZ R157, R5, R156 ;  /* 0x0000009c059d7220 */ /* 0x000fc80000410000 */
[----:B------:R-:W-:-:S05]  /*4560*/  @P4 HADD2.F32 R156, -RZ, R140.H0_H0 ;  /* 0x2000008cff9c4230 */ /* 0x000fca0000004100 */
[----:B------:R-:W-:-:S07]  /*4570*/  @P4 FADD.FTZ R157, R157, R156 ;  /* 0x0000009c9d9d4221 */ /* 0x000fce0000010000 */
.L_x_1989:
[----:B------:R-:W-:Y:S05]  /*4580*/  BSYNC B2 ;  /* 0x0000000000027941 */ /* 0x000fea0003800000 */
.L_x_1987:
        /* <DEDUP_REMOVED lines=17> */
.L_x_1991:
[----:B------:R-:W-:-:S04]  /*46a0*/  ISETP.NE.AND P6, PT, R203, RZ, PT ;  /* 0x000000ffcb00720c */ /* 0x000fc80003fc5270 */
[----:B------:R-:W-:-:S05]  /*46b0*/  FSEL R156, R159, RZ, !P6 ;  /* 0x000000ff9f9c7208 */ /* 0x000fca0007000000 */
[----:B------:R-:W-:-:S04]  /*46c0*/  FFMA.FTZ R156, R167, R160, R156 ;  /* 0x000000a0a79c7223 */ /* 0x000fc8000001009c */
[----:B------:R-:W-:-:S04]  /*46d0*/  FADD.FTZ R156, R170, -R156 ;  /* 0x8000009caa9c7221 */ /* 0x000fc80000010000 */
[----:B------:R-:W-:Y:S01]  /*46e0*/  FMUL.FTZ R157, R5, R156 ;  /* 0x0000009c059d7220 */ /* 0x000fe20000410000 */
[----:B------:R-:W-:-:S05]  /*46f0*/  @P4 HADD2.F32 R156, -RZ, R140.H1_H1 ;  /* 0x3000008cff9c4230 */ /* 0x000fca0000004100 */
[----:B------:R-:W-:-:S07]  /*4700*/  @P4 FADD.FTZ R157, R157, R156 ;  /* 0x0000009c9d9d4221 */ /* 0x000fce0000010000 */
.L_x_1992:
[----:B------:R-:W-:Y:S05]  /*4710*/  BSYNC B2 ;  /* 0x0000000000027941 */ /* 0x000fea0003800000 */
.L_x_1990:
        /* <DEDUP_REMOVED lines=15> */
.L_x_1994:
[----:B------:R-:W-:-:S04]  /*4810*/  ISETP.NE.AND P6, PT, R203, RZ, PT ;  /* 0x000000ffcb00720c */ /* 0x000fc80003fc5270 */
[----:B------:R-:W-:-:S05]  /*4820*/  FSEL R156, R159, RZ, !P6 ;  /* 0x000000ff9f9c7208 */ /* 0x000fca0007000000 */
[----:B------:R-:W-:-:S04]  /*4830*/  FFMA.FTZ R156, R169, R160, R156 ;  /* 0x000000a0a99c7223 */ /* 0x000fc8000001009c */
[----:B------:R-:W-:-:S04]  /*4840*/  FADD.FTZ R156, R172, -R156 ;  /* 0x8000009cac9c7221 */ /* 0x000fc80000010000 */
[----:B------:R-:W-:Y:S01]  /*4850*/  FMUL.FTZ R157, R5, R156 ;  /* 0x0000009c059d7220 */ /* 0x000fe20000410000 */
[----:B------:R-:W-:-:S05]  /*4860*/  @P4 HADD2.F32 R156, -RZ, R141.H0_H0 ;  /* 0x2000008dff9c4230 */ /* 0x000fca0000004100 */
[----:B------:R-:W-:-:S07]  /*4870*/  @P4 FADD.FTZ R157, R157, R156 ;  /* 0x0000009c9d9d4221 */ /* 0x000fce0000010000 */
.L_x_1995:
[----:B------:R-:W-:Y:S05]  /*4880*/  BSYNC B2 ;  /* 0x0000000000027941 */ /* 0x000fea0003800000 */
.L_x_1993:
        /* <DEDUP_REMOVED lines=15> */
.L_x_1997:
[----:B------:R-:W-:-:S04]  /*4980*/  ISETP.NE.AND P6, PT, R203, RZ, PT ;  /* 0x000000ffcb00720c */ /* 0x000fc80003fc5270 */
[----:B------:R-:W-:-:S05]  /*4990*/  FSEL R156, R159, RZ, !P6 ;  /* 0x000000ff9f9c7208 */ /* 0x000fca0007000000 */
[----:B------:R-:W-:-:S04]  /*49a0*/  FFMA.FTZ R156, R171, R160, R156 ;  /* 0x000000a0ab9c7223 */ /* 0x000fc8000001009c */
[----:B------:R-:W-:-:S04]  /*49b0*/  FADD.FTZ R156, R174, -R156 ;  /* 0x8000009cae9c7221 */ /* 0x000fc80000010000 */
[----:B------:R-:W-:Y:S01]  /*49c0*/  FMUL.FTZ R157, R5, R156 ;  /* 0x0000009c059d7220 */ /* 0x000fe20000410000 */
[----:B------:R-:W-:-:S05]  /*49d0*/  @P4 HADD2.F32 R156, -RZ, R141.H1_H1 ;  /* 0x3000008dff9c4230 */ /* 0x000fca0000004100 */
[----:B------:R-:W-:-:S07]  /*49e0*/  @P4 FADD.FTZ R157, R157, R156 ;  /* 0x0000009c9d9d4221 */ /* 0x000fce0000010000 */
.L_x_1998:
[----:B------:R-:W-:Y:S05]  /*49f0*/  BSYNC B2 ;  /* 0x0000000000027941 */ /* 0x000fea0003800000 */
.L_x_1996:
        /* <DEDUP_REMOVED lines=15> */
.L_x_2000:
[----:B------:R-:W-:-:S04]  /*4af0*/  ISETP.NE.AND P6, PT, R203, RZ, PT ;  /* 0x000000ffcb00720c */ /* 0x000fc80003fc5270 */
[----:B------:R-:W-:-:S05]  /*4b00*/  FSEL R156, R159, RZ, !P6 ;  /* 0x000000ff9f9c7208 */ /* 0x000fca0007000000 */
[----:B------:R-:W-:-:S04]  /*4b10*/  FFMA.FTZ R156, R173, R160, R156 ;  /* 0x000000a0ad9c7223 */ /* 0x000fc8000001009c */
[----:B------:R-:W-:-:S04]  /*4b20*/  FADD.FTZ R156, R175, -R156 ;  /* 0x8000009caf9c7221 */ /* 0x000fc80000010000 */
[----:B------:R-:W-:Y:S01]  /*4b30*/  FMUL.FTZ R157, R5, R156 ;  /* 0x0000009c059d7220 */ /* 0x000fe20000410000 */
[----:B------:R-:W-:-:S05]  /*4b40*/  @P4 HADD2.F32 R156, -RZ, R142.H0_H0 ;  /* 0x2000008eff9c4230 */ /* 0x000fca0000004100 */
[----:B------:R-:W-:-:S07]  /*4b50*/  @P4 FADD.FTZ R157, R157, R156 ;  /* 0x0000009c9d9d4221 */ /* 0x000fce0000010000 */
.L_x_2001:
[----:B------:R-:W-:Y:S05]  /*4b60*/  BSYNC B2 ;  /* 0x0000000000027941 */ /* 0x000fea0003800000 */
.L_x_1999:
        /* <DEDUP_REMOVED lines=15> */
.L_x_2003:
[----:B------:R-:W-:-:S04]  /*4c60*/  ISETP.NE.AND P6, PT, R203, RZ, PT ;  /* 0x000000ffcb00720c */ /* 0x000fc80003fc5270 */
[----:B------:R-:W-:-:S05]  /*4c70*/  FSEL R156, R159, RZ, !P6 ;  /* 0x000000ff9f9c7208 */ /* 0x000fca0007000000 */
[----:B------:R-:W-:-:S04]  /*4c80*/  FFMA.FTZ R156, R176, R160, R156 ;  /* 0x000000a0b09c7223 */ /* 0x000fc8000001009c */
[----:B------:R-:W-:-:S04]  /*4c90*/  FADD.FTZ R156, R177, -R156 ;  /* 0x8000009cb19c7221 */ /* 0x000fc80000010000 */
[----:B------:R-:W-:Y:S01]  /*4ca0*/  FMUL.FTZ R157, R5, R156 ;  /* 0x0000009c059d7220 */ /* 0x000fe20000410000 */
[----:B------:R-:W-:-:S05]  /*4cb0*/  @P4 HADD2.F32 R156, -RZ, R142.H1_H1 ;  /* 0x3000008eff9c4230 */ /* 0x000fca0000004100 */
[----:B------:R-:W-:-:S07]  /*4cc0*/  @P4 FADD.FTZ R157, R157, R156 ;  /* 0x0000009c9d9d4221 */ /* 0x000fce0000010000 */
.L_x_2004:
[----:B------:R-:W-:Y:S05]  /*4cd0*/  BSYNC B2 ;  /* 0x0000000000027941 */ /* 0x000fea0003800000 */
.L_x_2002:
        /* <DEDUP_REMOVED lines=15> */
.L_x_2006:
[----:B------:R-:W-:-:S04]  /*4dd0*/  ISETP.NE.AND P6, PT, R203, RZ, PT ;  /* 0x000000ffcb00720c */ /* 0x000fc80003fc5270 */
[----:B------:R-:W-:-:S05]  /*4de0*/  FSEL R156, R159, RZ, !P6 ;  /* 0x000000ff9f9c7208 */ /* 0x000fca0007000000 */
[----:B------:R-:W-:-:S04]  /*4df0*/  FFMA.FTZ R156, R178, R160, R156 ;  /* 0x000000a0b29c7223 */ /* 0x000fc8000001009c */
[----:B------:R-:W-:-:S04]  /*4e00*/  FADD.FTZ R156, R179, -R156 ;  /* 0x8000009cb39c7221 */ /* 0x000fc80000010000 */
[----:B------:R-:W-:Y:S01]  /*4e10*/  FMUL.FTZ R157, R5, R156 ;  /* 0x0000009c059d7220 */ /* 0x000fe20000410000 */
[----:B------:R-:W-:-:S05]  /*4e20*/  @P4 HADD2.F32 R156, -RZ, R143.H0_H0 ;  /* 0x2000008fff9c4230 */ /* 0x000fca0000004100 */
[----:B------:R-:W-:-:S07]  /*4e30*/  @P4 FADD.FTZ R157, R157, R156 ;  /* 0x0000009c9d9d4221 */ /* 0x000fce0000010000 */
.L_x_2007:
[----:B------:R-:W-:Y:S05]  /*4e40*/  BSYNC B2 ;  /* 0x0000000000027941 */ /* 0x000fea0003800000 */
.L_x_2005:
        /* <DEDUP_REMOVED lines=15> */
.L_x_2009:
[----:B------:R-:W-:-:S04]  /*4f40*/  ISETP.NE.AND P6, PT, R203, RZ, PT ;  /* 0x000000ffcb00720c */ /* 0x000fc80003fc5270 */
[----:B------:R-:W-:-:S05]  /*4f50*/  FSEL R156, R159, RZ, !P6 ;  /* 0x000000ff9f9c7208 */ /* 0x000fca0007000000 */
[----:B------:R-:W-:-:S04]  /*4f60*/  FFMA.FTZ R156, R180, R160, R156 ;  /* 0x000000a0b49c7223 */ /* 0x000fc8000001009c */
[----:B------:R-:W-:-:S04]  /*4f70*/  FADD.FTZ R156, R181, -R156 ;  /* 0x8000009cb59c7221 */ /* 0x000fc80000010000 */
[----:B------:R-:W-:Y:S01]  /*4f80*/  FMUL.FTZ R157, R5, R156 ;  /* 0x0000009c059d7220 */ /* 0x000fe20000410000 */
[----:B------:R-:W-:-:S05]  /*4f90*/  @P4 HADD2.F32 R156, -RZ, R143.H1_H1 ;  /* 0x3000008fff9c4230 */ /* 0x000fca0000004100 */
[----:B------:R-:W-:-:S07]  /*4fa0*/  @P4 FADD.FTZ R157, R157, R156 ;  /* 0x0000009c9d9d4221 */ /* 0x000fce0000010000 */
.L_x_2010:
[----:B------:R-:W-:Y:S05]  /*4fb0*/  BSYNC B2 ;  /* 0x0000000000027941 */ /* 0x000fea0003800000 */
.L_x_2008:
        /* <DEDUP_REMOVED lines=17> */
.L_x_1984:
[----:B------:R-:W-:Y:S05]  /*50d0*/  BSYNC B1 ;  /* 0x0000000000017941 */ /* 0x000fea0003800000 */
.L_x_1983:
        /* <DEDUP_REMOVED lines=8> */
.L_x_2014:
[----:B------:R-:W-:Y:S05]  /*5160*/  BSYNC B2 ;  /* 0x0000000000027941 */ /* 0x000fea0003800000 */
.L_x_2013:
[----:B------:R-:W-:Y:S04]  /*5170*/  BSSY B2, `(.L_x_2015) ;  /* 0x0000013000027945 */ /* 0x000fe80003800000 */
[----:B------:R-:W-:Y:S05]  /*5180*/  @P2 BRA `(.L_x_2016) ;  /* 0x00000000001c2947 */ /* 0x000fea0003800000 */
[----:B------:R-:W-:Y:S01]  /*5190*/  UISETP.NE.U32.AND UP0, UPT, UR14, URZ, UPT ;  /* 0x0000003f0e00728c */ /* 0x000fe2000bf05070 */
[----:B01-3--:R-:W-:-:S03]  /*51a0*/  MOV R157, RZ ;  /* 0x000000ff009d7202 */ /* 0x00bfc60000000f00 */
[----:B------:R-:W-:-:S06]  /*51b0*/  UISETP.NE.AND.EX UP0, UPT, UR15, URZ, UPT, UP0 ;  /* 0x0000003f0f00728c */ /* 0x000fcc000bf05300 */
[----:B------:R-:W-:-:S13]  /*51c0*/  PLOP3.LUT P4, PT, PT, PT, UP0, 0x80, 0x0 ;  /* 0x000000000000781c */ /* 0x000fda0003f8f008 */
[----:B------:R-:W-:Y:S05]  /*51d0*/  @!P4 BRA `(.L_x_2017) ;  /* 0x000000000030c947 */ /* 0x000fea0003800000 */
[----:B------:R-:W-:Y:S01]  /*51e0*/  HADD2.F32 R157, -RZ, R32.H0_H0 ;  /* 0x20000020ff9d7230 */ /* 0x000fe20000004100 */
[----:B------:R-:W-:Y:S06]  /*51f0*/  BRA `(.L_x_2017) ;  /* 0x0000000000287947 */ /* 0x000fec0003800000 */
.L_x_2016:
        /* <DEDUP_REMOVED lines=8> */
[----:B------:R-:W-:-:S05]  /*5280*/  @P4 HADD2.F32 R156, -RZ, R32.H0_H0 ;  /* 0x20000020ff9c4230 */ /* 0x000fca0000004100 */
[----:B------:R-:W-:-:S07]  /*5290*/  @P4 FADD.FTZ R157, R157, R156 ;  /* 0x0000009c9d9d4221 */ /* 0x000fce0000010000 */
.L_x_2017:
[----:B------:R-:W-:Y:S05]  /*52a0*/  BSYNC B2 ;  /* 0x0000000000027941 */ /* 0x000fea0003800000 */
.L_x_2015:
        /* <DEDUP_REMOVED lines=17> */
.L_x_2019:
[----:B------:R-:W-:-:S04]  /*53c0*/  ISETP.NE.AND P6, PT, R203, RZ, PT ;  /* 0x000000ffcb00720c */ /* 0x000fc80003fc5270 */
[----:B------:R-:W-:-:S05]  /*53d0*/  FSEL R156, R159, RZ, !P6 ;  /* 0x000000ff9f9c7208 */ /* 0x000fca0007000000 */
[----:B------:R-:W-:-:S04]  /*53e0*/  FFMA.FTZ R156, R182, R160, R156 ;  /* 0x000000a0b69c7223 */ /* 0x000fc8000001009c */
[----:B------:R-:W-:-:S04]  /*53f0*/  FADD.FTZ R156, R185, -R156 ;  /* 0x8000009cb99c7221 */ /* 0x000fc80000010000 */
[----:B------:R-:W-:Y:S01]  /*5400*/  FMUL.FTZ R157, R5, R156 ;  /* 0x0000009c059d7220 */ /* 0x000fe20000410000 */
[----:B------:R-:W-:-:S05]  /*5410*/  @P4 HADD2.F32 R156, -RZ, R32.H1_H1 ;  /* 0x30000020ff9c4230 */ /* 0x000fca0000004100 */
[----:B------:R-:W-:-:S07]  /*5420*/  @P4 FADD.FTZ R157, R157, R156 ;  /* 0x0000009c9d9d4221 */ /* 0x000fce0000010000 */
.L_x_2020:
[----:B------:R-:W-:Y:S05]  /*5430*/  BSYNC B2 ;  /* 0x0000000000027941 */ /* 0x000fea0003800000 */
.L_x_2018:
        /* <DEDUP_REMOVED lines=15> */
.L_x_2022:
[----:B------:R-:W-:-:S04]  /*5530*/  ISETP.NE.AND P6, PT, R203, RZ, PT ;  /* 0x000000ffcb00720c */ /* 0x000fc80003fc5270 */
[----:B------:R-:W-:-:S05]  /*5540*/  FSEL R156, R159, RZ, !P6 ;  /* 0x000000ff9f9c7208 */ /* 0x000fca0007000000 */
[----:B------:R-:W-:-:S04]  /*5550*/  FFMA.FTZ R156, R184, R160, R156 ;  /* 0x000000a0b89c7223 */ /* 0x000fc8000001009c */
[----:B------:R-:W-:-:S04]  /*5560*/  FADD.FTZ R156, R187, -R156 ;  /* 0x8000009cbb9c7221 */ /* 0x000fc80000010000 */
[----:B------:R-:W-:Y:S01]  /*5570*/  FMUL.FTZ R157, R5, R156 ;  /* 0x0000009c059d7220 */ /* 0x000fe20000410000 */
[----:B------:R-:W-:-:S05]  /*5580*/  @P4 HADD2.F32 R156, -RZ, R33.H0_H0 ;  /* 0x20000021ff9c4230 */ /* 0x000fca0000004100 */
[----:B------:R-:W-:-:S07]  /*5590*/  @P4 FADD.FTZ R157, R157, R156 ;  /* 0x0000009c9d9d4221 */ /* 0x000fce0000010000 */
.L_x_2023:
[----:B------:R-:W-:Y:S05]  /*55a0*/  BSYNC B2 ;  /* 0x0000000000027941 */ /* 0x000fea0003800000 */
.L_x_2021:
        /* <DEDUP_REMOVED lines=15> */
.L_x_2025:
[----:B------:R-:W-:-:S04]  /*56a0*/  ISETP.NE.AND P6, PT, R203, RZ, PT ;  /* 0x000000ffcb00720c */ /* 0x000fc80003fc5270 */
[----:B------:R-:W-:-:S05]  /*56b0*/  FSEL R156, R159, RZ, !P6 ;  /* 0x000000ff9f9c7208 */ /* 0x000fca0007000000 */
[----:B------:R-:W-:-:S04]  /*56c0*/  FFMA.FTZ R156, R186, R160, R156 ;  /* 0x000000a0ba9c7223 */ /* 0x000fc8000001009c */
[----:B------:R-:W-:-:S04]  /*56d0*/  FADD.FTZ R156, R189, -R156 ;  /* 0x8000009cbd9c7221 */ /* 0x000fc80000010000 */
[----:B------:R-:W-:Y:S01]  /*56e0*/  FMUL.FTZ R157, R5, R156 ;  /* 0x0000009c059d7220 */ /* 0x000fe20000410000 */
[----:B------:R-:W-:-:S05]  /*56f0*/  @P4 HADD2.F32 R156, -RZ, R33.H1_H1 ;  /* 0x30000021ff9c4230 */ /* 0x000fca0000004100 */
[----:B------:R-:W-:-:S07]  /*5700*/  @P4 FADD.FTZ R157, R157, R156 ;  /* 0x0000009c9d9d4221 */ /* 0x000fce0000010000 */
.L_x_2026:
[----:B------:R-:W-:Y:S05]  /*5710*/  BSYNC B2 ;  /* 0x0000000000027941 */ /* 0x000fea0003800000 */
.L_x_2024:
        /* <DEDUP_REMOVED lines=15> */
.L_x_2028:
[----:B------:R-:W-:-:S04]  /*5810*/  ISETP.NE.AND P6, PT, R203, RZ, PT ;  /* 0x000000ffcb00720c */ /* 0x000fc80003fc5270 */
[----:B------:R-:W-:-:S05]  /*5820*/  FSEL R156, R159, RZ, !P6 ;  /* 0x000000ff9f9c7208 */ /* 0x000fca0007000000 */
[----:B------:R-:W-:-:S04]  /*5830*/  FFMA.FTZ R156, R188, R160, R156 ;  /* 0x000000a0bc9c7223 */ /* 0x000fc8000001009c */
[----:B------:R-:W-:-:S04]  /*5840*/  FADD.FTZ R156, R190, -R156 ;  /* 0x8000009cbe9c7221 */ /* 0x000fc80000010000 */
[----:B------:R-:W-:Y:S01]  /*5850*/  FMUL.FTZ R157, R5, R156 ;  /* 0x0000009c059d7220 */ /* 0x000fe20000410000 */
[----:B------:R-:W-:-:S05]  /*5860*/  @P4 HADD2.F32 R156, -RZ, R34.H0_H0 ;  /* 0x20000022ff9c4230 */ /* 0x000fca0000004100 */
[----:B------:R-:W-:-:S07]  /*5870*/  @P4 FADD.FTZ R157, R157, R156 ;  /* 0x0000009c9d9d4221 */ /* 0x000fce0000010000 */
.L_x_2029:
[----:B------:R-:W-:Y:S05]  /*5880*/  BSYNC B2 ;  /* 0x0000000000027941 */ /* 0x000fea0003800000 */
.L_x_2027:
        /* <DEDUP_REMOVED lines=15> */
.L_x_2031:
[----:B------:R-:W-:-:S04]  /*5980*/  ISETP.NE.AND P6, PT, R203, RZ, PT ;  /* 0x000000ffcb00720c */ /* 0x000fc80003fc5270 */
[----:B------:R-:W-:-:S05]  /*5990*/  FSEL R156, R159, RZ, !P6 ;  /* 0x000000ff9f9c7208 */ /* 0x000fca0007000000 */
[----:B------:R-:W-:-:S04]  /*59a0*/  FFMA.FTZ R156, R191, R160, R156 ;  /* 0x000000a0bf9c7223 */ /* 0x000fc8000001009c */
[----:B------:R-:W-:-:S04]  /*59b0*/  FADD.FTZ R156, R192, -R156 ;  /* 0x8000009cc09c7221 */ /* 0x000fc80000010000 */
[----:B------:R-:W-:Y:S01]  /*59c0*/  FMUL.FTZ R157, R5, R156 ;  /* 0x0000009c059d7220 */ /* 0x000fe20000410000 */
[----:B------:R-:W-:-:S05]  /*59d0*/  @P4 HADD2.F32 R156, -RZ, R34.H1_H1 ;  /* 0x30000022ff9c4230 */ /* 0x000fca0000004100 */
[----:B------:R-:W-:-:S07]  /*59e0*/  @P4 FADD.FTZ R157, R157, R156 ;  /* 0x0000009c9d9d4221 */ /* 0x000fce0000010000 */
.L_x_2032:
[----:B------:R-:W-:Y:S05]  /*59f0*/  BSYNC B2 ;  /* 0x0000000000027941 */ /* 0x000fea0003800000 */
.L_x_2030:
        /* <DEDUP_REMOVED lines=15> */
.L_x_2034:
[----:B------:R-:W-:-:S04]  /*5af0*/  ISETP.NE.AND P6, PT, R203, RZ, PT ;  /* 0x000000ffcb00720c */ /* 0x000fc80003fc5270 */
[----:B------:R-:W-:-:S05]  /*5b00*/  FSEL R156, R159, RZ, !P6 ;  /* 0x000000ff9f9c7208 */ /* 0x000fca0007000000 */
[----:B------:R-:W-:-:S04]  /*5b10*/  FFMA.FTZ R156, R193, R160, R156 ;  /* 0x000000a0c19c7223 */ /* 0x000fc8000001009c */
[----:B------:R-:W-:-:S04]  /*5b20*/  FADD.FTZ R156, R194, -R156 ;  /* 0x8000009cc29c7221 */ /* 0x000fc80000010000 */
[----:B------:R-:W-:Y:S01]  /*5b30*/  FMUL.FTZ R157, R5, R156 ;  /* 0x0000009c059d7220 */ /* 0x000fe20000410000 */
[----:B------:R-:W-:-:S05]  /*5b40*/  @P4 HADD2.F32 R156, -RZ, R35.H0_H0 ;  /* 0x20000023ff9c4230 */ /* 0x000fca0000004100 */
[----:B------:R-:W-:-:S07]  /*5b50*/  @P4 FADD.FTZ R157, R157, R156 ;  /* 0x0000009c9d9d4221 */ /* 0x000fce0000010000 */
.L_x_2035:
[----:B------:R-:W-:Y:S05]  /*5b60*/  BSYNC B2 ;  /* 0x0000000000027941 */ /* 0x000fea0003800000 */
.L_x_2033:
        /* <DEDUP_REMOVED lines=15> */
.L_x_2037:
[----:B------:R-:W-:-:S04]  /*5c60*/  ISETP.NE.AND P2, PT, R203, RZ, PT ;  /* 0x000000ffcb00720c */ /* 0x000fc80003f45270 */
[----:B------:R-:W-:-:S05]  /*5c70*/  FSEL R159, R159, RZ, !P2 ;  /* 0x000000ff9f9f7208 */ /* 0x000fca0005000000 */
[----:B------:R-:W-:-:S04]  /*5c80*/  FFMA.FTZ R159, R195, R160, R159 ;  /* 0x000000a0c39f7223 */ /* 0x000fc8000001009f */
[----:B------:R-:W-:-:S04]  /*5c90*/  FADD.FTZ R159, R196, -R159 ;  /* 0x8000009fc49f7221 */ /* 0x000fc80000010000 */
[----:B------:R-:W-:Y:S01]  /*5ca0*/  FMUL.FTZ R156, R5, R159 ;  /* 0x0000009f059c7220 */ /* 0x000fe20000410000 */
[----:B------:R-:W-:-:S05]  /*5cb0*/  @P4 HADD2.F32 R5, -RZ, R35.H1_H1 ;  /* 0x30000023ff054230 */ /* 0x000fca0000004100 */
[----:B------:R-:W-:-:S07]  /*5cc0*/  @P4 FADD.FTZ R156, R156, R5 ;  /* 0x000000059c9c4221 */ /* 0x000fce0000010000 */
.L_x_2038:
[----:B------:R-:W-:Y:S05]  /*5cd0*/  BSYNC B2 ;  /* 0x0000000000027941 */ /* 0x000fea0003800000 */
.L_x_2036:
[----:B------:R-:W-:-:S04]  /*5ce0*/  @P5 F2FP.F16.F32.PACK_AB R5, RZ, R156 ;  /* 0x0000009cff05523e */ /* 0x000fc800000000ff */
[----:B------:R-:W-:Y:S02]  /*5cf0*/  @P5 PRMT R67, R67, 0x5410, R5 ;  /* 0x0000541043435816 */ /* 0x000fe40000000005 */
[----:B------:R-:W0:Y:S02]  /*5d00*/  @P3 LDC R5, c[0x0][0x29c] ;  /* 0x0000a700ff053b82 */ /* 0x000e240000000800 */
[----:B0-----:R-:W-:Y:S01]  /*5d10*/  @P3 FMUL.FTZ R5, R156, R5 ;  /* 0x000000059c053220 */ /* 0x001fe20000410000 */
[----:B------:R-:W-:-:S05]  /*5d20*/  @P3 HADD2.F32 R156, -RZ, R155.H1_H1 ;  /* 0x3000009bff9c3230 */ /* 0x000fca0000004100 */
[-C--:B------:R-:W-:Y:S01]  /*5d30*/  @P3 FFMA.FTZ R131, R156, R5.reuse, R131 ;  /* 0x000000059c833223 */ /* 0x080fe20000010083 */
[----:B------:R-:W-:Y:S01]  /*5d40*/  @P3 FMUL.FTZ R5, R204, R5 ;  /* 0x00000005cc053220 */ /* 0x000fe20000410000 */
[----:B------:R-:W0:Y:S04]  /*5d50*/  @P5 LDC.64 R156, c[0x0][0x308] ;  /* 0x0000c200ff9c5b82 */ /* 0x000e280000000a00 */
[----:B------:R-:W-:-:S04]  /*5d60*/  @P3 F2FP.F16.F32.PACK_AB R5, RZ, R5 ;  /* 0x00000005ff05323e */ /* 0x000fc800000000ff */
[----:B------:R-:W-:Y:S01]  /*5d70*/  @P3 PRMT R63, R63, 0x5410, R5 ;  /* 0x000054103f3f3816 */ /* 0x000fe20000000005 */
[----:B0-----:R-:W-:-:S05]  /*5d80*/  @P5 IMAD.WIDE.U32 R156, R197, 0x10, R156 ;  /* 0x00000010c59c5825 */ /* 0x001fca00078e009c */
[----:B------:R0:W-:Y:S02]  /*5d90*/  @P5 STG.E.128 desc[UR4][R156.64], R64 ;  /* 0x000000409c005986 */ /* 0x0001e4000c101d04 */
[----:B0-----:R-:W0:Y:S02]  /*5da0*/  @P3 LDC.64 R156, c[0x0][0x2f8] ;  /* 0x0000be00ff9c3b82 */ /* 0x001e240000000a00 */
[----:B0-----:R-:W-:-:S05]  /*5db0*/  @P3 IMAD.WIDE.U32 R156, R158, 0x10, R156 ;  /* 0x000000109e9c3825 */ /* 0x001fca00078e009c */
[----:B------:R4:W-:Y:S02]  /*5dc0*/  @P3 STG.E.128 desc[UR4][R156.64], R60 ;  /* 0x0000003c9c003986 */ /* 0x0009e4000c101d04 */
.L_x_2012:
[----:B------:R-:W-:Y:S05]  /*5dd0*/  BSYNC B1 ;  /* 0x0000000000017941 */ /* 0x000fea0003800000 */
.L_x_2011:
[----:B01-34-:R-:W0:Y:S02]  /*5de0*/  LDC.64 R156, c[0x0][0x210] ;  /* 0x00008400ff9c7b82 */ /* 0x01be240000000a00 */
[----:B0-----:R-:W-:-:S04]  /*5df0*/  LEA R4, R156, R4, 0x2 ;  /* 0x000000049c047211 */ /* 0x001fc800078e10ff */
[----:B------:R-:W-:-:S13]  /*5e00*/  ISETP.GE.AND P2, PT, R4, R157, PT ;  /* 0x0000009d0400720c */ /* 0x000fda0003f46270 */
[----:B------:R-:W-:Y:S05]  /*5e10*/  @!P2 BRA `(.L_x_2039) ;  /* 0xffffffac0094a947 */ /* 0x000fea000383ffff */
.L_x_1907:
[----:B------:R-:W-:Y:S05]  /*5e20*/  BSYNC B0 ;  /* 0x0000000000007941 */ /* 0x000fea0003800000 */
.L_x_1906:
[----:B------:R-:W0:Y:S01]  /*5e30*/  S2R R156, SR_TID.X ;  /* 0x00000000009c7919 */ /* 0x000e220000002100 */
[----:B------:R-:W-:Y:S01]  /*5e40*/  MOV R0, 0x400 ;  /* 0x0000040000007802 */ /* 0x000fe20000000f00 */
[----:B------:R-:W-:Y:S05]  /*5e50*/  WARPSYNC.ALL ;  /* 0x0000000000007948 */ /* 0x000fea0003800000 */
[----:B-----5:R-:W1:Y:S01]  /*5e60*/  S2R R5, SR_CgaCtaId ;  /* 0x0000000000057919 */ /* 0x020e620000008800 */
[----:B------:R-:W-:Y:S01]  /*5e70*/  ULDC.64 UR6, c[0x0][0x2d8] ;  /* 0x0000b60000067ab9 */ /* 0x000fe20000000a00 */
[----:B------:R-:W-:Y:S01]  /*5e80*/  ULDC.64 UR12, c[0x0][0x2d0] ;  /* 0x0000b400000c7ab9 */ /* 0x000fe20000000a00 */
[----:B------:R-:W-:Y:S01]  /*5e90*/  BSSY B0, `(.L_x_2040) ;  /* 0x0000095000007945 */ /* 0x000fe20003800000 */
[----:B0-----:R-:W-:-:S02]  /*5ea0*/  SHF.R.U32.HI R4, RZ, 0x5, R156 ;  /* 0x00000005ff047819 */ /* 0x001fc4000001169c */
[----:B------:R-:W-:Y:S02]  /*5eb0*/  IADD3 R62, R2, 0x7f, -R156 ;  /* 0x0000007f023e7810 */ /* 0x000fe40007ffe89c */
[----:B------:R-:W-:Y:S02]  /*5ec0*/  SHF.L.U32 R4, R4, 0x7, RZ ;  /* 0x0000000704047819 */ /* 0x000fe400000006ff */
[----:B------:R-:W-:Y:S02]  /*5ed0*/  ISETP.GE.U32.AND P6, PT, R62, 0x100, PT ;  /* 0x000001003e00780c */ /* 0x000fe40003fc6070 */
[----:B-1----:R-:W-:Y:S02]  /*5ee0*/  LEA R0, R5, R0, 0x18 ;  /* 0x0000000005007211 */ /* 0x002fe400078ec0ff */
[----:B------:R-:W-:Y:S02]  /*5ef0*/  LOP3.LUT R3, R4, 0xffffff80, R3, 0xe2, !PT ;  /* 0xffffff8004037812 */ /* 0x000fe400078ee203 */
[----:B------:R-:W-:-:S02]  /*5f00*/  ISETP.GE.U32.AND P5, PT, R62, 0x180, PT ;  /* 0x000001803e00780c */ /* 0x000fc40003fa6070 */
        /* <DEDUP_REMOVED lines=12> */
[----:B------:R-:W1:Y:S04]  /*5fd0*/  LDS R4, [R0] ;  /* 0x0000000000047984 */ /* 0x000e680000000800 */
        /* <DEDUP_REMOVED lines=11> */
[----:B-1----:R-:W-:-:S03]  /*6090*/  FADD.FTZ R4, RZ, R4 ;  /* 0x00000004ff047221 */ /* 0x002fc60000010000 */
        /* <DEDUP_REMOVED lines=81> */
[----:B------:R-:W-:Y:S02]  /*65b0*/  IADD3.X R2, RZ, RZ, RZ, P0, !PT ;  /* 0x000000ffff027210 */ /* 0x000fe400007fe4ff */
[C---:B------:R-:W-:Y:S02]  /*65c0*/  SHF.L.U32 R51, R3.reuse, 0x2, RZ ;  /* 0x0000000203337819 */ /* 0x040fe400000006ff */
[----:B------:R-:W-:Y:S02]  /*65d0*/  SHF.L.U64.HI R2, R3, 0x2, R2 ;  /* 0x0000000203027819 */ /* 0x000fe40000010202 */
[C---:B------:R-:W-:Y:S01]  /*65e0*/  IADD3 R66, P0, R51.reuse, UR6, RZ ;  /* 0x0000000633427c10 */ /* 0x040fe2000ff1e0ff */
[----:B------:R-:W0:Y:S01]  /*65f0*/  LDS R60, [R0] ;  /* 0x00000000003c7984 */ /* 0x000e220000000800 */
[----:B------:R-:W-:-:S03]  /*6600*/  IADD3 R64, P1, R51, UR12, RZ ;  /* 0x0000000c33407c10 */ /* 0x000fc6000ff3e0ff */
[----:B------:R-:W1:Y:S01]  /*6610*/  LDS R77, [R0+0x1000] ;  /* 0x00100000004d7984 */ /* 0x000e620000000800 */
[----:B------:R-:W-:-:S03]  /*6620*/  IADD3.X R65, R2, UR13, RZ, P1, !PT ;  /* 0x0000000d02417c10 */ /* 0x000fc60008ffe4ff */
[----:B------:R-:W3:Y:S04]  /*6630*/  LDS R79, [R0+0x2000] ;  /* 0x00200000004f7984 */ /* 0x000ee80000000800 */
[----:B------:R-:W4:Y:S01]  /*6640*/  LDS R81, [R0+0x3000] ;  /* 0x0030000000517984 */ /* 0x000f220000000800 */
[----:B0-----:R-:W-:-:S04]  /*6650*/  FADD.FTZ R60, RZ, R60 ;  /* 0x0000003cff3c7221 */ /* 0x001fc80000010000 */
[----:B-1----:R-:W-:Y:S01]  /*6660*/  FADD.FTZ R60, R60, R77 ;  /* 0x0000004d3c3c7221 */ /* 0x002fe20000010000 */
        /* <DEDUP_REMOVED lines=23> */
.L_x_2041:
[----:B------:R-:W-:Y:S05]  /*67e0*/  BSYNC B0 ;  /* 0x0000000000007941 */ /* 0x000fea0003800000 */
.L_x_2040:
        /* <DEDUP_REMOVED lines=30> */
[----:B------:R-:W2:Y:S01]  /*69d0*/  LDS R4, [R0+0x600] ;  /* 0x0006000000047984 */ /* 0x000ea20000000800 */
[----:B------:R-:W-:Y:S01]  /*69e0*/  FADD.FTZ R38, RZ, R38 ;  /* 0x00000026ff267221 */ /* 0x000fe20000010000 */
[----:B------:R-:W-:Y:S01]  /*69f0*/  FADD.FTZ R40, R40, R49 ;  /* 0x0000003128287221 */ /* 0x000fe20000010000 */
[----:B------:R-:W-:Y:S01]  /*6a00*/  FADD.FTZ R9, R9, R22 ;  /* 0x0000001609097221 */ /* 0x000fe20000010000 */
[----:B------:R-:W2:Y:S01]  /*6a10*/  LDS R5, [R0+0x800] ;  /* 0x0008000000057984 */ /* 0x000ea20000000800 */
[----:B------:R-:W-:Y:S01]  /*6a20*/  FADD.FTZ R11, R11, R24 ;  /* 0x000000180b0b7221 */ /* 0x000fe20000010000 */
[----:B------:R-:W-:Y:S01]  /*6a30*/  FADD.FTZ R34, R34, R43 ;  /* 0x0000002b22227221 */ /* 0x000fe20000010000 */
[----:B------:R-:W-:Y:S01]  /*6a40*/  FADD.FTZ R36, R36, R45 ;  /* 0x0000002d24247221 */ /* 0x000fe20000010000 */
[----:B------:R-:W2:Y:S01]  /*6a50*/  LDS R6, [R0+0xa00] ;  /* 0x000a000000067984 */ /* 0x000ea20000000800 */
        /* <DEDUP_REMOVED lines=32> */
[----:B--2---:R-:W-:Y:S01]  /*6c60*/  FADD.FTZ R4, RZ, R4 ;  /* 0x00000004ff047221 */ /* 0x004fe20000010000 */
[C---:B------:R-:W-:Y:S01]  /*6c70*/  ISETP.GE.U32.AND P2, PT, R62.reuse, 0x300, PT ;  /* 0x000003003e00780c */ /* 0x040fe20003f46070 */
[----:B------:R-:W-:Y:S01]  /*6c80*/  FADD.FTZ R11, R11, R30 ;  /* 0x0000001e0b0b7221 */ /* 0x000fe20000010000 */
[----:B------:R-:W2:Y:S01]  /*6c90*/  LDS R49, [R0+0x3e00] ;  /* 0x003e000000317984 */ /* 0x000ea20000000800 */
[----:B------:R-:W-:Y:S01]  /*6ca0*/  FADD.FTZ R5, RZ, R5 ;  /* 0x00000005ff057221 */ /* 0x000fe20000010000 */
[C---:B------:R-:W-:Y:S01]  /*6cb0*/  ISETP.GE.U32.AND P3, PT, R62.reuse, 0x380, PT ;  /* 0x000003803e00780c */ /* 0x040fe20003f66070 */
[----:B------:R-:W-:Y:S01]  /*6cc0*/  FADD.FTZ R13, R13, R32 ;  /* 0x000000200d0d7221 */ /* 0x000fe20000010000 */
[----:B------:R-:W2:Y:S01]  /*6cd0*/  LDS R16, [R0+0x2400] ;  /* 0x0024000000107984 */ /* 0x000ea20000000800 */
[----:B------:R-:W-:Y:S01]  /*6ce0*/  FADD.FTZ R6, RZ, R6 ;  /* 0x00000006ff067221 */ /* 0x000fe20000010000 */
[----:B------:R-:W-:Y:S01]  /*6cf0*/  ISETP.GE.U32.AND P4, PT, R62, 0x400, PT ;  /* 0x000004003e00780c */ /* 0x000fe20003f86070 */
[----:B------:R-:W-:Y:S01]  /*6d00*/  FADD.FTZ R69, R34, R69 ;  /* 0x0000004522457221 */ /* 0x000fe20000010000 */
        /* <DEDUP_REMOVED lines=17> */
[----:B---3--:R-:W-:-:S03]  /*6e20*/  FADD.FTZ R6, R6, R19 ;  /* 0x0000001306067221 */ /* 0x008fc60000010000 */
[----:B------:R3:W1:Y:S01]  /*6e30*/  LDS R22, [R0+0x3600] ;  /* 0x0036000000167984 */ /* 0x0006620000000800 */
[----:B----4-:R-:W-:-:S03]  /*6e40*/  FADD.FTZ R7, R7, R14 ;  /* 0x0000000e07077221 */ /* 0x010fc60000010000 */
[----:B------:R3:W4:Y:S01]  /*6e50*/  LDS R45, [R0+0x3800] ;  /* 0x00380000002d7984 */ /* 0x0007220000000800 */
[----:B-----5:R-:W-:-:S03]  /*6e60*/  FADD.FTZ R2, R2, R23 ;  /* 0x0000001702027221 */ /* 0x020fc60000010000 */
[----:B------:R3:W1:Y:S01]  /*6e70*/  LDS R24, [R0+0x3a00] ;  /* 0x003a000000187984 */ /* 0x0006620000000800 */
[----:B--2---:R-:W-:-:S03]  /*6e80*/  FADD.FTZ R49, R8, R49 ;  /* 0x0000003108317221 */ /* 0x004fc60000010000 */
[----:B------:R3:W2:Y:S01]  /*6e90*/  LDS R47, [R0+0x3c00] ;  /* 0x003c0000002f7984 */ /* 0x0006a20000000800 */
[----:B------:R-:W-:Y:S01]  /*6ea0*/  FADD.FTZ R16, R3, R16 ;  /* 0x0000001003107221 */ /* 0x000fe20000010000 */
[----:B------:R-:W-:Y:S01]  /*6eb0*/  FADD.FTZ R25, R4, R25 ;  /* 0x0000001904197221 */ /* 0x000fe20000010000 */
[----:B------:R-:W-:Y:S01]  /*6ec0*/  FADD.FTZ R18, R5, R18 ;  /* 0x0000001205127221 */ /* 0x000fe20000010000 */
[----:B------:R-:W-:Y:S01]  /*6ed0*/  FADD.FTZ R27, R6, R27 ;  /* 0x0000001b061b7221 */ /* 0x000fe20000010000 */
[----:B0-----:R-:W-:Y:S01]  /*6ee0*/  FADD.FTZ R20, R7, R20 ;  /* 0x0000001407147221 */ /* 0x001fe20000010000 */
[----:B------:R-:W-:Y:S01]  /*6ef0*/  FADD.FTZ R31, R2, R31 ;  /* 0x0000001f021f7221 */ /* 0x000fe20000010000 */
[----:B---3--:R-:W-:Y:S06]  /*6f00*/  @!P6 BRA `(.L_x_2043) ;  /* 0x00000000003ce947 */ /* 0x008fec0003800000 */
        /* <DEDUP_REMOVED lines=15> */
.L_x_2043:
[----:B------:R-:W-:Y:S05]  /*7000*/  BSYNC B0 ;  /* 0x0000000000007941 */ /* 0x000fea0003800000 */
.L_x_2042:
        /* <DEDUP_REMOVED lines=18> */
.L_x_2045:
[----:B------:R-:W-:Y:S05]  /*7130*/  BSYNC B0 ;  /* 0x0000000000007941 */ /* 0x000fea0003800000 */
.L_x_2044:
        /* <DEDUP_REMOVED lines=18> */
.L_x_2047:
[----:B------:R-:W-:Y:S05]  /*7260*/  BSYNC B0 ;  /* 0x0000000000007941 */ /* 0x000fea0003800000 */
.L_x_2046:
[----:B------:R-:W-:Y:S01]  /*7270*/  BSSY B0, `(.L_x_2048) ;  /* 0x0000012000007945 */ /* 0x000fe20003800000 */
[----:B----4-:R-:W-:-:S03]  /*7280*/  FADD.FTZ R45, R18, R45 ;  /* 0x0000002d122d7221 */ /* 0x010fc60000010000 */
        /* <DEDUP_REMOVED lines=16> */
.L_x_2049:
[----:B------:R-:W-:Y:S05]  /*7390*/  BSYNC B0 ;  /* 0x0000000000007941 */ /* 0x000fea0003800000 */
.L_x_2048:
[----:B------:R-:W-:Y:S01]  /*73a0*/  BSSY B0, `(.L_x_2050) ;  /* 0x0000012000007945 */ /* 0x000fe20003800000 */
[----:B------:R-:W-:-:S03]  /*73b0*/  FADD.FTZ R27, R27, R24 ;  /* 0x000000181b1b7221 */ /* 0x000fc60000010000 */
[----:B------:R-:W-:Y:S05]  /*73c0*/  @!P2 BRA `(.L_x_2051) ;  /* 0x00000000003ca947 */ /* 0x000fea0003800000 */
[----:B01-3--:R-:W-:Y:S02]  /*73d0*/  MOV R2, R66 ;  /* 0x0000004200027202 */ /* 0x00bfe40000000f00 */
        /* <DEDUP_REMOVED lines=14> */
.L_x_2051:
[----:B------:R-:W-:Y:S05]  /*74c0*/  BSYNC B0 ;  /* 0x0000000000007941 */ /* 0x000fea0003800000 */
.L_x_2050:
[----:B------:R-:W-:Y:S01]  /*74d0*/  BSSY B0, `(.L_x_2052) ;  /* 0x0000012000007945 */ /* 0x000fe20003800000 */
[----:B--2---:R-:W-:-:S03]  /*74e0*/  FADD.FTZ R47, R20, R47 ;  /* 0x0000002f142f7221 */ /* 0x004fc60000010000 */
[----:B------:R-:W-:Y:S05]  /*74f0*/  @!P3 BRA `(.L_x_2053) ;  /* 0x00000000003cb947 */ /* 0x000fea0003800000 */
[----:B01-34-:R-:W-:Y:S02]  /*7500*/  MOV R2, R66 ;  /* 0x0000004200027202 */ /* 0x01bfe40000000f00 */
        /* <DEDUP_REMOVED lines=14> */
.L_x_2053:
[----:B------:R-:W-:Y:S05]  /*75f0*/  BSYNC B0 ;  /* 0x0000000000007941 */ /* 0x000fea0003800000 */
.L_x_2052:
        /* <DEDUP_REMOVED lines=11> */
.L_x_1926:
[----:B------:R-:W-:Y:S01]  /*76b0*/  HFMA2.MMA R158, -RZ, RZ, 0, 5.9604644775390625e-08 ;  /* 0x00000001ff9e7435 */ /* 0x000fe200000001ff */
[----:B------:R-:W-:Y:S01]  /*76c0*/  BSSY B1, `(.L_x_2054) ;  /* 0x0000007000017945 */ /* 0x000fe20003800000 */
[----:B------:R-:W-:Y:S02]  /*76d0*/  MOV R159, R212 ;  /* 0x000000d4009f7202 */ /* 0x000fe40000000f00 */
[----:B0-----:R-:W-:Y:S02]  /*76e0*/  MOV R157, 0x1f ;  /* 0x0000001f009d7802 */ /* 0x001fe40000000f00 */
[----:B------:R-:W-:-:S07]  /*76f0*/  MOV R156, 0xffffffff ;  /* 0xffffffff009c7802 */ /* 0x000fce0000000f00 */
[----:B-----5:R-:W-:Y:S05]  /*7700*/  WARPSYNC.COLLECTIVE R156, `(.L_x_2055) ;  /* 0x000000009c087348 */ /* 0x020fea0003c00000 */
[----:B------:R0:W1:Y:S02]  /*7710*/  SHFL.BFLY P3, R160, R159, R158, R157 ;  /* 0x0c00009e9fa07389 */ /* 0x000064000006009d */
[----:B01---5:R-:W-:Y:S01]  /*7720*/  ENDCOLLECTIVE ;  /* 0x000000000000791b */ /* 0x023fe20003800000 */
.L_x_2055:
[----:B------:R-:W-:Y:S05]  /*7730*/  BSYNC B1 ;  /* 0x0000000000017941 */ /* 0x000fea0003800000 */
.L_x_2054:
        /* <DEDUP_REMOVED lines=8> */
.L_x_2056:
[----:B------:R-:W-:Y:S01]  /*77c0*/  HFMA2.MMA R158, -RZ, RZ, 0, 1.1920928955078125e-07 ;  /* 0x00000002ff9e7435 */ /* 0x000fe200000001ff */
[----:B------:R-:W-:Y:S01]  /*77d0*/  MOV R159, R212 ;  /* 0x000000d4009f7202 */ /* 0x000fe20000000f00 */
[----:B------:R-:W-:-:S09]  /*77e0*/  FADD.FTZ R213, R160, R213 ;  /* 0x000000d5a0d57221 */ /* 0x000fd20000010000 */
[----:B------:R-:W-:Y:S05]  /*77f0*/  WARPSYNC.COLLECTIVE R156, `(.L_x_2057) ;  /* 0x000000009c087348 */ /* 0x000fea0003c00000 */
[----:B------:R0:W1:Y:S02]  /*7800*/  SHFL.BFLY P3, R160, R159, R158, R157 ;  /* 0x0c00009e9fa07389 */ /* 0x000064000006009d */
[----:B01----:R-:W-:Y:S01]  /*7810*/  ENDCOLLECTIVE ;  /* 0x000000000000791b */ /* 0x003fe20003800000 */
.L_x_2057:
[----:B------:R-:W-:Y:S01]  /*7820*/  MOV R159, R213 ;  /* 0x000000d5009f7202 */ /* 0x000fe20000000f00 */
[----:B------:R-:W-:-:S07]  /*7830*/  FADD.FTZ R212, R212, R160 ;  /* 0x000000a0d4d47221 */ /* 0x000fce0000010000 */
[----:B------:R-:W-:Y:S05]  /*7840*/  WARPSYNC.COLLECTIVE R156, `(.L_x_2058) ;  /* 0x000000009c087348 */ /* 0x000fea0003c00000 */
[----:B------:R0:W1:Y:S02]  /*7850*/  SHFL.BFLY P3, R160, R159, R158, R157 ;  /* 0x0c00009e9fa07389 */ /* 0x000064000006009d */
[----:B01----:R-:W-:Y:S01]  /*7860*/  ENDCOLLECTIVE ;  /* 0x000000000000791b */ /* 0x003fe20003800000 */
.L_x_2058:
[----:B------:R-:W-:Y:S01]  /*7870*/  HFMA2.MMA R158, -RZ, RZ, 0, 2.384185791015625e-07 ;  /* 0x00000004ff9e7435 */ /* 0x000fe200000001ff */
[----:B------:R-:W-:Y:S01]  /*7880*/  MOV R159, R212 ;  /* 0x000000d4009f7202 */ /* 0x000fe20000000f00 */
[----:B------:R-:W-:-:S09]  /*7890*/  FADD.FTZ R213, R213, R160 ;  /* 0x000000a0d5d57221 */ /* 0x000fd20000010000 */
[----:B------:R-:W-:Y:S05]  /*78a0*/  WARPSYNC.COLLECTIVE R156, `(.L_x_2059) ;  /* 0x000000009c087348 */ /* 0x000fea0003c00000 */
[----:B------:R0:W1:Y:S02]  /*78b0*/  SHFL.BFLY P3, R160, R159, R158, R157 ;  /* 0x0c00009e9fa07389 */ /* 0x000064000006009d */
[----:B01----:R-:W-:Y:S01]  /*78c0*/  ENDCOLLECTIVE ;  /* 0x000000000000791b */ /* 0x003fe20003800000 */
.L_x_2059:
[----:B------:R-:W-:Y:S01]  /*78d0*/  MOV R159, R213 ;  /* 0x000000d5009f7202 */ /* 0x000fe20000000f00 */
[----:B------:R-:W-:-:S07]  /*78e0*/  FADD.FTZ R212, R212, R160 ;  /* 0x000000a0d4d47221 */ /* 0x000fce0000010000 */
[----:B------:R-:W-:Y:S05]  /*78f0*/  WARPSYNC.COLLECTIVE R156, `(.L_x_2060) ;  /* 0x000000009c087348 */ /* 0x000fea0003c00000 */
[----:B------:R0:W1:Y:S02]  /*7900*/  SHFL.BFLY P3, R160, R159, R158, R157 ;  /* 0x0c00009e9fa07389 */ /* 0x000064000006009d */
[----:B01----:R-:W-:Y:S01]  /*7910*/  ENDCOLLECTIVE ;  /* 0x000000000000791b */ /* 0x003fe20003800000 */
.L_x_2060:
[----:B------:R-:W-:Y:S01]  /*7920*/  HFMA2.MMA R158, -RZ, RZ, 0, 4.76837158203125e-07 ;  /* 0x00000008ff9e7435 */ /* 0x000fe200000001ff */
[----:B------:R-:W-:Y:S01]  /*7930*/  MOV R159, R212 ;  /* 0x000000d4009f7202 */ /* 0x000fe20000000f00 */
[----:B------:R-:W-:-:S09]  /*7940*/  FADD.FTZ R213, R213, R160 ;  /* 0x000000a0d5d57221 */ /* 0x000fd20000010000 */
[----:B------:R-:W-:Y:S05]  /*7950*/  WARPSYNC.COLLECTIVE R156, `(.L_x_2061) ;  /* 0x000000009c087348 */ /* 0x000fea0003c00000 */
[----:B------:R0:W1:Y:S02]  /*7960*/  SHFL.BFLY P3, R160, R159, R158, R157 ;  /* 0x0c00009e9fa07389 */ /* 0x000064000006009d */
[----:B01----:R-:W-:Y:S01]  /*7970*/  ENDCOLLECTIVE ;  /* 0x000000000000791b */ /* 0x003fe20003800000 */
.L_x_2061:
[----:B------:R-:W-:Y:S01]  /*7980*/  MOV R159, R213 ;  /* 0x000000d5009f7202 */ /* 0x000fe20000000f00 */
[----:B------:R-:W-:-:S07]  /*7990*/  FADD.FTZ R212, R212, R160 ;  /* 0x000000a0d4d47221 */ /* 0x000fce0000010000 */
[----:B------:R-:W-:Y:S05]  /*79a0*/  WARPSYNC.COLLECTIVE R156, `(.L_x_2062) ;  /* 0x000000009c087348 */ /* 0x000fea0003c00000 */
[----:B------:R0:W1:Y:S02]  /*79b0*/  SHFL.BFLY P3, R160, R159, R158, R157 ;  /* 0x0c00009e9fa07389 */ /* 0x000064000006009d */
[----:B01----:R-:W-:Y:S01]  /*79c0*/  ENDCOLLECTIVE ;  /* 0x000000000000791b */ /* 0x003fe20003800000 */
.L_x_2062:
[----:B------:R-:W-:Y:S01]  /*79d0*/  HFMA2.MMA R158, -RZ, RZ, 0, 9.5367431640625e-07 ;  /* 0x00000010ff9e7435 */ /* 0x000fe200000001ff */
[----:B------:R-:W-:Y:S01]  /*79e0*/  MOV R159, R212 ;  /* 0x000000d4009f7202 */ /* 0x000fe20000000f00 */
[----:B------:R-:W-:-:S09]  /*79f0*/  FADD.FTZ R213, R213, R160 ;  /* 0x000000a0d5d57221 */ /* 0x000fd20000010000 */
[----:B------:R-:W-:Y:S05]  /*7a00*/  WARPSYNC.COLLECTIVE R156, `(.L_x_2063) ;  /* 0x000000009c087348 */ /* 0x000fea0003c00000 */
[----:B------:R0:W1:Y:S02]  /*7a10*/  SHFL.BFLY P3, R160, R159, R158, R157 ;  /* 0x0c00009e9fa07389 */ /* 0x000064000006009d */
[----:B01----:R-:W-:Y:S01]  /*7a20*/  ENDCOLLECTIVE ;  /* 0x000000000000791b */ /* 0x003fe20003800000 */
.L_x_2063:
[----:B------:R-:W-:Y:S02]  /*7a30*/  MOV R159, R213 ;  /* 0x000000d5009f7202 */ /* 0x000fe40000000f00 */
[----:B------:R-:W-:-:S07]  /*7a40*/  MOV R161, R160 ;  /* 0x000000a000a17202 */ /* 0x000fce0000000f00 */
[----:B------:R-:W-:Y:S05]  /*7a50*/  WARPSYNC.COLLECTIVE R156, `(.L_x_2064) ;  /* 0x000000009c087348 */ /* 0x000fea0003c00000 */
[----:B------:R0:W1:Y:S02]  /*7a60*/  SHFL.BFLY P3, R160, R159, R158, R157 ;  /* 0x0c00009e9fa07389 */ /* 0x000064000006009d */
[----:B01----:R-:W-:Y:S01]  /*7a70*/  ENDCOLLECTIVE ;  /* 0x000000000000791b */ /* 0x003fe20003800000 */
.L_x_2064:
[----:B------:R-:W-:Y:S01]  /*7a80*/  MOV R156, R160 ;  /* 0x000000a0009c7202 */ /* 0x000fe20000000f00 */
[----:B------:R-:W-:Y:S06]  /*7a90*/  BRA `(.L_x_2065) ;  /* 0xffffffac00987947 */ /* 0x000fec000383ffff */
.L_x_2066:
        /* <DEDUP_REMOVED lines=14> */
.L_x_14230:


//--------------------- .text._ZN10layer_norm13ln_bwd_kernelINS_13Kernel_traitsI6__halfS2_S2_S2_fjLj1024ELj1ELj4ELj1ELj16ENS_18Kernel_traits_baseILj1024ES2_S2_S2_S2_fjLj128EEEEELb0ELb1ELb1ELb1EEEvNS_9BwdParamsE --------------------------
	.section	.text._ZN10layer_norm13ln_bwd_kernelINS_13Kernel_traitsI6__halfS2_S2_S2_fjLj1024ELj1ELj4ELj1ELj16ENS_18Kernel_traits_baseILj1024ES2_S2_S2_S2_fjLj128EEEEELb0ELb1ELb1ELb1EEEvNS_9BwdParamsE,"ax",@progbits
	.align	128
        .global         _ZN10layer_norm13ln_bwd_kernelINS_13Kernel_traitsI6__halfS2_S2_S2_fjLj1024ELj1ELj4ELj1ELj16ENS_18Kernel_traits_baseILj1024ES2_S2_S2_S2_fjLj128EEEEELb0ELb1ELb1ELb1EEEvNS_9BwdParamsE
        .type           _ZN10layer_norm13ln_bwd_kernelINS_13Kernel_traitsI6__halfS2_S2_S2_fjLj1024ELj1ELj4ELj1ELj16ENS_18Kernel_traits_baseILj1024ES2_S2_S2_S2_fjLj128EEEEELb0ELb1ELb1ELb1EEEvNS_9BwdParamsE,@function
        .size           _ZN10layer_norm13ln_bwd_kernelINS_13Kernel_traitsI6__halfS2_S2_S2_fjLj1024ELj1ELj4ELj1ELj16ENS_18Kernel_traits_baseILj1024ES2_S2_S2_S2_fjLj128EEEEELb0ELb1ELb1ELb1EEEvNS_9BwdParamsE,(.L_x_14231 - _ZN10layer_norm13ln_bwd_kernelINS_13Kernel_traitsI6__halfS2_S2_S2_fjLj1024ELj1ELj4ELj1ELj16ENS_18Kernel_traits_baseILj1024ES2_S2_S2_S2_fjLj128EEEEELb0ELb1ELb1ELb1EEEvNS_9BwdParamsE)
        .other          _ZN10layer_norm13ln_bwd_kernelINS_13Kernel_traitsI6__halfS2_S2_S2_fjLj1024ELj1ELj4ELj1ELj16ENS_18Kernel_traits_baseILj1024ES2_S2_S2_S2_fjLj128EEEEELb0ELb1ELb1ELb1EEEvNS_9BwdParamsE,@"STO_CUDA_ENTRY STV_DEFAULT"
_ZN10layer_norm13ln_bwd_kernelINS_13Kernel_traitsI6__halfS2_S2_S2_fjLj1024ELj1ELj4ELj1ELj16ENS_18Kernel_traits_baseILj1024ES2_S2_S2_S2_fjLj128EEEEELb0ELb1ELb1ELb1EEEvNS_9BwdParamsE:
.text._ZN10layer_norm13ln_bwd_kernelINS_13Kernel_traitsI6__halfS2_S2_S2_fjLj1024ELj1ELj4ELj1ELj16ENS_18Kernel_traits_baseILj1024ES2_S2_S2_S2_fjLj128EEEEELb0ELb1ELb1ELb1EEEvNS_9BwdParamsE:
        /* <DEDUP_REMOVED lines=8> */
[----:B0-----:R-:W-:Y:S02]  /*0080*/  IADD3 R1, R1, -0x18, RZ ;  /* 0xffffffe801017810 */ /* 0x001fe40007ffe0ff */
[----:B-1----:R-:W-:-:S04]  /*0090*/  SHF.L.U32 R0, R3, 0x4, RZ ;  /* 0x0000000403007819 */ /* 0x002fc800000006ff */
        /* <DEDUP_REMOVED lines=62> */
.L_x_2067:
[----:B------:R-:W-:Y:S02]  /*0480*/  ULDC.64 UR6, c[0x0][0x260] ;  /* 0x0000980000067ab9 */ /* 0x000fe40000000a00 */
[----:B------:R-:W-:-:S04]  /*0490*/  LEA R4, P0, R6, UR6, 0x4 ;  /* 0x0000000606047c11 */ /* 0x000fc8000f8020ff */
[----:B------:R-:W-:-:S05]  /*04a0*/  IADD3.X R5, RZ, UR7, RZ, P0, !PT ;  /* 0x00000007ff057c10 */ /* 0x000fca00087fe4ff */
[----:B------:R-:W2:Y:S04]  /*04b0*/  LDG.E.128 R244, desc[UR4][R4.64] ;  /* 0x0000000404f47981 */ /* 0x000ea8000c1e1d00 */
[----:B------:R-:W3:Y:S04]  /*04c0*/  LDG.E.128 R212, desc[UR4][R4.64+0x600] ;  /* 0x0006000404d47981 */ /* 0x000ee8000c1e1d00 */
[----:B------:R-:W4:Y:S04]  /*04d0*/  LDG.E.128 R236, desc[UR4][R4.64+0x200] ;  /* 0x0002000404ec7981 */ /* 0x000f28000c1e1d00 */
[----:B------:R2:W4:Y:S01]  /*04e0*/  LDG.E.128 R228, desc[UR4][R4.64+0x400] ;  /* 0x0004000404e47981 */ /* 0x000522000c1e1d00 */
        /* <DEDUP_REMOVED lines=50> */
[--C-:B------:R-:W-:Y:S01]  /*0810*/  HADD2.F32 R0, -RZ, R245.reuse.H0_H0 ;  /* 0x200000f5ff007230 */ /* 0x100fe20000004100 */
[----:B------:R0:W-:Y:S04]  /*0820*/  STL [R1+0x14], R4 ;  /* 0x0000140401007387 */ /* 0x0001e80000100800 */
[----:B------:R1:W-:Y:S04]  /*0830*/  STL [R1+0x10], R3 ;  /* 0x0000100301007387 */ /* 0x0003e80000100800 */
[----:B------:R2:W-:Y:S01]  /*0840*/  STL [R1+0xc], R0 ;  /* 0x00000c0001007387 */ /* 0x0005e20000100800 */
[----:B0-----:R-:W-:-:S02]  /*0850*/  HADD2.F32 R4, -RZ, R245.H1_H1 ;  /* 0x300000f5ff047230 */ /* 0x001fc40000004100 */
[----:B-1----:R-:W-:-:S03]  /*0860*/  HADD2.F32 R3, -RZ, R246.H0_H0 ;  /* 0x200000f6ff037230 */ /* 0x002fc60000004100 */
[----:B------:R0:W-:Y:S01]  /*0870*/  STL [R1+0x8], R4 ;  /* 0x0000080401007387 */ /* 0x0001e20000100800 */
[----:B--2---:R-:W-:-:S03]  /*0880*/  HADD2.F32 R0, -RZ, R246.H1_H1 ;  /* 0x300000f6ff007230 */ /* 0x004fc60000004100 */
[----:B------:R0:W-:Y:S01]  /*0890*/  STL [R1+0x4], R3 ;  /* 0x0000040301007387 */ /* 0x0001e20000100800 */
[--C-:B---3--:R-:W-:Y:S02]  /*08a0*/  HADD2.F32 R218, -RZ, R214.reuse.H0_H0 ;  /* 0x200000d6ffda7230 */ /* 0x108fe40000004100 */
[----:B------:R-:W-:Y:S01]  /*08b0*/  HADD2.F32 R217, -RZ, R214.H1_H1 ;  /* 0x300000d6ffd97230 */ /* 0x000fe20000004100 */
[----:B------:R0:W-:Y:S01]  /*08c0*/  STL [R1], R0 ;  /* 0x0000000001007387 */ /* 0x0001e20000100800 */
[----:B------:R-:W1:Y:S01]  /*08d0*/  LDC.U8 R214, c[0x0][0x2a0] ;  /* 0x0000a800ffd67b82 */ /* 0x000e620000000000 */
[--C-:B----4-:R-:W-:Y:S02]  /*08e0*/  HADD2.F32 R246, -RZ, R236.reuse.H0_H0 ;  /* 0x200000ecfff67230 */ /* 0x110fe40000004100 */
[----:B------:R-:W-:Y:S02]  /*08f0*/  HADD2.F32 R245, -RZ, R236.H1_H1 ;  /* 0x300000ecfff57230 */ /* 0x000fe40000004100 */
        /* <DEDUP_REMOVED lines=13> */
[----:B------:R-:W-:Y:S02]  /*09d0*/  HADD2.F32 R216, -RZ, R215.H0_H0 ;  /* 0x200000d7ffd87230 */ /* 0x000fe40000004100 */
[----:B------:R-:W-:Y:S02]  /*09e0*/  HADD2.F32 R247, -RZ, R247.H1_H1 ;  /* 0x300000f7fff77230 */ /* 0x000fe40000004100 */
[----:B------:R-:W-:Y:S02]  /*09f0*/  HADD2.F32 R239, -RZ, R239.H1_H1 ;  /* 0x300000efffef7230 */ /* 0x000fe40000004100 */
[----:B------:R-:W-:Y:S02]  /*0a00*/  HADD2.F32 R231, -RZ, R231.H1_H1 ;  /* 0x300000e7ffe77230 */ /* 0x000fe40000004100 */
[--C-:B------:R-:W-:Y:S02]  /*0a10*/  HADD2.F32 R230, -RZ, R212.reuse.H0_H0 ;  /* 0x200000d4ffe67230 */ /* 0x100fe40000004100 */
[----:B------:R-:W-:-:S02]  /*0a20*/  HADD2.F32 R229, -RZ, R212.H1_H1 ;  /* 0x300000d4ffe57230 */ /* 0x000fc40000004100 */
[--C-:B------:R-:W-:Y:S02]  /*0a30*/  HADD2.F32 R228, -RZ, R213.reuse.H0_H0 ;  /* 0x200000d5ffe47230 */ /* 0x100fe40000004100 */
[----:B------:R-:W-:Y:S02]  /*0a40*/  HADD2.F32 R219, -RZ, R213.H1_H1 ;  /* 0x300000d5ffdb7230 */ /* 0x000fe40000004100 */
[----:B0-----:R-:W-:-:S07]  /*0a50*/  HADD2.F32 R215, -RZ, R215.H1_H1 ;  /* 0x300000d7ffd77230 */ /* 0x001fce0000004100 */
.L_x_2175:
[----:B0-----:R-:W0:Y:S08]  /*0a60*/  LDC.64 R192, c[0x0][0x288] ;  /* 0x0000a200ffc07b82 */ /* 0x001e300000000a00 */
[----:B------:R-:W2:Y:S08]  /*0a70*/  LDC.64 R196, c[0x0][0x280] ;  /* 0x0000a000ffc47b82 */ /* 0x000eb00000000a00 */
[----:B------:R-:W3:Y:S01]  /*0a80*/  LDC R252, c[0x0][0x218] ;  /* 0x00008600fffc7b82 */ /* 0x000ee20000000800 */
[----:B0-----:R-:W-:-:S07]  /*0a90*/  IMAD.WIDE R192, R2, 0x4, R192 ;  /* 0x0000000402c07825 */ /* 0x001fce00078e02c0 */
[----:B------:R-:W0:Y:S01]  /*0aa0*/  LDC.64 R194, c[0x0][0x258] ;  /* 0x00009600ffc27b82 */ /* 0x000e220000000a00 */
[----:B------:R2:W4:Y:S01]  /*0ab0*/  LDG.E R224, desc[UR4][R192.64] ;  /* 0x00000004c0e07981 */ /* 0x000522000c1e1900 */
[----:B-1----:R-:W1:Y:S01]  /*0ac0*/  S2R R251, SR_TID.X ;  /* 0x0000000000fb7919 */ /* 0x002e620000002100 */
[----:B--2---:R-:W-:-:S05]  /*0ad0*/  IMAD.WIDE R192, R2, 0x4, R196 ;  /* 0x0000000402c07825 */ /* 0x004fca00078e02c4 */
[----:B-----5:R2:W5:Y:S01]  /*0ae0*/  LDG.E R227, desc[UR4][R192.64] ;  /* 0x00000004c0e37981 */ /* 0x020562000c1e1900 */
[C---:B---3--:R-:W-:Y:S02]  /*0af0*/  IMAD R196, R2.reuse, R252, RZ ;  /* 0x000000fc02c47224 */ /* 0x048fe400078e02ff */
[----:B0-----:R-:W-:Y:S01]  /*0b00*/  IMAD.WIDE R194, R2, 0x4, R194 ;  /* 0x0000000402c27825 */ /* 0x001fe200078e02c2 */
[----:B--2---:R-:W0:Y:S02]  /*0b10*/  LDC.64 R192, c[0x0][0x2c8] ;  /* 0x0000b200ffc07b82 */ /* 0x004e240000000a00 */
[----:B------:R-:W-:Y:S01]  /*0b20*/  SHF.R.S32.HI R197, RZ, 0x1f, R196 ;  /* 0x0000001fffc57819 */ /* 0x000fe200000114c4 */
[----:B------:R-:W-:Y:S01]  /*0b30*/  BSSY B0, `(.L_x_2069) ;  /* 0x0000169000007945 */ /* 0x000fe20003800000 */
[----:B------:R2:W5:Y:S02]  /*0b40*/  LDG.E R220, desc[UR4][R194.64] ;  /* 0x00000004c2dc7981 */ /* 0x000564000c1e1900 */
[----:B------:R-:W-:-:S02]  /*0b50*/  LEA.HI R197, R197, R196, RZ, 0x3 ;  /* 0x000000c4c5c57211 */ /* 0x000fc400078f18ff */
[----:B-1----:R-:W-:-:S04]  /*0b60*/  LOP3.LUT R251, R251, 0x1f, RZ, 0xc0, !PT ;  /* 0x0000001ffbfb7812 */ /* 0x002fc800078ec0ff */
[----:B------:R-:W-:-:S04]  /*0b70*/  LEA.HI.SX32 R226, R197, R251, 0x1d ;  /* 0x000000fbc5e27211 */ /* 0x000fc800078feaff */
[C---:B------:R-:W-:Y:S02]  /*0b80*/  IADD3 R223, R226.reuse, 0x20, RZ ;  /* 0x00000020e2df7810 */ /* 0x040fe40007ffe0ff */
[C---:B------:R-:W-:Y:S02]  /*0b90*/  IADD3 R222, R226.reuse, 0x40, RZ ;  /* 0x00000040e2de7810 */ /* 0x040fe40007ffe0ff */
        /* <DEDUP_REMOVED lines=21> */
.L_x_2070:
        /* <DEDUP_REMOVED lines=8> */
[C---:B------:R-:W-:Y:S01]  /*0d70*/  IADD3 R3, R171.reuse, 0x20, RZ ;  /* 0x00000020ab037810 */ /* 0x040fe20007ffe0ff */
[----:B0-----:R-:W-:Y:S01]  /*0d80*/  IMAD.WIDE R24, R2, 0x4, R24 ;  /* 0x0000000402187825 */ /* 0x001fe200078e0218 */
[----:B------:R-:W-:-:S04]  /*0d90*/  IADD3 R169, R171, 0x40, RZ ;  /* 0x00000040aba97810 */ /* 0x000fc80007ffe0ff */
[----:B------:R0:W3:Y:S01]  /*0da0*/  LDG.E R0, desc[UR4][R24.64] ;  /* 0x0000000418007981 */ /* 0x0000e2000c1e1900 */
[----:B-1----:R-:W-:-:S04]  /*0db0*/  IMAD.WIDE.U32 R8, R171, 0x10, R172 ;  /* 0x00000010ab087825 */ /* 0x002fc800078e00ac */
[--C-:B------:R-:W-:Y:S02]  /*0dc0*/  IMAD.WIDE.U32 R168, R169, 0x10, R172.reuse ;  /* 0x00000010a9a87825 */ /* 0x100fe400078e00ac */
[----:B------:R-:W4:Y:S02]  /*0dd0*/  LDG.E.128 R8, desc[UR4][R8.64] ;  /* 0x0000000408087981 */ /* 0x000f24000c1e1d00 */
[----:B0-----:R-:W-:Y:S01]  /*0de0*/  IMAD.WIDE.U32 R24, R3, 0x10, R172 ;  /* 0x0000001003187825 */ /* 0x001fe200078e00ac */
[----:B------:R-:W-:Y:S02]  /*0df0*/  IADD3 R3, R171, 0x60, RZ ;  /* 0x00000060ab037810 */ /* 0x000fe40007ffe0ff */
[----:B------:R-:W-:Y:S01]  /*0e00*/  MOV R225, UR12 ;  /* 0x0000000c00e17c02 */ /* 0x000fe20008000f00 */
[--C-:B--2---:R-:W-:Y:S01]  /*0e10*/  IMAD.WIDE.U32 R4, R226, 0x10, R20.reuse ;  /* 0x00000010e2047825 */ /* 0x104fe200078e0014 */
[----:B------:R-:W-:Y:S01]  /*0e20*/  MOV R224, UR13 ;  /* 0x0000000d00e07c02 */ /* 0x000fe20008000f00 */
[----:B------:R-:W2:Y:S02]  /*0e30*/  LDG.E.128 R24, desc[UR4][R24.64] ;  /* 0x0000000418187981 */ /* 0x000ea4000c1e1d00 */
[----:B------:R-:W-:-:S02]  /*0e40*/  IMAD.WIDE.U32 R12, R223, 0x10, R20 ;  /* 0x00000010df0c7825 */ /* 0x000fc400078e0014 */
[----:B------:R-:W2:Y:S02]  /*0e50*/  LDG.E.128 R4, desc[UR4][R4.64] ;  /* 0x0000000404047981 */ /* 0x000ea4000c1e1d00 */
[--C-:B------:R-:W-:Y:S02]  /*0e60*/  IMAD.WIDE.U32 R16, R222, 0x10, R20.reuse ;  /* 0x00000010de107825 */ /* 0x100fe400078e0014 */
[----:B------:R-:W2:Y:S02]  /*0e70*/  LDG.E.128 R12, desc[UR4][R12.64] ;  /* 0x000000040c0c7981 */ /* 0x000ea4000c1e1d00 */
[----:B------:R-:W-:Y:S02]  /*0e80*/  IMAD.WIDE.U32 R20, R221, 0x10, R20 ;  /* 0x00000010dd147825 */ /* 0x000fe400078e0014 */
[----:B------:R-:W2:Y:S02]  /*0e90*/  LDG.E.128 R16, desc[UR4][R16.64] ;  /* 0x0000000410107981 */ /* 0x000ea4000c1e1d00 */
[----:B------:R-:W-:-:S02]  /*0ea0*/  IMAD.WIDE.U32 R172, R3, 0x10, R172 ;  /* 0x0000001003ac7825 */ /* 0x000fc400078e00ac */
[----:B------:R-:W2:Y:S04]  /*0eb0*/  LDG.E.128 R20, desc[UR4][R20.64] ;  /* 0x0000000414147981 */ /* 0x000ea8000c1e1d00 */
[----:B------:R-:W2:Y:S01]  /*0ec0*/  LDG.E.128 R172, desc[UR4][R172.64] ;  /* 0x00000004acac7981 */ /* 0x000ea2000c1e1d00 */
[----:B------:R-:W-:-:S03]  /*0ed0*/  ISETP.NE.U32.AND P0, PT, R225, RZ, PT ;  /* 0x000000ffe100720c */ /* 0x000fc60003f05070 */
[----:B------:R-:W2:Y:S01]  /*0ee0*/  LDG.E.128 R168, desc[UR4][R168.64] ;  /* 0x00000004a8a87981 */ /* 0x000ea2000c1e1d00 */
[----:B------:R-:W-:-:S13]  /*0ef0*/  ISETP.NE.AND.EX P0, PT, R224, RZ, PT, P0 ;  /* 0x000000ffe000720c */ /* 0x000fda0003f05300 */
[----:B------:R-:W5:Y:S04]  /*0f00*/  @P0 LDG.E.128 R40, desc[UR4][R198.64] ;  /* 0x00000004c6280981 */ /* 0x000f68000c1e1d00 */
[----:B------:R-:W5:Y:S04]  /*0f10*/  @P0 LDG.E.128 R36, desc[UR4][R196.64] ;  /* 0x00000004c4240981 */ /* 0x000f68000c1e1d00 */
[----:B------:R3:W5:Y:S04]  /*0f20*/  @P0 LDG.E.128 R32, desc[UR4][R194.64] ;  /* 0x00000004c2200981 */ /* 0x000768000c1e1d00 */
[----:B------:R0:W5:Y:S01]  /*0f30*/  @P0 LDG.E.128 R28, desc[UR4][R192.64] ;  /* 0x00000004c01c0981 */ /* 0x000162000c1e1d00 */
[----:B------:R-:W-:-:S04]  /*0f40*/  ISETP.NE.AND P0, PT, R214, RZ, PT ;  /* 0x000000ffd600720c */ /* 0x000fc80003f05270 */
[----:B---3--:R-:W-:Y:S01]  /*0f50*/  FSEL R194, R0, RZ, !P0 ;  /* 0x000000ff00c27208 */ /* 0x008fe20004000000 */
[--C-:B----4-:R-:W-:Y:S02]  /*0f60*/  HADD2.F32 R178, -RZ, R10.reuse.H0_H0 ;  /* 0x2000000affb27230 */ /* 0x110fe40000004100 */
[----:B------:R-:W-:Y:S02]  /*0f70*/  HADD2.F32 R179, -RZ, R10.H1_H1 ;  /* 0x3000000affb37230 */ /* 0x000fe40000004100 */
[--C-:B------:R-:W-:Y:S02]  /*0f80*/  HADD2.F32 R180, -RZ, R11.reuse.H0_H0 ;  /* 0x2000000bffb47230 */ /* 0x100fe40000004100 */
[----:B------:R-:W-:Y:S02]  /*0f90*/  HADD2.F32 R181, -RZ, R11.H1_H1 ;  /* 0x3000000bffb57230 */ /* 0x000fe40000004100 */
[--C-:B--2---:R-:W-:Y:S02]  /*0fa0*/  HADD2.F32 R3, -RZ, R4.reuse.H0_H0 ;  /* 0x20000004ff037230 */ /* 0x104fe40000004100 */
[----:B------:R-:W-:-:S02]  /*0fb0*/  HADD2.F32 R205, -RZ, R4.H1_H1 ;  /* 0x30000004ffcd7230 */ /* 0x000fc40000004100 */
[----:B------:R-:W-:Y:S02]  /*0fc0*/  HADD2.F32 R189, -RZ, R16.H0_H0 ;  /* 0x20000010ffbd7230 */ /* 0x000fe40000004100 */
[----:B------:R-:W-:Y:S02]  /*0fd0*/  HADD2.F32 R249, -RZ, R20.H1_H1 ;  /* 0x30000014fff97230 */ /* 0x000fe40000004100 */
[----:B------:R-:W-:Y:S02]  /*0fe0*/  HADD2.F32 R188, -RZ, R17.H1_H1 ;  /* 0x30000011ffbc7230 */ /* 0x000fe40000004100 */
[--C-:B------:R-:W-:Y:S02]  /*0ff0*/  HADD2.F32 R210, -RZ, R174.reuse.H0_H0 ;  /* 0x200000aeffd27230 */ /* 0x100fe40000004100 */
[----:B------:R-:W-:Y:S02]  /*1000*/  HADD2.F32 R211, -RZ, R174.H1_H1 ;  /* 0x300000aeffd37230 */ /* 0x000fe40000004100 */
[----:B------:R-:W2:Y:S01]  /*1010*/  LDL R174, [R1+0x14] ;  /* 0x0000140001ae7983 */ /* 0x000ea20000100800 */
[----:B------:R-:W-:-:S02]  /*1020*/  HADD2.F32 R250, -RZ, R20.H0_H0 ;  /* 0x20000014fffa7230 */ /* 0x000fc40000004100 */
[C---:B------:R-:W-:Y:S01]  /*1030*/  FADD.FTZ R249, -R194.reuse, R249 ;  /* 0x000000f9c2f97221 */ /* 0x040fe20000010100 */
[--C-:B------:R-:W-:Y:S02]  /*1040*/  HADD2.F32 R212, -RZ, R175.reuse.H0_H0 ;  /* 0x200000afffd47230 */ /* 0x100fe40000004100 */
[----:B------:R-:W-:Y:S02]  /*1050*/  HADD2.F32 R213, -RZ, R175.H1_H1 ;  /* 0x300000afffd57230 */ /* 0x000fe40000004100 */
[----:B------:R-:W-:Y:S01]  /*1060*/  HADD2.F32 R187, -RZ, R17.H0_H0 ;  /* 0x20000011ffbb7230 */ /* 0x000fe20000004100 */
[----:B------:R-:W3:Y:S01]  /*1070*/  LDL R175, [R1+0x10] ;  /* 0x0000100001af7983 */ /* 0x000ee20000100800 */
[--C-:B------:R-:W-:Y:S02]  /*1080*/  HADD2.F32 R185, -RZ, R18.reuse.H0_H0 ;  /* 0x20000012ffb97230 */ /* 0x100fe40000004100 */
[----:B------:R-:W-:Y:S02]  /*1090*/  HADD2.F32 R186, -RZ, R18.H1_H1 ;  /* 0x30000012ffba7230 */ /* 0x000fe40000004100 */
[----:B------:R-:W-:Y:S01]  /*10a0*/  FADD.FTZ R18, -R194, R189 ;  /* 0x000000bdc2127221 */ /* 0x000fe20000010100 */
[----:B------:R-:W-:-:S02]  /*10b0*/  HADD2.F32 R199, -RZ, R21.H0_H0 ;  /* 0x20000015ffc77230 */ /* 0x000fc40000004100 */
[----:B------:R-:W-:Y:S02]  /*10c0*/  HADD2.F32 R198, -RZ, R21.H1_H1 ;  /* 0x30000015ffc67230 */ /* 0x000fe40000004100 */
[C---:B------:R-:W-:Y:S01]  /*10d0*/  FADD.FTZ R21, -R194.reuse, R188 ;  /* 0x000000bcc2157221 */ /* 0x040fe20000010100 */
[--C-:B------:R-:W-:Y:S02]  /*10e0*/  HADD2.F32 R10, -RZ, R12.reuse.H0_H0 ;  /* 0x2000000cff0a7230 */ /* 0x100fe40000004100 */
[----:B------:R-:W-:Y:S01]  /*10f0*/  FADD.FTZ R250, -R194, R250 ;  /* 0x000000fac2fa7221 */ /* 0x000fe20000010100 */
[----:B------:R-:W-:Y:S02]  /*1100*/  HADD2.F32 R11, -RZ, R12.H1_H1 ;  /* 0x3000000cff0b7230 */ /* 0x000fe40000004100 */
[----:B------:R-:W-:Y:S02]  /*1110*/  HADD2.F32 R251, -RZ, R19.H1_H1 ;  /* 0x30000013fffb7230 */ /* 0x000fe40000004100 */
[----:B------:R-:W-:-:S02]  /*1120*/  HADD2.F32 R4, -RZ, R5.H0_H0 ;  /* 0x20000005ff047230 */ /* 0x000fc40000004100 */
[----:B------:R-:W-:Y:S02]  /*1130*/  HADD2.F32 R12, -RZ, R13.H0_H0 ;  /* 0x2000000dff0c7230 */ /* 0x000fe40000004100 */
[--C-:B------:R-:W-:Y:S02]  /*1140*/  HADD2.F32 R188, -RZ, R27.reuse.H0_H0 ;  /* 0x2000001bffbc7230 */ /* 0x100fe40000004100 */
[----:B------:R-:W-:Y:S02]  /*1150*/  HADD2.F32 R189, -RZ, R27.H1_H1 ;  /* 0x3000001bffbd7230 */ /* 0x000fe40000004100 */
[----:B-----5:R-:W-:Y:S01]  /*1160*/  FMUL.FTZ R27, R220, R249 ;  /* 0x000000f9dc1b7220 */ /* 0x020fe20000410000 */
[----:B------:R-:W-:Y:S01]  /*1170*/  HADD2.F32 R5, -RZ, R5.H1_H1 ;  /* 0x30000005ff057230 */ /* 0x000fe20000004100 */
[----:B------:R-:W4:Y:S01]  /*1180*/  LDL R249, [R1+0xc] ;  /* 0x00000c0001f97983 */ /* 0x000f220000100800 */
[--C-:B------:R-:W-:Y:S02]  /*1190*/  HADD2.F32 R201, -RZ, R6.reuse.H0_H0 ;  /* 0x20000006ffc97230 */ /* 0x100fe40000004100 */
[----:B------:R-:W-:-:S02]  /*11a0*/  HADD2.F32 R202, -RZ, R6.H1_H1 ;  /* 0x30000006ffca7230 */ /* 0x000fc40000004100 */
[--C-:B------:R-:W-:Y:S02]  /*11b0*/  HADD2.F32 R191, -RZ, R7.reuse.H0_H0 ;  /* 0x20000007ffbf7230 */ /* 0x100fe40000004100 */
[----:B0-----:R-:W-:Y:S02]  /*11c0*/  HADD2.F32 R192, -RZ, R7.H1_H1 ;  /* 0x30000007ffc07230 */ /* 0x001fe40000004100 */
[----:B------:R-:W-:Y:S02]  /*11d0*/  HADD2.F32 R13, -RZ, R13.H1_H1 ;  /* 0x3000000dff0d7230 */ /* 0x000fe40000004100 */
[--C-:B------:R-:W-:Y:S02]  /*11e0*/  HADD2.F32 R203, -RZ, R14.reuse.H0_H0 ;  /* 0x2000000effcb7230 */ /* 0x100fe40000004100 */
[----:B------:R-:W-:Y:S02]  /*11f0*/  HADD2.F32 R204, -RZ, R14.H1_H1 ;  /* 0x3000000effcc7230 */ /* 0x000fe40000004100 */
[----:B------:R-:W-:-:S02]  /*1200*/  HADD2.F32 R193, -RZ, R15.H0_H0 ;  /* 0x2000000fffc17230 */ /* 0x000fc40000004100 */
[----:B------:R-:W-:Y:S02]  /*1210*/  HADD2.F32 R200, -RZ, R15.H1_H1 ;  /* 0x3000000fffc87230 */ /* 0x000fe40000004100 */
[----:B------:R-:W-:Y:S02]  /*1220*/  HADD2.F32 R190, -RZ, R16.H1_H1 ;  /* 0x30000010ffbe7230 */ /* 0x000fe40000004100 */
[----:B------:R-:W-:Y:S02]  /*1230*/  HADD2.F32 R252, -RZ, R19.H0_H0 ;  /* 0x20000013fffc7230 */ /* 0x000fe40000004100 */
[--C-:B------:R-:W-:Y:S02]  /*1240*/  HADD2.F32 R197, -RZ, R22.reuse.H0_H0 ;  /* 0x20000016ffc57230 */ /* 0x100fe40000004100 */
[----:B------:R-:W-:Y:S02]  /*1250*/  HADD2.F32 R196, -RZ, R22.H1_H1 ;  /* 0x30000016ffc47230 */ /* 0x000fe40000004100 */
[----:B------:R-:W-:-:S02]  /*1260*/  HADD2.F32 R195, -RZ, R23.H0_H0 ;  /* 0x20000017ffc37230 */ /* 0x000fc40000004100 */
[C---:B------:R-:W-:Y:S01]  /*1270*/  FADD.FTZ R20, -R194.reuse, R187 ;  /* 0x000000bbc2147221 */ /* 0x040fe20000010100 */
[----:B------:R-:W-:Y:S02]  /*1280*/  HADD2.F32 R184, -RZ, R23.H1_H1 ;  /* 0x30000017ffb87230 */ /* 0x000fe40000004100 */
[C---:B------:R-:W-:Y:S01]  /*1290*/  FADD.FTZ R23, -R194.reuse, R186 ;  /* 0x000000bac2177221 */ /* 0x040fe20000010100 */
[C---:B------:R-:W-:Y:S01]  /*12a0*/  FADD.FTZ R251, -R194.reuse, R251 ;  /* 0x000000fbc2fb7221 */ /* 0x040fe20000010100 */
[--C-:B------:R-:W-:Y:S02]  /*12b0*/  HADD2.F32 R186, -RZ, R26.reuse.H0_H0 ;  /* 0x2000001affba7230 */ /* 0x100fe40000004100 */
[----:B------:R-:W-:Y:S01]  /*12c0*/  FADD.FTZ R0, -R194, R3 ;  /* 0x00000003c2007221 */ /* 0x000fe20000010100 */
[----:B------:R-:W-:Y:S02]  /*12d0*/  HADD2.F32 R187, -RZ, R26.H1_H1 ;  /* 0x3000001affbb7230 */ /* 0x000fe40000004100 */
[----:B------:R-:W-:Y:S01]  /*12e0*/  FMUL.FTZ R26, R220, R250 ;  /* 0x000000fadc1a7220 */ /* 0x000fe20000410000 */
[----:B------:R-:W-:-:S02]  /*12f0*/  HADD2.F32 R182, -RZ, R8.H0_H0 ;  /* 0x20000008ffb67230 */ /* 0x000fc40000004100 */
[C---:B------:R-:W-:Y:S01]  /*1300*/  FADD.FTZ R3, -R194.reuse, R205 ;  /* 0x000000cdc2037221 */ /* 0x040fe20000010100 */
[----:B------:R-:W-:Y:S02]  /*1310*/  HADD2.F32 R183, -RZ, R8.H1_H1 ;  /* 0x30000008ffb77230 */ /* 0x000fe40000004100 */
        /* <DEDUP_REMOVED lines=24> */
[----:B------:R-:W4:Y:S01]  /*14a0*/  LDL R250, [R1+0x8] ;  /* 0x0000080001fa7983 */ /* 0x000f220000100800 */
[----:B------:R-:W-:Y:S01]  /*14b0*/  FADD.FTZ R194, -R194, R184 ;  /* 0x000000b8c2c27221 */ /* 0x000fe20000010100 */
[----:B------:R-:W-:-:S02]  /*14c0*/  HADD2.F32 R184, -RZ, R25.H0_H0 ;  /* 0x20000019ffb87230 */ /* 0x000fc40000004100 */
[----:B------:R-:W-:Y:S02]  /*14d0*/  HADD2.F32 R185, -RZ, R25.H1_H1 ;  /* 0x30000019ffb97230 */ /* 0x000fe40000004100 */
[C---:B------:R-:W-:Y:S02]  /*14e0*/  FMUL.FTZ R25, R220.reuse, R251 ;  /* 0x000000fbdc197220 */ /* 0x040fe40000410000 */
[----:B------:R-:W4:Y:S01]  /*14f0*/  LDL R251, [R1+0x4] ;  /* 0x0000040001fb7983 */ /* 0x000f220000100800 */
[--C-:B------:R-:W-:Y:S02]  /*1500*/  HADD2.F32 R192, -RZ, R24.reuse.H0_H0 ;  /* 0x20000018ffc07230 */ /* 0x100fe40000004100 */
[----:B------:R-:W-:Y:S02]  /*1510*/  HADD2.F32 R193, -RZ, R24.H1_H1 ;  /* 0x30000018ffc17230 */ /* 0x000fe40000004100 */
[C---:B------:R-:W-:Y:S02]  /*1520*/  FMUL.FTZ R24, R220.reuse, R252 ;  /* 0x000000fcdc187220 */ /* 0x040fe40000410000 */
[----:B------:R-:W4:Y:S01]  /*1530*/  LDL R252, [R1] ;  /* 0x0000000001fc7983 */ /* 0x000f220000100800 */
[C---:B------:R-:W-:Y:S01]  /*1540*/  FMUL.FTZ R0, R220.reuse, R0 ;  /* 0x00000000dc007220 */ /* 0x040fe20000410000 */
[----:B------:R-:W-:Y:S01]  /*1550*/  FMUL.FTZ R10, R220, R10 ;  /* 0x0000000adc0a7220 */ /* 0x000fe20000410000 */
[----:B------:R-:W-:-:S02]  /*1560*/  HADD2.F32 R208, -RZ, R173.H0_H0 ;  /* 0x200000adffd07230 */ /* 0x000fc40000004100 */
[----:B------:R-:W-:Y:S01]  /*1570*/  FMUL.FTZ R3, R220, R3 ;  /* 0x00000003dc037220 */ /* 0x000fe20000410000 */
[----:B------:R-:W-:Y:S02]  /*1580*/  HADD2.F32 R209, -RZ, R173.H1_H1 ;  /* 0x300000adffd17230 */ /* 0x000fe40000004100 */
[----:B------:R-:W-:Y:S01]  /*1590*/  FFMA.FTZ R44, R0, R182, R44 ;  /* 0x000000b6002c7223 */ /* 0x000fe2000001002c */
[----:B------:R-:W-:Y:S01]  /*15a0*/  FADD.FTZ R76, R76, R182 ;  /* 0x000000b64c4c7221 */ /* 0x000fe20000010000 */
[C---:B------:R-:W-:Y:S01]  /*15b0*/  FMUL.FTZ R4, R220.reuse, R4 ;  /* 0x00000004dc047220 */ /* 0x040fe20000410000 */
[C---:B------:R-:W-:Y:S01]  /*15c0*/  FMUL.FTZ R11, R220.reuse, R11 ;  /* 0x0000000bdc0b7220 */ /* 0x040fe20000410000 */
[----:B------:R-:W-:Y:S01]  /*15d0*/  FMUL.FTZ R173, R220, R194 ;  /* 0x000000c2dcad7220 */ /* 0x000fe20000410000 */
[----:B------:R-:W-:Y:S01]  /*15e0*/  FFMA.FTZ R52, R10, R192, R52 ;  /* 0x000000c00a347223 */ /* 0x000fe20000010034 */
[----:B------:R-:W-:Y:S01]  /*15f0*/  FADD.FTZ R84, R84, R192 ;  /* 0x000000c054547221 */ /* 0x000fe20000010000 */
[----:B------:R-:W-:-:S02]  /*1600*/  HADD2.F32 R206, -RZ, R172.H0_H0 ;  /* 0x200000acffce7230 */ /* 0x000fc40000004100 */
[----:B------:R-:W-:Y:S01]  /*1610*/  FFMA.FTZ R45, R3, R183, R45 ;  /* 0x000000b7032d7223 */ /* 0x000fe2000001002d */
[----:B------:R-:W-:Y:S02]  /*1620*/  HADD2.F32 R207, -RZ, R172.H1_H1 ;  /* 0x300000acffcf7230 */ /* 0x000fe40000004100 */
[----:B------:R-:W-:Y:S01]  /*1630*/  FADD.FTZ R77, R77, R183 ;  /* 0x000000b74d4d7221 */ /* 0x000fe20000010000 */
[C---:B------:R-:W-:Y:S01]  /*1640*/  FMUL.FTZ R5, R220.reuse, R5 ;  /* 0x00000005dc057220 */ /* 0x040fe20000410000 */
[----:B------:R-:W-:Y:S01]  /*1650*/  FMUL.FTZ R172, R220, R195 ;  /* 0x000000c3dcac7220 */ /* 0x000fe20000410000 */
[----:B------:R-:W-:Y:S01]  /*1660*/  FFMA.FTZ R46, R4, R176, R46 ;  /* 0x000000b0042e7223 */ /* 0x000fe2000001002e */
[----:B------:R-:W-:Y:S01]  /*1670*/  FADD.FTZ R78, R78, R176 ;  /* 0x000000b04e4e7221 */ /* 0x000fe20000010000 */
[----:B------:R-:W-:Y:S01]  /*1680*/  FFMA.FTZ R53, R11, R193, R53 ;  /* 0x000000c10b357223 */ /* 0x000fe20000010035 */
[----:B------:R-:W-:Y:S01]  /*1690*/  FADD.FTZ R85, R85, R193 ;  /* 0x000000c155557221 */ /* 0x000fe20000010000 */
[C---:B------:R-:W-:Y:S01]  /*16a0*/  FMUL.FTZ R6, R220.reuse, R6 ;  /* 0x00000006dc067220 */ /* 0x040fe20000410000 */
[----:B------:R-:W-:Y:S01]  /*16b0*/  FFMA.FTZ R47, R5, R177, R47 ;  /* 0x000000b1052f7223 */ /* 0x000fe2000001002f */
[----:B------:R-:W-:Y:S01]  /*16c0*/  FADD.FTZ R79, R79, R177 ;  /* 0x000000b14f4f7221 */ /* 0x000fe20000010000 */
[----:B------:R-:W-:Y:S01]  /*16d0*/  FMUL.FTZ R7, R220, R7 ;  /* 0x00000007dc077220 */ /* 0x000fe20000410000 */
[----:B------:R-:W-:Y:S01]  /*16e0*/  FFMA.FTZ R48, R6, R178, R48 ;  /* 0x000000b206307223 */ /* 0x000fe20000010030 */
[----:B------:R-:W-:Y:S01]  /*16f0*/  FADD.FTZ R80, R80, R178 ;  /* 0x000000b250507221 */ /* 0x000fe20000010000 */
[C---:B------:R-:W-:Y:S01]  /*1700*/  FMUL.FTZ R8, R220.reuse, R8 ;  /* 0x00000008dc087220 */ /* 0x040fe20000410000 */
[----:B------:R-:W-:Y:S01]  /*1710*/  FFMA.FTZ R49, R7, R179, R49 ;  /* 0x000000b307317223 */ /* 0x000fe20000010031 */
[----:B------:R-:W-:Y:S01]  /*1720*/  FADD.FTZ R81, R81, R179 ;  /* 0x000000b351517221 */ /* 0x000fe20000010000 */
[----:B------:R-:W-:Y:S01]  /*1730*/  FMUL.FTZ R9, R220, R9 ;  /* 0x00000009dc097220 */ /* 0x000fe20000410000 */
[-C--:B------:R-:W-:Y:S01]  /*1740*/  FFMA.FTZ R50, R8, R180.reuse, R50 ;  /* 0x000000b408327223 */ /* 0x080fe20000010032 */
[----:B------:R-:W-:Y:S01]  /*1750*/  FADD.FTZ R82, R82, R180 ;  /* 0x000000b452527221 */ /* 0x000fe20000010000 */
[----:B------:R-:W-:Y:S01]  /*1760*/  FMUL.FTZ R180, R248, R180 ;  /* 0x000000b4f8b47220 */ /* 0x000fe20000410000 */
[-C--:B------:R-:W-:Y:S01]  /*1770*/  FFMA.FTZ R51, R9, R181.reuse, R51 ;  /* 0x000000b509337223 */ /* 0x080fe20000010033 */
[----:B------:R-:W-:Y:S01]  /*1780*/  FADD.FTZ R83, R83, R181 ;  /* 0x000000b553537221 */ /* 0x000fe20000010000 */
[----:B------:R-:W-:Y:S01]  /*1790*/  FMUL.FTZ R181, R247, R181 ;  /* 0x000000b5f7b57220 */ /* 0x000fe20000410000 */
[C---:B------:R-:W-:Y:S01]  /*17a0*/  FMUL.FTZ R12, R220.reuse, R12 ;  /* 0x0000000cdc0c7220 */ /* 0x040fe20000410000 */
[----:B------:R-:W-:Y:S01]  /*17b0*/  FMUL.FTZ R13, R220, R13 ;  /* 0x0000000ddc0d7220 */ /* 0x000fe20000410000 */
[----:B------:R-:W-:-:S02]  /*17c0*/  FADD.FTZ R86, R86, R184 ;  /* 0x000000b856567221 */ /* 0x000fc40000010000 */
[-C--:B------:R-:W-:Y:S01]  /*17d0*/  FFMA.FTZ R54, R12, R184.reuse, R54 ;  /* 0x000000b80c367223 */ /* 0x080fe20000010036 */
[----:B------:R-:W-:Y:S01]  /*17e0*/  FMUL.FTZ R184, R244, R184 ;  /* 0x000000b8f4b87220 */ /* 0x000fe20000410000 */
[C---:B------:R-:W-:Y:S01]  /*17f0*/  FMUL.FTZ R14, R220.reuse, R14 ;  /* 0x0000000edc0e7220 */ /* 0x040fe20000410000 */
[-C--:B------:R-:W-:Y:S01]  /*1800*/  FFMA.FTZ R55, R13, R185.reuse, R55 ;  /* 0x000000b90d377223 */ /* 0x080fe20000010037 */
[----:B------:R-:W-:Y:S01]  /*1810*/  FADD.FTZ R87, R87, R185 ;  /* 0x000000b957577221 */ /* 0x000fe20000010000 */
[----:B------:R-:W-:Y:S01]  /*1820*/  FMUL.FTZ R185, R243, R185 ;  /* 0x000000b9f3b97220 */ /* 0x000fe20000410000 */
[----:B------:R-:W-:Y:S01]  /*1830*/  FMUL.FTZ R15, R220, R15 ;  /* 0x0000000fdc0f7220 */ /* 0x000fe20000410000 */
[-C--:B------:R-:W-:Y:S01]  /*1840*/  FFMA.FTZ R56, R14, R186.reuse, R56 ;  /* 0x000000ba0e387223 */ /* 0x080fe20000010038 */
[----:B------:R-:W-:Y:S01]  /*1850*/  FADD.FTZ R88, R88, R186 ;  /* 0x000000ba58587221 */ /* 0x000fe20000010000 */
        /* <DEDUP_REMOVED lines=9> */
[----:B------:R-:W-:-:S02]  /*18f0*/  HADD2.F32 R190, -RZ, R168.H0_H0 ;  /* 0x200000a8ffbe7230 */ /* 0x000fc40000004100 */
[C---:B------:R-:W-:Y:S01]  /*1900*/  FMUL.FTZ R18, R220.reuse, R18 ;  /* 0x00000012dc127220 */ /* 0x040fe20000410000 */
[-C--:B------:R-:W-:Y:S01]  /*1910*/  FFMA.FTZ R59, R17, R189.reuse, R59 ;  /* 0x000000bd113b7223 */ /* 0x080fe2000001003b */
[----:B------:R-:W-:Y:S01]  /*1920*/  FADD.FTZ R91, R91, R189 ;  /* 0x000000bd5b5b7221 */ /* 0x000fe20000010000 */
[----:B------:R-:W-:Y:S01]  /*1930*/  FMUL.FTZ R189, R239, R189 ;  /* 0x000000bdefbd7220 */ /* 0x000fe20000410000 */
[----:B------:R-:W-:Y:S02]  /*1940*/  HADD2.F32 R191, -RZ, R168.H1_H1 ;  /* 0x300000a8ffbf7230 */ /* 0x000fe40000004100 */
        /* <DEDUP_REMOVED lines=25> */
[-C--:B------:R-:W-:Y:S01]  /*1ae0*/  FFMA.FTZ R65, R23, R203.reuse, R65 ;  /* 0x000000cb17417223 */ /* 0x080fe20000010041 */
[----:B------:R-:W-:Y:S01]  /*1af0*/  FADD.FTZ R97, R97, R203 ;  /* 0x000000cb61617221 */ /* 0x000fe20000010000 */
[----:B------:R-:W-:Y:S01]  /*1b00*/  FMUL.FTZ R203, R233, R203 ;  /* 0x000000cbe9cb7220 */ /* 0x000fe20000410000 */
[----:B------:R-:W-:Y:S02]  /*1b10*/  HADD2.F32 R205, -RZ, R171.H1_H1 ;  /* 0x300000abffcd7230 */ /* 0x000fe40000004100 */
[-C--:B------:R-:W-:Y:S01]  /*1b20*/  FFMA.FTZ R66, R24, R204.reuse, R66 ;  /* 0x000000cc18427223 */ /* 0x080fe20000010042 */
[----:B------:R-:W-:Y:S01]  /*1b30*/  FADD.FTZ R98, R98, R204 ;  /* 0x000000cc62627221 */ /* 0x000fe20000010000 */
[----:B------:R-:W-:Y:S01]  /*1b40*/  FMUL.FTZ R204, R232, R204 ;  /* 0x000000cce8cc7220 */ /* 0x000fe20000410000 */
[----:B------:R-:W-:Y:S01]  /*1b50*/  FFMA.FTZ R67, R25, R205, R67 ;  /* 0x000000cd19437223 */ /* 0x000fe20000010043 */
[----:B------:R-:W-:Y:S01]  /*1b60*/  FADD.FTZ R99, R99, R205 ;  /* 0x000000cd63637221 */ /* 0x000fe20000010000 */
[----:B--2---:R-:W-:Y:S01]  /*1b70*/  FMUL.FTZ R174, R174, R182 ;  /* 0x000000b6aeae7220 */ /* 0x004fe20000410000 */
[----:B------:R-:W-:-:S03]  /*1b80*/  FMUL.FTZ R182, R246, R192 ;  /* 0x000000c0f6b67220 */ /* 0x000fc60000410000 */
[----:B------:R-:W-:Y:S01]  /*1b90*/  FADD.FTZ R192, RZ, R174 ;  /* 0x000000aeffc07221 */ /* 0x000fe20000010000 */
[----:B------:R-:W-:Y:S01]  /*1ba0*/  FFMA.FTZ R194, R0, R174, RZ ;  /* 0x000000ae00c27223 */ /* 0x000fe200000100ff */
[----:B---3--:R-:W-:Y:S01]  /*1bb0*/  FMUL.FTZ R175, R175, R183 ;  /* 0x000000b7afaf7220 */ /* 0x008fe20000410000 */
[----:B------:R-:W-:-:S03]  /*1bc0*/  FMUL.FTZ R183, R245, R193 ;  /* 0x000000c1f5b77220 */ /* 0x000fc60000410000 */
[----:B------:R-:W-:Y:S01]  /*1bd0*/  FADD.FTZ R193, R192, R175 ;  /* 0x000000afc0c17221 */ /* 0x000fe20000010000 */
        /* <DEDUP_REMOVED lines=9> */
[----:B------:R-:W-:Y:S01]  /*1c70*/  FFMA.FTZ R194, R6, R178, R195 ;  /* 0x000000b206c27223 */ /* 0x000fe200000100c3 */
[----:B------:R-:W-:-:S04]  /*1c80*/  FMUL.FTZ R179, R252, R179 ;  /* 0x000000b3fcb37220 */ /* 0x000fc80000410000 */
        /* <DEDUP_REMOVED lines=82> */
[----:B------:R-:W-:-:S07]  /*21b0*/  FFMA.FTZ R249, R173, R213, R192 ;  /* 0x000000d5adf97223 */ /* 0x000fce00000100c0 */
.L_x_2071:
[----:B------:R-:W-:Y:S05]  /*21c0*/  BSYNC B0 ;  /* 0x0000000000007941 */ /* 0x000fea0003800000 */
.L_x_2069:
        /* <DEDUP_REMOVED lines=20> */
.L_x_2187:
[----:B------:R-:W2:Y:S01]  /*2310*/  LDC R192, c[0x0][0x218] ;  /* 0x00008600ffc07b82 */ /* 0x000ea20000000800 */
[----:B------:R-:W3:Y:S01]  /*2320*/  S2R R193, SR_TID.X ;  /* 0x0000000000c17919 */ /* 0x000ee20000002100 */
[----:B-----5:R-:W-:Y:S01]  /*2330*/  ISETP.GE.AND P3, PT, R227, 0x1, PT ;  /* 0x00000001e300780c */ /* 0x020fe20003f66270 */
[----:B------:R-:W-:Y:S01]  /*2340*/  HFMA2.MMA R194, -RZ, RZ, 0, 0 ;  /* 0x00000000ffc27435 */ /* 0x000fe200000001ff */
[----:B------:R-:W-:Y:S01]  /*2350*/  FADD.FTZ R195, R250, R197 ;  /* 0x000000c5fac37221 */ /* 0x000fe20000010000 */
[----:B0-----:R-:W-:-:S10]  /*2360*/  FADD.FTZ R196, R249, R196 ;  /* 0x000000c4f9c47221 */ /* 0x001fd40000010000 */
        /* <DEDUP_REMOVED lines=13> */
[----:B------:R-:W-:Y:S02]  /*2440*/  ISETP.NE.U32.AND P0, PT, R225, RZ, PT ;  /* 0x000000ffe100720c */ /* 0x000fe40003f05070 */
[----:B0-----:R-:W-:Y:S02]  /*2450*/  MOV R193, RZ ;  /* 0x000000ff00c17202 */ /* 0x001fe40000000f00 */
[----:B------:R-:W-:-:S13]  /*2460*/  ISETP.NE.AND.EX P0, PT, R224, RZ, PT, P0 ;  /* 0x000000ffe000720c */ /* 0x000fda0003f05300 */
[----:B------:R-:W-:Y:S05]  /*2470*/  @!P0 BRA `(.L_x_2075) ;  /* 0x00000000002c8947 */ /* 0x000fea0003800000 */
[----:B------:R-:W-:Y:S01]  /*2480*/  HADD2.F32 R193, -RZ, R40.H0_H0 ;  /* 0x20000028ffc17230 */ /* 0x000fe20000004100 */
[----:B------:R-:W-:Y:S06]  /*2490*/  BRA `(.L_x_2075) ;  /* 0x0000000000247947 */ /* 0x000fec0003800000 */
.L_x_2074:
[----:B------:R-:W-:Y:S02]  /*24a0*/  ISETP.NE.U32.AND P0, PT, R225, RZ, PT ;  /* 0x000000ffe100720c */ /* 0x000fe40003f05070 */
[----:B------:R-:W-:Y:S02]  /*24b0*/  ISETP.NE.AND P1, PT, R214, RZ, PT ;  /* 0x000000ffd600720c */ /* 0x000fe40003f25270 */
[----:B------:R-:W-:Y:S02]  /*24c0*/  ISETP.NE.AND.EX P0, PT, R224, RZ, PT, P0 ;  /* 0x000000ffe000720c */ /* 0x000fe40003f05300 */
[----:B0-----:R-:W-:-:S05]  /*24d0*/  FSEL R193, R195, RZ, !P1 ;  /* 0x000000ffc3c17208 */ /* 0x001fca0004800000 */
[----:B------:R-:W-:-:S04]  /*24e0*/  FFMA.FTZ R193, R0, R196, R193 ;  /* 0x000000c400c17223 */ /* 0x000fc800000100c1 */
[----:B------:R-:W-:Y:S02]  /*24f0*/  FADD.FTZ R193, R174, -R193 ;  /* 0x800000c1aec17221 */ /* 0x000fe40000010000 */
[----:B------:R-:W-:Y:S02]  /*2500*/  @P0 HADD2.F32 R192, -RZ, R40.H0_H0 ;  /* 0x20000028ffc00230 */ /* 0x000fe40000004100 */
[----:B------:R-:W-:-:S04]  /*2510*/  FMUL.FTZ R193, R220, R193 ;  /* 0x000000c1dcc17220 */ /* 0x000fc80000410000 */
[----:B------:R-:W-:-:S07]  /*2520*/  @P0 FADD.FTZ R193, R193, R192 ;  /* 0x000000c0c1c10221 */ /* 0x000fce0000010000 */
.L_x_2075:
[----:B------:R-:W-:Y:S05]  /*2530*/  BSYNC B0 ;  /* 0x0000000000007941 */ /* 0x000fea0003800000 */
.L_x_2073:
        /* <DEDUP_REMOVED lines=9> */
[----:B------:R-:W-:-:S05]  /*25d0*/  @P3 HADD2.F32 R192, -RZ, R152.H0_H0 ;  /* 0x20000098ffc03230 */ /* 0x000fca0000004100 */
[----:B------:R-:W-:-:S05]  /*25e0*/  @P3 FMUL.FTZ R192, R193, R192 ;  /* 0x000000c0c1c03220 */ /* 0x000fca0000410000 */
[----:B------:R-:W-:-:S04]  /*25f0*/  @P3 F2FP.F16.F32.PACK_AB R192, RZ, R192 ;  /* 0x000000c0ffc0323e */ /* 0x000fc800000000ff */
[----:B------:R-:W-:Y:S01]  /*2600*/  @P3 PRMT R164, R192, 0x7610, R164 ;  /* 0x00007610c0a43816 */ /* 0x000fe200000000a4 */
[----:B------:R-:W-:Y:S06]  /*2610*/  @P2 BRA `(.L_x_2077) ;  /* 0x0000000000102947 */ /* 0x000fec0003800000 */
[----:B------:R-:W-:Y:S01]  /*2620*/  MOV R193, RZ ;  /* 0x000000ff00c17202 */ /* 0x000fe20000000f00 */
[----:B------:R-:W-:Y:S06]  /*2630*/  @!P0 BRA `(.L_x_2078) ;  /* 0x0000000000248947 */ /* 0x000fec0003800000 */
[----:B------:R-:W-:Y:S01]  /*2640*/  HADD2.F32 R193, -RZ, R40.H1_H1 ;  /* 0x30000028ffc17230 */ /* 0x000fe20000004100 */
[----:B------:R-:W-:Y:S06]  /*2650*/  BRA `(.L_x_2078) ;  /* 0x00000000001c7947 */ /* 0x000fec0003800000 */
.L_x_2077:
[----:B------:R-:W-:-:S04]  /*2660*/  ISETP.NE.AND P4, PT, R214, RZ, PT ;  /* 0x000000ffd600720c */ /* 0x000fc80003f85270 */
[----:B------:R-:W-:-:S05]  /*2670*/  FSEL R192, R195, RZ, !P4 ;  /* 0x000000ffc3c07208 */ /* 0x000fca0006000000 */
[----:B------:R-:W-:-:S04]  /*2680*/  FFMA.FTZ R192, R3, R196, R192 ;  /* 0x000000c403c07223 */ /* 0x000fc800000100c0 */
[----:B------:R-:W-:Y:S01]  /*2690*/  FADD.FTZ R193, R175, -R192 ;  /* 0x800000c0afc17221 */ /* 0x000fe20000010000 */
[----:B------:R-:W-:-:S03]  /*26a0*/  @P0 HADD2.F32 R192, -RZ, R40.H1_H1 ;  /* 0x30000028ffc00230 */ /* 0x000fc60000004100 */
[----:B------:R-:W-:-:S04]  /*26b0*/  FMUL.FTZ R193, R220, R193 ;  /* 0x000000c1dcc17220 */ /* 0x000fc80000410000 */
[----:B------:R-:W-:-:S07]  /*26c0*/  @P0 FADD.FTZ R193, R193, R192 ;  /* 0x000000c0c1c10221 */ /* 0x000fce0000010000 */
.L_x_2078:
[----:B------:R-:W-:Y:S05]  /*26d0*/  BSYNC B0 ;  /* 0x0000000000007941 */ /* 0x000fea0003800000 */
.L_x_2076:
[----:B------:R-:W-:Y:S01]  /*26e0*/  @P1 F2FP.F16.F32.PACK_AB R192, RZ, R193 ;  /* 0x000000c1ffc0123e */ /* 0x000fe200000000ff */
[----:B------:R-:W-:Y:S03]  /*26f0*/  BSSY B0, `(.L_x_2079) ;  /* 0x0000016000007945 */ /* 0x000fe60003800000 */
[----:B------:R-:W-:Y:S02]  /*2700*/  @P1 PRMT R160, R160, 0x5410, R192 ;  /* 0x00005410a0a01816 */ /* 0x000fe400000000c0 */
[----:B------:R-:W0:Y:S02]  /*2710*/  @P3 LDC R192, c[0x0][0x29c] ;  /* 0x0000a700ffc03b82 */ /* 0x000e240000000800 */
[----:B0-----:R-:W-:Y:S01]  /*2720*/  @P3 FMUL.FTZ R192, R193, R192 ;  /* 0x000000c0c1c03220 */ /* 0x001fe20000410000 */
[----:B------:R-:W-:-:S05]  /*2730*/  @P3 HADD2.F32 R193, -RZ, R156.H1_H1 ;  /* 0x3000009cffc13230 */ /* 0x000fca0000004100 */
[----:B------:R-:W-:Y:S01]  /*2740*/  @P3 FFMA.FTZ R129, R192, R193, R129 ;  /* 0x000000c1c0813223 */ /* 0x000fe20000010081 */
[----:B------:R-:W-:-:S05]  /*2750*/  @P3 HADD2.F32 R193, -RZ, R152.H1_H1 ;  /* 0x30000098ffc13230 */ /* 0x000fca0000004100 */
[----:B------:R-:W-:-:S05]  /*2760*/  @P3 FMUL.FTZ R193, R192, R193 ;  /* 0x000000c1c0c13220 */ /* 0x000fca0000410000 */
[----:B------:R-:W-:-:S04]  /*2770*/  @P3 F2FP.F16.F32.PACK_AB R193, RZ, R193 ;  /* 0x000000c1ffc1323e */ /* 0x000fc800000000ff */
[----:B------:R-:W-:Y:S01]  /*2780*/  @P3 PRMT R164, R164, 0x5410, R193 ;  /* 0x00005410a4a43816 */ /* 0x000fe200000000c1 */
[----:B------:R-:W-:Y:S06]  /*2790*/  @P2 BRA `(.L_x_2080) ;  /* 0x0000000000102947 */ /* 0x000fec0003800000 */
[----:B------:R-:W-:Y:S01]  /*27a0*/  HFMA2.MMA R193, -RZ, RZ, 0, 0 ;  /* 0x00000000ffc17435 */ /* 0x000fe200000001ff */
[----:B------:R-:W-:Y:S10]  /*27b0*/  @!P0 BRA `(.L_x_2081) ;  /* 0x0000000000248947 */ /* 0x000ff40003800000 */
[----:B------:R-:W-:Y:S01]  /*27c0*/  HADD2.F32 R193, -RZ, R41.H0_H0 ;  /* 0x20000029ffc17230 */ /* 0x000fe20000004100 */
[----:B------:R-:W-:Y:S06]  /*27d0*/  BRA `(.L_x_2081) ;  /* 0x00000000001c7947 */ /* 0x000fec0003800000 */
.L_x_2080:
[----:B------:R-:W-:Y:S01]  /*27e0*/  ISETP.NE.AND P4, PT, R214, RZ, PT ;  /* 0x000000ffd600720c */ /* 0x000fe20003f85270 */
[----:B------:R-:W-:-:S03]  /*27f0*/  @P0 HADD2.F32 R192, -RZ, R41.H0_H0 ;  /* 0x20000029ffc00230 */ /* 0x000fc60000004100 */
[----:B------:R-:W-:-:S05]  /*2800*/  FSEL R193, R195, RZ, !P4 ;  /* 0x000000ffc3c17208 */ /* 0x000fca0006000000 */
[----:B------:R-:W-:-:S04]  /*2810*/  FFMA.FTZ R193, R4, R196, R193 ;  /* 0x000000c404c17223 */ /* 0x000fc800000100c1 */
[----:B------:R-:W-:-:S04]  /*2820*/  FADD.FTZ R193, R176, -R193 ;  /* 0x800000c1b0c17221 */ /* 0x000fc80000010000 */
[----:B------:R-:W-:-:S04]  /*2830*/  FMUL.FTZ R193, R220, R193 ;  /* 0x000000c1dcc17220 */ /* 0x000fc80000410000 */
[----:B------:R-:W-:-:S07]  /*2840*/  @P0 FADD.FTZ R193, R193, R192 ;  /* 0x000000c0c1c10221 */ /* 0x000fce0000010000 */
.L_x_2081:
[----:B------:R-:W-:Y:S05]  /*2850*/  BSYNC B0 ;  /* 0x0000000000007941 */ /* 0x000fea0003800000 */
.L_x_2079:
[----:B------:R-:W-:Y:S01]  /*2860*/  @P1 F2FP.F16.F32.PACK_AB R192, RZ, R193 ;  /* 0x000000c1ffc0123e */ /* 0x000fe200000000ff */
[----:B------:R-:W-:Y:S03]  /*2870*/  BSSY B0, `(.L_x_2082) ;  /* 0x0000016000007945 */ /* 0x000fe60003800000 */
[----:B------:R-:W-:Y:S02]  /*2880*/  @P1 PRMT R161, R192, 0x7610, R161 ;  /* 0x00007610c0a11816 */ /* 0x000fe400000000a1 */
[----:B------:R-:W0:Y:S02]  /*2890*/  @P3 LDC R192, c[0x0][0x29c] ;  /* 0x0000a700ffc03b82 */ /* 0x000e240000000800 */
[----:B0-----:R-:W-:Y:S01]  /*28a0*/  @P3 FMUL.FTZ R193, R193, R192 ;  /* 0x000000c0c1c13220 */ /* 0x001fe20000410000 */
[----:B------:R-:W-:-:S05]  /*28b0*/  @P3 HADD2.F32 R192, -RZ, R157.H0_H0 ;  /* 0x2000009dffc03230 */ /* 0x000fca0000004100 */
        /* <DEDUP_REMOVED lines=10> */
.L_x_2083:
[----:B------:R-:W-:-:S04]  /*2960*/  ISETP.NE.AND P4, PT, R214, RZ, PT ;  /* 0x000000ffd600720c */ /* 0x000fc80003f85270 */
[----:B------:R-:W-:-:S05]  /*2970*/  FSEL R192, R195, RZ, !P4 ;  /* 0x000000ffc3c07208 */ /* 0x000fca0006000000 */
[----:B------:R-:W-:-:S04]  /*2980*/  FFMA.FTZ R192, R5, R196, R192 ;  /* 0x000000c405c07223 */ /* 0x000fc800000100c0 */
[----:B------:R-:W-:Y:S01]  /*2990*/  FADD.FTZ R193, R177, -R192 ;  /* 0x800000c0b1c17221 */ /* 0x000fe20000010000 */
[----:B------:R-:W-:-:S03]  /*29a0*/  @P0 HADD2.F32 R192, -RZ, R41.H1_H1 ;  /* 0x30000029ffc00230 */ /* 0x000fc60000004100 */
[----:B------:R-:W-:-:S04]  /*29b0*/  FMUL.FTZ R193, R220, R193 ;  /* 0x000000c1dcc17220 */ /* 0x000fc80000410000 */
[----:B------:R-:W-:-:S07]  /*29c0*/  @P0 FADD.FTZ R193, R193, R192 ;  /* 0x000000c0c1c10221 */ /* 0x000fce0000010000 */
.L_x_2084:
[----:B------:R-:W-:Y:S05]  /*29d0*/  BSYNC B0 ;  /* 0x0000000000007941 */ /* 0x000fea0003800000 */
.L_x_2082:
        /* <DEDUP_REMOVED lines=16> */
.L_x_2086:
[----:B------:R-:W-:Y:S01]  /*2ae0*/  ISETP.NE.AND P4, PT, R214, RZ, PT ;  /* 0x000000ffd600720c */ /* 0x000fe20003f85270 */
[----:B------:R-:W-:-:S03]  /*2af0*/  @P0 HADD2.F32 R192, -RZ, R42.H0_H0 ;  /* 0x2000002affc00230 */ /* 0x000fc60000004100 */
[----:B------:R-:W-:-:S05]  /*2b00*/  FSEL R193, R195, RZ, !P4 ;  /* 0x000000ffc3c17208 */ /* 0x000fca0006000000 */
[----:B------:R-:W-:-:S04]  /*2b10*/  FFMA.FTZ R193, R6, R196, R193 ;  /* 0x000000c406c17223 */ /* 0x000fc800000100c1 */
[----:B------:R-:W-:-:S04]  /*2b20*/  FADD.FTZ R193, R178, -R193 ;  /* 0x800000c1b2c17221 */ /* 0x000fc80000010000 */
[----:B------:R-:W-:-:S04]  /*2b30*/  FMUL.FTZ R193, R220, R193 ;  /* 0x000000c1dcc17220 */ /* 0x000fc80000410000 */
[----:B------:R-:W-:-:S07]  /*2b40*/  @P0 FADD.FTZ R193, R193, R192 ;  /* 0x000000c0c1c10221 */ /* 0x000fce0000010000 */
.L_x_2087:
[----:B------:R-:W-:Y:S05]  /*2b50*/  BSYNC B0 ;  /* 0x0000000000007941 */ /* 0x000fea0003800000 */
.L_x_2085:
        /* <DEDUP_REMOVED lines=16> */
.L_x_2089:
[----:B------:R-:W-:-:S04]  /*2c60*/  ISETP.NE.AND P4, PT, R214, RZ, PT ;  /* 0x000000ffd600720c */ /* 0x000fc80003f85270 */
[----:B------:R-:W-:-:S05]  /*2c70*/  FSEL R192, R195, RZ, !P4 ;  /* 0x000000ffc3c07208 */ /* 0x000fca0006000000 */
[----:B------:R-:W-:-:S04]  /*2c80*/  FFMA.FTZ R192, R7, R196, R192 ;  /* 0x000000c407c07223 */ /* 0x000fc800000100c0 */
[----:B------:R-:W-:Y:S01]  /*2c90*/  FADD.FTZ R193, R179, -R192 ;  /* 0x800000c0b3c17221 */ /* 0x000fe20000010000 */
[----:B------:R-:W-:-:S03]  /*2ca0*/  @P0 HADD2.F32 R192, -RZ, R42.H1_H1 ;  /* 0x3000002affc00230 */ /* 0x000fc60000004100 */
[----:B------:R-:W-:-:S04]  /*2cb0*/  FMUL.FTZ R193, R220, R193 ;  /* 0x000000c1dcc17220 */ /* 0x000fc80000410000 */
[----:B------:R-:W-:-:S07]  /*2cc0*/  @P0 FADD.FTZ R193, R193, R192 ;  /* 0x000000c0c1c10221 */ /* 0x000fce0000010000 */
.L_x_2090:
[----:B------:R-:W-:Y:S05]  /*2cd0*/  BSYNC B0 ;  /* 0x0000000000007941 */ /* 0x000fea0003800000 */
.L_x_2088:
        /* <DEDUP_REMOVED lines=16> */
.L_x_2092:
[----:B------:R-:W-:Y:S01]  /*2de0*/  ISETP.NE.AND P4, PT, R214, RZ, PT ;  /* 0x000000ffd600720c */ /* 0x000fe20003f85270 */
[----:B------:R-:W-:-:S03]  /*2df0*/  @P0 HADD2.F32 R192, -RZ, R43.H0_H0 ;  /* 0x2000002bffc00230 */ /* 0x000fc60000004100 */
[----:B------:R-:W-:-:S05]  /*2e00*/  FSEL R193, R195, RZ, !P4 ;  /* 0x000000ffc3c17208 */ /* 0x000fca0006000000 */
[----:B------:R-:W-:-:S04]  /*2e10*/  FFMA.FTZ R193, R8, R196, R193 ;  /* 0x000000c408c17223 */ /* 0x000fc800000100c1 */
[----:B------:R-:W-:-:S04]  /*2e20*/  FADD.FTZ R193, R180, -R193 ;  /* 0x800000c1b4c17221 */ /* 0x000fc80000010000 */
[----:B------:R-:W-:-:S04]  /*2e30*/  FMUL.FTZ R193, R220, R193 ;  /* 0x000000c1dcc17220 */ /* 0x000fc80000410000 */
[----:B------:R-:W-:-:S07]  /*2e40*/  @P0 FADD.FTZ R193, R193, R192 ;  /* 0x000000c0c1c10221 */ /* 0x000fce0000010000 */
.L_x_2093:
[----:B------:R-:W-:Y:S05]  /*2e50*/  BSYNC B0 ;  /* 0x0000000000007941 */ /* 0x000fea0003800000 */
.L_x_2091:
        /* <DEDUP_REMOVED lines=16> */
.L_x_2095:
[----:B------:R-:W-:-:S04]  /*2f60*/  ISETP.NE.AND P4, PT, R214, RZ, PT ;  /* 0x000000ffd600720c */ /* 0x000fc80003f85270 */
[----:B------:R-:W-:-:S05]  /*2f70*/  FSEL R192, R195, RZ, !P4 ;  /* 0x000000ffc3c07208 */ /* 0x000fca0006000000 */
[----:B------:R-:W-:-:S04]  /*2f80*/  FFMA.FTZ R192, R9, R196, R192 ;  /* 0x000000c409c07223 */ /* 0x000fc800000100c0 */
[----:B------:R-:W-:Y:S01]  /*2f90*/  FADD.FTZ R193, R181, -R192 ;  /* 0x800000c0b5c17221 */ /* 0x000fe20000010000 */
[----:B------:R-:W-:-:S03]  /*2fa0*/  @P0 HADD2.F32 R192, -RZ, R43.H1_H1 ;  /* 0x3000002bffc00230 */ /* 0x000fc60000004100 */
[----:B------:R-:W-:-:S04]  /*2fb0*/  FMUL.FTZ R193, R220, R193 ;  /* 0x000000c1dcc17220 */ /* 0x000fc80000410000 */
[----:B------:R-:W-:-:S07]  /*2fc0*/  @P0 FADD.FTZ R193, R193, R192 ;  /* 0x000000c0c1c10221 */ /* 0x000fce0000010000 */
.L_x_2096:
[----:B------:R-:W-:Y:S05]  /*2fd0*/  BSYNC B0 ;  /* 0x0000000000007941 */ /* 0x000fea0003800000 */
.L_x_2094:
[----:B------:R-:W-:Y:S01]  /*2fe0*/  @P1 F2FP.F16.F32.PACK_AB R192, RZ, R193 ;  /* 0x000000c1ffc0123e */ /* 0x000fe200000000ff */
[----:B------:R-:W-:Y:S01]  /*2ff0*/  BSSY B0, `(.L_x_2097) ;  /* 0x0000015000007945 */ /* 0x000fe20003800000 */
[----:B------:R-:W-:Y:S02]  /*3000*/  IADD3 R197, R194, 0x20, RZ ;  /* 0x00000020c2c57810 */ /* 0x000fe40007ffe0ff */
        /* <DEDUP_REMOVED lines=8> */
[----:B------:R-:W-:Y:S02]  /*3090*/  @P3 PRMT R167, R167, 0x5410, R193 ;  /* 0x00005410a7a73816 */ /* 0x000fe400000000c1 */
[----:B------:R-:W0:Y:S02]  /*30a0*/  @P1 LDC.64 R192, c[0x0][0x308] ;  /* 0x0000c200ffc01b82 */ /* 0x000e240000000a00 */
[----:B0-----:R-:W-:-:S05]  /*30b0*/  @P1 IMAD.WIDE.U32 R192, R226, 0x10, R192 ;  /* 0x00000010e2c01825 */ /* 0x001fca00078e00c0 */
[----:B------:R0:W-:Y:S02]  /*30c0*/  @P1 STG.E.128 desc[UR4][R192.64], R160 ;  /* 0x000000a0c0001986 */ /* 0x0001e4000c101d04 */
[----:B0-----:R-:W0:Y:S02]  /*30d0*/  @P3 LDC.64 R192, c[0x0][0x2f8] ;  /* 0x0000be00ffc03b82 */ /* 0x001e240000000a00 */
[----:B0-----:R-:W-:-:S05]  /*30e0*/  @P3 IMAD.WIDE.U32 R192, R194, 0x10, R192 ;  /* 0x00000010c2c03825 */ /* 0x001fca00078e00c0 */
[----:B------:R0:W-:Y:S01]  /*30f0*/  @P3 STG.E.128 desc[UR4][R192.64], R164 ;  /* 0x000000a4c0003986 */ /* 0x0001e2000c101d04 */
[----:B------:R-:W-:Y:S05]  /*3100*/  @!P3 BRA `(.L_x_2098) ;  /* 0x00000000000cb947 */ /* 0x000fea0003800000 */
[----:B------:R-:W2:Y:S02]  /*3110*/  LDC.64 R156, c[0x0][0x220] ;  /* 0x00008800ff9c7b82 */ /* 0x000ea40000000a00 */
[----:B--2---:R-:W-:-:S06]  /*3120*/  IMAD.WIDE.U32 R156, R197, 0x10, R156 ;  /* 0x00000010c59c7825 */ /* 0x004fcc00078e009c */
[----:B------:R-:W5:Y:S02]  /*3130*/  LDG.E.128 R156, desc[UR4][R156.64] ;  /* 0x000000049c9c7981 */ /* 0x000f64000c1e1d00 */
.L_x_2098:
[----:B------:R-:W-:Y:S05]  /*3140*/  BSYNC B0 ;  /* 0x0000000000007941 */ /* 0x000fea0003800000 */
.L_x_2097:
[----:B------:R-:W-:Y:S04]  /*3150*/  BSSY B0, `(.L_x_2099) ;  /* 0x000000d000007945 */ /* 0x000fe80003800000 */
[----:B------:R-:W-:Y:S05]  /*3160*/  @P2 BRA `(.L_x_2100) ;  /* 0x0000000000102947 */ /* 0x000fea0003800000 */
[----:B0-----:R-:W-:Y:S01]  /*3170*/  HFMA2.MMA R193, -RZ, RZ, 0, 0 ;  /* 0x00000000ffc17435 */ /* 0x001fe200000001ff */
[----:B------:R-:W-:Y:S10]  /*3180*/  @!P0 BRA `(.L_x_2101) ;  /* 0x0000000000248947 */ /* 0x000ff40003800000 */
[----:B------:R-:W-:Y:S01]  /*3190*/  HADD2.F32 R193, -RZ, R36.H0_H0 ;  /* 0x20000024ffc17230 */ /* 0x000fe20000004100 */
[----:B------:R-:W-:Y:S06]  /*31a0*/  BRA `(.L_x_2101) ;  /* 0x00000000001c7947 */ /* 0x000fec0003800000 */
.L_x_2100:
[----:B------:R-:W-:Y:S01]  /*31b0*/  ISETP.NE.AND P4, PT, R214, RZ, PT ;  /* 0x000000ffd600720c */ /* 0x000fe20003f85270 */
[----:B0-----:R-:W-:-:S03]  /*31c0*/  @P0 HADD2.F32 R192, -RZ, R36.H0_H0 ;  /* 0x20000024ffc00230 */ /* 0x001fc60000004100 */
[----:B------:R-:W-:-:S05]  /*31d0*/  FSEL R193, R195, RZ, !P4 ;  /* 0x000000ffc3c17208 */ /* 0x000fca0006000000 */
[----:B------:R-:W-:-:S04]  /*31e0*/  FFMA.FTZ R193, R10, R196, R193 ;  /* 0x000000c40ac17223 */ /* 0x000fc800000100c1 */
[----:B------:R-:W-:-:S04]  /*31f0*/  FADD.FTZ R193, R182, -R193 ;  /* 0x800000c1b6c17221 */ /* 0x000fc80000010000 */
[----:B------:R-:W-:-:S04]  /*3200*/  FMUL.FTZ R193, R220, R193 ;  /* 0x000000c1dcc17220 */ /* 0x000fc80000410000 */
[----:B------:R-:W-:-:S07]  /*3210*/  @P0 FADD.FTZ R193, R193, R192 ;  /* 0x000000c0c1c10221 */ /* 0x000fce0000010000 */
.L_x_2101:
[----:B------:R-:W-:Y:S05]  /*3220*/  BSYNC B0 ;  /* 0x0000000000007941 */ /* 0x000fea0003800000 */
.L_x_2099:
[----:B------:R-:W-:Y:S01]  /*3230*/  @P1 F2FP.F16.F32.PACK_AB R192, RZ, R193 ;  /* 0x000000c1ffc0123e */ /* 0x000fe200000000ff */
[----:B-----5:R-:W-:Y:S01]  /*3240*/  @P3 HADD2.F32 R199, -RZ, R156.H0_H0 ;  /* 0x2000009cffc73230 */ /* 0x020fe20000004100 */
[----:B------:R-:W-:Y:S02]  /*3250*/  BSSY B0, `(.L_x_2102) ;  /* 0x0000015000007945 */ /* 0x000fe40003800000 */
[----:B------:R-:W-:Y:S02]  /*3260*/  @P1 PRMT R160, R192, 0x7610, R160 ;  /* 0x00007610c0a01816 */ /* 0x000fe400000000a0 */
[----:B------:R-:W0:Y:S02]  /*3270*/  @P3 LDC R192, c[0x0][0x29c] ;  /* 0x0000a700ffc03b82 */ /* 0x000e240000000800 */
[----:B0-----:R-:W-:Y:S01]  /*3280*/  @P3 FMUL.FTZ R193, R193, R192 ;  /* 0x000000c0c1c13220 */ /* 0x001fe20000410000 */
[----:B------:R-:W-:-:S03]  /*3290*/  @P3 HADD2.F32 R192, -RZ, R148.H0_H0 ;  /* 0x20000094ffc03230 */ /* 0x000fc60000004100 */
[----:B------:R-:W-:Y:S02]  /*32a0*/  @P3 FFMA.FTZ R120, R199, R193, R120 ;  /* 0x000000c1c7783223 */ /* 0x000fe40000010078 */
        /* <DEDUP_REMOVED lines=8> */
.L_x_2103:
[----:B------:R-:W-:-:S04]  /*3330*/  ISETP.NE.AND P4, PT, R214, RZ, PT ;  /* 0x000000ffd600720c */ /* 0x000fc80003f85270 */
[----:B------:R-:W-:-:S05]  /*3340*/  FSEL R192, R195, RZ, !P4 ;  /* 0x000000ffc3c07208 */ /* 0x000fca0006000000 */
[----:B------:R-:W-:-:S04]  /*3350*/  FFMA.FTZ R192, R11, R196, R192 ;  /* 0x000000c40bc07223 */ /* 0x000fc800000100c0 */
[----:B------:R-:W-:Y:S01]  /*3360*/  FADD.FTZ R193, R183, -R192 ;  /* 0x800000c0b7c17221 */ /* 0x000fe20000010000 */
[----:B------:R-:W-:-:S03]  /*3370*/  @P0 HADD2.F32 R192, -RZ, R36.H1_H1 ;  /* 0x30000024ffc00230 */ /* 0x000fc60000004100 */
[----:B------:R-:W-:-:S04]  /*3380*/  FMUL.FTZ R193, R220, R193 ;  /* 0x000000c1dcc17220 */ /* 0x000fc80000410000 */
[----:B------:R-:W-:-:S07]  /*3390*/  @P0 FADD.FTZ R193, R193, R192 ;  /* 0x000000c0c1c10221 */ /* 0x000fce0000010000 */
.L_x_2104:
[----:B------:R-:W-:Y:S05]  /*33a0*/  BSYNC B0 ;  /* 0x0000000000007941 */ /* 0x000fea0003800000 */
.L_x_2102:
[----:B------:R-:W-:Y:S01]  /*33b0*/  @P1 F2FP.F16.F32.PACK_AB R192, RZ, R193 ;  /* 0x000000c1ffc0123e */ /* 0x000fe200000000ff */
[----:B------:R-:W-:Y:S01]  /*33c0*/  @P3 HADD2.F32 R198, -RZ, R156.H1_H1 ;  /* 0x3000009cffc63230 */ /* 0x000fe20000004100 */
[----:B------:R-:W-:Y:S02]  /*33d0*/  BSSY B0, `(.L_x_2105) ;  /* 0x0000015000007945 */ /* 0x000fe40003800000 */
[----:B------:R-:W-:Y:S02]  /*33e0*/  @P1 PRMT R160, R160, 0x5410, R192 ;  /* 0x00005410a0a01816 */ /* 0x000fe400000000c0 */
[----:B------:R-:W0:Y:S02]  /*33f0*/  @P3 LDC R192, c[0x0][0x29c] ;  /* 0x0000a700ffc03b82 */ /* 0x000e240000000800 */
[----:B0-----:R-:W-:Y:S01]  /*3400*/  @P3 FMUL.FTZ R192, R193, R192 ;  /* 0x000000c0c1c03220 */ /* 0x001fe20000410000 */
[----:B------:R-:W-:-:S03]  /*3410*/  @P3 HADD2.F32 R193, -RZ, R148.H1_H1 ;  /* 0x30000094ffc13230 */ /* 0x000fc60000004100 */
[----:B------:R-:W-:Y:S02]  /*3420*/  @P3 FFMA.FTZ R121, R198, R192, R121 ;  /* 0x000000c0c6793223 */ /* 0x000fe40000010079 */
        /* <DEDUP_REMOVED lines=8> */
.L_x_2106:
[----:B------:R-:W-:Y:S01]  /*34b0*/  ISETP.NE.AND P4, PT, R214, RZ, PT ;  /* 0x000000ffd600720c */ /* 0x000fe20003f85270 */
[----:B------:R-:W-:-:S03]  /*34c0*/  @P0 HADD2.F32 R192, -RZ, R37.H0_H0 ;  /* 0x20000025ffc00230 */ /* 0x000fc60000004100 */
[----:B------:R-:W-:-:S05]  /*34d0*/  FSEL R193, R195, RZ, !P4 ;  /* 0x000000ffc3c17208 */ /* 0x000fca0006000000 */
[----:B------:R-:W-:-:S04]  /*34e0*/  FFMA.FTZ R193, R12, R196, R193 ;  /* 0x000000c40cc17223 */ /* 0x000fc800000100c1 */
[----:B------:R-:W-:-:S04]  /*34f0*/  FADD.FTZ R193, R184, -R193 ;  /* 0x800000c1b8c17221 */ /* 0x000fc80000010000 */
[----:B------:R-:W-:-:S04]  /*3500*/  FMUL.FTZ R193, R220, R193 ;  /* 0x000000c1dcc17220 */ /* 0x000fc80000410000 */
[----:B------:R-:W-:-:S07]  /*3510*/  @P0 FADD.FTZ R193, R193, R192 ;  /* 0x000000c0c1c10221 */ /* 0x000fce0000010000 */
.L_x_2107:
[----:B------:R-:W-:Y:S05]  /*3520*/  BSYNC B0 ;  /* 0x0000000000007941 */ /* 0x000fea0003800000 */
.L_x_2105:
[----:B------:R-:W-:Y:S01]  /*3530*/  @P1 F2FP.F16.F32.PACK_AB R192, RZ, R193 ;  /* 0x000000c1ffc0123e */ /* 0x000fe200000000ff */
[----:B------:R-:W-:Y:S01]  /*3540*/  @P3 HADD2.F32 R199, -RZ, R157.H0_H0 ;  /* 0x2000009dffc73230 */ /* 0x000fe20000004100 */
        /* <DEDUP_REMOVED lines=14> */
.L_x_2109:
[----:B------:R-:W-:-:S04]  /*3630*/  ISETP.NE.AND P4, PT, R214, RZ, PT ;  /* 0x000000ffd600720c */ /* 0x000fc80003f85270 */
[----:B------:R-:W-:-:S05]  /*3640*/  FSEL R192, R195, RZ, !P4 ;  /* 0x000000ffc3c07208 */ /* 0x000fca0006000000 */
[----:B------:R-:W-:-:S04]  /*3650*/  FFMA.FTZ R192, R13, R196, R192 ;  /* 0x000000c40dc07223 */ /* 0x000fc800000100c0 */
[----:B------:R-:W-:Y:S01]  /*3660*/  FADD.FTZ R193, R185, -R192 ;  /* 0x800000c0b9c17221 */ /* 0x000fe20000010000 */
[----:B------:R-:W-:-:S03]  /*3670*/  @P0 HADD2.F32 R192, -RZ, R37.H1_H1 ;  /* 0x30000025ffc00230 */ /* 0x000fc60000004100 */
[----:B------:R-:W-:-:S04]  /*3680*/  FMUL.FTZ R193, R220, R193 ;  /* 0x000000c1dcc17220 */ /* 0x000fc80000410000 */
[----:B------:R-:W-:-:S07]  /*3690*/  @P0 FADD.FTZ R193, R193, R192 ;  /* 0x000000c0c1c10221 */ /* 0x000fce0000010000 */
.L_x_2110:
[----:B------:R-:W-:Y:S05]  /*36a0*/  BSYNC B0 ;  /* 0x0000000000007941 */ /* 0x000fea0003800000 */
.L_x_2108:
        /* <DEDUP_REMOVED lines=16> */
.L_x_2112:
[----:B------:R-:W-:Y:S01]  /*37b0*/  ISETP.NE.AND P4, PT, R214, RZ, PT ;  /* 0x000000ffd600720c */ /* 0x000fe20003f85270 */
[----:B------:R-:W-:-:S03]  /*37c0*/  @P0 HADD2.F32 R192, -RZ, R38.H0_H0 ;  /* 0x20000026ffc00230 */ /* 0x000fc60000004100 */
[----:B------:R-:W-:-:S05]  /*37d0*/  FSEL R193, R195, RZ, !P4 ;  /* 0x000000ffc3c17208 */ /* 0x000fca0006000000 */
[----:B------:R-:W-:-:S04]  /*37e0*/  FFMA.FTZ R193, R14, R196, R193 ;  /* 0x000000c40ec17223 */ /* 0x000fc800000100c1 */
[----:B------:R-:W-:-:S04]  /*37f0*/  FADD.FTZ R193, R186, -R193 ;  /* 0x800000c1bac17221 */ /* 0x000fc80000010000 */
[----:B------:R-:W-:-:S04]  /*3800*/  FMUL.FTZ R193, R220, R193 ;  /* 0x000000c1dcc17220 */ /* 0x000fc80000410000 */
[----:B------:R-:W-:-:S07]  /*3810*/  @P0 FADD.FTZ R193, R193, R192 ;  /* 0x000000c0c1c10221 */ /* 0x000fce0000010000 */
.L_x_2113:
[----:B------:R-:W-:Y:S05]  /*3820*/  BSYNC B0 ;  /* 0x0000000000007941 */ /* 0x000fea0003800000 */
.L_x_2111:
        /* <DEDUP_REMOVED lines=16> */
.L_x_2115:
[----:B------:R-:W-:-:S04]  /*3930*/  ISETP.NE.AND P4, PT, R214, RZ, PT ;  /* 0x000000ffd600720c */ /* 0x000fc80003f85270 */
[----:B------:R-:W-:-:S05]  /*3940*/  FSEL R192, R195, RZ, !P4 ;  /* 0x000000ffc3c07208 */ /* 0x000fca0006000000 */
[----:B------:R-:W-:-:S04]  /*3950*/  FFMA.FTZ R192, R15, R196, R192 ;  /* 0x000000c40fc07223 */ /* 0x000fc800000100c0 */
[----:B------:R-:W-:Y:S01]  /*3960*/  FADD.FTZ R193, R187, -R192 ;  /* 0x800000c0bbc17221 */ /* 0x000fe20000010000 */
[----:B------:R-:W-:-:S03]  /*3970*/  @P0 HADD2.F32 R192, -RZ, R38.H1_H1 ;  /* 0x30000026ffc00230 */ /* 0x000fc60000004100 */
[----:B------:R-:W-:-:S04]  /*3980*/  FMUL.FTZ R193, R220, R193 ;  /* 0x000000c1dcc17220 */ /* 0x000fc80000410000 */
[----:B------:R-:W-:-:S07]  /*3990*/  @P0 FADD.FTZ R193, R193, R192 ;  /* 0x000000c0c1c10221 */ /* 0x000fce0000010000 */
.L_x_2116:
[----:B------:R-:W-:Y:S05]  /*39a0*/  BSYNC B0 ;  /* 0x0000000000007941 */ /* 0x000fea0003800000 */
.L_x_2114:
        /* <DEDUP_REMOVED lines=16> */
.L_x_2118:
[----:B------:R-:W-:Y:S01]  /*3ab0*/  ISETP.NE.AND P4, PT, R214, RZ, PT ;  /* 0x000000ffd600720c */ /* 0x000fe20003f85270 */
[----:B------:R-:W-:-:S03]  /*3ac0*/  @P0 HADD2.F32 R192, -RZ, R39.H0_H0 ;  /* 0x20000027ffc00230 */ /* 0x000fc60000004100 */
[----:B------:R-:W-:-:S05]  /*3ad0*/  FSEL R193, R195, RZ, !P4 ;  /* 0x000000ffc3c17208 */ /* 0x000fca0006000000 */
[----:B------:R-:W-:-:S04]  /*3ae0*/  FFMA.FTZ R193, R16, R196, R193 ;  /* 0x000000c410c17223 */ /* 0x000fc800000100c1 */
[----:B------:R-:W-:-:S04]  /*3af0*/  FADD.FTZ R193, R188, -R193 ;  /* 0x800000c1bcc17221 */ /* 0x000fc80000010000 */
[----:B------:R-:W-:-:S04]  /*3b00*/  FMUL.FTZ R193, R220, R193 ;  /* 0x000000c1dcc17220 */ /* 0x000fc80000410000 */
[----:B------:R-:W-:-:S07]  /*3b10*/  @P0 FADD.FTZ R193, R193, R192 ;  /* 0x000000c0c1c10221 */ /* 0x000fce0000010000 */
.L_x_2119:
[----:B------:R-:W-:Y:S05]  /*3b20*/  BSYNC B0 ;  /* 0x0000000000007941 */ /* 0x000fea0003800000 */
.L_x_2117:
        /* <DEDUP_REMOVED lines=16> */
.L_x_2121:
[----:B------:R-:W-:-:S04]  /*3c30*/  ISETP.NE.AND P4, PT, R214, RZ, PT ;  /* 0x000000ffd600720c */ /* 0x000fc80003f85270 */
[----:B------:R-:W-:-:S05]  /*3c40*/  FSEL R192, R195, RZ, !P4 ;  /* 0x000000ffc3c07208 */ /* 0x000fca0006000000 */
[----:B------:R-:W-:-:S04]  /*3c50*/  FFMA.FTZ R192, R17, R196, R192 ;  /* 0x000000c411c07223 */ /* 0x000fc800000100c0 */
[----:B------:R-:W-:Y:S01]  /*3c60*/  FADD.FTZ R193, R189, -R192 ;  /* 0x800000c0bdc17221 */ /* 0x000fe20000010000 */
[----:B------:R-:W-:-:S03]  /*3c70*/  @P0 HADD2.F32 R192, -RZ, R39.H1_H1 ;  /* 0x30000027ffc00230 */ /* 0x000fc60000004100 */
[----:B------:R-:W-:-:S04]  /*3c80*/  FMUL.FTZ R193, R220, R193 ;  /* 0x000000c1dcc17220 */ /* 0x000fc80000410000 */
[----:B------:R-:W-:-:S07]  /*3c90*/  @P0 FADD.FTZ R193, R193, R192 ;  /* 0x000000c0c1c10221 */ /* 0x000fce0000010000 */
.L_x_2122:
[----:B------:R-:W-:Y:S05]  /*3ca0*/  BSYNC B0 ;  /* 0x0000000000007941 */ /* 0x000fea0003800000 */
.L_x_2120:
        /* <DEDUP_REMOVED lines=10> */
[----:B------:R-:W-:Y:S02]  /*3d50*/  @P3 PRMT R167, R167, 0x5410, R193 ;  /* 0x00005410a7a73816 */ /* 0x000fe400000000c1 */
[----:B------:R-:W0:Y:S02]  /*3d60*/  @P1 LDC.64 R192, c[0x0][0x308] ;  /* 0x0000c200ffc01b82 */ /* 0x000e240000000a00 */
[----:B0-----:R-:W-:-:S05]  /*3d70*/  @P1 IMAD.WIDE.U32 R192, R223, 0x10, R192 ;  /* 0x00000010dfc01825 */ /* 0x001fca00078e00c0 */
[----:B------:R0:W-:Y:S02]  /*3d80*/  @P1 STG.E.128 desc[UR4][R192.64], R160 ;  /* 0x000000a0c0001986 */ /* 0x0001e4000c101d04 */
[----:B0-----:R-:W0:Y:S02]  /*3d90*/  @P3 LDC.64 R192, c[0x0][0x2f8] ;  /* 0x0000be00ffc03b82 */ /* 0x001e240000000a00 */
[----:B0-----:R-:W-:Y:S01]  /*3da0*/  @P3 IMAD.WIDE.U32 R192, R197, 0x10, R192 ;  /* 0x00000010c5c03825 */ /* 0x001fe200078e00c0 */
[----:B------:R-:W-:-:S04]  /*3db0*/  IADD3 R197, R194, 0x40, RZ ;  /* 0x00000040c2c57810 */ /* 0x000fc80007ffe0ff */
[----:B------:R0:W-:Y:S01]  /*3dc0*/  @P3 STG.E.128 desc[UR4][R192.64], R164 ;  /* 0x000000a4c0003986 */ /* 0x0001e2000c101d04 */
[----:B------:R-:W-:Y:S05]  /*3dd0*/  @!P3 BRA `(.L_x_2124) ;  /* 0x00000000000cb947 */ /* 0x000fea0003800000 */
[----:B------:R-:W2:Y:S02]  /*3de0*/  LDC.64 R156, c[0x0][0x220] ;  /* 0x00008800ff9c7b82 */ /* 0x000ea40000000a00 */
[----:B--2---:R-:W-:-:S06]  /*3df0*/  IMAD.WIDE.U32 R156, R197, 0x10, R156 ;  /* 0x00000010c59c7825 */ /* 0x004fcc00078e009c */
[----:B------:R-:W5:Y:S02]  /*3e00*/  LDG.E.128 R156, desc[UR4][R156.64] ;  /* 0x000000049c9c7981 */ /* 0x000f64000c1e1d00 */
.L_x_2124:
[----:B------:R-:W-:Y:S05]  /*3e10*/  BSYNC B0 ;  /* 0x0000000000007941 */ /* 0x000fea0003800000 */
.L_x_2123:
[----:B------:R-:W-:Y:S04]  /*3e20*/  BSSY B0, `(.L_x_2125) ;  /* 0x000000d000007945 */ /* 0x000fe80003800000 */
[----:B------:R-:W-:Y:S05]  /*3e30*/  @P2 BRA `(.L_x_2126) ;  /* 0x0000000000102947 */ /* 0x000fea0003800000 */
[----:B0-----:R-:W-:Y:S01]  /*3e40*/  HFMA2.MMA R192, -RZ, RZ, 0, 0 ;  /* 0x00000000ffc07435 */ /* 0x001fe200000001ff */
[----:B------:R-:W-:Y:S10]  /*3e50*/  @!P0 BRA `(.L_x_2127) ;  /* 0x0000000000248947 */ /* 0x000ff40003800000 */
[----:B------:R-:W-:Y:S01]  /*3e60*/  HADD2.F32 R192, -RZ, R32.H0_H0 ;  /* 0x20000020ffc07230 */ /* 0x000fe20000004100 */
[----:B------:R-:W-:Y:S06]  /*3e70*/  BRA `(.L_x_2127) ;  /* 0x00000000001c7947 */ /* 0x000fec0003800000 */
.L_x_2126:
[----:B------:R-:W-:-:S04]  /*3e80*/  ISETP.NE.AND P4, PT, R214, RZ, PT ;  /* 0x000000ffd600720c */ /* 0x000fc80003f85270 */
[----:B0-----:R-:W-:-:S05]  /*3e90*/  FSEL R193, R195, RZ, !P4 ;  /* 0x000000ffc3c17208 */ /* 0x001fca0006000000 */
[----:B------:R-:W-:-:S04]  /*3ea0*/  FFMA.FTZ R193, R18, R196, R193 ;  /* 0x000000c412c17223 */ /* 0x000fc800000100c1 */
[----:B------:R-:W-:-:S04]  /*3eb0*/  FADD.FTZ R193, R190, -R193 ;  /* 0x800000c1bec17221 */ /* 0x000fc80000010000 */
[----:B------:R-:W-:Y:S01]  /*3ec0*/  FMUL.FTZ R192, R220, R193 ;  /* 0x000000c1dcc07220 */ /* 0x000fe20000410000 */
[----:B------:R-:W-:-:S05]  /*3ed0*/  @P0 HADD2.F32 R193, -RZ, R32.H0_H0 ;  /* 0x20000020ffc10230 */ /* 0x000fca0000004100 */
[----:B------:R-:W-:-:S07]  /*3ee0*/  @P0 FADD.FTZ R192, R192, R193 ;  /* 0x000000c1c0c00221 */ /* 0x000fce0000010000 */
.L_x_2127:
[----:B------:R-:W-:Y:S05]  /*3ef0*/  BSYNC B0 ;  /* 0x0000000000007941 */ /* 0x000fea0003800000 */
.L_x_2125:
[----:B------:R-:W0:Y:S01]  /*3f00*/  @P3 LDC R193, c[0x0][0x29c] ;  /* 0x0000a700ffc13b82 */ /* 0x000e220000000800 */
[----:B------:R-:W-:Y:S01]  /*3f10*/  @P3 HADD2.F32 R198, -RZ, R144.H0_H0 ;  /* 0x20000090ffc63230 */ /* 0x000fe20000004100 */
[----:B------:R-:W-:Y:S01]  /*3f20*/  BSSY B0, `(.L_x_2128) ;  /* 0x0000015000007945 */ /* 0x000fe20003800000 */
[----:B-----5:R-:W-:Y:S02]  /*3f30*/  @P3 HADD2.F32 R199, -RZ, R156.H0_H0 ;  /* 0x2000009cffc73230 */ /* 0x020fe40000004100 */
[----:B0-----:R-:W-:Y:S01]  /*3f40*/  @P3 FMUL.FTZ R193, R192, R193 ;  /* 0x000000c1c0c13220 */ /* 0x001fe20000410000 */
[----:B------:R-:W-:-:S03]  /*3f50*/  @P1 F2FP.F16.F32.PACK_AB R192, RZ, R192 ;  /* 0x000000c0ffc0123e */ /* 0x000fc600000000ff */
[----:B------:R-:W-:Y:S01]  /*3f60*/  @P3 FMUL.FTZ R198, R193, R198 ;  /* 0x000000c6c1c63220 */ /* 0x000fe20000410000 */
[----:B------:R-:W-:Y:S01]  /*3f70*/  @P3 FFMA.FTZ R112, R199, R193, R112 ;  /* 0x000000c1c7703223 */ /* 0x000fe20000010070 */
[----:B------:R-:W-:-:S03]  /*3f80*/  @P1 PRMT R160, R192, 0x7610, R160 ;  /* 0x00007610c0a01816 */ /* 0x000fc600000000a0 */
[----:B------:R-:W-:-:S04]  /*3f90*/  @P3 F2FP.F16.F32.PACK_AB R198, RZ, R198 ;  /* 0x000000c6ffc6323e */ /* 0x000fc800000000ff */
[----:B------:R-:W-:Y:S01]  /*3fa0*/  @P3 PRMT R164, R198, 0x7610, R164 ;  /* 0x00007610c6a43816 */ /* 0x000fe200000000a4 */
[----:B------:R-:W-:Y:S06]  /*3fb0*/  @P2 BRA `(.L_x_2129) ;  /* 0x0000000000102947 */ /* 0x000fec0003800000 */
[----:B------:R-:W-:Y:S01]  /*3fc0*/  MOV R192, RZ ;  /* 0x000000ff00c07202 */ /* 0x000fe20000000f00 */
[----:B------:R-:W-:Y:S06]  /*3fd0*/  @!P0 BRA `(.L_x_2130) ;  /* 0x0000000000248947 */ /* 0x000fec0003800000 */
[----:B------:R-:W-:Y:S01]  /*3fe0*/  HADD2.F32 R192, -RZ, R32.H1_H1 ;  /* 0x30000020ffc07230 */ /* 0x000fe20000004100 */
[----:B------:R-:W-:Y:S06]  /*3ff0*/  BRA `(.L_x_2130) ;  /* 0x00000000001c7947 */ /* 0x000fec0003800000 */
.L_x_2129:
[----:B------:R-:W-:-:S04]  /*4000*/  ISETP.NE.AND P4, PT, R214, RZ, PT ;  /* 0x000000ffd600720c */ /* 0x000fc80003f85270 */
[----:B------:R-:W-:-:S05]  /*4010*/  FSEL R192, R195, RZ, !P4 ;  /* 0x000000ffc3c07208 */ /* 0x000fca0006000000 */
[----:B------:R-:W-:-:S04]  /*4020*/  FFMA.FTZ R192, R19, R196, R192 ;  /* 0x000000c413c07223 */ /* 0x000fc800000100c0 */
[----:B------:R-:W-:-:S04]  /*4030*/  FADD.FTZ R193, R191, -R192 ;  /* 0x800000c0bfc17221 */ /* 0x000fc80000010000 */
[----:B------:R-:W-:Y:S01]  /*4040*/  FMUL.FTZ R192, R220, R193 ;  /* 0x000000c1dcc07220 */ /* 0x000fe20000410000 */
[----:B------:R-:W-:-:S05]  /*4050*/  @P0 HADD2.F32 R193, -RZ, R32.H1_H1 ;  /* 0x30000020ffc10230 */ /* 0x000fca0000004100 */
[----:B------:R-:W-:-:S07]  /*4060*/  @P0 FADD.FTZ R192, R192, R193 ;  /* 0x000000c1c0c00221 */ /* 0x000fce0000010000 */
.L_x_2130:
[----:B------:R-:W-:Y:S05]  /*4070*/  BSYNC B0 ;  /* 0x0000000000007941 */ /* 0x000fea0003800000 */
.L_x_2128:
[----:B------:R-:W0:Y:S01]  /*4080*/  @P3 LDC R193, c[0x0][0x29c] ;  /* 0x0000a700ffc13b82 */ /* 0x000e220000000800 */
[----:B------:R-:W-:Y:S01]  /*4090*/  @P3 HADD2.F32 R224, -RZ, R156.H1_H1 ;  /* 0x3000009cffe03230 */ /* 0x000fe20000004100 */
[----:B------:R-:W-:Y:S01]  /*40a0*/  BSSY B0, `(.L_x_2131) ;  /* 0x0000015000007945 */ /* 0x000fe20003800000 */
[----:B0-----:R-:W-:Y:S01]  /*40b0*/  @P3 FMUL.FTZ R198, R192, R193 ;  /* 0x000000c1c0c63220 */ /* 0x001fe20000410000 */
[----:B------:R-:W-:Y:S01]  /*40c0*/  @P3 HADD2.F32 R193, -RZ, R144.H1_H1 ;  /* 0x30000090ffc13230 */ /* 0x000fe20000004100 */
[----:B------:R-:W-:Y:S02]  /*40d0*/  @P1 F2FP.F16.F32.PACK_AB R192, RZ, R192 ;  /* 0x000000c0ffc0123e */ /* 0x000fe400000000ff */
[----:B------:R-:W-:Y:S02]  /*40e0*/  @P3 FFMA.FTZ R113, R224, R198, R113 ;  /* 0x000000c6e0713223 */ /* 0x000fe40000010071 */
[----:B------:R-:W-:Y:S01]  /*40f0*/  @P3 FMUL.FTZ R193, R198, R193 ;  /* 0x000000c1c6c13220 */ /* 0x000fe20000410000 */
[----:B------:R-:W-:-:S04]  /*4100*/  @P1 PRMT R160, R160, 0x5410, R192 ;  /* 0x00005410a0a01816 */ /* 0x000fc800000000c0 */
[----:B------:R-:W-:-:S04]  /*4110*/  @P3 F2FP.F16.F32.PACK_AB R193, RZ, R193 ;  /* 0x000000c1ffc1323e */ /* 0x000fc800000000ff */
[----:B------:R-:W-:Y:S01]  /*4120*/  @P3 PRMT R164, R164, 0x5410, R193 ;  /* 0x00005410a4a43816 */ /* 0x000fe200000000c1 */
[----:B------:R-:W-:Y:S06]  /*4130*/  @P2 BRA `(.L_x_2132) ;  /* 0x0000000000102947 */ /* 0x000fec0003800000 */
[----:B------:R-:W-:Y:S01]  /*4140*/  HFMA2.MMA R192, -RZ, RZ, 0, 0 ;  /* 0x00000000ffc07435 */ /* 0x000fe200000001ff */
[----:B------:R-:W-:Y:S10]  /*4150*/  @!P0 BRA `(.L_x_2133) ;  /* 0x0000000000248947 */ /* 0x000ff40003800000 */
[----:B------:R-:W-:Y:S01]  /*4160*/  HADD2.F32 R192, -RZ, R33.H0_H0 ;  /* 0x20000021ffc07230 */ /* 0x000fe20000004100 */
[----:B------:R-:W-:Y:S06]  /*4170*/  BRA `(.L_x_2133) ;  /* 0x00000000001c7947 */ /* 0x000fec0003800000 */
.L_x_2132:
[----:B------:R-:W-:-:S04]  /*4180*/  ISETP.NE.AND P4, PT, R214, RZ, PT ;  /* 0x000000ffd600720c */ /* 0x000fc80003f85270 */
[----:B------:R-:W-:-:S05]  /*4190*/  FSEL R193, R195, RZ, !P4 ;  /* 0x000000ffc3c17208 */ /* 0x000fca0006000000 */
[----:B------:R-:W-:-:S04]  /*41a0*/  FFMA.FTZ R193, R20, R196, R193 ;  /* 0x000000c414c17223 */ /* 0x000fc800000100c1 */
[----:B------:R-:W-:-:S04]  /*41b0*/  FADD.FTZ R193, R200, -R193 ;  /* 0x800000c1c8c17221 */ /* 0x000fc80000010000 */
[----:B------:R-:W-:Y:S01]  /*41c0*/  FMUL.FTZ R192, R220, R193 ;  /* 0x000000c1dcc07220 */ /* 0x000fe20000410000 */
[----:B------:R-:W-:-:S05]  /*41d0*/  @P0 HADD2.F32 R193, -RZ, R33.H0_H0 ;  /* 0x20000021ffc10230 */ /* 0x000fca0000004100 */
[----:B------:R-:W-:-:S07]  /*41e0*/  @P0 FADD.FTZ R192, R192, R193 ;  /* 0x000000c1c0c00221 */ /* 0x000fce0000010000 */
.L_x_2133:
[----:B------:R-:W-:Y:S05]  /*41f0*/  BSYNC B0 ;  /* 0x0000000000007941 */ /* 0x000fea0003800000 */
.L_x_2131:
[----:B------:R-:W0:Y:S01]  /*4200*/  @P3 LDC R193, c[0x0][0x29c] ;  /* 0x0000a700ffc13b82 */ /* 0x000e220000000800 */
[----:B------:R-:W-:Y:S01]  /*4210*/  @P3 HADD2.F32 R198, -RZ, R145.H0_H0 ;  /* 0x20000091ffc63230 */ /* 0x000fe20000004100 */
[----:B------:R-:W-:Y:S01]  /*4220*/  BSSY B0, `(.L_x_2134) ;  /* 0x0000015000007945 */ /* 0x000fe20003800000 */
[----:B------:R-:W-:Y:S02]  /*4230*/  @P3 HADD2.F32 R199, -RZ, R157.H0_H0 ;  /* 0x2000009dffc73230 */ /* 0x000fe40000004100 */
        /* <DEDUP_REMOVED lines=12> */
.L_x_2135:
[----:B------:R-:W-:-:S04]  /*4300*/  ISETP.NE.AND P4, PT, R214, RZ, PT ;  /* 0x000000ffd600720c */ /* 0x000fc80003f85270 */
[----:B------:R-:W-:-:S05]  /*4310*/  FSEL R192, R195, RZ, !P4 ;  /* 0x000000ffc3c07208 */ /* 0x000fca0006000000 */
[----:B------:R-:W-:-:S04]  /*4320*/  FFMA.FTZ R192, R21, R196, R192 ;  /* 0x000000c415c07223 */ /* 0x000fc800000100c0 */
[----:B------:R-:W-:-:S04]  /*4330*/  FADD.FTZ R193, R201, -R192 ;  /* 0x800000c0c9c17221 */ /* 0x000fc80000010000 */
[----:B------:R-:W-:Y:S01]  /*4340*/  FMUL.FTZ R192, R220, R193 ;  /* 0x000000c1dcc07220 */ /* 0x000fe20000410000 */
[----:B------:R-:W-:-:S05]  /*4350*/  @P0 HADD2.F32 R193, -RZ, R33.H1_H1 ;  /* 0x30000021ffc10230 */ /* 0x000fca0000004100 */
[----:B------:R-:W-:-:S07]  /*4360*/  @P0 FADD.FTZ R192, R192, R193 ;  /* 0x000000c1c0c00221 */ /* 0x000fce0000010000 */
.L_x_2136:
[----:B------:R-:W-:Y:S05]  /*4370*/  BSYNC B0 ;  /* 0x0000000000007941 */ /* 0x000fea0003800000 */
.L_x_2134:
        /* <DEDUP_REMOVED lines=16> */
.L_x_2138:
[----:B------:R-:W-:-:S04]  /*4480*/  ISETP.NE.AND P4, PT, R214, RZ, PT ;  /* 0x000000ffd600720c */ /* 0x000fc80003f85270 */
[----:B------:R-:W-:-:S05]  /*4490*/  FSEL R193, R195, RZ, !P4 ;  /* 0x000000ffc3c17208 */ /* 0x000fca0006000000 */
[----:B------:R-:W-:-:S04]  /*44a0*/  FFMA.FTZ R193, R22, R196, R193 ;  /* 0x000000c416c17223 */ /* 0x000fc800000100c1 */
[----:B------:R-:W-:-:S04]  /*44b0*/  FADD.FTZ R193, R202, -R193 ;  /* 0x800000c1cac17221 */ /* 0x000fc80000010000 */
[----:B------:R-:W-:Y:S01]  /*44c0*/  FMUL.FTZ R192, R220, R193 ;  /* 0x000000c1dcc07220 */ /* 0x000fe20000410000 */
[----:B------:R-:W-:-:S05]  /*44d0*/  @P0 HADD2.F32 R193, -RZ, R34.H0_H0 ;  /* 0x20000022ffc10230 */ /* 0x000fca0000004100 */
[----:B------:R-:W-:-:S07]  /*44e0*/  @P0 FADD.FTZ R192, R192, R193 ;  /* 0x000000c1c0c00221 */ /* 0x000fce0000010000 */
.L_x_2139:
[----:B------:R-:W-:Y:S05]  /*44f0*/  BSYNC B0 ;  /* 0x0000000000007941 */ /* 0x000fea0003800000 */
.L_x_2137:
        /* <DEDUP_REMOVED lines=16> */
.L_x_2141:
[----:B------:R-:W-:-:S04]  /*4600*/  ISETP.NE.AND P4, PT, R214, RZ, PT ;  /* 0x000000ffd600720c */ /* 0x000fc80003f85270 */
[----:B------:R-:W-:-:S05]  /*4610*/  FSEL R192, R195, RZ, !P4 ;  /* 0x000000ffc3c07208 */ /* 0x000fca0006000000 */
[----:B------:R-:W-:-:S04]  /*4620*/  FFMA.FTZ R192, R23, R196, R192 ;  /* 0x000000c417c07223 */ /* 0x000fc800000100c0 */
[----:B------:R-:W-:-:S04]  /*4630*/  FADD.FTZ R193, R203, -R192 ;  /* 0x800000c0cbc17221 */ /* 0x000fc80000010000 */
[----:B------:R-:W-:Y:S01]  /*4640*/  FMUL.FTZ R192, R220, R193 ;  /* 0x000000c1dcc07220 */ /* 0x000fe20000410000 */
[----:B------:R-:W-:-:S05]  /*4650*/  @P0 HADD2.F32 R193, -RZ, R34.H1_H1 ;  /* 0x30000022ffc10230 */ /* 0x000fca0000004100 */
[----:B------:R-:W-:-:S07]  /*4660*/  @P0 FADD.FTZ R192, R192, R193 ;  /* 0x000000c1c0c00221 */ /* 0x000fce0000010000 */
.L_x_2142:
[----:B------:R-:W-:Y:S05]  /*4670*/  BSYNC B0 ;  /* 0x0000000000007941 */ /* 0x000fea0003800000 */
.L_x_2140:
        /* <DEDUP_REMOVED lines=16> */
.L_x_2144:
[----:B------:R-:W-:-:S04]  /*4780*/  ISETP.NE.AND P4, PT, R214, RZ, PT ;  /* 0x000000ffd600720c */ /* 0x000fc80003f85270 */
[----:B------:R-:W-:-:S05]  /*4790*/  FSEL R193, R195, RZ, !P4 ;  /* 0x000000ffc3c17208 */ /* 0x000fca0006000000 */
[----:B------:R-:W-:-:S04]  /*47a0*/  FFMA.FTZ R193, R24, R196, R193 ;  /* 0x000000c418c17223 */ /* 0x000fc800000100c1 */
[----:B------:R-:W-:-:S04]  /*47b0*/  FADD.FTZ R193, R204, -R193 ;  /* 0x800000c1ccc17221 */ /* 0x000fc80000010000 */
[----:B------:R-:W-:Y:S01]  /*47c0*/  FMUL.FTZ R192, R220, R193 ;  /* 0x000000c1dcc07220 */ /* 0x000fe20000410000 */
[----:B------:R-:W-:-:S05]  /*47d0*/  @P0 HADD2.F32 R193, -RZ, R35.H0_H0 ;  /* 0x20000023ffc10230 */ /* 0x000fca0000004100 */
[----:B------:R-:W-:-:S07]  /*47e0*/  @P0 FADD.FTZ R192, R192, R193 ;  /* 0x000000c1c0c00221 */ /* 0x000fce0000010000 */
.L_x_2145:
[----:B------:R-:W-:Y:S05]  /*47f0*/  BSYNC B0 ;  /* 0x0000000000007941 */ /* 0x000fea0003800000 */
.L_x_2143:
        /* <DEDUP_REMOVED lines=16> */
.L_x_2147:
[----:B------:R-:W-:-:S04]  /*4900*/  ISETP.NE.AND P4, PT, R214, RZ, PT ;  /* 0x000000ffd600720c */ /* 0x000fc80003f85270 */
[----:B------:R-:W-:-:S05]  /*4910*/  FSEL R192, R195, RZ, !P4 ;  /* 0x000000ffc3c07208 */ /* 0x000fca0006000000 */
[----:B------:R-:W-:-:S04]  /*4920*/  FFMA.FTZ R192, R25, R196, R192 ;  /* 0x000000c419c07223 */ /* 0x000fc800000100c0 */
[----:B------:R-:W-:Y:S01]  /*4930*/  FADD.FTZ R193, R205, -R192 ;  /* 0x800000c0cdc17221 */ /* 0x000fe20000010000 */
[----:B------:R-:W-:-:S03]  /*4940*/  @P0 HADD2.F32 R192, -RZ, R35.H1_H1 ;  /* 0x30000023ffc00230 */ /* 0x000fc60000004100 */
[----:B------:R-:W-:-:S04]  /*4950*/  FMUL.FTZ R193, R220, R193 ;  /* 0x000000c1dcc17220 */ /* 0x000fc80000410000 */
[----:B------:R-:W-:-:S07]  /*4960*/  @P0 FADD.FTZ R193, R193, R192 ;  /* 0x000000c0c1c10221 */ /* 0x000fce0000010000 */
.L_x_2148:
[----:B------:R-:W-:Y:S05]  /*4970*/  BSYNC B0 ;  /* 0x0000000000007941 */ /* 0x000fea0003800000 */
.L_x_2146:
[----:B------:R-:W0:Y:S01]  /*4980*/  @P3 LDC R198, c[0x0][0x29c] ;  /* 0x0000a700ffc63b82 */ /* 0x000e220000000800 */
[----:B------:R-:W-:Y:S01]  /*4990*/  @P1 F2FP.F16.F32.PACK_AB R192, RZ, R193 ;  /* 0x000000c1ffc0123e */ /* 0x000fe200000000ff */
[----:B------:R-:W-:Y:S03]  /*49a0*/  BSSY B0, `(.L_x_2149) ;  /* 0x0000014000007945 */ /* 0x000fe60003800000 */
[----:B------:R-:W-:Y:S01]  /*49b0*/  @P1 PRMT R163, R163, 0x5410, R192 ;  /* 0x00005410a3a31816 */ /* 0x000fe200000000c0 */
[----:B------:R-:W-:Y:S02]  /*49c0*/  @P3 HADD2.F32 R192, -RZ, R159.H1_H1 ;  /* 0x3000009fffc03230 */ /* 0x000fe40000004100 */
[----:B0-----:R-:W-:Y:S01]  /*49d0*/  @P3 FMUL.FTZ R198, R193, R198 ;  /* 0x000000c6c1c63220 */ /* 0x001fe20000410000 */
[----:B------:R-:W-:-:S03]  /*49e0*/  @P3 HADD2.F32 R193, -RZ, R147.H1_H1 ;  /* 0x30000093ffc13230 */ /* 0x000fc60000004100 */
[----:B------:R-:W-:Y:S02]  /*49f0*/  @P3 FFMA.FTZ R111, R192, R198, R111 ;  /* 0x000000c6c06f3223 */ /* 0x000fe4000001006f */
[----:B------:R-:W-:Y:S02]  /*4a00*/  @P3 FMUL.FTZ R198, R198, R193 ;  /* 0x000000c1c6c63220 */ /* 0x000fe40000410000 */
[----:B------:R-:W0:Y:S03]  /*4a10*/  @P1 LDC.64 R192, c[0x0][0x308] ;  /* 0x0000c200ffc01b82 */ /* 0x000e260000000a00 */
[----:B------:R-:W-:-:S04]  /*4a20*/  @P3 F2FP.F16.F32.PACK_AB R198, RZ, R198 ;  /* 0x000000c6ffc6323e */ /* 0x000fc800000000ff */
[----:B------:R-:W-:Y:S02]  /*4a30*/  @P3 PRMT R167, R167, 0x5410, R198 ;  /* 0x00005410a7a73816 */ /* 0x000fe400000000c6 */
[----:B------:R-:W-:Y:S01]  /*4a40*/  IADD3 R198, R194, 0x60, RZ ;  /* 0x00000060c2c67810 */ /* 0x000fe20007ffe0ff */
        /* <DEDUP_REMOVED lines=9> */
.L_x_2150:
[----:B------:R-:W-:Y:S05]  /*4ae0*/  BSYNC B0 ;  /* 0x0000000000007941 */ /* 0x000fea0003800000 */
.L_x_2149:
[----:B------:R-:W-:Y:S04]  /*4af0*/  BSSY B0, `(.L_x_2151) ;  /* 0x000000d000007945 */ /* 0x000fe80003800000 */
[----:B------:R-:W-:Y:S05]  /*4b00*/  @P2 BRA `(.L_x_2152) ;  /* 0x0000000000102947 */ /* 0x000fea0003800000 */
[----:B0-----:R-:W-:Y:S01]  /*4b10*/  HFMA2.MMA R193, -RZ, RZ, 0, 0 ;  /* 0x00000000ffc17435 */ /* 0x001fe200000001ff */
[----:B------:R-:W-:Y:S10]  /*4b20*/  @!P0 BRA `(.L_x_2153) ;  /* 0x0000000000248947 */ /* 0x000ff40003800000 */
[----:B------:R-:W-:Y:S01]  /*4b30*/  HADD2.F32 R193, -RZ, R28.H0_H0 ;  /* 0x2000001cffc17230 */ /* 0x000fe20000004100 */
[----:B------:R-:W-:Y:S06]  /*4b40*/  BRA `(.L_x_2153) ;  /* 0x00000000001c7947 */ /* 0x000fec0003800000 */
.L_x_2152:
[----:B------:R-:W-:Y:S01]  /*4b50*/  ISETP.NE.AND P4, PT, R214, RZ, PT ;  /* 0x000000ffd600720c */ /* 0x000fe20003f85270 */
[----:B0-----:R-:W-:-:S03]  /*4b60*/  @P0 HADD2.F32 R192, -RZ, R28.H0_H0 ;  /* 0x2000001cffc00230 */ /* 0x001fc60000004100 */
[----:B------:R-:W-:-:S05]  /*4b70*/  FSEL R193, R195, RZ, !P4 ;  /* 0x000000ffc3c17208 */ /* 0x000fca0006000000 */
[----:B------:R-:W-:-:S04]  /*4b80*/  FFMA.FTZ R193, R26, R196, R193 ;  /* 0x000000c41ac17223 */ /* 0x000fc800000100c1 */
[----:B------:R-:W-:-:S04]  /*4b90*/  FADD.FTZ R193, R206, -R193 ;  /* 0x800000c1cec17221 */ /* 0x000fc80000010000 */
[----:B------:R-:W-:-:S04]  /*4ba0*/  FMUL.FTZ R193, R220, R193 ;  /* 0x000000c1dcc17220 */ /* 0x000fc80000410000 */
[----:B------:R-:W-:-:S07]  /*4bb0*/  @P0 FADD.FTZ R193, R193, R192 ;  /* 0x000000c0c1c10221 */ /* 0x000fce0000010000 */
.L_x_2153:
[----:B------:R-:W-:Y:S05]  /*4bc0*/  BSYNC B0 ;  /* 0x0000000000007941 */ /* 0x000fea0003800000 */
.L_x_2151:
[----:B------:R-:W0:Y:S01]  /*4bd0*/  @P3 LDC R192, c[0x0][0x29c] ;  /* 0x0000a700ffc03b82 */ /* 0x000e220000000800 */
[----:B-----5:R-:W-:Y:S01]  /*4be0*/  @P3 HADD2.F32 R199, -RZ, R156.H0_H0 ;  /* 0x2000009cffc73230 */ /* 0x020fe20000004100 */
[----:B------:R-:W-:Y:S01]  /*4bf0*/  BSSY B0, `(.L_x_2154) ;  /* 0x0000015000007945 */ /* 0x000fe20003800000 */
[----:B0-----:R-:W-:Y:S01]  /*4c00*/  @P3 FMUL.FTZ R197, R193, R192 ;  /* 0x000000c0c1c53220 */ /* 0x001fe20000410000 */
[----:B------:R-:W-:Y:S01]  /*4c10*/  @P3 HADD2.F32 R192, -RZ, R140.H0_H0 ;  /* 0x2000008cffc03230 */ /* 0x000fe20000004100 */
[----:B------:R-:W-:Y:S02]  /*4c20*/  @P1 F2FP.F16.F32.PACK_AB R193, RZ, R193 ;  /* 0x000000c1ffc1123e */ /* 0x000fe400000000ff */
[----:B------:R-:W-:Y:S02]  /*4c30*/  @P3 FFMA.FTZ R104, R199, R197, R104 ;  /* 0x000000c5c7683223 */ /* 0x000fe40000010068 */
[----:B------:R-:W-:Y:S01]  /*4c40*/  @P3 FMUL.FTZ R192, R197, R192 ;  /* 0x000000c0c5c03220 */ /* 0x000fe20000410000 */
[----:B------:R-:W-:-:S04]  /*4c50*/  @P1 PRMT R160, R193, 0x7610, R160 ;  /* 0x00007610c1a01816 */ /* 0x000fc800000000a0 */
[----:B------:R-:W-:-:S04]  /*4c60*/  @P3 F2FP.F16.F32.PACK_AB R192, RZ, R192 ;  /* 0x000000c0ffc0323e */ /* 0x000fc800000000ff */
[----:B------:R-:W-:Y:S01]  /*4c70*/  @P3 PRMT R164, R192, 0x7610, R164 ;  /* 0x00007610c0a43816 */ /* 0x000fe200000000a4 */
[----:B------:R-:W-:Y:S06]  /*4c80*/  @P2 BRA `(.L_x_2155) ;  /* 0x0000000000102947 */ /* 0x000fec0003800000 */
[----:B------:R-:W-:Y:S01]  /*4c90*/  MOV R193, RZ ;  /* 0x000000ff00c17202 */ /* 0x000fe20000000f00 */
[----:B------:R-:W-:Y:S06]  /*4ca0*/  @!P0 BRA `(.L_x_2156) ;  /* 0x0000000000248947 */ /* 0x000fec0003800000 */
[----:B------:R-:W-:Y:S01]  /*4cb0*/  HADD2.F32 R193, -RZ, R28.H1_H1 ;  /* 0x3000001cffc17230 */ /* 0x000fe20000004100 */
[----:B------:R-:W-:Y:S06]  /*4cc0*/  BRA `(.L_x_2156) ;  /* 0x00000000001c7947 */ /* 0x000fec0003800000 */
.L_x_2155:
[----:B------:R-:W-:-:S04]  /*4cd0*/  ISETP.NE.AND P4, PT, R214, RZ, PT ;  /* 0x000000ffd600720c */ /* 0x000fc80003f85270 */
[----:B------:R-:W-:-:S05]  /*4ce0*/  FSEL R192, R195, RZ, !P4 ;  /* 0x000000ffc3c07208 */ /* 0x000fca0006000000 */
[----:B------:R-:W-:-:S04]  /*4cf0*/  FFMA.FTZ R192, R27, R196, R192 ;  /* 0x000000c41bc07223 */ /* 0x000fc800000100c0 */
[----:B------:R-:W-:Y:S01]  /*4d00*/  FADD.FTZ R193, R207, -R192 ;  /* 0x800000c0cfc17221 */ /* 0x000fe20000010000 */
[----:B------:R-:W-:-:S03]  /*4d10*/  @P0 HADD2.F32 R192, -RZ, R28.H1_H1 ;  /* 0x3000001cffc00230 */ /* 0x000fc60000004100 */
[----:B------:R-:W-:-:S04]  /*4d20*/  FMUL.FTZ R193, R220, R193 ;  /* 0x000000c1dcc17220 */ /* 0x000fc80000410000 */
[----:B------:R-:W-:-:S07]  /*4d30*/  @P0 FADD.FTZ R193, R193, R192 ;  /* 0x000000c0c1c10221 */ /* 0x000fce0000010000 */
.L_x_2156:
[----:B------:R-:W-:Y:S05]  /*4d40*/  BSYNC B0 ;  /* 0x0000000000007941 */ /* 0x000fea0003800000 */
.L_x_2154:
[----:B------:R-:W0:Y:S01]  /*4d50*/  @P3 LDC R192, c[0x0][0x29c] ;  /* 0x0000a700ffc03b82 */ /* 0x000e220000000800 */
[----:B------:R-:W-:Y:S01]  /*4d60*/  @P3 HADD2.F32 R197, -RZ, R140.H1_H1 ;  /* 0x3000008cffc53230 */ /* 0x000fe20000004100 */
[----:B------:R-:W-:Y:S01]  /*4d70*/  BSSY B0, `(.L_x_2157) ;  /* 0x0000015000007945 */ /* 0x000fe20003800000 */
[----:B------:R-:W-:Y:S02]  /*4d80*/  @P3 HADD2.F32 R194, -RZ, R156.H1_H1 ;  /* 0x3000009cffc23230 */ /* 0x000fe40000004100 */
        /* <DEDUP_REMOVED lines=8> */
[----:B------:R-:W-:Y:S01]  /*4e10*/  HFMA2.MMA R193, -RZ, RZ, 0, 0 ;  /* 0x00000000ffc17435 */ /* 0x000fe200000001ff */
[----:B------:R-:W-:Y:S10]  /*4e20*/  @!P0 BRA `(.L_x_2159) ;  /* 0x0000000000248947 */ /* 0x000ff40003800000 */
[----:B------:R-:W-:Y:S01]  /*4e30*/  HADD2.F32 R193, -RZ, R29.H0_H0 ;  /* 0x2000001dffc17230 */ /* 0x000fe20000004100 */
[----:B------:R-:W-:Y:S06]  /*4e40*/  BRA `(.L_x_2159) ;  /* 0x00000000001c7947 */ /* 0x000fec0003800000 */
.L_x_2158:
[----:B------:R-:W-:Y:S01]  /*4e50*/  ISETP.NE.AND P4, PT, R214, RZ, PT ;  /* 0x000000ffd600720c */ /* 0x000fe20003f85270 */
[----:B------:R-:W-:-:S03]  /*4e60*/  @P0 HADD2.F32 R192, -RZ, R29.H0_H0 ;  /* 0x2000001dffc00230 */ /* 0x000fc60000004100 */
[----:B------:R-:W-:-:S05]  /*4e70*/  FSEL R193, R195, RZ, !P4 ;  /* 0x000000ffc3c17208 */ /* 0x000fca0006000000 */
[----:B------:R-:W-:-:S04]  /*4e80*/  FFMA.FTZ R193, R168, R196, R193 ;  /* 0x000000c4a8c17223 */ /* 0x000fc800000100c1 */
[----:B------:R-:W-:-:S04]  /*4e90*/  FADD.FTZ R193, R208, -R193 ;  /* 0x800000c1d0c17221 */ /* 0x000fc80000010000 */
[----:B------:R-:W-:-:S04]  /*4ea0*/  FMUL.FTZ R193, R220, R193 ;  /* 0x000000c1dcc17220 */ /* 0x000fc80000410000 */
[----:B------:R-:W-:-:S07]  /*4eb0*/  @P0 FADD.FTZ R193, R193, R192 ;  /* 0x000000c0c1c10221 */ /* 0x000fce0000010000 */
.L_x_2159:
[----:B------:R-:W-:Y:S05]  /*4ec0*/  BSYNC B0 ;  /* 0x0000000000007941 */ /* 0x000fea0003800000 */
.L_x_2157:
[----:B------:R-:W0:Y:S01]  /*4ed0*/  @P3 LDC R192, c[0x0][0x29c] ;  /* 0x0000a700ffc03b82 */ /* 0x000e220000000800 */
[----:B------:R-:W-:Y:S01]  /*4ee0*/  @P3 HADD2.F32 R199, -RZ, R157.H0_H0 ;  /* 0x2000009dffc73230 */ /* 0x000fe20000004100 */
        /* <DEDUP_REMOVED lines=14> */
.L_x_2161:
[----:B------:R-:W-:-:S04]  /*4fd0*/  ISETP.NE.AND P4, PT, R214, RZ, PT ;  /* 0x000000ffd600720c */ /* 0x000fc80003f85270 */
[----:B------:R-:W-:-:S05]  /*4fe0*/  FSEL R192, R195, RZ, !P4 ;  /* 0x000000ffc3c07208 */ /* 0x000fca0006000000 */
[----:B------:R-:W-:-:S04]  /*4ff0*/  FFMA.FTZ R192, R169, R196, R192 ;  /* 0x000000c4a9c07223 */ /* 0x000fc800000100c0 */
[----:B------:R-:W-:Y:S01]  /*5000*/  FADD.FTZ R193, R209, -R192 ;  /* 0x800000c0d1c17221 */ /* 0x000fe20000010000 */
[----:B------:R-:W-:-:S03]  /*5010*/  @P0 HADD2.F32 R192, -RZ, R29.H1_H1 ;  /* 0x3000001dffc00230 */ /* 0x000fc60000004100 */
[----:B------:R-:W-:-:S04]  /*5020*/  FMUL.FTZ R193, R220, R193 ;  /* 0x000000c1dcc17220 */ /* 0x000fc80000410000 */
[----:B------:R-:W-:-:S07]  /*5030*/  @P0 FADD.FTZ R193, R193, R192 ;  /* 0x000000c0c1c10221 */ /* 0x000fce0000010000 */
.L_x_2162:
[----:B------:R-:W-:Y:S05]  /*5040*/  BSYNC B0 ;  /* 0x0000000000007941 */ /* 0x000fea0003800000 */
.L_x_2160:
        /* <DEDUP_REMOVED lines=16> */
.L_x_2164:
[----:B------:R-:W-:Y:S01]  /*5150*/  ISETP.NE.AND P4, PT, R214, RZ, PT ;  /* 0x000000ffd600720c */ /* 0x000fe20003f85270 */
[----:B------:R-:W-:-:S03]  /*5160*/  @P0 HADD2.F32 R192, -RZ, R30.H0_H0 ;  /* 0x2000001effc00230 */ /* 0x000fc60000004100 */
[----:B------:R-:W-:-:S05]  /*5170*/  FSEL R193, R195, RZ, !P4 ;  /* 0x000000ffc3c17208 */ /* 0x000fca0006000000 */
[----:B------:R-:W-:-:S04]  /*5180*/  FFMA.FTZ R193, R170, R196, R193 ;  /* 0x000000c4aac17223 */ /* 0x000fc800000100c1 */
[----:B------:R-:W-:-:S04]  /*5190*/  FADD.FTZ R193, R210, -R193 ;  /* 0x800000c1d2c17221 */ /* 0x000fc80000010000 */
[----:B------:R-:W-:-:S04]  /*51a0*/  FMUL.FTZ R193, R220, R193 ;  /* 0x000000c1dcc17220 */ /* 0x000fc80000410000 */
[----:B------:R-:W-:-:S07]  /*51b0*/  @P0 FADD.FTZ R193, R193, R192 ;  /* 0x000000c0c1c10221 */ /* 0x000fce0000010000 */
.L_x_2165:
[----:B------:R-:W-:Y:S05]  /*51c0*/  BSYNC B0 ;  /* 0x0000000000007941 */ /* 0x000fea0003800000 */
.L_x_2163:
        /* <DEDUP_REMOVED lines=16> */
.L_x_2167:
[----:B------:R-:W-:-:S04]  /*52d0*/  ISETP.NE.AND P4, PT, R214, RZ, PT ;  /* 0x000000ffd600720c */ /* 0x000fc80003f85270 */
[----:B------:R-:W-:-:S05]  /*52e0*/  FSEL R192, R195, RZ, !P4 ;  /* 0x000000ffc3c07208 */ /* 0x000fca0006000000 */
[----:B------:R-:W-:-:S04]  /*52f0*/  FFMA.FTZ R192, R171, R196, R192 ;  /* 0x000000c4abc07223 */ /* 0x000fc800000100c0 */
[----:B------:R-:W-:Y:S01]  /*5300*/  FADD.FTZ R193, R211, -R192 ;  /* 0x800000c0d3c17221 */ /* 0x000fe20000010000 */
[----:B------:R-:W-:-:S03]  /*5310*/  @P0 HADD2.F32 R192, -RZ, R30.H1_H1 ;  /* 0x3000001effc00230 */ /* 0x000fc60000004100 */
[----:B------:R-:W-:-:S04]  /*5320*/  FMUL.FTZ R193, R220, R193 ;  /* 0x000000c1dcc17220 */ /* 0x000fc80000410000 */
[----:B------:R-:W-:-:S07]  /*5330*/  @P0 FADD.FTZ R193, R193, R192 ;  /* 0x000000c0c1c10221 */ /* 0x000fce0000010000 */
.L_x_2168:
[----:B------:R-:W-:Y:S05]  /*5340*/  BSYNC B0 ;  /* 0x0000000000007941 */ /* 0x000fea0003800000 */
.L_x_2166:
        /* <DEDUP_REMOVED lines=16> */
.L_x_2170:
[----:B------:R-:W-:Y:S01]  /*5450*/  ISETP.NE.AND P4, PT, R214, RZ, PT ;  /* 0x000000ffd600720c */ /* 0x000fe20003f85270 */
[----:B------:R-:W-:-:S03]  /*5460*/  @P0 HADD2.F32 R192, -RZ, R31.H0_H0 ;  /* 0x2000001fffc00230 */ /* 0x000fc60000004100 */
[----:B------:R-:W-:-:S05]  /*5470*/  FSEL R193, R195, RZ, !P4 ;  /* 0x000000ffc3c17208 */ /* 0x000fca0006000000 */
[----:B------:R-:W-:-:S04]  /*5480*/  FFMA.FTZ R193, R172, R196, R193 ;  /* 0x000000c4acc17223 */ /* 0x000fc800000100c1 */
[----:B------:R-:W-:-:S04]  /*5490*/  FADD.FTZ R193, R212, -R193 ;  /* 0x800000c1d4c17221 */ /* 0x000fc80000010000 */
[----:B------:R-:W-:-:S04]  /*54a0*/  FMUL.FTZ R193, R220, R193 ;  /* 0x000000c1dcc17220 */ /* 0x000fc80000410000 */
[----:B------:R-:W-:-:S07]  /*54b0*/  @P0 FADD.FTZ R193, R193, R192 ;  /* 0x000000c0c1c10221 */ /* 0x000fce0000010000 */
.L_x_2171:
[----:B------:R-:W-:Y:S05]  /*54c0*/  BSYNC B0 ;  /* 0x0000000000007941 */ /* 0x000fea0003800000 */
.L_x_2169:
        /* <DEDUP_REMOVED lines=16> */
.L_x_2173:
[----:B------:R-:W-:-:S04]  /*55d0*/  ISETP.NE.AND P2, PT, R214, RZ, PT ;  /* 0x000000ffd600720c */ /* 0x000fc80003f45270 */
[----:B------:R-:W-:-:S05]  /*55e0*/  FSEL R192, R195, RZ, !P2 ;  /* 0x000000ffc3c07208 */ /* 0x000fca0005000000 */
[----:B------:R-:W-:Y:S01]  /*55f0*/  FFMA.FTZ R196, R173, R196, R192 ;  /* 0x000000c4adc47223 */ /* 0x000fe200000100c0 */
[----:B------:R-:W-:-:S03]  /*5600*/  @P0 HADD2.F32 R192, -RZ, R31.H1_H1 ;  /* 0x3000001fffc00230 */ /* 0x000fc60000004100 */
[----:B------:R-:W-:-:S04]  /*5610*/  FADD.FTZ R199, R213, -R196 ;  /* 0x800000c4d5c77221 */ /* 0x000fc80000010000 */
[----:B------:R-:W-:-:S04]  /*5620*/  FMUL.FTZ R199, R220, R199 ;  /* 0x000000c7dcc77220 */ /* 0x000fc80000410000 */
[----:B------:R-:W-:-:S07]  /*5630*/  @P0 FADD.FTZ R199, R199, R192 ;  /* 0x000000c0c7c70221 */ /* 0x000fce0000010000 */
.L_x_2174:
[----:B------:R-:W-:Y:S05]  /*5640*/  BSYNC B0 ;  /* 0x0000000000007941 */ /* 0x000fea0003800000 */
.L_x_2172:
[----:B------:R-:W0:Y:S08]  /*5650*/  @P1 LDC.64 R196, c[0x0][0x308] ;  /* 0x0000c200ffc41b82 */ /* 0x000e300000000a00 */
[----:B------:R-:W2:Y:S08]  /*5660*/  @P3 LDC R220, c[0x0][0x29c] ;  /* 0x0000a700ffdc3b82 */ /* 0x000eb00000000800 */
[----:B------:R-:W3:Y:S08]  /*5670*/  @P3 LDC.64 R194, c[0x0][0x2f8] ;  /* 0x0000be00ffc23b82 */ /* 0x000ef00000000a00 */
[----:B------:R-:W4:Y:S01]  /*5680*/  LDC.64 R192, c[0x0][0x210] ;  /* 0x00008400ffc07b82 */ /* 0x000f220000000a00 */
[----:B0-----:R-:W-:-:S04]  /*5690*/  @P1 IMAD.WIDE.U32 R196, R221, 0x10, R196 ;  /* 0x00000010ddc41825 */ /* 0x001fc800078e00c4 */
[----:B------:R-:W-:Y:S02]  /*56a0*/  @P3 HADD2.F32 R221, -RZ, R143.H1_H1 ;  /* 0x3000008fffdd3230 */ /* 0x000fe40000004100 */
[----:B--2---:R-:W-:Y:S01]  /*56b0*/  @P3 FMUL.FTZ R220, R199, R220 ;  /* 0x000000dcc7dc3220 */ /* 0x004fe20000410000 */
[----:B------:R-:W-:-:S03]  /*56c0*/  @P1 F2FP.F16.F32.PACK_AB R199, RZ, R199 ;  /* 0x000000c7ffc7123e */ /* 0x000fc600000000ff */
[----:B------:R-:W-:Y:S01]  /*56d0*/  @P3 FMUL.FTZ R221, R220, R221 ;  /* 0x000000dddcdd3220 */ /* 0x000fe20000410000 */
[----:B------:R-:W-:Y:S01]  /*56e0*/  @P1 PRMT R163, R163, 0x5410, R199 ;  /* 0x00005410a3a31816 */ /* 0x000fe200000000c7 */
[----:B---3--:R-:W-:-:S03]  /*56f0*/  @P3 IMAD.WIDE.U32 R194, R198, 0x10, R194 ;  /* 0x00000010c6c23825 */ /* 0x008fc600078e00c2 */
[----:B------:R-:W-:Y:S01]  /*5700*/  @P3 F2FP.F16.F32.PACK_AB R221, RZ, R221 ;  /* 0x000000ddffdd323e */ /* 0x000fe200000000ff */
[----:B------:R0:W-:Y:S03]  /*5710*/  @P1 STG.E.128 desc[UR4][R196.64], R160 ;  /* 0x000000a0c4001986 */ /* 0x0001e6000c101d04 */
[----:B------:R-:W-:Y:S02]  /*5720*/  @P3 PRMT R167, R167, 0x5410, R221 ;  /* 0x00005410a7a73816 */ /* 0x000fe400000000dd */
[----:B----4-:R-:W-:Y:S01]  /*5730*/  LEA R2, R192, R2, 0x2 ;  /* 0x00000002c0027211 */ /* 0x010fe200078e10ff */
[----:B------:R-:W-:Y:S02]  /*5740*/  @P3 HADD2.F32 R192, -RZ, R159.H1_H1 ;  /* 0x3000009fffc03230 */ /* 0x000fe40000004100 */
[----:B------:R0:W-:Y:S01]  /*5750*/  @P3 STG.E.128 desc[UR4][R194.64], R164 ;  /* 0x000000a4c2003986 */ /* 0x0001e2000c101d04 */
[----:B------:R-:W-:-:S02]  /*5760*/  ISETP.GE.AND P0, PT, R2, R193, PT ;  /* 0x000000c10200720c */ /* 0x000fc40003f06270 */
[----:B------:R-:W-:-:S11]  /*5770*/  @P3 FFMA.FTZ R103, R192, R220, R103 ;  /* 0x000000dcc0673223 */ /* 0x000fd60000010067 */
[----:B------:R-:W-:Y:S05]  /*5780*/  @!P0 BRA `(.L_x_2175) ;  /* 0xffffffb000b48947 */ /* 0x000fea000383ffff */
.L_x_2068:
[----:B------:R-:W2:Y:S01]  /*5790*/  S2R R38, SR_TID.X ;  /* 0x0000000000267919 */ /* 0x000ea20000002100 */
[----:B------:R-:W-:Y:S01]  /*57a0*/  MOV R0, 0x400 ;  /* 0x0000040000007802 */ /* 0x000fe20000000f00 */
[----:B------:R-:W-:Y:S05]  /*57b0*/  WARPSYNC.ALL ;  /* 0x0000000000007948 */ /* 0x000fea0003800000 */
[----:B------:R-:W3:Y:S01]  /*57c0*/  S2R R192, SR_TID.X ;  /* 0x0000000000c07919 */ /* 0x000ee20000002100 */
[----:B------:R-:W-:Y:S01]  /*57d0*/  ULDC UR6, c[0x0][0x218] ;  /* 0x0000860000067ab9 */ /* 0x000fe20000000800 */
[----:B------:R-:W4:Y:S01]  /*57e0*/  S2R R3, SR_CgaCtaId ;  /* 0x0000000000037919 */ /* 0x000f220000008800 */
[----:B------:R-:W0:Y:S01]  /*57f0*/  S2R R2, SR_CTAID.X ;  /* 0x0000000000027919 */ /* 0x000e220000002500 */
[----:B--2---:R-:W-:-:S04]  /*5800*/  SHF.R.U32.HI R4, RZ, 0x5, R38 ;  /* 0x00000005ff047819 */ /* 0x004fc80000011626 */
[----:B------:R-:W-:Y:S02]  /*5810*/  SHF.L.U32 R4, R4, 0x7, RZ ;  /* 0x0000000704047819 */ /* 0x000fe400000006ff */
[----:B---3--:R-:W-:Y:S02]  /*5820*/  LOP3.LUT R192, R192, 0x1f, RZ, 0xc0, !PT ;  /* 0x0000001fc0c07812 */ /* 0x008fe400078ec0ff */
[----:B----4-:R-:W-:Y:S02]  /*5830*/  LEA R3, R3, R0, 0x18 ;  /* 0x0000000003037211 */ /* 0x010fe400078ec0ff */
[----:B------:R-:W-:Y:S01]  /*5840*/  LOP3.LUT R0, R4, 0xffffff80, R192, 0xe2, !PT ;  /* 0xffffff8004007812 */ /* 0x000fe200078ee2c0 */
[----:B0-----:R-:W-:Y:S01]  /*5850*/  IMAD R5, R2, UR6, RZ ;  /* 0x0000000602057c24 */ /* 0x001fe2000f8e02ff */
        /* <DEDUP_REMOVED lines=133> */
[----:B------:R-:W-:Y:S02]  /*60b0*/  IADD3.X R19, RZ, RZ, RZ, P0, !PT ;  /* 0x000000ffff137210 */ /* 0x000fe400007fe4ff */
[----:B------:R-:W4:Y:S01]  /*60c0*/  LDS R45, [R0+0x3800] ;  /* 0x00380000002d7984 */ /* 0x000f220000000800 */
[----:B------:R-:W-:Y:S01]  /*60d0*/  FADD.FTZ R14, R14, R21 ;  /* 0x000000150e0e7221 */ /* 0x000fe20000010000 */
[----:B------:R-:W-:Y:S02]  /*60e0*/  SHF.L.U64.HI R36, R38, 0x2, R19 ;  /* 0x0000000226247819 */ /* 0x000fe40000010213 */
        /* <DEDUP_REMOVED lines=124> */
.L_x_2072:
        /* <DEDUP_REMOVED lines=8> */
.L_x_2177:
[----:B------:R-:W-:Y:S05]  /*6930*/  BSYNC B0 ;  /* 0x0000000000007941 */ /* 0x000fea0003800000 */
.L_x_2176:
        /* <DEDUP_REMOVED lines=8> */
.L_x_2178:
[----:B------:R-:W-:Y:S01]  /*69c0*/  HFMA2.MMA R194, -RZ, RZ, 0, 1.1920928955078125e-07 ;  /* 0x00000002ffc27435 */ /* 0x000fe200000001ff */
[----:B------:R-:W-:Y:S01]  /*69d0*/  MOV R195, R250 ;  /* 0x000000fa00c37202 */ /* 0x000fe20000000f00 */
[----:B------:R-:W-:-:S09]  /*69e0*/  FADD.FTZ R249, R196, R249 ;  /* 0x000000f9c4f97221 */ /* 0x000fd20000010000 */
[----:B------:R-:W-:Y:S05]  /*69f0*/  WARPSYNC.COLLECTIVE R192, `(.L_x_2179) ;  /* 0x00000000c0087348 */ /* 0x000fea0003c00000 */
[----:B------:R0:W1:Y:S02]  /*6a00*/  SHFL.BFLY P0, R196, R195, R194, R193 ;  /* 0x0c0000c2c3c47389 */ /* 0x00006400000000c1 */
[----:B01----:R-:W-:Y:S01]  /*6a10*/  ENDCOLLECTIVE ;  /* 0x000000000000791b */ /* 0x003fe20003800000 */
.L_x_2179:
[----:B------:R-:W-:Y:S01]  /*6a20*/  MOV R195, R249 ;  /* 0x000000f900c37202 */ /* 0x000fe20000000f00 */
[----:B------:R-:W-:-:S07]  /*6a30*/  FADD.FTZ R250, R250, R196 ;  /* 0x000000c4fafa7221 */ /* 0x000fce0000010000 */
[----:B------:R-:W-:Y:S05]  /*6a40*/  WARPSYNC.COLLECTIVE R192, `(.L_x_2180) ;  /* 0x00000000c0087348 */ /* 0x000fea0003c00000 */
[----:B------:R0:W1:Y:S02]  /*6a50*/  SHFL.BFLY P0, R196, R195, R194, R193 ;  /* 0x0c0000c2c3c47389 */ /* 0x00006400000000c1 */
[----:B01----:R-:W-:Y:S01]  /*6a60*/  ENDCOLLECTIVE ;  /* 0x000000000000791b */ /* 0x003fe20003800000 */
.L_x_2180:
[----:B------:R-:W-:Y:S01]  /*6a70*/  HFMA2.MMA R194, -RZ, RZ, 0, 2.384185791015625e-07 ;  /* 0x00000004ffc27435 */ /* 0x000fe200000001ff */
[----:B------:R-:W-:Y:S01]  /*6a80*/  MOV R195, R250 ;  /* 0x000000fa00c37202 */ /* 0x000fe20000000f00 */
[----:B------:R-:W-:-:S09]  /*6a90*/  FADD.FTZ R249, R249, R196 ;  /* 0x000000c4f9f97221 */ /* 0x000fd20000010000 */
[----:B------:R-:W-:Y:S05]  /*6aa0*/  WARPSYNC.COLLECTIVE R192, `(.L_x_2181) ;  /* 0x00000000c0087348 */ /* 0x000fea0003c00000 */
[----:B------:R0:W1:Y:S02]  /*6ab0*/  SHFL.BFLY P0, R196, R195, R194, R193 ;  /* 0x0c0000c2c3c47389 */ /* 0x00006400000000c1 */
[----:B01----:R-:W-:Y:S01]  /*6ac0*/  ENDCOLLECTIVE ;  /* 0x000000000000791b */ /* 0x003fe20003800000 */
.L_x_2181:
[----:B------:R-:W-:Y:S01]  /*6ad0*/  MOV R195, R249 ;  /* 0x000000f900c37202 */ /* 0x000fe20000000f00 */
[----:B------:R-:W-:-:S07]  /*6ae0*/  FADD.FTZ R250, R250, R196 ;  /* 0x000000c4fafa7221 */ /* 0x000fce0000010000 */
[----:B------:R-:W-:Y:S05]  /*6af0*/  WARPSYNC.COLLECTIVE R192, `(.L_x_2182) ;  /* 0x00000000c0087348 */ /* 0x000fea0003c00000 */
[----:B------:R0:W1:Y:S02]  /*6b00*/  SHFL.BFLY P0, R196, R195, R194, R193 ;  /* 0x0c0000c2c3c47389 */ /* 0x00006400000000c1 */
[----:B01----:R-:W-:Y:S01]  /*6b10*/  ENDCOLLECTIVE ;  /* 0x000000000000791b */ /* 0x003fe20003800000 */
.L_x_2182:
[----:B------:R-:W-:Y:S01]  /*6b20*/  HFMA2.MMA R194, -RZ, RZ, 0, 4.76837158203125e-07 ;  /* 0x00000008ffc27435 */ /* 0x000fe200000001ff */
[----:B------:R-:W-:Y:S01]  /*6b30*/  MOV R195, R250 ;  /* 0x000000fa00c37202 */ /* 0x000fe20000000f00 */
[----:B------:R-:W-:-:S09]  /*6b40*/  FADD.FTZ R249, R249, R196 ;  /* 0x000000c4f9f97221 */ /* 0x000fd20000010000 */
[----:B------:R-:W-:Y:S05]  /*6b50*/  WARPSYNC.COLLECTIVE R192, `(.L_x_2183) ;  /* 0x00000000c0087348 */ /* 0x000fea0003c00000 */
[----:B------:R0:W1:Y:S02]  /*6b60*/  SHFL.BFLY P0, R196, R195, R194, R193 ;  /* 0x0c0000c2c3c47389 */ /* 0x00006400000000c1 */
[----:B01----:R-:W-:Y:S01]  /*6b70*/  ENDCOLLECTIVE ;  /* 0x000000000000791b */ /* 0x003fe20003800000 */
.L_x_2183:
[----:B------:R-:W-:Y:S01]  /*6b80*/  MOV R195, R249 ;  /* 0x000000f900c37202 */ /* 0x000fe20000000f00 */
[----:B------:R-:W-:-:S07]  /*6b90*/  FADD.FTZ R250, R250, R196 ;  /* 0x000000c4fafa7221 */ /* 0x000fce0000010000 */
[----:B------:R-:W-:Y:S05]  /*6ba0*/  WARPSYNC.COLLECTIVE R192, `(.L_x_2184) ;  /* 0x00000000c0087348 */ /* 0x000fea0003c00000 */
[----:B------:R0:W1:Y:S02]  /*6bb0*/  SHFL.BFLY P0, R196, R195, R194, R193 ;  /* 0x0c0000c2c3c47389 */ /* 0x00006400000000c1 */
[----:B01----:R-:W-:Y:S01]  /*6bc0*/  ENDCOLLECTIVE ;  /* 0x000000000000791b */ /* 0x003fe20003800000 */
.L_x_2184:
[----:B------:R-:W-:Y:S01]  /*6bd0*/  HFMA2.MMA R194, -RZ, RZ, 0, 9.5367431640625e-07 ;  /* 0x00000010ffc27435 */ /* 0x000fe200000001ff */
[----:B------:R-:W-:Y:S01]  /*6be0*/  MOV R195, R250 ;  /* 0x000000fa00c37202 */ /* 0x000fe20000000f00 */
[----:B------:R-:W-:-:S09]  /*6bf0*/  FADD.FTZ R249, R249, R196 ;  /* 0x000000c4f9f97221 */ /* 0x000fd20000010000 */
[----:B------:R-:W-:Y:S05]  /*6c00*/  WARPSYNC.COLLECTIVE R192, `(.L_x_2185) ;  /* 0x00000000c0087348 */ /* 0x000fea0003c00000 */
[----:B------:R0:W1:Y:S02]  /*6c10*/  SHFL.BFLY P0, R196, R195, R194, R193 ;  /* 0x0c0000c2c3c47389 */ /* 0x00006400000000c1 */
[----:B01----:R-:W-:Y:S01]  /*6c20*/  ENDCOLLECTIVE ;  /* 0x000000000000791b */ /* 0x003fe20003800000 */
.L_x_2185:
[----:B------:R-:W-:Y:S02]  /*6c30*/  MOV R195, R249 ;  /* 0x000000f900c37202 */ /* 0x000fe40000000f00 */
[----:B------:R-:W-:-:S07]  /*6c40*/  MOV R197, R196 ;  /* 0x000000c400c57202 */ /* 0x000fce0000000f00 */
[----:B------:R-:W-:Y:S05]  /*6c50*/  WARPSYNC.COLLECTIVE R192, `(.L_x_2186) ;  /* 0x00000000c0087348 */ /* 0x000fea0003c00000 */
[----:B------:R0:W1:Y:S02]  /*6c60*/  SHFL.BFLY P0, R196, R195, R194, R193 ;  /* 0x0c0000c2c3c47389 */ /* 0x00006400000000c1 */
[----:B01----:R-:W-:Y:S01]  /*6c70*/  ENDCOLLECTIVE ;  /* 0x000000000000791b */ /* 0x003fe20003800000 */
.L_x_2186:
[----:B------:R-:W-:Y:S05]  /*6c80*/  BRA `(.L_x_2187) ;  /* 0xffffffb400a07947 */ /* 0x000fea000383ffff */
.L_x_2188:
        /* <DEDUP_REMOVED lines=15> */
.L_x_14231:


//--------------------- .text._ZN10layer_norm13ln_bwd_kernelINS_13Kernel_traitsI6__halfS2_S2_S2_fjLj1024ELj1ELj4ELj1ELj16ENS_18Kernel_traits_baseILj1024ES2_S2_S2_S2_fjLj128EEEEELb1ELb0ELb0ELb0EEEvNS_9BwdParamsE --------------------------
	.section	.text._ZN10layer_norm13ln_bwd_kernelINS_13Kernel_traitsI6__halfS2_S2_S2_fjLj1024ELj1ELj4ELj1ELj16ENS_18Kernel_traits_baseILj1024ES2_S2_S2_S2_fjLj128EEEEELb1ELb0ELb0ELb0EEEvNS_9BwdParamsE,"ax",@progbits
	.align	128
        .global         _ZN10layer_norm13ln_bwd_kernelINS_13Kernel_traitsI6__halfS2_S2_S2_fjLj1024ELj1ELj4ELj1ELj16ENS_18Kernel_traits_baseILj1024ES2_S2_S2_S2_fjLj128EEEEELb1ELb0ELb0ELb0EEEvNS_9BwdParamsE
        .type           _ZN10layer_norm13ln_bwd_kernelINS_13Kernel_traitsI6__halfS2_S2_S2_fjLj1024ELj1ELj4ELj1ELj16ENS_18Kernel_traits_baseILj1024ES2_S2_S2_S2_fjLj128EEEEELb1ELb0ELb0ELb0EEEvNS_9BwdParamsE,@function
        .size           _ZN10layer_norm13ln_bwd_kernelINS_13Kernel_traitsI6__halfS2_S2_S2_fjLj1024ELj1ELj4ELj1ELj16ENS_18Kernel_traits_baseILj1024ES2_S2_S2_S2_fjLj128EEEEELb1ELb0ELb0ELb0EEEvNS_9BwdParamsE,(.L_x_14232 - _ZN10layer_norm13ln_bwd_kernelINS_13Kernel_traitsI6__halfS2_S2_S2_fjLj1024ELj1ELj4ELj1ELj16ENS_18Kernel_traits_baseILj1024ES2_S2_S2_S2_fjLj128EEEEELb1ELb0ELb0ELb0EEEvNS_9BwdParamsE)
        .other          _ZN10layer_norm13ln_bwd_kernelINS_13Kernel_traitsI6__halfS2_S2_S2_fjLj1024ELj1ELj4ELj1ELj16ENS_18Kernel_traits_baseILj1024ES2_S2_S2_S2_fjLj128EEEEELb1ELb0ELb0ELb0EEEvNS_9BwdParamsE,@"STO_CUDA_ENTRY STV_DEFAULT"
_ZN10layer_norm13ln_bwd_kernelINS_13Kernel_traitsI6__halfS2_S2_S2_fjLj1024ELj1ELj4ELj1ELj16ENS_18Kernel_traits_baseILj1024ES2_S2_S2_S2_fjLj128EEEEELb1ELb0ELb0ELb0EEEvNS_9BwdParamsE:
.text._ZN10layer_norm13ln_bwd_kernelINS_13Kernel_traitsI6__halfS2_S2_S2_fjLj1024ELj1ELj4ELj1ELj16ENS_18Kernel_traits_baseILj1024ES2_S2_S2_S2_fjLj128EEEEELb1ELb0ELb0ELb0EEEvNS_9BwdParamsE:
        /* <DEDUP_REMOVED lines=115> */
.L_x_2208:
        /* <DEDUP_REMOVED lines=111> */
.L_x_2192:
[----:B------:R-:W-:Y:S05]  /*0e20*/  BSYNC B1 ;  /* 0x0000000000017941 */ /* 0x000fea0003800000 */
.L_x_2191:
        /* <DEDUP_REMOVED lines=17> */
[----:B--2---:R-:W-:Y:S02]  /*0f40*/  HADD2.F32 R170, -RZ, R126.H0_H0 ;  /* 0x2000007effaa7230 */ /* 0x004fe40000004100 */
[--C-:B------:R-:W-:Y:S02]  /*0f50*/  HADD2.F32 R162, -RZ, R124.reuse.H0_H0 ;  /* 0x2000007cffa27230 */ /* 0x100fe40000004100 */
[----:B------:R-:W-:Y:S02]  /*0f60*/  HADD2.F32 R164, -RZ, R124.H1_H1 ;  /* 0x3000007cffa47230 */ /* 0x000fe40000004100 */
[C---:B------:R-:W-:Y:S01]  /*0f70*/  FADD.FTZ R163, -R205.reuse, R170 ;  /* 0x000000aacda37221 */ /* 0x040fe20000010100 */
[--C-:B------:R-:W-:Y:S02]  /*0f80*/  HADD2.F32 R166, -RZ, R125.reuse.H0_H0 ;  /* 0x2000007dffa67230 */ /* 0x100fe40000004100 */
[----:B------:R-:W-:Y:S01]  /*0f90*/  FADD.FTZ R133, -R205, R162 ;  /* 0x000000a2cd857221 */ /* 0x000fe20000010100 */
[----:B------:R-:W-:-:S02]  /*0fa0*/  HADD2.F32 R168, -RZ, R125.H1_H1 ;  /* 0x3000007dffa87230 */ /* 0x000fc40000004100 */
[----:B------:R-:W-:Y:S01]  /*0fb0*/  FADD.FTZ R125, -R205, R164 ;  /* 0x000000a4cd7d7221 */ /* 0x000fe20000010100 */
[--C-:B------:R-:W-:Y:S02]  /*0fc0*/  HADD2.F32 R174, -RZ, R127.reuse.H0_H0 ;  /* 0x2000007fffae7230 */ /* 0x100fe40000004100 */
[----:B------:R-:W-:Y:S02]  /*0fd0*/  HADD2.F32 R210, -RZ, R127.H1_H1 ;  /* 0x3000007fffd27230 */ /* 0x000fe40000004100 */
[C---:B-----5:R-:W-:Y:S01]  /*0fe0*/  FMUL.FTZ R163, R38.reuse, R163 ;  /* 0x000000a326a37220 */ /* 0x060fe20000410000 */
[----:B------:R-:W-:Y:S02]  /*0ff0*/  HADD2.F32 R172, -RZ, R126.H1_H1 ;  /* 0x3000007effac7230 */ /* 0x000fe40000004100 */
[----:B------:R-:W-:Y:S01]  /*1000*/  FMUL.FTZ R133, R38, R133 ;  /* 0x0000008526857220 */ /* 0x000fe20000410000 */
[----:B---3--:R-:W-:Y:S02]  /*1010*/  HADD2.F32 R124, -RZ, R128.H0_H0 ;  /* 0x20000080ff7c7230 */ /* 0x008fe40000004100 */
[----:B------:R-:W-:-:S02]  /*1020*/  HADD2.F32 R127, -RZ, R130.H0_H0 ;  /* 0x20000082ff7f7230 */ /* 0x000fc40000004100 */
        /* <DEDUP_REMOVED lines=57> */
.L_x_2194:
[----:B------:R-:W-:Y:S05]  /*13c0*/  BSYNC B1 ;  /* 0x0000000000017941 */ /* 0x000fea0003800000 */
.L_x_2193:
        /* <DEDUP_REMOVED lines=20> */
[C---:B0-----:R-:W-:Y:S01]  /*1510*/  FADD.FTZ R177, -R205.reuse, R186 ;  /* 0x000000bacdb17221 */ /* 0x041fe20000010100 */
        /* <DEDUP_REMOVED lines=68> */
.L_x_2196:
[----:B------:R-:W-:Y:S05]  /*1960*/  BSYNC B1 ;  /* 0x0000000000017941 */ /* 0x000fea0003800000 */
.L_x_2195:
        /* <DEDUP_REMOVED lines=26> */
[----:B0-----:R-:W-:Y:S02]  /*1b10*/  HADD2.F32 R192, -RZ, R127.H1_H1 ;  /* 0x3000007fffc07230 */ /* 0x001fe40000004100 */
[----:B------:R-:W-:Y:S01]  /*1b20*/  FADD.FTZ R125, -R205, R196 ;  /* 0x000000c4cd7d7221 */ /* 0x000fe20000010100 */
[----:B------:R-:W-:Y:S02]  /*1b30*/  HADD2.F32 R128, -RZ, R128.H1_H1 ;  /* 0x30000080ff807230 */ /* 0x000fe40000004100 */
[----:B------:R-:W-:Y:S01]  /*1b40*/  FADD.FTZ R92, R92, R194 ;  /* 0x000000c25c5c7221 */ /* 0x000fe20000010000 */
[-C--:B------:R-:W-:Y:S01]  /*1b50*/  FFMA.FTZ R64, R137, R194.reuse, R64 ;  /* 0x000000c289407223 */ /* 0x080fe20000010040 */
[----:B------:R-:W-:Y:S01]  /*1b60*/  FADD.FTZ R187, -R205, R198 ;  /* 0x000000c6cdbb7221 */ /* 0x000fe20000010100 */
[----:B------:R-:W-:Y:S01]  /*1b70*/  FMUL.FTZ R194, R11, R194 ;  /* 0x000000c20bc27220 */ /* 0x000fe20000410000 */
[C---:B------:R-:W-:Y:S01]  /*1b80*/  FADD.FTZ R127, -R205.reuse, R200 ;  /* 0x000000c8cd7f7221 */ /* 0x040fe20000010100 */
[C---:B------:R-:W-:Y:S01]  /*1b90*/  FADD.FTZ R193, -R205.reuse, R124 ;  /* 0x0000007ccdc17221 */ /* 0x040fe20000010100 */
        /* <DEDUP_REMOVED lines=53> */
.L_x_2198:
[----:B------:R-:W-:Y:S05]  /*1ef0*/  BSYNC B1 ;  /* 0x0000000000017941 */ /* 0x000fea0003800000 */
.L_x_2197:
        /* <DEDUP_REMOVED lines=21> */
.L_x_2220:
        /* <DEDUP_REMOVED lines=14> */
[-CC-:B0-----:R-:W-:Y:S01]  /*2130*/  FFMA.FTZ R130, R134, R203.reuse, R208.reuse ;  /* 0x000000cb86827223 */ /* 0x181fe200000100d0 */
[-CC-:B------:R-:W-:Y:S01]  /*2140*/  FFMA.FTZ R131, R149, R203.reuse, R208.reuse ;  /* 0x000000cb95837223 */ /* 0x180fe200000100d0 */
[----:B------:R-:W-:Y:S01]  /*2150*/  FFMA.FTZ R215, R158, R203, R208 ;  /* 0x000000cb9ed77223 */ /* 0x000fe200000100d0 */
[----:B------:R-:W-:Y:S01]  /*2160*/  FMUL.FTZ R205, R38, R125 ;  /* 0x0000007d26cd7220 */ /* 0x000fe20000410000 */
[----:B------:R-:W-:Y:S01]  /*2170*/  FADD.FTZ R129, R139, -R130 ;  /* 0x800000828b817221 */ /* 0x000fe20000010000 */
[----:B------:R-:W-:Y:S01]  /*2180*/  FADD.FTZ R213, R146, -R131 ;  /* 0x8000008392d57221 */ /* 0x000fe20000010000 */
[----:B------:R-:W-:-:S02]  /*2190*/  FADD.FTZ R215, R148, -R215 ;  /* 0x800000d794d77221 */ /* 0x000fc40000010000 */
[C---:B------:R-:W-:Y:S01]  /*21a0*/  FMUL.FTZ R131, R38.reuse, R129 ;  /* 0x0000008126837220 */ /* 0x040fe20000410000 */
[C---:B------:R-:W-:Y:S01]  /*21b0*/  FMUL.FTZ R213, R38.reuse, R213 ;  /* 0x000000d526d57220 */ /* 0x040fe20000410000 */
[----:B------:R-:W-:Y:S01]  /*21c0*/  FMUL.FTZ R215, R38, R215 ;  /* 0x000000d726d77220 */ /* 0x000fe20000410000 */
[----:B------:R-:W-:Y:S01]  /*21d0*/  @P0 HADD2.F32 R124, -RZ, R105.H0_H0 ;  /* 0x20000069ff7c0230 */ /* 0x000fe20000004100 */
[----:B------:R-:W-:Y:S01]  /*21e0*/  MOV R129, R150 ;  /* 0x0000009600817202 */ /* 0x000fe20000000f00 */
[----:B------:R-:W-:Y:S02]  /*21f0*/  @P0 HADD2.F32 R126, -RZ, R106.H0_H0 ;  /* 0x2000006aff7e0230 */ /* 0x000fe40000004100 */
[--C-:B------:R-:W-:Y:S02]  /*2200*/  @P0 HADD2.F32 R130, -RZ, R107.reuse.H0_H0 ;  /* 0x2000006bff820230 */ /* 0x100fe40000004100 */
[----:B------:R-:W-:Y:S01]  /*2210*/  @P0 FADD.FTZ R205, R205, R124 ;  /* 0x0000007ccdcd0221 */ /* 0x000fe20000010000 */
[----:B------:R-:W-:-:S03]  /*2220*/  @P0 HADD2.F32 R210, -RZ, R107.H1_H1 ;  /* 0x3000006bffd20230 */ /* 0x000fc60000004100 */
[----:B------:R-:W-:Y:S01]  /*2230*/  FMUL.FTZ R124, R205, R132 ;  /* 0x00000084cd7c7220 */ /* 0x000fe20000410000 */
[----:B------:R-:W-:Y:S01]  /*2240*/  @P0 FADD.FTZ R213, R213, R130 ;  /* 0x00000082d5d50221 */ /* 0x000fe20000010000 */
[----:B------:R-:W-:Y:S02]  /*2250*/  @P0 FADD.FTZ R215, R215, R210 ;  /* 0x000000d2d7d70221 */ /* 0x000fe40000010000 */
[----:B------:R-:W-:-:S05]  /*2260*/  FMUL.FTZ R124, R124, UR15 ;  /* 0x0000000f7c7c7c20 */ /* 0x000fca0008410000 */
[----:B------:R-:W-:Y:S01]  /*2270*/  FSEL R125, R124, RZ, P6 ;  /* 0x000000ff7c7d7208 */ /* 0x000fe20003000000 */
[----:B------:R-:W-:Y:S01]  /*2280*/  FFMA.FTZ R124, R138, R203, R208 ;  /* 0x000000cb8a7c7223 */ /* 0x000fe200000100d0 */
[----:B------:R-:W-:-:S03]  /*2290*/  LOP3.LUT P6, RZ, R150, 0xff000000, RZ, 0xc0, !PT ;  /* 0xff00000096ff7812 */ /* 0x000fc600078cc0ff */
[----:B------:R-:W-:Y:S01]  /*22a0*/  FADD.FTZ R127, R145, -R124 ;  /* 0x8000007c917f7221 */ /* 0x000fe20000010000 */
[----:B------:R-:W-:-:S03]  /*22b0*/  @P0 HADD2.F32 R124, -RZ, R105.H1_H1 ;  /* 0x30000069ff7c0230 */ /* 0x000fc60000004100 */
[----:B------:R-:W-:Y:S01]  /*22c0*/  FMUL.FTZ R207, R38, R127 ;  /* 0x0000007f26cf7220 */ /* 0x000fe20000410000 */
[----:B------:R-:W-:-:S03]  /*22d0*/  FFMA.FTZ R127, R143, R203, R208 ;  /* 0x000000cb8f7f7223 */ /* 0x000fc600000100d0 */
[----:B------:R-:W-:Y:S01]  /*22e0*/  @P0 FADD.FTZ R207, R207, R124 ;  /* 0x0000007ccfcf0221 */ /* 0x000fe20000010000 */
[----:B------:R-:W-:-:S03]  /*22f0*/  FADD.FTZ R127, R142, -R127 ;  /* 0x8000007f8e7f7221 */ /* 0x000fc60000010000 */
[----:B------:R-:W-:Y:S01]  /*2300*/  FMUL.FTZ R124, R207, R132 ;  /* 0x00000084cf7c7220 */ /* 0x000fe20000410000 */
[----:B------:R-:W-:Y:S01]  /*2310*/  FMUL.FTZ R209, R38, R127 ;  /* 0x0000007f26d17220 */ /* 0x000fe20000410000 */
[----:B------:R-:W-:Y:S01]  /*2320*/  FADD.FTZ R127, R147, -R128 ;  /* 0x80000080937f7221 */ /* 0x000fe20000010000 */
[----:B------:R-:W-:Y:S02]  /*2330*/  @P0 HADD2.F32 R128, -RZ, R106.H1_H1 ;  /* 0x3000006aff800230 */ /* 0x000fe40000004100 */
[----:B------:R-:W-:Y:S01]  /*2340*/  FMUL.FTZ R124, R124, UR15 ;  /* 0x0000000f7c7c7c20 */ /* 0x000fe20008410000 */
[----:B------:R-:W-:Y:S01]  /*2350*/  @P0 FADD.FTZ R209, R209, R126 ;  /* 0x0000007ed1d10221 */ /* 0x000fe20000010000 */
[----:B------:R-:W-:-:S03]  /*2360*/  FMUL.FTZ R211, R38, R127 ;  /* 0x0000007f26d37220 */ /* 0x000fc60000410000 */
[-C--:B------:R-:W-:Y:S01]  /*2370*/  FMUL.FTZ R126, R209, R132.reuse ;  /* 0x00000084d17e7220 */ /* 0x080fe20000410000 */
[----:B------:R-:W-:Y:S01]  /*2380*/  @P0 FADD.FTZ R211, R211, R128 ;  /* 0x00000080d3d30221 */ /* 0x000fe20000010000 */
[----:B------:R-:W-:Y:S01]  /*2390*/  FSEL R124, R124, RZ, P6 ;  /* 0x000000ff7c7c7208 */ /* 0x000fe20003000000 */
[----:B------:R-:W-:Y:S02]  /*23a0*/  @P0 HADD2.F32 R128, -RZ, R104.H0_H0 ;  /* 0x20000068ff800230 */ /* 0x000fe40000004100 */
[----:B------:R-:W-:Y:S01]  /*23b0*/  FMUL.FTZ R126, R126, UR15 ;  /* 0x0000000f7e7e7c20 */ /* 0x000fe20008410000 */
[----:B------:R-:W-:Y:S01]  /*23c0*/  LOP3.LUT P6, RZ, R151, 0xff, RZ, 0xc0, !PT ;  /* 0x000000ff97ff7812 */ /* 0x000fe200078cc0ff */
[----:B------:R-:W-:Y:S01]  /*23d0*/  FMUL.FTZ R127, R211, R132 ;  /* 0x00000084d37f7220 */ /* 0x000fe20000410000 */
[----:B------:R-:W-:Y:S02]  /*23e0*/  F2FP.F16.F32.PACK_AB R125, R124, R125 ;  /* 0x0000007d7c7d723e */ /* 0x000fe400000000ff */
[----:B------:R-:W-:Y:S01]  /*23f0*/  FSEL R126, R126, RZ, P6 ;  /* 0x000000ff7e7e7208 */ /* 0x000fe20003000000 */
[----:B------:R-:W-:Y:S01]  /*2400*/  FMUL.FTZ R127, R127, UR15 ;  /* 0x0000000f7f7f7c20 */ /* 0x000fe20008410000 */
[----:B------:R-:W-:-:S04]  /*2410*/  LOP3.LUT P6, RZ, R151, 0xff00, RZ, 0xc0, !PT ;  /* 0x0000ff0097ff7812 */ /* 0x000fc800078cc0ff */
[----:B------:R-:W-:Y:S01]  /*2420*/  FSEL R219, R127, RZ, P6 ;  /* 0x000000ff7fdb7208 */ /* 0x000fe20003000000 */
[----:B------:R-:W-:-:S03]  /*2430*/  FFMA.FTZ R127, R3, R203, R208 ;  /* 0x000000cb037f7223 */ /* 0x000fc600000100d0 */
[----:B------:R-:W-:Y:S01]  /*2440*/  F2FP.F16.F32.PACK_AB R126, R219, R126 ;  /* 0x0000007edb7e723e */ /* 0x000fe200000000ff */
[----:B------:R-:W-:-:S04]  /*2450*/  FADD.FTZ R127, R136, -R127 ;  /* 0x8000007f887f7221 */ /* 0x000fc80000010000 */
[----:B------:R-:W-:-:S04]  /*2460*/  FMUL.FTZ R127, R38, R127 ;  /* 0x0000007f267f7220 */ /* 0x000fc80000410000 */
[----:B------:R-:W-:Y:S01]  /*2470*/  @P0 FADD.FTZ R127, R127, R128 ;  /* 0x000000807f7f0221 */ /* 0x000fe20000010000 */
[----:B------:R-:W-:-:S05]  /*2480*/  @P0 HADD2.F32 R128, -RZ, R104.H1_H1 ;  /* 0x30000068ff800230 */ /* 0x000fca0000004100 */
[----:B------:R-:W-:Y:S01]  /*2490*/  @P0 FADD.FTZ R131, R131, R128 ;  /* 0x0000008083830221 */ /* 0x000fe20000010000 */
[-C--:B------:R-:W-:Y:S01]  /*24a0*/  FMUL.FTZ R128, R127, R132.reuse ;  /* 0x000000847f807220 */ /* 0x080fe20000410000 */
[----:B------:R-:W-:Y:S02]  /*24b0*/  LOP3.LUT P0, RZ, R129, 0xff, RZ, 0xc0, !PT ;  /* 0x000000ff81ff7812 */ /* 0x000fe4000780c0ff */
[----:B------:R-:W-:Y:S01]  /*24c0*/  FMUL.FTZ R130, R131, R132 ;  /* 0x0000008483827220 */ /* 0x000fe20000410000 */
[----:B------:R-:W-:-:S03]  /*24d0*/  FMUL.FTZ R128, R128, UR15 ;  /* 0x0000000f80807c20 */ /* 0x000fc60008410000 */
[----:B------:R-:W-:Y:S02]  /*24e0*/  FMUL.FTZ R130, R130, UR15 ;  /* 0x0000000f82827c20 */ /* 0x000fe40008410000 */
[----:B------:R-:W-:Y:S02]  /*24f0*/  FSEL R210, R128, RZ, P0 ;  /* 0x000000ff80d27208 */ /* 0x000fe40000000000 */
[----:B------:R-:W-:-:S04]  /*2500*/  LOP3.LUT P0, RZ, R150, 0xff00, RZ, 0xc0, !PT ;  /* 0x0000ff0096ff7812 */ /* 0x000fc8000780c0ff */
[----:B------:R-:W-:Y:S02]  /*2510*/  FSEL R217, R130, RZ, P0 ;  /* 0x000000ff82d97208 */ /* 0x000fe40000000000 */
[----:B------:R-:W-:Y:S02]  /*2520*/  ISETP.NE.U32.AND P0, PT, RZ, UR16, PT ;  /* 0x00000010ff007c0c */ /* 0x000fe4000bf05070 */
[----:B------:R-:W-:Y:S02]  /*2530*/  F2FP.F16.F32.PACK_AB R124, R217, R210 ;  /* 0x000000d2d97c723e */ /* 0x000fe400000000ff */
[----:B------:R-:W-:-:S13]  /*2540*/  ISETP.NE.AND.EX P0, PT, RZ, UR17, PT, P0 ;  /* 0x00000011ff007c0c */ /* 0x000fda000bf05300 */
[----:B------:R-:W-:Y:S02]  /*2550*/  @P0 F2FP.F16.F32.PACK_AB R205, RZ, R205 ;  /* 0x000000cdffcd023e */ /* 0x000fe400000000ff */
[----:B------:R-:W-:Y:S02]  /*2560*/  @P0 F2FP.F16.F32.PACK_AB R209, RZ, R209 ;  /* 0x000000d1ffd1023e */ /* 0x000fe400000000ff */
[----:B------:R-:W-:Y:S02]  /*2570*/  @P0 F2FP.F16.F32.PACK_AB R127, RZ, R127 ;  /* 0x0000007fff7f023e */ /* 0x000fe400000000ff */
[----:B------:R-:W-:Y:S01]  /*2580*/  @P0 F2FP.F16.F32.PACK_AB R128, RZ, R213 ;  /* 0x000000d5ff80023e */ /* 0x000fe200000000ff */
[----:B------:R-:W-:Y:S01]  /*2590*/  FMUL.FTZ R213, R213, R132 ;  /* 0x00000084d5d57220 */ /* 0x000fe20000410000 */
[----:B------:R-:W-:Y:S02]  /*25a0*/  @P0 F2FP.F16.F32.PACK_AB R207, RZ, R207 ;  /* 0x000000cfffcf023e */ /* 0x000fe400000000ff */
[----:B------:R-:W-:Y:S01]  /*25b0*/  @P0 F2FP.F16.F32.PACK_AB R211, RZ, R211 ;  /* 0x000000d3ffd3023e */ /* 0x000fe200000000ff */
[----:B------:R-:W-:Y:S01]  /*25c0*/  FMUL.FTZ R213, R213, UR15 ;  /* 0x0000000fd5d57c20 */ /* 0x000fe20008410000 */
[----:B------:R-:W-:-:S02]  /*25d0*/  @P0 F2FP.F16.F32.PACK_AB R131, RZ, R131 ;  /* 0x00000083ff83023e */ /* 0x000fc400000000ff */
[----:B------:R-:W-:Y:S01]  /*25e0*/  @P0 F2FP.F16.F32.PACK_AB R129, RZ, R215 ;  /* 0x000000d7ff81023e */ /* 0x000fe200000000ff */
[----:B------:R-:W-:Y:S01]  /*25f0*/  FMUL.FTZ R215, R215, R132 ;  /* 0x00000084d7d77220 */ /* 0x000fe20000410000 */
[----:B------:R-:W-:Y:S02]  /*2600*/  @P0 PRMT R61, R205, 0x7610, R61 ;  /* 0x00007610cd3d0816 */ /* 0x000fe4000000003d */
[----:B------:R-:W-:Y:S01]  /*2610*/  @P0 PRMT R62, R209, 0x7610, R62 ;  /* 0x00007610d13e0816 */ /* 0x000fe2000000003e */
[----:B------:R-:W-:Y:S01]  /*2620*/  FMUL.FTZ R215, R215, UR15 ;  /* 0x0000000fd7d77c20 */ /* 0x000fe20008410000 */
[----:B------:R-:W-:Y:S02]  /*2630*/  @P0 PRMT R60, R127, 0x7610, R60 ;  /* 0x000076107f3c0816 */ /* 0x000fe4000000003c */
[----:B------:R-:W-:Y:S02]  /*2640*/  @P0 PRMT R63, R128, 0x7610, R63 ;  /* 0x00007610803f0816 */ /* 0x000fe4000000003f */
[----:B------:R-:W-:-:S02]  /*2650*/  @P0 PRMT R61, R61, 0x5410, R207 ;  /* 0x000054103d3d0816 */ /* 0x000fc400000000cf */
[----:B------:R-:W-:Y:S02]  /*2660*/  @P0 PRMT R62, R62, 0x5410, R211 ;  /* 0x000054103e3e0816 */ /* 0x000fe400000000d3 */
[----:B------:R-:W-:Y:S02]  /*2670*/  @P0 PRMT R60, R60, 0x5410, R131 ;  /* 0x000054103c3c0816 */ /* 0x000fe40000000083 */
[----:B------:R-:W-:Y:S02]  /*2680*/  @P0 PRMT R63, R63, 0x5410, R129 ;  /* 0x000054103f3f0816 */ /* 0x000fe40000000081 */
[----:B------:R-:W-:Y:S01]  /*2690*/  LOP3.LUT P0, RZ, R151, 0xff0000, RZ, 0xc0, !PT ;  /* 0x00ff000097ff7812 */ /* 0x000fe2000780c0ff */
[----:B------:R-:W0:Y:S03]  /*26a0*/  LDC.64 R128, c[0x0][0x2f8] ;  /* 0x0000be00ff807b82 */ /* 0x000e260000000a00 */
[----:B------:R-:W-:-:S02]  /*26b0*/  FSEL R127, R213, RZ, P0 ;  /* 0x000000ffd57f7208 */ /* 0x000fc40000000000 */
[----:B------:R-:W-:-:S04]  /*26c0*/  LOP3.LUT P0, RZ, R151, 0xff000000, RZ, 0xc0, !PT ;  /* 0xff00000097ff7812 */ /* 0x000fc8000780c0ff */
[----:B------:R-:W-:Y:S02]  /*26d0*/  FSEL R212, R215, RZ, P0 ;  /* 0x000000ffd7d47208 */ /* 0x000fe40000000000 */
[----:B------:R-:W-:Y:S02]  /*26e0*/  ISETP.NE.U32.AND P0, PT, RZ, UR16, PT ;  /* 0x00000010ff007c0c */ /* 0x000fe4000bf05070 */
[----:B------:R-:W-:Y:S02]  /*26f0*/  F2FP.F16.F32.PACK_AB R127, R212, R127 ;  /* 0x0000007fd47f723e */ /* 0x000fe400000000ff */
[----:B------:R-:W-:Y:S01]  /*2700*/  ISETP.NE.AND.EX P0, PT, RZ, UR17, PT, P0 ;  /* 0x00000011ff007c0c */ /* 0x000fe2000bf05300 */
[----:B0-----:R-:W-:-:S12]  /*2710*/  IMAD.WIDE.U32 R128, R201, 0x10, R128 ;  /* 0x00000010c9807825 */ /* 0x001fd800078e0080 */
[----:B------:R-:W0:Y:S02]  /*2720*/  @P0 LDC.64 R130, c[0x0][0x308] ;  /* 0x0000c200ff820b82 */ /* 0x000e240000000a00 */
[C---:B0-----:R-:W-:Y:S01]  /*2730*/  @P0 IMAD.WIDE.U32 R130, R201.reuse, 0x10, R130 ;  /* 0x00000010c9820825 */ /* 0x041fe200078e0082 */
[----:B------:R-:W-:-:S04]  /*2740*/  IADD3 R201, R201, 0x20, RZ ;  /* 0x00000020c9c97810 */ /* 0x000fc80007ffe0ff */
[----:B------:R1:W-:Y:S04]  /*2750*/  @P0 STG.E.128 desc[UR4][R130.64], R60 ;  /* 0x0000003c82000986 */ /* 0x0003e8000c101d04 */
[----:B------:R1:W-:Y:S02]  /*2760*/  STG.E.128 desc[UR4][R128.64], R124 ;  /* 0x0000007c80007986 */ /* 0x0003e4000c101d04 */
.L_x_2201:
[----:B------:R-:W-:Y:S05]  /*2770*/  BSYNC B1 ;  /* 0x0000000000017941 */ /* 0x000fea0003800000 */
.L_x_2200:
        /* <DEDUP_REMOVED lines=8> */
[-CC-:B0-----:R-:W-:Y:S01]  /*2800*/  FFMA.FTZ R130, R160, R203.reuse, R208.reuse ;  /* 0x000000cba0827223 */ /* 0x181fe200000100d0 */
[----:B------:R-:W-:Y:S02]  /*2810*/  FFMA.FTZ R131, R169, R203, R208 ;  /* 0x000000cba9837223 */ /* 0x000fe400000100d0 */
[----:B------:R-:W-:Y:S01]  /*2820*/  FMUL.FTZ R205, R38, R125 ;  /* 0x0000007d26cd7220 */ /* 0x000fe20000410000 */
[----:B------:R-:W-:Y:S01]  /*2830*/  FADD.FTZ R129, R159, -R130 ;  /* 0x800000829f817221 */ /* 0x000fe20000010000 */
[----:B------:R-:W-:Y:S01]  /*2840*/  FFMA.FTZ R130, R174, R203, R208 ;  /* 0x000000cbae827223 */ /* 0x000fe200000100d0 */
[----:B------:R-:W-:-:S02]  /*2850*/  FADD.FTZ R213, R172, -R131 ;  /* 0x80000083acd57221 */ /* 0x000fc40000010000 */
[C---:B------:R-:W-:Y:S01]  /*2860*/  FMUL.FTZ R131, R38.reuse, R129 ;  /* 0x0000008126837220 */ /* 0x040fe20000410000 */
[----:B------:R-:W-:Y:S01]  /*2870*/  FADD.FTZ R129, R171, -R130 ;  /* 0x80000082ab817221 */ /* 0x000fe20000010000 */
[C---:B------:R-:W-:Y:S01]  /*2880*/  FMUL.FTZ R213, R38.reuse, R213 ;  /* 0x000000d526d57220 */ /* 0x040fe20000410000 */
[----:B------:R-:W-:Y:S02]  /*2890*/  @P0 HADD2.F32 R124, -RZ, R109.H0_H0 ;  /* 0x2000006dff7c0230 */ /* 0x000fe40000004100 */
[----:B------:R-:W-:Y:S02]  /*28a0*/  @P0 HADD2.F32 R126, -RZ, R110.H0_H0 ;  /* 0x2000006eff7e0230 */ /* 0x000fe40000004100 */
[----:B------:R-:W-:Y:S01]  /*28b0*/  FMUL.FTZ R215, R38, R129 ;  /* 0x0000008126d77220 */ /* 0x000fe20000410000 */
[--C-:B------:R-:W-:Y:S02]  /*28c0*/  @P0 HADD2.F32 R130, -RZ, R111.reuse.H0_H0 ;  /* 0x2000006fff820230 */ /* 0x100fe40000004100 */
[----:B------:R-:W-:Y:S01]  /*28d0*/  @P0 FADD.FTZ R205, R205, R124 ;  /* 0x0000007ccdcd0221 */ /* 0x000fe20000010000 */
[----:B------:R-:W-:Y:S01]  /*28e0*/  @P0 HADD2.F32 R210, -RZ, R111.H1_H1 ;  /* 0x3000006fffd20230 */ /* 0x000fe20000004100 */
[----:B------:R-:W-:-:S02]  /*28f0*/  MOV R129, R152 ;  /* 0x0000009800817202 */ /* 0x000fc40000000f00 */
        /* <DEDUP_REMOVED lines=84> */
.L_x_2203:
[----:B------:R-:W-:Y:S05]  /*2e40*/  BSYNC B1 ;  /* 0x0000000000017941 */ /* 0x000fea0003800000 */
.L_x_2202:
        /* <DEDUP_REMOVED lines=108> */
.L_x_2205:
[----:B------:R-:W-:Y:S05]  /*3510*/  BSYNC B1 ;  /* 0x0000000000017941 */ /* 0x000fea0003800000 */
.L_x_2204:
        /* <DEDUP_REMOVED lines=8> */
[----:B------:R-:W-:-:S03]  /*35a0*/  FFMA.FTZ R211, R197, R203, R208 ;  /* 0x000000cbc5d37223 */ /* 0x000fc600000100d0 */
[----:B0-----:R-:W-:Y:S01]  /*35b0*/  FMUL.FTZ R131, R38, R125 ;  /* 0x0000007d26837220 */ /* 0x001fe20000410000 */
[----:B------:R-:W-:-:S04]  /*35c0*/  FADD.FTZ R211, R204, -R211 ;  /* 0x800000d3ccd37221 */ /* 0x000fc80000010000 */
[----:B------:R-:W-:-:S03]  /*35d0*/  FMUL.FTZ R211, R38, R211 ;  /* 0x000000d326d37220 */ /* 0x000fc60000410000 */
[----:B------:R-:W-:Y:S02]  /*35e0*/  @P0 HADD2.F32 R124, -RZ, R121.H0_H0 ;  /* 0x20000079ff7c0230 */ /* 0x000fe40000004100 */
[----:B------:R-:W-:Y:S02]  /*35f0*/  @P0 HADD2.F32 R126, -RZ, R122.H0_H0 ;  /* 0x2000007aff7e0230 */ /* 0x000fe40000004100 */
[----:B------:R-:W-:Y:S02]  /*3600*/  @P0 HADD2.F32 R130, -RZ, R120.H1_H1 ;  /* 0x30000078ff820230 */ /* 0x000fe40000004100 */
[----:B------:R-:W-:Y:S01]  /*3610*/  @P0 FADD.FTZ R131, R131, R124 ;  /* 0x0000007c83830221 */ /* 0x000fe20000010000 */
[----:B------:R-:W-:-:S03]  /*3620*/  @P0 HADD2.F32 R210, -RZ, R123.H1_H1 ;  /* 0x3000007bffd20230 */ /* 0x000fc60000004100 */
[----:B------:R-:W-:-:S04]  /*3630*/  FMUL.FTZ R124, R131, R132 ;  /* 0x00000084837c7220 */ /* 0x000fc80000410000 */
        /* <DEDUP_REMOVED lines=20> */
[----:B------:R-:W-:Y:S01]  /*3780*/  FFMA.FTZ R128, R192, R203, R208 ;  /* 0x000000cbc0807223 */ /* 0x000fe200000100d0 */
[----:B------:R-:W-:Y:S01]  /*3790*/  FMUL.FTZ R126, R126, UR15 ;  /* 0x0000000f7e7e7c20 */ /* 0x000fe20008410000 */
[----:B------:R-:W-:Y:S01]  /*37a0*/  LOP3.LUT P6, RZ, R157, 0xff, RZ, 0xc0, !PT ;  /* 0x000000ff9dff7812 */ /* 0x000fe200078cc0ff */
[----:B------:R-:W-:Y:S01]  /*37b0*/  FMUL.FTZ R127, R209, R132 ;  /* 0x00000084d17f7220 */ /* 0x000fe20000410000 */
[----:B------:R-:W-:Y:S01]  /*37c0*/  FADD.FTZ R129, R189, -R128 ;  /* 0x80000080bd817221 */ /* 0x000fe20000010000 */
[----:B------:R-:W-:Y:S01]  /*37d0*/  @P0 HADD2.F32 R128, -RZ, R120.H0_H0 ;  /* 0x20000078ff800230 */ /* 0x000fe20000004100 */
[----:B------:R-:W-:Y:S01]  /*37e0*/  FSEL R126, R126, RZ, P6 ;  /* 0x000000ff7e7e7208 */ /* 0x000fe20003000000 */
[----:B------:R-:W-:Y:S01]  /*37f0*/  FMUL.FTZ R127, R127, UR15 ;  /* 0x0000000f7f7f7c20 */ /* 0x000fe20008410000 */
[----:B------:R-:W-:Y:S01]  /*3800*/  LOP3.LUT P6, RZ, R157, 0xff00, RZ, 0xc0, !PT ;  /* 0x0000ff009dff7812 */ /* 0x000fe200078cc0ff */
[----:B------:R-:W-:Y:S01]  /*3810*/  FMUL.FTZ R129, R38, R129 ;  /* 0x0000008126817220 */ /* 0x000fe20000410000 */
[----:B------:R-:W-:-:S02]  /*3820*/  F2FP.F16.F32.PACK_AB R125, R124, R125 ;  /* 0x0000007d7c7d723e */ /* 0x000fc400000000ff */
[----:B------:R-:W-:Y:S01]  /*3830*/  FSEL R215, R127, RZ, P6 ;  /* 0x000000ff7fd77208 */ /* 0x000fe20003000000 */
[-CC-:B------:R-:W-:Y:S01]  /*3840*/  FFMA.FTZ R127, R137, R203.reuse, R208.reuse ;  /* 0x000000cb897f7223 */ /* 0x180fe200000100d0 */
[----:B------:R-:W-:Y:S01]  /*3850*/  FFMA.FTZ R208, R206, R203, R208 ;  /* 0x000000cbced07223 */ /* 0x000fe200000100d0 */
[----:B------:R-:W-:Y:S01]  /*3860*/  @P0 FADD.FTZ R129, R129, R130 ;  /* 0x0000008281810221 */ /* 0x000fe20000010000 */
[----:B------:R-:W-:Y:S01]  /*3870*/  F2FP.F16.F32.PACK_AB R126, R215, R126 ;  /* 0x0000007ed77e723e */ /* 0x000fe200000000ff */
[----:B------:R-:W-:Y:S01]  /*3880*/  FADD.FTZ R127, R194, -R127 ;  /* 0x8000007fc27f7221 */ /* 0x000fe20000010000 */
[----:B------:R-:W-:Y:S01]  /*3890*/  FADD.FTZ R203, R199, -R208 ;  /* 0x800000d0c7cb7221 */ /* 0x000fe20000010000 */
[----:B------:R-:W-:Y:S02]  /*38a0*/  @P0 HADD2.F32 R208, -RZ, R123.H0_H0 ;  /* 0x2000007bffd00230 */ /* 0x000fe40000004100 */
[----:B------:R-:W-:Y:S01]  /*38b0*/  FMUL.FTZ R130, R129, R132 ;  /* 0x0000008481827220 */ /* 0x000fe20000410000 */
[C---:B------:R-:W-:Y:S01]  /*38c0*/  FMUL.FTZ R127, R38.reuse, R127 ;  /* 0x0000007f267f7220 */ /* 0x040fe20000410000 */
[----:B------:R-:W-:Y:S01]  /*38d0*/  FMUL.FTZ R203, R38, R203 ;  /* 0x000000cb26cb7220 */ /* 0x000fe20000410000 */
[----:B------:R-:W-:-:S02]  /*38e0*/  @P0 FADD.FTZ R211, R211, R208 ;  /* 0x000000d0d3d30221 */ /* 0x000fc40000010000 */
[----:B------:R-:W-:Y:S01]  /*38f0*/  @P0 FADD.FTZ R127, R127, R128 ;  /* 0x000000807f7f0221 */ /* 0x000fe20000010000 */
[----:B------:R-:W-:Y:S01]  /*3900*/  MOV R128, R156 ;  /* 0x0000009c00807202 */ /* 0x000fe20000000f00 */
[----:B------:R-:W-:Y:S01]  /*3910*/  @P0 FADD.FTZ R203, R203, R210 ;  /* 0x000000d2cbcb0221 */ /* 0x000fe20000010000 */
[----:B------:R-:W-:Y:S01]  /*3920*/  FMUL.FTZ R130, R130, UR15 ;  /* 0x0000000f82827c20 */ /* 0x000fe20008410000 */
[----:B------:R-:W-:Y:S01]  /*3930*/  FMUL.FTZ R38, R127, R132 ;  /* 0x000000847f267220 */ /* 0x000fe20000410000 */
[----:B------:R-:W-:-:S03]  /*3940*/  LOP3.LUT P0, RZ, R128, 0xff, RZ, 0xc0, !PT ;  /* 0x000000ff80ff7812 */ /* 0x000fc6000780c0ff */
[----:B------:R-:W-:-:S05]  /*3950*/  FMUL.FTZ R38, R38, UR15 ;  /* 0x0000000f26267c20 */ /* 0x000fca0008410000 */
        /* <DEDUP_REMOVED lines=10> */
[-C--:B------:R-:W-:Y:S01]  /*3a00*/  FMUL.FTZ R211, R211, R132.reuse ;  /* 0x00000084d3d37220 */ /* 0x080fe20000410000 */
[----:B------:R-:W-:Y:S01]  /*3a10*/  FMUL.FTZ R132, R203, R132 ;  /* 0x00000084cb847220 */ /* 0x000fe20000410000 */
[----:B------:R-:W-:Y:S02]  /*3a20*/  @P0 F2FP.F16.F32.PACK_AB R205, RZ, R205 ;  /* 0x000000cdffcd023e */ /* 0x000fe400000000ff */
[----:B------:R-:W-:Y:S01]  /*3a30*/  @P0 F2FP.F16.F32.PACK_AB R209, RZ, R209 ;  /* 0x000000d1ffd1023e */ /* 0x000fe200000000ff */
[----:B------:R-:W-:Y:S01]  /*3a40*/  FMUL.FTZ R211, R211, UR15 ;  /* 0x0000000fd3d37c20 */ /* 0x000fe20008410000 */
[----:B------:R-:W-:Y:S01]  /*3a50*/  @P0 F2FP.F16.F32.PACK_AB R129, RZ, R129 ;  /* 0x00000081ff81023e */ /* 0x000fe200000000ff */
[----:B------:R-:W-:Y:S01]  /*3a60*/  FMUL.FTZ R132, R132, UR15 ;  /* 0x0000000f84847c20 */ /* 0x000fe20008410000 */
[----:B------:R-:W-:-:S02]  /*3a70*/  @P0 F2FP.F16.F32.PACK_AB R203, RZ, R203 ;  /* 0x000000cbffcb023e */ /* 0x000fc400000000ff */
[----:B------:R-:W-:Y:S02]  /*3a80*/  @P0 PRMT R61, R131, 0x7610, R61 ;  /* 0x00007610833d0816 */ /* 0x000fe4000000003d */
[----:B------:R-:W-:Y:S01]  /*3a90*/  @P0 PRMT R62, R207, 0x7610, R62 ;  /* 0x00007610cf3e0816 */ /* 0x000fe2000000003e */
[----:B------:R-:W0:Y:S01]  /*3aa0*/  LDC.64 R130, c[0x0][0x2f8] ;  /* 0x0000be00ff827b82 */ /* 0x000e220000000a00 */
[----:B------:R-:W-:Y:S02]  /*3ab0*/  @P0 PRMT R60, R127, 0x7610, R60 ;  /* 0x000076107f3c0816 */ /* 0x000fe4000000003c */
[----:B------:R-:W-:Y:S02]  /*3ac0*/  @P0 PRMT R63, R38, 0x7610, R63 ;  /* 0x00007610263f0816 */ /* 0x000fe4000000003f */
[----:B------:R-:W-:Y:S02]  /*3ad0*/  @P0 PRMT R61, R61, 0x5410, R205 ;  /* 0x000054103d3d0816 */ /* 0x000fe400000000cd */
[----:B------:R-:W-:-:S02]  /*3ae0*/  @P0 PRMT R62, R62, 0x5410, R209 ;  /* 0x000054103e3e0816 */ /* 0x000fc400000000d1 */
[----:B------:R-:W-:Y:S02]  /*3af0*/  @P0 PRMT R60, R60, 0x5410, R129 ;  /* 0x000054103c3c0816 */ /* 0x000fe40000000081 */
[----:B------:R-:W-:Y:S02]  /*3b00*/  @P0 PRMT R63, R63, 0x5410, R203 ;  /* 0x000054103f3f0816 */ /* 0x000fe400000000cb */
[----:B------:R-:W-:-:S04]  /*3b10*/  LOP3.LUT P0, RZ, R157, 0xff0000, RZ, 0xc0, !PT ;  /* 0x00ff00009dff7812 */ /* 0x000fc8000780c0ff */
[----:B------:R-:W-:Y:S02]  /*3b20*/  FSEL R127, R211, RZ, P0 ;  /* 0x000000ffd37f7208 */ /* 0x000fe40000000000 */
[----:B------:R-:W-:-:S04]  /*3b30*/  LOP3.LUT P0, RZ, R157, 0xff000000, RZ, 0xc0, !PT ;  /* 0xff0000009dff7812 */ /* 0x000fc8000780c0ff */
[----:B------:R-:W-:Y:S01]  /*3b40*/  FSEL R132, R132, RZ, P0 ;  /* 0x000000ff84847208 */ /* 0x000fe20000000000 */
[----:B0-----:R-:W-:Y:S01]  /*3b50*/  IMAD.WIDE.U32 R130, R201, 0x10, R130 ;  /* 0x00000010c9827825 */ /* 0x001fe200078e0082 */
[----:B------:R-:W-:Y:S02]  /*3b60*/  ISETP.NE.U32.AND P0, PT, RZ, UR16, PT ;  /* 0x00000010ff007c0c */ /* 0x000fe4000bf05070 */
[----:B------:R-:W-:Y:S02]  /*3b70*/  F2FP.F16.F32.PACK_AB R127, R132, R127 ;  /* 0x0000007f847f723e */ /* 0x000fe400000000ff */
[----:B------:R-:W-:-:S13]  /*3b80*/  ISETP.NE.AND.EX P0, PT, RZ, UR17, PT, P0 ;  /* 0x00000011ff007c0c */ /* 0x000fda000bf05300 */
[----:B------:R-:W0:Y:S02]  /*3b90*/  @P0 LDC.64 R128, c[0x0][0x308] ;  /* 0x0000c200ff800b82 */ /* 0x000e240000000a00 */
[----:B0-----:R-:W-:-:S05]  /*3ba0*/  @P0 IMAD.WIDE.U32 R128, R201, 0x10, R128 ;  /* 0x00000010c9800825 */ /* 0x001fca00078e0080 */
[----:B------:R4:W-:Y:S04]  /*3bb0*/  @P0 STG.E.128 desc[UR4][R128.64], R60 ;  /* 0x0000003c80000986 */ /* 0x0009e8000c101d04 */
[----:B------:R4:W-:Y:S02]  /*3bc0*/  STG.E.128 desc[UR4][R130.64], R124 ;  /* 0x0000007c82007986 */ /* 0x0009e4000c101d04 */
.L_x_2207:
[----:B------:R-:W-:Y:S05]  /*3bd0*/  BSYNC B1 ;  /* 0x0000000000017941 */ /* 0x000fea0003800000 */
.L_x_2206:
[----:B-1234-:R-:W1:Y:S02]  /*3be0*/  LDC.64 R124, c[0x0][0x210] ;  /* 0x00008400ff7c7b82 */ /* 0x01ee640000000a00 */
[----:B-1----:R-:W-:-:S04]  /*3bf0*/  LEA R2, R124, R2, 0x2 ;  /* 0x000000027c027211 */ /* 0x002fc800078e10ff */
[----:B------:R-:W-:-:S13]  /*3c00*/  ISETP.GE.AND P0, PT, R2, R125, PT ;  /* 0x0000007d0200720c */ /* 0x000fda0003f06270 */
[----:B------:R-:W-:Y:S05]  /*3c10*/  @!P0 BRA `(.L_x_2208) ;  /* 0xffffffc800c48947 */ /* 0x000fea000383ffff */
.L_x_2190:
[----:B------:R-:W-:Y:S05]  /*3c20*/  BSYNC B0 ;  /* 0x0000000000007941 */ /* 0x000fea0003800000 */
.L_x_2189:
        /* <DEDUP_REMOVED lines=255> */
.L_x_2199:
        /* <DEDUP_REMOVED lines=8> */
.L_x_2210:
[----:B------:R-:W-:Y:S05]  /*4ca0*/  BSYNC B1 ;  /* 0x0000000000017941 */ /* 0x000fea0003800000 */
.L_x_2209:
        /* <DEDUP_REMOVED lines=8> */
.L_x_2211:
[----:B------:R-:W-:Y:S01]  /*4d30*/  FADD.FTZ R124, R124, R209 ;  /* 0x000000d17c7c7221 */ /* 0x000fe20000010000 */
[----:B------:R-:W-:-:S04]  /*4d40*/  HFMA2.MMA R207, -RZ, RZ, 0, 1.1920928955078125e-07 ;  /* 0x00000002ffcf7435 */ /* 0x000fc800000001ff */
[----:B------:R-:W-:Y:S02]  /*4d50*/  MOV R210, R124 ;  /* 0x0000007c00d27202 */ /* 0x000fe40000000f00 */
[----:B------:R-:W-:-:S07]  /*4d60*/  MOV R125, R205 ;  /* 0x000000cd007d7202 */ /* 0x000fce0000000f00 */
[----:B------:R-:W-:Y:S05]  /*4d70*/  WARPSYNC.COLLECTIVE R203, `(.L_x_2212) ;  /* 0x00000000cb087348 */ /* 0x000fea0003c00000 */
[----:B------:R0:W1:Y:S02]  /*4d80*/  SHFL.BFLY P0, R205, R210, R207, R212 ;  /* 0x0c0000cfd2cd7389 */ /* 0x00006400000000d4 */
[----:B01----:R-:W-:Y:S01]  /*4d90*/  ENDCOLLECTIVE ;  /* 0x000000000000791b */ /* 0x003fe20003800000 */
.L_x_2212:
[----:B------:R-:W-:-:S05]  /*4da0*/  FADD.FTZ R125, R125, R208 ;  /* 0x000000d07d7d7221 */ /* 0x000fca0000010000 */
[----:B------:R-:W-:Y:S02]  /*4db0*/  MOV R210, R125 ;  /* 0x0000007d00d27202 */ /* 0x000fe40000000f00 */
[----:B------:R-:W-:-:S07]  /*4dc0*/  MOV R127, R205 ;  /* 0x000000cd007f7202 */ /* 0x000fce0000000f00 */
[----:B------:R-:W-:Y:S05]  /*4dd0*/  WARPSYNC.COLLECTIVE R203, `(.L_x_2213) ;  /* 0x00000000cb087348 */ /* 0x000fea0003c00000 */
[----:B------:R0:W1:Y:S02]  /*4de0*/  SHFL.BFLY P0, R205, R210, R207, R212 ;  /* 0x0c0000cfd2cd7389 */ /* 0x00006400000000d4 */
[----:B01----:R-:W-:Y:S01]  /*4df0*/  ENDCOLLECTIVE ;  /* 0x000000000000791b */ /* 0x003fe20003800000 */
.L_x_2213:
[----:B------:R-:W-:Y:S01]  /*4e00*/  FADD.FTZ R127, R124, R127 ;  /* 0x0000007f7c7f7221 */ /* 0x000fe20000010000 */
[----:B------:R-:W-:-:S04]  /*4e10*/  HFMA2.MMA R207, -RZ, RZ, 0, 2.384185791015625e-07 ;  /* 0x00000004ffcf7435 */ /* 0x000fc800000001ff */
[----:B------:R-:W-:Y:S02]  /*4e20*/  MOV R210, R127 ;  /* 0x0000007f00d27202 */ /* 0x000fe40000000f00 */
[----:B------:R-:W-:-:S07]  /*4e30*/  MOV R126, R205 ;  /* 0x000000cd007e7202 */ /* 0x000fce0000000f00 */
[----:B------:R-:W-:Y:S05]  /*4e40*/  WARPSYNC.COLLECTIVE R203, `(.L_x_2214) ;  /* 0x00000000cb087348 */ /* 0x000fea0003c00000 */
[----:B------:R0:W1:Y:S02]  /*4e50*/  SHFL.BFLY P0, R205, R210, R207, R212 ;  /* 0x0c0000cfd2cd7389 */ /* 0x00006400000000d4 */
[----:B01----:R-:W-:Y:S01]  /*4e60*/  ENDCOLLECTIVE ;  /* 0x000000000000791b */ /* 0x003fe20003800000 */
.L_x_2214:
[----:B------:R-:W-:-:S05]  /*4e70*/  FADD.FTZ R126, R125, R126 ;  /* 0x0000007e7d7e7221 */ /* 0x000fca0000010000 */
[----:B------:R-:W-:Y:S02]  /*4e80*/  MOV R210, R126 ;  /* 0x0000007e00d27202 */ /* 0x000fe40000000f00 */
[----:B------:R-:W-:-:S07]  /*4e90*/  MOV R128, R205 ;  /* 0x000000cd00807202 */ /* 0x000fce0000000f00 */
[----:B------:R-:W-:Y:S05]  /*4ea0*/  WARPSYNC.COLLECTIVE R203, `(.L_x_2215) ;  /* 0x00000000cb087348 */ /* 0x000fea0003c00000 */
[----:B------:R0:W1:Y:S02]  /*4eb0*/  SHFL.BFLY P0, R205, R210, R207, R212 ;  /* 0x0c0000cfd2cd7389 */ /* 0x00006400000000d4 */
[----:B01----:R-:W-:Y:S01]  /*4ec0*/  ENDCOLLECTIVE ;  /* 0x000000000000791b */ /* 0x003fe20003800000 */
.L_x_2215:
[----:B------:R-:W-:Y:S01]  /*4ed0*/  FADD.FTZ R128, R127, R128 ;  /* 0x000000807f807221 */ /* 0x000fe20000010000 */
[----:B------:R-:W-:-:S04]  /*4ee0*/  HFMA2.MMA R207, -RZ, RZ, 0, 4.76837158203125e-07 ;  /* 0x00000008ffcf7435 */ /* 0x000fc800000001ff */
[----:B------:R-:W-:Y:S02]  /*4ef0*/  MOV R210, R128 ;  /* 0x0000008000d27202 */ /* 0x000fe40000000f00 */
[----:B------:R-:W-:-:S07]  /*4f00*/  MOV R129, R205 ;  /* 0x000000cd00817202 */ /* 0x000fce0000000f00 */
[----:B------:R-:W-:Y:S05]  /*4f10*/  WARPSYNC.COLLECTIVE R203, `(.L_x_2216) ;  /* 0x00000000cb087348 */ /* 0x000fea0003c00000 */
[----:B------:R0:W1:Y:S02]  /*4f20*/  SHFL.BFLY P0, R205, R210, R207, R212 ;  /* 0x0c0000cfd2cd7389 */ /* 0x00006400000000d4 */
[----:B01----:R-:W-:Y:S01]  /*4f30*/  ENDCOLLECTIVE ;  /* 0x000000000000791b */ /* 0x003fe20003800000 */
.L_x_2216:
[----:B------:R-:W-:-:S05]  /*4f40*/  FADD.FTZ R129, R126, R129 ;  /* 0x000000817e817221 */ /* 0x000fca0000010000 */
[----:B------:R-:W-:Y:S02]  /*4f50*/  MOV R210, R129 ;  /* 0x0000008100d27202 */ /* 0x000fe40000000f00 */
[----:B------:R-:W-:-:S07]  /*4f60*/  MOV R131, R205 ;  /* 0x000000cd00837202 */ /* 0x000fce0000000f00 */
[----:B------:R-:W-:Y:S05]  /*4f70*/  WARPSYNC.COLLECTIVE R203, `(.L_x_2217) ;  /* 0x00000000cb087348 */ /* 0x000fea0003c00000 */
[----:B------:R0:W1:Y:S02]  /*4f80*/  SHFL.BFLY P0, R205, R210, R207, R212 ;  /* 0x0c0000cfd2cd7389 */ /* 0x00006400000000d4 */
[----:B01----:R-:W-:Y:S01]  /*4f90*/  ENDCOLLECTIVE ;  /* 0x000000000000791b */ /* 0x003fe20003800000 */
.L_x_2217:
[----:B------:R-:W-:Y:S01]  /*4fa0*/  FADD.FTZ R131, R128, R131 ;  /* 0x0000008380837221 */ /* 0x000fe20000010000 */
[----:B------:R-:W-:-:S04]  /*4fb0*/  HFMA2.MMA R207, -RZ, RZ, 0, 9.5367431640625e-07 ;  /* 0x00000010ffcf7435 */ /* 0x000fc800000001ff */
[----:B------:R-:W-:Y:S02]  /*4fc0*/  MOV R210, R131 ;  /* 0x0000008300d27202 */ /* 0x000fe40000000f00 */
[----:B------:R-:W-:-:S07]  /*4fd0*/  MOV R130, R205 ;  /* 0x000000cd00827202 */ /* 0x000fce0000000f00 */
[----:B------:R-:W-:Y:S05]  /*4fe0*/  WARPSYNC.COLLECTIVE R203, `(.L_x_2218) ;  /* 0x00000000cb087348 */ /* 0x000fea0003c00000 */
[----:B------:R0:W1:Y:S02]  /*4ff0*/  SHFL.BFLY P0, R205, R210, R207, R212 ;  /* 0x0c0000cfd2cd7389 */ /* 0x00006400000000d4 */
[----:B01----:R-:W-:Y:S01]  /*5000*/  ENDCOLLECTIVE ;  /* 0x000000000000791b */ /* 0x003fe20003800000 */
.L_x_2218:
[----:B------:R-:W-:-:S05]  /*5010*/  FADD.FTZ R130, R129, R130 ;  /* 0x0000008281827221 */ /* 0x000fca0000010000 */
[----:B------:R-:W-:Y:S02]  /*5020*/  MOV R210, R130 ;  /* 0x0000008200d27202 */ /* 0x000fe40000000f00 */
[----:B------:R-:W-:-:S07]  /*5030*/  MOV R124, R205 ;  /* 0x000000cd007c7202 */ /* 0x000fce0000000f00 */
[----:B------:R-:W-:Y:S05]  /*5040*/  WARPSYNC.COLLECTIVE R203, `(.L_x_2219) ;  /* 0x00000000cb087348 */ /* 0x000fea0003c00000 */
[----:B------:R0:W1:Y:S02]  /*5050*/  SHFL.BFLY P0, R205, R210, R207, R212 ;  /* 0x0c0000cfd2cd7389 */ /* 0x00006400000000d4 */
[----:B01----:R-:W-:Y:S01]  /*5060*/  ENDCOLLECTIVE ;  /* 0x000000000000791b */ /* 0x003fe20003800000 */
.L_x_2219:
[----:B------:R-:W-:Y:S01]  /*5070*/  MOV R125, R205 ;  /* 0x000000cd007d7202 */ /* 0x000fe20000000f00 */
[----:B------:R-:W-:Y:S06]  /*5080*/  BRA `(.L_x_2220) ;  /* 0xffffffcc00f07947 */ /* 0x000fec000383ffff */
.L_x_2221:
        /* <DEDUP_REMOVED lines=15> */
.L_x_14232:


//--------------------- .text._ZN10layer_norm13ln_bwd_kernelINS_13Kernel_traitsI6__halfS2_S2_S2_fjLj1024ELj1ELj4ELj1ELj16ENS_18Kernel_traits_baseILj1024ES2_S2_S2_S2_fjLj128EEEEELb1ELb0ELb0ELb1EEEvNS_9BwdParamsE --------------------------
	.section	.text._ZN10layer_norm13ln_bwd_kernelINS_13Kernel_traitsI6__halfS2_S2_S2_fjLj1024ELj1ELj4ELj1ELj16ENS_18Kernel_traits_baseILj1024ES2_S2_S2_S2_fjLj128EEEEELb1ELb0ELb0ELb1EEEvNS_9BwdParamsE,"ax",@progbits
	.align	128
        .global         _ZN10layer_norm13ln_bwd_kernelINS_13Kernel_traitsI6__halfS2_S2_S2_fjLj1024ELj1ELj4ELj1ELj16ENS_18Kernel_traits_baseILj1024ES2_S2_S2_S2_fjLj128EEEEELb1ELb0ELb0ELb1EEEvNS_9BwdParamsE
        .type           _ZN10layer_norm13ln_bwd_kernelINS_13Kernel_traitsI6__halfS2_S2_S2_fjLj1024ELj1ELj4ELj1ELj16ENS_18Kernel_traits_baseILj1024ES2_S2_S2_S2_fjLj128EEEEELb1ELb0ELb0ELb1EEEvNS_9BwdParamsE,@function
        .size           _ZN10layer_norm13ln_bwd_kernelINS_13Kernel_traitsI6__halfS2_S2_S2_fjLj1024ELj1ELj4ELj1ELj16ENS_18Kernel_traits_baseILj1024ES2_S2_S2_S2_fjLj128EEEEELb1ELb0ELb0ELb1EEEvNS_9BwdParamsE,(.L_x_14233 - _ZN10layer_norm13ln_bwd_kernelINS_13Kernel_traitsI6__halfS2_S2_S2_fjLj1024ELj1ELj4ELj1ELj16ENS_18Kernel_traits_baseILj1024ES2_S2_S2_S2_fjLj128EEEEELb1ELb0ELb0ELb1EEEvNS_9BwdParamsE)
        .other          _ZN10layer_norm13ln_bwd_kernelINS_13Kernel_traitsI6__halfS2_S2_S2_fjLj1024ELj1ELj4ELj1ELj16ENS_18Kernel_traits_baseILj1024ES2_S2_S2_S2_fjLj128EEEEELb1ELb0ELb0ELb1EEEvNS_9BwdParamsE,@"STO_CUDA_ENTRY STV_DEFAULT"
_ZN10layer_norm13ln_bwd_kernelINS_13Kernel_traitsI6__halfS2_S2_S2_fjLj1024ELj1ELj4ELj1ELj16ENS_18Kernel_traits_baseILj1024ES2_S2_S2_S2_fjLj128EEEEELb1ELb0ELb0ELb1EEEvNS_9BwdParamsE:
.text._ZN10layer_norm13ln_bwd_kernelINS_13Kernel_traitsI6__halfS2_S2_S2_fjLj1024ELj1ELj4ELj1ELj16ENS_18Kernel_traits_baseILj1024ES2_S2_S2_S2_fjLj128EEEEELb1ELb0ELb0ELb1EEEvNS_9BwdParamsE:
        /* <DEDUP_REMOVED lines=48> */
.L_x_2223:
        /* <DEDUP_REMOVED lines=79> */
.L_x_2227:
[----:B------:R-:W0:Y:S01]  /*07f0*/  @P0 LDC.64 R36, c[0x0][0x270] ;  /* 0x00009c00ff240b82 */ /* 0x000e220000000a00 */
[----:B------:R-:W-:Y:S01]  /*0800*/  IMAD R0, R169, UR8, RZ ;  /* 0x00000008a9007c24 */ /* 0x000fe2000f8e02ff */
[----:B-1----:R-:W-:-:S04]  /*0810*/  SHF.R.S32.HI R20, RZ, 0x1f, R169 ;  /* 0x0000001fff147819 */ /* 0x002fc800000114a9 */
[----:B------:R-:W-:Y:S02]  /*0820*/  SHF.R.S32.HI R21, RZ, 0x1f, R0 ;  /* 0x0000001fff157819 */ /* 0x000fe40000011400 */
[----:B------:R-:W1:Y:S02]  /*0830*/  LDC.64 R2, c[0x0][0x2b8] ;  /* 0x0000ae00ff027b82 */ /* 0x000e640000000a00 */
[----:B------:R-:W-:Y:S02]  /*0840*/  LEA.HI R21, R21, R0, RZ, 0x3 ;  /* 0x0000000015157211 */ /* 0x000fe400078f18ff */
[----:B------:R-:W-:-:S04]  /*0850*/  LOP3.LUT R0, R128, 0x1f, RZ, 0xc0, !PT ;  /* 0x0000001f80007812 */ /* 0x000fc800078ec0ff */
[----:B------:R-:W2:Y:S01]  /*0860*/  LDC.64 R44, c[0x0][0x238] ;  /* 0x00008e00ff2c7b82 */ /* 0x000ea20000000a00 */
[----:B------:R-:W-:-:S07]  /*0870*/  LEA.HI.SX32 R177, R21, R0, 0x1d ;  /* 0x0000000015b17211 */ /* 0x000fce00078feaff */
[----:B------:R-:W3:Y:S08]  /*0880*/  LDC.64 R46, c[0x0][0x250] ;  /* 0x00009400ff2e7b82 */ /* 0x000ef00000000a00 */
[----:B------:R-:W4:Y:S01]  /*0890*/  LDC.64 R52, c[0x0][0x258] ;  /* 0x00009600ff347b82 */ /* 0x000f220000000a00 */
[----:B------:R-:W-:Y:S02]  /*08a0*/  IADD3 R173, R177, 0x40, RZ ;  /* 0x00000040b1ad7810 */ /* 0x000fe40007ffe0ff */
[----:B0-----:R-:W-:-:S02]  /*08b0*/  @P0 LEA R36, P1, R169, R36, 0x1 ;  /* 0x00000024a9240211 */ /* 0x001fc400078208ff */
[----:B------:R-:W-:Y:S01]  /*08c0*/  IADD3 R175, R177, 0x20, RZ ;  /* 0x00000020b1af7810 */ /* 0x000fe20007ffe0ff */
[----:B-1----:R-:W-:Y:S01]  /*08d0*/  IMAD.WIDE.U32 R40, R173, 0x10, R2 ;  /* 0x00000010ad287825 */ /* 0x002fe200078e0002 */
[----:B------:R-:W-:Y:S02]  /*08e0*/  @P0 LEA.HI.X R37, R169, R37, R20, 0x1, P1 ;  /* 0x00000025a9250211 */ /* 0x000fe400008f0c14 */
[C---:B------:R-:W-:Y:S01]  /*08f0*/  IADD3 R171, R177.reuse, 0x60, RZ ;  /* 0x00000060b1ab7810 */ /* 0x040fe20007ffe0ff */
[----:B--2---:R-:W-:Y:S02]  /*0900*/  IMAD.WIDE.U32 R20, R177, 0x10, R44 ;  /* 0x00000010b1147825 */ /* 0x004fe400078e002c */
[----:B------:R0:W2:Y:S02]  /*0910*/  @P0 LDG.E.U16 R0, desc[UR4][R36.64] ;  /* 0x0000000424000981 */ /* 0x0000a4000c1e1500 */
[----:B---3--:R-:W-:Y:S02]  /*0920*/  IMAD.WIDE R56, R169, 0x4, R46 ;  /* 0x00000004a9387825 */ /* 0x008fe400078e022e */
[----:B------:R-:W3:Y:S02]  /*0930*/  LDG.E.128 R40, desc[UR4][R40.64] ;  /* 0x0000000428287981 */ /* 0x000ee4000c1e1d00 */
[----:B------:R-:W-:-:S02]  /*0940*/  IMAD.WIDE.U32 R28, R175, 0x10, R44 ;  /* 0x00000010af1c7825 */ /* 0x000fc400078e002c */
[----:B------:R-:W3:Y:S02]  /*0950*/  LDG.E.128 R20, desc[UR4][R20.64] ;  /* 0x0000000414147981 */ /* 0x000ee4000c1e1d00 */
[--C-:B------:R-:W-:Y:S02]  /*0960*/  IMAD.WIDE.U32 R24, R177, 0x10, R2.reuse ;  /* 0x00000010b1187825 */ /* 0x100fe400078e0002 */
[----:B------:R1:W3:Y:S02]  /*0970*/  LDG.E R199, desc[UR4][R56.64] ;  /* 0x0000000438c77981 */ /* 0x0002e4000c1e1900 */
[----:B------:R-:W-:Y:S02]  /*0980*/  IMAD.WIDE.U32 R32, R175, 0x10, R2 ;  /* 0x00000010af207825 */ /* 0x000fe400078e0002 */
[----:B------:R-:W3:Y:S02]  /*0990*/  LDG.E.128 R28, desc[UR4][R28.64] ;  /* 0x000000041c1c7981 */ /* 0x000ee4000c1e1d00 */
[----:B0-----:R-:W-:-:S02]  /*09a0*/  IMAD.WIDE.U32 R36, R173, 0x10, R44 ;  /* 0x00000010ad247825 */ /* 0x001fc400078e002c */
[----:B------:R-:W3:Y:S02]  /*09b0*/  LDG.E.128 R24, desc[UR4][R24.64] ;  /* 0x0000000418187981 */ /* 0x000ee4000c1e1d00 */
[----:B------:R-:W-:Y:S02]  /*09c0*/  IMAD.WIDE.U32 R44, R171, 0x10, R44 ;  /* 0x00000010ab2c7825 */ /* 0x000fe400078e002c */
[----:B------:R-:W3:Y:S02]  /*09d0*/  LDG.E.128 R32, desc[UR4][R32.64] ;  /* 0x0000000420207981 */ /* 0x000ee4000c1e1d00 */
[----:B----4-:R-:W-:Y:S02]  /*09e0*/  IMAD.WIDE R60, R169, 0x4, R52 ;  /* 0x00000004a93c7825 */ /* 0x010fe400078e0234 */
[----:B------:R-:W4:Y:S04]  /*09f0*/  LDG.E.128 R36, desc[UR4][R36.64] ;  /* 0x0000000424247981 */ /* 0x000f28000c1e1d00 */
[----:B------:R-:W4:Y:S04]  /*0a00*/  LDG.E.128 R44, desc[UR4][R44.64] ;  /* 0x000000042c2c7981 */ /* 0x000f28000c1e1d00 */
[----:B------:R0:W4:Y:S01]  /*0a10*/  LDG.E R172, desc[UR4][R60.64] ;  /* 0x000000043cac7981 */ /* 0x000122000c1e1900 */
[----:B------:R-:W-:-:S05]  /*0a20*/  IADD3 R179, R177, 0x60, RZ ;  /* 0x00000060b1b37810 */ /* 0x000fca0007ffe0ff */
[----:B------:R-:W-:Y:S01]  /*0a30*/  IMAD.WIDE.U32 R48, R179, 0x10, R2 ;  /* 0x00000010b3307825 */ /* 0x000fe200078e0002 */
[----:B------:R-:W-:Y:S01]  /*0a40*/  ISETP.NE.U32.AND P1, PT, RZ, UR10, PT ;  /* 0x0000000aff007c0c */ /* 0x000fe2000bf25070 */
[----:B------:R-:W0:Y:S04]  /*0a50*/  LDC.64 R2, c[0x0][0x240] ;  /* 0x00009000ff027b82 */ /* 0x000e280000000a00 */
[----:B------:R-:W4:Y:S01]  /*0a60*/  LDG.E.128 R48, desc[UR4][R48.64] ;  /* 0x0000000430307981 */ /* 0x000f22000c1e1d00 */
[----:B------:R-:W-:-:S13]  /*0a70*/  ISETP.NE.AND.EX P1, PT, RZ, UR11, PT, P1 ;  /* 0x0000000bff007c0c */ /* 0x000fda000bf25310 */
[----:B-1----:R-:W1:Y:S08]  /*0a80*/  @P1 LDC.64 R56, c[0x0][0x2c8] ;  /* 0x0000b200ff381b82 */ /* 0x002e700000000a00 */
[----:B------:R-:W1:Y:S01]  /*0a90*/  @P1 LDC.64 R52, c[0x0][0x2c8] ;  /* 0x0000b200ff341b82 */ /* 0x000e620000000a00 */
[----:B0-----:R-:W-:-:S06]  /*0aa0*/  IMAD.WIDE.U32 R60, R171, 0x8, R2 ;  /* 0x00000008ab3c7825 */ /* 0x001fcc00078e0002 */
[----:B------:R-:W5:Y:S01]  /*0ab0*/  LDG.E.64 R60, desc[UR4][R60.64] ;  /* 0x000000043c3c7981 */ /* 0x000f62000c1e1b00 */
[----:B------:R-:W0:Y:S01]  /*0ac0*/  @P1 LDC.64 R58, c[0x0][0x2c8] ;  /* 0x0000b200ff3a1b82 */ /* 0x000e220000000a00 */
[----:B-1----:R-:W-:-:S07]  /*0ad0*/  @P1 IMAD.WIDE.U32 R62, R173, 0x10, R56 ;  /* 0x00000010ad3e1825 */ /* 0x002fce00078e0038 */
[----:B------:R-:W1:Y:S01]  /*0ae0*/  @P1 LDC.64 R54, c[0x0][0x2c8] ;  /* 0x0000b200ff361b82 */ /* 0x000e620000000a00 */
[----:B------:R-:W-:Y:S01]  /*0af0*/  IMAD.WIDE.U32 R56, R173, 0x8, R2 ;  /* 0x00000008ad387825 */ /* 0x000fe200078e0002 */
[----:B------:R-:W-:Y:S01]  /*0b00*/  ISETP.NE.AND P2, PT, R174, RZ, PT ;  /* 0x000000ffae00720c */ /* 0x000fe20003f45270 */
[----:B------:R-:W5:Y:S02]  /*0b10*/  @P1 LDG.E.128 R8, desc[UR4][R62.64] ;  /* 0x000000043e081981 */ /* 0x000f64000c1e1d00 */
[----:B------:R-:W-:Y:S02]  /*0b20*/  @P1 IMAD.WIDE.U32 R64, R179, 0x10, R52 ;  /* 0x00000010b3401825 */ /* 0x000fe400078e0034 */
[----:B------:R-:W5:Y:S02]  /*0b30*/  LDG.E.64 R56, desc[UR4][R56.64] ;  /* 0x0000000438387981 */ /* 0x000f64000c1e1b00 */
[C---:B------:R-:W-:Y:S01]  /*0b40*/  IMAD.WIDE.U32 R52, R175.reuse, 0x8, R2 ;  /* 0x00000008af347825 */ /* 0x040fe200078e0002 */
[----:B------:R-:W-:Y:S01]  /*0b50*/  MOV R170, 0x3f800000 ;  /* 0x3f80000000aa7802 */ /* 0x000fe20000000f00 */
[----:B------:R-:W5:Y:S04]  /*0b60*/  @P1 LDG.E.128 R12, desc[UR4][R64.64] ;  /* 0x00000004400c1981 */ /* 0x000f68000c1e1d00 */
[----:B------:R-:W5:Y:S01]  /*0b70*/  LDG.E.64 R52, desc[UR4][R52.64] ;  /* 0x0000000434347981 */ /* 0x000f62000c1e1b00 */
[----:B0-----:R-:W-:-:S04]  /*0b80*/  @P1 IMAD.WIDE.U32 R58, R175, 0x10, R58 ;  /* 0x00000010af3a1825 */ /* 0x001fc800078e003a */
[C---:B------:R-:W-:Y:S01]  /*0b90*/  IMAD.WIDE.U32 R66, R177.reuse, 0x8, R2 ;  /* 0x00000008b1427825 */ /* 0x040fe200078e0002 */
[----:B------:R-:W5:Y:S04]  /*0ba0*/  @P1 LDG.E.128 R4, desc[UR4][R58.64] ;  /* 0x000000043a041981 */ /* 0x000f68000c1e1d00 */
[----:B------:R3:W5:Y:S01]  /*0bb0*/  LDG.E.64 R2, desc[UR4][R66.64] ;  /* 0x0000000442027981 */ /* 0x000762000c1e1b00 */
[----:B-1----:R-:W-:-:S05]  /*0bc0*/  @P1 IMAD.WIDE.U32 R54, R177, 0x10, R54 ;  /* 0x00000010b1361825 */ /* 0x002fca00078e0036 */
[----:B------:R0:W5:Y:S01]  /*0bd0*/  @P1 LDG.E.128 R88, desc[UR4][R54.64] ;  /* 0x0000000436581981 */ /* 0x000162000c1e1d00 */
[----:B------:R-:W-:Y:S01]  /*0be0*/  UMOV UR6, 0xffffffff ;  /* 0xffffffff00067882 */ /* 0x000fe20000000000 */
[----:B--2---:R-:W-:Y:S02]  /*0bf0*/  @P0 HADD2.F32 R170, -RZ, R0.H0_H0 ;  /* 0x20000000ffaa0230 */ /* 0x004fe40000004100 */
[--C-:B---3--:R-:W-:Y:S02]  /*0c00*/  HADD2.F32 R67, -RZ, R40.reuse.H0_H0 ;  /* 0x20000028ff437230 */ /* 0x108fe40000004100 */
[----:B------:R-:W-:Y:S02]  /*0c10*/  HADD2.F32 R58, -RZ, R40.H1_H1 ;  /* 0x30000028ff3a7230 */ /* 0x000fe40000004100 */
[----:B------:R-:W-:Y:S01]  /*0c20*/  HADD2.F32 R187, -RZ, R21.H0_H0 ;  /* 0x20000015ffbb7230 */ /* 0x000fe20000004100 */
[----:B------:R-:W-:Y:S01]  /*0c30*/  FSEL R40, R199, RZ, !P2 ;  /* 0x000000ffc7287208 */ /* 0x000fe20005000000 */
[----:B------:R-:W-:-:S02]  /*0c40*/  HADD2.F32 R0, -RZ, R20.H0_H0 ;  /* 0x20000014ff007230 */ /* 0x000fc40000004100 */
[----:B------:R-:W-:Y:S02]  /*0c50*/  HADD2.F32 R184, -RZ, R20.H1_H1 ;  /* 0x30000014ffb87230 */ /* 0x000fe40000004100 */
[--C-:B------:R-:W-:Y:S02]  /*0c60*/  HADD2.F32 R197, -RZ, R31.reuse.H0_H0 ;  /* 0x2000001fffc57230 */ /* 0x100fe40000004100 */
[----:B------:R-:W-:Y:S02]  /*0c70*/  HADD2.F32 R198, -RZ, R31.H1_H1 ;  /* 0x3000001fffc67230 */ /* 0x000fe40000004100 */
[----:B------:R-:W-:Y:S01]  /*0c80*/  FADD.FTZ R31, -R40, R187 ;  /* 0x000000bb281f7221 */ /* 0x000fe20000010100 */
        /* <DEDUP_REMOVED lines=10> */
[----:B------:R-:W-:Y:S02]  /*0d30*/  HADD2.F32 R193, -RZ, R23.H1_H1 ;  /* 0x30000017ffc17230 */ /* 0x000fe40000004100 */
[--C-:B------:R-:W-:Y:S02]  /*0d40*/  HADD2.F32 R22, -RZ, R26.reuse.H0_H0 ;  /* 0x2000001aff167230 */ /* 0x100fe40000004100 */
[----:B------:R-:W-:Y:S02]  /*0d50*/  HADD2.F32 R24, -RZ, R26.H1_H1 ;  /* 0x3000001aff187230 */ /* 0x000fe40000004100 */
[----:B------:R-:W-:Y:S02]  /*0d60*/  HADD2.F32 R25, -RZ, R28.H0_H0 ;  /* 0x2000001cff197230 */ /* 0x000fe40000004100 */
[----:B------:R-:W-:-:S02]  /*0d70*/  HADD2.F32 R196, -RZ, R30.H0_H0 ;  /* 0x2000001effc47230 */ /* 0x000fc40000004100 */
[--C-:B------:R-:W-:Y:S02]  /*0d80*/  HADD2.F32 R63, -RZ, R33.reuse.H0_H0 ;  /* 0x20000021ff3f7230 */ /* 0x100fe40000004100 */
[----:B0-----:R-:W-:Y:S02]  /*0d90*/  HADD2.F32 R55, -RZ, R33.H1_H1 ;  /* 0x30000021ff377230 */ /* 0x001fe40000004100 */
[--C-:B------:R-:W-:Y:S02]  /*0da0*/  HADD2.F32 R59, -RZ, R34.reuse.H0_H0 ;  /* 0x20000022ff3b7230 */ /* 0x100fe40000004100 */
[----:B------:R-:W-:Y:S02]  /*0db0*/  HADD2.F32 R62, -RZ, R34.H1_H1 ;  /* 0x30000022ff3e7230 */ /* 0x000fe40000004100 */
[--C-:B------:R-:W-:Y:S02]  /*0dc0*/  HADD2.F32 R32, -RZ, R36.reuse.H0_H0 ;  /* 0x20000024ff207230 */ /* 0x100fe40000004100 */
[----:B------:R-:W-:-:S02]  /*0dd0*/  HADD2.F32 R217, -RZ, R36.H1_H1 ;  /* 0x30000024ffd97230 */ /* 0x000fc40000004100 */
[----:B------:R-:W-:Y:S02]  /*0de0*/  HADD2.F32 R213, -RZ, R38.H0_H0 ;  /* 0x20000026ffd57230 */ /* 0x000fe40000004100 */
[----:B------:R-:W-:Y:S02]  /*0df0*/  HADD2.F32 R39, -RZ, R39.H1_H1 ;  /* 0x30000027ff277230 */ /* 0x000fe40000004100 */
[----:B------:R-:W-:Y:S02]  /*0e00*/  HADD2.F32 R209, -RZ, R44.H0_H0 ;  /* 0x2000002cffd17230 */ /* 0x000fe40000004100 */
[----:B------:R-:W-:Y:S02]  /*0e10*/  HADD2.F32 R205, -RZ, R46.H0_H0 ;  /* 0x2000002effcd7230 */ /* 0x000fe40000004100 */
[----:B------:R-:W-:Y:S02]  /*0e20*/  HADD2.F32 R192, -RZ, R23.H0_H0 ;  /* 0x20000017ffc07230 */ /* 0x000fe40000004100 */
[----:B------:R-:W-:-:S02]  /*0e30*/  HADD2.F32 R28, -RZ, R28.H1_H1 ;  /* 0x3000001cff1c7230 */ /* 0x000fc40000004100 */
[--C-:B------:R-:W-:Y:S02]  /*0e40*/  HADD2.F32 R26, -RZ, R29.reuse.H0_H0 ;  /* 0x2000001dff1a7230 */ /* 0x100fe40000004100 */
[----:B------:R-:W-:Y:S02]  /*0e50*/  HADD2.F32 R195, -RZ, R29.H1_H1 ;  /* 0x3000001dffc37230 */ /* 0x000fe40000004100 */
[----:B------:R-:W-:Y:S02]  /*0e60*/  HADD2.F32 R30, -RZ, R30.H1_H1 ;  /* 0x3000001eff1e7230 */ /* 0x000fe40000004100 */
[--C-:B------:R-:W-:Y:S02]  /*0e70*/  HADD2.F32 R215, -RZ, R37.reuse.H0_H0 ;  /* 0x20000025ffd77230 */ /* 0x100fe40000004100 */
[----:B------:R-:W-:Y:S02]  /*0e80*/  HADD2.F32 R33, -RZ, R37.H1_H1 ;  /* 0x30000025ff217230 */ /* 0x000fe40000004100 */
[----:B------:R-:W-:-:S02]  /*0e90*/  HADD2.F32 R38, -RZ, R38.H1_H1 ;  /* 0x30000026ff267230 */ /* 0x000fc40000004100 */
[----:B------:R-:W-:Y:S02]  /*0ea0*/  HADD2.F32 R44, -RZ, R44.H1_H1 ;  /* 0x3000002cff2c7230 */ /* 0x000fe40000004100 */
[--C-:B------:R-:W-:Y:S02]  /*0eb0*/  HADD2.F32 R207, -RZ, R45.reuse.H0_H0 ;  /* 0x2000002dffcf7230 */ /* 0x100fe40000004100 */
[----:B------:R-:W-:Y:S02]  /*0ec0*/  HADD2.F32 R201, -RZ, R45.H1_H1 ;  /* 0x3000002dffc97230 */ /* 0x000fe40000004100 */
[----:B------:R-:W-:Y:S02]  /*0ed0*/  HADD2.F32 R46, -RZ, R46.H1_H1 ;  /* 0x3000002eff2e7230 */ /* 0x000fe40000004100 */
[--C-:B------:R-:W-:Y:S02]  /*0ee0*/  HADD2.F32 R34, -RZ, R47.reuse.H0_H0 ;  /* 0x2000002fff227230 */ /* 0x100fe40000004100 */
[----:B------:R-:W-:-:S02]  /*0ef0*/  HADD2.F32 R36, -RZ, R47.H1_H1 ;  /* 0x3000002fff247230 */ /* 0x000fc40000004100 */
[----:B------:R-:W-:Y:S01]  /*0f00*/  FMUL.FTZ R31, R172, R31 ;  /* 0x0000001fac1f7220 */ /* 0x000fe20000410000 */
[--C-:B------:R-:W-:Y:S02]  /*0f10*/  HADD2.F32 R65, -RZ, R35.reuse.H0_H0 ;  /* 0x20000023ff417230 */ /* 0x100fe40000004100 */
[C---:B------:R-:W-:Y:S01]  /*0f20*/  FADD.FTZ R29, -R40.reuse, R188 ;  /* 0x000000bc281d7221 */ /* 0x040fe20000010100 */
[----:B------:R-:W-:Y:S02]  /*0f30*/  HADD2.F32 R54, -RZ, R35.H1_H1 ;  /* 0x30000023ff367230 */ /* 0x000fe40000004100 */
[C---:B------:R-:W-:Y:S01]  /*0f40*/  FADD.FTZ R35, -R40.reuse, R191 ;  /* 0x000000bf28237221 */ /* 0x040fe20000010100 */
        /* <DEDUP_REMOVED lines=36> */
[-C--:B------:R-:W-:Y:S01]  /*1190*/  FFMA.FTZ R132, R31, R20.reuse, R132 ;  /* 0x000000141f847223 */ /* 0x080fe20000010084 */
[----:B------:R-:W-:Y:S01]  /*11a0*/  FMUL.FTZ R40, R166, R20 ;  /* 0x00000014a6287220 */ /* 0x000fe20000410000 */
[C---:B------:R-:W-:Y:S01]  /*11b0*/  FMUL.FTZ R20, R172.reuse, R29 ;  /* 0x0000001dac147220 */ /* 0x040fe20000410000 */
[C---:B------:R-:W-:Y:S01]  /*11c0*/  FMUL.FTZ R29, R172.reuse, R35 ;  /* 0x00000023ac1d7220 */ /* 0x040fe20000410000 */
[C---:B------:R-:W-:Y:S01]  /*11d0*/  FMUL.FTZ R35, R172.reuse, R43 ;  /* 0x0000002bac237220 */ /* 0x040fe20000410000 */
[C---:B------:R-:W-:Y:S01]  /*11e0*/  FMUL.FTZ R43, R172.reuse, R47 ;  /* 0x0000002fac2b7220 */ /* 0x040fe20000410000 */
[C---:B------:R-:W-:Y:S01]  /*11f0*/  FMUL.FTZ R47, R172.reuse, R221 ;  /* 0x000000ddac2f7220 */ /* 0x040fe20000410000 */
[C---:B------:R-:W-:Y:S01]  /*1200*/  FMUL.FTZ R0, R172.reuse, R23 ;  /* 0x00000017ac007220 */ /* 0x040fe20000410000 */
[----:B------:R-:W-:Y:S01]  /*1210*/  FMUL.FTZ R23, R172, R27 ;  /* 0x0000001bac177220 */ /* 0x000fe20000410000 */
[----:B------:R-:W-:-:S02]  /*1220*/  HADD2.F32 R185, -RZ, R42.H0_H0 ;  /* 0x2000002affb97230 */ /* 0x000fc40000004100 */
[----:B------:R-:W-:Y:S01]  /*1230*/  FADD.FTZ R101, R22, R101 ;  /* 0x0000006516657221 */ /* 0x000fe20000010000 */
[----:B------:R-:W-:Y:S02]  /*1240*/  HADD2.F32 R66, -RZ, R42.H1_H1 ;  /* 0x3000002aff427230 */ /* 0x000fe40000004100 */
[-C--:B------:R-:W-:Y:S01]  /*1250*/  FFMA.FTZ R69, R20, R22.reuse, R69 ;  /* 0x0000001614457223 */ /* 0x080fe20000010045 */
[----:B------:R-:W-:Y:S01]  /*1260*/  FMUL.FTZ R27, R164, R22 ;  /* 0x00000016a41b7220 */ /* 0x000fe20000410000 */
[----:B------:R-:W-:Y:S01]  /*1270*/  FMUL.FTZ R22, R172, R41 ;  /* 0x00000029ac167220 */ /* 0x000fe20000410000 */
[----:B------:R-:W-:Y:S01]  /*1280*/  FADD.FTZ R106, R55, R106 ;  /* 0x0000006a376a7221 */ /* 0x000fe20000010000 */
[-C--:B------:R-:W-:Y:S01]  /*1290*/  FFMA.FTZ R74, R47, R55.reuse, R74 ;  /* 0x000000372f4a7223 */ /* 0x080fe2000001004a */
[----:B------:R-:W-:Y:S01]  /*12a0*/  FMUL.FTZ R42, R157, R55 ;  /* 0x000000379d2a7220 */ /* 0x000fe20000410000 */
[----:B------:R-:W-:Y:S01]  /*12b0*/  FMUL.FTZ R33, R168, R194 ;  /* 0x000000c2a8217220 */ /* 0x000fe20000410000 */
[----:B------:R-:W-:Y:S01]  /*12c0*/  FMUL.FTZ R55, R172, R225 ;  /* 0x000000e1ac377220 */ /* 0x000fe20000410000 */
[----:B------:R-:W-:-:S02]  /*12d0*/  HADD2.F32 R195, -RZ, R48.H0_H0 ;  /* 0x20000030ffc37230 */ /* 0x000fc40000004100 */
[----:B------:R-:W-:Y:S01]  /*12e0*/  FADD.FTZ R103, R181, R103 ;  /* 0x00000067b5677221 */ /* 0x000fe20000010000 */
[----:B------:R-:W-:Y:S02]  /*12f0*/  HADD2.F32 R184, -RZ, R48.H1_H1 ;  /* 0x30000030ffb87230 */ /* 0x000fe40000004100 */
[-C--:B------:R-:W-:Y:S01]  /*1300*/  FFMA.FTZ R71, R22, R181.reuse, R71 ;  /* 0x000000b516477223 */ /* 0x080fe20000010047 */
[----:B------:R-:W-:Y:S01]  /*1310*/  FMUL.FTZ R41, R162, R181 ;  /* 0x000000b5a2297220 */ /* 0x000fe20000410000 */
[----:B------:R-:W-:Y:S01]  /*1320*/  FMUL.FTZ R26, R167, R190 ;  /* 0x000000bea71a7220 */ /* 0x000fe20000410000 */
[----:B------:R-:W-:Y:S01]  /*1330*/  FADD.FTZ R181, RZ, R33 ;  /* 0x00000021ffb57221 */ /* 0x000fe20000010000 */
[----:B------:R-:W-:Y:S01]  /*1340*/  FADD.FTZ R108, R62, R108 ;  /* 0x0000006c3e6c7221 */ /* 0x000fe20000010000 */
[-C--:B------:R-:W-:Y:S01]  /*1350*/  FFMA.FTZ R76, R55, R62.reuse, R76 ;  /* 0x0000003e374c7223 */ /* 0x080fe2000001004c */
[----:B------:R-:W-:Y:S01]  /*1360*/  FMUL.FTZ R48, R155, R62 ;  /* 0x0000003e9b307220 */ /* 0x000fe20000410000 */
[----:B------:R-:W-:Y:S01]  /*1370*/  FFMA.FTZ R62, R0, R33, RZ ;  /* 0x00000021003e7223 */ /* 0x000fe200000100ff */
[----:B------:R-:W-:Y:S01]  /*1380*/  FMUL.FTZ R34, R172, R219 ;  /* 0x000000dbac227220 */ /* 0x000fe20000410000 */
[----:B------:R-:W-:-:S02]  /*1390*/  FADD.FTZ R219, R181, R26 ;  /* 0x0000001ab5db7221 */ /* 0x000fc40000010000 */
        /* <DEDUP_REMOVED lines=25> */
[----:B------:R-:W-:-:S03]  /*1530*/  FFMA.FTZ R64, R22, R41, R215 ;  /* 0x0000002916407223 */ /* 0x000fc600000100d7 */
[----:B------:R-:W-:Y:S01]  /*1540*/  FADD.FTZ R176, R217, R32 ;  /* 0x00000020d9b07221 */ /* 0x000fe20000010000 */
[C---:B------:R-:W-:Y:S01]  /*1550*/  FFMA.FTZ R215, R35.reuse, R32, R64 ;  /* 0x0000002023d77223 */ /* 0x040fe20000010040 */
[----:B------:R-:W-:Y:S02]  /*1560*/  FMUL.FTZ R64, R172, R213 ;  /* 0x000000d5ac407220 */ /* 0x000fe40000410000 */
[----:B------:R-:W-:Y:S01]  /*1570*/  FADD.FTZ R213, R176, R45 ;  /* 0x0000002db0d57221 */ /* 0x000fe20000010000 */
[----:B------:R-:W-:Y:S01]  /*1580*/  FFMA.FTZ R176, R30, R45, R215 ;  /* 0x0000002d1eb07223 */ /* 0x000fe200000100d7 */
[--C-:B------:R-:W-:Y:S02]  /*1590*/  HADD2.F32 R199, -RZ, R49.reuse.H0_H0 ;  /* 0x20000031ffc77230 */ /* 0x100fe40000004100 */
[----:B------:R-:W-:Y:S01]  /*15a0*/  FADD.FTZ R102, R182, R102 ;  /* 0x00000066b6667221 */ /* 0x000fe20000010000 */
[----:B------:R-:W-:Y:S02]  /*15b0*/  HADD2.F32 R188, -RZ, R49.H1_H1 ;  /* 0x30000031ffbc7230 */ /* 0x000fe40000004100 */
[----:B------:R-:W-:Y:S01]  /*15c0*/  FFMA.FTZ R70, R35, R182, R70 ;  /* 0x000000b623467223 */ /* 0x000fe20000010046 */
        /* <DEDUP_REMOVED lines=25> */
[----:B------:R-:W-:-:S02]  /*1760*/  HADD2.F32 R203, -RZ, R50.H0_H0 ;  /* 0x20000032ffcb7230 */ /* 0x000fc40000004100 */
[----:B------:R-:W-:Y:S01]  /*1770*/  FADD.FTZ R110, R54, R110 ;  /* 0x0000006e366e7221 */ /* 0x000fe20000010000 */
[----:B------:R-:W-:Y:S02]  /*1780*/  HADD2.F32 R192, -RZ, R50.H1_H1 ;  /* 0x30000032ffc07230 */ /* 0x000fe40000004100 */
        /* <DEDUP_REMOVED lines=80> */
[----:B------:R-:W-:Y:S01]  /*1c90*/  FFMA.FTZ R198, R39, R192, R96 ;  /* 0x000000c027c67223 */ /* 0x000fe20000010060 */
[----:B------:R-:W-:Y:S01]  /*1ca0*/  FMUL.FTZ R203, R140, R203 ;  /* 0x000000cb8ccb7220 */ /* 0x000fe20000410000 */
[----:B------:R-:W-:Y:S01]  /*1cb0*/  FADD.FTZ R96, R207, R188 ;  /* 0x000000bccf607221 */ /* 0x000fe20000010000 */
[----:B------:R-:W-:Y:S01]  /*1cc0*/  FFMA.FTZ R205, R201, R188, R194 ;  /* 0x000000bcc9cd7223 */ /* 0x000fe200000100c2 */
[----:B------:R-:W-:Y:S01]  /*1cd0*/  FADD.FTZ R124, R192, R124 ;  /* 0x0000007cc07c7221 */ /* 0x000fe20000010000 */
[----:B------:R-:W-:Y:S01]  /*1ce0*/  FMUL.FTZ R194, R172, R25 ;  /* 0x00000019acc27220 */ /* 0x000fe20000410000 */
[----:B------:R-:W-:-:S02]  /*1cf0*/  HADD2.F32 R28, -RZ, R51.H0_H0 ;  /* 0x20000033ff1c7230 */ /* 0x000fc40000004100 */
[----:B------:R-:W-:Y:S01]  /*1d00*/  FMUL.FTZ R192, R139, R192 ;  /* 0x000000c08bc07220 */ /* 0x000fe20000410000 */
[----:B------:R-:W-:Y:S01]  /*1d10*/  FADD.FTZ R25, R96, R203 ;  /* 0x000000cb60197221 */ /* 0x000fe20000010000 */
[----:B------:R-:W-:Y:S01]  /*1d20*/  FFMA.FTZ R96, R190, R203, R205 ;  /* 0x000000cbbe607223 */ /* 0x000fe200000100cd */
[----:B------:R-:W-:Y:S02]  /*1d30*/  HADD2.F32 R51, -RZ, R51.H1_H1 ;  /* 0x30000033ff337230 */ /* 0x000fe40000004100 */
        /* <DEDUP_REMOVED lines=32> */
[----:B------:R-:W-:Y:S02]  /*1f40*/  MOV R99, R127 ;  /* 0x0000007f00637202 */ /* 0x000fe40000000f00 */
[----:B------:R-:W-:Y:S01]  /*1f50*/  MOV R127, R200 ;  /* 0x000000c8007f7202 */ /* 0x000fe20000000f00 */
[----:B------:R0:W2:Y:S06]  /*1f60*/  SHFL.BFLY PT, R209, R206, 0x10, 0x1f ;  /* 0x0e001f00ced17f89 */ /* 0x0000ac00000e0000 */
.L_x_2239:
        /* <DEDUP_REMOVED lines=14> */
[----:B------:R-:W-:Y:S01]  /*2050*/  FADD.FTZ R33, R33, -R0 ;  /* 0x8000000021217221 */ /* 0x000fe20000010000 */
[----:B------:R-:W-:Y:S01]  /*2060*/  FADD.FTZ R23, R26, -R23 ;  /* 0x800000171a177221 */ /* 0x000fe20000010000 */
[--C-:B------:R-:W-:Y:S02]  /*2070*/  @P1 HADD2.F32 R0, -RZ, R88.reuse.H0_H0 ;  /* 0x20000058ff001230 */ /* 0x100fe40000004100 */
[----:B------:R-:W-:Y:S01]  /*2080*/  FADD.FTZ R31, R40, -R31 ;  /* 0x8000001f281f7221 */ /* 0x000fe20000010000 */
[----:B------:R-:W-:-:S02]  /*2090*/  @P1 HADD2.F32 R26, -RZ, R88.H1_H1 ;  /* 0x30000058ff1a1230 */ /* 0x000fc40000004100 */
[----:B------:R-:W-:Y:S01]  /*20a0*/  FMUL.FTZ R51, R172, R33 ;  /* 0x00000021ac337220 */ /* 0x000fe20000410000 */
[----:B------:R-:W-:Y:S01]  /*20b0*/  FADD.FTZ R25, R44, -R37 ;  /* 0x800000252c197221 */ /* 0x000fe20000010000 */
[C---:B------:R-:W-:Y:S01]  /*20c0*/  FMUL.FTZ R23, R172.reuse, R23 ;  /* 0x00000017ac177220 */ /* 0x040fe20000410000 */
[--C-:B------:R-:W-:Y:S02]  /*20d0*/  @P1 HADD2.F32 R40, -RZ, R89.reuse.H0_H0 ;  /* 0x20000059ff281230 */ /* 0x100fe40000004100 */
[C---:B------:R-:W-:Y:S01]  /*20e0*/  FMUL.FTZ R37, R172.reuse, R31 ;  /* 0x0000001fac257220 */ /* 0x040fe20000410000 */
[----:B------:R-:W-:Y:S02]  /*20f0*/  @P1 HADD2.F32 R44, -RZ, R89.H1_H1 ;  /* 0x30000059ff2c1230 */ /* 0x000fe40000004100 */
[----:B------:R-:W-:Y:S01]  /*2100*/  @P1 FADD.FTZ R51, R51, R0 ;  /* 0x0000000033331221 */ /* 0x000fe20000010000 */
[----:B------:R-:W-:Y:S01]  /*2110*/  FMUL.FTZ R31, R172, R25 ;  /* 0x00000019ac1f7220 */ /* 0x000fe20000410000 */
[----:B------:R-:W-:Y:S01]  /*2120*/  @P1 FADD.FTZ R23, R23, R26 ;  /* 0x0000001a17171221 */ /* 0x000fe20000010000 */
[----:B------:R-:W-:Y:S01]  /*2130*/  @P1 FADD.FTZ R37, R37, R40 ;  /* 0x0000002825251221 */ /* 0x000fe20000010000 */
[-C--:B------:R-:W-:Y:S01]  /*2140*/  FMUL.FTZ R0, R51, R170.reuse ;  /* 0x000000aa33007220 */ /* 0x080fe20000410000 */
[----:B------:R-:W-:Y:S01]  /*2150*/  @P1 FADD.FTZ R31, R31, R44 ;  /* 0x0000002c1f1f1221 */ /* 0x000fe20000010000 */
[-C--:B------:R-:W-:Y:S01]  /*2160*/  FMUL.FTZ R2, R23, R170.reuse ;  /* 0x000000aa17027220 */ /* 0x080fe20000410000 */
[-C--:B------:R-:W-:Y:S01]  /*2170*/  FMUL.FTZ R25, R37, R170.reuse ;  /* 0x000000aa25197220 */ /* 0x080fe20000410000 */
[----:B------:R-:W-:Y:S01]  /*2180*/  FMUL.FTZ R0, R0, UR14 ;  /* 0x0000000e00007c20 */ /* 0x000fe20008410000 */
[----:B------:R-:W-:Y:S01]  /*2190*/  FMUL.FTZ R33, R31, R170 ;  /* 0x000000aa1f217220 */ /* 0x000fe20000410000 */
[----:B------:R-:W-:Y:S01]  /*21a0*/  FMUL.FTZ R2, R2, UR14 ;  /* 0x0000000e02027c20 */ /* 0x000fe20008410000 */
[----:B------:R-:W-:Y:S01]  /*21b0*/  FMUL.FTZ R26, R25, UR14 ;  /* 0x0000000e191a7c20 */ /* 0x000fe20008410000 */
[-CC-:B------:R-:W-:Y:S01]  /*21c0*/  FFMA.FTZ R20, R20, R207.reuse, R196.reuse ;  /* 0x000000cf14147223 */ /* 0x180fe200000100c4 */
[----:B------:R-:W-:Y:S01]  /*21d0*/  FSEL R25, R0, RZ, P2 ;  /* 0x000000ff00197208 */ /* 0x000fe20001000000 */
[----:B------:R-:W-:Y:S01]  /*21e0*/  FMUL.FTZ R33, R33, UR14 ;  /* 0x0000000e21217c20 */ /* 0x000fe20008410000 */
[----:B------:R-:W-:Y:S01]  /*21f0*/  FSEL R0, R2, RZ, P6 ;  /* 0x000000ff02007208 */ /* 0x000fe20003000000 */
[-C--:B------:R-:W-:Y:S01]  /*2200*/  FFMA.FTZ R30, R30, R207.reuse, R196 ;  /* 0x000000cf1e1e7223 */ /* 0x080fe200000100c4 */
[----:B------:R-:W-:Y:S01]  /*2210*/  MOV R2, R52 ;  /* 0x0000003400027202 */ /* 0x000fe20000000f00 */
[----:B------:R-:W-:Y:S01]  /*2220*/  FADD.FTZ R27, R27, -R20 ;  /* 0x800000141b1b7221 */ /* 0x000fe20000010000 */
[----:B------:R-:W-:Y:S01]  /*2230*/  FSEL R26, R26, RZ, P3 ;  /* 0x000000ff1a1a7208 */ /* 0x000fe20001800000 */
[-CC-:B------:R-:W-:Y:S01]  /*2240*/  FFMA.FTZ R22, R22, R207.reuse, R196.reuse ;  /* 0x000000cf16167223 */ /* 0x180fe200000100c4 */
[----:B------:R-:W-:Y:S01]  /*2250*/  FSEL R33, R33, RZ, P5 ;  /* 0x000000ff21217208 */ /* 0x000fe20002800000 */
[-CC-:B------:R-:W-:Y:S01]  /*2260*/  FFMA.FTZ R29, R29, R207.reuse, R196.reuse ;  /* 0x000000cf1d1d7223 */ /* 0x180fe200000100c4 */
[----:B------:R-:W-:Y:S01]  /*2270*/  LOP3.LUT P4, RZ, R3, 0xff, RZ, 0xc0, !PT ;  /* 0x000000ff03ff7812 */ /* 0x000fe2000788c0ff */
[----:B------:R-:W-:Y:S01]  /*2280*/  FFMA.FTZ R209, R47, R207, R196 ;  /* 0x000000cf2fd17223 */ /* 0x000fe200000100c4 */
[----:B------:R-:W-:Y:S01]  /*2290*/  LOP3.LUT P2, RZ, R3, 0xff00, RZ, 0xc0, !PT ;  /* 0x0000ff0003ff7812 */ /* 0x000fe2000784c0ff */
[----:B------:R-:W-:Y:S01]  /*22a0*/  FADD.FTZ R41, R41, -R22 ;  /* 0x8000001629297221 */ /* 0x000fe20000010000 */
[C---:B------:R-:W-:Y:S01]  /*22b0*/  LOP3.LUT P6, RZ, R3.reuse, 0xff0000, RZ, 0xc0, !PT ;  /* 0x00ff000003ff7812 */ /* 0x040fe200078cc0ff */
[----:B------:R-:W-:Y:S01]  /*22c0*/  FADD.FTZ R29, R24, -R29 ;  /* 0x8000001d181d7221 */ /* 0x000fe20000010000 */
[----:B------:R-:W-:Y:S01]  /*22d0*/  LOP3.LUT P3, RZ, R3, 0xff000000, RZ, 0xc0, !PT ;  /* 0xff00000003ff7812 */ /* 0x000fe2000786c0ff */
[----:B------:R-:W-:Y:S01]  /*22e0*/  FADD.FTZ R3, R45, -R30 ;  /* 0x8000001e2d037221 */ /* 0x000fe20000010000 */
[----:B------:R-:W-:Y:S01]  /*22f0*/  LOP3.LUT P5, RZ, R2, 0xff, RZ, 0xc0, !PT ;  /* 0x000000ff02ff7812 */ /* 0x000fe200078ac0ff */
[----:B------:R-:W-:-:S02]  /*2300*/  @P1 HADD2.F32 R2, -RZ, R90.H0_H0 ;  /* 0x2000005aff021230 */ /* 0x000fc40000004100 */
[----:B------:R-:W-:Y:S01]  /*2310*/  FMUL.FTZ R45, R172, R27 ;  /* 0x0000001bac2d7220 */ /* 0x000fe20000410000 */
[-CC-:B------:R-:W-:Y:S01]  /*2320*/  FFMA.FTZ R34, R34, R207.reuse, R196.reuse ;  /* 0x000000cf22227223 */ /* 0x180fe200000100c4 */
[-C--:B------:R-:W-:Y:S01]  /*2330*/  FFMA.FTZ R35, R35, R207.reuse, R196 ;  /* 0x000000cf23237223 */ /* 0x080fe200000100c4 */
[----:B------:R-:W-:Y:S01]  /*2340*/  FADD.FTZ R213, R42, -R209 ;  /* 0x800000d12ad57221 */ /* 0x000fe20000010000 */
[----:B------:R-:W-:Y:S01]  /*2350*/  @P1 FADD.FTZ R45, R45, R2 ;  /* 0x000000022d2d1221 */ /* 0x000fe20000010000 */
[----:B------:R-:W-:Y:S02]  /*2360*/  @P1 HADD2.F32 R2, -RZ, R91.H0_H0 ;  /* 0x2000005bff021230 */ /* 0x000fe40000004100 */
[----:B------:R-:W-:Y:S01]  /*2370*/  FFMA.FTZ R43, R43, R207, R196 ;  /* 0x000000cf2b2b7223 */ /* 0x000fe200000100c4 */
[----:B------:R-:W-:Y:S02]  /*2380*/  @P1 HADD2.F32 R20, -RZ, R90.H1_H1 ;  /* 0x3000005aff141230 */ /* 0x000fe40000004100 */
[C---:B------:R-:W-:Y:S01]  /*2390*/  FMUL.FTZ R209, R172.reuse, R41 ;  /* 0x00000029acd17220 */ /* 0x040fe20000410000 */
[----:B------:R-:W-:Y:S01]  /*23a0*/  FMUL.FTZ R47, R172, R29 ;  /* 0x0000001dac2f7220 */ /* 0x000fe20000410000 */
[----:B------:R-:W-:Y:S01]  /*23b0*/  FADD.FTZ R29, R49, -R34 ;  /* 0x80000022311d7221 */ /* 0x000fe20000010000 */
[----:B------:R-:W-:-:S02]  /*23c0*/  @P1 HADD2.F32 R22, -RZ, R4.H0_H0 ;  /* 0x20000004ff161230 */ /* 0x000fc40000004100 */
[----:B------:R-:W-:Y:S01]  /*23d0*/  FADD.FTZ R35, R32, -R35 ;  /* 0x8000002320237221 */ /* 0x000fe20000010000 */
[----:B------:R-:W-:Y:S01]  /*23e0*/  FMUL.FTZ R49, R172, R3 ;  /* 0x00000003ac317220 */ /* 0x000fe20000410000 */
[----:B------:R-:W-:Y:S01]  /*23f0*/  FADD.FTZ R43, R36, -R43 ;  /* 0x8000002b242b7221 */ /* 0x000fe20000010000 */
[----:B------:R-:W-:Y:S01]  /*2400*/  @P1 FADD.FTZ R209, R209, R2 ;  /* 0x00000002d1d11221 */ /* 0x000fe20000010000 */
[----:B------:R-:W-:Y:S01]  /*2410*/  @P1 FADD.FTZ R47, R47, R20 ;  /* 0x000000142f2f1221 */ /* 0x000fe20000010000 */
[----:B------:R-:W-:Y:S01]  /*2420*/  FMUL.FTZ R2, R45, R170 ;  /* 0x000000aa2d027220 */ /* 0x000fe20000410000 */
[----:B------:R-:W-:Y:S02]  /*2430*/  @P1 HADD2.F32 R20, -RZ, R91.H1_H1 ;  /* 0x3000005bff141230 */ /* 0x000fe40000004100 */
[C---:B------:R-:W-:Y:S01]  /*2440*/  FMUL.FTZ R211, R172.reuse, R35 ;  /* 0x00000023acd37220 */ /* 0x040fe20000410000 */
[----:B------:R-:W-:Y:S01]  /*2450*/  @P1 FADD.FTZ R49, R49, R22 ;  /* 0x0000001631311221 */ /* 0x000fe20000010000 */
[----:B------:R-:W-:Y:S01]  /*2460*/  FMUL.FTZ R27, R172, R43 ;  /* 0x0000002bac1b7220 */ /* 0x000fe20000410000 */
[----:B------:R-:W-:-:S02]  /*2470*/  @P1 HADD2.F32 R22, -RZ, R5.H1_H1 ;  /* 0x30000005ff161230 */ /* 0x000fc40000004100 */
[----:B------:R-:W-:Y:S01]  /*2480*/  FMUL.FTZ R43, R172, R213 ;  /* 0x000000d5ac2b7220 */ /* 0x000fe20000410000 */
[----:B------:R-:W-:Y:S01]  /*2490*/  FMUL.FTZ R2, R2, UR14 ;  /* 0x0000000e02027c20 */ /* 0x000fe20008410000 */
[----:B------:R-:W-:Y:S01]  /*24a0*/  @P1 FADD.FTZ R211, R211, R20 ;  /* 0x00000014d3d31221 */ /* 0x000fe20000010000 */
[-C--:B------:R-:W-:Y:S01]  /*24b0*/  FMUL.FTZ R3, R47, R170.reuse ;  /* 0x000000aa2f037220 */ /* 0x080fe20000410000 */
[----:B------:R-:W-:Y:S01]  /*24c0*/  @P1 FADD.FTZ R43, R43, R22 ;  /* 0x000000162b2b1221 */ /* 0x000fe20000010000 */
[----:B------:R-:W-:Y:S01]  /*24d0*/  @P1 HADD2.F32 R20, -RZ, R5.H0_H0 ;  /* 0x20000005ff141230 */ /* 0x000fe20000004100 */
[----:B------:R-:W-:Y:S01]  /*24e0*/  FSEL R22, R2, RZ, P4 ;  /* 0x000000ff02167208 */ /* 0x000fe20002000000 */
[----:B------:R-:W-:Y:S01]  /*24f0*/  FMUL.FTZ R29, R172, R29 ;  /* 0x0000001dac1d7220 */ /* 0x000fe20000410000 */
[----:B------:R-:W-:Y:S01]  /*2500*/  FMUL.FTZ R3, R3, UR14 ;  /* 0x0000000e03037c20 */ /* 0x000fe20008410000 */
[----:B------:R-:W-:Y:S01]  /*2510*/  FMUL.FTZ R2, R211, R170 ;  /* 0x000000aad3027220 */ /* 0x000fe20000410000 */
[----:B------:R-:W-:-:S02]  /*2520*/  @P1 HADD2.F32 R24, -RZ, R4.H1_H1 ;  /* 0x30000004ff181230 */ /* 0x000fc40000004100 */
[----:B------:R-:W-:Y:S01]  /*2530*/  @P1 FADD.FTZ R29, R29, R20 ;  /* 0x000000141d1d1221 */ /* 0x000fe20000010000 */
[-C--:B------:R-:W-:Y:S01]  /*2540*/  FMUL.FTZ R20, R209, R170.reuse ;  /* 0x000000aad1147220 */ /* 0x080fe20000410000 */
[----:B------:R-:W-:Y:S01]  /*2550*/  FMUL.FTZ R2, R2, UR14 ;  /* 0x0000000e02027c20 */ /* 0x000fe20008410000 */
[----:B------:R-:W-:Y:S01]  /*2560*/  FSEL R213, R3, RZ, P2 ;  /* 0x000000ff03d57208 */ /* 0x000fe20001000000 */
[-C--:B------:R-:W-:Y:S01]  /*2570*/  FMUL.FTZ R3, R49, R170.reuse ;  /* 0x000000aa31037220 */ /* 0x080fe20000410000 */
[----:B------:R-:W-:Y:S01]  /*2580*/  FMUL.FTZ R20, R20, UR14 ;  /* 0x0000000e14147c20 */ /* 0x000fe20008410000 */
[----:B------:R-:W-:Y:S01]  /*2590*/  @P1 FADD.FTZ R27, R27, R24 ;  /* 0x000000181b1b1221 */ /* 0x000fe20000010000 */
[----:B------:R-:W-:Y:S01]  /*25a0*/  FSEL R217, R2, RZ, P3 ;  /* 0x000000ff02d97208 */ /* 0x000fe20001800000 */
[----:B------:R-:W-:Y:S01]  /*25b0*/  FMUL.FTZ R3, R3, UR14 ;  /* 0x0000000e03037c20 */ /* 0x000fe20008410000 */
[-C--:B------:R-:W-:Y:S01]  /*25c0*/  FMUL.FTZ R2, R43, R170.reuse ;  /* 0x000000aa2b027220 */ /* 0x080fe20000410000 */
[----:B------:R-:W-:Y:S01]  /*25d0*/  FSEL R34, R20, RZ, P6 ;  /* 0x000000ff14227208 */ /* 0x000fe20003000000 */
[-CC-:B------:R-:W-:Y:S01]  /*25e0*/  FFMA.FTZ R38, R38, R207.reuse, R196.reuse ;  /* 0x000000cf26267223 */ /* 0x180fe200000100c4 */
[----:B------:R-:W-:Y:S01]  /*25f0*/  LOP3.LUT P6, RZ, R52, 0xff000000, RZ, 0xc0, !PT ;  /* 0xff00000034ff7812 */ /* 0x000fe200078cc0ff */
[----:B------:R-:W-:Y:S01]  /*2600*/  FMUL.FTZ R2, R2, UR14 ;  /* 0x0000000e02027c20 */ /* 0x000fe20008410000 */
[----:B------:R-:W-:Y:S01]  /*2610*/  FSEL R35, R3, RZ, P5 ;  /* 0x000000ff03237208 */ /* 0x000fe20002800000 */
[----:B------:R-:W-:Y:S01]  /*2620*/  FMUL.FTZ R20, R27, R170 ;  /* 0x000000aa1b147220 */ /* 0x000fe20000410000 */
[----:B------:R-:W-:Y:S01]  /*2630*/  MOV R3, R56 ;  /* 0x0000003800037202 */ /* 0x000fe20000000f00 */
[-C--:B------:R-:W-:Y:S01]  /*2640*/  FMUL.FTZ R24, R29, R170.reuse ;  /* 0x000000aa1d187220 */ /* 0x080fe20000410000 */
[-C--:B------:R-:W-:Y:S01]  /*2650*/  FFMA.FTZ R50, R50, R207.reuse, R196 ;  /* 0x000000cf32327223 */ /* 0x080fe200000100c4 */
[----:B------:R-:W-:Y:S01]  /*2660*/  FADD.FTZ R59, R59, -R38 ;  /* 0x800000263b3b7221 */ /* 0x000fe20000010000 */
[----:B------:R-:W-:Y:S01]  /*2670*/  FSEL R215, R2, RZ, P6 ;  /* 0x000000ff02d77208 */ /* 0x000fe20003000000 */
[-CC-:B------:R-:W-:Y:S01]  /*2680*/  FFMA.FTZ R46, R46, R207.reuse, R196.reuse ;  /* 0x000000cf2e2e7223 */ /* 0x180fe200000100c4 */
[----:B------:R-:W-:Y:S01]  /*2690*/  LOP3.LUT P6, RZ, R3, 0xff, RZ, 0xc0, !PT ;  /* 0x000000ff03ff7812 */ /* 0x000fe200078cc0ff */
[----:B------:R-:W-:Y:S01]  /*26a0*/  FMUL.FTZ R20, R20, UR14 ;  /* 0x0000000e14147c20 */ /* 0x000fe20008410000 */
[----:B------:R-:W-:Y:S01]  /*26b0*/  FMUL.FTZ R32, R24, UR14 ;  /* 0x0000000e18207c20 */ /* 0x000fe20008410000 */
[----:B------:R-:W-:Y:S01]  /*26c0*/  FFMA.FTZ R55, R55, R207, R196 ;  /* 0x000000cf37377223 */ /* 0x000fe200000100c4 */
[----:B------:R-:W-:Y:S01]  /*26d0*/  FADD.FTZ R3, R67, -R50 ;  /* 0x8000003243037221 */ /* 0x000fe20000010000 */
[--C-:B------:R-:W-:Y:S01]  /*26e0*/  @P1 HADD2.F32 R2, -RZ, R6.reuse.H0_H0 ;  /* 0x20000006ff021230 */ /* 0x100fe20000004100 */
[----:B------:R-:W-:Y:S01]  /*26f0*/  LOP3.LUT P4, RZ, R52, 0xff00, RZ, 0xc0, !PT ;  /* 0x0000ff0034ff7812 */ /* 0x000fe2000788c0ff */
[----:B------:R-:W-:Y:S01]  /*2700*/  FMUL.FTZ R67, R172, R59 ;  /* 0x0000003bac437220 */ /* 0x000fe20000410000 */
[----:B------:R-:W-:Y:S01]  /*2710*/  LOP3.LUT P2, RZ, R52, 0xff0000, RZ, 0xc0, !PT ;  /* 0x00ff000034ff7812 */ /* 0x000fe2000784c0ff */
[-CC-:B------:R-:W-:Y:S01]  /*2720*/  FFMA.FTZ R62, R62, R207.reuse, R196.reuse ;  /* 0x000000cf3e3e7223 */ /* 0x180fe200000100c4 */
[-C--:B------:R-:W-:Y:S01]  /*2730*/  FFMA.FTZ R181, R181, R207.reuse, R196 ;  /* 0x000000cfb5b57223 */ /* 0x080fe200000100c4 */
[----:B------:R-:W-:Y:S01]  /*2740*/  FADD.FTZ R65, R65, -R46 ;  /* 0x8000002e41417221 */ /* 0x000fe20000010000 */
[----:B------:R-:W-:Y:S01]  /*2750*/  FADD.FTZ R55, R48, -R55 ;  /* 0x8000003730377221 */ /* 0x000fe20000010000 */
[----:B------:R-:W-:Y:S01]  /*2760*/  FSEL R24, R20, RZ, P4 ;  /* 0x000000ff14187208 */ /* 0x000fe20002000000 */
[----:B------:R-:W-:Y:S01]  /*2770*/  @P1 FADD.FTZ R67, R67, R2 ;  /* 0x0000000243431221 */ /* 0x000fe20000010000 */
[----:B------:R-:W-:Y:S01]  /*2780*/  FSEL R32, R32, RZ, P2 ;  /* 0x000000ff20207208 */ /* 0x000fe20001000000 */
[----:B------:R-:W-:Y:S01]  /*2790*/  FFMA.FTZ R63, R63, R207, R196 ;  /* 0x000000cf3f3f7223 */ /* 0x000fe200000100c4 */
[----:B------:R-:W-:Y:S01]  /*27a0*/  LOP3.LUT P3, RZ, R53, 0xff, RZ, 0xc0, !PT ;  /* 0x000000ff35ff7812 */ /* 0x000fe2000786c0ff */
[----:B------:R-:W-:Y:S01]  /*27b0*/  FADD.FTZ R41, R183, -R62 ;  /* 0x8000003eb7297221 */ /* 0x000fe20000010000 */
[C---:B------:R-:W-:Y:S01]  /*27c0*/  LOP3.LUT P5, RZ, R53.reuse, 0xff00, RZ, 0xc0, !PT ;  /* 0x0000ff0035ff7812 */ /* 0x040fe200078ac0ff */
[--C-:B------:R-:W-:Y:S01]  /*27d0*/  @P1 HADD2.F32 R2, -RZ, R7.reuse.H0_H0 ;  /* 0x20000007ff021230 */ /* 0x100fe20000004100 */
[C---:B------:R-:W-:Y:S01]  /*27e0*/  LOP3.LUT P4, RZ, R53.reuse, 0xff0000, RZ, 0xc0, !PT ;  /* 0x00ff000035ff7812 */ /* 0x040fe2000788c0ff */
[----:B------:R-:W-:Y:S01]  /*27f0*/  @P1 HADD2.F32 R20, -RZ, R6.H1_H1 ;  /* 0x30000006ff141230 */ /* 0x000fe20000004100 */
[----:B------:R-:W-:Y:S01]  /*2800*/  LOP3.LUT P2, RZ, R53, 0xff000000, RZ, 0xc0, !PT ;  /* 0xff00000035ff7812 */ /* 0x000fe2000784c0ff */
[----:B------:R-:W-:Y:S01]  /*2810*/  FADD.FTZ R53, R58, -R181 ;  /* 0x800000b53a357221 */ /* 0x000fe20000010000 */
[C---:B------:R-:W-:Y:S01]  /*2820*/  FMUL.FTZ R183, R172.reuse, R65 ;  /* 0x00000041acb77220 */ /* 0x040fe20000410000 */
[----:B------:R-:W-:Y:S01]  /*2830*/  FMUL.FTZ R181, R172, R55 ;  /* 0x00000037acb57220 */ /* 0x000fe20000410000 */
[----:B------:R-:W-:Y:S01]  /*2840*/  FFMA.FTZ R193, R193, R207, R196 ;  /* 0x000000cfc1c17223 */ /* 0x000fe200000100c4 */
[----:B------:R-:W-:Y:S01]  /*2850*/  FADD.FTZ R63, R54, -R63 ;  /* 0x8000003f363f7221 */ /* 0x000fe20000010000 */
[----:B------:R-:W-:Y:S01]  /*2860*/  @P1 FADD.FTZ R183, R183, R2 ;  /* 0x00000002b7b71221 */ /* 0x000fe20000010000 */
[----:B------:R-:W-:Y:S01]  /*2870*/  @P1 FADD.FTZ R181, R181, R20 ;  /* 0x00000014b5b51221 */ /* 0x000fe20000010000 */
[----:B------:R-:W-:Y:S01]  /*2880*/  FMUL.FTZ R2, R67, R170 ;  /* 0x000000aa43027220 */ /* 0x000fe20000410000 */
[----:B------:R-:W-:Y:S01]  /*2890*/  FADD.FTZ R55, R180, -R193 ;  /* 0x800000c1b4377221 */ /* 0x000fe20000010000 */
[----:B------:R-:W-:-:S02]  /*28a0*/  @P1 HADD2.F32 R20, -RZ, R7.H1_H1 ;  /* 0x30000007ff141230 */ /* 0x000fc40000004100 */
[C---:B------:R-:W-:Y:S01]  /*28b0*/  FMUL.FTZ R193, R172.reuse, R63 ;  /* 0x0000003facc17220 */ /* 0x040fe20000410000 */
[--C-:B------:R-:W-:Y:S02]  /*28c0*/  @P1 HADD2.F32 R36, -RZ, R8.reuse.H1_H1 ;  /* 0x30000008ff241230 */ /* 0x100fe40000004100 */
[----:B------:R-:W-:Y:S01]  /*28d0*/  FMUL.FTZ R53, R172, R53 ;  /* 0x00000035ac357220 */ /* 0x000fe20000410000 */
[----:B------:R-:W-:Y:S01]  /*28e0*/  FMUL.FTZ R2, R2, UR14 ;  /* 0x0000000e02027c20 */ /* 0x000fe20008410000 */
[----:B------:R-:W-:Y:S01]  /*28f0*/  @P1 FADD.FTZ R193, R193, R20 ;  /* 0x00000014c1c11221 */ /* 0x000fe20000010000 */
[----:B------:R-:W-:Y:S02]  /*2900*/  @P1 HADD2.F32 R20, -RZ, R9.H0_H0 ;  /* 0x20000009ff141230 */ /* 0x000fe40000004100 */
[----:B------:R-:W-:Y:S01]  /*2910*/  @P1 FADD.FTZ R53, R53, R36 ;  /* 0x0000002435351221 */ /* 0x000fe20000010000 */
[----:B------:R-:W-:Y:S01]  /*2920*/  FMUL.FTZ R63, R172, R41 ;  /* 0x00000029ac3f7220 */ /* 0x000fe20000410000 */
[----:B------:R-:W-:Y:S01]  /*2930*/  FSEL R36, R2, RZ, P3 ;  /* 0x000000ff02247208 */ /* 0x000fe20001800000 */
[-C--:B------:R-:W-:Y:S01]  /*2940*/  FMUL.FTZ R2, R193, R170.reuse ;  /* 0x000000aac1027220 */ /* 0x080fe20000410000 */
[----:B------:R-:W-:Y:S01]  /*2950*/  FMUL.FTZ R59, R172, R3 ;  /* 0x00000003ac3b7220 */ /* 0x000fe20000410000 */
[----:B------:R-:W-:Y:S01]  /*2960*/  FMUL.FTZ R3, R181, R170 ;  /* 0x000000aab5037220 */ /* 0x000fe20000410000 */
[----:B------:R-:W-:Y:S01]  /*2970*/  @P1 FADD.FTZ R63, R63, R20 ;  /* 0x000000143f3f1221 */ /* 0x000fe20000010000 */
[----:B------:R-:W-:Y:S01]  /*2980*/  FMUL.FTZ R2, R2, UR14 ;  /* 0x0000000e02027c20 */ /* 0x000fe20008410000 */
[----:B------:R-:W-:-:S02]  /*2990*/  @P1 HADD2.F32 R30, -RZ, R8.H0_H0 ;  /* 0x20000008ff1e1230 */ /* 0x000fc40000004100 */
[----:B------:R-:W-:Y:S01]  /*29a0*/  FMUL.FTZ R3, R3, UR14 ;  /* 0x0000000e03037c20 */ /* 0x000fe20008410000 */
[-C--:B------:R-:W-:Y:S01]  /*29b0*/  FMUL.FTZ R20, R183, R170.reuse ;  /* 0x000000aab7147220 */ /* 0x080fe20000410000 */
[-C--:B------:R-:W-:Y:S01]  /*29c0*/  FFMA.FTZ R64, R64, R207.reuse, R196 ;  /* 0x000000cf40407223 */ /* 0x080fe200000100c4 */
[----:B------:R-:W-:Y:S01]  /*29d0*/  FSEL R221, R2, RZ, P2 ;  /* 0x000000ff02dd7208 */ /* 0x000fe20001000000 */
[----:B------:R-:W-:Y:S01]  /*29e0*/  FMUL.FTZ R2, R63, R170 ;  /* 0x000000aa3f027220 */ /* 0x000fe20000410000 */
[----:B------:R-:W-:Y:S01]  /*29f0*/  FSEL R219, R3, RZ, P5 ;  /* 0x000000ff03db7208 */ /* 0x000fe20002800000 */
[----:B------:R-:W-:Y:S01]  /*2a00*/  FMUL.FTZ R20, R20, UR14 ;  /* 0x0000000e14147c20 */ /* 0x000fe20008410000 */
[----:B------:R-:W-:Y:S01]  /*2a10*/  LOP3.LUT P5, RZ, R56, 0xff0000, RZ, 0xc0, !PT ;  /* 0x00ff000038ff7812 */ /* 0x000fe200078ac0ff */
[----:B------:R-:W-:Y:S01]  /*2a20*/  FMUL.FTZ R2, R2, UR14 ;  /* 0x0000000e02027c20 */ /* 0x000fe20008410000 */
[----:B------:R-:W-:Y:S01]  /*2a30*/  @P1 FADD.FTZ R59, R59, R30 ;  /* 0x0000001e3b3b1221 */ /* 0x000fe20000010000 */
[----:B------:R-:W-:Y:S01]  /*2a40*/  FFMA.FTZ R190, R190, R207, R196 ;  /* 0x000000cfbebe7223 */ /* 0x000fe200000100c4 */
[----:B------:R-:W-:-:S02]  /*2a50*/  @P1 HADD2.F32 R30, -RZ, R9.H1_H1 ;  /* 0x30000009ff1e1230 */ /* 0x000fc40000004100 */
[----:B------:R-:W-:Y:S01]  /*2a60*/  FADD.FTZ R185, R185, -R64 ;  /* 0x80000040b9b97221 */ /* 0x000fe20000010000 */
[----:B------:R-:W-:Y:S01]  /*2a70*/  FMUL.FTZ R65, R172, R55 ;  /* 0x00000037ac417220 */ /* 0x000fe20000410000 */
        /* <DEDUP_REMOVED lines=9> */
[----:B------:R-:W-:Y:S01]  /*2b10*/  FSEL R42, R2, RZ, P5 ;  /* 0x000000ff022a7208 */ /* 0x000fe20002800000 */
[----:B------:R-:W-:Y:S01]  /*2b20*/  FFMA.FTZ R207, R21, R207, R196 ;  /* 0x000000cf15cf7223 */ /* 0x000fe200000100c4 */
[----:B------:R-:W-:Y:S01]  /*2b30*/  FSEL R38, R20, RZ, P4 ;  /* 0x000000ff14267208 */ /* 0x000fe20002000000 */
[----:B------:R-:W-:Y:S01]  /*2b40*/  FADD.FTZ R21, R203, -R190 ;  /* 0x800000becb157221 */ /* 0x000fe20000010000 */
[----:B------:R-:W-:-:S02]  /*2b50*/  @P1 HADD2.F32 R2, -RZ, R10.H0_H0 ;  /* 0x2000000aff021230 */ /* 0x000fc40000004100 */
[-C--:B------:R-:W-:Y:S01]  /*2b60*/  FMUL.FTZ R20, R53, R170.reuse ;  /* 0x000000aa35147220 */ /* 0x080fe20000410000 */
[----:B------:R-:W-:Y:S01]  /*2b70*/  FMUL.FTZ R203, R172, R185 ;  /* 0x000000b9accb7220 */ /* 0x000fe20000410000 */
[----:B------:R-:W-:Y:S01]  /*2b80*/  @P1 FADD.FTZ R65, R65, R30 ;  /* 0x0000001e41411221 */ /* 0x000fe20000010000 */
[-C--:B------:R-:W-:Y:S01]  /*2b90*/  FMUL.FTZ R3, R59, R170.reuse ;  /* 0x000000aa3b037220 */ /* 0x080fe20000410000 */
[----:B------:R-:W-:Y:S01]  /*2ba0*/  FMUL.FTZ R20, R20, UR14 ;  /* 0x0000000e14147c20 */ /* 0x000fe20008410000 */
[----:B------:R-:W-:Y:S01]  /*2bb0*/  @P1 FADD.FTZ R203, R203, R2 ;  /* 0x00000002cbcb1221 */ /* 0x000fe20000010000 */
[----:B------:R-:W-:Y:S01]  /*2bc0*/  LOP3.LUT P3, RZ, R56, 0xff00, RZ, 0xc0, !PT ;  /* 0x0000ff0038ff7812 */ /* 0x000fe2000786c0ff */
[----:B------:R-:W-:Y:S01]  /*2bd0*/  FMUL.FTZ R3, R3, UR14 ;  /* 0x0000000e03037c20 */ /* 0x000fe20008410000 */
[-C--:B------:R-:W-:Y:S01]  /*2be0*/  FMUL.FTZ R30, R65, R170.reuse ;  /* 0x000000aa411e7220 */ /* 0x080fe20000410000 */
[----:B------:R-:W-:Y:S01]  /*2bf0*/  FADD.FTZ R187, R66, -R187 ;  /* 0x800000bb42bb7221 */ /* 0x000fe20000010000 */
[----:B------:R-:W-:Y:S01]  /*2c00*/  FMUL.FTZ R2, R203, R170 ;  /* 0x000000aacb027220 */ /* 0x000fe20000410000 */
[----:B------:R-:W-:Y:S01]  /*2c10*/  FSEL R40, R20, RZ, P3 ;  /* 0x000000ff14287208 */ /* 0x000fe20001800000 */
[----:B------:R-:W-:Y:S01]  /*2c20*/  FMUL.FTZ R30, R30, UR14 ;  /* 0x0000000e1e1e7c20 */ /* 0x000fe20008410000 */
[----:B------:R-:W-:Y:S01]  /*2c30*/  LOP3.LUT P4, RZ, R56, 0xff000000, RZ, 0xc0, !PT ;  /* 0xff00000038ff7812 */ /* 0x000fe2000788c0ff */
[----:B------:R-:W-:Y:S01]  /*2c40*/  FADD.FTZ R225, R28, -R207 ;  /* 0x800000cf1ce17221 */ /* 0x000fe20000010000 */
[----:B------:R-:W-:Y:S01]  /*2c50*/  FSEL R41, R3, RZ, P6 ;  /* 0x000000ff03297208 */ /* 0x000fe20003000000 */
[----:B------:R-:W-:Y:S01]  /*2c60*/  @P1 HADD2.F32 R20, -RZ, R10.H1_H1 ;  /* 0x3000000aff141230 */ /* 0x000fe20000004100 */
[----:B------:R-:W-:Y:S01]  /*2c70*/  MOV R3, R60 ;  /* 0x0000003c00037202 */ /* 0x000fe20000000f00 */
[----:B------:R-:W-:Y:S01]  /*2c80*/  FMUL.FTZ R207, R172, R187 ;  /* 0x000000bbaccf7220 */ /* 0x000fe20000410000 */
[----:B------:R-:W-:Y:S01]  /*2c90*/  FMUL.FTZ R2, R2, UR14 ;  /* 0x0000000e02027c20 */ /* 0x000fe20008410000 */
[----:B------:R-:W-:Y:S01]  /*2ca0*/  LOP3.LUT P2, RZ, R57, 0xff, RZ, 0xc0, !PT ;  /* 0x000000ff39ff7812 */ /* 0x000fe2000784c0ff */
[----:B------:R-:W-:Y:S01]  /*2cb0*/  FADD.FTZ R189, R189, -R176 ;  /* 0x800000b0bdbd7221 */ /* 0x000fe20000010000 */
[----:B------:R-:W-:Y:S01]  /*2cc0*/  FSEL R55, R30, RZ, P4 ;  /* 0x000000ff1e377208 */ /* 0x000fe20002000000 */
[----:B------:R-:W-:Y:S01]  /*2cd0*/  @P1 FADD.FTZ R207, R207, R20 ;  /* 0x00000014cfcf1221 */ /* 0x000fe20000010000 */
[----:B------:R-:W-:Y:S01]  /*2ce0*/  LOP3.LUT P4, RZ, R3, 0xff, RZ, 0xc0, !PT ;  /* 0x000000ff03ff7812 */ /* 0x000fe2000788c0ff */
[----:B------:R-:W-:Y:S01]  /*2cf0*/  FADD.FTZ R3, R188, -R201 ;  /* 0x800000c9bc037221 */ /* 0x000fe20000010000 */
[----:B------:R-:W-:-:S02]  /*2d00*/  @P1 HADD2.F32 R28, -RZ, R11.H0_H0 ;  /* 0x2000000bff1c1230 */ /* 0x000fc40000004100 */
[----:B------:R-:W-:Y:S01]  /*2d10*/  FADD.FTZ R191, R178, -R191 ;  /* 0x800000bfb2bf7221 */ /* 0x000fe20000010000 */
[----:B------:R-:W-:Y:S01]  /*2d20*/  FMUL.FTZ R201, R172, R189 ;  /* 0x000000bdacc97220 */ /* 0x000fe20000410000 */
[----:B------:R-:W-:Y:S01]  /*2d30*/  FSEL R50, R2, RZ, P2 ;  /* 0x000000ff02327208 */ /* 0x000fe20001000000 */
[----:B------:R-:W-:Y:S01]  /*2d40*/  FADD.FTZ R195, R195, -R182 ;  /* 0x800000b6c3c37221 */ /* 0x000fe20000010000 */
[----:B------:R-:W-:Y:S01]  /*2d50*/  ISETP.NE.U32.AND P2, PT, RZ, UR12, PT ;  /* 0x0000000cff007c0c */ /* 0x000fe2000bf45070 */
[-C--:B------:R-:W-:Y:S01]  /*2d60*/  FMUL.FTZ R2, R207, R170.reuse ;  /* 0x000000aacf027220 */ /* 0x080fe20000410000 */
[----:B------:R-:W-:Y:S01]  /*2d70*/  FADD.FTZ R223, R205, -R194 ;  /* 0x800000c2cddf7221 */ /* 0x000fe20000010000 */
[----:B------:R-:W-:Y:S02]  /*2d80*/  @P1 HADD2.F32 R30, -RZ, R11.H1_H1 ;  /* 0x3000000bff1e1230 */ /* 0x000fe40000004100 */
[C---:B------:R-:W-:Y:S01]  /*2d90*/  FMUL.FTZ R205, R172.reuse, R191 ;  /* 0x000000bfaccd7220 */ /* 0x040fe20000410000 */
[----:B------:R-:W-:Y:S01]  /*2da0*/  @P1 FADD.FTZ R201, R201, R28 ;  /* 0x0000001cc9c91221 */ /* 0x000fe20000010000 */
[----:B------:R-:W-:Y:S01]  /*2db0*/  @P1 HADD2.F32 R20, -RZ, R12.H0_H0 ;  /* 0x2000000cff141230 */ /* 0x000fe20000004100 */
[----:B------:R-:W-:Y:S01]  /*2dc0*/  ISETP.NE.AND.EX P2, PT, RZ, UR13, PT, P2 ;  /* 0x0000000dff007c0c */ /* 0x000fe2000bf45320 */
[----:B------:R-:W-:Y:S01]  /*2dd0*/  FMUL.FTZ R191, R172, R195 ;  /* 0x000000c3acbf7220 */ /* 0x000fe20000410000 */
[----:B------:R-:W-:Y:S01]  /*2de0*/  FMUL.FTZ R2, R2, UR14 ;  /* 0x0000000e02027c20 */ /* 0x000fe20008410000 */
[----:B------:R-:W-:Y:S01]  /*2df0*/  LOP3.LUT P6, RZ, R57, 0xff00, RZ, 0xc0, !PT ;  /* 0x0000ff0039ff7812 */ /* 0x000fe200078cc0ff */
[C---:B------:R-:W-:Y:S01]  /*2e00*/  FMUL.FTZ R189, R172.reuse, R3 ;  /* 0x00000003acbd7220 */ /* 0x040fe20000410000 */
[----:B------:R-:W-:Y:S01]  /*2e10*/  @P1 FADD.FTZ R205, R205, R30 ;  /* 0x0000001ecdcd1221 */ /* 0x000fe20000010000 */
[-C--:B------:R-:W-:Y:S01]  /*2e20*/  FMUL.FTZ R3, R201, R170.reuse ;  /* 0x000000aac9037220 */ /* 0x080fe20000410000 */
[----:B------:R-:W-:Y:S01]  /*2e30*/  FMUL.FTZ R187, R172, R223 ;  /* 0x000000dfacbb7220 */ /* 0x000fe20000410000 */
[----:B------:R-:W-:Y:S01]  /*2e40*/  @P1 FADD.FTZ R191, R191, R20 ;  /* 0x00000014bfbf1221 */ /* 0x000fe20000010000 */
[----:B------:R-:W-:Y:S01]  /*2e50*/  @P1 HADD2.F32 R20, -RZ, R14.H0_H0 ;  /* 0x2000000eff141230 */ /* 0x000fe20000004100 */
[----:B------:R-:W-:Y:S01]  /*2e60*/  FSEL R223, R2, RZ, P6 ;  /* 0x000000ff02df7208 */ /* 0x000fe20003000000 */
[----:B------:R-:W-:Y:S01]  /*2e70*/  FMUL.FTZ R185, R172, R21 ;  /* 0x00000015acb97220 */ /* 0x000fe20000410000 */
[----:B------:R-:W-:Y:S01]  /*2e80*/  FMUL.FTZ R3, R3, UR14 ;  /* 0x0000000e03037c20 */ /* 0x000fe20008410000 */
[----:B------:R-:W-:Y:S01]  /*2e90*/  FMUL.FTZ R2, R205, R170 ;  /* 0x000000aacd027220 */ /* 0x000fe20000410000 */
[----:B------:R-:W-:Y:S01]  /*2ea0*/  LOP3.LUT P3, RZ, R57, 0xff0000, RZ, 0xc0, !PT ;  /* 0x00ff000039ff7812 */ /* 0x000fe2000786c0ff */
[----:B------:R-:W-:Y:S01]  /*2eb0*/  @P1 FADD.FTZ R185, R185, R20 ;  /* 0x00000014b9b91221 */ /* 0x000fe20000010000 */
[----:B------:R-:W-:Y:S01]  /*2ec0*/  FADD.FTZ R199, R199, -R186 ;  /* 0x800000bac7c77221 */ /* 0x000fe20000010000 */
[----:B------:R-:W-:Y:S01]  /*2ed0*/  FMUL.FTZ R20, R2, UR14 ;  /* 0x0000000e02147c20 */ /* 0x000fe20008410000 */
[----:B------:R-:W-:Y:S01]  /*2ee0*/  FSEL R52, R3, RZ, P3 ;  /* 0x000000ff03347208 */ /* 0x000fe20001800000 */
[----:B------:R-:W-:Y:S01]  /*2ef0*/  @P1 HADD2.F32 R30, -RZ, R13.H0_H0 ;  /* 0x2000000dff1e1230 */ /* 0x000fe20000004100 */
[----:B------:R-:W0:Y:S01]  /*2f00*/  @P2 LDC.64 R2, c[0x0][0x308] ;  /* 0x0000c200ff022b82 */ /* 0x000e220000000a00 */
[----:B------:R-:W-:Y:S01]  /*2f10*/  FMUL.FTZ R195, R172, R199 ;  /* 0x000000c7acc37220 */ /* 0x000fe20000410000 */
[----:B------:R-:W-:Y:S01]  /*2f20*/  FADD.FTZ R197, R184, -R197 ;  /* 0x800000c5b8c57221 */ /* 0x000fe20000010000 */
[----:B------:R-:W-:-:S02]  /*2f30*/  @P1 HADD2.F32 R44, -RZ, R15.H1_H1 ;  /* 0x3000000fff2c1230 */ /* 0x000fc40000004100 */
[C---:B------:R-:W-:Y:S01]  /*2f40*/  FMUL.FTZ R199, R172.reuse, R225 ;  /* 0x000000e1acc77220 */ /* 0x040fe20000410000 */
[----:B------:R-:W-:Y:S01]  /*2f50*/  @P1 FADD.FTZ R195, R195, R30 ;  /* 0x0000001ec3c31221 */ /* 0x000fe20000010000 */
[----:B------:R-:W-:Y:S02]  /*2f60*/  @P1 HADD2.F32 R30, -RZ, R15.H0_H0 ;  /* 0x2000000fff1e1230 */ /* 0x000fe40000004100 */
[-C--:B------:R-:W-:Y:S01]  /*2f70*/  FMUL.FTZ R21, R191, R170.reuse ;  /* 0x000000aabf157220 */ /* 0x080fe20000410000 */
[----:B------:R-:W-:Y:S02]  /*2f80*/  @P1 HADD2.F32 R28, -RZ, R12.H1_H1 ;  /* 0x3000000cff1c1230 */ /* 0x000fe40000004100 */
[----:B------:R-:W-:Y:S01]  /*2f90*/  FMUL.FTZ R197, R172, R197 ;  /* 0x000000c5acc57220 */ /* 0x000fe20000410000 */
[----:B------:R-:W-:Y:S01]  /*2fa0*/  @P1 FADD.FTZ R199, R199, R44 ;  /* 0x0000002cc7c71221 */ /* 0x000fe20000010000 */
[----:B------:R-:W-:Y:S01]  /*2fb0*/  @P1 FADD.FTZ R187, R187, R30 ;  /* 0x0000001ebbbb1221 */ /* 0x000fe20000010000 */
[----:B------:R-:W-:Y:S01]  /*2fc0*/  FMUL.FTZ R30, R185, R170 ;  /* 0x000000aab91e7220 */ /* 0x000fe20000410000 */
[----:B------:R-:W-:Y:S01]  /*2fd0*/  FADD.FTZ R39, R192, -R39 ;  /* 0x80000027c0277221 */ /* 0x000fe20000010000 */
[----:B------:R-:W-:Y:S01]  /*2fe0*/  @P1 HADD2.F32 R44, -RZ, R13.H1_H1 ;  /* 0x3000000dff2c1230 */ /* 0x000fe20000004100 */
[----:B------:R-:W-:Y:S01]  /*2ff0*/  @P2 F2FP.F16.F32.PACK_AB R37, RZ, R37 ;  /* 0x00000025ff25223e */ /* 0x000fe200000000ff */
[----:B------:R-:W-:Y:S01]  /*3000*/  FMUL.FTZ R21, R21, UR14 ;  /* 0x0000000e15157c20 */ /* 0x000fe20008410000 */
[----:B------:R-:W-:Y:S01]  /*3010*/  LOP3.LUT P5, RZ, R57, 0xff000000, RZ, 0xc0, !PT ;  /* 0xff00000039ff7812 */ /* 0x000fe200078ac0ff */
[----:B------:R-:W-:Y:S01]  /*3020*/  @P1 FADD.FTZ R197, R197, R28 ;  /* 0x0000001cc5c51221 */ /* 0x000fe20000010000 */
[----:B------:R-:W-:-:S02]  /*3030*/  @P1 HADD2.F32 R28, -RZ, R14.H1_H1 ;  /* 0x3000000eff1c1230 */ /* 0x000fc40000004100 */
[----:B------:R-:W-:Y:S01]  /*3040*/  FMUL.FTZ R30, R30, UR14 ;  /* 0x0000000e1e1e7c20 */ /* 0x000fe20008410000 */
[----:B------:R-:W-:Y:S01]  /*3050*/  @P2 F2FP.F16.F32.PACK_AB R31, RZ, R31 ;  /* 0x0000001fff1f223e */ /* 0x000fe200000000ff */
[----:B------:R-:W-:Y:S01]  /*3060*/  FMUL.FTZ R57, R172, R39 ;  /* 0x00000027ac397220 */ /* 0x000fe20000410000 */
[----:B------:R-:W-:Y:S01]  /*3070*/  LOP3.LUT P6, RZ, R61, 0xff, RZ, 0xc0, !PT ;  /* 0x000000ff3dff7812 */ /* 0x000fe200078cc0ff */
[----:B------:R-:W-:Y:S01]  /*3080*/  @P1 FADD.FTZ R189, R189, R44 ;  /* 0x0000002cbdbd1221 */ /* 0x000fe20000010000 */
[----:B------:R-:W-:Y:S01]  /*3090*/  @P2 PRMT R17, R37, 0x7610, R17 ;  /* 0x0000761025112816 */ /* 0x000fe20000000011 */
[----:B------:R-:W-:Y:S01]  /*30a0*/  @P1 FADD.FTZ R57, R57, R28 ;  /* 0x0000001c39391221 */ /* 0x000fe20000010000 */
[----:B------:R-:W-:Y:S01]  /*30b0*/  FSEL R225, R20, RZ, P5 ;  /* 0x000000ff14e17208 */ /* 0x000fe20002800000 */
[----:B------:R-:W-:Y:S01]  /*30c0*/  FMUL.FTZ R28, R195, R170 ;  /* 0x000000aac31c7220 */ /* 0x000fe20000410000 */
[----:B------:R-:W-:Y:S01]  /*30d0*/  FSEL R44, R21, RZ, P4 ;  /* 0x000000ff152c7208 */ /* 0x000fe20002000000 */
[----:B0-----:R-:W-:Y:S01]  /*30e0*/  @P2 IMAD.WIDE.U32 R20, R177, 0x10, R2 ;  /* 0x00000010b1142825 */ /* 0x001fe200078e0002 */
[----:B------:R-:W-:Y:S01]  /*30f0*/  FSEL R48, R30, RZ, P6 ;  /* 0x000000ff1e307208 */ /* 0x000fe20003000000 */
[----:B------:R-:W0:Y:S01]  /*3100*/  LDC.64 R2, c[0x0][0x2f8] ;  /* 0x0000be00ff027b82 */ /* 0x000e220000000a00 */
[----:B------:R-:W-:Y:S01]  /*3110*/  @P2 PRMT R17, R17, 0x5410, R31 ;  /* 0x0000541011112816 */ /* 0x000fe2000000001f */
[----:B------:R-:W-:Y:S01]  /*3120*/  FMUL.FTZ R28, R28, UR14 ;  /* 0x0000000e1c1c7c20 */ /* 0x000fe20008410000 */
[----:B------:R-:W-:-:S02]  /*3130*/  LOP3.LUT P3, RZ, R60, 0xff0000, RZ, 0xc0, !PT ;  /* 0x00ff00003cff7812 */ /* 0x000fc4000786c0ff */
[----:B------:R-:W-:Y:S02]  /*3140*/  @P2 F2FP.F16.F32.PACK_AB R51, RZ, R51 ;  /* 0x00000033ff33223e */ /* 0x000fe400000000ff */
[----:B------:R-:W-:Y:S01]  /*3150*/  @P2 F2FP.F16.F32.PACK_AB R45, RZ, R45 ;  /* 0x0000002dff2d223e */ /* 0x000fe200000000ff */
[----:B------:R-:W1:Y:S01]  /*3160*/  @P2 LDC.64 R30, c[0x0][0x308] ;  /* 0x0000c200ff1e2b82 */ /* 0x000e620000000a00 */
[----:B------:R-:W-:Y:S02]  /*3170*/  @P2 F2FP.F16.F32.PACK_AB R209, RZ, R209 ;  /* 0x000000d1ffd1223e */ /* 0x000fe400000000ff */
[----:B------:R-:W-:Y:S02]  /*3180*/  FSEL R46, R28, RZ, P3 ;  /* 0x000000ff1c2e7208 */ /* 0x000fe40001800000 */
[----:B------:R-:W-:Y:S02]  /*3190*/  @P2 F2FP.F16.F32.PACK_AB R39, RZ, R29 ;  /* 0x0000001dff27223e */ /* 0x000fe400000000ff */
[----:B------:R-:W-:Y:S01]  /*31a0*/  @P2 F2FP.F16.F32.PACK_AB R23, RZ, R23 ;  /* 0x00000017ff17223e */ /* 0x000fe200000000ff */
[----:B------:R-:W2:Y:S01]  /*31b0*/  @P2 LDC.64 R28, c[0x0][0x308] ;  /* 0x0000c200ff1c2b82 */ /* 0x000ea20000000a00 */
[----:B------:R-:W-:-:S02]  /*31c0*/  @P2 F2FP.F16.F32.PACK_AB R47, RZ, R47 ;  /* 0x0000002fff2f223e */ /* 0x000fc400000000ff */
[----:B------:R-:W-:Y:S02]  /*31d0*/  @P2 F2FP.F16.F32.PACK_AB R211, RZ, R211 ;  /* 0x000000d3ffd3223e */ /* 0x000fe400000000ff */
[----:B------:R-:W-:Y:S02]  /*31e0*/  @P2 PRMT R16, R51, 0x7610, R16 ;  /* 0x0000761033102816 */ /* 0x000fe40000000010 */
[----:B------:R-:W-:Y:S02]  /*31f0*/  @P2 PRMT R18, R45, 0x7610, R18 ;  /* 0x000076102d122816 */ /* 0x000fe40000000012 */
[----:B------:R-:W-:Y:S02]  /*3200*/  @P2 PRMT R19, R209, 0x7610, R19 ;  /* 0x00007610d1132816 */ /* 0x000fe40000000013 */
[----:B------:R-:W-:Y:S02]  /*3210*/  @P2 PRMT R16, R16, 0x5410, R23 ;  /* 0x0000541010102816 */ /* 0x000fe40000000017 */
[----:B------:R-:W-:-:S02]  /*3220*/  @P2 PRMT R18, R18, 0x5410, R47 ;  /* 0x0000541012122816 */ /* 0x000fc4000000002f */
[----:B------:R-:W-:Y:S01]  /*3230*/  @P2 PRMT R19, R19, 0x5410, R211 ;  /* 0x0000541013132816 */ /* 0x000fe200000000d3 */
[----:B-1----:R-:W-:Y:S01]  /*3240*/  @P2 IMAD.WIDE.U32 R30, R175, 0x10, R30 ;  /* 0x00000010af1e2825 */ /* 0x002fe200078e001e */
[----:B------:R-:W-:Y:S02]  /*3250*/  @P2 F2FP.F16.F32.PACK_AB R49, RZ, R49 ;  /* 0x00000031ff31223e */ /* 0x000fe400000000ff */
[----:B------:R-:W-:Y:S01]  /*3260*/  @P2 F2FP.F16.F32.PACK_AB R67, RZ, R67 ;  /* 0x00000043ff43223e */ /* 0x000fe200000000ff */
[----:B------:R1:W-:Y:S01]  /*3270*/  @P2 STG.E.128 desc[UR4][R20.64], R16 ;  /* 0x0000001014002986 */ /* 0x0003e2000c101d04 */
[----:B------:R-:W-:Y:S02]  /*3280*/  @P2 F2FP.F16.F32.PACK_AB R183, RZ, R183 ;  /* 0x000000b7ffb7223e */ /* 0x000fe400000000ff */
[----:B------:R-:W-:Y:S01]  /*3290*/  @P2 F2FP.F16.F32.PACK_AB R37, RZ, R27 ;  /* 0x0000001bff25223e */ /* 0x000fe200000000ff */
[----:B--2---:R-:W-:Y:S01]  /*32a0*/  @P2 IMAD.WIDE.U32 R28, R173, 0x10, R28 ;  /* 0x00000010ad1c2825 */ /* 0x004fe200078e001c */
[----:B------:R-:W-:-:S02]  /*32b0*/  @P2 F2FP.F16.F32.PACK_AB R43, RZ, R43 ;  /* 0x0000002bff2b223e */ /* 0x000fc400000000ff */
[----:B------:R-:W-:Y:S02]  /*32c0*/  @P2 F2FP.F16.F32.PACK_AB R181, RZ, R181 ;  /* 0x000000b5ffb5223e */ /* 0x000fe400000000ff */
[----:B------:R-:W-:Y:S02]  /*32d0*/  @P2 F2FP.F16.F32.PACK_AB R193, RZ, R193 ;  /* 0x000000c1ffc1223e */ /* 0x000fe400000000ff */
[----:B------:R-:W-:Y:S02]  /*32e0*/  F2FP.F16.F32.PACK_AB R23, R217, R34 ;  /* 0x00000022d917723e */ /* 0x000fe400000000ff */
[----:B------:R-:W-:Y:S02]  /*32f0*/  F2FP.F16.F32.PACK_AB R22, R213, R22 ;  /* 0x00000016d516723e */ /* 0x000fe400000000ff */
[----:B------:R-:W-:Y:S02]  /*3300*/  @P2 F2FP.F16.F32.PACK_AB R59, RZ, R59 ;  /* 0x0000003bff3b223e */ /* 0x000fe400000000ff */
[----:B------:R-:W-:-:S02]  /*3310*/  @P2 F2FP.F16.F32.PACK_AB R63, RZ, R63 ;  /* 0x0000003fff3f223e */ /* 0x000fc400000000ff */
[----:B-1----:R-:W-:Y:S02]  /*3320*/  @P2 PRMT R16, R49, 0x7610, R16 ;  /* 0x0000761031102816 */ /* 0x002fe40000000010 */
[----:B------:R-:W-:Y:S02]  /*3330*/  @P2 PRMT R17, R39, 0x7610, R17 ;  /* 0x0000761027112816 */ /* 0x000fe40000000011 */
[----:B------:R-:W-:Y:S02]  /*3340*/  @P2 PRMT R18, R67, 0x7610, R18 ;  /* 0x0000761043122816 */ /* 0x000fe40000000012 */
[----:B------:R-:W-:Y:S02]  /*3350*/  @P2 PRMT R19, R183, 0x7610, R19 ;  /* 0x00007610b7132816 */ /* 0x000fe40000000013 */
[----:B------:R-:W-:Y:S02]  /*3360*/  F2FP.F16.F32.PACK_AB R20, R0, R25 ;  /* 0x000000190014723e */ /* 0x000fe400000000ff */
[----:B------:R-:W-:-:S02]  /*3370*/  F2FP.F16.F32.PACK_AB R21, R33, R26 ;  /* 0x0000001a2115723e */ /* 0x000fc400000000ff */
[----:B------:R-:W-:Y:S01]  /*3380*/  F2FP.F16.F32.PACK_AB R25, R215, R32 ;  /* 0x00000020d719723e */ /* 0x000fe200000000ff */
[----:B0-----:R-:W-:Y:S01]  /*3390*/  IMAD.WIDE.U32 R32, R177, 0x10, R2 ;  /* 0x00000010b1207825 */ /* 0x001fe200078e0002 */
[----:B------:R-:W-:Y:S02]  /*33a0*/  @P2 PRMT R16, R16, 0x5410, R37 ;  /* 0x0000541010102816 */ /* 0x000fe40000000025 */
[----:B------:R-:W-:Y:S02]  /*33b0*/  @P2 PRMT R17, R17, 0x5410, R43 ;  /* 0x0000541011112816 */ /* 0x000fe4000000002b */
[----:B------:R-:W-:Y:S01]  /*33c0*/  @P2 PRMT R18, R18, 0x5410, R181 ;  /* 0x0000541012122816 */ /* 0x000fe200000000b5 */
[----:B------:R0:W-:Y:S01]  /*33d0*/  STG.E.128 desc[UR4][R32.64], R20 ;  /* 0x0000001420007986 */ /* 0x0001e2000c101d04 */
[----:B------:R-:W-:Y:S02]  /*33e0*/  @P2 PRMT R19, R19, 0x5410, R193 ;  /* 0x0000541013132816 */ /* 0x000fe400000000c1 */
[----:B------:R-:W-:-:S02]  /*33f0*/  @P2 F2FP.F16.F32.PACK_AB R203, RZ, R203 ;  /* 0x000000cbffcb223e */ /* 0x000fc400000000ff */
[----:B------:R-:W-:Y:S01]  /*3400*/  @P2 F2FP.F16.F32.PACK_AB R201, RZ, R201 ;  /* 0x000000c9ffc9223e */ /* 0x000fe200000000ff */
[----:B------:R1:W-:Y:S01]  /*3410*/  @P2 STG.E.128 desc[UR4][R30.64], R16 ;  /* 0x000000101e002986 */ /* 0x0003e2000c101d04 */
[----:B------:R-:W-:Y:S02]  /*3420*/  @P2 F2FP.F16.F32.PACK_AB R53, RZ, R53 ;  /* 0x00000035ff35223e */ /* 0x000fe400000000ff */
[----:B------:R-:W-:Y:S02]  /*3430*/  @P2 F2FP.F16.F32.PACK_AB R65, RZ, R65 ;  /* 0x00000041ff41223e */ /* 0x000fe400000000ff */
[----:B------:R-:W-:Y:S02]  /*3440*/  @P2 F2FP.F16.F32.PACK_AB R207, RZ, R207 ;  /* 0x000000cfffcf223e */ /* 0x000fe400000000ff */
[----:B------:R-:W-:Y:S02]  /*3450*/  @P2 F2FP.F16.F32.PACK_AB R205, RZ, R205 ;  /* 0x000000cdffcd223e */ /* 0x000fe400000000ff */
[----:B------:R-:W-:Y:S01]  /*3460*/  F2FP.F16.F32.PACK_AB R26, R219, R36 ;  /* 0x00000024db1a723e */ /* 0x000fe200000000ff */
[----:B------:R-:W-:Y:S01]  /*3470*/  IMAD.WIDE.U32 R36, R175, 0x10, R2 ;  /* 0x00000010af247825 */ /* 0x000fe200078e0002 */
[----:B------:R-:W-:-:S02]  /*3480*/  F2FP.F16.F32.PACK_AB R27, R221, R38 ;  /* 0x00000026dd1b723e */ /* 0x000fc400000000ff */
[----:B------:R-:W-:Y:S01]  /*3490*/  F2FP.F16.F32.PACK_AB R24, R24, R35 ;  /* 0x000000231818723e */ /* 0x000fe200000000ff */
[----:B------:R-:W-:Y:S01]  /*34a0*/  IMAD.WIDE.U32 R34, R171, 0x10, R2 ;  /* 0x00000010ab227825 */ /* 0x000fe200078e0002 */
[----:B------:R-:W2:Y:S01]  /*34b0*/  @P2 LDC.64 R38, c[0x0][0x308] ;  /* 0x0000c200ff262b82 */ /* 0x000ea20000000a00 */
[----:B0-----:R-:W-:Y:S02]  /*34c0*/  F2FP.F16.F32.PACK_AB R23, R225, R52 ;  /* 0x00000034e117723e */ /* 0x001fe400000000ff */
[----:B-1----:R-:W-:Y:S01]  /*34d0*/  @P2 PRMT R16, R59, 0x7610, R16 ;  /* 0x000076103b102816 */ /* 0x002fe20000000010 */
[----:B------:R-:W-:Y:S01]  /*34e0*/  IMAD.WIDE.U32 R2, R173, 0x10, R2 ;  /* 0x00000010ad027825 */ /* 0x000fe200078e0002 */
[----:B------:R-:W-:Y:S01]  /*34f0*/  @P2 PRMT R17, R63, 0x7610, R17 ;  /* 0x000076103f112816 */ /* 0x000fe20000000011 */
[----:B------:R0:W-:Y:S01]  /*3500*/  STG.E.128 desc[UR4][R36.64], R24 ;  /* 0x0000001824007986 */ /* 0x0001e2000c101d04 */
[----:B------:R-:W-:Y:S02]  /*3510*/  @P2 PRMT R18, R203, 0x7610, R18 ;  /* 0x00007610cb122816 */ /* 0x000fe40000000012 */
[----:B------:R-:W-:-:S02]  /*3520*/  @P2 PRMT R19, R201, 0x7610, R19 ;  /* 0x00007610c9132816 */ /* 0x000fc40000000013 */
[----:B------:R-:W-:Y:S02]  /*3530*/  @P2 PRMT R16, R16, 0x5410, R53 ;  /* 0x0000541010102816 */ /* 0x000fe40000000035 */
[----:B------:R-:W-:Y:S02]  /*3540*/  @P2 PRMT R17, R17, 0x5410, R65 ;  /* 0x0000541011112816 */ /* 0x000fe40000000041 */
[----:B------:R-:W-:Y:S02]  /*3550*/  @P2 PRMT R18, R18, 0x5410, R207 ;  /* 0x0000541012122816 */ /* 0x000fe400000000cf */
[----:B------:R-:W-:Y:S02]  /*3560*/  @P2 PRMT R19, R19, 0x5410, R205 ;  /* 0x0000541013132816 */ /* 0x000fe400000000cd */
[----:B------:R-:W-:Y:S02]  /*3570*/  F2FP.F16.F32.PACK_AB R22, R223, R50 ;  /* 0x00000032df16723e */ /* 0x000fe400000000ff */
[----:B------:R-:W-:Y:S01]  /*3580*/  F2FP.F16.F32.PACK_AB R21, R55, R42 ;  /* 0x0000002a3715723e */ /* 0x000fe200000000ff */
[----:B------:R-:W-:Y:S01]  /*3590*/  @P2 STG.E.128 desc[UR4][R28.64], R16 ;  /* 0x000000101c002986 */ /* 0x000fe2000c101d04 */
[----:B------:R-:W-:Y:S01]  /*35a0*/  F2FP.F16.F32.PACK_AB R20, R40, R41 ;  /* 0x000000292814723e */ /* 0x000fe200000000ff */
[----:B--2---:R-:W-:Y:S01]  /*35b0*/  @P2 IMAD.WIDE.U32 R38, R179, 0x10, R38 ;  /* 0x00000010b3262825 */ /* 0x004fe200078e0026 */
[----:B------:R-:W-:-:S03]  /*35c0*/  @P2 F2FP.F16.F32.PACK_AB R0, RZ, R197 ;  /* 0x000000c5ff00223e */ /* 0x000fc600000000ff */
[-C--:B------:R-:W-:Y:S01]  /*35d0*/  FMUL.FTZ R197, R197, R170.reuse ;  /* 0x000000aac5c57220 */ /* 0x080fe20000410000 */
[----:B0-----:R-:W-:Y:S01]  /*35e0*/  @P2 F2FP.F16.F32.PACK_AB R24, RZ, R189 ;  /* 0x000000bdff18223e */ /* 0x001fe200000000ff */
[----:B------:R0:W-:Y:S01]  /*35f0*/  STG.E.128 desc[UR4][R2.64], R20 ;  /* 0x0000001402007986 */ /* 0x0001e2000c101d04 */
[----:B------:R-:W-:Y:S01]  /*3600*/  @P2 F2FP.F16.F32.PACK_AB R25, RZ, R57 ;  /* 0x00000039ff19223e */ /* 0x000fe200000000ff */
[-C--:B------:R-:W-:Y:S01]  /*3610*/  FMUL.FTZ R189, R189, R170.reuse ;  /* 0x000000aabdbd7220 */ /* 0x080fe20000410000 */
[----:B------:R-:W-:Y:S01]  /*3620*/  @P2 F2FP.F16.F32.PACK_AB R26, RZ, R187 ;  /* 0x000000bbff1a223e */ /* 0x000fe200000000ff */
[-C--:B------:R-:W-:Y:S01]  /*3630*/  FMUL.FTZ R57, R57, R170.reuse ;  /* 0x000000aa39397220 */ /* 0x080fe20000410000 */
[-C--:B------:R-:W-:Y:S01]  /*3640*/  FMUL.FTZ R187, R187, R170.reuse ;  /* 0x000000aabbbb7220 */ /* 0x080fe20000410000 */
[----:B------:R-:W-:Y:S01]  /*3650*/  FMUL.FTZ R170, R199, R170 ;  /* 0x000000aac7aa7220 */ /* 0x000fe20000410000 */
[----:B------:R-:W-:Y:S01]  /*3660*/  @P2 F2FP.F16.F32.PACK_AB R191, RZ, R191 ;  /* 0x000000bfffbf223e */ /* 0x000fe200000000ff */
[----:B------:R-:W-:Y:S01]  /*3670*/  FMUL.FTZ R57, R57, UR14 ;  /* 0x0000000e39397c20 */ /* 0x000fe20008410000 */
[----:B------:R-:W-:Y:S01]  /*3680*/  @P2 F2FP.F16.F32.PACK_AB R195, RZ, R195 ;  /* 0x000000c3ffc3223e */ /* 0x000fe200000000ff */
[----:B------:R-:W-:Y:S01]  /*3690*/  FMUL.FTZ R187, R187, UR14 ;  /* 0x0000000ebbbb7c20 */ /* 0x000fe20008410000 */
[----:B------:R-:W-:Y:S01]  /*36a0*/  @P2 F2FP.F16.F32.PACK_AB R185, RZ, R185 ;  /* 0x000000b9ffb9223e */ /* 0x000fe200000000ff */
[----:B------:R-:W-:Y:S01]  /*36b0*/  FMUL.FTZ R170, R170, UR14 ;  /* 0x0000000eaaaa7c20 */ /* 0x000fe20008410000 */
[----:B------:R-:W-:Y:S01]  /*36c0*/  FMUL.FTZ R189, R189, UR14 ;  /* 0x0000000ebdbd7c20 */ /* 0x000fe20008410000 */
[----:B------:R-:W-:Y:S01]  /*36d0*/  FMUL.FTZ R197, R197, UR14 ;  /* 0x0000000ec5c57c20 */ /* 0x000fe20008410000 */
[----:B------:R-:W-:-:S02]  /*36e0*/  LOP3.LUT P1, RZ, R60, 0xff00, RZ, 0xc0, !PT ;  /* 0x0000ff003cff7812 */ /* 0x000fc4000782c0ff */
[----:B------:R-:W-:Y:S01]  /*36f0*/  LOP3.LUT P5, RZ, R60, 0xff000000, RZ, 0xc0, !PT ;  /* 0xff0000003cff7812 */ /* 0x000fe200078ac0ff */
[----:B0-----:R-:W0:Y:S01]  /*3700*/  LDC.64 R2, c[0x0][0x210] ;  /* 0x00008400ff027b82 */ /* 0x001e220000000a00 */
[C---:B------:R-:W-:Y:S02]  /*3710*/  LOP3.LUT P4, RZ, R61.reuse, 0xff00, RZ, 0xc0, !PT ;  /* 0x0000ff003dff7812 */ /* 0x040fe4000788c0ff */
[C---:B------:R-:W-:Y:S02]  /*3720*/  LOP3.LUT P3, RZ, R61.reuse, 0xff0000, RZ, 0xc0, !PT ;  /* 0x00ff00003dff7812 */ /* 0x040fe4000786c0ff */
[----:B------:R-:W-:Y:S02]  /*3730*/  LOP3.LUT P6, RZ, R61, 0xff000000, RZ, 0xc0, !PT ;  /* 0xff0000003dff7812 */ /* 0x000fe400078cc0ff */
[----:B------:R-:W-:Y:S02]  /*3740*/  @P2 F2FP.F16.F32.PACK_AB R199, RZ, R199 ;  /* 0x000000c7ffc7223e */ /* 0x000fe400000000ff */
[----:B------:R-:W-:-:S02]  /*3750*/  @P2 PRMT R16, R191, 0x7610, R16 ;  /* 0x00007610bf102816 */ /* 0x000fc40000000010 */
[----:B------:R-:W-:Y:S02]  /*3760*/  @P2 PRMT R17, R195, 0x7610, R17 ;  /* 0x00007610c3112816 */ /* 0x000fe40000000011 */
[----:B------:R-:W-:Y:S02]  /*3770*/  @P2 PRMT R18, R185, 0x7610, R18 ;  /* 0x00007610b9122816 */ /* 0x000fe40000000012 */
[----:B------:R-:W-:Y:S02]  /*3780*/  @P2 PRMT R19, R26, 0x7610, R19 ;  /* 0x000076101a132816 */ /* 0x000fe40000000013 */
[----:B------:R-:W-:Y:S02]  /*3790*/  FSEL R23, R187, RZ, P3 ;  /* 0x000000ffbb177208 */ /* 0x000fe40001800000 */
[----:B------:R-:W-:Y:S02]  /*37a0*/  FSEL R170, R170, RZ, P6 ;  /* 0x000000ffaaaa7208 */ /* 0x000fe40003000000 */
[----:B------:R-:W-:-:S02]  /*37b0*/  FSEL R57, R57, RZ, P4 ;  /* 0x000000ff39397208 */ /* 0x000fc40002000000 */
[----:B------:R-:W-:Y:S02]  /*37c0*/  FSEL R21, R189, RZ, P5 ;  /* 0x000000ffbd157208 */ /* 0x000fe40002800000 */
[----:B------:R-:W-:Y:S02]  /*37d0*/  FSEL R197, R197, RZ, P1 ;  /* 0x000000ffc5c57208 */ /* 0x000fe40000800000 */
[----:B------:R-:W-:Y:S02]  /*37e0*/  @P2 PRMT R16, R16, 0x5410, R0 ;  /* 0x0000541010102816 */ /* 0x000fe40000000000 */
[----:B------:R-:W-:Y:S02]  /*37f0*/  @P2 PRMT R17, R17, 0x5410, R24 ;  /* 0x0000541011112816 */ /* 0x000fe40000000018 */
[----:B------:R-:W-:Y:S02]  /*3800*/  @P2 PRMT R18, R18, 0x5410, R25 ;  /* 0x0000541012122816 */ /* 0x000fe40000000019 */
[----:B------:R-:W-:-:S02]  /*3810*/  @P2 PRMT R19, R19, 0x5410, R199 ;  /* 0x0000541013132816 */ /* 0x000fc400000000c7 */
[----:B------:R-:W-:Y:S02]  /*3820*/  F2FP.F16.F32.PACK_AB R23, R170, R23 ;  /* 0x00000017aa17723e */ /* 0x000fe400000000ff */
[----:B------:R-:W-:Y:S01]  /*3830*/  F2FP.F16.F32.PACK_AB R22, R57, R48 ;  /* 0x000000303916723e */ /* 0x000fe200000000ff */
[----:B------:R1:W-:Y:S01]  /*3840*/  @P2 STG.E.128 desc[UR4][R38.64], R16 ;  /* 0x0000001026002986 */ /* 0x0003e2000c101d04 */
[----:B------:R-:W-:Y:S02]  /*3850*/  F2FP.F16.F32.PACK_AB R21, R21, R46 ;  /* 0x0000002e1515723e */ /* 0x000fe400000000ff */
[----:B------:R-:W-:Y:S02]  /*3860*/  F2FP.F16.F32.PACK_AB R20, R197, R44 ;  /* 0x0000002cc514723e */ /* 0x000fe400000000ff */
[----:B0-----:R-:W-:-:S03]  /*3870*/  LEA R169, R2, R169, 0x2 ;  /* 0x000000a902a97211 */ /* 0x001fc600078e10ff */
[----:B------:R1:W-:Y:S01]  /*3880*/  STG.E.128 desc[UR4][R34.64], R20 ;  /* 0x0000001422007986 */ /* 0x0003e2000c101d04 */
[----:B------:R-:W-:-:S13]  /*3890*/  ISETP.GE.AND P1, PT, R169, R3, PT ;  /* 0x00000003a900720c */ /* 0x000fda0003f26270 */
[----:B------:R-:W-:Y:S05]  /*38a0*/  @!P1 BRA `(.L_x_2227) ;  /* 0xffffffcc00d09947 */ /* 0x000fea000383ffff */
[----:B------:R-:W-:Y:S05]  /*38b0*/  BSYNC B1 ;  /* 0x0000000000017941 */ /* 0x000fea0003800000 */
.L_x_2225:
        /* <DEDUP_REMOVED lines=9> */
[----:B-1----:R-:W-:Y:S02]  /*3950*/  MOV R16, R101 ;  /* 0x0000006500107202 */ /* 0x002fe40000000f00 */
        /* <DEDUP_REMOVED lines=54> */
.L_x_2224:
[----:B------:R-:W-:Y:S05]  /*3cc0*/  BSYNC B0 ;  /* 0x0000000000007941 */ /* 0x000fea0003800000 */
.L_x_2222:
        /* <DEDUP_REMOVED lines=187> */
.L_x_2226:
        /* <DEDUP_REMOVED lines=8> */
.L_x_2229:
[----:B------:R-:W-:Y:S05]  /*4900*/  BSYNC B2 ;  /* 0x0000000000027941 */ /* 0x000fea0003800000 */
.L_x_2228:
        /* <DEDUP_REMOVED lines=8> */
.L_x_2230:
[----:B------:R-:W-:Y:S01]  /*4990*/  FADD.FTZ R96, R99, R96 ;  /* 0x0000006063607221 */ /* 0x000fe20000010000 */
[----:B------:R-:W-:-:S04]  /*49a0*/  HFMA2.MMA R210, -RZ, RZ, 0, 1.1920928955078125e-07 ;  /* 0x00000002ffd27435 */ /* 0x000fc800000001ff */
[----:B------:R-:W-:Y:S02]  /*49b0*/  MOV R211, R96 ;  /* 0x0000006000d37202 */ /* 0x000fe40000000f00 */
[----:B------:R-:W-:-:S07]  /*49c0*/  MOV R196, R209 ;  /* 0x000000d100c47202 */ /* 0x000fce0000000f00 */
[----:B------:R-:W-:Y:S05]  /*49d0*/  WARPSYNC.COLLECTIVE R208, `(.L_x_2231) ;  /* 0x00000000d0087348 */ /* 0x000fea0003c00000 */
[----:B------:R0:W1:Y:S02]  /*49e0*/  SHFL.BFLY P3, R209, R211, R210, R213 ;  /* 0x0c0000d2d3d17389 */ /* 0x00006400000600d5 */
[----:B01----:R-:W-:Y:S01]  /*49f0*/  ENDCOLLECTIVE ;  /* 0x000000000000791b */ /* 0x003fe20003800000 */
.L_x_2231:
[----:B------:R-:W-:-:S05]  /*4a00*/  FADD.FTZ R196, R25, R196 ;  /* 0x000000c419c47221 */ /* 0x000fca0000010000 */
[----:B------:R-:W-:Y:S02]  /*4a10*/  MOV R211, R196 ;  /* 0x000000c400d37202 */ /* 0x000fe40000000f00 */
[----:B------:R-:W-:-:S07]  /*4a20*/  MOV R51, R209 ;  /* 0x000000d100337202 */ /* 0x000fce0000000f00 */
[----:B------:R-:W-:Y:S05]  /*4a30*/  WARPSYNC.COLLECTIVE R208, `(.L_x_2232) ;  /* 0x00000000d0087348 */ /* 0x000fea0003c00000 */
[----:B------:R0:W1:Y:S02]  /*4a40*/  SHFL.BFLY P3, R209, R211, R210, R213 ;  /* 0x0c0000d2d3d17389 */ /* 0x00006400000600d5 */
[----:B01----:R-:W-:Y:S01]  /*4a50*/  ENDCOLLECTIVE ;  /* 0x000000000000791b */ /* 0x003fe20003800000 */
.L_x_2232:
        /* <DEDUP_REMOVED lines=8> */
.L_x_2233:
[----:B------:R-:W-:-:S05]  /*4ae0*/  FADD.FTZ R207, R196, R207 ;  /* 0x000000cfc4cf7221 */ /* 0x000fca0000010000 */
[----:B------:R-:W-:Y:S02]  /*4af0*/  MOV R211, R207 ;  /* 0x000000cf00d37202 */ /* 0x000fe40000000f00 */
[----:B------:R-:W-:-:S07]  /*4b00*/  MOV R202, R209 ;  /* 0x000000d100ca7202 */ /* 0x000fce0000000f00 */
[----:B------:R-:W-:Y:S05]  /*4b10*/  WARPSYNC.COLLECTIVE R208, `(.L_x_2234) ;  /* 0x00000000d0087348 */ /* 0x000fea0003c00000 */
[----:B------:R0:W1:Y:S02]  /*4b20*/  SHFL.BFLY P3, R209, R211, R210, R213 ;  /* 0x0c0000d2d3d17389 */ /* 0x00006400000600d5 */
[----:B01----:R-:W-:Y:S01]  /*4b30*/  ENDCOLLECTIVE ;  /* 0x000000000000791b */ /* 0x003fe20003800000 */
.L_x_2234:
[----:B------:R-:W-:Y:S01]  /*4b40*/  FADD.FTZ R202, R51, R202 ;  /* 0x000000ca33ca7221 */ /* 0x000fe20000010000 */
[----:B------:R-:W-:-:S04]  /*4b50*/  HFMA2.MMA R210, -RZ, RZ, 0, 4.76837158203125e-07 ;  /* 0x00000008ffd27435 */ /* 0x000fc800000001ff */
[----:B------:R-:W-:Y:S02]  /*4b60*/  MOV R211, R202 ;  /* 0x000000ca00d37202 */ /* 0x000fe40000000f00 */
[----:B------:R-:W-:-:S07]  /*4b70*/  MOV R204, R209 ;  /* 0x000000d100cc7202 */ /* 0x000fce0000000f00 */
[----:B------:R-:W-:Y:S05]  /*4b80*/  WARPSYNC.COLLECTIVE R208, `(.L_x_2235) ;  /* 0x00000000d0087348 */ /* 0x000fea0003c00000 */
[----:B------:R0:W1:Y:S02]  /*4b90*/  SHFL.BFLY P3, R209, R211, R210, R213 ;  /* 0x0c0000d2d3d17389 */ /* 0x00006400000600d5 */
[----:B01----:R-:W-:Y:S01]  /*4ba0*/  ENDCOLLECTIVE ;  /* 0x000000000000791b */ /* 0x003fe20003800000 */
.L_x_2235:
[----:B------:R-:W-:-:S05]  /*4bb0*/  FADD.FTZ R204, R207, R204 ;  /* 0x000000cccfcc7221 */ /* 0x000fca0000010000 */
[----:B------:R-:W-:Y:S02]  /*4bc0*/  MOV R211, R204 ;  /* 0x000000cc00d37202 */ /* 0x000fe40000000f00 */
[----:B------:R-:W-:-:S07]  /*4bd0*/  MOV R25, R209 ;  /* 0x000000d100197202 */ /* 0x000fce0000000f00 */
[----:B------:R-:W-:Y:S05]  /*4be0*/  WARPSYNC.COLLECTIVE R208, `(.L_x_2236) ;  /* 0x00000000d0087348 */ /* 0x000fea0003c00000 */
[----:B------:R0:W1:Y:S02]  /*4bf0*/  SHFL.BFLY P3, R209, R211, R210, R213 ;  /* 0x0c0000d2d3d17389 */ /* 0x00006400000600d5 */
[----:B01----:R-:W-:Y:S01]  /*4c00*/  ENDCOLLECTIVE ;  /* 0x000000000000791b */ /* 0x003fe20003800000 */
.L_x_2236:
[----:B------:R-:W-:Y:S01]  /*4c10*/  FADD.FTZ R25, R202, R25 ;  /* 0x00000019ca197221 */ /* 0x000fe20000010000 */
[----:B------:R-:W-:-:S04]  /*4c20*/  HFMA2.MMA R210, -RZ, RZ, 0, 9.5367431640625e-07 ;  /* 0x00000010ffd27435 */ /* 0x000fc800000001ff */
[----:B------:R-:W-:Y:S02]  /*4c30*/  MOV R211, R25 ;  /* 0x0000001900d37202 */ /* 0x000fe40000000f00 */
[----:B------:R-:W-:-:S07]  /*4c40*/  MOV R99, R209 ;  /* 0x000000d100637202 */ /* 0x000fce0000000f00 */
[----:B------:R-:W-:Y:S05]  /*4c50*/  WARPSYNC.COLLECTIVE R208, `(.L_x_2237) ;  /* 0x00000000d0087348 */ /* 0x000fea0003c00000 */
[----:B------:R0:W1:Y:S02]  /*4c60*/  SHFL.BFLY P3, R209, R211, R210, R213 ;  /* 0x0c0000d2d3d17389 */ /* 0x00006400000600d5 */
[----:B01----:R-:W-:Y:S01]  /*4c70*/  ENDCOLLECTIVE ;  /* 0x000000000000791b */ /* 0x003fe20003800000 */
.L_x_2237:
[----:B------:R-:W-:Y:S01]  /*4c80*/  FADD.FTZ R206, R204, R99 ;  /* 0x00000063ccce7221 */ /* 0x000fe20000010000 */
[----:B------:R-:W-:Y:S02]  /*4c90*/  MOV R99, R127 ;  /* 0x0000007f00637202 */ /* 0x000fe40000000f00 */
[----:B------:R-:W-:Y:S02]  /*4ca0*/  MOV R127, R200 ;  /* 0x000000c8007f7202 */ /* 0x000fe40000000f00 */
[----:B------:R-:W-:Y:S02]  /*4cb0*/  MOV R211, R206 ;  /* 0x000000ce00d37202 */ /* 0x000fe40000000f00 */
[----:B------:R-:W-:-:S07]  /*4cc0*/  MOV R196, R209 ;  /* 0x000000d100c47202 */ /* 0x000fce0000000f00 */
[----:B------:R-:W-:Y:S05]  /*4cd0*/  WARPSYNC.COLLECTIVE R208, `(.L_x_2238) ;  /* 0x00000000d0087348 */ /* 0x000fea0003c00000 */
[----:B------:R0:W1:Y:S02]  /*4ce0*/  SHFL.BFLY P3, R209, R211, R210, R213 ;  /* 0x0c0000d2d3d17389 */ /* 0x00006400000600d5 */
[----:B01----:R-:W-:Y:S01]  /*4cf0*/  ENDCOLLECTIVE ;  /* 0x000000000000791b */ /* 0x003fe20003800000 */
.L_x_2238:
[----:B------:R-:W-:Y:S05]  /*4d00*/  BRA `(.L_x_2239) ;  /* 0xffffffd000987947 */ /* 0x000fea000383ffff */
.L_x_2240:
        /* <DEDUP_REMOVED lines=15> */
.L_x_14233:


//--------------------- .text._ZN10layer_norm22ln_bwd_finalize_kernelINS_22Kernel_traits_finalizeILj1024E6__halfS2_S2_S2_fjLb0ELj1024ELj4ENS_18Kernel_traits_baseILj1024ES2_S2_S2_S2_fjLj1024EEEEELb0ELb0EEEvNS_9BwdParamsE --------------------------
	.section	.text._ZN10layer_norm22ln_bwd_finalize_kernelINS_22Kernel_traits_finalizeILj1024E6__halfS2_S2_S2_fjLb0ELj1024ELj4ENS_18Kernel_traits_baseILj1024ES2_S2_S2_S2_fjLj1024EEEEELb0ELb0EEEvNS_9BwdParamsE,"ax",@progbits
	.align	128
        .global         _ZN10layer_norm22ln_bwd_finalize_kernelINS_22Kernel_traits_finalizeILj1024E6__halfS2_S2_S2_fjLb0ELj1024ELj4ENS_18Kernel_traits_baseILj1024ES2_S2_S2_S2_fjLj1024EEEEELb0ELb0EEEvNS_9BwdParamsE
        .type           _ZN10layer_norm22ln_bwd_finalize_kernelINS_22Kernel_traits_finalizeILj1024E6__halfS2_S2_S2_fjLb0ELj1024ELj4ENS_18Kernel_traits_baseILj1024ES2_S2_S2_S2_fjLj1024EEEEELb0ELb0EEEvNS_9BwdParamsE,@function
        .size           _ZN10layer_norm22ln_bwd_finalize_kernelINS_22Kernel_traits_finalizeILj1024E6__halfS2_S2_S2_fjLb0ELj1024ELj4ENS_18Kernel_traits_baseILj1024ES2_S2_S2_S2_fjLj1024EEEEELb0ELb0EEEvNS_9BwdParamsE,(.L_x_14234 - _ZN10layer_norm22ln_bwd_finalize_kernelINS_22Kernel_traits_finalizeILj1024E6__halfS2_S2_S2_fjLb0ELj1024ELj4ENS_18Kernel_traits_baseILj1024ES2_S2_S2_S2_fjLj1024EEEEELb0ELb0EEEvNS_9BwdParamsE)
        .other          _ZN10layer_norm22ln_bwd_finalize_kernelINS_22Kernel_traits_finalizeILj1024E6__halfS2_S2_S2_fjLb0ELj1024ELj4ENS_18Kernel_traits_baseILj1024ES2_S2_S2_S2_fjLj1024EEEEELb0ELb0EEEvNS_9BwdParamsE,@"STO_CUDA_ENTRY STV_DEFAULT"
_ZN10layer_norm22ln_bwd_finalize_kernelINS_22Kernel_traits_finalizeILj1024E6__halfS2_S2_S2_fjLb0ELj1024ELj4ENS_18Kernel_traits_baseILj1024ES2_S2_S2_S2_fjLj1024EEEEELb0ELb0EEEvNS_9BwdParamsE:
.text._ZN10layer_norm22ln_bwd_finalize_kernelINS_22Kernel_traits_finalizeILj1024E6__halfS2_S2_S2_fjLb0ELj1024ELj4ENS_18Kernel_traits_baseILj1024ES2_S2_S2_S2_fjLj1024EEEEELb0ELb0EEEvNS_9BwdParamsE:
        /* <DEDUP_REMOVED lines=25> */
.L_x_2253:
        /* <DEDUP_REMOVED lines=30> */
.L_x_2245:
        /* <DEDUP_REMOVED lines=36> */
.L_x_2244:
[----:B------:R-:W-:Y:S05]  /*05b0*/  BSYNC B1 ;  /* 0x0000000000017941 */ /* 0x000fea0003800000 */
.L_x_2243:
        /* <DEDUP_REMOVED lines=24> */
.L_x_2247:
[----:B------:R-:W-:Y:S05]  /*0740*/  BSYNC B1 ;  /* 0x0000000000017941 */ /* 0x000fea0003800000 */
.L_x_2246:
        /* <DEDUP_REMOVED lines=12> */
.L_x_2248:
[----:B------:R-:W-:Y:S05]  /*0810*/  BSYNC B1 ;  /* 0x0000000000017941 */ /* 0x000fea0003800000 */
.L_x_2242:
[----:B------:R-:W-:Y:S05]  /*0820*/  BSYNC B0 ;  /* 0x0000000000007941 */ /* 0x000fea0003800000 */
.L_x_2241:
        /* <DEDUP_REMOVED lines=29> */
.L_x_2264:
[----:B---3--:R-:W-:Y:S01]  /*0a00*/  FADD.FTZ R9, R18, R9 ;  /* 0x0000000912097221 */ /* 0x008fe20000010000 */
[----:B--2---:R-:W-:-:S04]  /*0a10*/  FADD.FTZ R11, R10, R11 ;  /* 0x0000000b0a0b7221 */ /* 0x004fc80000010000 */
[----:B------:R2:W-:Y:S04]  /*0a20*/  @!P1 STS [R6+0x2000], R9 ;  /* 0x0020000906009388 */ /* 0x0005e80000000800 */
[----:B------:R2:W-:Y:S02]  /*0a30*/  @!P1 STS [R6+0x2080], R11 ;  /* 0x0020800b06009388 */ /* 0x0005e40000000800 */
.L_x_2249:
        /* <DEDUP_REMOVED lines=14> */
[----:B---3--:R-:W-:Y:S02]  /*0b20*/  F2FP.F16.F32.PACK_AB R15, R15, R14 ;  /* 0x0000000e0f0f723e */ /* 0x008fe400000000ff */
[----:B----4-:R-:W-:-:S03]  /*0b30*/  F2FP.F16.F32.PACK_AB R17, R17, R16 ;  /* 0x000000101111723e */ /* 0x010fc600000000ff */
[----:B------:R2:W-:Y:S04]  /*0b40*/  STG.E desc[UR6][R12.64], R15 ;  /* 0x0000000f0c007986 */ /* 0x0005e8000c101906 */
[----:B------:R2:W-:Y:S02]  /*0b50*/  STG.E desc[UR6][R10.64], R17 ;  /* 0x000000110a007986 */ /* 0x0005e4000c101906 */
.L_x_2252:
[----:B------:R-:W-:Y:S05]  /*0b60*/  BSYNC B0 ;  /* 0x0000000000007941 */ /* 0x000fea0003800000 */
.L_x_2251:
[C---:B------:R-:W-:Y:S01]  /*0b70*/  ISETP.GT.U32.AND P1, PT, R3.reuse, -0x401, PT ;  /* 0xfffffbff0300780c */ /* 0x040fe20003f24070 */
[----:B------:R-:W-:Y:S01]  /*0b80*/  VIADD R4, R4, 0x200 ;  /* 0x0000020004047836 */ /* 0x000fe20000000000 */
[----:B------:R-:W-:-:S11]  /*0b90*/  IADD3 R3, R3, 0x400, RZ ;  /* 0x0000040003037810 */ /* 0x000fd60007ffe0ff */
[----:B------:R-:W-:Y:S05]  /*0ba0*/  @P1 BRA `(.L_x_2253) ;  /* 0xfffffff400781947 */ /* 0x000fea000383ffff */
[----:B------:R-:W-:Y:S05]  /*0bb0*/  EXIT ;  /* 0x000000000000794d */ /* 0x000fea0003800000 */
.L_x_2250:
[----:B------:R-:W-:Y:S01]  /*0bc0*/  HFMA2.MMA R21, -RZ, RZ, 0, 5.9604644775390625e-08 ;  /* 0x00000001ff157435 */ /* 0x000fe200000001ff */
[----:B0--3--:R-:W-:Y:S01]  /*0bd0*/  MOV R22, R10 ;  /* 0x0000000a00167202 */ /* 0x009fe20000000f00 */
[----:B------:R-:W-:Y:S01]  /*0be0*/  IMAD.MOV.U32 R19, RZ, RZ, -0x1 ;  /* 0xffffffffff137424 */ /* 0x000fe200078e00ff */
[----:B------:R-:W-:-:S08]  /*0bf0*/  MOV R24, 0x1f ;  /* 0x0000001f00187802 */ /* 0x000fd00000000f00 */
[----:B-12---:R-:W-:Y:S05]  /*0c00*/  WARPSYNC.COLLECTIVE R19, `(.L_x_2254) ;  /* 0x0000000013087348 */ /* 0x006fea0003c00000 */
[----:B------:R0:W3:Y:S02]  /*0c10*/  SHFL.BFLY P2, R20, R22, R21, R24 ;  /* 0x0c00001516147389 */ /* 0x0000e40000040018 */
[----:B0123--:R-:W-:Y:S01]  /*0c20*/  ENDCOLLECTIVE ;  /* 0x000000000000791b */ /* 0x00ffe20003800000 */
.L_x_2254:
[----:B------:R-:W-:Y:S01]  /*0c30*/  HFMA2.MMA R21, -RZ, RZ, 0, 1.1920928955078125e-07 ;  /* 0x00000002ff157435 */ /* 0x000fe200000001ff */
[----:B------:R-:W-:-:S05]  /*0c40*/  MOV R11, R20 ;  /* 0x00000014000b7202 */ /* 0x000fca0000000f00 */
[----:B------:R-:W-:-:S05]  /*0c50*/  FADD.FTZ R11, R10, R11 ;  /* 0x0000000b0a0b7221 */ /* 0x000fca0000010000 */
[----:B------:R-:W-:-:S07]  /*0c60*/  MOV R22, R11 ;  /* 0x0000000b00167202 */ /* 0x000fce0000000f00 */
[----:B------:R-:W-:Y:S05]  /*0c70*/  WARPSYNC.COLLECTIVE R19, `(.L_x_2255) ;  /* 0x0000000013087348 */ /* 0x000fea0003c00000 */
[----:B------:R0:W1:Y:S02]  /*0c80*/  SHFL.BFLY P2, R20, R22, R21, R24 ;  /* 0x0c00001516147389 */ /* 0x0000640000040018 */
[----:B01----:R-:W-:Y:S01]  /*0c90*/  ENDCOLLECTIVE ;  /* 0x000000000000791b */ /* 0x003fe20003800000 */
.L_x_2255:
[----:B------:R-:W-:Y:S01]  /*0ca0*/  HFMA2.MMA R21, -RZ, RZ, 0, 2.384185791015625e-07 ;  /* 0x00000004ff157435 */ /* 0x000fe200000001ff */
[----:B------:R-:W-:-:S04]  /*0cb0*/  IMAD.MOV.U32 R14, RZ, RZ, R20 ;  /* 0x000000ffff0e7224 */ /* 0x000fc800078e0014 */
[----:B------:R-:W-:-:S05]  /*0cc0*/  FADD.FTZ R14, R11, R14 ;  /* 0x0000000e0b0e7221 */ /* 0x000fca0000010000 */
[----:B------:R-:W-:-:S07]  /*0cd0*/  MOV R22, R14 ;  /* 0x0000000e00167202 */ /* 0x000fce0000000f00 */
[----:B------:R-:W-:Y:S05]  /*0ce0*/  WARPSYNC.COLLECTIVE R19, `(.L_x_2256) ;  /* 0x0000000013087348 */ /* 0x000fea0003c00000 */
[----:B------:R0:W1:Y:S02]  /*0cf0*/  SHFL.BFLY P2, R20, R22, R21, R24 ;  /* 0x0c00001516147389 */ /* 0x0000640000040018 */
[----:B01----:R-:W-:Y:S01]  /*0d00*/  ENDCOLLECTIVE ;  /* 0x000000000000791b */ /* 0x003fe20003800000 */
.L_x_2256:
[----:B------:R-:W-:Y:S01]  /*0d10*/  HFMA2.MMA R21, -RZ, RZ, 0, 4.76837158203125e-07 ;  /* 0x00000008ff157435 */ /* 0x000fe200000001ff */
[----:B------:R-:W-:-:S05]  /*0d20*/  MOV R13, R20 ;  /* 0x00000014000d7202 */ /* 0x000fca0000000f00 */
[----:B------:R-:W-:-:S04]  /*0d30*/  FADD.FTZ R13, R14, R13 ;  /* 0x0000000d0e0d7221 */ /* 0x000fc80000010000 */
[----:B------:R-:W-:-:S07]  /*0d40*/  IMAD.MOV.U32 R22, RZ, RZ, R13 ;  /* 0x000000ffff167224 */ /* 0x000fce00078e000d */
[----:B------:R-:W-:Y:S05]  /*0d50*/  WARPSYNC.COLLECTIVE R19, `(.L_x_2257) ;  /* 0x0000000013087348 */ /* 0x000fea0003c00000 */
[----:B------:R0:W1:Y:S02]  /*0d60*/  SHFL.BFLY P2, R20, R22, R21, R24 ;  /* 0x0c00001516147389 */ /* 0x0000640000040018 */
[----:B01----:R-:W-:Y:S01]  /*0d70*/  ENDCOLLECTIVE ;  /* 0x000000000000791b */ /* 0x003fe20003800000 */
.L_x_2257:
[----:B------:R-:W-:Y:S01]  /*0d80*/  IMAD.MOV.U32 R21, RZ, RZ, 0x10 ;  /* 0x00000010ff157424 */ /* 0x000fe200078e00ff */
[----:B------:R-:W-:-:S05]  /*0d90*/  MOV R10, R20 ;  /* 0x00000014000a7202 */ /* 0x000fca0000000f00 */
[----:B------:R-:W-:-:S05]  /*0da0*/  FADD.FTZ R10, R13, R10 ;  /* 0x0000000a0d0a7221 */ /* 0x000fca0000010000 */
[----:B------:R-:W-:-:S07]  /*0db0*/  MOV R22, R10 ;  /* 0x0000000a00167202 */ /* 0x000fce0000000f00 */
[----:B------:R-:W-:Y:S05]  /*0dc0*/  WARPSYNC.COLLECTIVE R19, `(.L_x_2258) ;  /* 0x0000000013087348 */ /* 0x000fea0003c00000 */
[----:B------:R0:W1:Y:S02]  /*0dd0*/  SHFL.BFLY P2, R20, R22, R21, R24 ;  /* 0x0c00001516147389 */ /* 0x0000640000040018 */
[----:B01----:R-:W-:Y:S01]  /*0de0*/  ENDCOLLECTIVE ;  /* 0x000000000000791b */ /* 0x003fe20003800000 */
.L_x_2258:
[----:B------:R-:W-:Y:S01]  /*0df0*/  HFMA2.MMA R21, -RZ, RZ, 0, 5.9604644775390625e-08 ;  /* 0x00000001ff157435 */ /* 0x000fe200000001ff */
[----:B------:R-:W-:Y:S02]  /*0e00*/  MOV R22, R9 ;  /* 0x0000000900167202 */ /* 0x000fe40000000f00 */
[----:B------:R-:W-:-:S08]  /*0e10*/  MOV R11, R20 ;  /* 0x00000014000b7202 */ /* 0x000fd00000000f00 */
[----:B------:R-:W-:Y:S05]  /*0e20*/  WARPSYNC.COLLECTIVE R19, `(.L_x_2259) ;  /* 0x0000000013087348 */ /* 0x000fea0003c00000 */
[----:B------:R0:W1:Y:S02]  /*0e30*/  SHFL.BFLY P2, R20, R22, R21, R24 ;  /* 0x0c00001516147389 */ /* 0x0000640000040018 */
[----:B01----:R-:W-:Y:S01]  /*0e40*/  ENDCOLLECTIVE ;  /* 0x000000000000791b */ /* 0x003fe20003800000 */
.L_x_2259:
[----:B------:R-:W-:Y:S01]  /*0e50*/  HFMA2.MMA R21, -RZ, RZ, 0, 1.1920928955078125e-07 ;  /* 0x00000002ff157435 */ /* 0x000fe200000001ff */
[----:B------:R-:W-:-:S04]  /*0e60*/  IMAD.MOV.U32 R14, RZ, RZ, R20 ;  /* 0x000000ffff0e7224 */ /* 0x000fc800078e0014 */
[----:B------:R-:W-:-:S05]  /*0e70*/  FADD.FTZ R15, R9, R14 ;  /* 0x0000000e090f7221 */ /* 0x000fca0000010000 */
[----:B------:R-:W-:-:S07]  /*0e80*/  MOV R22, R15 ;  /* 0x0000000f00167202 */ /* 0x000fce0000000f00 */
[----:B------:R-:W-:Y:S05]  /*0e90*/  WARPSYNC.COLLECTIVE R19, `(.L_x_2260) ;  /* 0x0000000013087348 */ /* 0x000fea0003c00000 */
[----:B------:R0:W1:Y:S02]  /*0ea0*/  SHFL.BFLY P2, R20, R22, R21, R24 ;  /* 0x0c00001516147389 */ /* 0x0000640000040018 */
[----:B01----:R-:W-:Y:S01]  /*0eb0*/  ENDCOLLECTIVE ;  /* 0x000000000000791b */ /* 0x003fe20003800000 */
.L_x_2260:
[----:B------:R-:W-:Y:S01]  /*0ec0*/  HFMA2.MMA R21, -RZ, RZ, 0, 2.384185791015625e-07 ;  /* 0x00000004ff157435 */ /* 0x000fe200000001ff */
[----:B------:R-:W-:-:S05]  /*0ed0*/  MOV R16, R20 ;  /* 0x0000001400107202 */ /* 0x000fca0000000f00 */
[----:B------:R-:W-:-:S04]  /*0ee0*/  FADD.FTZ R16, R15, R16 ;  /* 0x000000100f107221 */ /* 0x000fc80000010000 */
[----:B------:R-:W-:-:S07]  /*0ef0*/  IMAD.MOV.U32 R22, RZ, RZ, R16 ;  /* 0x000000ffff167224 */ /* 0x000fce00078e0010 */
[----:B------:R-:W-:Y:S05]  /*0f00*/  WARPSYNC.COLLECTIVE R19, `(.L_x_2261) ;  /* 0x0000000013087348 */ /* 0x000fea0003c00000 */
[----:B------:R0:W1:Y:S02]  /*0f10*/  SHFL.BFLY P2, R20, R22, R21, R24 ;  /* 0x0c00001516147389 */ /* 0x0000640000040018 */
[----:B01----:R-:W-:Y:S01]  /*0f20*/  ENDCOLLECTIVE ;  /* 0x000000000000791b */ /* 0x003fe20003800000 */
.L_x_2261:
[----:B------:R-:W-:Y:S01]  /*0f30*/  IMAD.MOV.U32 R21, RZ, RZ, 0x8 ;  /* 0x00000008ff157424 */ /* 0x000fe200078e00ff */
[----:B------:R-:W-:-:S05]  /*0f40*/  MOV R17, R20 ;  /* 0x0000001400117202 */ /* 0x000fca0000000f00 */
[----:B------:R-:W-:-:S05]  /*0f50*/  FADD.FTZ R17, R16, R17 ;  /* 0x0000001110117221 */ /* 0x000fca0000010000 */
[----:B------:R-:W-:-:S07]  /*0f60*/  MOV R22, R17 ;  /* 0x0000001100167202 */ /* 0x000fce0000000f00 */
[----:B------:R-:W-:Y:S05]  /*0f70*/  WARPSYNC.COLLECTIVE R19, `(.L_x_2262) ;  /* 0x0000000013087348 */ /* 0x000fea0003c00000 */
[----:B------:R0:W1:Y:S02]  /*0f80*/  SHFL.BFLY P2, R20, R22, R21, R24 ;  /* 0x0c00001516147389 */ /* 0x0000640000040018 */
[----:B01----:R-:W-:Y:S01]  /*0f90*/  ENDCOLLECTIVE ;  /* 0x000000000000791b */ /* 0x003fe20003800000 */
.L_x_2262:
[----:B------:R-:W-:Y:S01]  /*0fa0*/  HFMA2.MMA R21, -RZ, RZ, 0, 9.5367431640625e-07 ;  /* 0x00000010ff157435 */ /* 0x000fe200000001ff */
[----:B------:R-:W-:-:S05]  /*0fb0*/  MOV R18, R20 ;  /* 0x0000001400127202 */ /* 0x000fca0000000f00 */
[----:B------:R-:W-:-:S05]  /*0fc0*/  FADD.FTZ R18, R17, R18 ;  /* 0x0000001211127221 */ /* 0x000fca0000010000 */
[----:B------:R-:W-:-:S07]  /*0fd0*/  MOV R22, R18 ;  /* 0x0000001200167202 */ /* 0x000fce0000000f00 */
[----:B------:R-:W-:Y:S05]  /*0fe0*/  WARPSYNC.COLLECTIVE R19, `(.L_x_2263) ;  /* 0x0000000013087348 */ /* 0x000fea0003c00000 */
[----:B------:R0:W1:Y:S02]  /*0ff0*/  SHFL.BFLY P2, R20, R22, R21, R24 ;  /* 0x0c00001516147389 */ /* 0x0000640000040018 */
[----:B01----:R-:W-:Y:S01]  /*1000*/  ENDCOLLECTIVE ;  /* 0x000000000000791b */ /* 0x003fe20003800000 */
.L_x_2263:
[----:B------:R-:W-:Y:S01]  /*1010*/  MOV R9, R20 ;  /* 0x0000001400097202 */ /* 0x000fe20000000f00 */
[----:B------:R-:W-:Y:S06]  /*1020*/  BRA `(.L_x_2264) ;  /* 0xfffffff800747947 */ /* 0x000fec000383ffff */
.L_x_2265:
        /* <DEDUP_REMOVED lines=13> */
.L_x_14234:


//--------------------- .text._ZN10layer_norm13ln_bwd_kernelINS_13Kernel_traitsI6__halfS2_S2_S2_fjLj1024ELj1ELj4ELj1ELj16ENS_18Kernel_traits_baseILj1024ES2_S2_S2_S2_fjLj128EEEEELb1ELb0ELb1ELb0EEEvNS_9BwdParamsE --------------------------
	.section	.text._ZN10layer_norm13ln_bwd_kernelINS_13Kernel_traitsI6__halfS2_S2_S2_fjLj1024ELj1ELj4ELj1ELj16ENS_18Kernel_traits_baseILj1024ES2_S2_S2_S2_fjLj128EEEEELb1ELb0ELb1ELb0EEEvNS_9BwdParamsE,"ax",@progbits
	.align	128
        .global         _ZN10layer_norm13ln_bwd_kernelINS_13Kernel_traitsI6__halfS2_S2_S2_fjLj1024ELj1ELj4ELj1ELj16ENS_18Kernel_traits_baseILj1024ES2_S2_S2_S2_fjLj128EEEEELb1ELb0ELb1ELb0EEEvNS_9BwdParamsE
        .type           _ZN10layer_norm13ln_bwd_kernelINS_13Kernel_traitsI6__halfS2_S2_S2_fjLj1024ELj1ELj4ELj1ELj16ENS_18Kernel_traits_baseILj1024ES2_S2_S2_S2_fjLj128EEEEELb1ELb0ELb1ELb0EEEvNS_9BwdParamsE,@function
        .size           _ZN10layer_norm13ln_bwd_kernelINS_13Kernel_traitsI6__halfS2_S2_S2_fjLj1024ELj1ELj4ELj1ELj16ENS_18Kernel_traits_baseILj1024ES2_S2_S2_S2_fjLj128EEEEELb1ELb0ELb1ELb0EEEvNS_9BwdParamsE,(.L_x_14235 - _ZN10layer_norm13ln_bwd_kernelINS_13Kernel_traitsI6__halfS2_S2_S2_fjLj1024ELj1ELj4ELj1ELj16ENS_18Kernel_traits_baseILj1024ES2_S2_S2_S2_fjLj128EEEEELb1ELb0ELb1ELb0EEEvNS_9BwdParamsE)
        .other          _ZN10layer_norm13ln_bwd_kernelINS_13Kernel_traitsI6__halfS2_S2_S2_fjLj1024ELj1ELj4ELj1ELj16ENS_18Kernel_traits_baseILj1024ES2_S2_S2_S2_fjLj128EEEEELb1ELb0ELb1ELb0EEEvNS_9BwdParamsE,@"STO_CUDA_ENTRY STV_DEFAULT"
_ZN10layer_norm13ln_bwd_kernelINS_13Kernel_traitsI6__halfS2_S2_S2_fjLj1024ELj1ELj4ELj1ELj16ENS_18Kernel_traits_baseILj1024ES2_S2_S2_S2_fjLj128EEEEELb1ELb0ELb1ELb0EEEvNS_9BwdParamsE:
.text._ZN10layer_norm13ln_bwd_kernelINS_13Kernel_traitsI6__halfS2_S2_S2_fjLj1024ELj1ELj4ELj1ELj16ENS_18Kernel_traits_baseILj1024ES2_S2_S2_S2_fjLj128EEEEELb1ELb0ELb1ELb0EEEvNS_9BwdParamsE:
        /* <DEDUP_REMOVED lines=76> */
[----:B------:R-:W-:Y:S01]  /*04c0*/  HFMA2.MMA R45, -RZ, RZ, 0, 0 ;  /* 0x00000000ff2d7435 */ /* 0x000fe200000001ff */
[----:B------:R-:W-:Y:S02]  /*04d0*/  HADD2.F32 R15, -RZ, R21.H1_H1 ;  /* 0x30000015ff0f7230 */ /* 0x000fe40000004100 */
[----:B------:R-:W0:Y:S01]  /*04e0*/  LDC.U8 R21, c[0x0][0x2a0] ;  /* 0x0000a800ff157b82 */ /* 0x000e220000000000 */
        /* <DEDUP_REMOVED lines=29> */
[----:B0-----:R-:W-:-:S07]  /*06c0*/  HADD2.F32 R36, -RZ, R43.H1_H1 ;  /* 0x3000002bff247230 */ /* 0x001fce0000004100 */
.L_x_2388:
        /* <DEDUP_REMOVED lines=22> */
[----:B------:R-:W-:Y:S01]  /*0830*/  BSSY B2, `(.L_x_2270) ;  /* 0x0000011000027945 */ /* 0x000fe20003800000 */
[----:B------:R-:W-:Y:S02]  /*0840*/  MOV R131, RZ ;  /* 0x000000ff00837202 */ /* 0x000fe40000000f00 */
[----:B------:R-:W-:-:S09]  /*0850*/  MOV R133, R136 ;  /* 0x0000008800857202 */ /* 0x000fd20000000f00 */
        /* <DEDUP_REMOVED lines=12> */
[----:B------:R-:W-:Y:S02]  /*0920*/  IADD3 R133, R136, 0x20, RZ ;  /* 0x0000002088857810 */ /* 0x000fe40007ffe0ff */
[----:B------:R-:W-:-:S07]  /*0930*/  IADD3 R131, R131, 0x20, RZ ;  /* 0x0000002083837810 */ /* 0x000fce0007ffe0ff */
.L_x_2271:
[----:B------:R-:W-:Y:S05]  /*0940*/  BSYNC B2 ;  /* 0x0000000000027941 */ /* 0x000fea0003800000 */
.L_x_2270:
        /* <DEDUP_REMOVED lines=9> */
[----:B------:R-:W-:Y:S02]  /*09e0*/  IADD3 R131, R131, 0x20, RZ ;  /* 0x0000002083837810 */ /* 0x000fe40007ffe0ff */
[----:B--2---:R-:W-:-:S07]  /*09f0*/  IADD3 R133, R133, 0x20, RZ ;  /* 0x0000002085857810 */ /* 0x004fce0007ffe0ff */
.L_x_2273:
[----:B------:R-:W-:Y:S05]  /*0a00*/  BSYNC B2 ;  /* 0x0000000000027941 */ /* 0x000fea0003800000 */
.L_x_2272:
        /* <DEDUP_REMOVED lines=11> */
.L_x_2275:
[----:B------:R-:W-:Y:S05]  /*0ac0*/  BSYNC B2 ;  /* 0x0000000000027941 */ /* 0x000fea0003800000 */
.L_x_2274:
[----:B------:R-:W-:Y:S01]  /*0ad0*/  ISETP.NE.AND P4, PT, R137, RZ, PT ;  /* 0x000000ff8900720c */ /* 0x000fe20003f85270 */
[----:B------:R-:W-:Y:S01]  /*0ae0*/  HFMA2.MMA R217, -RZ, RZ, 0, 0 ;  /* 0x00000000ffd97435 */ /* 0x000fe200000001ff */
        /* <DEDUP_REMOVED lines=9> */
[----:B------:R-:W-:Y:S01]  /*0b80*/  MOV R220, RZ ;  /* 0x000000ff00dc7202 */ /* 0x000fe20000000f00 */
[----:B--2---:R-:W-:Y:S06]  /*0b90*/  BRA `(.L_x_2276) ;  /* 0x0000001400ec7947 */ /* 0x004fec0003800000 */
.L_x_2269:
[----:B------:R-:W0:Y:S02]  /*0ba0*/  LDC.64 R128, c[0x0][0x250] ;  /* 0x00009400ff807b82 */ /* 0x000e240000000a00 */
[----:B0-----:R-:W-:-:S06]  /*0bb0*/  IMAD.WIDE R128, R38, 0x4, R128 ;  /* 0x0000000426807825 */ /* 0x001fcc00078e0280 */
[----:B------:R-:W2:Y:S01]  /*0bc0*/  LDG.E R128, desc[UR4][R128.64] ;  /* 0x0000000480807981 */ /* 0x000ea2000c1e1900 */
[----:B-----5:R-:W-:Y:S01]  /*0bd0*/  ISETP.GE.AND P3, PT, R214, 0x1, PT ;  /* 0x00000001d600780c */ /* 0x020fe20003f66270 */
[----:B------:R-:W-:Y:S01]  /*0be0*/  HFMA2.MMA R215, -RZ, RZ, 0, 0 ;  /* 0x00000000ffd77435 */ /* 0x000fe200000001ff */
[----:B------:R-:W-:Y:S01]  /*0bf0*/  IADD3 R130, R132, -0x1, RZ ;  /* 0xffffffff84827810 */ /* 0x000fe20007ffe0ff */
[----:B------:R-:W-:Y:S01]  /*0c00*/  BSSY B2, `(.L_x_2277) ;  /* 0x0000067000027945 */ /* 0x000fe20003800000 */
[----:B------:R-:W-:Y:S01]  /*0c10*/  ISETP.NE.AND P4, PT, R21, RZ, PT ;  /* 0x000000ff1500720c */ /* 0x000fe20003f85270 */
[----:B------:R-:W-:Y:S01]  /*0c20*/  HFMA2.MMA R220, -RZ, RZ, 0, 0 ;  /* 0x00000000ffdc7435 */ /* 0x000fe200000001ff */
[----:B------:R-:W-:Y:S01]  /*0c30*/  MOV R217, RZ ;  /* 0x000000ff00d97202 */ /* 0x000fe20000000f00 */
[----:B------:R-:W-:Y:S01]  /*0c40*/  IMAD R130, R130, R3, RZ ;  /* 0x0000000382827224 */ /* 0x000fe200078e02ff */
[----:B------:R-:W-:-:S04]  /*0c50*/  MOV R219, R136 ;  /* 0x0000008800db7202 */ /* 0x000fc80000000f00 */
[----:B------:R-:W-:Y:S02]  /*0c60*/  SHF.R.S32.HI R131, RZ, 0x1f, R130 ;  /* 0x0000001fff837819 */ /* 0x000fe40000011482 */
[----:B------:R-:W-:Y:S02]  /*0c70*/  @P3 IADD3 R134, R214, -0x1, RZ ;  /* 0xffffffffd6863810 */ /* 0x000fe40007ffe0ff */
        /* <DEDUP_REMOVED lines=20> */
[----:B------:R-:W-:-:S02]  /*0dc0*/  IADD3 R219, R136, 0x20, RZ ;  /* 0x0000002088db7810 */ /* 0x000fc40007ffe0ff */
[----:B------:R-:W-:Y:S02]  /*0dd0*/  IADD3 R218, R218, 0x20, RZ ;  /* 0x00000020dada7810 */ /* 0x000fe40007ffe0ff */
[----:B------:R-:W-:Y:S01]  /*0de0*/  IADD3 R215, R215, 0x20, RZ ;  /* 0x00000020d7d77810 */ /* 0x000fe20007ffe0ff */
[--C-:B---3--:R-:W-:Y:S02]  /*0df0*/  HADD2.F32 R195, -RZ, R128.reuse.H0_H0 ;  /* 0x20000080ffc37230 */ /* 0x108fe40000004100 */
[----:B------:R-:W-:Y:S02]  /*0e00*/  HADD2.F32 R209, -RZ, R131.H0_H0 ;  /* 0x20000083ffd17230 */ /* 0x000fe40000004100 */
[----:B------:R-:W-:Y:S02]  /*0e10*/  HADD2.F32 R197, -RZ, R128.H1_H1 ;  /* 0x30000080ffc57230 */ /* 0x000fe40000004100 */
[----:B------:R-:W-:Y:S01]  /*0e20*/  FADD.FTZ R128, -R216, R195 ;  /* 0x000000c3d8807221 */ /* 0x000fe20000010100 */
[----:B------:R-:W-:-:S02]  /*0e30*/  HADD2.F32 R201, -RZ, R130.H0_H0 ;  /* 0x20000082ffc97230 */ /* 0x000fc40000004100 */
[----:B------:R-:W-:Y:S01]  /*0e40*/  FADD.FTZ R194, -R216, R209 ;  /* 0x000000d1d8c27221 */ /* 0x000fe20000010100 */
[----:B------:R-:W-:Y:S02]  /*0e50*/  HADD2.F32 R217, -RZ, R131.H1_H1 ;  /* 0x30000083ffd97230 */ /* 0x000fe40000004100 */
[----:B------:R-:W-:Y:S01]  /*0e60*/  FMUL.FTZ R209, R39, R128 ;  /* 0x0000008027d17220 */ /* 0x000fe20000410000 */
[----:B------:R-:W-:Y:S02]  /*0e70*/  HADD2.F32 R199, -RZ, R129.H0_H0 ;  /* 0x20000081ffc77230 */ /* 0x000fe40000004100 */
[----:B----4-:R-:W-:Y:S02]  /*0e80*/  HADD2.F32 R207, -RZ, R132.H0_H0 ;  /* 0x20000084ffcf7230 */ /* 0x010fe40000004100 */
[--C-:B------:R-:W-:Y:S02]  /*0e90*/  HADD2.F32 R131, -RZ, R134.reuse.H0_H0 ;  /* 0x20000086ff837230 */ /* 0x100fe40000004100 */
[----:B------:R-:W-:-:S02]  /*0ea0*/  HADD2.F32 R198, -RZ, R134.H1_H1 ;  /* 0x30000086ffc67230 */ /* 0x000fc40000004100 */
[C---:B------:R-:W-:Y:S01]  /*0eb0*/  FADD.FTZ R134, -R216.reuse, R201 ;  /* 0x000000c9d8867221 */ /* 0x040fe20000010100 */
[----:B------:R-:W-:Y:S02]  /*0ec0*/  HADD2.F32 R205, -RZ, R130.H1_H1 ;  /* 0x30000082ffcd7230 */ /* 0x000fe40000004100 */
[----:B------:R-:W-:Y:S01]  /*0ed0*/  FADD.FTZ R130, -R216, R199 ;  /* 0x000000c7d8827221 */ /* 0x000fe20000010100 */
[----:B------:R-:W-:Y:S02]  /*0ee0*/  HADD2.F32 R129, -RZ, R129.H1_H1 ;  /* 0x30000081ff817230 */ /* 0x000fe40000004100 */
[----:B------:R-:W-:Y:S01]  /*0ef0*/  FADD.FTZ R68, R68, R207 ;  /* 0x000000cf44447221 */ /* 0x000fe20000010000 */
[----:B------:R-:W-:Y:S02]  /*0f00*/  HADD2.F32 R132, -RZ, R132.H1_H1 ;  /* 0x30000084ff847230 */ /* 0x000fe40000004100 */
[-C--:B------:R-:W-:Y:S01]  /*0f10*/  FFMA.FTZ R44, R209, R207.reuse, R44 ;  /* 0x000000cfd12c7223 */ /* 0x080fe2000001002c */
[----:B------:R-:W-:Y:S01]  /*0f20*/  FMUL.FTZ R201, R39, R134 ;  /* 0x0000008627c97220 */ /* 0x000fe20000410000 */
[----:B------:R-:W-:Y:S01]  /*0f30*/  FADD.FTZ R208, -R216, R197 ;  /* 0x000000c5d8d07221 */ /* 0x000fe20000010100 */
[----:B------:R-:W-:Y:S01]  /*0f40*/  FMUL.FTZ R207, R4, R207 ;  /* 0x000000cf04cf7220 */ /* 0x000fe20000410000 */
[----:B------:R-:W-:-:S02]  /*0f50*/  HADD2.F32 R203, -RZ, R133.H0_H0 ;  /* 0x20000085ffcb7230 */ /* 0x000fc40000004100 */
[C---:B------:R-:W-:Y:S01]  /*0f60*/  FADD.FTZ R200, -R216.reuse, R205 ;  /* 0x000000cdd8c87221 */ /* 0x040fe20000010100 */
[----:B------:R-:W-:Y:S01]  /*0f70*/  FADD.FTZ R204, -R216, R129 ;  /* 0x00000081d8cc7221 */ /* 0x000fe20000010100 */
[----:B------:R-:W-:Y:S01]  /*0f80*/  FMUL.FTZ R205, R39, R130 ;  /* 0x0000008227cd7220 */ /* 0x000fe20000410000 */
[----:B------:R-:W-:Y:S01]  /*0f90*/  FADD.FTZ R72, R72, R131 ;  /* 0x0000008348487221 */ /* 0x000fe20000010000 */
[-C--:B------:R-:W-:Y:S01]  /*0fa0*/  FFMA.FTZ R48, R201, R131.reuse, R48 ;  /* 0x00000083c9307223 */ /* 0x080fe20000010030 */
[----:B------:R-:W-:Y:S01]  /*0fb0*/  FMUL.FTZ R199, R8, R131 ;  /* 0x0000008308c77220 */ /* 0x000fe20000410000 */
[----:B------:R-:W-:Y:S01]  /*0fc0*/  FMUL.FTZ R208, R39, R208 ;  /* 0x000000d027d07220 */ /* 0x000fe20000410000 */
[----:B------:R-:W-:Y:S01]  /*0fd0*/  FMUL.FTZ R206, R5, R132 ;  /* 0x0000008405ce7220 */ /* 0x000fe20000410000 */
[----:B------:R-:W-:Y:S01]  /*0fe0*/  FADD.FTZ R129, RZ, R207 ;  /* 0x000000cfff817221 */ /* 0x000fe20000010000 */
[----:B------:R-:W-:Y:S01]  /*0ff0*/  FFMA.FTZ R131, R209, R207, RZ ;  /* 0x000000cfd1837223 */ /* 0x000fe200000100ff */
[----:B------:R-:W-:-:S02]  /*1000*/  HADD2.F32 R202, -RZ, R133.H1_H1 ;  /* 0x30000085ffca7230 */ /* 0x000fc40000004100 */
        /* <DEDUP_REMOVED lines=16> */
[-C--:B------:R-:W-:Y:S01]  /*1110*/  FFMA.FTZ R49, R200, R198.reuse, R49 ;  /* 0x000000c6c8317223 */ /* 0x080fe20000010031 */
[----:B------:R-:W-:Y:S01]  /*1120*/  FMUL.FTZ R198, R9, R198 ;  /* 0x000000c609c67220 */ /* 0x000fe20000410000 */
[----:B------:R-:W-:Y:S01]  /*1130*/  FADD.FTZ R129, R128, R199 ;  /* 0x000000c780817221 */ /* 0x000fe20000010000 */
[----:B------:R-:W-:Y:S01]  /*1140*/  FFMA.FTZ R131, R201, R199, R130 ;  /* 0x000000c7c9837223 */ /* 0x000fe20000010082 */
[----:B0-----:R-:W-:Y:S02]  /*1150*/  HADD2.F32 R212, -RZ, R135.H1_H1 ;  /* 0x30000087ffd47230 */ /* 0x001fe40000004100 */
        /* <DEDUP_REMOVED lines=17> */
.L_x_2278:
[----:B------:R-:W-:Y:S05]  /*1270*/  BSYNC B2 ;  /* 0x0000000000027941 */ /* 0x000fea0003800000 */
.L_x_2277:
        /* <DEDUP_REMOVED lines=15> */
[----:B------:R-:W-:Y:S02]  /*1370*/  IADD3 R218, R218, 0x20, RZ ;  /* 0x00000020dada7810 */ /* 0x000fe40007ffe0ff */
[----:B------:R-:W-:Y:S02]  /*1380*/  IADD3 R215, R215, 0x20, RZ ;  /* 0x00000020d7d77810 */ /* 0x000fe40007ffe0ff */
[----:B------:R-:W-:Y:S01]  /*1390*/  IADD3 R219, R219, 0x20, RZ ;  /* 0x00000020dbdb7810 */ /* 0x000fe20007ffe0ff */
[----:B---3--:R-:W-:Y:S02]  /*13a0*/  HADD2.F32 R181, -RZ, R128.H0_H0 ;  /* 0x20000080ffb57230 */ /* 0x008fe40000004100 */
[----:B------:R-:W-:Y:S02]  /*13b0*/  HADD2.F32 R193, -RZ, R130.H1_H1 ;  /* 0x30000082ffc17230 */ /* 0x000fe40000004100 */
[----:B------:R-:W-:-:S02]  /*13c0*/  HADD2.F32 R183, -RZ, R128.H1_H1 ;  /* 0x30000080ffb77230 */ /* 0x000fc40000004100 */
[C---:B------:R-:W-:Y:S01]  /*13d0*/  FADD.FTZ R128, -R216.reuse, R181 ;  /* 0x000000b5d8807221 */ /* 0x040fe20000010100 */
[--C-:B------:R-:W-:Y:S02]  /*13e0*/  HADD2.F32 R185, -RZ, R129.reuse.H0_H0 ;  /* 0x20000081ffb97230 */ /* 0x100fe40000004100 */
[C---:B------:R-:W-:Y:S01]  /*13f0*/  FADD.FTZ R184, -R216.reuse, R193 ;  /* 0x000000c1d8b87221 */ /* 0x040fe20000010100 */
[----:B----4-:R-:W-:Y:S02]  /*1400*/  HADD2.F32 R191, -RZ, R132.H0_H0 ;  /* 0x20000084ffbf7230 */ /* 0x010fe40000004100 */
[----:B------:R-:W-:Y:S01]  /*1410*/  FMUL.FTZ R193, R39, R128 ;  /* 0x0000008027c17220 */ /* 0x000fe20000410000 */
[----:B------:R-:W-:Y:S02]  /*1420*/  HADD2.F32 R189, -RZ, R130.H0_H0 ;  /* 0x20000082ffbd7230 */ /* 0x000fe40000004100 */
[----:B------:R-:W-:Y:S01]  /*1430*/  FADD.FTZ R130, -R216, R185 ;  /* 0x000000b9d8827221 */ /* 0x000fe20000010100 */
[----:B------:R-:W-:-:S02]  /*1440*/  HADD2.F32 R129, -RZ, R129.H1_H1 ;  /* 0x30000081ff817230 */ /* 0x000fc40000004100 */
[----:B------:R-:W-:Y:S01]  /*1450*/  FADD.FTZ R124, R124, R191 ;  /* 0x000000bf7c7c7221 */ /* 0x000fe20000010000 */
[----:B------:R-:W-:Y:S02]  /*1460*/  HADD2.F32 R132, -RZ, R132.H1_H1 ;  /* 0x30000084ff847230 */ /* 0x000fe40000004100 */
[-C--:B------:R-:W-:Y:S01]  /*1470*/  FFMA.FTZ R112, R193, R191.reuse, R112 ;  /* 0x000000bfc1707223 */ /* 0x080fe20000010070 */
[--C-:B------:R-:W-:Y:S02]  /*1480*/  HADD2.F32 R213, -RZ, R131.reuse.H0_H0 ;  /* 0x20000083ffd57230 */ /* 0x100fe40000004100 */
[----:B------:R-:W-:Y:S01]  /*1490*/  FMUL.FTZ R191, R12, R191 ;  /* 0x000000bf0cbf7220 */ /* 0x000fe20000410000 */
[----:B------:R-:W-:Y:S02]  /*14a0*/  HADD2.F32 R221, -RZ, R131.H1_H1 ;  /* 0x30000083ffdd7230 */ /* 0x000fe40000004100 */
[----:B------:R-:W-:Y:S01]  /*14b0*/  FADD.FTZ R192, -R216, R183 ;  /* 0x000000b7d8c07221 */ /* 0x000fe20000010100 */
[----:B------:R-:W-:-:S02]  /*14c0*/  HADD2.F32 R131, -RZ, R134.H0_H0 ;  /* 0x20000086ff837230 */ /* 0x000fc40000004100 */
[----:B------:R-:W-:Y:S02]  /*14d0*/  HADD2.F32 R182, -RZ, R134.H1_H1 ;  /* 0x30000086ffb67230 */ /* 0x000fe40000004100 */
[C---:B------:R-:W-:Y:S01]  /*14e0*/  FADD.FTZ R134, -R216.reuse, R189 ;  /* 0x000000bdd8867221 */ /* 0x040fe20000010100 */
[--C-:B------:R-:W-:Y:S02]  /*14f0*/  HADD2.F32 R187, -RZ, R133.reuse.H0_H0 ;  /* 0x20000085ffbb7230 */ /* 0x100fe40000004100 */
[----:B------:R-:W-:Y:S01]  /*1500*/  FADD.FTZ R188, -R216, R129 ;  /* 0x00000081d8bc7221 */ /* 0x000fe20000010100 */
[----:B------:R-:W-:Y:S01]  /*1510*/  FMUL.FTZ R189, R39, R130 ;  /* 0x0000008227bd7220 */ /* 0x000fe20000410000 */
[----:B------:R-:W-:Y:S01]  /*1520*/  FMUL.FTZ R190, R13, R132 ;  /* 0x000000840dbe7220 */ /* 0x000fe20000410000 */
[----:B------:R-:W-:Y:S01]  /*1530*/  FADD.FTZ R217, R217, R191 ;  /* 0x000000bfd9d97221 */ /* 0x000fe20000010000 */
[----:B------:R-:W-:Y:S01]  /*1540*/  FMUL.FTZ R192, R39, R192 ;  /* 0x000000c027c07220 */ /* 0x000fe20000410000 */
[----:B------:R-:W-:Y:S01]  /*1550*/  FFMA.FTZ R129, R193, R191, R220 ;  /* 0x000000bfc1817223 */ /* 0x000fe200000100dc */
[----:B------:R-:W-:-:S02]  /*1560*/  HADD2.F32 R186, -RZ, R133.H1_H1 ;  /* 0x30000085ffba7230 */ /* 0x000fc40000004100 */
[----:B------:R-:W-:Y:S01]  /*1570*/  FADD.FTZ R126, R126, R187 ;  /* 0x000000bb7e7e7221 */ /* 0x000fe20000010000 */
[----:B------:R-:W-:Y:S01]  /*1580*/  FMUL.FTZ R188, R39, R188 ;  /* 0x000000bc27bc7220 */ /* 0x000fe20000410000 */
        /* <DEDUP_REMOVED lines=17> */
[----:B------:R-:W-:Y:S01]  /*16a0*/  FADD.FTZ R138, -R216, R213 ;  /* 0x000000d5d88a7221 */ /* 0x000fe20000010100 */
[----:B------:R-:W-:Y:S01]  /*16b0*/  FADD.FTZ R117, R117, R182 ;  /* 0x000000b675757221 */ /* 0x000fe20000010000 */
[-C--:B------:R-:W-:Y:S01]  /*16c0*/  FFMA.FTZ R81, R184, R182.reuse, R81 ;  /* 0x000000b6b8517223 */ /* 0x080fe20000010051 */
[----:B------:R-:W-:Y:S01]  /*16d0*/  FMUL.FTZ R182, R17, R182 ;  /* 0x000000b611b67220 */ /* 0x000fe20000410000 */
[----:B------:R-:W-:Y:S01]  /*16e0*/  FADD.FTZ R129, R128, R183 ;  /* 0x000000b780817221 */ /* 0x000fe20000010000 */
[----:B------:R-:W-:Y:S01]  /*16f0*/  FFMA.FTZ R131, R185, R183, R130 ;  /* 0x000000b7b9837223 */ /* 0x000fe20000010082 */
[----:B------:R-:W-:Y:S01]  /*1700*/  FMUL.FTZ R181, R39, R138 ;  /* 0x0000008a27b57220 */ /* 0x000fe20000410000 */
[----:B------:R-:W-:-:S02]  /*1710*/  HADD2.F32 R212, -RZ, R135.H1_H1 ;  /* 0x30000087ffd47230 */ /* 0x000fc40000004100 */
[-C--:B------:R-:W-:Y:S01]  /*1720*/  FMUL.FTZ R138, R18, R133.reuse ;  /* 0x00000085128a7220 */ /* 0x080fe20000410000 */
[----:B------:R-:W-:Y:S01]  /*1730*/  FADD.FTZ R129, R129, R182 ;  /* 0x000000b681817221 */ /* 0x000fe20000010000 */
[----:B0-----:R-:W-:Y:S01]  /*1740*/  FADD.FTZ R140, -R216, R221 ;  /* 0x000000ddd88c7221 */ /* 0x001fe20000010100 */
        /* <DEDUP_REMOVED lines=13> */
.L_x_2280:
[----:B------:R-:W-:Y:S05]  /*1820*/  BSYNC B2 ;  /* 0x0000000000027941 */ /* 0x000fea0003800000 */
.L_x_2279:
        /* <DEDUP_REMOVED lines=19> */
[--C-:B------:R-:W-:Y:S02]  /*1960*/  HADD2.F32 R149, -RZ, R129.reuse.H0_H0 ;  /* 0x20000081ff957230 */ /* 0x100fe40000004100 */
[----:B------:R-:W-:-:S02]  /*1970*/  HADD2.F32 R151, -RZ, R129.H1_H1 ;  /* 0x30000081ff977230 */ /* 0x000fc40000004100 */
[----:B------:R-:W-:Y:S02]  /*1980*/  HADD2.F32 R147, -RZ, R128.H1_H1 ;  /* 0x30000080ff937230 */ /* 0x000fe40000004100 */
[C---:B------:R-:W-:Y:S01]  /*1990*/  FADD.FTZ R128, -R216.reuse, R145 ;  /* 0x00000091d8807221 */ /* 0x040fe20000010100 */
[----:B----4-:R-:W-:Y:S02]  /*19a0*/  HADD2.F32 R129, -RZ, R132.H0_H0 ;  /* 0x20000084ff817230 */ /* 0x010fe40000004100 */
[--C-:B------:R-:W-:Y:S02]  /*19b0*/  HADD2.F32 R153, -RZ, R130.reuse.H0_H0 ;  /* 0x20000082ff997230 */ /* 0x100fe40000004100 */
[----:B0-----:R-:W-:Y:S01]  /*19c0*/  FMUL.FTZ R143, R39, R128 ;  /* 0x00000080278f7220 */ /* 0x001fe20000410000 */
        /* <DEDUP_REMOVED lines=17> */
[----:B------:R-:W-:Y:S01]  /*1ae0*/  FADD.FTZ R152, -R216, R153 ;  /* 0x00000099d8987221 */ /* 0x000fe20000010100 */
[----:B------:R-:W-:Y:S01]  /*1af0*/  FADD.FTZ R86, R86, R148 ;  /* 0x0000009456567221 */ /* 0x000fe20000010000 */
[-C--:B------:R-:W-:Y:S01]  /*1b00*/  FFMA.FTZ R54, R145, R148.reuse, R54 ;  /* 0x0000009491367223 */ /* 0x080fe20000010036 */
[----:B------:R-:W-:Y:S01]  /*1b10*/  FADD.FTZ R131, R128, R147 ;  /* 0x0000009380837221 */ /* 0x000fe20000010000 */
[----:B------:R-:W-:Y:S01]  /*1b20*/  FADD.FTZ R146, -R216, R151 ;  /* 0x00000097d8927221 */ /* 0x000fe20000010100 */
        /* <DEDUP_REMOVED lines=42> */
.L_x_2282:
[----:B------:R-:W-:Y:S05]  /*1dd0*/  BSYNC B2 ;  /* 0x0000000000027941 */ /* 0x000fea0003800000 */
.L_x_2281:
        /* <DEDUP_REMOVED lines=15> */
[--C-:B---3--:R-:W-:Y:S02]  /*1ed0*/  HADD2.F32 R139, -RZ, R128.reuse.H0_H0 ;  /* 0x20000080ff8b7230 */ /* 0x108fe40000004100 */
[----:B------:R-:W-:-:S03]  /*1ee0*/  HADD2.F32 R167, -RZ, R128.H1_H1 ;  /* 0x30000080ffa77230 */ /* 0x000fc60000004100 */
[----:B------:R-:W-:Y:S01]  /*1ef0*/  FADD.FTZ R128, -R216, R139 ;  /* 0x0000008bd8807221 */ /* 0x000fe20000010100 */
[----:B------:R-:W-:Y:S02]  /*1f00*/  HADD2.F32 R171, -RZ, R130.H0_H0 ;  /* 0x20000082ffab7230 */ /* 0x000fe40000004100 */
[----:B----4-:R-:W-:Y:S02]  /*1f10*/  HADD2.F32 R168, -RZ, R132.H0_H0 ;  /* 0x20000084ffa87230 */ /* 0x010fe40000004100 */
[----:B------:R-:W-:Y:S01]  /*1f20*/  FMUL.FTZ R139, R39, R128 ;  /* 0x00000080278b7220 */ /* 0x000fe20000410000 */
[----:B------:R-:W-:Y:S02]  /*1f30*/  HADD2.F32 R169, -RZ, R129.H0_H0 ;  /* 0x20000081ffa97230 */ /* 0x000fe40000004100 */
[--C-:B------:R-:W-:Y:S02]  /*1f40*/  HADD2.F32 R175, -RZ, R131.reuse.H0_H0 ;  /* 0x20000083ffaf7230 */ /* 0x100fe40000004100 */
[----:B------:R-:W-:-:S02]  /*1f50*/  HADD2.F32 R131, -RZ, R131.H1_H1 ;  /* 0x30000083ff837230 */ /* 0x000fc40000004100 */
[----:B------:R-:W-:Y:S02]  /*1f60*/  HADD2.F32 R173, -RZ, R130.H1_H1 ;  /* 0x30000082ffad7230 */ /* 0x000fe40000004100 */
[----:B------:R-:W-:Y:S01]  /*1f70*/  FADD.FTZ R174, -R216, R171 ;  /* 0x000000abd8ae7221 */ /* 0x000fe20000010100 */
[----:B------:R-:W-:Y:S02]  /*1f80*/  HADD2.F32 R129, -RZ, R129.H1_H1 ;  /* 0x30000081ff817230 */ /* 0x000fe40000004100 */
[----:B------:R-:W-:Y:S01]  /*1f90*/  FADD.FTZ R92, R92, R168 ;  /* 0x000000a85c5c7221 */ /* 0x000fe20000010000 */
[----:B------:R-:W-:Y:S02]  /*1fa0*/  HADD2.F32 R132, -RZ, R132.H1_H1 ;  /* 0x30000084ff847230 */ /* 0x000fe40000004100 */
[-C--:B------:R-:W-:Y:S01]  /*1fb0*/  FFMA.FTZ R60, R139, R168.reuse, R60 ;  /* 0x000000a88b3c7223 */ /* 0x080fe2000001003c */
[C---:B------:R-:W-:Y:S01]  /*1fc0*/  FADD.FTZ R130, -R216.reuse, R169 ;  /* 0x000000a9d8827221 */ /* 0x040fe20000010100 */
[----:B------:R-:W-:Y:S01]  /*1fd0*/  FMUL.FTZ R168, R29, R168 ;  /* 0x000000a81da87220 */ /* 0x000fe20000410000 */
[C---:B------:R-:W-:Y:S01]  /*1fe0*/  FADD.FTZ R166, -R216.reuse, R167 ;  /* 0x000000a7d8a67221 */ /* 0x040fe20000010100 */
[C---:B------:R-:W-:Y:S01]  /*1ff0*/  FADD.FTZ R180, -R216.reuse, R131 ;  /* 0x00000083d8b47221 */ /* 0x040fe20000010100 */
[----:B------:R-:W-:Y:S01]  /*2000*/  FADD.FTZ R176, -R216, R173 ;  /* 0x000000add8b07221 */ /* 0x000fe20000010100 */
[----:B------:R-:W-:-:S02]  /*2010*/  HADD2.F32 R131, -RZ, R134.H0_H0 ;  /* 0x20000086ff837230 */ /* 0x000fc40000004100 */
[C---:B------:R-:W-:Y:S01]  /*2020*/  FMUL.FTZ R173, R39.reuse, R174 ;  /* 0x000000ae27ad7220 */ /* 0x040fe20000410000 */
[--C-:B------:R-:W-:Y:S02]  /*2030*/  HADD2.F32 R172, -RZ, R133.reuse.H0_H0 ;  /* 0x20000085ffac7230 */ /* 0x100fe40000004100 */
[----:B------:R-:W-:Y:S01]  /*2040*/  FADD.FTZ R170, -R216, R129 ;  /* 0x00000081d8aa7221 */ /* 0x000fe20000010100 */
        /* <DEDUP_REMOVED lines=10> */
[-C--:B------:R-:W-:Y:S01]  /*20f0*/  FFMA.FTZ R62, R167, R172.reuse, R62 ;  /* 0x000000aca73e7223 */ /* 0x080fe2000001003e */
[----:B------:R-:W-:Y:S01]  /*2100*/  FADD.FTZ R131, R128, R169 ;  /* 0x000000a980837221 */ /* 0x000fe20000010000 */
[----:B------:R-:W-:Y:S01]  /*2110*/  FMUL.FTZ R172, R31, R172 ;  /* 0x000000ac1fac7220 */ /* 0x000fe20000410000 */
[----:B------:R-:W-:Y:S01]  /*2120*/  FFMA.FTZ R128, R166, R169, R129 ;  /* 0x000000a9a6807223 */ /* 0x000fe20000010081 */
[----:B------:R-:W-:Y:S01]  /*2130*/  FMUL.FTZ R170, R39, R170 ;  /* 0x000000aa27aa7220 */ /* 0x000fe20000410000 */
[----:B------:R-:W-:Y:S01]  /*2140*/  FMUL.FTZ R171, R32, R133 ;  /* 0x0000008520ab7220 */ /* 0x000fe20000410000 */
[----:B------:R-:W-:Y:S01]  /*2150*/  FADD.FTZ R130, R131, R172 ;  /* 0x000000ac83827221 */ /* 0x000fe20000010000 */
[----:B------:R-:W-:Y:S01]  /*2160*/  FFMA.FTZ R129, R167, R172, R128 ;  /* 0x000000aca7817223 */ /* 0x000fe20000010080 */
[----:B------:R-:W-:Y:S02]  /*2170*/  HADD2.F32 R134, -RZ, R134.H1_H1 ;  /* 0x30000086ff867230 */ /* 0x000fe40000004100 */
[----:B------:R-:W-:Y:S01]  /*2180*/  FADD.FTZ R131, R130, R171 ;  /* 0x000000ab82837221 */ /* 0x000fe20000010000 */
[----:B------:R-:W-:Y:S01]  /*2190*/  FFMA.FTZ R128, R170, R171, R129 ;  /* 0x000000abaa807223 */ /* 0x000fe20000010081 */
[----:B------:R-:W-:Y:S01]  /*21a0*/  FADD.FTZ R178, -R216, R175 ;  /* 0x000000afd8b27221 */ /* 0x000fe20000010100 */
[----:B------:R-:W-:-:S02]  /*21b0*/  HADD2.F32 R179, -RZ, R135.H0_H0 ;  /* 0x20000087ffb37230 */ /* 0x000fc40000004100 */
[----:B------:R-:W-:Y:S01]  /*21c0*/  FMUL.FTZ R176, R39, R176 ;  /* 0x000000b027b07220 */ /* 0x000fe20000410000 */
[----:B------:R-:W-:Y:S01]  /*21d0*/  FMUL.FTZ R175, R34, R134 ;  /* 0x0000008622af7220 */ /* 0x000fe20000410000 */
[----:B------:R-:W-:Y:S01]  /*21e0*/  FADD.FTZ R130, R131, R174 ;  /* 0x000000ae83827221 */ /* 0x000fe20000010000 */
[----:B------:R-:W-:Y:S01]  /*21f0*/  FFMA.FTZ R129, R173, R174, R128 ;  /* 0x000000aead817223 */ /* 0x000fe20000010080 */
[----:B------:R-:W-:Y:S02]  /*2200*/  HADD2.F32 R135, -RZ, R135.H1_H1 ;  /* 0x30000087ff877230 */ /* 0x000fe40000004100 */
        /* <DEDUP_REMOVED lines=20> */
.L_x_2276:
[----:B------:R-:W-:Y:S05]  /*2350*/  BSYNC B1 ;  /* 0x0000000000017941 */ /* 0x000fea0003800000 */
.L_x_2268:
        /* <DEDUP_REMOVED lines=20> */
.L_x_2400:
[----:B------:R-:W-:Y:S01]  /*24a0*/  @P3 IADD3 R214, R214, -0x1, RZ ;  /* 0xffffffffd6d63810 */ /* 0x000fe20007ffe0ff */
[----:B------:R-:W-:Y:S01]  /*24b0*/  HFMA2.MMA R130, -RZ, RZ, 0, 0 ;  /* 0x00000000ff827435 */ /* 0x000fe200000001ff */
[----:B-1----:R-:W-:Y:S01]  /*24c0*/  FADD.FTZ R128, R135, R128 ;  /* 0x0000008087807221 */ /* 0x002fe20000010000 */
[----:B--2---:R-:W-:Y:S01]  /*24d0*/  FADD.FTZ R129, R134, R129 ;  /* 0x0000008186817221 */ /* 0x004fe20000010000 */
[----:B------:R-:W-:Y:S01]  /*24e0*/  BSSY B1, `(.L_x_2284) ;  /* 0x00000d0000017945 */ /* 0x000fe20003800000 */
[----:B------:R-:W-:Y:S02]  /*24f0*/  @P3 IMAD R214, R214, R3, RZ ;  /* 0x00000003d6d63224 */ /* 0x000fe400078e02ff */
        /* <DEDUP_REMOVED lines=13> */
[----:B-----5:R-:W-:Y:S01]  /*25d0*/  HADD2.F32 R134, -RZ, R100.H0_H0 ;  /* 0x20000064ff867230 */ /* 0x020fe20000004100 */
[----:B------:R-:W-:Y:S06]  /*25e0*/  BRA `(.L_x_2288) ;  /* 0x0000000000287947 */ /* 0x000fec0003800000 */
.L_x_2287:
        /* <DEDUP_REMOVED lines=8> */
[----:B-----5:R-:W-:-:S05]  /*2670*/  @P4 HADD2.F32 R129, -RZ, R100.H0_H0 ;  /* 0x20000064ff814230 */ /* 0x020fca0000004100 */
[----:B------:R-:W-:-:S07]  /*2680*/  @P4 FADD.FTZ R134, R134, R129 ;  /* 0x0000008186864221 */ /* 0x000fce0000010000 */
.L_x_2288:
[----:B------:R-:W-:Y:S05]  /*2690*/  BSYNC B2 ;  /* 0x0000000000027941 */ /* 0x000fea0003800000 */
.L_x_2286:
[----:B------:R-:W0:Y:S01]  /*26a0*/  @P3 LDC.64 R128, c[0x0][0x298] ;  /* 0x0000a600ff803b82 */ /* 0x000e220000000a00 */
[----:B-----5:R-:W-:Y:S01]  /*26b0*/  @P3 LOP3.LUT P5, RZ, R164, 0xff, RZ, 0xc0, !PT ;  /* 0x000000ffa4ff3812 */ /* 0x020fe200078ac0ff */
[----:B------:R-:W-:Y:S01]  /*26c0*/  BSSY B2, `(.L_x_2289) ;  /* 0x0000016000027945 */ /* 0x000fe20003800000 */
[----:B0-----:R-:W-:-:S04]  /*26d0*/  @P3 FMUL.FTZ R129, R134, R129 ;  /* 0x0000008186813220 */ /* 0x001fc80000410000 */
[----:B------:R-:W-:-:S05]  /*26e0*/  @P3 FMUL.FTZ R128, R129, R128 ;  /* 0x0000008081803220 */ /* 0x000fca0000410000 */
[----:B------:R-:W-:Y:S02]  /*26f0*/  @P3 FSEL R128, R128, RZ, P5 ;  /* 0x000000ff80803208 */ /* 0x000fe40002800000 */
[----:B------:R-:W-:Y:S02]  /*2700*/  ISETP.NE.U32.AND P5, PT, RZ, UR10, PT ;  /* 0x0000000aff007c0c */ /* 0x000fe4000bfa5070 */
[----:B------:R-:W-:Y:S02]  /*2710*/  @P3 F2FP.F16.F32.PACK_AB R128, RZ, R128 ;  /* 0x00000080ff80323e */ /* 0x000fe400000000ff */
[----:B------:R-:W-:Y:S02]  /*2720*/  ISETP.NE.AND.EX P5, PT, RZ, UR11, PT, P5 ;  /* 0x0000000bff007c0c */ /* 0x000fe4000bfa5350 */
[----:B------:R-:W-:-:S11]  /*2730*/  @P3 PRMT R76, R128, 0x7610, R76 ;  /* 0x00007610804c3816 */ /* 0x000fd6000000004c */
[----:B------:R-:W-:-:S04]  /*2740*/  @P5 F2FP.F16.F32.PACK_AB R134, RZ, R134 ;  /* 0x00000086ff86523e */ /* 0x000fc800000000ff */
[----:B------:R-:W-:Y:S01]  /*2750*/  @P5 PRMT R120, R134, 0x7610, R120 ;  /* 0x0000761086785816 */ /* 0x000fe20000000078 */
[----:B------:R-:W-:Y:S06]  /*2760*/  @P2 BRA `(.L_x_2290) ;  /* 0x0000000000102947 */ /* 0x000fec0003800000 */
[----:B------:R-:W-:Y:S01]  /*2770*/  HFMA2.MMA R134, -RZ, RZ, 0, 0 ;  /* 0x00000000ff867435 */ /* 0x000fe200000001ff */
[----:B------:R-:W-:Y:S10]  /*2780*/  @!P4 BRA `(.L_x_2291) ;  /* 0x000000000024c947 */ /* 0x000ff40003800000 */
[----:B------:R-:W-:Y:S01]  /*2790*/  HADD2.F32 R134, -RZ, R100.H1_H1 ;  /* 0x30000064ff867230 */ /* 0x000fe20000004100 */
[----:B------:R-:W-:Y:S06]  /*27a0*/  BRA `(.L_x_2291) ;  /* 0x00000000001c7947 */ /* 0x000fec0003800000 */
.L_x_2290:
[----:B------:R-:W-:-:S04]  /*27b0*/  ISETP.NE.AND P6, PT, R21, RZ, PT ;  /* 0x000000ff1500720c */ /* 0x000fc80003fc5270 */
[----:B------:R-:W-:-:S05]  /*27c0*/  FSEL R129, R132, RZ, !P6 ;  /* 0x000000ff84817208 */ /* 0x000fca0007000000 */
[----:B------:R-:W-:-:S04]  /*27d0*/  FFMA.FTZ R129, R208, R131, R129 ;  /* 0x00000083d0817223 */ /* 0x000fc80000010081 */
[----:B------:R-:W-:Y:S01]  /*27e0*/  FADD.FTZ R128, R206, -R129 ;  /* 0x80000081ce807221 */ /* 0x000fe20000010000 */
[----:B------:R-:W-:-:S03]  /*27f0*/  @P4 HADD2.F32 R129, -RZ, R100.H1_H1 ;  /* 0x30000064ff814230 */ /* 0x000fc60000004100 */
[----:B------:R-:W-:-:S04]  /*2800*/  FMUL.FTZ R134, R39, R128 ;  /* 0x0000008027867220 */ /* 0x000fc80000410000 */
[----:B------:R-:W-:-:S07]  /*2810*/  @P4 FADD.FTZ R134, R134, R129 ;  /* 0x0000008186864221 */ /* 0x000fce0000010000 */
.L_x_2291:
[----:B------:R-:W-:Y:S05]  /*2820*/  BSYNC B2 ;  /* 0x0000000000027941 */ /* 0x000fea0003800000 */
.L_x_2289:
[----:B------:R-:W0:Y:S01]  /*2830*/  @P3 LDC.64 R128, c[0x0][0x298] ;  /* 0x0000a600ff803b82 */ /* 0x000e220000000a00 */
[----:B------:R-:W-:Y:S01]  /*2840*/  @P3 LOP3.LUT P6, RZ, R164, 0xff00, RZ, 0xc0, !PT ;  /* 0x0000ff00a4ff3812 */ /* 0x000fe200078cc0ff */
[----:B------:R-:W-:Y:S01]  /*2850*/  BSSY B2, `(.L_x_2292) ;  /* 0x0000014000027945 */ /* 0x000fe20003800000 */
[----:B0-----:R-:W-:Y:S01]  /*2860*/  @P3 FMUL.FTZ R129, R134, R129 ;  /* 0x0000008186813220 */ /* 0x001fe20000410000 */
[----:B------:R-:W-:-:S03]  /*2870*/  @P5 F2FP.F16.F32.PACK_AB R134, RZ, R134 ;  /* 0x00000086ff86523e */ /* 0x000fc600000000ff */
[----:B------:R-:W-:Y:S01]  /*2880*/  @P3 FMUL.FTZ R128, R129, R128 ;  /* 0x0000008081803220 */ /* 0x000fe20000410000 */
[----:B------:R-:W-:-:S04]  /*2890*/  @P5 PRMT R120, R120, 0x5410, R134 ;  /* 0x0000541078785816 */ /* 0x000fc80000000086 */
[----:B------:R-:W-:-:S04]  /*28a0*/  @P3 FSEL R128, R128, RZ, P6 ;  /* 0x000000ff80803208 */ /* 0x000fc80003000000 */
[----:B------:R-:W-:-:S04]  /*28b0*/  @P3 F2FP.F16.F32.PACK_AB R128, RZ, R128 ;  /* 0x00000080ff80323e */ /* 0x000fc800000000ff */
[----:B------:R-:W-:Y:S01]  /*28c0*/  @P3 PRMT R76, R76, 0x5410, R128 ;  /* 0x000054104c4c3816 */ /* 0x000fe20000000080 */
[----:B------:R-:W-:Y:S06]  /*28d0*/  @P2 BRA `(.L_x_2293) ;  /* 0x0000000000102947 */ /* 0x000fec0003800000 */
[----:B------:R-:W-:Y:S01]  /*28e0*/  MOV R134, RZ ;  /* 0x000000ff00867202 */ /* 0x000fe20000000f00 */
[----:B------:R-:W-:Y:S06]  /*28f0*/  @!P4 BRA `(.L_x_2294) ;  /* 0x000000000024c947 */ /* 0x000fec0003800000 */
[----:B------:R-:W-:Y:S01]  /*2900*/  HADD2.F32 R134, -RZ, R101.H0_H0 ;  /* 0x20000065ff867230 */ /* 0x000fe20000004100 */
[----:B------:R-:W-:Y:S06]  /*2910*/  BRA `(.L_x_2294) ;  /* 0x00000000001c7947 */ /* 0x000fec0003800000 */
.L_x_2293:
[----:B------:R-:W-:Y:S01]  /*2920*/  ISETP.NE.AND P6, PT, R21, RZ, PT ;  /* 0x000000ff1500720c */ /* 0x000fe20003fc5270 */
[----:B------:R-:W-:-:S03]  /*2930*/  @P4 HADD2.F32 R129, -RZ, R101.H0_H0 ;  /* 0x20000065ff814230 */ /* 0x000fc60000004100 */
[----:B------:R-:W-:-:S05]  /*2940*/  FSEL R128, R132, RZ, !P6 ;  /* 0x000000ff84807208 */ /* 0x000fca0007000000 */
[----:B------:R-:W-:-:S04]  /*2950*/  FFMA.FTZ R128, R205, R131, R128 ;  /* 0x00000083cd807223 */ /* 0x000fc80000010080 */
[----:B------:R-:W-:-:S04]  /*2960*/  FADD.FTZ R128, R203, -R128 ;  /* 0x80000080cb807221 */ /* 0x000fc80000010000 */
[----:B------:R-:W-:-:S04]  /*2970*/  FMUL.FTZ R134, R39, R128 ;  /* 0x0000008027867220 */ /* 0x000fc80000410000 */
[----:B------:R-:W-:-:S07]  /*2980*/  @P4 FADD.FTZ R134, R134, R129 ;  /* 0x0000008186864221 */ /* 0x000fce0000010000 */
.L_x_2294:
[----:B------:R-:W-:Y:S05]  /*2990*/  BSYNC B2 ;  /* 0x0000000000027941 */ /* 0x000fea0003800000 */
.L_x_2292:
        /* <DEDUP_REMOVED lines=11> */
[----:B------:R-:W-:Y:S01]  /*2a50*/  HFMA2.MMA R134, -RZ, RZ, 0, 0 ;  /* 0x00000000ff867435 */ /* 0x000fe200000001ff */
[----:B------:R-:W-:Y:S10]  /*2a60*/  @!P4 BRA `(.L_x_2297) ;  /* 0x000000000024c947 */ /* 0x000ff40003800000 */
[----:B------:R-:W-:Y:S01]  /*2a70*/  HADD2.F32 R134, -RZ, R101.H1_H1 ;  /* 0x30000065ff867230 */ /* 0x000fe20000004100 */
[----:B------:R-:W-:Y:S06]  /*2a80*/  BRA `(.L_x_2297) ;  /* 0x00000000001c7947 */ /* 0x000fec0003800000 */
.L_x_2296:
[----:B------:R-:W-:-:S04]  /*2a90*/  ISETP.NE.AND P6, PT, R21, RZ, PT ;  /* 0x000000ff1500720c */ /* 0x000fc80003fc5270 */
[----:B------:R-:W-:-:S05]  /*2aa0*/  FSEL R129, R132, RZ, !P6 ;  /* 0x000000ff84817208 */ /* 0x000fca0007000000 */
[----:B------:R-:W-:-:S04]  /*2ab0*/  FFMA.FTZ R129, R204, R131, R129 ;  /* 0x00000083cc817223 */ /* 0x000fc80000010081 */
[----:B------:R-:W-:Y:S01]  /*2ac0*/  FADD.FTZ R128, R202, -R129 ;  /* 0x80000081ca807221 */ /* 0x000fe20000010000 */
[----:B------:R-:W-:-:S03]  /*2ad0*/  @P4 HADD2.F32 R129, -RZ, R101.H1_H1 ;  /* 0x30000065ff814230 */ /* 0x000fc60000004100 */
[----:B------:R-:W-:-:S04]  /*2ae0*/  FMUL.FTZ R134, R39, R128 ;  /* 0x0000008027867220 */ /* 0x000fc80000410000 */
[----:B------:R-:W-:-:S07]  /*2af0*/  @P4 FADD.FTZ R134, R134, R129 ;  /* 0x0000008186864221 */ /* 0x000fce0000010000 */
.L_x_2297:
[----:B------:R-:W-:Y:S05]  /*2b00*/  BSYNC B2 ;  /* 0x0000000000027941 */ /* 0x000fea0003800000 */
.L_x_2295:
        /* <DEDUP_REMOVED lines=15> */
.L_x_2299:
[----:B------:R-:W-:Y:S01]  /*2c00*/  ISETP.NE.AND P6, PT, R21, RZ, PT ;  /* 0x000000ff1500720c */ /* 0x000fe20003fc5270 */
[----:B------:R-:W-:-:S03]  /*2c10*/  @P4 HADD2.F32 R129, -RZ, R102.H0_H0 ;  /* 0x20000066ff814230 */ /* 0x000fc60000004100 */
[----:B------:R-:W-:-:S05]  /*2c20*/  FSEL R128, R132, RZ, !P6 ;  /* 0x000000ff84807208 */ /* 0x000fca0007000000 */
[----:B------:R-:W-:-:S04]  /*2c30*/  FFMA.FTZ R128, R201, R131, R128 ;  /* 0x00000083c9807223 */ /* 0x000fc80000010080 */
[----:B------:R-:W-:-:S04]  /*2c40*/  FADD.FTZ R128, R199, -R128 ;  /* 0x80000080c7807221 */ /* 0x000fc80000010000 */
[----:B------:R-:W-:-:S04]  /*2c50*/  FMUL.FTZ R134, R39, R128 ;  /* 0x0000008027867220 */ /* 0x000fc80000410000 */
[----:B------:R-:W-:-:S07]  /*2c60*/  @P4 FADD.FTZ R134, R134, R129 ;  /* 0x0000008186864221 */ /* 0x000fce0000010000 */
.L_x_2300:
[----:B------:R-:W-:Y:S05]  /*2c70*/  BSYNC B2 ;  /* 0x0000000000027941 */ /* 0x000fea0003800000 */
.L_x_2298:
        /* <DEDUP_REMOVED lines=15> */
.L_x_2302:
[----:B------:R-:W-:-:S04]  /*2d70*/  ISETP.NE.AND P6, PT, R21, RZ, PT ;  /* 0x000000ff1500720c */ /* 0x000fc80003fc5270 */
[----:B------:R-:W-:-:S05]  /*2d80*/  FSEL R129, R132, RZ, !P6 ;  /* 0x000000ff84817208 */ /* 0x000fca0007000000 */
[----:B------:R-:W-:-:S04]  /*2d90*/  FFMA.FTZ R129, R200, R131, R129 ;  /* 0x00000083c8817223 */ /* 0x000fc80000010081 */
[----:B------:R-:W-:Y:S01]  /*2da0*/  FADD.FTZ R128, R198, -R129 ;  /* 0x80000081c6807221 */ /* 0x000fe20000010000 */
[----:B------:R-:W-:-:S03]  /*2db0*/  @P4 HADD2.F32 R129, -RZ, R102.H1_H1 ;  /* 0x30000066ff814230 */ /* 0x000fc60000004100 */
[----:B------:R-:W-:-:S04]  /*2dc0*/  FMUL.FTZ R134, R39, R128 ;  /* 0x0000008027867220 */ /* 0x000fc80000410000 */
[----:B------:R-:W-:-:S07]  /*2dd0*/  @P4 FADD.FTZ R134, R134, R129 ;  /* 0x0000008186864221 */ /* 0x000fce0000010000 */
.L_x_2303:
[----:B------:R-:W-:Y:S05]  /*2de0*/  BSYNC B2 ;  /* 0x0000000000027941 */ /* 0x000fea0003800000 */
.L_x_2301:
        /* <DEDUP_REMOVED lines=15> */
.L_x_2305:
[----:B------:R-:W-:Y:S01]  /*2ee0*/  ISETP.NE.AND P6, PT, R21, RZ, PT ;  /* 0x000000ff1500720c */ /* 0x000fe20003fc5270 */
[----:B------:R-:W-:-:S03]  /*2ef0*/  @P4 HADD2.F32 R129, -RZ, R103.H0_H0 ;  /* 0x20000067ff814230 */ /* 0x000fc60000004100 */
[----:B------:R-:W-:-:S05]  /*2f00*/  FSEL R128, R132, RZ, !P6 ;  /* 0x000000ff84807208 */ /* 0x000fca0007000000 */
[----:B------:R-:W-:-:S04]  /*2f10*/  FFMA.FTZ R128, R197, R131, R128 ;  /* 0x00000083c5807223 */ /* 0x000fc80000010080 */
[----:B------:R-:W-:-:S04]  /*2f20*/  FADD.FTZ R128, R195, -R128 ;  /* 0x80000080c3807221 */ /* 0x000fc80000010000 */
[----:B------:R-:W-:-:S04]  /*2f30*/  FMUL.FTZ R134, R39, R128 ;  /* 0x0000008027867220 */ /* 0x000fc80000410000 */
[----:B------:R-:W-:-:S07]  /*2f40*/  @P4 FADD.FTZ R134, R134, R129 ;  /* 0x0000008186864221 */ /* 0x000fce0000010000 */
.L_x_2306:
[----:B------:R-:W-:Y:S05]  /*2f50*/  BSYNC B2 ;  /* 0x0000000000027941 */ /* 0x000fea0003800000 */
.L_x_2304:
        /* <DEDUP_REMOVED lines=15> */
.L_x_2308:
[----:B------:R-:W-:-:S04]  /*3050*/  ISETP.NE.AND P6, PT, R21, RZ, PT ;  /* 0x000000ff1500720c */ /* 0x000fc80003fc5270 */
[----:B------:R-:W-:-:S05]  /*3060*/  FSEL R129, R132, RZ, !P6 ;  /* 0x000000ff84817208 */ /* 0x000fca0007000000 */
[----:B------:R-:W-:-:S04]  /*3070*/  FFMA.FTZ R129, R196, R131, R129 ;  /* 0x00000083c4817223 */ /* 0x000fc80000010081 */
[----:B------:R-:W-:Y:S01]  /*3080*/  FADD.FTZ R128, R194, -R129 ;  /* 0x80000081c2807221 */ /* 0x000fe20000010000 */
[----:B------:R-:W-:-:S03]  /*3090*/  @P4 HADD2.F32 R129, -RZ, R103.H1_H1 ;  /* 0x30000067ff814230 */ /* 0x000fc60000004100 */
[----:B------:R-:W-:-:S04]  /*30a0*/  FMUL.FTZ R210, R39, R128 ;  /* 0x0000008027d27220 */ /* 0x000fc80000410000 */
[----:B------:R-:W-:-:S07]  /*30b0*/  @P4 FADD.FTZ R210, R210, R129 ;  /* 0x00000081d2d24221 */ /* 0x000fce0000010000 */
.L_x_2309:
[----:B------:R-:W-:Y:S05]  /*30c0*/  BSYNC B2 ;  /* 0x0000000000027941 */ /* 0x000fea0003800000 */
.L_x_2307:
[----:B------:R-:W0:Y:S01]  /*30d0*/  @P3 LDC.64 R128, c[0x0][0x298] ;  /* 0x0000a600ff803b82 */ /* 0x000e220000000a00 */
[----:B------:R-:W-:-:S07]  /*30e0*/  @P3 LOP3.LUT P4, RZ, R165, 0xff000000, RZ, 0xc0, !PT ;  /* 0xff000000a5ff3812 */ /* 0x000fce000788c0ff */
[----:B------:R-:W1:Y:S01]  /*30f0*/  @P5 LDC.64 R134, c[0x0][0x308] ;  /* 0x0000c200ff865b82 */ /* 0x000e620000000a00 */
[----:B0-----:R-:W-:Y:S01]  /*3100*/  @P3 FMUL.FTZ R129, R210, R129 ;  /* 0x00000081d2813220 */ /* 0x001fe20000410000 */
[----:B------:R-:W-:-:S03]  /*3110*/  @P5 F2FP.F16.F32.PACK_AB R210, RZ, R210 ;  /* 0x000000d2ffd2523e */ /* 0x000fc600000000ff */
[----:B------:R-:W-:Y:S01]  /*3120*/  @P3 FMUL.FTZ R128, R129, R128 ;  /* 0x0000008081803220 */ /* 0x000fe20000410000 */
[----:B------:R-:W-:Y:S01]  /*3130*/  @P5 PRMT R123, R123, 0x5410, R210 ;  /* 0x000054107b7b5816 */ /* 0x000fe200000000d2 */
[----:B-1----:R-:W-:-:S03]  /*3140*/  @P5 IMAD.WIDE.U32 R134, R136, 0x10, R134 ;  /* 0x0000001088865825 */ /* 0x002fc600078e0086 */
[----:B------:R-:W-:Y:S02]  /*3150*/  @P3 FSEL R133, R128, RZ, P4 ;  /* 0x000000ff80853208 */ /* 0x000fe40002000000 */
[----:B------:R-:W0:Y:S01]  /*3160*/  @P3 LDC.64 R128, c[0x0][0x2f8] ;  /* 0x0000be00ff803b82 */ /* 0x000e220000000a00 */
[----:B------:R-:W-:Y:S01]  /*3170*/  IADD3 R136, R136, 0x20, RZ ;  /* 0x0000002088887810 */ /* 0x000fe20007ffe0ff */
[----:B------:R1:W-:Y:S01]  /*3180*/  @P5 STG.E.128 desc[UR4][R134.64], R120 ;  /* 0x0000007886005986 */ /* 0x0003e2000c101d04 */
[----:B------:R-:W-:-:S04]  /*3190*/  @P3 F2FP.F16.F32.PACK_AB R133, RZ, R133 ;  /* 0x00000085ff85323e */ /* 0x000fc800000000ff */
[----:B------:R-:W-:Y:S01]  /*31a0*/  @P3 PRMT R79, R79, 0x5410, R133 ;  /* 0x000054104f4f3816 */ /* 0x000fe20000000085 */
[C---:B0-----:R-:W-:Y:S01]  /*31b0*/  @P3 IMAD.WIDE.U32 R128, R130.reuse, 0x10, R128 ;  /* 0x0000001082803825 */ /* 0x041fe200078e0080 */
[----:B------:R-:W-:-:S04]  /*31c0*/  IADD3 R130, R130, 0x20, RZ ;  /* 0x0000002082827810 */ /* 0x000fc80007ffe0ff */
[----:B------:R1:W-:Y:S03]  /*31d0*/  @P3 STG.E.128 desc[UR4][R128.64], R76 ;  /* 0x0000004c80003986 */ /* 0x0003e6000c101d04 */
.L_x_2285:
[----:B------:R-:W-:Y:S05]  /*31e0*/  BSYNC B1 ;  /* 0x0000000000017941 */ /* 0x000fea0003800000 */
.L_x_2284:
        /* <DEDUP_REMOVED lines=9> */
[----:B-----5:R-:W-:Y:S01]  /*3280*/  HADD2.F32 R134, -RZ, R40.H0_H0 ;  /* 0x20000028ff867230 */ /* 0x020fe20000004100 */
[----:B------:R-:W-:Y:S06]  /*3290*/  BRA `(.L_x_2314) ;  /* 0x0000000000287947 */ /* 0x000fec0003800000 */
.L_x_2313:
        /* <DEDUP_REMOVED lines=8> */
[----:B-----5:R-:W-:-:S05]  /*3320*/  @P4 HADD2.F32 R129, -RZ, R40.H0_H0 ;  /* 0x20000028ff814230 */ /* 0x020fca0000004100 */
[----:B------:R-:W-:-:S07]  /*3330*/  @P4 FADD.FTZ R134, R134, R129 ;  /* 0x0000008186864221 */ /* 0x000fce0000010000 */
.L_x_2314:
[----:B------:R-:W-:Y:S05]  /*3340*/  BSYNC B2 ;  /* 0x0000000000027941 */ /* 0x000fea0003800000 */
.L_x_2312:
        /* <DEDUP_REMOVED lines=17> */
.L_x_2316:
[----:B------:R-:W-:-:S04]  /*3460*/  ISETP.NE.AND P6, PT, R21, RZ, PT ;  /* 0x000000ff1500720c */ /* 0x000fc80003fc5270 */
[----:B------:R-:W-:-:S05]  /*3470*/  FSEL R129, R132, RZ, !P6 ;  /* 0x000000ff84817208 */ /* 0x000fca0007000000 */
[----:B------:R-:W-:-:S04]  /*3480*/  FFMA.FTZ R129, R192, R131, R129 ;  /* 0x00000083c0817223 */ /* 0x000fc80000010081 */
[----:B------:R-:W-:Y:S01]  /*3490*/  FADD.FTZ R128, R190, -R129 ;  /* 0x80000081be807221 */ /* 0x000fe20000010000 */
[----:B------:R-:W-:-:S03]  /*34a0*/  @P4 HADD2.F32 R129, -RZ, R40.H1_H1 ;  /* 0x30000028ff814230 */ /* 0x000fc60000004100 */
[----:B------:R-:W-:-:S04]  /*34b0*/  FMUL.FTZ R134, R39, R128 ;  /* 0x0000008027867220 */ /* 0x000fc80000410000 */
[----:B------:R-:W-:-:S07]  /*34c0*/  @P4 FADD.FTZ R134, R134, R129 ;  /* 0x0000008186864221 */ /* 0x000fce0000010000 */
.L_x_2317:
[----:B------:R-:W-:Y:S05]  /*34d0*/  BSYNC B2 ;  /* 0x0000000000027941 */ /* 0x000fea0003800000 */
.L_x_2315:
        /* <DEDUP_REMOVED lines=15> */
.L_x_2319:
[----:B------:R-:W-:Y:S01]  /*35d0*/  ISETP.NE.AND P6, PT, R21, RZ, PT ;  /* 0x000000ff1500720c */ /* 0x000fe20003fc5270 */
[----:B------:R-:W-:-:S03]  /*35e0*/  @P4 HADD2.F32 R129, -RZ, R41.H0_H0 ;  /* 0x20000029ff814230 */ /* 0x000fc60000004100 */
[----:B------:R-:W-:-:S05]  /*35f0*/  FSEL R128, R132, RZ, !P6 ;  /* 0x000000ff84807208 */ /* 0x000fca0007000000 */
[----:B------:R-:W-:-:S04]  /*3600*/  FFMA.FTZ R128, R189, R131, R128 ;  /* 0x00000083bd807223 */ /* 0x000fc80000010080 */
[----:B------:R-:W-:-:S04]  /*3610*/  FADD.FTZ R128, R187, -R128 ;  /* 0x80000080bb807221 */ /* 0x000fc80000010000 */
[----:B------:R-:W-:-:S04]  /*3620*/  FMUL.FTZ R134, R39, R128 ;  /* 0x0000008027867220 */ /* 0x000fc80000410000 */
[----:B------:R-:W-:-:S07]  /*3630*/  @P4 FADD.FTZ R134, R134, R129 ;  /* 0x0000008186864221 */ /* 0x000fce0000010000 */
.L_x_2320:
[----:B------:R-:W-:Y:S05]  /*3640*/  BSYNC B2 ;  /* 0x0000000000027941 */ /* 0x000fea0003800000 */
.L_x_2318:
        /* <DEDUP_REMOVED lines=15> */
.L_x_2322:
[----:B------:R-:W-:-:S04]  /*3740*/  ISETP.NE.AND P6, PT, R21, RZ, PT ;  /* 0x000000ff1500720c */ /* 0x000fc80003fc5270 */
[----:B------:R-:W-:-:S05]  /*3750*/  FSEL R129, R132, RZ, !P6 ;  /* 0x000000ff84817208 */ /* 0x000fca0007000000 */
[----:B------:R-:W-:-:S04]  /*3760*/  FFMA.FTZ R129, R188, R131, R129 ;  /* 0x00000083bc817223 */ /* 0x000fc80000010081 */
[----:B------:R-:W-:Y:S01]  /*3770*/  FADD.FTZ R128, R186, -R129 ;  /* 0x80000081ba807221 */ /* 0x000fe20000010000 */
[----:B------:R-:W-:-:S03]  /*3780*/  @P4 HADD2.F32 R129, -RZ, R41.H1_H1 ;  /* 0x30000029ff814230 */ /* 0x000fc60000004100 */
[----:B------:R-:W-:-:S04]  /*3790*/  FMUL.FTZ R134, R39, R128 ;  /* 0x0000008027867220 */ /* 0x000fc80000410000 */
[----:B------:R-:W-:-:S07]  /*37a0*/  @P4 FADD.FTZ R134, R134, R129 ;  /* 0x0000008186864221 */ /* 0x000fce0000010000 */
.L_x_2323:
[----:B------:R-:W-:Y:S05]  /*37b0*/  BSYNC B2 ;  /* 0x0000000000027941 */ /* 0x000fea0003800000 */
.L_x_2321:
        /* <DEDUP_REMOVED lines=15> */
.L_x_2325:
[----:B------:R-:W-:Y:S01]  /*38b0*/  ISETP.NE.AND P6, PT, R21, RZ, PT ;  /* 0x000000ff1500720c */ /* 0x000fe20003fc5270 */
[----:B------:R-:W-:-:S03]  /*38c0*/  @P4 HADD2.F32 R129, -RZ, R42.H0_H0 ;  /* 0x2000002aff814230 */ /* 0x000fc60000004100 */
[----:B------:R-:W-:-:S05]  /*38d0*/  FSEL R128, R132, RZ, !P6 ;  /* 0x000000ff84807208 */ /* 0x000fca0007000000 */
[----:B------:R-:W-:-:S04]  /*38e0*/  FFMA.FTZ R128, R185, R131, R128 ;  /* 0x00000083b9807223 */ /* 0x000fc80000010080 */
[----:B------:R-:W-:-:S04]  /*38f0*/  FADD.FTZ R128, R183, -R128 ;  /* 0x80000080b7807221 */ /* 0x000fc80000010000 */
[----:B------:R-:W-:-:S04]  /*3900*/  FMUL.FTZ R134, R39, R128 ;  /* 0x0000008027867220 */ /* 0x000fc80000410000 */
[----:B------:R-:W-:-:S07]  /*3910*/  @P4 FADD.FTZ R134, R134, R129 ;  /* 0x0000008186864221 */ /* 0x000fce0000010000 */
.L_x_2326:
[----:B------:R-:W-:Y:S05]  /*3920*/  BSYNC B2 ;  /* 0x0000000000027941 */ /* 0x000fea0003800000 */
.L_x_2324:
        /* <DEDUP_REMOVED lines=15> */
.L_x_2328:
[----:B------:R-:W-:-:S04]  /*3a20*/  ISETP.NE.AND P6, PT, R21, RZ, PT ;  /* 0x000000ff1500720c */ /* 0x000fc80003fc5270 */
[----:B------:R-:W-:-:S05]  /*3a30*/  FSEL R129, R132, RZ, !P6 ;  /* 0x000000ff84817208 */ /* 0x000fca0007000000 */
[----:B------:R-:W-:-:S04]  /*3a40*/  FFMA.FTZ R129, R184, R131, R129 ;  /* 0x00000083b8817223 */ /* 0x000fc80000010081 */
[----:B------:R-:W-:Y:S01]  /*3a50*/  FADD.FTZ R128, R182, -R129 ;  /* 0x80000081b6807221 */ /* 0x000fe20000010000 */
[----:B------:R-:W-:-:S03]  /*3a60*/  @P4 HADD2.F32 R129, -RZ, R42.H1_H1 ;  /* 0x3000002aff814230 */ /* 0x000fc60000004100 */
[----:B------:R-:W-:-:S04]  /*3a70*/  FMUL.FTZ R134, R39, R128 ;  /* 0x0000008027867220 */ /* 0x000fc80000410000 */
[----:B------:R-:W-:-:S07]  /*3a80*/  @P4 FADD.FTZ R134, R134, R129 ;  /* 0x0000008186864221 */ /* 0x000fce0000010000 */
.L_x_2329:
[----:B------:R-:W-:Y:S05]  /*3a90*/  BSYNC B2 ;  /* 0x0000000000027941 */ /* 0x000fea0003800000 */
.L_x_2327:
        /* <DEDUP_REMOVED lines=15> */
.L_x_2331:
[----:B------:R-:W-:-:S04]  /*3b90*/  ISETP.NE.AND P6, PT, R21, RZ, PT ;  /* 0x000000ff1500720c */ /* 0x000fc80003fc5270 */
[----:B------:R-:W-:-:S05]  /*3ba0*/  FSEL R128, R132, RZ, !P6 ;  /* 0x000000ff84807208 */ /* 0x000fca0007000000 */
[----:B------:R-:W-:-:S04]  /*3bb0*/  FFMA.FTZ R129, R181, R131, R128 ;  /* 0x00000083b5817223 */ /* 0x000fc80000010080 */
[----:B------:R-:W-:Y:S01]  /*3bc0*/  FADD.FTZ R128, R138, -R129 ;  /* 0x800000818a807221 */ /* 0x000fe20000010000 */
[----:B------:R-:W-:-:S03]  /*3bd0*/  @P4 HADD2.F32 R129, -RZ, R43.H0_H0 ;  /* 0x2000002bff814230 */ /* 0x000fc60000004100 */
[----:B------:R-:W-:-:S04]  /*3be0*/  FMUL.FTZ R134, R39, R128 ;  /* 0x0000008027867220 */ /* 0x000fc80000410000 */
[----:B------:R-:W-:-:S07]  /*3bf0*/  @P4 FADD.FTZ R134, R134, R129 ;  /* 0x0000008186864221 */ /* 0x000fce0000010000 */
.L_x_2332:
[----:B------:R-:W-:Y:S05]  /*3c00*/  BSYNC B2 ;  /* 0x0000000000027941 */ /* 0x000fea0003800000 */
.L_x_2330:
        /* <DEDUP_REMOVED lines=15> */
.L_x_2334:
[----:B------:R-:W-:-:S04]  /*3d00*/  ISETP.NE.AND P6, PT, R21, RZ, PT ;  /* 0x000000ff1500720c */ /* 0x000fc80003fc5270 */
[----:B------:R-:W-:-:S05]  /*3d10*/  FSEL R129, R132, RZ, !P6 ;  /* 0x000000ff84817208 */ /* 0x000fca0007000000 */
[----:B------:R-:W-:Y:S01]  /*3d20*/  FFMA.FTZ R128, R140, R131, R129 ;  /* 0x000000838c807223 */ /* 0x000fe20000010081 */
[----:B------:R-:W-:-:S03]  /*3d30*/  @P4 HADD2.F32 R129, -RZ, R43.H1_H1 ;  /* 0x3000002bff814230 */ /* 0x000fc60000004100 */
[----:B------:R-:W-:-:S04]  /*3d40*/  FADD.FTZ R128, R141, -R128 ;  /* 0x800000808d807221 */ /* 0x000fc80000010000 */
[----:B------:R-:W-:-:S04]  /*3d50*/  FMUL.FTZ R210, R39, R128 ;  /* 0x0000008027d27220 */ /* 0x000fc80000410000 */
[----:B------:R-:W-:-:S07]  /*3d60*/  @P4 FADD.FTZ R210, R210, R129 ;  /* 0x00000081d2d24221 */ /* 0x000fce0000010000 */
.L_x_2335:
[----:B------:R-:W-:Y:S05]  /*3d70*/  BSYNC B2 ;  /* 0x0000000000027941 */ /* 0x000fea0003800000 */
.L_x_2333:
        /* <DEDUP_REMOVED lines=17> */
.L_x_2311:
[----:B------:R-:W-:Y:S05]  /*3e90*/  BSYNC B1 ;  /* 0x0000000000017941 */ /* 0x000fea0003800000 */
.L_x_2310:
[----:B------:R-:W-:Y:S04]  /*3ea0*/  BSSY B1, `(.L_x_2336) ;  /* 0x00000ca000017945 */ /* 0x000fe80003800000 */
[----:B------:R-:W-:Y:S05]  /*3eb0*/  @!P1 BRA `(.L_x_2337) ;  /* 0x0000000c00209947 */ /* 0x000fea0003800000 */
[----:B------:R-:W-:Y:S04]  /*3ec0*/  BSSY B2, `(.L_x_2338) ;  /* 0x0000013000027945 */ /* 0x000fe80003800000 */
[----:B------:R-:W-:Y:S05]  /*3ed0*/  @P2 BRA `(.L_x_2339) ;  /* 0x00000000001c2947 */ /* 0x000fea0003800000 */
[----:B------:R-:W-:Y:S01]  /*3ee0*/  UISETP.NE.U32.AND UP0, UPT, UR6, URZ, UPT ;  /* 0x0000003f0600728c */ /* 0x000fe2000bf05070 */
[----:B012---:R-:W-:-:S03]  /*3ef0*/  MOV R134, RZ ;  /* 0x000000ff00867202 */ /* 0x007fc60000000f00 */
[----:B------:R-:W-:-:S06]  /*3f00*/  UISETP.NE.AND.EX UP0, UPT, UR7, URZ, UPT, UP0 ;  /* 0x0000003f0700728c */ /* 0x000fcc000bf05300 */
[----:B------:R-:W-:-:S13]  /*3f10*/  PLOP3.LUT P4, PT, PT, PT, UP0, 0x80, 0x0 ;  /* 0x000000000000781c */ /* 0x000fda0003f8f008 */
[----:B------:R-:W-:Y:S05]  /*3f20*/  @!P4 BRA `(.L_x_2340) ;  /* 0x000000000030c947 */ /* 0x000fea0003800000 */
[----:B-----5:R-:W-:Y:S01]  /*3f30*/  HADD2.F32 R134, -RZ, R104.H0_H0 ;  /* 0x20000068ff867230 */ /* 0x020fe20000004100 */
[----:B------:R-:W-:Y:S06]  /*3f40*/  BRA `(.L_x_2340) ;  /* 0x0000000000287947 */ /* 0x000fec0003800000 */
.L_x_2339:
        /* <DEDUP_REMOVED lines=8> */
[----:B-----5:R-:W-:-:S05]  /*3fd0*/  @P4 HADD2.F32 R129, -RZ, R104.H0_H0 ;  /* 0x20000068ff814230 */ /* 0x020fca0000004100 */
[----:B------:R-:W-:-:S07]  /*3fe0*/  @P4 FADD.FTZ R134, R134, R129 ;  /* 0x0000008186864221 */ /* 0x000fce0000010000 */
.L_x_2340:
[----:B------:R-:W-:Y:S05]  /*3ff0*/  BSYNC B2 ;  /* 0x0000000000027941 */ /* 0x000fea0003800000 */
.L_x_2338:
        /* <DEDUP_REMOVED lines=17> */
.L_x_2342:
[----:B------:R-:W-:-:S04]  /*4110*/  ISETP.NE.AND P6, PT, R21, RZ, PT ;  /* 0x000000ff1500720c */ /* 0x000fc80003fc5270 */
[----:B------:R-:W-:-:S05]  /*4120*/  FSEL R129, R132, RZ, !P6 ;  /* 0x000000ff84817208 */ /* 0x000fca0007000000 */
[----:B------:R-:W-:Y:S01]  /*4130*/  FFMA.FTZ R128, R142, R131, R129 ;  /* 0x000000838e807223 */ /* 0x000fe20000010081 */
[----:B------:R-:W-:-:S03]  /*4140*/  @P4 HADD2.F32 R129, -RZ, R104.H1_H1 ;  /* 0x30000068ff814230 */ /* 0x000fc60000004100 */
[----:B------:R-:W-:-:S04]  /*4150*/  FADD.FTZ R128, R147, -R128 ;  /* 0x8000008093807221 */ /* 0x000fc80000010000 */
[----:B------:R-:W-:-:S04]  /*4160*/  FMUL.FTZ R134, R39, R128 ;  /* 0x0000008027867220 */ /* 0x000fc80000410000 */
[----:B------:R-:W-:-:S07]  /*4170*/  @P4 FADD.FTZ R134, R134, R129 ;  /* 0x0000008186864221 */ /* 0x000fce0000010000 */
.L_x_2343:
[----:B------:R-:W-:Y:S05]  /*4180*/  BSYNC B2 ;  /* 0x0000000000027941 */ /* 0x000fea0003800000 */
.L_x_2341:
        /* <DEDUP_REMOVED lines=15> */
.L_x_2345:
[----:B------:R-:W-:-:S04]  /*4280*/  ISETP.NE.AND P6, PT, R21, RZ, PT ;  /* 0x000000ff1500720c */ /* 0x000fc80003fc5270 */
[----:B------:R-:W-:-:S05]  /*4290*/  FSEL R128, R132, RZ, !P6 ;  /* 0x000000ff84807208 */ /* 0x000fca0007000000 */
[----:B------:R-:W-:-:S04]  /*42a0*/  FFMA.FTZ R129, R145, R131, R128 ;  /* 0x0000008391817223 */ /* 0x000fc80000010080 */
[----:B------:R-:W-:Y:S01]  /*42b0*/  FADD.FTZ R128, R148, -R129 ;  /* 0x8000008194807221 */ /* 0x000fe20000010000 */
[----:B------:R-:W-:-:S03]  /*42c0*/  @P4 HADD2.F32 R129, -RZ, R105.H0_H0 ;  /* 0x20000069ff814230 */ /* 0x000fc60000004100 */
[----:B------:R-:W-:-:S04]  /*42d0*/  FMUL.FTZ R134, R39, R128 ;  /* 0x0000008027867220 */ /* 0x000fc80000410000 */
[----:B------:R-:W-:-:S07]  /*42e0*/  @P4 FADD.FTZ R134, R134, R129 ;  /* 0x0000008186864221 */ /* 0x000fce0000010000 */
.L_x_2346:
[----:B------:R-:W-:Y:S05]  /*42f0*/  BSYNC B2 ;  /* 0x0000000000027941 */ /* 0x000fea0003800000 */
.L_x_2344:
        /* <DEDUP_REMOVED lines=15> */
.L_x_2348:
[----:B------:R-:W-:-:S04]  /*43f0*/  ISETP.NE.AND P6, PT, R21, RZ, PT ;  /* 0x000000ff1500720c */ /* 0x000fc80003fc5270 */
[----:B------:R-:W-:-:S05]  /*4400*/  FSEL R129, R132, RZ, !P6 ;  /* 0x000000ff84817208 */ /* 0x000fca0007000000 */
[----:B------:R-:W-:Y:S01]  /*4410*/  FFMA.FTZ R128, R146, R131, R129 ;  /* 0x0000008392807223 */ /* 0x000fe20000010081 */
[----:B------:R-:W-:-:S03]  /*4420*/  @P4 HADD2.F32 R129, -RZ, R105.H1_H1 ;  /* 0x30000069ff814230 */ /* 0x000fc60000004100 */
[----:B------:R-:W-:-:S04]  /*4430*/  FADD.FTZ R128, R151, -R128 ;  /* 0x8000008097807221 */ /* 0x000fc80000010000 */
[----:B------:R-:W-:-:S04]  /*4440*/  FMUL.FTZ R134, R39, R128 ;  /* 0x0000008027867220 */ /* 0x000fc80000410000 */
[----:B------:R-:W-:-:S07]  /*4450*/  @P4 FADD.FTZ R134, R134, R129 ;  /* 0x0000008186864221 */ /* 0x000fce0000010000 */
.L_x_2349:
[----:B------:R-:W-:Y:S05]  /*4460*/  BSYNC B2 ;  /* 0x0000000000027941 */ /* 0x000fea0003800000 */
.L_x_2347:
        /* <DEDUP_REMOVED lines=15> */
.L_x_2351:
[----:B------:R-:W-:-:S04]  /*4560*/  ISETP.NE.AND P6, PT, R21, RZ, PT ;  /* 0x000000ff1500720c */ /* 0x000fc80003fc5270 */
[----:B------:R-:W-:-:S05]  /*4570*/  FSEL R128, R132, RZ, !P6 ;  /* 0x000000ff84807208 */ /* 0x000fca0007000000 */
[----:B------:R-:W-:-:S04]  /*4580*/  FFMA.FTZ R129, R149, R131, R128 ;  /* 0x0000008395817223 */ /* 0x000fc80000010080 */
[----:B------:R-:W-:Y:S01]  /*4590*/  FADD.FTZ R128, R150, -R129 ;  /* 0x8000008196807221 */ /* 0x000fe20000010000 */
[----:B------:R-:W-:-:S03]  /*45a0*/  @P4 HADD2.F32 R129, -RZ, R106.H0_H0 ;  /* 0x2000006aff814230 */ /* 0x000fc60000004100 */
[----:B------:R-:W-:-:S04]  /*45b0*/  FMUL.FTZ R134, R39, R128 ;  /* 0x0000008027867220 */ /* 0x000fc80000410000 */
[----:B------:R-:W-:-:S07]  /*45c0*/  @P4 FADD.FTZ R134, R134, R129 ;  /* 0x0000008186864221 */ /* 0x000fce0000010000 */
.L_x_2352:
[----:B------:R-:W-:Y:S05]  /*45d0*/  BSYNC B2 ;  /* 0x0000000000027941 */ /* 0x000fea0003800000 */
.L_x_2350:
        /* <DEDUP_REMOVED lines=15> */
.L_x_2354:
[----:B------:R-:W-:-:S04]  /*46d0*/  ISETP.NE.AND P6, PT, R21, RZ, PT ;  /* 0x000000ff1500720c */ /* 0x000fc80003fc5270 */
[----:B------:R-:W-:-:S05]  /*46e0*/  FSEL R129, R132, RZ, !P6 ;  /* 0x000000ff84817208 */ /* 0x000fca0007000000 */
[----:B------:R-:W-:Y:S01]  /*46f0*/  FFMA.FTZ R128, R152, R131, R129 ;  /* 0x0000008398807223 */ /* 0x000fe20000010081 */
[----:B------:R-:W-:-:S03]  /*4700*/  @P4 HADD2.F32 R129, -RZ, R106.H1_H1 ;  /* 0x3000006aff814230 */ /* 0x000fc60000004100 */
[----:B------:R-:W-:-:S04]  /*4710*/  FADD.FTZ R128, R153, -R128 ;  /* 0x8000008099807221 */ /* 0x000fc80000010000 */
[----:B------:R-:W-:-:S04]  /*4720*/  FMUL.FTZ R134, R39, R128 ;  /* 0x0000008027867220 */ /* 0x000fc80000410000 */
[----:B------:R-:W-:-:S07]  /*4730*/  @P4 FADD.FTZ R134, R134, R129 ;  /* 0x0000008186864221 */ /* 0x000fce0000010000 */
.L_x_2355:
[----:B------:R-:W-:Y:S05]  /*4740*/  BSYNC B2 ;  /* 0x0000000000027941 */ /* 0x000fea0003800000 */
.L_x_2353:
        /* <DEDUP_REMOVED lines=15> */
.L_x_2357:
[----:B------:R-:W-:-:S04]  /*4840*/  ISETP.NE.AND P6, PT, R21, RZ, PT ;  /* 0x000000ff1500720c */ /* 0x000fc80003fc5270 */
[----:B------:R-:W-:-:S05]  /*4850*/  FSEL R128, R132, RZ, !P6 ;  /* 0x000000ff84807208 */ /* 0x000fca0007000000 */
[----:B------:R-:W-:-:S04]  /*4860*/  FFMA.FTZ R129, R155, R131, R128 ;  /* 0x000000839b817223 */ /* 0x000fc80000010080 */
[----:B------:R-:W-:Y:S01]  /*4870*/  FADD.FTZ R128, R154, -R129 ;  /* 0x800000819a807221 */ /* 0x000fe20000010000 */
[----:B------:R-:W-:-:S03]  /*4880*/  @P4 HADD2.F32 R129, -RZ, R107.H0_H0 ;  /* 0x2000006bff814230 */ /* 0x000fc60000004100 */
[----:B------:R-:W-:-:S04]  /*4890*/  FMUL.FTZ R134, R39, R128 ;  /* 0x0000008027867220 */ /* 0x000fc80000410000 */
[----:B------:R-:W-:-:S07]  /*48a0*/  @P4 FADD.FTZ R134, R134, R129 ;  /* 0x0000008186864221 */ /* 0x000fce0000010000 */
.L_x_2358:
[----:B------:R-:W-:Y:S05]  /*48b0*/  BSYNC B2 ;  /* 0x0000000000027941 */ /* 0x000fea0003800000 */
.L_x_2356:
        /* <DEDUP_REMOVED lines=15> */
.L_x_2360:
[----:B------:R-:W-:-:S04]  /*49b0*/  ISETP.NE.AND P6, PT, R21, RZ, PT ;  /* 0x000000ff1500720c */ /* 0x000fc80003fc5270 */
[----:B------:R-:W-:-:S05]  /*49c0*/  FSEL R129, R132, RZ, !P6 ;  /* 0x000000ff84817208 */ /* 0x000fca0007000000 */
[----:B------:R-:W-:Y:S01]  /*49d0*/  FFMA.FTZ R128, R156, R131, R129 ;  /* 0x000000839c807223 */ /* 0x000fe20000010081 */
[----:B------:R-:W-:-:S03]  /*49e0*/  @P4 HADD2.F32 R129, -RZ, R107.H1_H1 ;  /* 0x3000006bff814230 */ /* 0x000fc60000004100 */
[----:B------:R-:W-:-:S04]  /*49f0*/  FADD.FTZ R128, R157, -R128 ;  /* 0x800000809d807221 */ /* 0x000fc80000010000 */
[----:B------:R-:W-:-:S04]  /*4a00*/  FMUL.FTZ R210, R39, R128 ;  /* 0x0000008027d27220 */ /* 0x000fc80000410000 */
[----:B------:R-:W-:-:S07]  /*4a10*/  @P4 FADD.FTZ R210, R210, R129 ;  /* 0x00000081d2d24221 */ /* 0x000fce0000010000 */
.L_x_2361:
[----:B------:R-:W-:Y:S05]  /*4a20*/  BSYNC B2 ;  /* 0x0000000000027941 */ /* 0x000fea0003800000 */
.L_x_2359:
        /* <DEDUP_REMOVED lines=17> */
.L_x_2337:
[----:B------:R-:W-:Y:S05]  /*4b40*/  BSYNC B1 ;  /* 0x0000000000017941 */ /* 0x000fea0003800000 */
.L_x_2336:
        /* <DEDUP_REMOVED lines=10> */
[----:B-----5:R-:W-:Y:S01]  /*4bf0*/  HADD2.F32 R134, -RZ, R108.H0_H0 ;  /* 0x2000006cff867230 */ /* 0x020fe20000004100 */
[----:B------:R-:W-:Y:S06]  /*4c00*/  BRA `(.L_x_2366) ;  /* 0x0000000000287947 */ /* 0x000fec0003800000 */
.L_x_2365:
        /* <DEDUP_REMOVED lines=8> */
[----:B-----5:R-:W-:-:S05]  /*4c90*/  @P4 HADD2.F32 R129, -RZ, R108.H0_H0 ;  /* 0x2000006cff814230 */ /* 0x020fca0000004100 */
[----:B------:R-:W-:-:S07]  /*4ca0*/  @P4 FADD.FTZ R134, R134, R129 ;  /* 0x0000008186864221 */ /* 0x000fce0000010000 */
.L_x_2366:
[----:B------:R-:W-:Y:S05]  /*4cb0*/  BSYNC B2 ;  /* 0x0000000000027941 */ /* 0x000fea0003800000 */
.L_x_2364:
        /* <DEDUP_REMOVED lines=17> */
.L_x_2368:
[----:B------:R-:W-:-:S04]  /*4dd0*/  ISETP.NE.AND P6, PT, R21, RZ, PT ;  /* 0x000000ff1500720c */ /* 0x000fc80003fc5270 */
[----:B------:R-:W-:-:S05]  /*4de0*/  FSEL R129, R132, RZ, !P6 ;  /* 0x000000ff84817208 */ /* 0x000fca0007000000 */
[----:B------:R-:W-:Y:S01]  /*4df0*/  FFMA.FTZ R128, R166, R131, R129 ;  /* 0x00000083a6807223 */ /* 0x000fe20000010081 */
[----:B------:R-:W-:-:S03]  /*4e00*/  @P4 HADD2.F32 R129, -RZ, R108.H1_H1 ;  /* 0x3000006cff814230 */ /* 0x000fc60000004100 */
[----:B------:R-:W-:-:S04]  /*4e10*/  FADD.FTZ R128, R169, -R128 ;  /* 0x80000080a9807221 */ /* 0x000fc80000010000 */
[----:B------:R-:W-:-:S04]  /*4e20*/  FMUL.FTZ R134, R39, R128 ;  /* 0x0000008027867220 */ /* 0x000fc80000410000 */
[----:B------:R-:W-:-:S07]  /*4e30*/  @P4 FADD.FTZ R134, R134, R129 ;  /* 0x0000008186864221 */ /* 0x000fce0000010000 */
.L_x_2369:
[----:B------:R-:W-:Y:S05]  /*4e40*/  BSYNC B2 ;  /* 0x0000000000027941 */ /* 0x000fea0003800000 */
.L_x_2367:
        /* <DEDUP_REMOVED lines=15> */
.L_x_2371:
[----:B------:R-:W-:-:S04]  /*4f40*/  ISETP.NE.AND P6, PT, R21, RZ, PT ;  /* 0x000000ff1500720c */ /* 0x000fc80003fc5270 */
[----:B------:R-:W-:-:S05]  /*4f50*/  FSEL R128, R132, RZ, !P6 ;  /* 0x000000ff84807208 */ /* 0x000fca0007000000 */
[----:B------:R-:W-:-:S04]  /*4f60*/  FFMA.FTZ R129, R167, R131, R128 ;  /* 0x00000083a7817223 */ /* 0x000fc80000010080 */
[----:B------:R-:W-:Y:S01]  /*4f70*/  FADD.FTZ R128, R172, -R129 ;  /* 0x80000081ac807221 */ /* 0x000fe20000010000 */
[----:B------:R-:W-:-:S03]  /*4f80*/  @P4 HADD2.F32 R129, -RZ, R109.H0_H0 ;  /* 0x2000006dff814230 */ /* 0x000fc60000004100 */
[----:B------:R-:W-:-:S04]  /*4f90*/  FMUL.FTZ R134, R39, R128 ;  /* 0x0000008027867220 */ /* 0x000fc80000410000 */
[----:B------:R-:W-:-:S07]  /*4fa0*/  @P4 FADD.FTZ R134, R134, R129 ;  /* 0x0000008186864221 */ /* 0x000fce0000010000 */
.L_x_2372:
[----:B------:R-:W-:Y:S05]  /*4fb0*/  BSYNC B2 ;  /* 0x0000000000027941 */ /* 0x000fea0003800000 */
.L_x_2370:
        /* <DEDUP_REMOVED lines=15> */
.L_x_2374:
[----:B------:R-:W-:-:S04]  /*50b0*/  ISETP.NE.AND P6, PT, R21, RZ, PT ;  /* 0x000000ff1500720c */ /* 0x000fc80003fc5270 */
[----:B------:R-:W-:-:S05]  /*50c0*/  FSEL R129, R132, RZ, !P6 ;  /* 0x000000ff84817208 */ /* 0x000fca0007000000 */
[----:B------:R-:W-:Y:S01]  /*50d0*/  FFMA.FTZ R128, R170, R131, R129 ;  /* 0x00000083aa807223 */ /* 0x000fe20000010081 */
[----:B------:R-:W-:-:S03]  /*50e0*/  @P4 HADD2.F32 R129, -RZ, R109.H1_H1 ;  /* 0x3000006dff814230 */ /* 0x000fc60000004100 */
[----:B------:R-:W-:-:S04]  /*50f0*/  FADD.FTZ R128, R171, -R128 ;  /* 0x80000080ab807221 */ /* 0x000fc80000010000 */
[----:B------:R-:W-:-:S04]  /*5100*/  FMUL.FTZ R134, R39, R128 ;  /* 0x0000008027867220 */ /* 0x000fc80000410000 */
[----:B------:R-:W-:-:S07]  /*5110*/  @P4 FADD.FTZ R134, R134, R129 ;  /* 0x0000008186864221 */ /* 0x000fce0000010000 */
.L_x_2375:
[----:B------:R-:W-:Y:S05]  /*5120*/  BSYNC B2 ;  /* 0x0000000000027941 */ /* 0x000fea0003800000 */
.L_x_2373:
        /* <DEDUP_REMOVED lines=15> */
.L_x_2377:
[----:B------:R-:W-:-:S04]  /*5220*/  ISETP.NE.AND P6, PT, R21, RZ, PT ;  /* 0x000000ff1500720c */ /* 0x000fc80003fc5270 */
[----:B------:R-:W-:-:S05]  /*5230*/  FSEL R128, R132, RZ, !P6 ;  /* 0x000000ff84807208 */ /* 0x000fca0007000000 */
[----:B------:R-:W-:-:S04]  /*5240*/  FFMA.FTZ R129, R173, R131, R128 ;  /* 0x00000083ad817223 */ /* 0x000fc80000010080 */
[----:B------:R-:W-:Y:S01]  /*5250*/  FADD.FTZ R128, R174, -R129 ;  /* 0x80000081ae807221 */ /* 0x000fe20000010000 */
[----:B------:R-:W-:-:S03]  /*5260*/  @P4 HADD2.F32 R129, -RZ, R110.H0_H0 ;  /* 0x2000006eff814230 */ /* 0x000fc60000004100 */
[----:B------:R-:W-:-:S04]  /*5270*/  FMUL.FTZ R134, R39, R128 ;  /* 0x0000008027867220 */ /* 0x000fc80000410000 */
[----:B------:R-:W-:-:S07]  /*5280*/  @P4 FADD.FTZ R134, R134, R129 ;  /* 0x0000008186864221 */ /* 0x000fce0000010000 */
.L_x_2378:
[----:B------:R-:W-:Y:S05]  /*5290*/  BSYNC B2 ;  /* 0x0000000000027941 */ /* 0x000fea0003800000 */
.L_x_2376:
        /* <DEDUP_REMOVED lines=15> */
.L_x_2380:
[----:B------:R-:W-:-:S04]  /*5390*/  ISETP.NE.AND P6, PT, R21, RZ, PT ;  /* 0x000000ff1500720c */ /* 0x000fc80003fc5270 */
[----:B------:R-:W-:-:S05]  /*53a0*/  FSEL R129, R132, RZ, !P6 ;  /* 0x000000ff84817208 */ /* 0x000fca0007000000 */
[----:B------:R-:W-:Y:S01]  /*53b0*/  FFMA.FTZ R128, R176, R131, R129 ;  /* 0x00000083b0807223 */ /* 0x000fe20000010081 */
[----:B------:R-:W-:-:S03]  /*53c0*/  @P4 HADD2.F32 R129, -RZ, R110.H1_H1 ;  /* 0x3000006eff814230 */ /* 0x000fc60000004100 */
[----:B------:R-:W-:-:S04]  /*53d0*/  FADD.FTZ R128, R175, -R128 ;  /* 0x80000080af807221 */ /* 0x000fc80000010000 */
[----:B------:R-:W-:-:S04]  /*53e0*/  FMUL.FTZ R134, R39, R128 ;  /* 0x0000008027867220 */ /* 0x000fc80000410000 */
[----:B------:R-:W-:-:S07]  /*53f0*/  @P4 FADD.FTZ R134, R134, R129 ;  /* 0x0000008186864221 */ /* 0x000fce0000010000 */
.L_x_2381:
[----:B------:R-:W-:Y:S05]  /*5400*/  BSYNC B2 ;  /* 0x0000000000027941 */ /* 0x000fea0003800000 */
.L_x_2379:
        /* <DEDUP_REMOVED lines=15> */
.L_x_2383:
[----:B------:R-:W-:-:S04]  /*5500*/  ISETP.NE.AND P6, PT, R21, RZ, PT ;  /* 0x000000ff1500720c */ /* 0x000fc80003fc5270 */
[----:B------:R-:W-:-:S05]  /*5510*/  FSEL R128, R132, RZ, !P6 ;  /* 0x000000ff84807208 */ /* 0x000fca0007000000 */
[----:B------:R-:W-:-:S04]  /*5520*/  FFMA.FTZ R129, R177, R131, R128 ;  /* 0x00000083b1817223 */ /* 0x000fc80000010080 */
[----:B------:R-:W-:Y:S01]  /*5530*/  FADD.FTZ R128, R178, -R129 ;  /* 0x80000081b2807221 */ /* 0x000fe20000010000 */
[----:B------:R-:W-:-:S03]  /*5540*/  @P4 HADD2.F32 R129, -RZ, R111.H0_H0 ;  /* 0x2000006fff814230 */ /* 0x000fc60000004100 */
[----:B------:R-:W-:-:S04]  /*5550*/  FMUL.FTZ R134, R39, R128 ;  /* 0x0000008027867220 */ /* 0x000fc80000410000 */
[----:B------:R-:W-:-:S07]  /*5560*/  @P4 FADD.FTZ R134, R134, R129 ;  /* 0x0000008186864221 */ /* 0x000fce0000010000 */
.L_x_2384:
[----:B------:R-:W-:Y:S05]  /*5570*/  BSYNC B2 ;  /* 0x0000000000027941 */ /* 0x000fea0003800000 */
.L_x_2382:
        /* <DEDUP_REMOVED lines=15> */
.L_x_2386:
[----:B------:R-:W-:-:S04]  /*5670*/  ISETP.NE.AND P2, PT, R21, RZ, PT ;  /* 0x000000ff1500720c */ /* 0x000fc80003f45270 */
[----:B------:R-:W-:-:S05]  /*5680*/  FSEL R129, R132, RZ, !P2 ;  /* 0x000000ff84817208 */ /* 0x000fca0005000000 */
[----:B------:R-:W-:Y:S01]  /*5690*/  FFMA.FTZ R128, R180, R131, R129 ;  /* 0x00000083b4807223 */ /* 0x000fe20000010081 */
[----:B------:R-:W-:-:S03]  /*56a0*/  @P4 HADD2.F32 R129, -RZ, R111.H1_H1 ;  /* 0x3000006fff814230 */ /* 0x000fc60000004100 */
[----:B------:R-:W-:-:S04]  /*56b0*/  FADD.FTZ R128, R179, -R128 ;  /* 0x80000080b3807221 */ /* 0x000fc80000010000 */
[----:B------:R-:W-:-:S04]  /*56c0*/  FMUL.FTZ R210, R39, R128 ;  /* 0x0000008027d27220 */ /* 0x000fc80000410000 */
[----:B------:R-:W-:-:S07]  /*56d0*/  @P4 FADD.FTZ R210, R210, R129 ;  /* 0x00000081d2d24221 */ /* 0x000fce0000010000 */
.L_x_2387:
[----:B------:R-:W-:Y:S05]  /*56e0*/  BSYNC B2 ;  /* 0x0000000000027941 */ /* 0x000fea0003800000 */
.L_x_2385:
[----:B------:R-:W0:Y:S01]  /*56f0*/  @P3 LDC.64 R128, c[0x0][0x298] ;  /* 0x0000a600ff803b82 */ /* 0x000e220000000a00 */
[----:B------:R-:W-:-:S07]  /*5700*/  @P3 LOP3.LUT P2, RZ, R159, 0xff000000, RZ, 0xc0, !PT ;  /* 0xff0000009fff3812 */ /* 0x000fce000784c0ff */
[----:B------:R-:W1:Y:S08]  /*5710*/  @P5 LDC.64 R134, c[0x0][0x308] ;  /* 0x0000c200ff865b82 */ /* 0x000e700000000a00 */
[----:B------:R-:W2:Y:S01]  /*5720*/  @P3 LDC.64 R132, c[0x0][0x2f8] ;  /* 0x0000be00ff843b82 */ /* 0x000ea20000000a00 */
[----:B0-----:R-:W-:Y:S01]  /*5730*/  @P3 FMUL.FTZ R129, R210, R129 ;  /* 0x00000081d2813220 */ /* 0x001fe20000410000 */
[----:B------:R-:W-:-:S03]  /*5740*/  @P5 F2FP.F16.F32.PACK_AB R210, RZ, R210 ;  /* 0x000000d2ffd2523e */ /* 0x000fc600000000ff */
[----:B------:R-:W-:Y:S01]  /*5750*/  @P3 FMUL.FTZ R128, R129, R128 ;  /* 0x0000008081803220 */ /* 0x000fe20000410000 */
[----:B------:R-:W-:Y:S01]  /*5760*/  @P5 PRMT R123, R123, 0x5410, R210 ;  /* 0x000054107b7b5816 */ /* 0x000fe200000000d2 */
[----:B-1----:R-:W-:-:S03]  /*5770*/  @P5 IMAD.WIDE.U32 R134, R136, 0x10, R134 ;  /* 0x0000001088865825 */ /* 0x002fc600078e0086 */
[----:B------:R-:W-:-:S04]  /*5780*/  @P3 FSEL R128, R128, RZ, P2 ;  /* 0x000000ff80803208 */ /* 0x000fc80001000000 */
[----:B------:R-:W-:Y:S01]  /*5790*/  @P3 F2FP.F16.F32.PACK_AB R128, RZ, R128 ;  /* 0x00000080ff80323e */ /* 0x000fe200000000ff */
[----:B------:R4:W-:Y:S01]  /*57a0*/  @P5 STG.E.128 desc[UR4][R134.64], R120 ;  /* 0x0000007886005986 */ /* 0x0009e2000c101d04 */
[----:B--2---:R-:W-:Y:S02]  /*57b0*/  @P3 IMAD.WIDE.U32 R132, R130, 0x10, R132 ;  /* 0x0000001082843825 */ /* 0x004fe400078e0084 */
[----:B------:R-:W-:-:S05]  /*57c0*/  @P3 PRMT R79, R79, 0x5410, R128 ;  /* 0x000054104f4f3816 */ /* 0x000fca0000000080 */
[----:B------:R4:W-:Y:S02]  /*57d0*/  @P3 STG.E.128 desc[UR4][R132.64], R76 ;  /* 0x0000004c84003986 */ /* 0x0009e4000c101d04 */
.L_x_2363:
[----:B------:R-:W-:Y:S05]  /*57e0*/  BSYNC B1 ;  /* 0x0000000000017941 */ /* 0x000fea0003800000 */
.L_x_2362:
[----:B-123--:R-:W1:Y:S02]  /*57f0*/  LDC.64 R128, c[0x0][0x210] ;  /* 0x00008400ff807b82 */ /* 0x00ee640000000a00 */
[----:B-1----:R-:W-:-:S04]  /*5800*/  LEA R38, R128, R38, 0x2 ;  /* 0x0000002680267211 */ /* 0x002fc800078e10ff */
[----:B------:R-:W-:-:S13]  /*5810*/  ISETP.GE.AND P2, PT, R38, R129, PT ;  /* 0x000000812600720c */ /* 0x000fda0003f46270 */
[----:B------:R-:W-:Y:S05]  /*5820*/  @!P2 BRA `(.L_x_2388) ;  /* 0xffffffac00a8a947 */ /* 0x000fea000383ffff */
.L_x_2267:
[----:B------:R-:W-:Y:S05]  /*5830*/  BSYNC B0 ;  /* 0x0000000000007941 */ /* 0x000fea0003800000 */
.L_x_2266:
[----:B------:R-:W1:Y:S01]  /*5840*/  S2R R5, SR_CgaCtaId ;  /* 0x0000000000057919 */ /* 0x000e620000008800 */
[--C-:B------:R-:W-:Y:S01]  /*5850*/  SHF.R.U32.HI R6, RZ, 0x5, R0.reuse ;  /* 0x00000005ff067819 */ /* 0x100fe20000011600 */
[----:B------:R-:W-:Y:S05]  /*5860*/  WARPSYNC.ALL ;  /* 0x0000000000007948 */ /* 0x000fea0003800000 */
[----:B------:R-:W-:Y:S01]  /*5870*/  MOV R4, 0x400 ;  /* 0x0000040000047802 */ /* 0x000fe20000000f00 */
[----:B------:R-:W-:Y:S01]  /*5880*/  ULDC.64 UR12, c[0x0][0x2d8] ;  /* 0x0000b600000c7ab9 */ /* 0x000fe20000000a00 */
[----:B------:R-:W-:Y:S01]  /*5890*/  SHF.L.U32 R7, R6, 0x7, RZ ;  /* 0x0000000706077819 */ /* 0x000fe200000006ff */
[----:B------:R-:W-:Y:S01]  /*58a0*/  ULDC.64 UR14, c[0x0][0x2d0] ;  /* 0x0000b400000e7ab9 */ /* 0x000fe20000000a00 */
[----:B------:R-:W-:-:S02]  /*58b0*/  IADD3 R39, R3, 0x7f, -R0 ;  /* 0x0000007f03277810 */ /* 0x000fc40007ffe800 */
[----:B------:R-:W-:Y:S02]  /*58c0*/  LOP3.LUT R2, R7, 0xffffff80, R2, 0xe2, !PT ;  /* 0xffffff8007027812 */ /* 0x000fe400078ee202 */
[C---:B------:R-:W-:Y:S02]  /*58d0*/  LOP3.LUT P5, RZ, R39.reuse, 0xffffff80, RZ, 0xc0, !PT ;  /* 0xffffff8027ff7812 */ /* 0x040fe400078ac0ff */
[C---:B------:R-:W-:Y:S02]  /*58e0*/  ISETP.GE.U32.AND P4, PT, R39.reuse, 0x180, PT ;  /* 0x000001802700780c */ /* 0x040fe40003f86070 */
[C---:B------:R-:W-:Y:S02]  /*58f0*/  ISETP.GE.U32.AND P3, PT, R39.reuse, 0x200, PT ;  /* 0x000002002700780c */ /* 0x040fe40003f66070 */
[----:B------:R-:W-:Y:S02]  /*5900*/  ISETP.GE.U32.AND P2, PT, R39, 0x280, PT ;  /* 0x000002802700780c */ /* 0x000fe40003f46070 */
        /* <DEDUP_REMOVED lines=16> */
[----:B------:R-:W4:Y:S04]  /*5a10*/  LDS R14, [R6+0x1200] ;  /* 0x00120000060e7984 */ /* 0x000f280000000800 */
[----:B------:R-:W4:Y:S01]  /*5a20*/  LDS R8, [R6+0x400] ;  /* 0x0004000006087984 */ /* 0x000f220000000800 */
[----:B-1---5:R-:W-:-:S03]  /*5a30*/  IMAD R43, R68, R3, RZ ;  /* 0x00000003442b7224 */ /* 0x022fc600078e02ff */
        /* <DEDUP_REMOVED lines=72> */
[----:B------:R0:W-:Y:S01]  /*5ec0*/  STS.128 [R2+0xc10], R64 ;  /* 0x000c104002007388 */ /* 0x0001e20000000c00 */
[----:B------:R-:W-:Y:S02]  /*5ed0*/  BAR.SYNC.DEFER_BLOCKING 0x0 ;  /* 0x0000000000007b1d */ /* 0x000fe40000010000 */
[----:B------:R-:W-:-:S02]  /*5ee0*/  IADD3.X R46, R44, UR13, RZ, P0, !PT ;  /* 0x0000000d2c2e7c10 */ /* 0x000fc400087fe4ff */
[----:B------:R-:W-:Y:S02]  /*5ef0*/  IADD3 R43, P1, R43, UR14, RZ ;  /* 0x0000000e2b2b7c10 */ /* 0x000fe4000ff3e0ff */
[----:B------:R-:W-:Y:S02]  /*5f00*/  ISETP.GE.U32.AND P0, PT, R39, 0x100, PT ;  /* 0x000001002700780c */ /* 0x000fe40003f06070 */
[----:B------:R-:W-:Y:S02]  /*5f10*/  @P5 MOV R3, R46 ;  /* 0x0000002e00035202 */ /* 0x000fe40000000f00 */
[----:B------:R-:W-:Y:S02]  /*5f20*/  IADD3.X R44, R44, UR15, RZ, P1, !PT ;  /* 0x0000000f2c2c7c10 */ /* 0x000fe40008ffe4ff */
[----:B0-----:R-:W-:Y:S02]  /*5f30*/  @P5 MOV R2, R45 ;  /* 0x0000002d00025202 */ /* 0x001fe40000000f00 */
        /* <DEDUP_REMOVED lines=38> */
[----:B------:R-:W-:Y:S01]  /*61a0*/  @P0 MOV R5, R44 ;  /* 0x0000002c00050202 */ /* 0x000fe20000000f00 */
[----:B------:R-:W4:Y:S01]  /*61b0*/  LDS R29, [R6+0x1200] ;  /* 0x00120000061d7984 */ /* 0x000f220000000800 */
[----:B------:R-:W-:Y:S01]  /*61c0*/  ISETP.GE.U32.AND P5, PT, R39, 0x380, PT ;  /* 0x000003802700780c */ /* 0x000fe20003fa6070 */
[----:B0-----:R-:W-:Y:S02]  /*61d0*/  FADD.FTZ R15, RZ, R15 ;  /* 0x0000000fff0f7221 */ /* 0x001fe40000010000 */
[----:B------:R-:W-:Y:S02]  /*61e0*/  LDS R19, [R6+0x1a00] ;  /* 0x001a000006137984 */ /* 0x000fe40000000800 */
[----:B-1----:R-:W-:Y:S01]  /*61f0*/  FADD.FTZ R15, R15, R16 ;  /* 0x000000100f0f7221 */ /* 0x002fe20000010000 */
[----:B--2---:R-:W-:Y:S01]  /*6200*/  FADD.FTZ R21, R21, R38 ;  /* 0x0000002615157221 */ /* 0x004fe20000010000 */
[----:B------:R-:W-:Y:S01]  /*6210*/  @P0 MOV R2, R45 ;  /* 0x0000002d00020202 */ /* 0x000fe20000000f00 */
[----:B------:R-:W0:Y:S01]  /*6220*/  LDS R8, [R6+0xc00] ;  /* 0x000c000006087984 */ /* 0x000e220000000800 */
[----:B------:R-:W-:Y:S01]  /*6230*/  @P0 IADD3 R45, P6, R45, 0x200, RZ ;  /* 0x000002002d2d0810 */ /* 0x000fe20007fde0ff */
[----:B---3--:R-:W-:Y:S01]  /*6240*/  FADD.FTZ R21, R21, R40 ;  /* 0x0000002815157221 */ /* 0x008fe20000010000 */
[-C--:B------:R-:W-:Y:S01]  /*6250*/  @P0 MOV R3, R46.reuse ;  /* 0x0000002e00030202 */ /* 0x080fe20000000f00 */
[----:B------:R-:W1:Y:S01]  /*6260*/  LDS R17, [R6+0x1c00] ;  /* 0x001c000006117984 */ /* 0x000e620000000800 */
[----:B------:R-:W-:-:S02]  /*6270*/  @P0 IADD3.X R46, RZ, R46, RZ, P6, !PT ;  /* 0x0000002eff2e0210 */ /* 0x000fc400037fe4ff */
[----:B------:R-:W-:Y:S01]  /*6280*/  @P0 IADD3 R43, P6, R43, 0x200, RZ ;  /* 0x000002002b2b0810 */ /* 0x000fe20007fde0ff */
[----:B------:R-:W-:Y:S03]  /*6290*/  LDS R27, [R6+0x3a00] ;  /* 0x003a0000061b7984 */ /* 0x000fe60000000800 */
[----:B------:R-:W-:Y:S01]  /*62a0*/  @P0 IADD3.X R44, RZ, R44, RZ, P6, !PT ;  /* 0x0000002cff2c0210 */ /* 0x000fe200037fe4ff */
[----:B------:R-:W2:Y:S01]  /*62b0*/  LDS R23, [R6+0x2c00] ;  /* 0x002c000006177984 */ /* 0x000ea20000000800 */
[----:B------:R-:W-:Y:S01]  /*62c0*/  ISETP.GE.U32.AND P6, PT, R39, 0x400, PT ;  /* 0x000004002700780c */ /* 0x000fe20003fc6070 */
[----:B------:R-:W-:Y:S02]  /*62d0*/  FADD.FTZ R25, R21, R42 ;  /* 0x0000002a15197221 */ /* 0x000fe40000010000 */
[----:B------:R-:W3:Y:S01]  /*62e0*/  LDS R39, [R6+0x3200] ;  /* 0x0032000006277984 */ /* 0x000ee20000000800 */
[----:B----4-:R-:W-:-:S03]  /*62f0*/  FADD.FTZ R15, R15, R18 ;  /* 0x000000120f0f7221 */ /* 0x010fc60000010000 */
[----:B------:R-:W-:Y:S01]  /*6300*/  LDS R21, [R6+0x2a00] ;  /* 0x002a000006157984 */ /* 0x000fe20000000800 */
[----:B------:R-:W-:-:S03]  /*6310*/  FADD.FTZ R15, R15, R20 ;  /* 0x000000140f0f7221 */ /* 0x000fc60000010000 */
[----:B------:R-:W-:Y:S01]  /*6320*/  LDS R10, [R6+0x1e00] ;  /* 0x001e0000060a7984 */ /* 0x000fe20000000800 */
[----:B------:R-:W-:-:S03]  /*6330*/  FADD.FTZ R0, R0, R29 ;  /* 0x0000001d00007221 */ /* 0x000fc60000010000 */
[----:B------:R-:W4:Y:S01]  /*6340*/  LDS R29, [R6+0x3c00] ;  /* 0x003c0000061d7984 */ /* 0x000f220000000800 */
[----:B------:R-:W-:Y:S01]  /*6350*/  FADD.FTZ R0, R0, R37 ;  /* 0x0000002500007221 */ /* 0x000fe20000010000 */
[----:B0-----:R-:W-:-:S04]  /*6360*/  FADD.FTZ R8, RZ, R8 ;  /* 0x00000008ff087221 */ /* 0x001fc80000010000 */
[----:B-1----:R-:W-:-:S04]  /*6370*/  FADD.FTZ R8, R8, R17 ;  /* 0x0000001108087221 */ /* 0x002fc80000010000 */
[----:B--2---:R-:W-:Y:S01]  /*6380*/  FADD.FTZ R8, R8, R23 ;  /* 0x0000001708087221 */ /* 0x004fe20000010000 */
[----:B---3--:R-:W-:Y:S02]  /*6390*/  FADD.FTZ R39, R0, R39 ;  /* 0x0000002700277221 */ /* 0x008fe40000010000 */
[----:B------:R-:W0:Y:S04]  /*63a0*/  LDS R0, [R6+0xa00] ;  /* 0x000a000006007984 */ /* 0x000e280000000800 */
[----:B------:R1:W-:Y:S04]  /*63b0*/  @P0 STG.E desc[UR4][R2.64], R39 ;  /* 0x0000002702000986 */ /* 0x0003e8000c101904 */
[----:B------:R-:W-:Y:S04]  /*63c0*/  @P0 STG.E desc[UR4][R4.64], R7 ;  /* 0x0000000704000986 */ /* 0x000fe8000c101904 */
[----:B------:R-:W2:Y:S01]  /*63d0*/  LDS R7, [R6+0xe00] ;  /* 0x000e000006077984 */ /* 0x000ea20000000800 */
[----:B----4-:R-:W-:Y:S01]  /*63e0*/  FADD.FTZ R29, R8, R29 ;  /* 0x0000001d081d7221 */ /* 0x010fe20000010000 */
[----:B-1----:R-:W-:-:S02]  /*63f0*/  @P4 MOV R2, R45 ;  /* 0x0000002d00024202 */ /* 0x002fc40000000f00 */
[----:B------:R-:W-:Y:S02]  /*6400*/  @P4 MOV R3, R46 ;  /* 0x0000002e00034202 */ /* 0x000fe40000000f00 */
[----:B------:R-:W-:-:S03]  /*6410*/  @P4 IADD3 R45, P0, R45, 0x200, RZ ;  /* 0x000002002d2d4810 */ /* 0x000fc60007f1e0ff */
[----:B------:R1:W-:Y:S01]  /*6420*/  @P4 STG.E desc[UR4][R2.64], R25 ;  /* 0x0000001902004986 */ /* 0x0003e2000c101904 */
[----:B------:R-:W-:-:S03]  /*6430*/  @P4 IADD3.X R46, RZ, R46, RZ, P0, !PT ;  /* 0x0000002eff2e4210 */ /* 0x000fc600007fe4ff */
[----:B------:R-:W3:Y:S01]  /*6440*/  LDS R25, [R6+0x2e00] ;  /* 0x002e000006197984 */ /* 0x000ee20000000800 */
[----:B-1----:R-:W-:Y:S02]  /*6450*/  @P4 MOV R2, R43 ;  /* 0x0000002b00024202 */ /* 0x002fe40000000f00 */
[-C--:B------:R-:W-:Y:S02]  /*6460*/  @P4 MOV R3, R44.reuse ;  /* 0x0000002c00034202 */ /* 0x080fe40000000f00 */
[----:B------:R-:W-:Y:S01]  /*6470*/  @P4 IADD3 R43, P0, R43, 0x200, RZ ;  /* 0x000002002b2b4810 */ /* 0x000fe20007f1e0ff */
[----:B0-----:R-:W-:Y:S02]  /*6480*/  FADD.FTZ R0, RZ, R0 ;  /* 0x00000000ff007221 */ /* 0x001fe40000010000 */
[----:B------:R0:W-:Y:S01]  /*6490*/  @P4 STG.E desc[UR4][R2.64], R31 ;  /* 0x0000001f02004986 */ /* 0x0001e2000c101904 */
[----:B------:R-:W-:Y:S01]  /*64a0*/  @P4 IADD3.X R44, RZ, R44, RZ, P0, !PT ;  /* 0x0000002cff2c4210 */ /* 0x000fe200007fe4ff */
[----:B------:R-:W-:-:S02]  /*64b0*/  FADD.FTZ R0, R0, R19 ;  /* 0x0000001300007221 */ /* 0x000fc40000010000 */
[----:B------:R-:W1:Y:S02]  /*64c0*/  LDS R31, [R6+0x3e00] ;  /* 0x003e0000061f7984 */ /* 0x000e640000000800 */
[----:B------:R-:W-:-:S04]  /*64d0*/  FADD.FTZ R0, R0, R21 ;  /* 0x0000001500007221 */ /* 0x000fc80000010000 */
[----:B------:R-:W-:Y:S01]  /*64e0*/  FADD.FTZ R27, R0, R27 ;  /* 0x0000001b001b7221 */ /* 0x000fe20000010000 */
[----:B--2---:R-:W-:Y:S01]  /*64f0*/  FADD.FTZ R7, RZ, R7 ;  /* 0x00000007ff077221 */ /* 0x004fe20000010000 */
[----:B0-----:R-:W-:Y:S02]  /*6500*/  @P3 MOV R2, R45 ;  /* 0x0000002d00023202 */ /* 0x001fe40000000f00 */
        /* <DEDUP_REMOVED lines=10> */
[----:B------:R-:W-:Y:S01]  /*65b0*/  @P3 IADD3.X R44, RZ, R44, RZ, P4, !PT ;  /* 0x0000002cff2c3210 */ /* 0x000fe200027fe4ff */
[----:B-1----:R-:W-:Y:S01]  /*65c0*/  FADD.FTZ R31, R10, R31 ;  /* 0x0000001f0a1f7221 */ /* 0x002fe20000010000 */
        /* <DEDUP_REMOVED lines=38> */
.L_x_2283:
[----:B-1----:R-:W-:Y:S01]  /*6830*/  HFMA2.MMA R212, -RZ, RZ, 0, 5.9604644775390625e-08 ;  /* 0x00000001ffd47435 */ /* 0x002fe200000001ff */
[----:B------:R-:W-:Y:S01]  /*6840*/  BSSY B1, `(.L_x_2389) ;  /* 0x0000007000017945 */ /* 0x000fe20003800000 */
[----:B------:R-:W-:Y:S02]  /*6850*/  MOV R213, R217 ;  /* 0x000000d900d57202 */ /* 0x000fe40000000f00 */
[----:B------:R-:W-:Y:S02]  /*6860*/  MOV R215, 0x1f ;  /* 0x0000001f00d77802 */ /* 0x000fe40000000f00 */
[----:B------:R-:W-:-:S07]  /*6870*/  MOV R210, 0xffffffff ;  /* 0xffffffff00d27802 */ /* 0x000fce0000000f00 */
[----:B-----5:R-:W-:Y:S05]  /*6880*/  WARPSYNC.COLLECTIVE R210, `(.L_x_2390) ;  /* 0x00000000d2087348 */ /* 0x020fea0003c00000 */
[----:B------:R0:W1:Y:S02]  /*6890*/  SHFL.BFLY P4, R211, R213, R212, R215 ;  /* 0x0c0000d4d5d37389 */ /* 0x00006400000800d7 */
[----:B01---5:R-:W-:Y:S01]  /*68a0*/  ENDCOLLECTIVE ;  /* 0x000000000000791b */ /* 0x023fe20003800000 */
.L_x_2390:
[----:B------:R-:W-:Y:S05]  /*68b0*/  BSYNC B1 ;  /* 0x0000000000017941 */ /* 0x000fea0003800000 */
.L_x_2389:
        /* <DEDUP_REMOVED lines=8> */
.L_x_2391:
[----:B------:R-:W-:Y:S01]  /*6940*/  FADD.FTZ R128, R128, R217 ;  /* 0x000000d980807221 */ /* 0x000fe20000010000 */
[----:B------:R-:W-:-:S04]  /*6950*/  HFMA2.MMA R212, -RZ, RZ, 0, 1.1920928955078125e-07 ;  /* 0x00000002ffd47435 */ /* 0x000fc800000001ff */
[----:B------:R-:W-:Y:S02]  /*6960*/  MOV R213, R128 ;  /* 0x0000008000d57202 */ /* 0x000fe40000000f00 */
[----:B------:R-:W-:-:S07]  /*6970*/  MOV R129, R211 ;  /* 0x000000d300817202 */ /* 0x000fce0000000f00 */
[----:B------:R-:W-:Y:S05]  /*6980*/  WARPSYNC.COLLECTIVE R210, `(.L_x_2392) ;  /* 0x00000000d2087348 */ /* 0x000fea0003c00000 */
[----:B------:R0:W1:Y:S02]  /*6990*/  SHFL.BFLY P4, R211, R213, R212, R215 ;  /* 0x0c0000d4d5d37389 */ /* 0x00006400000800d7 */
[----:B01----:R-:W-:Y:S01]  /*69a0*/  ENDCOLLECTIVE ;  /* 0x000000000000791b */ /* 0x003fe20003800000 */
.L_x_2392:
[----:B------:R-:W-:-:S05]  /*69b0*/  FADD.FTZ R129, R129, R220 ;  /* 0x000000dc81817221 */ /* 0x000fca0000010000 */
[----:B------:R-:W-:Y:S02]  /*69c0*/  MOV R213, R129 ;  /* 0x0000008100d57202 */ /* 0x000fe40000000f00 */
[----:B------:R-:W-:-:S07]  /*69d0*/  MOV R131, R211 ;  /* 0x000000d300837202 */ /* 0x000fce0000000f00 */
[----:B------:R-:W-:Y:S05]  /*69e0*/  WARPSYNC.COLLECTIVE R210, `(.L_x_2393) ;  /* 0x00000000d2087348 */ /* 0x000fea0003c00000 */
[----:B------:R0:W1:Y:S02]  /*69f0*/  SHFL.BFLY P4, R211, R213, R212, R215 ;  /* 0x0c0000d4d5d37389 */ /* 0x00006400000800d7 */
[----:B01----:R-:W-:Y:S01]  /*6a00*/  ENDCOLLECTIVE ;  /* 0x000000000000791b */ /* 0x003fe20003800000 */
.L_x_2393:
[----:B------:R-:W-:Y:S01]  /*6a10*/  FADD.FTZ R131, R128, R131 ;  /* 0x0000008380837221 */ /* 0x000fe20000010000 */
[----:B------:R-:W-:-:S04]  /*6a20*/  HFMA2.MMA R212, -RZ, RZ, 0, 2.384185791015625e-07 ;  /* 0x00000004ffd47435 */ /* 0x000fc800000001ff */
[----:B------:R-:W-:Y:S02]  /*6a30*/  MOV R213, R131 ;  /* 0x0000008300d57202 */ /* 0x000fe40000000f00 */
[----:B------:R-:W-:-:S07]  /*6a40*/  MOV R130, R211 ;  /* 0x000000d300827202 */ /* 0x000fce0000000f00 */
[----:B------:R-:W-:Y:S05]  /*6a50*/  WARPSYNC.COLLECTIVE R210, `(.L_x_2394) ;  /* 0x00000000d2087348 */ /* 0x000fea0003c00000 */
[----:B------:R0:W1:Y:S02]  /*6a60*/  SHFL.BFLY P4, R211, R213, R212, R215 ;  /* 0x0c0000d4d5d37389 */ /* 0x00006400000800d7 */
[----:B01----:R-:W-:Y:S01]  /*6a70*/  ENDCOLLECTIVE ;  /* 0x000000000000791b */ /* 0x003fe20003800000 */
.L_x_2394:
[----:B------:R-:W-:-:S05]  /*6a80*/  FADD.FTZ R130, R129, R130 ;  /* 0x0000008281827221 */ /* 0x000fca0000010000 */
[----:B------:R-:W-:Y:S02]  /*6a90*/  MOV R213, R130 ;  /* 0x0000008200d57202 */ /* 0x000fe40000000f00 */
[----:B------:R-:W-:-:S07]  /*6aa0*/  MOV R132, R211 ;  /* 0x000000d300847202 */ /* 0x000fce0000000f00 */
[----:B------:R-:W-:Y:S05]  /*6ab0*/  WARPSYNC.COLLECTIVE R210, `(.L_x_2395) ;  /* 0x00000000d2087348 */ /* 0x000fea0003c00000 */
[----:B------:R0:W1:Y:S02]  /*6ac0*/  SHFL.BFLY P4, R211, R213, R212, R215 ;  /* 0x0c0000d4d5d37389 */ /* 0x00006400000800d7 */
[----:B01----:R-:W-:Y:S01]  /*6ad0*/  ENDCOLLECTIVE ;  /* 0x000000000000791b */ /* 0x003fe20003800000 */
.L_x_2395:
[----:B------:R-:W-:Y:S01]  /*6ae0*/  FADD.FTZ R132, R131, R132 ;  /* 0x0000008483847221 */ /* 0x000fe20000010000 */
[----:B------:R-:W-:-:S04]  /*6af0*/  HFMA2.MMA R212, -RZ, RZ, 0, 4.76837158203125e-07 ;  /* 0x00000008ffd47435 */ /* 0x000fc800000001ff */
[----:B------:R-:W-:Y:S02]  /*6b00*/  MOV R213, R132 ;  /* 0x0000008400d57202 */ /* 0x000fe40000000f00 */
[----:B------:R-:W-:-:S07]  /*6b10*/  MOV R133, R211 ;  /* 0x000000d300857202 */ /* 0x000fce0000000f00 */
[----:B------:R-:W-:Y:S05]  /*6b20*/  WARPSYNC.COLLECTIVE R210, `(.L_x_2396) ;  /* 0x00000000d2087348 */ /* 0x000fea0003c00000 */
[----:B------:R0:W1:Y:S02]  /*6b30*/  SHFL.BFLY P4, R211, R213, R212, R215 ;  /* 0x0c0000d4d5d37389 */ /* 0x00006400000800d7 */
[----:B01----:R-:W-:Y:S01]  /*6b40*/  ENDCOLLECTIVE ;  /* 0x000000000000791b */ /* 0x003fe20003800000 */
.L_x_2396:
[----:B------:R-:W-:-:S05]  /*6b50*/  FADD.FTZ R133, R130, R133 ;  /* 0x0000008582857221 */ /* 0x000fca0000010000 */
[----:B------:R-:W-:Y:S02]  /*6b60*/  MOV R213, R133 ;  /* 0x0000008500d57202 */ /* 0x000fe40000000f00 */
[----:B------:R-:W-:-:S07]  /*6b70*/  MOV R135, R211 ;  /* 0x000000d300877202 */ /* 0x000fce0000000f00 */
[----:B------:R-:W-:Y:S05]  /*6b80*/  WARPSYNC.COLLECTIVE R210, `(.L_x_2397) ;  /* 0x00000000d2087348 */ /* 0x000fea0003c00000 */
[----:B------:R0:W1:Y:S02]  /*6b90*/  SHFL.BFLY P4, R211, R213, R212, R215 ;  /* 0x0c0000d4d5d37389 */ /* 0x00006400000800d7 */
[----:B01----:R-:W-:Y:S01]  /*6ba0*/  ENDCOLLECTIVE ;  /* 0x000000000000791b */ /* 0x003fe20003800000 */
.L_x_2397:
[----:B------:R-:W-:Y:S01]  /*6bb0*/  FADD.FTZ R135, R132, R135 ;  /* 0x0000008784877221 */ /* 0x000fe20000010000 */
[----:B------:R-:W-:-:S04]  /*6bc0*/  HFMA2.MMA R212, -RZ, RZ, 0, 9.5367431640625e-07 ;  /* 0x00000010ffd47435 */ /* 0x000fc800000001ff */
[----:B------:R-:W-:Y:S02]  /*6bd0*/  MOV R213, R135 ;  /* 0x0000008700d57202 */ /* 0x000fe40000000f00 */
[----:B------:R-:W-:-:S07]  /*6be0*/  MOV R134, R211 ;  /* 0x000000d300867202 */ /* 0x000fce0000000f00 */
[----:B------:R-:W-:Y:S05]  /*6bf0*/  WARPSYNC.COLLECTIVE R210, `(.L_x_2398) ;  /* 0x00000000d2087348 */ /* 0x000fea0003c00000 */
[----:B------:R0:W1:Y:S02]  /*6c00*/  SHFL.BFLY P4, R211, R213, R212, R215 ;  /* 0x0c0000d4d5d37389 */ /* 0x00006400000800d7 */
[----:B01----:R-:W-:Y:S01]  /*6c10*/  ENDCOLLECTIVE ;  /* 0x000000000000791b */ /* 0x003fe20003800000 */
.L_x_2398:
[----:B------:R-:W-:-:S05]  /*6c20*/  FADD.FTZ R134, R133, R134 ;  /* 0x0000008685867221 */ /* 0x000fca0000010000 */
[----:B------:R-:W-:Y:S02]  /*6c30*/  MOV R213, R134 ;  /* 0x0000008600d57202 */ /* 0x000fe40000000f00 */
[----:B------:R-:W-:-:S07]  /*6c40*/  MOV R128, R211 ;  /* 0x000000d300807202 */ /* 0x000fce0000000f00 */
[----:B------:R-:W-:Y:S05]  /*6c50*/  WARPSYNC.COLLECTIVE R210, `(.L_x_2399) ;  /* 0x00000000d2087348 */ /* 0x000fea0003c00000 */
[----:B------:R0:W1:Y:S02]  /*6c60*/  SHFL.BFLY P4, R211, R213, R212, R215 ;  /* 0x0c0000d4d5d37389 */ /* 0x00006400000800d7 */
[----:B01----:R-:W-:Y:S01]  /*6c70*/  ENDCOLLECTIVE ;  /* 0x000000000000791b */ /* 0x003fe20003800000 */
.L_x_2399:
[----:B------:R-:W-:Y:S01]  /*6c80*/  MOV R129, R211 ;  /* 0x000000d300817202 */ /* 0x000fe20000000f00 */
[----:B------:R-:W-:Y:S06]  /*6c90*/  BRA `(.L_x_2400) ;  /* 0xffffffb800007947 */ /* 0x000fec000383ffff */
.L_x_2401:
        /* <DEDUP_REMOVED lines=14> */
.L_x_14235:


//--------------------- .text._ZN10layer_norm22ln_bwd_finalize_kernelINS_22Kernel_traits_finalizeILj1024E6__halfS2_S2_S2_fjLb0ELj1024ELj4ENS_18Kernel_traits_baseILj1024ES2_S2_S2_S2_fjLj1024EEEEELb0ELb1EEEvNS_9BwdParamsE --------------------------
	.section	.text._ZN10layer_norm22ln_bwd_finalize_kernelINS_22Kernel_traits_finalizeILj1024E6__halfS2_S2_S2_fjLb0ELj1024ELj4ENS_18Kernel_traits_baseILj1024ES2_S2_S2_S2_fjLj1024EEEEELb0ELb1EEEvNS_9BwdParamsE,"ax",@progbits
	.align	128
        .global         _ZN10layer_norm22ln_bwd_finalize_kernelINS_22Kernel_traits_finalizeILj1024E6__halfS2_S2_S2_fjLb0ELj1024ELj4ENS_18Kernel_traits_baseILj1024ES2_S2_S2_S2_fjLj1024EEEEELb0ELb1EEEvNS_9BwdParamsE
        .type           _ZN10layer_norm22ln_bwd_finalize_kernelINS_22Kernel_traits_finalizeILj1024E6__halfS2_S2_S2_fjLb0ELj1024ELj4ENS_18Kernel_traits_baseILj1024ES2_S2_S2_S2_fjLj1024EEEEELb0ELb1EEEvNS_9BwdParamsE,@function
        .size           _ZN10layer_norm22ln_bwd_finalize_kernelINS_22Kernel_traits_finalizeILj1024E6__halfS2_S2_S2_fjLb0ELj1024ELj4ENS_18Kernel_traits_baseILj1024ES2_S2_S2_S2_fjLj1024EEEEELb0ELb1EEEvNS_9BwdParamsE,(.L_x_14236 - _ZN10layer_norm22ln_bwd_finalize_kernelINS_22Kernel_traits_finalizeILj1024E6__halfS2_S2_S2_fjLb0ELj1024ELj4ENS_18Kernel_traits_baseILj1024ES2_S2_S2_S2_fjLj1024EEEEELb0ELb1EEEvNS_9BwdParamsE)
        .other          _ZN10layer_norm22ln_bwd_finalize_kernelINS_22Kernel_traits_finalizeILj1024E6__halfS2_S2_S2_fjLb0ELj1024ELj4ENS_18Kernel_traits_baseILj1024ES2_S2_S2_S2_fjLj1024EEEEELb0ELb1EEEvNS_9BwdParamsE,@"STO_CUDA_ENTRY STV_DEFAULT"
_ZN10layer_norm22ln_bwd_finalize_kernelINS_22Kernel_traits_finalizeILj1024E6__halfS2_S2_S2_fjLb0ELj1024ELj4ENS_18Kernel_traits_baseILj1024ES2_S2_S2_S2_fjLj1024EEEEELb0ELb1EEEvNS_9BwdParamsE:
.text._ZN10layer_norm22ln_bwd_finalize_kernelINS_22Kernel_traits_finalizeILj1024E6__halfS2_S2_S2_fjLb0ELj1024ELj4ENS_18Kernel_traits_baseILj1024ES2_S2_S2_S2_fjLj1024EEEEELb0ELb1EEEvNS_9BwdParamsE:
        /* <DEDUP_REMOVED lines=26> */
.L_x_2413:
        /* <DEDUP_REMOVED lines=31> */
.L_x_2406:
        /* <DEDUP_REMOVED lines=34> */
.L_x_2405:
[----:B------:R-:W-:Y:S05]  /*05b0*/  BSYNC B1 ;  /* 0x0000000000017941 */ /* 0x000fea0003800000 */
.L_x_2404:
        /* <DEDUP_REMOVED lines=25> */
.L_x_2408:
[----:B------:R-:W-:Y:S05]  /*0750*/  BSYNC B1 ;  /* 0x0000000000017941 */ /* 0x000fea0003800000 */
.L_x_2407:
        /* <DEDUP_REMOVED lines=12> */
.L_x_2403:
[----:B------:R-:W-:Y:S05]  /*0820*/  BSYNC B0 ;  /* 0x0000000000007941 */ /* 0x000fea0003800000 */
.L_x_2402:
        /* <DEDUP_REMOVED lines=29> */
.L_x_2424:
[----:B------:R-:W-:Y:S01]  /*0a00*/  @!P1 SHF.R.U32.HI R12, RZ, 0x3, R0 ;  /* 0x00000003ff0c9819 */ /* 0x000fe20000011600 */
[----:B----4-:R-:W-:Y:S01]  /*0a10*/  FADD.FTZ R14, R9, R14 ;  /* 0x0000000e090e7221 */ /* 0x010fe20000010000 */
[----:B---3--:R-:W-:Y:S02]  /*0a20*/  FADD.FTZ R11, R10, R11 ;  /* 0x0000000b0a0b7221 */ /* 0x008fe40000010000 */
[----:B------:R-:W-:-:S05]  /*0a30*/  @!P1 LOP3.LUT R12, R12, 0x1ffffffc, RZ, 0xc0, !PT ;  /* 0x1ffffffc0c0c9812 */ /* 0x000fca00078ec0ff */
[----:B------:R3:W-:Y:S04]  /*0a40*/  @!P1 STS [R12+UR4+0x2000], R14 ;  /* 0x0020000e0c009988 */ /* 0x0007e80008000804 */
[----:B------:R3:W-:Y:S02]  /*0a50*/  @!P1 STS [R12+UR4+0x2080], R11 ;  /* 0x0020800b0c009988 */ /* 0x0007e40008000804 */
.L_x_2409:
        /* <DEDUP_REMOVED lines=10> */
[----:B---3--:R-:W-:Y:S02]  /*0b00*/  F2FP.F16.F32.PACK_AB R15, R15, R14 ;  /* 0x0000000e0f0f723e */ /* 0x008fe400000000ff */
[----:B-----5:R-:W-:-:S03]  /*0b10*/  F2FP.F16.F32.PACK_AB R17, R17, R16 ;  /* 0x000000101111723e */ /* 0x020fc600000000ff */
[----:B------:R4:W-:Y:S04]  /*0b20*/  STG.E desc[UR6][R12.64], R15 ;  /* 0x0000000f0c007986 */ /* 0x0009e8000c101906 */
[----:B------:R4:W-:Y:S02]  /*0b30*/  STG.E desc[UR6][R10.64], R17 ;  /* 0x000000110a007986 */ /* 0x0009e4000c101906 */
.L_x_2412:
[----:B------:R-:W-:Y:S05]  /*0b40*/  BSYNC B0 ;  /* 0x0000000000007941 */ /* 0x000fea0003800000 */
.L_x_2411:
[C---:B------:R-:W-:Y:S02]  /*0b50*/  ISETP.GT.U32.AND P1, PT, R3.reuse, -0x401, PT ;  /* 0xfffffbff0300780c */ /* 0x040fe40003f24070 */
[----:B------:R-:W-:Y:S02]  /*0b60*/  IADD3 R3, R3, 0x400, RZ ;  /* 0x0000040003037810 */ /* 0x000fe40007ffe0ff */
[----:B------:R-:W-:-:S09]  /*0b70*/  IADD3 R4, R4, 0x200, RZ ;  /* 0x0000020004047810 */ /* 0x000fd20007ffe0ff */
[----:B------:R-:W-:Y:S05]  /*0b80*/  @P1 BRA `(.L_x_2413) ;  /* 0xfffffff400841947 */ /* 0x000fea000383ffff */
[----:B------:R-:W-:Y:S05]  /*0b90*/  EXIT ;  /* 0x000000000000794d */ /* 0x000fea0003800000 */
.L_x_2410:
[----:B------:R-:W-:Y:S01]  /*0ba0*/  HFMA2.MMA R22, -RZ, RZ, 0, 1.847743988037109375e-06 ;  /* 0x0000001fff167435 */ /* 0x000fe200000001ff */
[----:B0--3--:R-:W-:Y:S01]  /*0bb0*/  MOV R20, R10 ;  /* 0x0000000a00147202 */ /* 0x009fe20000000f00 */
[----:B------:R-:W-:Y:S01]  /*0bc0*/  IMAD.MOV.U32 R19, RZ, RZ, 0x1 ;  /* 0x00000001ff137424 */ /* 0x000fe200078e00ff */
[----:B------:R-:W-:-:S08]  /*0bd0*/  MOV R17, 0xffffffff ;  /* 0xffffffff00117802 */ /* 0x000fd00000000f00 */
[----:B-12---:R-:W-:Y:S05]  /*0be0*/  WARPSYNC.COLLECTIVE R17, `(.L_x_2414) ;  /* 0x0000000011087348 */ /* 0x006fea0003c00000 */
[----:B------:R0:W3:Y:S02]  /*0bf0*/  SHFL.BFLY P2, R18, R20, R19, R22 ;  /* 0x0c00001314127389 */ /* 0x0000e40000040016 */
[----:B0123--:R-:W-:Y:S01]  /*0c00*/  ENDCOLLECTIVE ;  /* 0x000000000000791b */ /* 0x00ffe20003800000 */
.L_x_2414:
[----:B------:R-:W-:Y:S01]  /*0c10*/  HFMA2.MMA R19, -RZ, RZ, 0, 1.1920928955078125e-07 ;  /* 0x00000002ff137435 */ /* 0x000fe200000001ff */
[----:B------:R-:W-:-:S05]  /*0c20*/  MOV R11, R18 ;  /* 0x00000012000b7202 */ /* 0x000fca0000000f00 */
[----:B------:R-:W-:-:S04]  /*0c30*/  FADD.FTZ R11, R10, R11 ;  /* 0x0000000b0a0b7221 */ /* 0x000fc80000010000 */
[----:B------:R-:W-:-:S07]  /*0c40*/  IMAD.MOV.U32 R20, RZ, RZ, R11 ;  /* 0x000000ffff147224 */ /* 0x000fce00078e000b */
[----:B------:R-:W-:Y:S05]  /*0c50*/  WARPSYNC.COLLECTIVE R17, `(.L_x_2415) ;  /* 0x0000000011087348 */ /* 0x000fea0003c00000 */
[----:B------:R0:W1:Y:S02]  /*0c60*/  SHFL.BFLY P2, R18, R20, R19, R22 ;  /* 0x0c00001314127389 */ /* 0x0000640000040016 */
[----:B01----:R-:W-:Y:S01]  /*0c70*/  ENDCOLLECTIVE ;  /* 0x000000000000791b */ /* 0x003fe20003800000 */
.L_x_2415:
[----:B------:R-:W-:Y:S01]  /*0c80*/  IMAD.MOV.U32 R19, RZ, RZ, 0x4 ;  /* 0x00000004ff137424 */ /* 0x000fe200078e00ff */
[----:B------:R-:W-:-:S05]  /*0c90*/  MOV R12, R18 ;  /* 0x00000012000c7202 */ /* 0x000fca0000000f00 */
[----:B------:R-:W-:-:S05]  /*0ca0*/  FADD.FTZ R12, R11, R12 ;  /* 0x0000000c0b0c7221 */ /* 0x000fca0000010000 */
[----:B------:R-:W-:-:S07]  /*0cb0*/  MOV R20, R12 ;  /* 0x0000000c00147202 */ /* 0x000fce0000000f00 */
[----:B------:R-:W-:Y:S05]  /*0cc0*/  WARPSYNC.COLLECTIVE R17, `(.L_x_2416) ;  /* 0x0000000011087348 */ /* 0x000fea0003c00000 */
[----:B------:R0:W1:Y:S02]  /*0cd0*/  SHFL.BFLY P2, R18, R20, R19, R22 ;  /* 0x0c00001314127389 */ /* 0x0000640000040016 */
[----:B01----:R-:W-:Y:S01]  /*0ce0*/  ENDCOLLECTIVE ;  /* 0x000000000000791b */ /* 0x003fe20003800000 */
.L_x_2416:
[----:B------:R-:W-:Y:S01]  /*0cf0*/  HFMA2.MMA R19, -RZ, RZ, 0, 4.76837158203125e-07 ;  /* 0x00000008ff137435 */ /* 0x000fe200000001ff */
[----:B------:R-:W-:-:S05]  /*0d00*/  MOV R13, R18 ;  /* 0x00000012000d7202 */ /* 0x000fca0000000f00 */
[----:B------:R-:W-:-:S05]  /*0d10*/  FADD.FTZ R13, R12, R13 ;  /* 0x0000000d0c0d7221 */ /* 0x000fca0000010000 */
[----:B------:R-:W-:-:S07]  /*0d20*/  MOV R20, R13 ;  /* 0x0000000d00147202 */ /* 0x000fce0000000f00 */
[----:B------:R-:W-:Y:S05]  /*0d30*/  WARPSYNC.COLLECTIVE R17, `(.L_x_2417) ;  /* 0x0000000011087348 */ /* 0x000fea0003c00000 */
[----:B------:R0:W1:Y:S02]  /*0d40*/  SHFL.BFLY P2, R18, R20, R19, R22 ;  /* 0x0c00001314127389 */ /* 0x0000640000040016 */
[----:B01----:R-:W-:Y:S01]  /*0d50*/  ENDCOLLECTIVE ;  /* 0x000000000000791b */ /* 0x003fe20003800000 */
.L_x_2417:
[----:B------:R-:W-:Y:S01]  /*0d60*/  HFMA2.MMA R19, -RZ, RZ, 0, 9.5367431640625e-07 ;  /* 0x00000010ff137435 */ /* 0x000fe200000001ff */
[----:B------:R-:W-:-:S04]  /*0d70*/  IMAD.MOV.U32 R10, RZ, RZ, R18 ;  /* 0x000000ffff0a7224 */ /* 0x000fc800078e0012 */
[----:B------:R-:W-:-:S05]  /*0d80*/  FADD.FTZ R10, R13, R10 ;  /* 0x0000000a0d0a7221 */ /* 0x000fca0000010000 */
[----:B------:R-:W-:-:S07]  /*0d90*/  MOV R20, R10 ;  /* 0x0000000a00147202 */ /* 0x000fce0000000f00 */
[----:B------:R-:W-:Y:S05]  /*0da0*/  WARPSYNC.COLLECTIVE R17, `(.L_x_2418) ;  /* 0x0000000011087348 */ /* 0x000fea0003c00000 */
[----:B------:R0:W1:Y:S02]  /*0db0*/  SHFL.BFLY P2, R18, R20, R19, R22 ;  /* 0x0c00001314127389 */ /* 0x0000640000040016 */
[----:B01----:R-:W-:Y:S01]  /*0dc0*/  ENDCOLLECTIVE ;  /* 0x000000000000791b */ /* 0x003fe20003800000 */
.L_x_2418:
[----:B------:R-:W-:Y:S01]  /*0dd0*/  HFMA2.MMA R19, -RZ, RZ, 0, 5.9604644775390625e-08 ;  /* 0x00000001ff137435 */ /* 0x000fe200000001ff */
[----:B------:R-:W-:Y:S01]  /*0de0*/  IMAD.MOV.U32 R20, RZ, RZ, R9 ;  /* 0x000000ffff147224 */ /* 0x000fe200078e0009 */
[----:B------:R-:W-:-:S09]  /*0df0*/  MOV R11, R18 ;  /* 0x00000012000b7202 */ /* 0x000fd20000000f00 */
[----:B------:R-:W-:Y:S05]  /*0e00*/  WARPSYNC.COLLECTIVE R17, `(.L_x_2419) ;  /* 0x0000000011087348 */ /* 0x000fea0003c00000 */
[----:B------:R0:W1:Y:S02]  /*0e10*/  SHFL.BFLY P2, R18, R20, R19, R22 ;  /* 0x0c00001314127389 */ /* 0x0000640000040016 */
[----:B01----:R-:W-:Y:S01]  /*0e20*/  ENDCOLLECTIVE ;  /* 0x000000000000791b */ /* 0x003fe20003800000 */
.L_x_2419:
[----:B------:R-:W-:Y:S01]  /*0e30*/  HFMA2.MMA R19, -RZ, RZ, 0, 1.1920928955078125e-07 ;  /* 0x00000002ff137435 */ /* 0x000fe200000001ff */
[----:B------:R-:W-:-:S05]  /*0e40*/  MOV R12, R18 ;  /* 0x00000012000c7202 */ /* 0x000fca0000000f00 */
[----:B------:R-:W-:-:S05]  /*0e50*/  FADD.FTZ R14, R9, R12 ;  /* 0x0000000c090e7221 */ /* 0x000fca0000010000 */
[----:B------:R-:W-:-:S07]  /*0e60*/  MOV R20, R14 ;  /* 0x0000000e00147202 */ /* 0x000fce0000000f00 */
[----:B------:R-:W-:Y:S05]  /*0e70*/  WARPSYNC.COLLECTIVE R17, `(.L_x_2420) ;  /* 0x0000000011087348 */ /* 0x000fea0003c00000 */
[----:B------:R0:W1:Y:S02]  /*0e80*/  SHFL.BFLY P2, R18, R20, R19, R22 ;  /* 0x0c00001314127389 */ /* 0x0000640000040016 */
[----:B01----:R-:W-:Y:S01]  /*0e90*/  ENDCOLLECTIVE ;  /* 0x000000000000791b */ /* 0x003fe20003800000 */
.L_x_2420:
[----:B------:R-:W-:Y:S01]  /*0ea0*/  HFMA2.MMA R19, -RZ, RZ, 0, 2.384185791015625e-07 ;  /* 0x00000004ff137435 */ /* 0x000fe200000001ff */
[----:B------:R-:W-:-:S04]  /*0eb0*/  IMAD.MOV.U32 R13, RZ, RZ, R18 ;  /* 0x000000ffff0d7224 */ /* 0x000fc800078e0012 */
[----:B------:R-:W-:-:S05]  /*0ec0*/  FADD.FTZ R15, R14, R13 ;  /* 0x0000000d0e0f7221 */ /* 0x000fca0000010000 */
[----:B------:R-:W-:-:S07]  /*0ed0*/  MOV R20, R15 ;  /* 0x0000000f00147202 */ /* 0x000fce0000000f00 */
[----:B------:R-:W-:Y:S05]  /*0ee0*/  WARPSYNC.COLLECTIVE R17, `(.L_x_2421) ;  /* 0x0000000011087348 */ /* 0x000fea0003c00000 */
[----:B------:R0:W1:Y:S02]  /*0ef0*/  SHFL.BFLY P2, R18, R20, R19, R22 ;  /* 0x0c00001314127389 */ /* 0x0000640000040016 */
[----:B01----:R-:W-:Y:S01]  /*0f00*/  ENDCOLLECTIVE ;  /* 0x000000000000791b */ /* 0x003fe20003800000 */
.L_x_2421:
[----:B------:R-:W-:Y:S01]  /*0f10*/  IMAD.MOV.U32 R19, RZ, RZ, 0x8 ;  /* 0x00000008ff137424 */ /* 0x000fe200078e00ff */
[----:B------:R-:W-:-:S05]  /*0f20*/  MOV R16, R18 ;  /* 0x0000001200107202 */ /* 0x000fca0000000f00 */
[----:B------:R-:W-:-:S05]  /*0f30*/  FADD.FTZ R16, R15, R16 ;  /* 0x000000100f107221 */ /* 0x000fca0000010000 */
[----:B------:R-:W-:-:S07]  /*0f40*/  MOV R20, R16 ;  /* 0x0000001000147202 */ /* 0x000fce0000000f00 */
[----:B------:R-:W-:Y:S05]  /*0f50*/  WARPSYNC.COLLECTIVE R17, `(.L_x_2422) ;  /* 0x0000000011087348 */ /* 0x000fea0003c00000 */
[----:B------:R0:W1:Y:S02]  /*0f60*/  SHFL.BFLY P2, R18, R20, R19, R22 ;  /* 0x0c00001314127389 */ /* 0x0000640000040016 */
[----:B01----:R-:W-:Y:S01]  /*0f70*/  ENDCOLLECTIVE ;  /* 0x000000000000791b */ /* 0x003fe20003800000 */
.L_x_2422:
[----:B------:R-:W-:Y:S01]  /*0f80*/  HFMA2.MMA R19, -RZ, RZ, 0, 9.5367431640625e-07 ;  /* 0x00000010ff137435 */ /* 0x000fe200000001ff */
[----:B------:R-:W-:-:S05]  /*0f90*/  MOV R9, R18 ;  /* 0x0000001200097202 */ /* 0x000fca0000000f00 */
[----:B------:R-:W-:-:S05]  /*0fa0*/  FADD.FTZ R9, R16, R9 ;  /* 0x0000000910097221 */ /* 0x000fca0000010000 */
[----:B------:R-:W-:-:S07]  /*0fb0*/  MOV R20, R9 ;  /* 0x0000000900147202 */ /* 0x000fce0000000f00 */
[----:B------:R-:W-:Y:S05]  /*0fc0*/  WARPSYNC.COLLECTIVE R17, `(.L_x_2423) ;  /* 0x0000000011087348 */ /* 0x000fea0003c00000 */
[----:B------:R0:W1:Y:S02]  /*0fd0*/  SHFL.BFLY P2, R18, R20, R19, R22 ;  /* 0x0c00001314127389 */ /* 0x0000640000040016 */
[----:B01----:R-:W-:Y:S01]  /*0fe0*/  ENDCOLLECTIVE ;  /* 0x000000000000791b */ /* 0x003fe20003800000 */
.L_x_2423:
[----:B------:R-:W-:Y:S01]  /*0ff0*/  MOV R14, R18 ;  /* 0x00000012000e7202 */ /* 0x000fe20000000f00 */
[----:B------:R-:W-:Y:S06]  /*1000*/  BRA `(.L_x_2424) ;  /* 0xfffffff8007c7947 */ /* 0x000fec000383ffff */
.L_x_2425:
        /* <DEDUP_REMOVED lines=15> */
.L_x_14236:


//--------------------- .text._ZN10layer_norm13ln_bwd_kernelINS_13Kernel_traitsI6__halfS2_S2_S2_fjLj1024ELj1ELj4ELj1ELj16ENS_18Kernel_traits_baseILj1024ES2_S2_S2_S2_fjLj128EEEEELb1ELb0ELb1ELb1EEEvNS_9BwdParamsE --------------------------
	.section	.text._ZN10layer_norm13ln_bwd_kernelINS_13Kernel_traitsI6__halfS2_S2_S2_fjLj1024ELj1ELj4ELj1ELj16ENS_18Kernel_traits_baseILj1024ES2_S2_S2_S2_fjLj128EEEEELb1ELb0ELb1ELb1EEEvNS_9BwdParamsE,"ax",@progbits
	.align	128
        .global         _ZN10layer_norm13ln_bwd_kernelINS_13Kernel_traitsI6__halfS2_S2_S2_fjLj1024ELj1ELj4ELj1ELj16ENS_18Kernel_traits_baseILj1024ES2_S2_S2_S2_fjLj128EEEEELb1ELb0ELb1ELb1EEEvNS_9BwdParamsE
        .type           _ZN10layer_norm13ln_bwd_kernelINS_13Kernel_traitsI6__halfS2_S2_S2_fjLj1024ELj1ELj4ELj1ELj16ENS_18Kernel_traits_baseILj1024ES2_S2_S2_S2_fjLj128EEEEELb1ELb0ELb1ELb1EEEvNS_9BwdParamsE,@function
        .size           _ZN10layer_norm13ln_bwd_kernelINS_13Kernel_traitsI6__halfS2_S2_S2_fjLj1024ELj1ELj4ELj1ELj16ENS_18Kernel_traits_baseILj1024ES2_S2_S2_S2_fjLj128EEEEELb1ELb0ELb1ELb1EEEvNS_9BwdParamsE,(.L_x_14237 - _ZN10layer_norm13ln_bwd_kernelINS_13Kernel_traitsI6__halfS2_S2_S2_fjLj1024ELj1ELj4ELj1ELj16ENS_18Kernel_traits_baseILj1024ES2_S2_S2_S2_fjLj128EEEEELb1ELb0ELb1ELb1EEEvNS_9BwdParamsE)
        .other          _ZN10layer_norm13ln_bwd_kernelINS_13Kernel_traitsI6__halfS2_S2_S2_fjLj1024ELj1ELj4ELj1ELj16ENS_18Kernel_traits_baseILj1024ES2_S2_S2_S2_fjLj128EEEEELb1ELb0ELb1ELb1EEEvNS_9BwdParamsE,@"STO_CUDA_ENTRY STV_DEFAULT"
_ZN10layer_norm13ln_bwd_kernelINS_13Kernel_traitsI6__halfS2_S2_S2_fjLj1024ELj1ELj4ELj1ELj16ENS_18Kernel_traits_baseILj1024ES2_S2_S2_S2_fjLj128EEEEELb1ELb0ELb1ELb1EEEvNS_9BwdParamsE:
.text._ZN10layer_norm13ln_bwd_kernelINS_13Kernel_traitsI6__halfS2_S2_S2_fjLj1024ELj1ELj4ELj1ELj16ENS_18Kernel_traits_baseILj1024ES2_S2_S2_S2_fjLj128EEEEELb1ELb0ELb1ELb1EEEvNS_9BwdParamsE:
        /* <DEDUP_REMOVED lines=46> */
.L_x_2427:
[----:B------:R-:W-:Y:S01]  /*02e0*/  SHF.L.U32 R3, R0, 0x4, RZ ;  /* 0x0000000400037819 */ /* 0x000fe200000006ff */
[----:B------:R-:W-:-:S03]  /*02f0*/  ULDC.64 UR6, c[0x0][0x260] ;  /* 0x0000980000067ab9 */ /* 0x000fc60000000a00 */
[----:B------:R-:W-:-:S04]  /*0300*/  LOP3.LUT R3, R3, 0x1f0, RZ, 0xc0, !PT ;  /* 0x000001f003037812 */ /* 0x000fc800078ec0ff */
[----:B------:R-:W-:-:S04]  /*0310*/  IADD3 R14, P0, R3, UR6, RZ ;  /* 0x00000006030e7c10 */ /* 0x000fc8000ff1e0ff */
[----:B------:R-:W-:-:S05]  /*0320*/  IADD3.X R15, RZ, UR7, RZ, P0, !PT ;  /* 0x00000007ff0f7c10 */ /* 0x000fca00087fe4ff */
        /* <DEDUP_REMOVED lines=36> */
[--C-:B--2---:R-:W-:Y:S02]  /*0570*/  HADD2.F32 R3, -RZ, R8.reuse.H0_H0 ;  /* 0x20000008ff037230 */ /* 0x104fe40000004100 */
[----:B------:R-:W-:Y:S02]  /*0580*/  HADD2.F32 R4, -RZ, R8.H1_H1 ;  /* 0x30000008ff047230 */ /* 0x000fe40000004100 */
[--C-:B------:R-:W-:Y:S02]  /*0590*/  HADD2.F32 R5, -RZ, R9.reuse.H0_H0 ;  /* 0x20000009ff057230 */ /* 0x100fe40000004100 */
[----:B------:R-:W-:Y:S02]  /*05a0*/  HADD2.F32 R6, -RZ, R9.H1_H1 ;  /* 0x30000009ff067230 */ /* 0x000fe40000004100 */
[--C-:B------:R-:W-:Y:S02]  /*05b0*/  HADD2.F32 R7, -RZ, R10.reuse.H0_H0 ;  /* 0x2000000aff077230 */ /* 0x100fe40000004100 */
[----:B------:R-:W-:-:S02]  /*05c0*/  HADD2.F32 R8, -RZ, R10.H1_H1 ;  /* 0x3000000aff087230 */ /* 0x000fc40000004100 */
[--C-:B------:R-:W-:Y:S02]  /*05d0*/  HADD2.F32 R9, -RZ, R11.reuse.H0_H0 ;  /* 0x2000000bff097230 */ /* 0x100fe40000004100 */
[----:B------:R-:W-:Y:S02]  /*05e0*/  HADD2.F32 R10, -RZ, R11.H1_H1 ;  /* 0x3000000bff0a7230 */ /* 0x000fe40000004100 */
[--C-:B---3--:R-:W-:Y:S02]  /*05f0*/  HADD2.F32 R11, -RZ, R16.reuse.H0_H0 ;  /* 0x20000010ff0b7230 */ /* 0x108fe40000004100 */
[----:B------:R-:W-:Y:S02]  /*0600*/  HADD2.F32 R12, -RZ, R16.H1_H1 ;  /* 0x30000010ff0c7230 */ /* 0x000fe40000004100 */
[--C-:B------:R-:W-:Y:S02]  /*0610*/  HADD2.F32 R13, -RZ, R17.reuse.H0_H0 ;  /* 0x20000011ff0d7230 */ /* 0x100fe40000004100 */
[----:B0-----:R-:W-:-:S02]  /*0620*/  HADD2.F32 R14, -RZ, R17.H1_H1 ;  /* 0x30000011ff0e7230 */ /* 0x001fc40000004100 */
[--C-:B------:R-:W-:Y:S02]  /*0630*/  HADD2.F32 R15, -RZ, R18.reuse.H0_H0 ;  /* 0x20000012ff0f7230 */ /* 0x100fe40000004100 */
[----:B------:R-:W-:Y:S02]  /*0640*/  HADD2.F32 R16, -RZ, R18.H1_H1 ;  /* 0x30000012ff107230 */ /* 0x000fe40000004100 */
[--C-:B------:R-:W-:Y:S02]  /*0650*/  HADD2.F32 R17, -RZ, R19.reuse.H0_H0 ;  /* 0x20000013ff117230 */ /* 0x100fe40000004100 */
[----:B------:R-:W-:Y:S02]  /*0660*/  HADD2.F32 R18, -RZ, R19.H1_H1 ;  /* 0x30000013ff127230 */ /* 0x000fe40000004100 */
[--C-:B----4-:R-:W-:Y:S02]  /*0670*/  HADD2.F32 R19, -RZ, R24.reuse.H0_H0 ;  /* 0x20000018ff137230 */ /* 0x110fe40000004100 */
[----:B------:R-:W-:-:S02]  /*0680*/  HADD2.F32 R20, -RZ, R24.H1_H1 ;  /* 0x30000018ff147230 */ /* 0x000fc40000004100 */
[--C-:B------:R-:W-:Y:S02]  /*0690*/  HADD2.F32 R21, -RZ, R25.reuse.H0_H0 ;  /* 0x20000019ff157230 */ /* 0x100fe40000004100 */
[----:B------:R-:W-:Y:S02]  /*06a0*/  HADD2.F32 R22, -RZ, R25.H1_H1 ;  /* 0x30000019ff167230 */ /* 0x000fe40000004100 */
[--C-:B------:R-:W-:Y:S02]  /*06b0*/  HADD2.F32 R23, -RZ, R26.reuse.H0_H0 ;  /* 0x2000001aff177230 */ /* 0x100fe40000004100 */
[----:B------:R-:W-:Y:S02]  /*06c0*/  HADD2.F32 R24, -RZ, R26.H1_H1 ;  /* 0x3000001aff187230 */ /* 0x000fe40000004100 */
[--C-:B------:R-:W-:Y:S02]  /*06d0*/  HADD2.F32 R25, -RZ, R27.reuse.H0_H0 ;  /* 0x2000001bff197230 */ /* 0x100fe40000004100 */
[----:B------:R-:W-:-:S02]  /*06e0*/  HADD2.F32 R26, -RZ, R27.H1_H1 ;  /* 0x3000001bff1a7230 */ /* 0x000fc40000004100 */
[--C-:B-----5:R-:W-:Y:S02]  /*06f0*/  HADD2.F32 R27, -RZ, R32.reuse.H0_H0 ;  /* 0x20000020ff1b7230 */ /* 0x120fe40000004100 */
[----:B------:R-:W-:Y:S02]  /*0700*/  HADD2.F32 R28, -RZ, R32.H1_H1 ;  /* 0x30000020ff1c7230 */ /* 0x000fe40000004100 */
[--C-:B------:R-:W-:Y:S02]  /*0710*/  HADD2.F32 R29, -RZ, R33.reuse.H0_H0 ;  /* 0x20000021ff1d7230 */ /* 0x100fe40000004100 */
[----:B------:R-:W-:Y:S02]  /*0720*/  HADD2.F32 R30, -RZ, R33.H1_H1 ;  /* 0x30000021ff1e7230 */ /* 0x000fe40000004100 */
[--C-:B------:R-:W-:Y:S02]  /*0730*/  HADD2.F32 R31, -RZ, R34.reuse.H0_H0 ;  /* 0x20000022ff1f7230 */ /* 0x100fe40000004100 */
[----:B------:R-:W-:-:S02]  /*0740*/  HADD2.F32 R32, -RZ, R34.H1_H1 ;  /* 0x30000022ff207230 */ /* 0x000fc40000004100 */
[--C-:B------:R-:W-:Y:S02]  /*0750*/  HADD2.F32 R33, -RZ, R35.reuse.H0_H0 ;  /* 0x20000023ff217230 */ /* 0x100fe40000004100 */
[----:B------:R-:W-:Y:S02]  /*0760*/  HADD2.F32 R34, -RZ, R35.H1_H1 ;  /* 0x30000023ff227230 */ /* 0x000fe40000004100 */
[----:B------:R-:W0:Y:S05]  /*0770*/  LDC.U8 R35, c[0x0][0x2a0] ;  /* 0x0000a800ff237b82 */ /* 0x000e2a0000000000 */
.L_x_2529:
[----:B------:R-:W1:Y:S08]  /*0780*/  LDC.64 R170, c[0x0][0x288] ;  /* 0x0000a200ffaa7b82 */ /* 0x000e700000000a00 */
[----:B------:R-:W2:Y:S08]  /*0790*/  LDC.64 R172, c[0x0][0x258] ;  /* 0x00009600ffac7b82 */ /* 0x000eb00000000a00 */
[----:B------:R-:W3:Y:S01]  /*07a0*/  LDC.64 R156, c[0x0][0x280] ;  /* 0x0000a000ff9c7b82 */ /* 0x000ee20000000a00 */
[----:B-1----:R-:W-:-:S07]  /*07b0*/  IMAD.WIDE R196, R2, 0x4, R170 ;  /* 0x0000000402c47825 */ /* 0x002fce00078e02aa */
[----:B------:R-:W1:Y:S01]  /*07c0*/  LDC R215, c[0x0][0x218] ;  /* 0x00008600ffd77b82 */ /* 0x000e620000000800 */
[----:B------:R4:W4:Y:S01]  /*07d0*/  LDG.E R194, desc[UR4][R196.64] ;  /* 0x00000004c4c27981 */ /* 0x000922000c1e1900 */
[----:B--2---:R-:W-:-:S06]  /*07e0*/  IMAD.WIDE R202, R2, 0x4, R172 ;  /* 0x0000000402ca7825 */ /* 0x004fcc00078e02ac */
[----:B------:R-:W2:Y:S01]  /*07f0*/  LDC.64 R170, c[0x0][0x2c8] ;  /* 0x0000b200ffaa7b82 */ /* 0x000ea20000000a00 */
[----:B---3--:R-:W-:-:S07]  /*0800*/  IMAD.WIDE R200, R2, 0x4, R156 ;  /* 0x0000000402c87825 */ /* 0x008fce00078e029c */
[----:B------:R-:W3:Y:S01]  /*0810*/  LDC.64 R198, c[0x0][0x250] ;  /* 0x00009400ffc67b82 */ /* 0x000ee20000000a00 */
[----:B------:R0:W5:Y:S04]  /*0820*/  LDG.E R156, desc[UR4][R202.64] ;  /* 0x00000004ca9c7981 */ /* 0x000168000c1e1900 */
[----:B------:R0:W5:Y:S01]  /*0830*/  LDG.E R173, desc[UR4][R200.64] ;  /* 0x00000004c8ad7981 */ /* 0x000162000c1e1900 */
[----:B------:R-:W-:Y:S01]  /*0840*/  LOP3.LUT R207, R0, 0x1f, RZ, 0xc0, !PT ;  /* 0x0000001f00cf7812 */ /* 0x000fe200078ec0ff */
[----:B------:R-:W-:Y:S01]  /*0850*/  BSSY B1, `(.L_x_2429) ;  /* 0x0000185000017945 */ /* 0x000fe20003800000 */
[----:B-1----:R-:W-:-:S05]  /*0860*/  IMAD R157, R2, R215, RZ ;  /* 0x000000d7029d7224 */ /* 0x002fca00078e02ff */
[----:B------:R-:W-:-:S04]  /*0870*/  SHF.R.S32.HI R158, RZ, 0x1f, R157 ;  /* 0x0000001fff9e7819 */ /* 0x000fc8000001149d */
[----:B------:R-:W-:-:S04]  /*0880*/  LEA.HI R158, R158, R157, RZ, 0x3 ;  /* 0x0000009d9e9e7211 */ /* 0x000fc800078f18ff */
[----:B------:R-:W-:Y:S01]  /*0890*/  LEA.HI.SX32 R206, R158, R207, 0x1d ;  /* 0x000000cf9ece7211 */ /* 0x000fe200078feaff */
[----:B---3--:R-:W-:-:S03]  /*08a0*/  IMAD.WIDE R198, R2, 0x4, R198 ;  /* 0x0000000402c67825 */ /* 0x008fc600078e02c6 */
[C---:B------:R-:W-:Y:S02]  /*08b0*/  IADD3 R172, R206.reuse, 0x20, RZ ;  /* 0x00000020ceac7810 */ /* 0x040fe40007ffe0ff */
[C---:B------:R-:W-:Y:S01]  /*08c0*/  IADD3 R158, R206.reuse, 0x40, RZ ;  /* 0x00000040ce9e7810 */ /* 0x040fe20007ffe0ff */
[C---:B--2---:R-:W-:Y:S01]  /*08d0*/  IMAD.WIDE.U32 R210, R206.reuse, 0x10, R170 ;  /* 0x00000010ced27825 */ /* 0x044fe200078e00aa */
[----:B------:R-:W-:-:S03]  /*08e0*/  IADD3 R157, R206, 0x60, RZ ;  /* 0x00000060ce9d7810 */ /* 0x000fc60007ffe0ff */
[----:B------:R-:W-:-:S04]  /*08f0*/  IMAD.WIDE.U32 R208, R172, 0x10, R170 ;  /* 0x00000010acd07825 */ /* 0x000fc800078e00aa */
[----:B----4-:R-:W-:-:S04]  /*0900*/  IMAD.WIDE.U32 R196, R158, 0x10, R170 ;  /* 0x000000109ec47825 */ /* 0x010fc800078e00aa */
[----:B------:R-:W-:Y:S01]  /*0910*/  IMAD.WIDE.U32 R170, R157, 0x10, R170 ;  /* 0x000000109daa7825 */ /* 0x000fe200078e00aa */
[----:B------:R-:W-:-:S13]  /*0920*/  ISETP.GT.AND P2, PT, R194, RZ, PT ;  /* 0x000000ffc200720c */ /* 0x000fda0003f44270 */
[----:B0-----:R-:W-:Y:S05]  /*0930*/  @P2 BRA `(.L_x_2430) ;  /* 0x0000000000782947 */ /* 0x001fea0003800000 */
[----:B-----5:R-:W-:Y:S01]  /*0940*/  ISETP.GE.AND P3, PT, R173, 0x1, PT ;  /* 0x00000001ad00780c */ /* 0x020fe20003f66270 */
[----:B------:R-:W0:Y:S01]  /*0950*/  LDC.64 R198, c[0x0][0x240] ;  /* 0x00009000ffc67b82 */ /* 0x000e220000000a00 */
[----:B------:R-:W-:Y:S01]  /*0960*/  HFMA2.MMA R205, -RZ, RZ, 0, 0 ;  /* 0x00000000ffcd7435 */ /* 0x000fe200000001ff */
[----:B------:R-:W-:Y:S02]  /*0970*/  MOV R212, UR12 ;  /* 0x0000000c00d47c02 */ /* 0x000fe40008000f00 */
[----:B------:R-:W-:Y:S02]  /*0980*/  MOV R213, UR13 ;  /* 0x0000000d00d57c02 */ /* 0x000fe40008000f00 */
[----:B------:R-:W-:-:S04]  /*0990*/  ISETP.NE.U32.AND P0, PT, R212, RZ, PT ;  /* 0x000000ffd400720c */ /* 0x000fc80003f05070 */
[----:B------:R-:W-:Y:S02]  /*09a0*/  ISETP.NE.AND.EX P0, PT, R213, RZ, PT, P0 ;  /* 0x000000ffd500720c */ /* 0x000fe40003f05300 */
[----:B------:R-:W-:-:S05]  /*09b0*/  @P3 IADD3 R194, R173, -0x1, RZ ;  /* 0xffffffffadc23810 */ /* 0x000fca0007ffe0ff */
        /* <DEDUP_REMOVED lines=8> */
[----:B------:R1:W5:Y:S01]  /*0a40*/  @P0 LDG.E.128 R112, desc[UR4][R170.64] ;  /* 0x00000004aa700981 */ /* 0x000362000c1e1d00 */
[----:B------:R-:W-:-:S02]  /*0a50*/  IADD3 R201, R205, 0x40, RZ ;  /* 0x00000040cdc97810 */ /* 0x000fc40007ffe0ff */
[C---:B------:R-:W-:Y:S01]  /*0a60*/  IADD3 R217, R205.reuse, 0x60, RZ ;  /* 0x00000060cdd97810 */ /* 0x040fe20007ffe0ff */
        /* <DEDUP_REMOVED lines=11> */
.L_x_2430:
[----:B------:R-:W0:Y:S01]  /*0b20*/  LDC.64 R148, c[0x0][0x238] ;  /* 0x00008e00ff947b82 */ /* 0x000e220000000a00 */
[----:B------:R-:W-:Y:S01]  /*0b30*/  IADD3 R124, R194, -0x1, RZ ;  /* 0xffffffffc27c7810 */ /* 0x000fe20007ffe0ff */
[----:B------:R1:W2:Y:S04]  /*0b40*/  LDG.E R182, desc[UR4][R198.64] ;  /* 0x00000004c6b67981 */ /* 0x0002a8000c1e1900 */
[----:B------:R-:W-:Y:S02]  /*0b50*/  IMAD R124, R124, R215, RZ ;  /* 0x000000d77c7c7224 */ /* 0x000fe400078e02ff */
[----:B------:R-:W3:Y:S03]  /*0b60*/  LDC.64 R152, c[0x0][0x2b8] ;  /* 0x0000ae00ff987b82 */ /* 0x000ee60000000a00 */
[----:B------:R-:W-:-:S04]  /*0b70*/  SHF.R.S32.HI R125, RZ, 0x1f, R124 ;  /* 0x0000001fff7d7819 */ /* 0x000fc8000001147c */
[----:B------:R-:W-:Y:S01]  /*0b80*/  LEA.HI R126, R125, R124, RZ, 0x3 ;  /* 0x0000007c7d7e7211 */ /* 0x000fe200078f18ff */
[----:B------:R-:W4:Y:S03]  /*0b90*/  LDC.64 R160, c[0x0][0x240] ;  /* 0x00009000ffa07b82 */ /* 0x000f260000000a00 */
[----:B------:R-:W-:Y:S01]  /*0ba0*/  LEA.HI.SX32 R155, R126, R207, 0x1d ;  /* 0x000000cf7e9b7211 */ /* 0x000fe200078feaff */
[----:B0-----:R-:W-:-:S03]  /*0bb0*/  IMAD.WIDE.U32 R124, R206, 0x10, R148 ;  /* 0x00000010ce7c7825 */ /* 0x001fc600078e0094 */
[C---:B------:R-:W-:Y:S02]  /*0bc0*/  IADD3 R137, R155.reuse, 0x20, RZ ;  /* 0x000000209b897810 */ /* 0x040fe40007ffe0ff */
[C---:B------:R-:W-:Y:S01]  /*0bd0*/  IADD3 R145, R155.reuse, 0x40, RZ ;  /* 0x000000409b917810 */ /* 0x040fe20007ffe0ff */
[--C-:B------:R-:W-:Y:S01]  /*0be0*/  IMAD.WIDE.U32 R132, R172, 0x10, R148.reuse ;  /* 0x00000010ac847825 */ /* 0x100fe200078e0094 */
[----:B------:R-:W2:Y:S03]  /*0bf0*/  LDG.E.128 R124, desc[UR4][R124.64] ;  /* 0x000000047c7c7981 */ /* 0x000ea6000c1e1d00 */
[----:B------:R-:W-:Y:S02]  /*0c00*/  IMAD.WIDE.U32 R140, R158, 0x10, R148 ;  /* 0x000000109e8c7825 */ /* 0x000fe400078e0094 */
[----:B------:R-:W2:Y:S02]  /*0c10*/  LDG.E.128 R132, desc[UR4][R132.64] ;  /* 0x0000000484847981 */ /* 0x000ea4000c1e1d00 */
[----:B---3--:R-:W-:-:S04]  /*0c20*/  IMAD.WIDE.U32 R128, R155, 0x10, R152 ;  /* 0x000000109b807825 */ /* 0x008fc800078e0098 */
[----:B------:R-:W-:Y:S01]  /*0c30*/  IMAD.WIDE.U32 R148, R157, 0x10, R148 ;  /* 0x000000109d947825 */ /* 0x000fe200078e0094 */
[----:B------:R-:W-:Y:S01]  /*0c40*/  IADD3 R155, R155, 0x60, RZ ;  /* 0x000000609b9b7810 */ /* 0x000fe20007ffe0ff */
[----:B------:R-:W3:Y:S02]  /*0c50*/  LDG.E.128 R128, desc[UR4][R128.64] ;  /* 0x0000000480807981 */ /* 0x000ee4000c1e1d00 */
[--C-:B------:R-:W-:Y:S02]  /*0c60*/  IMAD.WIDE.U32 R136, R137, 0x10, R152.reuse ;  /* 0x0000001089887825 */ /* 0x100fe400078e0098 */
[----:B------:R-:W3:Y:S02]  /*0c70*/  LDG.E.128 R148, desc[UR4][R148.64] ;  /* 0x0000000494947981 */ /* 0x000ee4000c1e1d00 */
[--C-:B------:R-:W-:Y:S02]  /*0c80*/  IMAD.WIDE.U32 R144, R145, 0x10, R152.reuse ;  /* 0x0000001091907825 */ /* 0x100fe400078e0098 */
[----:B------:R-:W3:Y:S02]  /*0c90*/  LDG.E.128 R136, desc[UR4][R136.64] ;  /* 0x0000000488887981 */ /* 0x000ee4000c1e1d00 */
[----:B------:R-:W-:-:S02]  /*0ca0*/  IMAD.WIDE.U32 R152, R155, 0x10, R152 ;  /* 0x000000109b987825 */ /* 0x000fc400078e0098 */
[----:B------:R-:W3:Y:S04]  /*0cb0*/  LDG.E.128 R144, desc[UR4][R144.64] ;  /* 0x0000000490907981 */ /* 0x000ee8000c1e1d00 */
[----:B------:R-:W3:Y:S04]  /*0cc0*/  LDG.E.128 R140, desc[UR4][R140.64] ;  /* 0x000000048c8c7981 */ /* 0x000ee8000c1e1d00 */
[----:B------:R-:W3:Y:S01]  /*0cd0*/  LDG.E.128 R152, desc[UR4][R152.64] ;  /* 0x0000000498987981 */ /* 0x000ee2000c1e1d00 */
[----:B-----5:R-:W-:-:S13]  /*0ce0*/  ISETP.GE.AND P3, PT, R173, 0x1, PT ;  /* 0x00000001ad00780c */ /* 0x020fda0003f66270 */
[----:B------:R-:W-:-:S05]  /*0cf0*/  @P3 IADD3 R162, R173, -0x1, RZ ;  /* 0xffffffffada23810 */ /* 0x000fca0007ffe0ff */
[----:B------:R-:W-:-:S05]  /*0d00*/  @P3 IMAD R162, R162, R215, RZ ;  /* 0x000000d7a2a23224 */ /* 0x000fca00078e02ff */
[----:B------:R-:W-:-:S04]  /*0d10*/  @P3 SHF.R.S32.HI R159, RZ, 0x1f, R162 ;  /* 0x0000001fff9f3819 */ /* 0x000fc800000114a2 */
[----:B------:R-:W-:Y:S02]  /*0d20*/  @P3 LEA.HI R162, R159, R162, RZ, 0x3 ;  /* 0x000000a29fa23211 */ /* 0x000fe400078f18ff */
[----:B------:R-:W-:Y:S02]  /*0d30*/  MOV R205, RZ ;  /* 0x000000ff00cd7202 */ /* 0x000fe40000000f00 */
[----:B------:R-:W-:-:S04]  /*0d40*/  @P3 LEA.HI.SX32 R205, R162, R207, 0x1d ;  /* 0x000000cfa2cd3211 */ /* 0x000fc800078feaff */
[C---:B------:R-:W-:Y:S02]  /*0d50*/  IADD3 R203, R205.reuse, 0x20, RZ ;  /* 0x00000020cdcb7810 */ /* 0x040fe40007ffe0ff */
[C---:B------:R-:W-:Y:S02]  /*0d60*/  IADD3 R201, R205.reuse, 0x40, RZ ;  /* 0x00000040cdc97810 */ /* 0x040fe40007ffe0ff */
[C---:B-1----:R-:W-:Y:S01]  /*0d70*/  IADD3 R199, R205.reuse, 0x60, RZ ;  /* 0x00000060cdc77810 */ /* 0x042fe20007ffe0ff */
[----:B----4-:R-:W-:-:S04]  /*0d80*/  IMAD.WIDE.U32 R204, R205, 0x8, R160 ;  /* 0x00000008cdcc7825 */ /* 0x010fc800078e00a0 */
[--C-:B------:R-:W-:Y:S02]  /*0d90*/  IMAD.WIDE.U32 R202, R203, 0x8, R160.reuse ;  /* 0x00000008cbca7825 */ /* 0x100fe400078e00a0 */
[----:B------:R-:W5:Y:S02]  /*0da0*/  LDG.E.64 R204, desc[UR4][R204.64] ;  /* 0x00000004cccc7981 */ /* 0x000f64000c1e1b00 */
[--C-:B------:R-:W-:Y:S02]  /*0db0*/  IMAD.WIDE.U32 R200, R201, 0x8, R160.reuse ;  /* 0x00000008c9c87825 */ /* 0x100fe400078e00a0 */
[----:B------:R-:W5:Y:S02]  /*0dc0*/  LDG.E.64 R202, desc[UR4][R202.64] ;  /* 0x00000004caca7981 */ /* 0x000f64000c1e1b00 */
[----:B------:R-:W-:Y:S02]  /*0dd0*/  IMAD.WIDE.U32 R198, R199, 0x8, R160 ;  /* 0x00000008c7c67825 */ /* 0x000fe400078e00a0 */
[----:B------:R-:W5:Y:S04]  /*0de0*/  LDG.E.64 R200, desc[UR4][R200.64] ;  /* 0x00000004c8c87981 */ /* 0x000f68000c1e1b00 */
[----:B------:R-:W5:Y:S01]  /*0df0*/  LDG.E.64 R198, desc[UR4][R198.64] ;  /* 0x00000004c6c67981 */ /* 0x000f62000c1e1b00 */
[----:B------:R-:W-:-:S02]  /*0e00*/  MOV R212, UR12 ;  /* 0x0000000c00d47c02 */ /* 0x000fc40008000f00 */
[----:B------:R-:W-:Y:S02]  /*0e10*/  MOV R213, UR13 ;  /* 0x0000000d00d57c02 */ /* 0x000fe40008000f00 */
[----:B------:R-:W-:-:S04]  /*0e20*/  ISETP.NE.U32.AND P0, PT, R212, RZ, PT ;  /* 0x000000ffd400720c */ /* 0x000fc80003f05070 */
[----:B------:R-:W-:-:S13]  /*0e30*/  ISETP.NE.AND.EX P0, PT, R213, RZ, PT, P0 ;  /* 0x000000ffd500720c */ /* 0x000fda0003f05300 */
[----:B------:R-:W5:Y:S04]  /*0e40*/  @P0 LDG.E.128 R100, desc[UR4][R210.64] ;  /* 0x00000004d2640981 */ /* 0x000f68000c1e1d00 */
[----:B------:R-:W5:Y:S04]  /*0e50*/  @P0 LDG.E.128 R104, desc[UR4][R208.64] ;  /* 0x00000004d0680981 */ /* 0x000f68000c1e1d00 */
[----:B------:R0:W5:Y:S04]  /*0e60*/  @P0 LDG.E.128 R108, desc[UR4][R196.64] ;  /* 0x00000004c46c0981 */ /* 0x000168000c1e1d00 */
[----:B------:R1:W5:Y:S01]  /*0e70*/  @P0 LDG.E.128 R112, desc[UR4][R170.64] ;  /* 0x00000004aa700981 */ /* 0x000362000c1e1d00 */
[----:B------:R-:W-:-:S04]  /*0e80*/  ISETP.NE.AND P0, PT, R35, RZ, PT ;  /* 0x000000ff2300720c */ /* 0x000fc80003f05270 */
[----:B--2---:R-:W-:Y:S01]  /*0e90*/  FSEL R243, R182, RZ, !P0 ;  /* 0x000000ffb6f37208 */ /* 0x004fe20004000000 */
[--C-:B------:R-:W-:Y:S02]  /*0ea0*/  HADD2.F32 R183, -RZ, R124.reuse.H0_H0 ;  /* 0x2000007cffb77230 */ /* 0x100fe40000004100 */
[----:B------:R-:W-:Y:S02]  /*0eb0*/  HADD2.F32 R124, -RZ, R124.H1_H1 ;  /* 0x3000007cff7c7230 */ /* 0x000fe40000004100 */
[----:B------:R-:W-:Y:S02]  /*0ec0*/  HADD2.F32 R185, -RZ, R125.H1_H1 ;  /* 0x3000007dffb97230 */ /* 0x000fe40000004100 */
[----:B------:R-:W-:Y:S01]  /*0ed0*/  FADD.FTZ R195, -R243, R183 ;  /* 0x000000b7f3c37221 */ /* 0x000fe20000010100 */
[----:B------:R-:W-:Y:S02]  /*0ee0*/  HADD2.F32 R186, -RZ, R126.H0_H0 ;  /* 0x2000007effba7230 */ /* 0x000fe40000004100 */
[----:B------:R-:W-:-:S02]  /*0ef0*/  HADD2.F32 R192, -RZ, R135.H0_H0 ;  /* 0x20000087ffc07230 */ /* 0x000fc40000004100 */
[----:B------:R-:W-:Y:S01]  /*0f00*/  FMUL.FTZ R195, R156, R195 ;  /* 0x000000c39cc37220 */ /* 0x000fe20000410000 */
[----:B------:R-:W-:Y:S02]  /*0f10*/  HADD2.F32 R184, -RZ, R125.H0_H0 ;  /* 0x2000007dffb87230 */ /* 0x000fe40000004100 */
[--C-:B---3--:R-:W-:Y:S02]  /*0f20*/  HADD2.F32 R193, -RZ, R128.reuse.H0_H0 ;  /* 0x20000080ffc17230 */ /* 0x108fe40000004100 */
[----:B------:R-:W-:Y:S02]  /*0f30*/  HADD2.F32 R191, -RZ, R128.H1_H1 ;  /* 0x30000080ffbf7230 */ /* 0x000fe40000004100 */
[----:B------:R-:W-:Y:S02]  /*0f40*/  HADD2.F32 R218, -RZ, R150.H0_H0 ;  /* 0x20000096ffda7230 */ /* 0x000fe40000004100 */
[----:B------:R-:W-:Y:S02]  /*0f50*/  HADD2.F32 R128, -RZ, R132.H0_H0 ;  /* 0x20000084ff807230 */ /* 0x000fe40000004100 */
[----:B------:R-:W-:-:S02]  /*0f60*/  HADD2.F32 R150, -RZ, R150.H1_H1 ;  /* 0x30000096ff967230 */ /* 0x000fc40000004100 */
[C---:B------:R-:W-:Y:S01]  /*0f70*/  FADD.FTZ R125, -R243.reuse, R124 ;  /* 0x0000007cf37d7221 */ /* 0x040fe20000010100 */
[--C-:B------:R-:W-:Y:S02]  /*0f80*/  HADD2.F32 R194, -RZ, R129.reuse.H0_H0 ;  /* 0x20000081ffc27230 */ /* 0x100fe40000004100 */
[----:B------:R-:W-:Y:S02]  /*0f90*/  HADD2.F32 R190, -RZ, R129.H1_H1 ;  /* 0x30000081ffbe7230 */ /* 0x000fe40000004100 */
[----:B------:R-:W-:Y:S01]  /*0fa0*/  FADD.FTZ R129, -R243, R185 ;  /* 0x000000b9f3817221 */ /* 0x000fe20000010100 */
[----:B------:R-:W-:Y:S02]  /*0fb0*/  HADD2.F32 R132, -RZ, R132.H1_H1 ;  /* 0x30000084ff847230 */ /* 0x000fe40000004100 */
[----:B0-----:R-:W-:Y:S02]  /*0fc0*/  HADD2.F32 R196, -RZ, R135.H1_H1 ;  /* 0x30000087ffc47230 */ /* 0x001fe40000004100 */
[----:B-1----:R-:W-:-:S02]  /*0fd0*/  HADD2.F32 R170, -RZ, R127.H0_H0 ;  /* 0x2000007fffaa7230 */ /* 0x002fc40000004100 */
[----:B------:R-:W-:Y:S02]  /*0fe0*/  HADD2.F32 R188, -RZ, R134.H0_H0 ;  /* 0x20000086ffbc7230 */ /* 0x000fe40000004100 */
[--C-:B------:R-:W-:Y:S02]  /*0ff0*/  HADD2.F32 R166, -RZ, R138.reuse.H0_H0 ;  /* 0x2000008affa67230 */ /* 0x100fe40000004100 */
[----:B------:R-:W-:Y:S02]  /*1000*/  HADD2.F32 R167, -RZ, R138.H1_H1 ;  /* 0x3000008affa77230 */ /* 0x000fe40000004100 */
[--C-:B------:R-:W-:Y:S02]  /*1010*/  HADD2.F32 R174, -RZ, R144.reuse.H0_H0 ;  /* 0x20000090ffae7230 */ /* 0x100fe40000004100 */
[----:B------:R-:W-:Y:S02]  /*1020*/  HADD2.F32 R175, -RZ, R144.H1_H1 ;  /* 0x30000090ffaf7230 */ /* 0x000fe40000004100 */
[----:B------:R-:W-:-:S02]  /*1030*/  HADD2.F32 R220, -RZ, R151.H0_H0 ;  /* 0x20000097ffdc7230 */ /* 0x000fc40000004100 */
[----:B------:R-:W-:Y:S02]  /*1040*/  HADD2.F32 R222, -RZ, R151.H1_H1 ;  /* 0x30000097ffde7230 */ /* 0x000fe40000004100 */
[C---:B------:R-:W-:Y:S01]  /*1050*/  FADD.FTZ R151, -R243.reuse, R186 ;  /* 0x000000baf3977221 */ /* 0x040fe20000010100 */
[--C-:B------:R-:W-:Y:S02]  /*1060*/  HADD2.F32 R138, -RZ, R141.reuse.H0_H0 ;  /* 0x2000008dff8a7230 */ /* 0x100fe40000004100 */
[C---:B------:R-:W-:Y:S01]  /*1070*/  FADD.FTZ R239, -R243.reuse, R150 ;  /* 0x00000096f3ef7221 */ /* 0x040fe20000010100 */
[----:B------:R-:W-:Y:S02]  /*1080*/  HADD2.F32 R208, -RZ, R141.H1_H1 ;  /* 0x3000008dffd07230 */ /* 0x000fe40000004100 */
[----:B------:R-:W-:Y:S01]  /*1090*/  FADD.FTZ R141, -R243, R192 ;  /* 0x000000c0f38d7221 */ /* 0x000fe20000010100 */
[--C-:B------:R-:W-:Y:S02]  /*10a0*/  HADD2.F32 R180, -RZ, R147.reuse.H0_H0 ;  /* 0x20000093ffb47230 */ /* 0x100fe40000004100 */
[----:B------:R-:W-:-:S02]  /*10b0*/  HADD2.F32 R181, -RZ, R147.H1_H1 ;  /* 0x30000093ffb57230 */ /* 0x000fc40000004100 */
[C---:B------:R-:W-:Y:S01]  /*10c0*/  FADD.FTZ R147, -R243.reuse, R128 ;  /* 0x00000080f3937221 */ /* 0x040fe20000010100 */
[----:B------:R-:W-:Y:S02]  /*10d0*/  HADD2.F32 R144, -RZ, R148.H0_H0 ;  /* 0x20000094ff907230 */ /* 0x000fe40000004100 */
[----:B------:R-:W-:Y:S01]  /*10e0*/  FADD.FTZ R135, -R243, R132 ;  /* 0x00000084f3877221 */ /* 0x000fe20000010100 */
[----:B------:R-:W-:Y:S02]  /*10f0*/  HADD2.F32 R187, -RZ, R133.H1_H1 ;  /* 0x30000085ffbb7230 */ /* 0x000fe40000004100 */
[C---:B------:R-:W-:Y:S01]  /*1100*/  FMUL.FTZ R192, R156.reuse, R125 ;  /* 0x0000007d9cc07220 */ /* 0x040fe20000410000 */
[--C-:B------:R-:W-:Y:S02]  /*1110*/  HADD2.F32 R178, -RZ, R146.reuse.H0_H0 ;  /* 0x20000092ffb27230 */ /* 0x100fe40000004100 */
[----:B------:R-:W-:Y:S01]  /*1120*/  FMUL.FTZ R150, R156, R129 ;  /* 0x000000819c967220 */ /* 0x000fe20000410000 */
[----:B------:R-:W-:-:S02]  /*1130*/  HADD2.F32 R179, -RZ, R146.H1_H1 ;  /* 0x30000092ffb37230 */ /* 0x000fc40000004100 */
[-C--:B------:R-:W-:Y:S01]  /*1140*/  FFMA.FTZ R36, R195, R193.reuse, R36 ;  /* 0x000000c1c3247223 */ /* 0x080fe20000010024 */
[----:B------:R-:W-:Y:S01]  /*1150*/  FADD.FTZ R96, R96, R193 ;  /* 0x000000c160607221 */ /* 0x000fe20000010000 */
[----:B------:R-:W-:Y:S02]  /*1160*/  HADD2.F32 R162, -RZ, R130.H0_H0 ;  /* 0x20000082ffa27230 */ /* 0x000fe40000004100 */
[----:B------:R-:W-:Y:S01]  /*1170*/  FADD.FTZ R197, -R243, R196 ;  /* 0x000000c4f3c57221 */ /* 0x000fe20000010100 */
[--C-:B------:R-:W-:Y:S02]  /*1180*/  HADD2.F32 R214, -RZ, R143.reuse.H0_H0 ;  /* 0x2000008fffd67230 */ /* 0x100fe40000004100 */
[----:B------:R-:W-:Y:S01]  /*1190*/  FMUL.FTZ R193, R3, R193 ;  /* 0x000000c103c17220 */ /* 0x000fe20000410000 */
[----:B------:R-:W-:Y:S02]  /*11a0*/  HADD2.F32 R216, -RZ, R143.H1_H1 ;  /* 0x3000008fffd87230 */ /* 0x000fe40000004100 */
[----:B------:R-:W-:Y:S01]  /*11b0*/  FADD.FTZ R143, -R243, R188 ;  /* 0x000000bcf38f7221 */ /* 0x000fe20000010100 */
[----:B------:R-:W-:-:S02]  /*11c0*/  HADD2.F32 R146, -RZ, R149.H0_H0 ;  /* 0x20000095ff927230 */ /* 0x000fc40000004100 */
[C---:B------:R-:W-:Y:S01]  /*11d0*/  FMUL.FTZ R151, R156.reuse, R151 ;  /* 0x000000979c977220 */ /* 0x040fe20000410000 */
[----:B------:R-:W-:Y:S02]  /*11e0*/  HADD2.F32 R182, -RZ, R149.H1_H1 ;  /* 0x30000095ffb67230 */ /* 0x000fe40000004100 */
[C---:B------:R-:W-:Y:S01]  /*11f0*/  FADD.FTZ R149, -R243.reuse, R170 ;  /* 0x000000aaf3957221 */ /* 0x040fe20000010100 */
[--C-:B------:R-:W-:Y:S02]  /*1200*/  HADD2.F32 R163, -RZ, R136.reuse.H0_H0 ;  /* 0x20000088ffa37230 */ /* 0x100fe40000004100 */
[----:B------:R-:W-:Y:S01]  /*1210*/  FADD.FTZ R229, -R243, R144 ;  /* 0x00000090f3e57221 */ /* 0x000fe20000010100 */
[----:B------:R-:W-:Y:S02]  /*1220*/  HADD2.F32 R171, -RZ, R127.H1_H1 ;  /* 0x3000007fffab7230 */ /* 0x000fe40000004100 */
[----:B------:R-:W-:Y:S01]  /*1230*/  FMUL.FTZ R147, R156, R147 ;  /* 0x000000939c937220 */ /* 0x000fe20000410000 */
[----:B------:R-:W-:-:S02]  /*1240*/  HADD2.F32 R189, -RZ, R136.H1_H1 ;  /* 0x30000088ffbd7230 */ /* 0x000fc40000004100 */
[C---:B------:R-:W-:Y:S01]  /*1250*/  FADD.FTZ R127, -R243.reuse, R184 ;  /* 0x000000b8f37f7221 */ /* 0x040fe20000010100 */
[--C-:B------:R-:W-:Y:S02]  /*1260*/  HADD2.F32 R164, -RZ, R137.reuse.H0_H0 ;  /* 0x20000089ffa47230 */ /* 0x100fe40000004100 */
[C---:B------:R-:W-:Y:S01]  /*1270*/  FADD.FTZ R217, -R243.reuse, R138 ;  /* 0x0000008af3d97221 */ /* 0x040fe20000010100 */
[----:B------:R-:W-:Y:S02]  /*1280*/  HADD2.F32 R165, -RZ, R137.H1_H1 ;  /* 0x30000089ffa57230 */ /* 0x000fe40000004100 */
[----:B------:R-:W-:Y:S01]  /*1290*/  FADD.FTZ R137, -R243, R187 ;  /* 0x000000bbf3897221 */ /* 0x000fe20000010100 */
[--C-:B------:R-:W-:Y:S02]  /*12a0*/  HADD2.F32 R188, -RZ, R155.reuse.H0_H0 ;  /* 0x2000009bffbc7230 */ /* 0x100fe40000004100 */
[----:B------:R-:W-:Y:S01]  /*12b0*/  FMUL.FTZ R144, R156, R135 ;  /* 0x000000879c907220 */ /* 0x000fe20000410000 */
[----:B------:R-:W-:-:S02]  /*12c0*/  HADD2.F32 R170, -RZ, R155.H1_H1 ;  /* 0x3000009bffaa7230 */ /* 0x000fc40000004100 */
[----:B------:R-:W-:Y:S01]  /*12d0*/  FFMA.FTZ R37, R192, R191, R37 ;  /* 0x000000bfc0257223 */ /* 0x000fe20000010025 */
[----:B------:R-:W-:Y:S01]  /*12e0*/  FADD.FTZ R97, R97, R191 ;  /* 0x000000bf61617221 */ /* 0x000fe20000010000 */
[-C--:B------:R-:W-:Y:S01]  /*12f0*/  FFMA.FTZ R39, R150, R190.reuse, R39 ;  /* 0x000000be96277223 */ /* 0x080fe20000010027 */
[----:B------:R-:W-:Y:S01]  /*1300*/  FADD.FTZ R99, R99, R190 ;  /* 0x000000be63637221 */ /* 0x000fe20000010000 */
[----:B------:R-:W-:Y:S01]  /*1310*/  FMUL.FTZ R155, R6, R190 ;  /* 0x000000be069b7220 */ /* 0x000fe20000410000 */
[--C-:B------:R-:W-:Y:S02]  /*1320*/  HADD2.F32 R186, -RZ, R154.reuse.H0_H0 ;  /* 0x2000009affba7230 */ /* 0x100fe40000004100 */
[----:B------:R-:W-:Y:S01]  /*1330*/  FMUL.FTZ R138, R156, R197 ;  /* 0x000000c59c8a7220 */ /* 0x000fe20000410000 */
[----:B------:R-:W-:Y:S02]  /*1340*/  HADD2.F32 R187, -RZ, R154.H1_H1 ;  /* 0x3000009affbb7230 */ /* 0x000fe40000004100 */
[----:B------:R-:W-:Y:S01]  /*1350*/  FMUL.FTZ R191, R4, R191 ;  /* 0x000000bf04bf7220 */ /* 0x000fe20000410000 */
[----:B------:R-:W-:Y:S01]  /*1360*/  FADD.FTZ R190, RZ, R193 ;  /* 0x000000c1ffbe7221 */ /* 0x000fe20000010000 */
[-C--:B------:R-:W-:Y:S01]  /*1370*/  FFMA.FTZ R40, R151, R162.reuse, R40 ;  /* 0x000000a297287223 */ /* 0x080fe20000010028 */
[----:B------:R-:W-:Y:S01]  /*1380*/  FADD.FTZ R92, R92, R162 ;  /* 0x000000a25c5c7221 */ /* 0x000fe20000010000 */
[----:B------:R-:W-:Y:S01]  /*1390*/  FMUL.FTZ R154, R7, R162 ;  /* 0x000000a2079a7220 */ /* 0x000fe20000410000 */
[----:B------:R-:W-:Y:S01]  /*13a0*/  FFMA.FTZ R197, R195, R193, RZ ;  /* 0x000000c1c3c57223 */ /* 0x000fe200000100ff */
[----:B------:R-:W-:-:S02]  /*13b0*/  HADD2.F32 R126, -RZ, R126.H1_H1 ;  /* 0x3000007eff7e7230 */ /* 0x000fc40000004100 */
[----:B------:R-:W-:Y:S01]  /*13c0*/  FADD.FTZ R235, -R243, R182 ;  /* 0x000000b6f3eb7221 */ /* 0x000fe20000010100 */
[--C-:B------:R-:W-:Y:S02]  /*13d0*/  HADD2.F32 R184, -RZ, R153.reuse.H0_H0 ;  /* 0x20000099ffb87230 */ /* 0x100fe40000004100 */
[-C--:B------:R-:W-:Y:S01]  /*13e0*/  FFMA.FTZ R44, R147, R163.reuse, R44 ;  /* 0x000000a3932c7223 */ /* 0x080fe2000001002c */
[----:B------:R-:W-:Y:S02]  /*13f0*/  HADD2.F32 R185, -RZ, R153.H1_H1 ;  /* 0x30000099ffb97230 */ /* 0x000fe40000004100 */
[----:B------:R-:W-:Y:S01]  /*1400*/  FADD.FTZ R88, R88, R163 ;  /* 0x000000a358587221 */ /* 0x000fe20000010000 */
[----:B------:R-:W-:Y:S01]  /*1410*/  FMUL.FTZ R162, R11, R163 ;  /* 0x000000a30ba27220 */ /* 0x000fe20000410000 */
[--C-:B------:R-:W-:Y:S02]  /*1420*/  HADD2.F32 R182, -RZ, R152.reuse.H0_H0 ;  /* 0x20000098ffb67230 */ /* 0x100fe40000004100 */
[----:B------:R-:W-:Y:S01]  /*1430*/  FMUL.FTZ R153, R156, R127 ;  /* 0x0000007f9c997220 */ /* 0x000fe20000410000 */
[----:B------:R-:W-:-:S02]  /*1440*/  HADD2.F32 R183, -RZ, R152.H1_H1 ;  /* 0x30000098ffb77230 */ /* 0x000fc40000004100 */
[-C--:B------:R-:W-:Y:S01]  /*1450*/  FFMA.FTZ R45, R144, R189.reuse, R45 ;  /* 0x000000bd902d7223 */ /* 0x080fe2000001002d */
[----:B------:R-:W-:Y:S01]  /*1460*/  FADD.FTZ R89, R89, R189 ;  /* 0x000000bd59597221 */ /* 0x000fe20000010000 */
[----:B------:R-:W-:Y:S01]  /*1470*/  FMUL.FTZ R163, R12, R189 ;  /* 0x000000bd0ca37220 */ /* 0x000fe20000410000 */
[-C--:B------:R-:W-:Y:S01]  /*1480*/  FMUL.FTZ R152, R5, R194.reuse ;  /* 0x000000c205987220 */ /* 0x080fe20000410000 */
[----:B------:R-:W-:Y:S01]  /*1490*/  FADD.FTZ R189, R190, R191 ;  /* 0x000000bfbebd7221 */ /* 0x000fe20000010000 */
[----:B------:R-:W-:Y:S02]  /*14a0*/  HADD2.F32 R148, -RZ, R148.H1_H1 ;  /* 0x30000094ff947230 */ /* 0x000fe40000004100 */
[----:B------:R-:W-:Y:S01]  /*14b0*/  FFMA.FTZ R190, R192, R191, R197 ;  /* 0x000000bfc0be7223 */ /* 0x000fe200000100c5 */
[--C-:B------:R-:W-:Y:S02]  /*14c0*/  HADD2.F32 R160, -RZ, R131.reuse.H0_H0 ;  /* 0x20000083ffa07230 */ /* 0x100fe40000004100 */
[----:B------:R-:W-:Y:S01]  /*14d0*/  FFMA.FTZ R38, R153, R194, R38 ;  /* 0x000000c299267223 */ /* 0x000fe20000010026 */
[----:B------:R-:W-:-:S02]  /*14e0*/  HADD2.F32 R161, -RZ, R131.H1_H1 ;  /* 0x30000083ffa17230 */ /* 0x000fc40000004100 */
[----:B------:R-:W-:Y:S01]  /*14f0*/  FADD.FTZ R131, -R243, R126 ;  /* 0x0000007ef3837221 */ /* 0x000fe20000010100 */
[----:B------:R-:W-:Y:S01]  /*1500*/  FADD.FTZ R98, R98, R194 ;  /* 0x000000c262627221 */ /* 0x000fe20000010000 */
[----:B------:R-:W-:Y:S01]  /*1510*/  FADD.FTZ R194, R189, R152 ;  /* 0x00000098bdc27221 */ /* 0x000fe20000010000 */
[----:B------:R-:W-:Y:S01]  /*1520*/  FFMA.FTZ R189, R153, R152, R190 ;  /* 0x0000009899bd7223 */ /* 0x000fe200000100be */
[----:B------:R-:W-:Y:S02]  /*1530*/  HADD2.F32 R159, -RZ, R130.H1_H1 ;  /* 0x30000082ff9f7230 */ /* 0x000fe40000004100 */
[----:B------:R-:W-:Y:S01]  /*1540*/  FADD.FTZ R231, -R243, R148 ;  /* 0x00000094f3e77221 */ /* 0x000fe20000010100 */
[----:B------:R-:W-:Y:S01]  /*1550*/  FMUL.FTZ R148, R156, R131 ;  /* 0x000000839c947220 */ /* 0x000fe20000410000 */
[----:B------:R-:W-:Y:S01]  /*1560*/  FADD.FTZ R197, R194, R155 ;  /* 0x0000009bc2c57221 */ /* 0x000fe20000010000 */
[----:B------:R-:W-:Y:S01]  /*1570*/  FFMA.FTZ R190, R150, R155, R189 ;  /* 0x0000009b96be7223 */ /* 0x000fe200000100bd */
[----:B------:R-:W-:-:S02]  /*1580*/  HADD2.F32 R130, -RZ, R133.H0_H0 ;  /* 0x20000085ff827230 */ /* 0x000fc40000004100 */
        /* <DEDUP_REMOVED lines=20> */
[----:B------:R-:W-:Y:S02]  /*16d0*/  HADD2.F32 R177, -RZ, R145.H1_H1 ;  /* 0x30000091ffb17230 */ /* 0x000fe40000004100 */
[----:B------:R-:W-:Y:S01]  /*16e0*/  FADD.FTZ R145, -R243, R130 ;  /* 0x00000082f3917221 */ /* 0x000fe20000010100 */
[--C-:B------:R-:W-:Y:S02]  /*16f0*/  HADD2.F32 R210, -RZ, R142.reuse.H0_H0 ;  /* 0x2000008effd27230 */ /* 0x100fe40000004100 */
[----:B------:R-:W-:Y:S01]  /*1700*/  FADD.FTZ R197, R194, R161 ;  /* 0x000000a1c2c57221 */ /* 0x000fe20000010000 */
[----:B------:R-:W-:Y:S02]  /*1710*/  HADD2.F32 R142, -RZ, R142.H1_H1 ;  /* 0x3000008eff8e7230 */ /* 0x000fe40000004100 */
[----:B------:R-:W-:Y:S01]  /*1720*/  FFMA.FTZ R194, R146, R161, R189 ;  /* 0x000000a192c27223 */ /* 0x000fe200000100bd */
[----:B------:R-:W-:Y:S01]  /*1730*/  FMUL.FTZ R145, R156, R145 ;  /* 0x000000919c917220 */ /* 0x000fe20000410000 */
[----:B------:R-:W-:Y:S01]  /*1740*/  FADD.FTZ R190, R197, R162 ;  /* 0x000000a2c5be7221 */ /* 0x000fe20000010000 */
[----:B------:R-:W-:-:S02]  /*1750*/  HADD2.F32 R134, -RZ, R134.H1_H1 ;  /* 0x30000086ff867230 */ /* 0x000fc40000004100 */
[----:B------:R-:W-:Y:S01]  /*1760*/  FFMA.FTZ R189, R147, R162, R194 ;  /* 0x000000a293bd7223 */ /* 0x000fe200000100c2 */
[----:B------:R-:W-:Y:S01]  /*1770*/  FADD.FTZ R223, -R243, R142 ;  /* 0x0000008ef3df7221 */ /* 0x000fe20000010100 */
[----:B------:R-:W-:Y:S01]  /*1780*/  FMUL.FTZ R142, R156, R137 ;  /* 0x000000899c8e7220 */ /* 0x000fe20000410000 */
[-C--:B------:R-:W-:Y:S01]  /*1790*/  FFMA.FTZ R46, R145, R164.reuse, R46 ;  /* 0x000000a4912e7223 */ /* 0x080fe2000001002e */
[----:B------:R-:W-:Y:S01]  /*17a0*/  FADD.FTZ R90, R90, R164 ;  /* 0x000000a45a5a7221 */ /* 0x000fe20000010000 */
[--C-:B------:R-:W-:Y:S02]  /*17b0*/  HADD2.F32 R136, -RZ, R140.reuse.H0_H0 ;  /* 0x2000008cff887230 */ /* 0x100fe40000004100 */
[----:B------:R-:W-:Y:S01]  /*17c0*/  FMUL.FTZ R164, R13, R164 ;  /* 0x000000a40da47220 */ /* 0x000fe20000410000 */
[----:B------:R-:W-:Y:S01]  /*17d0*/  FADD.FTZ R197, R190, R163 ;  /* 0x000000a3bec57221 */ /* 0x000fe20000010000 */
[----:B------:R-:W-:Y:S02]  /*17e0*/  HADD2.F32 R140, -RZ, R140.H1_H1 ;  /* 0x3000008cff8c7230 */ /* 0x000fe40000004100 */
        /* <DEDUP_REMOVED lines=115> */
[----:B------:R-:W-:Y:S01]  /*1f20*/  FADD.FTZ R241, -R243, R220 ;  /* 0x000000dcf3f17221 */ /* 0x000fe20000010100 */
        /* <DEDUP_REMOVED lines=11> */
[----:B------:R-:W-:Y:S01]  /*1fe0*/  FADD.FTZ R197, R194, R187 ;  /* 0x000000bbc2c57221 */ /* 0x000fe20000010000 */
[----:B------:R-:W-:Y:S01]  /*1ff0*/  FADD.FTZ R171, -R243, R222 ;  /* 0x000000def3ab7221 */ /* 0x000fe20000010100 */
        /* <DEDUP_REMOVED lines=9> */
[----:B------:R-:W-:-:S07]  /*2090*/  FFMA.FTZ R194, R190, R189, R194 ;  /* 0x000000bdbec27223 */ /* 0x000fce00000100c2 */
.L_x_2431:
[----:B------:R-:W-:Y:S05]  /*20a0*/  BSYNC B1 ;  /* 0x0000000000017941 */ /* 0x000fea0003800000 */
.L_x_2429:
[----:B------:R-:W-:Y:S01]  /*20b0*/  UMOV UR6, 0xffffffff ;  /* 0xffffffff00067882 */ /* 0x000fe20000000000 */
[----:B-----5:R-:W-:Y:S02]  /*20c0*/  MOV R170, R204 ;  /* 0x000000cc00aa7202 */ /* 0x020fe40000000f00 */
[----:B------:R-:W-:Y:S02]  /*20d0*/  MOV R171, R202 ;  /* 0x000000ca00ab7202 */ /* 0x000fe40000000f00 */
[----:B------:R-:W-:Y:S02]  /*20e0*/  MOV R196, R200 ;  /* 0x000000c800c47202 */ /* 0x000fe40000000f00 */
[----:B------:R-:W-:Y:S02]  /*20f0*/  MOV R197, R198 ;  /* 0x000000c600c57202 */ /* 0x000fe40000000f00 */
[----:B------:R-:W-:Y:S02]  /*2100*/  PRMT R220, R170, 0x7610, R220 ;  /* 0x00007610aadc7816 */ /* 0x000fe400000000dc */
[----:B------:R-:W-:-:S02]  /*2110*/  PRMT R218, R171, 0x7610, R218 ;  /* 0x00007610abda7816 */ /* 0x000fc400000000da */
        /* <DEDUP_REMOVED lines=20> */
.L_x_2541:
        /* <DEDUP_REMOVED lines=18> */
.L_x_2434:
[----:B------:R-:W-:Y:S02]  /*2380*/  ISETP.NE.U32.AND P0, PT, R212, RZ, PT ;  /* 0x000000ffd400720c */ /* 0x000fe40003f05070 */
[----:B------:R-:W-:Y:S02]  /*2390*/  ISETP.NE.AND P1, PT, R35, RZ, PT ;  /* 0x000000ff2300720c */ /* 0x000fe40003f25270 */
[----:B------:R-:W-:Y:S02]  /*23a0*/  ISETP.NE.AND.EX P0, PT, R213, RZ, PT, P0 ;  /* 0x000000ffd500720c */ /* 0x000fe40003f05300 */
[----:B------:R-:W-:-:S05]  /*23b0*/  FSEL R170, R196, RZ, !P1 ;  /* 0x000000ffc4aa7208 */ /* 0x000fca0004800000 */
[----:B------:R-:W-:-:S04]  /*23c0*/  FFMA.FTZ R170, R195, R173, R170 ;  /* 0x000000adc3aa7223 */ /* 0x000fc800000100aa */
[----:B------:R-:W-:Y:S02]  /*23d0*/  FADD.FTZ R171, R193, -R170 ;  /* 0x800000aac1ab7221 */ /* 0x000fe40000010000 */
[----:B------:R-:W-:Y:S02]  /*23e0*/  @P0 HADD2.F32 R207, -RZ, R100.H0_H0 ;  /* 0x20000064ffcf0230 */ /* 0x000fe40000004100 */
[----:B------:R-:W-:-:S04]  /*23f0*/  FMUL.FTZ R208, R156, R171 ;  /* 0x000000ab9cd07220 */ /* 0x000fc80000410000 */
[----:B------:R-:W-:-:S07]  /*2400*/  @P0 FADD.FTZ R208, R208, R207 ;  /* 0x000000cfd0d00221 */ /* 0x000fce0000010000 */
.L_x_2435:
[----:B------:R-:W-:Y:S05]  /*2410*/  BSYNC B1 ;  /* 0x0000000000017941 */ /* 0x000fea0003800000 */
.L_x_2433:
[----:B------:R-:W0:Y:S01]  /*2420*/  @P3 LDC.64 R170, c[0x0][0x298] ;  /* 0x0000a600ffaa3b82 */ /* 0x000e220000000a00 */
[----:B------:R-:W-:Y:S01]  /*2430*/  ISETP.NE.U32.AND P1, PT, RZ, UR10, PT ;  /* 0x0000000aff007c0c */ /* 0x000fe2000bf25070 */
[----:B------:R-:W-:Y:S01]  /*2440*/  BSSY B1, `(.L_x_2436) ;  /* 0x0000016000017945 */ /* 0x000fe20003800000 */
[----:B------:R-:W-:Y:S02]  /*2450*/  @P3 LOP3.LUT P4, RZ, R220, 0xff, RZ, 0xc0, !PT ;  /* 0x000000ffdcff3812 */ /* 0x000fe4000788c0ff */
[----:B------:R-:W-:Y:S01]  /*2460*/  ISETP.NE.AND.EX P1, PT, RZ, UR11, PT, P1 ;  /* 0x0000000bff007c0c */ /* 0x000fe2000bf25310 */
[----:B0-----:R-:W-:-:S12]  /*2470*/  @P3 FMUL.FTZ R171, R208, R171 ;  /* 0x000000abd0ab3220 */ /* 0x001fd80000410000 */
[----:B------:R-:W-:Y:S01]  /*2480*/  @P1 F2FP.F16.F32.PACK_AB R208, RZ, R208 ;  /* 0x000000d0ffd0123e */ /* 0x000fe200000000ff */
[----:B------:R-:W-:-:S03]  /*2490*/  @P3 FMUL.FTZ R170, R171, R170 ;  /* 0x000000aaabaa3220 */ /* 0x000fc60000410000 */
[----:B------:R-:W-:Y:S02]  /*24a0*/  @P1 PRMT R116, R208, 0x7610, R116 ;  /* 0x00007610d0741816 */ /* 0x000fe40000000074 */
[----:B------:R-:W-:-:S04]  /*24b0*/  @P3 FSEL R170, R170, RZ, P4 ;  /* 0x000000ffaaaa3208 */ /* 0x000fc80002000000 */
[----:B------:R-:W-:-:S04]  /*24c0*/  @P3 F2FP.F16.F32.PACK_AB R170, RZ, R170 ;  /* 0x000000aaffaa323e */ /* 0x000fc800000000ff */
[----:B------:R-:W-:Y:S01]  /*24d0*/  @P3 PRMT R120, R170, 0x7610, R120 ;  /* 0x00007610aa783816 */ /* 0x000fe20000000078 */
[----:B------:R-:W-:Y:S06]  /*24e0*/  @P2 BRA `(.L_x_2437) ;  /* 0x0000000000102947 */ /* 0x000fec0003800000 */
[----:B------:R-:W-:Y:S01]  /*24f0*/  MOV R208, RZ ;  /* 0x000000ff00d07202 */ /* 0x000fe20000000f00 */
[----:B------:R-:W-:Y:S06]  /*2500*/  @!P0 BRA `(.L_x_2438) ;  /* 0x0000000000248947 */ /* 0x000fec0003800000 */
[----:B------:R-:W-:Y:S01]  /*2510*/  HADD2.F32 R208, -RZ, R100.H1_H1 ;  /* 0x30000064ffd07230 */ /* 0x000fe20000004100 */
[----:B------:R-:W-:Y:S06]  /*2520*/  BRA `(.L_x_2438) ;  /* 0x00000000001c7947 */ /* 0x000fec0003800000 */
.L_x_2437:
[----:B------:R-:W-:Y:S01]  /*2530*/  ISETP.NE.AND P4, PT, R35, RZ, PT ;  /* 0x000000ff2300720c */ /* 0x000fe20003f85270 */
[----:B------:R-:W-:-:S03]  /*2540*/  @P0 HADD2.F32 R207, -RZ, R100.H1_H1 ;  /* 0x30000064ffcf0230 */ /* 0x000fc60000004100 */
[----:B------:R-:W-:-:S05]  /*2550*/  FSEL R171, R196, RZ, !P4 ;  /* 0x000000ffc4ab7208 */ /* 0x000fca0006000000 */
[----:B------:R-:W-:-:S04]  /*2560*/  FFMA.FTZ R170, R192, R173, R171 ;  /* 0x000000adc0aa7223 */ /* 0x000fc800000100ab */
[----:B------:R-:W-:-:S04]  /*2570*/  FADD.FTZ R171, R191, -R170 ;  /* 0x800000aabfab7221 */ /* 0x000fc80000010000 */
[----:B------:R-:W-:-:S04]  /*2580*/  FMUL.FTZ R208, R156, R171 ;  /* 0x000000ab9cd07220 */ /* 0x000fc80000410000 */
[----:B------:R-:W-:-:S07]  /*2590*/  @P0 FADD.FTZ R208, R208, R207 ;  /* 0x000000cfd0d00221 */ /* 0x000fce0000010000 */
.L_x_2438:
[----:B------:R-:W-:Y:S05]  /*25a0*/  BSYNC B1 ;  /* 0x0000000000017941 */ /* 0x000fea0003800000 */
.L_x_2436:
        /* <DEDUP_REMOVED lines=13> */
[----:B------:R-:W-:Y:S01]  /*2680*/  HADD2.F32 R208, -RZ, R101.H0_H0 ;  /* 0x20000065ffd07230 */ /* 0x000fe20000004100 */
[----:B------:R-:W-:Y:S06]  /*2690*/  BRA `(.L_x_2441) ;  /* 0x00000000001c7947 */ /* 0x000fec0003800000 */
.L_x_2440:
[----:B------:R-:W-:Y:S01]  /*26a0*/  ISETP.NE.AND P4, PT, R35, RZ, PT ;  /* 0x000000ff2300720c */ /* 0x000fe20003f85270 */
[----:B------:R-:W-:-:S03]  /*26b0*/  @P0 HADD2.F32 R207, -RZ, R101.H0_H0 ;  /* 0x20000065ffcf0230 */ /* 0x000fc60000004100 */
[----:B------:R-:W-:-:S05]  /*26c0*/  FSEL R170, R196, RZ, !P4 ;  /* 0x000000ffc4aa7208 */ /* 0x000fca0006000000 */
[----:B------:R-:W-:-:S04]  /*26d0*/  FFMA.FTZ R171, R153, R173, R170 ;  /* 0x000000ad99ab7223 */ /* 0x000fc800000100aa */
[----:B------:R-:W-:-:S04]  /*26e0*/  FADD.FTZ R171, R152, -R171 ;  /* 0x800000ab98ab7221 */ /* 0x000fc80000010000 */
[----:B------:R-:W-:-:S04]  /*26f0*/  FMUL.FTZ R208, R156, R171 ;  /* 0x000000ab9cd07220 */ /* 0x000fc80000410000 */
[----:B------:R-:W-:-:S07]  /*2700*/  @P0 FADD.FTZ R208, R208, R207 ;  /* 0x000000cfd0d00221 */ /* 0x000fce0000010000 */
.L_x_2441:
[----:B------:R-:W-:Y:S05]  /*2710*/  BSYNC B1 ;  /* 0x0000000000017941 */ /* 0x000fea0003800000 */
.L_x_2439:
        /* <DEDUP_REMOVED lines=15> */
.L_x_2443:
[----:B------:R-:W-:Y:S01]  /*2810*/  ISETP.NE.AND P4, PT, R35, RZ, PT ;  /* 0x000000ff2300720c */ /* 0x000fe20003f85270 */
[----:B------:R-:W-:-:S03]  /*2820*/  @P0 HADD2.F32 R207, -RZ, R101.H1_H1 ;  /* 0x30000065ffcf0230 */ /* 0x000fc60000004100 */
[----:B------:R-:W-:-:S05]  /*2830*/  FSEL R171, R196, RZ, !P4 ;  /* 0x000000ffc4ab7208 */ /* 0x000fca0006000000 */
[----:B------:R-:W-:-:S04]  /*2840*/  FFMA.FTZ R170, R150, R173, R171 ;  /* 0x000000ad96aa7223 */ /* 0x000fc800000100ab */
[----:B------:R-:W-:-:S04]  /*2850*/  FADD.FTZ R171, R155, -R170 ;  /* 0x800000aa9bab7221 */ /* 0x000fc80000010000 */
[----:B------:R-:W-:-:S04]  /*2860*/  FMUL.FTZ R208, R156, R171 ;  /* 0x000000ab9cd07220 */ /* 0x000fc80000410000 */
[----:B------:R-:W-:-:S07]  /*2870*/  @P0 FADD.FTZ R208, R208, R207 ;  /* 0x000000cfd0d00221 */ /* 0x000fce0000010000 */
.L_x_2444:
[----:B------:R-:W-:Y:S05]  /*2880*/  BSYNC B1 ;  /* 0x0000000000017941 */ /* 0x000fea0003800000 */
.L_x_2442:
        /* <DEDUP_REMOVED lines=15> */
.L_x_2446:
[----:B------:R-:W-:Y:S01]  /*2980*/  ISETP.NE.AND P4, PT, R35, RZ, PT ;  /* 0x000000ff2300720c */ /* 0x000fe20003f85270 */
[----:B------:R-:W-:-:S03]  /*2990*/  @P0 HADD2.F32 R207, -RZ, R102.H0_H0 ;  /* 0x20000066ffcf0230 */ /* 0x000fc60000004100 */
[----:B------:R-:W-:-:S05]  /*29a0*/  FSEL R170, R196, RZ, !P4 ;  /* 0x000000ffc4aa7208 */ /* 0x000fca0006000000 */
[----:B------:R-:W-:-:S04]  /*29b0*/  FFMA.FTZ R171, R151, R173, R170 ;  /* 0x000000ad97ab7223 */ /* 0x000fc800000100aa */
[----:B------:R-:W-:-:S04]  /*29c0*/  FADD.FTZ R171, R154, -R171 ;  /* 0x800000ab9aab7221 */ /* 0x000fc80000010000 */
[----:B------:R-:W-:-:S04]  /*29d0*/  FMUL.FTZ R208, R156, R171 ;  /* 0x000000ab9cd07220 */ /* 0x000fc80000410000 */
[----:B------:R-:W-:-:S07]  /*29e0*/  @P0 FADD.FTZ R208, R208, R207 ;  /* 0x000000cfd0d00221 */ /* 0x000fce0000010000 */
.L_x_2447:
[----:B------:R-:W-:Y:S05]  /*29f0*/  BSYNC B1 ;  /* 0x0000000000017941 */ /* 0x000fea0003800000 */
.L_x_2445:
        /* <DEDUP_REMOVED lines=15> */
.L_x_2449:
[----:B------:R-:W-:Y:S01]  /*2af0*/  ISETP.NE.AND P4, PT, R35, RZ, PT ;  /* 0x000000ff2300720c */ /* 0x000fe20003f85270 */
[----:B------:R-:W-:-:S03]  /*2b00*/  @P0 HADD2.F32 R207, -RZ, R102.H1_H1 ;  /* 0x30000066ffcf0230 */ /* 0x000fc60000004100 */
[----:B------:R-:W-:-:S05]  /*2b10*/  FSEL R171, R196, RZ, !P4 ;  /* 0x000000ffc4ab7208 */ /* 0x000fca0006000000 */
[----:B------:R-:W-:-:S04]  /*2b20*/  FFMA.FTZ R170, R148, R173, R171 ;  /* 0x000000ad94aa7223 */ /* 0x000fc800000100ab */
[----:B------:R-:W-:-:S04]  /*2b30*/  FADD.FTZ R171, R159, -R170 ;  /* 0x800000aa9fab7221 */ /* 0x000fc80000010000 */
[----:B------:R-:W-:-:S04]  /*2b40*/  FMUL.FTZ R208, R156, R171 ;  /* 0x000000ab9cd07220 */ /* 0x000fc80000410000 */
[----:B------:R-:W-:-:S07]  /*2b50*/  @P0 FADD.FTZ R208, R208, R207 ;  /* 0x000000cfd0d00221 */ /* 0x000fce0000010000 */
.L_x_2450:
[----:B------:R-:W-:Y:S05]  /*2b60*/  BSYNC B1 ;  /* 0x0000000000017941 */ /* 0x000fea0003800000 */
.L_x_2448:
        /* <DEDUP_REMOVED lines=15> */
.L_x_2452:
[----:B------:R-:W-:Y:S01]  /*2c60*/  ISETP.NE.AND P4, PT, R35, RZ, PT ;  /* 0x000000ff2300720c */ /* 0x000fe20003f85270 */
[----:B------:R-:W-:-:S03]  /*2c70*/  @P0 HADD2.F32 R207, -RZ, R103.H0_H0 ;  /* 0x20000067ffcf0230 */ /* 0x000fc60000004100 */
[----:B------:R-:W-:-:S05]  /*2c80*/  FSEL R170, R196, RZ, !P4 ;  /* 0x000000ffc4aa7208 */ /* 0x000fca0006000000 */
[----:B------:R-:W-:-:S04]  /*2c90*/  FFMA.FTZ R171, R149, R173, R170 ;  /* 0x000000ad95ab7223 */ /* 0x000fc800000100aa */
[----:B------:R-:W-:-:S04]  /*2ca0*/  FADD.FTZ R171, R160, -R171 ;  /* 0x800000aba0ab7221 */ /* 0x000fc80000010000 */
[----:B------:R-:W-:-:S04]  /*2cb0*/  FMUL.FTZ R208, R156, R171 ;  /* 0x000000ab9cd07220 */ /* 0x000fc80000410000 */
[----:B------:R-:W-:-:S07]  /*2cc0*/  @P0 FADD.FTZ R208, R208, R207 ;  /* 0x000000cfd0d00221 */ /* 0x000fce0000010000 */
.L_x_2453:
[----:B------:R-:W-:Y:S05]  /*2cd0*/  BSYNC B1 ;  /* 0x0000000000017941 */ /* 0x000fea0003800000 */
.L_x_2451:
        /* <DEDUP_REMOVED lines=15> */
.L_x_2455:
[----:B------:R-:W-:Y:S01]  /*2dd0*/  ISETP.NE.AND P4, PT, R35, RZ, PT ;  /* 0x000000ff2300720c */ /* 0x000fe20003f85270 */
[----:B------:R-:W-:-:S03]  /*2de0*/  @P0 HADD2.F32 R207, -RZ, R103.H1_H1 ;  /* 0x30000067ffcf0230 */ /* 0x000fc60000004100 */
[----:B------:R-:W-:-:S05]  /*2df0*/  FSEL R171, R196, RZ, !P4 ;  /* 0x000000ffc4ab7208 */ /* 0x000fca0006000000 */
[----:B------:R-:W-:-:S04]  /*2e00*/  FFMA.FTZ R170, R146, R173, R171 ;  /* 0x000000ad92aa7223 */ /* 0x000fc800000100ab */
[----:B------:R-:W-:-:S04]  /*2e10*/  FADD.FTZ R171, R161, -R170 ;  /* 0x800000aaa1ab7221 */ /* 0x000fc80000010000 */
[----:B------:R-:W-:-:S04]  /*2e20*/  FMUL.FTZ R212, R156, R171 ;  /* 0x000000ab9cd47220 */ /* 0x000fc80000410000 */
[----:B------:R-:W-:-:S07]  /*2e30*/  @P0 FADD.FTZ R212, R212, R207 ;  /* 0x000000cfd4d40221 */ /* 0x000fce0000010000 */
.L_x_2456:
[----:B------:R-:W-:Y:S05]  /*2e40*/  BSYNC B1 ;  /* 0x0000000000017941 */ /* 0x000fea0003800000 */
.L_x_2454:
[----:B------:R-:W0:Y:S01]  /*2e50*/  @P3 LDC.64 R170, c[0x0][0x298] ;  /* 0x0000a600ffaa3b82 */ /* 0x000e220000000a00 */
[----:B------:R-:W-:Y:S01]  /*2e60*/  @P3 LOP3.LUT P4, RZ, R205, 0xff000000, RZ, 0xc0, !PT ;  /* 0xff000000cdff3812 */ /* 0x000fe2000788c0ff */
[----:B------:R-:W-:Y:S06]  /*2e70*/  BSSY B1, `(.L_x_2457) ;  /* 0x000001a000017945 */ /* 0x000fec0003800000 */
        /* <DEDUP_REMOVED lines=12> */
[----:B------:R0:W-:Y:S01]  /*2f40*/  @P3 STG.E.128 desc[UR4][R208.64], R120 ;  /* 0x00000078d0003986 */ /* 0x0001e2000c101d04 */
[----:B------:R-:W-:Y:S05]  /*2f50*/  @P2 BRA `(.L_x_2458) ;  /* 0x0000000000102947 */ /* 0x000fea0003800000 */
[----:B------:R-:W-:Y:S01]  /*2f60*/  HFMA2.MMA R204, -RZ, RZ, 0, 0 ;  /* 0x00000000ffcc7435 */ /* 0x000fe200000001ff */
[----:B------:R-:W-:Y:S10]  /*2f70*/  @!P0 BRA `(.L_x_2459) ;  /* 0x0000000000248947 */ /* 0x000ff40003800000 */
[----:B------:R-:W-:Y:S01]  /*2f80*/  HADD2.F32 R204, -RZ, R104.H0_H0 ;  /* 0x20000068ffcc7230 */ /* 0x000fe20000004100 */
[----:B------:R-:W-:Y:S06]  /*2f90*/  BRA `(.L_x_2459) ;  /* 0x00000000001c7947 */ /* 0x000fec0003800000 */
.L_x_2458:
[----:B------:R-:W-:Y:S01]  /*2fa0*/  ISETP.NE.AND P4, PT, R35, RZ, PT ;  /* 0x000000ff2300720c */ /* 0x000fe20003f85270 */
[----:B------:R-:W-:-:S03]  /*2fb0*/  @P0 HADD2.F32 R205, -RZ, R104.H0_H0 ;  /* 0x20000068ffcd0230 */ /* 0x000fc60000004100 */
[----:B------:R-:W-:-:S05]  /*2fc0*/  FSEL R170, R196, RZ, !P4 ;  /* 0x000000ffc4aa7208 */ /* 0x000fca0006000000 */
[----:B------:R-:W-:-:S04]  /*2fd0*/  FFMA.FTZ R171, R147, R173, R170 ;  /* 0x000000ad93ab7223 */ /* 0x000fc800000100aa */
[----:B------:R-:W-:-:S04]  /*2fe0*/  FADD.FTZ R171, R162, -R171 ;  /* 0x800000aba2ab7221 */ /* 0x000fc80000010000 */
[----:B------:R-:W-:-:S04]  /*2ff0*/  FMUL.FTZ R204, R156, R171 ;  /* 0x000000ab9ccc7220 */ /* 0x000fc80000410000 */
[----:B------:R-:W-:-:S07]  /*3000*/  @P0 FADD.FTZ R204, R204, R205 ;  /* 0x000000cdcccc0221 */ /* 0x000fce0000010000 */
.L_x_2459:
[----:B------:R-:W-:Y:S05]  /*3010*/  BSYNC B1 ;  /* 0x0000000000017941 */ /* 0x000fea0003800000 */
.L_x_2457:
[----:B------:R-:W1:Y:S01]  /*3020*/  @P3 LDC.64 R170, c[0x0][0x298] ;  /* 0x0000a600ffaa3b82 */ /* 0x000e620000000a00 */
[----:B------:R-:W-:Y:S01]  /*3030*/  @P3 LOP3.LUT P4, RZ, R218, 0xff, RZ, 0xc0, !PT ;  /* 0x000000ffdaff3812 */ /* 0x000fe2000788c0ff */
[----:B------:R-:W-:Y:S01]  /*3040*/  BSSY B1, `(.L_x_2460) ;  /* 0x0000014000017945 */ /* 0x000fe20003800000 */
[----:B-1----:R-:W-:Y:S01]  /*3050*/  @P3 FMUL.FTZ R171, R204, R171 ;  /* 0x000000abccab3220 */ /* 0x002fe20000410000 */
[----:B------:R-:W-:-:S03]  /*3060*/  @P1 F2FP.F16.F32.PACK_AB R204, RZ, R204 ;  /* 0x000000ccffcc123e */ /* 0x000fc600000000ff */
[----:B------:R-:W-:Y:S01]  /*3070*/  @P3 FMUL.FTZ R170, R171, R170 ;  /* 0x000000aaabaa3220 */ /* 0x000fe20000410000 */
[----:B0-----:R-:W-:-:S04]  /*3080*/  @P1 PRMT R116, R204, 0x7610, R116 ;  /* 0x00007610cc741816 */ /* 0x001fc80000000074 */
        /* <DEDUP_REMOVED lines=8> */
.L_x_2461:
[----:B------:R-:W-:Y:S01]  /*3110*/  ISETP.NE.AND P4, PT, R35, RZ, PT ;  /* 0x000000ff2300720c */ /* 0x000fe20003f85270 */
[----:B------:R-:W-:-:S03]  /*3120*/  @P0 HADD2.F32 R205, -RZ, R104.H1_H1 ;  /* 0x30000068ffcd0230 */ /* 0x000fc60000004100 */
[----:B------:R-:W-:-:S05]  /*3130*/  FSEL R171, R196, RZ, !P4 ;  /* 0x000000ffc4ab7208 */ /* 0x000fca0006000000 */
[----:B------:R-:W-:-:S04]  /*3140*/  FFMA.FTZ R170, R144, R173, R171 ;  /* 0x000000ad90aa7223 */ /* 0x000fc800000100ab */
[----:B------:R-:W-:-:S04]  /*3150*/  FADD.FTZ R171, R163, -R170 ;  /* 0x800000aaa3ab7221 */ /* 0x000fc80000010000 */
[----:B------:R-:W-:-:S04]  /*3160*/  FMUL.FTZ R204, R156, R171 ;  /* 0x000000ab9ccc7220 */ /* 0x000fc80000410000 */
[----:B------:R-:W-:-:S07]  /*3170*/  @P0 FADD.FTZ R204, R204, R205 ;  /* 0x000000cdcccc0221 */ /* 0x000fce0000010000 */
.L_x_2462:
[----:B------:R-:W-:Y:S05]  /*3180*/  BSYNC B1 ;  /* 0x0000000000017941 */ /* 0x000fea0003800000 */
.L_x_2460:
        /* <DEDUP_REMOVED lines=15> */
.L_x_2464:
[----:B------:R-:W-:Y:S01]  /*3280*/  ISETP.NE.AND P4, PT, R35, RZ, PT ;  /* 0x000000ff2300720c */ /* 0x000fe20003f85270 */
[----:B------:R-:W-:-:S03]  /*3290*/  @P0 HADD2.F32 R205, -RZ, R105.H0_H0 ;  /* 0x20000069ffcd0230 */ /* 0x000fc60000004100 */
[----:B------:R-:W-:-:S05]  /*32a0*/  FSEL R170, R196, RZ, !P4 ;  /* 0x000000ffc4aa7208 */ /* 0x000fca0006000000 */
[----:B------:R-:W-:-:S04]  /*32b0*/  FFMA.FTZ R171, R145, R173, R170 ;  /* 0x000000ad91ab7223 */ /* 0x000fc800000100aa */
[----:B------:R-:W-:-:S04]  /*32c0*/  FADD.FTZ R171, R164, -R171 ;  /* 0x800000aba4ab7221 */ /* 0x000fc80000010000 */
[----:B------:R-:W-:-:S04]  /*32d0*/  FMUL.FTZ R204, R156, R171 ;  /* 0x000000ab9ccc7220 */ /* 0x000fc80000410000 */
[----:B------:R-:W-:-:S07]  /*32e0*/  @P0 FADD.FTZ R204, R204, R205 ;  /* 0x000000cdcccc0221 */ /* 0x000fce0000010000 */
.L_x_2465:
[----:B------:R-:W-:Y:S05]  /*32f0*/  BSYNC B1 ;  /* 0x0000000000017941 */ /* 0x000fea0003800000 */
.L_x_2463:
        /* <DEDUP_REMOVED lines=15> */
.L_x_2467:
[----:B------:R-:W-:Y:S01]  /*33f0*/  ISETP.NE.AND P4, PT, R35, RZ, PT ;  /* 0x000000ff2300720c */ /* 0x000fe20003f85270 */
[----:B------:R-:W-:-:S03]  /*3400*/  @P0 HADD2.F32 R205, -RZ, R105.H1_H1 ;  /* 0x30000069ffcd0230 */ /* 0x000fc60000004100 */
[----:B------:R-:W-:-:S05]  /*3410*/  FSEL R171, R196, RZ, !P4 ;  /* 0x000000ffc4ab7208 */ /* 0x000fca0006000000 */
[----:B------:R-:W-:-:S04]  /*3420*/  FFMA.FTZ R170, R142, R173, R171 ;  /* 0x000000ad8eaa7223 */ /* 0x000fc800000100ab */
[----:B------:R-:W-:-:S04]  /*3430*/  FADD.FTZ R171, R165, -R170 ;  /* 0x800000aaa5ab7221 */ /* 0x000fc80000010000 */
[----:B------:R-:W-:-:S04]  /*3440*/  FMUL.FTZ R204, R156, R171 ;  /* 0x000000ab9ccc7220 */ /* 0x000fc80000410000 */
[----:B------:R-:W-:-:S07]  /*3450*/  @P0 FADD.FTZ R204, R204, R205 ;  /* 0x000000cdcccc0221 */ /* 0x000fce0000010000 */
.L_x_2468:
[----:B------:R-:W-:Y:S05]  /*3460*/  BSYNC B1 ;  /* 0x0000000000017941 */ /* 0x000fea0003800000 */
.L_x_2466:
        /* <DEDUP_REMOVED lines=15> */
.L_x_2470:
[----:B------:R-:W-:Y:S01]  /*3560*/  ISETP.NE.AND P4, PT, R35, RZ, PT ;  /* 0x000000ff2300720c */ /* 0x000fe20003f85270 */
[----:B------:R-:W-:-:S03]  /*3570*/  @P0 HADD2.F32 R205, -RZ, R106.H0_H0 ;  /* 0x2000006affcd0230 */ /* 0x000fc60000004100 */
[----:B------:R-:W-:-:S05]  /*3580*/  FSEL R170, R196, RZ, !P4 ;  /* 0x000000ffc4aa7208 */ /* 0x000fca0006000000 */
[----:B------:R-:W-:-:S04]  /*3590*/  FFMA.FTZ R171, R143, R173, R170 ;  /* 0x000000ad8fab7223 */ /* 0x000fc800000100aa */
[----:B------:R-:W-:-:S04]  /*35a0*/  FADD.FTZ R171, R166, -R171 ;  /* 0x800000aba6ab7221 */ /* 0x000fc80000010000 */
[----:B------:R-:W-:-:S04]  /*35b0*/  FMUL.FTZ R204, R156, R171 ;  /* 0x000000ab9ccc7220 */ /* 0x000fc80000410000 */
[----:B------:R-:W-:-:S07]  /*35c0*/  @P0 FADD.FTZ R204, R204, R205 ;  /* 0x000000cdcccc0221 */ /* 0x000fce0000010000 */
.L_x_2471:
[----:B------:R-:W-:Y:S05]  /*35d0*/  BSYNC B1 ;  /* 0x0000000000017941 */ /* 0x000fea0003800000 */
.L_x_2469:
        /* <DEDUP_REMOVED lines=15> */
.L_x_2473:
[----:B------:R-:W-:Y:S01]  /*36d0*/  ISETP.NE.AND P4, PT, R35, RZ, PT ;  /* 0x000000ff2300720c */ /* 0x000fe20003f85270 */
[----:B------:R-:W-:-:S03]  /*36e0*/  @P0 HADD2.F32 R205, -RZ, R106.H1_H1 ;  /* 0x3000006affcd0230 */ /* 0x000fc60000004100 */
[----:B------:R-:W-:-:S05]  /*36f0*/  FSEL R171, R196, RZ, !P4 ;  /* 0x000000ffc4ab7208 */ /* 0x000fca0006000000 */
[----:B------:R-:W-:-:S04]  /*3700*/  FFMA.FTZ R170, R140, R173, R171 ;  /* 0x000000ad8caa7223 */ /* 0x000fc800000100ab */
[----:B------:R-:W-:-:S04]  /*3710*/  FADD.FTZ R171, R167, -R170 ;  /* 0x800000aaa7ab7221 */ /* 0x000fc80000010000 */
[----:B------:R-:W-:-:S04]  /*3720*/  FMUL.FTZ R204, R156, R171 ;  /* 0x000000ab9ccc7220 */ /* 0x000fc80000410000 */
[----:B------:R-:W-:-:S07]  /*3730*/  @P0 FADD.FTZ R204, R204, R205 ;  /* 0x000000cdcccc0221 */ /* 0x000fce0000010000 */
.L_x_2474:
[----:B------:R-:W-:Y:S05]  /*3740*/  BSYNC B1 ;  /* 0x0000000000017941 */ /* 0x000fea0003800000 */
.L_x_2472:
        /* <DEDUP_REMOVED lines=15> */
.L_x_2476:
[----:B------:R-:W-:Y:S01]  /*3840*/  ISETP.NE.AND P4, PT, R35, RZ, PT ;  /* 0x000000ff2300720c */ /* 0x000fe20003f85270 */
[----:B------:R-:W-:-:S03]  /*3850*/  @P0 HADD2.F32 R205, -RZ, R107.H0_H0 ;  /* 0x2000006bffcd0230 */ /* 0x000fc60000004100 */
[----:B------:R-:W-:-:S05]  /*3860*/  FSEL R170, R196, RZ, !P4 ;  /* 0x000000ffc4aa7208 */ /* 0x000fca0006000000 */
[----:B------:R-:W-:-:S04]  /*3870*/  FFMA.FTZ R171, R141, R173, R170 ;  /* 0x000000ad8dab7223 */ /* 0x000fc800000100aa */
[----:B------:R-:W-:-:S04]  /*3880*/  FADD.FTZ R171, R168, -R171 ;  /* 0x800000aba8ab7221 */ /* 0x000fc80000010000 */
[----:B------:R-:W-:-:S04]  /*3890*/  FMUL.FTZ R204, R156, R171 ;  /* 0x000000ab9ccc7220 */ /* 0x000fc80000410000 */
[----:B------:R-:W-:-:S07]  /*38a0*/  @P0 FADD.FTZ R204, R204, R205 ;  /* 0x000000cdcccc0221 */ /* 0x000fce0000010000 */
.L_x_2477:
[----:B------:R-:W-:Y:S05]  /*38b0*/  BSYNC B1 ;  /* 0x0000000000017941 */ /* 0x000fea0003800000 */
.L_x_2475:
        /* <DEDUP_REMOVED lines=15> */
.L_x_2479:
[----:B------:R-:W-:Y:S01]  /*39b0*/  ISETP.NE.AND P4, PT, R35, RZ, PT ;  /* 0x000000ff2300720c */ /* 0x000fe20003f85270 */
[----:B------:R-:W-:-:S03]  /*39c0*/  @P0 HADD2.F32 R205, -RZ, R107.H1_H1 ;  /* 0x3000006bffcd0230 */ /* 0x000fc60000004100 */
[----:B------:R-:W-:-:S05]  /*39d0*/  FSEL R171, R196, RZ, !P4 ;  /* 0x000000ffc4ab7208 */ /* 0x000fca0006000000 */
[----:B------:R-:W-:-:S04]  /*39e0*/  FFMA.FTZ R170, R138, R173, R171 ;  /* 0x000000ad8aaa7223 */ /* 0x000fc800000100ab */
[----:B------:R-:W-:-:S04]  /*39f0*/  FADD.FTZ R171, R169, -R170 ;  /* 0x800000aaa9ab7221 */ /* 0x000fc80000010000 */
[----:B------:R-:W-:-:S04]  /*3a00*/  FMUL.FTZ R208, R156, R171 ;  /* 0x000000ab9cd07220 */ /* 0x000fc80000410000 */
[----:B------:R-:W-:-:S07]  /*3a10*/  @P0 FADD.FTZ R208, R208, R205 ;  /* 0x000000cdd0d00221 */ /* 0x000fce0000010000 */
.L_x_2480:
[----:B------:R-:W-:Y:S05]  /*3a20*/  BSYNC B1 ;  /* 0x0000000000017941 */ /* 0x000fea0003800000 */
.L_x_2478:
        /* <DEDUP_REMOVED lines=8> */
[----:B------:R-:W-:Y:S02]  /*3ab0*/  @P3 IADD3 R171, R194, 0x20, RZ ;  /* 0x00000020c2ab3810 */ /* 0x000fe40007ffe0ff */
[----:B------:R-:W-:Y:S01]  /*3ac0*/  @P1 PRMT R119, R119, 0x5410, R208 ;  /* 0x0000541077771816 */ /* 0x000fe200000000d0 */
[----:B-1----:R-:W-:Y:S01]  /*3ad0*/  @P1 IMAD.WIDE.U32 R206, R172, 0x10, R206 ;  /* 0x00000010acce1825 */ /* 0x002fe200078e00ce */
        /* <DEDUP_REMOVED lines=11> */
.L_x_2482:
[----:B------:R-:W-:Y:S01]  /*3b90*/  ISETP.NE.AND P4, PT, R35, RZ, PT ;  /* 0x000000ff2300720c */ /* 0x000fe20003f85270 */
[----:B------:R-:W-:-:S03]  /*3ba0*/  @P0 HADD2.F32 R203, -RZ, R108.H0_H0 ;  /* 0x2000006cffcb0230 */ /* 0x000fc60000004100 */
[----:B------:R-:W-:-:S05]  /*3bb0*/  FSEL R170, R196, RZ, !P4 ;  /* 0x000000ffc4aa7208 */ /* 0x000fca0006000000 */
[----:B------:R-:W-:-:S04]  /*3bc0*/  FFMA.FTZ R171, R139, R173, R170 ;  /* 0x000000ad8bab7223 */ /* 0x000fc800000100aa */
[----:B------:R-:W-:-:S04]  /*3bd0*/  FADD.FTZ R171, R174, -R171 ;  /* 0x800000abaeab7221 */ /* 0x000fc80000010000 */
[----:B------:R-:W-:-:S04]  /*3be0*/  FMUL.FTZ R172, R156, R171 ;  /* 0x000000ab9cac7220 */ /* 0x000fc80000410000 */
[----:B------:R-:W-:-:S07]  /*3bf0*/  @P0 FADD.FTZ R172, R172, R203 ;  /* 0x000000cbacac0221 */ /* 0x000fce0000010000 */
.L_x_2483:
[----:B------:R-:W-:Y:S05]  /*3c00*/  BSYNC B1 ;  /* 0x0000000000017941 */ /* 0x000fea0003800000 */
.L_x_2481:
        /* <DEDUP_REMOVED lines=15> */
.L_x_2485:
[----:B------:R-:W-:Y:S01]  /*3d00*/  ISETP.NE.AND P4, PT, R35, RZ, PT ;  /* 0x000000ff2300720c */ /* 0x000fe20003f85270 */
[----:B------:R-:W-:-:S03]  /*3d10*/  @P0 HADD2.F32 R203, -RZ, R108.H1_H1 ;  /* 0x3000006cffcb0230 */ /* 0x000fc60000004100 */
[----:B------:R-:W-:-:S05]  /*3d20*/  FSEL R171, R196, RZ, !P4 ;  /* 0x000000ffc4ab7208 */ /* 0x000fca0006000000 */
[----:B------:R-:W-:-:S04]  /*3d30*/  FFMA.FTZ R170, R136, R173, R171 ;  /* 0x000000ad88aa7223 */ /* 0x000fc800000100ab */
[----:B------:R-:W-:-:S04]  /*3d40*/  FADD.FTZ R171, R175, -R170 ;  /* 0x800000aaafab7221 */ /* 0x000fc80000010000 */
[----:B------:R-:W-:-:S04]  /*3d50*/  FMUL.FTZ R172, R156, R171 ;  /* 0x000000ab9cac7220 */ /* 0x000fc80000410000 */
[----:B------:R-:W-:-:S07]  /*3d60*/  @P0 FADD.FTZ R172, R172, R203 ;  /* 0x000000cbacac0221 */ /* 0x000fce0000010000 */
.L_x_2486:
[----:B------:R-:W-:Y:S05]  /*3d70*/  BSYNC B1 ;  /* 0x0000000000017941 */ /* 0x000fea0003800000 */
.L_x_2484:
        /* <DEDUP_REMOVED lines=15> */
.L_x_2488:
[----:B------:R-:W-:Y:S01]  /*3e70*/  ISETP.NE.AND P4, PT, R35, RZ, PT ;  /* 0x000000ff2300720c */ /* 0x000fe20003f85270 */
[----:B------:R-:W-:-:S03]  /*3e80*/  @P0 HADD2.F32 R203, -RZ, R109.H0_H0 ;  /* 0x2000006dffcb0230 */ /* 0x000fc60000004100 */
[----:B------:R-:W-:-:S05]  /*3e90*/  FSEL R170, R196, RZ, !P4 ;  /* 0x000000ffc4aa7208 */ /* 0x000fca0006000000 */
[----:B------:R-:W-:-:S04]  /*3ea0*/  FFMA.FTZ R171, R137, R173, R170 ;  /* 0x000000ad89ab7223 */ /* 0x000fc800000100aa */
[----:B------:R-:W-:-:S04]  /*3eb0*/  FADD.FTZ R171, R176, -R171 ;  /* 0x800000abb0ab7221 */ /* 0x000fc80000010000 */
[----:B------:R-:W-:-:S04]  /*3ec0*/  FMUL.FTZ R172, R156, R171 ;  /* 0x000000ab9cac7220 */ /* 0x000fc80000410000 */
[----:B------:R-:W-:-:S07]  /*3ed0*/  @P0 FADD.FTZ R172, R172, R203 ;  /* 0x000000cbacac0221 */ /* 0x000fce0000010000 */
.L_x_2489:
[----:B------:R-:W-:Y:S05]  /*3ee0*/  BSYNC B1 ;  /* 0x0000000000017941 */ /* 0x000fea0003800000 */
.L_x_2487:
        /* <DEDUP_REMOVED lines=15> */
.L_x_2491:
[----:B------:R-:W-:Y:S01]  /*3fe0*/  ISETP.NE.AND P4, PT, R35, RZ, PT ;  /* 0x000000ff2300720c */ /* 0x000fe20003f85270 */
[----:B------:R-:W-:-:S03]  /*3ff0*/  @P0 HADD2.F32 R203, -RZ, R109.H1_H1 ;  /* 0x3000006dffcb0230 */ /* 0x000fc60000004100 */
[----:B------:R-:W-:-:S05]  /*4000*/  FSEL R171, R196, RZ, !P4 ;  /* 0x000000ffc4ab7208 */ /* 0x000fca0006000000 */
[----:B------:R-:W-:-:S04]  /*4010*/  FFMA.FTZ R170, R134, R173, R171 ;  /* 0x000000ad86aa7223 */ /* 0x000fc800000100ab */
[----:B------:R-:W-:-:S04]  /*4020*/  FADD.FTZ R171, R177, -R170 ;  /* 0x800000aab1ab7221 */ /* 0x000fc80000010000 */
[----:B------:R-:W-:-:S04]  /*4030*/  FMUL.FTZ R172, R156, R171 ;  /* 0x000000ab9cac7220 */ /* 0x000fc80000410000 */
[----:B------:R-:W-:-:S07]  /*4040*/  @P0 FADD.FTZ R172, R172, R203 ;  /* 0x000000cbacac0221 */ /* 0x000fce0000010000 */
.L_x_2492:
[----:B------:R-:W-:Y:S05]  /*4050*/  BSYNC B1 ;  /* 0x0000000000017941 */ /* 0x000fea0003800000 */
.L_x_2490:
        /* <DEDUP_REMOVED lines=15> */
.L_x_2494:
[----:B------:R-:W-:Y:S01]  /*4150*/  ISETP.NE.AND P4, PT, R35, RZ, PT ;  /* 0x000000ff2300720c */ /* 0x000fe20003f85270 */
[----:B------:R-:W-:-:S03]  /*4160*/  @P0 HADD2.F32 R203, -RZ, R110.H0_H0 ;  /* 0x2000006effcb0230 */ /* 0x000fc60000004100 */
[----:B------:R-:W-:-:S05]  /*4170*/  FSEL R170, R196, RZ, !P4 ;  /* 0x000000ffc4aa7208 */ /* 0x000fca0006000000 */
[----:B------:R-:W-:-:S04]  /*4180*/  FFMA.FTZ R171, R135, R173, R170 ;  /* 0x000000ad87ab7223 */ /* 0x000fc800000100aa */
[----:B------:R-:W-:-:S04]  /*4190*/  FADD.FTZ R171, R178, -R171 ;  /* 0x800000abb2ab7221 */ /* 0x000fc80000010000 */
[----:B------:R-:W-:-:S04]  /*41a0*/  FMUL.FTZ R172, R156, R171 ;  /* 0x000000ab9cac7220 */ /* 0x000fc80000410000 */
[----:B------:R-:W-:-:S07]  /*41b0*/  @P0 FADD.FTZ R172, R172, R203 ;  /* 0x000000cbacac0221 */ /* 0x000fce0000010000 */
.L_x_2495:
[----:B------:R-:W-:Y:S05]  /*41c0*/  BSYNC B1 ;  /* 0x0000000000017941 */ /* 0x000fea0003800000 */
.L_x_2493:
        /* <DEDUP_REMOVED lines=15> */
.L_x_2497:
[----:B------:R-:W-:Y:S01]  /*42c0*/  ISETP.NE.AND P4, PT, R35, RZ, PT ;  /* 0x000000ff2300720c */ /* 0x000fe20003f85270 */
[----:B------:R-:W-:-:S03]  /*42d0*/  @P0 HADD2.F32 R203, -RZ, R110.H1_H1 ;  /* 0x3000006effcb0230 */ /* 0x000fc60000004100 */
[----:B------:R-:W-:-:S05]  /*42e0*/  FSEL R171, R196, RZ, !P4 ;  /* 0x000000ffc4ab7208 */ /* 0x000fca0006000000 */
[----:B------:R-:W-:-:S04]  /*42f0*/  FFMA.FTZ R170, R132, R173, R171 ;  /* 0x000000ad84aa7223 */ /* 0x000fc800000100ab */
[----:B------:R-:W-:-:S04]  /*4300*/  FADD.FTZ R171, R179, -R170 ;  /* 0x800000aab3ab7221 */ /* 0x000fc80000010000 */
[----:B------:R-:W-:-:S04]  /*4310*/  FMUL.FTZ R172, R156, R171 ;  /* 0x000000ab9cac7220 */ /* 0x000fc80000410000 */
[----:B------:R-:W-:-:S07]  /*4320*/  @P0 FADD.FTZ R172, R172, R203 ;  /* 0x000000cbacac0221 */ /* 0x000fce0000010000 */
.L_x_2498:
[----:B------:R-:W-:Y:S05]  /*4330*/  BSYNC B1 ;  /* 0x0000000000017941 */ /* 0x000fea0003800000 */
.L_x_2496:
        /* <DEDUP_REMOVED lines=15> */
.L_x_2500:
[----:B------:R-:W-:Y:S01]  /*4430*/  ISETP.NE.AND P4, PT, R35, RZ, PT ;  /* 0x000000ff2300720c */ /* 0x000fe20003f85270 */
[----:B------:R-:W-:-:S03]  /*4440*/  @P0 HADD2.F32 R203, -RZ, R111.H0_H0 ;  /* 0x2000006fffcb0230 */ /* 0x000fc60000004100 */
[----:B------:R-:W-:-:S05]  /*4450*/  FSEL R170, R196, RZ, !P4 ;  /* 0x000000ffc4aa7208 */ /* 0x000fca0006000000 */
[----:B------:R-:W-:-:S04]  /*4460*/  FFMA.FTZ R171, R133, R173, R170 ;  /* 0x000000ad85ab7223 */ /* 0x000fc800000100aa */
[----:B------:R-:W-:-:S04]  /*4470*/  FADD.FTZ R171, R180, -R171 ;  /* 0x800000abb4ab7221 */ /* 0x000fc80000010000 */
[----:B------:R-:W-:-:S04]  /*4480*/  FMUL.FTZ R172, R156, R171 ;  /* 0x000000ab9cac7220 */ /* 0x000fc80000410000 */
[----:B------:R-:W-:-:S07]  /*4490*/  @P0 FADD.FTZ R172, R172, R203 ;  /* 0x000000cbacac0221 */ /* 0x000fce0000010000 */
.L_x_2501:
[----:B------:R-:W-:Y:S05]  /*44a0*/  BSYNC B1 ;  /* 0x0000000000017941 */ /* 0x000fea0003800000 */
.L_x_2499:
        /* <DEDUP_REMOVED lines=15> */
.L_x_2503:
[----:B------:R-:W-:Y:S01]  /*45a0*/  ISETP.NE.AND P4, PT, R35, RZ, PT ;  /* 0x000000ff2300720c */ /* 0x000fe20003f85270 */
[----:B------:R-:W-:-:S03]  /*45b0*/  @P0 HADD2.F32 R203, -RZ, R111.H1_H1 ;  /* 0x3000006fffcb0230 */ /* 0x000fc60000004100 */
[----:B------:R-:W-:-:S05]  /*45c0*/  FSEL R171, R196, RZ, !P4 ;  /* 0x000000ffc4ab7208 */ /* 0x000fca0006000000 */
[----:B------:R-:W-:-:S04]  /*45d0*/  FFMA.FTZ R170, R130, R173, R171 ;  /* 0x000000ad82aa7223 */ /* 0x000fc800000100ab */
[----:B------:R-:W-:-:S04]  /*45e0*/  FADD.FTZ R171, R181, -R170 ;  /* 0x800000aab5ab7221 */ /* 0x000fc80000010000 */
[----:B------:R-:W-:-:S04]  /*45f0*/  FMUL.FTZ R172, R156, R171 ;  /* 0x000000ab9cac7220 */ /* 0x000fc80000410000 */
[----:B------:R-:W-:-:S07]  /*4600*/  @P0 FADD.FTZ R172, R172, R203 ;  /* 0x000000cbacac0221 */ /* 0x000fce0000010000 */
.L_x_2504:
[----:B------:R-:W-:Y:S05]  /*4610*/  BSYNC B1 ;  /* 0x0000000000017941 */ /* 0x000fea0003800000 */
.L_x_2502:
        /* <DEDUP_REMOVED lines=22> */
.L_x_2506:
[----:B------:R-:W-:Y:S01]  /*4780*/  ISETP.NE.AND P4, PT, R35, RZ, PT ;  /* 0x000000ff2300720c */ /* 0x000fe20003f85270 */
[----:B------:R-:W-:-:S03]  /*4790*/  @P0 HADD2.F32 R201, -RZ, R112.H0_H0 ;  /* 0x20000070ffc90230 */ /* 0x000fc60000004100 */
[----:B------:R-:W-:-:S05]  /*47a0*/  FSEL R158, R196, RZ, !P4 ;  /* 0x000000ffc49e7208 */ /* 0x000fca0006000000 */
[----:B------:R-:W-:-:S04]  /*47b0*/  FFMA.FTZ R171, R131, R173, R158 ;  /* 0x000000ad83ab7223 */ /* 0x000fc8000001009e */
[----:B------:R-:W-:-:S04]  /*47c0*/  FADD.FTZ R171, R182, -R171 ;  /* 0x800000abb6ab7221 */ /* 0x000fc80000010000 */
[----:B------:R-:W-:-:S04]  /*47d0*/  FMUL.FTZ R158, R156, R171 ;  /* 0x000000ab9c9e7220 */ /* 0x000fc80000410000 */
[----:B------:R-:W-:-:S07]  /*47e0*/  @P0 FADD.FTZ R158, R158, R201 ;  /* 0x000000c99e9e0221 */ /* 0x000fce0000010000 */
.L_x_2507:
[----:B------:R-:W-:Y:S05]  /*47f0*/  BSYNC B1 ;  /* 0x0000000000017941 */ /* 0x000fea0003800000 */
.L_x_2505:
        /* <DEDUP_REMOVED lines=15> */
.L_x_2509:
[----:B------:R-:W-:Y:S01]  /*48f0*/  ISETP.NE.AND P4, PT, R35, RZ, PT ;  /* 0x000000ff2300720c */ /* 0x000fe20003f85270 */
[----:B------:R-:W-:-:S03]  /*4900*/  @P0 HADD2.F32 R197, -RZ, R112.H1_H1 ;  /* 0x30000070ffc50230 */ /* 0x000fc60000004100 */
[----:B------:R-:W-:-:S05]  /*4910*/  FSEL R171, R196, RZ, !P4 ;  /* 0x000000ffc4ab7208 */ /* 0x000fca0006000000 */
[----:B------:R-:W-:-:S04]  /*4920*/  FFMA.FTZ R158, R128, R173, R171 ;  /* 0x000000ad809e7223 */ /* 0x000fc800000100ab */
[----:B------:R-:W-:-:S04]  /*4930*/  FADD.FTZ R171, R183, -R158 ;  /* 0x8000009eb7ab7221 */ /* 0x000fc80000010000 */
[----:B------:R-:W-:-:S04]  /*4940*/  FMUL.FTZ R158, R156, R171 ;  /* 0x000000ab9c9e7220 */ /* 0x000fc80000410000 */
[----:B------:R-:W-:-:S07]  /*4950*/  @P0 FADD.FTZ R158, R158, R197 ;  /* 0x000000c59e9e0221 */ /* 0x000fce0000010000 */
.L_x_2510:
[----:B------:R-:W-:Y:S05]  /*4960*/  BSYNC B1 ;  /* 0x0000000000017941 */ /* 0x000fea0003800000 */
.L_x_2508:
        /* <DEDUP_REMOVED lines=15> */
.L_x_2512:
[----:B------:R-:W-:Y:S01]  /*4a60*/  ISETP.NE.AND P4, PT, R35, RZ, PT ;  /* 0x000000ff2300720c */ /* 0x000fe20003f85270 */
[----:B------:R-:W-:-:S03]  /*4a70*/  @P0 HADD2.F32 R197, -RZ, R113.H0_H0 ;  /* 0x20000071ffc50230 */ /* 0x000fc60000004100 */
[----:B------:R-:W-:-:S05]  /*4a80*/  FSEL R158, R196, RZ, !P4 ;  /* 0x000000ffc49e7208 */ /* 0x000fca0006000000 */
[----:B------:R-:W-:-:S04]  /*4a90*/  FFMA.FTZ R171, R129, R173, R158 ;  /* 0x000000ad81ab7223 */ /* 0x000fc8000001009e */
[----:B------:R-:W-:-:S04]  /*4aa0*/  FADD.FTZ R171, R184, -R171 ;  /* 0x800000abb8ab7221 */ /* 0x000fc80000010000 */
[----:B------:R-:W-:-:S04]  /*4ab0*/  FMUL.FTZ R158, R156, R171 ;  /* 0x000000ab9c9e7220 */ /* 0x000fc80000410000 */
[----:B------:R-:W-:-:S07]  /*4ac0*/  @P0 FADD.FTZ R158, R158, R197 ;  /* 0x000000c59e9e0221 */ /* 0x000fce0000010000 */
.L_x_2513:
[----:B------:R-:W-:Y:S05]  /*4ad0*/  BSYNC B1 ;  /* 0x0000000000017941 */ /* 0x000fea0003800000 */
.L_x_2511:
        /* <DEDUP_REMOVED lines=15> */
.L_x_2515:
[----:B------:R-:W-:Y:S01]  /*4bd0*/  ISETP.NE.AND P4, PT, R35, RZ, PT ;  /* 0x000000ff2300720c */ /* 0x000fe20003f85270 */
[----:B------:R-:W-:-:S03]  /*4be0*/  @P0 HADD2.F32 R197, -RZ, R113.H1_H1 ;  /* 0x30000071ffc50230 */ /* 0x000fc60000004100 */
[----:B------:R-:W-:-:S05]  /*4bf0*/  FSEL R171, R196, RZ, !P4 ;  /* 0x000000ffc4ab7208 */ /* 0x000fca0006000000 */
[----:B------:R-:W-:-:S04]  /*4c00*/  FFMA.FTZ R158, R126, R173, R171 ;  /* 0x000000ad7e9e7223 */ /* 0x000fc800000100ab */
[----:B------:R-:W-:-:S04]  /*4c10*/  FADD.FTZ R171, R185, -R158 ;  /* 0x8000009eb9ab7221 */ /* 0x000fc80000010000 */
[----:B------:R-:W-:-:S04]  /*4c20*/  FMUL.FTZ R158, R156, R171 ;  /* 0x000000ab9c9e7220 */ /* 0x000fc80000410000 */
[----:B------:R-:W-:-:S07]  /*4c30*/  @P0 FADD.FTZ R158, R158, R197 ;  /* 0x000000c59e9e0221 */ /* 0x000fce0000010000 */
.L_x_2516:
[----:B------:R-:W-:Y:S05]  /*4c40*/  BSYNC B1 ;  /* 0x0000000000017941 */ /* 0x000fea0003800000 */
.L_x_2514:
        /* <DEDUP_REMOVED lines=15> */
.L_x_2518:
[----:B------:R-:W-:Y:S01]  /*4d40*/  ISETP.NE.AND P4, PT, R35, RZ, PT ;  /* 0x000000ff2300720c */ /* 0x000fe20003f85270 */
[----:B------:R-:W-:-:S03]  /*4d50*/  @P0 HADD2.F32 R197, -RZ, R114.H0_H0 ;  /* 0x20000072ffc50230 */ /* 0x000fc60000004100 */
[----:B------:R-:W-:-:S05]  /*4d60*/  FSEL R158, R196, RZ, !P4 ;  /* 0x000000ffc49e7208 */ /* 0x000fca0006000000 */
[----:B------:R-:W-:-:S04]  /*4d70*/  FFMA.FTZ R171, R127, R173, R158 ;  /* 0x000000ad7fab7223 */ /* 0x000fc8000001009e */
[----:B------:R-:W-:-:S04]  /*4d80*/  FADD.FTZ R171, R186, -R171 ;  /* 0x800000abbaab7221 */ /* 0x000fc80000010000 */
[----:B------:R-:W-:-:S04]  /*4d90*/  FMUL.FTZ R158, R156, R171 ;  /* 0x000000ab9c9e7220 */ /* 0x000fc80000410000 */
[----:B------:R-:W-:-:S07]  /*4da0*/  @P0 FADD.FTZ R158, R158, R197 ;  /* 0x000000c59e9e0221 */ /* 0x000fce0000010000 */
.L_x_2519:
[----:B------:R-:W-:Y:S05]  /*4db0*/  BSYNC B1 ;  /* 0x0000000000017941 */ /* 0x000fea0003800000 */
.L_x_2517:
        /* <DEDUP_REMOVED lines=15> */
.L_x_2521:
[----:B------:R-:W-:Y:S01]  /*4eb0*/  ISETP.NE.AND P4, PT, R35, RZ, PT ;  /* 0x000000ff2300720c */ /* 0x000fe20003f85270 */
[----:B------:R-:W-:-:S03]  /*4ec0*/  @P0 HADD2.F32 R197, -RZ, R114.H1_H1 ;  /* 0x30000072ffc50230 */ /* 0x000fc60000004100 */
[----:B------:R-:W-:-:S05]  /*4ed0*/  FSEL R171, R196, RZ, !P4 ;  /* 0x000000ffc4ab7208 */ /* 0x000fca0006000000 */
[----:B------:R-:W-:-:S04]  /*4ee0*/  FFMA.FTZ R158, R124, R173, R171 ;  /* 0x000000ad7c9e7223 */ /* 0x000fc800000100ab */
[----:B------:R-:W-:-:S04]  /*4ef0*/  FADD.FTZ R171, R187, -R158 ;  /* 0x8000009ebbab7221 */ /* 0x000fc80000010000 */
[----:B------:R-:W-:-:S04]  /*4f00*/  FMUL.FTZ R158, R156, R171 ;  /* 0x000000ab9c9e7220 */ /* 0x000fc80000410000 */
[----:B------:R-:W-:-:S07]  /*4f10*/  @P0 FADD.FTZ R158, R158, R197 ;  /* 0x000000c59e9e0221 */ /* 0x000fce0000010000 */
.L_x_2522:
[----:B------:R-:W-:Y:S05]  /*4f20*/  BSYNC B1 ;  /* 0x0000000000017941 */ /* 0x000fea0003800000 */
.L_x_2520:
        /* <DEDUP_REMOVED lines=15> */
.L_x_2524:
[----:B------:R-:W-:Y:S01]  /*5020*/  ISETP.NE.AND P4, PT, R35, RZ, PT ;  /* 0x000000ff2300720c */ /* 0x000fe20003f85270 */
[----:B------:R-:W-:-:S03]  /*5030*/  @P0 HADD2.F32 R197, -RZ, R115.H0_H0 ;  /* 0x20000073ffc50230 */ /* 0x000fc60000004100 */
[----:B------:R-:W-:-:S05]  /*5040*/  FSEL R158, R196, RZ, !P4 ;  /* 0x000000ffc49e7208 */ /* 0x000fca0006000000 */
[----:B------:R-:W-:-:S04]  /*5050*/  FFMA.FTZ R171, R125, R173, R158 ;  /* 0x000000ad7dab7223 */ /* 0x000fc8000001009e */
[----:B------:R-:W-:-:S04]  /*5060*/  FADD.FTZ R171, R188, -R171 ;  /* 0x800000abbcab7221 */ /* 0x000fc80000010000 */
[----:B------:R-:W-:-:S04]  /*5070*/  FMUL.FTZ R158, R156, R171 ;  /* 0x000000ab9c9e7220 */ /* 0x000fc80000410000 */
[----:B------:R-:W-:-:S07]  /*5080*/  @P0 FADD.FTZ R158, R158, R197 ;  /* 0x000000c59e9e0221 */ /* 0x000fce0000010000 */
.L_x_2525:
[----:B------:R-:W-:Y:S05]  /*5090*/  BSYNC B1 ;  /* 0x0000000000017941 */ /* 0x000fea0003800000 */
.L_x_2523:
        /* <DEDUP_REMOVED lines=15> */
.L_x_2527:
[----:B------:R-:W-:-:S04]  /*5190*/  ISETP.NE.AND P2, PT, R35, RZ, PT ;  /* 0x000000ff2300720c */ /* 0x000fc80003f45270 */
[----:B------:R-:W-:-:S05]  /*51a0*/  FSEL R171, R196, RZ, !P2 ;  /* 0x000000ffc4ab7208 */ /* 0x000fca0005000000 */
[----:B------:R-:W-:Y:S01]  /*51b0*/  FFMA.FTZ R158, R190, R173, R171 ;  /* 0x000000adbe9e7223 */ /* 0x000fe200000100ab */
[----:B------:R-:W-:-:S03]  /*51c0*/  @P0 HADD2.F32 R173, -RZ, R115.H1_H1 ;  /* 0x30000073ffad0230 */ /* 0x000fc60000004100 */
[----:B------:R-:W-:-:S04]  /*51d0*/  FADD.FTZ R171, R189, -R158 ;  /* 0x8000009ebdab7221 */ /* 0x000fc80000010000 */
[----:B------:R-:W-:-:S04]  /*51e0*/  FMUL.FTZ R156, R156, R171 ;  /* 0x000000ab9c9c7220 */ /* 0x000fc80000410000 */
[----:B------:R-:W-:-:S07]  /*51f0*/  @P0 FADD.FTZ R156, R156, R173 ;  /* 0x000000ad9c9c0221 */ /* 0x000fce0000010000 */
.L_x_2528:
[----:B------:R-:W-:Y:S05]  /*5200*/  BSYNC B1 ;  /* 0x0000000000017941 */ /* 0x000fea0003800000 */
.L_x_2526:
[----:B------:R-:W0:Y:S01]  /*5210*/  @P3 LDC.64 R170, c[0x0][0x298] ;  /* 0x0000a600ffaa3b82 */ /* 0x000e220000000a00 */
[----:B------:R-:W-:-:S07]  /*5220*/  @P3 LOP3.LUT P0, RZ, R199, 0xff000000, RZ, 0xc0, !PT ;  /* 0xff000000c7ff3812 */ /* 0x000fce000780c0ff */
[----:B------:R-:W1:Y:S08]  /*5230*/  @P1 LDC.64 R200, c[0x0][0x308] ;  /* 0x0000c200ffc81b82 */ /* 0x000e700000000a00 */
[----:B------:R-:W2:Y:S08]  /*5240*/  @P3 LDC.64 R196, c[0x0][0x2f8] ;  /* 0x0000be00ffc43b82 */ /* 0x000eb00000000a00 */
[----:B------:R-:W3:Y:S01]  /*5250*/  LDC.64 R172, c[0x0][0x210] ;  /* 0x00008400ffac7b82 */ /* 0x000ee20000000a00 */
[----:B0-----:R-:W-:Y:S01]  /*5260*/  @P3 FMUL.FTZ R171, R156, R171 ;  /* 0x000000ab9cab3220 */ /* 0x001fe20000410000 */
[----:B------:R-:W-:-:S03]  /*5270*/  @P1 F2FP.F16.F32.PACK_AB R156, RZ, R156 ;  /* 0x0000009cff9c123e */ /* 0x000fc600000000ff */
[----:B------:R-:W-:Y:S01]  /*5280*/  @P3 FMUL.FTZ R170, R171, R170 ;  /* 0x000000aaabaa3220 */ /* 0x000fe20000410000 */
[----:B------:R-:W-:Y:S01]  /*5290*/  @P3 IADD3 R171, R194, 0x60, RZ ;  /* 0x00000060c2ab3810 */ /* 0x000fe20007ffe0ff */
[----:B-1----:R-:W-:Y:S01]  /*52a0*/  @P1 IMAD.WIDE.U32 R200, R157, 0x10, R200 ;  /* 0x000000109dc81825 */ /* 0x002fe200078e00c8 */
[----:B------:R-:W-:Y:S02]  /*52b0*/  @P1 PRMT R119, R119, 0x5410, R156 ;  /* 0x0000541077771816 */ /* 0x000fe4000000009c */
[----:B------:R-:W-:-:S03]  /*52c0*/  @P3 FSEL R170, R170, RZ, P0 ;  /* 0x000000ffaaaa3208 */ /* 0x000fc60000000000 */
[----:B------:R1:W-:Y:S01]  /*52d0*/  @P1 STG.E.128 desc[UR4][R200.64], R116 ;  /* 0x00000074c8001986 */ /* 0x0003e2000c101d04 */
[----:B------:R-:W-:Y:S01]  /*52e0*/  @P3 F2FP.F16.F32.PACK_AB R170, RZ, R170 ;  /* 0x000000aaffaa323e */ /* 0x000fe200000000ff */
[----:B--2---:R-:W-:-:S03]  /*52f0*/  @P3 IMAD.WIDE.U32 R196, R171, 0x10, R196 ;  /* 0x00000010abc43825 */ /* 0x004fc600078e00c4 */
[----:B------:R-:W-:-:S05]  /*5300*/  @P3 PRMT R123, R123, 0x5410, R170 ;  /* 0x000054107b7b3816 */ /* 0x000fca00000000aa */
[----:B------:R1:W-:Y:S01]  /*5310*/  @P3 STG.E.128 desc[UR4][R196.64], R120 ;  /* 0x00000078c4003986 */ /* 0x0003e2000c101d04 */
[----:B---3--:R-:W-:-:S04]  /*5320*/  LEA R2, R172, R2, 0x2 ;  /* 0x00000002ac027211 */ /* 0x008fc800078e10ff */
[----:B------:R-:W-:-:S13]  /*5330*/  ISETP.GE.AND P0, PT, R2, R173, PT ;  /* 0x000000ad0200720c */ /* 0x000fda0003f06270 */
[----:B-1----:R-:W-:Y:S05]  /*5340*/  @!P0 BRA `(.L_x_2529) ;  /* 0xffffffb4000c8947 */ /* 0x002fea000383ffff */
.L_x_2428:
[----:B------:R-:W-:Y:S05]  /*5350*/  BSYNC B0 ;  /* 0x0000000000007941 */ /* 0x000fea0003800000 */
.L_x_2426:
        /* <DEDUP_REMOVED lines=9> */
[----:B------:R-:W-:Y:S02]  /*53f0*/  LOP3.LUT R2, R4, 0xffffff80, R5, 0xe2, !PT ;  /* 0xffffff8004027812 */ /* 0x000fe400078ee205 */
[-C--:B------:R-:W-:Y:S02]  /*5400*/  LEA R6, R0, R3.reuse, 0x2 ;  /* 0x0000000300067211 */ /* 0x080fe400078e10ff */
        /* <DEDUP_REMOVED lines=176> */
.L_x_2432:
        /* <DEDUP_REMOVED lines=8> */
.L_x_2531:
[----:B------:R-:W-:Y:S05]  /*5f90*/  BSYNC B1 ;  /* 0x0000000000017941 */ /* 0x000fea0003800000 */
.L_x_2530:
        /* <DEDUP_REMOVED lines=8> */
.L_x_2532:
[----:B------:R-:W-:Y:S01]  /*6020*/  FADD.FTZ R171, R171, R216 ;  /* 0x000000d8abab7221 */ /* 0x000fe20000010000 */
[----:B------:R-:W-:-:S04]  /*6030*/  HFMA2.MMA R222, -RZ, RZ, 0, 1.1920928955078125e-07 ;  /* 0x00000002ffde7435 */ /* 0x000fc800000001ff */
[----:B------:R-:W-:Y:S02]  /*6040*/  MOV R221, R171 ;  /* 0x000000ab00dd7202 */ /* 0x000fe40000000f00 */
[----:B------:R-:W-:-:S07]  /*6050*/  MOV R209, R219 ;  /* 0x000000db00d17202 */ /* 0x000fce0000000f00 */
[----:B------:R-:W-:Y:S05]  /*6060*/  WARPSYNC.COLLECTIVE R210, `(.L_x_2533) ;  /* 0x00000000d2087348 */ /* 0x000fea0003c00000 */
[----:B------:R0:W1:Y:S02]  /*6070*/  SHFL.BFLY P0, R219, R221, R222, R223 ;  /* 0x0c0000dedddb7389 */ /* 0x00006400000000df */
[----:B01----:R-:W-:Y:S01]  /*6080*/  ENDCOLLECTIVE ;  /* 0x000000000000791b */ /* 0x003fe20003800000 */
.L_x_2533:
[----:B------:R-:W-:-:S05]  /*6090*/  FADD.FTZ R209, R209, R194 ;  /* 0x000000c2d1d17221 */ /* 0x000fca0000010000 */
[----:B------:R-:W-:Y:S02]  /*60a0*/  MOV R221, R209 ;  /* 0x000000d100dd7202 */ /* 0x000fe40000000f00 */
[----:B------:R-:W-:-:S07]  /*60b0*/  MOV R170, R219 ;  /* 0x000000db00aa7202 */ /* 0x000fce0000000f00 */
[----:B------:R-:W-:Y:S05]  /*60c0*/  WARPSYNC.COLLECTIVE R210, `(.L_x_2534) ;  /* 0x00000000d2087348 */ /* 0x000fea0003c00000 */
[----:B------:R0:W1:Y:S02]  /*60d0*/  SHFL.BFLY P0, R219, R221, R222, R223 ;  /* 0x0c0000dedddb7389 */ /* 0x00006400000000df */
[----:B01----:R-:W-:Y:S01]  /*60e0*/  ENDCOLLECTIVE ;  /* 0x000000000000791b */ /* 0x003fe20003800000 */
.L_x_2534:
[----:B------:R-:W-:Y:S01]  /*60f0*/  FADD.FTZ R170, R171, R170 ;  /* 0x000000aaabaa7221 */ /* 0x000fe20000010000 */
[----:B------:R-:W-:-:S04]  /*6100*/  HFMA2.MMA R222, -RZ, RZ, 0, 2.384185791015625e-07 ;  /* 0x00000004ffde7435 */ /* 0x000fc800000001ff */
[----:B------:R-:W-:Y:S02]  /*6110*/  MOV R221, R170 ;  /* 0x000000aa00dd7202 */ /* 0x000fe40000000f00 */
[----:B------:R-:W-:-:S07]  /*6120*/  MOV R196, R219 ;  /* 0x000000db00c47202 */ /* 0x000fce0000000f00 */
[----:B------:R-:W-:Y:S05]  /*6130*/  WARPSYNC.COLLECTIVE R210, `(.L_x_2535) ;  /* 0x00000000d2087348 */ /* 0x000fea0003c00000 */
[----:B------:R0:W1:Y:S02]  /*6140*/  SHFL.BFLY P0, R219, R221, R222, R223 ;  /* 0x0c0000dedddb7389 */ /* 0x00006400000000df */
[----:B01----:R-:W-:Y:S01]  /*6150*/  ENDCOLLECTIVE ;  /* 0x000000000000791b */ /* 0x003fe20003800000 */
.L_x_2535:
[----:B------:R-:W-:-:S05]  /*6160*/  FADD.FTZ R196, R209, R196 ;  /* 0x000000c4d1c47221 */ /* 0x000fca0000010000 */
[----:B------:R-:W-:Y:S02]  /*6170*/  MOV R221, R196 ;  /* 0x000000c400dd7202 */ /* 0x000fe40000000f00 */
[----:B------:R-:W-:-:S07]  /*6180*/  MOV R211, R219 ;  /* 0x000000db00d37202 */ /* 0x000fce0000000f00 */
[----:B------:R-:W-:Y:S05]  /*6190*/  WARPSYNC.COLLECTIVE R210, `(.L_x_2536) ;  /* 0x00000000d2087348 */ /* 0x000fea0003c00000 */
[----:B------:R0:W1:Y:S02]  /*61a0*/  SHFL.BFLY P0, R219, R221, R222, R223 ;  /* 0x0c0000dedddb7389 */ /* 0x00006400000000df */
[----:B01----:R-:W-:Y:S01]  /*61b0*/  ENDCOLLECTIVE ;  /* 0x000000000000791b */ /* 0x003fe20003800000 */
.L_x_2536:
[----:B------:R-:W-:Y:S01]  /*61c0*/  FADD.FTZ R211, R170, R211 ;  /* 0x000000d3aad37221 */ /* 0x000fe20000010000 */
[----:B------:R-:W-:-:S04]  /*61d0*/  HFMA2.MMA R222, -RZ, RZ, 0, 4.76837158203125e-07 ;  /* 0x00000008ffde7435 */ /* 0x000fc800000001ff */
[----:B------:R-:W-:Y:S02]  /*61e0*/  MOV R221, R211 ;  /* 0x000000d300dd7202 */ /* 0x000fe40000000f00 */
[----:B------:R-:W-:-:S07]  /*61f0*/  MOV R217, R219 ;  /* 0x000000db00d97202 */ /* 0x000fce0000000f00 */
[----:B------:R-:W-:Y:S05]  /*6200*/  WARPSYNC.COLLECTIVE R210, `(.L_x_2537) ;  /* 0x00000000d2087348 */ /* 0x000fea0003c00000 */
[----:B------:R0:W1:Y:S02]  /*6210*/  SHFL.BFLY P0, R219, R221, R222, R223 ;  /* 0x0c0000dedddb7389 */ /* 0x00006400000000df */
[----:B01----:R-:W-:Y:S01]  /*6220*/  ENDCOLLECTIVE ;  /* 0x000000000000791b */ /* 0x003fe20003800000 */
.L_x_2537:
[----:B------:R-:W-:-:S05]  /*6230*/  FADD.FTZ R217, R196, R217 ;  /* 0x000000d9c4d97221 */ /* 0x000fca0000010000 */
[----:B------:R-:W-:Y:S02]  /*6240*/  MOV R221, R217 ;  /* 0x000000d900dd7202 */ /* 0x000fe40000000f00 */
[----:B------:R-:W-:-:S07]  /*6250*/  MOV R194, R219 ;  /* 0x000000db00c27202 */ /* 0x000fce0000000f00 */
[----:B------:R-:W-:Y:S05]  /*6260*/  WARPSYNC.COLLECTIVE R210, `(.L_x_2538) ;  /* 0x00000000d2087348 */ /* 0x000fea0003c00000 */
[----:B------:R0:W1:Y:S02]  /*6270*/  SHFL.BFLY P0, R219, R221, R222, R223 ;  /* 0x0c0000dedddb7389 */ /* 0x00006400000000df */
[----:B01----:R-:W-:Y:S01]  /*6280*/  ENDCOLLECTIVE ;  /* 0x000000000000791b */ /* 0x003fe20003800000 */
.L_x_2538:
[----:B------:R-:W-:Y:S01]  /*6290*/  FADD.FTZ R194, R211, R194 ;  /* 0x000000c2d3c27221 */ /* 0x000fe20000010000 */
[----:B------:R-:W-:-:S04]  /*62a0*/  HFMA2.MMA R222, -RZ, RZ, 0, 9.5367431640625e-07 ;  /* 0x00000010ffde7435 */ /* 0x000fc800000001ff */
[----:B------:R-:W-:Y:S02]  /*62b0*/  MOV R221, R194 ;  /* 0x000000c200dd7202 */ /* 0x000fe40000000f00 */
[----:B------:R-:W-:-:S07]  /*62c0*/  MOV R208, R219 ;  /* 0x000000db00d07202 */ /* 0x000fce0000000f00 */
[----:B------:R-:W-:Y:S05]  /*62d0*/  WARPSYNC.COLLECTIVE R210, `(.L_x_2539) ;  /* 0x00000000d2087348 */ /* 0x000fea0003c00000 */
[----:B------:R0:W1:Y:S02]  /*62e0*/  SHFL.BFLY P0, R219, R221, R222, R223 ;  /* 0x0c0000dedddb7389 */ /* 0x00006400000000df */
[----:B01----:R-:W-:Y:S01]  /*62f0*/  ENDCOLLECTIVE ;  /* 0x000000000000791b */ /* 0x003fe20003800000 */
.L_x_2539:
[----:B------:R-:W-:-:S05]  /*6300*/  FADD.FTZ R208, R217, R208 ;  /* 0x000000d0d9d07221 */ /* 0x000fca0000010000 */
[----:B------:R-:W-:Y:S02]  /*6310*/  MOV R221, R208 ;  /* 0x000000d000dd7202 */ /* 0x000fe40000000f00 */
[----:B------:R-:W-:-:S07]  /*6320*/  MOV R171, R219 ;  /* 0x000000db00ab7202 */ /* 0x000fce0000000f00 */
[----:B------:R-:W-:Y:S05]  /*6330*/  WARPSYNC.COLLECTIVE R210, `(.L_x_2540) ;  /* 0x00000000d2087348 */ /* 0x000fea0003c00000 */
[----:B------:R0:W1:Y:S02]  /*6340*/  SHFL.BFLY P0, R219, R221, R222, R223 ;  /* 0x0c0000dedddb7389 */ /* 0x00006400000000df */
[----:B01----:R-:W-:Y:S01]  /*6350*/  ENDCOLLECTIVE ;  /* 0x000000000000791b */ /* 0x003fe20003800000 */
.L_x_2540:
[----:B------:R-:W-:Y:S01]  /*6360*/  MOV R209, R219 ;  /* 0x000000db00d17202 */ /* 0x000fe20000000f00 */
[----:B------:R-:W-:Y:S06]  /*6370*/  BRA `(.L_x_2541) ;  /* 0xffffffbc00b87947 */ /* 0x000fec000383ffff */
.L_x_2542:
        /* <DEDUP_REMOVED lines=16> */
.L_x_14237:


//--------------------- .text._ZN10layer_norm13ln_bwd_kernelINS_13Kernel_traitsI6__halfS2_S2_S2_fjLj1024ELj1ELj4ELj1ELj16ENS_18Kernel_traits_baseILj1024ES2_S2_S2_S2_fjLj128EEEEELb1ELb1ELb0ELb0EEEvNS_9BwdParamsE --------------------------
	.section	.text._ZN10layer_norm13ln_bwd_kernelINS_13Kernel_traitsI6__halfS2_S2_S2_fjLj1024ELj1ELj4ELj1ELj16ENS_18Kernel_traits_baseILj1024ES2_S2_S2_S2_fjLj128EEEEELb1ELb1ELb0ELb0EEEvNS_9BwdParamsE,"ax",@progbits
	.align	128
        .global         _ZN10layer_norm13ln_bwd_kernelINS_13Kernel_traitsI6__halfS2_S2_S2_fjLj1024ELj1ELj4ELj1ELj16ENS_18Kernel_traits_baseILj1024ES2_S2_S2_S2_fjLj128EEEEELb1ELb1ELb0ELb0EEEvNS_9BwdParamsE
        .type           _ZN10layer_norm13ln_bwd_kernelINS_13Kernel_traitsI6__halfS2_S2_S2_fjLj1024ELj1ELj4ELj1ELj16ENS_18Kernel_traits_baseILj1024ES2_S2_S2_S2_fjLj128EEEEELb1ELb1ELb0ELb0EEEvNS_9BwdParamsE,@function
        .size           _ZN10layer_norm13ln_bwd_kernelINS_13Kernel_traitsI6__halfS2_S2_S2_fjLj1024ELj1ELj4ELj1ELj16ENS_18Kernel_traits_baseILj1024ES2_S2_S2_S2_fjLj128EEEEELb1ELb1ELb0ELb0EEEvNS_9BwdParamsE,(.L_x_14238 - _ZN10layer_norm13ln_bwd_kernelINS_13Kernel_traitsI6__halfS2_S2_S2_fjLj1024ELj1ELj4ELj1ELj16ENS_18Kernel_traits_baseILj1024ES2_S2_S2_S2_fjLj128EEEEELb1ELb1ELb0ELb0EEEvNS_9BwdParamsE)
        .other          _ZN10layer_norm13ln_bwd_kernelINS_13Kernel_traitsI6__halfS2_S2_S2_fjLj1024ELj1ELj4ELj1ELj16ENS_18Kernel_traits_baseILj1024ES2_S2_S2_S2_fjLj128EEEEELb1ELb1ELb0ELb0EEEvNS_9BwdParamsE,@"STO_CUDA_ENTRY STV_DEFAULT"
_ZN10layer_norm13ln_bwd_kernelINS_13Kernel_traitsI6__halfS2_S2_S2_fjLj1024ELj1ELj4ELj1ELj16ENS_18Kernel_traits_baseILj1024ES2_S2_S2_S2_fjLj128EEEEELb1ELb1ELb0ELb0EEEvNS_9BwdParamsE:
.text._ZN10layer_norm13ln_bwd_kernelINS_13Kernel_traitsI6__halfS2_S2_S2_fjLj1024ELj1ELj4ELj1ELj16ENS_18Kernel_traits_baseILj1024ES2_S2_S2_S2_fjLj128EEEEELb1ELb1ELb0ELb0EEEvNS_9BwdParamsE:
        /* <DEDUP_REMOVED lines=35> */
[----:B--2---:R-:W-:Y:S01]  /*0230*/  @P1 IMAD.WIDE.U32 R42, R55, 0x10, R38 ;  /* 0x00000010372a1825 */ /* 0x004fe200078e0026 */
[----:B------:R-:W5:Y:S01]  /*0240*/  @P0 LDG.E.128 R16, desc[UR4][R36.64] ;  /* 0x0000000424100981 */ /* 0x000f62000c1e1d00 */
[----:B------:R-:W-:-:S02]  /*0250*/  SHF.R.U32.HI R0, RZ, 0x5, R54 ;  /* 0x00000005ff007819 */ /* 0x000fc40000011636 */
[----:B------:R-:W-:Y:S01]  /*0260*/  P2R R202, PR, RZ, 0x8 ;  /* 0x00000008ffca7803 */ /* 0x000fe20000000000 */
[----:B------:R-:W5:Y:S02]  /*0270*/  @P1 LDG.E.128 R28, desc[UR4][R42.64] ;  /* 0x000000042a1c1981 */ /* 0x000f64000c1e1d00 */
[----:B------:R-:W2:Y:S01]  /*0280*/  @P3 LDC.64 R50, c[0x0][0x260] ;  /* 0x00009800ff323b82 */ /* 0x000ea20000000a00 */
[C---:B---3--:R-:W-:Y:S01]  /*0290*/  @P1 IMAD.WIDE.U32 R44, R55.reuse, 0x10, R40 ;  /* 0x00000010372c1825 */ /* 0x048fe200078e0028 */
[----:B------:R-:W-:Y:S01]  /*02a0*/  @P1 IADD3 R55, R55, 0x20, RZ ;  /* 0x0000002037371810 */ /* 0x000fe20007ffe0ff */
[----:B------:R-:W-:Y:S01]  /*02b0*/  BSSY B0, `(.L_x_2543) ;  /* 0x00004ae000007945 */ /* 0x000fe20003800000 */
[----:B------:R-:W-:Y:S02]  /*02c0*/  CS2R R136, SRZ ;  /* 0x0000000000887805 */ /* 0x000fe4000001ff00 */
[----:B------:R-:W-:Y:S01]  /*02d0*/  CS2R R138, SRZ ;  /* 0x00000000008a7805 */ /* 0x000fe2000001ff00 */
[----:B------:R-:W5:Y:S01]  /*02e0*/  @P1 LDG.E.128 R12, desc[UR4][R44.64] ;  /* 0x000000042c0c1981 */ /* 0x000f62000c1e1d00 */
[----:B0-----:R-:W-:Y:S01]  /*02f0*/  @P2 IMAD.WIDE.U32 R46, R55, 0x10, R46 ;  /* 0x00000010372e2825 */ /* 0x001fe200078e002e */
[----:B------:R-:W0:Y:S01]  /*0300*/  @P3 LDC.64 R52, c[0x0][0x278] ;  /* 0x00009e00ff343b82 */ /* 0x000e220000000a00 */
[----:B------:R-:W-:-:S02]  /*0310*/  CS2R R132, SRZ ;  /* 0x0000000000847805 */ /* 0x000fc4000001ff00 */
[----:B------:R-:W-:Y:S02]  /*0320*/  CS2R R134, SRZ ;  /* 0x0000000000867805 */ /* 0x000fe4000001ff00 */
[----:B------:R-:W-:Y:S01]  /*0330*/  CS2R R128, SRZ ;  /* 0x0000000000807805 */ /* 0x000fe2000001ff00 */
[----:B------:R-:W5:Y:S01]  /*0340*/  @P2 LDG.E.128 R24, desc[UR4][R46.64] ;  /* 0x000000042e182981 */ /* 0x000f62000c1e1d00 */
[C---:B----4-:R-:W-:Y:S01]  /*0350*/  @P2 IMAD.WIDE.U32 R48, R55.reuse, 0x10, R48 ;  /* 0x0000001037302825 */ /* 0x050fe200078e0030 */
[----:B------:R-:W-:Y:S02]  /*0360*/  @P2 IADD3 R55, R55, 0x20, RZ ;  /* 0x0000002037372810 */ /* 0x000fe40007ffe0ff */
[----:B------:R-:W-:Y:S02]  /*0370*/  CS2R R130, SRZ ;  /* 0x0000000000827805 */ /* 0x000fe4000001ff00 */
[----:B------:R-:W-:Y:S02]  /*0380*/  CS2R R124, SRZ ;  /* 0x00000000007c7805 */ /* 0x000fe4000001ff00 */
[----:B------:R-:W-:Y:S01]  /*0390*/  CS2R R126, SRZ ;  /* 0x00000000007e7805 */ /* 0x000fe2000001ff00 */
[----:B------:R3:W5:Y:S01]  /*03a0*/  @P2 LDG.E.128 R8, desc[UR4][R48.64] ;  /* 0x0000000430082981 */ /* 0x000762000c1e1d00 */
[----:B--2---:R-:W-:-:S02]  /*03b0*/  @P3 IMAD.WIDE.U32 R38, R55, 0x10, R50 ;  /* 0x0000001037263825 */ /* 0x004fc400078e0032 */
[----:B------:R-:W1:Y:S03]  /*03c0*/  S2R R51, SR_CTAID.X ;  /* 0x0000000000337919 */ /* 0x000e660000002500 */
[----:B------:R2:W5:Y:S01]  /*03d0*/  @P3 LDG.E.128 R20, desc[UR4][R38.64] ;  /* 0x0000000426143981 */ /* 0x000562000c1e1d00 */
[----:B0-----:R-:W-:-:S05]  /*03e0*/  @P3 IMAD.WIDE.U32 R40, R55, 0x10, R52 ;  /* 0x0000001037283825 */ /* 0x001fca00078e0034 */
[----:B------:R2:W5:Y:S01]  /*03f0*/  @P3 LDG.E.128 R4, desc[UR4][R40.64] ;  /* 0x0000000428043981 */ /* 0x000562000c1e1d00 */
        /* <DEDUP_REMOVED lines=38> */
[----:B---3--:R-:W-:Y:S02]  /*0660*/  CS2R R48, SRZ ;  /* 0x0000000000307805 */ /* 0x008fe4000001ff00 */
[----:B------:R-:W-:Y:S02]  /*0670*/  CS2R R50, SRZ ;  /* 0x0000000000327805 */ /* 0x000fe4000001ff00 */
[----:B------:R-:W-:Y:S02]  /*0680*/  CS2R R44, SRZ ;  /* 0x00000000002c7805 */ /* 0x000fe4000001ff00 */
[----:B------:R-:W-:Y:S01]  /*0690*/  CS2R R46, SRZ ;  /* 0x00000000002e7805 */ /* 0x000fe2000001ff00 */
[----:B--2---:R-:W-:Y:S06]  /*06a0*/  @P3 BRA `(.L_x_2544) ;  /* 0x0000004400b83947 */ /* 0x004fec0003800000 */
[--C-:B-----5:R-:W-:Y:S01]  /*06b0*/  HADD2.F32 R36, -RZ, R32.reuse.H0_H0 ;  /* 0x20000020ff247230 */ /* 0x120fe20000004100 */
[----:B------:R-:W-:Y:S01]  /*06c0*/  ULDC.64 UR6, c[0x0][0x270] ;  /* 0x00009c0000067ab9 */ /* 0x000fe20000000a00 */
[----:B------:R-:W-:Y:S01]  /*06d0*/  HADD2.F32 R3, -RZ, R32.H1_H1 ;  /* 0x30000020ff037230 */ /* 0x000fe20000004100 */
[----:B------:R-:W-:Y:S01]  /*06e0*/  ISETP.NE.U32.AND P3, PT, RZ, UR6, PT ;  /* 0x00000006ff007c0c */ /* 0x000fe2000bf65070 */
[--C-:B------:R-:W-:Y:S01]  /*06f0*/  HADD2.F32 R0, -RZ, R33.reuse.H0_H0 ;  /* 0x20000021ff007230 */ /* 0x100fe20000004100 */
[----:B------:R-:W-:Y:S01]  /*0700*/  STL [R1+0x50], R36 ;  /* 0x0000502401007387 */ /* 0x000fe20000100800 */
[----:B------:R-:W-:Y:S01]  /*0710*/  HADD2.F32 R32, -RZ, R33.H1_H1 ;  /* 0x30000021ff207230 */ /* 0x000fe20000004100 */
[----:B------:R-:W-:Y:S01]  /*0720*/  ULDC.U8 UR6, c[0x0][0x2a0] ;  /* 0x0000a80000067ab9 */ /* 0x000fe20000000000 */
[----:B------:R-:W-:Y:S01]  /*0730*/  HFMA2.MMA R137, -RZ, RZ, 0, 0 ;  /* 0x00000000ff897435 */ /* 0x000fe200000001ff */
[----:B------:R0:W-:Y:S01]  /*0740*/  STL [R1+0x4c], R3 ;  /* 0x00004c0301007387 */ /* 0x0001e20000100800 */
[----:B------:R-:W-:Y:S01]  /*0750*/  ISETP.NE.AND P4, PT, RZ, UR6, PT ;  /* 0x00000006ff007c0c */ /* 0x000fe2000bf85270 */
[----:B------:R-:W-:Y:S01]  /*0760*/  HADD2.F32 R251, -RZ, R26.H1_H1 ;  /* 0x3000001afffb7230 */ /* 0x000fe20000004100 */
[----:B------:R-:W-:Y:S01]  /*0770*/  ISETP.NE.AND.EX P3, PT, RZ, UR7, PT, P3 ;  /* 0x00000007ff007c0c */ /* 0x000fe2000bf65330 */
[----:B------:R1:W-:Y:S01]  /*0780*/  STL [R1+0x48], R0 ;  /* 0x0000480001007387 */ /* 0x0003e20000100800 */
[----:B------:R-:W-:-:S02]  /*0790*/  HADD2.F32 R246, -RZ, R27.H0_H0 ;  /* 0x2000001bfff67230 */ /* 0x000fc40000004100 */
[----:B------:R-:W-:Y:S01]  /*07a0*/  HADD2.F32 R245, -RZ, R27.H1_H1 ;  /* 0x3000001bfff57230 */ /* 0x000fe20000004100 */
[----:B------:R2:W-:Y:S01]  /*07b0*/  STL [R1+0x44], R32 ;  /* 0x0000442001007387 */ /* 0x0005e20000100800 */
[----:B------:R-:W-:Y:S02]  /*07c0*/  HADD2.F32 R244, -RZ, R20.H0_H0 ;  /* 0x20000014fff47230 */ /* 0x000fe40000004100 */
[----:B0-----:R-:W-:Y:S02]  /*07d0*/  HADD2.F32 R3, -RZ, R34.H0_H0 ;  /* 0x20000022ff037230 */ /* 0x001fe40000004100 */
[----:B------:R-:W-:Y:S02]  /*07e0*/  HADD2.F32 R243, -RZ, R20.H1_H1 ;  /* 0x30000014fff37230 */ /* 0x000fe40000004100 */
[----:B-1----:R-:W-:Y:S01]  /*07f0*/  HADD2.F32 R0, -RZ, R34.H1_H1 ;  /* 0x30000022ff007230 */ /* 0x002fe20000004100 */
[----:B------:R0:W-:Y:S01]  /*0800*/  STL [R1+0x40], R3 ;  /* 0x0000400301007387 */ /* 0x0001e20000100800 */
[----:B------:R-:W-:-:S02]  /*0810*/  HADD2.F32 R242, -RZ, R21.H0_H0 ;  /* 0x20000015fff27230 */ /* 0x000fc40000004100 */
[----:B--2---:R-:W-:Y:S01]  /*0820*/  HADD2.F32 R32, -RZ, R35.H0_H0 ;  /* 0x20000023ff207230 */ /* 0x004fe20000004100 */
[----:B------:R1:W-:Y:S01]  /*0830*/  STL [R1+0x3c], R0 ;  /* 0x00003c0001007387 */ /* 0x0003e20000100800 */
[----:B------:R-:W-:Y:S02]  /*0840*/  HADD2.F32 R241, -RZ, R21.H1_H1 ;  /* 0x30000015fff17230 */ /* 0x000fe40000004100 */
[--C-:B------:R-:W-:Y:S01]  /*0850*/  HADD2.F32 R240, -RZ, R22.reuse.H0_H0 ;  /* 0x20000016fff07230 */ /* 0x100fe20000004100 */
[----:B------:R-:W-:Y:S01]  /*0860*/  STL [R1+0x38], R32 ;  /* 0x0000382001007387 */ /* 0x000fe20000100800 */
[----:B------:R-:W-:Y:S02]  /*0870*/  HADD2.F32 R239, -RZ, R22.H1_H1 ;  /* 0x30000016ffef7230 */ /* 0x000fe40000004100 */
[----:B0-----:R-:W-:Y:S02]  /*0880*/  HADD2.F32 R3, -RZ, R35.H1_H1 ;  /* 0x30000023ff037230 */ /* 0x001fe40000004100 */
[----:B------:R-:W-:-:S02]  /*0890*/  HADD2.F32 R238, -RZ, R23.H0_H0 ;  /* 0x20000017ffee7230 */ /* 0x000fc40000004100 */
[--C-:B-1----:R-:W-:Y:S01]  /*08a0*/  HADD2.F32 R0, -RZ, R28.reuse.H0_H0 ;  /* 0x2000001cff007230 */ /* 0x102fe20000004100 */
[----:B------:R0:W-:Y:S01]  /*08b0*/  STL [R1+0x34], R3 ;  /* 0x0000340301007387 */ /* 0x0001e20000100800 */
[----:B------:R-:W-:Y:S02]  /*08c0*/  HADD2.F32 R28, -RZ, R28.H1_H1 ;  /* 0x3000001cff1c7230 */ /* 0x000fe40000004100 */
[----:B------:R-:W-:Y:S01]  /*08d0*/  HADD2.F32 R237, -RZ, R23.H1_H1 ;  /* 0x30000017ffed7230 */ /* 0x000fe20000004100 */
[----:B------:R1:W-:Y:S01]  /*08e0*/  STL [R1+0x30], R0 ;  /* 0x0000300001007387 */ /* 0x0003e20000100800 */
[--C-:B------:R-:W-:Y:S02]  /*08f0*/  HADD2.F32 R236, -RZ, R16.reuse.H0_H0 ;  /* 0x20000010ffec7230 */ /* 0x100fe40000004100 */
[----:B------:R-:W-:Y:S01]  /*0900*/  HADD2.F32 R235, -RZ, R16.H1_H1 ;  /* 0x30000010ffeb7230 */ /* 0x000fe20000004100 */
[----:B------:R2:W-:Y:S01]  /*0910*/  STL [R1+0x2c], R28 ;  /* 0x00002c1c01007387 */ /* 0x0005e20000100800 */
[----:B------:R-:W-:-:S02]  /*0920*/  HADD2.F32 R234, -RZ, R17.H0_H0 ;  /* 0x20000011ffea7230 */ /* 0x000fc40000004100 */
[----:B0-----:R-:W-:Y:S02]  /*0930*/  HADD2.F32 R3, -RZ, R29.H0_H0 ;  /* 0x2000001dff037230 */ /* 0x001fe40000004100 */
[----:B------:R-:W-:Y:S02]  /*0940*/  HADD2.F32 R233, -RZ, R17.H1_H1 ;  /* 0x30000011ffe97230 */ /* 0x000fe40000004100 */
[----:B-1----:R-:W-:Y:S01]  /*0950*/  HADD2.F32 R0, -RZ, R29.H1_H1 ;  /* 0x3000001dff007230 */ /* 0x002fe20000004100 */
[----:B------:R0:W-:Y:S01]  /*0960*/  STL [R1+0x28], R3 ;  /* 0x0000280301007387 */ /* 0x0001e20000100800 */
[----:B------:R-:W-:Y:S02]  /*0970*/  HADD2.F32 R232, -RZ, R18.H0_H0 ;  /* 0x20000012ffe87230 */ /* 0x000fe40000004100 */
[----:B--2---:R-:W-:Y:S01]  /*0980*/  HADD2.F32 R28, -RZ, R30.H0_H0 ;  /* 0x2000001eff1c7230 */ /* 0x004fe20000004100 */
[----:B------:R1:W-:Y:S01]  /*0990*/  STL [R1+0x24], R0 ;  /* 0x0000240001007387 */ /* 0x0003e20000100800 */
[----:B------:R-:W-:-:S02]  /*09a0*/  HADD2.F32 R231, -RZ, R18.H1_H1 ;  /* 0x30000012ffe77230 */ /* 0x000fc40000004100 */
[--C-:B------:R-:W-:Y:S01]  /*09b0*/  HADD2.F32 R230, -RZ, R19.reuse.H0_H0 ;  /* 0x20000013ffe67230 */ /* 0x100fe20000004100 */
[----:B------:R2:W-:Y:S01]  /*09c0*/  STL [R1+0x20], R28 ;  /* 0x0000201c01007387 */ /* 0x0005e20000100800 */
[----:B------:R-:W-:Y:S02]  /*09d0*/  HADD2.F32 R229, -RZ, R19.H1_H1 ;  /* 0x30000013ffe57230 */ /* 0x000fe40000004100 */
[----:B0-----:R-:W-:Y:S02]  /*09e0*/  HADD2.F32 R3, -RZ, R30.H1_H1 ;  /* 0x3000001eff037230 */ /* 0x001fe40000004100 */
[--C-:B------:R-:W-:Y:S02]  /*09f0*/  HADD2.F32 R228, -RZ, R12.reuse.H0_H0 ;  /* 0x2000000cffe47230 */ /* 0x100fe40000004100 */
[----:B-1----:R-:W-:Y:S01]  /*0a00*/  HADD2.F32 R0, -RZ, R31.H0_H0 ;  /* 0x2000001fff007230 */ /* 0x002fe20000004100 */
[----:B------:R0:W-:Y:S01]  /*0a10*/  STL [R1+0x1c], R3 ;  /* 0x00001c0301007387 */ /* 0x0001e20000100800 */
[----:B------:R-:W-:-:S02]  /*0a20*/  HADD2.F32 R227, -RZ, R12.H1_H1 ;  /* 0x3000000cffe37230 */ /* 0x000fc40000004100 */
[----:B--2---:R-:W-:Y:S01]  /*0a30*/  HADD2.F32 R28, -RZ, R31.H1_H1 ;  /* 0x3000001fff1c7230 */ /* 0x004fe20000004100 */
[----:B------:R1:W-:Y:S01]  /*0a40*/  STL [R1+0x18], R0 ;  /* 0x0000180001007387 */ /* 0x0003e20000100800 */
[--C-:B------:R-:W-:Y:S02]  /*0a50*/  HADD2.F32 R226, -RZ, R13.reuse.H0_H0 ;  /* 0x2000000dffe27230 */ /* 0x100fe40000004100 */
[----:B------:R-:W-:Y:S01]  /*0a60*/  HADD2.F32 R225, -RZ, R13.H1_H1 ;  /* 0x3000000dffe17230 */ /* 0x000fe20000004100 */
[----:B------:R-:W-:Y:S01]  /*0a70*/  STL [R1+0x14], R28 ;  /* 0x0000141c01007387 */ /* 0x000fe20000100800 */
[----:B------:R-:W-:Y:S02]  /*0a80*/  HADD2.F32 R224, -RZ, R14.H0_H0 ;  /* 0x2000000effe07230 */ /* 0x000fe40000004100 */
[----:B0-----:R-:W-:Y:S02]  /*0a90*/  HADD2.F32 R3, -RZ, R24.H0_H0 ;  /* 0x20000018ff037230 */ /* 0x001fe40000004100 */
[----:B------:R-:W-:-:S02]  /*0aa0*/  HADD2.F32 R223, -RZ, R14.H1_H1 ;  /* 0x3000000effdf7230 */ /* 0x000fc40000004100 */
[----:B-1----:R-:W-:Y:S01]  /*0ab0*/  HADD2.F32 R0, -RZ, R24.H1_H1 ;  /* 0x30000018ff007230 */ /* 0x002fe20000004100 */
[----:B------:R0:W-:Y:S01]  /*0ac0*/  STL [R1+0x10], R3 ;  /* 0x0000100301007387 */ /* 0x0001e20000100800 */
[----:B------:R-:W-:Y:S02]  /*0ad0*/  HADD2.F32 R24, -RZ, R25.H0_H0 ;  /* 0x20000019ff187230 */ /* 0x000fe40000004100 */
[--C-:B------:R-:W-:Y:S01]  /*0ae0*/  HADD2.F32 R222, -RZ, R15.reuse.H0_H0 ;  /* 0x2000000fffde7230 */ /* 0x100fe20000004100 */
[----:B------:R1:W-:Y:S01]  /*0af0*/  STL [R1+0xc], R0 ;  /* 0x00000c0001007387 */ /* 0x0003e20000100800 */
[----:B------:R-:W-:Y:S02]  /*0b00*/  HADD2.F32 R221, -RZ, R15.H1_H1 ;  /* 0x3000000fffdd7230 */ /* 0x000fe40000004100 */
[--C-:B------:R-:W-:Y:S01]  /*0b10*/  HADD2.F32 R220, -RZ, R8.reuse.H0_H0 ;  /* 0x20000008ffdc7230 */ /* 0x100fe20000004100 */
[----:B------:R-:W-:Y:S01]  /*0b20*/  STL [R1+0x8], R24 ;  /* 0x0000081801007387 */ /* 0x000fe20000100800 */
[----:B------:R-:W-:-:S02]  /*0b30*/  HADD2.F32 R219, -RZ, R8.H1_H1 ;  /* 0x30000008ffdb7230 */ /* 0x000fc40000004100 */
[----:B0-----:R-:W-:Y:S02]  /*0b40*/  HADD2.F32 R3, -RZ, R25.H1_H1 ;  /* 0x30000019ff037230 */ /* 0x001fe40000004100 */
[--C-:B------:R-:W-:Y:S02]  /*0b50*/  HADD2.F32 R218, -RZ, R9.reuse.H0_H0 ;  /* 0x20000009ffda7230 */ /* 0x100fe40000004100 */
[----:B-1----:R-:W-:Y:S01]  /*0b60*/  HADD2.F32 R0, -RZ, R26.H0_H0 ;  /* 0x2000001aff007230 */ /* 0x002fe20000004100 */
[----:B------:R0:W-:Y:S01]  /*0b70*/  STL [R1+0x4], R3 ;  /* 0x0000040301007387 */ /* 0x0001e20000100800 */
[----:B------:R-:W-:Y:S02]  /*0b80*/  HADD2.F32 R217, -RZ, R9.H1_H1 ;  /* 0x30000009ffd97230 */ /* 0x000fe40000004100 */
[--C-:B------:R-:W-:Y:S01]  /*0b90*/  HADD2.F32 R216, -RZ, R10.reuse.H0_H0 ;  /* 0x2000000affd87230 */ /* 0x100fe20000004100 */
[----:B------:R1:W-:Y:S01]  /*0ba0*/  STL [R1], R0 ;  /* 0x0000000001007387 */ /* 0x0003e20000100800 */
[----:B------:R-:W-:-:S02]  /*0bb0*/  HADD2.F32 R215, -RZ, R10.H1_H1 ;  /* 0x3000000affd77230 */ /* 0x000fc40000004100 */
[--C-:B------:R-:W-:Y:S02]  /*0bc0*/  HADD2.F32 R214, -RZ, R11.reuse.H0_H0 ;  /* 0x2000000bffd67230 */ /* 0x100fe40000004100 */
[----:B------:R-:W-:Y:S01]  /*0bd0*/  HADD2.F32 R213, -RZ, R11.H1_H1 ;  /* 0x3000000bffd57230 */ /* 0x000fe20000004100 */
[----:B0-----:R-:W-:Y:S01]  /*0be0*/  P2R R3, PR, RZ, 0x10 ;  /* 0x00000010ff037803 */ /* 0x001fe20000000000 */
[--C-:B------:R-:W-:Y:S02]  /*0bf0*/  HADD2.F32 R212, -RZ, R4.reuse.H0_H0 ;  /* 0x20000004ffd47230 */ /* 0x100fe40000004100 */
[----:B------:R-:W-:Y:S02]  /*0c00*/  HADD2.F32 R211, -RZ, R4.H1_H1 ;  /* 0x30000004ffd37230 */ /* 0x000fe40000004100 */
[--C-:B------:R-:W-:Y:S02]  /*0c10*/  HADD2.F32 R210, -RZ, R5.reuse.H0_H0 ;  /* 0x20000005ffd27230 */ /* 0x100fe40000004100 */
[----:B------:R-:W-:-:S02]  /*0c20*/  HADD2.F32 R209, -RZ, R5.H1_H1 ;  /* 0x30000005ffd17230 */ /* 0x000fc40000004100 */
[--C-:B------:R-:W-:Y:S02]  /*0c30*/  HADD2.F32 R206, -RZ, R6.reuse.H0_H0 ;  /* 0x20000006ffce7230 */ /* 0x100fe40000004100 */
[----:B------:R-:W-:Y:S02]  /*0c40*/  HADD2.F32 R205, -RZ, R6.H1_H1 ;  /* 0x30000006ffcd7230 */ /* 0x000fe40000004100 */
[--C-:B------:R-:W-:Y:S02]  /*0c50*/  HADD2.F32 R204, -RZ, R7.reuse.H0_H0 ;  /* 0x20000007ffcc7230 */ /* 0x100fe40000004100 */
[----:B-1----:R-:W-:-:S07]  /*0c60*/  HADD2.F32 R203, -RZ, R7.H1_H1 ;  /* 0x30000007ffcb7230 */ /* 0x002fce0000004100 */
.L_x_2562:
        /* <DEDUP_REMOVED lines=16> */
[----:B------:R-:W-:Y:S02]  /*0d70*/  MOV R207, RZ ;  /* 0x000000ff00cf7202 */ /* 0x000fe40000000f00 */
[----:B-1----:R-:W-:Y:S02]  /*0d80*/  MOV R159, 0x3f800000 ;  /* 0x3f800000009f7802 */ /* 0x002fe40000000f00 */
[----:B0-----:R-:W-:Y:S01]  /*0d90*/  LOP3.LUT R201, R190, 0x1f, RZ, 0xc0, !PT ;  /* 0x0000001fbec97812 */ /* 0x001fe200078ec0ff */
[----:B---3--:R-:W-:Y:S02]  /*0da0*/  @P3 HADD2.F32 R159, -RZ, R4.H0_H0 ;  /* 0x20000004ff9f3230 */ /* 0x008fe40000004100 */
        /* <DEDUP_REMOVED lines=19> */
[----:B------:R-:W-:-:S03]  /*0ee0*/  ISETP.NE.U32.AND P4, PT, RZ, UR8, PT ;  /* 0x00000008ff007c0c */ /* 0x000fc6000bf85070 */
[----:B------:R-:W4:Y:S01]  /*0ef0*/  LDL R208, [R1+0x38] ;  /* 0x0000380001d07983 */ /* 0x000f220000100800 */
[----:B------:R-:W-:-:S03]  /*0f00*/  ISETP.NE.AND.EX P4, PT, RZ, UR9, PT, P4 ;  /* 0x00000009ff007c0c */ /* 0x000fc6000bf85340 */
[----:B------:R-:W4:Y:S10]  /*0f10*/  LDL R207, [R1+0x34] ;  /* 0x0000340001cf7983 */ /* 0x000f340000100800 */
[----:B------:R-:W-:-:S04]  /*0f20*/  @P4 LEA R12, P5, R4, UR8, 0x4 ;  /* 0x00000008040c4c11 */ /* 0x000fc8000f8a20ff */
[----:B------:R-:W-:-:S05]  /*0f30*/  @P4 LEA.HI.X R13, R4, UR9, RZ, 0x4, P5 ;  /* 0x00000009040d4c11 */ /* 0x000fca000a8f24ff */
[----:B------:R0:W5:Y:S01]  /*0f40*/  @P4 LDG.E.128 R40, desc[UR4][R12.64] ;  /* 0x000000040c284981 */ /* 0x000162000c1e1d00 */
[----:B------:R-:W-:-:S04]  /*0f50*/  LEA R164, P4, R4, UR12, 0x3 ;  /* 0x0000000c04a47c11 */ /* 0x000fc8000f8818ff */
[----:B------:R-:W-:-:S06]  /*0f60*/  LEA.HI.X R165, R4, UR13, RZ, 0x3, P4 ;  /* 0x0000000d04a57c11 */ /* 0x000fcc000a0f1cff */
[----:B------:R-:W5:Y:S01]  /*0f70*/  LDG.E.64 R164, desc[UR4][R164.64] ;  /* 0x00000004a4a47981 */ /* 0x000f62000c1e1b00 */
[--C-:B--2---:R-:W-:Y:S02]  /*0f80*/  HADD2.F32 R0, -RZ, R8.reuse.H0_H0 ;  /* 0x20000008ff007230 */ /* 0x104fe40000004100 */
[----:B------:R-:W-:Y:S02]  /*0f90*/  HADD2.F32 R8, -RZ, R8.H1_H1 ;  /* 0x30000008ff087230 */ /* 0x000fe40000004100 */
[--C-:B------:R-:W-:Y:S02]  /*0fa0*/  HADD2.F32 R7, -RZ, R9.reuse.H0_H0 ;  /* 0x20000009ff077230 */ /* 0x100fe40000004100 */
[C---:B------:R-:W-:Y:S01]  /*0fb0*/  FADD.FTZ R0, -R190.reuse, R0 ;  /* 0x00000000be007221 */ /* 0x040fe20000010100 */
[----:B------:R-:W-:Y:S02]  /*0fc0*/  HADD2.F32 R193, -RZ, R9.H1_H1 ;  /* 0x30000009ffc17230 */ /* 0x000fe40000004100 */
[----:B------:R-:W-:Y:S01]  /*0fd0*/  FADD.FTZ R8, -R190, R8 ;  /* 0x00000008be087221 */ /* 0x000fe20000010100 */
[----:B0-----:R-:W-:-:S02]  /*0fe0*/  HADD2.F32 R12, -RZ, R10.H0_H0 ;  /* 0x2000000aff0c7230 */ /* 0x001fc40000004100 */
[----:B-----5:R-:W-:Y:S01]  /*0ff0*/  FMUL.FTZ R0, R158, R0 ;  /* 0x000000009e007220 */ /* 0x020fe20000410000 */
[----:B------:R-:W-:Y:S02]  /*1000*/  HADD2.F32 R191, -RZ, R10.H1_H1 ;  /* 0x3000000affbf7230 */ /* 0x000fe40000004100 */
[----:B------:R-:W-:Y:S01]  /*1010*/  FADD.FTZ R10, -R190, R7 ;  /* 0x00000007be0a7221 */ /* 0x000fe20000010100 */
[----:B------:R-:W-:Y:S01]  /*1020*/  FMUL.FTZ R7, R158, R8 ;  /* 0x000000089e077220 */ /* 0x000fe20000410000 */
[----:B---3--:R-:W-:-:S05]  /*1030*/  HADD2.F32 R9, -RZ, R148.H0_H0 ;  /* 0x20000094ff097230 */ /* 0x008fca0000004100 */
[----:B------:R-:W-:Y:S01]  /*1040*/  FADD.FTZ R104, R104, R9 ;  /* 0x0000000968687221 */ /* 0x000fe20000010000 */
[-C--:B------:R-:W-:Y:S01]  /*1050*/  FFMA.FTZ R136, R0, R9.reuse, R136 ;  /* 0x0000000900887223 */ /* 0x080fe20000010088 */
[----:B------:R-:W-:Y:S01]  /*1060*/  FMUL.FTZ R8, R195, R9 ;  /* 0x00000009c3087220 */ /* 0x000fe20000410000 */
[----:B------:R-:W-:Y:S01]  /*1070*/  FMUL.FTZ R9, R158, R10 ;  /* 0x0000000a9e097220 */ /* 0x000fe20000410000 */
[----:B------:R-:W-:Y:S01]  /*1080*/  FADD.FTZ R10, -R190, R193 ;  /* 0x000000c1be0a7221 */ /* 0x000fe20000010100 */
[--C-:B------:R-:W-:Y:S02]  /*1090*/  HADD2.F32 R198, -RZ, R149.reuse.H0_H0 ;  /* 0x20000095ffc67230 */ /* 0x100fe40000004100 */
[----:B------:R-:W-:Y:S02]  /*10a0*/  HADD2.F32 R148, -RZ, R148.H1_H1 ;  /* 0x30000094ff947230 */ /* 0x000fe40000004100 */
[----:B------:R-:W-:Y:S01]  /*10b0*/  FMUL.FTZ R10, R158, R10 ;  /* 0x0000000a9e0a7220 */ /* 0x000fe20000410000 */
[----:B------:R-:W-:-:S02]  /*10c0*/  HADD2.F32 R149, -RZ, R149.H1_H1 ;  /* 0x30000095ff957230 */ /* 0x000fc40000004100 */
[----:B------:R-:W-:Y:S01]  /*10d0*/  FADD.FTZ R105, R105, R148 ;  /* 0x0000009469697221 */ /* 0x000fe20000010000 */
[-C--:B------:R-:W-:Y:S01]  /*10e0*/  FFMA.FTZ R137, R7, R148.reuse, R137 ;  /* 0x0000009407897223 */ /* 0x080fe20000010089 */
[----:B------:R-:W-:Y:S01]  /*10f0*/  FMUL.FTZ R199, R252, R148 ;  /* 0x00000094fcc77220 */ /* 0x000fe20000410000 */
[----:B------:R-:W-:Y:S01]  /*1100*/  FADD.FTZ R107, R107, R149 ;  /* 0x000000956b6b7221 */ /* 0x000fe20000010000 */
[-C--:B------:R-:W-:Y:S01]  /*1110*/  FFMA.FTZ R139, R10, R149.reuse, R139 ;  /* 0x000000950a8b7223 */ /* 0x080fe2000001008b */
[----:B----4-:R-:W-:Y:S01]  /*1120*/  FMUL.FTZ R197, R249, R149 ;  /* 0x00000095f9c57220 */ /* 0x010fe20000410000 */
[----:B------:R-:W-:Y:S01]  /*1130*/  FADD.FTZ R149, RZ, R8 ;  /* 0x00000008ff957221 */ /* 0x000fe20000010000 */
[----:B------:R-:W-:Y:S01]  /*1140*/  FFMA.FTZ R148, R0, R8, RZ ;  /* 0x0000000800947223 */ /* 0x000fe200000100ff */
[--C-:B------:R-:W-:Y:S02]  /*1150*/  HADD2.F32 R13, -RZ, R11.reuse.H0_H0 ;  /* 0x2000000bff0d7230 */ /* 0x100fe40000004100 */
[----:B------:R-:W-:Y:S01]  /*1160*/  FADD.FTZ R106, R106, R198 ;  /* 0x000000c66a6a7221 */ /* 0x000fe20000010000 */
[----:B------:R-:W-:-:S02]  /*1170*/  HADD2.F32 R14, -RZ, R11.H1_H1 ;  /* 0x3000000bff0e7230 */ /* 0x000fc40000004100 */
[-C--:B------:R-:W-:Y:S01]  /*1180*/  FFMA.FTZ R138, R9, R198.reuse, R138 ;  /* 0x000000c6098a7223 */ /* 0x080fe2000001008a */
[----:B------:R-:W-:Y:S01]  /*1190*/  FADD.FTZ R11, -R190, R12 ;  /* 0x0000000cbe0b7221 */ /* 0x000fe20000010100 */
[----:B------:R-:W-:Y:S01]  /*11a0*/  FMUL.FTZ R198, R250, R198 ;  /* 0x000000c6fac67220 */ /* 0x000fe20000410000 */
[----:B------:R-:W-:Y:S01]  /*11b0*/  FADD.FTZ R149, R149, R199 ;  /* 0x000000c795957221 */ /* 0x000fe20000010000 */
[----:B------:R-:W-:Y:S01]  /*11c0*/  FFMA.FTZ R148, R7, R199, R148 ;  /* 0x000000c707947223 */ /* 0x000fe20000010094 */
[--C-:B------:R-:W-:Y:S02]  /*11d0*/  HADD2.F32 R196, -RZ, R150.reuse.H0_H0 ;  /* 0x20000096ffc47230 */ /* 0x100fe40000004100 */
[----:B------:R-:W-:Y:S01]  /*11e0*/  FMUL.FTZ R11, R158, R11 ;  /* 0x0000000b9e0b7220 */ /* 0x000fe20000410000 */
[----:B------:R-:W-:Y:S01]  /*11f0*/  FADD.FTZ R149, R149, R198 ;  /* 0x000000c695957221 */ /* 0x000fe20000010000 */
[----:B------:R-:W-:Y:S01]  /*1200*/  FFMA.FTZ R148, R9, R198, R148 ;  /* 0x000000c609947223 */ /* 0x000fe20000010094 */
[----:B------:R-:W-:-:S02]  /*1210*/  HADD2.F32 R150, -RZ, R150.H1_H1 ;  /* 0x30000096ff967230 */ /* 0x000fc40000004100 */
[----:B------:R-:W-:Y:S01]  /*1220*/  FADD.FTZ R100, R100, R196 ;  /* 0x000000c464647221 */ /* 0x000fe20000010000 */
[-C--:B------:R-:W-:Y:S01]  /*1230*/  FFMA.FTZ R132, R11, R196.reuse, R132 ;  /* 0x000000c40b847223 */ /* 0x080fe20000010084 */
[C---:B------:R-:W-:Y:S01]  /*1240*/  FADD.FTZ R13, -R190.reuse, R13 ;  /* 0x0000000dbe0d7221 */ /* 0x040fe20000010100 */
[C---:B------:R-:W-:Y:S01]  /*1250*/  FADD.FTZ R193, -R190.reuse, R14 ;  /* 0x0000000ebec17221 */ /* 0x040fe20000010100 */
        /* <DEDUP_REMOVED lines=26> */
[----:B------:R-:W-:-:S07]  /*1400*/  IADD3 R208, R4, 0x20, RZ ;  /* 0x0000002004d07810 */ /* 0x000fce0007ffe0ff */
.L_x_2546:
[----:B------:R-:W-:Y:S05]  /*1410*/  BSYNC B1 ;  /* 0x0000000000017941 */ /* 0x000fea0003800000 */
.L_x_2545:
[----:B------:R-:W-:Y:S04]  /*1420*/  BSSY B1, `(.L_x_2547) ;  /* 0x0000061000017945 */ /* 0x000fe80003800000 */
[----:B------:R-:W-:Y:S05]  /*1430*/  @!P1 BRA `(.L_x_2548) ;  /* 0x00000004007c9947 */ /* 0x000fea0003800000 */
[----:B------:R-:W0:Y:S01]  /*1440*/  LDC.64 R16, c[0x0][0x2b8] ;  /* 0x0000ae00ff107b82 */ /* 0x000e220000000a00 */
[C---:B------:R-:W-:Y:S01]  /*1450*/  LEA R20, P4, R208.reuse, UR10, 0x4 ;  /* 0x0000000ad0147c11 */ /* 0x040fe2000f8820ff */
[----:B------:R-:W2:Y:S03]  /*1460*/  LDL R248, [R1+0x30] ;  /* 0x0000300001f87983 */ /* 0x000ea60000100800 */
[----:B------:R-:W-:Y:S01]  /*1470*/  LEA.HI.X R21, R208, UR11, RZ, 0x4, P4 ;  /* 0x0000000bd0157c11 */ /* 0x000fe2000a0f24ff */
[----:B------:R-:W3:Y:S04]  /*1480*/  LDL R247, [R1+0x2c] ;  /* 0x00002c0001f77983 */ /* 0x000ee80000100800 */
[----:B------:R-:W4:Y:S01]  /*1490*/  LDL R252, [R1+0x28] ;  /* 0x0000280001fc7983 */ /* 0x000f220000100800 */
[----:B------:R-:W-:-:S03]  /*14a0*/  ISETP.NE.U32.AND P4, PT, RZ, UR8, PT ;  /* 0x00000008ff007c0c */ /* 0x000fc6000bf85070 */
[----:B------:R-:W2:Y:S01]  /*14b0*/  LDG.E.128 R20, desc[UR4][R20.64] ;  /* 0x0000000414147981 */ /* 0x000ea2000c1e1d00 */
[----:B------:R-:W-:-:S03]  /*14c0*/  ISETP.NE.AND.EX P4, PT, RZ, UR9, PT, P4 ;  /* 0x00000009ff007c0c */ /* 0x000fc6000bf85340 */
[----:B------:R-:W4:Y:S04]  /*14d0*/  LDL R250, [R1+0x24] ;  /* 0x0000240001fa7983 */ /* 0x000f280000100800 */
[----:B------:R-:W4:Y:S01]  /*14e0*/  LDL R249, [R1+0x20] ;  /* 0x0000200001f97983 */ /* 0x000f220000100800 */
[----:B0-----:R-:W-:-:S05]  /*14f0*/  IMAD.WIDE.U32 R16, R208, 0x10, R16 ;  /* 0x00000010d0107825 */ /* 0x001fca00078e0010 */
[C---:B------:R-:W-:Y:S01]  /*1500*/  @P4 LEA R24, P5, R208.reuse, UR8, 0x4 ;  /* 0x00000008d0184c11 */ /* 0x040fe2000f8a20ff */
[----:B------:R-:W3:Y:S03]  /*1510*/  LDG.E.128 R16, desc[UR4][R16.64] ;  /* 0x0000000410107981 */ /* 0x000ee6000c1e1d00 */
        /* <DEDUP_REMOVED lines=8> */
[----:B0-----:R-:W-:Y:S02]  /*15a0*/  HADD2.F32 R24, -RZ, R22.H1_H1 ;  /* 0x30000016ff187230 */ /* 0x001fe40000004100 */
[--C-:B---3--:R-:W-:Y:S02]  /*15b0*/  HADD2.F32 R150, -RZ, R16.reuse.H0_H0 ;  /* 0x20000010ff967230 */ /* 0x108fe40000004100 */
[----:B------:R-:W-:-:S02]  /*15c0*/  HADD2.F32 R151, -RZ, R16.H1_H1 ;  /* 0x30000010ff977230 */ /* 0x000fc40000004100 */
[C---:B------:R-:W-:Y:S01]  /*15d0*/  FADD.FTZ R16, -R190.reuse, R15 ;  /* 0x0000000fbe107221 */ /* 0x040fe20000010100 */
[----:B------:R-:W-:Y:S01]  /*15e0*/  FADD.FTZ R15, -R190, R5 ;  /* 0x00000005be0f7221 */ /* 0x000fe20000010100 */
[--C-:B------:R-:W-:Y:S02]  /*15f0*/  HADD2.F32 R149, -RZ, R17.reuse.H0_H0 ;  /* 0x20000011ff957230 */ /* 0x100fe40000004100 */
[----:B-----5:R-:W-:Y:S01]  /*1600*/  FMUL.FTZ R5, R158, R16 ;  /* 0x000000109e057220 */ /* 0x020fe20000410000 */
[----:B------:R-:W-:Y:S01]  /*1610*/  FMUL.FTZ R16, R248, R150 ;  /* 0x00000096f8107220 */ /* 0x000fe20000410000 */
[----:B------:R-:W-:Y:S01]  /*1620*/  HADD2.F32 R22, -RZ, R17.H1_H1 ;  /* 0x30000011ff167230 */ /* 0x000fe20000004100 */
[----:B------:R-:W2:Y:S01]  /*1630*/  LDL R248, [R1+0x1c] ;  /* 0x00001c0001f87983 */ /* 0x000ea20000100800 */
[----:B------:R-:W-:-:S03]  /*1640*/  FMUL.FTZ R17, R247, R151 ;  /* 0x00000097f7117220 */ /* 0x000fc60000410000 */
[----:B------:R-:W3:Y:S01]  /*1650*/  LDL R247, [R1+0x18] ;  /* 0x0000180001f77983 */ /* 0x000ee20000100800 */
[----:B------:R-:W-:Y:S01]  /*1660*/  FADD.FTZ R96, R96, R150 ;  /* 0x0000009660607221 */ /* 0x000fe20000010000 */
[----:B------:R-:W-:Y:S02]  /*1670*/  FFMA.FTZ R128, R5, R150, R128 ;  /* 0x0000009605807223 */ /* 0x000fe40000010080 */
[----:B------:R-:W3:Y:S01]  /*1680*/  LDL R150, [R1+0x14] ;  /* 0x0000140001967983 */ /* 0x000ee20000100800 */
[--C-:B------:R-:W-:Y:S02]  /*1690*/  HADD2.F32 R148, -RZ, R21.reuse.H0_H0 ;  /* 0x20000015ff947230 */ /* 0x100fe40000004100 */
[----:B------:R-:W-:Y:S02]  /*16a0*/  HADD2.F32 R21, -RZ, R21.H1_H1 ;  /* 0x30000015ff157230 */ /* 0x000fe40000004100 */
[--C-:B------:R-:W-:Y:S02]  /*16b0*/  HADD2.F32 R26, -RZ, R23.reuse.H0_H0 ;  /* 0x20000017ff1a7230 */ /* 0x100fe40000004100 */
[----:B------:R-:W-:-:S02]  /*16c0*/  HADD2.F32 R27, -RZ, R23.H1_H1 ;  /* 0x30000017ff1b7230 */ /* 0x000fc40000004100 */
[--C-:B------:R-:W-:Y:S02]  /*16d0*/  HADD2.F32 R28, -RZ, R19.reuse.H0_H0 ;  /* 0x20000013ff1c7230 */ /* 0x100fe40000004100 */
[----:B------:R-:W-:Y:S02]  /*16e0*/  HADD2.F32 R29, -RZ, R19.H1_H1 ;  /* 0x30000013ff1d7230 */ /* 0x000fe40000004100 */
[----:B------:R-:W-:Y:S01]  /*16f0*/  FADD.FTZ R19, -R190, R21 ;  /* 0x00000015be137221 */ /* 0x000fe20000010100 */
[--C-:B------:R-:W-:Y:S02]  /*1700*/  HADD2.F32 R23, -RZ, R18.reuse.H0_H0 ;  /* 0x20000012ff177230 */ /* 0x100fe40000004100 */
[----:B------:R-:W-:Y:S01]  /*1710*/  FMUL.FTZ R15, R158, R15 ;  /* 0x0000000f9e0f7220 */ /* 0x000fe20000410000 */
[----:B------:R-:W-:Y:S02]  /*1720*/  HADD2.F32 R25, -RZ, R18.H1_H1 ;  /* 0x30000012ff197230 */ /* 0x000fe40000004100 */
[C---:B------:R-:W-:Y:S01]  /*1730*/  FADD.FTZ R18, -R190.reuse, R148 ;  /* 0x00000094be127221 */ /* 0x040fe20000010100 */
[----:B------:R-:W-:Y:S01]  /*1740*/  FADD.FTZ R191, R191, R16 ;  /* 0x00000010bfbf7221 */ /* 0x000fe20000010000 */
[----:B------:R-:W-:Y:S01]  /*1750*/  FFMA.FTZ R207, R5, R16, R207 ;  /* 0x0000001005cf7223 */ /* 0x000fe200000100cf */
[----:B------:R-:W-:Y:S01]  /*1760*/  FADD.FTZ R21, -R190, R20 ;  /* 0x00000014be157221 */ /* 0x000fe20000010100 */
[C---:B------:R-:W-:Y:S01]  /*1770*/  FMUL.FTZ R19, R158.reuse, R19 ;  /* 0x000000139e137220 */ /* 0x040fe20000410000 */
[----:B------:R-:W-:Y:S01]  /*1780*/  FMUL.FTZ R18, R158, R18 ;  /* 0x000000129e127220 */ /* 0x000fe20000410000 */
[----:B----4-:R-:W-:Y:S01]  /*1790*/  FMUL.FTZ R20, R252, R149 ;  /* 0x00000095fc147220 */ /* 0x010fe20000410000 */
[----:B------:R-:W-:Y:S01]  /*17a0*/  FADD.FTZ R191, R191, R17 ;  /* 0x00000011bfbf7221 */ /* 0x000fe20000010000 */
[----:B------:R-:W-:Y:S01]  /*17b0*/  FFMA.FTZ R207, R15, R17, R207 ;  /* 0x000000110fcf7223 */ /* 0x000fe200000100cf */
[----:B------:R-:W-:Y:S01]  /*17c0*/  FADD.FTZ R99, R99, R22 ;  /* 0x0000001663637221 */ /* 0x000fe20000010000 */
[----:B------:R-:W-:Y:S01]  /*17d0*/  FMUL.FTZ R21, R158, R21 ;  /* 0x000000159e157220 */ /* 0x000fe20000410000 */
[-C--:B------:R-:W-:Y:S01]  /*17e0*/  FFMA.FTZ R131, R19, R22.reuse, R131 ;  /* 0x0000001613837223 */ /* 0x080fe20000010083 */
[----:B------:R-:W-:Y:S01]  /*17f0*/  FADD.FTZ R24, -R190, R24 ;  /* 0x00000018be187221 */ /* 0x000fe20000010100 */
[----:B------:R-:W-:Y:S01]  /*1800*/  FMUL.FTZ R22, R250, R22 ;  /* 0x00000016fa167220 */ /* 0x000fe20000410000 */
[----:B------:R-:W-:Y:S01]  /*1810*/  FADD.FTZ R191, R191, R20 ;  /* 0x00000014bfbf7221 */ /* 0x000fe20000010000 */
[----:B------:R-:W-:Y:S01]  /*1820*/  FFMA.FTZ R207, R18, R20, R207 ;  /* 0x0000001412cf7223 */ /* 0x000fe200000100cf */
[----:B------:R-:W-:Y:S01]  /*1830*/  FADD.FTZ R26, -R190, R26 ;  /* 0x0000001abe1a7221 */ /* 0x000fe20000010100 */
        /* <DEDUP_REMOVED lines=9> */
[----:B------:R-:W-:Y:S01]  /*18d0*/  FADD.FTZ R148, -R190, R27 ;  /* 0x0000001bbe947221 */ /* 0x000fe20000010100 */
[----:B------:R-:W-:Y:S01]  /*18e0*/  FADD.FTZ R191, R191, R23 ;  /* 0x00000017bfbf7221 */ /* 0x000fe20000010000 */
[----:B------:R-:W-:Y:S01]  /*18f0*/  FFMA.FTZ R207, R21, R23, R207 ;  /* 0x0000001715cf7223 */ /* 0x000fe200000100cf */
[----:B------:R-:W-:Y:S01]  /*1900*/  FADD.FTZ R94, R94, R28 ;  /* 0x0000001c5e5e7221 */ /* 0x000fe20000010000 */
[-C--:B------:R-:W-:Y:S01]  /*1910*/  FFMA.FTZ R126, R26, R28.reuse, R126 ;  /* 0x0000001c1a7e7223 */ /* 0x080fe2000001007e */
[----:B------:R-:W-:Y:S01]  /*1920*/  FADD.FTZ R95, R95, R29 ;  /* 0x0000001d5f5f7221 */ /* 0x000fe20000010000 */
[----:B------:R-:W-:Y:S01]  /*1930*/  FADD.FTZ R97, R97, R151 ;  /* 0x0000009761617221 */ /* 0x000fe20000010000 */
[----:B------:R-:W-:Y:S01]  /*1940*/  FFMA.FTZ R129, R15, R151, R129 ;  /* 0x000000970f817223 */ /* 0x000fe20000010081 */
[----:B------:R-:W-:Y:S01]  /*1950*/  FADD.FTZ R98, R98, R149 ;  /* 0x0000009562627221 */ /* 0x000fe20000010000 */
[----:B------:R-:W-:Y:S01]  /*1960*/  FFMA.FTZ R130, R18, R149, R130 ;  /* 0x0000009512827223 */ /* 0x000fe20000010082 */
[----:B------:R-:W-:Y:S01]  /*1970*/  IADD3 R208, R208, 0x20, RZ ;  /* 0x00000020d0d07810 */ /* 0x000fe20007ffe0ff */
[----:B--2---:R-:W-:Y:S01]  /*1980*/  FMUL.FTZ R25, R248, R25 ;  /* 0x00000019f8197220 */ /* 0x004fe20000410000 */
[----:B---3--:R-:W-:Y:S01]  /*1990*/  FMUL.FTZ R27, R247, R28 ;  /* 0x0000001cf71b7220 */ /* 0x008fe20000410000 */
[----:B------:R-:W-:-:S02]  /*19a0*/  FMUL.FTZ R28, R158, R148 ;  /* 0x000000949e1c7220 */ /* 0x000fc40000410000 */
[----:B------:R-:W-:Y:S01]  /*19b0*/  FADD.FTZ R191, R191, R25 ;  /* 0x00000019bfbf7221 */ /* 0x000fe20000010000 */
[----:B------:R-:W-:Y:S01]  /*19c0*/  FFMA.FTZ R207, R24, R25, R207 ;  /* 0x0000001918cf7223 */ /* 0x000fe200000100cf */
[-C--:B------:R-:W-:Y:S01]  /*19d0*/  FFMA.FTZ R127, R28, R29.reuse, R127 ;  /* 0x0000001d1c7f7223 */ /* 0x080fe2000001007f */
[----:B------:R-:W-:Y:S01]  /*19e0*/  FMUL.FTZ R29, R150, R29 ;  /* 0x0000001d961d7220 */ /* 0x000fe20000410000 */
[----:B------:R-:W-:Y:S01]  /*19f0*/  FADD.FTZ R191, R191, R27 ;  /* 0x0000001bbfbf7221 */ /* 0x000fe20000010000 */
[----:B------:R-:W-:-:S03]  /*1a00*/  FFMA.FTZ R207, R26, R27, R207 ;  /* 0x0000001b1acf7223 */ /* 0x000fc600000100cf */
[----:B------:R-:W-:Y:S01]  /*1a10*/  FADD.FTZ R191, R191, R29 ;  /* 0x0000001dbfbf7221 */ /* 0x000fe20000010000 */
[----:B------:R-:W-:-:S07]  /*1a20*/  FFMA.FTZ R207, R28, R29, R207 ;  /* 0x0000001d1ccf7223 */ /* 0x000fce00000100cf */
.L_x_2548:
[----:B------:R-:W-:Y:S05]  /*1a30*/  BSYNC B1 ;  /* 0x0000000000017941 */ /* 0x000fea0003800000 */
.L_x_2547:
        /* <DEDUP_REMOVED lines=11> */
[----:B------:R-:W-:Y:S01]  /*1af0*/  ISETP.NE.U32.AND P4, PT, RZ, UR8, PT ;  /* 0x00000008ff007c0c */ /* 0x000fe2000bf85070 */
[----:B0-----:R-:W-:-:S03]  /*1b00*/  IMAD.WIDE.U32 R148, R208, 0x10, R148 ;  /* 0x00000010d0947825 */ /* 0x001fc600078e0094 */
[----:B------:R-:W-:-:S03]  /*1b10*/  ISETP.NE.AND.EX P4, PT, RZ, UR9, PT, P4 ;  /* 0x00000009ff007c0c */ /* 0x000fc6000bf85340 */
[----:B------:R-:W3:Y:S10]  /*1b20*/  LDG.E.128 R148, desc[UR4][R148.64] ;  /* 0x0000000494947981 */ /* 0x000ef4000c1e1d00 */
[----:B------:R-:W-:-:S04]  /*1b30*/  @P4 LEA R30, P5, R208, UR8, 0x4 ;  /* 0x00000008d01e4c11 */ /* 0x000fc8000f8a20ff */
[----:B------:R-:W-:-:S05]  /*1b40*/  @P4 LEA.HI.X R31, R208, UR9, RZ, 0x4, P5 ;  /* 0x00000009d01f4c11 */ /* 0x000fca000a8f24ff */
[----:B------:R2:W5:Y:S01]  /*1b50*/  @P4 LDG.E.128 R32, desc[UR4][R30.64] ;  /* 0x000000041e204981 */ /* 0x000562000c1e1d00 */
[----:B------:R-:W-:-:S04]  /*1b60*/  LEA R168, P4, R208, UR12, 0x3 ;  /* 0x0000000cd0a87c11 */ /* 0x000fc8000f8818ff */
[----:B------:R-:W-:-:S06]  /*1b70*/  LEA.HI.X R169, R208, UR13, RZ, 0x3, P4 ;  /* 0x0000000dd0a97c11 */ /* 0x000fcc000a0f1cff */
[----:B------:R-:W5:Y:S01]  /*1b80*/  LDG.E.64 R168, desc[UR4][R168.64] ;  /* 0x00000004a8a87981 */ /* 0x000f62000c1e1b00 */
[----:B------:R-:W-:Y:S01]  /*1b90*/  IADD3 R208, R208, 0x20, RZ ;  /* 0x00000020d0d07810 */ /* 0x000fe20007ffe0ff */
[--C-:B--2---:R-:W-:Y:S02]  /*1ba0*/  HADD2.F32 R30, -RZ, R160.reuse.H0_H0 ;  /* 0x200000a0ff1e7230 */ /* 0x104fe40000004100 */
[----:B------:R-:W-:Y:S02]  /*1bb0*/  HADD2.F32 R6, -RZ, R160.H1_H1 ;  /* 0x300000a0ff067230 */ /* 0x000fe40000004100 */
[--C-:B------:R-:W-:Y:S02]  /*1bc0*/  HADD2.F32 R156, -RZ, R161.reuse.H0_H0 ;  /* 0x200000a1ff9c7230 */ /* 0x100fe40000004100 */
[----:B------:R-:W-:Y:S02]  /*1bd0*/  HADD2.F32 R161, -RZ, R161.H1_H1 ;  /* 0x300000a1ffa17230 */ /* 0x000fe40000004100 */
[----:B---3--:R-:W-:-:S02]  /*1be0*/  HADD2.F32 R31, -RZ, R148.H0_H0 ;  /* 0x20000094ff1f7230 */ /* 0x008fc40000004100 */
[----:B------:R-:W-:Y:S02]  /*1bf0*/  HADD2.F32 R157, -RZ, R148.H1_H1 ;  /* 0x30000094ff9d7230 */ /* 0x000fe40000004100 */
[C---:B------:R-:W-:Y:S01]  /*1c00*/  FADD.FTZ R148, -R190.reuse, R30 ;  /* 0x0000001ebe947221 */ /* 0x040fe20000010100 */
[----:B------:R-:W-:-:S03]  /*1c10*/  FADD.FTZ R30, -R190, R6 ;  /* 0x00000006be1e7221 */ /* 0x000fc60000010100 */
[----:B-----5:R-:W-:Y:S01]  /*1c20*/  FMUL.FTZ R6, R158, R148 ;  /* 0x000000949e067220 */ /* 0x020fe20000410000 */
[----:B------:R-:W-:Y:S01]  /*1c30*/  FADD.FTZ R88, R88, R31 ;  /* 0x0000001f58587221 */ /* 0x000fe20000010000 */
[----:B------:R-:W-:Y:S02]  /*1c40*/  FMUL.FTZ R30, R158, R30 ;  /* 0x0000001e9e1e7220 */ /* 0x000fe40000410000 */
[-C--:B------:R-:W-:Y:S01]  /*1c50*/  FFMA.FTZ R120, R6, R31.reuse, R120 ;  /* 0x0000001f06787223 */ /* 0x080fe20000010078 */
[----:B------:R-:W-:Y:S01]  /*1c60*/  FMUL.FTZ R31, R252, R31 ;  /* 0x0000001ffc1f7220 */ /* 0x000fe20000410000 */
[--C-:B------:R-:W-:Y:S02]  /*1c70*/  HADD2.F32 R160, -RZ, R162.reuse.H0_H0 ;  /* 0x200000a2ffa07230 */ /* 0x100fe40000004100 */
[C---:B------:R-:W-:Y:S01]  /*1c80*/  FADD.FTZ R173, -R190.reuse, R156 ;  /* 0x0000009cbead7221 */ /* 0x040fe20000010100 */
[----:B------:R-:W-:Y:S02]  /*1c90*/  HADD2.F32 R172, -RZ, R162.H1_H1 ;  /* 0x300000a2ffac7230 */ /* 0x000fe40000004100 */
[----:B------:R-:W-:Y:S01]  /*1ca0*/  FADD.FTZ R161, -R190, R161 ;  /* 0x000000a1bea17221 */ /* 0x000fe20000010100 */
[----:B------:R-:W-:-:S02]  /*1cb0*/  HADD2.F32 R162, -RZ, R149.H0_H0 ;  /* 0x20000095ffa27230 */ /* 0x000fc40000004100 */
[----:B------:R-:W-:Y:S01]  /*1cc0*/  FADD.FTZ R89, R89, R157 ;  /* 0x0000009d59597221 */ /* 0x000fe20000010000 */
[-C--:B------:R-:W-:Y:S01]  /*1cd0*/  FFMA.FTZ R121, R30, R157.reuse, R121 ;  /* 0x0000009d1e797223 */ /* 0x080fe20000010079 */
[----:B------:R-:W-:Y:S01]  /*1ce0*/  FMUL.FTZ R156, R250, R157 ;  /* 0x0000009dfa9c7220 */ /* 0x000fe20000410000 */
[----:B------:R-:W-:Y:S01]  /*1cf0*/  FADD.FTZ R191, R191, R31 ;  /* 0x0000001fbfbf7221 */ /* 0x000fe20000010000 */
[----:B------:R-:W-:Y:S01]  /*1d00*/  FFMA.FTZ R207, R6, R31, R207 ;  /* 0x0000001f06cf7223 */ /* 0x000fe200000100cf */
[--C-:B------:R-:W-:Y:S02]  /*1d10*/  HADD2.F32 R175, -RZ, R163.reuse.H0_H0 ;  /* 0x200000a3ffaf7230 */ /* 0x100fe40000004100 */
[----:B------:R-:W-:Y:S01]  /*1d20*/  FMUL.FTZ R157, R158, R173 ;  /* 0x000000ad9e9d7220 */ /* 0x000fe20000410000 */
[----:B------:R-:W-:Y:S02]  /*1d30*/  HADD2.F32 R176, -RZ, R163.H1_H1 ;  /* 0x300000a3ffb07230 */ /* 0x000fe40000004100 */
[----:B------:R-:W-:Y:S01]  /*1d40*/  FADD.FTZ R173, -R190, R160 ;  /* 0x000000a0bead7221 */ /* 0x000fe20000010100 */
[----:B------:R-:W-:-:S02]  /*1d50*/  HADD2.F32 R163, -RZ, R149.H1_H1 ;  /* 0x30000095ffa37230 */ /* 0x000fc40000004100 */
[----:B------:R-:W-:Y:S01]  /*1d60*/  FMUL.FTZ R160, R158, R161 ;  /* 0x000000a19ea07220 */ /* 0x000fe20000410000 */
[----:B----4-:R-:W-:Y:S01]  /*1d70*/  FMUL.FTZ R161, R249, R162 ;  /* 0x000000a2f9a17220 */ /* 0x010fe20000410000 */
[----:B------:R-:W-:Y:S01]  /*1d80*/  FADD.FTZ R191, R191, R156 ;  /* 0x0000009cbfbf7221 */ /* 0x000fe20000010000 */
[----:B------:R-:W-:Y:S01]  /*1d90*/  FFMA.FTZ R207, R30, R156, R207 ;  /* 0x0000009c1ecf7223 */ /* 0x000fe200000100cf */
[--C-:B------:R-:W-:Y:S02]  /*1da0*/  HADD2.F32 R149, -RZ, R150.reuse.H0_H0 ;  /* 0x20000096ff957230 */ /* 0x100fe40000004100 */
[----:B------:R-:W-:Y:S01]  /*1db0*/  FADD.FTZ R91, R91, R163 ;  /* 0x000000a35b5b7221 */ /* 0x000fe20000010000 */
[-C--:B------:R-:W-:Y:S01]  /*1dc0*/  FFMA.FTZ R123, R160, R163.reuse, R123 ;  /* 0x000000a3a07b7223 */ /* 0x080fe2000001007b */
[----:B------:R-:W-:Y:S01]  /*1dd0*/  FMUL.FTZ R163, R248, R163 ;  /* 0x000000a3f8a37220 */ /* 0x000fe20000410000 */
[----:B------:R-:W-:Y:S01]  /*1de0*/  FADD.FTZ R191, R191, R161 ;  /* 0x000000a1bfbf7221 */ /* 0x000fe20000010000 */
[C---:B------:R-:W-:Y:S01]  /*1df0*/  FFMA.FTZ R207, R157.reuse, R161, R207 ;  /* 0x000000a19dcf7223 */ /* 0x040fe200000100cf */
[----:B------:R-:W-:Y:S01]  /*1e00*/  FADD.FTZ R90, R90, R162 ;  /* 0x000000a25a5a7221 */ /* 0x000fe20000010000 */
[----:B------:R-:W-:Y:S01]  /*1e10*/  FFMA.FTZ R122, R157, R162, R122 ;  /* 0x000000a29d7a7223 */ /* 0x000fe2000001007a */
[----:B------:R-:W-:Y:S01]  /*1e20*/  FMUL.FTZ R162, R158, R173 ;  /* 0x000000ad9ea27220 */ /* 0x000fe20000410000 */
[----:B------:R-:W-:-:S02]  /*1e30*/  HADD2.F32 R150, -RZ, R150.H1_H1 ;  /* 0x30000096ff967230 */ /* 0x000fc40000004100 */
[----:B------:R-:W-:Y:S01]  /*1e40*/  FADD.FTZ R173, -R190, R172 ;  /* 0x000000acbead7221 */ /* 0x000fe20000010100 */
[----:B------:R-:W-:Y:S01]  /*1e50*/  FMUL.FTZ R172, R247, R149 ;  /* 0x00000095f7ac7220 */ /* 0x000fe20000410000 */
[----:B------:R-:W-:Y:S01]  /*1e60*/  FADD.FTZ R191, R191, R163 ;  /* 0x000000a3bfbf7221 */ /* 0x000fe20000010000 */
[----:B------:R-:W-:Y:S01]  /*1e70*/  FFMA.FTZ R207, R160, R163, R207 ;  /* 0x000000a3a0cf7223 */ /* 0x000fe200000100cf */
[--C-:B------:R-:W-:Y:S02]  /*1e80*/  HADD2.F32 R148, -RZ, R151.reuse.H0_H0 ;  /* 0x20000097ff947230 */ /* 0x100fe40000004100 */
[----:B------:R-:W-:Y:S01]  /*1e90*/  FMUL.FTZ R173, R158, R173 ;  /* 0x000000ad9ead7220 */ /* 0x000fe20000410000 */
[----:B------:R-:W-:Y:S01]  /*1ea0*/  FMUL.FTZ R174, R251, R150 ;  /* 0x00000096fbae7220 */ /* 0x000fe20000410000 */
[----:B------:R-:W-:Y:S01]  /*1eb0*/  FADD.FTZ R175, -R190, R175 ;  /* 0x000000afbeaf7221 */ /* 0x000fe20000010100 */
[----:B------:R-:W-:Y:S01]  /*1ec0*/  FADD.FTZ R191, R191, R172 ;  /* 0x000000acbfbf7221 */ /* 0x000fe20000010000 */
[----:B------:R-:W-:Y:S01]  /*1ed0*/  FFMA.FTZ R207, R162, R172, R207 ;  /* 0x000000aca2cf7223 */ /* 0x000fe200000100cf */
[----:B------:R-:W-:-:S02]  /*1ee0*/  HADD2.F32 R151, -RZ, R151.H1_H1 ;  /* 0x30000097ff977230 */ /* 0x000fc40000004100 */
        /* <DEDUP_REMOVED lines=19> */
.L_x_2550:
[----:B------:R-:W-:Y:S05]  /*2020*/  BSYNC B1 ;  /* 0x0000000000017941 */ /* 0x000fea0003800000 */
.L_x_2549:
        /* <DEDUP_REMOVED lines=17> */
[--C-:B--2---:R-:W-:Y:S02]  /*2140*/  HADD2.F32 R181, -RZ, R148.reuse.H1_H1 ;  /* 0x30000094ffb57230 */ /* 0x104fe40000004100 */
[----:B------:R-:W-:Y:S02]  /*2150*/  HADD2.F32 R179, -RZ, R148.H0_H0 ;  /* 0x20000094ffb37230 */ /* 0x000fe40000004100 */
[--C-:B------:R-:W-:Y:S02]  /*2160*/  HADD2.F32 R148, -RZ, R149.reuse.H0_H0 ;  /* 0x20000095ff947230 */ /* 0x100fe40000004100 */
[----:B------:R-:W-:Y:S02]  /*2170*/  HADD2.F32 R180, -RZ, R149.H1_H1 ;  /* 0x30000095ffb47230 */ /* 0x000fe40000004100 */
[----:B------:R-:W-:Y:S01]  /*2180*/  FADD.FTZ R149, -R190, R181 ;  /* 0x000000b5be957221 */ /* 0x000fe20000010100 */
[----:B------:R-:W-:-:S02]  /*2190*/  HADD2.F32 R182, -RZ, R150.H0_H0 ;  /* 0x20000096ffb67230 */ /* 0x000fc40000004100 */
[----:B------:R-:W-:Y:S02]  /*21a0*/  HADD2.F32 R185, -RZ, R150.H1_H1 ;  /* 0x30000096ffb97230 */ /* 0x000fe40000004100 */
[--C-:B------:R-:W-:Y:S02]  /*21b0*/  HADD2.F32 R187, -RZ, R151.reuse.H0_H0 ;  /* 0x20000097ffbb7230 */ /* 0x100fe40000004100 */
[----:B------:R-:W-:Y:S02]  /*21c0*/  HADD2.F32 R189, -RZ, R151.H1_H1 ;  /* 0x30000097ffbd7230 */ /* 0x000fe40000004100 */
[C---:B------:R-:W-:Y:S01]  /*21d0*/  FADD.FTZ R151, -R190.reuse, R179 ;  /* 0x000000b3be977221 */ /* 0x040fe20000010100 */
[--C-:B---3--:R-:W-:Y:S02]  /*21e0*/  HADD2.F32 R150, -RZ, R152.reuse.H0_H0 ;  /* 0x20000098ff967230 */ /* 0x108fe40000004100 */
[----:B------:R-:W-:Y:S01]  /*21f0*/  FADD.FTZ R148, -R190, R148 ;  /* 0x00000094be947221 */ /* 0x000fe20000010100 */
[----:B------:R-:W-:-:S02]  /*2200*/  HADD2.F32 R179, -RZ, R152.H1_H1 ;  /* 0x30000098ffb37230 */ /* 0x000fc40000004100 */
[--C-:B------:R-:W-:Y:S02]  /*2210*/  HADD2.F32 R181, -RZ, R153.reuse.H0_H0 ;  /* 0x20000099ffb57230 */ /* 0x100fe40000004100 */
[----:B------:R-:W-:Y:S02]  /*2220*/  HADD2.F32 R183, -RZ, R153.H1_H1 ;  /* 0x30000099ffb77230 */ /* 0x000fe40000004100 */
[C---:B-----5:R-:W-:Y:S01]  /*2230*/  FMUL.FTZ R153, R158.reuse, R149 ;  /* 0x000000959e997220 */ /* 0x060fe20000410000 */
[--C-:B------:R-:W-:Y:S02]  /*2240*/  HADD2.F32 R184, -RZ, R154.reuse.H0_H0 ;  /* 0x2000009affb87230 */ /* 0x100fe40000004100 */
[----:B------:R-:W-:Y:S01]  /*2250*/  FMUL.FTZ R152, R158, R151 ;  /* 0x000000979e987220 */ /* 0x000fe20000410000 */
[----:B------:R-:W-:Y:S02]  /*2260*/  HADD2.F32 R186, -RZ, R154.H1_H1 ;  /* 0x3000009affba7230 */ /* 0x000fe40000004100 */
[----:B------:R-:W-:Y:S01]  /*2270*/  FMUL.FTZ R154, R244, R150 ;  /* 0x00000096f49a7220 */ /* 0x000fe20000410000 */
[----:B------:R-:W-:-:S02]  /*2280*/  HADD2.F32 R188, -RZ, R155.H0_H0 ;  /* 0x2000009bffbc7230 */ /* 0x000fc40000004100 */
[----:B------:R-:W-:Y:S01]  /*2290*/  FADD.FTZ R180, -R190, R180 ;  /* 0x000000b4beb47221 */ /* 0x000fe20000010100 */
[----:B------:R-:W-:Y:S02]  /*22a0*/  HADD2.F32 R192, -RZ, R155.H1_H1 ;  /* 0x3000009bffc07230 */ /* 0x000fe40000004100 */
[----:B------:R-:W-:Y:S01]  /*22b0*/  FADD.FTZ R81, R81, R179 ;  /* 0x000000b351517221 */ /* 0x000fe20000010000 */
[----:B------:R-:W-:Y:S01]  /*22c0*/  FMUL.FTZ R155, R158, R148 ;  /* 0x000000949e9b7220 */ /* 0x000fe20000410000 */
[-C--:B------:R-:W-:Y:S01]  /*22d0*/  FFMA.FTZ R113, R153, R179.reuse, R113 ;  /* 0x000000b399717223 */ /* 0x080fe20000010071 */
[----:B------:R-:W-:Y:S01]  /*22e0*/  FMUL.FTZ R179, R243, R179 ;  /* 0x000000b3f3b37220 */ /* 0x000fe20000410000 */
[----:B------:R-:W-:Y:S01]  /*22f0*/  FADD.FTZ R191, R191, R154 ;  /* 0x0000009abfbf7221 */ /* 0x000fe20000010000 */
[----:B------:R-:W-:Y:S01]  /*2300*/  FFMA.FTZ R207, R152, R154, R207 ;  /* 0x0000009a98cf7223 */ /* 0x000fe200000100cf */
[----:B------:R-:W-:Y:S01]  /*2310*/  FADD.FTZ R182, -R190, R182 ;  /* 0x000000b6beb67221 */ /* 0x000fe20000010100 */
        /* <DEDUP_REMOVED lines=15> */
[-C--:B------:R-:W-:Y:S01]  /*2410*/  FFMA.FTZ R108, R182, R184.reuse, R108 ;  /* 0x000000b8b66c7223 */ /* 0x080fe2000001006c */
        /* <DEDUP_REMOVED lines=26> */
.L_x_2552:
[----:B------:R-:W-:Y:S05]  /*25c0*/  BSYNC B1 ;  /* 0x0000000000017941 */ /* 0x000fea0003800000 */
.L_x_2551:
        /* <DEDUP_REMOVED lines=20> */
.L_x_2588:
        /* <DEDUP_REMOVED lines=18> */
[----:B------:R-:W-:-:S05]  /*2830*/  @P5 HADD2.F32 R190, -RZ, R40.H0_H0 ;  /* 0x20000028ffbe5230 */ /* 0x000fca0000004100 */
[----:B------:R-:W-:Y:S01]  /*2840*/  @P5 FADD.FTZ R191, R191, R190 ;  /* 0x000000bebfbf5221 */ /* 0x000fe20000010000 */
[----:B------:R-:W-:-:S03]  /*2850*/  MOV R190, R164 ;  /* 0x000000a400be7202 */ /* 0x000fc60000000f00 */
[----:B------:R-:W-:Y:S01]  /*2860*/  FMUL.FTZ R248, R191, R159 ;  /* 0x0000009fbff87220 */ /* 0x000fe20000410000 */
[----:B------:R-:W-:-:S03]  /*2870*/  LOP3.LUT P4, RZ, R190, 0xff, RZ, 0xc0, !PT ;  /* 0x000000ffbeff7812 */ /* 0x000fc6000788c0ff */
[----:B------:R-:W-:-:S10]  /*2880*/  FMUL.FTZ R248, R248, UR15 ;  /* 0x0000000ff8f87c20 */ /* 0x000fd40008410000 */
[----:B--2---:R-:W-:-:S05]  /*2890*/  @P4 HADD2.F32 R190, -RZ, R148.H0_H0 ;  /* 0x20000094ffbe4230 */ /* 0x004fca0000004100 */
[----:B------:R-:W-:Y:S01]  /*28a0*/  @P4 FMUL.FTZ R247, R248, R190 ;  /* 0x000000bef8f74220 */ /* 0x000fe20000410000 */
[----:B------:R-:W-:Y:S01]  /*28b0*/  MOV R190, RZ ;  /* 0x000000ff00be7202 */ /* 0x000fe20000000f00 */
[----:B------:R-:W-:Y:S01]  /*28c0*/  @P4 FMUL.FTZ R190, R236, R248 ;  /* 0x000000f8ecbe4220 */ /* 0x000fe20000410000 */
[----:B------:R-:W-:Y:S01]  /*28d0*/  ISETP.NE.U32.AND P4, PT, RZ, UR16, PT ;  /* 0x00000010ff007c0c */ /* 0x000fe2000bf85070 */
[----:B------:R-:W-:Y:S01]  /*28e0*/  FFMA.FTZ R248, R7, R208, R250 ;  /* 0x000000d007f87223 */ /* 0x000fe200000100fa */
[----:B------:R-:W-:Y:S01]  /*28f0*/  FADD.FTZ R72, R72, R247 ;  /* 0x000000f748487221 */ /* 0x000fe20000010000 */
[----:B------:R-:W-:Y:S01]  /*2900*/  @P5 HADD2.F32 R247, -RZ, R41.H0_H0 ;  /* 0x20000029fff75230 */ /* 0x000fe20000004100 */
[----:B------:R-:W-:Y:S01]  /*2910*/  ISETP.NE.AND.EX P4, PT, RZ, UR17, PT, P4 ;  /* 0x00000011ff007c0c */ /* 0x000fe2000bf85340 */
[----:B------:R-:W-:-:S04]  /*2920*/  FADD.FTZ R248, R199, -R248 ;  /* 0x800000f8c7f87221 */ /* 0x000fc80000010000 */
[----:B------:R-:W-:-:S08]  /*2930*/  FMUL.FTZ R248, R158, R248 ;  /* 0x000000f89ef87220 */ /* 0x000fd00000410000 */
[----:B------:R-:W-:-:S04]  /*2940*/  @P4 F2FP.F16.F32.PACK_AB R191, RZ, R191 ;  /* 0x000000bfffbf423e */ /* 0x000fc800000000ff */
[----:B------:R-:W-:Y:S01]  /*2950*/  @P4 PRMT R144, R191, 0x7610, R144 ;  /* 0x00007610bf904816 */ /* 0x000fe20000000090 */
[----:B------:R-:W-:-:S05]  /*2960*/  @P5 HADD2.F32 R191, -RZ, R40.H1_H1 ;  /* 0x30000028ffbf5230 */ /* 0x000fca0000004100 */
[----:B------:R-:W-:Y:S01]  /*2970*/  @P5 FADD.FTZ R248, R248, R191 ;  /* 0x000000bff8f85221 */ /* 0x000fe20000010000 */
[----:B------:R-:W-:-:S03]  /*2980*/  @P6 HADD2.F32 R191, -RZ, R148.H1_H1 ;  /* 0x30000094ffbf6230 */ /* 0x000fc60000004100 */
[----:B------:R-:W-:Y:S01]  /*2990*/  FMUL.FTZ R249, R248, R159 ;  /* 0x0000009ff8f97220 */ /* 0x000fe20000410000 */
[----:B------:R-:W-:-:S03]  /*29a0*/  @P4 F2FP.F16.F32.PACK_AB R248, RZ, R248 ;  /* 0x000000f8fff8423e */ /* 0x000fc600000000ff */
[----:B------:R-:W-:Y:S01]  /*29b0*/  FMUL.FTZ R148, R249, UR15 ;  /* 0x0000000ff9947c20 */ /* 0x000fe20008410000 */
[----:B------:R-:W-:Y:S01]  /*29c0*/  HFMA2.MMA R249, -RZ, RZ, 0, 0 ;  /* 0x00000000fff97435 */ /* 0x000fe200000001ff */
[----:B------:R-:W-:Y:S01]  /*29d0*/  @P4 PRMT R144, R144, 0x5410, R248 ;  /* 0x0000541090904816 */ /* 0x000fe200000000f8 */
[----:B------:R-:W-:-:S04]  /*29e0*/  HFMA2.MMA R248, -RZ, RZ, 0, 0 ;  /* 0x00000000fff87435 */ /* 0x000fc800000001ff */
[----:B------:R-:W-:Y:S01]  /*29f0*/  @P6 FMUL.FTZ R249, R148, R191 ;  /* 0x000000bf94f96220 */ /* 0x000fe20000410000 */
[----:B------:R-:W-:Y:S01]  /*2a00*/  MOV R191, RZ ;  /* 0x000000ff00bf7202 */ /* 0x000fe20000000f00 */
[----:B------:R-:W-:Y:S01]  /*2a10*/  @P6 FMUL.FTZ R191, R235, R148 ;  /* 0x00000094ebbf6220 */ /* 0x000fe20000410000 */
[----:B------:R-:W-:Y:S01]  /*2a20*/  FFMA.FTZ R148, R9, R208, R250 ;  /* 0x000000d009947223 */ /* 0x000fe200000100fa */
[----:B------:R-:W-:Y:S01]  /*2a30*/  LOP3.LUT P6, RZ, R164, 0xff0000, RZ, 0xc0, !PT ;  /* 0x00ff0000a4ff7812 */ /* 0x000fe200078cc0ff */
[----:B------:R-:W-:Y:S02]  /*2a40*/  FADD.FTZ R73, R73, R249 ;  /* 0x000000f949497221 */ /* 0x000fe40000010000 */
[----:B------:R-:W-:-:S04]  /*2a50*/  FADD.FTZ R148, R198, -R148 ;  /* 0x80000094c6947221 */ /* 0x000fc80000010000 */
[----:B------:R-:W-:-:S04]  /*2a60*/  FMUL.FTZ R148, R158, R148 ;  /* 0x000000949e947220 */ /* 0x000fc80000410000 */
[----:B------:R-:W-:Y:S02]  /*2a70*/  @P5 FADD.FTZ R148, R148, R247 ;  /* 0x000000f794945221 */ /* 0x000fe40000010000 */
[----:B------:R-:W-:Y:S02]  /*2a80*/  @P6 HADD2.F32 R247, -RZ, R149.H0_H0 ;  /* 0x20000095fff76230 */ /* 0x000fe40000004100 */
[----:B------:R-:W-:Y:S01]  /*2a90*/  FMUL.FTZ R249, R148, R159 ;  /* 0x0000009f94f97220 */ /* 0x000fe20000410000 */
[----:B------:R-:W-:-:S03]  /*2aa0*/  @P4 F2FP.F16.F32.PACK_AB R148, RZ, R148 ;  /* 0x00000094ff94423e */ /* 0x000fc600000000ff */
[----:B------:R-:W-:Y:S01]  /*2ab0*/  FMUL.FTZ R249, R249, UR15 ;  /* 0x0000000ff9f97c20 */ /* 0x000fe20008410000 */
[----:B------:R-:W-:Y:S01]  /*2ac0*/  @P4 PRMT R145, R148, 0x7610, R145 ;  /* 0x0000761094914816 */ /* 0x000fe20000000091 */
[----:B------:R-:W-:Y:S02]  /*2ad0*/  FFMA.FTZ R148, R10, R208, R250 ;  /* 0x000000d00a947223 */ /* 0x000fe400000100fa */
[----:B------:R-:W-:Y:S01]  /*2ae0*/  @P6 FMUL.FTZ R248, R249, R247 ;  /* 0x000000f7f9f86220 */ /* 0x000fe20000410000 */
[----:B------:R-:W-:Y:S01]  /*2af0*/  MOV R247, RZ ;  /* 0x000000ff00f77202 */ /* 0x000fe20000000f00 */
[----:B------:R-:W-:Y:S01]  /*2b00*/  FADD.FTZ R148, R197, -R148 ;  /* 0x80000094c5947221 */ /* 0x000fe20000010000 */
[----:B------:R-:W-:Y:S01]  /*2b10*/  @P6 FMUL.FTZ R247, R234, R249 ;  /* 0x000000f9eaf76220 */ /* 0x000fe20000410000 */
[----:B------:R-:W-:Y:S01]  /*2b20*/  FADD.FTZ R74, R74, R248 ;  /* 0x000000f84a4a7221 */ /* 0x000fe20000010000 */
[----:B------:R-:W-:Y:S01]  /*2b30*/  LOP3.LUT P6, RZ, R164, 0xff000000, RZ, 0xc0, !PT ;  /* 0xff000000a4ff7812 */ /* 0x000fe200078cc0ff */
[----:B------:R-:W-:-:S02]  /*2b40*/  @P5 HADD2.F32 R248, -RZ, R41.H1_H1 ;  /* 0x30000029fff85230 */ /* 0x000fc40000004100 */
[----:B------:R-:W-:-:S04]  /*2b50*/  FMUL.FTZ R148, R158, R148 ;  /* 0x000000949e947220 */ /* 0x000fc80000410000 */
[----:B------:R-:W-:-:S04]  /*2b60*/  @P5 FADD.FTZ R148, R148, R248 ;  /* 0x000000f894945221 */ /* 0x000fc80000010000 */
[----:B------:R-:W-:Y:S01]  /*2b70*/  FMUL.FTZ R249, R148, R159 ;  /* 0x0000009f94f97220 */ /* 0x000fe20000410000 */
[----:B------:R-:W-:Y:S01]  /*2b80*/  @P4 F2FP.F16.F32.PACK_AB R148, RZ, R148 ;  /* 0x00000094ff94423e */ /* 0x000fe200000000ff */
[----:B------:R-:W-:Y:S02]  /*2b90*/  @P6 HADD2.F32 R248, -RZ, R149.H1_H1 ;  /* 0x30000095fff86230 */ /* 0x000fe40000004100 */
[----:B------:R-:W-:Y:S01]  /*2ba0*/  FMUL.FTZ R149, R249, UR15 ;  /* 0x0000000ff9957c20 */ /* 0x000fe20008410000 */
[----:B------:R-:W-:Y:S01]  /*2bb0*/  HFMA2.MMA R249, -RZ, RZ, 0, 0 ;  /* 0x00000000fff97435 */ /* 0x000fe200000001ff */
[----:B------:R-:W-:Y:S01]  /*2bc0*/  @P4 PRMT R145, R145, 0x5410, R148 ;  /* 0x0000541091914816 */ /* 0x000fe20000000094 */
[----:B------:R-:W-:-:S04]  /*2bd0*/  FFMA.FTZ R148, R11, R208, R250 ;  /* 0x000000d00b947223 */ /* 0x000fc800000100fa */
[----:B------:R-:W-:Y:S01]  /*2be0*/  FADD.FTZ R148, R196, -R148 ;  /* 0x80000094c4947221 */ /* 0x000fe20000010000 */
[----:B------:R-:W-:Y:S01]  /*2bf0*/  @P6 FMUL.FTZ R249, R149, R248 ;  /* 0x000000f895f96220 */ /* 0x000fe20000410000 */
[----:B------:R-:W-:Y:S01]  /*2c00*/  MOV R248, RZ ;  /* 0x000000ff00f87202 */ /* 0x000fe20000000f00 */
[----:B------:R-:W-:Y:S01]  /*2c10*/  @P6 FMUL.FTZ R248, R233, R149 ;  /* 0x00000095e9f86220 */ /* 0x000fe20000410000 */
[----:B------:R-:W-:Y:S01]  /*2c20*/  FMUL.FTZ R149, R158, R148 ;  /* 0x000000949e957220 */ /* 0x000fe20000410000 */
[----:B------:R-:W-:Y:S01]  /*2c30*/  @P5 HADD2.F32 R148, -RZ, R42.H0_H0 ;  /* 0x2000002aff945230 */ /* 0x000fe20000004100 */
[----:B------:R-:W-:Y:S01]  /*2c40*/  LOP3.LUT P6, RZ, R165, 0xff, RZ, 0xc0, !PT ;  /* 0x000000ffa5ff7812 */ /* 0x000fe200078cc0ff */
[----:B------:R-:W-:-:S03]  /*2c50*/  FADD.FTZ R75, R75, R249 ;  /* 0x000000f94b4b7221 */ /* 0x000fc60000010000 */
[----:B------:R-:W-:-:S05]  /*2c60*/  @P5 FADD.FTZ R149, R149, R148 ;  /* 0x0000009495955221 */ /* 0x000fca0000010000 */
[----:B------:R-:W-:Y:S01]  /*2c70*/  @P4 F2FP.F16.F32.PACK_AB R148, RZ, R149 ;  /* 0x00000095ff94423e */ /* 0x000fe200000000ff */
[----:B------:R-:W-:-:S03]  /*2c80*/  FMUL.FTZ R149, R149, R159 ;  /* 0x0000009f95957220 */ /* 0x000fc60000410000 */
[----:B------:R-:W-:Y:S01]  /*2c90*/  @P4 PRMT R146, R148, 0x7610, R146 ;  /* 0x0000761094924816 */ /* 0x000fe20000000092 */
[----:B------:R-:W-:Y:S01]  /*2ca0*/  FMUL.FTZ R148, R149, UR15 ;  /* 0x0000000f95947c20 */ /* 0x000fe20008410000 */
[----:B------:R-:W-:Y:S01]  /*2cb0*/  HFMA2.MMA R149, -RZ, RZ, 0, 0 ;  /* 0x00000000ff957435 */ /* 0x000fe200000001ff */
[----:B------:R-:W-:-:S05]  /*2cc0*/  @P6 HADD2.F32 R249, -RZ, R150.H0_H0 ;  /* 0x20000096fff96230 */ /* 0x000fca0000004100 */
        /* <DEDUP_REMOVED lines=8> */
[----:B------:R-:W-:-:S05]  /*2d50*/  @P5 HADD2.F32 R148, -RZ, R42.H1_H1 ;  /* 0x3000002aff945230 */ /* 0x000fca0000004100 */
[----:B------:R-:W-:Y:S01]  /*2d60*/  @P5 FADD.FTZ R149, R149, R148 ;  /* 0x0000009495955221 */ /* 0x000fe20000010000 */
[----:B------:R-:W-:-:S04]  /*2d70*/  @P6 HADD2.F32 R150, -RZ, R150.H1_H1 ;  /* 0x30000096ff966230 */ /* 0x000fc80000004100 */
[----:B------:R-:W-:-:S04]  /*2d80*/  @P4 F2FP.F16.F32.PACK_AB R148, RZ, R149 ;  /* 0x00000095ff94423e */ /* 0x000fc800000000ff */
[----:B------:R-:W-:Y:S01]  /*2d90*/  @P4 PRMT R146, R146, 0x5410, R148 ;  /* 0x0000541092924816 */ /* 0x000fe20000000094 */
[----:B------:R-:W-:Y:S01]  /*2da0*/  FMUL.FTZ R148, R149, R159 ;  /* 0x0000009f95947220 */ /* 0x000fe20000410000 */
[----:B------:R-:W-:-:S03]  /*2db0*/  HFMA2.MMA R149, -RZ, RZ, 0, 0 ;  /* 0x00000000ff957435 */ /* 0x000fc600000001ff */
[----:B------:R-:W-:-:S04]  /*2dc0*/  FMUL.FTZ R148, R148, UR15 ;  /* 0x0000000f94947c20 */ /* 0x000fc80008410000 */
[----:B------:R-:W-:Y:S01]  /*2dd0*/  @P6 FMUL.FTZ R149, R148, R150 ;  /* 0x0000009694956220 */ /* 0x000fe20000410000 */
[----:B------:R-:W-:Y:S01]  /*2de0*/  MOV R150, RZ ;  /* 0x000000ff00967202 */ /* 0x000fe20000000f00 */
[----:B------:R-:W-:Y:S01]  /*2df0*/  @P6 FMUL.FTZ R150, R231, R148 ;  /* 0x00000094e7966220 */ /* 0x000fe20000410000 */
[-CC-:B------:R-:W-:Y:S01]  /*2e00*/  FFMA.FTZ R148, R193, R208.reuse, R250.reuse ;  /* 0x000000d0c1947223 */ /* 0x180fe200000100fa */
[----:B------:R-:W-:Y:S01]  /*2e10*/  FADD.FTZ R69, R69, R149 ;  /* 0x0000009545457221 */ /* 0x000fe20000010000 */
[----:B------:R-:W-:Y:S02]  /*2e20*/  FFMA.FTZ R149, R13, R208, R250 ;  /* 0x000000d00d957223 */ /* 0x000fe400000100fa */
[----:B------:R-:W-:Y:S01]  /*2e30*/  FADD.FTZ R148, R14, -R148 ;  /* 0x800000940e947221 */ /* 0x000fe20000010000 */
[----:B------:R-:W-:Y:S01]  /*2e40*/  F2FP.F16.F32.PACK_AB R150, R150, R249 ;  /* 0x000000f99696723e */ /* 0x000fe200000000ff */
[----:B------:R-:W-:Y:S02]  /*2e50*/  FADD.FTZ R149, R194, -R149 ;  /* 0x80000095c2957221 */ /* 0x000fe40000010000 */
[----:B------:R-:W-:-:S02]  /*2e60*/  FMUL.FTZ R148, R158, R148 ;  /* 0x000000949e947220 */ /* 0x000fc40000410000 */
[----:B------:R-:W-:Y:S01]  /*2e70*/  FMUL.FTZ R250, R158, R149 ;  /* 0x000000959efa7220 */ /* 0x000fe20000410000 */
[----:B------:R-:W-:-:S05]  /*2e80*/  @P5 HADD2.F32 R149, -RZ, R43.H0_H0 ;  /* 0x2000002bff955230 */ /* 0x000fca0000004100 */
[----:B------:R-:W-:Y:S01]  /*2e90*/  @P5 FADD.FTZ R250, R250, R149 ;  /* 0x00000095fafa5221 */ /* 0x000fe20000010000 */
[----:B------:R-:W-:-:S05]  /*2ea0*/  @P5 HADD2.F32 R149, -RZ, R43.H1_H1 ;  /* 0x3000002bff955230 */ /* 0x000fca0000004100 */
[----:B------:R-:W-:Y:S01]  /*2eb0*/  @P5 FADD.FTZ R148, R148, R149 ;  /* 0x0000009594945221 */ /* 0x000fe20000010000 */
[----:B------:R-:W-:Y:S02]  /*2ec0*/  LOP3.LUT P5, RZ, R165, 0xff0000, RZ, 0xc0, !PT ;  /* 0x00ff0000a5ff7812 */ /* 0x000fe400078ac0ff */
[----:B------:R-:W-:-:S04]  /*2ed0*/  @P4 F2FP.F16.F32.PACK_AB R149, RZ, R250 ;  /* 0x000000faff95423e */ /* 0x000fc800000000ff */
[----:B------:R-:W-:Y:S01]  /*2ee0*/  @P4 PRMT R147, R149, 0x7610, R147 ;  /* 0x0000761095934816 */ /* 0x000fe20000000093 */
[----:B------:R-:W-:Y:S01]  /*2ef0*/  FMUL.FTZ R149, R250, R159 ;  /* 0x0000009ffa957220 */ /* 0x000fe20000410000 */
[----:B------:R-:W-:-:S03]  /*2f00*/  HFMA2.MMA R250, -RZ, RZ, 0, 0 ;  /* 0x00000000fffa7435 */ /* 0x000fc600000001ff */
[----:B------:R-:W-:Y:S02]  /*2f10*/  FMUL.FTZ R149, R149, UR15 ;  /* 0x0000000f95957c20 */ /* 0x000fe40008410000 */
[----:B------:R-:W-:-:S05]  /*2f20*/  @P5 HADD2.F32 R252, -RZ, R151.H0_H0 ;  /* 0x20000097fffc5230 */ /* 0x000fca0000004100 */
[----:B------:R-:W-:-:S04]  /*2f30*/  @P5 FMUL.FTZ R250, R149, R252 ;  /* 0x000000fc95fa5220 */ /* 0x000fc80000410000 */
[----:B------:R-:W-:Y:S01]  /*2f40*/  FADD.FTZ R70, R70, R250 ;  /* 0x000000fa46467221 */ /* 0x000fe20000010000 */
[----:B------:R-:W-:Y:S01]  /*2f50*/  MOV R250, RZ ;  /* 0x000000ff00fa7202 */ /* 0x000fe20000000f00 */
[----:B------:R-:W-:Y:S01]  /*2f60*/  @P5 FMUL.FTZ R250, R230, R149 ;  /* 0x00000095e6fa5220 */ /* 0x000fe20000410000 */
[----:B------:R-:W-:Y:S02]  /*2f70*/  LOP3.LUT P5, RZ, R165, 0xff000000, RZ, 0xc0, !PT ;  /* 0xff000000a5ff7812 */ /* 0x000fe400078ac0ff */
[----:B------:R-:W-:Y:S01]  /*2f80*/  @P4 F2FP.F16.F32.PACK_AB R149, RZ, R148 ;  /* 0x00000094ff95423e */ /* 0x000fe200000000ff */
[----:B------:R-:W-:-:S03]  /*2f90*/  FMUL.FTZ R148, R148, R159 ;  /* 0x0000009f94947220 */ /* 0x000fc60000410000 */
[----:B------:R-:W-:Y:S01]  /*2fa0*/  @P4 PRMT R147, R147, 0x5410, R149 ;  /* 0x0000541093934816 */ /* 0x000fe20000000095 */
[----:B------:R-:W-:Y:S01]  /*2fb0*/  HFMA2.MMA R149, -RZ, RZ, 0, 0 ;  /* 0x00000000ff957435 */ /* 0x000fe200000001ff */
[----:B------:R-:W-:-:S05]  /*2fc0*/  FMUL.FTZ R148, R148, UR15 ;  /* 0x0000000f94947c20 */ /* 0x000fca0008410000 */
[----:B------:R-:W-:-:S05]  /*2fd0*/  @P5 HADD2.F32 R151, -RZ, R151.H1_H1 ;  /* 0x30000097ff975230 */ /* 0x000fca0000004100 */
[----:B------:R-:W-:Y:S01]  /*2fe0*/  @P5 FMUL.FTZ R149, R148, R151 ;  /* 0x0000009794955220 */ /* 0x000fe20000410000 */
[----:B------:R-:W-:Y:S01]  /*2ff0*/  MOV R151, RZ ;  /* 0x000000ff00977202 */ /* 0x000fe20000000f00 */
[----:B------:R-:W-:Y:S02]  /*3000*/  @P5 FMUL.FTZ R151, R229, R148 ;  /* 0x00000094e5975220 */ /* 0x000fe40000410000 */
[----:B------:R-:W-:Y:S02]  /*3010*/  FADD.FTZ R71, R71, R149 ;  /* 0x0000009547477221 */ /* 0x000fe40000010000 */
[----:B------:R-:W0:Y:S01]  /*3020*/  @P4 LDC.64 R148, c[0x0][0x308] ;  /* 0x0000c200ff944b82 */ /* 0x000e220000000a00 */
[----:B------:R-:W-:Y:S01]  /*3030*/  F2FP.F16.F32.PACK_AB R151, R151, R250 ;  /* 0x000000fa9797723e */ /* 0x000fe200000000ff */
[----:B0-----:R-:W-:-:S05]  /*3040*/  @P4 IMAD.WIDE.U32 R148, R4, 0x10, R148 ;  /* 0x0000001004944825 */ /* 0x001fca00078e0094 */
[----:B------:R0:W-:Y:S02]  /*3050*/  @P4 STG.E.128 desc[UR4][R148.64], R144 ;  /* 0x0000009094004986 */ /* 0x0001e4000c101d04 */
[----:B0-----:R-:W-:Y:S02]  /*3060*/  F2FP.F16.F32.PACK_AB R149, R248, R247 ;  /* 0x000000f7f895723e */ /* 0x001fe400000000ff */
[----:B------:R-:W0:Y:S01]  /*3070*/  LDC.64 R248, c[0x0][0x2f8] ;  /* 0x0000be00fff87b82 */ /* 0x000e220000000a00 */
[----:B------:R-:W-:Y:S01]  /*3080*/  F2FP.F16.F32.PACK_AB R148, R191, R190 ;  /* 0x000000bebf94723e */ /* 0x000fe200000000ff */
[C---:B0-----:R-:W-:Y:S01]  /*3090*/  IMAD.WIDE.U32 R190, R4.reuse, 0x10, R248 ;  /* 0x0000001004be7825 */ /* 0x041fe200078e00f8 */
[----:B------:R-:W-:-:S04]  /*30a0*/  IADD3 R4, R4, 0x20, RZ ;  /* 0x0000002004047810 */ /* 0x000fc80007ffe0ff */
[----:B------:R0:W-:Y:S03]  /*30b0*/  STG.E.128 desc[UR4][R190.64], R148 ;  /* 0x00000094be007986 */ /* 0x0001e6000c101d04 */
.L_x_2555:
[----:B------:R-:W-:Y:S05]  /*30c0*/  BSYNC B1 ;  /* 0x0000000000017941 */ /* 0x000fea0003800000 */
.L_x_2554:
        /* <DEDUP_REMOVED lines=139> */
[----:B------:R-:W-:Y:S01]  /*3980*/  @P5 FMUL.FTZ R151, R221, R148 ;  /* 0x00000094dd975220 */ /* 0x000fe20000410000 */
[----:B------:R-:W-:Y:S01]  /*3990*/  @P4 LEA R148, P5, R4, UR16, 0x4 ;  /* 0x0000001004944c11 */ /* 0x000fe2000f8a20ff */
[----:B------:R-:W-:-:S03]  /*39a0*/  FADD.FTZ R63, R63, R149 ;  /* 0x000000953f3f7221 */ /* 0x000fc60000010000 */
[----:B------:R-:W-:Y:S02]  /*39b0*/  @P4 LEA.HI.X R149, R4, UR17, RZ, 0x4, P5 ;  /* 0x0000001104954c11 */ /* 0x000fe4000a8f24ff */
[----:B------:R-:W-:-:S03]  /*39c0*/  F2FP.F16.F32.PACK_AB R151, R151, R250 ;  /* 0x000000fa9797723e */ /* 0x000fc600000000ff */
[----:B------:R0:W-:Y:S02]  /*39d0*/  @P4 STG.E.128 desc[UR4][R148.64], R144 ;  /* 0x0000009094004986 */ /* 0x0001e4000c101d04 */
[----:B0-----:R-:W-:Y:S02]  /*39e0*/  F2FP.F16.F32.PACK_AB R148, R191, R190 ;  /* 0x000000bebf94723e */ /* 0x001fe400000000ff */
[----:B------:R-:W-:Y:S02]  /*39f0*/  LEA R190, P4, R4, UR18, 0x4 ;  /* 0x0000001204be7c11 */ /* 0x000fe4000f8820ff */
[----:B------:R-:W-:Y:S02]  /*3a00*/  F2FP.F16.F32.PACK_AB R149, R248, R247 ;  /* 0x000000f7f895723e */ /* 0x000fe400000000ff */
[C---:B------:R-:W-:Y:S02]  /*3a10*/  LEA.HI.X R191, R4.reuse, UR19, RZ, 0x4, P4 ;  /* 0x0000001304bf7c11 */ /* 0x040fe4000a0f24ff */
[----:B------:R-:W-:-:S03]  /*3a20*/  IADD3 R4, R4, 0x20, RZ ;  /* 0x0000002004047810 */ /* 0x000fc60007ffe0ff */
[----:B------:R1:W-:Y:S04]  /*3a30*/  STG.E.128 desc[UR4][R190.64], R148 ;  /* 0x00000094be007986 */ /* 0x0003e8000c101d04 */
.L_x_2557:
[----:B------:R-:W-:Y:S05]  /*3a40*/  BSYNC B1 ;  /* 0x0000000000017941 */ /* 0x000fea0003800000 */
.L_x_2556:
        /* <DEDUP_REMOVED lines=151> */
.L_x_2559:
[----:B------:R-:W-:Y:S05]  /*43c0*/  BSYNC B1 ;  /* 0x0000000000017941 */ /* 0x000fea0003800000 */
.L_x_2558:
[----:B------:R-:W-:Y:S01]  /*43d0*/  ISETP.NE.AND P4, PT, R202, RZ, PT ;  /* 0x000000ffca00720c */ /* 0x000fe20003f85270 */
[----:B------:R-:W-:-:S12]  /*43e0*/  BSSY B1, `(.L_x_2560) ;  /* 0x0000096000017945 */ /* 0x000fd80003800000 */
[----:B------:R-:W-:Y:S05]  /*43f0*/  @!P4 BRA `(.L_x_2561) ;  /* 0x000000080050c947 */ /* 0x000fea0003800000 */
[----:B012---:R-:W0:Y:S01]  /*4400*/  LDC.64 R148, c[0x0][0x220] ;  /* 0x00008800ff947b82 */ /* 0x007e220000000a00 */
        /* <DEDUP_REMOVED lines=24> */
[----:B------:R-:W-:Y:S01]  /*4590*/  @P5 HADD2.F32 R191, -RZ, R140.H1_H1 ;  /* 0x3000008cffbf5230 */ /* 0x000fe20000004100 */
[----:B------:R-:W-:Y:S01]  /*45a0*/  ISETP.NE.AND.EX P4, PT, RZ, UR17, PT, P4 ;  /* 0x00000011ff007c0c */ /* 0x000fe2000bf85340 */
[----:B------:R-:W-:-:S04]  /*45b0*/  FADD.FTZ R207, R179, -R207 ;  /* 0x800000cfb3cf7221 */ /* 0x000fc80000010000 */
[----:B------:R-:W-:-:S04]  /*45c0*/  FMUL.FTZ R207, R158, R207 ;  /* 0x000000cf9ecf7220 */ /* 0x000fc80000410000 */
[----:B------:R-:W-:Y:S01]  /*45d0*/  @P5 FADD.FTZ R207, R207, R191 ;  /* 0x000000bfcfcf5221 */ /* 0x000fe20000010000 */
[----:B------:R-:W-:-:S03]  /*45e0*/  @P6 HADD2.F32 R191, -RZ, R148.H1_H1 ;  /* 0x30000094ffbf6230 */ /* 0x000fc60000004100 */
[----:B------:R-:W-:-:S04]  /*45f0*/  @P4 F2FP.F16.F32.PACK_AB R247, RZ, R247 ;  /* 0x000000f7fff7423e */ /* 0x000fc800000000ff */
[----:B------:R-:W-:Y:S01]  /*4600*/  @P4 PRMT R144, R247, 0x7610, R144 ;  /* 0x00007610f7904816 */ /* 0x000fe20000000090 */
[----:B------:R-:W-:Y:S01]  /*4610*/  FMUL.FTZ R247, R207, R159 ;  /* 0x0000009fcff77220 */ /* 0x000fe20000410000 */
[----:B------:R-:W-:-:S03]  /*4620*/  @P4 F2FP.F16.F32.PACK_AB R207, RZ, R207 ;  /* 0x000000cfffcf423e */ /* 0x000fc600000000ff */
[----:B------:R-:W-:Y:S01]  /*4630*/  FMUL.FTZ R148, R247, UR15 ;  /* 0x0000000ff7947c20 */ /* 0x000fe20008410000 */
[----:B------:R-:W-:Y:S01]  /*4640*/  HFMA2.MMA R247, -RZ, RZ, 0, 0 ;  /* 0x00000000fff77435 */ /* 0x000fe200000001ff */
[----:B------:R-:W-:-:S05]  /*4650*/  @P4 PRMT R144, R144, 0x5410, R207 ;  /* 0x0000541090904816 */ /* 0x000fca00000000cf */
[----:B------:R-:W-:Y:S01]  /*4660*/  @P6 FMUL.FTZ R247, R148, R191 ;  /* 0x000000bf94f76220 */ /* 0x000fe20000410000 */
[----:B------:R-:W-:Y:S01]  /*4670*/  MOV R191, RZ ;  /* 0x000000ff00bf7202 */ /* 0x000fe20000000f00 */
[----:B------:R-:W-:Y:S01]  /*4680*/  @P6 FMUL.FTZ R191, R211, R148 ;  /* 0x00000094d3bf6220 */ /* 0x000fe20000410000 */
[----:B------:R-:W-:Y:S01]  /*4690*/  FFMA.FTZ R148, R155, R208, R249 ;  /* 0x000000d09b947223 */ /* 0x000fe200000100f9 */
[----:B------:R-:W-:Y:S01]  /*46a0*/  LOP3.LUT P6, RZ, R170, 0xff0000, RZ, 0xc0, !PT ;  /* 0x00ff0000aaff7812 */ /* 0x000fe200078cc0ff */
[----:B------:R-:W-:Y:S01]  /*46b0*/  FADD.FTZ R49, R49, R247 ;  /* 0x000000f731317221 */ /* 0x000fe20000010000 */
[----:B------:R-:W-:Y:S01]  /*46c0*/  HFMA2.MMA R247, -RZ, RZ, 0, 0 ;  /* 0x00000000fff77435 */ /* 0x000fe200000001ff */
[----:B------:R-:W-:-:S04]  /*46d0*/  FADD.FTZ R148, R181, -R148 ;  /* 0x80000094b5947221 */ /* 0x000fc80000010000 */
[----:B------:R-:W-:Y:S01]  /*46e0*/  FMUL.FTZ R207, R158, R148 ;  /* 0x000000949ecf7220 */ /* 0x000fe20000410000 */
[----:B------:R-:W-:-:S05]  /*46f0*/  @P5 HADD2.F32 R148, -RZ, R141.H0_H0 ;  /* 0x2000008dff945230 */ /* 0x000fca0000004100 */
[----:B------:R-:W-:-:S05]  /*4700*/  @P5 FADD.FTZ R207, R207, R148 ;  /* 0x00000094cfcf5221 */ /* 0x000fca0000010000 */
[----:B------:R-:W-:Y:S01]  /*4710*/  @P4 F2FP.F16.F32.PACK_AB R148, RZ, R207 ;  /* 0x000000cfff94423e */ /* 0x000fe200000000ff */
[----:B------:R-:W-:-:S03]  /*4720*/  FMUL.FTZ R207, R207, R159 ;  /* 0x0000009fcfcf7220 */ /* 0x000fc60000410000 */
[----:B------:R-:W-:Y:S01]  /*4730*/  @P4 PRMT R145, R148, 0x7610, R145 ;  /* 0x0000761094914816 */ /* 0x000fe20000000091 */
[----:B------:R-:W-:Y:S01]  /*4740*/  FMUL.FTZ R148, R207, UR15 ;  /* 0x0000000fcf947c20 */ /* 0x000fe20008410000 */
        /* <DEDUP_REMOVED lines=10> */
[----:B------:R-:W-:-:S05]  /*47f0*/  @P5 FADD.FTZ R247, R247, R148 ;  /* 0x00000094f7f75221 */ /* 0x000fca0000010000 */
[----:B------:R-:W-:-:S04]  /*4800*/  @P4 F2FP.F16.F32.PACK_AB R148, RZ, R247 ;  /* 0x000000f7ff94423e */ /* 0x000fc800000000ff */
[----:B------:R-:W-:Y:S01]  /*4810*/  @P4 PRMT R145, R145, 0x5410, R148 ;  /* 0x0000541091914816 */ /* 0x000fe20000000094 */
[----:B------:R-:W-:Y:S01]  /*4820*/  FMUL.FTZ R148, R247, R159 ;  /* 0x0000009ff7947220 */ /* 0x000fe20000410000 */
[----:B------:R-:W-:Y:S01]  /*4830*/  @P6 HADD2.F32 R247, -RZ, R149.H1_H1 ;  /* 0x30000095fff76230 */ /* 0x000fe20000004100 */
        /* <DEDUP_REMOVED lines=10> */
[----:B------:R-:W-:-:S05]  /*48e0*/  @P5 HADD2.F32 R148, -RZ, R142.H0_H0 ;  /* 0x2000008eff945230 */ /* 0x000fca0000004100 */
[----:B------:R-:W-:Y:S01]  /*48f0*/  @P5 FADD.FTZ R149, R149, R148 ;  /* 0x0000009495955221 */ /* 0x000fe20000010000 */
[----:B------:R-:W-:-:S04]  /*4900*/  @P6 HADD2.F32 R248, -RZ, R150.H0_H0 ;  /* 0x20000096fff86230 */ /* 0x000fc80000004100 */
        /* <DEDUP_REMOVED lines=25> */
[----:B------:R-:W-:Y:S01]  /*4aa0*/  FFMA.FTZ R208, R189, R208, R249 ;  /* 0x000000d0bdd07223 */ /* 0x000fe200000100f9 */
[----:B------:R-:W-:Y:S02]  /*4ab0*/  FADD.FTZ R45, R45, R149 ;  /* 0x000000952d2d7221 */ /* 0x000fe40000010000 */
[----:B------:R-:W-:Y:S01]  /*4ac0*/  FADD.FTZ R148, R188, -R148 ;  /* 0x80000094bc947221 */ /* 0x000fe20000010000 */
[----:B------:R-:W-:Y:S01]  /*4ad0*/  FADD.FTZ R208, R192, -R208 ;  /* 0x800000d0c0d07221 */ /* 0x000fe20000010000 */
[----:B------:R-:W-:Y:S02]  /*4ae0*/  F2FP.F16.F32.PACK_AB R150, R150, R248 ;  /* 0x000000f89696723e */ /* 0x000fe400000000ff */
[C---:B------:R-:W-:Y:S01]  /*4af0*/  FMUL.FTZ R249, R158.reuse, R148 ;  /* 0x000000949ef97220 */ /* 0x040fe20000410000 */
[----:B------:R-:W-:Y:S01]  /*4b00*/  FMUL.FTZ R148, R158, R208 ;  /* 0x000000d09e947220 */ /* 0x000fe20000410000 */
[----:B------:R-:W-:-:S05]  /*4b10*/  @P5 HADD2.F32 R158, -RZ, R143.H0_H0 ;  /* 0x2000008fff9e5230 */ /* 0x000fca0000004100 */
[----:B------:R-:W-:Y:S01]  /*4b20*/  @P5 FADD.FTZ R249, R249, R158 ;  /* 0x0000009ef9f95221 */ /* 0x000fe20000010000 */
[----:B------:R-:W-:-:S04]  /*4b30*/  @P5 HADD2.F32 R158, -RZ, R143.H1_H1 ;  /* 0x3000008fff9e5230 */ /* 0x000fc80000004100 */
[----:B------:R-:W-:Y:S01]  /*4b40*/  @P4 F2FP.F16.F32.PACK_AB R149, RZ, R249 ;  /* 0x000000f9ff95423e */ /* 0x000fe200000000ff */
[----:B------:R-:W-:Y:S01]  /*4b50*/  @P5 FADD.FTZ R148, R148, R158 ;  /* 0x0000009e94945221 */ /* 0x000fe20000010000 */
[----:B------:R-:W-:Y:S01]  /*4b60*/  LOP3.LUT P5, RZ, R171, 0xff0000, RZ, 0xc0, !PT ;  /* 0x00ff0000abff7812 */ /* 0x000fe200078ac0ff */
[----:B------:R-:W-:Y:S01]  /*4b70*/  FMUL.FTZ R249, R249, R159 ;  /* 0x0000009ff9f97220 */ /* 0x000fe20000410000 */
[----:B------:R-:W-:Y:S01]  /*4b80*/  HFMA2.MMA R158, -RZ, RZ, 0, 0 ;  /* 0x00000000ff9e7435 */ /* 0x000fe200000001ff */
[----:B------:R-:W-:Y:S02]  /*4b90*/  @P4 PRMT R147, R149, 0x7610, R147 ;  /* 0x0000761095934816 */ /* 0x000fe40000000093 */
[----:B------:R-:W-:Y:S01]  /*4ba0*/  FMUL.FTZ R149, R249, UR15 ;  /* 0x0000000ff9957c20 */ /* 0x000fe20008410000 */
[----:B------:R-:W-:-:S07]  /*4bb0*/  MOV R249, RZ ;  /* 0x000000ff00f97202 */ /* 0x000fce0000000f00 */
[----:B------:R-:W-:Y:S02]  /*4bc0*/  @P5 HADD2.F32 R208, -RZ, R151.H0_H0 ;  /* 0x20000097ffd05230 */ /* 0x000fe40000004100 */
[----:B------:R-:W-:-:S03]  /*4bd0*/  @P5 FMUL.FTZ R249, R204, R149 ;  /* 0x00000095ccf95220 */ /* 0x000fc60000410000 */
[----:B------:R-:W-:Y:S01]  /*4be0*/  @P5 FMUL.FTZ R158, R149, R208 ;  /* 0x000000d0959e5220 */ /* 0x000fe20000410000 */
[----:B------:R-:W-:Y:S01]  /*4bf0*/  LOP3.LUT P5, RZ, R171, 0xff000000, RZ, 0xc0, !PT ;  /* 0xff000000abff7812 */ /* 0x000fe200078ac0ff */
[----:B------:R-:W-:Y:S01]  /*4c00*/  FMUL.FTZ R149, R148, R159 ;  /* 0x0000009f94957220 */ /* 0x000fe20000410000 */
[----:B------:R-:W-:Y:S01]  /*4c10*/  HFMA2.MMA R208, -RZ, RZ, 0, 0 ;  /* 0x00000000ffd07435 */ /* 0x000fe200000001ff */
[----:B------:R-:W-:Y:S01]  /*4c20*/  @P4 F2FP.F16.F32.PACK_AB R148, RZ, R148 ;  /* 0x00000094ff94423e */ /* 0x000fe200000000ff */
[----:B------:R-:W-:Y:S01]  /*4c30*/  FADD.FTZ R46, R46, R158 ;  /* 0x0000009e2e2e7221 */ /* 0x000fe20000010000 */
[----:B------:R-:W-:Y:S02]  /*4c40*/  FMUL.FTZ R149, R149, UR15 ;  /* 0x0000000f95957c20 */ /* 0x000fe40008410000 */
[----:B------:R-:W-:-:S06]  /*4c50*/  @P4 PRMT R147, R147, 0x5410, R148 ;  /* 0x0000541093934816 */ /* 0x000fcc0000000094 */
        /* <DEDUP_REMOVED lines=8> */
[----:B------:R0:W-:Y:S01]  /*4ce0*/  @P4 STG.E.128 desc[UR4][R148.64], R144 ;  /* 0x0000009094004986 */ /* 0x0001e2000c101d04 */
[----:B------:R-:W-:-:S04]  /*4cf0*/  LEA R158, P4, R4, UR18, 0x4 ;  /* 0x00000012049e7c11 */ /* 0x000fc8000f8820ff */
[----:B------:R-:W-:Y:S02]  /*4d00*/  LEA.HI.X R159, R4, UR19, RZ, 0x4, P4 ;  /* 0x00000013049f7c11 */ /* 0x000fe4000a0f24ff */
[----:B0-----:R-:W-:Y:S02]  /*4d10*/  F2FP.F16.F32.PACK_AB R149, R247, R207 ;  /* 0x000000cff795723e */ /* 0x001fe400000000ff */
[----:B------:R-:W-:-:S05]  /*4d20*/  F2FP.F16.F32.PACK_AB R148, R191, R190 ;  /* 0x000000bebf94723e */ /* 0x000fca00000000ff */
[----:B------:R3:W-:Y:S02]  /*4d30*/  STG.E.128 desc[UR4][R158.64], R148 ;  /* 0x000000949e007986 */ /* 0x0007e4000c101d04 */
.L_x_2561:
[----:B------:R-:W-:Y:S05]  /*4d40*/  BSYNC B1 ;  /* 0x0000000000017941 */ /* 0x000fea0003800000 */
.L_x_2560:
[----:B0123--:R-:W0:Y:S02]  /*4d50*/  LDC.64 R148, c[0x0][0x210] ;  /* 0x00008400ff947b82 */ /* 0x00fe240000000a00 */
[----:B0-----:R-:W-:-:S04]  /*4d60*/  LEA R2, R148, R2, 0x2 ;  /* 0x0000000294027211 */ /* 0x001fc800078e10ff */
[----:B------:R-:W-:-:S13]  /*4d70*/  ISETP.GE.AND P4, PT, R2, R149, PT ;  /* 0x000000950200720c */ /* 0x000fda0003f86270 */
[----:B------:R-:W-:Y:S05]  /*4d80*/  @!P4 BRA `(.L_x_2562) ;  /* 0xffffffbc00b8c947 */ /* 0x000fea000383ffff */
.L_x_2544:
[----:B------:R-:W-:Y:S05]  /*4d90*/  BSYNC B0 ;  /* 0x0000000000007941 */ /* 0x000fea0003800000 */
.L_x_2543:
        /* <DEDUP_REMOVED lines=155> */
.L_x_2564:
[----:B------:R-:W-:Y:S05]  /*5750*/  BSYNC B0 ;  /* 0x0000000000007941 */ /* 0x000fea0003800000 */
.L_x_2563:
        /* <DEDUP_REMOVED lines=129> */
.L_x_2566:
[----:B------:R-:W-:Y:S05]  /*5f70*/  BSYNC B0 ;  /* 0x0000000000007941 */ /* 0x000fea0003800000 */
.L_x_2565:
        /* <DEDUP_REMOVED lines=18> */
.L_x_2568:
[----:B------:R-:W-:Y:S05]  /*60a0*/  BSYNC B0 ;  /* 0x0000000000007941 */ /* 0x000fea0003800000 */
.L_x_2567:
        /* <DEDUP_REMOVED lines=18> */
.L_x_2570:
[----:B------:R-:W-:Y:S05]  /*61d0*/  BSYNC B0 ;  /* 0x0000000000007941 */ /* 0x000fea0003800000 */
.L_x_2569:
        /* <DEDUP_REMOVED lines=18> */
.L_x_2572:
[----:B------:R-:W-:Y:S05]  /*6300*/  BSYNC B0 ;  /* 0x0000000000007941 */ /* 0x000fea0003800000 */
.L_x_2571:
[----:B------:R-:W-:Y:S01]  /*6310*/  BSSY B0, `(.L_x_2573) ;  /* 0x0000012000007945 */ /* 0x000fe20003800000 */
[----:B----4-:R-:W-:-:S03]  /*6320*/  FADD.FTZ R27, R27, R24 ;  /* 0x000000181b1b7221 */ /* 0x010fc60000010000 */
        /* <DEDUP_REMOVED lines=16> */
.L_x_2574:
[----:B------:R-:W-:Y:S05]  /*6430*/  BSYNC B0 ;  /* 0x0000000000007941 */ /* 0x000fea0003800000 */
.L_x_2573:
[----:B------:R-:W-:Y:S01]  /*6440*/  BSSY B0, `(.L_x_2575) ;  /* 0x0000012000007945 */ /* 0x000fe20003800000 */
[----:B------:R-:W-:-:S03]  /*6450*/  FADD.FTZ R49, R20, R49 ;  /* 0x0000003114317221 */ /* 0x000fc60000010000 */
        /* <DEDUP_REMOVED lines=16> */
.L_x_2576:
[----:B------:R-:W-:Y:S05]  /*6560*/  BSYNC B0 ;  /* 0x0000000000007941 */ /* 0x000fea0003800000 */
.L_x_2575:
        /* <DEDUP_REMOVED lines=11> */
.L_x_2553:
        /* <DEDUP_REMOVED lines=8> */
.L_x_2578:
[----:B------:R-:W-:Y:S05]  /*66a0*/  BSYNC B1 ;  /* 0x0000000000017941 */ /* 0x000fea0003800000 */
.L_x_2577:
        /* <DEDUP_REMOVED lines=8> */
.L_x_2579:
[----:B------:R-:W-:Y:S01]  /*6730*/  HFMA2.MMA R150, -RZ, RZ, 0, 1.1920928955078125e-07 ;  /* 0x00000002ff967435 */ /* 0x000fe200000001ff */
[----:B------:R-:W-:Y:S01]  /*6740*/  MOV R151, R191 ;  /* 0x000000bf00977202 */ /* 0x000fe20000000f00 */
[----:B------:R-:W-:-:S09]  /*6750*/  FADD.FTZ R207, R190, R207 ;  /* 0x000000cfbecf7221 */ /* 0x000fd20000010000 */
[----:B------:R-:W-:Y:S05]  /*6760*/  WARPSYNC.COLLECTIVE R148, `(.L_x_2580) ;  /* 0x0000000094087348 */ /* 0x000fea0003c00000 */
[----:B------:R0:W1:Y:S02]  /*6770*/  SHFL.BFLY P4, R190, R151, R150, R149 ;  /* 0x0c00009697be7389 */ /* 0x0000640000080095 */
[----:B01----:R-:W-:Y:S01]  /*6780*/  ENDCOLLECTIVE ;  /* 0x000000000000791b */ /* 0x003fe20003800000 */
.L_x_2580:
[----:B------:R-:W-:Y:S01]  /*6790*/  MOV R151, R207 ;  /* 0x000000cf00977202 */ /* 0x000fe20000000f00 */
[----:B------:R-:W-:-:S07]  /*67a0*/  FADD.FTZ R191, R191, R190 ;  /* 0x000000bebfbf7221 */ /* 0x000fce0000010000 */
[----:B------:R-:W-:Y:S05]  /*67b0*/  WARPSYNC.COLLECTIVE R148, `(.L_x_2581) ;  /* 0x0000000094087348 */ /* 0x000fea0003c00000 */
[----:B------:R0:W1:Y:S02]  /*67c0*/  SHFL.BFLY P4, R190, R151, R150, R149 ;  /* 0x0c00009697be7389 */ /* 0x0000640000080095 */
[----:B01----:R-:W-:Y:S01]  /*67d0*/  ENDCOLLECTIVE ;  /* 0x000000000000791b */ /* 0x003fe20003800000 */
.L_x_2581:
[----:B------:R-:W-:Y:S01]  /*67e0*/  HFMA2.MMA R150, -RZ, RZ, 0, 2.384185791015625e-07 ;  /* 0x00000004ff967435 */ /* 0x000fe200000001ff */
[----:B------:R-:W-:Y:S01]  /*67f0*/  MOV R151, R191 ;  /* 0x000000bf00977202 */ /* 0x000fe20000000f00 */
[----:B------:R-:W-:-:S09]  /*6800*/  FADD.FTZ R207, R207, R190 ;  /* 0x000000becfcf7221 */ /* 0x000fd20000010000 */
[----:B------:R-:W-:Y:S05]  /*6810*/  WARPSYNC.COLLECTIVE R148, `(.L_x_2582) ;  /* 0x0000000094087348 */ /* 0x000fea0003c00000 */
[----:B------:R0:W1:Y:S02]  /*6820*/  SHFL.BFLY P4, R190, R151, R150, R149 ;  /* 0x0c00009697be7389 */ /* 0x0000640000080095 */
[----:B01----:R-:W-:Y:S01]  /*6830*/  ENDCOLLECTIVE ;  /* 0x000000000000791b */ /* 0x003fe20003800000 */
.L_x_2582:
[----:B------:R-:W-:Y:S01]  /*6840*/  MOV R151, R207 ;  /* 0x000000cf00977202 */ /* 0x000fe20000000f00 */
[----:B------:R-:W-:-:S07]  /*6850*/  FADD.FTZ R191, R191, R190 ;  /* 0x000000bebfbf7221 */ /* 0x000fce0000010000 */
[----:B------:R-:W-:Y:S05]  /*6860*/  WARPSYNC.COLLECTIVE R148, `(.L_x_2583) ;  /* 0x0000000094087348 */ /* 0x000fea0003c00000 */
[----:B------:R0:W1:Y:S02]  /*6870*/  SHFL.BFLY P4, R190, R151, R150, R149 ;  /* 0x0c00009697be7389 */ /* 0x0000640000080095 */
[----:B01----:R-:W-:Y:S01]  /*6880*/  ENDCOLLECTIVE ;  /* 0x000000000000791b */ /* 0x003fe20003800000 */
.L_x_2583:
[----:B------:R-:W-:Y:S01]  /*6890*/  HFMA2.MMA R150, -RZ, RZ, 0, 4.76837158203125e-07 ;  /* 0x00000008ff967435 */ /* 0x000fe200000001ff */
[----:B------:R-:W-:Y:S01]  /*68a0*/  MOV R151, R191 ;  /* 0x000000bf00977202 */ /* 0x000fe20000000f00 */
[----:B------:R-:W-:-:S09]  /*68b0*/  FADD.FTZ R207, R207, R190 ;  /* 0x000000becfcf7221 */ /* 0x000fd20000010000 */
[----:B------:R-:W-:Y:S05]  /*68c0*/  WARPSYNC.COLLECTIVE R148, `(.L_x_2584) ;  /* 0x0000000094087348 */ /* 0x000fea0003c00000 */
[----:B------:R0:W1:Y:S02]  /*68d0*/  SHFL.BFLY P4, R190, R151, R150, R149 ;  /* 0x0c00009697be7389 */ /* 0x0000640000080095 */
[----:B01----:R-:W-:Y:S01]  /*68e0*/  ENDCOLLECTIVE ;  /* 0x000000000000791b */ /* 0x003fe20003800000 */
.L_x_2584:
[----:B------:R-:W-:Y:S01]  /*68f0*/  MOV R151, R207 ;  /* 0x000000cf00977202 */ /* 0x000fe20000000f00 */
[----:B------:R-:W-:-:S07]  /*6900*/  FADD.FTZ R191, R191, R190 ;  /* 0x000000bebfbf7221 */ /* 0x000fce0000010000 */
[----:B------:R-:W-:Y:S05]  /*6910*/  WARPSYNC.COLLECTIVE R148, `(.L_x_2585) ;  /* 0x0000000094087348 */ /* 0x000fea0003c00000 */
[----:B------:R0:W1:Y:S02]  /*6920*/  SHFL.BFLY P4, R190, R151, R150, R149 ;  /* 0x0c00009697be7389 */ /* 0x0000640000080095 */
[----:B01----:R-:W-:Y:S01]  /*6930*/  ENDCOLLECTIVE ;  /* 0x000000000000791b */ /* 0x003fe20003800000 */
.L_x_2585:
[----:B------:R-:W-:Y:S01]  /*6940*/  HFMA2.MMA R150, -RZ, RZ, 0, 9.5367431640625e-07 ;  /* 0x00000010ff967435 */ /* 0x000fe200000001ff */
[----:B------:R-:W-:Y:S01]  /*6950*/  MOV R151, R191 ;  /* 0x000000bf00977202 */ /* 0x000fe20000000f00 */
[----:B------:R-:W-:-:S09]  /*6960*/  FADD.FTZ R207, R207, R190 ;  /* 0x000000becfcf7221 */ /* 0x000fd20000010000 */
[----:B------:R-:W-:Y:S05]  /*6970*/  WARPSYNC.COLLECTIVE R148, `(.L_x_2586) ;  /* 0x0000000094087348 */ /* 0x000fea0003c00000 */
[----:B------:R0:W1:Y:S02]  /*6980*/  SHFL.BFLY P4, R190, R151, R150, R149 ;  /* 0x0c00009697be7389 */ /* 0x0000640000080095 */
[----:B01----:R-:W-:Y:S01]  /*6990*/  ENDCOLLECTIVE ;  /* 0x000000000000791b */ /* 0x003fe20003800000 */
.L_x_2586:
[----:B------:R-:W-:Y:S02]  /*69a0*/  MOV R151, R207 ;  /* 0x000000cf00977202 */ /* 0x000fe40000000f00 */
[----:B------:R-:W-:-:S07]  /*69b0*/  MOV R208, R190 ;  /* 0x000000be00d07202 */ /* 0x000fce0000000f00 */
[----:B------:R-:W-:Y:S05]  /*69c0*/  WARPSYNC.COLLECTIVE R148, `(.L_x_2587) ;  /* 0x0000000094087348 */ /* 0x000fea0003c00000 */
[----:B------:R0:W1:Y:S02]  /*69d0*/  SHFL.BFLY P4, R190, R151, R150, R149 ;  /* 0x0c00009697be7389 */ /* 0x0000640000080095 */
[----:B01----:R-:W-:Y:S01]  /*69e0*/  ENDCOLLECTIVE ;  /* 0x000000000000791b */ /* 0x003fe20003800000 */
.L_x_2587:
[----:B------:R-:W-:Y:S01]  /*69f0*/  MOV R148, R190 ;  /* 0x000000be00947202 */ /* 0x000fe20000000f00 */
[----:B------:R-:W-:Y:S06]  /*6a00*/  BRA `(.L_x_2588) ;  /* 0xffffffbc00407947 */ /* 0x000fec000383ffff */
.L_x_2589:
        /* <DEDUP_REMOVED lines=15> */
.L_x_14238:


//--------------------- .text._ZN10layer_norm13ln_bwd_kernelINS_13Kernel_traitsI6__halfS2_S2_S2_fjLj1024ELj1ELj4ELj1ELj16ENS_18Kernel_traits_baseILj1024ES2_S2_S2_S2_fjLj128EEEEELb1ELb1ELb0ELb1EEEvNS_9BwdParamsE --------------------------
	.section	.text._ZN10layer_norm13ln_bwd_kernelINS_13Kernel_traitsI6__halfS2_S2_S2_fjLj1024ELj1ELj4ELj1ELj16ENS_18Kernel_traits_baseILj1024ES2_S2_S2_S2_fjLj128EEEEELb1ELb1ELb0ELb1EEEvNS_9BwdParamsE,"ax",@progbits
	.align	128
        .global         _ZN10layer_norm13ln_bwd_kernelINS_13Kernel_traitsI6__halfS2_S2_S2_fjLj1024ELj1ELj4ELj1ELj16ENS_18Kernel_traits_baseILj1024ES2_S2_S2_S2_fjLj128EEEEELb1ELb1ELb0ELb1EEEvNS_9BwdParamsE
        .type           _ZN10layer_norm13ln_bwd_kernelINS_13Kernel_traitsI6__halfS2_S2_S2_fjLj1024ELj1ELj4ELj1ELj16ENS_18Kernel_traits_baseILj1024ES2_S2_S2_S2_fjLj128EEEEELb1ELb1ELb0ELb1EEEvNS_9BwdParamsE,@function
        .size           _ZN10layer_norm13ln_bwd_kernelINS_13Kernel_traitsI6__halfS2_S2_S2_fjLj1024ELj1ELj4ELj1ELj16ENS_18Kernel_traits_baseILj1024ES2_S2_S2_S2_fjLj128EEEEELb1ELb1ELb0ELb1EEEvNS_9BwdParamsE,(.L_x_14239 - _ZN10layer_norm13ln_bwd_kernelINS_13Kernel_traitsI6__halfS2_S2_S2_fjLj1024ELj1ELj4ELj1ELj16ENS_18Kernel_traits_baseILj1024ES2_S2_S2_S2_fjLj128EEEEELb1ELb1ELb0ELb1EEEvNS_9BwdParamsE)
        .other          _ZN10layer_norm13ln_bwd_kernelINS_13Kernel_traitsI6__halfS2_S2_S2_fjLj1024ELj1ELj4ELj1ELj16ENS_18Kernel_traits_baseILj1024ES2_S2_S2_S2_fjLj128EEEEELb1ELb1ELb0ELb1EEEvNS_9BwdParamsE,@"STO_CUDA_ENTRY STV_DEFAULT"
_ZN10layer_norm13ln_bwd_kernelINS_13Kernel_traitsI6__halfS2_S2_S2_fjLj1024ELj1ELj4ELj1ELj16ENS_18Kernel_traits_baseILj1024ES2_S2_S2_S2_fjLj128EEEEELb1ELb1ELb0ELb1EEEvNS_9BwdParamsE:
.text._ZN10layer_norm13ln_bwd_kernelINS_13Kernel_traitsI6__halfS2_S2_S2_fjLj1024ELj1ELj4ELj1ELj16ENS_18Kernel_traits_baseILj1024ES2_S2_S2_S2_fjLj128EEEEELb1ELb1ELb0ELb1EEEvNS_9BwdParamsE:
[----:B------:R-:W-:Y:S01]  /*0000*/  LDC R1, c[0x0][0x28] ;  /* 0x00000a00ff017b82 */ /* 0x000fe20000000800 */
[----:B------:R-:W0:Y:S01]  /*0010*/  S2R R4, SR_TID.X ;  /* 0x0000000000047919 */ /* 0x000e220000002100 */
[----:B------:R-:W-:Y:S01]  /*0020*/  ULDC.64 UR4, c[0x0][0x278] ;  /* 0x00009e0000047ab9 */ /* 0x000fe20000000a00 */
[----:B------:R-:W-:Y:S01]  /*0030*/  ULDC UR6, c[0x0][0x214] ;  /* 0x0000850000067ab9 */ /* 0x000fe20000000800 */
[----:B------:R-:W-:Y:S01]  /*0040*/  ULDC UR8, c[0x0][0x218] ;  /* 0x0000860000087ab9 */ /* 0x000fe20000000800 */
[----:B------:R-:W1:Y:S01]  /*0050*/  S2R R5, SR_CTAID.X ;  /* 0x0000000000057919 */ /* 0x000e620000002500 */
        /* <DEDUP_REMOVED lines=68> */
.L_x_2590:
        /* <DEDUP_REMOVED lines=50> */
[----:B------:R-:W-:Y:S01]  /*07c0*/  MOV R175, RZ ;  /* 0x000000ff00af7202 */ /* 0x000fe20000000f00 */
[--C-:B--2---:R-:W-:Y:S02]  /*07d0*/  HADD2.F32 R252, -RZ, R4.reuse.H0_H0 ;  /* 0x20000004fffc7230 */ /* 0x104fe40000004100 */
        /* <DEDUP_REMOVED lines=38> */
[----:B------:R-:W-:-:S07]  /*0a40*/  CS2R R18, SRZ ;  /* 0x0000000000127805 */ /* 0x000fce000001ff00 */
.L_x_2593:
[----:B0-----:R-:W0:Y:S01]  /*0a50*/  @P0 LDC.64 R84, c[0x0][0x270] ;  /* 0x00009c00ff540b82 */ /* 0x001e220000000a00 */
[----:B------:R-:W1:Y:S01]  /*0a60*/  S2R R88, SR_TID.X ;  /* 0x0000000000587919 */ /* 0x000e620000002100 */
[----:B------:R-:W-:Y:S01]  /*0a70*/  SHF.R.S32.HI R87, RZ, 0x1f, R176 ;  /* 0x0000001fff577819 */ /* 0x000fe200000114b0 */
[----:B------:R-:W-:-:S05]  /*0a80*/  IMAD R86, R176, UR8, RZ ;  /* 0x00000008b0567c24 */ /* 0x000fca000f8e02ff */
[----:B------:R-:W2:Y:S08]  /*0a90*/  LDC.64 R102, c[0x0][0x238] ;  /* 0x00008e00ff667b82 */ /* 0x000eb00000000a00 */
[----:B------:R-:W3:Y:S01]  /*0aa0*/  LDC.64 R100, c[0x0][0x250] ;  /* 0x00009400ff647b82 */ /* 0x000ee20000000a00 */
[----:B0-----:R-:W-:-:S07]  /*0ab0*/  @P0 LEA R84, P1, R176, R84, 0x1 ;  /* 0x00000054b0540211 */ /* 0x001fce00078208ff */
[----:B------:R-:W0:Y:S01]  /*0ac0*/  LDC.64 R112, c[0x0][0x2b8] ;  /* 0x0000ae00ff707b82 */ /* 0x000e220000000a00 */
[----:B------:R-:W-:Y:S02]  /*0ad0*/  @P0 LEA.HI.X R85, R176, R85, R87, 0x1, P1 ;  /* 0x00000055b0550211 */ /* 0x000fe400008f0c57 */
[----:B------:R-:W-:-:S05]  /*0ae0*/  SHF.R.S32.HI R87, RZ, 0x1f, R86 ;  /* 0x0000001fff577819 */ /* 0x000fca0000011456 */
[----:B------:R-:W4:Y:S01]  /*0af0*/  LDC.64 R146, c[0x0][0x258] ;  /* 0x00009600ff927b82 */ /* 0x000f220000000a00 */
[----:B-1----:R-:W-:Y:S01]  /*0b00*/  LOP3.LUT R88, R88, 0x1f, RZ, 0xc0, !PT ;  /* 0x0000001f58587812 */ /* 0x002fe200078ec0ff */
[----:B------:R2:W4:Y:S01]  /*0b10*/  @P0 LDG.E.U16 R164, desc[UR4][R84.64] ;  /* 0x0000000454a40981 */ /* 0x000522000c1e1500 */
[----:B------:R-:W-:-:S04]  /*0b20*/  LEA.HI R87, R87, R86, RZ, 0x3 ;  /* 0x0000005657577211 */ /* 0x000fc800078f18ff */
[----:B------:R-:W-:Y:S01]  /*0b30*/  LEA.HI.SX32 R196, R87, R88, 0x1d ;  /* 0x0000005857c47211 */ /* 0x000fe200078feaff */
[----:B---3--:R-:W-:Y:S01]  /*0b40*/  IMAD.WIDE R100, R176, 0x4, R100 ;  /* 0x00000004b0647825 */ /* 0x008fe200078e0264 */
[----:B------:R-:W1:Y:S03]  /*0b50*/  LDC.64 R204, c[0x0][0x240] ;  /* 0x00009000ffcc7b82 */ /* 0x000e660000000a00 */
[C-C-:B--2---:R-:W-:Y:S01]  /*0b60*/  IMAD.WIDE.U32 R84, R196.reuse, 0x10, R102.reuse ;  /* 0x00000010c4547825 */ /* 0x144fe200078e0066 */
[C---:B------:R-:W-:Y:S01]  /*0b70*/  IADD3 R186, R196.reuse, 0x20, RZ ;  /* 0x00000020c4ba7810 */ /* 0x040fe20007ffe0ff */
[----:B------:R-:W2:Y:S01]  /*0b80*/  LDG.E R203, desc[UR4][R100.64] ;  /* 0x0000000464cb7981 */ /* 0x000ea2000c1e1900 */
[C---:B------:R-:W-:Y:S02]  /*0b90*/  IADD3 R178, R196.reuse, 0x40, RZ ;  /* 0x00000040c4b27810 */ /* 0x040fe40007ffe0ff */
[----:B------:R-:W-:Y:S01]  /*0ba0*/  IADD3 R177, R196, 0x60, RZ ;  /* 0x00000060c4b17810 */ /* 0x000fe20007ffe0ff */
[----:B------:R-:W3:Y:S01]  /*0bb0*/  LDG.E.128 R84, desc[UR4][R84.64] ;  /* 0x0000000454547981 */ /* 0x000ee2000c1e1d00 */
[----:B------:R-:W-:Y:S01]  /*0bc0*/  IMAD.WIDE.U32 R92, R186, 0x10, R102 ;  /* 0x00000010ba5c7825 */ /* 0x000fe200078e0066 */
[----:B------:R-:W1:Y:S03]  /*0bd0*/  LDC.U8 R206, c[0x0][0x2a0] ;  /* 0x0000a800ffce7b82 */ /* 0x000e660000000000 */
[----:B0-----:R-:W-:-:S02]  /*0be0*/  IMAD.WIDE.U32 R88, R196, 0x10, R112 ;  /* 0x00000010c4587825 */ /* 0x001fc400078e0070 */
[----:B------:R-:W3:Y:S02]  /*0bf0*/  LDG.E.128 R92, desc[UR4][R92.64] ;  /* 0x000000045c5c7981 */ /* 0x000ee4000c1e1d00 */
[--C-:B------:R-:W-:Y:S02]  /*0c00*/  IMAD.WIDE.U32 R96, R178, 0x10, R102.reuse ;  /* 0x00000010b2607825 */ /* 0x100fe400078e0066 */
[----:B------:R-:W3:Y:S02]  /*0c10*/  LDG.E.128 R88, desc[UR4][R88.64] ;  /* 0x0000000458587981 */ /* 0x000ee4000c1e1d00 */
[----:B------:R-:W-:Y:S02]  /*0c20*/  IMAD.WIDE.U32 R102, R177, 0x10, R102 ;  /* 0x00000010b1667825 */ /* 0x000fe400078e0066 */
[----:B------:R-:W3:Y:S02]  /*0c30*/  LDG.E.128 R96, desc[UR4][R96.64] ;  /* 0x0000000460607981 */ /* 0x000ee4000c1e1d00 */
[----:B----4-:R-:W-:-:S02]  /*0c40*/  IMAD.WIDE R146, R176, 0x4, R146 ;  /* 0x00000004b0927825 */ /* 0x010fc400078e0292 */
[----:B------:R-:W4:Y:S02]  /*0c50*/  LDG.E.128 R100, desc[UR4][R102.64] ;  /* 0x0000000466647981 */ /* 0x000f24000c1e1d00 */
[--C-:B------:R-:W-:Y:S02]  /*0c60*/  IMAD.WIDE.U32 R104, R186, 0x10, R112.reuse ;  /* 0x00000010ba687825 */ /* 0x100fe400078e0070 */
[----:B------:R0:W4:Y:S02]  /*0c70*/  LDG.E R180, desc[UR4][R146.64] ;  /* 0x0000000492b47981 */ /* 0x000124000c1e1900 */
[--C-:B------:R-:W-:Y:S02]  /*0c80*/  IMAD.WIDE.U32 R108, R178, 0x10, R112.reuse ;  /* 0x00000010b26c7825 */ /* 0x100fe400078e0070 */
[----:B------:R-:W4:Y:S02]  /*0c90*/  LDG.E.128 R104, desc[UR4][R104.64] ;  /* 0x0000000468687981 */ /* 0x000f24000c1e1d00 */
[----:B------:R-:W-:-:S02]  /*0ca0*/  IMAD.WIDE.U32 R112, R177, 0x10, R112 ;  /* 0x00000010b1707825 */ /* 0x000fc400078e0070 */
[----:B------:R-:W4:Y:S04]  /*0cb0*/  LDG.E.128 R108, desc[UR4][R108.64] ;  /* 0x000000046c6c7981 */ /* 0x000f28000c1e1d00 */
[----:B------:R-:W4:Y:S01]  /*0cc0*/  LDG.E.128 R112, desc[UR4][R112.64] ;  /* 0x0000000470707981 */ /* 0x000f22000c1e1d00 */
        /* <DEDUP_REMOVED lines=8> */
[----:B-1----:R-:W-:-:S05]  /*0d50*/  @P1 IMAD.WIDE.U32 R156, R186, 0x10, R156 ;  /* 0x00000010ba9c1825 */ /* 0x002fca00078e009c */
[----:B------:R1:W5:Y:S01]  /*0d60*/  @P1 LDG.E.128 R68, desc[UR4][R156.64] ;  /* 0x000000049c441981 */ /* 0x000362000c1e1d00 */
[----:B------:R-:W-:-:S04]  /*0d70*/  @P1 IMAD.WIDE.U32 R150, R178, 0x10, R150 ;  /* 0x00000010b2961825 */ /* 0x000fc800078e0096 */
[--C-:B------:R-:W-:Y:S01]  /*0d80*/  IMAD.WIDE.U32 R146, R177, 0x8, R204.reuse ;  /* 0x00000008b1927825 */ /* 0x100fe200078e00cc */
[----:B------:R1:W5:Y:S03]  /*0d90*/  @P1 LDG.E.128 R72, desc[UR4][R150.64] ;  /* 0x0000000496481981 */ /* 0x000366000c1e1d00 */
[--C-:B-1----:R-:W-:Y:S02]  /*0da0*/  IMAD.WIDE.U32 R156, R186, 0x8, R204.reuse ;  /* 0x00000008ba9c7825 */ /* 0x102fe400078e00cc */
[----:B------:R-:W5:Y:S04]  /*0db0*/  LDG.E.64 R146, desc[UR4][R146.64] ;  /* 0x0000000492927981 */ /* 0x000f68000c1e1b00 */
[----:B------:R-:W5:Y:S01]  /*0dc0*/  LDG.E.64 R156, desc[UR4][R156.64] ;  /* 0x000000049c9c7981 */ /* 0x000f62000c1e1b00 */
[----:B------:R-:W-:-:S06]  /*0dd0*/  IMAD.WIDE.U32 R150, R178, 0x8, R204 ;  /* 0x00000008b2967825 */ /* 0x000fcc00078e00cc */
[----:B------:R-:W5:Y:S01]  /*0de0*/  LDG.E.64 R150, desc[UR4][R150.64] ;  /* 0x0000000496967981 */ /* 0x000f62000c1e1b00 */
[----:B------:R-:W-:Y:S01]  /*0df0*/  ISETP.NE.AND P2, PT, R206, RZ, PT ;  /* 0x000000ffce00720c */ /* 0x000fe20003f45270 */
[----:B0-----:R-:W-:Y:S01]  /*0e00*/  @P1 IMAD.WIDE.U32 R160, R177, 0x10, R160 ;  /* 0x00000010b1a01825 */ /* 0x001fe200078e00a0 */
[----:B------:R-:W-:-:S04]  /*0e10*/  MOV R179, 0x3f800000 ;  /* 0x3f80000000b37802 */ /* 0x000fc80000000f00 */
[----:B------:R-:W5:Y:S01]  /*0e20*/  @P1 LDG.E.128 R76, desc[UR4][R160.64] ;  /* 0x00000004a04c1981 */ /* 0x000f62000c1e1d00 */
[----:B------:R-:W-:Y:S01]  /*0e30*/  UMOV UR6, 0xffffffff ;  /* 0xffffffff00067882 */ /* 0x000fe20000000000 */
[----:B------:R-:W-:Y:S02]  /*0e40*/  @P0 HADD2.F32 R179, -RZ, R164.H0_H0 ;  /* 0x200000a4ffb30230 */ /* 0x000fe40000004100 */
[----:B------:R-:W-:-:S05]  /*0e50*/  IMAD.WIDE.U32 R164, R196, 0x8, R204 ;  /* 0x00000008c4a47825 */ /* 0x000fca00078e00cc */
[----:B------:R0:W5:Y:S01]  /*0e60*/  LDG.E.64 R160, desc[UR4][R164.64] ;  /* 0x00000004a4a07981 */ /* 0x000162000c1e1b00 */
[----:B--2---:R-:W-:Y:S01]  /*0e70*/  FSEL R203, R203, RZ, !P2 ;  /* 0x000000ffcbcb7208 */ /* 0x004fe20005000000 */
[--C-:B---3--:R-:W-:Y:S02]  /*0e80*/  HADD2.F32 R208, -RZ, R84.reuse.H0_H0 ;  /* 0x20000054ffd07230 */ /* 0x108fe40000004100 */
[----:B------:R-:W-:-:S03]  /*0e90*/  HADD2.F32 R238, -RZ, R84.H1_H1 ;  /* 0x30000054ffee7230 */ /* 0x000fc60000004100 */
[----:B------:R-:W-:Y:S01]  /*0ea0*/  FADD.FTZ R84, -R203, R208 ;  /* 0x000000d0cb547221 */ /* 0x000fe20000010100 */
[--C-:B------:R-:W-:Y:S02]  /*0eb0*/  HADD2.F32 R221, -RZ, R94.reuse.H0_H0 ;  /* 0x2000005effdd7230 */ /* 0x100fe40000004100 */
[----:B------:R-:W-:Y:S02]  /*0ec0*/  HADD2.F32 R222, -RZ, R94.H1_H1 ;  /* 0x3000005effde7230 */ /* 0x000fe40000004100 */
[----:B------:R-:W-:Y:S02]  /*0ed0*/  HADD2.F32 R237, -RZ, R88.H0_H0 ;  /* 0x20000058ffed7230 */ /* 0x000fe40000004100 */
[----:B------:R-:W-:Y:S02]  /*0ee0*/  HADD2.F32 R219, -RZ, R92.H1_H1 ;  /* 0x3000005cffdb7230 */ /* 0x000fe40000004100 */
[--C-:B------:R-:W-:Y:S02]  /*0ef0*/  HADD2.F32 R211, -RZ, R96.reuse.H0_H0 ;  /* 0x20000060ffd37230 */ /* 0x100fe40000004100 */
[----:B------:R-:W-:-:S02]  /*0f00*/  HADD2.F32 R212, -RZ, R96.H1_H1 ;  /* 0x30000060ffd47230 */ /* 0x000fc40000004100 */
[--C-:B------:R-:W-:Y:S02]  /*0f10*/  HADD2.F32 R206, -RZ, R98.reuse.H0_H0 ;  /* 0x20000062ffce7230 */ /* 0x100fe40000004100 */
[----:B------:R-:W-:Y:S02]  /*0f20*/  HADD2.F32 R94, -RZ, R98.H1_H1 ;  /* 0x30000062ff5e7230 */ /* 0x000fe40000004100 */
[----:B------:R-:W-:Y:S01]  /*0f30*/  FADD.FTZ R238, -R203, R238 ;  /* 0x000000eecbee7221 */ /* 0x000fe20000010100 */
[--C-:B----4-:R-:W-:Y:S02]  /*0f40*/  HADD2.F32 R96, -RZ, R100.reuse.H0_H0 ;  /* 0x20000064ff607230 */ /* 0x110fe40000004100 */
[----:B------:R-:W-:Y:S01]  /*0f50*/  FMUL.FTZ R84, R180, R84 ;  /* 0x00000054b4547220 */ /* 0x000fe20000410000 */
[----:B------:R-:W-:Y:S02]  /*0f60*/  HADD2.F32 R98, -RZ, R100.H1_H1 ;  /* 0x30000064ff627230 */ /* 0x000fe40000004100 */
[----:B------:R-:W-:-:S02]  /*0f70*/  HADD2.F32 R100, -RZ, R101.H0_H0 ;  /* 0x20000065ff647230 */ /* 0x000fc40000004100 */
[----:B------:R-:W-:Y:S02]  /*0f80*/  HADD2.F32 R101, -RZ, R101.H1_H1 ;  /* 0x30000065ff657230 */ /* 0x000fe40000004100 */
[----:B------:R-:W-:Y:S01]  /*0f90*/  FADD.FTZ R219, -R203, R219 ;  /* 0x000000dbcbdb7221 */ /* 0x000fe20000010100 */
[--C-:B------:R-:W-:Y:S02]  /*0fa0*/  HADD2.F32 R236, -RZ, R85.reuse.H0_H0 ;  /* 0x20000055ffec7230 */ /* 0x100fe40000004100 */
[----:B------:R-:W-:Y:S01]  /*0fb0*/  FADD.FTZ R173, R237, R173 ;  /* 0x000000adedad7221 */ /* 0x000fe20000010000 */
[----:B------:R-:W-:Y:S02]  /*0fc0*/  HADD2.F32 R235, -RZ, R85.H1_H1 ;  /* 0x30000055ffeb7230 */ /* 0x000fe40000004100 */
[----:B------:R-:W-:Y:S01]  /*0fd0*/  FFMA.FTZ R175, R84, R237, R175 ;  /* 0x000000ed54af7223 */ /* 0x000fe200000100af */
[--C-:B------:R-:W-:Y:S02]  /*0fe0*/  HADD2.F32 R234, -RZ, R86.reuse.H0_H0 ;  /* 0x20000056ffea7230 */ /* 0x100fe40000004100 */
[----:B------:R-:W-:Y:S01]  /*0ff0*/  FMUL.FTZ R238, R180, R238 ;  /* 0x000000eeb4ee7220 */ /* 0x000fe20000410000 */
[----:B------:R-:W-:-:S02]  /*1000*/  HADD2.F32 R217, -RZ, R86.H1_H1 ;  /* 0x30000056ffd97230 */ /* 0x000fc40000004100 */
[----:B------:R-:W-:Y:S01]  /*1010*/  FMUL.FTZ R237, R252, R237 ;  /* 0x000000edfced7220 */ /* 0x000fe20000410000 */
[--C-:B0-----:R-:W-:Y:S02]  /*1020*/  HADD2.F32 R165, -RZ, R87.reuse.H0_H0 ;  /* 0x20000057ffa57230 */ /* 0x101fe40000004100 */
        /* <DEDUP_REMOVED lines=10> */
[----:B------:R-:W-:Y:S01]  /*10d0*/  FADD.FTZ R102, -R203, R101 ;  /* 0x00000065cb667221 */ /* 0x000fe20000010100 */
[----:B------:R-:W-:-:S02]  /*10e0*/  HADD2.F32 R232, -RZ, R104.H0_H0 ;  /* 0x20000068ffe87230 */ /* 0x000fc40000004100 */
[----:B------:R-:W-:Y:S01]  /*10f0*/  FMUL.FTZ R219, R180, R219 ;  /* 0x000000dbb4db7220 */ /* 0x000fe20000410000 */
[--C-:B------:R-:W-:Y:S02]  /*1100*/  HADD2.F32 R89, -RZ, R103.reuse.H0_H0 ;  /* 0x20000067ff597230 */ /* 0x100fe40000004100 */
[----:B------:R-:W-:Y:S02]  /*1110*/  HADD2.F32 R88, -RZ, R103.H1_H1 ;  /* 0x30000067ff587230 */ /* 0x000fe40000004100 */
[----:B------:R-:W-:Y:S02]  /*1120*/  HADD2.F32 R104, -RZ, R104.H1_H1 ;  /* 0x30000068ff687230 */ /* 0x000fe40000004100 */
[--C-:B------:R-:W-:Y:S02]  /*1130*/  HADD2.F32 R230, -RZ, R105.reuse.H0_H0 ;  /* 0x20000069ffe67230 */ /* 0x100fe40000004100 */
        /* <DEDUP_REMOVED lines=9> */
[----:B------:R-:W-:Y:S01]  /*11d0*/  FADD.FTZ R113, RZ, R237 ;  /* 0x000000edff717221 */ /* 0x000fe20000010000 */
[----:B------:R-:W-:-:S02]  /*11e0*/  HADD2.F32 R107, -RZ, R114.H1_H1 ;  /* 0x30000072ff6b7230 */ /* 0x000fc40000004100 */
[----:B------:R-:W-:Y:S01]  /*11f0*/  FMUL.FTZ R114, R251, R209 ;  /* 0x000000d1fb727220 */ /* 0x000fe20000410000 */
[--C-:B------:R-:W-:Y:S02]  /*1200*/  HADD2.F32 R220, -RZ, R93.reuse.H0_H0 ;  /* 0x2000005dffdc7230 */ /* 0x100fe40000004100 */
[C---:B------:R-:W-:Y:S01]  /*1210*/  FADD.FTZ R236, -R203.reuse, R236 ;  /* 0x000000eccbec7221 */ /* 0x040fe20000010100 */
[----:B------:R-:W-:Y:S02]  /*1220*/  HADD2.F32 R229, -RZ, R93.H1_H1 ;  /* 0x3000005dffe57230 */ /* 0x000fe40000004100 */
[----:B------:R-:W-:Y:S01]  /*1230*/  FADD.FTZ R93, -R203, R165 ;  /* 0x000000a5cb5d7221 */ /* 0x000fe20000010100 */
[--C-:B------:R-:W-:Y:S02]  /*1240*/  HADD2.F32 R224, -RZ, R95.reuse.H0_H0 ;  /* 0x2000005fffe07230 */ /* 0x100fe40000004100 */
[----:B------:R-:W-:Y:S01]  /*1250*/  FFMA.FTZ R209, R84, R237, RZ ;  /* 0x000000ed54d17223 */ /* 0x000fe200000100ff */
[----:B------:R-:W-:-:S02]  /*1260*/  HADD2.F32 R226, -RZ, R95.H1_H1 ;  /* 0x3000005fffe27230 */ /* 0x000fc40000004100 */
[----:B------:R-:W-:Y:S01]  /*1270*/  FADD.FTZ R145, R104, R145 ;  /* 0x0000009168917221 */ /* 0x000fe20000010000 */
[--C-:B------:R-:W-:Y:S02]  /*1280*/  HADD2.F32 R208, -RZ, R109.reuse.H0_H0 ;  /* 0x2000006dffd07230 */ /* 0x100fe40000004100 */
[-C--:B------:R-:W-:Y:S01]  /*1290*/  FFMA.FTZ R148, R219, R104.reuse, R148 ;  /* 0x00000068db947223 */ /* 0x080fe20000010094 */
[----:B------:R-:W-:Y:S02]  /*12a0*/  HADD2.F32 R215, -RZ, R109.H1_H1 ;  /* 0x3000006dffd77230 */ /* 0x000fe40000004100 */
[----:B------:R-:W-:Y:S01]  /*12b0*/  FMUL.FTZ R233, R240, R104 ;  /* 0x00000068f0e97220 */ /* 0x000fe20000410000 */
[--C-:B------:R-:W-:Y:S02]  /*12c0*/  HADD2.F32 R95, -RZ, R111.reuse.H0_H0 ;  /* 0x2000006fff5f7230 */ /* 0x100fe40000004100 */
[----:B------:R-:W-:Y:S02]  /*12d0*/  HADD2.F32 R165, -RZ, R111.H1_H1 ;  /* 0x3000006fffa57230 */ /* 0x000fe40000004100 */
[----:B------:R-:W-:Y:S01]  /*12e0*/  FADD.FTZ R234, -R203, R234 ;  /* 0x000000eacbea7221 */ /* 0x000fe20000010100 */
[----:B------:R-:W-:-:S02]  /*12f0*/  HADD2.F32 R109, -RZ, R115.H0_H0 ;  /* 0x20000073ff6d7230 */ /* 0x000fc40000004100 */
[----:B------:R-:W-:Y:S01]  /*1300*/  FMUL.FTZ R235, R180, R235 ;  /* 0x000000ebb4eb7220 */ /* 0x000fe20000410000 */
[----:B------:R-:W-:Y:S02]  /*1310*/  HADD2.F32 R111, -RZ, R115.H1_H1 ;  /* 0x30000073ff6f7230 */ /* 0x000fe40000004100 */
[----:B------:R-:W-:Y:S01]  /*1320*/  FMUL.FTZ R115, R250, R204 ;  /* 0x000000ccfa737220 */ /* 0x000fe20000410000 */
[----:B------:R-:W-:Y:S01]  /*1330*/  FADD.FTZ R104, R113, R114 ;  /* 0x0000007271687221 */ /* 0x000fe20000010000 */
[----:B------:R-:W-:Y:S01]  /*1340*/  FMUL.FTZ R236, R180, R236 ;  /* 0x000000ecb4ec7220 */ /* 0x000fe20000410000 */
[----:B------:R-:W-:Y:S01]  /*1350*/  FFMA.FTZ R113, R238, R114, R209 ;  /* 0x00000072ee717223 */ /* 0x000fe200000100d1 */
[----:B------:R-:W-:Y:S01]  /*1360*/  FADD.FTZ R167, R164, R167 ;  /* 0x000000a7a4a77221 */ /* 0x000fe20000010000 */
[----:B------:R-:W-:Y:S01]  /*1370*/  FMUL.FTZ R234, R180, R234 ;  /* 0x000000eab4ea7220 */ /* 0x000fe20000410000 */
[-C--:B------:R-:W-:Y:S01]  /*1380*/  FFMA.FTZ R168, R235, R164.reuse, R168 ;  /* 0x000000a4eba87223 */ /* 0x080fe200000100a8 */
        /* <DEDUP_REMOVED lines=9> */
[----:B------:R-:W-:-:S02]  /*1420*/  HADD2.F32 R218, -RZ, R92.H0_H0 ;  /* 0x2000005cffda7230 */ /* 0x000fc40000004100 */
[C---:B------:R-:W-:Y:S01]  /*1430*/  FMUL.FTZ R217, R180.reuse, R217 ;  /* 0x000000d9b4d97220 */ /* 0x040fe20000410000 */
[C---:B------:R-:W-:Y:S01]  /*1440*/  FADD.FTZ R225, -R203.reuse, R225 ;  /* 0x000000e1cbe17221 */ /* 0x040fe20000010100 */
[----:B------:R-:W-:Y:S01]  /*1450*/  FADD.FTZ R222, -R203, R222 ;  /* 0x000000decbde7221 */ /* 0x000fe20000010100 */
[----:B------:R-:W-:Y:S01]  /*1460*/  FMUL.FTZ R93, R180, R93 ;  /* 0x0000005db45d7220 */ /* 0x000fe20000410000 */
[----:B------:R-:W-:Y:S01]  /*1470*/  FMUL.FTZ R92, R244, R87 ;  /* 0x00000057f45c7220 */ /* 0x000fe20000410000 */
[----:B------:R-:W-:Y:S01]  /*1480*/  FADD.FTZ R247, R247, R216 ;  /* 0x000000d8f7f77221 */ /* 0x000fe20000010000 */
[----:B------:R-:W-:Y:S01]  /*1490*/  FFMA.FTZ R104, R234, R216, R113 ;  /* 0x000000d8ea687223 */ /* 0x000fe20000010071 */
[--C-:B------:R-:W-:Y:S02]  /*14a0*/  HADD2.F32 R223, -RZ, R106.reuse.H0_H0 ;  /* 0x2000006affdf7230 */ /* 0x100fe40000004100 */
[----:B------:R-:W-:Y:S01]  /*14b0*/  FADD.FTZ R159, R87, R159 ;  /* 0x0000009f579f7221 */ /* 0x000fe20000010000 */
[----:B------:R-:W-:-:S02]  /*14c0*/  HADD2.F32 R106, -RZ, R106.H1_H1 ;  /* 0x3000006aff6a7230 */ /* 0x000fc40000004100 */
[----:B------:R-:W-:Y:S01]  /*14d0*/  FFMA.FTZ R162, R217, R87, R162 ;  /* 0x00000057d9a27223 */ /* 0x000fe200000100a2 */
[----:B------:R-:W-:Y:S01]  /*14e0*/  FADD.FTZ R218, -R203, R218 ;  /* 0x000000dacbda7221 */ /* 0x000fe20000010100 */
[----:B------:R-:W-:Y:S01]  /*14f0*/  FADD.FTZ R155, R86, R155 ;  /* 0x0000009b569b7221 */ /* 0x000fe20000010000 */
[C---:B------:R-:W-:Y:S01]  /*1500*/  FMUL.FTZ R87, R180.reuse, R225 ;  /* 0x000000e1b4577220 */ /* 0x040fe20000410000 */
[----:B------:R-:W-:Y:S01]  /*1510*/  FFMA.FTZ R158, R93, R86, R158 ;  /* 0x000000565d9e7223 */ /* 0x000fe2000001009e */
[C---:B------:R-:W-:Y:S01]  /*1520*/  FMUL.FTZ R222, R180.reuse, R222 ;  /* 0x000000deb4de7220 */ /* 0x040fe20000410000 */
        /* <DEDUP_REMOVED lines=18> */
[----:B------:R-:W-:Y:S01]  /*1650*/  FADD.FTZ R229, -R203, R229 ;  /* 0x000000e5cbe57221 */ /* 0x000fe20000010100 */
        /* <DEDUP_REMOVED lines=35> */
[--C-:B------:R-:W-:Y:S02]  /*1890*/  HADD2.F32 R214, -RZ, R108.reuse.H0_H0 ;  /* 0x2000006cffd67230 */ /* 0x100fe40000004100 */
[----:B------:R-:W-:Y:S01]  /*18a0*/  FMUL.FTZ R211, R180, R211 ;  /* 0x000000d3b4d37220 */ /* 0x000fe20000410000 */
[-C--:B------:R-:W-:Y:S01]  /*18b0*/  FFMA.FTZ R134, R226, R228.reuse, R134 ;  /* 0x000000e4e2867223 */ /* 0x080fe20000010086 */
[----:B------:R-:W-:Y:S01]  /*18c0*/  FMUL.FTZ R228, R198, R228 ;  /* 0x000000e4c6e47220 */ /* 0x000fe20000410000 */
[----:B------:R-:W-:Y:S01]  /*18d0*/  FADD.FTZ R247, R104, R227 ;  /* 0x000000e368f77221 */ /* 0x000fe20000010000 */
[----:B------:R-:W-:Y:S01]  /*18e0*/  FFMA.FTZ R113, R224, R227, R113 ;  /* 0x000000e3e0717223 */ /* 0x000fe20000010071 */
[----:B------:R-:W-:Y:S02]  /*18f0*/  HADD2.F32 R213, -RZ, R97.H1_H1 ;  /* 0x30000061ffd57230 */ /* 0x000fe40000004100 */
        /* <DEDUP_REMOVED lines=8> */
[----:B------:R-:W-:Y:S01]  /*1980*/  FADD.FTZ R213, -R203, R213 ;  /* 0x000000d5cbd57221 */ /* 0x000fe20000010100 */
[C---:B------:R-:W-:Y:S01]  /*1990*/  FMUL.FTZ R210, R180.reuse, R210 ;  /* 0x000000d2b4d27220 */ /* 0x040fe20000410000 */
[--C-:B------:R-:W-:Y:S02]  /*19a0*/  HADD2.F32 R207, -RZ, R99.reuse.H0_H0 ;  /* 0x20000063ffcf7230 */ /* 0x100fe40000004100 */
[----:B------:R-:W-:Y:S01]  /*19b0*/  FMUL.FTZ R212, R180, R212 ;  /* 0x000000d4b4d47220 */ /* 0x000fe20000410000 */
[----:B------:R-:W-:-:S02]  /*19c0*/  HADD2.F32 R205, -RZ, R99.H1_H1 ;  /* 0x30000063ffcd7230 */ /* 0x000fc40000004100 */
[----:B------:R-:W-:Y:S01]  /*19d0*/  FMUL.FTZ R209, R195, R108 ;  /* 0x0000006cc3d17220 */ /* 0x000fe20000410000 */
[----:B------:R-:W-:Y:S01]  /*19e0*/  FADD.FTZ R104, R247, R214 ;  /* 0x000000d6f7687221 */ /* 0x000fe20000010000 */
[----:B------:R-:W-:Y:S01]  /*19f0*/  FFMA.FTZ R113, R211, R214, R106 ;  /* 0x000000d6d3717223 */ /* 0x000fe2000001006a */
[C---:B------:R-:W-:Y:S01]  /*1a00*/  FADD.FTZ R206, -R203.reuse, R206 ;  /* 0x000000cecbce7221 */ /* 0x040fe20000010100 */
[----:B------:R-:W-:Y:S01]  /*1a10*/  FADD.FTZ R127, R208, R127 ;  /* 0x0000007fd07f7221 */ /* 0x000fe20000010000 */
[-C--:B------:R-:W-:Y:S01]  /*1a20*/  FFMA.FTZ R128, R210, R208.reuse, R128 ;  /* 0x000000d0d2807223 */ /* 0x080fe20000010080 */
[----:B------:R-:W-:Y:S01]  /*1a30*/  FMUL.FTZ R213, R180, R213 ;  /* 0x000000d5b4d57220 */ /* 0x000fe20000410000 */
[----:B------:R-:W-:Y:S01]  /*1a40*/  FMUL.FTZ R208, R194, R208 ;  /* 0x000000d0c2d07220 */ /* 0x000fe20000410000 */
[----:B------:R-:W-:Y:S01]  /*1a50*/  FADD.FTZ R247, R104, R209 ;  /* 0x000000d168f77221 */ /* 0x000fe20000010000 */
[----:B------:R-:W-:Y:S01]  /*1a60*/  FFMA.FTZ R113, R212, R209, R113 ;  /* 0x000000d1d4717223 */ /* 0x000fe20000010071 */
        /* <DEDUP_REMOVED lines=11> */
[----:B------:R-:W-:Y:S01]  /*1b20*/  FADD.FTZ R125, R215, R125 ;  /* 0x0000007dd77d7221 */ /* 0x000fe20000010000 */
[-C--:B------:R-:W-:Y:S01]  /*1b30*/  FFMA.FTZ R126, R213, R215.reuse, R126 ;  /* 0x000000d7d57e7223 */ /* 0x080fe2000001007e */
        /* <DEDUP_REMOVED lines=23> */
[----:B------:R-:W-:-:S02]  /*1cb0*/  HADD2.F32 R97, -RZ, R112.H0_H0 ;  /* 0x20000070ff617230 */ /* 0x000fc40000004100 */
        /* <DEDUP_REMOVED lines=79> */
.L_x_2605:
[----:B------:R-:W0:Y:S01]  /*21b0*/  LDC.64 R90, c[0x0][0x220] ;  /* 0x00008800ff5a7b82 */ /* 0x000e220000000a00 */
[----:B-1----:R-:W-:Y:S01]  /*21c0*/  FADD.FTZ R246, R88, R89 ;  /* 0x0000005958f67221 */ /* 0x002fe20000010000 */
[----:B0-----:R-:W-:-:S06]  /*21d0*/  IMAD.WIDE.U32 R88, R196, 0x10, R90 ;  /* 0x00000010c4587825 */ /* 0x001fcc00078e005a */
[----:B------:R-:W3:Y:S01]  /*21e0*/  LDG.E.128 R88, desc[UR4][R88.64] ;  /* 0x0000000458587981 */ /* 0x000ee2000c1e1d00 */
[----:B--2---:R-:W-:Y:S01]  /*21f0*/  FADD.FTZ R113, R112, R113 ;  /* 0x0000007170717221 */ /* 0x004fe20000010000 */
[----:B------:R-:W-:Y:S01]  /*2200*/  FMUL.FTZ R112, R246, UR9 ;  /* 0x00000009f6707c20 */ /* 0x000fe20008410000 */
[----:B-----5:R-:W-:Y:S02]  /*2210*/  MOV R246, R160 ;  /* 0x000000a000f67202 */ /* 0x020fe40000000f00 */
[----:B------:R-:W-:Y:S01]  /*2220*/  FMUL.FTZ R113, R113, UR9 ;  /* 0x0000000971717c20 */ /* 0x000fe20008410000 */
[----:B------:R-:W-:Y:S02]  /*2230*/  LOP3.LUT P4, RZ, R160, 0xff000000, RZ, 0xc0, !PT ;  /* 0xff000000a0ff7812 */ /* 0x000fe4000788c0ff */
[----:B------:R-:W-:Y:S02]  /*2240*/  FSEL R112, R112, RZ, !P2 ;  /* 0x000000ff70707208 */ /* 0x000fe40005000000 */
[----:B------:R-:W-:-:S02]  /*2250*/  ISETP.NE.U32.AND P2, PT, RZ, UR12, PT ;  /* 0x0000000cff007c0c */ /* 0x000fc4000bf45070 */
[----:B------:R-:W-:Y:S01]  /*2260*/  LOP3.LUT P3, RZ, R246, 0xff, RZ, 0xc0, !PT ;  /* 0x000000fff6ff7812 */ /* 0x000fe2000786c0ff */
[-CC-:B------:R-:W-:Y:S01]  /*2270*/  FFMA.FTZ R84, R84, R113.reuse, R112.reuse ;  /* 0x0000007154547223 */ /* 0x180fe20000010070 */
[----:B------:R-:W-:Y:S01]  /*2280*/  ISETP.NE.AND.EX P2, PT, RZ, UR13, PT, P2 ;  /* 0x0000000dff007c0c */ /* 0x000fe2000bf45320 */
[----:B------:R-:W-:Y:S01]  /*2290*/  FFMA.FTZ R235, R235, R113, R112 ;  /* 0x00000071ebeb7223 */ /* 0x000fe20000010070 */
[----:B------:R-:W-:Y:S01]  /*22a0*/  LOP3.LUT P5, RZ, R161, 0xff0000, RZ, 0xc0, !PT ;  /* 0x00ff0000a1ff7812 */ /* 0x000fe200078ac0ff */
[----:B------:R-:W-:Y:S01]  /*22b0*/  FADD.FTZ R237, R237, -R84 ;  /* 0x80000054eded7221 */ /* 0x000fe20000010000 */
[----:B------:R-:W-:Y:S01]  /*22c0*/  LOP3.LUT P6, RZ, R161, 0xff000000, RZ, 0xc0, !PT ;  /* 0xff000000a1ff7812 */ /* 0x000fe200078cc0ff */
[----:B------:R-:W-:Y:S01]  /*22d0*/  FADD.FTZ R235, R164, -R235 ;  /* 0x800000eba4eb7221 */ /* 0x000fe20000010000 */
[----:B------:R-:W-:Y:S01]  /*22e0*/  HFMA2.MMA R164, -RZ, RZ, 0, 0 ;  /* 0x00000000ffa47435 */ /* 0x000fe200000001ff */
[----:B------:R-:W-:Y:S01]  /*22f0*/  FMUL.FTZ R84, R180, R237 ;  /* 0x000000edb4547220 */ /* 0x000fe20000410000 */
[----:B------:R-:W-:-:S02]  /*2300*/  @P1 HADD2.F32 R237, -RZ, R64.H0_H0 ;  /* 0x20000040ffed1230 */ /* 0x000fc40000004100 */
[-CC-:B------:R-:W-:Y:S01]  /*2310*/  FFMA.FTZ R93, R93, R113.reuse, R112.reuse ;  /* 0x000000715d5d7223 */ /* 0x180fe20000010070 */
[----:B------:R-:W-:Y:S02]  /*2320*/  @P3 HADD2.F32 R246, -RZ, R60.H0_H0 ;  /* 0x2000003cfff63230 */ /* 0x000fe40000004100 */
[----:B------:R-:W-:Y:S01]  /*2330*/  @P1 FADD.FTZ R84, R84, R237 ;  /* 0x000000ed54541221 */ /* 0x000fe20000010000 */
[----:B------:R-:W-:Y:S01]  /*2340*/  FFMA.FTZ R237, R238, R113, R112 ;  /* 0x00000071eeed7223 */ /* 0x000fe20000010070 */
[----:B------:R-:W-:Y:S01]  /*2350*/  FADD.FTZ R93, R86, -R93 ;  /* 0x8000005d565d7221 */ /* 0x000fe20000010000 */
[----:B------:R-:W-:Y:S01]  /*2360*/  HFMA2.MMA R86, -RZ, RZ, 0, 0 ;  /* 0x00000000ff567435 */ /* 0x000fe200000001ff */
[----:B------:R-:W-:Y:S01]  /*2370*/  FMUL.FTZ R238, R84, R179 ;  /* 0x000000b354ee7220 */ /* 0x000fe20000410000 */
[----:B------:R-:W-:Y:S01]  /*2380*/  FADD.FTZ R237, R114, -R237 ;  /* 0x800000ed72ed7221 */ /* 0x000fe20000010000 */
[----:B------:R-:W-:Y:S02]  /*2390*/  @P2 F2FP.F16.F32.PACK_AB R114, RZ, R84 ;  /* 0x00000054ff72223e */ /* 0x000fe400000000ff */
[----:B------:R-:W-:-:S02]  /*23a0*/  FMUL.FTZ R238, R238, UR14 ;  /* 0x0000000eeeee7c20 */ /* 0x000fc40008410000 */
[----:B------:R-:W-:Y:S01]  /*23b0*/  @P2 PRMT R80, R114, 0x7610, R80 ;  /* 0x0000761072502816 */ /* 0x000fe20000000050 */
[----:B------:R-:W-:Y:S01]  /*23c0*/  HFMA2.MMA R114, -RZ, RZ, 0, 0 ;  /* 0x00000000ff727435 */ /* 0x000fe200000001ff */
[----:B---3--:R-:W-:-:S05]  /*23d0*/  @P3 HADD2.F32 R84, -RZ, R88.H0_H0 ;  /* 0x20000058ff543230 */ /* 0x008fca0000004100 */
[C---:B------:R-:W-:Y:S01]  /*23e0*/  @P3 FMUL.FTZ R114, R238.reuse, R84 ;  /* 0x00000054ee723220 */ /* 0x040fe20000410000 */
[----:B------:R-:W-:Y:S01]  /*23f0*/  MOV R84, RZ ;  /* 0x000000ff00547202 */ /* 0x000fe20000000f00 */
[----:B------:R-:W-:Y:S01]  /*2400*/  @P3 FMUL.FTZ R84, R238, R246 ;  /* 0x000000f6ee543220 */ /* 0x000fe20000410000 */
[----:B------:R-:W-:Y:S01]  /*2410*/  FMUL.FTZ R238, R180, R237 ;  /* 0x000000edb4ee7220 */ /* 0x000fe20000410000 */
[----:B------:R-:W-:Y:S01]  /*2420*/  @P1 HADD2.F32 R237, -RZ, R64.H1_H1 ;  /* 0x30000040ffed1230 */ /* 0x000fe20000004100 */
[----:B------:R-:W-:Y:S01]  /*2430*/  LOP3.LUT P3, RZ, R160, 0xff00, RZ, 0xc0, !PT ;  /* 0x0000ff00a0ff7812 */ /* 0x000fe2000786c0ff */
[----:B------:R-:W-:Y:S01]  /*2440*/  FFMA.FTZ R246, R236, R113, R112 ;  /* 0x00000071ecf67223 */ /* 0x000fe20000010070 */
[----:B------:R-:W-:Y:S02]  /*2450*/  MOV R236, RZ ;  /* 0x000000ff00ec7202 */ /* 0x000fe40000000f00 */
[----:B------:R-:W-:Y:S01]  /*2460*/  @P1 FADD.FTZ R238, R238, R237 ;  /* 0x000000edeeee1221 */ /* 0x000fe20000010000 */
[----:B------:R-:W-:Y:S01]  /*2470*/  FADD.FTZ R246, R115, -R246 ;  /* 0x800000f673f67221 */ /* 0x000fe20000010000 */
[----:B------:R-:W-:-:S03]  /*2480*/  HFMA2.MMA R115, -RZ, RZ, 0, 0 ;  /* 0x00000000ff737435 */ /* 0x000fc600000001ff */
[----:B------:R-:W-:Y:S01]  /*2490*/  @P2 F2FP.F16.F32.PACK_AB R237, RZ, R238 ;  /* 0x000000eeffed223e */ /* 0x000fe200000000ff */
[----:B------:R-:W-:Y:S01]  /*24a0*/  FMUL.FTZ R238, R238, R179 ;  /* 0x000000b3eeee7220 */ /* 0x000fe20000410000 */
[----:B------:R-:W-:Y:S02]  /*24b0*/  FMUL.FTZ R246, R180, R246 ;  /* 0x000000f6b4f67220 */ /* 0x000fe40000410000 */
[----:B------:R-:W-:Y:S01]  /*24c0*/  @P2 PRMT R80, R80, 0x5410, R237 ;  /* 0x0000541050502816 */ /* 0x000fe200000000ed */
[----:B------:R-:W-:Y:S02]  /*24d0*/  @P3 HADD2.F32 R237, -RZ, R88.H1_H1 ;  /* 0x30000058ffed3230 */ /* 0x000fe40000004100 */
[----:B------:R-:W-:-:S04]  /*24e0*/  FMUL.FTZ R88, R238, UR14 ;  /* 0x0000000eee587c20 */ /* 0x000fc80008410000 */
[----:B------:R-:W-:Y:S01]  /*24f0*/  @P3 FMUL.FTZ R115, R88, R237 ;  /* 0x000000ed58733220 */ /* 0x000fe20000410000 */
[----:B------:R-:W-:-:S05]  /*2500*/  @P3 HADD2.F32 R237, -RZ, R60.H1_H1 ;  /* 0x3000003cffed3230 */ /* 0x000fca0000004100 */
[----:B------:R-:W-:Y:S01]  /*2510*/  @P3 FMUL.FTZ R236, R88, R237 ;  /* 0x000000ed58ec3220 */ /* 0x000fe20000410000 */
[----:B------:R-:W-:Y:S01]  /*2520*/  @P1 HADD2.F32 R237, -RZ, R65.H0_H0 ;  /* 0x20000041ffed1230 */ /* 0x000fe20000004100 */
[----:B------:R-:W-:-:S03]  /*2530*/  LOP3.LUT P3, RZ, R160, 0xff0000, RZ, 0xc0, !PT ;  /* 0x00ff0000a0ff7812 */ /* 0x000fc6000786c0ff */
[----:B------:R-:W-:Y:S01]  /*2540*/  F2FP.F16.F32.PACK_AB R84, R236, R84 ;  /* 0x00000054ec54723e */ /* 0x000fe200000000ff */
[----:B------:R-:W-:Y:S01]  /*2550*/  @P1 FADD.FTZ R246, R246, R237 ;  /* 0x000000edf6f61221 */ /* 0x000fe20000010000 */
[----:B------:R-:W-:-:S04]  /*2560*/  @P1 HADD2.F32 R237, -RZ, R65.H1_H1 ;  /* 0x30000041ffed1230 */ /* 0x000fc80000004100 */
[----:B------:R-:W-:-:S04]  /*2570*/  @P2 F2FP.F16.F32.PACK_AB R88, RZ, R246 ;  /* 0x000000f6ff58223e */ /* 0x000fc800000000ff */
[----:B------:R-:W-:Y:S01]  /*2580*/  @P2 PRMT R81, R88, 0x7610, R81 ;  /* 0x0000761058512816 */ /* 0x000fe20000000051 */
[----:B------:R-:W-:Y:S01]  /*2590*/  FMUL.FTZ R88, R180, R235 ;  /* 0x000000ebb4587220 */ /* 0x000fe20000410000 */
[-C--:B------:R-:W-:Y:S01]  /*25a0*/  FMUL.FTZ R235, R246, R179.reuse ;  /* 0x000000b3f6eb7220 */ /* 0x080fe20000410000 */
[----:B------:R-:W-:Y:S02]  /*25b0*/  @P3 HADD2.F32 R160, -RZ, R61.H0_H0 ;  /* 0x2000003dffa03230 */ /* 0x000fe40000004100 */
[----:B------:R-:W-:Y:S01]  /*25c0*/  @P1 FADD.FTZ R88, R88, R237 ;  /* 0x000000ed58581221 */ /* 0x000fe20000010000 */
[----:B------:R-:W-:Y:S01]  /*25d0*/  FMUL.FTZ R235, R235, UR14 ;  /* 0x0000000eebeb7c20 */ /* 0x000fe20008410000 */
[--C-:B------:R-:W-:Y:S01]  /*25e0*/  @P3 HADD2.F32 R238, -RZ, R89.reuse.H0_H0 ;  /* 0x20000059ffee3230 */ /* 0x100fe20000004100 */
[----:B------:R-:W-:Y:S02]  /*25f0*/  MOV R237, RZ ;  /* 0x000000ff00ed7202 */ /* 0x000fe40000000f00 */
[C---:B------:R-:W-:Y:S01]  /*2600*/  @P3 FMUL.FTZ R237, R235.reuse, R160 ;  /* 0x000000a0ebed3220 */ /* 0x040fe20000410000 */
[----:B------:R-:W-:Y:S01]  /*2610*/  FMUL.FTZ R160, R88, R179 ;  /* 0x000000b358a07220 */ /* 0x000fe20000410000 */
[----:B------:R-:W-:Y:S01]  /*2620*/  @P3 FMUL.FTZ R164, R235, R238 ;  /* 0x000000eeeba43220 */ /* 0x000fe20000410000 */
[----:B------:R-:W-:Y:S01]  /*2630*/  @P4 HADD2.F32 R235, -RZ, R89.H1_H1 ;  /* 0x30000059ffeb4230 */ /* 0x000fe20000004100 */
[----:B------:R-:W-:Y:S01]  /*2640*/  MOV R238, RZ ;  /* 0x000000ff00ee7202 */ /* 0x000fe20000000f00 */
[----:B------:R-:W-:Y:S01]  /*2650*/  FMUL.FTZ R89, R160, UR14 ;  /* 0x0000000ea0597c20 */ /* 0x000fe20008410000 */
[----:B------:R-:W-:Y:S01]  /*2660*/  HFMA2.MMA R160, -RZ, RZ, 0, 0 ;  /* 0x00000000ffa07435 */ /* 0x000fe200000001ff */
[----:B------:R-:W-:-:S05]  /*2670*/  LOP3.LUT P3, RZ, R161, 0xff, RZ, 0xc0, !PT ;  /* 0x000000ffa1ff7812 */ /* 0x000fca000786c0ff */
[----:B------:R-:W-:Y:S01]  /*2680*/  @P4 FMUL.FTZ R160, R89, R235 ;  /* 0x000000eb59a04220 */ /* 0x000fe20000410000 */
[----:B------:R-:W-:-:S05]  /*2690*/  @P4 HADD2.F32 R235, -RZ, R61.H1_H1 ;  /* 0x3000003dffeb4230 */ /* 0x000fca0000004100 */
[----:B------:R-:W-:Y:S01]  /*26a0*/  @P4 FMUL.FTZ R238, R89, R235 ;  /* 0x000000eb59ee4220 */ /* 0x000fe20000410000 */
[----:B------:R-:W-:Y:S01]  /*26b0*/  FFMA.FTZ R89, R234, R113, R112 ;  /* 0x00000071ea597223 */ /* 0x000fe20000010070 */
[----:B------:R-:W-:-:S03]  /*26c0*/  LOP3.LUT P4, RZ, R161, 0xff00, RZ, 0xc0, !PT ;  /* 0x0000ff00a1ff7812 */ /* 0x000fc6000788c0ff */
[----:B------:R-:W-:Y:S01]  /*26d0*/  FADD.FTZ R161, R216, -R89 ;  /* 0x80000059d8a17221 */ /* 0x000fe20000010000 */
[-CC-:B------:R-:W-:Y:S01]  /*26e0*/  FFMA.FTZ R89, R217, R113.reuse, R112.reuse ;  /* 0x00000071d9597223 */ /* 0x180fe20000010070 */
[----:B------:R-:W-:-:S03]  /*26f0*/  FFMA.FTZ R216, R87, R113, R112 ;  /* 0x0000007157d87223 */ /* 0x000fc60000010070 */
[----:B------:R-:W-:Y:S01]  /*2700*/  FADD.FTZ R89, R92, -R89 ;  /* 0x800000595c597221 */ /* 0x000fe20000010000 */
[C---:B------:R-:W-:Y:S01]  /*2710*/  FMUL.FTZ R92, R180.reuse, R161 ;  /* 0x000000a1b45c7220 */ /* 0x040fe20000410000 */
[--C-:B------:R-:W-:Y:S02]  /*2720*/  @P1 HADD2.F32 R161, -RZ, R66.reuse.H0_H0 ;  /* 0x20000042ffa11230 */ /* 0x100fe40000004100 */
[----:B------:R-:W-:Y:S01]  /*2730*/  FADD.FTZ R85, R85, -R216 ;  /* 0x800000d855557221 */ /* 0x000fe20000010000 */
[----:B------:R-:W-:Y:S01]  /*2740*/  FMUL.FTZ R246, R180, R89 ;  /* 0x00000059b4f67220 */ /* 0x000fe20000410000 */
[----:B------:R-:W-:Y:S02]  /*2750*/  @P1 HADD2.F32 R89, -RZ, R66.H1_H1 ;  /* 0x30000042ff591230 */ /* 0x000fe40000004100 */
[----:B------:R-:W-:Y:S01]  /*2760*/  @P1 FADD.FTZ R92, R92, R161 ;  /* 0x000000a15c5c1221 */ /* 0x000fe20000010000 */
[----:B------:R-:W-:Y:S01]  /*2770*/  @P2 F2FP.F16.F32.PACK_AB R161, RZ, R88 ;  /* 0x00000058ffa1223e */ /* 0x000fe200000000ff */
[----:B------:R-:W-:Y:S01]  /*2780*/  FMUL.FTZ R88, R180, R93 ;  /* 0x0000005db4587220 */ /* 0x000fe20000410000 */
[----:B------:R-:W-:Y:S01]  /*2790*/  @P1 FADD.FTZ R246, R246, R89 ;  /* 0x00000059f6f61221 */ /* 0x000fe20000010000 */
[----:B------:R-:W-:-:S02]  /*27a0*/  @P1 HADD2.F32 R89, -RZ, R67.H0_H0 ;  /* 0x20000043ff591230 */ /* 0x000fc40000004100 */
[----:B------:R-:W-:Y:S01]  /*27b0*/  FMUL.FTZ R248, R180, R85 ;  /* 0x00000055b4f87220 */ /* 0x000fe20000410000 */
[----:B------:R-:W-:Y:S02]  /*27c0*/  @P1 HADD2.F32 R93, -RZ, R67.H1_H1 ;  /* 0x30000043ff5d1230 */ /* 0x000fe40000004100 */
[-C--:B------:R-:W-:Y:S01]  /*27d0*/  FMUL.FTZ R235, R92, R179.reuse ;  /* 0x000000b35ceb7220 */ /* 0x080fe20000410000 */
[----:B------:R-:W-:Y:S01]  /*27e0*/  @P2 F2FP.F16.F32.PACK_AB R87, RZ, R92 ;  /* 0x0000005cff57223e */ /* 0x000fe200000000ff */
[----:B------:R-:W-:Y:S01]  /*27f0*/  @P1 FADD.FTZ R88, R88, R89 ;  /* 0x0000005958581221 */ /* 0x000fe20000010000 */
[--C-:B------:R-:W-:Y:S02]  /*2800*/  @P3 HADD2.F32 R92, -RZ, R62.reuse.H0_H0 ;  /* 0x2000003eff5c3230 */ /* 0x100fe40000004100 */
[----:B------:R-:W-:Y:S01]  /*2810*/  @P1 FADD.FTZ R248, R248, R93 ;  /* 0x0000005df8f81221 */ /* 0x000fe20000010000 */
[----:B------:R-:W-:Y:S01]  /*2820*/  FMUL.FTZ R216, R246, R179 ;  /* 0x000000b3f6d87220 */ /* 0x000fe20000410000 */
[----:B------:R-:W-:Y:S01]  /*2830*/  FMUL.FTZ R235, R235, UR14 ;  /* 0x0000000eebeb7c20 */ /* 0x000fe20008410000 */
[----:B------:R-:W-:-:S02]  /*2840*/  @P4 HADD2.F32 R89, -RZ, R62.H1_H1 ;  /* 0x3000003eff594230 */ /* 0x000fc40000004100 */
[-C--:B------:R-:W-:Y:S01]  /*2850*/  FMUL.FTZ R217, R88, R179.reuse ;  /* 0x000000b358d97220 */ /* 0x080fe20000410000 */
[----:B------:R-:W-:Y:S01]  /*2860*/  FMUL.FTZ R234, R248, R179 ;  /* 0x000000b3f8ea7220 */ /* 0x000fe20000410000 */
[----:B------:R-:W-:Y:S01]  /*2870*/  FMUL.FTZ R216, R216, UR14 ;  /* 0x0000000ed8d87c20 */ /* 0x000fe20008410000 */
[----:B------:R-:W-:Y:S01]  /*2880*/  @P3 FMUL.FTZ R86, R235, R92 ;  /* 0x0000005ceb563220 */ /* 0x000fe20000410000 */
[--C-:B------:R-:W-:Y:S01]  /*2890*/  @P5 HADD2.F32 R92, -RZ, R63.reuse.H0_H0 ;  /* 0x2000003fff5c5230 */ /* 0x100fe20000004100 */
[----:B------:R-:W-:Y:S01]  /*28a0*/  MOV R85, RZ ;  /* 0x000000ff00557202 */ /* 0x000fe20000000f00 */
[----:B------:R-:W-:Y:S02]  /*28b0*/  @P6 HADD2.F32 R93, -RZ, R63.H1_H1 ;  /* 0x3000003fff5d6230 */ /* 0x000fe40000004100 */
[----:B------:R-:W-:Y:S01]  /*28c0*/  FMUL.FTZ R217, R217, UR14 ;  /* 0x0000000ed9d97c20 */ /* 0x000fe20008410000 */
[----:B------:R-:W-:Y:S01]  /*28d0*/  FMUL.FTZ R234, R234, UR14 ;  /* 0x0000000eeaea7c20 */ /* 0x000fe20008410000 */
[----:B------:R-:W-:Y:S01]  /*28e0*/  @P4 FMUL.FTZ R85, R216, R89 ;  /* 0x00000059d8554220 */ /* 0x000fe20000410000 */
[----:B------:R-:W-:-:S02]  /*28f0*/  @P2 F2FP.F16.F32.PACK_AB R247, RZ, R88 ;  /* 0x00000058fff7223e */ /* 0x000fc400000000ff */
[----:B------:R-:W-:Y:S02]  /*2900*/  CS2R R88, SRZ ;  /* 0x0000000000587805 */ /* 0x000fe4000001ff00 */
[----:B------:R-:W-:Y:S01]  /*2910*/  @P2 PRMT R82, R87, 0x7610, R82 ;  /* 0x0000761057522816 */ /* 0x000fe20000000052 */
[----:B------:R-:W-:Y:S01]  /*2920*/  @P5 FMUL.FTZ R88, R217, R92 ;  /* 0x0000005cd9585220 */ /* 0x000fe20000410000 */
[----:B------:R-:W-:Y:S01]  /*2930*/  @P6 FMUL.FTZ R89, R234, R93 ;  /* 0x0000005dea596220 */ /* 0x000fe20000410000 */
[----:B------:R-:W-:Y:S01]  /*2940*/  @P2 F2FP.F16.F32.PACK_AB R246, RZ, R246 ;  /* 0x000000f6fff6223e */ /* 0x000fe200000000ff */
[----:B------:R-:W0:Y:S01]  /*2950*/  LDC.64 R92, c[0x0][0x2f8] ;  /* 0x0000be00ff5c7b82 */ /* 0x000e220000000a00 */
[----:B------:R-:W-:Y:S02]  /*2960*/  @P2 PRMT R83, R247, 0x7610, R83 ;  /* 0x00007610f7532816 */ /* 0x000fe40000000053 */
[----:B------:R-:W-:Y:S02]  /*2970*/  F2FP.F16.F32.PACK_AB R87, R89, R88 ;  /* 0x000000585957723e */ /* 0x000fe400000000ff */
[----:B------:R-:W-:-:S02]  /*2980*/  @P2 PRMT R82, R82, 0x5410, R246 ;  /* 0x0000541052522816 */ /* 0x000fc400000000f6 */
[----:B------:R-:W-:Y:S01]  /*2990*/  @P2 F2FP.F16.F32.PACK_AB R248, RZ, R248 ;  /* 0x000000f8fff8223e */ /* 0x000fe200000000ff */
[----:B------:R-:W1:Y:S01]  /*29a0*/  @P2 LDC.64 R88, c[0x0][0x308] ;  /* 0x0000c200ff582b82 */ /* 0x000e620000000a00 */
[----:B------:R-:W-:Y:S02]  /*29b0*/  F2FP.F16.F32.PACK_AB R86, R85, R86 ;  /* 0x000000565556723e */ /* 0x000fe400000000ff */
[----:B------:R-:W-:Y:S02]  /*29c0*/  @P2 PRMT R81, R81, 0x5410, R161 ;  /* 0x0000541051512816 */ /* 0x000fe400000000a1 */
[----:B------:R-:W-:Y:S02]  /*29d0*/  @P2 PRMT R83, R83, 0x5410, R248 ;  /* 0x0000541053532816 */ /* 0x000fe400000000f8 */
[----:B------:R-:W-:Y:S01]  /*29e0*/  F2FP.F16.F32.PACK_AB R85, R238, R237 ;  /* 0x000000edee55723e */ /* 0x000fe200000000ff */
[----:B------:R-:W2:Y:S01]  /*29f0*/  LDC.64 R246, c[0x0][0x220] ;  /* 0x00008800fff67b82 */ /* 0x000ea20000000a00 */
[----:B0-----:R-:W-:-:S04]  /*2a00*/  IMAD.WIDE.U32 R92, R196, 0x10, R92 ;  /* 0x00000010c45c7825 */ /* 0x001fc800078e005c */
[----:B-1----:R-:W-:-:S05]  /*2a10*/  @P2 IMAD.WIDE.U32 R88, R196, 0x10, R88 ;  /* 0x00000010c4582825 */ /* 0x002fca00078e0058 */
[----:B------:R-:W-:Y:S04]  /*2a20*/  @P2 STG.E.128 desc[UR4][R88.64], R80 ;  /* 0x0000005058002986 */ /* 0x000fe8000c101d04 */
[----:B------:R2:W-:Y:S02]  /*2a30*/  STG.E.128 desc[UR4][R92.64], R84 ;  /* 0x000000545c007986 */ /* 0x0005e4000c101d04 */
[----:B--2---:R-:W-:-:S06]  /*2a40*/  IMAD.WIDE.U32 R84, R186, 0x10, R246 ;  /* 0x00000010ba547825 */ /* 0x004fcc00078e00f6 */
[----:B------:R-:W2:Y:S01]  /*2a50*/  LDG.E.128 R84, desc[UR4][R84.64] ;  /* 0x0000000454547981 */ /* 0x000ea2000c1e1d00 */
[----:B------:R-:W-:Y:S01]  /*2a60*/  HFMA2.MMA R161, -RZ, RZ, 0, 0 ;  /* 0x00000000ffa17435 */ /* 0x000fe200000001ff */
[--C-:B------:R-:W-:Y:S02]  /*2a70*/  @P3 HADD2.F32 R196, -RZ, R90.reuse.H0_H0 ;  /* 0x2000005affc43230 */ /* 0x100fe40000004100 */
[-CC-:B------:R-:W-:Y:S01]  /*2a80*/  FFMA.FTZ R89, R218, R113.reuse, R112.reuse ;  /* 0x00000071da597223 */ /* 0x180fe20000010070 */
[--C-:B------:R-:W-:Y:S01]  /*2a90*/  @P5 HADD2.F32 R88, -RZ, R91.reuse.H0_H0 ;  /* 0x2000005bff585230 */ /* 0x100fe20000004100 */
[----:B------:R-:W-:Y:S01]  /*2aa0*/  CS2R R92, SRZ ;  /* 0x00000000005c7805 */ /* 0x000fe2000001ff00 */
[----:B------:R-:W-:Y:S02]  /*2ab0*/  @P6 HADD2.F32 R91, -RZ, R91.H1_H1 ;  /* 0x3000005bff5b6230 */ /* 0x000fe40000004100 */
[----:B------:R-:W-:Y:S01]  /*2ac0*/  @P3 FMUL.FTZ R161, R235, R196 ;  /* 0x000000c4eba13220 */ /* 0x000fe20000410000 */
[----:B------:R-:W-:Y:S01]  /*2ad0*/  @P4 HADD2.F32 R235, -RZ, R90.H1_H1 ;  /* 0x3000005affeb4230 */ /* 0x000fe20000004100 */
[----:B------:R-:W-:Y:S01]  /*2ae0*/  MOV R196, RZ ;  /* 0x000000ff00c47202 */ /* 0x000fe20000000f00 */
[----:B------:R-:W-:Y:S01]  /*2af0*/  FADD.FTZ R89, R232, -R89 ;  /* 0x80000059e8597221 */ /* 0x000fe20000010000 */
[----:B------:R-:W-:Y:S01]  /*2b00*/  MOV R90, R156 ;  /* 0x0000009c005a7202 */ /* 0x000fe20000000f00 */
[--C-:B------:R-:W-:Y:S01]  /*2b10*/  FFMA.FTZ R236, R221, R113, R112.reuse ;  /* 0x00000071ddec7223 */ /* 0x100fe20000010070 */
[----:B------:R-:W-:Y:S01]  /*2b20*/  @P4 FMUL.FTZ R196, R216, R235 ;  /* 0x000000ebd8c44220 */ /* 0x000fe20000410000 */
[----:B------:R-:W-:Y:S01]  /*2b30*/  HFMA2.MMA R216, -RZ, RZ, 0, 0 ;  /* 0x00000000ffd87435 */ /* 0x000fe200000001ff */
[----:B------:R-:W-:Y:S01]  /*2b40*/  LOP3.LUT P3, RZ, R90, 0xff, RZ, 0xc0, !PT ;  /* 0x000000ff5aff7812 */ /* 0x000fe2000786c0ff */
[-C--:B------:R-:W-:Y:S01]  /*2b50*/  FFMA.FTZ R224, R224, R113.reuse, R112 ;  /* 0x00000071e0e07223 */ /* 0x080fe20000010070 */
[----:B------:R-:W-:Y:S01]  /*2b60*/  LOP3.LUT P4, RZ, R156, 0xff00, RZ, 0xc0, !PT ;  /* 0x0000ff009cff7812 */ /* 0x000fe2000788c0ff */
[----:B------:R-:W-:Y:S01]  /*2b70*/  FADD.FTZ R223, R223, -R236 ;  /* 0x800000ecdfdf7221 */ /* 0x000fe20000010000 */
[-CC-:B------:R-:W-:Y:S01]  /*2b80*/  FFMA.FTZ R222, R222, R113.reuse, R112.reuse ;  /* 0x00000071dede7223 */ /* 0x180fe20000010070 */
[----:B------:R-:W-:Y:S01]  /*2b90*/  @P5 FMUL.FTZ R216, R217, R88 ;  /* 0x00000058d9d85220 */ /* 0x000fe20000410000 */
[----:B------:R-:W-:Y:S01]  /*2ba0*/  FFMA.FTZ R88, R219, R113, R112 ;  /* 0x00000071db587223 */ /* 0x000fe20000010070 */
[----:B------:R-:W-:Y:S01]  /*2bb0*/  MOV R217, RZ ;  /* 0x000000ff00d97202 */ /* 0x000fe20000000f00 */
[----:B------:R-:W-:Y:S01]  /*2bc0*/  @P6 FMUL.FTZ R217, R234, R91 ;  /* 0x0000005bead96220 */ /* 0x000fe20000410000 */
[----:B------:R-:W-:Y:S01]  /*2bd0*/  CS2R R218, SRZ ;  /* 0x0000000000da7805 */ /* 0x000fe2000001ff00 */
[----:B------:R-:W-:Y:S01]  /*2be0*/  FADD.FTZ R233, R233, -R88 ;  /* 0x80000058e9e97221 */ /* 0x000fe20000010000 */
[----:B------:R-:W-:Y:S01]  /*2bf0*/  FMUL.FTZ R88, R180, R89 ;  /* 0x00000059b4587220 */ /* 0x000fe20000410000 */
[----:B------:R-:W-:-:S02]  /*2c00*/  @P1 HADD2.F32 R89, -RZ, R68.H0_H0 ;  /* 0x20000044ff591230 */ /* 0x000fc40000004100 */
[----:B------:R-:W-:Y:S01]  /*2c10*/  FADD.FTZ R227, R227, -R224 ;  /* 0x800000e0e3e37221 */ /* 0x000fe20000010000 */
[C---:B------:R-:W-:Y:S01]  /*2c20*/  FMUL.FTZ R90, R180.reuse, R233 ;  /* 0x000000e9b45a7220 */ /* 0x040fe20000410000 */
[----:B------:R-:W-:Y:S02]  /*2c30*/  @P3 HADD2.F32 R91, -RZ, R56.H0_H0 ;  /* 0x20000038ff5b3230 */ /* 0x000fe40000004100 */
[----:B------:R-:W-:Y:S01]  /*2c40*/  FMUL.FTZ R224, R180, R223 ;  /* 0x000000dfb4e07220 */ /* 0x000fe20000410000 */
[----:B------:R-:W-:Y:S01]  /*2c50*/  @P1 FADD.FTZ R88, R88, R89 ;  /* 0x0000005958581221 */ /* 0x000fe20000010000 */
[----:B------:R-:W-:Y:S01]  /*2c60*/  @P1 HADD2.F32 R89, -RZ, R68.H1_H1 ;  /* 0x30000044ff591230 */ /* 0x000fe20000004100 */
[----:B------:R-:W-:Y:S01]  /*2c70*/  LOP3.LUT P6, RZ, R157, 0xff, RZ, 0xc0, !PT ;  /* 0x000000ff9dff7812 */ /* 0x000fe200078cc0ff */
[----:B------:R-:W-:Y:S01]  /*2c80*/  FADD.FTZ R225, R225, -R222 ;  /* 0x800000dee1e17221 */ /* 0x000fe20000010000 */
[----:B------:R-:W-:Y:S02]  /*2c90*/  FMUL.FTZ R222, R180, R227 ;  /* 0x000000e3b4de7220 */ /* 0x000fe40000410000 */
[----:B------:R-:W-:Y:S01]  /*2ca0*/  @P1 FADD.FTZ R90, R90, R89 ;  /* 0x000000595a5a1221 */ /* 0x000fe20000010000 */
[----:B------:R-:W-:Y:S01]  /*2cb0*/  FMUL.FTZ R89, R88, R179 ;  /* 0x000000b358597220 */ /* 0x000fe20000410000 */
[----:B------:R-:W-:-:S03]  /*2cc0*/  @P2 F2FP.F16.F32.PACK_AB R88, RZ, R88 ;  /* 0x00000058ff58223e */ /* 0x000fc600000000ff */
[----:B------:R-:W-:Y:S01]  /*2cd0*/  FMUL.FTZ R232, R89, UR14 ;  /* 0x0000000e59e87c20 */ /* 0x000fe20008410000 */
[----:B------:R-:W-:-:S03]  /*2ce0*/  @P2 PRMT R80, R88, 0x7610, R80 ;  /* 0x0000761058502816 */ /* 0x000fc60000000050 */
[----:B------:R-:W-:Y:S01]  /*2cf0*/  @P3 FMUL.FTZ R92, R232, R91 ;  /* 0x0000005be85c3220 */ /* 0x000fe20000410000 */
[----:B------:R-:W-:Y:S02]  /*2d00*/  @P6 HADD2.F32 R223, -RZ, R58.H0_H0 ;  /* 0x2000003affdf6230 */ /* 0x000fe40000004100 */
[--C-:B--2---:R-:W-:Y:S02]  /*2d10*/  @P3 HADD2.F32 R89, -RZ, R84.reuse.H0_H0 ;  /* 0x20000054ff593230 */ /* 0x104fe40000004100 */
[----:B------:R-:W-:-:S03]  /*2d20*/  @P4 HADD2.F32 R84, -RZ, R84.H1_H1 ;  /* 0x30000054ff544230 */ /* 0x000fc60000004100 */
[----:B------:R-:W-:Y:S01]  /*2d30*/  @P3 FMUL.FTZ R218, R232, R89 ;  /* 0x00000059e8da3220 */ /* 0x000fe20000410000 */
[----:B------:R-:W-:Y:S01]  /*2d40*/  FMUL.FTZ R89, R90, R179 ;  /* 0x000000b35a597220 */ /* 0x000fe20000410000 */
[----:B------:R-:W-:-:S03]  /*2d50*/  LOP3.LUT P3, RZ, R156, 0xff0000, RZ, 0xc0, !PT ;  /* 0x00ff00009cff7812 */ /* 0x000fc6000786c0ff */
[----:B------:R-:W-:Y:S01]  /*2d60*/  FMUL.FTZ R91, R89, UR14 ;  /* 0x0000000e595b7c20 */ /* 0x000fe20008410000 */
[----:B------:R-:W-:-:S03]  /*2d70*/  @P4 HADD2.F32 R89, -RZ, R56.H1_H1 ;  /* 0x30000038ff594230 */ /* 0x000fc60000004100 */
[----:B------:R-:W-:Y:S01]  /*2d80*/  @P4 FMUL.FTZ R219, R91, R84 ;  /* 0x000000545bdb4220 */ /* 0x000fe20000410000 */
[--C-:B------:R-:W-:Y:S01]  /*2d90*/  FFMA.FTZ R84, R229, R113, R112.reuse ;  /* 0x00000071e5547223 */ /* 0x100fe20000010070 */
[----:B------:R-:W-:Y:S01]  /*2da0*/  @P4 FMUL.FTZ R93, R91, R89 ;  /* 0x000000595b5d4220 */ /* 0x000fe20000410000 */
[----:B------:R-:W-:Y:S01]  /*2db0*/  FFMA.FTZ R89, R220, R113, R112 ;  /* 0x00000071dc597223 */ /* 0x000fe20000010070 */
[----:B------:R-:W-:Y:S01]  /*2dc0*/  LOP3.LUT P4, RZ, R156, 0xff000000, RZ, 0xc0, !PT ;  /* 0xff0000009cff7812 */ /* 0x000fe2000788c0ff */
[----:B------:R-:W-:Y:S01]  /*2dd0*/  FADD.FTZ R231, R231, -R84 ;  /* 0x80000054e7e77221 */ /* 0x000fe20000010000 */
[----:B------:R-:W-:Y:S01]  /*2de0*/  HFMA2.MMA R156, -RZ, RZ, 0, 0 ;  /* 0x00000000ff9c7435 */ /* 0x000fe200000001ff */
[----:B------:R-:W-:Y:S01]  /*2df0*/  FADD.FTZ R89, R230, -R89 ;  /* 0x80000059e6597221 */ /* 0x000fe20000010000 */
[----:B------:R-:W-:Y:S01]  /*2e00*/  MOV R229, RZ ;  /* 0x000000ff00e57202 */ /* 0x000fe20000000f00 */
[C---:B------:R-:W-:Y:S01]  /*2e10*/  FMUL.FTZ R232, R180.reuse, R231 ;  /* 0x000000e7b4e87220 */ /* 0x040fe20000410000 */
[----:B------:R-:W-:Y:S01]  /*2e20*/  HFMA2.MMA R230, -RZ, RZ, 0, 0 ;  /* 0x00000000ffe67435 */ /* 0x000fe200000001ff */
[----:B------:R-:W-:Y:S01]  /*2e30*/  FMUL.FTZ R234, R180, R89 ;  /* 0x00000059b4ea7220 */ /* 0x000fe20000410000 */
[----:B------:R-:W-:Y:S01]  /*2e40*/  @P1 HADD2.F32 R89, -RZ, R69.H0_H0 ;  /* 0x20000045ff591230 */ /* 0x000fe20000004100 */
[----:B------:R-:W-:-:S04]  /*2e50*/  MOV R220, RZ ;  /* 0x000000ff00dc7202 */ /* 0x000fc80000000f00 */
[----:B------:R-:W-:Y:S01]  /*2e60*/  @P1 FADD.FTZ R234, R234, R89 ;  /* 0x00000059eaea1221 */ /* 0x000fe20000010000 */
[----:B------:R-:W-:-:S03]  /*2e70*/  @P1 HADD2.F32 R89, -RZ, R69.H1_H1 ;  /* 0x30000045ff591230 */ /* 0x000fc60000004100 */
[----:B------:R-:W-:Y:S01]  /*2e80*/  FMUL.FTZ R84, R234, R179 ;  /* 0x000000b3ea547220 */ /* 0x000fe20000410000 */
[----:B------:R-:W-:Y:S01]  /*2e90*/  @P2 F2FP.F16.F32.PACK_AB R234, RZ, R234 ;  /* 0x000000eaffea223e */ /* 0x000fe200000000ff */
[----:B------:R-:W-:Y:S01]  /*2ea0*/  @P1 FADD.FTZ R232, R232, R89 ;  /* 0x00000059e8e81221 */ /* 0x000fe20000010000 */
[----:B------:R-:W-:Y:S02]  /*2eb0*/  @P3 HADD2.F32 R89, -RZ, R57.H0_H0 ;  /* 0x20000039ff593230 */ /* 0x000fe40000004100 */
[----:B------:R-:W-:Y:S01]  /*2ec0*/  FMUL.FTZ R91, R84, UR14 ;  /* 0x0000000e545b7c20 */ /* 0x000fe20008410000 */
[--C-:B------:R-:W-:Y:S01]  /*2ed0*/  @P3 HADD2.F32 R84, -RZ, R85.reuse.H0_H0 ;  /* 0x20000055ff543230 */ /* 0x100fe20000004100 */
[----:B------:R-:W-:Y:S01]  /*2ee0*/  @P2 PRMT R81, R234, 0x7610, R81 ;  /* 0x00007610ea512816 */ /* 0x000fe20000000051 */
[----:B------:R-:W-:Y:S02]  /*2ef0*/  @P4 HADD2.F32 R85, -RZ, R85.H1_H1 ;  /* 0x30000055ff554230 */ /* 0x000fe40000004100 */
[C---:B------:R-:W-:Y:S01]  /*2f00*/  @P3 FMUL.FTZ R229, R91.reuse, R89 ;  /* 0x000000595be53220 */ /* 0x040fe20000410000 */
[----:B------:R-:W-:Y:S01]  /*2f10*/  @P3 FMUL.FTZ R156, R91, R84 ;  /* 0x000000545b9c3220 */ /* 0x000fe20000410000 */
[----:B------:R-:W-:Y:S01]  /*2f20*/  FMUL.FTZ R84, R232, R179 ;  /* 0x000000b3e8547220 */ /* 0x000fe20000410000 */
[----:B------:R-:W-:Y:S01]  /*2f30*/  LOP3.LUT P3, RZ, R157, 0xff00, RZ, 0xc0, !PT ;  /* 0x0000ff009dff7812 */ /* 0x000fe2000786c0ff */
[----:B------:R-:W-:Y:S01]  /*2f40*/  FFMA.FTZ R91, R226, R113, R112 ;  /* 0x00000071e25b7223 */ /* 0x000fe20000010070 */
[----:B------:R-:W-:Y:S01]  /*2f50*/  @P2 F2FP.F16.F32.PACK_AB R232, RZ, R232 ;  /* 0x000000e8ffe8223e */ /* 0x000fe200000000ff */
[----:B------:R-:W-:Y:S01]  /*2f60*/  FMUL.FTZ R89, R84, UR14 ;  /* 0x0000000e54597c20 */ /* 0x000fe20008410000 */
[----:B------:R-:W-:-:S02]  /*2f70*/  @P4 HADD2.F32 R84, -RZ, R57.H1_H1 ;  /* 0x30000039ff544230 */ /* 0x000fc40000004100 */
[----:B------:R-:W-:Y:S01]  /*2f80*/  FADD.FTZ R91, R228, -R91 ;  /* 0x8000005be45b7221 */ /* 0x000fe20000010000 */
[----:B------:R-:W-:Y:S01]  /*2f90*/  @P2 PRMT R81, R81, 0x5410, R232 ;  /* 0x0000541051512816 */ /* 0x000fe200000000e8 */
[C---:B------:R-:W-:Y:S01]  /*2fa0*/  @P4 FMUL.FTZ R220, R89.reuse, R85 ;  /* 0x0000005559dc4220 */ /* 0x040fe20000410000 */
[----:B------:R-:W-:Y:S01]  /*2fb0*/  MOV R228, RZ ;  /* 0x000000ff00e47202 */ /* 0x000fe20000000f00 */
[----:B------:R-:W-:Y:S01]  /*2fc0*/  @P4 FMUL.FTZ R230, R89, R84 ;  /* 0x0000005459e64220 */ /* 0x000fe20000410000 */
[----:B------:R-:W-:Y:S01]  /*2fd0*/  @P1 HADD2.F32 R89, -RZ, R70.H0_H0 ;  /* 0x20000046ff591230 */ /* 0x000fe20000004100 */
[----:B------:R-:W-:Y:S01]  /*2fe0*/  LEA R84, P5, R186, UR16, 0x4 ;  /* 0x00000010ba547c11 */ /* 0x000fe2000f8a20ff */
[----:B------:R-:W-:Y:S01]  /*2ff0*/  FMUL.FTZ R226, R180, R91 ;  /* 0x0000005bb4e27220 */ /* 0x000fe20000410000 */
[----:B------:R-:W-:Y:S01]  /*3000*/  LOP3.LUT P4, RZ, R157, 0xff0000, RZ, 0xc0, !PT ;  /* 0x00ff00009dff7812 */ /* 0x000fe2000788c0ff */
[----:B------:R-:W-:Y:S02]  /*3010*/  @P1 HADD2.F32 R91, -RZ, R71.H1_H1 ;  /* 0x30000047ff5b1230 */ /* 0x000fe40000004100 */
[----:B------:R-:W-:Y:S01]  /*3020*/  @P1 FADD.FTZ R224, R224, R89 ;  /* 0x00000059e0e01221 */ /* 0x000fe20000010000 */
[----:B------:R-:W-:-:S02]  /*3030*/  LEA.HI.X R85, R186, UR17, RZ, 0x4, P5 ;  /* 0x00000011ba557c11 */ /* 0x000fc4000a8f24ff */
[----:B------:R-:W-:Y:S01]  /*3040*/  @P2 F2FP.F16.F32.PACK_AB R89, RZ, R90 ;  /* 0x0000005aff59223e */ /* 0x000fe200000000ff */
[----:B------:R-:W-:Y:S01]  /*3050*/  FMUL.FTZ R90, R180, R225 ;  /* 0x000000e1b45a7220 */ /* 0x000fe20000410000 */
[----:B------:R-:W-:Y:S01]  /*3060*/  @P2 F2FP.F16.F32.PACK_AB R88, RZ, R224 ;  /* 0x000000e0ff58223e */ /* 0x000fe200000000ff */
[----:B------:R-:W-:Y:S01]  /*3070*/  FMUL.FTZ R224, R224, R179 ;  /* 0x000000b3e0e07220 */ /* 0x000fe20000410000 */
[----:B------:R-:W-:Y:S01]  /*3080*/  LOP3.LUT P5, RZ, R157, 0xff000000, RZ, 0xc0, !PT ;  /* 0xff0000009dff7812 */ /* 0x000fe200078ac0ff */
[----:B------:R-:W-:Y:S01]  /*3090*/  @P1 HADD2.F32 R157, -RZ, R71.H0_H0 ;  /* 0x20000047ff9d1230 */ /* 0x000fe20000004100 */
[----:B------:R-:W-:Y:S01]  /*30a0*/  @P2 PRMT R82, R88, 0x7610, R82 ;  /* 0x0000761058522816 */ /* 0x000fe20000000052 */
[----:B------:R-:W-:Y:S01]  /*30b0*/  @P1 FADD.FTZ R226, R226, R91 ;  /* 0x0000005be2e21221 */ /* 0x000fe20000010000 */
[----:B------:R-:W-:Y:S02]  /*30c0*/  @P2 PRMT R80, R80, 0x5410, R89 ;  /* 0x0000541050502816 */ /* 0x000fe40000000059 */
[----:B------:R-:W0:Y:S01]  /*30d0*/  @P2 LDC.64 R88, c[0x0][0x308] ;  /* 0x0000c200ff582b82 */ /* 0x000e220000000a00 */
[----:B------:R-:W-:Y:S01]  /*30e0*/  @P1 FADD.FTZ R222, R222, R157 ;  /* 0x0000009ddede1221 */ /* 0x000fe20000010000 */
[----:B------:R-:W-:Y:S01]  /*30f0*/  @P1 HADD2.F32 R157, -RZ, R70.H1_H1 ;  /* 0x30000046ff9d1230 */ /* 0x000fe20000004100 */
[----:B------:R-:W-:-:S03]  /*3100*/  MOV R91, RZ ;  /* 0x000000ff005b7202 */ /* 0x000fc60000000f00 */
[----:B------:R-:W-:Y:S01]  /*3110*/  @P2 F2FP.F16.F32.PACK_AB R221, RZ, R222 ;  /* 0x000000deffdd223e */ /* 0x000fe200000000ff */
[----:B------:R-:W-:Y:S01]  /*3120*/  @P1 FADD.FTZ R90, R90, R157 ;  /* 0x0000009d5a5a1221 */ /* 0x000fe20000010000 */
[----:B------:R-:W-:Y:S01]  /*3130*/  HFMA2.MMA R157, -RZ, RZ, 0, 0 ;  /* 0x00000000ff9d7435 */ /* 0x000fe200000001ff */
[--C-:B------:R-:W-:Y:S01]  /*3140*/  @P5 HADD2.F32 R227, -RZ, R59.reuse.H1_H1 ;  /* 0x3000003bffe35230 */ /* 0x100fe20000004100 */
[----:B------:R-:W-:Y:S01]  /*3150*/  @P2 PRMT R83, R221, 0x7610, R83 ;  /* 0x00007610dd532816 */ /* 0x000fe20000000053 */
[----:B------:R-:W-:Y:S01]  /*3160*/  FMUL.FTZ R221, R222, R179 ;  /* 0x000000b3dedd7220 */ /* 0x000fe20000410000 */
[----:B------:R-:W-:Y:S01]  /*3170*/  FMUL.FTZ R222, R224, UR14 ;  /* 0x0000000ee0de7c20 */ /* 0x000fe20008410000 */
[----:B------:R-:W-:Y:S01]  /*3180*/  @P4 HADD2.F32 R224, -RZ, R59.H0_H0 ;  /* 0x2000003bffe04230 */ /* 0x000fe20000004100 */
[----:B------:R-:W-:Y:S01]  /*3190*/  @P2 F2FP.F16.F32.PACK_AB R225, RZ, R90 ;  /* 0x0000005affe1223e */ /* 0x000fe200000000ff */
[----:B------:R-:W-:Y:S01]  /*31a0*/  FMUL.FTZ R221, R221, UR14 ;  /* 0x0000000edddd7c20 */ /* 0x000fe20008410000 */
[----:B------:R-:W-:Y:S01]  /*31b0*/  @P6 FMUL.FTZ R157, R222, R223 ;  /* 0x000000dfde9d6220 */ /* 0x000fe20000410000 */
[-C--:B------:R-:W-:Y:S01]  /*31c0*/  FMUL.FTZ R223, R90, R179.reuse ;  /* 0x000000b35adf7220 */ /* 0x080fe20000410000 */
[----:B------:R-:W-:Y:S01]  /*31d0*/  HFMA2.MMA R90, -RZ, RZ, 0, 0 ;  /* 0x00000000ff5a7435 */ /* 0x000fe200000001ff */
[----:B------:R-:W-:Y:S01]  /*31e0*/  @P4 FMUL.FTZ R91, R221, R224 ;  /* 0x000000e0dd5b4220 */ /* 0x000fe20000410000 */
[----:B------:R-:W-:Y:S01]  /*31f0*/  @P2 F2FP.F16.F32.PACK_AB R224, RZ, R226 ;  /* 0x000000e2ffe0223e */ /* 0x000fe200000000ff */
[----:B------:R-:W-:Y:S01]  /*3200*/  FMUL.FTZ R226, R226, R179 ;  /* 0x000000b3e2e27220 */ /* 0x000fe20000410000 */
[----:B------:R-:W-:Y:S01]  /*3210*/  FMUL.FTZ R223, R223, UR14 ;  /* 0x0000000edfdf7c20 */ /* 0x000fe20008410000 */
[----:B------:R-:W-:Y:S01]  /*3220*/  @P2 PRMT R82, R82, 0x5410, R225 ;  /* 0x0000541052522816 */ /* 0x000fe200000000e1 */
[----:B0-----:R-:W-:-:S04]  /*3230*/  @P2 IMAD.WIDE.U32 R88, R186, 0x10, R88 ;  /* 0x00000010ba582825 */ /* 0x001fc800078e0058 */
[----:B------:R-:W-:Y:S01]  /*3240*/  FMUL.FTZ R186, R226, UR14 ;  /* 0x0000000ee2ba7c20 */ /* 0x000fe20008410000 */
[----:B------:R-:W-:Y:S01]  /*3250*/  @P2 PRMT R83, R83, 0x5410, R224 ;  /* 0x0000541053532816 */ /* 0x000fe200000000e0 */
[----:B------:R-:W-:Y:S02]  /*3260*/  @P3 HADD2.F32 R226, -RZ, R58.H1_H1 ;  /* 0x3000003affe23230 */ /* 0x000fe40000004100 */
[----:B------:R-:W-:Y:S02]  /*3270*/  @P5 FMUL.FTZ R228, R186, R227 ;  /* 0x000000e3bae45220 */ /* 0x000fe40000410000 */
[----:B------:R0:W-:Y:S01]  /*3280*/  @P2 STG.E.128 desc[UR4][R88.64], R80 ;  /* 0x0000005058002986 */ /* 0x0001e2000c101d04 */
[----:B------:R-:W-:Y:S02]  /*3290*/  @P3 FMUL.FTZ R90, R223, R226 ;  /* 0x000000e2df5a3220 */ /* 0x000fe40000410000 */
[----:B------:R-:W-:-:S03]  /*32a0*/  F2FP.F16.F32.PACK_AB R91, R228, R91 ;  /* 0x0000005be45b723e */ /* 0x000fc600000000ff */
[----:B------:R-:W-:Y:S02]  /*32b0*/  F2FP.F16.F32.PACK_AB R90, R90, R157 ;  /* 0x0000009d5a5a723e */ /* 0x000fe400000000ff */
[----:B0-----:R-:W-:Y:S02]  /*32c0*/  F2FP.F16.F32.PACK_AB R89, R230, R229 ;  /* 0x000000e5e659723e */ /* 0x001fe400000000ff */
[----:B------:R-:W-:Y:S01]  /*32d0*/  F2FP.F16.F32.PACK_AB R88, R93, R92 ;  /* 0x0000005c5d58723e */ /* 0x000fe200000000ff */
[----:B------:R-:W-:-:S04]  /*32e0*/  IMAD.WIDE.U32 R92, R178, 0x10, R246 ;  /* 0x00000010b25c7825 */ /* 0x000fc800078e00f6 */
[----:B------:R0:W-:Y:S04]  /*32f0*/  STG.E.128 desc[UR4][R84.64], R88 ;  /* 0x0000005854007986 */ /* 0x0001e8000c101d04 */
[----:B0-----:R0:W2:Y:S01]  /*3300*/  LDG.E.128 R88, desc[UR4][R92.64] ;  /* 0x000000045c587981 */ /* 0x0010a2000c1e1d00 */
[----:B------:R-:W-:Y:S01]  /*3310*/  HFMA2.MMA R157, -RZ, RZ, 0, 0 ;  /* 0x00000000ff9d7435 */ /* 0x000fe200000001ff */
[----:B------:R-:W-:Y:S02]  /*3320*/  @P6 HADD2.F32 R225, -RZ, R86.H0_H0 ;  /* 0x20000056ffe16230 */ /* 0x000fe40000004100 */
[-CC-:B------:R-:W-:Y:S01]  /*3330*/  FFMA.FTZ R211, R211, R113.reuse, R112.reuse ;  /* 0x00000071d3d37223 */ /* 0x180fe20000010070 */
[----:B------:R-:W-:Y:S01]  /*3340*/  MOV R224, R150 ;  /* 0x0000009600e07202 */ /* 0x000fe20000000f00 */
[----:B------:R-:W-:Y:S01]  /*3350*/  FFMA.FTZ R212, R212, R113, R112 ;  /* 0x00000071d4d47223 */ /* 0x000fe20000010070 */
[----:B------:R-:W-:-:S02]  /*3360*/  @P4 HADD2.F32 R84, -RZ, R87.H0_H0 ;  /* 0x20000057ff544230 */ /* 0x000fc40000004100 */
[----:B------:R-:W-:Y:S01]  /*3370*/  @P6 FMUL.FTZ R157, R222, R225 ;  /* 0x000000e1de9d6220 */ /* 0x000fe20000410000 */
[-CC-:B------:R-:W-:Y:S01]  /*3380*/  FFMA.FTZ R225, R210, R113.reuse, R112.reuse ;  /* 0x00000071d2e17223 */ /* 0x180fe20000010070 */
[----:B------:R-:W-:Y:S01]  /*3390*/  FADD.FTZ R211, R214, -R211 ;  /* 0x800000d3d6d37221 */ /* 0x000fe20000010000 */
[----:B------:R-:W-:Y:S01]  /*33a0*/  LOP3.LUT P6, RZ, R224, 0xff, RZ, 0xc0, !PT ;  /* 0x000000ffe0ff7812 */ /* 0x000fe200078cc0ff */
[----:B------:R-:W-:Y:S01]  /*33b0*/  FFMA.FTZ R210, R213, R113, R112 ;  /* 0x00000071d5d27223 */ /* 0x000fe20000010070 */
[--C-:B------:R-:W-:Y:S02]  /*33c0*/  @P1 HADD2.F32 R85, -RZ, R72.reuse.H0_H0 ;  /* 0x20000048ff551230 */ /* 0x100fe40000004100 */
[----:B------:R-:W-:Y:S01]  /*33d0*/  FADD.FTZ R213, R209, -R212 ;  /* 0x800000d4d1d57221 */ /* 0x000fe20000010000 */
[----:B------:R-:W-:Y:S01]  /*33e0*/  FADD.FTZ R225, R208, -R225 ;  /* 0x800000e1d0e17221 */ /* 0x000fe20000010000 */
[----:B------:R-:W-:Y:S01]  /*33f0*/  FMUL.FTZ R222, R180, R211 ;  /* 0x000000d3b4de7220 */ /* 0x000fe20000410000 */
[----:B------:R-:W-:Y:S01]  /*3400*/  CS2R R208, SRZ ;  /* 0x0000000000d07805 */ /* 0x000fe2000001ff00 */
[----:B0-----:R-:W-:Y:S01]  /*3410*/  FADD.FTZ R93, R215, -R210 ;  /* 0x800000d2d75d7221 */ /* 0x001fe20000010000 */
[----:B------:R-:W-:Y:S01]  /*3420*/  @P4 FMUL.FTZ R209, R221, R84 ;  /* 0x00000054ddd14220 */ /* 0x000fe20000410000 */
[----:B------:R-:W-:Y:S01]  /*3430*/  @P1 FADD.FTZ R222, R222, R85 ;  /* 0x00000055dede1221 */ /* 0x000fe20000010000 */
[----:B------:R-:W-:Y:S01]  /*3440*/  LOP3.LUT P4, RZ, R150, 0xff00, RZ, 0xc0, !PT ;  /* 0x0000ff0096ff7812 */ /* 0x000fe2000788c0ff */
[----:B------:R-:W-:-:S02]  /*3450*/  @P1 HADD2.F32 R215, -RZ, R72.H1_H1 ;  /* 0x30000048ffd71230 */ /* 0x000fc40000004100 */
[----:B------:R-:W-:Y:S01]  /*3460*/  FMUL.FTZ R212, R180, R213 ;  /* 0x000000d5b4d47220 */ /* 0x000fe20000410000 */
[----:B------:R-:W-:Y:S02]  /*3470*/  @P3 HADD2.F32 R86, -RZ, R86.H1_H1 ;  /* 0x30000056ff563230 */ /* 0x000fe40000004100 */
[----:B------:R-:W-:Y:S01]  /*3480*/  FMUL.FTZ R85, R222, R179 ;  /* 0x000000b3de557220 */ /* 0x000fe20000410000 */
[----:B------:R-:W-:Y:S02]  /*3490*/  @P5 HADD2.F32 R87, -RZ, R87.H1_H1 ;  /* 0x30000057ff575230 */ /* 0x000fe40000004100 */
[----:B------:R-:W-:Y:S01]  /*34a0*/  @P1 FADD.FTZ R212, R212, R215 ;  /* 0x000000d7d4d41221 */ /* 0x000fe20000010000 */
[----:B------:R-:W-:Y:S01]  /*34b0*/  HFMA2.MMA R84, -RZ, RZ, 0, 0 ;  /* 0x00000000ff547435 */ /* 0x000fe200000001ff */
[----:B------:R-:W-:Y:S01]  /*34c0*/  CS2R R210, SRZ ;  /* 0x0000000000d27805 */ /* 0x000fe2000001ff00 */
[----:B------:R-:W-:Y:S02]  /*34d0*/  @P6 HADD2.F32 R92, -RZ, R52.H0_H0 ;  /* 0x20000034ff5c6230 */ /* 0x000fe40000004100 */
[----:B------:R-:W-:Y:S01]  /*34e0*/  @P3 FMUL.FTZ R208, R223, R86 ;  /* 0x00000056dfd03220 */ /* 0x000fe20000410000 */
[----:B------:R-:W-:Y:S01]  /*34f0*/  FMUL.FTZ R214, R85, UR14 ;  /* 0x0000000e55d67c20 */ /* 0x000fe20008410000 */
[----:B------:R-:W-:Y:S01]  /*3500*/  LOP3.LUT P3, RZ, R150, 0xff0000, RZ, 0xc0, !PT ;  /* 0x00ff000096ff7812 */ /* 0x000fe2000786c0ff */
[----:B------:R-:W-:Y:S01]  /*3510*/  @P5 FMUL.FTZ R210, R186, R87 ;  /* 0x00000057bad25220 */ /* 0x000fe20000410000 */
[----:B------:R-:W-:-:S02]  /*3520*/  @P1 HADD2.F32 R213, -RZ, R73.H0_H0 ;  /* 0x20000049ffd51230 */ /* 0x000fc40000004100 */
[----:B------:R-:W-:Y:S01]  /*3530*/  FMUL.FTZ R87, R212, R179 ;  /* 0x000000b3d4577220 */ /* 0x000fe20000410000 */
[----:B------:R-:W-:Y:S02]  /*3540*/  @P1 HADD2.F32 R221, -RZ, R73.H1_H1 ;  /* 0x30000049ffdd1230 */ /* 0x000fe40000004100 */
[----:B------:R-:W-:Y:S01]  /*3550*/  FMUL.FTZ R86, R180, R225 ;  /* 0x000000e1b4567220 */ /* 0x000fe20000410000 */
[----:B------:R-:W-:Y:S01]  /*3560*/  LOP3.LUT P5, RZ, R150, 0xff000000, RZ, 0xc0, !PT ;  /* 0xff00000096ff7812 */ /* 0x000fe200078ac0ff */
[----:B------:R-:W-:Y:S01]  /*3570*/  FMUL.FTZ R224, R180, R93 ;  /* 0x0000005db4e07220 */ /* 0x000fe20000410000 */
[----:B------:R-:W-:Y:S01]  /*3580*/  @P6 FMUL.FTZ R84, R214, R92 ;  /* 0x0000005cd6546220 */ /* 0x000fe20000410000 */
[----:B------:R-:W-:Y:S02]  /*3590*/  @P4 HADD2.F32 R92, -RZ, R52.H1_H1 ;  /* 0x30000034ff5c4230 */ /* 0x000fe40000004100 */
[----:B------:R-:W-:Y:S01]  /*35a0*/  FMUL.FTZ R87, R87, UR14 ;  /* 0x0000000e57577c20 */ /* 0x000fe20008410000 */
[----:B------:R-:W-:Y:S01]  /*35b0*/  @P1 FADD.FTZ R86, R86, R213 ;  /* 0x000000d556561221 */ /* 0x000fe20000010000 */
[----:B------:R-:W-:Y:S01]  /*35c0*/  @P1 FADD.FTZ R224, R224, R221 ;  /* 0x000000dde0e01221 */ /* 0x000fe20000010000 */
[----:B------:R-:W-:Y:S01]  /*35d0*/  MOV R150, RZ ;  /* 0x000000ff00967202 */ /* 0x000fe20000000f00 */
[----:B------:R-:W-:-:S02]  /*35e0*/  @P3 HADD2.F32 R213, -RZ, R53.H0_H0 ;  /* 0x20000035ffd53230 */ /* 0x000fc40000004100 */
[----:B------:R-:W-:Y:S01]  /*35f0*/  FMUL.FTZ R186, R86, R179 ;  /* 0x000000b356ba7220 */ /* 0x000fe20000410000 */
[----:B------:R-:W-:Y:S01]  /*3600*/  FFMA.FTZ R206, R206, R113, R112 ;  /* 0x00000071cece7223 */ /* 0x000fe20000010070 */
[----:B------:R-:W-:Y:S01]  /*3610*/  HFMA2.MMA R234, -RZ, RZ, 0, 0 ;  /* 0x00000000ffea7435 */ /* 0x000fe200000001ff */
[----:B------:R-:W-:Y:S01]  /*3620*/  @P2 F2FP.F16.F32.PACK_AB R222, RZ, R222 ;  /* 0x000000deffde223e */ /* 0x000fe200000000ff */
[----:B------:R-:W-:Y:S01]  /*3630*/  FMUL.FTZ R226, R186, UR14 ;  /* 0x0000000ebae27c20 */ /* 0x000fe20008410000 */
[----:B------:R-:W-:Y:S01]  /*3640*/  HFMA2.MMA R186, -RZ, RZ, 0, 0 ;  /* 0x00000000ffba7435 */ /* 0x000fe200000001ff */
[----:B------:R-:W-:Y:S01]  /*3650*/  FADD.FTZ R203, R203, -R206 ;  /* 0x800000cecbcb7221 */ /* 0x000fe20000010000 */
[----:B------:R-:W-:Y:S02]  /*3660*/  MOV R228, RZ ;  /* 0x000000ff00e47202 */ /* 0x000fe40000000f00 */
[----:B------:R-:W-:Y:S02]  /*3670*/  @P2 F2FP.F16.F32.PACK_AB R212, RZ, R212 ;  /* 0x000000d4ffd4223e */ /* 0x000fe400000000ff */
[----:B------:R-:W-:-:S04]  /*3680*/  @P2 PRMT R80, R222, 0x7610, R80 ;  /* 0x00007610de502816 */ /* 0x000fc80000000050 */
[----:B------:R-:W-:Y:S01]  /*3690*/  @P2 PRMT R80, R80, 0x5410, R212 ;  /* 0x0000541050502816 */ /* 0x000fe200000000d4 */
[--C-:B--2---:R-:W-:Y:S02]  /*36a0*/  @P6 HADD2.F32 R85, -RZ, R88.reuse.H0_H0 ;  /* 0x20000058ff556230 */ /* 0x104fe40000004100 */
[----:B------:R-:W-:-:S03]  /*36b0*/  @P4 HADD2.F32 R88, -RZ, R88.H1_H1 ;  /* 0x30000058ff584230 */ /* 0x000fc60000004100 */
[----:B------:R-:W-:Y:S01]  /*36c0*/  @P6 FMUL.FTZ R211, R214, R85 ;  /* 0x00000055d6d36220 */ /* 0x000fe20000410000 */
[----:B------:R-:W-:Y:S01]  /*36d0*/  CS2R R214, SRZ ;  /* 0x0000000000d67805 */ /* 0x000fe2000001ff00 */
[C---:B------:R-:W-:Y:S01]  /*36e0*/  @P4 FMUL.FTZ R150, R87.reuse, R88 ;  /* 0x0000005857964220 */ /* 0x040fe20000410000 */
[----:B------:R-:W-:Y:S01]  /*36f0*/  @P4 FMUL.FTZ R215, R87, R92 ;  /* 0x0000005c57d74220 */ /* 0x000fe20000410000 */
[----:B------:R-:W-:Y:S01]  /*3700*/  FMUL.FTZ R87, R224, R179 ;  /* 0x000000b3e0577220 */ /* 0x000fe20000410000 */
[----:B------:R-:W-:Y:S01]  /*3710*/  HFMA2.MMA R85, -RZ, RZ, 0, 0 ;  /* 0x00000000ff557435 */ /* 0x000fe200000001ff */
[----:B------:R-:W-:Y:S01]  /*3720*/  @P5 HADD2.F32 R88, -RZ, R53.H1_H1 ;  /* 0x30000035ff585230 */ /* 0x000fe20000004100 */
[----:B------:R-:W-:Y:S01]  /*3730*/  LOP3.LUT P4, RZ, R151, 0xff, RZ, 0xc0, !PT ;  /* 0x000000ff97ff7812 */ /* 0x000fe2000788c0ff */
[----:B------:R-:W-:Y:S01]  /*3740*/  FMUL.FTZ R92, R87, UR14 ;  /* 0x0000000e575c7c20 */ /* 0x000fe20008410000 */
[--C-:B------:R-:W-:Y:S01]  /*3750*/  @P3 HADD2.F32 R87, -RZ, R89.reuse.H0_H0 ;  /* 0x20000059ff573230 */ /* 0x100fe20000004100 */
[----:B------:R-:W-:Y:S01]  /*3760*/  LOP3.LUT P6, RZ, R151, 0xff0000, RZ, 0xc0, !PT ;  /* 0x00ff000097ff7812 */ /* 0x000fe200078cc0ff */
[----:B------:R-:W-:-:S02]  /*3770*/  @P5 HADD2.F32 R89, -RZ, R89.H1_H1 ;  /* 0x30000059ff595230 */ /* 0x000fc40000004100 */
[----:B------:R-:W-:Y:S01]  /*3780*/  @P3 FMUL.FTZ R85, R226, R213 ;  /* 0x000000d5e2553220 */ /* 0x000fe20000410000 */
[----:B------:R-:W-:Y:S01]  /*3790*/  MOV R213, RZ ;  /* 0x000000ff00d57202 */ /* 0x000fe20000000f00 */
[----:B------:R-:W-:Y:S01]  /*37a0*/  @P5 FMUL.FTZ R214, R92, R88 ;  /* 0x000000585cd65220 */ /* 0x000fe20000410000 */
[----:B------:R-:W-:Y:S01]  /*37b0*/  @P3 FMUL.FTZ R213, R226, R87 ;  /* 0x00000057e2d53220 */ /* 0x000fe20000410000 */
[----:B------:R-:W-:Y:S01]  /*37c0*/  LEA R88, P3, R178, UR16, 0x4 ;  /* 0x00000010b2587c11 */ /* 0x000fe2000f8620ff */
[----:B------:R-:W-:Y:S01]  /*37d0*/  @P5 FMUL.FTZ R186, R92, R89 ;  /* 0x000000595cba5220 */ /* 0x000fe20000410000 */
[-CC-:B------:R-:W-:Y:S01]  /*37e0*/  FFMA.FTZ R92, R207, R113.reuse, R112.reuse ;  /* 0x00000071cf5c7223 */ /* 0x180fe20000010070 */
[----:B------:R-:W-:Y:S01]  /*37f0*/  FFMA.FTZ R87, R94, R113, R112 ;  /* 0x000000715e577223 */ /* 0x000fe20000010070 */
[----:B------:R-:W-:Y:S01]  /*3800*/  LEA.HI.X R89, R178, UR17, RZ, 0x4, P3 ;  /* 0x00000011b2597c11 */ /* 0x000fe200098f24ff */
[----:B------:R-:W-:Y:S01]  /*3810*/  FMUL.FTZ R94, R180, R203 ;  /* 0x000000cbb45e7220 */ /* 0x000fe20000410000 */
[C---:B------:R-:W-:Y:S01]  /*3820*/  LOP3.LUT P5, RZ, R151.reuse, 0xff00, RZ, 0xc0, !PT ;  /* 0x0000ff0097ff7812 */ /* 0x040fe200078ac0ff */
[----:B------:R-:W-:Y:S01]  /*3830*/  FADD.FTZ R93, R204, -R87 ;  /* 0x80000057cc5d7221 */ /* 0x000fe20000010000 */
[----:B------:R-:W-:Y:S01]  /*3840*/  LOP3.LUT P3, RZ, R151, 0xff000000, RZ, 0xc0, !PT ;  /* 0xff00000097ff7812 */ /* 0x000fe2000786c0ff */
[----:B------:R-:W-:Y:S01]  /*3850*/  FADD.FTZ R151, R95, -R92 ;  /* 0x8000005c5f977221 */ /* 0x000fe20000010000 */
[----:B------:R-:W-:Y:S01]  /*3860*/  FFMA.FTZ R92, R205, R113, R112 ;  /* 0x00000071cd5c7223 */ /* 0x000fe20000010070 */
[----:B------:R-:W-:Y:S01]  /*3870*/  FMUL.FTZ R206, R180, R93 ;  /* 0x0000005db4ce7220 */ /* 0x000fe20000410000 */
[----:B------:R-:W-:-:S02]  /*3880*/  @P1 HADD2.F32 R95, -RZ, R74.H1_H1 ;  /* 0x3000004aff5f1230 */ /* 0x000fc40000004100 */
[----:B------:R-:W-:Y:S01]  /*3890*/  FMUL.FTZ R226, R180, R151 ;  /* 0x00000097b4e27220 */ /* 0x000fe20000410000 */
[----:B------:R-:W-:Y:S01]  /*38a0*/  FADD.FTZ R165, R165, -R92 ;  /* 0x8000005ca5a57221 */ /* 0x000fe20000010000 */
[----:B------:R-:W-:Y:S01]  /*38b0*/  @P1 HADD2.F32 R87, -RZ, R74.H0_H0 ;  /* 0x2000004aff571230 */ /* 0x000fe20000004100 */
[----:B------:R-:W0:Y:S01]  /*38c0*/  @P2 LDC.64 R92, c[0x0][0x308] ;  /* 0x0000c200ff5c2b82 */ /* 0x000e220000000a00 */
[----:B------:R-:W-:Y:S01]  /*38d0*/  @P1 FADD.FTZ R206, R206, R95 ;  /* 0x0000005fcece1221 */ /* 0x000fe20000010000 */
[--C-:B------:R-:W-:Y:S02]  /*38e0*/  @P1 HADD2.F32 R207, -RZ, R75.reuse.H0_H0 ;  /* 0x2000004bffcf1230 */ /* 0x100fe40000004100 */
[----:B------:R-:W-:Y:S01]  /*38f0*/  FMUL.FTZ R230, R180, R165 ;  /* 0x000000a5b4e67220 */ /* 0x000fe20000410000 */
[----:B------:R-:W-:Y:S02]  /*3900*/  @P1 HADD2.F32 R203, -RZ, R75.H1_H1 ;  /* 0x3000004bffcb1230 */ /* 0x000fe40000004100 */
[----:B------:R-:W-:Y:S01]  /*3910*/  @P1 FADD.FTZ R94, R94, R87 ;  /* 0x000000575e5e1221 */ /* 0x000fe20000010000 */
[----:B------:R-:W-:Y:S01]  /*3920*/  FMUL.FTZ R151, R206, R179 ;  /* 0x000000b3ce977220 */ /* 0x000fe20000410000 */
[----:B------:R-:W-:Y:S01]  /*3930*/  @P1 FADD.FTZ R226, R226, R207 ;  /* 0x000000cfe2e21221 */ /* 0x000fe20000010000 */
[----:B------:R-:W-:Y:S01]  /*3940*/  HFMA2.MMA R95, -RZ, RZ, 0, 0 ;  /* 0x00000000ff5f7435 */ /* 0x000fe200000001ff */
[----:B------:R-:W-:Y:S01]  /*3950*/  @P1 FADD.FTZ R230, R230, R203 ;  /* 0x000000cbe6e61221 */ /* 0x000fe20000010000 */
[----:B------:R-:W-:-:S02]  /*3960*/  @P5 HADD2.F32 R232, -RZ, R54.H1_H1 ;  /* 0x30000036ffe85230 */ /* 0x000fc40000004100 */
[-C--:B------:R-:W-:Y:S01]  /*3970*/  FMUL.FTZ R204, R94, R179.reuse ;  /* 0x000000b35ecc7220 */ /* 0x080fe20000410000 */
[----:B------:R-:W-:Y:S01]  /*3980*/  FMUL.FTZ R151, R151, UR14 ;  /* 0x0000000e97977c20 */ /* 0x000fe20008410000 */
[-C--:B------:R-:W-:Y:S01]  /*3990*/  FMUL.FTZ R203, R226, R179.reuse ;  /* 0x000000b3e2cb7220 */ /* 0x080fe20000410000 */
[----:B------:R-:W-:Y:S01]  /*39a0*/  FMUL.FTZ R165, R230, R179 ;  /* 0x000000b3e6a57220 */ /* 0x000fe20000410000 */
[----:B------:R-:W-:Y:S02]  /*39b0*/  @P4 HADD2.F32 R87, -RZ, R54.H0_H0 ;  /* 0x20000036ff574230 */ /* 0x000fe40000004100 */
[----:B------:R-:W-:Y:S01]  /*39c0*/  FMUL.FTZ R204, R204, UR14 ;  /* 0x0000000ecccc7c20 */ /* 0x000fe20008410000 */
[----:B------:R-:W-:Y:S01]  /*39d0*/  @P5 FMUL.FTZ R95, R151, R232 ;  /* 0x000000e8975f5220 */ /* 0x000fe20000410000 */
[--C-:B------:R-:W-:Y:S02]  /*39e0*/  @P6 HADD2.F32 R232, -RZ, R55.reuse.H0_H0 ;  /* 0x20000037ffe86230 */ /* 0x100fe40000004100 */
[----:B------:R-:W-:Y:S01]  /*39f0*/  FMUL.FTZ R203, R203, UR14 ;  /* 0x0000000ecbcb7c20 */ /* 0x000fe20008410000 */
[----:B------:R-:W-:-:S02]  /*3a00*/  @P3 HADD2.F32 R236, -RZ, R55.H1_H1 ;  /* 0x30000037ffec3230 */ /* 0x000fc40000004100 */
[----:B------:R-:W-:Y:S01]  /*3a10*/  FMUL.FTZ R165, R165, UR14 ;  /* 0x0000000ea5a57c20 */ /* 0x000fe20008410000 */
[----:B------:R-:W-:Y:S01]  /*3a20*/  @P2 F2FP.F16.F32.PACK_AB R94, RZ, R94 ;  /* 0x0000005eff5e223e */ /* 0x000fe200000000ff */
[----:B------:R-:W-:Y:S01]  /*3a30*/  @P4 FMUL.FTZ R228, R204, R87 ;  /* 0x00000057cce44220 */ /* 0x000fe20000410000 */
[----:B0-----:R-:W-:Y:S01]  /*3a40*/  @P2 IMAD.WIDE.U32 R92, R178, 0x10, R92 ;  /* 0x00000010b25c2825 */ /* 0x001fe200078e005c */
[----:B------:R-:W-:-:S03]  /*3a50*/  @P2 F2FP.F16.F32.PACK_AB R178, RZ, R86 ;  /* 0x00000056ffb2223e */ /* 0x000fc600000000ff */
[----:B------:R-:W-:Y:S01]  /*3a60*/  @P3 FMUL.FTZ R234, R165, R236 ;  /* 0x000000eca5ea3220 */ /* 0x000fe20000410000 */
[----:B------:R-:W-:Y:S02]  /*3a70*/  @P2 F2FP.F16.F32.PACK_AB R226, RZ, R226 ;  /* 0x000000e2ffe2223e */ /* 0x000fe400000000ff */
[----:B------:R-:W-:Y:S01]  /*3a80*/  MOV R87, RZ ;  /* 0x000000ff00577202 */ /* 0x000fe20000000f00 */
[----:B------:R-:W-:Y:S01]  /*3a90*/  @P6 FMUL.FTZ R87, R203, R232 ;  /* 0x000000e8cb576220 */ /* 0x000fe20000410000 */
[----:B------:R-:W-:Y:S02]  /*3aa0*/  @P2 F2FP.F16.F32.PACK_AB R224, RZ, R224 ;  /* 0x000000e0ffe0223e */ /* 0x000fe400000000ff */
[----:B------:R-:W-:Y:S02]  /*3ab0*/  @P2 F2FP.F16.F32.PACK_AB R206, RZ, R206 ;  /* 0x000000ceffce223e */ /* 0x000fe400000000ff */
[----:B------:R-:W-:Y:S02]  /*3ac0*/  @P2 F2FP.F16.F32.PACK_AB R230, RZ, R230 ;  /* 0x000000e6ffe6223e */ /* 0x000fe400000000ff */
[----:B------:R-:W-:-:S02]  /*3ad0*/  @P2 PRMT R81, R178, 0x7610, R81 ;  /* 0x00007610b2512816 */ /* 0x000fc40000000051 */
[----:B------:R-:W-:Y:S02]  /*3ae0*/  @P2 PRMT R82, R94, 0x7610, R82 ;  /* 0x000076105e522816 */ /* 0x000fe40000000052 */
[----:B------:R-:W-:Y:S02]  /*3af0*/  @P2 PRMT R83, R226, 0x7610, R83 ;  /* 0x00007610e2532816 */ /* 0x000fe40000000053 */
[----:B------:R-:W-:Y:S02]  /*3b00*/  @P2 PRMT R81, R81, 0x5410, R224 ;  /* 0x0000541051512816 */ /* 0x000fe400000000e0 */
[----:B------:R-:W-:Y:S02]  /*3b10*/  @P2 PRMT R82, R82, 0x5410, R206 ;  /* 0x0000541052522816 */ /* 0x000fe400000000ce */
[----:B------:R-:W-:Y:S02]  /*3b20*/  @P2 PRMT R83, R83, 0x5410, R230 ;  /* 0x0000541053532816 */ /* 0x000fe400000000e6 */
[----:B------:R-:W-:-:S02]  /*3b30*/  F2FP.F16.F32.PACK_AB R87, R234, R87 ;  /* 0x00000057ea57723e */ /* 0x000fc400000000ff */
[----:B------:R-:W-:Y:S01]  /*3b40*/  F2FP.F16.F32.PACK_AB R86, R95, R228 ;  /* 0x000000e45f56723e */ /* 0x000fe200000000ff */
[----:B------:R-:W-:Y:S01]  /*3b50*/  IMAD.WIDE.U32 R94, R177, 0x10, R246 ;  /* 0x00000010b15e7825 */ /* 0x000fe200078e00f6 */
[----:B------:R-:W-:Y:S01]  /*3b60*/  F2FP.F16.F32.PACK_AB R85, R214, R85 ;  /* 0x00000055d655723e */ /* 0x000fe200000000ff */
[----:B------:R-:W-:Y:S01]  /*3b70*/  @P2 STG.E.128 desc[UR4][R92.64], R80 ;  /* 0x000000505c002986 */ /* 0x000fe2000c101d04 */
[----:B------:R-:W-:-:S05]  /*3b80*/  F2FP.F16.F32.PACK_AB R84, R215, R84 ;  /* 0x00000054d754723e */ /* 0x000fca00000000ff */
[----:B------:R0:W-:Y:S04]  /*3b90*/  STG.E.128 desc[UR4][R88.64], R84 ;  /* 0x0000005458007986 */ /* 0x0001e8000c101d04 */
[----:B0-----:R0:W2:Y:S01]  /*3ba0*/  LDG.E.128 R84, desc[UR4][R94.64] ;  /* 0x000000045e547981 */ /* 0x0010a2000c1e1d00 */
[-CC-:B------:R-:W-:Y:S01]  /*3bb0*/  FFMA.FTZ R98, R98, R113.reuse, R112.reuse ;  /* 0x0000007162627223 */ /* 0x180fe20000010070 */
[-CC-:B------:R-:W-:Y:S01]  /*3bc0*/  FFMA.FTZ R100, R100, R113.reuse, R112.reuse ;  /* 0x0000007164647223 */ /* 0x180fe20000010070 */
[----:B------:R-:W-:Y:S01]  /*3bd0*/  FFMA.FTZ R96, R96, R113, R112 ;  /* 0x0000007160607223 */ /* 0x000fe20000010070 */
[----:B------:R-:W-:Y:S02]  /*3be0*/  @P1 HADD2.F32 R93, -RZ, R76.H1_H1 ;  /* 0x3000004cff5d1230 */ /* 0x000fe40000004100 */
[----:B------:R-:W-:Y:S01]  /*3bf0*/  FADD.FTZ R99, R99, -R98 ;  /* 0x8000006263637221 */ /* 0x000fe20000010000 */
[----:B------:R-:W-:Y:S01]  /*3c00*/  FADD.FTZ R101, R101, -R100 ;  /* 0x8000006465657221 */ /* 0x000fe20000010000 */
[----:B------:R-:W-:Y:S01]  /*3c10*/  @P4 HADD2.F32 R207, -RZ, R90.H0_H0 ;  /* 0x2000005affcf4230 */ /* 0x000fe20000004100 */
[----:B------:R-:W-:Y:S01]  /*3c20*/  MOV R178, R146 ;  /* 0x0000009200b27202 */ /* 0x000fe20000000f00 */
[----:B------:R-:W-:Y:S01]  /*3c30*/  FMUL.FTZ R100, R180, R99 ;  /* 0x00000063b4647220 */ /* 0x000fe20000410000 */
[----:B------:R-:W-:Y:S01]  /*3c40*/  FFMA.FTZ R102, R102, R113, R112 ;  /* 0x0000007166667223 */ /* 0x000fe20000010070 */
[----:B------:R-:W-:Y:S01]  /*3c50*/  FADD.FTZ R97, R97, -R96 ;  /* 0x8000006061617221 */ /* 0x000fe20000010000 */
[----:B------:R-:W-:Y:S01]  /*3c60*/  MOV R205, RZ ;  /* 0x000000ff00cd7202 */ /* 0x000fe20000000f00 */
[----:B------:R-:W-:Y:S01]  /*3c70*/  @P1 FADD.FTZ R100, R100, R93 ;  /* 0x0000005d64641221 */ /* 0x000fe20000010000 */
[----:B------:R-:W-:Y:S01]  /*3c80*/  @P4 FMUL.FTZ R205, R204, R207 ;  /* 0x000000cfcccd4220 */ /* 0x000fe20000410000 */
[-CC-:B------:R-:W-:Y:S01]  /*3c90*/  FFMA.FTZ R108, R108, R113.reuse, R112.reuse ;  /* 0x000000716c6c7223 */ /* 0x180fe20000010070 */
[----:B------:R-:W-:Y:S01]  /*3ca0*/  @P1 HADD2.F32 R89, -RZ, R76.H0_H0 ;  /* 0x2000004cff591230 */ /* 0x000fe20000004100 */
[----:B------:R-:W-:Y:S01]  /*3cb0*/  HFMA2.MMA R93, -RZ, RZ, 0, 0 ;  /* 0x00000000ff5d7435 */ /* 0x000fe200000001ff */
[----:B------:R-:W-:Y:S01]  /*3cc0*/  LOP3.LUT P4, RZ, R178, 0xff, RZ, 0xc0, !PT ;  /* 0x000000ffb2ff7812 */ /* 0x000fe2000788c0ff */
[----:B------:R-:W-:Y:S01]  /*3cd0*/  FFMA.FTZ R106, R106, R113, R112 ;  /* 0x000000716a6a7223 */ /* 0x000fe20000010070 */
[----:B------:R-:W-:Y:S01]  /*3ce0*/  FADD.FTZ R103, R103, -R102 ;  /* 0x8000006667677221 */ /* 0x000fe20000010000 */
[----:B------:R-:W-:Y:S01]  /*3cf0*/  FMUL.FTZ R96, R180, R97 ;  /* 0x00000061b4607220 */ /* 0x000fe20000410000 */
[----:B0-----:R-:W-:-:S02]  /*3d00*/  @P1 HADD2.F32 R95, -RZ, R77.H0_H0 ;  /* 0x2000004dff5f1230 */ /* 0x001fc40000004100 */
[----:B------:R-:W-:Y:S01]  /*3d10*/  FMUL.FTZ R102, R180, R101 ;  /* 0x00000065b4667220 */ /* 0x000fe20000410000 */
[----:B------:R-:W-:Y:S02]  /*3d20*/  @P6 HADD2.F32 R88, -RZ, R91.H0_H0 ;  /* 0x2000005bff586230 */ /* 0x000fe40000004100 */
[-C--:B------:R-:W-:Y:S01]  /*3d30*/  FFMA.FTZ R104, R104, R113.reuse, R112 ;  /* 0x0000007168687223 */ /* 0x080fe20000010070 */
[----:B------:R-:W-:Y:S01]  /*3d40*/  FADD.FTZ R109, R109, -R108 ;  /* 0x8000006c6d6d7221 */ /* 0x000fe20000010000 */
[----:B------:R-:W-:Y:S01]  /*3d50*/  FFMA.FTZ R110, R110, R113, R112 ;  /* 0x000000716e6e7223 */ /* 0x000fe20000010070 */
[----:B------:R-:W-:Y:S01]  /*3d60*/  FADD.FTZ R107, R107, -R106 ;  /* 0x8000006a6b6b7221 */ /* 0x000fe20000010000 */
[----:B------:R-:W-:Y:S01]  /*3d70*/  @P1 FADD.FTZ R96, R96, R89 ;  /* 0x0000005960601221 */ /* 0x000fe20000010000 */
[----:B------:R-:W-:Y:S01]  /*3d80*/  @P1 FADD.FTZ R102, R102, R95 ;  /* 0x0000005f66661221 */ /* 0x000fe20000010000 */
[----:B------:R-:W-:Y:S01]  /*3d90*/  @P6 FMUL.FTZ R93, R203, R88 ;  /* 0x00000058cb5d6220 */ /* 0x000fe20000410000 */
[----:B------:R-:W-:Y:S01]  /*3da0*/  @P1 HADD2.F32 R95, -RZ, R79.H0_H0 ;  /* 0x2000004fff5f1230 */ /* 0x000fe20000004100 */
[----:B------:R-:W-:Y:S01]  /*3db0*/  LOP3.LUT P6, RZ, R146, 0xff00, RZ, 0xc0, !PT ;  /* 0x0000ff0092ff7812 */ /* 0x000fe200078cc0ff */
[----:B------:R-:W-:Y:S01]  /*3dc0*/  FADD.FTZ R105, R105, -R104 ;  /* 0x8000006869697221 */ /* 0x000fe20000010000 */
[----:B------:R-:W-:Y:S01]  /*3dd0*/  FMUL.FTZ R92, R180, R109 ;  /* 0x0000006db45c7220 */ /* 0x000fe20000410000 */
[----:B------:R-:W-:-:S02]  /*3de0*/  @P1 HADD2.F32 R89, -RZ, R78.H1_H1 ;  /* 0x3000004eff591230 */ /* 0x000fc40000004100 */
[----:B------:R-:W-:Y:S01]  /*3df0*/  FADD.FTZ R111, R111, -R110 ;  /* 0x8000006e6f6f7221 */ /* 0x000fe20000010000 */
[----:B------:R-:W-:Y:S01]  /*3e00*/  FMUL.FTZ R94, R180, R107 ;  /* 0x0000006bb45e7220 */ /* 0x000fe20000410000 */
[----:B------:R-:W-:Y:S01]  /*3e10*/  FMUL.FTZ R88, R96, R179 ;  /* 0x000000b360587220 */ /* 0x000fe20000410000 */
[----:B------:R-:W-:Y:S02]  /*3e20*/  @P5 HADD2.F32 R90, -RZ, R90.H1_H1 ;  /* 0x3000005aff5a5230 */ /* 0x000fe40000004100 */
[C---:B------:R-:W-:Y:S01]  /*3e30*/  FMUL.FTZ R104, R180.reuse, R103 ;  /* 0x00000067b4687220 */ /* 0x040fe20000410000 */
[----:B------:R-:W-:Y:S01]  /*3e40*/  FMUL.FTZ R98, R180, R105 ;  /* 0x00000069b4627220 */ /* 0x000fe20000410000 */
[----:B------:R-:W-:Y:S01]  /*3e50*/  @P1 FADD.FTZ R92, R92, R95 ;  /* 0x0000005f5c5c1221 */ /* 0x000fe20000010000 */
[----:B------:R-:W-:Y:S01]  /*3e60*/  FMUL.FTZ R180, R180, R111 ;  /* 0x0000006fb4b47220 */ /* 0x000fe20000410000 */
[----:B------:R-:W-:Y:S01]  /*3e70*/  @P1 FADD.FTZ R94, R94, R89 ;  /* 0x000000595e5e1221 */ /* 0x000fe20000010000 */
[----:B------:R-:W-:Y:S01]  /*3e80*/  @P3 HADD2.F32 R106, -RZ, R91.H1_H1 ;  /* 0x3000005bff6a3230 */ /* 0x000fe20000004100 */
[----:B------:R-:W-:Y:S01]  /*3e90*/  HFMA2.MMA R95, -RZ, RZ, 0, 0 ;  /* 0x00000000ff5f7435 */ /* 0x000fe200000001ff */
[----:B------:R-:W-:Y:S01]  /*3ea0*/  FMUL.FTZ R105, R88, UR14 ;  /* 0x0000000e58697c20 */ /* 0x000fe20008410000 */
[----:B------:R-:W-:Y:S01]  /*3eb0*/  CS2R R110, SRZ ;  /* 0x00000000006e7805 */ /* 0x000fe2000001ff00 */
[----:B------:R-:W-:-:S02]  /*3ec0*/  @P4 HADD2.F32 R89, -RZ, R48.H0_H0 ;  /* 0x20000030ff594230 */ /* 0x000fc40000004100 */
[----:B------:R-:W-:Y:S01]  /*3ed0*/  FMUL.FTZ R88, R100, R179 ;  /* 0x000000b364587220 */ /* 0x000fe20000410000 */
[----:B------:R-:W-:Y:S01]  /*3ee0*/  @P5 FMUL.FTZ R110, R151, R90 ;  /* 0x0000005a976e5220 */ /* 0x000fe20000410000 */
[----:B------:R-:W-:Y:S01]  /*3ef0*/  MOV R90, RZ ;  /* 0x000000ff005a7202 */ /* 0x000fe20000000f00 */
[----:B------:R-:W-:Y:S01]  /*3f00*/  @P3 FMUL.FTZ R90, R165, R106 ;  /* 0x0000006aa55a3220 */ /* 0x000fe20000410000 */
[----:B------:R-:W-:Y:S01]  /*3f10*/  LOP3.LUT P5, RZ, R146, 0xff0000, RZ, 0xc0, !PT ;  /* 0x00ff000092ff7812 */ /* 0x000fe200078ac0ff */
[----:B------:R-:W-:Y:S01]  /*3f20*/  FMUL.FTZ R107, R88, UR14 ;  /* 0x0000000e586b7c20 */ /* 0x000fe20008410000 */
[----:B------:R-:W-:Y:S01]  /*3f30*/  @P4 FMUL.FTZ R95, R105, R89 ;  /* 0x00000059695f4220 */ /* 0x000fe20000410000 */
[----:B------:R-:W-:Y:S01]  /*3f40*/  HFMA2.MMA R106, -RZ, RZ, 0, 0 ;  /* 0x00000000ff6a7435 */ /* 0x000fe200000001ff */
[----:B------:R-:W-:Y:S01]  /*3f50*/  @P1 HADD2.F32 R97, -RZ, R77.H1_H1 ;  /* 0x3000004dff611230 */ /* 0x000fe20000004100 */
[----:B------:R-:W-:Y:S01]  /*3f60*/  MOV R108, RZ ;  /* 0x000000ff006c7202 */ /* 0x000fe20000000f00 */
[----:B------:R-:W-:Y:S01]  /*3f70*/  @P1 HADD2.F32 R99, -RZ, R78.H0_H0 ;  /* 0x2000004eff631230 */ /* 0x000fe20000004100 */
[----:B------:R-:W-:Y:S01]  /*3f80*/  MOV R101, RZ ;  /* 0x000000ff00657202 */ /* 0x000fe20000000f00 */
[----:B------:R-:W-:-:S02]  /*3f90*/  @P1 HADD2.F32 R91, -RZ, R79.H1_H1 ;  /* 0x3000004fff5b1230 */ /* 0x000fc40000004100 */
[----:B------:R-:W-:Y:S01]  /*3fa0*/  @P1 FADD.FTZ R104, R104, R97 ;  /* 0x0000006168681221 */ /* 0x000fe20000010000 */
[----:B------:R-:W-:Y:S02]  /*3fb0*/  @P6 HADD2.F32 R89, -RZ, R48.H1_H1 ;  /* 0x30000030ff596230 */ /* 0x000fe40000004100 */
[----:B------:R-:W-:Y:S01]  /*3fc0*/  @P1 FADD.FTZ R98, R98, R99 ;  /* 0x0000006362621221 */ /* 0x000fe20000010000 */
[----:B------:R-:W-:Y:S01]  /*3fd0*/  HFMA2.MMA R97, -RZ, RZ, 0, 0 ;  /* 0x00000000ff617435 */ /* 0x000fe200000001ff */
[----:B------:R-:W-:Y:S01]  /*3fe0*/  @P1 FADD.FTZ R180, R180, R91 ;  /* 0x0000005bb4b41221 */ /* 0x000fe20000010000 */
[----:B------:R-:W-:Y:S01]  /*3ff0*/  LOP3.LUT P1, RZ, R146, 0xff000000, RZ, 0xc0, !PT ;  /* 0xff00000092ff7812 */ /* 0x000fe2000782c0ff */
[----:B------:R-:W-:Y:S01]  /*4000*/  @P6 FMUL.FTZ R108, R107, R89 ;  /* 0x000000596b6c6220 */ /* 0x000fe20000410000 */
[-C--:B------:R-:W-:Y:S01]  /*4010*/  FMUL.FTZ R91, R102, R179.reuse ;  /* 0x000000b3665b7220 */ /* 0x080fe20000410000 */
[--C-:B------:R-:W-:Y:S01]  /*4020*/  @P5 HADD2.F32 R103, -RZ, R49.reuse.H0_H0 ;  /* 0x20000031ff675230 */ /* 0x100fe20000004100 */
[----:B------:R-:W-:Y:S01]  /*4030*/  MOV R99, RZ ;  /* 0x000000ff00637202 */ /* 0x000fe20000000f00 */
[----:B------:R-:W-:Y:S01]  /*4040*/  FADD.FTZ R32, R93, R32 ;  /* 0x000000205d207221 */ /* 0x000fe20000010000 */
[----:B------:R-:W-:Y:S01]  /*4050*/  FMUL.FTZ R112, R91, UR14 ;  /* 0x0000000e5b707c20 */ /* 0x000fe20008410000 */
[----:B------:R-:W-:Y:S01]  /*4060*/  LOP3.LUT P3, RZ, R147, 0xff000000, RZ, 0xc0, !PT ;  /* 0xff00000093ff7812 */ /* 0x000fe2000786c0ff */
[----:B------:R-:W-:Y:S01]  /*4070*/  FMUL.FTZ R109, R180, R179 ;  /* 0x000000b3b46d7220 */ /* 0x000fe20000410000 */
[----:B------:R-:W-:Y:S01]  /*4080*/  @P2 F2FP.F16.F32.PACK_AB R96, RZ, R96 ;  /* 0x00000060ff60223e */ /* 0x000fe200000000ff */
[----:B------:R-:W-:Y:S01]  /*4090*/  @P5 FMUL.FTZ R101, R112, R103 ;  /* 0x0000006770655220 */ /* 0x000fe20000410000 */
[----:B------:R-:W-:Y:S01]  /*40a0*/  FMUL.FTZ R103, R98, R179 ;  /* 0x000000b362677220 */ /* 0x000fe20000410000 */
[----:B------:R-:W-:Y:S01]  /*40b0*/  @P2 F2FP.F16.F32.PACK_AB R102, RZ, R102 ;  /* 0x00000066ff66223e */ /* 0x000fe200000000ff */
[----:B------:R-:W-:Y:S01]  /*40c0*/  @P1 HADD2.F32 R89, -RZ, R49.H1_H1 ;  /* 0x30000031ff591230 */ /* 0x000fe20000004100 */
[----:B------:R-:W-:Y:S01]  /*40d0*/  @P2 F2FP.F16.F32.PACK_AB R98, RZ, R98 ;  /* 0x00000062ff62223e */ /* 0x000fe200000000ff */
[----:B------:R-:W-:Y:S01]  /*40e0*/  FMUL.FTZ R103, R103, UR14 ;  /* 0x0000000e67677c20 */ /* 0x000fe20008410000 */
[----:B------:R-:W-:Y:S01]  /*40f0*/  @P2 F2FP.F16.F32.PACK_AB R100, RZ, R100 ;  /* 0x00000064ff64223e */ /* 0x000fe200000000ff */
[----:B------:R-:W-:Y:S01]  /*4100*/  FMUL.FTZ R109, R109, UR14 ;  /* 0x0000000e6d6d7c20 */ /* 0x000fe20008410000 */
[----:B------:R-:W-:Y:S01]  /*4110*/  @P2 F2FP.F16.F32.PACK_AB R180, RZ, R180 ;  /* 0x000000b4ffb4223e */ /* 0x000fe200000000ff */
[----:B------:R-:W-:Y:S01]  /*4120*/  FADD.FTZ R31, R90, R31 ;  /* 0x0000001f5a1f7221 */ /* 0x000fe20000010000 */
[----:B------:R-:W-:Y:S01]  /*4130*/  @P2 PRMT R80, R96, 0x7610, R80 ;  /* 0x0000761060502816 */ /* 0x000fe20000000050 */
[----:B------:R-:W-:Y:S01]  /*4140*/  @P3 HADD2.F32 R212, -RZ, R51.H1_H1 ;  /* 0x30000033ffd43230 */ /* 0x000fe20000004100 */
[----:B------:R-:W-:Y:S01]  /*4150*/  @P2 PRMT R81, R102, 0x7610, R81 ;  /* 0x0000761066512816 */ /* 0x000fe20000000051 */
[----:B------:R-:W-:Y:S01]  /*4160*/  FADD.FTZ R10, R114, R10 ;  /* 0x0000000a720a7221 */ /* 0x000fe20000010000 */
[----:B------:R-:W-:Y:S01]  /*4170*/  @P2 PRMT R82, R98, 0x7610, R82 ;  /* 0x0000761062522816 */ /* 0x000fe20000000052 */
[----:B------:R-:W-:Y:S01]  /*4180*/  HFMA2.MMA R98, -RZ, RZ, 0, 0 ;  /* 0x00000000ff627435 */ /* 0x000fe200000001ff */
[----:B------:R-:W-:Y:S01]  /*4190*/  @P2 PRMT R80, R80, 0x5410, R100 ;  /* 0x0000541050502816 */ /* 0x000fe20000000064 */
[----:B------:R-:W-:Y:S01]  /*41a0*/  FADD.FTZ R9, R115, R9 ;  /* 0x0000000973097221 */ /* 0x000fe20000010000 */
[----:B------:R-:W-:Y:S01]  /*41b0*/  MOV R146, RZ ;  /* 0x000000ff00927202 */ /* 0x000fe20000000f00 */
[----:B------:R-:W-:Y:S01]  /*41c0*/  FADD.FTZ R12, R164, R12 ;  /* 0x0000000ca40c7221 */ /* 0x000fe20000010000 */
[----:B------:R-:W-:Y:S01]  /*41d0*/  MOV R206, RZ ;  /* 0x000000ff00ce7202 */ /* 0x000fe20000000f00 */
[----:B------:R-:W-:Y:S01]  /*41e0*/  @P3 FMUL.FTZ R206, R109, R212 ;  /* 0x000000d46dce3220 */ /* 0x000fe20000410000 */
        /* <DEDUP_REMOVED lines=19> */
[----:B--2---:R-:W-:-:S02]  /*4320*/  @P4 HADD2.F32 R88, -RZ, R84.H0_H0 ;  /* 0x20000054ff584230 */ /* 0x004fc40000004100 */
[----:B------:R-:W-:Y:S02]  /*4330*/  @P6 HADD2.F32 R84, -RZ, R84.H1_H1 ;  /* 0x30000054ff546230 */ /* 0x000fe40000004100 */
[----:B------:R-:W-:Y:S02]  /*4340*/  @P5 HADD2.F32 R91, -RZ, R85.H0_H0 ;  /* 0x20000055ff5b5230 */ /* 0x000fe40000004100 */
[----:B------:R-:W-:Y:S01]  /*4350*/  @P4 FMUL.FTZ R99, R105, R88 ;  /* 0x0000005869634220 */ /* 0x000fe20000410000 */
[----:B------:R-:W-:Y:S01]  /*4360*/  LOP3.LUT P4, RZ, R147, 0xff0000, RZ, 0xc0, !PT ;  /* 0x00ff000093ff7812 */ /* 0x000fe2000788c0ff */
[----:B------:R-:W-:Y:S01]  /*4370*/  @P6 FMUL.FTZ R106, R107, R84 ;  /* 0x000000546b6a6220 */ /* 0x000fe20000410000 */
[C---:B------:R-:W-:Y:S01]  /*4380*/  LOP3.LUT P6, RZ, R147.reuse, 0xff, RZ, 0xc0, !PT ;  /* 0x000000ff93ff7812 */ /* 0x040fe200078cc0ff */
[----:B------:R-:W-:Y:S01]  /*4390*/  FMUL.FTZ R84, R104, R179 ;  /* 0x000000b368547220 */ /* 0x000fe20000410000 */
[----:B------:R-:W-:Y:S01]  /*43a0*/  @P5 FMUL.FTZ R97, R112, R91 ;  /* 0x0000005b70615220 */ /* 0x000fe20000410000 */
[----:B------:R-:W-:Y:S01]  /*43b0*/  HFMA2.MMA R112, -RZ, RZ, 0, 0 ;  /* 0x00000000ff707435 */ /* 0x000fe200000001ff */
[-C--:B------:R-:W-:Y:S01]  /*43c0*/  FMUL.FTZ R107, R92, R179.reuse ;  /* 0x000000b35c6b7220 */ /* 0x080fe20000410000 */
[----:B------:R-:W-:Y:S01]  /*43d0*/  FMUL.FTZ R84, R84, UR14 ;  /* 0x0000000e54547c20 */ /* 0x000fe20008410000 */
[----:B------:R-:W-:Y:S01]  /*43e0*/  @P2 F2FP.F16.F32.PACK_AB R92, RZ, R92 ;  /* 0x0000005cff5c223e */ /* 0x000fe200000000ff */
[----:B------:R-:W-:Y:S01]  /*43f0*/  FMUL.FTZ R105, R94, R179 ;  /* 0x000000b35e697220 */ /* 0x000fe20000410000 */
[----:B------:R-:W-:Y:S01]  /*4400*/  LOP3.LUT P5, RZ, R147, 0xff00, RZ, 0xc0, !PT ;  /* 0x0000ff0093ff7812 */ /* 0x000fe200078ac0ff */
[----:B------:R-:W-:Y:S01]  /*4410*/  @P1 FMUL.FTZ R112, R84, R89 ;  /* 0x0000005954701220 */ /* 0x000fe20000410000 */
[----:B------:R-:W-:Y:S01]  /*4420*/  @P2 PRMT R83, R92, 0x7610, R83 ;  /* 0x000076105c532816 */ /* 0x000fe20000000053 */
[----:B------:R-:W-:Y:S01]  /*4430*/  HFMA2.MMA R91, -RZ, RZ, 0, 0 ;  /* 0x00000000ff5b7435 */ /* 0x000fe200000001ff */
[----:B------:R-:W0:Y:S01]  /*4440*/  LDC.64 R92, c[0x0][0x210] ;  /* 0x00008400ff5c7b82 */ /* 0x000e220000000a00 */
[--C-:B------:R-:W-:Y:S01]  /*4450*/  @P6 HADD2.F32 R88, -RZ, R50.reuse.H0_H0 ;  /* 0x20000032ff586230 */ /* 0x100fe20000004100 */
[----:B------:R-:W-:Y:S01]  /*4460*/  @P2 F2FP.F16.F32.PACK_AB R104, RZ, R104 ;  /* 0x00000068ff68223e */ /* 0x000fe200000000ff */
[----:B------:R-:W-:Y:S01]  /*4470*/  @P4 HADD2.F32 R204, -RZ, R51.H0_H0 ;  /* 0x20000033ffcc4230 */ /* 0x000fe20000004100 */
[----:B------:R-:W-:Y:S01]  /*4480*/  @P2 F2FP.F16.F32.PACK_AB R94, RZ, R94 ;  /* 0x0000005eff5e223e */ /* 0x000fe200000000ff */
[----:B------:R-:W-:Y:S01]  /*4490*/  FMUL.FTZ R105, R105, UR14 ;  /* 0x0000000e69697c20 */ /* 0x000fe20008410000 */
[----:B------:R-:W-:Y:S01]  /*44a0*/  @P6 FMUL.FTZ R111, R103, R88 ;  /* 0x00000058676f6220 */ /* 0x000fe20000410000 */
[----:B------:R-:W-:Y:S01]  /*44b0*/  @P2 PRMT R81, R81, 0x5410, R104 ;  /* 0x0000541051512816 */ /* 0x000fe20000000068 */
[----:B------:R-:W1:Y:S01]  /*44c0*/  @P2 LDC.64 R88, c[0x0][0x308] ;  /* 0x0000c200ff582b82 */ /* 0x000e620000000a00 */
[----:B------:R-:W-:Y:S01]  /*44d0*/  @P5 HADD2.F32 R178, -RZ, R50.H1_H1 ;  /* 0x30000032ffb25230 */ /* 0x000fe20000004100 */
[----:B------:R-:W-:Y:S01]  /*44e0*/  @P2 PRMT R82, R82, 0x5410, R94 ;  /* 0x0000541052522816 */ /* 0x000fe2000000005e */
[----:B------:R-:W-:Y:S01]  /*44f0*/  FMUL.FTZ R107, R107, UR14 ;  /* 0x0000000e6b6b7c20 */ /* 0x000fe20008410000 */
[----:B------:R-:W-:Y:S01]  /*4500*/  @P2 PRMT R83, R83, 0x5410, R180 ;  /* 0x0000541053532816 */ /* 0x000fe200000000b4 */
[----:B------:R-:W-:-:S02]  /*4510*/  @P1 HADD2.F32 R85, -RZ, R85.H1_H1 ;  /* 0x30000055ff551230 */ /* 0x000fc40000004100 */
[----:B------:R-:W-:Y:S01]  /*4520*/  @P5 FMUL.FTZ R146, R105, R178 ;  /* 0x000000b269925220 */ /* 0x000fe20000410000 */
[----:B------:R-:W-:Y:S01]  /*4530*/  @P4 FMUL.FTZ R91, R107, R204 ;  /* 0x000000cc6b5b4220 */ /* 0x000fe20000410000 */
[--C-:B------:R-:W-:Y:S02]  /*4540*/  @P6 HADD2.F32 R96, -RZ, R86.reuse.H0_H0 ;  /* 0x20000056ff606230 */ /* 0x100fe40000004100 */
[----:B------:R-:W-:Y:S01]  /*4550*/  FADD.FTZ R34, R99, R34 ;  /* 0x0000002263227221 */ /* 0x000fe20000010000 */
[----:B------:R-:W-:Y:S01]  /*4560*/  @P5 HADD2.F32 R100, -RZ, R86.H1_H1 ;  /* 0x30000056ff645230 */ /* 0x000fe20000004100 */
[----:B------:R-:W-:Y:S01]  /*4570*/  F2FP.F16.F32.PACK_AB R90, R146, R111 ;  /* 0x0000006f925a723e */ /* 0x000fe200000000ff */
[--C-:B------:R-:W-:Y:S01]  /*4580*/  @P4 HADD2.F32 R102, -RZ, R87.reuse.H0_H0 ;  /* 0x20000057ff664230 */ /* 0x100fe20000004100 */
[----:B------:R-:W-:Y:S01]  /*4590*/  F2FP.F16.F32.PACK_AB R91, R206, R91 ;  /* 0x0000005bce5b723e */ /* 0x000fe200000000ff */
[----:B------:R-:W-:Y:S01]  /*45a0*/  @P3 HADD2.F32 R104, -RZ, R87.H1_H1 ;  /* 0x30000057ff683230 */ /* 0x000fe20000004100 */
[----:B------:R-:W-:-:S02]  /*45b0*/  CS2R R86, SRZ ;  /* 0x0000000000567805 */ /* 0x000fc4000001ff00 */
[----:B0-----:R-:W-:Y:S01]  /*45c0*/  LEA R176, R92, R176, 0x2 ;  /* 0x000000b05cb07211 */ /* 0x001fe200078e10ff */
[----:B------:R-:W-:Y:S01]  /*45d0*/  @P1 FMUL.FTZ R86, R84, R85 ;  /* 0x0000005554561220 */ /* 0x000fe20000410000 */
[----:B------:R-:W-:Y:S01]  /*45e0*/  HFMA2.MMA R84, -RZ, RZ, 0, 0 ;  /* 0x00000000ff547435 */ /* 0x000fe200000001ff */
[----:B------:R-:W-:Y:S01]  /*45f0*/  @P6 FMUL.FTZ R87, R103, R96 ;  /* 0x0000006067576220 */ /* 0x000fe20000410000 */
[----:B------:R-:W-:Y:S01]  /*4600*/  ISETP.GE.AND P1, PT, R176, R93, PT ;  /* 0x0000005db000720c */ /* 0x000fe20003f26270 */
[----:B------:R-:W-:Y:S01]  /*4610*/  @P5 FMUL.FTZ R98, R105, R100 ;  /* 0x0000006469625220 */ /* 0x000fe20000410000 */
[----:B------:R-:W-:Y:S01]  /*4620*/  FADD.FTZ R33, R106, R33 ;  /* 0x000000216a217221 */ /* 0x000fe20000010000 */
[----:B------:R-:W-:Y:S01]  /*4630*/  FADD.FTZ R36, R97, R36 ;  /* 0x0000002461247221 */ /* 0x000fe20000010000 */
[----:B-1----:R-:W-:-:S04]  /*4640*/  @P2 IMAD.WIDE.U32 R88, R177, 0x10, R88 ;  /* 0x00000010b1582825 */ /* 0x002fc800078e0058 */
[----:B------:R-:W-:Y:S01]  /*4650*/  @P3 FMUL.FTZ R84, R109, R104 ;  /* 0x000000686d543220 */ /* 0x000fe20000410000 */
[----:B------:R-:W-:Y:S01]  /*4660*/  FADD.FTZ R35, R86, R35 ;  /* 0x0000002356237221 */ /* 0x000fe20000010000 */
[----:B------:R-:W-:Y:S01]  /*4670*/  FADD.FTZ R38, R87, R38 ;  /* 0x0000002657267221 */ /* 0x000fe20000010000 */
[----:B------:R-:W-:Y:S01]  /*4680*/  FADD.FTZ R37, R98, R37 ;  /* 0x0000002562257221 */ /* 0x000fe20000010000 */
[----:B------:R0:W-:Y:S01]  /*4690*/  @P2 STG.E.128 desc[UR4][R88.64], R80 ;  /* 0x0000005058002986 */ /* 0x0001e2000c101d04 */
[C---:B------:R-:W-:Y:S01]  /*46a0*/  LEA R94, P2, R177.reuse, UR16, 0x4 ;  /* 0x00000010b15e7c11 */ /* 0x040fe2000f8420ff */
[----:B------:R-:W-:Y:S01]  /*46b0*/  FADD.FTZ R39, R84, R39 ;  /* 0x0000002754277221 */ /* 0x000fe20000010000 */
[----:B0-----:R-:W-:Y:S02]  /*46c0*/  F2FP.F16.F32.PACK_AB R88, R108, R95 ;  /* 0x0000005f6c58723e */ /* 0x001fe400000000ff */
[----:B------:R-:W-:Y:S02]  /*46d0*/  F2FP.F16.F32.PACK_AB R89, R112, R101 ;  /* 0x000000657059723e */ /* 0x000fe400000000ff */
[----:B------:R-:W-:-:S02]  /*46e0*/  LEA.HI.X R95, R177, UR17, RZ, 0x4, P2 ;  /* 0x00000011b15f7c11 */ /* 0x000fc400090f24ff */
[----:B------:R-:W-:Y:S01]  /*46f0*/  MOV R101, RZ ;  /* 0x000000ff00657202 */ /* 0x000fe20000000f00 */
[----:B------:R-:W-:Y:S02]  /*4700*/  @P4 FMUL.FTZ R101, R107, R102 ;  /* 0x000000666b654220 */ /* 0x000fe40000410000 */
[----:B------:R0:W-:Y:S02]  /*4710*/  STG.E.128 desc[UR4][R94.64], R88 ;  /* 0x000000585e007986 */ /* 0x0001e4000c101d04 */
[----:B------:R-:W-:Y:S01]  /*4720*/  FADD.FTZ R40, R101, R40 ;  /* 0x0000002865287221 */ /* 0x000fe20000010000 */
[----:B------:R-:W-:Y:S06]  /*4730*/  @!P1 BRA `(.L_x_2593) ;  /* 0xffffffc000c49947 */ /* 0x000fec000383ffff */
        /* <DEDUP_REMOVED lines=51> */
[----:B0-----:R-:W-:Y:S02]  /*4a70*/  MOV R88, R131 ;  /* 0x0000008300587202 */ /* 0x001fe40000000f00 */
        /* <DEDUP_REMOVED lines=26> */
.L_x_2591:
        /* <DEDUP_REMOVED lines=166> */
[----:B------:R1:W-:Y:S04]  /*5680*/  STS.128 [R2+0x410], R20 ;  /* 0x0004101402007388 */ /* 0x0003e80000000c00 */
[----:B------:R2:W-:Y:S01]  /*5690*/  STS.128 [R2+0x800], R24 ;  /* 0x0008001802007388 */ /* 0x0005e20000000c00 */
[----:B0-----:R-:W-:Y:S01]  /*56a0*/  IADD3.X R9, RZ, RZ, RZ, P0, !PT ;  /* 0x000000ffff097210 */ /* 0x001fe200007fe4ff */
[----:B------:R-:W-:Y:S02]  /*56b0*/  FADD.FTZ R11, R5, R62 ;  /* 0x0000003e050b7221 */ /* 0x000fe40000010000 */
[----:B------:R-:W-:Y:S04]  /*56c0*/  STS.128 [R2+0x810], R28 ;  /* 0x0008101c02007388 */ /* 0x000fe80000000c00 */
[----:B------:R-:W-:Y:S04]  /*56d0*/  STS.128 [R2+0xc00], R32 ;  /* 0x000c002002007388 */ /* 0x000fe80000000c00 */
[----:B------:R0:W-:Y:S01]  /*56e0*/  STS.128 [R2+0xc10], R36 ;  /* 0x000c102402007388 */ /* 0x0001e20000000c00 */
[C---:B-1----:R-:W-:Y:S01]  /*56f0*/  SHF.L.U32 R20, R108.reuse, 0x2, RZ ;  /* 0x000000026c147819 */ /* 0x042fe200000006ff */
[----:B------:R-:W-:Y:S01]  /*5700*/  BAR.SYNC.DEFER_BLOCKING 0x0 ;  /* 0x0000000000007b1d */ /* 0x000fe20000010000 */
[----:B--2---:R-:W-:Y:S01]  /*5710*/  SHF.L.U64.HI R24, R108, 0x2, R9 ;  /* 0x000000026c187819 */ /* 0x004fe20000010209 */
[----:B------:R-:W-:Y:S01]  /*5720*/  FADD.FTZ R9, R3, R52 ;  /* 0x0000003403097221 */ /* 0x000fe20000010000 */
        /* <DEDUP_REMOVED lines=28> */
[----:B------:R-:W-:Y:S01]  /*58f0*/  IADD3 R6, P0, R20, UR6, RZ ;  /* 0x0000000614067c10 */ /* 0x000fe2000ff1e0ff */
[----:B------:R-:W-:Y:S02]  /*5900*/  FADD.FTZ R16, R16, R25 ;  /* 0x0000001910107221 */ /* 0x000fe40000010000 */
[----:B------:R-:W5:Y:S01]  /*5910*/  LDS R29, [R0+0x2600] ;  /* 0x00260000001d7984 */ /* 0x000f620000000800 */
[----:B------:R-:W-:-:S03]  /*5920*/  FADD.FTZ R10, RZ, R10 ;  /* 0x0000000aff0a7221 */ /* 0x000fc60000010000 */
[----:B------:R-:W5:Y:S01]  /*5930*/  LDS R39, [R0+0x3400] ;  /* 0x0034000000277984 */ /* 0x000f620000000800 */
[----:B------:R-:W-:-:S03]  /*5940*/  FADD.FTZ R12, RZ, R12 ;  /* 0x0000000cff0c7221 */ /* 0x000fc60000010000 */
[----:B------:R-:W5:Y:S01]  /*5950*/  LDS R14, [R0+0xc00] ;  /* 0x000c0000000e7984 */ /* 0x000f620000000800 */
        /* <DEDUP_REMOVED lines=16> */
[----:B------:R-:W-:Y:S01]  /*5a60*/  STG.E desc[UR4][R2.64], R55 ;  /* 0x0000003702007986 */ /* 0x000fe2000c101904 */
[----:B------:R-:W-:-:S03]  /*5a70*/  FADD.FTZ R39, R10, R39 ;  /* 0x000000270a277221 */ /* 0x000fc60000010000 */
[----:B------:R-:W5:Y:S01]  /*5a80*/  LDS R33, [R0+0x2c00] ;  /* 0x002c000000217984 */ /* 0x000f620000000800 */
[----:B------:R-:W-:-:S03]  /*5a90*/  FADD.FTZ R14, RZ, R14 ;  /* 0x0000000eff0e7221 */ /* 0x000fc60000010000 */
[----:B------:R1:W-:Y:S01]  /*5aa0*/  STG.E desc[UR4][R4.64], R7 ;  /* 0x0000000704007986 */ /* 0x0003e2000c101904 */
[----:B------:R-:W-:-:S03]  /*5ab0*/  FADD.FTZ R13, R13, R18 ;  /* 0x000000120d0d7221 */ /* 0x000fc60000010000 */
[----:B------:R-:W5:Y:S01]  /*5ac0*/  LDS R26, [R0+0x3a00] ;  /* 0x003a0000001a7984 */ /* 0x000f620000000800 */
[----:B------:R-:W-:-:S03]  /*5ad0*/  FADD.FTZ R8, R8, R31 ;  /* 0x0000001f08087221 */ /* 0x000fc60000010000 */
[----:B------:R-:W5:Y:S01]  /*5ae0*/  LDS R25, [R0+0x3c00] ;  /* 0x003c000000197984 */ /* 0x000f620000000800 */
[----:B0-----:R-:W-:Y:S01]  /*5af0*/  FADD.FTZ R47, R12, R47 ;  /* 0x0000002f0c2f7221 */ /* 0x001fe20000010000 */
[----:B-1----:R-:W-:Y:S02]  /*5b00*/  IADD3.X R7, R24, UR7, RZ, P0, !PT ;  /* 0x0000000718077c10 */ /* 0x002fe400087fe4ff */
[----:B------:R-:W-:Y:S01]  /*5b10*/  LDS R28, [R0+0x3e00] ;  /* 0x003e0000001c7984 */ /* 0x000fe20000000800 */
[----:B------:R-:W-:Y:S01]  /*5b20*/  FADD.FTZ R15, RZ, R15 ;  /* 0x0000000fff0f7221 */ /* 0x000fe20000010000 */
[----:B--2---:R-:W-:Y:S02]  /*5b30*/  FADD.FTZ R14, R14, R23 ;  /* 0x000000170e0e7221 */ /* 0x004fe40000010000 */
[----:B------:R-:W0:Y:S01]  /*5b40*/  LDS R24, [R0+0x2e00] ;  /* 0x002e000000187984 */ /* 0x000e220000000800 */
[----:B---3--:R-:W-:-:S03]  /*5b50*/  FADD.FTZ R13, R13, R22 ;  /* 0x000000160d0d7221 */ /* 0x008fc60000010000 */
[----:B------:R-:W-:Y:S01]  /*5b60*/  STG.E desc[UR4][R6.64], R35 ;  /* 0x0000002306007986 */ /* 0x000fe2000c101904 */
[----:B----4-:R-:W-:-:S03]  /*5b70*/  FADD.FTZ R51, R8, R51 ;  /* 0x0000003308337221 */ /* 0x010fc60000010000 */
[----:B------:R-:W-:Y:S01]  /*5b80*/  STG.E desc[UR4][R2.64+0x200], R63 ;  /* 0x0002003f02007986 */ /* 0x000fe2000c101904 */
[----:B-----5:R-:W-:-:S03]  /*5b90*/  FADD.FTZ R15, R15, R20 ;  /* 0x000000140f0f7221 */ /* 0x020fc60000010000 */
[----:B------:R-:W-:Y:S04]  /*5ba0*/  STG.E desc[UR4][R4.64+0x200], R83 ;  /* 0x0002005304007986 */ /* 0x000fe8000c101904 */
[----:B------:R-:W-:Y:S01]  /*5bb0*/  STG.E desc[UR4][R6.64+0x200], R37 ;  /* 0x0002002506007986 */ /* 0x000fe2000c101904 */
[----:B------:R-:W-:-:S03]  /*5bc0*/  FADD.FTZ R14, R14, R33 ;  /* 0x000000210e0e7221 */ /* 0x000fc60000010000 */
[----:B------:R-:W-:Y:S04]  /*5bd0*/  STG.E desc[UR4][R2.64+0x400], R65 ;  /* 0x0004004102007986 */ /* 0x000fe8000c101904 */
[----:B------:R-:W-:Y:S01]  /*5be0*/  STG.E desc[UR4][R4.64+0x400], R41 ;  /* 0x0004002904007986 */ /* 0x000fe2000c101904 */
[----:B------:R-:W-:-:S03]  /*5bf0*/  FADD.FTZ R13, R13, R26 ;  /* 0x0000001a0d0d7221 */ /* 0x000fc60000010000 */
[----:B------:R-:W-:Y:S01]  /*5c00*/  STG.E desc[UR4][R6.64+0x400], R39 ;  /* 0x0004002706007986 */ /* 0x000fe2000c101904 */
[----:B------:R-:W-:-:S03]  /*5c10*/  FADD.FTZ R25, R14, R25 ;  /* 0x000000190e197221 */ /* 0x000fc60000010000 */
[----:B------:R-:W-:Y:S04]  /*5c20*/  STG.E desc[UR4][R2.64+0x600], R67 ;  /* 0x0006004302007986 */ /* 0x000fe8000c101904 */
[----:B------:R-:W-:Y:S04]  /*5c30*/  STG.E desc[UR4][R4.64+0x600], R85 ;  /* 0x0006005504007986 */ /* 0x000fe8000c101904 */
[----:B------:R-:W-:Y:S01]  /*5c40*/  STG.E desc[UR4][R6.64+0x600], R47 ;  /* 0x0006002f06007986 */ /* 0x000fe2000c101904 */
[----:B0-----:R-:W-:-:S03]  /*5c50*/  FADD.FTZ R15, R15, R24 ;  /* 0x000000180f0f7221 */ /* 0x001fc60000010000 */
        /* <DEDUP_REMOVED lines=14> */
.L_x_2592:
[----:B------:R-:W-:Y:S01]  /*5d40*/  HFMA2.MMA R91, -RZ, RZ, 0, 1.847743988037109375e-06 ;  /* 0x0000001fff5b7435 */ /* 0x000fe200000001ff */
[----:B------:R-:W-:Y:S01]  /*5d50*/  BSSY B0, `(.L_x_2594) ;  /* 0x0000006000007945 */ /* 0x000fe20003800000 */
[----:B------:R-:W-:Y:S02]  /*5d60*/  MOV R246, 0x1 ;  /* 0x0000000100f67802 */ /* 0x000fe40000000f00 */
[----:B------:R-:W-:-:S07]  /*5d70*/  MOV R90, 0xffffffff ;  /* 0xffffffff005a7802 */ /* 0x000fce0000000f00 */
[----:B-----5:R-:W-:Y:S05]  /*5d80*/  WARPSYNC.COLLECTIVE R90, `(.L_x_2595) ;  /* 0x000000005a087348 */ /* 0x020fea0003c00000 */
[----:B------:R0:W1:Y:S02]  /*5d90*/  SHFL.BFLY P3, R113, R247, R246, R91 ;  /* 0x0c0000f6f7717389 */ /* 0x000064000006005b */
[----:B01---5:R-:W-:Y:S01]  /*5da0*/  ENDCOLLECTIVE ;  /* 0x000000000000791b */ /* 0x023fe20003800000 */
.L_x_2595:
[----:B------:R-:W-:Y:S05]  /*5db0*/  BSYNC B0 ;  /* 0x0000000000007941 */ /* 0x000fea0003800000 */
.L_x_2594:
[----:B------:R-:W-:Y:S01]  /*5dc0*/  HFMA2.MMA R246, -RZ, RZ, 0, 5.9604644775390625e-08 ;  /* 0x00000001fff67435 */ /* 0x000fe200000001ff */
[----:B------:R-:W-:Y:S01]  /*5dd0*/  FADD.FTZ R89, R247, R113 ;  /* 0x00000071f7597221 */ /* 0x000fe20000010000 */
[----:B------:R-:W-:Y:S02]  /*5de0*/  MOV R247, R112 ;  /* 0x0000007000f77202 */ /* 0x000fe40000000f00 */
[----:B------:R-:W-:Y:S02]  /*5df0*/  MOV R91, 0x1f ;  /* 0x0000001f005b7802 */ /* 0x000fe40000000f00 */
[----:B------:R-:W-:-:S07]  /*5e00*/  MOV R90, 0xffffffff ;  /* 0xffffffff005a7802 */ /* 0x000fce0000000f00 */
[----:B------:R-:W-:Y:S05]  /*5e10*/  WARPSYNC.COLLECTIVE R90, `(.L_x_2596) ;  /* 0x000000005a087348 */ /* 0x000fea0003c00000 */
[----:B------:R0:W1:Y:S02]  /*5e20*/  SHFL.BFLY P3, R113, R247, R246, R91 ;  /* 0x0c0000f6f7717389 */ /* 0x000064000006005b */
[----:B01----:R-:W-:Y:S01]  /*5e30*/  ENDCOLLECTIVE ;  /* 0x000000000000791b */ /* 0x003fe20003800000 */
.L_x_2596:
[----:B------:R-:W-:Y:S01]  /*5e40*/  HFMA2.MMA R246, -RZ, RZ, 0, 1.1920928955078125e-07 ;  /* 0x00000002fff67435 */ /* 0x000fe200000001ff */
[----:B------:R-:W-:Y:S02]  /*5e50*/  MOV R247, R89 ;  /* 0x0000005900f77202 */ /* 0x000fe40000000f00 */
[----:B------:R-:W-:-:S08]  /*5e60*/  MOV R88, R113 ;  /* 0x0000007100587202 */ /* 0x000fd00000000f00 */
[----:B------:R-:W-:Y:S05]  /*5e70*/  WARPSYNC.COLLECTIVE R90, `(.L_x_2597) ;  /* 0x000000005a087348 */ /* 0x000fea0003c00000 */
[----:B------:R0:W1:Y:S02]  /*5e80*/  SHFL.BFLY P3, R113, R247, R246, R91 ;  /* 0x0c0000f6f7717389 */ /* 0x000064000006005b */
[----:B01----:R-:W-:Y:S01]  /*5e90*/  ENDCOLLECTIVE ;  /* 0x000000000000791b */ /* 0x003fe20003800000 */
.L_x_2597:
[----:B------:R-:W-:-:S05]  /*5ea0*/  FADD.FTZ R112, R112, R88 ;  /* 0x0000005870707221 */ /* 0x000fca0000010000 */
[----:B------:R-:W-:Y:S01]  /*5eb0*/  MOV R247, R112 ;  /* 0x0000007000f77202 */ /* 0x000fe20000000f00 */
[----:B------:R-:W-:-:S07]  /*5ec0*/  FADD.FTZ R89, R89, R113 ;  /* 0x0000007159597221 */ /* 0x000fce0000010000 */
[----:B------:R-:W-:Y:S05]  /*5ed0*/  WARPSYNC.COLLECTIVE R90, `(.L_x_2598) ;  /* 0x000000005a087348 */ /* 0x000fea0003c00000 */
[----:B------:R0:W1:Y:S02]  /*5ee0*/  SHFL.BFLY P3, R113, R247, R246, R91 ;  /* 0x0c0000f6f7717389 */ /* 0x000064000006005b */
[----:B01----:R-:W-:Y:S01]  /*5ef0*/  ENDCOLLECTIVE ;  /* 0x000000000000791b */ /* 0x003fe20003800000 */
.L_x_2598:
[----:B------:R-:W-:Y:S01]  /*5f00*/  HFMA2.MMA R246, -RZ, RZ, 0, 2.384185791015625e-07 ;  /* 0x00000004fff67435 */ /* 0x000fe200000001ff */
[----:B------:R-:W-:Y:S02]  /*5f10*/  MOV R247, R89 ;  /* 0x0000005900f77202 */ /* 0x000fe40000000f00 */
[----:B------:R-:W-:-:S08]  /*5f20*/  MOV R248, R113 ;  /* 0x0000007100f87202 */ /* 0x000fd00000000f00 */
[----:B------:R-:W-:Y:S05]  /*5f30*/  WARPSYNC.COLLECTIVE R90, `(.L_x_2599) ;  /* 0x000000005a087348 */ /* 0x000fea0003c00000 */
[----:B------:R0:W1:Y:S02]  /*5f40*/  SHFL.BFLY P3, R113, R247, R246, R91 ;  /* 0x0c0000f6f7717389 */ /* 0x000064000006005b */
[----:B01----:R-:W-:Y:S01]  /*5f50*/  ENDCOLLECTIVE ;  /* 0x000000000000791b */ /* 0x003fe20003800000 */
.L_x_2599:
[----:B------:R-:W-:-:S05]  /*5f60*/  FADD.FTZ R248, R112, R248 ;  /* 0x000000f870f87221 */ /* 0x000fca0000010000 */
[----:B------:R-:W-:Y:S01]  /*5f70*/  MOV R247, R248 ;  /* 0x000000f800f77202 */ /* 0x000fe20000000f00 */
[----:B------:R-:W-:-:S07]  /*5f80*/  FADD.FTZ R88, R89, R113 ;  /* 0x0000007159587221 */ /* 0x000fce0000010000 */
[----:B------:R-:W-:Y:S05]  /*5f90*/  WARPSYNC.COLLECTIVE R90, `(.L_x_2600) ;  /* 0x000000005a087348 */ /* 0x000fea0003c00000 */
[----:B------:R0:W1:Y:S02]  /*5fa0*/  SHFL.BFLY P3, R113, R247, R246, R91 ;  /* 0x0c0000f6f7717389 */ /* 0x000064000006005b */
[----:B01----:R-:W-:Y:S01]  /*5fb0*/  ENDCOLLECTIVE ;  /* 0x000000000000791b */ /* 0x003fe20003800000 */
.L_x_2600:
[----:B------:R-:W-:Y:S01]  /*5fc0*/  HFMA2.MMA R246, -RZ, RZ, 0, 4.76837158203125e-07 ;  /* 0x00000008fff67435 */ /* 0x000fe200000001ff */
[----:B------:R-:W-:Y:S02]  /*5fd0*/  MOV R247, R88 ;  /* 0x0000005800f77202 */ /* 0x000fe40000000f00 */
[----:B------:R-:W-:-:S08]  /*5fe0*/  MOV R112, R113 ;  /* 0x0000007100707202 */ /* 0x000fd00000000f00 */
[----:B------:R-:W-:Y:S05]  /*5ff0*/  WARPSYNC.COLLECTIVE R90, `(.L_x_2601) ;  /* 0x000000005a087348 */ /* 0x000fea0003c00000 */
[----:B------:R0:W1:Y:S02]  /*6000*/  SHFL.BFLY P3, R113, R247, R246, R91 ;  /* 0x0c0000f6f7717389 */ /* 0x000064000006005b */
[----:B01----:R-:W-:Y:S01]  /*6010*/  ENDCOLLECTIVE ;  /* 0x000000000000791b */ /* 0x003fe20003800000 */
.L_x_2601:
[----:B------:R-:W-:-:S05]  /*6020*/  FADD.FTZ R248, R248, R112 ;  /* 0x00000070f8f87221 */ /* 0x000fca0000010000 */
[----:B------:R-:W-:Y:S01]  /*6030*/  MOV R247, R248 ;  /* 0x000000f800f77202 */ /* 0x000fe20000000f00 */
[----:B------:R-:W-:-:S07]  /*6040*/  FADD.FTZ R88, R88, R113 ;  /* 0x0000007158587221 */ /* 0x000fce0000010000 */
[----:B------:R-:W-:Y:S05]  /*6050*/  WARPSYNC.COLLECTIVE R90, `(.L_x_2602) ;  /* 0x000000005a087348 */ /* 0x000fea0003c00000 */
[----:B------:R0:W1:Y:S02]  /*6060*/  SHFL.BFLY P3, R113, R247, R246, R91 ;  /* 0x0c0000f6f7717389 */ /* 0x000064000006005b */
[----:B01----:R-:W-:Y:S01]  /*6070*/  ENDCOLLECTIVE ;  /* 0x000000000000791b */ /* 0x003fe20003800000 */
.L_x_2602:
[----:B------:R-:W-:Y:S01]  /*6080*/  HFMA2.MMA R246, -RZ, RZ, 0, 9.5367431640625e-07 ;  /* 0x00000010fff67435 */ /* 0x000fe200000001ff */
[----:B------:R-:W-:Y:S02]  /*6090*/  MOV R247, R88 ;  /* 0x0000005800f77202 */ /* 0x000fe40000000f00 */
[----:B------:R-:W-:-:S08]  /*60a0*/  MOV R112, R113 ;  /* 0x0000007100707202 */ /* 0x000fd00000000f00 */
[----:B------:R-:W-:Y:S05]  /*60b0*/  WARPSYNC.COLLECTIVE R90, `(.L_x_2603) ;  /* 0x000000005a087348 */ /* 0x000fea0003c00000 */
[----:B------:R0:W1:Y:S02]  /*60c0*/  SHFL.BFLY P3, R113, R247, R246, R91 ;  /* 0x0c0000f6f7717389 */ /* 0x000064000006005b */
[----:B01----:R-:W-:Y:S01]  /*60d0*/  ENDCOLLECTIVE ;  /* 0x000000000000791b */ /* 0x003fe20003800000 */
.L_x_2603:
[----:B------:R-:W-:-:S05]  /*60e0*/  FADD.FTZ R112, R248, R112 ;  /* 0x00000070f8707221 */ /* 0x000fca0000010000 */
[----:B------:R-:W-:Y:S02]  /*60f0*/  MOV R247, R112 ;  /* 0x0000007000f77202 */ /* 0x000fe40000000f00 */
[----:B------:R-:W-:-:S07]  /*6100*/  MOV R89, R113 ;  /* 0x0000007100597202 */ /* 0x000fce0000000f00 */
[----:B------:R-:W-:Y:S05]  /*6110*/  WARPSYNC.COLLECTIVE R90, `(.L_x_2604) ;  /* 0x000000005a087348 */ /* 0x000fea0003c00000 */
[----:B------:R0:W1:Y:S02]  /*6120*/  SHFL.BFLY P3, R113, R247, R246, R91 ;  /* 0x0c0000f6f7717389 */ /* 0x000064000006005b */
[----:B01----:R-:W-:Y:S01]  /*6130*/  ENDCOLLECTIVE ;  /* 0x000000000000791b */ /* 0x003fe20003800000 */
.L_x_2604:
[----:B------:R-:W-:Y:S05]  /*6140*/  BRA `(.L_x_2605) ;  /* 0xffffffc000187947 */ /* 0x000fea000383ffff */
.L_x_2606:
        /* <DEDUP_REMOVED lines=11> */
.L_x_14239:


//--------------------- .text._ZN10layer_norm22ln_bwd_finalize_kernelINS_22Kernel_traits_finalizeILj1024E6__halfS2_S2_S2_fjLb1ELj1024ELj4ENS_18Kernel_traits_baseILj1024ES2_S2_S2_S2_fjLj1024EEEEELb1ELb0EEEvNS_9BwdParamsE --------------------------
	.section	.text._ZN10layer_norm22ln_bwd_finalize_kernelINS_22Kernel_traits_finalizeILj1024E6__halfS2_S2_S2_fjLb1ELj1024ELj4ENS_18Kernel_traits_baseILj1024ES2_S2_S2_S2_fjLj1024EEEEELb1ELb0EEEvNS_9BwdParamsE,"ax",@progbits
	.align	128
        .global         _ZN10layer_norm22ln_bwd_finalize_kernelINS_22Kernel_traits_finalizeILj1024E6__halfS2_S2_S2_fjLb1ELj1024ELj4ENS_18Kernel_traits_baseILj1024ES2_S2_S2_S2_fjLj1024EEEEELb1ELb0EEEvNS_9BwdParamsE
        .type           _ZN10layer_norm22ln_bwd_finalize_kernelINS_22Kernel_traits_finalizeILj1024E6__halfS2_S2_S2_fjLb1ELj1024ELj4ENS_18Kernel_traits_baseILj1024ES2_S2_S2_S2_fjLj1024EEEEELb1ELb0EEEvNS_9BwdParamsE,@function
        .size           _ZN10layer_norm22ln_bwd_finalize_kernelINS_22Kernel_traits_finalizeILj1024E6__halfS2_S2_S2_fjLb1ELj1024ELj4ENS_18Kernel_traits_baseILj1024ES2_S2_S2_S2_fjLj1024EEEEELb1ELb0EEEvNS_9BwdParamsE,(.L_x_14240 - _ZN10layer_norm22ln_bwd_finalize_kernelINS_22Kernel_traits_finalizeILj1024E6__halfS2_S2_S2_fjLb1ELj1024ELj4ENS_18Kernel_traits_baseILj1024ES2_S2_S2_S2_fjLj1024EEEEELb1ELb0EEEvNS_9BwdParamsE)
        .other          _ZN10layer_norm22ln_bwd_finalize_kernelINS_22Kernel_traits_finalizeILj1024E6__halfS2_S2_S2_fjLb1ELj1024ELj4ENS_18Kernel_traits_baseILj1024ES2_S2_S2_S2_fjLj1024EEEEELb1ELb0EEEvNS_9BwdParamsE,@"STO_CUDA_ENTRY STV_DEFAULT"
_ZN10layer_norm22ln_bwd_finalize_kernelINS_22Kernel_traits_finalizeILj1024E6__halfS2_S2_S2_fjLb1ELj1024ELj4ENS_18Kernel_traits_baseILj1024ES2_S2_S2_S2_fjLj1024EEEEELb1ELb0EEEvNS_9BwdParamsE:
.text._ZN10layer_norm22ln_bwd_finalize_kernelINS_22Kernel_traits_finalizeILj1024E6__halfS2_S2_S2_fjLb1ELj1024ELj4ENS_18Kernel_traits_baseILj1024ES2_S2_S2_S2_fjLj1024EEEEELb1ELb0EEEvNS_9BwdParamsE:
        /* <DEDUP_REMOVED lines=24> */
.L_x_2619:
        /* <DEDUP_REMOVED lines=36> */
.L_x_2611:
        /* <DEDUP_REMOVED lines=49> */
.L_x_2610:
[----:B------:R-:W-:Y:S05]  /*06d0*/  BSYNC B1 ;  /* 0x0000000000017941 */ /* 0x000fea0003800000 */
.L_x_2609:
        /* <DEDUP_REMOVED lines=31> */
.L_x_2613:
[----:B------:R-:W-:Y:S05]  /*08d0*/  BSYNC B1 ;  /* 0x0000000000017941 */ /* 0x000fea0003800000 */
.L_x_2612:
        /* <DEDUP_REMOVED lines=16> */
.L_x_2614:
[----:B------:R-:W-:Y:S05]  /*09e0*/  BSYNC B1 ;  /* 0x0000000000017941 */ /* 0x000fea0003800000 */
.L_x_2608:
[----:B------:R-:W-:Y:S05]  /*09f0*/  BSYNC B0 ;  /* 0x0000000000007941 */ /* 0x000fea0003800000 */
.L_x_2607:
        /* <DEDUP_REMOVED lines=40> */
.L_x_2635:
        /* <DEDUP_REMOVED lines=8> */
.L_x_2615:
        /* <DEDUP_REMOVED lines=17> */
[----:B0-----:R-:W-:Y:S02]  /*0e10*/  F2FP.F16.F32.PACK_AB R21, R21, R20 ;  /* 0x000000141515723e */ /* 0x001fe400000000ff */
[----:B----4-:R-:W-:-:S03]  /*0e20*/  F2FP.F16.F32.PACK_AB R13, R13, R12 ;  /* 0x0000000c0d0d723e */ /* 0x010fc600000000ff */
[----:B------:R3:W-:Y:S01]  /*0e30*/  STG.E desc[UR6][R14.64], R21 ;  /* 0x000000150e007986 */ /* 0x0007e2000c101906 */
[----:B-----5:R-:W-:-:S03]  /*0e40*/  F2FP.F16.F32.PACK_AB R17, R17, R16 ;  /* 0x000000101111723e */ /* 0x020fc600000000ff */
[----:B------:R3:W-:Y:S04]  /*0e50*/  STG.E desc[UR6][R10.64], R13 ;  /* 0x0000000d0a007986 */ /* 0x0007e8000c101906 */
[----:B------:R3:W-:Y:S02]  /*0e60*/  STG.E desc[UR6][R8.64], R17 ;  /* 0x0000001108007986 */ /* 0x0007e4000c101906 */
.L_x_2618:
[----:B------:R-:W-:Y:S05]  /*0e70*/  BSYNC B0 ;  /* 0x0000000000007941 */ /* 0x000fea0003800000 */
.L_x_2617:
[C---:B------:R-:W-:Y:S01]  /*0e80*/  ISETP.GT.U32.AND P1, PT, R4.reuse, -0x401, PT ;  /* 0xfffffbff0400780c */ /* 0x040fe20003f24070 */
[----:B------:R-:W-:Y:S01]  /*0e90*/  VIADD R4, R4, 0x400 ;  /* 0x0000040004047836 */ /* 0x000fe20000000000 */
[----:B------:R-:W-:-:S11]  /*0ea0*/  IADD3 R5, R5, 0x200, RZ ;  /* 0x0000020005057810 */ /* 0x000fd60007ffe0ff */
[----:B------:R-:W-:Y:S05]  /*0eb0*/  @P1 BRA `(.L_x_2619) ;  /* 0xfffffff000b01947 */ /* 0x000fea000383ffff */
[----:B------:R-:W-:Y:S05]  /*0ec0*/  EXIT ;  /* 0x000000000000794d */ /* 0x000fea0003800000 */
.L_x_2616:
[----:B0-----:R-:W-:Y:S01]  /*0ed0*/  HFMA2.MMA R24, -RZ, RZ, 0, 5.9604644775390625e-08 ;  /* 0x00000001ff187435 */ /* 0x001fe200000001ff */
[----:B----4-:R-:W-:Y:S02]  /*0ee0*/  MOV R23, R10 ;  /* 0x0000000a00177202 */ /* 0x010fe40000000f00 */
[----:B------:R-:W-:Y:S02]  /*0ef0*/  MOV R25, 0x1f ;  /* 0x0000001f00197802 */ /* 0x000fe40000000f00 */
[----:B------:R-:W-:-:S07]  /*0f00*/  MOV R20, 0xffffffff ;  /* 0xffffffff00147802 */ /* 0x000fce0000000f00 */
[----:B-123--:R-:W-:Y:S05]  /*0f10*/  WARPSYNC.COLLECTIVE R20, `(.L_x_2620) ;  /* 0x0000000014087348 */ /* 0x00efea0003c00000 */
[----:B------:R0:W4:Y:S02]  /*0f20*/  SHFL.BFLY P2, R22, R23, R24, R25 ;  /* 0x0c00001817167389 */ /* 0x0001240000040019 */
[----:B01234-:R-:W-:Y:S01]  /*0f30*/  ENDCOLLECTIVE ;  /* 0x000000000000791b */ /* 0x01ffe20003800000 */
.L_x_2620:
[----:B------:R-:W-:Y:S01]  /*0f40*/  HFMA2.MMA R24, -RZ, RZ, 0, 1.1920928955078125e-07 ;  /* 0x00000002ff187435 */ /* 0x000fe200000001ff */
[----:B------:R-:W-:-:S05]  /*0f50*/  MOV R11, R22 ;  /* 0x00000016000b7202 */ /* 0x000fca0000000f00 */
[----:B------:R-:W-:-:S04]  /*0f60*/  FADD.FTZ R11, R10, R11 ;  /* 0x0000000b0a0b7221 */ /* 0x000fc80000010000 */
[----:B------:R-:W-:-:S07]  /*0f70*/  IMAD.MOV.U32 R23, RZ, RZ, R11 ;  /* 0x000000ffff177224 */ /* 0x000fce00078e000b */
[----:B------:R-:W-:Y:S05]  /*0f80*/  WARPSYNC.COLLECTIVE R20, `(.L_x_2621) ;  /* 0x0000000014087348 */ /* 0x000fea0003c00000 */
[----:B------:R0:W1:Y:S02]  /*0f90*/  SHFL.BFLY P2, R22, R23, R24, R25 ;  /* 0x0c00001817167389 */ /* 0x0000640000040019 */
[----:B01----:R-:W-:Y:S01]  /*0fa0*/  ENDCOLLECTIVE ;  /* 0x000000000000791b */ /* 0x003fe20003800000 */
.L_x_2621:
[----:B------:R-:W-:Y:S01]  /*0fb0*/  HFMA2.MMA R24, -RZ, RZ, 0, 2.384185791015625e-07 ;  /* 0x00000004ff187435 */ /* 0x000fe200000001ff */
[----:B------:R-:W-:-:S05]  /*0fc0*/  MOV R14, R22 ;  /* 0x00000016000e7202 */ /* 0x000fca0000000f00 */
[----:B------:R-:W-:-:S05]  /*0fd0*/  FADD.FTZ R14, R11, R14 ;  /* 0x0000000e0b0e7221 */ /* 0x000fca0000010000 */
[----:B------:R-:W-:-:S07]  /*0fe0*/  MOV R23, R14 ;  /* 0x0000000e00177202 */ /* 0x000fce0000000f00 */
[----:B------:R-:W-:Y:S05]  /*0ff0*/  WARPSYNC.COLLECTIVE R20, `(.L_x_2622) ;  /* 0x0000000014087348 */ /* 0x000fea0003c00000 */
[----:B------:R0:W1:Y:S02]  /*1000*/  SHFL.BFLY P2, R22, R23, R24, R25 ;  /* 0x0c00001817167389 */ /* 0x0000640000040019 */
[----:B01----:R-:W-:Y:S01]  /*1010*/  ENDCOLLECTIVE ;  /* 0x000000000000791b */ /* 0x003fe20003800000 */
.L_x_2622:
[----:B------:R-:W-:Y:S01]  /*1020*/  IMAD.MOV.U32 R24, RZ, RZ, 0x8 ;  /* 0x00000008ff187424 */ /* 0x000fe200078e00ff */
[----:B------:R-:W-:-:S05]  /*1030*/  MOV R13, R22 ;  /* 0x00000016000d7202 */ /* 0x000fca0000000f00 */
[----:B------:R-:W-:-:S05]  /*1040*/  FADD.FTZ R13, R14, R13 ;  /* 0x0000000d0e0d7221 */ /* 0x000fca0000010000 */
[----:B------:R-:W-:-:S07]  /*1050*/  MOV R23, R13 ;  /* 0x0000000d00177202 */ /* 0x000fce0000000f00 */
[----:B------:R-:W-:Y:S05]  /*1060*/  WARPSYNC.COLLECTIVE R20, `(.L_x_2623) ;  /* 0x0000000014087348 */ /* 0x000fea0003c00000 */
[----:B------:R0:W1:Y:S02]  /*1070*/  SHFL.BFLY P2, R22, R23, R24, R25 ;  /* 0x0c00001817167389 */ /* 0x0000640000040019 */
[----:B01----:R-:W-:Y:S01]  /*1080*/  ENDCOLLECTIVE ;  /* 0x000000000000791b */ /* 0x003fe20003800000 */
.L_x_2623:
[----:B------:R-:W-:Y:S01]  /*1090*/  HFMA2.MMA R24, -RZ, RZ, 0, 9.5367431640625e-07 ;  /* 0x00000010ff187435 */ /* 0x000fe200000001ff */
[----:B------:R-:W-:-:S05]  /*10a0*/  MOV R10, R22 ;  /* 0x00000016000a7202 */ /* 0x000fca0000000f00 */
[----:B------:R-:W-:-:S05]  /*10b0*/  FADD.FTZ R11, R13, R10 ;  /* 0x0000000a0d0b7221 */ /* 0x000fca0000010000 */
[----:B------:R-:W-:-:S07]  /*10c0*/  MOV R23, R11 ;  /* 0x0000000b00177202 */ /* 0x000fce0000000f00 */
[----:B------:R-:W-:Y:S05]  /*10d0*/  WARPSYNC.COLLECTIVE R20, `(.L_x_2624) ;  /* 0x0000000014087348 */ /* 0x000fea0003c00000 */
[----:B------:R0:W1:Y:S02]  /*10e0*/  SHFL.BFLY P2, R22, R23, R24, R25 ;  /* 0x0c00001817167389 */ /* 0x0000640000040019 */
[----:B01----:R-:W-:Y:S01]  /*10f0*/  ENDCOLLECTIVE ;  /* 0x000000000000791b */ /* 0x003fe20003800000 */
.L_x_2624:
[----:B------:R-:W-:Y:S01]  /*1100*/  HFMA2.MMA R24, -RZ, RZ, 0, 5.9604644775390625e-08 ;  /* 0x00000001ff187435 */ /* 0x000fe200000001ff */
[----:B------:R-:W-:Y:S02]  /*1110*/  MOV R23, R12 ;  /* 0x0000000c00177202 */ /* 0x000fe40000000f00 */
[----:B------:R-:W-:-:S08]  /*1120*/  MOV R10, R22 ;  /* 0x00000016000a7202 */ /* 0x000fd00000000f00 */
[----:B------:R-:W-:Y:S05]  /*1130*/  WARPSYNC.COLLECTIVE R20, `(.L_x_2625) ;  /* 0x0000000014087348 */ /* 0x000fea0003c00000 */
[----:B------:R0:W1:Y:S02]  /*1140*/  SHFL.BFLY P2, R22, R23, R24, R25 ;  /* 0x0c00001817167389 */ /* 0x0000640000040019 */
[----:B01----:R-:W-:Y:S01]  /*1150*/  ENDCOLLECTIVE ;  /* 0x000000000000791b */ /* 0x003fe20003800000 */
.L_x_2625:
[----:B------:R-:W-:Y:S01]  /*1160*/  HFMA2.MMA R24, -RZ, RZ, 0, 1.1920928955078125e-07 ;  /* 0x00000002ff187435 */ /* 0x000fe200000001ff */
[----:B------:R-:W-:-:S04]  /*1170*/  IMAD.MOV.U32 R13, RZ, RZ, R22 ;  /* 0x000000ffff0d7224 */ /* 0x000fc800078e0016 */
[----:B------:R-:W-:-:S05]  /*1180*/  FADD.FTZ R15, R12, R13 ;  /* 0x0000000d0c0f7221 */ /* 0x000fca0000010000 */
[----:B------:R-:W-:-:S07]  /*1190*/  MOV R23, R15 ;  /* 0x0000000f00177202 */ /* 0x000fce0000000f00 */
[----:B------:R-:W-:Y:S05]  /*11a0*/  WARPSYNC.COLLECTIVE R20, `(.L_x_2626) ;  /* 0x0000000014087348 */ /* 0x000fea0003c00000 */
[----:B------:R0:W1:Y:S02]  /*11b0*/  SHFL.BFLY P2, R22, R23, R24, R25 ;  /* 0x0c00001817167389 */ /* 0x0000640000040019 */
[----:B01----:R-:W-:Y:S01]  /*11c0*/  ENDCOLLECTIVE ;  /* 0x000000000000791b */ /* 0x003fe20003800000 */
.L_x_2626:
[----:B------:R-:W-:Y:S01]  /*11d0*/  HFMA2.MMA R24, -RZ, RZ, 0, 2.384185791015625e-07 ;  /* 0x00000004ff187435 */ /* 0x000fe200000001ff */
[----:B------:R-:W-:-:S05]  /*11e0*/  MOV R16, R22 ;  /* 0x0000001600107202 */ /* 0x000fca0000000f00 */
[----:B------:R-:W-:-:S05]  /*11f0*/  FADD.FTZ R16, R15, R16 ;  /* 0x000000100f107221 */ /* 0x000fca0000010000 */
[----:B------:R-:W-:-:S07]  /*1200*/  MOV R23, R16 ;  /* 0x0000001000177202 */ /* 0x000fce0000000f00 */
[----:B------:R-:W-:Y:S05]  /*1210*/  WARPSYNC.COLLECTIVE R20, `(.L_x_2627) ;  /* 0x0000000014087348 */ /* 0x000fea0003c00000 */
[----:B------:R0:W1:Y:S02]  /*1220*/  SHFL.BFLY P2, R22, R23, R24, R25 ;  /* 0x0c00001817167389 */ /* 0x0000640000040019 */
[----:B01----:R-:W-:Y:S01]  /*1230*/  ENDCOLLECTIVE ;  /* 0x000000000000791b */ /* 0x003fe20003800000 */
.L_x_2627:
[----:B------:R-:W-:Y:S01]  /*1240*/  HFMA2.MMA R24, -RZ, RZ, 0, 4.76837158203125e-07 ;  /* 0x00000008ff187435 */ /* 0x000fe200000001ff */
[----:B------:R-:W-:-:S05]  /*1250*/  MOV R17, R22 ;  /* 0x0000001600117202 */ /* 0x000fca0000000f00 */
[----:B------:R-:W-:-:S04]  /*1260*/  FADD.FTZ R17, R16, R17 ;  /* 0x0000001110117221 */ /* 0x000fc80000010000 */
[----:B------:R-:W-:-:S07]  /*1270*/  IMAD.MOV.U32 R23, RZ, RZ, R17 ;  /* 0x000000ffff177224 */ /* 0x000fce00078e0011 */
[----:B------:R-:W-:Y:S05]  /*1280*/  WARPSYNC.COLLECTIVE R20, `(.L_x_2628) ;  /* 0x0000000014087348 */ /* 0x000fea0003c00000 */
[----:B------:R0:W1:Y:S02]  /*1290*/  SHFL.BFLY P2, R22, R23, R24, R25 ;  /* 0x0c00001817167389 */ /* 0x0000640000040019 */
[----:B01----:R-:W-:Y:S01]  /*12a0*/  ENDCOLLECTIVE ;  /* 0x000000000000791b */ /* 0x003fe20003800000 */
.L_x_2628:
[----:B------:R-:W-:Y:S01]  /*12b0*/  HFMA2.MMA R24, -RZ, RZ, 0, 9.5367431640625e-07 ;  /* 0x00000010ff187435 */ /* 0x000fe200000001ff */
[----:B------:R-:W-:-:S05]  /*12c0*/  MOV R12, R22 ;  /* 0x00000016000c7202 */ /* 0x000fca0000000f00 */
[----:B------:R-:W-:-:S05]  /*12d0*/  FADD.FTZ R12, R17, R12 ;  /* 0x0000000c110c7221 */ /* 0x000fca0000010000 */
[----:B------:R-:W-:-:S07]  /*12e0*/  MOV R23, R12 ;  /* 0x0000000c00177202 */ /* 0x000fce0000000f00 */
[----:B------:R-:W-:Y:S05]  /*12f0*/  WARPSYNC.COLLECTIVE R20, `(.L_x_2629) ;  /* 0x0000000014087348 */ /* 0x000fea0003c00000 */
[----:B------:R0:W1:Y:S02]  /*1300*/  SHFL.BFLY P2, R22, R23, R24, R25 ;  /* 0x0c00001817167389 */ /* 0x0000640000040019 */
[----:B01----:R-:W-:Y:S01]  /*1310*/  ENDCOLLECTIVE ;  /* 0x000000000000791b */ /* 0x003fe20003800000 */
.L_x_2629:
[----:B------:R-:W-:Y:S01]  /*1320*/  MOV R23, R8 ;  /* 0x0000000800177202 */ /* 0x000fe20000000f00 */
[----:B------:R-:W-:Y:S01]  /*1330*/  IMAD.MOV.U32 R24, RZ, RZ, 0x1 ;  /* 0x00000001ff187424 */ /* 0x000fe200078e00ff */
[----:B------:R-:W-:-:S07]  /*1340*/  MOV R15, R22 ;  /* 0x00000016000f7202 */ /* 0x000fce0000000f00 */
[----:B------:R-:W-:Y:S05]  /*1350*/  WARPSYNC.COLLECTIVE R20, `(.L_x_2630) ;  /* 0x0000000014087348 */ /* 0x000fea0003c00000 */
[----:B------:R0:W1:Y:S02]  /*1360*/  SHFL.BFLY P2, R22, R23, R24, R25 ;  /* 0x0c00001817167389 */ /* 0x0000640000040019 */
[----:B01----:R-:W-:Y:S01]  /*1370*/  ENDCOLLECTIVE ;  /* 0x000000000000791b */ /* 0x003fe20003800000 */
.L_x_2630:
[----:B------:R-:W-:Y:S01]  /*1380*/  HFMA2.MMA R24, -RZ, RZ, 0, 1.1920928955078125e-07 ;  /* 0x00000002ff187435 */ /* 0x000fe200000001ff */
[----:B------:R-:W-:-:S05]  /*1390*/  MOV R17, R22 ;  /* 0x0000001600117202 */ /* 0x000fca0000000f00 */
[----:B------:R-:W-:-:S05]  /*13a0*/  FADD.FTZ R18, R8, R17 ;  /* 0x0000001108127221 */ /* 0x000fca0000010000 */
[----:B------:R-:W-:-:S07]  /*13b0*/  MOV R23, R18 ;  /* 0x0000001200177202 */ /* 0x000fce0000000f00 */
[----:B------:R-:W-:Y:S05]  /*13c0*/  WARPSYNC.COLLECTIVE R20, `(.L_x_2631) ;  /* 0x0000000014087348 */ /* 0x000fea0003c00000 */
[----:B------:R0:W1:Y:S02]  /*13d0*/  SHFL.BFLY P2, R22, R23, R24, R25 ;  /* 0x0c00001817167389 */ /* 0x0000640000040019 */
[----:B01----:R-:W-:Y:S01]  /*13e0*/  ENDCOLLECTIVE ;  /* 0x000000000000791b */ /* 0x003fe20003800000 */
.L_x_2631:
[----:B------:R-:W-:Y:S01]  /*13f0*/  HFMA2.MMA R24, -RZ, RZ, 0, 2.384185791015625e-07 ;  /* 0x00000004ff187435 */ /* 0x000fe200000001ff */
[----:B------:R-:W-:-:S05]  /*1400*/  MOV R13, R22 ;  /* 0x00000016000d7202 */ /* 0x000fca0000000f00 */
[----:B------:R-:W-:-:S05]  /*1410*/  FADD.FTZ R19, R18, R13 ;  /* 0x0000000d12137221 */ /* 0x000fca0000010000 */
[----:B------:R-:W-:-:S07]  /*1420*/  MOV R23, R19 ;  /* 0x0000001300177202 */ /* 0x000fce0000000f00 */
[----:B------:R-:W-:Y:S05]  /*1430*/  WARPSYNC.COLLECTIVE R20, `(.L_x_2632) ;  /* 0x0000000014087348 */ /* 0x000fea0003c00000 */
[----:B------:R0:W1:Y:S02]  /*1440*/  SHFL.BFLY P2, R22, R23, R24, R25 ;  /* 0x0c00001817167389 */ /* 0x0000640000040019 */
[----:B01----:R-:W-:Y:S01]  /*1450*/  ENDCOLLECTIVE ;  /* 0x000000000000791b */ /* 0x003fe20003800000 */
.L_x_2632:
[----:B------:R-:W-:Y:S01]  /*1460*/  HFMA2.MMA R24, -RZ, RZ, 0, 4.76837158203125e-07 ;  /* 0x00000008ff187435 */ /* 0x000fe200000001ff */
[----:B------:R-:W-:-:S04]  /*1470*/  IMAD.MOV.U32 R8, RZ, RZ, R22 ;  /* 0x000000ffff087224 */ /* 0x000fc800078e0016 */
[----:B------:R-:W-:-:S05]  /*1480*/  FADD.FTZ R8, R19, R8 ;  /* 0x0000000813087221 */ /* 0x000fca0000010000 */
[----:B------:R-:W-:-:S07]  /*1490*/  MOV R23, R8 ;  /* 0x0000000800177202 */ /* 0x000fce0000000f00 */
[----:B------:R-:W-:Y:S05]  /*14a0*/  WARPSYNC.COLLECTIVE R20, `(.L_x_2633) ;  /* 0x0000000014087348 */ /* 0x000fea0003c00000 */
[----:B------:R0:W1:Y:S02]  /*14b0*/  SHFL.BFLY P2, R22, R23, R24, R25 ;  /* 0x0c00001817167389 */ /* 0x0000640000040019 */
[----:B01----:R-:W-:Y:S01]  /*14c0*/  ENDCOLLECTIVE ;  /* 0x000000000000791b */ /* 0x003fe20003800000 */
.L_x_2633:
[----:B------:R-:W-:Y:S01]  /*14d0*/  HFMA2.MMA R24, -RZ, RZ, 0, 9.5367431640625e-07 ;  /* 0x00000010ff187435 */ /* 0x000fe200000001ff */
[----:B------:R-:W-:-:S05]  /*14e0*/  MOV R21, R22 ;  /* 0x0000001600157202 */ /* 0x000fca0000000f00 */
[----:B------:R-:W-:-:S05]  /*14f0*/  FADD.FTZ R21, R8, R21 ;  /* 0x0000001508157221 */ /* 0x000fca0000010000 */
[----:B------:R-:W-:-:S07]  /*1500*/  MOV R23, R21 ;  /* 0x0000001500177202 */ /* 0x000fce0000000f00 */
[----:B------:R-:W-:Y:S05]  /*1510*/  WARPSYNC.COLLECTIVE R20, `(.L_x_2634) ;  /* 0x0000000014087348 */ /* 0x000fea0003c00000 */
[----:B------:R0:W1:Y:S02]  /*1520*/  SHFL.BFLY P2, R22, R23, R24, R25 ;  /* 0x0c00001817167389 */ /* 0x0000640000040019 */
[----:B01----:R-:W-:Y:S01]  /*1530*/  ENDCOLLECTIVE ;  /* 0x000000000000791b */ /* 0x003fe20003800000 */
.L_x_2634:
[----:B------:R-:W-:Y:S01]  /*1540*/  MOV R14, R22 ;  /* 0x00000016000e7202 */ /* 0x000fe20000000f00 */
[----:B------:R-:W-:Y:S06]  /*1550*/  BRA `(.L_x_2635) ;  /* 0xfffffff400c87947 */ /* 0x000fec000383ffff */
.L_x_2636:
        /* <DEDUP_REMOVED lines=10> */
.L_x_14240:


//--------------------- .text._ZN10layer_norm13ln_bwd_kernelINS_13Kernel_traitsI6__halfS2_S2_S2_fjLj1024ELj1ELj4ELj1ELj16ENS_18Kernel_traits_baseILj1024ES2_S2_S2_S2_fjLj128EEEEELb1ELb1ELb1ELb0EEEvNS_9BwdParamsE --------------------------
	.section	.text._ZN10layer_norm13ln_bwd_kernelINS_13Kernel_traitsI6__halfS2_S2_S2_fjLj1024ELj1ELj4ELj1ELj16ENS_18Kernel_traits_baseILj1024ES2_S2_S2_S2_fjLj128EEEEELb1ELb1ELb1ELb0EEEvNS_9BwdParamsE,"ax",@progbits
	.align	128
        .global         _ZN10layer_norm13ln_bwd_kernelINS_13Kernel_traitsI6__halfS2_S2_S2_fjLj1024ELj1ELj4ELj1ELj16ENS_18Kernel_traits_baseILj1024ES2_S2_S2_S2_fjLj128EEEEELb1ELb1ELb1ELb0EEEvNS_9BwdParamsE
        .type           _ZN10layer_norm13ln_bwd_kernelINS_13Kernel_traitsI6__halfS2_S2_S2_fjLj1024ELj1ELj4ELj1ELj16ENS_18Kernel_traits_baseILj1024ES2_S2_S2_S2_fjLj128EEEEELb1ELb1ELb1ELb0EEEvNS_9BwdParamsE,@function
        .size           _ZN10layer_norm13ln_bwd_kernelINS_13Kernel_traitsI6__halfS2_S2_S2_fjLj1024ELj1ELj4ELj1ELj16ENS_18Kernel_traits_baseILj1024ES2_S2_S2_S2_fjLj128EEEEELb1ELb1ELb1ELb0EEEvNS_9BwdParamsE,(.L_x_14241 - _ZN10layer_norm13ln_bwd_kernelINS_13Kernel_traitsI6__halfS2_S2_S2_fjLj1024ELj1ELj4ELj1ELj16ENS_18Kernel_traits_baseILj1024ES2_S2_S2_S2_fjLj128EEEEELb1ELb1ELb1ELb0EEEvNS_9BwdParamsE)
        .other          _ZN10layer_norm13ln_bwd_kernelINS_13Kernel_traitsI6__halfS2_S2_S2_fjLj1024ELj1ELj4ELj1ELj16ENS_18Kernel_traits_baseILj1024ES2_S2_S2_S2_fjLj128EEEEELb1ELb1ELb1ELb0EEEvNS_9BwdParamsE,@"STO_CUDA_ENTRY STV_DEFAULT"
_ZN10layer_norm13ln_bwd_kernelINS_13Kernel_traitsI6__halfS2_S2_S2_fjLj1024ELj1ELj4ELj1ELj16ENS_18Kernel_traits_baseILj1024ES2_S2_S2_S2_fjLj128EEEEELb1ELb1ELb1ELb0EEEvNS_9BwdParamsE:
.text._ZN10layer_norm13ln_bwd_kernelINS_13Kernel_traitsI6__halfS2_S2_S2_fjLj1024ELj1ELj4ELj1ELj16ENS_18Kernel_traits_baseILj1024ES2_S2_S2_S2_fjLj128EEEEELb1ELb1ELb1ELb0EEEvNS_9BwdParamsE:
        /* <DEDUP_REMOVED lines=19> */
[----:B------:R-:W-:Y:S02]  /*0130*/  P2R R40, PR, RZ, 0x8 ;  /* 0x00000008ff287803 */ /* 0x000fe40000000000 */
[C---:B------:R-:W-:Y:S02]  /*0140*/  ISETP.GE.U32.AND P1, PT, R0.reuse, 0x60, PT ;  /* 0x000000600000780c */ /* 0x040fe40003f26070 */
[----:B------:R-:W-:Y:S01]  /*0150*/  ISETP.GE.U32.AND P2, PT, R0, 0x80, PT ;  /* 0x000000800000780c */ /* 0x000fe20003f46070 */
[----:B------:R0:W-:Y:S04]  /*0160*/  STL [R1+0x80], R40 ;  /* 0x0000802801007387 */ /* 0x0001e80000100800 */
        /* <DEDUP_REMOVED lines=8> */
[----:B------:R-:W5:Y:S01]  /*01f0*/  @P3 LDG.E.128 R32, desc[UR4][R36.64] ;  /* 0x0000000424203981 */ /* 0x000f62000c1e1d00 */
[----:B------:R-:W-:Y:S02]  /*0200*/  SHF.R.U32.HI R0, RZ, 0x5, R56 ;  /* 0x00000005ff007819 */ /* 0x000fe40000011638 */
[----:B------:R-:W-:Y:S01]  /*0210*/  P2R R219, PR, RZ, 0x4 ;  /* 0x00000004ffdb7803 */ /* 0x000fe20000000000 */
[----:B------:R-:W5:Y:S01]  /*0220*/  @P3 LDG.E.128 R16, desc[UR4][R38.64] ;  /* 0x0000000426103981 */ /* 0x000f62000c1e1d00 */
[----:B0-----:R-:W0:Y:S01]  /*0230*/  @P0 LDC.64 R40, c[0x0][0x260] ;  /* 0x00009800ff280b82 */ /* 0x001e220000000a00 */
[----:B---3--:R-:W-:-:S05]  /*0240*/  @P0 IMAD.WIDE.U32 R46, R57, 0x10, R42 ;  /* 0x00000010392e0825 */ /* 0x008fca00078e002a */
[----:B------:R-:W5:Y:S02]  /*0250*/  @P0 LDG.E.128 R12, desc[UR4][R46.64] ;  /* 0x000000042e0c0981 */ /* 0x000f64000c1e1d00 */
[----:B------:R-:W2:Y:S08]  /*0260*/  @P2 LDC.64 R52, c[0x0][0x260] ;  /* 0x00009800ff342b82 */ /* 0x000eb00000000a00 */
[----:B------:R-:W3:Y:S01]  /*0270*/  @P2 LDC.64 R54, c[0x0][0x278] ;  /* 0x00009e00ff362b82 */ /* 0x000ee20000000a00 */
[C---:B0-----:R-:W-:Y:S01]  /*0280*/  @P0 IMAD.WIDE.U32 R44, R57.reuse, 0x10, R40 ;  /* 0x00000010392c0825 */ /* 0x041fe200078e0028 */
[----:B------:R-:W-:-:S04]  /*0290*/  @P0 IADD3 R57, R57, 0x20, RZ ;  /* 0x0000002039390810 */ /* 0x000fc80007ffe0ff */
[----:B------:R-:W5:Y:S01]  /*02a0*/  @P0 LDG.E.128 R28, desc[UR4][R44.64] ;  /* 0x000000042c1c0981 */ /* 0x000f62000c1e1d00 */
[----:B----4-:R-:W-:-:S04]  /*02b0*/  @P1 IMAD.WIDE.U32 R48, R57, 0x10, R48 ;  /* 0x0000001039301825 */ /* 0x010fc800078e0030 */
[C---:B-1----:R-:W-:Y:S01]  /*02c0*/  @P1 IMAD.WIDE.U32 R50, R57.reuse, 0x10, R50 ;  /* 0x0000001039321825 */ /* 0x042fe200078e0032 */
[----:B------:R-:W-:Y:S01]  /*02d0*/  @P1 IADD3 R57, R57, 0x20, RZ ;  /* 0x0000002039391810 */ /* 0x000fe20007ffe0ff */
[----:B------:R-:W-:Y:S01]  /*02e0*/  BSSY B0, `(.L_x_2637) ;  /* 0x00006d0000007945 */ /* 0x000fe20003800000 */
[----:B------:R0:W5:Y:S03]  /*02f0*/  @P1 LDG.E.128 R24, desc[UR4][R48.64] ;  /* 0x0000000430181981 */ /* 0x000166000c1e1d00 */
[C---:B--2---:R-:W-:Y:S01]  /*0300*/  @P2 IMAD.WIDE.U32 R40, R57.reuse, 0x10, R52 ;  /* 0x0000001039282825 */ /* 0x044fe200078e0034 */
[----:B------:R1:W5:Y:S01]  /*0310*/  @P1 LDG.E.128 R8, desc[UR4][R50.64] ;  /* 0x0000000432081981 */ /* 0x000362000c1e1d00 */
[----:B------:R-:W2:Y:S02]  /*0320*/  S2R R53, SR_CTAID.X ;  /* 0x0000000000357919 */ /* 0x000ea40000002500 */
[----:B---3--:R-:W-:Y:S01]  /*0330*/  @P2 IMAD.WIDE.U32 R42, R57, 0x10, R54 ;  /* 0x00000010392a2825 */ /* 0x008fe200078e0036 */
[----:B------:R3:W5:Y:S04]  /*0340*/  @P2 LDG.E.128 R20, desc[UR4][R40.64] ;  /* 0x0000000428142981 */ /* 0x000768000c1e1d00 */
[----:B------:R3:W5:Y:S01]  /*0350*/  @P2 LDG.E.128 R4, desc[UR4][R42.64] ;  /* 0x000000042a042981 */ /* 0x000762000c1e1d00 */
[----:B------:R-:W-:-:S02]  /*0360*/  CS2R R140, SRZ ;  /* 0x00000000008c7805 */ /* 0x000fc4000001ff00 */
[----:B------:R-:W-:Y:S02]  /*0370*/  CS2R R142, SRZ ;  /* 0x00000000008e7805 */ /* 0x000fe4000001ff00 */
[----:B------:R-:W-:Y:S02]  /*0380*/  CS2R R136, SRZ ;  /* 0x0000000000887805 */ /* 0x000fe4000001ff00 */
[----:B------:R-:W-:Y:S02]  /*0390*/  CS2R R138, SRZ ;  /* 0x00000000008a7805 */ /* 0x000fe4000001ff00 */
[----:B------:R-:W-:Y:S02]  /*03a0*/  CS2R R132, SRZ ;  /* 0x0000000000847805 */ /* 0x000fe4000001ff00 */
[----:B--2---:R-:W-:-:S04]  /*03b0*/  LEA R0, R53, R0, 0x2 ;  /* 0x0000000035007211 */ /* 0x004fc800078e10ff */
        /* <DEDUP_REMOVED lines=43> */
[----:B0-----:R-:W-:Y:S02]  /*0670*/  CS2R R48, SRZ ;  /* 0x0000000000307805 */ /* 0x001fe4000001ff00 */
[----:B-1----:R-:W-:Y:S01]  /*0680*/  CS2R R50, SRZ ;  /* 0x0000000000327805 */ /* 0x002fe2000001ff00 */
[----:B---3--:R-:W-:Y:S06]  /*0690*/  @P2 BRA `(.L_x_2638) ;  /* 0x0000006800502947 */ /* 0x008fec0003800000 */
[--C-:B-----5:R-:W-:Y:S01]  /*06a0*/  HADD2.F32 R3, -RZ, R32.reuse.H0_H0 ;  /* 0x20000020ff037230 */ /* 0x120fe20000004100 */
[----:B------:R-:W0:Y:S01]  /*06b0*/  LDC.U8 R220, c[0x0][0x2a0] ;  /* 0x0000a800ffdc7b82 */ /* 0x000e220000000000 */
[----:B------:R-:W-:Y:S01]  /*06c0*/  HADD2.F32 R2, -RZ, R32.H1_H1 ;  /* 0x30000020ff027230 */ /* 0x000fe20000004100 */
[----:B------:R-:W-:Y:S01]  /*06d0*/  HFMA2.MMA R141, -RZ, RZ, 0, 0 ;  /* 0x00000000ff8d7435 */ /* 0x000fe200000001ff */
[----:B------:R-:W-:Y:S01]  /*06e0*/  HADD2.F32 R32, -RZ, R33.H0_H0 ;  /* 0x20000021ff207230 */ /* 0x000fe20000004100 */
[----:B------:R1:W-:Y:S01]  /*06f0*/  STL [R1+0x7c], R3 ;  /* 0x00007c0301007387 */ /* 0x0003e20000100800 */
[--C-:B------:R-:W-:Y:S02]  /*0700*/  HADD2.F32 R228, -RZ, R4.reuse.H0_H0 ;  /* 0x20000004ffe47230 */ /* 0x100fe40000004100 */
[----:B------:R-:W-:Y:S01]  /*0710*/  HADD2.F32 R227, -RZ, R4.H1_H1 ;  /* 0x30000004ffe37230 */ /* 0x000fe20000004100 */
[----:B------:R2:W-:Y:S01]  /*0720*/  STL [R1+0x78], R2 ;  /* 0x0000780201007387 */ /* 0x0005e20000100800 */
[--C-:B------:R-:W-:Y:S01]  /*0730*/  HADD2.F32 R252, -RZ, R16.reuse.H0_H0 ;  /* 0x20000010fffc7230 */ /* 0x100fe20000004100 */
[----:B------:R-:W-:Y:S01]  /*0740*/  MOV R4, R0 ;  /* 0x0000000000047202 */ /* 0x000fe20000000f00 */
[----:B------:R-:W-:Y:S01]  /*0750*/  HADD2.F32 R251, -RZ, R16.H1_H1 ;  /* 0x30000010fffb7230 */ /* 0x000fe20000004100 */
[----:B------:R3:W-:Y:S01]  /*0760*/  STL [R1+0x74], R32 ;  /* 0x0000742001007387 */ /* 0x0007e20000100800 */
[----:B------:R-:W-:-:S02]  /*0770*/  HADD2.F32 R250, -RZ, R17.H0_H0 ;  /* 0x20000011fffa7230 */ /* 0x000fc40000004100 */
[----:B-1----:R-:W-:Y:S02]  /*0780*/  HADD2.F32 R3, -RZ, R33.H1_H1 ;  /* 0x30000021ff037230 */ /* 0x002fe40000004100 */
[----:B------:R-:W-:Y:S02]  /*0790*/  HADD2.F32 R249, -RZ, R17.H1_H1 ;  /* 0x30000011fff97230 */ /* 0x000fe40000004100 */
[----:B--2---:R-:W-:Y:S01]  /*07a0*/  HADD2.F32 R2, -RZ, R34.H0_H0 ;  /* 0x20000022ff027230 */ /* 0x004fe20000004100 */
[----:B------:R1:W-:Y:S01]  /*07b0*/  STL [R1+0x70], R3 ;  /* 0x0000700301007387 */ /* 0x0003e20000100800 */
[----:B------:R-:W-:Y:S02]  /*07c0*/  HADD2.F32 R248, -RZ, R18.H0_H0 ;  /* 0x20000012fff87230 */ /* 0x000fe40000004100 */
[----:B---3--:R-:W-:Y:S01]  /*07d0*/  HADD2.F32 R32, -RZ, R34.H1_H1 ;  /* 0x30000022ff207230 */ /* 0x008fe20000004100 */
[----:B------:R2:W-:Y:S01]  /*07e0*/  STL [R1+0x6c], R2 ;  /* 0x00006c0201007387 */ /* 0x0005e20000100800 */
[----:B------:R-:W-:-:S02]  /*07f0*/  HADD2.F32 R247, -RZ, R18.H1_H1 ;  /* 0x30000012fff77230 */ /* 0x000fc40000004100 */
[--C-:B------:R-:W-:Y:S01]  /*0800*/  HADD2.F32 R246, -RZ, R19.reuse.H0_H0 ;  /* 0x20000013fff67230 */ /* 0x100fe20000004100 */
[----:B------:R3:W-:Y:S01]  /*0810*/  STL [R1+0x68], R32 ;  /* 0x0000682001007387 */ /* 0x0007e20000100800 */
[----:B------:R-:W-:Y:S02]  /*0820*/  HADD2.F32 R245, -RZ, R19.H1_H1 ;  /* 0x30000013fff57230 */ /* 0x000fe40000004100 */
[--C-:B-1----:R-:W-:Y:S02]  /*0830*/  HADD2.F32 R3, -RZ, R35.reuse.H0_H0 ;  /* 0x20000023ff037230 */ /* 0x102fe40000004100 */
[--C-:B------:R-:W-:Y:S02]  /*0840*/  HADD2.F32 R244, -RZ, R12.reuse.H0_H0 ;  /* 0x2000000cfff47230 */ /* 0x100fe40000004100 */
[----:B--2---:R-:W-:Y:S01]  /*0850*/  HADD2.F32 R2, -RZ, R35.H1_H1 ;  /* 0x30000023ff027230 */ /* 0x004fe20000004100 */
[----:B------:R1:W-:Y:S01]  /*0860*/  STL [R1+0x64], R3 ;  /* 0x0000640301007387 */ /* 0x0003e20000100800 */
[----:B------:R-:W-:-:S02]  /*0870*/  HADD2.F32 R243, -RZ, R12.H1_H1 ;  /* 0x3000000cfff37230 */ /* 0x000fc40000004100 */
[----:B---3--:R-:W-:Y:S01]  /*0880*/  HADD2.F32 R32, -RZ, R28.H0_H0 ;  /* 0x2000001cff207230 */ /* 0x008fe20000004100 */
[----:B------:R2:W-:Y:S01]  /*0890*/  STL [R1+0x60], R2 ;  /* 0x0000600201007387 */ /* 0x0005e20000100800 */
[--C-:B------:R-:W-:Y:S02]  /*08a0*/  HADD2.F32 R242, -RZ, R13.reuse.H0_H0 ;  /* 0x2000000dfff27230 */ /* 0x100fe40000004100 */
[----:B------:R-:W-:Y:S01]  /*08b0*/  HADD2.F32 R241, -RZ, R13.H1_H1 ;  /* 0x3000000dfff17230 */ /* 0x000fe20000004100 */
[----:B------:R-:W-:Y:S01]  /*08c0*/  STL [R1+0x5c], R32 ;  /* 0x00005c2001007387 */ /* 0x000fe20000100800 */
[----:B------:R-:W-:Y:S02]  /*08d0*/  HADD2.F32 R240, -RZ, R14.H0_H0 ;  /* 0x2000000efff07230 */ /* 0x000fe40000004100 */
[----:B-1----:R-:W-:Y:S02]  /*08e0*/  HADD2.F32 R3, -RZ, R28.H1_H1 ;  /* 0x3000001cff037230 */ /* 0x002fe40000004100 */
[----:B------:R-:W-:-:S02]  /*08f0*/  HADD2.F32 R28, -RZ, R29.H1_H1 ;  /* 0x3000001dff1c7230 */ /* 0x000fc40000004100 */
[----:B--2---:R-:W-:Y:S01]  /*0900*/  HADD2.F32 R2, -RZ, R29.H0_H0 ;  /* 0x2000001dff027230 */ /* 0x004fe20000004100 */
[----:B------:R1:W-:Y:S01]  /*0910*/  STL [R1+0x58], R3 ;  /* 0x0000580301007387 */ /* 0x0003e20000100800 */
[----:B------:R-:W-:Y:S02]  /*0920*/  HADD2.F32 R239, -RZ, R14.H1_H1 ;  /* 0x3000000effef7230 */ /* 0x000fe40000004100 */
[--C-:B------:R-:W-:Y:S01]  /*0930*/  HADD2.F32 R238, -RZ, R15.reuse.H0_H0 ;  /* 0x2000000fffee7230 */ /* 0x100fe20000004100 */
[----:B------:R2:W-:Y:S01]  /*0940*/  STL [R1+0x54], R2 ;  /* 0x0000540201007387 */ /* 0x0005e20000100800 */
[----:B------:R-:W-:Y:S02]  /*0950*/  HADD2.F32 R237, -RZ, R15.H1_H1 ;  /* 0x3000000fffed7230 */ /* 0x000fe40000004100 */
[--C-:B------:R-:W-:Y:S01]  /*0960*/  HADD2.F32 R236, -RZ, R8.reuse.H0_H0 ;  /* 0x20000008ffec7230 */ /* 0x100fe20000004100 */
[----:B------:R3:W-:Y:S01]  /*0970*/  STL [R1+0x50], R28 ;  /* 0x0000501c01007387 */ /* 0x0007e20000100800 */
[----:B------:R-:W-:-:S02]  /*0980*/  HADD2.F32 R235, -RZ, R8.H1_H1 ;  /* 0x30000008ffeb7230 */ /* 0x000fc40000004100 */
[--C-:B-1----:R-:W-:Y:S02]  /*0990*/  HADD2.F32 R3, -RZ, R30.reuse.H0_H0 ;  /* 0x2000001eff037230 */ /* 0x102fe40000004100 */
[--C-:B------:R-:W-:Y:S02]  /*09a0*/  HADD2.F32 R234, -RZ, R9.reuse.H0_H0 ;  /* 0x20000009ffea7230 */ /* 0x100fe40000004100 */
[----:B--2---:R-:W-:Y:S01]  /*09b0*/  HADD2.F32 R2, -RZ, R30.H1_H1 ;  /* 0x3000001eff027230 */ /* 0x004fe20000004100 */
[----:B------:R1:W-:Y:S01]  /*09c0*/  STL [R1+0x4c], R3 ;  /* 0x00004c0301007387 */ /* 0x0003e20000100800 */
[----:B------:R-:W-:Y:S02]  /*09d0*/  HADD2.F32 R233, -RZ, R9.H1_H1 ;  /* 0x30000009ffe97230 */ /* 0x000fe40000004100 */
[----:B---3--:R-:W-:Y:S01]  /*09e0*/  HADD2.F32 R28, -RZ, R31.H0_H0 ;  /* 0x2000001fff1c7230 */ /* 0x008fe20000004100 */
[----:B------:R2:W-:Y:S01]  /*09f0*/  STL [R1+0x48], R2 ;  /* 0x0000480201007387 */ /* 0x0005e20000100800 */
[----:B------:R-:W-:-:S02]  /*0a00*/  HADD2.F32 R232, -RZ, R10.H0_H0 ;  /* 0x2000000affe87230 */ /* 0x000fc40000004100 */
[----:B------:R-:W-:Y:S01]  /*0a10*/  HADD2.F32 R231, -RZ, R10.H1_H1 ;  /* 0x3000000affe77230 */ /* 0x000fe20000004100 */
[----:B------:R-:W-:Y:S01]  /*0a20*/  STL [R1+0x44], R28 ;  /* 0x0000441c01007387 */ /* 0x000fe20000100800 */
[----:B------:R-:W-:Y:S02]  /*0a30*/  HADD2.F32 R230, -RZ, R11.H0_H0 ;  /* 0x2000000bffe67230 */ /* 0x000fe40000004100 */
[----:B-1----:R-:W-:Y:S02]  /*0a40*/  HADD2.F32 R3, -RZ, R31.H1_H1 ;  /* 0x3000001fff037230 */ /* 0x002fe40000004100 */
[----:B------:R-:W-:Y:S02]  /*0a50*/  HADD2.F32 R229, -RZ, R11.H1_H1 ;  /* 0x3000000bffe57230 */ /* 0x000fe40000004100 */
[--C-:B--2---:R-:W-:Y:S01]  /*0a60*/  HADD2.F32 R2, -RZ, R24.reuse.H0_H0 ;  /* 0x20000018ff027230 */ /* 0x104fe20000004100 */
[----:B------:R1:W-:Y:S01]  /*0a70*/  STL [R1+0x40], R3 ;  /* 0x0000400301007387 */ /* 0x0003e20000100800 */
[----:B------:R-:W-:-:S02]  /*0a80*/  HADD2.F32 R24, -RZ, R24.H1_H1 ;  /* 0x30000018ff187230 */ /* 0x000fc40000004100 */
[--C-:B------:R-:W-:Y:S01]  /*0a90*/  HADD2.F32 R226, -RZ, R5.reuse.H0_H0 ;  /* 0x20000005ffe27230 */ /* 0x100fe20000004100 */
[----:B------:R2:W-:Y:S01]  /*0aa0*/  STL [R1+0x3c], R2 ;  /* 0x00003c0201007387 */ /* 0x0005e20000100800 */
[----:B------:R-:W-:Y:S02]  /*0ab0*/  HADD2.F32 R225, -RZ, R5.H1_H1 ;  /* 0x30000005ffe17230 */ /* 0x000fe40000004100 */
        /* <DEDUP_REMOVED lines=8> */
[--C-:B---3--:R-:W-:Y:S01]  /*0b40*/  HADD2.F32 R24, -RZ, R26.reuse.H0_H0 ;  /* 0x2000001aff187230 */ /* 0x108fe20000004100 */
[----:B------:R2:W-:Y:S04]  /*0b50*/  STL [R1+0x30], R2 ;  /* 0x0000300201007387 */ /* 0x0005e80000100800 */
[----:B------:R3:W-:Y:S01]  /*0b60*/  STL [R1+0x2c], R24 ;  /* 0x00002c1801007387 */ /* 0x0007e20000100800 */
[----:B-1----:R-:W-:-:S02]  /*0b70*/  HADD2.F32 R3, -RZ, R26.H1_H1 ;  /* 0x3000001aff037230 */ /* 0x002fc40000004100 */
[----:B--2---:R-:W-:-:S03]  /*0b80*/  HADD2.F32 R2, -RZ, R27.H0_H0 ;  /* 0x2000001bff027230 */ /* 0x004fc60000004100 */
[----:B------:R1:W-:Y:S01]  /*0b90*/  STL [R1+0x28], R3 ;  /* 0x0000280301007387 */ /* 0x0003e20000100800 */
[----:B---3--:R-:W-:-:S03]  /*0ba0*/  HADD2.F32 R24, -RZ, R27.H1_H1 ;  /* 0x3000001bff187230 */ /* 0x008fc60000004100 */
[----:B------:R2:W-:Y:S04]  /*0bb0*/  STL [R1+0x24], R2 ;  /* 0x0000240201007387 */ /* 0x0005e80000100800 */
[----:B------:R-:W-:Y:S01]  /*0bc0*/  STL [R1+0x20], R24 ;  /* 0x0000201801007387 */ /* 0x000fe20000100800 */
[--C-:B-1----:R-:W-:Y:S02]  /*0bd0*/  HADD2.F32 R3, -RZ, R20.reuse.H0_H0 ;  /* 0x20000014ff037230 */ /* 0x102fe40000004100 */
[----:B--2---:R-:W-:-:S03]  /*0be0*/  HADD2.F32 R2, -RZ, R20.H1_H1 ;  /* 0x30000014ff027230 */ /* 0x004fc60000004100 */
[----:B------:R1:W-:Y:S01]  /*0bf0*/  STL [R1+0x1c], R3 ;  /* 0x00001c0301007387 */ /* 0x0003e20000100800 */
[----:B------:R-:W-:-:S03]  /*0c00*/  HADD2.F32 R20, -RZ, R21.H0_H0 ;  /* 0x20000015ff147230 */ /* 0x000fc60000004100 */
[----:B------:R2:W-:Y:S04]  /*0c10*/  STL [R1+0x18], R2 ;  /* 0x0000180201007387 */ /* 0x0005e80000100800 */
[----:B------:R3:W-:Y:S01]  /*0c20*/  STL [R1+0x14], R20 ;  /* 0x0000141401007387 */ /* 0x0007e20000100800 */
[----:B-1----:R-:W-:Y:S02]  /*0c30*/  HADD2.F32 R3, -RZ, R21.H1_H1 ;  /* 0x30000015ff037230 */ /* 0x002fe40000004100 */
[----:B--2---:R-:W-:-:S03]  /*0c40*/  HADD2.F32 R2, -RZ, R22.H0_H0 ;  /* 0x20000016ff027230 */ /* 0x004fc60000004100 */
[----:B------:R1:W-:Y:S01]  /*0c50*/  STL [R1+0x10], R3 ;  /* 0x0000100301007387 */ /* 0x0003e20000100800 */
[----:B---3--:R-:W-:-:S03]  /*0c60*/  HADD2.F32 R20, -RZ, R22.H1_H1 ;  /* 0x30000016ff147230 */ /* 0x008fc60000004100 */
[----:B------:R2:W-:Y:S04]  /*0c70*/  STL [R1+0xc], R2 ;  /* 0x00000c0201007387 */ /* 0x0005e80000100800 */
[----:B------:R3:W-:Y:S01]  /*0c80*/  STL [R1+0x8], R20 ;  /* 0x0000081401007387 */ /* 0x0007e20000100800 */
[--C-:B-1----:R-:W-:Y:S02]  /*0c90*/  HADD2.F32 R3, -RZ, R23.reuse.H0_H0 ;  /* 0x20000017ff037230 */ /* 0x102fe40000004100 */
[----:B--2---:R-:W-:-:S03]  /*0ca0*/  HADD2.F32 R2, -RZ, R23.H1_H1 ;  /* 0x30000017ff027230 */ /* 0x004fc60000004100 */
[----:B------:R3:W-:Y:S04]  /*0cb0*/  STL [R1+0x4], R3 ;  /* 0x0000040301007387 */ /* 0x0007e80000100800 */
[----:B0-----:R3:W-:Y:S02]  /*0cc0*/  STL [R1], R2 ;  /* 0x0000000201007387 */ /* 0x0017e40000100800 */
.L_x_2831:
[----:B---3--:R-:W2:Y:S01]  /*0cd0*/  LDL R2, [R1+0x80] ;  /* 0x0000800001027983 */ /* 0x008ea20000100800 */
        /* <DEDUP_REMOVED lines=38> */
[----:B------:R-:W-:Y:S02]  /*0f40*/  IADD3 R158, R158, 0x20, RZ ;  /* 0x000000209e9e7810 */ /* 0x000fe40007ffe0ff */
[----:B-1----:R-:W-:-:S07]  /*0f50*/  IADD3 R159, R6, 0x20, RZ ;  /* 0x00000020069f7810 */ /* 0x002fce0007ffe0ff */
.L_x_2642:
[----:B------:R-:W-:Y:S05]  /*0f60*/  BSYNC B2 ;  /* 0x0000000000027941 */ /* 0x000fea0003800000 */
.L_x_2641:
        /* <DEDUP_REMOVED lines=11> */
.L_x_2644:
[----:B------:R-:W-:Y:S05]  /*1020*/  BSYNC B2 ;  /* 0x0000000000027941 */ /* 0x000fea0003800000 */
.L_x_2643:
        /* <DEDUP_REMOVED lines=11> */
.L_x_2646:
[----:B------:R-:W-:Y:S05]  /*10e0*/  BSYNC B2 ;  /* 0x0000000000027941 */ /* 0x000fea0003800000 */
.L_x_2645:
        /* <DEDUP_REMOVED lines=12> */
.L_x_2640:
[----:B------:R-:W0:Y:S02]  /*11b0*/  LDC.64 R156, c[0x0][0x250] ;  /* 0x00009400ff9c7b82 */ /* 0x000e240000000a00 */
[----:B0-----:R-:W-:-:S06]  /*11c0*/  IMAD.WIDE R156, R4, 0x4, R156 ;  /* 0x00000004049c7825 */ /* 0x001fcc00078e029c */
[----:B------:R0:W2:Y:S01]  /*11d0*/  LDG.E R156, desc[UR4][R156.64] ;  /* 0x000000049c9c7981 */ /* 0x0000a2000c1e1900 */
[----:B-----5:R-:W-:Y:S01]  /*11e0*/  ISETP.GE.AND P3, PT, R210, 0x1, PT ;  /* 0x00000001d200780c */ /* 0x020fe20003f66270 */
[----:B------:R-:W-:Y:S01]  /*11f0*/  BSSY B2, `(.L_x_2648) ;  /* 0x0000070000027945 */ /* 0x000fe20003800000 */
[----:B------:R-:W-:Y:S02]  /*1200*/  IADD3 R213, R158, -0x1, RZ ;  /* 0xffffffff9ed57810 */ /* 0x000fe40007ffe0ff */
[----:B------:R-:W-:Y:S02]  /*1210*/  CS2R R214, SRZ ;  /* 0x0000000000d67805 */ /* 0x000fe4000001ff00 */
[----:B------:R-:W-:Y:S02]  /*1220*/  ISETP.NE.AND P4, PT, R220, RZ, PT ;  /* 0x000000ffdc00720c */ /* 0x000fe40003f85270 */
[----:B------:R-:W-:Y:S01]  /*1230*/  MOV R212, RZ ;  /* 0x000000ff00d47202 */ /* 0x000fe20000000f00 */
[----:B------:R-:W-:Y:S01]  /*1240*/  IMAD R213, R213, R2, RZ ;  /* 0x00000002d5d57224 */ /* 0x000fe200078e02ff */
[----:B------:R-:W-:-:S04]  /*1250*/  MOV R216, R6 ;  /* 0x0000000600d87202 */ /* 0x000fc80000000f00 */
[----:B------:R-:W-:Y:S02]  /*1260*/  SHF.R.S32.HI R158, RZ, 0x1f, R213 ;  /* 0x0000001fff9e7819 */ /* 0x000fe400000114d5 */
        /* <DEDUP_REMOVED lines=16> */
[----:B------:R-:W4:Y:S04]  /*1370*/  LDL R171, [R1+0x6c] ;  /* 0x00006c0001ab7983 */ /* 0x000f280000100800 */
        /* <DEDUP_REMOVED lines=10> */
[----:B--2---:R-:W-:Y:S02]  /*1420*/  HADD2.F32 R170, -RZ, R156.H1_H1 ;  /* 0x3000009cffaa7230 */ /* 0x004fe40000004100 */
[--C-:B------:R-:W-:Y:S02]  /*1430*/  HADD2.F32 R204, -RZ, R158.reuse.H0_H0 ;  /* 0x2000009effcc7230 */ /* 0x100fe40000004100 */
[----:B------:R-:W-:-:S02]  /*1440*/  HADD2.F32 R158, -RZ, R158.H1_H1 ;  /* 0x3000009eff9e7230 */ /* 0x000fc40000004100 */
[--C-:B------:R-:W-:Y:S02]  /*1450*/  HADD2.F32 R172, -RZ, R159.reuse.H0_H0 ;  /* 0x2000009fffac7230 */ /* 0x100fe40000004100 */
[----:B------:R-:W-:Y:S02]  /*1460*/  HADD2.F32 R174, -RZ, R159.H1_H1 ;  /* 0x3000009fffae7230 */ /* 0x000fe40000004100 */
[----:B------:R-:W2:Y:S01]  /*1470*/  LDL R159, [R1+0x64] ;  /* 0x00006400019f7983 */ /* 0x000ea20000100800 */
[C---:B------:R-:W-:Y:S01]  /*1480*/  FADD.FTZ R218, -R211.reuse, R170 ;  /* 0x000000aad3da7221 */ /* 0x040fe20000010100 */
[----:B------:R-:W-:Y:S02]  /*1490*/  FADD.FTZ R170, -R211, R158 ;  /* 0x0000009ed3aa7221 */ /* 0x000fe40000010100 */
[----:B------:R-:W2:Y:S01]  /*14a0*/  LDL R158, [R1+0x60] ;  /* 0x00006000019e7983 */ /* 0x000ea20000100800 */
[----:B------:R-:W-:Y:S02]  /*14b0*/  HADD2.F32 R0, -RZ, R156.H0_H0 ;  /* 0x2000009cff007230 */ /* 0x000fe40000004100 */
[----:B------:R-:W-:-:S03]  /*14c0*/  HADD2.F32 R156, -RZ, R157.H0_H0 ;  /* 0x2000009dff9c7230 */ /* 0x000fc60000004100 */
[----:B------:R-:W-:Y:S01]  /*14d0*/  FADD.FTZ R0, -R211, R0 ;  /* 0x00000000d3007221 */ /* 0x000fe20000010100 */
[----:B------:R-:W-:Y:S02]  /*14e0*/  HADD2.F32 R157, -RZ, R157.H1_H1 ;  /* 0x3000009dff9d7230 */ /* 0x000fe40000004100 */
[--C-:B---3--:R-:W-:Y:S02]  /*14f0*/  HADD2.F32 R169, -RZ, R160.reuse.H0_H0 ;  /* 0x200000a0ffa97230 */ /* 0x108fe40000004100 */
[----:B------:R-:W-:Y:S01]  /*1500*/  FMUL.FTZ R0, R5, R0 ;  /* 0x0000000005007220 */ /* 0x000fe20000410000 */
[----:B------:R-:W-:Y:S02]  /*1510*/  HADD2.F32 R160, -RZ, R160.H1_H1 ;  /* 0x300000a0ffa07230 */ /* 0x000fe40000004100 */
[C---:B------:R-:W-:Y:S01]  /*1520*/  FADD.FTZ R156, -R211.reuse, R156 ;  /* 0x0000009cd39c7221 */ /* 0x040fe20000010100 */
[----:B------:R-:W-:Y:S01]  /*1530*/  FADD.FTZ R157, -R211, R157 ;  /* 0x0000009dd39d7221 */ /* 0x000fe20000010100 */
[----:B------:R-:W-:Y:S01]  /*1540*/  FADD.FTZ R108, R108, R169 ;  /* 0x000000a96c6c7221 */ /* 0x000fe20000010000 */
[-C--:B------:R-:W-:Y:S01]  /*1550*/  FFMA.FTZ R140, R0, R169.reuse, R140 ;  /* 0x000000a9008c7223 */ /* 0x080fe2000001008c */
[----:B------:R-:W-:Y:S01]  /*1560*/  FMUL.FTZ R169, R217, R169 ;  /* 0x000000a9d9a97220 */ /* 0x000fe20000410000 */
[----:B------:R-:W-:-:S02]  /*1570*/  HADD2.F32 R207, -RZ, R161.H0_H0 ;  /* 0x200000a1ffcf7230 */ /* 0x000fc40000004100 */
[----:B------:R-:W-:Y:S01]  /*1580*/  FMUL.FTZ R217, R206, R160 ;  /* 0x000000a0ced97220 */ /* 0x000fe20000410000 */
[C---:B------:R-:W-:Y:S01]  /*1590*/  FMUL.FTZ R208, R5.reuse, R156 ;  /* 0x0000009c05d07220 */ /* 0x040fe20000410000 */
[C---:B------:R-:W-:Y:S01]  /*15a0*/  FMUL.FTZ R206, R5.reuse, R157 ;  /* 0x0000009d05ce7220 */ /* 0x040fe20000410000 */
[----:B------:R-:W-:Y:S01]  /*15b0*/  FMUL.FTZ R218, R5, R218 ;  /* 0x000000da05da7220 */ /* 0x000fe20000410000 */
[----:B------:R-:W-:Y:S01]  /*15c0*/  FADD.FTZ R157, RZ, R169 ;  /* 0x000000a9ff9d7221 */ /* 0x000fe20000010000 */
[----:B------:R-:W-:Y:S01]  /*15d0*/  FFMA.FTZ R156, R0, R169, RZ ;  /* 0x000000a9009c7223 */ /* 0x000fe200000100ff */
[----:B------:R-:W-:Y:S02]  /*15e0*/  HADD2.F32 R161, -RZ, R161.H1_H1 ;  /* 0x300000a1ffa17230 */ /* 0x000fe40000004100 */
[----:B------:R-:W-:Y:S01]  /*15f0*/  FADD.FTZ R204, -R211, R204 ;  /* 0x000000ccd3cc7221 */ /* 0x000fe20000010100 */
[----:B------:R-:W-:Y:S01]  /*1600*/  FADD.FTZ R110, R110, R207 ;  /* 0x000000cf6e6e7221 */ /* 0x000fe20000010000 */
[-C--:B------:R-:W-:Y:S01]  /*1610*/  FFMA.FTZ R142, R208, R207.reuse, R142 ;  /* 0x000000cfd08e7223 */ /* 0x080fe2000001008e */
[----:B----4-:R-:W-:Y:S01]  /*1620*/  FMUL.FTZ R207, R216, R207 ;  /* 0x000000cfd8cf7220 */ /* 0x010fe20000410000 */
[----:B------:R-:W-:Y:S01]  /*1630*/  FADD.FTZ R157, R157, R217 ;  /* 0x000000d99d9d7221 */ /* 0x000fe20000010000 */
[----:B------:R-:W-:Y:S01]  /*1640*/  FFMA.FTZ R156, R218, R217, R156 ;  /* 0x000000d9da9c7223 */ /* 0x000fe2000001009c */
[----:B------:R-:W-:-:S02]  /*1650*/  HADD2.F32 R203, -RZ, R162.H0_H0 ;  /* 0x200000a2ffcb7230 */ /* 0x000fc40000004100 */
        /* <DEDUP_REMOVED lines=21> */
[----:B------:R-:W-:Y:S01]  /*17b0*/  FADD.FTZ R157, R157, R171 ;  /* 0x000000ab9d9d7221 */ /* 0x000fe20000010000 */
[----:B------:R-:W-:-:S02]  /*17c0*/  FFMA.FTZ R156, R170, R171, R156 ;  /* 0x000000abaa9c7223 */ /* 0x000fc4000001009c */
        /* <DEDUP_REMOVED lines=9> */
[----:B------:R-:W-:Y:S02]  /*1860*/  IADD3 R213, R213, 0x20, RZ ;  /* 0x00000020d5d57810 */ /* 0x000fe40007ffe0ff */
[----:B------:R-:W-:-:S02]  /*1870*/  IADD3 R212, R212, 0x20, RZ ;  /* 0x00000020d4d47810 */ /* 0x000fc40007ffe0ff */
[----:B------:R-:W-:Y:S01]  /*1880*/  IADD3 R216, R6, 0x20, RZ ;  /* 0x0000002006d87810 */ /* 0x000fe20007ffe0ff */
[----:B--2---:R-:W-:Y:S01]  /*1890*/  FMUL.FTZ R173, R159, R173 ;  /* 0x000000ad9fad7220 */ /* 0x004fe20000410000 */
[----:B------:R-:W-:-:S03]  /*18a0*/  FMUL.FTZ R175, R158, R163 ;  /* 0x000000a39eaf7220 */ /* 0x000fc60000410000 */
[----:B------:R-:W-:Y:S01]  /*18b0*/  FADD.FTZ R157, R157, R173 ;  /* 0x000000ad9d9d7221 */ /* 0x000fe20000010000 */
[----:B------:R-:W-:-:S03]  /*18c0*/  FFMA.FTZ R156, R172, R173, R156 ;  /* 0x000000adac9c7223 */ /* 0x000fc6000001009c */
[----:B------:R-:W-:Y:S01]  /*18d0*/  FADD.FTZ R214, R157, R175 ;  /* 0x000000af9dd67221 */ /* 0x000fe20000010000 */
[----:B0-----:R-:W-:-:S07]  /*18e0*/  FFMA.FTZ R215, R174, R175, R156 ;  /* 0x000000afaed77223 */ /* 0x001fce000001009c */
.L_x_2649:
[----:B------:R-:W-:Y:S05]  /*18f0*/  BSYNC B2 ;  /* 0x0000000000027941 */ /* 0x000fea0003800000 */
.L_x_2648:
        /* <DEDUP_REMOVED lines=12> */
[----:B------:R-:W0:Y:S02]  /*19c0*/  LDC.64 R180, c[0x0][0x240] ;  /* 0x00009000ffb47b82 */ /* 0x000e240000000a00 */
[----:B------:R-:W4:Y:S04]  /*19d0*/  LDL R160, [R1+0x48] ;  /* 0x0000480001a07983 */ /* 0x000f280000100800 */
        /* <DEDUP_REMOVED lines=8> */
[--C-:B--2---:R-:W-:Y:S02]  /*1a60*/  HADD2.F32 R159, -RZ, R9.reuse.H1_H1 ;  /* 0x30000009ff9f7230 */ /* 0x104fe40000004100 */
[--C-:B------:R-:W-:Y:S02]  /*1a70*/  HADD2.F32 R7, -RZ, R8.reuse.H0_H0 ;  /* 0x20000008ff077230 */ /* 0x100fe40000004100 */
[----:B------:R-:W-:Y:S02]  /*1a80*/  HADD2.F32 R19, -RZ, R8.H1_H1 ;  /* 0x30000008ff137230 */ /* 0x000fe40000004100 */
[--C-:B------:R-:W-:Y:S02]  /*1a90*/  HADD2.F32 R158, -RZ, R10.reuse.H0_H0 ;  /* 0x2000000aff9e7230 */ /* 0x100fe40000004100 */
[----:B------:R-:W-:Y:S02]  /*1aa0*/  HADD2.F32 R156, -RZ, R10.H1_H1 ;  /* 0x3000000aff9c7230 */ /* 0x000fe40000004100 */
[----:B------:R-:W-:-:S02]  /*1ab0*/  HADD2.F32 R8, -RZ, R9.H0_H0 ;  /* 0x20000009ff087230 */ /* 0x000fc40000004100 */
[--C-:B------:R-:W-:Y:S02]  /*1ac0*/  HADD2.F32 R10, -RZ, R11.reuse.H0_H0 ;  /* 0x2000000bff0a7230 */ /* 0x100fe40000004100 */
[----:B------:R-:W-:Y:S02]  /*1ad0*/  HADD2.F32 R21, -RZ, R11.H1_H1 ;  /* 0x3000000bff157230 */ /* 0x000fe40000004100 */
[--C-:B---3--:R-:W-:Y:S02]  /*1ae0*/  HADD2.F32 R9, -RZ, R12.reuse.H0_H0 ;  /* 0x2000000cff097230 */ /* 0x108fe40000004100 */
[----:B------:R-:W-:Y:S02]  /*1af0*/  HADD2.F32 R11, -RZ, R12.H1_H1 ;  /* 0x3000000cff0b7230 */ /* 0x000fe40000004100 */
[----:B------:R-:W-:Y:S02]  /*1b00*/  FADD.FTZ R12, -R211, R159 ;  /* 0x0000009fd30c7221 */ /* 0x000fe40000010100 */
[----:B------:R-:W2:Y:S01]  /*1b10*/  LDL R159, [R1+0x44] ;  /* 0x00004400019f7983 */ /* 0x000ea20000100800 */
[----:B-1----:R-:W-:-:S02]  /*1b20*/  HADD2.F32 R16, -RZ, R14.H0_H0 ;  /* 0x2000000eff107230 */ /* 0x002fc40000004100 */
[----:B------:R-:W-:Y:S02]  /*1b30*/  HADD2.F32 R18, -RZ, R14.H1_H1 ;  /* 0x3000000eff127230 */ /* 0x000fe40000004100 */
[C---:B------:R-:W-:Y:S02]  /*1b40*/  FADD.FTZ R14, -R211.reuse, R158 ;  /* 0x0000009ed30e7221 */ /* 0x040fe40000010100 */
[----:B------:R-:W3:Y:S01]  /*1b50*/  LDL R158, [R1+0x40] ;  /* 0x00004000019e7983 */ /* 0x000ee20000100800 */
[C---:B------:R-:W-:Y:S01]  /*1b60*/  FADD.FTZ R7, -R211.reuse, R7 ;  /* 0x00000007d3077221 */ /* 0x040fe20000010100 */
[--C-:B------:R-:W-:Y:S02]  /*1b70*/  HADD2.F32 R20, -RZ, R15.reuse.H0_H0 ;  /* 0x2000000fff147230 */ /* 0x100fe40000004100 */
[----:B------:R-:W-:Y:S02]  /*1b80*/  HADD2.F32 R22, -RZ, R15.H1_H1 ;  /* 0x3000000fff167230 */ /* 0x000fe40000004100 */
[----:B------:R-:W-:Y:S01]  /*1b90*/  FADD.FTZ R15, -R211, R19 ;  /* 0x00000013d30f7221 */ /* 0x000fe20000010100 */
[----:B------:R-:W-:Y:S01]  /*1ba0*/  FMUL.FTZ R7, R5, R7 ;  /* 0x0000000705077220 */ /* 0x000fe20000410000 */
[----:B------:R-:W-:-:S02]  /*1bb0*/  HADD2.F32 R157, -RZ, R13.H0_H0 ;  /* 0x2000000dff9d7230 */ /* 0x000fc40000004100 */
[----:B------:R-:W-:Y:S02]  /*1bc0*/  HADD2.F32 R17, -RZ, R13.H1_H1 ;  /* 0x3000000dff117230 */ /* 0x000fe40000004100 */
[----:B------:R-:W-:Y:S01]  /*1bd0*/  FADD.FTZ R13, -R211, R8 ;  /* 0x00000008d30d7221 */ /* 0x000fe20000010100 */
[----:B------:R-:W-:Y:S01]  /*1be0*/  FADD.FTZ R100, R100, R9 ;  /* 0x0000000964647221 */ /* 0x000fe20000010000 */
[----:B------:R-:W-:Y:S01]  /*1bf0*/  FMUL.FTZ R8, R5, R15 ;  /* 0x0000000f05087220 */ /* 0x000fe20000410000 */
[-C--:B------:R-:W-:Y:S01]  /*1c00*/  FFMA.FTZ R132, R7, R9.reuse, R132 ;  /* 0x0000000907847223 */ /* 0x080fe20000010084 */
[----:B------:R-:W-:Y:S01]  /*1c10*/  FMUL.FTZ R9, R197, R9 ;  /* 0x00000009c5097220 */ /* 0x000fe20000410000 */
[----:B------:R-:W-:Y:S01]  /*1c20*/  FADD.FTZ R101, R101, R11 ;  /* 0x0000000b65657221 */ /* 0x000fe20000010000 */
[-C--:B------:R-:W-:Y:S01]  /*1c30*/  FFMA.FTZ R133, R8, R11.reuse, R133 ;  /* 0x0000000b08857223 */ /* 0x080fe20000010085 */
[----:B------:R-:W-:Y:S01]  /*1c40*/  FMUL.FTZ R11, R196, R11 ;  /* 0x0000000bc40b7220 */ /* 0x000fe20000410000 */
[----:B------:R-:W-:Y:S01]  /*1c50*/  FADD.FTZ R214, R214, R9 ;  /* 0x00000009d6d67221 */ /* 0x000fe20000010000 */
[----:B------:R-:W-:Y:S01]  /*1c60*/  FFMA.FTZ R215, R7, R9, R215 ;  /* 0x0000000907d77223 */ /* 0x000fe200000100d7 */
[----:B------:R-:W-:Y:S01]  /*1c70*/  FADD.FTZ R19, -R211, R10 ;  /* 0x0000000ad3137221 */ /* 0x000fe20000010100 */
[----:B------:R-:W-:Y:S01]  /*1c80*/  FMUL.FTZ R10, R5, R13 ;  /* 0x0000000d050a7220 */ /* 0x000fe20000410000 */
[----:B----4-:R-:W-:Y:S01]  /*1c90*/  FMUL.FTZ R13, R163, R157 ;  /* 0x0000009da30d7220 */ /* 0x010fe20000410000 */
[----:B------:R-:W-:Y:S01]  /*1ca0*/  FADD.FTZ R214, R214, R11 ;  /* 0x0000000bd6d67221 */ /* 0x000fe20000010000 */
[----:B------:R-:W-:Y:S01]  /*1cb0*/  FFMA.FTZ R215, R8, R11, R215 ;  /* 0x0000000b08d77223 */ /* 0x000fe200000100d7 */
[----:B------:R-:W-:Y:S01]  /*1cc0*/  FMUL.FTZ R12, R5, R12 ;  /* 0x0000000c050c7220 */ /* 0x000fe20000410000 */
        /* <DEDUP_REMOVED lines=25> */
[----:B------:R-:W-:Y:S01]  /*1e60*/  FADD.FTZ R99, R99, R22 ;  /* 0x0000001663637221 */ /* 0x000fe20000010000 */
[----:B------:R-:W-:Y:S01]  /*1e70*/  FFMA.FTZ R131, R21, R22, R131 ;  /* 0x0000001615837223 */ /* 0x000fe20000010083 */
[----:B------:R-:W-:Y:S01]  /*1e80*/  IADD3 R213, R213, 0x20, RZ ;  /* 0x00000020d5d57810 */ /* 0x000fe20007ffe0ff */
[----:B------:R-:W-:Y:S01]  /*1e90*/  FADD.FTZ R102, R102, R157 ;  /* 0x0000009d66667221 */ /* 0x000fe20000010000 */
[----:B------:R-:W-:Y:S01]  /*1ea0*/  FFMA.FTZ R134, R10, R157, R134 ;  /* 0x0000009d0a867223 */ /* 0x000fe20000010086 */
[----:B------:R-:W-:-:S02]  /*1eb0*/  IADD3 R212, R212, 0x20, RZ ;  /* 0x00000020d4d47810 */ /* 0x000fc40007ffe0ff */
[----:B------:R-:W-:Y:S01]  /*1ec0*/  IADD3 R216, R216, 0x20, RZ ;  /* 0x00000020d8d87810 */ /* 0x000fe20007ffe0ff */
[----:B--2---:R-:W-:-:S04]  /*1ed0*/  FMUL.FTZ R20, R159, R20 ;  /* 0x000000149f147220 */ /* 0x004fc80000410000 */
[----:B------:R-:W-:Y:S01]  /*1ee0*/  FADD.FTZ R214, R214, R20 ;  /* 0x00000014d6d67221 */ /* 0x000fe20000010000 */
[----:B------:R-:W-:Y:S01]  /*1ef0*/  FFMA.FTZ R215, R19, R20, R215 ;  /* 0x0000001413d77223 */ /* 0x000fe200000100d7 */
[----:B---3--:R-:W-:-:S04]  /*1f00*/  FMUL.FTZ R22, R158, R22 ;  /* 0x000000169e167220 */ /* 0x008fc80000410000 */
[----:B------:R-:W-:Y:S01]  /*1f10*/  FADD.FTZ R214, R214, R22 ;  /* 0x00000016d6d67221 */ /* 0x000fe20000010000 */
[----:B------:R-:W-:-:S07]  /*1f20*/  FFMA.FTZ R215, R21, R22, R215 ;  /* 0x0000001615d77223 */ /* 0x000fce00000100d7 */
.L_x_2651:
[----:B------:R-:W-:Y:S05]  /*1f30*/  BSYNC B2 ;  /* 0x0000000000027941 */ /* 0x000fea0003800000 */
.L_x_2650:
        /* <DEDUP_REMOVED lines=10> */
[----:B0-----:R-:W-:Y:S01]  /*1fe0*/  IMAD.WIDE.U32 R28, R213, 0x10, R28 ;  /* 0x00000010d51c7825 */ /* 0x001fe200078e001c */
[----:B------:R-:W0:Y:S02]  /*1ff0*/  LDC.64 R178, c[0x0][0x240] ;  /* 0x00009000ffb27b82 */ /* 0x000e240000000a00 */
[----:B------:R-:W3:Y:S04]  /*2000*/  LDL R161, [R1+0x28] ;  /* 0x0000280001a17983 */ /* 0x000ee80000100800 */
[----:B------:R-:W2:Y:S01]  /*2010*/  LDG.E.128 R28, desc[UR4][R28.64] ;  /* 0x000000041c1c7981 */ /* 0x000ea2000c1e1d00 */
[----:B-1----:R-:W-:-:S06]  /*2020*/  IMAD.WIDE.U32 R24, R216, 0x10, R24 ;  /* 0x00000010d8187825 */ /* 0x002fcc00078e0018 */
[----:B------:R-:W3:Y:S01]  /*2030*/  LDG.E.128 R24, desc[UR4][R24.64] ;  /* 0x0000000418187981 */ /* 0x000ee2000c1e1d00 */
[----:B------:R-:W-:-:S13]  /*2040*/  ISETP.NE.AND.EX P4, PT, RZ, UR7, PT, P4 ;  /* 0x00000007ff007c0c */ /* 0x000fda000bf85340 */
[----:B----4-:R-:W-:-:S05]  /*2050*/  @P4 IMAD.WIDE.U32 R156, R216, 0x10, R156 ;  /* 0x00000010d89c4825 */ /* 0x010fca00078e009c */
[----:B------:R2:W5:Y:S01]  /*2060*/  @P4 LDG.E.128 R36, desc[UR4][R156.64] ;  /* 0x000000049c244981 */ /* 0x000562000c1e1d00 */
[----:B0-----:R-:W-:-:S06]  /*2070*/  IMAD.WIDE.U32 R178, R212, 0x8, R178 ;  /* 0x00000008d4b27825 */ /* 0x001fcc00078e00b2 */
[----:B------:R-:W5:Y:S01]  /*2080*/  LDG.E.64 R178, desc[UR4][R178.64] ;  /* 0x00000004b2b27981 */ /* 0x000f62000c1e1b00 */
[--C-:B--2---:R-:W-:Y:S02]  /*2090*/  HADD2.F32 R157, -RZ, R29.reuse.H0_H0 ;  /* 0x2000001dff9d7230 */ /* 0x104fe40000004100 */
[----:B------:R-:W-:Y:S02]  /*20a0*/  HADD2.F32 R156, -RZ, R29.H1_H1 ;  /* 0x3000001dff9c7230 */ /* 0x000fe40000004100 */
[----:B------:R-:W2:Y:S01]  /*20b0*/  LDL R29, [R1+0x3c] ;  /* 0x00003c00011d7983 */ /* 0x000ea20000100800 */
[----:B---3--:R-:W-:Y:S02]  /*20c0*/  HADD2.F32 R158, -RZ, R24.H1_H1 ;  /* 0x30000018ff9e7230 */ /* 0x008fe40000004100 */
[----:B------:R-:W-:Y:S02]  /*20d0*/  HADD2.F32 R159, -RZ, R26.H0_H0 ;  /* 0x2000001aff9f7230 */ /* 0x000fe40000004100 */
[----:B------:R-:W-:-:S02]  /*20e0*/  HADD2.F32 R23, -RZ, R24.H0_H0 ;  /* 0x20000018ff177230 */ /* 0x000fc40000004100 */
[C---:B------:R-:W-:Y:S01]  /*20f0*/  FADD.FTZ R158, -R211.reuse, R158 ;  /* 0x0000009ed39e7221 */ /* 0x040fe20000010100 */
[----:B------:R-:W-:Y:S02]  /*2100*/  HADD2.F32 R24, -RZ, R25.H0_H0 ;  /* 0x20000019ff187230 */ /* 0x000fe40000004100 */
[--C-:B------:R-:W-:Y:S02]  /*2110*/  HADD2.F32 R164, -RZ, R30.reuse.H0_H0 ;  /* 0x2000001effa47230 */ /* 0x100fe40000004100 */
[----:B------:R-:W-:Y:S02]  /*2120*/  HADD2.F32 R166, -RZ, R30.H1_H1 ;  /* 0x3000001effa67230 */ /* 0x000fe40000004100 */
[C---:B------:R-:W-:Y:S01]  /*2130*/  FADD.FTZ R30, -R211.reuse, R159 ;  /* 0x0000009fd31e7221 */ /* 0x040fe20000010100 */
[----:B------:R-:W-:Y:S01]  /*2140*/  HADD2.F32 R165, -RZ, R26.H1_H1 ;  /* 0x3000001affa57230 */ /* 0x000fe20000004100 */
[----:B------:R-:W3:Y:S01]  /*2150*/  LDL R159, [R1+0x24] ;  /* 0x00002400019f7983 */ /* 0x000ee20000100800 */
[----:B------:R-:W-:Y:S01]  /*2160*/  FADD.FTZ R26, -R211, R24 ;  /* 0x00000018d31a7221 */ /* 0x000fe20000010100 */
[----:B------:R-:W-:-:S02]  /*2170*/  FMUL.FTZ R24, R5, R158 ;  /* 0x0000009e05187220 */ /* 0x000fc40000410000 */
[----:B------:R-:W4:Y:S01]  /*2180*/  LDL R158, [R1+0x20] ;  /* 0x00002000019e7983 */ /* 0x000f220000100800 */
[----:B------:R-:W-:Y:S01]  /*2190*/  FADD.FTZ R23, -R211, R23 ;  /* 0x00000017d3177221 */ /* 0x000fe20000010100 */
[----:B------:R-:W-:Y:S02]  /*21a0*/  HADD2.F32 R160, -RZ, R25.H1_H1 ;  /* 0x30000019ffa07230 */ /* 0x000fe40000004100 */
[--C-:B------:R-:W-:Y:S02]  /*21b0*/  HADD2.F32 R25, -RZ, R28.reuse.H0_H0 ;  /* 0x2000001cff197230 */ /* 0x100fe40000004100 */
[----:B------:R-:W-:Y:S01]  /*21c0*/  FMUL.FTZ R23, R5, R23 ;  /* 0x0000001705177220 */ /* 0x000fe20000410000 */
[--C-:B------:R-:W-:Y:S02]  /*21d0*/  HADD2.F32 R167, -RZ, R27.reuse.H0_H0 ;  /* 0x2000001bffa77230 */ /* 0x100fe40000004100 */
[----:B------:R-:W-:Y:S02]  /*21e0*/  HADD2.F32 R184, -RZ, R27.H1_H1 ;  /* 0x3000001bffb87230 */ /* 0x000fe40000004100 */
[----:B------:R-:W-:Y:S01]  /*21f0*/  FADD.FTZ R92, R92, R25 ;  /* 0x000000195c5c7221 */ /* 0x000fe20000010000 */
[----:B------:R-:W-:-:S02]  /*2200*/  HADD2.F32 R27, -RZ, R28.H1_H1 ;  /* 0x3000001cff1b7230 */ /* 0x000fc40000004100 */
[----:B------:R-:W-:-:S03]  /*2210*/  FFMA.FTZ R124, R23, R25, R124 ;  /* 0x00000019177c7223 */ /* 0x000fc6000001007c */
[----:B------:R-:W-:Y:S01]  /*2220*/  FADD.FTZ R93, R93, R27 ;  /* 0x0000001b5d5d7221 */ /* 0x000fe20000010000 */
[-C--:B------:R-:W-:Y:S01]  /*2230*/  FFMA.FTZ R125, R24, R27.reuse, R125 ;  /* 0x0000001b187d7223 */ /* 0x080fe2000001007d */
[----:B------:R-:W-:Y:S01]  /*2240*/  FMUL.FTZ R27, R197, R27 ;  /* 0x0000001bc51b7220 */ /* 0x000fe20000410000 */
[----:B------:R-:W-:Y:S01]  /*2250*/  FADD.FTZ R28, -R211, R160 ;  /* 0x000000a0d31c7221 */ /* 0x000fe20000010100 */
[----:B------:R-:W-:Y:S01]  /*2260*/  FMUL.FTZ R26, R5, R26 ;  /* 0x0000001a051a7220 */ /* 0x000fe20000410000 */
[--C-:B------:R-:W-:Y:S02]  /*2270*/  HADD2.F32 R168, -RZ, R31.reuse.H0_H0 ;  /* 0x2000001fffa87230 */ /* 0x100fe40000004100 */
[----:B------:R-:W-:Y:S01]  /*2280*/  FADD.FTZ R165, -R211, R165 ;  /* 0x000000a5d3a57221 */ /* 0x000fe20000010100 */
[----:B------:R-:W-:Y:S02]  /*2290*/  HADD2.F32 R185, -RZ, R31.H1_H1 ;  /* 0x3000001fffb97230 */ /* 0x000fe40000004100 */
[C---:B------:R-:W-:Y:S01]  /*22a0*/  FMUL.FTZ R30, R5.reuse, R30 ;  /* 0x0000001e051e7220 */ /* 0x040fe20000410000 */
[----:B------:R-:W-:Y:S01]  /*22b0*/  FMUL.FTZ R28, R5, R28 ;  /* 0x0000001c051c7220 */ /* 0x000fe20000410000 */
[----:B------:R-:W-:Y:S01]  /*22c0*/  FMUL.FTZ R31, R163, R156 ;  /* 0x0000009ca31f7220 */ /* 0x000fe20000410000 */
[----:B------:R-:W-:Y:S01]  /*22d0*/  FADD.FTZ R167, -R211, R167 ;  /* 0x000000a7d3a77221 */ /* 0x000fe20000010100 */
[----:B------:R-:W-:Y:S01]  /*22e0*/  FADD.FTZ R88, R88, R164 ;  /* 0x000000a458587221 */ /* 0x000fe20000010000 */
[-C--:B------:R-:W-:Y:S01]  /*22f0*/  FFMA.FTZ R120, R30, R164.reuse, R120 ;  /* 0x000000a41e787223 */ /* 0x080fe20000010078 */
[----:B------:R-:W-:Y:S01]  /*2300*/  FMUL.FTZ R165, R5, R165 ;  /* 0x000000a505a57220 */ /* 0x000fe20000410000 */
[----:B------:R-:W-:Y:S01]  /*2310*/  FMUL.FTZ R164, R162, R164 ;  /* 0x000000a4a2a47220 */ /* 0x000fe20000410000 */
[----:B------:R-:W-:Y:S01]  /*2320*/  FADD.FTZ R184, -R211, R184 ;  /* 0x000000b8d3b87221 */ /* 0x000fe20000010100 */
[----:B------:R-:W-:Y:S01]  /*2330*/  FADD.FTZ R89, R89, R166 ;  /* 0x000000a659597221 */ /* 0x000fe20000010000 */
[-C--:B------:R-:W-:Y:S01]  /*2340*/  FFMA.FTZ R121, R165, R166.reuse, R121 ;  /* 0x000000a6a5797223 */ /* 0x080fe20000010079 */
[----:B------:R-:W-:Y:S01]  /*2350*/  FMUL.FTZ R167, R5, R167 ;  /* 0x000000a705a77220 */ /* 0x000fe20000410000 */
[----:B------:R-:W-:Y:S01]  /*2360*/  FMUL.FTZ R166, R161, R166 ;  /* 0x000000a6a1a67220 */ /* 0x000fe20000410000 */
[----:B------:R-:W-:Y:S01]  /*2370*/  FADD.FTZ R90, R90, R168 ;  /* 0x000000a85a5a7221 */ /* 0x000fe20000010000 */
[----:B------:R-:W-:Y:S01]  /*2380*/  FMUL.FTZ R184, R5, R184 ;  /* 0x000000b805b87220 */ /* 0x000fe20000410000 */
[----:B------:R-:W-:Y:S01]  /*2390*/  FFMA.FTZ R122, R167, R168, R122 ;  /* 0x000000a8a77a7223 */ /* 0x000fe2000001007a */
[----:B------:R-:W-:-:S02]  /*23a0*/  FADD.FTZ R91, R91, R185 ;  /* 0x000000b95b5b7221 */ /* 0x000fc40000010000 */
[----:B------:R-:W-:Y:S01]  /*23b0*/  FFMA.FTZ R123, R184, R185, R123 ;  /* 0x000000b9b87b7223 */ /* 0x000fe2000001007b */
[----:B------:R-:W-:Y:S01]  /*23c0*/  IADD3 R213, R213, 0x20, RZ ;  /* 0x00000020d5d57810 */ /* 0x000fe20007ffe0ff */
[----:B------:R-:W-:Y:S01]  /*23d0*/  FADD.FTZ R94, R94, R157 ;  /* 0x0000009d5e5e7221 */ /* 0x000fe20000010000 */
[----:B------:R-:W-:Y:S01]  /*23e0*/  FFMA.FTZ R126, R26, R157, R126 ;  /* 0x0000009d1a7e7223 */ /* 0x000fe2000001007e */
[----:B------:R-:W-:Y:S01]  /*23f0*/  FADD.FTZ R95, R95, R156 ;  /* 0x0000009c5f5f7221 */ /* 0x000fe20000010000 */
[----:B------:R-:W-:Y:S01]  /*2400*/  FFMA.FTZ R127, R28, R156, R127 ;  /* 0x0000009c1c7f7223 */ /* 0x000fe2000001007f */
[----:B------:R-:W-:Y:S02]  /*2410*/  IADD3 R212, R212, 0x20, RZ ;  /* 0x00000020d4d47810 */ /* 0x000fe40007ffe0ff */
[----:B------:R-:W-:Y:S01]  /*2420*/  IADD3 R216, R216, 0x20, RZ ;  /* 0x00000020d8d87810 */ /* 0x000fe20007ffe0ff */
[----:B--2---:R-:W-:-:S04]  /*2430*/  FMUL.FTZ R25, R29, R25 ;  /* 0x000000191d197220 */ /* 0x004fc80000410000 */
        /* <DEDUP_REMOVED lines=14> */
[----:B----4-:R-:W-:Y:S02]  /*2520*/  FMUL.FTZ R185, R158, R185 ;  /* 0x000000b99eb97220 */ /* 0x010fe40000410000 */
[----:B------:R-:W-:Y:S01]  /*2530*/  FADD.FTZ R214, R214, R168 ;  /* 0x000000a8d6d67221 */ /* 0x000fe20000010000 */
[----:B------:R-:W-:-:S03]  /*2540*/  FFMA.FTZ R215, R167, R168, R215 ;  /* 0x000000a8a7d77223 */ /* 0x000fc600000100d7 */
[----:B------:R-:W-:Y:S01]  /*2550*/  FADD.FTZ R214, R214, R185 ;  /* 0x000000b9d6d67221 */ /* 0x000fe20000010000 */
[----:B------:R-:W-:-:S07]  /*2560*/  FFMA.FTZ R215, R184, R185, R215 ;  /* 0x000000b9b8d77223 */ /* 0x000fce00000100d7 */
.L_x_2653:
[----:B------:R-:W-:Y:S05]  /*2570*/  BSYNC B2 ;  /* 0x0000000000027941 */ /* 0x000fea0003800000 */
.L_x_2652:
        /* <DEDUP_REMOVED lines=11> */
[----:B------:R-:W0:Y:S05]  /*2630*/  LDC.64 R186, c[0x0][0x240] ;  /* 0x00009000ffba7b82 */ /* 0x000e2a0000000a00 */
[----:B------:R-:W2:Y:S01]  /*2640*/  LDG.E.128 R156, desc[UR4][R156.64] ;  /* 0x000000049c9c7981 */ /* 0x000ea2000c1e1d00 */
[----:B-1----:R-:W-:-:S06]  /*2650*/  IMAD.WIDE.U32 R160, R213, 0x10, R160 ;  /* 0x00000010d5a07825 */ /* 0x002fcc00078e00a0 */
[----:B------:R-:W3:Y:S01]  /*2660*/  LDG.E.128 R160, desc[UR4][R160.64] ;  /* 0x00000004a0a07981 */ /* 0x000ee2000c1e1d00 */
[----:B------:R-:W-:-:S13]  /*2670*/  ISETP.NE.AND.EX P4, PT, RZ, UR7, PT, P4 ;  /* 0x00000007ff007c0c */ /* 0x000fda000bf85340 */
[----:B----4-:R-:W-:Y:S02]  /*2680*/  @P4 IMAD.WIDE.U32 R176, R216, 0x10, R196 ;  /* 0x00000010d8b04825 */ /* 0x010fe400078e00c4 */
[----:B------:R-:W4:Y:S04]  /*2690*/  LDL R197, [R1+0xc] ;  /* 0x00000c0001c57983 */ /* 0x000f280000100800 */
[----:B------:R-:W4:Y:S01]  /*26a0*/  LDL R196, [R1+0x8] ;  /* 0x0000080001c47983 */ /* 0x000f220000100800 */
[----:B0-----:R-:W-:-:S03]  /*26b0*/  IMAD.WIDE.U32 R212, R212, 0x8, R186 ;  /* 0x00000008d4d47825 */ /* 0x001fc600078e00ba */
[----:B------:R0:W5:Y:S04]  /*26c0*/  @P4 LDG.E.128 R32, desc[UR4][R176.64] ;  /* 0x00000004b0204981 */ /* 0x000168000c1e1d00 */
[----:B------:R0:W5:Y:S01]  /*26d0*/  LDG.E.64 R176, desc[UR4][R212.64] ;  /* 0x00000004d4b07981 */ /* 0x000162000c1e1b00 */
[--C-:B--2---:R-:W-:Y:S02]  /*26e0*/  HADD2.F32 R188, -RZ, R157.reuse.H0_H0 ;  /* 0x2000009dffbc7230 */ /* 0x104fe40000004100 */
[----:B------:R-:W-:Y:S02]  /*26f0*/  HADD2.F32 R190, -RZ, R157.H1_H1 ;  /* 0x3000009dffbe7230 */ /* 0x000fe40000004100 */
[----:B------:R-:W2:Y:S01]  /*2700*/  LDL R157, [R1+0x4] ;  /* 0x00000400019d7983 */ /* 0x000ea20000100800 */
[----:B------:R-:W-:-:S02]  /*2710*/  HADD2.F32 R209, -RZ, R156.H0_H0 ;  /* 0x2000009cffd17230 */ /* 0x000fc40000004100 */
[----:B------:R-:W-:Y:S02]  /*2720*/  HADD2.F32 R186, -RZ, R156.H1_H1 ;  /* 0x3000009cffba7230 */ /* 0x000fe40000004100 */
[----:B------:R-:W2:Y:S01]  /*2730*/  LDL R156, [R1] ;  /* 0x00000000019c7983 */ /* 0x000ea20000100800 */
[----:B------:R-:W-:Y:S01]  /*2740*/  FADD.FTZ R209, -R211, R209 ;  /* 0x000000d1d3d17221 */ /* 0x000fe20000010100 */
[----:B---3--:R-:W-:-:S03]  /*2750*/  HADD2.F32 R187, -RZ, R160.H0_H0 ;  /* 0x200000a0ffbb7230 */ /* 0x008fc60000004100 */
[----:B------:R-:W-:Y:S01]  /*2760*/  FMUL.FTZ R209, R5, R209 ;  /* 0x000000d105d17220 */ /* 0x000fe20000410000 */
[----:B------:R-:W-:Y:S01]  /*2770*/  FADD.FTZ R188, -R211, R188 ;  /* 0x000000bcd3bc7221 */ /* 0x000fe20000010100 */
[----:B------:R-:W-:Y:S02]  /*2780*/  HADD2.F32 R160, -RZ, R160.H1_H1 ;  /* 0x300000a0ffa07230 */ /* 0x000fe40000004100 */
[----:B------:R-:W-:Y:S01]  /*2790*/  FADD.FTZ R84, R84, R187 ;  /* 0x000000bb54547221 */ /* 0x000fe20000010000 */
[-C--:B------:R-:W-:Y:S01]  /*27a0*/  FFMA.FTZ R116, R209, R187.reuse, R116 ;  /* 0x000000bbd1747223 */ /* 0x080fe20000010074 */
[----:B------:R-:W-:Y:S01]  /*27b0*/  FADD.FTZ R186, -R211, R186 ;  /* 0x000000bad3ba7221 */ /* 0x000fe20000010100 */
[----:B------:R-:W-:Y:S01]  /*27c0*/  FMUL.FTZ R187, R202, R187 ;  /* 0x000000bbcabb7220 */ /* 0x000fe20000410000 */
[----:B------:R-:W-:Y:S02]  /*27d0*/  HADD2.F32 R192, -RZ, R158.H0_H0 ;  /* 0x2000009effc07230 */ /* 0x000fe40000004100 */
[----:B------:R-:W-:Y:S01]  /*27e0*/  FMUL.FTZ R188, R5, R188 ;  /* 0x000000bc05bc7220 */ /* 0x000fe20000410000 */
[----:B------:R-:W-:-:S02]  /*27f0*/  HADD2.F32 R191, -RZ, R161.H0_H0 ;  /* 0x200000a1ffbf7230 */ /* 0x000fc40000004100 */
[----:B------:R-:W-:Y:S01]  /*2800*/  FMUL.FTZ R186, R5, R186 ;  /* 0x000000ba05ba7220 */ /* 0x000fe20000410000 */
        /* <DEDUP_REMOVED lines=24> */
[----:B----4-:R-:W-:Y:S01]  /*2990*/  FMUL.FTZ R194, R197, R194 ;  /* 0x000000c2c5c27220 */ /* 0x010fe20000410000 */
[----:B------:R-:W-:Y:S01]  /*29a0*/  FADD.FTZ R214, R214, R193 ;  /* 0x000000c1d6d67221 */ /* 0x000fe20000010000 */
[----:B------:R-:W-:Y:S01]  /*29b0*/  FFMA.FTZ R215, R190, R193, R215 ;  /* 0x000000c1bed77223 */ /* 0x000fe200000100d7 */
[----:B------:R-:W-:Y:S02]  /*29c0*/  HADD2.F32 R200, -RZ, R163.H0_H0 ;  /* 0x200000a3ffc87230 */ /* 0x000fe40000004100 */
[C---:B------:R-:W-:Y:S01]  /*29d0*/  FMUL.FTZ R199, R5.reuse, R199 ;  /* 0x000000c705c77220 */ /* 0x040fe20000410000 */
[----:B------:R-:W-:Y:S02]  /*29e0*/  HADD2.F32 R201, -RZ, R159.H1_H1 ;  /* 0x3000009fffc97230 */ /* 0x000fe40000004100 */
[----:B------:R-:W-:Y:S01]  /*29f0*/  FMUL.FTZ R195, R5, R195 ;  /* 0x000000c305c37220 */ /* 0x000fe20000410000 */
[----:B------:R-:W-:Y:S01]  /*2a00*/  FMUL.FTZ R198, R196, R162 ;  /* 0x000000a2c4c67220 */ /* 0x000fe20000410000 */
[----:B------:R-:W-:Y:S01]  /*2a10*/  FADD.FTZ R214, R214, R194 ;  /* 0x000000c2d6d67221 */ /* 0x000fe20000010000 */
[----:B------:R-:W-:Y:S01]  /*2a20*/  FFMA.FTZ R215, R192, R194, R215 ;  /* 0x000000c2c0d77223 */ /* 0x000fe200000100d7 */
[----:B------:R-:W-:-:S02]  /*2a30*/  HADD2.F32 R163, -RZ, R163.H1_H1 ;  /* 0x300000a3ffa37230 */ /* 0x000fc40000004100 */
[----:B------:R-:W-:Y:S01]  /*2a40*/  FADD.FTZ R82, R82, R200 ;  /* 0x000000c852527221 */ /* 0x000fe20000010000 */
[----:B------:R-:W-:Y:S01]  /*2a50*/  FFMA.FTZ R114, R199, R200, R114 ;  /* 0x000000c8c7727223 */ /* 0x000fe20000010072 */
[----:B------:R-:W-:Y:S01]  /*2a60*/  FADD.FTZ R201, -R211, R201 ;  /* 0x000000c9d3c97221 */ /* 0x000fe20000010100 */
[----:B------:R-:W-:Y:S01]  /*2a70*/  FADD.FTZ R214, R214, R198 ;  /* 0x000000c6d6d67221 */ /* 0x000fe20000010000 */
[----:B------:R-:W-:Y:S02]  /*2a80*/  FFMA.FTZ R215, R195, R198, R215 ;  /* 0x000000c6c3d77223 */ /* 0x000fe400000100d7 */
        /* <DEDUP_REMOVED lines=11> */
[----:B------:R-:W-:Y:S01]  /*2b40*/  FMUL.FTZ R202, R156, R163 ;  /* 0x000000a39cca7220 */ /* 0x000fe20000410000 */
[----:B------:R-:W-:-:S03]  /*2b50*/  FFMA.FTZ R215, R199, R200, R215 ;  /* 0x000000c8c7d77223 */ /* 0x000fc600000100d7 */
[----:B------:R-:W-:Y:S01]  /*2b60*/  FADD.FTZ R214, R214, R202 ;  /* 0x000000cad6d67221 */ /* 0x000fe20000010000 */
[----:B0-----:R-:W-:-:S07]  /*2b70*/  FFMA.FTZ R215, R201, R202, R215 ;  /* 0x000000cac9d77223 */ /* 0x001fce00000100d7 */
.L_x_2647:
[----:B------:R-:W-:Y:S05]  /*2b80*/  BSYNC B1 ;  /* 0x0000000000017941 */ /* 0x000fea0003800000 */
.L_x_2639:
        /* <DEDUP_REMOVED lines=20> */
.L_x_2857:
        /* <DEDUP_REMOVED lines=17> */
.L_x_2658:
[----:B------:R-:W-:Y:S05]  /*2de0*/  BSYNC B2 ;  /* 0x0000000000027941 */ /* 0x000fea0003800000 */
.L_x_2657:
[----:B------:R-:W-:Y:S04]  /*2df0*/  BSSY B2, `(.L_x_2659) ;  /* 0x0000013000027945 */ /* 0x000fe80003800000 */
[----:B------:R-:W-:Y:S05]  /*2e00*/  @P2 BRA `(.L_x_2660) ;  /* 0x00000000001c2947 */ /* 0x000fea0003800000 */
[----:B------:R-:W-:Y:S01]  /*2e10*/  UISETP.NE.U32.AND UP0, UPT, UR6, URZ, UPT ;  /* 0x0000003f0600728c */ /* 0x000fe2000bf05070 */
[----:B------:R-:W-:-:S03]  /*2e20*/  MOV R157, RZ ;  /* 0x000000ff009d7202 */ /* 0x000fc60000000f00 */
[----:B------:R-:W-:-:S06]  /*2e30*/  UISETP.NE.AND.EX UP0, UPT, UR7, URZ, UPT, UP0 ;  /* 0x0000003f0700728c */ /* 0x000fcc000bf05300 */
[----:B------:R-:W-:-:S13]  /*2e40*/  PLOP3.LUT P4, PT, PT, PT, UP0, 0x80, 0x0 ;  /* 0x000000000000781c */ /* 0x000fda0003f8f008 */
[----:B------:R-:W-:Y:S05]  /*2e50*/  @!P4 BRA `(.L_x_2661) ;  /* 0x000000000030c947 */ /* 0x000fea0003800000 */
[----:B-----5:R-:W-:Y:S01]  /*2e60*/  HADD2.F32 R157, -RZ, R44.H0_H0 ;  /* 0x2000002cff9d7230 */ /* 0x020fe20000004100 */
[----:B------:R-:W-:Y:S06]  /*2e70*/  BRA `(.L_x_2661) ;  /* 0x0000000000287947 */ /* 0x000fec0003800000 */
.L_x_2660:
        /* <DEDUP_REMOVED lines=8> */
[----:B-----5:R-:W-:-:S05]  /*2f00*/  @P4 HADD2.F32 R156, -RZ, R44.H0_H0 ;  /* 0x2000002cff9c4230 */ /* 0x020fca0000004100 */
[----:B------:R-:W-:-:S07]  /*2f10*/  @P4 FADD.FTZ R157, R157, R156 ;  /* 0x0000009c9d9d4221 */ /* 0x000fce0000010000 */
.L_x_2661:
[----:B------:R-:W-:Y:S05]  /*2f20*/  BSYNC B2 ;  /* 0x0000000000027941 */ /* 0x000fea0003800000 */
.L_x_2659:
[----:B------:R-:W-:Y:S01]  /*2f30*/  ISETP.NE.U32.AND P5, PT, RZ, UR10, PT ;  /* 0x0000000aff007c0c */ /* 0x000fe2000bfa5070 */
[----:B------:R-:W-:Y:S03]  /*2f40*/  BSSY B2, `(.L_x_2662) ;  /* 0x0000010000027945 */ /* 0x000fe60003800000 */
[----:B------:R-:W-:-:S13]  /*2f50*/  ISETP.NE.AND.EX P5, PT, RZ, UR11, PT, P5 ;  /* 0x0000000bff007c0c */ /* 0x000fda000bfa5350 */
[----:B------:R-:W-:-:S04]  /*2f60*/  @P5 F2FP.F16.F32.PACK_AB R156, RZ, R157 ;  /* 0x0000009dff9c523e */ /* 0x000fc800000000ff */
[----:B------:R-:W-:Y:S01]  /*2f70*/  @P5 PRMT R148, R156, 0x7610, R148 ;  /* 0x000076109c945816 */ /* 0x000fe20000000094 */
[----:B------:R-:W-:Y:S06]  /*2f80*/  @!P3 BRA `(.L_x_2663) ;  /* 0x00000000002cb947 */ /* 0x000fec0003800000 */
[----:B-----5:R-:W-:Y:S01]  /*2f90*/  LOP3.LUT P6, RZ, R182, 0xff, RZ, 0xc0, !PT ;  /* 0x000000ffb6ff7812 */ /* 0x020fe200078cc0ff */
[----:B------:R-:W-:Y:S01]  /*2fa0*/  FMUL.FTZ R156, R157, UR13 ;  /* 0x0000000d9d9c7c20 */ /* 0x000fe20008410000 */
[----:B------:R-:W-:-:S03]  /*2fb0*/  HFMA2.MMA R157, -RZ, RZ, 0, 0 ;  /* 0x00000000ff9d7435 */ /* 0x000fc600000001ff */
[----:B------:R-:W-:-:S08]  /*2fc0*/  FMUL.FTZ R156, R156, UR12 ;  /* 0x0000000c9c9c7c20 */ /* 0x000fd00008410000 */
[----:B------:R-:W-:-:S05]  /*2fd0*/  @P6 HADD2.F32 R161, -RZ, R144.H0_H0 ;  /* 0x20000090ffa16230 */ /* 0x000fca0000004100 */
[----:B------:R-:W-:-:S04]  /*2fe0*/  @P6 FMUL.FTZ R157, R156, R161 ;  /* 0x000000a19c9d6220 */ /* 0x000fc80000410000 */
[----:B------:R-:W-:Y:S01]  /*2ff0*/  FADD.FTZ R76, R76, R157 ;  /* 0x0000009d4c4c7221 */ /* 0x000fe20000010000 */
[----:B------:R-:W-:Y:S01]  /*3000*/  MOV R157, RZ ;  /* 0x000000ff009d7202 */ /* 0x000fe20000000f00 */
[----:B------:R-:W-:-:S05]  /*3010*/  @P6 FMUL.FTZ R157, R252, R156 ;  /* 0x0000009cfc9d6220 */ /* 0x000fca0000410000 */
[----:B------:R-:W-:-:S04]  /*3020*/  F2FP.F16.F32.PACK_AB R157, RZ, R157 ;  /* 0x0000009dff9d723e */ /* 0x000fc800000000ff */
[----:B------:R-:W-:-:S07]  /*3030*/  PRMT R152, R157, 0x7610, R152 ;  /* 0x000076109d987816 */ /* 0x000fce0000000098 */
.L_x_2663:
[----:B------:R-:W-:Y:S05]  /*3040*/  BSYNC B2 ;  /* 0x0000000000027941 */ /* 0x000fea0003800000 */
.L_x_2662:
[----:B------:R-:W-:Y:S04]  /*3050*/  BSSY B2, `(.L_x_2664) ;  /* 0x000000d000027945 */ /* 0x000fe80003800000 */
[----:B------:R-:W-:Y:S05]  /*3060*/  @P2 BRA `(.L_x_2665) ;  /* 0x0000000000102947 */ /* 0x000fea0003800000 */
[----:B------:R-:W-:Y:S01]  /*3070*/  HFMA2.MMA R157, -RZ, RZ, 0, 0 ;  /* 0x00000000ff9d7435 */ /* 0x000fe200000001ff */
[----:B------:R-:W-:Y:S10]  /*3080*/  @!P4 BRA `(.L_x_2666) ;  /* 0x000000000024c947 */ /* 0x000ff40003800000 */
[----:B-----5:R-:W-:Y:S01]  /*3090*/  HADD2.F32 R157, -RZ, R44.H1_H1 ;  /* 0x3000002cff9d7230 */ /* 0x020fe20000004100 */
[----:B------:R-:W-:Y:S06]  /*30a0*/  BRA `(.L_x_2666) ;  /* 0x00000000001c7947 */ /* 0x000fec0003800000 */
.L_x_2665:
[----:B------:R-:W-:-:S04]  /*30b0*/  ISETP.NE.AND P6, PT, R220, RZ, PT ;  /* 0x000000ffdc00720c */ /* 0x000fc80003fc5270 */
[----:B------:R-:W-:-:S05]  /*30c0*/  FSEL R156, R159, RZ, !P6 ;  /* 0x000000ff9f9c7208 */ /* 0x000fca0007000000 */
[----:B------:R-:W-:-:S04]  /*30d0*/  FFMA.FTZ R156, R218, R160, R156 ;  /* 0x000000a0da9c7223 */ /* 0x000fc8000001009c */
[----:B------:R-:W-:-:S04]  /*30e0*/  FADD.FTZ R156, R217, -R156 ;  /* 0x8000009cd99c7221 */ /* 0x000fc80000010000 */
[----:B------:R-:W-:Y:S01]  /*30f0*/  FMUL.FTZ R157, R5, R156 ;  /* 0x0000009c059d7220 */ /* 0x000fe20000410000 */
[----:B-----5:R-:W-:-:S05]  /*3100*/  @P4 HADD2.F32 R156, -RZ, R44.H1_H1 ;  /* 0x3000002cff9c4230 */ /* 0x020fca0000004100 */
[----:B------:R-:W-:-:S07]  /*3110*/  @P4 FADD.FTZ R157, R157, R156 ;  /* 0x0000009c9d9d4221 */ /* 0x000fce0000010000 */
.L_x_2666:
[----:B------:R-:W-:Y:S05]  /*3120*/  BSYNC B2 ;  /* 0x0000000000027941 */ /* 0x000fea0003800000 */
.L_x_2664:
[----:B------:R-:W-:Y:S01]  /*3130*/  @P5 F2FP.F16.F32.PACK_AB R156, RZ, R157 ;  /* 0x0000009dff9c523e */ /* 0x000fe200000000ff */
[----:B------:R-:W-:Y:S03]  /*3140*/  BSSY B2, `(.L_x_2667) ;  /* 0x000000e000027945 */ /* 0x000fe60003800000 */
[----:B------:R-:W-:Y:S01]  /*3150*/  @P5 PRMT R148, R148, 0x5410, R156 ;  /* 0x0000541094945816 */ /* 0x000fe2000000009c */
[----:B------:R-:W-:Y:S06]  /*3160*/  @!P3 BRA `(.L_x_2668) ;  /* 0x00000000002cb947 */ /* 0x000fec0003800000 */
[----:B-----5:R-:W-:Y:S01]  /*3170*/  LOP3.LUT P6, RZ, R182, 0xff00, RZ, 0xc0, !PT ;  /* 0x0000ff00b6ff7812 */ /* 0x020fe200078cc0ff */
[----:B------:R-:W-:Y:S01]  /*3180*/  FMUL.FTZ R156, R157, UR13 ;  /* 0x0000000d9d9c7c20 */ /* 0x000fe20008410000 */
[----:B------:R-:W-:-:S03]  /*3190*/  MOV R157, RZ ;  /* 0x000000ff009d7202 */ /* 0x000fc60000000f00 */
[----:B------:R-:W-:-:S08]  /*31a0*/  FMUL.FTZ R156, R156, UR12 ;  /* 0x0000000c9c9c7c20 */ /* 0x000fd00008410000 */
[----:B------:R-:W-:-:S05]  /*31b0*/  @P6 HADD2.F32 R161, -RZ, R144.H1_H1 ;  /* 0x30000090ffa16230 */ /* 0x000fca0000004100 */
[----:B------:R-:W-:-:S04]  /*31c0*/  @P6 FMUL.FTZ R157, R156, R161 ;  /* 0x000000a19c9d6220 */ /* 0x000fc80000410000 */
[----:B------:R-:W-:Y:S01]  /*31d0*/  FADD.FTZ R77, R77, R157 ;  /* 0x0000009d4d4d7221 */ /* 0x000fe20000010000 */
[----:B------:R-:W-:-:S06]  /*31e0*/  HFMA2.MMA R157, -RZ, RZ, 0, 0 ;  /* 0x00000000ff9d7435 */ /* 0x000fcc00000001ff */
[----:B------:R-:W-:-:S05]  /*31f0*/  @P6 FMUL.FTZ R157, R251, R156 ;  /* 0x0000009cfb9d6220 */ /* 0x000fca0000410000 */
[----:B------:R-:W-:-:S04]  /*3200*/  F2FP.F16.F32.PACK_AB R157, RZ, R157 ;  /* 0x0000009dff9d723e */ /* 0x000fc800000000ff */
[----:B------:R-:W-:-:S07]  /*3210*/  PRMT R152, R152, 0x5410, R157 ;  /* 0x0000541098987816 */ /* 0x000fce000000009d */
.L_x_2668:
[----:B------:R-:W-:Y:S05]  /*3220*/  BSYNC B2 ;  /* 0x0000000000027941 */ /* 0x000fea0003800000 */
.L_x_2667:
[----:B------:R-:W-:Y:S04]  /*3230*/  BSSY B2, `(.L_x_2669) ;  /* 0x000000d000027945 */ /* 0x000fe80003800000 */
[----:B------:R-:W-:Y:S05]  /*3240*/  @P2 BRA `(.L_x_2670) ;  /* 0x0000000000102947 */ /* 0x000fea0003800000 */
[----:B------:R-:W-:Y:S01]  /*3250*/  MOV R157, RZ ;  /* 0x000000ff009d7202 */ /* 0x000fe20000000f00 */
[----:B------:R-:W-:Y:S06]  /*3260*/  @!P4 BRA `(.L_x_2671) ;  /* 0x000000000024c947 */ /* 0x000fec0003800000 */
[----:B-----5:R-:W-:Y:S01]  /*3270*/  HADD2.F32 R157, -RZ, R45.H0_H0 ;  /* 0x2000002dff9d7230 */ /* 0x020fe20000004100 */
[----:B------:R-:W-:Y:S06]  /*3280*/  BRA `(.L_x_2671) ;  /* 0x00000000001c7947 */ /* 0x000fec0003800000 */
.L_x_2670:
[----:B------:R-:W-:-:S04]  /*3290*/  ISETP.NE.AND P6, PT, R220, RZ, PT ;  /* 0x000000ffdc00720c */ /* 0x000fc80003fc5270 */
[----:B------:R-:W-:-:S05]  /*32a0*/  FSEL R156, R159, RZ, !P6 ;  /* 0x000000ff9f9c7208 */ /* 0x000fca0007000000 */
[----:B------:R-:W-:-:S04]  /*32b0*/  FFMA.FTZ R156, R208, R160, R156 ;  /* 0x000000a0d09c7223 */ /* 0x000fc8000001009c */
[----:B------:R-:W-:-:S04]  /*32c0*/  FADD.FTZ R156, R207, -R156 ;  /* 0x8000009ccf9c7221 */ /* 0x000fc80000010000 */
[----:B------:R-:W-:Y:S01]  /*32d0*/  FMUL.FTZ R157, R5, R156 ;  /* 0x0000009c059d7220 */ /* 0x000fe20000410000 */
[----:B-----5:R-:W-:-:S05]  /*32e0*/  @P4 HADD2.F32 R156, -RZ, R45.H0_H0 ;  /* 0x2000002dff9c4230 */ /* 0x020fca0000004100 */
[----:B------:R-:W-:-:S07]  /*32f0*/  @P4 FADD.FTZ R157, R157, R156 ;  /* 0x0000009c9d9d4221 */ /* 0x000fce0000010000 */
.L_x_2671:
[----:B------:R-:W-:Y:S05]  /*3300*/  BSYNC B2 ;  /* 0x0000000000027941 */ /* 0x000fea0003800000 */
.L_x_2669:
[----:B------:R-:W-:Y:S01]  /*3310*/  @P5 F2FP.F16.F32.PACK_AB R156, RZ, R157 ;  /* 0x0000009dff9c523e */ /* 0x000fe200000000ff */
[----:B------:R-:W-:Y:S03]  /*3320*/  BSSY B2, `(.L_x_2672) ;  /* 0x000000e000027945 */ /* 0x000fe60003800000 */
        /* <DEDUP_REMOVED lines=13> */
.L_x_2673:
[----:B------:R-:W-:Y:S05]  /*3400*/  BSYNC B2 ;  /* 0x0000000000027941 */ /* 0x000fea0003800000 */
.L_x_2672:
[----:B------:R-:W-:Y:S04]  /*3410*/  BSSY B2, `(.L_x_2674) ;  /* 0x000000d000027945 */ /* 0x000fe80003800000 */
[----:B------:R-:W-:Y:S05]  /*3420*/  @P2 BRA `(.L_x_2675) ;  /* 0x0000000000102947 */ /* 0x000fea0003800000 */
[----:B------:R-:W-:Y:S01]  /*3430*/  HFMA2.MMA R157, -RZ, RZ, 0, 0 ;  /* 0x00000000ff9d7435 */ /* 0x000fe200000001ff */
[----:B------:R-:W-:Y:S10]  /*3440*/  @!P4 BRA `(.L_x_2676) ;  /* 0x000000000024c947 */ /* 0x000ff40003800000 */
[----:B-----5:R-:W-:Y:S01]  /*3450*/  HADD2.F32 R157, -RZ, R45.H1_H1 ;  /* 0x3000002dff9d7230 */ /* 0x020fe20000004100 */
[----:B------:R-:W-:Y:S06]  /*3460*/  BRA `(.L_x_2676) ;  /* 0x00000000001c7947 */ /* 0x000fec0003800000 */
.L_x_2675:
[----:B------:R-:W-:-:S04]  /*3470*/  ISETP.NE.AND P6, PT, R220, RZ, PT ;  /* 0x000000ffdc00720c */ /* 0x000fc80003fc5270 */
[----:B------:R-:W-:-:S05]  /*3480*/  FSEL R156, R159, RZ, !P6 ;  /* 0x000000ff9f9c7208 */ /* 0x000fca0007000000 */
[----:B------:R-:W-:-:S04]  /*3490*/  FFMA.FTZ R156, R206, R160, R156 ;  /* 0x000000a0ce9c7223 */ /* 0x000fc8000001009c */
[----:B------:R-:W-:-:S04]  /*34a0*/  FADD.FTZ R156, R205, -R156 ;  /* 0x8000009ccd9c7221 */ /* 0x000fc80000010000 */
[----:B------:R-:W-:Y:S01]  /*34b0*/  FMUL.FTZ R157, R5, R156 ;  /* 0x0000009c059d7220 */ /* 0x000fe20000410000 */
[----:B-----5:R-:W-:-:S05]  /*34c0*/  @P4 HADD2.F32 R156, -RZ, R45.H1_H1 ;  /* 0x3000002dff9c4230 */ /* 0x020fca0000004100 */
[----:B------:R-:W-:-:S07]  /*34d0*/  @P4 FADD.FTZ R157, R157, R156 ;  /* 0x0000009c9d9d4221 */ /* 0x000fce0000010000 */
.L_x_2676:
[----:B------:R-:W-:Y:S05]  /*34e0*/  BSYNC B2 ;  /* 0x0000000000027941 */ /* 0x000fea0003800000 */
.L_x_2674:
        /* <DEDUP_REMOVED lines=15> */
.L_x_2678:
[----:B------:R-:W-:Y:S05]  /*35e0*/  BSYNC B2 ;  /* 0x0000000000027941 */ /* 0x000fea0003800000 */
.L_x_2677:
[----:B------:R-:W-:Y:S04]  /*35f0*/  BSSY B2, `(.L_x_2679) ;  /* 0x000000d000027945 */ /* 0x000fe80003800000 */
[----:B------:R-:W-:Y:S05]  /*3600*/  @P2 BRA `(.L_x_2680) ;  /* 0x0000000000102947 */ /* 0x000fea0003800000 */
[----:B------:R-:W-:Y:S01]  /*3610*/  MOV R157, RZ ;  /* 0x000000ff009d7202 */ /* 0x000fe20000000f00 */
[----:B------:R-:W-:Y:S06]  /*3620*/  @!P4 BRA `(.L_x_2681) ;  /* 0x000000000024c947 */ /* 0x000fec0003800000 */
[----:B-----5:R-:W-:Y:S01]  /*3630*/  HADD2.F32 R157, -RZ, R46.H0_H0 ;  /* 0x2000002eff9d7230 */ /* 0x020fe20000004100 */
[----:B------:R-:W-:Y:S06]  /*3640*/  BRA `(.L_x_2681) ;  /* 0x00000000001c7947 */ /* 0x000fec0003800000 */
.L_x_2680:
[----:B------:R-:W-:-:S04]  /*3650*/  ISETP.NE.AND P6, PT, R220, RZ, PT ;  /* 0x000000ffdc00720c */ /* 0x000fc80003fc5270 */
[----:B------:R-:W-:-:S05]  /*3660*/  FSEL R156, R159, RZ, !P6 ;  /* 0x000000ff9f9c7208 */ /* 0x000fca0007000000 */
[----:B------:R-:W-:-:S04]  /*3670*/  FFMA.FTZ R156, R204, R160, R156 ;  /* 0x000000a0cc9c7223 */ /* 0x000fc8000001009c */
[----:B------:R-:W-:-:S04]  /*3680*/  FADD.FTZ R156, R203, -R156 ;  /* 0x8000009ccb9c7221 */ /* 0x000fc80000010000 */
[----:B------:R-:W-:Y:S01]  /*3690*/  FMUL.FTZ R157, R5, R156 ;  /* 0x0000009c059d7220 */ /* 0x000fe20000410000 */
[----:B-----5:R-:W-:-:S05]  /*36a0*/  @P4 HADD2.F32 R156, -RZ, R46.H0_H0 ;  /* 0x2000002eff9c4230 */ /* 0x020fca0000004100 */
[----:B------:R-:W-:-:S07]  /*36b0*/  @P4 FADD.FTZ R157, R157, R156 ;  /* 0x0000009c9d9d4221 */ /* 0x000fce0000010000 */
.L_x_2681:
[----:B------:R-:W-:Y:S05]  /*36c0*/  BSYNC B2 ;  /* 0x0000000000027941 */ /* 0x000fea0003800000 */
.L_x_2679:
        /* <DEDUP_REMOVED lines=15> */
.L_x_2683:
[----:B------:R-:W-:Y:S05]  /*37c0*/  BSYNC B2 ;  /* 0x0000000000027941 */ /* 0x000fea0003800000 */
.L_x_2682:
[----:B------:R-:W-:Y:S04]  /*37d0*/  BSSY B2, `(.L_x_2684) ;  /* 0x000000d000027945 */ /* 0x000fe80003800000 */
[----:B------:R-:W-:Y:S05]  /*37e0*/  @P2 BRA `(.L_x_2685) ;  /* 0x0000000000102947 */ /* 0x000fea0003800000 */
[----:B------:R-:W-:Y:S01]  /*37f0*/  HFMA2.MMA R157, -RZ, RZ, 0, 0 ;  /* 0x00000000ff9d7435 */ /* 0x000fe200000001ff */
[----:B------:R-:W-:Y:S10]  /*3800*/  @!P4 BRA `(.L_x_2686) ;  /* 0x000000000024c947 */ /* 0x000ff40003800000 */
[----:B-----5:R-:W-:Y:S01]  /*3810*/  HADD2.F32 R157, -RZ, R46.H1_H1 ;  /* 0x3000002eff9d7230 */ /* 0x020fe20000004100 */
[----:B------:R-:W-:Y:S06]  /*3820*/  BRA `(.L_x_2686) ;  /* 0x00000000001c7947 */ /* 0x000fec0003800000 */
.L_x_2685:
[----:B------:R-:W-:-:S04]  /*3830*/  ISETP.NE.AND P6, PT, R220, RZ, PT ;  /* 0x000000ffdc00720c */ /* 0x000fc80003fc5270 */
[----:B------:R-:W-:-:S05]  /*3840*/  FSEL R156, R159, RZ, !P6 ;  /* 0x000000ff9f9c7208 */ /* 0x000fca0007000000 */
[----:B------:R-:W-:-:S04]  /*3850*/  FFMA.FTZ R156, R170, R160, R156 ;  /* 0x000000a0aa9c7223 */ /* 0x000fc8000001009c */
[----:B------:R-:W-:-:S04]  /*3860*/  FADD.FTZ R156, R171, -R156 ;  /* 0x8000009cab9c7221 */ /* 0x000fc80000010000 */
[----:B------:R-:W-:Y:S01]  /*3870*/  FMUL.FTZ R157, R5, R156 ;  /* 0x0000009c059d7220 */ /* 0x000fe20000410000 */
[----:B-----5:R-:W-:-:S05]  /*3880*/  @P4 HADD2.F32 R156, -RZ, R46.H1_H1 ;  /* 0x3000002eff9c4230 */ /* 0x020fca0000004100 */
[----:B------:R-:W-:-:S07]  /*3890*/  @P4 FADD.FTZ R157, R157, R156 ;  /* 0x0000009c9d9d4221 */ /* 0x000fce0000010000 */
.L_x_2686:
[----:B------:R-:W-:Y:S05]  /*38a0*/  BSYNC B2 ;  /* 0x0000000000027941 */ /* 0x000fea0003800000 */
.L_x_2684:
        /* <DEDUP_REMOVED lines=15> */
.L_x_2688:
[----:B------:R-:W-:Y:S05]  /*39a0*/  BSYNC B2 ;  /* 0x0000000000027941 */ /* 0x000fea0003800000 */
.L_x_2687:
[----:B------:R-:W-:Y:S04]  /*39b0*/  BSSY B2, `(.L_x_2689) ;  /* 0x000000d000027945 */ /* 0x000fe80003800000 */
[----:B------:R-:W-:Y:S05]  /*39c0*/  @P2 BRA `(.L_x_2690) ;  /* 0x0000000000102947 */ /* 0x000fea0003800000 */
[----:B------:R-:W-:Y:S01]  /*39d0*/  MOV R157, RZ ;  /* 0x000000ff009d7202 */ /* 0x000fe20000000f00 */
[----:B------:R-:W-:Y:S06]  /*39e0*/  @!P4 BRA `(.L_x_2691) ;  /* 0x000000000024c947 */ /* 0x000fec0003800000 */
[----:B-----5:R-:W-:Y:S01]  /*39f0*/  HADD2.F32 R157, -RZ, R47.H0_H0 ;  /* 0x2000002fff9d7230 */ /* 0x020fe20000004100 */
[----:B------:R-:W-:Y:S06]  /*3a00*/  BRA `(.L_x_2691) ;  /* 0x00000000001c7947 */ /* 0x000fec0003800000 */
.L_x_2690:
[----:B------:R-:W-:-:S04]  /*3a10*/  ISETP.NE.AND P6, PT, R220, RZ, PT ;  /* 0x000000ffdc00720c */ /* 0x000fc80003fc5270 */
[----:B------:R-:W-:-:S05]  /*3a20*/  FSEL R156, R159, RZ, !P6 ;  /* 0x000000ff9f9c7208 */ /* 0x000fca0007000000 */
[----:B------:R-:W-:-:S04]  /*3a30*/  FFMA.FTZ R156, R172, R160, R156 ;  /* 0x000000a0ac9c7223 */ /* 0x000fc8000001009c */
[----:B------:R-:W-:-:S04]  /*3a40*/  FADD.FTZ R156, R173, -R156 ;  /* 0x8000009cad9c7221 */ /* 0x000fc80000010000 */
[----:B------:R-:W-:Y:S01]  /*3a50*/  FMUL.FTZ R157, R5, R156 ;  /* 0x0000009c059d7220 */ /* 0x000fe20000410000 */
[----:B-----5:R-:W-:-:S05]  /*3a60*/  @P4 HADD2.F32 R156, -RZ, R47.H0_H0 ;  /* 0x2000002fff9c4230 */ /* 0x020fca0000004100 */
[----:B------:R-:W-:-:S07]  /*3a70*/  @P4 FADD.FTZ R157, R157, R156 ;  /* 0x0000009c9d9d4221 */ /* 0x000fce0000010000 */
.L_x_2691:
[----:B------:R-:W-:Y:S05]  /*3a80*/  BSYNC B2 ;  /* 0x0000000000027941 */ /* 0x000fea0003800000 */
.L_x_2689:
        /* <DEDUP_REMOVED lines=15> */
.L_x_2693:
[----:B------:R-:W-:Y:S05]  /*3b80*/  BSYNC B2 ;  /* 0x0000000000027941 */ /* 0x000fea0003800000 */
.L_x_2692:
[----:B------:R-:W-:Y:S04]  /*3b90*/  BSSY B2, `(.L_x_2694) ;  /* 0x000000d000027945 */ /* 0x000fe80003800000 */
[----:B------:R-:W-:Y:S05]  /*3ba0*/  @P2 BRA `(.L_x_2695) ;  /* 0x0000000000102947 */ /* 0x000fea0003800000 */
[----:B------:R-:W-:Y:S01]  /*3bb0*/  HFMA2.MMA R157, -RZ, RZ, 0, 0 ;  /* 0x00000000ff9d7435 */ /* 0x000fe200000001ff */
[----:B------:R-:W-:Y:S10]  /*3bc0*/  @!P4 BRA `(.L_x_2696) ;  /* 0x000000000024c947 */ /* 0x000ff40003800000 */
[----:B-----5:R-:W-:Y:S01]  /*3bd0*/  HADD2.F32 R157, -RZ, R47.H1_H1 ;  /* 0x3000002fff9d7230 */ /* 0x020fe20000004100 */
[----:B------:R-:W-:Y:S06]  /*3be0*/  BRA `(.L_x_2696) ;  /* 0x00000000001c7947 */ /* 0x000fec0003800000 */
.L_x_2695:
[----:B------:R-:W-:-:S04]  /*3bf0*/  ISETP.NE.AND P6, PT, R220, RZ, PT ;  /* 0x000000ffdc00720c */ /* 0x000fc80003fc5270 */
[----:B------:R-:W-:-:S05]  /*3c00*/  FSEL R156, R159, RZ, !P6 ;  /* 0x000000ff9f9c7208 */ /* 0x000fca0007000000 */
[----:B------:R-:W-:-:S04]  /*3c10*/  FFMA.FTZ R156, R174, R160, R156 ;  /* 0x000000a0ae9c7223 */ /* 0x000fc8000001009c */
[----:B------:R-:W-:-:S04]  /*3c20*/  FADD.FTZ R156, R175, -R156 ;  /* 0x8000009caf9c7221 */ /* 0x000fc80000010000 */
[----:B------:R-:W-:Y:S01]  /*3c30*/  FMUL.FTZ R157, R5, R156 ;  /* 0x0000009c059d7220 */ /* 0x000fe20000410000 */
[----:B-----5:R-:W-:-:S05]  /*3c40*/  @P4 HADD2.F32 R156, -RZ, R47.H1_H1 ;  /* 0x3000002fff9c4230 */ /* 0x020fca0000004100 */
[----:B------:R-:W-:-:S07]  /*3c50*/  @P4 FADD.FTZ R157, R157, R156 ;  /* 0x0000009c9d9d4221 */ /* 0x000fce0000010000 */
.L_x_2696:
[----:B------:R-:W-:Y:S05]  /*3c60*/  BSYNC B2 ;  /* 0x0000000000027941 */ /* 0x000fea0003800000 */
.L_x_2694:
        /* <DEDUP_REMOVED lines=15> */
.L_x_2698:
[----:B------:R-:W-:Y:S05]  /*3d60*/  BSYNC B2 ;  /* 0x0000000000027941 */ /* 0x000fea0003800000 */
.L_x_2697:
        /* <DEDUP_REMOVED lines=8> */
.L_x_2656:
[----:B------:R-:W-:Y:S05]  /*3df0*/  BSYNC B1 ;  /* 0x0000000000017941 */ /* 0x000fea0003800000 */
.L_x_2655:
[----:B------:R-:W-:Y:S04]  /*3e00*/  BSSY B1, `(.L_x_2699) ;  /* 0x0000108000017945 */ /* 0x000fe80003800000 */
[----:B------:R-:W-:Y:S05]  /*3e10*/  @!P0 BRA `(.L_x_2700) ;  /* 0x0000001000188947 */ /* 0x000fea0003800000 */
[----:B------:R-:W-:Y:S04]  /*3e20*/  BSSY B2, `(.L_x_2701) ;  /* 0x0000005000027945 */ /* 0x000fe80003800000 */
[----:B------:R-:W-:Y:S05]  /*3e30*/  @!P3 BRA `(.L_x_2702) ;  /* 0x00000000000cb947 */ /* 0x000fea0003800000 */
[----:B-----5:R-:W2:Y:S02]  /*3e40*/  LDC.64 R144, c[0x0][0x220] ;  /* 0x00008800ff907b82 */ /* 0x020ea40000000a00 */
[----:B--2---:R-:W-:-:S06]  /*3e50*/  IMAD.WIDE.U32 R144, R158, 0x10, R144 ;  /* 0x000000109e907825 */ /* 0x004fcc00078e0090 */
[----:B------:R-:W5:Y:S02]  /*3e60*/  LDG.E.128 R144, desc[UR4][R144.64] ;  /* 0x0000000490907981 */ /* 0x000f64000c1e1d00 */
.L_x_2702:
[----:B------:R-:W-:Y:S05]  /*3e70*/  BSYNC B2 ;  /* 0x0000000000027941 */ /* 0x000fea0003800000 */
.L_x_2701:
        /* <DEDUP_REMOVED lines=9> */
.L_x_2704:
        /* <DEDUP_REMOVED lines=8> */
[----:B-----5:R-:W-:-:S05]  /*3f90*/  @P4 HADD2.F32 R156, -RZ, R40.H0_H0 ;  /* 0x20000028ff9c4230 */ /* 0x020fca0000004100 */
[----:B------:R-:W-:-:S07]  /*3fa0*/  @P4 FADD.FTZ R157, R157, R156 ;  /* 0x0000009c9d9d4221 */ /* 0x000fce0000010000 */
.L_x_2705:
[----:B------:R-:W-:Y:S05]  /*3fb0*/  BSYNC B2 ;  /* 0x0000000000027941 */ /* 0x000fea0003800000 */
.L_x_2703:
        /* <DEDUP_REMOVED lines=17> */
.L_x_2707:
[----:B------:R-:W-:Y:S05]  /*40d0*/  BSYNC B2 ;  /* 0x0000000000027941 */ /* 0x000fea0003800000 */
.L_x_2706:
[----:B------:R-:W-:Y:S04]  /*40e0*/  BSSY B2, `(.L_x_2708) ;  /* 0x000000d000027945 */ /* 0x000fe80003800000 */
[----:B------:R-:W-:Y:S05]  /*40f0*/  @P2 BRA `(.L_x_2709) ;  /* 0x0000000000102947 */ /* 0x000fea0003800000 */
[----:B------:R-:W-:Y:S01]  /*4100*/  HFMA2.MMA R157, -RZ, RZ, 0, 0 ;  /* 0x00000000ff9d7435 */ /* 0x000fe200000001ff */
[----:B------:R-:W-:Y:S10]  /*4110*/  @!P4 BRA `(.L_x_2710) ;  /* 0x000000000024c947 */ /* 0x000ff40003800000 */
[----:B-----5:R-:W-:Y:S01]  /*4120*/  HADD2.F32 R157, -RZ, R40.H1_H1 ;  /* 0x30000028ff9d7230 */ /* 0x020fe20000004100 */
[----:B------:R-:W-:Y:S06]  /*4130*/  BRA `(.L_x_2710) ;  /* 0x00000000001c7947 */ /* 0x000fec0003800000 */
.L_x_2709:
[----:B------:R-:W-:-:S04]  /*4140*/  ISETP.NE.AND P6, PT, R220, RZ, PT ;  /* 0x000000ffdc00720c */ /* 0x000fc80003fc5270 */
[----:B------:R-:W-:-:S05]  /*4150*/  FSEL R156, R159, RZ, !P6 ;  /* 0x000000ff9f9c7208 */ /* 0x000fca0007000000 */
[----:B------:R-:W-:-:S04]  /*4160*/  FFMA.FTZ R156, R8, R160, R156 ;  /* 0x000000a0089c7223 */ /* 0x000fc8000001009c */
[----:B------:R-:W-:-:S04]  /*4170*/  FADD.FTZ R156, R11, -R156 ;  /* 0x8000009c0b9c7221 */ /* 0x000fc80000010000 */
[----:B------:R-:W-:Y:S01]  /*4180*/  FMUL.FTZ R157, R5, R156 ;  /* 0x0000009c059d7220 */ /* 0x000fe20000410000 */
[----:B-----5:R-:W-:-:S05]  /*4190*/  @P4 HADD2.F32 R156, -RZ, R40.H1_H1 ;  /* 0x30000028ff9c4230 */ /* 0x020fca0000004100 */
[----:B------:R-:W-:-:S07]  /*41a0*/  @P4 FADD.FTZ R157, R157, R156 ;  /* 0x0000009c9d9d4221 */ /* 0x000fce0000010000 */
.L_x_2710:
[----:B------:R-:W-:Y:S05]  /*41b0*/  BSYNC B2 ;  /* 0x0000000000027941 */ /* 0x000fea0003800000 */
.L_x_2708:
        /* <DEDUP_REMOVED lines=15> */
.L_x_2712:
[----:B------:R-:W-:Y:S05]  /*42b0*/  BSYNC B2 ;  /* 0x0000000000027941 */ /* 0x000fea0003800000 */
.L_x_2711:
[----:B------:R-:W-:Y:S04]  /*42c0*/  BSSY B2, `(.L_x_2713) ;  /* 0x000000d000027945 */ /* 0x000fe80003800000 */
[----:B------:R-:W-:Y:S05]  /*42d0*/  @P2 BRA `(.L_x_2714) ;  /* 0x0000000000102947 */ /* 0x000fea0003800000 */
[----:B------:R-:W-:Y:S01]  /*42e0*/  MOV R157, RZ ;  /* 0x000000ff009d7202 */ /* 0x000fe20000000f00 */
[----:B------:R-:W-:Y:S06]  /*42f0*/  @!P4 BRA `(.L_x_2715) ;  /* 0x000000000024c947 */ /* 0x000fec0003800000 */
[----:B-----5:R-:W-:Y:S01]  /*4300*/  HADD2.F32 R157, -RZ, R41.H0_H0 ;  /* 0x20000029ff9d7230 */ /* 0x020fe20000004100 */
[----:B------:R-:W-:Y:S06]  /*4310*/  BRA `(.L_x_2715) ;  /* 0x00000000001c7947 */ /* 0x000fec0003800000 */
.L_x_2714:
[----:B------:R-:W-:-:S04]  /*4320*/  ISETP.NE.AND P6, PT, R220, RZ, PT ;  /* 0x000000ffdc00720c */ /* 0x000fc80003fc5270 */
[----:B------:R-:W-:-:S05]  /*4330*/  FSEL R156, R159, RZ, !P6 ;  /* 0x000000ff9f9c7208 */ /* 0x000fca0007000000 */
[----:B------:R-:W-:-:S04]  /*4340*/  FFMA.FTZ R156, R10, R160, R156 ;  /* 0x000000a00a9c7223 */ /* 0x000fc8000001009c */
[----:B------:R-:W-:-:S04]  /*4350*/  FADD.FTZ R156, R13, -R156 ;  /* 0x8000009c0d9c7221 */ /* 0x000fc80000010000 */
[----:B------:R-:W-:Y:S01]  /*4360*/  FMUL.FTZ R157, R5, R156 ;  /* 0x0000009c059d7220 */ /* 0x000fe20000410000 */
[----:B-----5:R-:W-:-:S05]  /*4370*/  @P4 HADD2.F32 R156, -RZ, R41.H0_H0 ;  /* 0x20000029ff9c4230 */ /* 0x020fca0000004100 */
[----:B------:R-:W-:-:S07]  /*4380*/  @P4 FADD.FTZ R157, R157, R156 ;  /* 0x0000009c9d9d4221 */ /* 0x000fce0000010000 */
.L_x_2715:
[----:B------:R-:W-:Y:S05]  /*4390*/  BSYNC B2 ;  /* 0x0000000000027941 */ /* 0x000fea0003800000 */
.L_x_2713:
        /* <DEDUP_REMOVED lines=15> */
.L_x_2717:
[----:B------:R-:W-:Y:S05]  /*4490*/  BSYNC B2 ;  /* 0x0000000000027941 */ /* 0x000fea0003800000 */
.L_x_2716:
[----:B------:R-:W-:Y:S04]  /*44a0*/  BSSY B2, `(.L_x_2718) ;  /* 0x000000d000027945 */ /* 0x000fe80003800000 */
[----:B------:R-:W-:Y:S05]  /*44b0*/  @P2 BRA `(.L_x_2719) ;  /* 0x0000000000102947 */ /* 0x000fea0003800000 */
[----:B------:R-:W-:Y:S01]  /*44c0*/  HFMA2.MMA R157, -RZ, RZ, 0, 0 ;  /* 0x00000000ff9d7435 */ /* 0x000fe200000001ff */
[----:B------:R-:W-:Y:S10]  /*44d0*/  @!P4 BRA `(.L_x_2720) ;  /* 0x000000000024c947 */ /* 0x000ff40003800000 */
[----:B-----5:R-:W-:Y:S01]  /*44e0*/  HADD2.F32 R157, -RZ, R41.H1_H1 ;  /* 0x30000029ff9d7230 */ /* 0x020fe20000004100 */
[----:B------:R-:W-:Y:S06]  /*44f0*/  BRA `(.L_x_2720) ;  /* 0x00000000001c7947 */ /* 0x000fec0003800000 */
.L_x_2719:
[----:B------:R-:W-:-:S04]  /*4500*/  ISETP.NE.AND P6, PT, R220, RZ, PT ;  /* 0x000000ffdc00720c */ /* 0x000fc80003fc5270 */
[----:B------:R-:W-:-:S05]  /*4510*/  FSEL R156, R159, RZ, !P6 ;  /* 0x000000ff9f9c7208 */ /* 0x000fca0007000000 */
[----:B------:R-:W-:-:S04]  /*4520*/  FFMA.FTZ R156, R12, R160, R156 ;  /* 0x000000a00c9c7223 */ /* 0x000fc8000001009c */
[----:B------:R-:W-:-:S04]  /*4530*/  FADD.FTZ R156, R15, -R156 ;  /* 0x8000009c0f9c7221 */ /* 0x000fc80000010000 */
[----:B------:R-:W-:Y:S01]  /*4540*/  FMUL.FTZ R157, R5, R156 ;  /* 0x0000009c059d7220 */ /* 0x000fe20000410000 */
[----:B-----5:R-:W-:-:S05]  /*4550*/  @P4 HADD2.F32 R156, -RZ, R41.H1_H1 ;  /* 0x30000029ff9c4230 */ /* 0x020fca0000004100 */
[----:B------:R-:W-:-:S07]  /*4560*/  @P4 FADD.FTZ R157, R157, R156 ;  /* 0x0000009c9d9d4221 */ /* 0x000fce0000010000 */
.L_x_2720:
[----:B------:R-:W-:Y:S05]  /*4570*/  BSYNC B2 ;  /* 0x0000000000027941 */ /* 0x000fea0003800000 */
.L_x_2718:
        /* <DEDUP_REMOVED lines=15> */
.L_x_2722:
[----:B------:R-:W-:Y:S05]  /*4670*/  BSYNC B2 ;  /* 0x0000000000027941 */ /* 0x000fea0003800000 */
.L_x_2721:
[----:B------:R-:W-:Y:S04]  /*4680*/  BSSY B2, `(.L_x_2723) ;  /* 0x000000d000027945 */ /* 0x000fe80003800000 */
[----:B------:R-:W-:Y:S05]  /*4690*/  @P2 BRA `(.L_x_2724) ;  /* 0x0000000000102947 */ /* 0x000fea0003800000 */
[----:B------:R-:W-:Y:S01]  /*46a0*/  MOV R157, RZ ;  /* 0x000000ff009d7202 */ /* 0x000fe20000000f00 */
[----:B------:R-:W-:Y:S06]  /*46b0*/  @!P4 BRA `(.L_x_2725) ;  /* 0x000000000024c947 */ /* 0x000fec0003800000 */
[----:B-----5:R-:W-:Y:S01]  /*46c0*/  HADD2.F32 R157, -RZ, R42.H0_H0 ;  /* 0x2000002aff9d7230 */ /* 0x020fe20000004100 */
[----:B------:R-:W-:Y:S06]  /*46d0*/  BRA `(.L_x_2725) ;  /* 0x00000000001c7947 */ /* 0x000fec0003800000 */
.L_x_2724:
[----:B------:R-:W-:-:S04]  /*46e0*/  ISETP.NE.AND P6, PT, R220, RZ, PT ;  /* 0x000000ffdc00720c */ /* 0x000fc80003fc5270 */
[----:B------:R-:W-:-:S05]  /*46f0*/  FSEL R156, R159, RZ, !P6 ;  /* 0x000000ff9f9c7208 */ /* 0x000fca0007000000 */
[----:B------:R-:W-:-:S04]  /*4700*/  FFMA.FTZ R156, R14, R160, R156 ;  /* 0x000000a00e9c7223 */ /* 0x000fc8000001009c */
[----:B------:R-:W-:-:S04]  /*4710*/  FADD.FTZ R156, R16, -R156 ;  /* 0x8000009c109c7221 */ /* 0x000fc80000010000 */
[----:B------:R-:W-:Y:S01]  /*4720*/  FMUL.FTZ R157, R5, R156 ;  /* 0x0000009c059d7220 */ /* 0x000fe20000410000 */
[----:B-----5:R-:W-:-:S05]  /*4730*/  @P4 HADD2.F32 R156, -RZ, R42.H0_H0 ;  /* 0x2000002aff9c4230 */ /* 0x020fca0000004100 */
[----:B------:R-:W-:-:S07]  /*4740*/  @P4 FADD.FTZ R157, R157, R156 ;  /* 0x0000009c9d9d4221 */ /* 0x000fce0000010000 */
.L_x_2725:
[----:B------:R-:W-:Y:S05]  /*4750*/  BSYNC B2 ;  /* 0x0000000000027941 */ /* 0x000fea0003800000 */
.L_x_2723:
        /* <DEDUP_REMOVED lines=15> */
.L_x_2727:
[----:B------:R-:W-:Y:S05]  /*4850*/  BSYNC B2 ;  /* 0x0000000000027941 */ /* 0x000fea0003800000 */
.L_x_2726:
[----:B------:R-:W-:Y:S04]  /*4860*/  BSSY B2, `(.L_x_2728) ;  /* 0x000000d000027945 */ /* 0x000fe80003800000 */
[----:B------:R-:W-:Y:S05]  /*4870*/  @P2 BRA `(.L_x_2729) ;  /* 0x0000000000102947 */ /* 0x000fea0003800000 */
[----:B------:R-:W-:Y:S01]  /*4880*/  HFMA2.MMA R157, -RZ, RZ, 0, 0 ;  /* 0x00000000ff9d7435 */ /* 0x000fe200000001ff */
[----:B------:R-:W-:Y:S10]  /*4890*/  @!P4 BRA `(.L_x_2730) ;  /* 0x000000000024c947 */ /* 0x000ff40003800000 */
[----:B-----5:R-:W-:Y:S01]  /*48a0*/  HADD2.F32 R157, -RZ, R42.H1_H1 ;  /* 0x3000002aff9d7230 */ /* 0x020fe20000004100 */
[----:B------:R-:W-:Y:S06]  /*48b0*/  BRA `(.L_x_2730) ;  /* 0x00000000001c7947 */ /* 0x000fec0003800000 */
.L_x_2729:
[----:B------:R-:W-:-:S04]  /*48c0*/  ISETP.NE.AND P6, PT, R220, RZ, PT ;  /* 0x000000ffdc00720c */ /* 0x000fc80003fc5270 */
[----:B------:R-:W-:-:S05]  /*48d0*/  FSEL R156, R159, RZ, !P6 ;  /* 0x000000ff9f9c7208 */ /* 0x000fca0007000000 */
[----:B------:R-:W-:-:S04]  /*48e0*/  FFMA.FTZ R156, R17, R160, R156 ;  /* 0x000000a0119c7223 */ /* 0x000fc8000001009c */
[----:B------:R-:W-:-:S04]  /*48f0*/  FADD.FTZ R156, R18, -R156 ;  /* 0x8000009c129c7221 */ /* 0x000fc80000010000 */
[----:B------:R-:W-:Y:S01]  /*4900*/  FMUL.FTZ R157, R5, R156 ;  /* 0x0000009c059d7220 */ /* 0x000fe20000410000 */
[----:B-----5:R-:W-:-:S05]  /*4910*/  @P4 HADD2.F32 R156, -RZ, R42.H1_H1 ;  /* 0x3000002aff9c4230 */ /* 0x020fca0000004100 */
[----:B------:R-:W-:-:S07]  /*4920*/  @P4 FADD.FTZ R157, R157, R156 ;  /* 0x0000009c9d9d4221 */ /* 0x000fce0000010000 */
.L_x_2730:
[----:B------:R-:W-:Y:S05]  /*4930*/  BSYNC B2 ;  /* 0x0000000000027941 */ /* 0x000fea0003800000 */
.L_x_2728:
        /* <DEDUP_REMOVED lines=15> */
.L_x_2732:
[----:B------:R-:W-:Y:S05]  /*4a30*/  BSYNC B2 ;  /* 0x0000000000027941 */ /* 0x000fea0003800000 */
.L_x_2731:
[----:B------:R-:W-:Y:S04]  /*4a40*/  BSSY B2, `(.L_x_2733) ;  /* 0x000000d000027945 */ /* 0x000fe80003800000 */
[----:B------:R-:W-:Y:S05]  /*4a50*/  @P2 BRA `(.L_x_2734) ;  /* 0x0000000000102947 */ /* 0x000fea0003800000 */
[----:B------:R-:W-:Y:S01]  /*4a60*/  MOV R157, RZ ;  /* 0x000000ff009d7202 */ /* 0x000fe20000000f00 */
[----:B------:R-:W-:Y:S06]  /*4a70*/  @!P4 BRA `(.L_x_2735) ;  /* 0x000000000024c947 */ /* 0x000fec0003800000 */
[----:B-----5:R-:W-:Y:S01]  /*4a80*/  HADD2.F32 R157, -RZ, R43.H0_H0 ;  /* 0x2000002bff9d7230 */ /* 0x020fe20000004100 */
[----:B------:R-:W-:Y:S06]  /*4a90*/  BRA `(.L_x_2735) ;  /* 0x00000000001c7947 */ /* 0x000fec0003800000 */
.L_x_2734:
[----:B------:R-:W-:-:S04]  /*4aa0*/  ISETP.NE.AND P6, PT, R220, RZ, PT ;  /* 0x000000ffdc00720c */ /* 0x000fc80003fc5270 */
[----:B------:R-:W-:-:S05]  /*4ab0*/  FSEL R156, R159, RZ, !P6 ;  /* 0x000000ff9f9c7208 */ /* 0x000fca0007000000 */
[----:B------:R-:W-:-:S04]  /*4ac0*/  FFMA.FTZ R156, R19, R160, R156 ;  /* 0x000000a0139c7223 */ /* 0x000fc8000001009c */
[----:B------:R-:W-:-:S04]  /*4ad0*/  FADD.FTZ R156, R20, -R156 ;  /* 0x8000009c149c7221 */ /* 0x000fc80000010000 */
[----:B------:R-:W-:Y:S01]  /*4ae0*/  FMUL.FTZ R157, R5, R156 ;  /* 0x0000009c059d7220 */ /* 0x000fe20000410000 */
[----:B-----5:R-:W-:-:S05]  /*4af0*/  @P4 HADD2.F32 R156, -RZ, R43.H0_H0 ;  /* 0x2000002bff9c4230 */ /* 0x020fca0000004100 */
[----:B------:R-:W-:-:S07]  /*4b00*/  @P4 FADD.FTZ R157, R157, R156 ;  /* 0x0000009c9d9d4221 */ /* 0x000fce0000010000 */
.L_x_2735:
[----:B------:R-:W-:Y:S05]  /*4b10*/  BSYNC B2 ;  /* 0x0000000000027941 */ /* 0x000fea0003800000 */
.L_x_2733:
        /* <DEDUP_REMOVED lines=15> */
.L_x_2737:
[----:B------:R-:W-:Y:S05]  /*4c10*/  BSYNC B2 ;  /* 0x0000000000027941 */ /* 0x000fea0003800000 */
.L_x_2736:
[----:B------:R-:W-:Y:S04]  /*4c20*/  BSSY B2, `(.L_x_2738) ;  /* 0x000000d000027945 */ /* 0x000fe80003800000 */
[----:B------:R-:W-:Y:S05]  /*4c30*/  @P2 BRA `(.L_x_2739) ;  /* 0x0000000000102947 */ /* 0x000fea0003800000 */
[----:B------:R-:W-:Y:S01]  /*4c40*/  HFMA2.MMA R157, -RZ, RZ, 0, 0 ;  /* 0x00000000ff9d7435 */ /* 0x000fe200000001ff */
[----:B------:R-:W-:Y:S10]  /*4c50*/  @!P4 BRA `(.L_x_2740) ;  /* 0x000000000024c947 */ /* 0x000ff40003800000 */
[----:B-----5:R-:W-:Y:S01]  /*4c60*/  HADD2.F32 R157, -RZ, R43.H1_H1 ;  /* 0x3000002bff9d7230 */ /* 0x020fe20000004100 */
[----:B------:R-:W-:Y:S06]  /*4c70*/  BRA `(.L_x_2740) ;  /* 0x00000000001c7947 */ /* 0x000fec0003800000 */
.L_x_2739:
[----:B------:R-:W-:-:S04]  /*4c80*/  ISETP.NE.AND P6, PT, R220, RZ, PT ;  /* 0x000000ffdc00720c */ /* 0x000fc80003fc5270 */
[----:B------:R-:W-:-:S05]  /*4c90*/  FSEL R156, R159, RZ, !P6 ;  /* 0x000000ff9f9c7208 */ /* 0x000fca0007000000 */
[----:B------:R-:W-:-:S04]  /*4ca0*/  FFMA.FTZ R156, R21, R160, R156 ;  /* 0x000000a0159c7223 */ /* 0x000fc8000001009c */
[----:B------:R-:W-:-:S04]  /*4cb0*/  FADD.FTZ R156, R22, -R156 ;  /* 0x8000009c169c7221 */ /* 0x000fc80000010000 */
[----:B------:R-:W-:Y:S01]  /*4cc0*/  FMUL.FTZ R157, R5, R156 ;  /* 0x0000009c059d7220 */ /* 0x000fe20000410000 */
[----:B-----5:R-:W-:-:S05]  /*4cd0*/  @P4 HADD2.F32 R156, -RZ, R43.H1_H1 ;  /* 0x3000002bff9c4230 */ /* 0x020fca0000004100 */
[----:B------:R-:W-:-:S07]  /*4ce0*/  @P4 FADD.FTZ R157, R157, R156 ;  /* 0x0000009c9d9d4221 */ /* 0x000fce0000010000 */
.L_x_2740:
[----:B------:R-:W-:Y:S05]  /*4cf0*/  BSYNC B2 ;  /* 0x0000000000027941 */ /* 0x000fea0003800000 */
.L_x_2738:
        /* <DEDUP_REMOVED lines=15> */
.L_x_2742:
[----:B------:R-:W-:Y:S05]  /*4df0*/  BSYNC B2 ;  /* 0x0000000000027941 */ /* 0x000fea0003800000 */
.L_x_2741:
        /* <DEDUP_REMOVED lines=8> */
.L_x_2700:
[----:B------:R-:W-:Y:S05]  /*4e80*/  BSYNC B1 ;  /* 0x0000000000017941 */ /* 0x000fea0003800000 */
.L_x_2699:
[----:B------:R-:W-:Y:S04]  /*4e90*/  BSSY B1, `(.L_x_2743) ;  /* 0x0000108000017945 */ /* 0x000fe80003800000 */
[----:B------:R-:W-:Y:S05]  /*4ea0*/  @!P1 BRA `(.L_x_2744) ;  /* 0x0000001000189947 */ /* 0x000fea0003800000 */
[----:B------:R-:W-:Y:S04]  /*4eb0*/  BSSY B2, `(.L_x_2745) ;  /* 0x0000005000027945 */ /* 0x000fe80003800000 */
[----:B------:R-:W-:Y:S05]  /*4ec0*/  @!P3 BRA `(.L_x_2746) ;  /* 0x00000000000cb947 */ /* 0x000fea0003800000 */
[----:B-----5:R-:W3:Y:S02]  /*4ed0*/  LDC.64 R144, c[0x0][0x220] ;  /* 0x00008800ff907b82 */ /* 0x020ee40000000a00 */
[----:B---3--:R-:W-:-:S06]  /*4ee0*/  IMAD.WIDE.U32 R144, R158, 0x10, R144 ;  /* 0x000000109e907825 */ /* 0x008fcc00078e0090 */
[----:B------:R-:W5:Y:S02]  /*4ef0*/  LDG.E.128 R144, desc[UR4][R144.64] ;  /* 0x0000000490907981 */ /* 0x000f64000c1e1d00 */
.L_x_2746:
[----:B------:R-:W-:Y:S05]  /*4f00*/  BSYNC B2 ;  /* 0x0000000000027941 */ /* 0x000fea0003800000 */
.L_x_2745:
[----:B------:R-:W-:Y:S04]  /*4f10*/  BSSY B2, `(.L_x_2747) ;  /* 0x0000013000027945 */ /* 0x000fe80003800000 */
[----:B------:R-:W-:Y:S05]  /*4f20*/  @P2 BRA `(.L_x_2748) ;  /* 0x00000000001c2947 */ /* 0x000fea0003800000 */
[----:B------:R-:W-:Y:S01]  /*4f30*/  UISETP.NE.U32.AND UP0, UPT, UR6, URZ, UPT ;  /* 0x0000003f0600728c */ /* 0x000fe2000bf05070 */
[----:B0-2---:R-:W-:-:S03]  /*4f40*/  MOV R157, RZ ;  /* 0x000000ff009d7202 */ /* 0x005fc60000000f00 */
[----:B------:R-:W-:-:S06]  /*4f50*/  UISETP.NE.AND.EX UP0, UPT, UR7, URZ, UPT, UP0 ;  /* 0x0000003f0700728c */ /* 0x000fcc000bf05300 */
[----:B------:R-:W-:-:S13]  /*4f60*/  PLOP3.LUT P4, PT, PT, PT, UP0, 0x80, 0x0 ;  /* 0x000000000000781c */ /* 0x000fda0003f8f008 */
[----:B------:R-:W-:Y:S05]  /*4f70*/  @!P4 BRA `(.L_x_2749) ;  /* 0x000000000030c947 */ /* 0x000fea0003800000 */
[----:B-----5:R-:W-:Y:S01]  /*4f80*/  HADD2.F32 R157, -RZ, R36.H0_H0 ;  /* 0x20000024ff9d7230 */ /* 0x020fe20000004100 */
[----:B------:R-:W-:Y:S06]  /*4f90*/  BRA `(.L_x_2749) ;  /* 0x0000000000287947 */ /* 0x000fec0003800000 */
.L_x_2748:
        /* <DEDUP_REMOVED lines=8> */
[----:B-----5:R-:W-:-:S05]  /*5020*/  @P4 HADD2.F32 R156, -RZ, R36.H0_H0 ;  /* 0x20000024ff9c4230 */ /* 0x020fca0000004100 */
[----:B------:R-:W-:-:S07]  /*5030*/  @P4 FADD.FTZ R157, R157, R156 ;  /* 0x0000009c9d9d4221 */ /* 0x000fce0000010000 */
.L_x_2749:
[----:B------:R-:W-:Y:S05]  /*5040*/  BSYNC B2 ;  /* 0x0000000000027941 */ /* 0x000fea0003800000 */
.L_x_2747:
        /* <DEDUP_REMOVED lines=17> */
.L_x_2751:
[----:B------:R-:W-:Y:S05]  /*5160*/  BSYNC B2 ;  /* 0x0000000000027941 */ /* 0x000fea0003800000 */
.L_x_2750:
[----:B------:R-:W-:Y:S04]  /*5170*/  BSSY B2, `(.L_x_2752) ;  /* 0x000000d000027945 */ /* 0x000fe80003800000 */
[----:B------:R-:W-:Y:S05]  /*5180*/  @P2 BRA `(.L_x_2753) ;  /* 0x0000000000102947 */ /* 0x000fea0003800000 */
[----:B------:R-:W-:Y:S01]  /*5190*/  HFMA2.MMA R157, -RZ, RZ, 0, 0 ;  /* 0x00000000ff9d7435 */ /* 0x000fe200000001ff */
[----:B------:R-:W-:Y:S10]  /*51a0*/  @!P4 BRA `(.L_x_2754) ;  /* 0x000000000024c947 */ /* 0x000ff40003800000 */
[----:B-----5:R-:W-:Y:S01]  /*51b0*/  HADD2.F32 R157, -RZ, R36.H1_H1 ;  /* 0x30000024ff9d7230 */ /* 0x020fe20000004100 */
[----:B------:R-:W-:Y:S06]  /*51c0*/  BRA `(.L_x_2754) ;  /* 0x00000000001c7947 */ /* 0x000fec0003800000 */
.L_x_2753:
[----:B------:R-:W-:-:S04]  /*51d0*/  ISETP.NE.AND P6, PT, R220, RZ, PT ;  /* 0x000000ffdc00720c */ /* 0x000fc80003fc5270 */
[----:B------:R-:W-:-:S05]  /*51e0*/  FSEL R156, R159, RZ, !P6 ;  /* 0x000000ff9f9c7208 */ /* 0x000fca0007000000 */
[----:B------:R-:W-:-:S04]  /*51f0*/  FFMA.FTZ R156, R24, R160, R156 ;  /* 0x000000a0189c7223 */ /* 0x000fc8000001009c */
[----:B------:R-:W-:-:S04]  /*5200*/  FADD.FTZ R156, R27, -R156 ;  /* 0x8000009c1b9c7221 */ /* 0x000fc80000010000 */
[----:B------:R-:W-:Y:S01]  /*5210*/  FMUL.FTZ R157, R5, R156 ;  /* 0x0000009c059d7220 */ /* 0x000fe20000410000 */
[----:B-----5:R-:W-:-:S05]  /*5220*/  @P4 HADD2.F32 R156, -RZ, R36.H1_H1 ;  /* 0x30000024ff9c4230 */ /* 0x020fca0000004100 */
[----:B------:R-:W-:-:S07]  /*5230*/  @P4 FADD.FTZ R157, R157, R156 ;  /* 0x0000009c9d9d4221 */ /* 0x000fce0000010000 */
.L_x_2754:
[----:B------:R-:W-:Y:S05]  /*5240*/  BSYNC B2 ;  /* 0x0000000000027941 */ /* 0x000fea0003800000 */
.L_x_2752:
        /* <DEDUP_REMOVED lines=15> */
.L_x_2756:
[----:B------:R-:W-:Y:S05]  /*5340*/  BSYNC B2 ;  /* 0x0000000000027941 */ /* 0x000fea0003800000 */
.L_x_2755:
[----:B------:R-:W-:Y:S04]  /*5350*/  BSSY B2, `(.L_x_2757) ;  /* 0x000000d000027945 */ /* 0x000fe80003800000 */
[----:B------:R-:W-:Y:S05]  /*5360*/  @P2 BRA `(.L_x_2758) ;  /* 0x0000000000102947 */ /* 0x000fea0003800000 */
[----:B------:R-:W-:Y:S01]  /*5370*/  MOV R157, RZ ;  /* 0x000000ff009d7202 */ /* 0x000fe20000000f00 */
[----:B------:R-:W-:Y:S06]  /*5380*/  @!P4 BRA `(.L_x_2759) ;  /* 0x000000000024c947 */ /* 0x000fec0003800000 */
[----:B-----5:R-:W-:Y:S01]  /*5390*/  HADD2.F32 R157, -RZ, R37.H0_H0 ;  /* 0x20000025ff9d7230 */ /* 0x020fe20000004100 */
[----:B------:R-:W-:Y:S06]  /*53a0*/  BRA `(.L_x_2759) ;  /* 0x00000000001c7947 */ /* 0x000fec0003800000 */
.L_x_2758:
[----:B------:R-:W-:-:S04]  /*53b0*/  ISETP.NE.AND P6, PT, R220, RZ, PT ;  /* 0x000000ffdc00720c */ /* 0x000fc80003fc5270 */
[----:B------:R-:W-:-:S05]  /*53c0*/  FSEL R156, R159, RZ, !P6 ;  /* 0x000000ff9f9c7208 */ /* 0x000fca0007000000 */
[----:B------:R-:W-:-:S04]  /*53d0*/  FFMA.FTZ R156, R26, R160, R156 ;  /* 0x000000a01a9c7223 */ /* 0x000fc8000001009c */
[----:B------:R-:W-:-:S04]  /*53e0*/  FADD.FTZ R156, R29, -R156 ;  /* 0x8000009c1d9c7221 */ /* 0x000fc80000010000 */
[----:B------:R-:W-:Y:S01]  /*53f0*/  FMUL.FTZ R157, R5, R156 ;  /* 0x0000009c059d7220 */ /* 0x000fe20000410000 */
[----:B-----5:R-:W-:-:S05]  /*5400*/  @P4 HADD2.F32 R156, -RZ, R37.H0_H0 ;  /* 0x20000025ff9c4230 */ /* 0x020fca0000004100 */
[----:B------:R-:W-:-:S07]  /*5410*/  @P4 FADD.FTZ R157, R157, R156 ;  /* 0x0000009c9d9d4221 */ /* 0x000fce0000010000 */
.L_x_2759:
[----:B------:R-:W-:Y:S05]  /*5420*/  BSYNC B2 ;  /* 0x0000000000027941 */ /* 0x000fea0003800000 */
.L_x_2757:
        /* <DEDUP_REMOVED lines=15> */
.L_x_2761:
[----:B------:R-:W-:Y:S05]  /*5520*/  BSYNC B2 ;  /* 0x0000000000027941 */ /* 0x000fea0003800000 */
.L_x_2760:
[----:B------:R-:W-:Y:S04]  /*5530*/  BSSY B2, `(.L_x_2762) ;  /* 0x000000d000027945 */ /* 0x000fe80003800000 */
[----:B------:R-:W-:Y:S05]  /*5540*/  @P2 BRA `(.L_x_2763) ;  /* 0x0000000000102947 */ /* 0x000fea0003800000 */
[----:B------:R-:W-:Y:S01]  /*5550*/  HFMA2.MMA R157, -RZ, RZ, 0, 0 ;  /* 0x00000000ff9d7435 */ /* 0x000fe200000001ff */
[----:B------:R-:W-:Y:S10]  /*5560*/  @!P4 BRA `(.L_x_2764) ;  /* 0x000000000024c947 */ /* 0x000ff40003800000 */
[----:B-----5:R-:W-:Y:S01]  /*5570*/  HADD2.F32 R157, -RZ, R37.H1_H1 ;  /* 0x30000025ff9d7230 */ /* 0x020fe20000004100 */
[----:B------:R-:W-:Y:S06]  /*5580*/  BRA `(.L_x_2764) ;  /* 0x00000000001c7947 */ /* 0x000fec0003800000 */
.L_x_2763:
[----:B------:R-:W-:-:S04]  /*5590*/  ISETP.NE.AND P6, PT, R220, RZ, PT ;  /* 0x000000ffdc00720c */ /* 0x000fc80003fc5270 */
[----:B------:R-:W-:-:S05]  /*55a0*/  FSEL R156, R159, RZ, !P6 ;  /* 0x000000ff9f9c7208 */ /* 0x000fca0007000000 */
[----:B------:R-:W-:-:S04]  /*55b0*/  FFMA.FTZ R156, R28, R160, R156 ;  /* 0x000000a01c9c7223 */ /* 0x000fc8000001009c */
[----:B------:R-:W-:-:S04]  /*55c0*/  FADD.FTZ R156, R31, -R156 ;  /* 0x8000009c1f9c7221 */ /* 0x000fc80000010000 */
[----:B------:R-:W-:Y:S01]  /*55d0*/  FMUL.FTZ R157, R5, R156 ;  /* 0x0000009c059d7220 */ /* 0x000fe20000410000 */
[----:B-----5:R-:W-:-:S05]  /*55e0*/  @P4 HADD2.F32 R156, -RZ, R37.H1_H1 ;  /* 0x30000025ff9c4230 */ /* 0x020fca0000004100 */
[----:B------:R-:W-:-:S07]  /*55f0*/  @P4 FADD.FTZ R157, R157, R156 ;  /* 0x0000009c9d9d4221 */ /* 0x000fce0000010000 */
.L_x_2764:
[----:B------:R-:W-:Y:S05]  /*5600*/  BSYNC B2 ;  /* 0x0000000000027941 */ /* 0x000fea0003800000 */
.L_x_2762:
        /* <DEDUP_REMOVED lines=15> */
.L_x_2766:
[----:B------:R-:W-:Y:S05]  /*5700*/  BSYNC B2 ;  /* 0x0000000000027941 */ /* 0x000fea0003800000 */
.L_x_2765:
[----:B------:R-:W-:Y:S04]  /*5710*/  BSSY B2, `(.L_x_2767) ;  /* 0x000000d000027945 */ /* 0x000fe80003800000 */
[----:B------:R-:W-:Y:S05]  /*5720*/  @P2 BRA `(.L_x_2768) ;  /* 0x0000000000102947 */ /* 0x000fea0003800000 */
[----:B------:R-:W-:Y:S01]  /*5730*/  MOV R157, RZ ;  /* 0x000000ff009d7202 */ /* 0x000fe20000000f00 */
[----:B------:R-:W-:Y:S06]  /*5740*/  @!P4 BRA `(.L_x_2769) ;  /* 0x000000000024c947 */ /* 0x000fec0003800000 */
[----:B-----5:R-:W-:Y:S01]  /*5750*/  HADD2.F32 R157, -RZ, R38.H0_H0 ;  /* 0x20000026ff9d7230 */ /* 0x020fe20000004100 */
[----:B------:R-:W-:Y:S06]  /*5760*/  BRA `(.L_x_2769) ;  /* 0x00000000001c7947 */ /* 0x000fec0003800000 */
.L_x_2768:
[----:B------:R-:W-:-:S04]  /*5770*/  ISETP.NE.AND P6, PT, R220, RZ, PT ;  /* 0x000000ffdc00720c */ /* 0x000fc80003fc5270 */
[----:B------:R-:W-:-:S05]  /*5780*/  FSEL R156, R159, RZ, !P6 ;  /* 0x000000ff9f9c7208 */ /* 0x000fca0007000000 */
[----:B------:R-:W-:-:S04]  /*5790*/  FFMA.FTZ R156, R30, R160, R156 ;  /* 0x000000a01e9c7223 */ /* 0x000fc8000001009c */
[----:B------:R-:W-:-:S04]  /*57a0*/  FADD.FTZ R156, R164, -R156 ;  /* 0x8000009ca49c7221 */ /* 0x000fc80000010000 */
[----:B------:R-:W-:Y:S01]  /*57b0*/  FMUL.FTZ R157, R5, R156 ;  /* 0x0000009c059d7220 */ /* 0x000fe20000410000 */
[----:B-----5:R-:W-:-:S05]  /*57c0*/  @P4 HADD2.F32 R156, -RZ, R38.H0_H0 ;  /* 0x20000026ff9c4230 */ /* 0x020fca0000004100 */
[----:B------:R-:W-:-:S07]  /*57d0*/  @P4 FADD.FTZ R157, R157, R156 ;  /* 0x0000009c9d9d4221 */ /* 0x000fce0000010000 */
.L_x_2769:
[----:B------:R-:W-:Y:S05]  /*57e0*/  BSYNC B2 ;  /* 0x0000000000027941 */ /* 0x000fea0003800000 */
.L_x_2767:
        /* <DEDUP_REMOVED lines=15> */
.L_x_2771:
[----:B------:R-:W-:Y:S05]  /*58e0*/  BSYNC B2 ;  /* 0x0000000000027941 */ /* 0x000fea0003800000 */
.L_x_2770:
[----:B------:R-:W-:Y:S04]  /*58f0*/  BSSY B2, `(.L_x_2772) ;  /* 0x000000d000027945 */ /* 0x000fe80003800000 */
[----:B------:R-:W-:Y:S05]  /*5900*/  @P2 BRA `(.L_x_2773) ;  /* 0x0000000000102947 */ /* 0x000fea0003800000 */
[----:B------:R-:W-:Y:S01]  /*5910*/  HFMA2.MMA R157, -RZ, RZ, 0, 0 ;  /* 0x00000000ff9d7435 */ /* 0x000fe200000001ff */
[----:B------:R-:W-:Y:S10]  /*5920*/  @!P4 BRA `(.L_x_2774) ;  /* 0x000000000024c947 */ /* 0x000ff40003800000 */
[----:B-----5:R-:W-:Y:S01]  /*5930*/  HADD2.F32 R157, -RZ, R38.H1_H1 ;  /* 0x30000026ff9d7230 */ /* 0x020fe20000004100 */
[----:B------:R-:W-:Y:S06]  /*5940*/  BRA `(.L_x_2774) ;  /* 0x00000000001c7947 */ /* 0x000fec0003800000 */
.L_x_2773:
[----:B------:R-:W-:-:S04]  /*5950*/  ISETP.NE.AND P6, PT, R220, RZ, PT ;  /* 0x000000ffdc00720c */ /* 0x000fc80003fc5270 */
[----:B------:R-:W-:-:S05]  /*5960*/  FSEL R156, R159, RZ, !P6 ;  /* 0x000000ff9f9c7208 */ /* 0x000fca0007000000 */
[----:B------:R-:W-:-:S04]  /*5970*/  FFMA.FTZ R156, R165, R160, R156 ;  /* 0x000000a0a59c7223 */ /* 0x000fc8000001009c */
[----:B------:R-:W-:-:S04]  /*5980*/  FADD.FTZ R156, R166, -R156 ;  /* 0x8000009ca69c7221 */ /* 0x000fc80000010000 */
[----:B------:R-:W-:Y:S01]  /*5990*/  FMUL.FTZ R157, R5, R156 ;  /* 0x0000009c059d7220 */ /* 0x000fe20000410000 */
[----:B-----5:R-:W-:-:S05]  /*59a0*/  @P4 HADD2.F32 R156, -RZ, R38.H1_H1 ;  /* 0x30000026ff9c4230 */ /* 0x020fca0000004100 */
[----:B------:R-:W-:-:S07]  /*59b0*/  @P4 FADD.FTZ R157, R157, R156 ;  /* 0x0000009c9d9d4221 */ /* 0x000fce0000010000 */
.L_x_2774:
[----:B------:R-:W-:Y:S05]  /*59c0*/  BSYNC B2 ;  /* 0x0000000000027941 */ /* 0x000fea0003800000 */
.L_x_2772:
        /* <DEDUP_REMOVED lines=15> */
.L_x_2776:
[----:B------:R-:W-:Y:S05]  /*5ac0*/  BSYNC B2 ;  /* 0x0000000000027941 */ /* 0x000fea0003800000 */
.L_x_2775:
[----:B------:R-:W-:Y:S04]  /*5ad0*/  BSSY B2, `(.L_x_2777) ;  /* 0x000000d000027945 */ /* 0x000fe80003800000 */
[----:B------:R-:W-:Y:S05]  /*5ae0*/  @P2 BRA `(.L_x_2778) ;  /* 0x0000000000102947 */ /* 0x000fea0003800000 */
[----:B------:R-:W-:Y:S01]  /*5af0*/  MOV R157, RZ ;  /* 0x000000ff009d7202 */ /* 0x000fe20000000f00 */
[----:B------:R-:W-:Y:S06]  /*5b00*/  @!P4 BRA `(.L_x_2779) ;  /* 0x000000000024c947 */ /* 0x000fec0003800000 */
[----:B-----5:R-:W-:Y:S01]  /*5b10*/  HADD2.F32 R157, -RZ, R39.H0_H0 ;  /* 0x20000027ff9d7230 */ /* 0x020fe20000004100 */
[----:B------:R-:W-:Y:S06]  /*5b20*/  BRA `(.L_x_2779) ;  /* 0x00000000001c7947 */ /* 0x000fec0003800000 */
.L_x_2778:
[----:B------:R-:W-:-:S04]  /*5b30*/  ISETP.NE.AND P6, PT, R220, RZ, PT ;  /* 0x000000ffdc00720c */ /* 0x000fc80003fc5270 */
[----:B------:R-:W-:-:S05]  /*5b40*/  FSEL R156, R159, RZ, !P6 ;  /* 0x000000ff9f9c7208 */ /* 0x000fca0007000000 */
[----:B------:R-:W-:-:S04]  /*5b50*/  FFMA.FTZ R156, R167, R160, R156 ;  /* 0x000000a0a79c7223 */ /* 0x000fc8000001009c */
[----:B------:R-:W-:-:S04]  /*5b60*/  FADD.FTZ R156, R168, -R156 ;  /* 0x8000009ca89c7221 */ /* 0x000fc80000010000 */
[----:B------:R-:W-:Y:S01]  /*5b70*/  FMUL.FTZ R157, R5, R156 ;  /* 0x0000009c059d7220 */ /* 0x000fe20000410000 */
[----:B-----5:R-:W-:-:S05]  /*5b80*/  @P4 HADD2.F32 R156, -RZ, R39.H0_H0 ;  /* 0x20000027ff9c4230 */ /* 0x020fca0000004100 */
[----:B------:R-:W-:-:S07]  /*5b90*/  @P4 FADD.FTZ R157, R157, R156 ;  /* 0x0000009c9d9d4221 */ /* 0x000fce0000010000 */
.L_x_2779:
[----:B------:R-:W-:Y:S05]  /*5ba0*/  BSYNC B2 ;  /* 0x0000000000027941 */ /* 0x000fea0003800000 */
.L_x_2777:
        /* <DEDUP_REMOVED lines=15> */
.L_x_2781:
[----:B------:R-:W-:Y:S05]  /*5ca0*/  BSYNC B2 ;  /* 0x0000000000027941 */ /* 0x000fea0003800000 */
.L_x_2780:
[----:B------:R-:W-:Y:S04]  /*5cb0*/  BSSY B2, `(.L_x_2782) ;  /* 0x000000d000027945 */ /* 0x000fe80003800000 */
[----:B------:R-:W-:Y:S05]  /*5cc0*/  @P2 BRA `(.L_x_2783) ;  /* 0x0000000000102947 */ /* 0x000fea0003800000 */
[----:B------:R-:W-:Y:S01]  /*5cd0*/  HFMA2.MMA R157, -RZ, RZ, 0, 0 ;  /* 0x00000000ff9d7435 */ /* 0x000fe200000001ff */
[----:B------:R-:W-:Y:S10]  /*5ce0*/  @!P4 BRA `(.L_x_2784) ;  /* 0x000000000024c947 */ /* 0x000ff40003800000 */
[----:B-----5:R-:W-:Y:S01]  /*5cf0*/  HADD2.F32 R157, -RZ, R39.H1_H1 ;  /* 0x30000027ff9d7230 */ /* 0x020fe20000004100 */
[----:B------:R-:W-:Y:S06]  /*5d00*/  BRA `(.L_x_2784) ;  /* 0x00000000001c7947 */ /* 0x000fec0003800000 */
.L_x_2783:
[----:B------:R-:W-:-:S04]  /*5d10*/  ISETP.NE.AND P6, PT, R220, RZ, PT ;  /* 0x000000ffdc00720c */ /* 0x000fc80003fc5270 */
[----:B------:R-:W-:-:S05]  /*5d20*/  FSEL R156, R159, RZ, !P6 ;  /* 0x000000ff9f9c7208 */ /* 0x000fca0007000000 */
[----:B------:R-:W-:-:S04]  /*5d30*/  FFMA.FTZ R156, R184, R160, R156 ;  /* 0x000000a0b89c7223 */ /* 0x000fc8000001009c */
[----:B------:R-:W-:-:S04]  /*5d40*/  FADD.FTZ R156, R185, -R156 ;  /* 0x8000009cb99c7221 */ /* 0x000fc80000010000 */
[----:B------:R-:W-:Y:S01]  /*5d50*/  FMUL.FTZ R157, R5, R156 ;  /* 0x0000009c059d7220 */ /* 0x000fe20000410000 */
[----:B-----5:R-:W-:-:S05]  /*5d60*/  @P4 HADD2.F32 R156, -RZ, R39.H1_H1 ;  /* 0x30000027ff9c4230 */ /* 0x020fca0000004100 */
[----:B------:R-:W-:-:S07]  /*5d70*/  @P4 FADD.FTZ R157, R157, R156 ;  /* 0x0000009c9d9d4221 */ /* 0x000fce0000010000 */
.L_x_2784:
[----:B------:R-:W-:Y:S05]  /*5d80*/  BSYNC B2 ;  /* 0x0000000000027941 */ /* 0x000fea0003800000 */
.L_x_2782:
        /* <DEDUP_REMOVED lines=15> */
.L_x_2786:
[----:B------:R-:W-:Y:S05]  /*5e80*/  BSYNC B2 ;  /* 0x0000000000027941 */ /* 0x000fea0003800000 */
.L_x_2785:
        /* <DEDUP_REMOVED lines=8> */
.L_x_2744:
[----:B------:R-:W-:Y:S05]  /*5f10*/  BSYNC B1 ;  /* 0x0000000000017941 */ /* 0x000fea0003800000 */
.L_x_2743:
        /* <DEDUP_REMOVED lines=8> */
.L_x_2790:
[----:B------:R-:W-:Y:S05]  /*5fa0*/  BSYNC B2 ;  /* 0x0000000000027941 */ /* 0x000fea0003800000 */
.L_x_2789:
[----:B------:R-:W-:Y:S04]  /*5fb0*/  BSSY B2, `(.L_x_2791) ;  /* 0x0000013000027945 */ /* 0x000fe80003800000 */
[----:B------:R-:W-:Y:S05]  /*5fc0*/  @P2 BRA `(.L_x_2792) ;  /* 0x00000000001c2947 */ /* 0x000fea0003800000 */
[----:B------:R-:W-:Y:S01]  /*5fd0*/  UISETP.NE.U32.AND UP0, UPT, UR6, URZ, UPT ;  /* 0x0000003f0600728c */ /* 0x000fe2000bf05070 */
[----:B0-23--:R-:W-:-:S03]  /*5fe0*/  MOV R157, RZ ;  /* 0x000000ff009d7202 */ /* 0x00dfc60000000f00 */
[----:B------:R-:W-:-:S06]  /*5ff0*/  UISETP.NE.AND.EX UP0, UPT, UR7, URZ, UPT, UP0 ;  /* 0x0000003f0700728c */ /* 0x000fcc000bf05300 */
[----:B------:R-:W-:-:S13]  /*6000*/  PLOP3.LUT P4, PT, PT, PT, UP0, 0x80, 0x0 ;  /* 0x000000000000781c */ /* 0x000fda0003f8f008 */
[----:B------:R-:W-:Y:S05]  /*6010*/  @!P4 BRA `(.L_x_2793) ;  /* 0x000000000030c947 */ /* 0x000fea0003800000 */
[----:B-----5:R-:W-:Y:S01]  /*6020*/  HADD2.F32 R157, -RZ, R32.H0_H0 ;  /* 0x20000020ff9d7230 */ /* 0x020fe20000004100 */
[----:B------:R-:W-:Y:S06]  /*6030*/  BRA `(.L_x_2793) ;  /* 0x0000000000287947 */ /* 0x000fec0003800000 */
.L_x_2792:
        /* <DEDUP_REMOVED lines=8> */
[----:B-----5:R-:W-:-:S05]  /*60c0*/  @P4 HADD2.F32 R156, -RZ, R32.H0_H0 ;  /* 0x20000020ff9c4230 */ /* 0x020fca0000004100 */
[----:B------:R-:W-:-:S07]  /*60d0*/  @P4 FADD.FTZ R157, R157, R156 ;  /* 0x0000009c9d9d4221 */ /* 0x000fce0000010000 */
.L_x_2793:
[----:B------:R-:W-:Y:S05]  /*60e0*/  BSYNC B2 ;  /* 0x0000000000027941 */ /* 0x000fea0003800000 */
.L_x_2791:
        /* <DEDUP_REMOVED lines=17> */
.L_x_2795:
[----:B------:R-:W-:Y:S05]  /*6200*/  BSYNC B2 ;  /* 0x0000000000027941 */ /* 0x000fea0003800000 */
.L_x_2794:
[----:B------:R-:W-:Y:S04]  /*6210*/  BSSY B2, `(.L_x_2796) ;  /* 0x000000d000027945 */ /* 0x000fe80003800000 */
[----:B------:R-:W-:Y:S05]  /*6220*/  @P2 BRA `(.L_x_2797) ;  /* 0x0000000000102947 */ /* 0x000fea0003800000 */
[----:B------:R-:W-:Y:S01]  /*6230*/  HFMA2.MMA R157, -RZ, RZ, 0, 0 ;  /* 0x00000000ff9d7435 */ /* 0x000fe200000001ff */
[----:B------:R-:W-:Y:S10]  /*6240*/  @!P4 BRA `(.L_x_2798) ;  /* 0x000000000024c947 */ /* 0x000ff40003800000 */
[----:B-----5:R-:W-:Y:S01]  /*6250*/  HADD2.F32 R157, -RZ, R32.H1_H1 ;  /* 0x30000020ff9d7230 */ /* 0x020fe20000004100 */
[----:B------:R-:W-:Y:S06]  /*6260*/  BRA `(.L_x_2798) ;  /* 0x00000000001c7947 */ /* 0x000fec0003800000 */
.L_x_2797:
[----:B------:R-:W-:-:S04]  /*6270*/  ISETP.NE.AND P6, PT, R220, RZ, PT ;  /* 0x000000ffdc00720c */ /* 0x000fc80003fc5270 */
[----:B------:R-:W-:-:S05]  /*6280*/  FSEL R156, R159, RZ, !P6 ;  /* 0x000000ff9f9c7208 */ /* 0x000fca0007000000 */
[----:B------:R-:W-:-:S04]  /*6290*/  FFMA.FTZ R156, R186, R160, R156 ;  /* 0x000000a0ba9c7223 */ /* 0x000fc8000001009c */
[----:B------:R-:W-:-:S04]  /*62a0*/  FADD.FTZ R156, R189, -R156 ;  /* 0x8000009cbd9c7221 */ /* 0x000fc80000010000 */
[----:B------:R-:W-:Y:S01]  /*62b0*/  FMUL.FTZ R157, R5, R156 ;  /* 0x0000009c059d7220 */ /* 0x000fe20000410000 */
[----:B-----5:R-:W-:-:S05]  /*62c0*/  @P4 HADD2.F32 R156, -RZ, R32.H1_H1 ;  /* 0x30000020ff9c4230 */ /* 0x020fca0000004100 */
[----:B------:R-:W-:-:S07]  /*62d0*/  @P4 FADD.FTZ R157, R157, R156 ;  /* 0x0000009c9d9d4221 */ /* 0x000fce0000010000 */
.L_x_2798:
[----:B------:R-:W-:Y:S05]  /*62e0*/  BSYNC B2 ;  /* 0x0000000000027941 */ /* 0x000fea0003800000 */
.L_x_2796:
        /* <DEDUP_REMOVED lines=15> */
.L_x_2800:
[----:B------:R-:W-:Y:S05]  /*63e0*/  BSYNC B2 ;  /* 0x0000000000027941 */ /* 0x000fea0003800000 */
.L_x_2799:
[----:B------:R-:W-:Y:S04]  /*63f0*/  BSSY B2, `(.L_x_2801) ;  /* 0x000000d000027945 */ /* 0x000fe80003800000 */
[----:B------:R-:W-:Y:S05]  /*6400*/  @P2 BRA `(.L_x_2802) ;  /* 0x0000000000102947 */ /* 0x000fea0003800000 */
[----:B------:R-:W-:Y:S01]  /*6410*/  MOV R157, RZ ;  /* 0x000000ff009d7202 */ /* 0x000fe20000000f00 */
[----:B------:R-:W-:Y:S06]  /*6420*/  @!P4 BRA `(.L_x_2803) ;  /* 0x000000000024c947 */ /* 0x000fec0003800000 */
[----:B-----5:R-:W-:Y:S01]  /*6430*/  HADD2.F32 R157, -RZ, R33.H0_H0 ;  /* 0x20000021ff9d7230 */ /* 0x020fe20000004100 */
[----:B------:R-:W-:Y:S06]  /*6440*/  BRA `(.L_x_2803) ;  /* 0x00000000001c7947 */ /* 0x000fec0003800000 */
.L_x_2802:
[----:B------:R-:W-:-:S04]  /*6450*/  ISETP.NE.AND P6, PT, R220, RZ, PT ;  /* 0x000000ffdc00720c */ /* 0x000fc80003fc5270 */
[----:B------:R-:W-:-:S05]  /*6460*/  FSEL R156, R159, RZ, !P6 ;  /* 0x000000ff9f9c7208 */ /* 0x000fca0007000000 */
[----:B------:R-:W-:-:S04]  /*6470*/  FFMA.FTZ R156, R188, R160, R156 ;  /* 0x000000a0bc9c7223 */ /* 0x000fc8000001009c */
[----:B------:R-:W-:-:S04]  /*6480*/  FADD.FTZ R156, R191, -R156 ;  /* 0x8000009cbf9c7221 */ /* 0x000fc80000010000 */
[----:B------:R-:W-:Y:S01]  /*6490*/  FMUL.FTZ R157, R5, R156 ;  /* 0x0000009c059d7220 */ /* 0x000fe20000410000 */
[----:B-----5:R-:W-:-:S05]  /*64a0*/  @P4 HADD2.F32 R156, -RZ, R33.H0_H0 ;  /* 0x20000021ff9c4230 */ /* 0x020fca0000004100 */
[----:B------:R-:W-:-:S07]  /*64b0*/  @P4 FADD.FTZ R157, R157, R156 ;  /* 0x0000009c9d9d4221 */ /* 0x000fce0000010000 */
.L_x_2803:
[----:B------:R-:W-:Y:S05]  /*64c0*/  BSYNC B2 ;  /* 0x0000000000027941 */ /* 0x000fea0003800000 */
.L_x_2801:
        /* <DEDUP_REMOVED lines=15> */
.L_x_2805:
[----:B------:R-:W-:Y:S05]  /*65c0*/  BSYNC B2 ;  /* 0x0000000000027941 */ /* 0x000fea0003800000 */
.L_x_2804:
[----:B------:R-:W-:Y:S04]  /*65d0*/  BSSY B2, `(.L_x_2806) ;  /* 0x000000d000027945 */ /* 0x000fe80003800000 */
[----:B------:R-:W-:Y:S05]  /*65e0*/  @P2 BRA `(.L_x_2807) ;  /* 0x0000000000102947 */ /* 0x000fea0003800000 */
[----:B------:R-:W-:Y:S01]  /*65f0*/  HFMA2.MMA R157, -RZ, RZ, 0, 0 ;  /* 0x00000000ff9d7435 */ /* 0x000fe200000001ff */
[----:B------:R-:W-:Y:S10]  /*6600*/  @!P4 BRA `(.L_x_2808) ;  /* 0x000000000024c947 */ /* 0x000ff40003800000 */
[----:B-----5:R-:W-:Y:S01]  /*6610*/  HADD2.F32 R157, -RZ, R33.H1_H1 ;  /* 0x30000021ff9d7230 */ /* 0x020fe20000004100 */
[----:B------:R-:W-:Y:S06]  /*6620*/  BRA `(.L_x_2808) ;  /* 0x00000000001c7947 */ /* 0x000fec0003800000 */
.L_x_2807:
[----:B------:R-:W-:-:S04]  /*6630*/  ISETP.NE.AND P6, PT, R220, RZ, PT ;  /* 0x000000ffdc00720c */ /* 0x000fc80003fc5270 */
[----:B------:R-:W-:-:S05]  /*6640*/  FSEL R156, R159, RZ, !P6 ;  /* 0x000000ff9f9c7208 */ /* 0x000fca0007000000 */
[----:B------:R-:W-:-:S04]  /*6650*/  FFMA.FTZ R156, R190, R160, R156 ;  /* 0x000000a0be9c7223 */ /* 0x000fc8000001009c */
[----:B------:R-:W-:-:S04]  /*6660*/  FADD.FTZ R156, R193, -R156 ;  /* 0x8000009cc19c7221 */ /* 0x000fc80000010000 */
[----:B------:R-:W-:Y:S01]  /*6670*/  FMUL.FTZ R157, R5, R156 ;  /* 0x0000009c059d7220 */ /* 0x000fe20000410000 */
[----:B-----5:R-:W-:-:S05]  /*6680*/  @P4 HADD2.F32 R156, -RZ, R33.H1_H1 ;  /* 0x30000021ff9c4230 */ /* 0x020fca0000004100 */
[----:B------:R-:W-:-:S07]  /*6690*/  @P4 FADD.FTZ R157, R157, R156 ;  /* 0x0000009c9d9d4221 */ /* 0x000fce0000010000 */
.L_x_2808:
[----:B------:R-:W-:Y:S05]  /*66a0*/  BSYNC B2 ;  /* 0x0000000000027941 */ /* 0x000fea0003800000 */
.L_x_2806:
        /* <DEDUP_REMOVED lines=15> */
.L_x_2810:
[----:B------:R-:W-:Y:S05]  /*67a0*/  BSYNC B2 ;  /* 0x0000000000027941 */ /* 0x000fea0003800000 */
.L_x_2809:
[----:B------:R-:W-:Y:S04]  /*67b0*/  BSSY B2, `(.L_x_2811) ;  /* 0x000000d000027945 */ /* 0x000fe80003800000 */
[----:B------:R-:W-:Y:S05]  /*67c0*/  @P2 BRA `(.L_x_2812) ;  /* 0x0000000000102947 */ /* 0x000fea0003800000 */
[----:B------:R-:W-:Y:S01]  /*67d0*/  MOV R157, RZ ;  /* 0x000000ff009d7202 */ /* 0x000fe20000000f00 */
[----:B------:R-:W-:Y:S06]  /*67e0*/  @!P4 BRA `(.L_x_2813) ;  /* 0x000000000024c947 */ /* 0x000fec0003800000 */
[----:B-----5:R-:W-:Y:S01]  /*67f0*/  HADD2.F32 R157, -RZ, R34.H0_H0 ;  /* 0x20000022ff9d7230 */ /* 0x020fe20000004100 */
[----:B------:R-:W-:Y:S06]  /*6800*/  BRA `(.L_x_2813) ;  /* 0x00000000001c7947 */ /* 0x000fec0003800000 */
.L_x_2812:
[----:B------:R-:W-:-:S04]  /*6810*/  ISETP.NE.AND P6, PT, R220, RZ, PT ;  /* 0x000000ffdc00720c */ /* 0x000fc80003fc5270 */
[----:B------:R-:W-:-:S05]  /*6820*/  FSEL R156, R159, RZ, !P6 ;  /* 0x000000ff9f9c7208 */ /* 0x000fca0007000000 */
[----:B------:R-:W-:-:S04]  /*6830*/  FFMA.FTZ R156, R192, R160, R156 ;  /* 0x000000a0c09c7223 */ /* 0x000fc8000001009c */
[----:B------:R-:W-:-:S04]  /*6840*/  FADD.FTZ R156, R194, -R156 ;  /* 0x8000009cc29c7221 */ /* 0x000fc80000010000 */
[----:B------:R-:W-:Y:S01]  /*6850*/  FMUL.FTZ R157, R5, R156 ;  /* 0x0000009c059d7220 */ /* 0x000fe20000410000 */
[----:B-----5:R-:W-:-:S05]  /*6860*/  @P4 HADD2.F32 R156, -RZ, R34.H0_H0 ;  /* 0x20000022ff9c4230 */ /* 0x020fca0000004100 */
[----:B------:R-:W-:-:S07]  /*6870*/  @P4 FADD.FTZ R157, R157, R156 ;  /* 0x0000009c9d9d4221 */ /* 0x000fce0000010000 */
.L_x_2813:
[----:B------:R-:W-:Y:S05]  /*6880*/  BSYNC B2 ;  /* 0x0000000000027941 */ /* 0x000fea0003800000 */
.L_x_2811:
        /* <DEDUP_REMOVED lines=15> */
.L_x_2815:
[----:B------:R-:W-:Y:S05]  /*6980*/  BSYNC B2 ;  /* 0x0000000000027941 */ /* 0x000fea0003800000 */
.L_x_2814:
[----:B------:R-:W-:Y:S04]  /*6990*/  BSSY B2, `(.L_x_2816) ;  /* 0x000000d000027945 */ /* 0x000fe80003800000 */
[----:B------:R-:W-:Y:S05]  /*69a0*/  @P2 BRA `(.L_x_2817) ;  /* 0x0000000000102947 */ /* 0x000fea0003800000 */
[----:B------:R-:W-:Y:S01]  /*69b0*/  HFMA2.MMA R157, -RZ, RZ, 0, 0 ;  /* 0x00000000ff9d7435 */ /* 0x000fe200000001ff */
[----:B------:R-:W-:Y:S10]  /*69c0*/  @!P4 BRA `(.L_x_2818) ;  /* 0x000000000024c947 */ /* 0x000ff40003800000 */
[----:B-----5:R-:W-:Y:S01]  /*69d0*/  HADD2.F32 R157, -RZ, R34.H1_H1 ;  /* 0x30000022ff9d7230 */ /* 0x020fe20000004100 */
[----:B------:R-:W-:Y:S06]  /*69e0*/  BRA `(.L_x_2818) ;  /* 0x00000000001c7947 */ /* 0x000fec0003800000 */
.L_x_2817:
[----:B------:R-:W-:-:S04]  /*69f0*/  ISETP.NE.AND P6, PT, R220, RZ, PT ;  /* 0x000000ffdc00720c */ /* 0x000fc80003fc5270 */
[----:B------:R-:W-:-:S05]  /*6a00*/  FSEL R156, R159, RZ, !P6 ;  /* 0x000000ff9f9c7208 */ /* 0x000fca0007000000 */
[----:B------:R-:W-:-:S04]  /*6a10*/  FFMA.FTZ R156, R195, R160, R156 ;  /* 0x000000a0c39c7223 */ /* 0x000fc8000001009c */
[----:B------:R-:W-:-:S04]  /*6a20*/  FADD.FTZ R156, R198, -R156 ;  /* 0x8000009cc69c7221 */ /* 0x000fc80000010000 */
[----:B------:R-:W-:Y:S01]  /*6a30*/  FMUL.FTZ R157, R5, R156 ;  /* 0x0000009c059d7220 */ /* 0x000fe20000410000 */
[----:B-----5:R-:W-:-:S05]  /*6a40*/  @P4 HADD2.F32 R156, -RZ, R34.H1_H1 ;  /* 0x30000022ff9c4230 */ /* 0x020fca0000004100 */
[----:B------:R-:W-:-:S07]  /*6a50*/  @P4 FADD.FTZ R157, R157, R156 ;  /* 0x0000009c9d9d4221 */ /* 0x000fce0000010000 */
.L_x_2818:
[----:B------:R-:W-:Y:S05]  /*6a60*/  BSYNC B2 ;  /* 0x0000000000027941 */ /* 0x000fea0003800000 */
.L_x_2816:
        /* <DEDUP_REMOVED lines=15> */
.L_x_2820:
[----:B------:R-:W-:Y:S05]  /*6b60*/  BSYNC B2 ;  /* 0x0000000000027941 */ /* 0x000fea0003800000 */
.L_x_2819:
[----:B------:R-:W-:Y:S04]  /*6b70*/  BSSY B2, `(.L_x_2821) ;  /* 0x000000d000027945 */ /* 0x000fe80003800000 */
[----:B------:R-:W-:Y:S05]  /*6b80*/  @P2 BRA `(.L_x_2822) ;  /* 0x0000000000102947 */ /* 0x000fea0003800000 */
[----:B------:R-:W-:Y:S01]  /*6b90*/  MOV R157, RZ ;  /* 0x000000ff009d7202 */ /* 0x000fe20000000f00 */
[----:B------:R-:W-:Y:S06]  /*6ba0*/  @!P4 BRA `(.L_x_2823) ;  /* 0x000000000024c947 */ /* 0x000fec0003800000 */
[----:B-----5:R-:W-:Y:S01]  /*6bb0*/  HADD2.F32 R157, -RZ, R35.H0_H0 ;  /* 0x20000023ff9d7230 */ /* 0x020fe20000004100 */
[----:B------:R-:W-:Y:S06]  /*6bc0*/  BRA `(.L_x_2823) ;  /* 0x00000000001c7947 */ /* 0x000fec0003800000 */
.L_x_2822:
[----:B------:R-:W-:-:S04]  /*6bd0*/  ISETP.NE.AND P6, PT, R220, RZ, PT ;  /* 0x000000ffdc00720c */ /* 0x000fc80003fc5270 */
[----:B------:R-:W-:-:S05]  /*6be0*/  FSEL R156, R159, RZ, !P6 ;  /* 0x000000ff9f9c7208 */ /* 0x000fca0007000000 */
[----:B------:R-:W-:-:S04]  /*6bf0*/  FFMA.FTZ R156, R199, R160, R156 ;  /* 0x000000a0c79c7223 */ /* 0x000fc8000001009c */
[----:B------:R-:W-:-:S04]  /*6c00*/  FADD.FTZ R156, R200, -R156 ;  /* 0x8000009cc89c7221 */ /* 0x000fc80000010000 */
[----:B------:R-:W-:Y:S01]  /*6c10*/  FMUL.FTZ R157, R5, R156 ;  /* 0x0000009c059d7220 */ /* 0x000fe20000410000 */
[----:B-----5:R-:W-:-:S05]  /*6c20*/  @P4 HADD2.F32 R156, -RZ, R35.H0_H0 ;  /* 0x20000023ff9c4230 */ /* 0x020fca0000004100 */
[----:B------:R-:W-:-:S07]  /*6c30*/  @P4 FADD.FTZ R157, R157, R156 ;  /* 0x0000009c9d9d4221 */ /* 0x000fce0000010000 */
.L_x_2823:
[----:B------:R-:W-:Y:S05]  /*6c40*/  BSYNC B2 ;  /* 0x0000000000027941 */ /* 0x000fea0003800000 */
.L_x_2821:
        /* <DEDUP_REMOVED lines=15> */
.L_x_2825:
[----:B------:R-:W-:Y:S05]  /*6d40*/  BSYNC B2 ;  /* 0x0000000000027941 */ /* 0x000fea0003800000 */
.L_x_2824:
[----:B------:R-:W-:Y:S04]  /*6d50*/  BSSY B2, `(.L_x_2826) ;  /* 0x000000d000027945 */ /* 0x000fe80003800000 */
[----:B------:R-:W-:Y:S05]  /*6d60*/  @P2 BRA `(.L_x_2827) ;  /* 0x0000000000102947 */ /* 0x000fea0003800000 */
[----:B------:R-:W-:Y:S01]  /*6d70*/  HFMA2.MMA R156, -RZ, RZ, 0, 0 ;  /* 0x00000000ff9c7435 */ /* 0x000fe200000001ff */
[----:B------:R-:W-:Y:S10]  /*6d80*/  @!P4 BRA `(.L_x_2828) ;  /* 0x000000000024c947 */ /* 0x000ff40003800000 */
[----:B-----5:R-:W-:Y:S01]  /*6d90*/  HADD2.F32 R156, -RZ, R35.H1_H1 ;  /* 0x30000023ff9c7230 */ /* 0x020fe20000004100 */
[----:B------:R-:W-:Y:S06]  /*6da0*/  BRA `(.L_x_2828) ;  /* 0x00000000001c7947 */ /* 0x000fec0003800000 */
.L_x_2827:
[----:B------:R-:W-:-:S04]  /*6db0*/  ISETP.NE.AND P2, PT, R220, RZ, PT ;  /* 0x000000ffdc00720c */ /* 0x000fc80003f45270 */
[----:B------:R-:W-:-:S05]  /*6dc0*/  FSEL R159, R159, RZ, !P2 ;  /* 0x000000ff9f9f7208 */ /* 0x000fca0005000000 */
[----:B------:R-:W-:-:S04]  /*6dd0*/  FFMA.FTZ R159, R201, R160, R159 ;  /* 0x000000a0c99f7223 */ /* 0x000fc8000001009f */
[----:B------:R-:W-:-:S04]  /*6de0*/  FADD.FTZ R159, R202, -R159 ;  /* 0x8000009fca9f7221 */ /* 0x000fc80000010000 */
[----:B------:R-:W-:Y:S01]  /*6df0*/  FMUL.FTZ R156, R5, R159 ;  /* 0x0000009f059c7220 */ /* 0x000fe20000410000 */
[----:B-----5:R-:W-:-:S05]  /*6e00*/  @P4 HADD2.F32 R5, -RZ, R35.H1_H1 ;  /* 0x30000023ff054230 */ /* 0x020fca0000004100 */
[----:B------:R-:W-:-:S07]  /*6e10*/  @P4 FADD.FTZ R156, R156, R5 ;  /* 0x000000059c9c4221 */ /* 0x000fce0000010000 */
.L_x_2828:
[----:B------:R-:W-:Y:S05]  /*6e20*/  BSYNC B2 ;  /* 0x0000000000027941 */ /* 0x000fea0003800000 */
.L_x_2826:
        /* <DEDUP_REMOVED lines=15> */
.L_x_2830:
[----:B------:R-:W-:Y:S05]  /*6f20*/  BSYNC B2 ;  /* 0x0000000000027941 */ /* 0x000fea0003800000 */
.L_x_2829:
[----:B------:R-:W0:Y:S02]  /*6f30*/  @P5 LDC.64 R156, c[0x0][0x308] ;  /* 0x0000c200ff9c5b82 */ /* 0x000e240000000a00 */
[----:B0-----:R-:W-:-:S05]  /*6f40*/  @P5 IMAD.WIDE.U32 R156, R6, 0x10, R156 ;  /* 0x00000010069c5825 */ /* 0x001fca00078e009c */
[----:B------:R0:W-:Y:S02]  /*6f50*/  @P5 STG.E.128 desc[UR4][R156.64], R148 ;  /* 0x000000949c005986 */ /* 0x0001e4000c101d04 */
[----:B0-----:R-:W0:Y:S02]  /*6f60*/  @P3 LDC.64 R156, c[0x0][0x2f8] ;  /* 0x0000be00ff9c3b82 */ /* 0x001e240000000a00 */
[----:B0-----:R-:W-:-:S05]  /*6f70*/  @P3 IMAD.WIDE.U32 R156, R158, 0x10, R156 ;  /* 0x000000109e9c3825 */ /* 0x001fca00078e009c */
[----:B------:R4:W-:Y:S02]  /*6f80*/  @P3 STG.E.128 desc[UR4][R156.64], R152 ;  /* 0x000000989c003986 */ /* 0x0009e4000c101d04 */
.L_x_2788:
[----:B------:R-:W-:Y:S05]  /*6f90*/  BSYNC B1 ;  /* 0x0000000000017941 */ /* 0x000fea0003800000 */
.L_x_2787:
[----:B0-234-:R-:W0:Y:S02]  /*6fa0*/  LDC.64 R156, c[0x0][0x210] ;  /* 0x00008400ff9c7b82 */ /* 0x01de240000000a00 */
[----:B0-----:R-:W-:-:S04]  /*6fb0*/  LEA R4, R156, R4, 0x2 ;  /* 0x000000049c047211 */ /* 0x001fc800078e10ff */
[----:B------:R-:W-:-:S13]  /*6fc0*/  ISETP.GE.AND P2, PT, R4, R157, PT ;  /* 0x0000009d0400720c */ /* 0x000fda0003f46270 */
[----:B------:R-:W-:Y:S05]  /*6fd0*/  @!P2 BRA `(.L_x_2831) ;  /* 0xffffff9c003ca947 */ /* 0x000fea000383ffff */
.L_x_2638:
[----:B------:R-:W-:Y:S05]  /*6fe0*/  BSYNC B0 ;  /* 0x0000000000007941 */ /* 0x000fea0003800000 */
.L_x_2637:
        /* <DEDUP_REMOVED lines=155> */
.L_x_2833:
[----:B------:R-:W-:Y:S05]  /*79a0*/  BSYNC B0 ;  /* 0x0000000000007941 */ /* 0x000fea0003800000 */
.L_x_2832:
        /* <DEDUP_REMOVED lines=129> */
.L_x_2835:
[----:B------:R-:W-:Y:S05]  /*81c0*/  BSYNC B0 ;  /* 0x0000000000007941 */ /* 0x000fea0003800000 */
.L_x_2834:
[----:B------:R-:W-:Y:S01]  /*81d0*/  BSSY B0, `(.L_x_2836) ;  /* 0x0000012000007945 */ /* 0x000fe20003800000 */
[----:B--2---:R-:W-:-:S03]  /*81e0*/  FADD.FTZ R45, R16, R45 ;  /* 0x0000002d102d7221 */ /* 0x004fc60000010000 */
        /* <DEDUP_REMOVED lines=16> */
.L_x_2837:
[----:B------:R-:W-:Y:S05]  /*82f0*/  BSYNC B0 ;  /* 0x0000000000007941 */ /* 0x000fea0003800000 */
.L_x_2836:
        /* <DEDUP_REMOVED lines=18> */
.L_x_2839:
[----:B------:R-:W-:Y:S05]  /*8420*/  BSYNC B0 ;  /* 0x0000000000007941 */ /* 0x000fea0003800000 */
.L_x_2838:
[----:B------:R-:W-:Y:S01]  /*8430*/  BSSY B0, `(.L_x_2840) ;  /* 0x0000012000007945 */ /* 0x000fe20003800000 */
[----:B----4-:R-:W-:-:S03]  /*8440*/  FADD.FTZ R47, R18, R47 ;  /* 0x0000002f122f7221 */ /* 0x010fc60000010000 */
[----:B------:R-:W-:Y:S05]  /*8450*/  @!P1 BRA `(.L_x_2841) ;  /* 0x00000000003c9947 */ /* 0x000fea0003800000 */
[----:B0-2---:R-:W-:Y:S02]  /*8460*/  MOV R2, R52 ;  /* 0x0000003400027202 */ /* 0x005fe40000000f00 */
        /* <DEDUP_REMOVED lines=14> */
.L_x_2841:
[----:B------:R-:W-:Y:S05]  /*8550*/  BSYNC B0 ;  /* 0x0000000000007941 */ /* 0x000fea0003800000 */
.L_x_2840:
        /* <DEDUP_REMOVED lines=18> */
.L_x_2843:
[----:B------:R-:W-:Y:S05]  /*8680*/  BSYNC B0 ;  /* 0x0000000000007941 */ /* 0x000fea0003800000 */
.L_x_2842:
[----:B------:R-:W-:Y:S01]  /*8690*/  BSSY B0, `(.L_x_2844) ;  /* 0x0000012000007945 */ /* 0x000fe20003800000 */
[----:B-1----:R-:W-:-:S03]  /*86a0*/  FADD.FTZ R49, R20, R49 ;  /* 0x0000003114317221 */ /* 0x002fc60000010000 */
        /* <DEDUP_REMOVED lines=16> */
.L_x_2845:
[----:B------:R-:W-:Y:S05]  /*87b0*/  BSYNC B0 ;  /* 0x0000000000007941 */ /* 0x000fea0003800000 */
.L_x_2844:
        /* <DEDUP_REMOVED lines=11> */
.L_x_2654:
        /* <DEDUP_REMOVED lines=8> */
.L_x_2847:
[----:B------:R-:W-:Y:S05]  /*88f0*/  BSYNC B1 ;  /* 0x0000000000017941 */ /* 0x000fea0003800000 */
.L_x_2846:
        /* <DEDUP_REMOVED lines=8> */
.L_x_2848:
[----:B------:R-:W-:Y:S01]  /*8980*/  HFMA2.MMA R158, -RZ, RZ, 0, 1.1920928955078125e-07 ;  /* 0x00000002ff9e7435 */ /* 0x000fe200000001ff */
[----:B------:R-:W-:Y:S01]  /*8990*/  MOV R159, R214 ;  /* 0x000000d6009f7202 */ /* 0x000fe20000000f00 */
[----:B------:R-:W-:-:S09]  /*89a0*/  FADD.FTZ R215, R160, R215 ;  /* 0x000000d7a0d77221 */ /* 0x000fd20000010000 */
[----:B------:R-:W-:Y:S05]  /*89b0*/  WARPSYNC.COLLECTIVE R156, `(.L_x_2849) ;  /* 0x000000009c087348 */ /* 0x000fea0003c00000 */
[----:B------:R0:W1:Y:S02]  /*89c0*/  SHFL.BFLY P4, R160, R159, R158, R157 ;  /* 0x0c00009e9fa07389 */ /* 0x000064000008009d */
[----:B01----:R-:W-:Y:S01]  /*89d0*/  ENDCOLLECTIVE ;  /* 0x000000000000791b */ /* 0x003fe20003800000 */
.L_x_2849:
[----:B------:R-:W-:Y:S01]  /*89e0*/  MOV R159, R215 ;  /* 0x000000d7009f7202 */ /* 0x000fe20000000f00 */
[----:B------:R-:W-:-:S07]  /*89f0*/  FADD.FTZ R214, R214, R160 ;  /* 0x000000a0d6d67221 */ /* 0x000fce0000010000 */
[----:B------:R-:W-:Y:S05]  /*8a00*/  WARPSYNC.COLLECTIVE R156, `(.L_x_2850) ;  /* 0x000000009c087348 */ /* 0x000fea0003c00000 */
[----:B------:R0:W1:Y:S02]  /*8a10*/  SHFL.BFLY P4, R160, R159, R158, R157 ;  /* 0x0c00009e9fa07389 */ /* 0x000064000008009d */
[----:B01----:R-:W-:Y:S01]  /*8a20*/  ENDCOLLECTIVE ;  /* 0x000000000000791b */ /* 0x003fe20003800000 */
.L_x_2850:
[----:B------:R-:W-:Y:S01]  /*8a30*/  HFMA2.MMA R158, -RZ, RZ, 0, 2.384185791015625e-07 ;  /* 0x00000004ff9e7435 */ /* 0x000fe200000001ff */
[----:B------:R-:W-:Y:S01]  /*8a40*/  MOV R159, R214 ;  /* 0x000000d6009f7202 */ /* 0x000fe20000000f00 */
[----:B------:R-:W-:-:S09]  /*8a50*/  FADD.FTZ R215, R215, R160 ;  /* 0x000000a0d7d77221 */ /* 0x000fd20000010000 */
[----:B------:R-:W-:Y:S05]  /*8a60*/  WARPSYNC.COLLECTIVE R156, `(.L_x_2851) ;  /* 0x000000009c087348 */ /* 0x000fea0003c00000 */
[----:B------:R0:W1:Y:S02]  /*8a70*/  SHFL.BFLY P4, R160, R159, R158, R157 ;  /* 0x0c00009e9fa07389 */ /* 0x000064000008009d */
[----:B01----:R-:W-:Y:S01]  /*8a80*/  ENDCOLLECTIVE ;  /* 0x000000000000791b */ /* 0x003fe20003800000 */
.L_x_2851:
[----:B------:R-:W-:Y:S01]  /*8a90*/  MOV R159, R215 ;  /* 0x000000d7009f7202 */ /* 0x000fe20000000f00 */
[----:B------:R-:W-:-:S07]  /*8aa0*/  FADD.FTZ R214, R214, R160 ;  /* 0x000000a0d6d67221 */ /* 0x000fce0000010000 */
[----:B------:R-:W-:Y:S05]  /*8ab0*/  WARPSYNC.COLLECTIVE R156, `(.L_x_2852) ;  /* 0x000000009c087348 */ /* 0x000fea0003c00000 */
[----:B------:R0:W1:Y:S02]  /*8ac0*/  SHFL.BFLY P4, R160, R159, R158, R157 ;  /* 0x0c00009e9fa07389 */ /* 0x000064000008009d */
[----:B01----:R-:W-:Y:S01]  /*8ad0*/  ENDCOLLECTIVE ;  /* 0x000000000000791b */ /* 0x003fe20003800000 */
.L_x_2852:
[----:B------:R-:W-:Y:S01]  /*8ae0*/  HFMA2.MMA R158, -RZ, RZ, 0, 4.76837158203125e-07 ;  /* 0x00000008ff9e7435 */ /* 0x000fe200000001ff */
[----:B------:R-:W-:Y:S01]  /*8af0*/  MOV R159, R214 ;  /* 0x000000d6009f7202 */ /* 0x000fe20000000f00 */
[----:B------:R-:W-:-:S09]  /*8b00*/  FADD.FTZ R215, R215, R160 ;  /* 0x000000a0d7d77221 */ /* 0x000fd20000010000 */
[----:B------:R-:W-:Y:S05]  /*8b10*/  WARPSYNC.COLLECTIVE R156, `(.L_x_2853) ;  /* 0x000000009c087348 */ /* 0x000fea0003c00000 */
[----:B------:R0:W1:Y:S02]  /*8b20*/  SHFL.BFLY P4, R160, R159, R158, R157 ;  /* 0x0c00009e9fa07389 */ /* 0x000064000008009d */
[----:B01----:R-:W-:Y:S01]  /*8b30*/  ENDCOLLECTIVE ;  /* 0x000000000000791b */ /* 0x003fe20003800000 */
.L_x_2853:
[----:B------:R-:W-:Y:S01]  /*8b40*/  MOV R159, R215 ;  /* 0x000000d7009f7202 */ /* 0x000fe20000000f00 */
[----:B------:R-:W-:-:S07]  /*8b50*/  FADD.FTZ R214, R214, R160 ;  /* 0x000000a0d6d67221 */ /* 0x000fce0000010000 */
[----:B------:R-:W-:Y:S05]  /*8b60*/  WARPSYNC.COLLECTIVE R156, `(.L_x_2854) ;  /* 0x000000009c087348 */ /* 0x000fea0003c00000 */
[----:B------:R0:W1:Y:S02]  /*8b70*/  SHFL.BFLY P4, R160, R159, R158, R157 ;  /* 0x0c00009e9fa07389 */ /* 0x000064000008009d */
[----:B01----:R-:W-:Y:S01]  /*8b80*/  ENDCOLLECTIVE ;  /* 0x000000000000791b */ /* 0x003fe20003800000 */
.L_x_2854:
[----:B------:R-:W-:Y:S01]  /*8b90*/  HFMA2.MMA R158, -RZ, RZ, 0, 9.5367431640625e-07 ;  /* 0x00000010ff9e7435 */ /* 0x000fe200000001ff */
[----:B------:R-:W-:Y:S01]  /*8ba0*/  MOV R159, R214 ;  /* 0x000000d6009f7202 */ /* 0x000fe20000000f00 */
[----:B------:R-:W-:-:S09]  /*8bb0*/  FADD.FTZ R215, R215, R160 ;  /* 0x000000a0d7d77221 */ /* 0x000fd20000010000 */
[----:B------:R-:W-:Y:S05]  /*8bc0*/  WARPSYNC.COLLECTIVE R156, `(.L_x_2855) ;  /* 0x000000009c087348 */ /* 0x000fea0003c00000 */
[----:B------:R0:W1:Y:S02]  /*8bd0*/  SHFL.BFLY P4, R160, R159, R158, R157 ;  /* 0x0c00009e9fa07389 */ /* 0x000064000008009d */
[----:B01----:R-:W-:Y:S01]  /*8be0*/  ENDCOLLECTIVE ;  /* 0x000000000000791b */ /* 0x003fe20003800000 */
.L_x_2855:
[----:B------:R-:W-:Y:S02]  /*8bf0*/  MOV R159, R215 ;  /* 0x000000d7009f7202 */ /* 0x000fe40000000f00 */
[----:B------:R-:W-:-:S07]  /*8c00*/  MOV R161, R160 ;  /* 0x000000a000a17202 */ /* 0x000fce0000000f00 */
[----:B------:R-:W-:Y:S05]  /*8c10*/  WARPSYNC.COLLECTIVE R156, `(.L_x_2856) ;  /* 0x000000009c087348 */ /* 0x000fea0003c00000 */
[----:B------:R0:W1:Y:S02]  /*8c20*/  SHFL.BFLY P4, R160, R159, R158, R157 ;  /* 0x0c00009e9fa07389 */ /* 0x000064000008009d */
[----:B01----:R-:W-:Y:S01]  /*8c30*/  ENDCOLLECTIVE ;  /* 0x000000000000791b */ /* 0x003fe20003800000 */
.L_x_2856:
[----:B------:R-:W-:Y:S01]  /*8c40*/  MOV R156, R160 ;  /* 0x000000a0009c7202 */ /* 0x000fe20000000f00 */
[----:B------:R-:W-:Y:S06]  /*8c50*/  BRA `(.L_x_2857) ;  /* 0xffffffa0001c7947 */ /* 0x000fec000383ffff */
.L_x_2858:
        /* <DEDUP_REMOVED lines=10> */
.L_x_14241:


//--------------------- .text._ZN10layer_norm22ln_bwd_finalize_kernelINS_22Kernel_traits_finalizeILj1024E6__halfS2_S2_S2_fjLb1ELj1024ELj4ENS_18Kernel_traits_baseILj1024ES2_S2_S2_S2_fjLj1024EEEEELb1ELb1EEEvNS_9BwdParamsE --------------------------
	.section	.text._ZN10layer_norm22ln_bwd_finalize_kernelINS_22Kernel_traits_finalizeILj1024E6__halfS2_S2_S2_fjLb1ELj1024ELj4ENS_18Kernel_traits_baseILj1024ES2_S2_S2_S2_fjLj1024EEEEELb1ELb1EEEvNS_9BwdParamsE,"ax",@progbits
	.align	128
        .global         _ZN10layer_norm22ln_bwd_finalize_kernelINS_22Kernel_traits_finalizeILj1024E6__halfS2_S2_S2_fjLb1ELj1024ELj4ENS_18Kernel_traits_baseILj1024ES2_S2_S2_S2_fjLj1024EEEEELb1ELb1EEEvNS_9BwdParamsE
        .type           _ZN10layer_norm22ln_bwd_finalize_kernelINS_22Kernel_traits_finalizeILj1024E6__halfS2_S2_S2_fjLb1ELj1024ELj4ENS_18Kernel_traits_baseILj1024ES2_S2_S2_S2_fjLj1024EEEEELb1ELb1EEEvNS_9BwdParamsE,@function
        .size           _ZN10layer_norm22ln_bwd_finalize_kernelINS_22Kernel_traits_finalizeILj1024E6__halfS2_S2_S2_fjLb1ELj1024ELj4ENS_18Kernel_traits_baseILj1024ES2_S2_S2_S2_fjLj1024EEEEELb1ELb1EEEvNS_9BwdParamsE,(.L_x_14242 - _ZN10layer_norm22ln_bwd_finalize_kernelINS_22Kernel_traits_finalizeILj1024E6__halfS2_S2_S2_fjLb1ELj1024ELj4ENS_18Kernel_traits_baseILj1024ES2_S2_S2_S2_fjLj1024EEEEELb1ELb1EEEvNS_9BwdParamsE)
        .other          _ZN10layer_norm22ln_bwd_finalize_kernelINS_22Kernel_traits_finalizeILj1024E6__halfS2_S2_S2_fjLb1ELj1024ELj4ENS_18Kernel_traits_baseILj1024ES2_S2_S2_S2_fjLj1024EEEEELb1ELb1EEEvNS_9BwdParamsE,@"STO_CUDA_ENTRY STV_DEFAULT"
_ZN10layer_norm22ln_bwd_finalize_kernelINS_22Kernel_traits_finalizeILj1024E6__halfS2_S2_S2_fjLb1ELj1024ELj4ENS_18Kernel_traits_baseILj1024ES2_S2_S2_S2_fjLj1024EEEEELb1ELb1EEEvNS_9BwdParamsE:
.text._ZN10layer_norm22ln_bwd_finalize_kernelINS_22Kernel_traits_finalizeILj1024E6__halfS2_S2_S2_fjLb1ELj1024ELj4ENS_18Kernel_traits_baseILj1024ES2_S2_S2_S2_fjLj1024EEEEELb1ELb1EEEvNS_9BwdParamsE:
        /* <DEDUP_REMOVED lines=25> */
.L_x_2870:
        /* <DEDUP_REMOVED lines=33> */
.L_x_2863:
        /* <DEDUP_REMOVED lines=49> */
.L_x_2862:
[----:B------:R-:W-:Y:S05]  /*06b0*/  BSYNC B1 ;  /* 0x0000000000017941 */ /* 0x000fea0003800000 */
.L_x_2861:
        /* <DEDUP_REMOVED lines=32> */
.L_x_2865:
[----:B------:R-:W-:Y:S05]  /*08c0*/  BSYNC B1 ;  /* 0x0000000000017941 */ /* 0x000fea0003800000 */
.L_x_2864:
        /* <DEDUP_REMOVED lines=16> */
.L_x_2860:
[----:B------:R-:W-:Y:S05]  /*09d0*/  BSYNC B0 ;  /* 0x0000000000007941 */ /* 0x000fea0003800000 */
.L_x_2859:
        /* <DEDUP_REMOVED lines=40> */
.L_x_2886:
        /* <DEDUP_REMOVED lines=8> */
.L_x_2866:
        /* <DEDUP_REMOVED lines=15> */
[----:B---3--:R-:W-:Y:S02]  /*0dd0*/  F2FP.F16.F32.PACK_AB R21, R21, R20 ;  /* 0x000000141515723e */ /* 0x008fe400000000ff */
[----:B-1----:R-:W-:-:S03]  /*0de0*/  F2FP.F16.F32.PACK_AB R13, R13, R12 ;  /* 0x0000000c0d0d723e */ /* 0x002fc600000000ff */
[----:B------:R3:W-:Y:S01]  /*0df0*/  STG.E desc[UR6][R14.64], R21 ;  /* 0x000000150e007986 */ /* 0x0007e2000c101906 */
[----:B----4-:R-:W-:-:S03]  /*0e00*/  F2FP.F16.F32.PACK_AB R17, R17, R16 ;  /* 0x000000101111723e */ /* 0x010fc600000000ff */
[----:B------:R3:W-:Y:S04]  /*0e10*/  STG.E desc[UR6][R10.64], R13 ;  /* 0x0000000d0a007986 */ /* 0x0007e8000c101906 */
[----:B------:R3:W-:Y:S02]  /*0e20*/  STG.E desc[UR6][R8.64], R17 ;  /* 0x0000001108007986 */ /* 0x0007e4000c101906 */
.L_x_2869:
[----:B------:R-:W-:Y:S05]  /*0e30*/  BSYNC B0 ;  /* 0x0000000000007941 */ /* 0x000fea0003800000 */
.L_x_2868:
[C---:B------:R-:W-:Y:S02]  /*0e40*/  ISETP.GT.U32.AND P1, PT, R4.reuse, -0x401, PT ;  /* 0xfffffbff0400780c */ /* 0x040fe40003f24070 */
[----:B------:R-:W-:Y:S02]  /*0e50*/  IADD3 R4, R4, 0x400, RZ ;  /* 0x0000040004047810 */ /* 0x000fe40007ffe0ff */
[----:B------:R-:W-:-:S09]  /*0e60*/  IADD3 R5, R5, 0x200, RZ ;  /* 0x0000020005057810 */ /* 0x000fd20007ffe0ff */
[----:B------:R-:W-:Y:S05]  /*0e70*/  @P1 BRA `(.L_x_2870) ;  /* 0xfffffff000c41947 */ /* 0x000fea000383ffff */
[----:B------:R-:W-:Y:S05]  /*0e80*/  EXIT ;  /* 0x000000000000794d */ /* 0x000fea0003800000 */
.L_x_2867:
[----:B------:R-:W-:Y:S01]  /*0e90*/  HFMA2.MMA R22, -RZ, RZ, 0, 5.9604644775390625e-08 ;  /* 0x00000001ff167435 */ /* 0x000fe200000001ff */
[----:B---3--:R-:W-:Y:S01]  /*0ea0*/  MOV R23, R8 ;  /* 0x0000000800177202 */ /* 0x008fe20000000f00 */
[----:B------:R-:W-:Y:S01]  /*0eb0*/  IMAD.MOV.U32 R20, RZ, RZ, -0x1 ;  /* 0xffffffffff147424 */ /* 0x000fe200078e00ff */
[----:B------:R-:W-:-:S08]  /*0ec0*/  MOV R25, 0x1f ;  /* 0x0000001f00197802 */ /* 0x000fd00000000f00 */
[----:B012---:R-:W-:Y:S05]  /*0ed0*/  WARPSYNC.COLLECTIVE R20, `(.L_x_2871) ;  /* 0x0000000014087348 */ /* 0x007fea0003c00000 */
[----:B------:R3:W4:Y:S02]  /*0ee0*/  SHFL.BFLY P2, R21, R23, R22, R25 ;  /* 0x0c00001617157389 */ /* 0x0007240000040019 */
[----:B01234-:R-:W-:Y:S01]  /*0ef0*/  ENDCOLLECTIVE ;  /* 0x000000000000791b */ /* 0x01ffe20003800000 */
.L_x_2871:
[----:B------:R-:W-:Y:S01]  /*0f00*/  HFMA2.MMA R22, -RZ, RZ, 0, 1.1920928955078125e-07 ;  /* 0x00000002ff167435 */ /* 0x000fe200000001ff */
[----:B------:R-:W-:-:S05]  /*0f10*/  MOV R9, R21 ;  /* 0x0000001500097202 */ /* 0x000fca0000000f00 */
[----:B------:R-:W-:-:S05]  /*0f20*/  FADD.FTZ R9, R8, R9 ;  /* 0x0000000908097221 */ /* 0x000fca0000010000 */
[----:B------:R-:W-:-:S07]  /*0f30*/  MOV R23, R9 ;  /* 0x0000000900177202 */ /* 0x000fce0000000f00 */
[----:B------:R-:W-:Y:S05]  /*0f40*/  WARPSYNC.COLLECTIVE R20, `(.L_x_2872) ;  /* 0x0000000014087348 */ /* 0x000fea0003c00000 */
[----:B------:R0:W1:Y:S02]  /*0f50*/  SHFL.BFLY P2, R21, R23, R22, R25 ;  /* 0x0c00001617157389 */ /* 0x0000640000040019 */
[----:B01----:R-:W-:Y:S01]  /*0f60*/  ENDCOLLECTIVE ;  /* 0x000000000000791b */ /* 0x003fe20003800000 */
.L_x_2872:
[----:B------:R-:W-:Y:S01]  /*0f70*/  HFMA2.MMA R22, -RZ, RZ, 0, 2.384185791015625e-07 ;  /* 0x00000004ff167435 */ /* 0x000fe200000001ff */
[----:B------:R-:W-:-:S05]  /*0f80*/  MOV R12, R21 ;  /* 0x00000015000c7202 */ /* 0x000fca0000000f00 */
[----:B------:R-:W-:-:S05]  /*0f90*/  FADD.FTZ R12, R9, R12 ;  /* 0x0000000c090c7221 */ /* 0x000fca0000010000 */
[----:B------:R-:W-:-:S07]  /*0fa0*/  MOV R23, R12 ;  /* 0x0000000c00177202 */ /* 0x000fce0000000f00 */
[----:B------:R-:W-:Y:S05]  /*0fb0*/  WARPSYNC.COLLECTIVE R20, `(.L_x_2873) ;  /* 0x0000000014087348 */ /* 0x000fea0003c00000 */
[----:B------:R0:W1:Y:S02]  /*0fc0*/  SHFL.BFLY P2, R21, R23, R22, R25 ;  /* 0x0c00001617157389 */ /* 0x0000640000040019 */
[----:B01----:R-:W-:Y:S01]  /*0fd0*/  ENDCOLLECTIVE ;  /* 0x000000000000791b */ /* 0x003fe20003800000 */
.L_x_2873:
[----:B------:R-:W-:Y:S01]  /*0fe0*/  HFMA2.MMA R22, -RZ, RZ, 0, 4.76837158203125e-07 ;  /* 0x00000008ff167435 */ /* 0x000fe200000001ff */
[----:B------:R-:W-:-:S05]  /*0ff0*/  MOV R13, R21 ;  /* 0x00000015000d7202 */ /* 0x000fca0000000f00 */
[----:B------:R-:W-:-:S04]  /*1000*/  FADD.FTZ R13, R12, R13 ;  /* 0x0000000d0c0d7221 */ /* 0x000fc80000010000 */
[----:B------:R-:W-:-:S07]  /*1010*/  IMAD.MOV.U32 R23, RZ, RZ, R13 ;  /* 0x000000ffff177224 */ /* 0x000fce00078e000d */
[----:B------:R-:W-:Y:S05]  /*1020*/  WARPSYNC.COLLECTIVE R20, `(.L_x_2874) ;  /* 0x0000000014087348 */ /* 0x000fea0003c00000 */
[----:B------:R0:W1:Y:S02]  /*1030*/  SHFL.BFLY P2, R21, R23, R22, R25 ;  /* 0x0c00001617157389 */ /* 0x0000640000040019 */
[----:B01----:R-:W-:Y:S01]  /*1040*/  ENDCOLLECTIVE ;  /* 0x000000000000791b */ /* 0x003fe20003800000 */
.L_x_2874:
[----:B------:R-:W-:Y:S01]  /*1050*/  HFMA2.MMA R22, -RZ, RZ, 0, 9.5367431640625e-07 ;  /* 0x00000010ff167435 */ /* 0x000fe200000001ff */
[----:B------:R-:W-:-:S05]  /*1060*/  MOV R8, R21 ;  /* 0x0000001500087202 */ /* 0x000fca0000000f00 */
[----:B------:R-:W-:-:S05]  /*1070*/  FADD.FTZ R9, R13, R8 ;  /* 0x000000080d097221 */ /* 0x000fca0000010000 */
[----:B------:R-:W-:-:S07]  /*1080*/  MOV R23, R9 ;  /* 0x0000000900177202 */ /* 0x000fce0000000f00 */
[----:B------:R-:W-:Y:S05]  /*1090*/  WARPSYNC.COLLECTIVE R20, `(.L_x_2875) ;  /* 0x0000000014087348 */ /* 0x000fea0003c00000 */
[----:B------:R0:W1:Y:S02]  /*10a0*/  SHFL.BFLY P2, R21, R23, R22, R25 ;  /* 0x0c00001617157389 */ /* 0x0000640000040019 */
[----:B01----:R-:W-:Y:S01]  /*10b0*/  ENDCOLLECTIVE ;  /* 0x000000000000791b */ /* 0x003fe20003800000 */
.L_x_2875:
[----:B------:R-:W-:Y:S01]  /*10c0*/  HFMA2.MMA R22, -RZ, RZ, 0, 5.9604644775390625e-08 ;  /* 0x00000001ff167435 */ /* 0x000fe200000001ff */
[----:B------:R-:W-:Y:S02]  /*10d0*/  MOV R23, R11 ;  /* 0x0000000b00177202 */ /* 0x000fe40000000f00 */
[----:B------:R-:W-:-:S08]  /*10e0*/  MOV R8, R21 ;  /* 0x0000001500087202 */ /* 0x000fd00000000f00 */
[----:B------:R-:W-:Y:S05]  /*10f0*/  WARPSYNC.COLLECTIVE R20, `(.L_x_2876) ;  /* 0x0000000014087348 */ /* 0x000fea0003c00000 */
[----:B------:R0:W1:Y:S02]  /*1100*/  SHFL.BFLY P2, R21, R23, R22, R25 ;  /* 0x0c00001617157389 */ /* 0x0000640000040019 */
[----:B01----:R-:W-:Y:S01]  /*1110*/  ENDCOLLECTIVE ;  /* 0x000000000000791b */ /* 0x003fe20003800000 */
.L_x_2876:
[----:B------:R-:W-:Y:S01]  /*1120*/  HFMA2.MMA R22, -RZ, RZ, 0, 1.1920928955078125e-07 ;  /* 0x00000002ff167435 */ /* 0x000fe200000001ff */
[----:B------:R-:W-:-:S05]  /*1130*/  MOV R12, R21 ;  /* 0x00000015000c7202 */ /* 0x000fca0000000f00 */
[----:B------:R-:W-:-:S04]  /*1140*/  FADD.FTZ R14, R11, R12 ;  /* 0x0000000c0b0e7221 */ /* 0x000fc80000010000 */
[----:B------:R-:W-:-:S07]  /*1150*/  IMAD.MOV.U32 R23, RZ, RZ, R14 ;  /* 0x000000ffff177224 */ /* 0x000fce00078e000e */
[----:B------:R-:W-:Y:S05]  /*1160*/  WARPSYNC.COLLECTIVE R20, `(.L_x_2877) ;  /* 0x0000000014087348 */ /* 0x000fea0003c00000 */
[----:B------:R0:W1:Y:S02]  /*1170*/  SHFL.BFLY P2, R21, R23, R22, R25 ;  /* 0x0c00001617157389 */ /* 0x0000640000040019 */
[----:B01----:R-:W-:Y:S01]  /*1180*/  ENDCOLLECTIVE ;  /* 0x000000000000791b */ /* 0x003fe20003800000 */
.L_x_2877:
[----:B------:R-:W-:Y:S01]  /*1190*/  HFMA2.MMA R22, -RZ, RZ, 0, 2.384185791015625e-07 ;  /* 0x00000004ff167435 */ /* 0x000fe200000001ff */
[----:B------:R-:W-:-:S05]  /*11a0*/  MOV R13, R21 ;  /* 0x00000015000d7202 */ /* 0x000fca0000000f00 */
[----:B------:R-:W-:-:S05]  /*11b0*/  FADD.FTZ R15, R14, R13 ;  /* 0x0000000d0e0f7221 */ /* 0x000fca0000010000 */
[----:B------:R-:W-:-:S07]  /*11c0*/  MOV R23, R15 ;  /* 0x0000000f00177202 */ /* 0x000fce0000000f00 */
[----:B------:R-:W-:Y:S05]  /*11d0*/  WARPSYNC.COLLECTIVE R20, `(.L_x_2878) ;  /* 0x0000000014087348 */ /* 0x000fea0003c00000 */
[----:B------:R0:W1:Y:S02]  /*11e0*/  SHFL.BFLY P2, R21, R23, R22, R25 ;  /* 0x0c00001617157389 */ /* 0x0000640000040019 */
[----:B01----:R-:W-:Y:S01]  /*11f0*/  ENDCOLLECTIVE ;  /* 0x000000000000791b */ /* 0x003fe20003800000 */
.L_x_2878:
[----:B------:R-:W-:Y:S01]  /*1200*/  HFMA2.MMA R22, -RZ, RZ, 0, 4.76837158203125e-07 ;  /* 0x00000008ff167435 */ /* 0x000fe200000001ff */
[----:B------:R-:W-:-:S05]  /*1210*/  MOV R16, R21 ;  /* 0x0000001500107202 */ /* 0x000fca0000000f00 */
[----:B------:R-:W-:-:S05]  /*1220*/  FADD.FTZ R16, R15, R16 ;  /* 0x000000100f107221 */ /* 0x000fca0000010000 */
[----:B------:R-:W-:-:S07]  /*1230*/  MOV R23, R16 ;  /* 0x0000001000177202 */ /* 0x000fce0000000f00 */
[----:B------:R-:W-:Y:S05]  /*1240*/  WARPSYNC.COLLECTIVE R20, `(.L_x_2879) ;  /* 0x0000000014087348 */ /* 0x000fea0003c00000 */
[----:B------:R0:W1:Y:S02]  /*1250*/  SHFL.BFLY P2, R21, R23, R22, R25 ;  /* 0x0c00001617157389 */ /* 0x0000640000040019 */
[----:B01----:R-:W-:Y:S01]  /*1260*/  ENDCOLLECTIVE ;  /* 0x000000000000791b */ /* 0x003fe20003800000 */
.L_x_2879:
[----:B------:R-:W-:Y:S01]  /*1270*/  HFMA2.MMA R22, -RZ, RZ, 0, 9.5367431640625e-07 ;  /* 0x00000010ff167435 */ /* 0x000fe200000001ff */
[----:B------:R-:W-:-:S05]  /*1280*/  MOV R11, R21 ;  /* 0x00000015000b7202 */ /* 0x000fca0000000f00 */
[----:B------:R-:W-:-:S04]  /*1290*/  FADD.FTZ R11, R16, R11 ;  /* 0x0000000b100b7221 */ /* 0x000fc80000010000 */
[----:B------:R-:W-:-:S07]  /*12a0*/  IMAD.MOV.U32 R23, RZ, RZ, R11 ;  /* 0x000000ffff177224 */ /* 0x000fce00078e000b */
[----:B------:R-:W-:Y:S05]  /*12b0*/  WARPSYNC.COLLECTIVE R20, `(.L_x_2880) ;  /* 0x0000000014087348 */ /* 0x000fea0003c00000 */
[----:B------:R0:W1:Y:S02]  /*12c0*/  SHFL.BFLY P2, R21, R23, R22, R25 ;  /* 0x0c00001617157389 */ /* 0x0000640000040019 */
[----:B01----:R-:W-:Y:S01]  /*12d0*/  ENDCOLLECTIVE ;  /* 0x000000000000791b */ /* 0x003fe20003800000 */
.L_x_2880:
[----:B------:R-:W-:Y:S01]  /*12e0*/  HFMA2.MMA R22, -RZ, RZ, 0, 5.9604644775390625e-08 ;  /* 0x00000001ff167435 */ /* 0x000fe200000001ff */
[----:B------:R-:W-:Y:S02]  /*12f0*/  MOV R23, R10 ;  /* 0x0000000a00177202 */ /* 0x000fe40000000f00 */
[----:B------:R-:W-:-:S08]  /*1300*/  MOV R12, R21 ;  /* 0x00000015000c7202 */ /* 0x000fd00000000f00 */
[----:B------:R-:W-:Y:S05]  /*1310*/  WARPSYNC.COLLECTIVE R20, `(.L_x_2881) ;  /* 0x0000000014087348 */ /* 0x000fea0003c00000 */
[----:B------:R0:W1:Y:S02]  /*1320*/  SHFL.BFLY P2, R21, R23, R22, R25 ;  /* 0x0c00001617157389 */ /* 0x0000640000040019 */
[----:B01----:R-:W-:Y:S01]  /*1330*/  ENDCOLLECTIVE ;  /* 0x000000000000791b */ /* 0x003fe20003800000 */
.L_x_2881:
[----:B------:R-:W-:Y:S01]  /*1340*/  HFMA2.MMA R22, -RZ, RZ, 0, 1.1920928955078125e-07 ;  /* 0x00000002ff167435 */ /* 0x000fe200000001ff */
[----:B------:R-:W-:-:S05]  /*1350*/  MOV R13, R21 ;  /* 0x00000015000d7202 */ /* 0x000fca0000000f00 */
[----:B------:R-:W-:-:S05]  /*1360*/  FADD.FTZ R17, R10, R13 ;  /* 0x0000000d0a117221 */ /* 0x000fca0000010000 */
[----:B------:R-:W-:-:S07]  /*1370*/  MOV R23, R17 ;  /* 0x0000001100177202 */ /* 0x000fce0000000f00 */
[----:B------:R-:W-:Y:S05]  /*1380*/  WARPSYNC.COLLECTIVE R20, `(.L_x_2882) ;  /* 0x0000000014087348 */ /* 0x000fea0003c00000 */
[----:B------:R0:W1:Y:S02]  /*1390*/  SHFL.BFLY P2, R21, R23, R22, R25 ;  /* 0x0c00001617157389 */ /* 0x0000640000040019 */
[----:B01----:R-:W-:Y:S01]  /*13a0*/  ENDCOLLECTIVE ;  /* 0x000000000000791b */ /* 0x003fe20003800000 */
.L_x_2882:
[----:B------:R-:W-:Y:S01]  /*13b0*/  HFMA2.MMA R22, -RZ, RZ, 0, 2.384185791015625e-07 ;  /* 0x00000004ff167435 */ /* 0x000fe200000001ff */
[----:B------:R-:W-:-:S05]  /*13c0*/  MOV R16, R21 ;  /* 0x0000001500107202 */ /* 0x000fca0000000f00 */
[----:B------:R-:W-:-:S04]  /*13d0*/  FADD.FTZ R18, R17, R16 ;  /* 0x0000001011127221 */ /* 0x000fc80000010000 */
[----:B------:R-:W-:-:S07]  /*13e0*/  IMAD.MOV.U32 R23, RZ, RZ, R18 ;  /* 0x000000ffff177224 */ /* 0x000fce00078e0012 */
[----:B------:R-:W-:Y:S05]  /*13f0*/  WARPSYNC.COLLECTIVE R20, `(.L_x_2883) ;  /* 0x0000000014087348 */ /* 0x000fea0003c00000 */
[----:B------:R0:W1:Y:S02]  /*1400*/  SHFL.BFLY P2, R21, R23, R22, R25 ;  /* 0x0c00001617157389 */ /* 0x0000640000040019 */
[----:B01----:R-:W-:Y:S01]  /*1410*/  ENDCOLLECTIVE ;  /* 0x000000000000791b */ /* 0x003fe20003800000 */
.L_x_2883:
[----:B------:R-:W-:Y:S01]  /*1420*/  HFMA2.MMA R22, -RZ, RZ, 0, 4.76837158203125e-07 ;  /* 0x00000008ff167435 */ /* 0x000fe200000001ff */
[----:B------:R-:W-:-:S05]  /*1430*/  MOV R19, R21 ;  /* 0x0000001500137202 */ /* 0x000fca0000000f00 */
[----:B------:R-:W-:-:S05]  /*1440*/  FADD.FTZ R19, R18, R19 ;  /* 0x0000001312137221 */ /* 0x000fca0000010000 */
[----:B------:R-:W-:-:S07]  /*1450*/  MOV R23, R19 ;  /* 0x0000001300177202 */ /* 0x000fce0000000f00 */
[----:B------:R-:W-:Y:S05]  /*1460*/  WARPSYNC.COLLECTIVE R20, `(.L_x_2884) ;  /* 0x0000000014087348 */ /* 0x000fea0003c00000 */
[----:B------:R0:W1:Y:S02]  /*1470*/  SHFL.BFLY P2, R21, R23, R22, R25 ;  /* 0x0c00001617157389 */ /* 0x0000640000040019 */
[----:B01----:R-:W-:Y:S01]  /*1480*/  ENDCOLLECTIVE ;  /* 0x000000000000791b */ /* 0x003fe20003800000 */
.L_x_2884:
[----:B------:R-:W-:Y:S01]  /*1490*/  HFMA2.MMA R22, -RZ, RZ, 0, 9.5367431640625e-07 ;  /* 0x00000010ff167435 */ /* 0x000fe200000001ff */
[----:B------:R-:W-:-:S05]  /*14a0*/  MOV R10, R21 ;  /* 0x00000015000a7202 */ /* 0x000fca0000000f00 */
[----:B------:R-:W-:-:S05]  /*14b0*/  FADD.FTZ R10, R19, R10 ;  /* 0x0000000a130a7221 */ /* 0x000fca0000010000 */
[----:B------:R-:W-:-:S07]  /*14c0*/  MOV R23, R10 ;  /* 0x0000000a00177202 */ /* 0x000fce0000000f00 */
[----:B------:R-:W-:Y:S05]  /*14d0*/  WARPSYNC.COLLECTIVE R20, `(.L_x_2885) ;  /* 0x0000000014087348 */ /* 0x000fea0003c00000 */
[----:B------:R0:W1:Y:S02]  /*14e0*/  SHFL.BFLY P2, R21, R23, R22, R25 ;  /* 0x0c00001617157389 */ /* 0x0000640000040019 */
[----:B01----:R-:W-:Y:S01]  /*14f0*/  ENDCOLLECTIVE ;  /* 0x000000000000791b */ /* 0x003fe20003800000 */
.L_x_2885:
[----:B------:R-:W-:Y:S01]  /*1500*/  MOV R15, R21 ;  /* 0x00000015000f7202 */ /* 0x000fe20000000f00 */
[----:B------:R-:W-:Y:S06]  /*1510*/  BRA `(.L_x_2886) ;  /* 0xfffffff400d07947 */ /* 0x000fec000383ffff */
.L_x_2887:
        /* <DEDUP_REMOVED lines=14> */
.L_x_14242:


//--------------------- .text._ZN10layer_norm13ln_bwd_kernelINS_13Kernel_traitsI6__halfS2_S2_S2_fjLj1024ELj1ELj4ELj1ELj16ENS_18Kernel_traits_baseILj1024ES2_S2_S2_S2_fjLj128EEEEELb1ELb1ELb1ELb1EEEvNS_9BwdParamsE --------------------------
	.section	.text._ZN10layer_norm13ln_bwd_kernelINS_13Kernel_traitsI6__halfS2_S2_S2_fjLj1024ELj1ELj4ELj1ELj16ENS_18Kernel_traits_baseILj1024ES2_S2_S2_S2_fjLj128EEEEELb1ELb1ELb1ELb1EEEvNS_9BwdParamsE,"ax",@progbits
	.align	128
        .global         _ZN10layer_norm13ln_bwd_kernelINS_13Kernel_traitsI6__halfS2_S2_S2_fjLj1024ELj1ELj4ELj1ELj16ENS_18Kernel_traits_baseILj1024ES2_S2_S2_S2_fjLj128EEEEELb1ELb1ELb1ELb1EEEvNS_9BwdParamsE
        .type           _ZN10layer_norm13ln_bwd_kernelINS_13Kernel_traitsI6__halfS2_S2_S2_fjLj1024ELj1ELj4ELj1ELj16ENS_18Kernel_traits_baseILj1024ES2_S2_S2_S2_fjLj128EEEEELb1ELb1ELb1ELb1EEEvNS_9BwdParamsE,@function
        .size           _ZN10layer_norm13ln_bwd_kernelINS_13Kernel_traitsI6__halfS2_S2_S2_fjLj1024ELj1ELj4ELj1ELj16ENS_18Kernel_traits_baseILj1024ES2_S2_S2_S2_fjLj128EEEEELb1ELb1ELb1ELb1EEEvNS_9BwdParamsE,(.L_x_14243 - _ZN10layer_norm13ln_bwd_kernelINS_13Kernel_traitsI6__halfS2_S2_S2_fjLj1024ELj1ELj4ELj1ELj16ENS_18Kernel_traits_baseILj1024ES2_S2_S2_S2_fjLj128EEEEELb1ELb1ELb1ELb1EEEvNS_9BwdParamsE)
        .other          _ZN10layer_norm13ln_bwd_kernelINS_13Kernel_traitsI6__halfS2_S2_S2_fjLj1024ELj1ELj4ELj1ELj16ENS_18Kernel_traits_baseILj1024ES2_S2_S2_S2_fjLj128EEEEELb1ELb1ELb1ELb1EEEvNS_9BwdParamsE,@"STO_CUDA_ENTRY STV_DEFAULT"
_ZN10layer_norm13ln_bwd_kernelINS_13Kernel_traitsI6__halfS2_S2_S2_fjLj1024ELj1ELj4ELj1ELj16ENS_18Kernel_traits_baseILj1024ES2_S2_S2_S2_fjLj128EEEEELb1ELb1ELb1ELb1EEEvNS_9BwdParamsE:
.text._ZN10layer_norm13ln_bwd_kernelINS_13Kernel_traitsI6__halfS2_S2_S2_fjLj1024ELj1ELj4ELj1ELj16ENS_18Kernel_traits_baseILj1024ES2_S2_S2_S2_fjLj128EEEEELb1ELb1ELb1ELb1EEEvNS_9BwdParamsE:
        /* <DEDUP_REMOVED lines=73> */
.L_x_2888:
[----:B------:R-:W-:Y:S01]  /*0490*/  ULDC.64 UR6, c[0x0][0x260] ;  /* 0x0000980000067ab9 */ /* 0x000fe20000000a00 */
[----:B------:R-:W0:Y:S01]  /*04a0*/  LDC.U8 R219, c[0x0][0x2a0] ;  /* 0x0000a800ffdb7b82 */ /* 0x000e220000000000 */
        /* <DEDUP_REMOVED lines=56> */
[----:B-1----:R-:W-:Y:S01]  /*0830*/  HADD2.F32 R4, -RZ, R9.H0_H0 ;  /* 0x20000009ff047230 */ /* 0x002fe20000004100 */
[----:B------:R1:W-:Y:S01]  /*0840*/  STL [R1+0x34], R3 ;  /* 0x0000340301007387 */ /* 0x0003e20000100800 */
[----:B---3--:R-:W-:Y:S02]  /*0850*/  HADD2.F32 R245, -RZ, R15.H0_H0 ;  /* 0x2000000ffff57230 */ /* 0x008fe40000004100 */
[--C-:B----4-:R-:W-:Y:S01]  /*0860*/  HADD2.F32 R243, -RZ, R232.reuse.H0_H0 ;  /* 0x200000e8fff37230 */ /* 0x110fe20000004100 */
[----:B------:R2:W-:Y:S01]  /*0870*/  STL [R1+0x30], R0 ;  /* 0x0000300001007387 */ /* 0x0005e20000100800 */
[----:B------:R-:W-:Y:S02]  /*0880*/  HADD2.F32 R242, -RZ, R232.H1_H1 ;  /* 0x300000e8fff27230 */ /* 0x000fe40000004100 */
[--C-:B------:R-:W-:Y:S01]  /*0890*/  HADD2.F32 R241, -RZ, R233.reuse.H0_H0 ;  /* 0x200000e9fff17230 */ /* 0x100fe20000004100 */
[----:B------:R3:W-:Y:S01]  /*08a0*/  STL [R1+0x2c], R4 ;  /* 0x00002c0401007387 */ /* 0x0007e20000100800 */
[----:B------:R-:W-:-:S02]  /*08b0*/  HADD2.F32 R240, -RZ, R233.H1_H1 ;  /* 0x300000e9fff07230 */ /* 0x000fc40000004100 */
[----:B-1----:R-:W-:Y:S02]  /*08c0*/  HADD2.F32 R3, -RZ, R9.H1_H1 ;  /* 0x30000009ff037230 */ /* 0x002fe40000004100 */
[----:B------:R-:W-:Y:S02]  /*08d0*/  HADD2.F32 R238, -RZ, R234.H0_H0 ;  /* 0x200000eaffee7230 */ /* 0x000fe40000004100 */
[----:B--2---:R-:W-:Y:S01]  /*08e0*/  HADD2.F32 R0, -RZ, R10.H0_H0 ;  /* 0x2000000aff007230 */ /* 0x004fe20000004100 */
[----:B------:R1:W-:Y:S01]  /*08f0*/  STL [R1+0x28], R3 ;  /* 0x0000280301007387 */ /* 0x0003e20000100800 */
[----:B------:R-:W-:Y:S02]  /*0900*/  HADD2.F32 R237, -RZ, R234.H1_H1 ;  /* 0x300000eaffed7230 */ /* 0x000fe40000004100 */
[----:B---3--:R-:W-:Y:S01]  /*0910*/  HADD2.F32 R4, -RZ, R10.H1_H1 ;  /* 0x3000000aff047230 */ /* 0x008fe20000004100 */
[----:B------:R2:W-:Y:S01]  /*0920*/  STL [R1+0x24], R0 ;  /* 0x0000240001007387 */ /* 0x0005e20000100800 */
[----:B------:R-:W-:-:S02]  /*0930*/  HADD2.F32 R236, -RZ, R235.H0_H0 ;  /* 0x200000ebffec7230 */ /* 0x000fc40000004100 */
[----:B------:R-:W-:Y:S01]  /*0940*/  HADD2.F32 R244, -RZ, R15.H1_H1 ;  /* 0x3000000ffff47230 */ /* 0x000fe20000004100 */
        /* <DEDUP_REMOVED lines=11> */
[----:B------:R3:W-:Y:S01]  /*0a00*/  STL [R1+0x14], R4 ;  /* 0x0000140401007387 */ /* 0x0007e20000100800 */
[----:B------:R-:W-:Y:S02]  /*0a10*/  HADD2.F32 R229, -RZ, R18.H0_H0 ;  /* 0x20000012ffe57230 */ /* 0x000fe40000004100 */
[----:B-1----:R-:W-:Y:S02]  /*0a20*/  HADD2.F32 R3, -RZ, R12.H1_H1 ;  /* 0x3000000cff037230 */ /* 0x002fe40000004100 */
[----:B------:R-:W-:-:S02]  /*0a30*/  HADD2.F32 R228, -RZ, R18.H1_H1 ;  /* 0x30000012ffe47230 */ /* 0x000fc40000004100 */
[----:B--2---:R-:W-:Y:S01]  /*0a40*/  HADD2.F32 R0, -RZ, R13.H0_H0 ;  /* 0x2000000dff007230 */ /* 0x004fe20000004100 */
[----:B------:R1:W-:Y:S01]  /*0a50*/  STL [R1+0x10], R3 ;  /* 0x0000100301007387 */ /* 0x0003e20000100800 */
[----:B------:R-:W-:Y:S02]  /*0a60*/  HADD2.F32 R227, -RZ, R19.H0_H0 ;  /* 0x20000013ffe37230 */ /* 0x000fe40000004100 */
[----:B---3--:R-:W-:Y:S01]  /*0a70*/  HADD2.F32 R4, -RZ, R13.H1_H1 ;  /* 0x3000000dff047230 */ /* 0x008fe20000004100 */
[----:B------:R2:W-:Y:S01]  /*0a80*/  STL [R1+0xc], R0 ;  /* 0x00000c0001007387 */ /* 0x0005e20000100800 */
[----:B------:R-:W-:-:S03]  /*0a90*/  HADD2.F32 R220, -RZ, R19.H1_H1 ;  /* 0x30000013ffdc7230 */ /* 0x000fc60000004100 */
[----:B------:R3:W-:Y:S01]  /*0aa0*/  STL [R1+0x8], R4 ;  /* 0x0000080401007387 */ /* 0x0007e20000100800 */
[--C-:B-1----:R-:W-:Y:S02]  /*0ab0*/  HADD2.F32 R3, -RZ, R14.reuse.H0_H0 ;  /* 0x2000000eff037230 */ /* 0x102fe40000004100 */
[----:B--2---:R-:W-:-:S03]  /*0ac0*/  HADD2.F32 R0, -RZ, R14.H1_H1 ;  /* 0x3000000eff007230 */ /* 0x004fc60000004100 */
[----:B------:R3:W-:Y:S04]  /*0ad0*/  STL [R1+0x4], R3 ;  /* 0x0000040301007387 */ /* 0x0007e80000100800 */
[----:B0-----:R3:W-:Y:S02]  /*0ae0*/  STL [R1], R0 ;  /* 0x0000000001007387 */ /* 0x0017e40000100800 */
.L_x_3060:
        /* <DEDUP_REMOVED lines=30> */
[----:B------:R-:W0:Y:S01]  /*0cd0*/  LDC.64 R216, c[0x0][0x240] ;  /* 0x00009000ffd87b82 */ /* 0x000e220000000a00 */
[----:B------:R-:W-:Y:S02]  /*0ce0*/  MOV R224, UR15 ;  /* 0x0000000f00e07c02 */ /* 0x000fe40008000f00 */
[----:B------:R-:W-:Y:S02]  /*0cf0*/  ISETP.NE.U32.AND P0, PT, R225, RZ, PT ;  /* 0x000000ffe100720c */ /* 0x000fe40003f05070 */
[----:B-----5:R-:W-:Y:S02]  /*0d00*/  ISETP.GE.AND P3, PT, R226, 0x1, PT ;  /* 0x00000001e200780c */ /* 0x020fe40003f66270 */
        /* <DEDUP_REMOVED lines=11> */
[C---:B------:R-:W-:Y:S02]  /*0dc0*/  IADD3 R196, R198.reuse, 0x20, RZ ;  /* 0x00000020c6c47810 */ /* 0x040fe40007ffe0ff */
[C---:B---3--:R-:W-:Y:S02]  /*0dd0*/  IADD3 R194, R198.reuse, 0x40, RZ ;  /* 0x00000040c6c27810 */ /* 0x048fe40007ffe0ff */
        /* <DEDUP_REMOVED lines=11> */
[----:B------:R-:W-:Y:S09]  /*0e90*/  BRA `(.L_x_2892) ;  /* 0x0000001400987947 */ /* 0x000ff20003800000 */
.L_x_2891:
        /* <DEDUP_REMOVED lines=8> */
[----:B------:R-:W-:-:S04]  /*0f20*/  LEA.HI.SX32 R3, R3, R231, 0x1d ;  /* 0x000000e703037211 */ /* 0x000fc800078feaff */
[C---:B------:R-:W-:Y:S01]  /*0f30*/  IADD3 R25, R3.reuse, 0x20, RZ ;  /* 0x0000002003197810 */ /* 0x040fe20007ffe0ff */
[C-C-:B0-----:R-:W-:Y:S01]  /*0f40*/  IMAD.WIDE.U32 R4, R3.reuse, 0x10, R172.reuse ;  /* 0x0000001003047825 */ /* 0x141fe200078e00ac */
[C---:B------:R-:W-:Y:S02]  /*0f50*/  IADD3 R169, R3.reuse, 0x40, RZ ;  /* 0x0000004003a97810 */ /* 0x040fe40007ffe0ff */
[----:B------:R-:W-:Y:S01]  /*0f60*/  IADD3 R3, R3, 0x60, RZ ;  /* 0x0000006003037810 */ /* 0x000fe20007ffe0ff */
[--C-:B------:R-:W-:Y:S02]  /*0f70*/  IMAD.WIDE.U32 R24, R25, 0x10, R172.reuse ;  /* 0x0000001019187825 */ /* 0x100fe400078e00ac */
[----:B------:R-:W4:Y:S02]  /*0f80*/  LDG.E.128 R4, desc[UR4][R4.64] ;  /* 0x0000000404047981 */ /* 0x000f24000c1e1d00 */
[----:B------:R-:W-:Y:S01]  /*0f90*/  IMAD.WIDE.U32 R168, R169, 0x10, R172 ;  /* 0x00000010a9a87825 */ /* 0x000fe200078e00ac */
[----:B-----5:R-:W-:Y:S01]  /*0fa0*/  ISETP.GE.AND P3, PT, R226, 0x1, PT ;  /* 0x00000001e200780c */ /* 0x020fe20003f66270 */
[----:B------:R-:W4:Y:S02]  /*0fb0*/  LDG.E.128 R24, desc[UR4][R24.64] ;  /* 0x0000000418187981 */ /* 0x000f24000c1e1d00 */
[----:B-1----:R-:W-:Y:S01]  /*0fc0*/  IMAD.WIDE.U32 R16, R223, 0x10, R20 ;  /* 0x00000010df107825 */ /* 0x002fe200078e0014 */
[----:B------:R-:W-:Y:S01]  /*0fd0*/  MOV R225, UR14 ;  /* 0x0000000e00e17c02 */ /* 0x000fe20008000f00 */
[----:B------:R-:W4:Y:S02]  /*0fe0*/  LDG.E.128 R168, desc[UR4][R168.64] ;  /* 0x00000004a8a87981 */ /* 0x000f24000c1e1d00 */
[----:B------:R-:W-:-:S02]  /*0ff0*/  IMAD.WIDE.U32 R172, R3, 0x10, R172 ;  /* 0x0000001003ac7825 */ /* 0x000fc400078e00ac */
[----:B------:R-:W4:Y:S02]  /*1000*/  LDG.E.128 R16, desc[UR4][R16.64] ;  /* 0x0000000410107981 */ /* 0x000f24000c1e1d00 */
[--C-:B------:R-:W-:Y:S02]  /*1010*/  IMAD.WIDE.U32 R8, R221, 0x10, R20.reuse ;  /* 0x00000010dd087825 */ /* 0x100fe400078e0014 */
[----:B------:R-:W4:Y:S02]  /*1020*/  LDG.E.128 R172, desc[UR4][R172.64] ;  /* 0x00000004acac7981 */ /* 0x000f24000c1e1d00 */
[--C-:B------:R-:W-:Y:S02]  /*1030*/  IMAD.WIDE.U32 R12, R218, 0x10, R20.reuse ;  /* 0x00000010da0c7825 */ /* 0x100fe400078e0014 */
[----:B------:R-:W4:Y:S02]  /*1040*/  LDG.E.128 R8, desc[UR4][R8.64] ;  /* 0x0000000408087981 */ /* 0x000f24000c1e1d00 */
[----:B------:R-:W-:-:S02]  /*1050*/  IMAD.WIDE.U32 R20, R214, 0x10, R20 ;  /* 0x00000010d6147825 */ /* 0x000fc400078e0014 */
[----:B------:R-:W4:Y:S04]  /*1060*/  LDG.E.128 R12, desc[UR4][R12.64] ;  /* 0x000000040c0c7981 */ /* 0x000f28000c1e1d00 */
[----:B------:R-:W4:Y:S01]  /*1070*/  LDG.E.128 R20, desc[UR4][R20.64] ;  /* 0x0000000414147981 */ /* 0x000f22000c1e1d00 */
[----:B------:R-:W-:Y:S02]  /*1080*/  @P3 IADD3 R0, R226, -0x1, RZ ;  /* 0xffffffffe2003810 */ /* 0x000fe40007ffe0ff */
[----:B------:R-:W-:-:S03]  /*1090*/  MOV R224, UR15 ;  /* 0x0000000f00e07c02 */ /* 0x000fc60008000f00 */
[----:B------:R-:W-:Y:S01]  /*10a0*/  @P3 IMAD R0, R0, R239, RZ ;  /* 0x000000ef00003224 */ /* 0x000fe200078e02ff */
[----:B------:R-:W-:-:S04]  /*10b0*/  ISETP.NE.U32.AND P0, PT, R225, RZ, PT ;  /* 0x000000ffe100720c */ /* 0x000fc80003f05070 */
[----:B------:R-:W-:Y:S02]  /*10c0*/  @P3 SHF.R.S32.HI R3, RZ, 0x1f, R0 ;  /* 0x0000001fff033819 */ /* 0x000fe40000011400 */
[----:B------:R-:W-:Y:S02]  /*10d0*/  ISETP.NE.AND.EX P0, PT, R224, RZ, PT, P0 ;  /* 0x000000ffe000720c */ /* 0x000fe40003f05300 */
[----:B------:R-:W-:Y:S02]  /*10e0*/  @P3 LEA.HI R3, R3, R0, RZ, 0x3 ;  /* 0x0000000003033211 */ /* 0x000fe400078f18ff */
[----:B------:R-:W-:Y:S02]  /*10f0*/  MOV R183, RZ ;  /* 0x000000ff00b77202 */ /* 0x000fe40000000f00 */
[----:B------:R-:W-:-:S04]  /*1100*/  @P3 LEA.HI.SX32 R183, R3, R231, 0x1d ;  /* 0x000000e703b73211 */ /* 0x000fc800078feaff */
[C---:B------:R-:W-:Y:S02]  /*1110*/  IADD3 R181, R183.reuse, 0x20, RZ ;  /* 0x00000020b7b57810 */ /* 0x040fe40007ffe0ff */
[C---:B------:R-:W-:Y:S01]  /*1120*/  IADD3 R179, R183.reuse, 0x40, RZ ;  /* 0x00000040b7b37810 */ /* 0x040fe20007ffe0ff */
[----:B------:R-:W5:Y:S01]  /*1130*/  @P0 LDG.E.128 R40, desc[UR4][R198.64] ;  /* 0x00000004c6280981 */ /* 0x000f62000c1e1d00 */
[C---:B------:R-:W-:Y:S01]  /*1140*/  IADD3 R3, R183.reuse, 0x60, RZ ;  /* 0x00000060b7037810 */ /* 0x040fe20007ffe0ff */
[--C-:B---3--:R-:W-:Y:S02]  /*1150*/  IMAD.WIDE.U32 R182, R183, 0x8, R176.reuse ;  /* 0x00000008b7b67825 */ /* 0x108fe400078e00b0 */
[----:B------:R-:W5:Y:S02]  /*1160*/  @P0 LDG.E.128 R36, desc[UR4][R196.64] ;  /* 0x00000004c4240981 */ /* 0x000f64000c1e1d00 */
[--C-:B------:R-:W-:Y:S02]  /*1170*/  IMAD.WIDE.U32 R180, R181, 0x8, R176.reuse ;  /* 0x00000008b5b47825 */ /* 0x100fe400078e00b0 */
[----:B------:R-:W5:Y:S02]  /*1180*/  @P0 LDG.E.128 R32, desc[UR4][R194.64] ;  /* 0x00000004c2200981 */ /* 0x000f64000c1e1d00 */
[----:B------:R-:W-:-:S02]  /*1190*/  IMAD.WIDE.U32 R178, R179, 0x8, R176 ;  /* 0x00000008b3b27825 */ /* 0x000fc400078e00b0 */
[----:B------:R-:W5:Y:S01]  /*11a0*/  @P0 LDG.E.128 R28, desc[UR4][R192.64] ;  /* 0x00000004c01c0981 */ /* 0x000f62000c1e1d00 */
[----:B------:R-:W-:Y:S01]  /*11b0*/  ISETP.NE.AND P0, PT, R219, RZ, PT ;  /* 0x000000ffdb00720c */ /* 0x000fe20003f05270 */
[----:B------:R-:W-:Y:S02]  /*11c0*/  IMAD.WIDE.U32 R176, R3, 0x8, R176 ;  /* 0x0000000803b07825 */ /* 0x000fe400078e00b0 */
[----:B------:R4:W5:Y:S04]  /*11d0*/  LDG.E.64 R198, desc[UR4][R182.64] ;  /* 0x00000004b6c67981 */ /* 0x000968000c1e1b00 */
[----:B------:R-:W5:Y:S04]  /*11e0*/  LDG.E.64 R196, desc[UR4][R180.64] ;  /* 0x00000004b4c47981 */ /* 0x000f68000c1e1b00 */
[----:B------:R-:W5:Y:S04]  /*11f0*/  LDG.E.64 R194, desc[UR4][R178.64] ;  /* 0x00000004b2c27981 */ /* 0x000f68000c1e1b00 */
[----:B------:R0:W5:Y:S01]  /*1200*/  LDG.E.64 R192, desc[UR4][R176.64] ;  /* 0x00000004b0c07981 */ /* 0x000162000c1e1b00 */
[----:B--2---:R-:W-:Y:S01]  /*1210*/  FSEL R222, R216, RZ, !P0 ;  /* 0x000000ffd8de7208 */ /* 0x004fe20004000000 */
[----:B----4-:R-:W-:-:S02]  /*1220*/  HADD2.F32 R182, -RZ, R4.H0_H0 ;  /* 0x20000004ffb67230 */ /* 0x010fc40000004100 */
[----:B------:R-:W-:Y:S02]  /*1230*/  HADD2.F32 R183, -RZ, R4.H1_H1 ;  /* 0x30000004ffb77230 */ /* 0x000fe40000004100 */
[--C-:B0-----:R-:W-:Y:S02]  /*1240*/  HADD2.F32 R176, -RZ, R5.reuse.H0_H0 ;  /* 0x20000005ffb07230 */ /* 0x101fe40000004100 */
[----:B------:R-:W-:Y:S02]  /*1250*/  HADD2.F32 R177, -RZ, R5.H1_H1 ;  /* 0x30000005ffb17230 */ /* 0x000fe40000004100 */
[--C-:B------:R-:W-:Y:S02]  /*1260*/  HADD2.F32 R0, -RZ, R16.reuse.H0_H0 ;  /* 0x20000010ff007230 */ /* 0x100fe40000004100 */
[----:B------:R-:W-:Y:S02]  /*1270*/  HADD2.F32 R3, -RZ, R16.H1_H1 ;  /* 0x30000010ff037230 */ /* 0x000fe40000004100 */
[----:B------:R-:W-:-:S02]  /*1280*/  HADD2.F32 R203, -RZ, R17.H0_H0 ;  /* 0x20000011ffcb7230 */ /* 0x000fc40000004100 */
[----:B------:R-:W-:Y:S02]  /*1290*/  HADD2.F32 R204, -RZ, R17.H1_H1 ;  /* 0x30000011ffcc7230 */ /* 0x000fe40000004100 */
[--C-:B------:R-:W-:Y:S02]  /*12a0*/  HADD2.F32 R210, -RZ, R174.reuse.H0_H0 ;  /* 0x200000aeffd27230 */ /* 0x100fe40000004100 */
[----:B------:R-:W-:Y:S02]  /*12b0*/  HADD2.F32 R211, -RZ, R174.H1_H1 ;  /* 0x300000aeffd37230 */ /* 0x000fe40000004100 */
[--C-:B------:R-:W-:Y:S01]  /*12c0*/  HADD2.F32 R191, -RZ, R18.reuse.H0_H0 ;  /* 0x20000012ffbf7230 */ /* 0x100fe20000004100 */
[----:B------:R-:W2:Y:S01]  /*12d0*/  LDL R174, [R1+0x34] ;  /* 0x0000340001ae7983 */ /* 0x000ea20000100800 */
[----:B------:R-:W-:Y:S02]  /*12e0*/  HADD2.F32 R200, -RZ, R18.H1_H1 ;  /* 0x30000012ffc87230 */ /* 0x000fe40000004100 */
[----:B------:R-:W-:-:S02]  /*12f0*/  HADD2.F32 R16, -RZ, R19.H0_H0 ;  /* 0x20000013ff107230 */ /* 0x000fc40000004100 */
[----:B------:R-:W-:Y:S02]  /*1300*/  HADD2.F32 R17, -RZ, R19.H1_H1 ;  /* 0x30000013ff117230 */ /* 0x000fe40000004100 */
[--C-:B------:R-:W-:Y:S02]  /*1310*/  HADD2.F32 R212, -RZ, R175.reuse.H0_H0 ;  /* 0x200000afffd47230 */ /* 0x100fe40000004100 */
[----:B------:R-:W-:Y:S02]  /*1320*/  HADD2.F32 R213, -RZ, R175.H1_H1 ;  /* 0x300000afffd57230 */ /* 0x000fe40000004100 */
[--C-:B------:R-:W-:Y:S01]  /*1330*/  HADD2.F32 R207, -RZ, R8.reuse.H0_H0 ;  /* 0x20000008ffcf7230 */ /* 0x100fe20000004100 */
[----:B------:R-:W3:Y:S01]  /*1340*/  LDL R175, [R1+0x30] ;  /* 0x0000300001af7983 */ /* 0x000ee20000100800 */
        /* <DEDUP_REMOVED lines=61> */
[C---:B------:R-:W-:Y:S02]  /*1720*/  FMUL.FTZ R173, R215.reuse, R222 ;  /* 0x000000ded7ad7220 */ /* 0x040fe40000410000 */
[----:B------:R-:W4:Y:S01]  /*1730*/  LDL R222, [R1+0x24] ;  /* 0x0000240001de7983 */ /* 0x000f220000100800 */
[C---:B------:R-:W-:Y:S01]  /*1740*/  FMUL.FTZ R0, R215.reuse, R0 ;  /* 0x00000000d7007220 */ /* 0x040fe20000410000 */
[----:B------:R-:W-:Y:S01]  /*1750*/  FMUL.FTZ R3, R215, R3 ;  /* 0x00000003d7037220 */ /* 0x000fe20000410000 */
[----:B------:R-:W-:Y:S01]  /*1760*/  FADD.FTZ R76, R76, R182 ;  /* 0x000000b64c4c7221 */ /* 0x000fe20000010000 */
[----:B------:R-:W-:Y:S01]  /*1770*/  FADD.FTZ R77, R77, R183 ;  /* 0x000000b74d4d7221 */ /* 0x000fe20000010000 */
[----:B------:R-:W-:Y:S01]  /*1780*/  FFMA.FTZ R44, R0, R182, R44 ;  /* 0x000000b6002c7223 */ /* 0x000fe2000001002c */
[----:B------:R-:W-:Y:S01]  /*1790*/  FFMA.FTZ R45, R3, R183, R45 ;  /* 0x000000b7032d7223 */ /* 0x000fe2000001002d */
[----:B------:R-:W-:-:S02]  /*17a0*/  HADD2.F32 R184, -RZ, R25.H0_H0 ;  /* 0x20000019ffb87230 */ /* 0x000fc40000004100 */
[----:B------:R-:W-:Y:S02]  /*17b0*/  HADD2.F32 R185, -RZ, R25.H1_H1 ;  /* 0x30000019ffb97230 */ /* 0x000fe40000004100 */
[C---:B------:R-:W-:Y:S02]  /*17c0*/  FMUL.FTZ R25, R215.reuse, R251 ;  /* 0x000000fbd7197220 */ /* 0x040fe40000410000 */
[----:B------:R-:W4:Y:S01]  /*17d0*/  LDL R251, [R1+0x2c] ;  /* 0x00002c0001fb7983 */ /* 0x000f220000100800 */
[--C-:B------:R-:W-:Y:S02]  /*17e0*/  HADD2.F32 R216, -RZ, R24.reuse.H0_H0 ;  /* 0x20000018ffd87230 */ /* 0x100fe40000004100 */
[C---:B------:R-:W-:Y:S01]  /*17f0*/  FMUL.FTZ R6, R215.reuse, R6 ;  /* 0x00000006d7067220 */ /* 0x040fe20000410000 */
[----:B------:R-:W-:Y:S02]  /*1800*/  HADD2.F32 R217, -RZ, R24.H1_H1 ;  /* 0x30000018ffd97230 */ /* 0x000fe40000004100 */
[----:B------:R-:W-:-:S02]  /*1810*/  FMUL.FTZ R24, R215, R252 ;  /* 0x000000fcd7187220 */ /* 0x000fc40000410000 */
[----:B------:R-:W4:Y:S01]  /*1820*/  LDL R252, [R1+0x28] ;  /* 0x0000280001fc7983 */ /* 0x000f220000100800 */
[----:B------:R-:W-:Y:S01]  /*1830*/  FFMA.FTZ R48, R6, R178, R48 ;  /* 0x000000b206307223 */ /* 0x000fe20000010030 */
[----:B------:R-:W-:Y:S01]  /*1840*/  FADD.FTZ R80, R80, R178 ;  /* 0x000000b250507221 */ /* 0x000fe20000010000 */
[--C-:B------:R-:W-:Y:S02]  /*1850*/  HADD2.F32 R188, -RZ, R27.reuse.H0_H0 ;  /* 0x2000001bffbc7230 */ /* 0x100fe40000004100 */
[----:B------:R-:W-:Y:S02]  /*1860*/  HADD2.F32 R189, -RZ, R27.H1_H1 ;  /* 0x3000001bffbd7230 */ /* 0x000fe40000004100 */
[----:B------:R-:W-:Y:S02]  /*1870*/  FMUL.FTZ R27, R215, R249 ;  /* 0x000000f9d71b7220 */ /* 0x000fe40000410000 */
[----:B------:R-:W4:Y:S01]  /*1880*/  LDL R249, [R1+0x20] ;  /* 0x0000200001f97983 */ /* 0x000f220000100800 */
[----:B------:R-:W-:-:S02]  /*1890*/  HADD2.F32 R190, -RZ, R168.H0_H0 ;  /* 0x200000a8ffbe7230 */ /* 0x000fc40000004100 */
[----:B------:R-:W-:Y:S02]  /*18a0*/  HADD2.F32 R191, -RZ, R168.H1_H1 ;  /* 0x300000a8ffbf7230 */ /* 0x000fe40000004100 */
[C---:B------:R-:W-:Y:S02]  /*18b0*/  FMUL.FTZ R168, R215.reuse, R248 ;  /* 0x000000f8d7a87220 */ /* 0x040fe40000410000 */
[----:B------:R-:W4:Y:S01]  /*18c0*/  LDL R248, [R1+0x1c] ;  /* 0x00001c0001f87983 */ /* 0x000f220000100800 */
        /* <DEDUP_REMOVED lines=14> */
[----:B------:R-:W-:Y:S02]  /*19b0*/  FMUL.FTZ R172, R215, R231 ;  /* 0x000000e7d7ac7220 */ /* 0x000fe40000410000 */
[----:B------:R-:W4:Y:S01]  /*19c0*/  LDL R231, [R1+0x4] ;  /* 0x0000040001e77983 */ /* 0x000f220000100800 */
[----:B--2---:R-:W-:-:S03]  /*19d0*/  FMUL.FTZ R174, R174, R182 ;  /* 0x000000b6aeae7220 */ /* 0x004fc60000410000 */
[----:B------:R-:W2:Y:S01]  /*19e0*/  LDL R182, [R1+0x14] ;  /* 0x0000140001b67983 */ /* 0x000ea20000100800 */
[----:B---3--:R-:W-:-:S03]  /*19f0*/  FMUL.FTZ R175, R175, R183 ;  /* 0x000000b7afaf7220 */ /* 0x008fc60000410000 */
[----:B------:R-:W3:Y:S01]  /*1a00*/  LDL R183, [R1+0x10] ;  /* 0x0000100001b77983 */ /* 0x000ee20000100800 */
[----:B----4-:R-:W-:-:S03]  /*1a10*/  FMUL.FTZ R178, R222, R178 ;  /* 0x000000b2deb27220 */ /* 0x010fc60000410000 */
[----:B------:R-:W4:Y:S01]  /*1a20*/  LDL R222, [R1] ;  /* 0x0000000001de7983 */ /* 0x000f220000100800 */
[C---:B------:R-:W-:Y:S01]  /*1a30*/  FMUL.FTZ R10, R215.reuse, R10 ;  /* 0x0000000ad70a7220 */ /* 0x040fe20000410000 */
[C---:B------:R-:W-:Y:S01]  /*1a40*/  FMUL.FTZ R11, R215.reuse, R11 ;  /* 0x0000000bd70b7220 */ /* 0x040fe20000410000 */
        /* <DEDUP_REMOVED lines=9> */
[----:B------:R-:W-:-:S02]  /*1ae0*/  HADD2.F32 R187, -RZ, R26.H1_H1 ;  /* 0x3000001affbb7230 */ /* 0x000fc40000004100 */
[----:B------:R-:W-:Y:S01]  /*1af0*/  FMUL.FTZ R15, R215, R15 ;  /* 0x0000000fd70f7220 */ /* 0x000fe20000410000 */
[-C--:B------:R-:W-:Y:S01]  /*1b00*/  FFMA.FTZ R47, R5, R177.reuse, R47 ;  /* 0x000000b1052f7223 */ /* 0x080fe2000001002f */
[----:B------:R-:W-:Y:S01]  /*1b10*/  FADD.FTZ R79, R79, R177 ;  /* 0x000000b14f4f7221 */ /* 0x000fe20000010000 */
[----:B------:R-:W-:Y:S01]  /*1b20*/  FMUL.FTZ R177, R252, R177 ;  /* 0x000000b1fcb17220 */ /* 0x000fe20000410000 */
[----:B------:R-:W-:Y:S01]  /*1b30*/  FFMA.FTZ R57, R15, R187, R57 ;  /* 0x000000bb0f397223 */ /* 0x000fe20000010039 */
[----:B------:R-:W-:Y:S01]  /*1b40*/  FADD.FTZ R89, R89, R187 ;  /* 0x000000bb59597221 */ /* 0x000fe20000010000 */
[C---:B------:R-:W-:Y:S01]  /*1b50*/  FMUL.FTZ R7, R215.reuse, R7 ;  /* 0x00000007d7077220 */ /* 0x040fe20000410000 */
[----:B------:R-:W-:Y:S01]  /*1b60*/  FMUL.FTZ R8, R215, R8 ;  /* 0x00000008d7087220 */ /* 0x000fe20000410000 */
[----:B------:R-:W-:Y:S02]  /*1b70*/  FADD.FTZ R81, R81, R179 ;  /* 0x000000b351517221 */ /* 0x000fe40000010000 */
[-C--:B------:R-:W-:Y:S01]  /*1b80*/  FFMA.FTZ R49, R7, R179.reuse, R49 ;  /* 0x000000b307317223 */ /* 0x080fe20000010031 */
[----:B------:R-:W-:Y:S01]  /*1b90*/  FMUL.FTZ R179, R249, R179 ;  /* 0x000000b3f9b37220 */ /* 0x000fe20000410000 */
        /* <DEDUP_REMOVED lines=12> */
[----:B------:R-:W-:Y:S02]  /*1c60*/  HADD2.F32 R186, -RZ, R26.H0_H0 ;  /* 0x2000001affba7230 */ /* 0x000fe40000004100 */
[----:B------:R-:W-:Y:S01]  /*1c70*/  FMUL.FTZ R14, R215, R14 ;  /* 0x0000000ed70e7220 */ /* 0x000fe20000410000 */
[-C--:B------:R-:W-:Y:S01]  /*1c80*/  FFMA.FTZ R55, R13, R185.reuse, R55 ;  /* 0x000000b90d377223 */ /* 0x080fe20000010037 */
[----:B------:R-:W-:Y:S01]  /*1c90*/  FADD.FTZ R87, R87, R185 ;  /* 0x000000b957577221 */ /* 0x000fe20000010000 */
[----:B------:R-:W-:Y:S01]  /*1ca0*/  FMUL.FTZ R185, R239, R185 ;  /* 0x000000b9efb97220 */ /* 0x000fe20000410000 */
[----:B------:R-:W-:Y:S01]  /*1cb0*/  FFMA.FTZ R56, R14, R186, R56 ;  /* 0x000000ba0e387223 */ /* 0x000fe20000010038 */
[----:B------:R-:W-:Y:S01]  /*1cc0*/  FADD.FTZ R88, R88, R186 ;  /* 0x000000ba58587221 */ /* 0x000fe20000010000 */
[----:B------:R-:W-:Y:S01]  /*1cd0*/  FMUL.FTZ R16, R215, R16 ;  /* 0x00000010d7107220 */ /* 0x000fe20000410000 */
[----:B------:R-:W-:Y:S01]  /*1ce0*/  FMUL.FTZ R186, R231, R186 ;  /* 0x000000bae7ba7220 */ /* 0x000fe20000410000 */
[----:B------:R-:W-:-:S02]  /*1cf0*/  FMUL.FTZ R17, R215, R17 ;  /* 0x00000011d7117220 */ /* 0x000fc40000410000 */
[-C--:B------:R-:W-:Y:S01]  /*1d00*/  FFMA.FTZ R58, R16, R188.reuse, R58 ;  /* 0x000000bc103a7223 */ /* 0x080fe2000001003a */
[----:B------:R-:W-:Y:S01]  /*1d10*/  FADD.FTZ R90, R90, R188 ;  /* 0x000000bc5a5a7221 */ /* 0x000fe20000010000 */
[----:B------:R-:W-:Y:S01]  /*1d20*/  FMUL.FTZ R188, R245, R188 ;  /* 0x000000bcf5bc7220 */ /* 0x000fe20000410000 */
[----:B------:R-:W-:Y:S01]  /*1d30*/  FMUL.FTZ R18, R215, R18 ;  /* 0x00000012d7127220 */ /* 0x000fe20000410000 */
        /* <DEDUP_REMOVED lines=39> */
[----:B------:R-:W-:Y:S01]  /*1fb0*/  FFMA.FTZ R70, R168, R208, R70 ;  /* 0x000000d0a8467223 */ /* 0x000fe20000010046 */
[----:B------:R-:W-:Y:S01]  /*1fc0*/  FADD.FTZ R138, R138, R208 ;  /* 0x000000d08a8a7221 */ /* 0x000fe20000010000 */
[----:B--2---:R-:W-:Y:S01]  /*1fd0*/  FMUL.FTZ R182, R182, R216 ;  /* 0x000000d8b6b67220 */ /* 0x004fe20000410000 */
[----:B------:R-:W-:-:S04]  /*1fe0*/  FADD.FTZ R216, RZ, R174 ;  /* 0x000000aeffd87221 */ /* 0x000fc80000010000 */
[----:B------:R-:W-:Y:S01]  /*1ff0*/  FADD.FTZ R216, R216, R175 ;  /* 0x000000afd8d87221 */ /* 0x000fe20000010000 */
[----:B---3--:R-:W-:Y:S01]  /*2000*/  FMUL.FTZ R183, R183, R217 ;  /* 0x000000d9b7b77220 */ /* 0x008fe20000410000 */
[----:B------:R-:W-:Y:S02]  /*2010*/  FFMA.FTZ R217, R0, R174, RZ ;  /* 0x000000ae00d97223 */ /* 0x000fe400000100ff */
[----:B------:R-:W-:Y:S02]  /*2020*/  FADD.FTZ R216, R216, R176 ;  /* 0x000000b0d8d87221 */ /* 0x000fe40000010000 */
[----:B------:R-:W-:Y:S02]  /*2030*/  FFMA.FTZ R217, R3, R175, R217 ;  /* 0x000000af03d97223 */ /* 0x000fe400000100d9 */
[----:B------:R-:W-:Y:S02]  /*2040*/  FADD.FTZ R216, R216, R177 ;  /* 0x000000b1d8d87221 */ /* 0x000fe40000010000 */
[----:B------:R-:W-:Y:S01]  /*2050*/  FFMA.FTZ R217, R4, R176, R217 ;  /* 0x000000b004d97223 */ /* 0x000fe200000100d9 */
[----:B----4-:R-:W-:-:S03]  /*2060*/  FMUL.FTZ R187, R222, R187 ;  /* 0x000000bbdebb7220 */ /* 0x010fc60000410000 */
[----:B------:R-:W-:Y:S01]  /*2070*/  FFMA.FTZ R222, R5, R177, R217 ;  /* 0x000000b105de7223 */ /* 0x000fe200000100d9 */
[----:B------:R-:W-:-:S03]  /*2080*/  FADD.FTZ R217, R216, R178 ;  /* 0x000000b2d8d97221 */ /* 0x000fc60000010000 */
        /* <DEDUP_REMOVED lines=41> */
[----:B------:R-:W-:Y:S01]  /*2320*/  FMUL.FTZ R208, R232, R208 ;  /* 0x000000d0e8d07220 */ /* 0x000fe20000410000 */
[----:B------:R-:W-:Y:S02]  /*2330*/  FADD.FTZ R217, R217, R207 ;  /* 0x000000cfd9d97221 */ /* 0x000fe40000010000 */
        /* <DEDUP_REMOVED lines=28> */
.L_x_2892:
[----:B------:R-:W-:Y:S05]  /*2500*/  BSYNC B0 ;  /* 0x0000000000007941 */ /* 0x000fea0003800000 */
.L_x_2890:
[----:B-----5:R-:W-:Y:S01]  /*2510*/  MOV R216, R198 ;  /* 0x000000c600d87202 */ /* 0x020fe20000000f00 */
[----:B------:R-:W-:Y:S01]  /*2520*/  UMOV UR6, 0xffffffff ;  /* 0xffffffff00067882 */ /* 0x000fe20000000000 */
[----:B------:R-:W-:Y:S02]  /*2530*/  MOV R222, R196 ;  /* 0x000000c400de7202 */ /* 0x000fe40000000f00 */
[----:B------:R-:W-:Y:S02]  /*2540*/  PRMT R246, R216, 0x7610, R246 ;  /* 0x00007610d8f67816 */ /* 0x000fe400000000f6 */
[----:B------:R-:W-:Y:S02]  /*2550*/  MOV R217, R194 ;  /* 0x000000c200d97202 */ /* 0x000fe40000000f00 */
[----:B------:R-:W-:Y:S02]  /*2560*/  MOV R216, R192 ;  /* 0x000000c000d87202 */ /* 0x000fe40000000f00 */
[----:B------:R-:W-:-:S02]  /*2570*/  PRMT R239, R222, 0x7610, R239 ;  /* 0x00007610deef7816 */ /* 0x000fc400000000ef */
[----:B------:R-:W-:Y:S02]  /*2580*/  PRMT R231, R217, 0x7610, R231 ;  /* 0x00007610d9e77816 */ /* 0x000fe400000000e7 */
        /* <DEDUP_REMOVED lines=20> */
.L_x_3072:
        /* <DEDUP_REMOVED lines=18> */
[----:B------:R-:W-:Y:S02]  /*27f0*/  ISETP.NE.U32.AND P0, PT, R225, RZ, PT ;  /* 0x000000ffe100720c */ /* 0x000fe40003f05070 */
[----:B------:R-:W-:Y:S02]  /*2800*/  MOV R225, RZ ;  /* 0x000000ff00e17202 */ /* 0x000fe40000000f00 */
[----:B------:R-:W-:-:S13]  /*2810*/  ISETP.NE.AND.EX P0, PT, R224, RZ, PT, P0 ;  /* 0x000000ffe000720c */ /* 0x000fda0003f05300 */
[----:B------:R-:W-:Y:S05]  /*2820*/  @!P0 BRA `(.L_x_2896) ;  /* 0x00000000002c8947 */ /* 0x000fea0003800000 */
[----:B------:R-:W-:Y:S01]  /*2830*/  HADD2.F32 R225, -RZ, R40.H0_H0 ;  /* 0x20000028ffe17230 */ /* 0x000fe20000004100 */
[----:B------:R-:W-:Y:S06]  /*2840*/  BRA `(.L_x_2896) ;  /* 0x0000000000247947 */ /* 0x000fec0003800000 */
.L_x_2895:
[----:B------:R-:W-:Y:S02]  /*2850*/  ISETP.NE.U32.AND P0, PT, R225, RZ, PT ;  /* 0x000000ffe100720c */ /* 0x000fe40003f05070 */
[----:B------:R-:W-:Y:S02]  /*2860*/  ISETP.NE.AND P1, PT, R219, RZ, PT ;  /* 0x000000ffdb00720c */ /* 0x000fe40003f25270 */
[----:B------:R-:W-:Y:S02]  /*2870*/  ISETP.NE.AND.EX P0, PT, R224, RZ, PT, P0 ;  /* 0x000000ffe000720c */ /* 0x000fe40003f05300 */
[----:B------:R-:W-:-:S05]  /*2880*/  FSEL R224, R216, RZ, !P1 ;  /* 0x000000ffd8e07208 */ /* 0x000fca0004800000 */
[----:B------:R-:W-:-:S04]  /*2890*/  FFMA.FTZ R224, R0, R217, R224 ;  /* 0x000000d900e07223 */ /* 0x000fc800000100e0 */
[----:B------:R-:W-:-:S04]  /*28a0*/  FADD.FTZ R224, R174, -R224 ;  /* 0x800000e0aee07221 */ /* 0x000fc80000010000 */
[----:B------:R-:W-:Y:S01]  /*28b0*/  FMUL.FTZ R225, R215, R224 ;  /* 0x000000e0d7e17220 */ /* 0x000fe20000410000 */
[----:B------:R-:W-:-:S05]  /*28c0*/  @P0 HADD2.F32 R224, -RZ, R40.H0_H0 ;  /* 0x20000028ffe00230 */ /* 0x000fca0000004100 */
[----:B------:R-:W-:-:S07]  /*28d0*/  @P0 FADD.FTZ R225, R225, R224 ;  /* 0x000000e0e1e10221 */ /* 0x000fce0000010000 */
.L_x_2896:
[----:B------:R-:W-:Y:S05]  /*28e0*/  BSYNC B0 ;  /* 0x0000000000007941 */ /* 0x000fea0003800000 */
.L_x_2894:
[----:B------:R-:W-:Y:S01]  /*28f0*/  ISETP.NE.U32.AND P1, PT, RZ, UR10, PT ;  /* 0x0000000aff007c0c */ /* 0x000fe2000bf25070 */
[----:B------:R-:W-:Y:S03]  /*2900*/  BSSY B0, `(.L_x_2897) ;  /* 0x0000011000007945 */ /* 0x000fe60003800000 */
[----:B------:R-:W-:-:S13]  /*2910*/  ISETP.NE.AND.EX P1, PT, RZ, UR11, PT, P1 ;  /* 0x0000000bff007c0c */ /* 0x000fda000bf25310 */
[----:B------:R-:W-:-:S04]  /*2920*/  @P1 F2FP.F16.F32.PACK_AB R224, RZ, R225 ;  /* 0x000000e1ffe0123e */ /* 0x000fc800000000ff */
[----:B------:R-:W-:Y:S01]  /*2930*/  @P1 PRMT R160, R224, 0x7610, R160 ;  /* 0x00007610e0a01816 */ /* 0x000fe200000000a0 */
[----:B------:R-:W-:Y:S06]  /*2940*/  @!P3 BRA `(.L_x_2898) ;  /* 0x000000000030b947 */ /* 0x000fec0003800000 */
[----:B------:R-:W-:Y:S01]  /*2950*/  LOP3.LUT P4, RZ, R246, 0xff, RZ, 0xc0, !PT ;  /* 0x000000fff6ff7812 */ /* 0x000fe2000788c0ff */
[----:B------:R-:W-:Y:S01]  /*2960*/  FMUL.FTZ R224, R225, UR13 ;  /* 0x0000000de1e07c20 */ /* 0x000fe20008410000 */
[----:B------:R-:W-:-:S03]  /*2970*/  MOV R225, RZ ;  /* 0x000000ff00e17202 */ /* 0x000fc60000000f00 */
[----:B------:R-:W-:-:S08]  /*2980*/  FMUL.FTZ R224, R224, UR12 ;  /* 0x0000000ce0e07c20 */ /* 0x000fd00008410000 */
[----:B-----5:R-:W-:-:S05]  /*2990*/  @P4 HADD2.F32 R246, -RZ, R156.H0_H0 ;  /* 0x2000009cfff64230 */ /* 0x020fca0000004100 */
[----:B------:R-:W-:Y:S01]  /*29a0*/  @P4 FMUL.FTZ R225, R224, R246 ;  /* 0x000000f6e0e14220 */ /* 0x000fe20000410000 */
[----:B------:R-:W-:-:S03]  /*29b0*/  @P4 HADD2.F32 R246, -RZ, R152.H0_H0 ;  /* 0x20000098fff64230 */ /* 0x000fc60000004100 */
[----:B------:R-:W-:Y:S01]  /*29c0*/  FADD.FTZ R128, R128, R225 ;  /* 0x000000e180807221 */ /* 0x000fe20000010000 */
[----:B------:R-:W-:-:S06]  /*29d0*/  HFMA2.MMA R225, -RZ, RZ, 0, 0 ;  /* 0x00000000ffe17435 */ /* 0x000fcc00000001ff */
[----:B------:R-:W-:-:S05]  /*29e0*/  @P4 FMUL.FTZ R225, R224, R246 ;  /* 0x000000f6e0e14220 */ /* 0x000fca0000410000 */
[----:B------:R-:W-:-:S04]  /*29f0*/  F2FP.F16.F32.PACK_AB R225, RZ, R225 ;  /* 0x000000e1ffe1723e */ /* 0x000fc800000000ff */
[----:B------:R-:W-:-:S07]  /*2a00*/  PRMT R164, R225, 0x7610, R164 ;  /* 0x00007610e1a47816 */ /* 0x000fce00000000a4 */
.L_x_2898:
[----:B------:R-:W-:Y:S05]  /*2a10*/  BSYNC B0 ;  /* 0x0000000000007941 */ /* 0x000fea0003800000 */
.L_x_2897:
[----:B------:R-:W-:Y:S04]  /*2a20*/  BSSY B0, `(.L_x_2899) ;  /* 0x000000d000007945 */ /* 0x000fe80003800000 */
[----:B------:R-:W-:Y:S05]  /*2a30*/  @P2 BRA `(.L_x_2900) ;  /* 0x0000000000102947 */ /* 0x000fea0003800000 */
[----:B------:R-:W-:Y:S01]  /*2a40*/  MOV R225, RZ ;  /* 0x000000ff00e17202 */ /* 0x000fe20000000f00 */
[----:B------:R-:W-:Y:S06]  /*2a50*/  @!P0 BRA `(.L_x_2901) ;  /* 0x0000000000248947 */ /* 0x000fec0003800000 */
[----:B------:R-:W-:Y:S01]  /*2a60*/  HADD2.F32 R225, -RZ, R40.H1_H1 ;  /* 0x30000028ffe17230 */ /* 0x000fe20000004100 */
[----:B------:R-:W-:Y:S06]  /*2a70*/  BRA `(.L_x_2901) ;  /* 0x00000000001c7947 */ /* 0x000fec0003800000 */
.L_x_2900:
[----:B------:R-:W-:-:S04]  /*2a80*/  ISETP.NE.AND P4, PT, R219, RZ, PT ;  /* 0x000000ffdb00720c */ /* 0x000fc80003f85270 */
[----:B------:R-:W-:-:S05]  /*2a90*/  FSEL R224, R216, RZ, !P4 ;  /* 0x000000ffd8e07208 */ /* 0x000fca0006000000 */
[----:B------:R-:W-:-:S04]  /*2aa0*/  FFMA.FTZ R224, R3, R217, R224 ;  /* 0x000000d903e07223 */ /* 0x000fc800000100e0 */
[----:B------:R-:W-:-:S04]  /*2ab0*/  FADD.FTZ R224, R175, -R224 ;  /* 0x800000e0afe07221 */ /* 0x000fc80000010000 */
[----:B------:R-:W-:Y:S01]  /*2ac0*/  FMUL.FTZ R225, R215, R224 ;  /* 0x000000e0d7e17220 */ /* 0x000fe20000410000 */
[----:B------:R-:W-:-:S05]  /*2ad0*/  @P0 HADD2.F32 R224, -RZ, R40.H1_H1 ;  /* 0x30000028ffe00230 */ /* 0x000fca0000004100 */
[----:B------:R-:W-:-:S07]  /*2ae0*/  @P0 FADD.FTZ R225, R225, R224 ;  /* 0x000000e0e1e10221 */ /* 0x000fce0000010000 */
.L_x_2901:
[----:B------:R-:W-:Y:S05]  /*2af0*/  BSYNC B0 ;  /* 0x0000000000007941 */ /* 0x000fea0003800000 */
.L_x_2899:
[----:B------:R-:W-:Y:S01]  /*2b00*/  @P1 F2FP.F16.F32.PACK_AB R224, RZ, R225 ;  /* 0x000000e1ffe0123e */ /* 0x000fe200000000ff */
[----:B------:R-:W-:Y:S03]  /*2b10*/  BSSY B0, `(.L_x_2902) ;  /* 0x000000f000007945 */ /* 0x000fe60003800000 */
[----:B------:R-:W-:Y:S01]  /*2b20*/  @P1 PRMT R160, R160, 0x5410, R224 ;  /* 0x00005410a0a01816 */ /* 0x000fe200000000e0 */
[----:B------:R-:W-:Y:S06]  /*2b30*/  @!P3 BRA `(.L_x_2903) ;  /* 0x000000000030b947 */ /* 0x000fec0003800000 */
[----:B------:R-:W-:Y:S01]  /*2b40*/  LOP3.LUT P4, RZ, R198, 0xff00, RZ, 0xc0, !PT ;  /* 0x0000ff00c6ff7812 */ /* 0x000fe2000788c0ff */
[----:B------:R-:W-:Y:S01]  /*2b50*/  FMUL.FTZ R224, R225, UR13 ;  /* 0x0000000de1e07c20 */ /* 0x000fe20008410000 */
[----:B------:R-:W-:-:S03]  /*2b60*/  HFMA2.MMA R225, -RZ, RZ, 0, 0 ;  /* 0x00000000ffe17435 */ /* 0x000fc600000001ff */
[----:B------:R-:W-:-:S08]  /*2b70*/  FMUL.FTZ R224, R224, UR12 ;  /* 0x0000000ce0e07c20 */ /* 0x000fd00008410000 */
[----:B-----5:R-:W-:-:S05]  /*2b80*/  @P4 HADD2.F32 R246, -RZ, R156.H1_H1 ;  /* 0x3000009cfff64230 */ /* 0x020fca0000004100 */
[----:B------:R-:W-:Y:S01]  /*2b90*/  @P4 FMUL.FTZ R225, R224, R246 ;  /* 0x000000f6e0e14220 */ /* 0x000fe20000410000 */
[----:B------:R-:W-:-:S03]  /*2ba0*/  @P4 HADD2.F32 R246, -RZ, R152.H1_H1 ;  /* 0x30000098fff64230 */ /* 0x000fc60000004100 */
[----:B------:R-:W-:Y:S01]  /*2bb0*/  FADD.FTZ R129, R129, R225 ;  /* 0x000000e181817221 */ /* 0x000fe20000010000 */
[----:B------:R-:W-:Y:S01]  /*2bc0*/  MOV R225, RZ ;  /* 0x000000ff00e17202 */ /* 0x000fe20000000f00 */
[----:B------:R-:W-:-:S05]  /*2bd0*/  @P4 FMUL.FTZ R225, R224, R246 ;  /* 0x000000f6e0e14220 */ /* 0x000fca0000410000 */
[----:B------:R-:W-:-:S04]  /*2be0*/  F2FP.F16.F32.PACK_AB R225, RZ, R225 ;  /* 0x000000e1ffe1723e */ /* 0x000fc800000000ff */
[----:B------:R-:W-:-:S07]  /*2bf0*/  PRMT R164, R164, 0x5410, R225 ;  /* 0x00005410a4a47816 */ /* 0x000fce00000000e1 */
.L_x_2903:
[----:B------:R-:W-:Y:S05]  /*2c00*/  BSYNC B0 ;  /* 0x0000000000007941 */ /* 0x000fea0003800000 */
.L_x_2902:
[----:B------:R-:W-:Y:S04]  /*2c10*/  BSSY B0, `(.L_x_2904) ;  /* 0x000000d000007945 */ /* 0x000fe80003800000 */
[----:B------:R-:W-:Y:S05]  /*2c20*/  @P2 BRA `(.L_x_2905) ;  /* 0x0000000000102947 */ /* 0x000fea0003800000 */
[----:B------:R-:W-:Y:S01]  /*2c30*/  HFMA2.MMA R225, -RZ, RZ, 0, 0 ;  /* 0x00000000ffe17435 */ /* 0x000fe200000001ff */
[----:B------:R-:W-:Y:S10]  /*2c40*/  @!P0 BRA `(.L_x_2906) ;  /* 0x0000000000248947 */ /* 0x000ff40003800000 */
[----:B------:R-:W-:Y:S01]  /*2c50*/  HADD2.F32 R225, -RZ, R41.H0_H0 ;  /* 0x20000029ffe17230 */ /* 0x000fe20000004100 */
[----:B------:R-:W-:Y:S06]  /*2c60*/  BRA `(.L_x_2906) ;  /* 0x00000000001c7947 */ /* 0x000fec0003800000 */
.L_x_2905:
[----:B------:R-:W-:-:S04]  /*2c70*/  ISETP.NE.AND P4, PT, R219, RZ, PT ;  /* 0x000000ffdb00720c */ /* 0x000fc80003f85270 */
[----:B------:R-:W-:-:S05]  /*2c80*/  FSEL R224, R216, RZ, !P4 ;  /* 0x000000ffd8e07208 */ /* 0x000fca0006000000 */
[----:B------:R-:W-:-:S04]  /*2c90*/  FFMA.FTZ R224, R4, R217, R224 ;  /* 0x000000d904e07223 */ /* 0x000fc800000100e0 */
[----:B------:R-:W-:-:S04]  /*2ca0*/  FADD.FTZ R224, R176, -R224 ;  /* 0x800000e0b0e07221 */ /* 0x000fc80000010000 */
[----:B------:R-:W-:Y:S01]  /*2cb0*/  FMUL.FTZ R225, R215, R224 ;  /* 0x000000e0d7e17220 */ /* 0x000fe20000410000 */
[----:B------:R-:W-:-:S05]  /*2cc0*/  @P0 HADD2.F32 R224, -RZ, R41.H0_H0 ;  /* 0x20000029ffe00230 */ /* 0x000fca0000004100 */
[----:B------:R-:W-:-:S07]  /*2cd0*/  @P0 FADD.FTZ R225, R225, R224 ;  /* 0x000000e0e1e10221 */ /* 0x000fce0000010000 */
.L_x_2906:
[----:B------:R-:W-:Y:S05]  /*2ce0*/  BSYNC B0 ;  /* 0x0000000000007941 */ /* 0x000fea0003800000 */
.L_x_2904:
[----:B------:R-:W-:Y:S01]  /*2cf0*/  @P1 F2FP.F16.F32.PACK_AB R224, RZ, R225 ;  /* 0x000000e1ffe0123e */ /* 0x000fe200000000ff */
[----:B------:R-:W-:Y:S03]  /*2d00*/  BSSY B0, `(.L_x_2907) ;  /* 0x000000f000007945 */ /* 0x000fe60003800000 */
        /* <DEDUP_REMOVED lines=14> */
.L_x_2908:
[----:B------:R-:W-:Y:S05]  /*2df0*/  BSYNC B0 ;  /* 0x0000000000007941 */ /* 0x000fea0003800000 */
.L_x_2907:
[----:B------:R-:W-:Y:S04]  /*2e00*/  BSSY B0, `(.L_x_2909) ;  /* 0x000000d000007945 */ /* 0x000fe80003800000 */
[----:B------:R-:W-:Y:S05]  /*2e10*/  @P2 BRA `(.L_x_2910) ;  /* 0x0000000000102947 */ /* 0x000fea0003800000 */
[----:B------:R-:W-:Y:S01]  /*2e20*/  MOV R225, RZ ;  /* 0x000000ff00e17202 */ /* 0x000fe20000000f00 */
[----:B------:R-:W-:Y:S06]  /*2e30*/  @!P0 BRA `(.L_x_2911) ;  /* 0x0000000000248947 */ /* 0x000fec0003800000 */
[----:B------:R-:W-:Y:S01]  /*2e40*/  HADD2.F32 R225, -RZ, R41.H1_H1 ;  /* 0x30000029ffe17230 */ /* 0x000fe20000004100 */
[----:B------:R-:W-:Y:S06]  /*2e50*/  BRA `(.L_x_2911) ;  /* 0x00000000001c7947 */ /* 0x000fec0003800000 */
.L_x_2910:
[----:B------:R-:W-:-:S04]  /*2e60*/  ISETP.NE.AND P4, PT, R219, RZ, PT ;  /* 0x000000ffdb00720c */ /* 0x000fc80003f85270 */
[----:B------:R-:W-:-:S05]  /*2e70*/  FSEL R224, R216, RZ, !P4 ;  /* 0x000000ffd8e07208 */ /* 0x000fca0006000000 */
[----:B------:R-:W-:-:S04]  /*2e80*/  FFMA.FTZ R224, R5, R217, R224 ;  /* 0x000000d905e07223 */ /* 0x000fc800000100e0 */
[----:B------:R-:W-:-:S04]  /*2e90*/  FADD.FTZ R224, R177, -R224 ;  /* 0x800000e0b1e07221 */ /* 0x000fc80000010000 */
[----:B------:R-:W-:Y:S01]  /*2ea0*/  FMUL.FTZ R225, R215, R224 ;  /* 0x000000e0d7e17220 */ /* 0x000fe20000410000 */
[----:B------:R-:W-:-:S05]  /*2eb0*/  @P0 HADD2.F32 R224, -RZ, R41.H1_H1 ;  /* 0x30000029ffe00230 */ /* 0x000fca0000004100 */
[----:B------:R-:W-:-:S07]  /*2ec0*/  @P0 FADD.FTZ R225, R225, R224 ;  /* 0x000000e0e1e10221 */ /* 0x000fce0000010000 */
.L_x_2911:
[----:B------:R-:W-:Y:S05]  /*2ed0*/  BSYNC B0 ;  /* 0x0000000000007941 */ /* 0x000fea0003800000 */
.L_x_2909:
        /* <DEDUP_REMOVED lines=16> */
.L_x_2913:
[----:B------:R-:W-:Y:S05]  /*2fe0*/  BSYNC B0 ;  /* 0x0000000000007941 */ /* 0x000fea0003800000 */
.L_x_2912:
[----:B------:R-:W-:Y:S04]  /*2ff0*/  BSSY B0, `(.L_x_2914) ;  /* 0x000000d000007945 */ /* 0x000fe80003800000 */
[----:B------:R-:W-:Y:S05]  /*3000*/  @P2 BRA `(.L_x_2915) ;  /* 0x0000000000102947 */ /* 0x000fea0003800000 */
[----:B------:R-:W-:Y:S01]  /*3010*/  HFMA2.MMA R225, -RZ, RZ, 0, 0 ;  /* 0x00000000ffe17435 */ /* 0x000fe200000001ff */
[----:B------:R-:W-:Y:S10]  /*3020*/  @!P0 BRA `(.L_x_2916) ;  /* 0x0000000000248947 */ /* 0x000ff40003800000 */
[----:B------:R-:W-:Y:S01]  /*3030*/  HADD2.F32 R225, -RZ, R42.H0_H0 ;  /* 0x2000002affe17230 */ /* 0x000fe20000004100 */
[----:B------:R-:W-:Y:S06]  /*3040*/  BRA `(.L_x_2916) ;  /* 0x00000000001c7947 */ /* 0x000fec0003800000 */
.L_x_2915:
[----:B------:R-:W-:-:S04]  /*3050*/  ISETP.NE.AND P4, PT, R219, RZ, PT ;  /* 0x000000ffdb00720c */ /* 0x000fc80003f85270 */
[----:B------:R-:W-:-:S05]  /*3060*/  FSEL R224, R216, RZ, !P4 ;  /* 0x000000ffd8e07208 */ /* 0x000fca0006000000 */
[----:B------:R-:W-:-:S04]  /*3070*/  FFMA.FTZ R224, R6, R217, R224 ;  /* 0x000000d906e07223 */ /* 0x000fc800000100e0 */
[----:B------:R-:W-:-:S04]  /*3080*/  FADD.FTZ R224, R178, -R224 ;  /* 0x800000e0b2e07221 */ /* 0x000fc80000010000 */
[----:B------:R-:W-:Y:S01]  /*3090*/  FMUL.FTZ R225, R215, R224 ;  /* 0x000000e0d7e17220 */ /* 0x000fe20000410000 */
[----:B------:R-:W-:-:S05]  /*30a0*/  @P0 HADD2.F32 R224, -RZ, R42.H0_H0 ;  /* 0x2000002affe00230 */ /* 0x000fca0000004100 */
[----:B------:R-:W-:-:S07]  /*30b0*/  @P0 FADD.FTZ R225, R225, R224 ;  /* 0x000000e0e1e10221 */ /* 0x000fce0000010000 */
.L_x_2916:
[----:B------:R-:W-:Y:S05]  /*30c0*/  BSYNC B0 ;  /* 0x0000000000007941 */ /* 0x000fea0003800000 */
.L_x_2914:
        /* <DEDUP_REMOVED lines=16> */
.L_x_2918:
[----:B------:R-:W-:Y:S05]  /*31d0*/  BSYNC B0 ;  /* 0x0000000000007941 */ /* 0x000fea0003800000 */
.L_x_2917:
[----:B------:R-:W-:Y:S04]  /*31e0*/  BSSY B0, `(.L_x_2919) ;  /* 0x000000d000007945 */ /* 0x000fe80003800000 */
[----:B------:R-:W-:Y:S05]  /*31f0*/  @P2 BRA `(.L_x_2920) ;  /* 0x0000000000102947 */ /* 0x000fea0003800000 */
[----:B------:R-:W-:Y:S01]  /*3200*/  MOV R225, RZ ;  /* 0x000000ff00e17202 */ /* 0x000fe20000000f00 */
[----:B------:R-:W-:Y:S06]  /*3210*/  @!P0 BRA `(.L_x_2921) ;  /* 0x0000000000248947 */ /* 0x000fec0003800000 */
[----:B------:R-:W-:Y:S01]  /*3220*/  HADD2.F32 R225, -RZ, R42.H1_H1 ;  /* 0x3000002affe17230 */ /* 0x000fe20000004100 */
[----:B------:R-:W-:Y:S06]  /*3230*/  BRA `(.L_x_2921) ;  /* 0x00000000001c7947 */ /* 0x000fec0003800000 */
.L_x_2920:
[----:B------:R-:W-:-:S04]  /*3240*/  ISETP.NE.AND P4, PT, R219, RZ, PT ;  /* 0x000000ffdb00720c */ /* 0x000fc80003f85270 */
[----:B------:R-:W-:-:S05]  /*3250*/  FSEL R224, R216, RZ, !P4 ;  /* 0x000000ffd8e07208 */ /* 0x000fca0006000000 */
[----:B------:R-:W-:-:S04]  /*3260*/  FFMA.FTZ R224, R7, R217, R224 ;  /* 0x000000d907e07223 */ /* 0x000fc800000100e0 */
[----:B------:R-:W-:-:S04]  /*3270*/  FADD.FTZ R224, R179, -R224 ;  /* 0x800000e0b3e07221 */ /* 0x000fc80000010000 */
[----:B------:R-:W-:Y:S01]  /*3280*/  FMUL.FTZ R225, R215, R224 ;  /* 0x000000e0d7e17220 */ /* 0x000fe20000410000 */
[----:B------:R-:W-:-:S05]  /*3290*/  @P0 HADD2.F32 R224, -RZ, R42.H1_H1 ;  /* 0x3000002affe00230 */ /* 0x000fca0000004100 */
[----:B------:R-:W-:-:S07]  /*32a0*/  @P0 FADD.FTZ R225, R225, R224 ;  /* 0x000000e0e1e10221 */ /* 0x000fce0000010000 */
.L_x_2921:
[----:B------:R-:W-:Y:S05]  /*32b0*/  BSYNC B0 ;  /* 0x0000000000007941 */ /* 0x000fea0003800000 */
.L_x_2919:
        /* <DEDUP_REMOVED lines=16> */
.L_x_2923:
[----:B------:R-:W-:Y:S05]  /*33c0*/  BSYNC B0 ;  /* 0x0000000000007941 */ /* 0x000fea0003800000 */
.L_x_2922:
[----:B------:R-:W-:Y:S04]  /*33d0*/  BSSY B0, `(.L_x_2924) ;  /* 0x000000d000007945 */ /* 0x000fe80003800000 */
[----:B------:R-:W-:Y:S05]  /*33e0*/  @P2 BRA `(.L_x_2925) ;  /* 0x0000000000102947 */ /* 0x000fea0003800000 */
[----:B------:R-:W-:Y:S01]  /*33f0*/  HFMA2.MMA R225, -RZ, RZ, 0, 0 ;  /* 0x00000000ffe17435 */ /* 0x000fe200000001ff */
[----:B------:R-:W-:Y:S10]  /*3400*/  @!P0 BRA `(.L_x_2926) ;  /* 0x0000000000248947 */ /* 0x000ff40003800000 */
[----:B------:R-:W-:Y:S01]  /*3410*/  HADD2.F32 R225, -RZ, R43.H0_H0 ;  /* 0x2000002bffe17230 */ /* 0x000fe20000004100 */
[----:B------:R-:W-:Y:S06]  /*3420*/  BRA `(.L_x_2926) ;  /* 0x00000000001c7947 */ /* 0x000fec0003800000 */
.L_x_2925:
[----:B------:R-:W-:-:S04]  /*3430*/  ISETP.NE.AND P4, PT, R219, RZ, PT ;  /* 0x000000ffdb00720c */ /* 0x000fc80003f85270 */
[----:B------:R-:W-:-:S05]  /*3440*/  FSEL R224, R216, RZ, !P4 ;  /* 0x000000ffd8e07208 */ /* 0x000fca0006000000 */
[----:B------:R-:W-:-:S04]  /*3450*/  FFMA.FTZ R224, R8, R217, R224 ;  /* 0x000000d908e07223 */ /* 0x000fc800000100e0 */
[----:B------:R-:W-:-:S04]  /*3460*/  FADD.FTZ R224, R180, -R224 ;  /* 0x800000e0b4e07221 */ /* 0x000fc80000010000 */
[----:B------:R-:W-:Y:S01]  /*3470*/  FMUL.FTZ R225, R215, R224 ;  /* 0x000000e0d7e17220 */ /* 0x000fe20000410000 */
[----:B------:R-:W-:-:S05]  /*3480*/  @P0 HADD2.F32 R224, -RZ, R43.H0_H0 ;  /* 0x2000002bffe00230 */ /* 0x000fca0000004100 */
[----:B------:R-:W-:-:S07]  /*3490*/  @P0 FADD.FTZ R225, R225, R224 ;  /* 0x000000e0e1e10221 */ /* 0x000fce0000010000 */
.L_x_2926:
[----:B------:R-:W-:Y:S05]  /*34a0*/  BSYNC B0 ;  /* 0x0000000000007941 */ /* 0x000fea0003800000 */
.L_x_2924:
        /* <DEDUP_REMOVED lines=16> */
.L_x_2928:
[----:B------:R-:W-:Y:S05]  /*35b0*/  BSYNC B0 ;  /* 0x0000000000007941 */ /* 0x000fea0003800000 */
.L_x_2927:
[----:B------:R-:W-:Y:S04]  /*35c0*/  BSSY B0, `(.L_x_2929) ;  /* 0x000000d000007945 */ /* 0x000fe80003800000 */
[----:B------:R-:W-:Y:S05]  /*35d0*/  @P2 BRA `(.L_x_2930) ;  /* 0x0000000000102947 */ /* 0x000fea0003800000 */
[----:B------:R-:W-:Y:S01]  /*35e0*/  MOV R225, RZ ;  /* 0x000000ff00e17202 */ /* 0x000fe20000000f00 */
[----:B------:R-:W-:Y:S06]  /*35f0*/  @!P0 BRA `(.L_x_2931) ;  /* 0x0000000000248947 */ /* 0x000fec0003800000 */
[----:B------:R-:W-:Y:S01]  /*3600*/  HADD2.F32 R225, -RZ, R43.H1_H1 ;  /* 0x3000002bffe17230 */ /* 0x000fe20000004100 */
[----:B------:R-:W-:Y:S06]  /*3610*/  BRA `(.L_x_2931) ;  /* 0x00000000001c7947 */ /* 0x000fec0003800000 */
.L_x_2930:
[----:B------:R-:W-:-:S04]  /*3620*/  ISETP.NE.AND P4, PT, R219, RZ, PT ;  /* 0x000000ffdb00720c */ /* 0x000fc80003f85270 */
[----:B------:R-:W-:-:S05]  /*3630*/  FSEL R224, R216, RZ, !P4 ;  /* 0x000000ffd8e07208 */ /* 0x000fca0006000000 */
[----:B------:R-:W-:-:S04]  /*3640*/  FFMA.FTZ R224, R9, R217, R224 ;  /* 0x000000d909e07223 */ /* 0x000fc800000100e0 */
[----:B------:R-:W-:-:S04]  /*3650*/  FADD.FTZ R224, R181, -R224 ;  /* 0x800000e0b5e07221 */ /* 0x000fc80000010000 */
[----:B------:R-:W-:Y:S01]  /*3660*/  FMUL.FTZ R225, R215, R224 ;  /* 0x000000e0d7e17220 */ /* 0x000fe20000410000 */
[----:B------:R-:W-:-:S05]  /*3670*/  @P0 HADD2.F32 R224, -RZ, R43.H1_H1 ;  /* 0x3000002bffe00230 */ /* 0x000fca0000004100 */
[----:B------:R-:W-:-:S07]  /*3680*/  @P0 FADD.FTZ R225, R225, R224 ;  /* 0x000000e0e1e10221 */ /* 0x000fce0000010000 */
.L_x_2931:
[----:B------:R-:W-:Y:S05]  /*3690*/  BSYNC B0 ;  /* 0x0000000000007941 */ /* 0x000fea0003800000 */
.L_x_2929:
        /* <DEDUP_REMOVED lines=16> */
.L_x_2933:
[----:B------:R-:W-:Y:S05]  /*37a0*/  BSYNC B0 ;  /* 0x0000000000007941 */ /* 0x000fea0003800000 */
.L_x_2932:
        /* <DEDUP_REMOVED lines=9> */
[----:B------:R-:W-:-:S05]  /*3840*/  IADD3 R156, R226, 0x20, RZ ;  /* 0x00000020e29c7810 */ /* 0x000fca0007ffe0ff */
[----:B-1----:R-:W-:-:S06]  /*3850*/  IMAD.WIDE.U32 R156, R156, 0x10, R158 ;  /* 0x000000109c9c7825 */ /* 0x002fcc00078e009e */
[----:B------:R-:W5:Y:S02]  /*3860*/  LDG.E.128 R156, desc[UR4][R156.64] ;  /* 0x000000049c9c7981 */ /* 0x000f64000c1e1d00 */
.L_x_2935:
[----:B------:R-:W-:Y:S05]  /*3870*/  BSYNC B0 ;  /* 0x0000000000007941 */ /* 0x000fea0003800000 */
.L_x_2934:
[----:B------:R-:W-:Y:S04]  /*3880*/  BSSY B0, `(.L_x_2936) ;  /* 0x000000d000007945 */ /* 0x000fe80003800000 */
[----:B------:R-:W-:Y:S05]  /*3890*/  @P2 BRA `(.L_x_2937) ;  /* 0x0000000000102947 */ /* 0x000fea0003800000 */
[----:B0-----:R-:W-:Y:S01]  /*38a0*/  HFMA2.MMA R199, -RZ, RZ, 0, 0 ;  /* 0x00000000ffc77435 */ /* 0x001fe200000001ff */
[----:B------:R-:W-:Y:S10]  /*38b0*/  @!P0 BRA `(.L_x_2938) ;  /* 0x0000000000248947 */ /* 0x000ff40003800000 */
[----:B------:R-:W-:Y:S01]  /*38c0*/  HADD2.F32 R199, -RZ, R36.H0_H0 ;  /* 0x20000024ffc77230 */ /* 0x000fe20000004100 */
[----:B------:R-:W-:Y:S06]  /*38d0*/  BRA `(.L_x_2938) ;  /* 0x00000000001c7947 */ /* 0x000fec0003800000 */
.L_x_2937:
[----:B------:R-:W-:-:S04]  /*38e0*/  ISETP.NE.AND P4, PT, R219, RZ, PT ;  /* 0x000000ffdb00720c */ /* 0x000fc80003f85270 */
[----:B0-----:R-:W-:-:S05]  /*38f0*/  FSEL R198, R216, RZ, !P4 ;  /* 0x000000ffd8c67208 */ /* 0x001fca0006000000 */
[----:B------:R-:W-:-:S04]  /*3900*/  FFMA.FTZ R198, R10, R217, R198 ;  /* 0x000000d90ac67223 */ /* 0x000fc800000100c6 */
[----:B------:R-:W-:-:S04]  /*3910*/  FADD.FTZ R198, R182, -R198 ;  /* 0x800000c6b6c67221 */ /* 0x000fc80000010000 */
[----:B------:R-:W-:Y:S01]  /*3920*/  FMUL.FTZ R199, R215, R198 ;  /* 0x000000c6d7c77220 */ /* 0x000fe20000410000 */
[----:B------:R-:W-:-:S05]  /*3930*/  @P0 HADD2.F32 R198, -RZ, R36.H0_H0 ;  /* 0x20000024ffc60230 */ /* 0x000fca0000004100 */
[----:B------:R-:W-:-:S07]  /*3940*/  @P0 FADD.FTZ R199, R199, R198 ;  /* 0x000000c6c7c70221 */ /* 0x000fce0000010000 */
.L_x_2938:
[----:B------:R-:W-:Y:S05]  /*3950*/  BSYNC B0 ;  /* 0x0000000000007941 */ /* 0x000fea0003800000 */
.L_x_2936:
        /* <DEDUP_REMOVED lines=16> */
.L_x_2940:
[----:B------:R-:W-:Y:S05]  /*3a60*/  BSYNC B0 ;  /* 0x0000000000007941 */ /* 0x000fea0003800000 */
.L_x_2939:
[----:B------:R-:W-:Y:S04]  /*3a70*/  BSSY B0, `(.L_x_2941) ;  /* 0x000000d000007945 */ /* 0x000fe80003800000 */
[----:B------:R-:W-:Y:S05]  /*3a80*/  @P2 BRA `(.L_x_2942) ;  /* 0x0000000000102947 */ /* 0x000fea0003800000 */
[----:B------:R-:W-:Y:S01]  /*3a90*/  MOV R199, RZ ;  /* 0x000000ff00c77202 */ /* 0x000fe20000000f00 */
[----:B------:R-:W-:Y:S06]  /*3aa0*/  @!P0 BRA `(.L_x_2943) ;  /* 0x0000000000248947 */ /* 0x000fec0003800000 */
[----:B------:R-:W-:Y:S01]  /*3ab0*/  HADD2.F32 R199, -RZ, R36.H1_H1 ;  /* 0x30000024ffc77230 */ /* 0x000fe20000004100 */
[----:B------:R-:W-:Y:S06]  /*3ac0*/  BRA `(.L_x_2943) ;  /* 0x00000000001c7947 */ /* 0x000fec0003800000 */
.L_x_2942:
[----:B------:R-:W-:-:S04]  /*3ad0*/  ISETP.NE.AND P4, PT, R219, RZ, PT ;  /* 0x000000ffdb00720c */ /* 0x000fc80003f85270 */
[----:B------:R-:W-:-:S05]  /*3ae0*/  FSEL R198, R216, RZ, !P4 ;  /* 0x000000ffd8c67208 */ /* 0x000fca0006000000 */
[----:B------:R-:W-:-:S04]  /*3af0*/  FFMA.FTZ R198, R11, R217, R198 ;  /* 0x000000d90bc67223 */ /* 0x000fc800000100c6 */
[----:B------:R-:W-:-:S04]  /*3b00*/  FADD.FTZ R198, R183, -R198 ;  /* 0x800000c6b7c67221 */ /* 0x000fc80000010000 */
[----:B------:R-:W-:Y:S01]  /*3b10*/  FMUL.FTZ R199, R215, R198 ;  /* 0x000000c6d7c77220 */ /* 0x000fe20000410000 */
[----:B------:R-:W-:-:S05]  /*3b20*/  @P0 HADD2.F32 R198, -RZ, R36.H1_H1 ;  /* 0x30000024ffc60230 */ /* 0x000fca0000004100 */
[----:B------:R-:W-:-:S07]  /*3b30*/  @P0 FADD.FTZ R199, R199, R198 ;  /* 0x000000c6c7c70221 */ /* 0x000fce0000010000 */
.L_x_2943:
[----:B------:R-:W-:Y:S05]  /*3b40*/  BSYNC B0 ;  /* 0x0000000000007941 */ /* 0x000fea0003800000 */
.L_x_2941:
        /* <DEDUP_REMOVED lines=16> */
.L_x_2945:
[----:B------:R-:W-:Y:S05]  /*3c50*/  BSYNC B0 ;  /* 0x0000000000007941 */ /* 0x000fea0003800000 */
.L_x_2944:
[----:B------:R-:W-:Y:S04]  /*3c60*/  BSSY B0, `(.L_x_2946) ;  /* 0x000000d000007945 */ /* 0x000fe80003800000 */
[----:B------:R-:W-:Y:S05]  /*3c70*/  @P2 BRA `(.L_x_2947) ;  /* 0x0000000000102947 */ /* 0x000fea0003800000 */
[----:B------:R-:W-:Y:S01]  /*3c80*/  HFMA2.MMA R199, -RZ, RZ, 0, 0 ;  /* 0x00000000ffc77435 */ /* 0x000fe200000001ff */
[----:B------:R-:W-:Y:S10]  /*3c90*/  @!P0 BRA `(.L_x_2948) ;  /* 0x0000000000248947 */ /* 0x000ff40003800000 */
[----:B------:R-:W-:Y:S01]  /*3ca0*/  HADD2.F32 R199, -RZ, R37.H0_H0 ;  /* 0x20000025ffc77230 */ /* 0x000fe20000004100 */
[----:B------:R-:W-:Y:S06]  /*3cb0*/  BRA `(.L_x_2948) ;  /* 0x00000000001c7947 */ /* 0x000fec0003800000 */
.L_x_2947:
[----:B------:R-:W-:-:S04]  /*3cc0*/  ISETP.NE.AND P4, PT, R219, RZ, PT ;  /* 0x000000ffdb00720c */ /* 0x000fc80003f85270 */
[----:B------:R-:W-:-:S05]  /*3cd0*/  FSEL R198, R216, RZ, !P4 ;  /* 0x000000ffd8c67208 */ /* 0x000fca0006000000 */
[----:B------:R-:W-:-:S04]  /*3ce0*/  FFMA.FTZ R198, R12, R217, R198 ;  /* 0x000000d90cc67223 */ /* 0x000fc800000100c6 */
[----:B------:R-:W-:-:S04]  /*3cf0*/  FADD.FTZ R198, R184, -R198 ;  /* 0x800000c6b8c67221 */ /* 0x000fc80000010000 */
[----:B------:R-:W-:Y:S01]  /*3d00*/  FMUL.FTZ R199, R215, R198 ;  /* 0x000000c6d7c77220 */ /* 0x000fe20000410000 */
[----:B------:R-:W-:-:S05]  /*3d10*/  @P0 HADD2.F32 R198, -RZ, R37.H0_H0 ;  /* 0x20000025ffc60230 */ /* 0x000fca0000004100 */
[----:B------:R-:W-:-:S07]  /*3d20*/  @P0 FADD.FTZ R199, R199, R198 ;  /* 0x000000c6c7c70221 */ /* 0x000fce0000010000 */
.L_x_2948:
[----:B------:R-:W-:Y:S05]  /*3d30*/  BSYNC B0 ;  /* 0x0000000000007941 */ /* 0x000fea0003800000 */
.L_x_2946:
        /* <DEDUP_REMOVED lines=16> */
.L_x_2950:
[----:B------:R-:W-:Y:S05]  /*3e40*/  BSYNC B0 ;  /* 0x0000000000007941 */ /* 0x000fea0003800000 */
.L_x_2949:
[----:B------:R-:W-:Y:S04]  /*3e50*/  BSSY B0, `(.L_x_2951) ;  /* 0x000000d000007945 */ /* 0x000fe80003800000 */
[----:B------:R-:W-:Y:S05]  /*3e60*/  @P2 BRA `(.L_x_2952) ;  /* 0x0000000000102947 */ /* 0x000fea0003800000 */
[----:B------:R-:W-:Y:S01]  /*3e70*/  MOV R199, RZ ;  /* 0x000000ff00c77202 */ /* 0x000fe20000000f00 */
[----:B------:R-:W-:Y:S06]  /*3e80*/  @!P0 BRA `(.L_x_2953) ;  /* 0x0000000000248947 */ /* 0x000fec0003800000 */
[----:B------:R-:W-:Y:S01]  /*3e90*/  HADD2.F32 R199, -RZ, R37.H1_H1 ;  /* 0x30000025ffc77230 */ /* 0x000fe20000004100 */
[----:B------:R-:W-:Y:S06]  /*3ea0*/  BRA `(.L_x_2953) ;  /* 0x00000000001c7947 */ /* 0x000fec0003800000 */
.L_x_2952:
[----:B------:R-:W-:-:S04]  /*3eb0*/  ISETP.NE.AND P4, PT, R219, RZ, PT ;  /* 0x000000ffdb00720c */ /* 0x000fc80003f85270 */
[----:B------:R-:W-:-:S05]  /*3ec0*/  FSEL R198, R216, RZ, !P4 ;  /* 0x000000ffd8c67208 */ /* 0x000fca0006000000 */
[----:B------:R-:W-:-:S04]  /*3ed0*/  FFMA.FTZ R198, R13, R217, R198 ;  /* 0x000000d90dc67223 */ /* 0x000fc800000100c6 */
[----:B------:R-:W-:-:S04]  /*3ee0*/  FADD.FTZ R198, R185, -R198 ;  /* 0x800000c6b9c67221 */ /* 0x000fc80000010000 */
[----:B------:R-:W-:Y:S01]  /*3ef0*/  FMUL.FTZ R199, R215, R198 ;  /* 0x000000c6d7c77220 */ /* 0x000fe20000410000 */
[----:B------:R-:W-:-:S05]  /*3f00*/  @P0 HADD2.F32 R198, -RZ, R37.H1_H1 ;  /* 0x30000025ffc60230 */ /* 0x000fca0000004100 */
[----:B------:R-:W-:-:S07]  /*3f10*/  @P0 FADD.FTZ R199, R199, R198 ;  /* 0x000000c6c7c70221 */ /* 0x000fce0000010000 */
.L_x_2953:
[----:B------:R-:W-:Y:S05]  /*3f20*/  BSYNC B0 ;  /* 0x0000000000007941 */ /* 0x000fea0003800000 */
.L_x_2951:
        /* <DEDUP_REMOVED lines=16> */
.L_x_2955:
[----:B------:R-:W-:Y:S05]  /*4030*/  BSYNC B0 ;  /* 0x0000000000007941 */ /* 0x000fea0003800000 */
.L_x_2954:
[----:B------:R-:W-:Y:S04]  /*4040*/  BSSY B0, `(.L_x_2956) ;  /* 0x000000d000007945 */ /* 0x000fe80003800000 */
[----:B------:R-:W-:Y:S05]  /*4050*/  @P2 BRA `(.L_x_2957) ;  /* 0x0000000000102947 */ /* 0x000fea0003800000 */
[----:B------:R-:W-:Y:S01]  /*4060*/  HFMA2.MMA R199, -RZ, RZ, 0, 0 ;  /* 0x00000000ffc77435 */ /* 0x000fe200000001ff */
[----:B------:R-:W-:Y:S10]  /*4070*/  @!P0 BRA `(.L_x_2958) ;  /* 0x0000000000248947 */ /* 0x000ff40003800000 */
[----:B------:R-:W-:Y:S01]  /*4080*/  HADD2.F32 R199, -RZ, R38.H0_H0 ;  /* 0x20000026ffc77230 */ /* 0x000fe20000004100 */
[----:B------:R-:W-:Y:S06]  /*4090*/  BRA `(.L_x_2958) ;  /* 0x00000000001c7947 */ /* 0x000fec0003800000 */
.L_x_2957:
[----:B------:R-:W-:-:S04]  /*40a0*/  ISETP.NE.AND P4, PT, R219, RZ, PT ;  /* 0x000000ffdb00720c */ /* 0x000fc80003f85270 */
[----:B------:R-:W-:-:S05]  /*40b0*/  FSEL R198, R216, RZ, !P4 ;  /* 0x000000ffd8c67208 */ /* 0x000fca0006000000 */
[----:B------:R-:W-:-:S04]  /*40c0*/  FFMA.FTZ R198, R14, R217, R198 ;  /* 0x000000d90ec67223 */ /* 0x000fc800000100c6 */
[----:B------:R-:W-:-:S04]  /*40d0*/  FADD.FTZ R198, R186, -R198 ;  /* 0x800000c6bac67221 */ /* 0x000fc80000010000 */
[----:B------:R-:W-:Y:S01]  /*40e0*/  FMUL.FTZ R199, R215, R198 ;  /* 0x000000c6d7c77220 */ /* 0x000fe20000410000 */
[----:B------:R-:W-:-:S05]  /*40f0*/  @P0 HADD2.F32 R198, -RZ, R38.H0_H0 ;  /* 0x20000026ffc60230 */ /* 0x000fca0000004100 */
[----:B------:R-:W-:-:S07]  /*4100*/  @P0 FADD.FTZ R199, R199, R198 ;  /* 0x000000c6c7c70221 */ /* 0x000fce0000010000 */
.L_x_2958:
[----:B------:R-:W-:Y:S05]  /*4110*/  BSYNC B0 ;  /* 0x0000000000007941 */ /* 0x000fea0003800000 */
.L_x_2956:
        /* <DEDUP_REMOVED lines=16> */
.L_x_2960:
[----:B------:R-:W-:Y:S05]  /*4220*/  BSYNC B0 ;  /* 0x0000000000007941 */ /* 0x000fea0003800000 */
.L_x_2959:
[----:B------:R-:W-:Y:S04]  /*4230*/  BSSY B0, `(.L_x_2961) ;  /* 0x000000d000007945 */ /* 0x000fe80003800000 */
[----:B------:R-:W-:Y:S05]  /*4240*/  @P2 BRA `(.L_x_2962) ;  /* 0x0000000000102947 */ /* 0x000fea0003800000 */
[----:B------:R-:W-:Y:S01]  /*4250*/  MOV R199, RZ ;  /* 0x000000ff00c77202 */ /* 0x000fe20000000f00 */
[----:B------:R-:W-:Y:S06]  /*4260*/  @!P0 BRA `(.L_x_2963) ;  /* 0x0000000000248947 */ /* 0x000fec0003800000 */
[----:B------:R-:W-:Y:S01]  /*4270*/  HADD2.F32 R199, -RZ, R38.H1_H1 ;  /* 0x30000026ffc77230 */ /* 0x000fe20000004100 */
[----:B------:R-:W-:Y:S06]  /*4280*/  BRA `(.L_x_2963) ;  /* 0x00000000001c7947 */ /* 0x000fec0003800000 */
.L_x_2962:
[----:B------:R-:W-:-:S04]  /*4290*/  ISETP.NE.AND P4, PT, R219, RZ, PT ;  /* 0x000000ffdb00720c */ /* 0x000fc80003f85270 */
[----:B------:R-:W-:-:S05]  /*42a0*/  FSEL R198, R216, RZ, !P4 ;  /* 0x000000ffd8c67208 */ /* 0x000fca0006000000 */
[----:B------:R-:W-:-:S04]  /*42b0*/  FFMA.FTZ R198, R15, R217, R198 ;  /* 0x000000d90fc67223 */ /* 0x000fc800000100c6 */
[----:B------:R-:W-:-:S04]  /*42c0*/  FADD.FTZ R198, R187, -R198 ;  /* 0x800000c6bbc67221 */ /* 0x000fc80000010000 */
[----:B------:R-:W-:Y:S01]  /*42d0*/  FMUL.FTZ R199, R215, R198 ;  /* 0x000000c6d7c77220 */ /* 0x000fe20000410000 */
[----:B------:R-:W-:-:S05]  /*42e0*/  @P0 HADD2.F32 R198, -RZ, R38.H1_H1 ;  /* 0x30000026ffc60230 */ /* 0x000fca0000004100 */
[----:B------:R-:W-:-:S07]  /*42f0*/  @P0 FADD.FTZ R199, R199, R198 ;  /* 0x000000c6c7c70221 */ /* 0x000fce0000010000 */
.L_x_2963:
[----:B------:R-:W-:Y:S05]  /*4300*/  BSYNC B0 ;  /* 0x0000000000007941 */ /* 0x000fea0003800000 */
.L_x_2961:
        /* <DEDUP_REMOVED lines=16> */
.L_x_2965:
[----:B------:R-:W-:Y:S05]  /*4410*/  BSYNC B0 ;  /* 0x0000000000007941 */ /* 0x000fea0003800000 */
.L_x_2964:
[----:B------:R-:W-:Y:S04]  /*4420*/  BSSY B0, `(.L_x_2966) ;  /* 0x000000d000007945 */ /* 0x000fe80003800000 */
[----:B------:R-:W-:Y:S05]  /*4430*/  @P2 BRA `(.L_x_2967) ;  /* 0x0000000000102947 */ /* 0x000fea0003800000 */
[----:B------:R-:W-:Y:S01]  /*4440*/  HFMA2.MMA R199, -RZ, RZ, 0, 0 ;  /* 0x00000000ffc77435 */ /* 0x000fe200000001ff */
[----:B------:R-:W-:Y:S10]  /*4450*/  @!P0 BRA `(.L_x_2968) ;  /* 0x0000000000248947 */ /* 0x000ff40003800000 */
[----:B------:R-:W-:Y:S01]  /*4460*/  HADD2.F32 R199, -RZ, R39.H0_H0 ;  /* 0x20000027ffc77230 */ /* 0x000fe20000004100 */
[----:B------:R-:W-:Y:S06]  /*4470*/  BRA `(.L_x_2968) ;  /* 0x00000000001c7947 */ /* 0x000fec0003800000 */
.L_x_2967:
[----:B------:R-:W-:-:S04]  /*4480*/  ISETP.NE.AND P4, PT, R219, RZ, PT ;  /* 0x000000ffdb00720c */ /* 0x000fc80003f85270 */
[----:B------:R-:W-:-:S05]  /*4490*/  FSEL R198, R216, RZ, !P4 ;  /* 0x000000ffd8c67208 */ /* 0x000fca0006000000 */
[----:B------:R-:W-:-:S04]  /*44a0*/  FFMA.FTZ R198, R16, R217, R198 ;  /* 0x000000d910c67223 */ /* 0x000fc800000100c6 */
[----:B------:R-:W-:-:S04]  /*44b0*/  FADD.FTZ R198, R188, -R198 ;  /* 0x800000c6bcc67221 */ /* 0x000fc80000010000 */
[----:B------:R-:W-:Y:S01]  /*44c0*/  FMUL.FTZ R199, R215, R198 ;  /* 0x000000c6d7c77220 */ /* 0x000fe20000410000 */
[----:B------:R-:W-:-:S05]  /*44d0*/  @P0 HADD2.F32 R198, -RZ, R39.H0_H0 ;  /* 0x20000027ffc60230 */ /* 0x000fca0000004100 */
[----:B------:R-:W-:-:S07]  /*44e0*/  @P0 FADD.FTZ R199, R199, R198 ;  /* 0x000000c6c7c70221 */ /* 0x000fce0000010000 */
.L_x_2968:
[----:B------:R-:W-:Y:S05]  /*44f0*/  BSYNC B0 ;  /* 0x0000000000007941 */ /* 0x000fea0003800000 */
.L_x_2966:
        /* <DEDUP_REMOVED lines=16> */
.L_x_2970:
[----:B------:R-:W-:Y:S05]  /*4600*/  BSYNC B0 ;  /* 0x0000000000007941 */ /* 0x000fea0003800000 */
.L_x_2969:
[----:B------:R-:W-:Y:S04]  /*4610*/  BSSY B0, `(.L_x_2971) ;  /* 0x000000d000007945 */ /* 0x000fe80003800000 */
[----:B------:R-:W-:Y:S05]  /*4620*/  @P2 BRA `(.L_x_2972) ;  /* 0x0000000000102947 */ /* 0x000fea0003800000 */
[----:B------:R-:W-:Y:S01]  /*4630*/  MOV R199, RZ ;  /* 0x000000ff00c77202 */ /* 0x000fe20000000f00 */
[----:B------:R-:W-:Y:S06]  /*4640*/  @!P0 BRA `(.L_x_2973) ;  /* 0x0000000000248947 */ /* 0x000fec0003800000 */
[----:B------:R-:W-:Y:S01]  /*4650*/  HADD2.F32 R199, -RZ, R39.H1_H1 ;  /* 0x30000027ffc77230 */ /* 0x000fe20000004100 */
[----:B------:R-:W-:Y:S06]  /*4660*/  BRA `(.L_x_2973) ;  /* 0x00000000001c7947 */ /* 0x000fec0003800000 */
.L_x_2972:
[----:B------:R-:W-:-:S04]  /*4670*/  ISETP.NE.AND P4, PT, R219, RZ, PT ;  /* 0x000000ffdb00720c */ /* 0x000fc80003f85270 */
[----:B------:R-:W-:-:S05]  /*4680*/  FSEL R198, R216, RZ, !P4 ;  /* 0x000000ffd8c67208 */ /* 0x000fca0006000000 */
[----:B------:R-:W-:-:S04]  /*4690*/  FFMA.FTZ R198, R17, R217, R198 ;  /* 0x000000d911c67223 */ /* 0x000fc800000100c6 */
[----:B------:R-:W-:-:S04]  /*46a0*/  FADD.FTZ R198, R189, -R198 ;  /* 0x800000c6bdc67221 */ /* 0x000fc80000010000 */
[----:B------:R-:W-:Y:S01]  /*46b0*/  FMUL.FTZ R199, R215, R198 ;  /* 0x000000c6d7c77220 */ /* 0x000fe20000410000 */
[----:B------:R-:W-:-:S05]  /*46c0*/  @P0 HADD2.F32 R198, -RZ, R39.H1_H1 ;  /* 0x30000027ffc60230 */ /* 0x000fca0000004100 */
[----:B------:R-:W-:-:S07]  /*46d0*/  @P0 FADD.FTZ R199, R199, R198 ;  /* 0x000000c6c7c70221 */ /* 0x000fce0000010000 */
.L_x_2973:
[----:B------:R-:W-:Y:S05]  /*46e0*/  BSYNC B0 ;  /* 0x0000000000007941 */ /* 0x000fea0003800000 */
.L_x_2971:
        /* <DEDUP_REMOVED lines=16> */
.L_x_2975:
[----:B------:R-:W-:Y:S05]  /*47f0*/  BSYNC B0 ;  /* 0x0000000000007941 */ /* 0x000fea0003800000 */
.L_x_2974:
        /* <DEDUP_REMOVED lines=13> */
.L_x_2977:
[----:B------:R-:W-:Y:S05]  /*48d0*/  BSYNC B0 ;  /* 0x0000000000007941 */ /* 0x000fea0003800000 */
.L_x_2976:
[----:B------:R-:W-:Y:S04]  /*48e0*/  BSSY B0, `(.L_x_2978) ;  /* 0x000000d000007945 */ /* 0x000fe80003800000 */
[----:B------:R-:W-:Y:S05]  /*48f0*/  @P2 BRA `(.L_x_2979) ;  /* 0x0000000000102947 */ /* 0x000fea0003800000 */
[----:B------:R-:W-:Y:S01]  /*4900*/  HFMA2.MMA R198, -RZ, RZ, 0, 0 ;  /* 0x00000000ffc67435 */ /* 0x000fe200000001ff */
[----:B------:R-:W-:Y:S10]  /*4910*/  @!P0 BRA `(.L_x_2980) ;  /* 0x0000000000248947 */ /* 0x000ff40003800000 */
[----:B------:R-:W-:Y:S01]  /*4920*/  HADD2.F32 R198, -RZ, R32.H0_H0 ;  /* 0x20000020ffc67230 */ /* 0x000fe20000004100 */
[----:B------:R-:W-:Y:S06]  /*4930*/  BRA `(.L_x_2980) ;  /* 0x00000000001c7947 */ /* 0x000fec0003800000 */
.L_x_2979:
[----:B------:R-:W-:-:S04]  /*4940*/  ISETP.NE.AND P4, PT, R219, RZ, PT ;  /* 0x000000ffdb00720c */ /* 0x000fc80003f85270 */
[----:B------:R-:W-:-:S05]  /*4950*/  FSEL R197, R216, RZ, !P4 ;  /* 0x000000ffd8c57208 */ /* 0x000fca0006000000 */
[----:B------:R-:W-:-:S04]  /*4960*/  FFMA.FTZ R197, R18, R217, R197 ;  /* 0x000000d912c57223 */ /* 0x000fc800000100c5 */
[----:B------:R-:W-:-:S04]  /*4970*/  FADD.FTZ R197, R190, -R197 ;  /* 0x800000c5bec57221 */ /* 0x000fc80000010000 */
[----:B------:R-:W-:Y:S01]  /*4980*/  FMUL.FTZ R198, R215, R197 ;  /* 0x000000c5d7c67220 */ /* 0x000fe20000410000 */
[----:B------:R-:W-:-:S05]  /*4990*/  @P0 HADD2.F32 R197, -RZ, R32.H0_H0 ;  /* 0x20000020ffc50230 */ /* 0x000fca0000004100 */
[----:B------:R-:W-:-:S07]  /*49a0*/  @P0 FADD.FTZ R198, R198, R197 ;  /* 0x000000c5c6c60221 */ /* 0x000fce0000010000 */
.L_x_2980:
[----:B------:R-:W-:Y:S05]  /*49b0*/  BSYNC B0 ;  /* 0x0000000000007941 */ /* 0x000fea0003800000 */
.L_x_2978:
        /* <DEDUP_REMOVED lines=16> */
.L_x_2982:
[----:B------:R-:W-:Y:S05]  /*4ac0*/  BSYNC B0 ;  /* 0x0000000000007941 */ /* 0x000fea0003800000 */
.L_x_2981:
[----:B------:R-:W-:Y:S04]  /*4ad0*/  BSSY B0, `(.L_x_2983) ;  /* 0x000000d000007945 */ /* 0x000fe80003800000 */
[----:B------:R-:W-:Y:S05]  /*4ae0*/  @P2 BRA `(.L_x_2984) ;  /* 0x0000000000102947 */ /* 0x000fea0003800000 */
[----:B------:R-:W-:Y:S01]  /*4af0*/  MOV R198, RZ ;  /* 0x000000ff00c67202 */ /* 0x000fe20000000f00 */
[----:B------:R-:W-:Y:S06]  /*4b00*/  @!P0 BRA `(.L_x_2985) ;  /* 0x0000000000248947 */ /* 0x000fec0003800000 */
[----:B------:R-:W-:Y:S01]  /*4b10*/  HADD2.F32 R198, -RZ, R32.H1_H1 ;  /* 0x30000020ffc67230 */ /* 0x000fe20000004100 */
[----:B------:R-:W-:Y:S06]  /*4b20*/  BRA `(.L_x_2985) ;  /* 0x00000000001c7947 */ /* 0x000fec0003800000 */
.L_x_2984:
[----:B------:R-:W-:Y:S01]  /*4b30*/  ISETP.NE.AND P4, PT, R219, RZ, PT ;  /* 0x000000ffdb00720c */ /* 0x000fe20003f85270 */
[----:B------:R-:W-:-:S03]  /*4b40*/  @P0 HADD2.F32 R197, -RZ, R32.H1_H1 ;  /* 0x30000020ffc50230 */ /* 0x000fc60000004100 */
[----:B------:R-:W-:-:S05]  /*4b50*/  FSEL R198, R216, RZ, !P4 ;  /* 0x000000ffd8c67208 */ /* 0x000fca0006000000 */
[----:B------:R-:W-:-:S04]  /*4b60*/  FFMA.FTZ R198, R19, R217, R198 ;  /* 0x000000d913c67223 */ /* 0x000fc800000100c6 */
[----:B------:R-:W-:-:S04]  /*4b70*/  FADD.FTZ R198, R191, -R198 ;  /* 0x800000c6bfc67221 */ /* 0x000fc80000010000 */
[----:B------:R-:W-:-:S04]  /*4b80*/  FMUL.FTZ R198, R215, R198 ;  /* 0x000000c6d7c67220 */ /* 0x000fc80000410000 */
[----:B------:R-:W-:-:S07]  /*4b90*/  @P0 FADD.FTZ R198, R198, R197 ;  /* 0x000000c5c6c60221 */ /* 0x000fce0000010000 */
.L_x_2985:
[----:B------:R-:W-:Y:S05]  /*4ba0*/  BSYNC B0 ;  /* 0x0000000000007941 */ /* 0x000fea0003800000 */
.L_x_2983:
        /* <DEDUP_REMOVED lines=16> */
.L_x_2987:
[----:B------:R-:W-:Y:S05]  /*4cb0*/  BSYNC B0 ;  /* 0x0000000000007941 */ /* 0x000fea0003800000 */
.L_x_2986:
[----:B------:R-:W-:Y:S04]  /*4cc0*/  BSSY B0, `(.L_x_2988) ;  /* 0x000000d000007945 */ /* 0x000fe80003800000 */
[----:B------:R-:W-:Y:S05]  /*4cd0*/  @P2 BRA `(.L_x_2989) ;  /* 0x0000000000102947 */ /* 0x000fea0003800000 */
[----:B------:R-:W-:Y:S01]  /*4ce0*/  HFMA2.MMA R198, -RZ, RZ, 0, 0 ;  /* 0x00000000ffc67435 */ /* 0x000fe200000001ff */
[----:B------:R-:W-:Y:S10]  /*4cf0*/  @!P0 BRA `(.L_x_2990) ;  /* 0x0000000000248947 */ /* 0x000ff40003800000 */
[----:B------:R-:W-:Y:S01]  /*4d00*/  HADD2.F32 R198, -RZ, R33.H0_H0 ;  /* 0x20000021ffc67230 */ /* 0x000fe20000004100 */
[----:B------:R-:W-:Y:S06]  /*4d10*/  BRA `(.L_x_2990) ;  /* 0x00000000001c7947 */ /* 0x000fec0003800000 */
.L_x_2989:
[----:B------:R-:W-:-:S04]  /*4d20*/  ISETP.NE.AND P4, PT, R219, RZ, PT ;  /* 0x000000ffdb00720c */ /* 0x000fc80003f85270 */
[----:B------:R-:W-:-:S05]  /*4d30*/  FSEL R197, R216, RZ, !P4 ;  /* 0x000000ffd8c57208 */ /* 0x000fca0006000000 */
[----:B------:R-:W-:-:S04]  /*4d40*/  FFMA.FTZ R197, R20, R217, R197 ;  /* 0x000000d914c57223 */ /* 0x000fc800000100c5 */
[----:B------:R-:W-:Y:S01]  /*4d50*/  FADD.FTZ R198, R200, -R197 ;  /* 0x800000c5c8c67221 */ /* 0x000fe20000010000 */
[----:B------:R-:W-:-:S03]  /*4d60*/  @P0 HADD2.F32 R197, -RZ, R33.H0_H0 ;  /* 0x20000021ffc50230 */ /* 0x000fc60000004100 */
[----:B------:R-:W-:-:S04]  /*4d70*/  FMUL.FTZ R198, R215, R198 ;  /* 0x000000c6d7c67220 */ /* 0x000fc80000410000 */
[----:B------:R-:W-:-:S07]  /*4d80*/  @P0 FADD.FTZ R198, R198, R197 ;  /* 0x000000c5c6c60221 */ /* 0x000fce0000010000 */
.L_x_2990:
[----:B------:R-:W-:Y:S05]  /*4d90*/  BSYNC B0 ;  /* 0x0000000000007941 */ /* 0x000fea0003800000 */
.L_x_2988:
        /* <DEDUP_REMOVED lines=16> */
.L_x_2992:
[----:B------:R-:W-:Y:S05]  /*4ea0*/  BSYNC B0 ;  /* 0x0000000000007941 */ /* 0x000fea0003800000 */
.L_x_2991:
[----:B------:R-:W-:Y:S04]  /*4eb0*/  BSSY B0, `(.L_x_2993) ;  /* 0x000000d000007945 */ /* 0x000fe80003800000 */
[----:B------:R-:W-:Y:S05]  /*4ec0*/  @P2 BRA `(.L_x_2994) ;  /* 0x0000000000102947 */ /* 0x000fea0003800000 */
[----:B------:R-:W-:Y:S01]  /*4ed0*/  MOV R198, RZ ;  /* 0x000000ff00c67202 */ /* 0x000fe20000000f00 */
[----:B------:R-:W-:Y:S06]  /*4ee0*/  @!P0 BRA `(.L_x_2995) ;  /* 0x0000000000248947 */ /* 0x000fec0003800000 */
[----:B------:R-:W-:Y:S01]  /*4ef0*/  HADD2.F32 R198, -RZ, R33.H1_H1 ;  /* 0x30000021ffc67230 */ /* 0x000fe20000004100 */
[----:B------:R-:W-:Y:S06]  /*4f00*/  BRA `(.L_x_2995) ;  /* 0x00000000001c7947 */ /* 0x000fec0003800000 */
.L_x_2994:
[----:B------:R-:W-:Y:S01]  /*4f10*/  ISETP.NE.AND P4, PT, R219, RZ, PT ;  /* 0x000000ffdb00720c */ /* 0x000fe20003f85270 */
[----:B------:R-:W-:-:S03]  /*4f20*/  @P0 HADD2.F32 R197, -RZ, R33.H1_H1 ;  /* 0x30000021ffc50230 */ /* 0x000fc60000004100 */
[----:B------:R-:W-:-:S05]  /*4f30*/  FSEL R198, R216, RZ, !P4 ;  /* 0x000000ffd8c67208 */ /* 0x000fca0006000000 */
[----:B------:R-:W-:-:S04]  /*4f40*/  FFMA.FTZ R198, R21, R217, R198 ;  /* 0x000000d915c67223 */ /* 0x000fc800000100c6 */
[----:B------:R-:W-:-:S04]  /*4f50*/  FADD.FTZ R198, R201, -R198 ;  /* 0x800000c6c9c67221 */ /* 0x000fc80000010000 */
[----:B------:R-:W-:-:S04]  /*4f60*/  FMUL.FTZ R198, R215, R198 ;  /* 0x000000c6d7c67220 */ /* 0x000fc80000410000 */
[----:B------:R-:W-:-:S07]  /*4f70*/  @P0 FADD.FTZ R198, R198, R197 ;  /* 0x000000c5c6c60221 */ /* 0x000fce0000010000 */
.L_x_2995:
[----:B------:R-:W-:Y:S05]  /*4f80*/  BSYNC B0 ;  /* 0x0000000000007941 */ /* 0x000fea0003800000 */
.L_x_2993:
        /* <DEDUP_REMOVED lines=16> */
.L_x_2997:
[----:B------:R-:W-:Y:S05]  /*5090*/  BSYNC B0 ;  /* 0x0000000000007941 */ /* 0x000fea0003800000 */
.L_x_2996:
[----:B------:R-:W-:Y:S04]  /*50a0*/  BSSY B0, `(.L_x_2998) ;  /* 0x000000d000007945 */ /* 0x000fe80003800000 */
[----:B------:R-:W-:Y:S05]  /*50b0*/  @P2 BRA `(.L_x_2999) ;  /* 0x0000000000102947 */ /* 0x000fea0003800000 */
[----:B------:R-:W-:Y:S01]  /*50c0*/  HFMA2.MMA R198, -RZ, RZ, 0, 0 ;  /* 0x00000000ffc67435 */ /* 0x000fe200000001ff */
[----:B------:R-:W-:Y:S10]  /*50d0*/  @!P0 BRA `(.L_x_3000) ;  /* 0x0000000000248947 */ /* 0x000ff40003800000 */
[----:B------:R-:W-:Y:S01]  /*50e0*/  HADD2.F32 R198, -RZ, R34.H0_H0 ;  /* 0x20000022ffc67230 */ /* 0x000fe20000004100 */
[----:B------:R-:W-:Y:S06]  /*50f0*/  BRA `(.L_x_3000) ;  /* 0x00000000001c7947 */ /* 0x000fec0003800000 */
.L_x_2999:
[----:B------:R-:W-:-:S04]  /*5100*/  ISETP.NE.AND P4, PT, R219, RZ, PT ;  /* 0x000000ffdb00720c */ /* 0x000fc80003f85270 */
[----:B------:R-:W-:-:S05]  /*5110*/  FSEL R197, R216, RZ, !P4 ;  /* 0x000000ffd8c57208 */ /* 0x000fca0006000000 */
[----:B------:R-:W-:-:S04]  /*5120*/  FFMA.FTZ R197, R22, R217, R197 ;  /* 0x000000d916c57223 */ /* 0x000fc800000100c5 */
[----:B------:R-:W-:Y:S01]  /*5130*/  FADD.FTZ R198, R202, -R197 ;  /* 0x800000c5cac67221 */ /* 0x000fe20000010000 */
[----:B------:R-:W-:-:S03]  /*5140*/  @P0 HADD2.F32 R197, -RZ, R34.H0_H0 ;  /* 0x20000022ffc50230 */ /* 0x000fc60000004100 */
[----:B------:R-:W-:-:S04]  /*5150*/  FMUL.FTZ R198, R215, R198 ;  /* 0x000000c6d7c67220 */ /* 0x000fc80000410000 */
[----:B------:R-:W-:-:S07]  /*5160*/  @P0 FADD.FTZ R198, R198, R197 ;  /* 0x000000c5c6c60221 */ /* 0x000fce0000010000 */
.L_x_3000:
[----:B------:R-:W-:Y:S05]  /*5170*/  BSYNC B0 ;  /* 0x0000000000007941 */ /* 0x000fea0003800000 */
.L_x_2998:
        /* <DEDUP_REMOVED lines=16> */
.L_x_3002:
[----:B------:R-:W-:Y:S05]  /*5280*/  BSYNC B0 ;  /* 0x0000000000007941 */ /* 0x000fea0003800000 */
.L_x_3001:
[----:B------:R-:W-:Y:S04]  /*5290*/  BSSY B0, `(.L_x_3003) ;  /* 0x000000d000007945 */ /* 0x000fe80003800000 */
[----:B------:R-:W-:Y:S05]  /*52a0*/  @P2 BRA `(.L_x_3004) ;  /* 0x0000000000102947 */ /* 0x000fea0003800000 */
[----:B------:R-:W-:Y:S01]  /*52b0*/  MOV R198, RZ ;  /* 0x000000ff00c67202 */ /* 0x000fe20000000f00 */
[----:B------:R-:W-:Y:S06]  /*52c0*/  @!P0 BRA `(.L_x_3005) ;  /* 0x0000000000248947 */ /* 0x000fec0003800000 */
[----:B------:R-:W-:Y:S01]  /*52d0*/  HADD2.F32 R198, -RZ, R34.H1_H1 ;  /* 0x30000022ffc67230 */ /* 0x000fe20000004100 */
[----:B------:R-:W-:Y:S06]  /*52e0*/  BRA `(.L_x_3005) ;  /* 0x00000000001c7947 */ /* 0x000fec0003800000 */
.L_x_3004:
[----:B------:R-:W-:Y:S01]  /*52f0*/  ISETP.NE.AND P4, PT, R219, RZ, PT ;  /* 0x000000ffdb00720c */ /* 0x000fe20003f85270 */
[----:B------:R-:W-:-:S03]  /*5300*/  @P0 HADD2.F32 R197, -RZ, R34.H1_H1 ;  /* 0x30000022ffc50230 */ /* 0x000fc60000004100 */
[----:B------:R-:W-:-:S05]  /*5310*/  FSEL R198, R216, RZ, !P4 ;  /* 0x000000ffd8c67208 */ /* 0x000fca0006000000 */
[----:B------:R-:W-:-:S04]  /*5320*/  FFMA.FTZ R198, R23, R217, R198 ;  /* 0x000000d917c67223 */ /* 0x000fc800000100c6 */
[----:B------:R-:W-:-:S04]  /*5330*/  FADD.FTZ R198, R203, -R198 ;  /* 0x800000c6cbc67221 */ /* 0x000fc80000010000 */
[----:B------:R-:W-:-:S04]  /*5340*/  FMUL.FTZ R198, R215, R198 ;  /* 0x000000c6d7c67220 */ /* 0x000fc80000410000 */
[----:B------:R-:W-:-:S07]  /*5350*/  @P0 FADD.FTZ R198, R198, R197 ;  /* 0x000000c5c6c60221 */ /* 0x000fce0000010000 */
.L_x_3005:
[----:B------:R-:W-:Y:S05]  /*5360*/  BSYNC B0 ;  /* 0x0000000000007941 */ /* 0x000fea0003800000 */
.L_x_3003:
        /* <DEDUP_REMOVED lines=16> */
.L_x_3007:
[----:B------:R-:W-:Y:S05]  /*5470*/  BSYNC B0 ;  /* 0x0000000000007941 */ /* 0x000fea0003800000 */
.L_x_3006:
[----:B------:R-:W-:Y:S04]  /*5480*/  BSSY B0, `(.L_x_3008) ;  /* 0x000000d000007945 */ /* 0x000fe80003800000 */
[----:B------:R-:W-:Y:S05]  /*5490*/  @P2 BRA `(.L_x_3009) ;  /* 0x0000000000102947 */ /* 0x000fea0003800000 */
[----:B------:R-:W-:Y:S01]  /*54a0*/  HFMA2.MMA R198, -RZ, RZ, 0, 0 ;  /* 0x00000000ffc67435 */ /* 0x000fe200000001ff */
[----:B------:R-:W-:Y:S10]  /*54b0*/  @!P0 BRA `(.L_x_3010) ;  /* 0x0000000000248947 */ /* 0x000ff40003800000 */
[----:B------:R-:W-:Y:S01]  /*54c0*/  HADD2.F32 R198, -RZ, R35.H0_H0 ;  /* 0x20000023ffc67230 */ /* 0x000fe20000004100 */
[----:B------:R-:W-:Y:S06]  /*54d0*/  BRA `(.L_x_3010) ;  /* 0x00000000001c7947 */ /* 0x000fec0003800000 */
.L_x_3009:
[----:B------:R-:W-:-:S04]  /*54e0*/  ISETP.NE.AND P4, PT, R219, RZ, PT ;  /* 0x000000ffdb00720c */ /* 0x000fc80003f85270 */
[----:B------:R-:W-:-:S05]  /*54f0*/  FSEL R197, R216, RZ, !P4 ;  /* 0x000000ffd8c57208 */ /* 0x000fca0006000000 */
[----:B------:R-:W-:-:S04]  /*5500*/  FFMA.FTZ R197, R24, R217, R197 ;  /* 0x000000d918c57223 */ /* 0x000fc800000100c5 */
[----:B------:R-:W-:Y:S01]  /*5510*/  FADD.FTZ R198, R204, -R197 ;  /* 0x800000c5ccc67221 */ /* 0x000fe20000010000 */
[----:B------:R-:W-:-:S03]  /*5520*/  @P0 HADD2.F32 R197, -RZ, R35.H0_H0 ;  /* 0x20000023ffc50230 */ /* 0x000fc60000004100 */
[----:B------:R-:W-:-:S04]  /*5530*/  FMUL.FTZ R198, R215, R198 ;  /* 0x000000c6d7c67220 */ /* 0x000fc80000410000 */
[----:B------:R-:W-:-:S07]  /*5540*/  @P0 FADD.FTZ R198, R198, R197 ;  /* 0x000000c5c6c60221 */ /* 0x000fce0000010000 */
.L_x_3010:
[----:B------:R-:W-:Y:S05]  /*5550*/  BSYNC B0 ;  /* 0x0000000000007941 */ /* 0x000fea0003800000 */
.L_x_3008:
        /* <DEDUP_REMOVED lines=16> */
.L_x_3012:
[----:B------:R-:W-:Y:S05]  /*5660*/  BSYNC B0 ;  /* 0x0000000000007941 */ /* 0x000fea0003800000 */
.L_x_3011:
[----:B------:R-:W-:Y:S04]  /*5670*/  BSSY B0, `(.L_x_3013) ;  /* 0x000000d000007945 */ /* 0x000fe80003800000 */
[----:B------:R-:W-:Y:S05]  /*5680*/  @P2 BRA `(.L_x_3014) ;  /* 0x0000000000102947 */ /* 0x000fea0003800000 */
[----:B------:R-:W-:Y:S01]  /*5690*/  MOV R198, RZ ;  /* 0x000000ff00c67202 */ /* 0x000fe20000000f00 */
[----:B------:R-:W-:Y:S06]  /*56a0*/  @!P0 BRA `(.L_x_3015) ;  /* 0x0000000000248947 */ /* 0x000fec0003800000 */
[----:B------:R-:W-:Y:S01]  /*56b0*/  HADD2.F32 R198, -RZ, R35.H1_H1 ;  /* 0x30000023ffc67230 */ /* 0x000fe20000004100 */
[----:B------:R-:W-:Y:S06]  /*56c0*/  BRA `(.L_x_3015) ;  /* 0x00000000001c7947 */ /* 0x000fec0003800000 */
.L_x_3014:
[----:B------:R-:W-:Y:S01]  /*56d0*/  ISETP.NE.AND P4, PT, R219, RZ, PT ;  /* 0x000000ffdb00720c */ /* 0x000fe20003f85270 */
[----:B------:R-:W-:-:S03]  /*56e0*/  @P0 HADD2.F32 R197, -RZ, R35.H1_H1 ;  /* 0x30000023ffc50230 */ /* 0x000fc60000004100 */
[----:B------:R-:W-:-:S05]  /*56f0*/  FSEL R198, R216, RZ, !P4 ;  /* 0x000000ffd8c67208 */ /* 0x000fca0006000000 */
[----:B------:R-:W-:-:S04]  /*5700*/  FFMA.FTZ R198, R25, R217, R198 ;  /* 0x000000d919c67223 */ /* 0x000fc800000100c6 */
[----:B------:R-:W-:-:S04]  /*5710*/  FADD.FTZ R198, R205, -R198 ;  /* 0x800000c6cdc67221 */ /* 0x000fc80000010000 */
[----:B------:R-:W-:-:S04]  /*5720*/  FMUL.FTZ R198, R215, R198 ;  /* 0x000000c6d7c67220 */ /* 0x000fc80000410000 */
[----:B------:R-:W-:-:S07]  /*5730*/  @P0 FADD.FTZ R198, R198, R197 ;  /* 0x000000c5c6c60221 */ /* 0x000fce0000010000 */
.L_x_3015:
[----:B------:R-:W-:Y:S05]  /*5740*/  BSYNC B0 ;  /* 0x0000000000007941 */ /* 0x000fea0003800000 */
.L_x_3013:
        /* <DEDUP_REMOVED lines=8> */
[----:B-----5:R-:W-:Y:S02]  /*57d0*/  @P4 HADD2.F32 R195, -RZ, R159.H1_H1 ;  /* 0x3000009fffc34230 */ /* 0x020fe40000004100 */
[----:B------:R-:W-:-:S03]  /*57e0*/  @P4 HADD2.F32 R197, -RZ, R147.H1_H1 ;  /* 0x30000093ffc54230 */ /* 0x000fc60000004100 */
[----:B------:R-:W-:Y:S01]  /*57f0*/  @P4 FMUL.FTZ R198, R195, R194 ;  /* 0x000000c2c3c64220 */ /* 0x000fe20000410000 */
[----:B------:R-:W-:Y:S01]  /*5800*/  MOV R195, RZ ;  /* 0x000000ff00c37202 */ /* 0x000fe20000000f00 */
[----:B------:R-:W-:Y:S02]  /*5810*/  @P4 FMUL.FTZ R195, R194, R197 ;  /* 0x000000c5c2c34220 */ /* 0x000fe40000410000 */
[----:B------:R-:W-:-:S03]  /*5820*/  FADD.FTZ R111, R111, R198 ;  /* 0x000000c66f6f7221 */ /* 0x000fc60000010000 */
[----:B------:R-:W-:-:S04]  /*5830*/  F2FP.F16.F32.PACK_AB R195, RZ, R195 ;  /* 0x000000c3ffc3723e */ /* 0x000fc800000000ff */
[----:B------:R-:W-:-:S07]  /*5840*/  PRMT R167, R167, 0x5410, R195 ;  /* 0x00005410a7a77816 */ /* 0x000fce00000000c3 */
.L_x_3017:
[----:B------:R-:W-:Y:S05]  /*5850*/  BSYNC B0 ;  /* 0x0000000000007941 */ /* 0x000fea0003800000 */
.L_x_3016:
        /* <DEDUP_REMOVED lines=12> */
.L_x_3019:
[----:B------:R-:W-:Y:S05]  /*5920*/  BSYNC B0 ;  /* 0x0000000000007941 */ /* 0x000fea0003800000 */
.L_x_3018:
[----:B------:R-:W-:Y:S04]  /*5930*/  BSSY B0, `(.L_x_3020) ;  /* 0x000000d000007945 */ /* 0x000fe80003800000 */
[----:B------:R-:W-:Y:S05]  /*5940*/  @P2 BRA `(.L_x_3021) ;  /* 0x0000000000102947 */ /* 0x000fea0003800000 */
[----:B0-----:R-:W-:Y:S01]  /*5950*/  HFMA2.MMA R194, -RZ, RZ, 0, 0 ;  /* 0x00000000ffc27435 */ /* 0x001fe200000001ff */
[----:B------:R-:W-:Y:S10]  /*5960*/  @!P0 BRA `(.L_x_3022) ;  /* 0x0000000000248947 */ /* 0x000ff40003800000 */
[----:B------:R-:W-:Y:S01]  /*5970*/  HADD2.F32 R194, -RZ, R28.H0_H0 ;  /* 0x2000001cffc27230 */ /* 0x000fe20000004100 */
[----:B------:R-:W-:Y:S06]  /*5980*/  BRA `(.L_x_3022) ;  /* 0x00000000001c7947 */ /* 0x000fec0003800000 */
.L_x_3021:
[----:B------:R-:W-:-:S04]  /*5990*/  ISETP.NE.AND P4, PT, R219, RZ, PT ;  /* 0x000000ffdb00720c */ /* 0x000fc80003f85270 */
[----:B0-----:R-:W-:-:S05]  /*59a0*/  FSEL R195, R216, RZ, !P4 ;  /* 0x000000ffd8c37208 */ /* 0x001fca0006000000 */
[----:B------:R-:W-:-:S04]  /*59b0*/  FFMA.FTZ R195, R26, R217, R195 ;  /* 0x000000d91ac37223 */ /* 0x000fc800000100c3 */
[----:B------:R-:W-:Y:S01]  /*59c0*/  FADD.FTZ R194, R206, -R195 ;  /* 0x800000c3cec27221 */ /* 0x000fe20000010000 */
[----:B------:R-:W-:-:S03]  /*59d0*/  @P0 HADD2.F32 R195, -RZ, R28.H0_H0 ;  /* 0x2000001cffc30230 */ /* 0x000fc60000004100 */
[----:B------:R-:W-:-:S04]  /*59e0*/  FMUL.FTZ R194, R215, R194 ;  /* 0x000000c2d7c27220 */ /* 0x000fc80000410000 */
[----:B------:R-:W-:-:S07]  /*59f0*/  @P0 FADD.FTZ R194, R194, R195 ;  /* 0x000000c3c2c20221 */ /* 0x000fce0000010000 */
.L_x_3022:
[----:B------:R-:W-:Y:S05]  /*5a00*/  BSYNC B0 ;  /* 0x0000000000007941 */ /* 0x000fea0003800000 */
.L_x_3020:
[----:B------:R-:W-:Y:S01]  /*5a10*/  @P1 F2FP.F16.F32.PACK_AB R195, RZ, R194 ;  /* 0x000000c2ffc3123e */ /* 0x000fe200000000ff */
[----:B------:R-:W-:Y:S03]  /*5a20*/  BSSY B0, `(.L_x_3023) ;  /* 0x000000e000007945 */ /* 0x000fe60003800000 */
[----:B------:R-:W-:Y:S01]  /*5a30*/  @P1 PRMT R160, R195, 0x7610, R160 ;  /* 0x00007610c3a01816 */ /* 0x000fe200000000a0 */
[----:B------:R-:W-:Y:S06]  /*5a40*/  @!P3 BRA `(.L_x_3024) ;  /* 0x00000000002cb947 */ /* 0x000fec0003800000 */
[----:B------:R-:W-:Y:S01]  /*5a50*/  LOP3.LUT P4, RZ, R222, 0xff, RZ, 0xc0, !PT ;  /* 0x000000ffdeff7812 */ /* 0x000fe2000788c0ff */
[----:B------:R-:W-:-:S04]  /*5a60*/  FMUL.FTZ R194, R194, UR13 ;  /* 0x0000000dc2c27c20 */ /* 0x000fc80008410000 */
[----:B------:R-:W-:Y:S01]  /*5a70*/  FMUL.FTZ R196, R194, UR12 ;  /* 0x0000000cc2c47c20 */ /* 0x000fe20008410000 */
[----:B------:R-:W-:-:S07]  /*5a80*/  CS2R R194, SRZ ;  /* 0x0000000000c27805 */ /* 0x000fce000001ff00 */
[----:B-----5:R-:W-:-:S05]  /*5a90*/  @P4 HADD2.F32 R197, -RZ, R156.H0_H0 ;  /* 0x2000009cffc54230 */ /* 0x020fca0000004100 */
[----:B------:R-:W-:-:S04]  /*5aa0*/  @P4 FMUL.FTZ R195, R197, R196 ;  /* 0x000000c4c5c34220 */ /* 0x000fc80000410000 */
[----:B------:R-:W-:Y:S01]  /*5ab0*/  FADD.FTZ R104, R104, R195 ;  /* 0x000000c368687221 */ /* 0x000fe20000010000 */
[----:B------:R-:W-:-:S05]  /*5ac0*/  @P4 HADD2.F32 R195, -RZ, R140.H0_H0 ;  /* 0x2000008cffc34230 */ /* 0x000fca0000004100 */
[----:B------:R-:W-:-:S05]  /*5ad0*/  @P4 FMUL.FTZ R194, R196, R195 ;  /* 0x000000c3c4c24220 */ /* 0x000fca0000410000 */
[----:B------:R-:W-:-:S04]  /*5ae0*/  F2FP.F16.F32.PACK_AB R194, RZ, R194 ;  /* 0x000000c2ffc2723e */ /* 0x000fc800000000ff */
[----:B------:R-:W-:-:S07]  /*5af0*/  PRMT R164, R194, 0x7610, R164 ;  /* 0x00007610c2a47816 */ /* 0x000fce00000000a4 */
.L_x_3024:
[----:B------:R-:W-:Y:S05]  /*5b00*/  BSYNC B0 ;  /* 0x0000000000007941 */ /* 0x000fea0003800000 */
.L_x_3023:
[----:B------:R-:W-:Y:S04]  /*5b10*/  BSSY B0, `(.L_x_3025) ;  /* 0x000000d000007945 */ /* 0x000fe80003800000 */
[----:B------:R-:W-:Y:S05]  /*5b20*/  @P2 BRA `(.L_x_3026) ;  /* 0x0000000000102947 */ /* 0x000fea0003800000 */
[----:B------:R-:W-:Y:S01]  /*5b30*/  MOV R194, RZ ;  /* 0x000000ff00c27202 */ /* 0x000fe20000000f00 */
[----:B------:R-:W-:Y:S06]  /*5b40*/  @!P0 BRA `(.L_x_3027) ;  /* 0x0000000000248947 */ /* 0x000fec0003800000 */
[----:B------:R-:W-:Y:S01]  /*5b50*/  HADD2.F32 R194, -RZ, R28.H1_H1 ;  /* 0x3000001cffc27230 */ /* 0x000fe20000004100 */
[----:B------:R-:W-:Y:S06]  /*5b60*/  BRA `(.L_x_3027) ;  /* 0x00000000001c7947 */ /* 0x000fec0003800000 */
.L_x_3026:
[----:B------:R-:W-:Y:S01]  /*5b70*/  ISETP.NE.AND P4, PT, R219, RZ, PT ;  /* 0x000000ffdb00720c */ /* 0x000fe20003f85270 */
[----:B------:R-:W-:-:S03]  /*5b80*/  @P0 HADD2.F32 R195, -RZ, R28.H1_H1 ;  /* 0x3000001cffc30230 */ /* 0x000fc60000004100 */
[----:B------:R-:W-:-:S05]  /*5b90*/  FSEL R194, R216, RZ, !P4 ;  /* 0x000000ffd8c27208 */ /* 0x000fca0006000000 */
[----:B------:R-:W-:-:S04]  /*5ba0*/  FFMA.FTZ R194, R27, R217, R194 ;  /* 0x000000d91bc27223 */ /* 0x000fc800000100c2 */
[----:B------:R-:W-:-:S04]  /*5bb0*/  FADD.FTZ R194, R207, -R194 ;  /* 0x800000c2cfc27221 */ /* 0x000fc80000010000 */
[----:B------:R-:W-:-:S04]  /*5bc0*/  FMUL.FTZ R194, R215, R194 ;  /* 0x000000c2d7c27220 */ /* 0x000fc80000410000 */
[----:B------:R-:W-:-:S07]  /*5bd0*/  @P0 FADD.FTZ R194, R194, R195 ;  /* 0x000000c3c2c20221 */ /* 0x000fce0000010000 */
.L_x_3027:
[----:B------:R-:W-:Y:S05]  /*5be0*/  BSYNC B0 ;  /* 0x0000000000007941 */ /* 0x000fea0003800000 */
.L_x_3025:
[----:B------:R-:W-:Y:S01]  /*5bf0*/  @P1 F2FP.F16.F32.PACK_AB R195, RZ, R194 ;  /* 0x000000c2ffc3123e */ /* 0x000fe200000000ff */
[----:B------:R-:W-:Y:S03]  /*5c00*/  BSSY B0, `(.L_x_3028) ;  /* 0x000000f000007945 */ /* 0x000fe60003800000 */
[----:B------:R-:W-:Y:S01]  /*5c10*/  @P1 PRMT R160, R160, 0x5410, R195 ;  /* 0x00005410a0a01816 */ /* 0x000fe200000000c3 */
[----:B------:R-:W-:Y:S06]  /*5c20*/  @!P3 BRA `(.L_x_3029) ;  /* 0x000000000030b947 */ /* 0x000fec0003800000 */
[----:B------:R-:W-:Y:S01]  /*5c30*/  LOP3.LUT P4, RZ, R192, 0xff00, RZ, 0xc0, !PT ;  /* 0x0000ff00c0ff7812 */ /* 0x000fe2000788c0ff */
[----:B------:R-:W-:-:S04]  /*5c40*/  FMUL.FTZ R194, R194, UR13 ;  /* 0x0000000dc2c27c20 */ /* 0x000fc80008410000 */
[----:B------:R-:W-:Y:S01]  /*5c50*/  FMUL.FTZ R196, R194, UR12 ;  /* 0x0000000cc2c47c20 */ /* 0x000fe20008410000 */
[----:B------:R-:W-:-:S07]  /*5c60*/  HFMA2.MMA R194, -RZ, RZ, 0, 0 ;  /* 0x00000000ffc27435 */ /* 0x000fce00000001ff */
        /* <DEDUP_REMOVED lines=8> */
.L_x_3029:
[----:B------:R-:W-:Y:S05]  /*5cf0*/  BSYNC B0 ;  /* 0x0000000000007941 */ /* 0x000fea0003800000 */
.L_x_3028:
[----:B------:R-:W-:Y:S04]  /*5d00*/  BSSY B0, `(.L_x_3030) ;  /* 0x000000d000007945 */ /* 0x000fe80003800000 */
[----:B------:R-:W-:Y:S05]  /*5d10*/  @P2 BRA `(.L_x_3031) ;  /* 0x0000000000102947 */ /* 0x000fea0003800000 */
[----:B------:R-:W-:Y:S01]  /*5d20*/  HFMA2.MMA R194, -RZ, RZ, 0, 0 ;  /* 0x00000000ffc27435 */ /* 0x000fe200000001ff */
[----:B------:R-:W-:Y:S10]  /*5d30*/  @!P0 BRA `(.L_x_3032) ;  /* 0x0000000000248947 */ /* 0x000ff40003800000 */
[----:B------:R-:W-:Y:S01]  /*5d40*/  HADD2.F32 R194, -RZ, R29.H0_H0 ;  /* 0x2000001dffc27230 */ /* 0x000fe20000004100 */
[----:B------:R-:W-:Y:S06]  /*5d50*/  BRA `(.L_x_3032) ;  /* 0x00000000001c7947 */ /* 0x000fec0003800000 */
.L_x_3031:
[----:B------:R-:W-:-:S04]  /*5d60*/  ISETP.NE.AND P4, PT, R219, RZ, PT ;  /* 0x000000ffdb00720c */ /* 0x000fc80003f85270 */
[----:B------:R-:W-:-:S05]  /*5d70*/  FSEL R195, R216, RZ, !P4 ;  /* 0x000000ffd8c37208 */ /* 0x000fca0006000000 */
[----:B------:R-:W-:-:S04]  /*5d80*/  FFMA.FTZ R195, R168, R217, R195 ;  /* 0x000000d9a8c37223 */ /* 0x000fc800000100c3 */
[----:B------:R-:W-:Y:S01]  /*5d90*/  FADD.FTZ R194, R208, -R195 ;  /* 0x800000c3d0c27221 */ /* 0x000fe20000010000 */
[----:B------:R-:W-:-:S03]  /*5da0*/  @P0 HADD2.F32 R195, -RZ, R29.H0_H0 ;  /* 0x2000001dffc30230 */ /* 0x000fc60000004100 */
[----:B------:R-:W-:-:S04]  /*5db0*/  FMUL.FTZ R194, R215, R194 ;  /* 0x000000c2d7c27220 */ /* 0x000fc80000410000 */
[----:B------:R-:W-:-:S07]  /*5dc0*/  @P0 FADD.FTZ R194, R194, R195 ;  /* 0x000000c3c2c20221 */ /* 0x000fce0000010000 */
.L_x_3032:
[----:B------:R-:W-:Y:S05]  /*5dd0*/  BSYNC B0 ;  /* 0x0000000000007941 */ /* 0x000fea0003800000 */
.L_x_3030:
        /* <DEDUP_REMOVED lines=15> */
.L_x_3034:
[----:B------:R-:W-:Y:S05]  /*5ed0*/  BSYNC B0 ;  /* 0x0000000000007941 */ /* 0x000fea0003800000 */
.L_x_3033:
[----:B------:R-:W-:Y:S04]  /*5ee0*/  BSSY B0, `(.L_x_3035) ;  /* 0x000000d000007945 */ /* 0x000fe80003800000 */
[----:B------:R-:W-:Y:S05]  /*5ef0*/  @P2 BRA `(.L_x_3036) ;  /* 0x0000000000102947 */ /* 0x000fea0003800000 */
[----:B------:R-:W-:Y:S01]  /*5f00*/  MOV R194, RZ ;  /* 0x000000ff00c27202 */ /* 0x000fe20000000f00 */
[----:B------:R-:W-:Y:S06]  /*5f10*/  @!P0 BRA `(.L_x_3037) ;  /* 0x0000000000248947 */ /* 0x000fec0003800000 */
[----:B------:R-:W-:Y:S01]  /*5f20*/  HADD2.F32 R194, -RZ, R29.H1_H1 ;  /* 0x3000001dffc27230 */ /* 0x000fe20000004100 */
[----:B------:R-:W-:Y:S06]  /*5f30*/  BRA `(.L_x_3037) ;  /* 0x00000000001c7947 */ /* 0x000fec0003800000 */
.L_x_3036:
[----:B------:R-:W-:Y:S01]  /*5f40*/  ISETP.NE.AND P4, PT, R219, RZ, PT ;  /* 0x000000ffdb00720c */ /* 0x000fe20003f85270 */
[----:B------:R-:W-:-:S03]  /*5f50*/  @P0 HADD2.F32 R195, -RZ, R29.H1_H1 ;  /* 0x3000001dffc30230 */ /* 0x000fc60000004100 */
[----:B------:R-:W-:-:S05]  /*5f60*/  FSEL R194, R216, RZ, !P4 ;  /* 0x000000ffd8c27208 */ /* 0x000fca0006000000 */
[----:B------:R-:W-:-:S04]  /*5f70*/  FFMA.FTZ R194, R169, R217, R194 ;  /* 0x000000d9a9c27223 */ /* 0x000fc800000100c2 */
[----:B------:R-:W-:-:S04]  /*5f80*/  FADD.FTZ R194, R209, -R194 ;  /* 0x800000c2d1c27221 */ /* 0x000fc80000010000 */
[----:B------:R-:W-:-:S04]  /*5f90*/  FMUL.FTZ R194, R215, R194 ;  /* 0x000000c2d7c27220 */ /* 0x000fc80000410000 */
[----:B------:R-:W-:-:S07]  /*5fa0*/  @P0 FADD.FTZ R194, R194, R195 ;  /* 0x000000c3c2c20221 */ /* 0x000fce0000010000 */
.L_x_3037:
[----:B------:R-:W-:Y:S05]  /*5fb0*/  BSYNC B0 ;  /* 0x0000000000007941 */ /* 0x000fea0003800000 */
.L_x_3035:
        /* <DEDUP_REMOVED lines=16> */
.L_x_3039:
[----:B------:R-:W-:Y:S05]  /*60c0*/  BSYNC B0 ;  /* 0x0000000000007941 */ /* 0x000fea0003800000 */
.L_x_3038:
[----:B------:R-:W-:Y:S04]  /*60d0*/  BSSY B0, `(.L_x_3040) ;  /* 0x000000d000007945 */ /* 0x000fe80003800000 */
[----:B------:R-:W-:Y:S05]  /*60e0*/  @P2 BRA `(.L_x_3041) ;  /* 0x0000000000102947 */ /* 0x000fea0003800000 */
[----:B------:R-:W-:Y:S01]  /*60f0*/  HFMA2.MMA R194, -RZ, RZ, 0, 0 ;  /* 0x00000000ffc27435 */ /* 0x000fe200000001ff */
[----:B------:R-:W-:Y:S10]  /*6100*/  @!P0 BRA `(.L_x_3042) ;  /* 0x0000000000248947 */ /* 0x000ff40003800000 */
[----:B------:R-:W-:Y:S01]  /*6110*/  HADD2.F32 R194, -RZ, R30.H0_H0 ;  /* 0x2000001effc27230 */ /* 0x000fe20000004100 */
[----:B------:R-:W-:Y:S06]  /*6120*/  BRA `(.L_x_3042) ;  /* 0x00000000001c7947 */ /* 0x000fec0003800000 */
.L_x_3041:
[----:B------:R-:W-:-:S04]  /*6130*/  ISETP.NE.AND P4, PT, R219, RZ, PT ;  /* 0x000000ffdb00720c */ /* 0x000fc80003f85270 */
[----:B------:R-:W-:-:S05]  /*6140*/  FSEL R195, R216, RZ, !P4 ;  /* 0x000000ffd8c37208 */ /* 0x000fca0006000000 */
[----:B------:R-:W-:-:S04]  /*6150*/  FFMA.FTZ R195, R170, R217, R195 ;  /* 0x000000d9aac37223 */ /* 0x000fc800000100c3 */
[----:B------:R-:W-:Y:S01]  /*6160*/  FADD.FTZ R194, R210, -R195 ;  /* 0x800000c3d2c27221 */ /* 0x000fe20000010000 */
[----:B------:R-:W-:-:S03]  /*6170*/  @P0 HADD2.F32 R195, -RZ, R30.H0_H0 ;  /* 0x2000001effc30230 */ /* 0x000fc60000004100 */
[----:B------:R-:W-:-:S04]  /*6180*/  FMUL.FTZ R194, R215, R194 ;  /* 0x000000c2d7c27220 */ /* 0x000fc80000410000 */
[----:B------:R-:W-:-:S07]  /*6190*/  @P0 FADD.FTZ R194, R194, R195 ;  /* 0x000000c3c2c20221 */ /* 0x000fce0000010000 */
.L_x_3042:
[----:B------:R-:W-:Y:S05]  /*61a0*/  BSYNC B0 ;  /* 0x0000000000007941 */ /* 0x000fea0003800000 */
.L_x_3040:
        /* <DEDUP_REMOVED lines=15> */
.L_x_3044:
[----:B------:R-:W-:Y:S05]  /*62a0*/  BSYNC B0 ;  /* 0x0000000000007941 */ /* 0x000fea0003800000 */
.L_x_3043:
[----:B------:R-:W-:Y:S04]  /*62b0*/  BSSY B0, `(.L_x_3045) ;  /* 0x000000d000007945 */ /* 0x000fe80003800000 */
[----:B------:R-:W-:Y:S05]  /*62c0*/  @P2 BRA `(.L_x_3046) ;  /* 0x0000000000102947 */ /* 0x000fea0003800000 */
[----:B------:R-:W-:Y:S01]  /*62d0*/  MOV R194, RZ ;  /* 0x000000ff00c27202 */ /* 0x000fe20000000f00 */
[----:B------:R-:W-:Y:S06]  /*62e0*/  @!P0 BRA `(.L_x_3047) ;  /* 0x0000000000248947 */ /* 0x000fec0003800000 */
[----:B------:R-:W-:Y:S01]  /*62f0*/  HADD2.F32 R194, -RZ, R30.H1_H1 ;  /* 0x3000001effc27230 */ /* 0x000fe20000004100 */
[----:B------:R-:W-:Y:S06]  /*6300*/  BRA `(.L_x_3047) ;  /* 0x00000000001c7947 */ /* 0x000fec0003800000 */
.L_x_3046:
[----:B------:R-:W-:Y:S01]  /*6310*/  ISETP.NE.AND P4, PT, R219, RZ, PT ;  /* 0x000000ffdb00720c */ /* 0x000fe20003f85270 */
[----:B------:R-:W-:-:S03]  /*6320*/  @P0 HADD2.F32 R195, -RZ, R30.H1_H1 ;  /* 0x3000001effc30230 */ /* 0x000fc60000004100 */
[----:B------:R-:W-:-:S05]  /*6330*/  FSEL R194, R216, RZ, !P4 ;  /* 0x000000ffd8c27208 */ /* 0x000fca0006000000 */
[----:B------:R-:W-:-:S04]  /*6340*/  FFMA.FTZ R194, R171, R217, R194 ;  /* 0x000000d9abc27223 */ /* 0x000fc800000100c2 */
[----:B------:R-:W-:-:S04]  /*6350*/  FADD.FTZ R194, R211, -R194 ;  /* 0x800000c2d3c27221 */ /* 0x000fc80000010000 */
[----:B------:R-:W-:-:S04]  /*6360*/  FMUL.FTZ R194, R215, R194 ;  /* 0x000000c2d7c27220 */ /* 0x000fc80000410000 */
[----:B------:R-:W-:-:S07]  /*6370*/  @P0 FADD.FTZ R194, R194, R195 ;  /* 0x000000c3c2c20221 */ /* 0x000fce0000010000 */
.L_x_3047:
[----:B------:R-:W-:Y:S05]  /*6380*/  BSYNC B0 ;  /* 0x0000000000007941 */ /* 0x000fea0003800000 */
.L_x_3045:
        /* <DEDUP_REMOVED lines=16> */
.L_x_3049:
[----:B------:R-:W-:Y:S05]  /*6490*/  BSYNC B0 ;  /* 0x0000000000007941 */ /* 0x000fea0003800000 */
.L_x_3048:
[----:B------:R-:W-:Y:S04]  /*64a0*/  BSSY B0, `(.L_x_3050) ;  /* 0x000000d000007945 */ /* 0x000fe80003800000 */
[----:B------:R-:W-:Y:S05]  /*64b0*/  @P2 BRA `(.L_x_3051) ;  /* 0x0000000000102947 */ /* 0x000fea0003800000 */
[----:B------:R-:W-:Y:S01]  /*64c0*/  HFMA2.MMA R194, -RZ, RZ, 0, 0 ;  /* 0x00000000ffc27435 */ /* 0x000fe200000001ff */
[----:B------:R-:W-:Y:S10]  /*64d0*/  @!P0 BRA `(.L_x_3052) ;  /* 0x0000000000248947 */ /* 0x000ff40003800000 */
[----:B------:R-:W-:Y:S01]  /*64e0*/  HADD2.F32 R194, -RZ, R31.H0_H0 ;  /* 0x2000001fffc27230 */ /* 0x000fe20000004100 */
[----:B------:R-:W-:Y:S06]  /*64f0*/  BRA `(.L_x_3052) ;  /* 0x00000000001c7947 */ /* 0x000fec0003800000 */
.L_x_3051:
[----:B------:R-:W-:-:S04]  /*6500*/  ISETP.NE.AND P4, PT, R219, RZ, PT ;  /* 0x000000ffdb00720c */ /* 0x000fc80003f85270 */
[----:B------:R-:W-:-:S05]  /*6510*/  FSEL R195, R216, RZ, !P4 ;  /* 0x000000ffd8c37208 */ /* 0x000fca0006000000 */
[----:B------:R-:W-:-:S04]  /*6520*/  FFMA.FTZ R195, R172, R217, R195 ;  /* 0x000000d9acc37223 */ /* 0x000fc800000100c3 */
[----:B------:R-:W-:Y:S01]  /*6530*/  FADD.FTZ R194, R212, -R195 ;  /* 0x800000c3d4c27221 */ /* 0x000fe20000010000 */
[----:B------:R-:W-:-:S03]  /*6540*/  @P0 HADD2.F32 R195, -RZ, R31.H0_H0 ;  /* 0x2000001fffc30230 */ /* 0x000fc60000004100 */
[----:B------:R-:W-:-:S04]  /*6550*/  FMUL.FTZ R194, R215, R194 ;  /* 0x000000c2d7c27220 */ /* 0x000fc80000410000 */
[----:B------:R-:W-:-:S07]  /*6560*/  @P0 FADD.FTZ R194, R194, R195 ;  /* 0x000000c3c2c20221 */ /* 0x000fce0000010000 */
.L_x_3052:
[----:B------:R-:W-:Y:S05]  /*6570*/  BSYNC B0 ;  /* 0x0000000000007941 */ /* 0x000fea0003800000 */
.L_x_3050:
        /* <DEDUP_REMOVED lines=15> */
.L_x_3054:
[----:B------:R-:W-:Y:S05]  /*6670*/  BSYNC B0 ;  /* 0x0000000000007941 */ /* 0x000fea0003800000 */
.L_x_3053:
[----:B------:R-:W-:Y:S04]  /*6680*/  BSSY B0, `(.L_x_3055) ;  /* 0x000000d000007945 */ /* 0x000fe80003800000 */
[----:B------:R-:W-:Y:S05]  /*6690*/  @P2 BRA `(.L_x_3056) ;  /* 0x0000000000102947 */ /* 0x000fea0003800000 */
[----:B------:R-:W-:Y:S01]  /*66a0*/  MOV R194, RZ ;  /* 0x000000ff00c27202 */ /* 0x000fe20000000f00 */
[----:B------:R-:W-:Y:S06]  /*66b0*/  @!P0 BRA `(.L_x_3057) ;  /* 0x0000000000248947 */ /* 0x000fec0003800000 */
[----:B------:R-:W-:Y:S01]  /*66c0*/  HADD2.F32 R194, -RZ, R31.H1_H1 ;  /* 0x3000001fffc27230 */ /* 0x000fe20000004100 */
[----:B------:R-:W-:Y:S06]  /*66d0*/  BRA `(.L_x_3057) ;  /* 0x00000000001c7947 */ /* 0x000fec0003800000 */
.L_x_3056:
[----:B------:R-:W-:Y:S01]  /*66e0*/  ISETP.NE.AND P2, PT, R219, RZ, PT ;  /* 0x000000ffdb00720c */ /* 0x000fe20003f45270 */
[----:B------:R-:W-:-:S03]  /*66f0*/  @P0 HADD2.F32 R195, -RZ, R31.H1_H1 ;  /* 0x3000001fffc30230 */ /* 0x000fc60000004100 */
[----:B------:R-:W-:-:S05]  /*6700*/  FSEL R194, R216, RZ, !P2 ;  /* 0x000000ffd8c27208 */ /* 0x000fca0005000000 */
[----:B------:R-:W-:-:S04]  /*6710*/  FFMA.FTZ R194, R173, R217, R194 ;  /* 0x000000d9adc27223 */ /* 0x000fc800000100c2 */
[----:B------:R-:W-:-:S04]  /*6720*/  FADD.FTZ R194, R213, -R194 ;  /* 0x800000c2d5c27221 */ /* 0x000fc80000010000 */
[----:B------:R-:W-:-:S04]  /*6730*/  FMUL.FTZ R194, R215, R194 ;  /* 0x000000c2d7c27220 */ /* 0x000fc80000410000 */
[----:B------:R-:W-:-:S07]  /*6740*/  @P0 FADD.FTZ R194, R194, R195 ;  /* 0x000000c3c2c20221 */ /* 0x000fce0000010000 */
.L_x_3057:
[----:B------:R-:W-:Y:S05]  /*6750*/  BSYNC B0 ;  /* 0x0000000000007941 */ /* 0x000fea0003800000 */
.L_x_3055:
[----:B------:R-:W-:Y:S01]  /*6760*/  @P1 F2FP.F16.F32.PACK_AB R195, RZ, R194 ;  /* 0x000000c2ffc3123e */ /* 0x000fe200000000ff */
[----:B------:R-:W-:Y:S03]  /*6770*/  BSSY B0, `(.L_x_3058) ;  /* 0x000000f000007945 */ /* 0x000fe60003800000 */
[----:B------:R-:W-:Y:S01]  /*6780*/  @P1 PRMT R163, R163, 0x5410, R195 ;  /* 0x00005410a3a31816 */ /* 0x000fe200000000c3 */
[----:B------:R-:W-:Y:S06]  /*6790*/  @!P3 BRA `(.L_x_3059) ;  /* 0x000000000030b947 */ /* 0x000fec0003800000 */
[----:B------:R-:W-:Y:S01]  /*67a0*/  LOP3.LUT P0, RZ, R193, 0xff000000, RZ, 0xc0, !PT ;  /* 0xff000000c1ff7812 */ /* 0x000fe2000780c0ff */
[----:B------:R-:W-:Y:S01]  /*67b0*/  FMUL.FTZ R194, R194, UR13 ;  /* 0x0000000dc2c27c20 */ /* 0x000fe20008410000 */
[----:B------:R-:W-:-:S03]  /*67c0*/  MOV R192, RZ ;  /* 0x000000ff00c07202 */ /* 0x000fc60000000f00 */
[----:B------:R-:W-:Y:S01]  /*67d0*/  FMUL.FTZ R196, R194, UR12 ;  /* 0x0000000cc2c47c20 */ /* 0x000fe20008410000 */
[----:B------:R-:W-:-:S07]  /*67e0*/  HFMA2.MMA R194, -RZ, RZ, 0, 0 ;  /* 0x00000000ffc27435 */ /* 0x000fce00000001ff */
[----:B------:R-:W-:Y:S02]  /*67f0*/  @P0 HADD2.F32 R193, -RZ, R143.H1_H1 ;  /* 0x3000008fffc10230 */ /* 0x000fe40000004100 */
[----:B-----5:R-:W-:-:S03]  /*6800*/  @P0 HADD2.F32 R195, -RZ, R159.H1_H1 ;  /* 0x3000009fffc30230 */ /* 0x020fc60000004100 */
[----:B------:R-:W-:Y:S02]  /*6810*/  @P0 FMUL.FTZ R192, R196, R193 ;  /* 0x000000c1c4c00220 */ /* 0x000fe40000410000 */
[----:B------:R-:W-:-:S03]  /*6820*/  @P0 FMUL.FTZ R194, R195, R196 ;  /* 0x000000c4c3c20220 */ /* 0x000fc60000410000 */
[----:B------:R-:W-:Y:S01]  /*6830*/  F2FP.F16.F32.PACK_AB R192, RZ, R192 ;  /* 0x000000c0ffc0723e */ /* 0x000fe200000000ff */
[----:B------:R-:W-:-:S03]  /*6840*/  FADD.FTZ R103, R103, R194 ;  /* 0x000000c267677221 */ /* 0x000fc60000010000 */
[----:B------:R-:W-:-:S07]  /*6850*/  PRMT R167, R167, 0x5410, R192 ;  /* 0x00005410a7a77816 */ /* 0x000fce00000000c0 */
.L_x_3059:
[----:B------:R-:W-:Y:S05]  /*6860*/  BSYNC B0 ;  /* 0x0000000000007941 */ /* 0x000fea0003800000 */
.L_x_3058:
[----:B------:R-:W0:Y:S08]  /*6870*/  @P1 LDC.64 R196, c[0x0][0x308] ;  /* 0x0000c200ffc41b82 */ /* 0x000e300000000a00 */
[----:B------:R-:W1:Y:S08]  /*6880*/  @P3 LDC.64 R194, c[0x0][0x2f8] ;  /* 0x0000be00ffc23b82 */ /* 0x000e700000000a00 */
[----:B------:R-:W2:Y:S01]  /*6890*/  LDC.64 R192, c[0x0][0x210] ;  /* 0x00008400ffc07b82 */ /* 0x000ea20000000a00 */
[----:B0-----:R-:W-:-:S05]  /*68a0*/  @P1 IMAD.WIDE.U32 R196, R214, 0x10, R196 ;  /* 0x00000010d6c41825 */ /* 0x001fca00078e00c4 */
[----:B------:R0:W-:Y:S01]  /*68b0*/  @P1 STG.E.128 desc[UR4][R196.64], R160 ;  /* 0x000000a0c4001986 */ /* 0x0001e2000c101d04 */
[----:B-1----:R-:W-:-:S05]  /*68c0*/  @P3 IMAD.WIDE.U32 R194, R226, 0x10, R194 ;  /* 0x00000010e2c23825 */ /* 0x002fca00078e00c2 */
[----:B------:R0:W-:Y:S01]  /*68d0*/  @P3 STG.E.128 desc[UR4][R194.64], R164 ;  /* 0x000000a4c2003986 */ /* 0x0001e2000c101d04 */
[----:B--2---:R-:W-:-:S04]  /*68e0*/  LEA R2, R192, R2, 0x2 ;  /* 0x00000002c0027211 */ /* 0x004fc800078e10ff */
[----:B------:R-:W-:-:S13]  /*68f0*/  ISETP.GE.AND P0, PT, R2, R193, PT ;  /* 0x000000c10200720c */ /* 0x000fda0003f06270 */
[----:B0-----:R-:W-:Y:S05]  /*6900*/  @!P0 BRA `(.L_x_3060) ;  /* 0xffffffa000788947 */ /* 0x001fea000383ffff */
.L_x_2889:
        /* <DEDUP_REMOVED lines=274> */
.L_x_2893:
        /* <DEDUP_REMOVED lines=8> */
.L_x_3062:
[----:B------:R-:W-:Y:S05]  /*7ab0*/  BSYNC B0 ;  /* 0x0000000000007941 */ /* 0x000fea0003800000 */
.L_x_3061:
        /* <DEDUP_REMOVED lines=8> */
.L_x_3063:
[----:B------:R-:W-:Y:S01]  /*7b40*/  HFMA2.MMA R248, -RZ, RZ, 0, 1.1920928955078125e-07 ;  /* 0x00000002fff87435 */ /* 0x000fe200000001ff */
[----:B------:R-:W-:Y:S01]  /*7b50*/  MOV R249, R250 ;  /* 0x000000fa00f97202 */ /* 0x000fe20000000f00 */
[----:B------:R-:W-:-:S09]  /*7b60*/  FADD.FTZ R247, R252, R247 ;  /* 0x000000f7fcf77221 */ /* 0x000fd20000010000 */
[----:B------:R-:W-:Y:S05]  /*7b70*/  WARPSYNC.COLLECTIVE R216, `(.L_x_3064) ;  /* 0x00000000d8087348 */ /* 0x000fea0003c00000 */
[----:B------:R0:W1:Y:S02]  /*7b80*/  SHFL.BFLY P0, R252, R249, R248, R217 ;  /* 0x0c0000f8f9fc7389 */ /* 0x00006400000000d9 */
[----:B01----:R-:W-:Y:S01]  /*7b90*/  ENDCOLLECTIVE ;  /* 0x000000000000791b */ /* 0x003fe20003800000 */
.L_x_3064:
[----:B------:R-:W-:Y:S01]  /*7ba0*/  MOV R249, R247 ;  /* 0x000000f700f97202 */ /* 0x000fe20000000f00 */
[----:B------:R-:W-:-:S07]  /*7bb0*/  FADD.FTZ R250, R250, R252 ;  /* 0x000000fcfafa7221 */ /* 0x000fce0000010000 */
[----:B------:R-:W-:Y:S05]  /*7bc0*/  WARPSYNC.COLLECTIVE R216, `(.L_x_3065) ;  /* 0x00000000d8087348 */ /* 0x000fea0003c00000 */
[----:B------:R0:W1:Y:S02]  /*7bd0*/  SHFL.BFLY P0, R252, R249, R248, R217 ;  /* 0x0c0000f8f9fc7389 */ /* 0x00006400000000d9 */
[----:B01----:R-:W-:Y:S01]  /*7be0*/  ENDCOLLECTIVE ;  /* 0x000000000000791b */ /* 0x003fe20003800000 */
.L_x_3065:
[----:B------:R-:W-:Y:S01]  /*7bf0*/  HFMA2.MMA R248, -RZ, RZ, 0, 2.384185791015625e-07 ;  /* 0x00000004fff87435 */ /* 0x000fe200000001ff */
[----:B------:R-:W-:Y:S01]  /*7c00*/  MOV R249, R250 ;  /* 0x000000fa00f97202 */ /* 0x000fe20000000f00 */
[----:B------:R-:W-:-:S09]  /*7c10*/  FADD.FTZ R247, R247, R252 ;  /* 0x000000fcf7f77221 */ /* 0x000fd20000010000 */
[----:B------:R-:W-:Y:S05]  /*7c20*/  WARPSYNC.COLLECTIVE R216, `(.L_x_3066) ;  /* 0x00000000d8087348 */ /* 0x000fea0003c00000 */
[----:B------:R0:W1:Y:S02]  /*7c30*/  SHFL.BFLY P0, R252, R249, R248, R217 ;  /* 0x0c0000f8f9fc7389 */ /* 0x00006400000000d9 */
[----:B01----:R-:W-:Y:S01]  /*7c40*/  ENDCOLLECTIVE ;  /* 0x000000000000791b */ /* 0x003fe20003800000 */
.L_x_3066:
[----:B------:R-:W-:Y:S01]  /*7c50*/  MOV R249, R247 ;  /* 0x000000f700f97202 */ /* 0x000fe20000000f00 */
[----:B------:R-:W-:-:S07]  /*7c60*/  FADD.FTZ R250, R250, R252 ;  /* 0x000000fcfafa7221 */ /* 0x000fce0000010000 */
[----:B------:R-:W-:Y:S05]  /*7c70*/  WARPSYNC.COLLECTIVE R216, `(.L_x_3067) ;  /* 0x00000000d8087348 */ /* 0x000fea0003c00000 */
[----:B------:R0:W1:Y:S02]  /*7c80*/  SHFL.BFLY P0, R252, R249, R248, R217 ;  /* 0x0c0000f8f9fc7389 */ /* 0x00006400000000d9 */
[----:B01----:R-:W-:Y:S01]  /*7c90*/  ENDCOLLECTIVE ;  /* 0x000000000000791b */ /* 0x003fe20003800000 */
.L_x_3067:
[----:B------:R-:W-:Y:S01]  /*7ca0*/  HFMA2.MMA R248, -RZ, RZ, 0, 4.76837158203125e-07 ;  /* 0x00000008fff87435 */ /* 0x000fe200000001ff */
[----:B------:R-:W-:Y:S01]  /*7cb0*/  MOV R249, R250 ;  /* 0x000000fa00f97202 */ /* 0x000fe20000000f00 */
[----:B------:R-:W-:-:S09]  /*7cc0*/  FADD.FTZ R247, R247, R252 ;  /* 0x000000fcf7f77221 */ /* 0x000fd20000010000 */
[----:B------:R-:W-:Y:S05]  /*7cd0*/  WARPSYNC.COLLECTIVE R216, `(.L_x_3068) ;  /* 0x00000000d8087348 */ /* 0x000fea0003c00000 */
[----:B------:R0:W1:Y:S02]  /*7ce0*/  SHFL.BFLY P0, R252, R249, R248, R217 ;  /* 0x0c0000f8f9fc7389 */ /* 0x00006400000000d9 */
[----:B01----:R-:W-:Y:S01]  /*7cf0*/  ENDCOLLECTIVE ;  /* 0x000000000000791b */ /* 0x003fe20003800000 */
.L_x_3068:
[----:B------:R-:W-:Y:S01]  /*7d00*/  MOV R249, R247 ;  /* 0x000000f700f97202 */ /* 0x000fe20000000f00 */
[----:B------:R-:W-:-:S07]  /*7d10*/  FADD.FTZ R250, R250, R252 ;  /* 0x000000fcfafa7221 */ /* 0x000fce0000010000 */
[----:B------:R-:W-:Y:S05]  /*7d20*/  WARPSYNC.COLLECTIVE R216, `(.L_x_3069) ;  /* 0x00000000d8087348 */ /* 0x000fea0003c00000 */
[----:B------:R0:W1:Y:S02]  /*7d30*/  SHFL.BFLY P0, R252, R249, R248, R217 ;  /* 0x0c0000f8f9fc7389 */ /* 0x00006400000000d9 */
[----:B01----:R-:W-:Y:S01]  /*7d40*/  ENDCOLLECTIVE ;  /* 0x000000000000791b */ /* 0x003fe20003800000 */
.L_x_3069:
[----:B------:R-:W-:Y:S01]  /*7d50*/  HFMA2.MMA R248, -RZ, RZ, 0, 9.5367431640625e-07 ;  /* 0x00000010fff87435 */ /* 0x000fe200000001ff */
[----:B------:R-:W-:Y:S01]  /*7d60*/  MOV R249, R250 ;  /* 0x000000fa00f97202 */ /* 0x000fe20000000f00 */
[----:B------:R-:W-:-:S09]  /*7d70*/  FADD.FTZ R247, R247, R252 ;  /* 0x000000fcf7f77221 */ /* 0x000fd20000010000 */
[----:B------:R-:W-:Y:S05]  /*7d80*/  WARPSYNC.COLLECTIVE R216, `(.L_x_3070) ;  /* 0x00000000d8087348 */ /* 0x000fea0003c00000 */
[----:B------:R0:W1:Y:S02]  /*7d90*/  SHFL.BFLY P0, R252, R249, R248, R217 ;  /* 0x0c0000f8f9fc7389 */ /* 0x00006400000000d9 */
[----:B01----:R-:W-:Y:S01]  /*7da0*/  ENDCOLLECTIVE ;  /* 0x000000000000791b */ /* 0x003fe20003800000 */
.L_x_3070:
[----:B------:R-:W-:Y:S02]  /*7db0*/  MOV R249, R247 ;  /* 0x000000f700f97202 */ /* 0x000fe40000000f00 */
[----:B------:R-:W-:-:S07]  /*7dc0*/  MOV R251, R252 ;  /* 0x000000fc00fb7202 */ /* 0x000fce0000000f00 */
[----:B------:R-:W-:Y:S05]  /*7dd0*/  WARPSYNC.COLLECTIVE R216, `(.L_x_3071) ;  /* 0x00000000d8087348 */ /* 0x000fea0003c00000 */
[----:B------:R0:W1:Y:S02]  /*7de0*/  SHFL.BFLY P0, R252, R249, R248, R217 ;  /* 0x0c0000f8f9fc7389 */ /* 0x00006400000000d9 */
[----:B01----:R-:W-:Y:S01]  /*7df0*/  ENDCOLLECTIVE ;  /* 0x000000000000791b */ /* 0x003fe20003800000 */
.L_x_3071:
[----:B------:R-:W-:Y:S01]  /*7e00*/  MOV R216, R252 ;  /* 0x000000fc00d87202 */ /* 0x000fe20000000f00 */
[----:B------:R-:W-:Y:S06]  /*7e10*/  BRA `(.L_x_3072) ;  /* 0xffffffa8002c7947 */ /* 0x000fec000383ffff */
.L_x_3073:
        /* <DEDUP_REMOVED lines=14> */
.L_x_14243:


//--------------------- .text._ZN10layer_norm13ln_bwd_kernelINS_13Kernel_traitsIf13__nv_bfloat16S2_S2_fjLj1024ELj1ELj4ELj1ELj16ENS_18Kernel_traits_baseILj1024EfS2_S2_S2_fjLj128EEEEELb0ELb0ELb0ELb0EEEvNS_9BwdParamsE --------------------------
	.section	.text._ZN10layer_norm13ln_bwd_kernelINS_13Kernel_traitsIf13__nv_bfloat16S2_S2_fjLj1024ELj1ELj4ELj1ELj16ENS_18Kernel_traits_baseILj1024EfS2_S2_S2_fjLj128EEEEELb0ELb0ELb0ELb0EEEvNS_9BwdParamsE,"ax",@progbits
	.align	128
        .global         _ZN10layer_norm13ln_bwd_kernelINS_13Kernel_traitsIf13__nv_bfloat16S2_S2_fjLj1024ELj1ELj4ELj1ELj16ENS_18Kernel_traits_baseILj1024EfS2_S2_S2_fjLj128EEEEELb0ELb0ELb0ELb0EEEvNS_9BwdParamsE
        .type           _ZN10layer_norm13ln_bwd_kernelINS_13Kernel_traitsIf13__nv_bfloat16S2_S2_fjLj1024ELj1ELj4ELj1ELj16ENS_18Kernel_traits_baseILj1024EfS2_S2_S2_fjLj128EEEEELb0ELb0ELb0ELb0EEEvNS_9BwdParamsE,@function
        .size           _ZN10layer_norm13ln_bwd_kernelINS_13Kernel_traitsIf13__nv_bfloat16S2_S2_fjLj1024ELj1ELj4ELj1ELj16ENS_18Kernel_traits_baseILj1024EfS2_S2_S2_fjLj128EEEEELb0ELb0ELb0ELb0EEEvNS_9BwdParamsE,(.L_x_14244 - _ZN10layer_norm13ln_bwd_kernelINS_13Kernel_traitsIf13__nv_bfloat16S2_S2_fjLj1024ELj1ELj4ELj1ELj16ENS_18Kernel_traits_baseILj1024EfS2_S2_S2_fjLj128EEEEELb0ELb0ELb0ELb0EEEvNS_9BwdParamsE)
        .other          _ZN10layer_norm13ln_bwd_kernelINS_13Kernel_traitsIf13__nv_bfloat16S2_S2_fjLj1024ELj1ELj4ELj1ELj16ENS_18Kernel_traits_baseILj1024EfS2_S2_S2_fjLj128EEEEELb0ELb0ELb0ELb0EEEvNS_9BwdParamsE,@"STO_CUDA_ENTRY STV_DEFAULT"
_ZN10layer_norm13ln_bwd_kernelINS_13Kernel_traitsIf13__nv_bfloat16S2_S2_fjLj1024ELj1ELj4ELj1ELj16ENS_18Kernel_traits_baseILj1024EfS2_S2_S2_fjLj128EEEEELb0ELb0ELb0ELb0EEEvNS_9BwdParamsE:
.text._ZN10layer_norm13ln_bwd_kernelINS_13Kernel_traitsIf13__nv_bfloat16S2_S2_fjLj1024ELj1ELj4ELj1ELj16ENS_18Kernel_traits_baseILj1024EfS2_S2_S2_fjLj128EEEEELb0ELb0ELb0ELb0EEEvNS_9BwdParamsE:
        /* <DEDUP_REMOVED lines=14> */
[----:B------:R-:W-:-:S04]  /*00e0*/  LOP3.LUT R3, R4, 0x1f, RZ, 0x3c, !PT ;  /* 0x0000001f04037812 */ /* 0x000fc800078e3cff */
[----:B------:R-:W-:Y:S02]  /*00f0*/  LEA.HI.SX32 R0, R0, R3, 0x1d ;  /* 0x0000000300007211 */ /* 0x000fe400078feaff */
[----:B------:R-:W-:Y:S02]  /*0100*/  MOV R3, R4 ;  /* 0x0000000400037202 */ /* 0x000fe40000000f00 */
        /* <DEDUP_REMOVED lines=12> */
[----:B------:R-:W-:Y:S02]  /*01d0*/  @P2 IADD3 R3, R3, 0x20, RZ ;  /* 0x0000002003032810 */ /* 0x000fe40007ffe0ff */
[----:B------:R0:W5:Y:S04]  /*01e0*/  @P1 LDG.E.128 R44, desc[UR4][R6.64+0x10] ;  /* 0x00001004062c1981 */ /* 0x000168000c1e1d00 */
[----:B------:R0:W5:Y:S01]  /*01f0*/  @P2 LDG.E.128 R48, desc[UR4][R10.64] ;  /* 0x000000040a302981 */ /* 0x000162000c1e1d00 */
[C---:B--2---:R-:W-:Y:S01]  /*0200*/  @P3 IMAD.WIDE.U32 R12, R3.reuse, 0x20, R12 ;  /* 0x00000020030c3825 */ /* 0x044fe200078e000c */
[----:B------:R-:W-:-:S02]  /*0210*/  @P3 IADD3 R3, R3, 0x20, RZ ;  /* 0x0000002003033810 */ /* 0x000fc40007ffe0ff */
[----:B------:R0:W5:Y:S04]  /*0220*/  @P2 LDG.E.128 R52, desc[UR4][R10.64+0x10] ;  /* 0x000010040a342981 */ /* 0x000168000c1e1d00 */
[----:B------:R0:W5:Y:S01]  /*0230*/  @P3 LDG.E.128 R56, desc[UR4][R12.64] ;  /* 0x000000040c383981 */ /* 0x000162000c1e1d00 */
[----:B---3--:R-:W-:-:S03]  /*0240*/  @P4 IMAD.WIDE.U32 R8, R3, 0x20, R14 ;  /* 0x0000002003084825 */ /* 0x008fc600078e000e */
[----:B------:R0:W5:Y:S04]  /*0250*/  @P3 LDG.E.128 R60, desc[UR4][R12.64+0x10] ;  /* 0x000010040c3c3981 */ /* 0x000168000c1e1d00 */
[----:B------:R0:W5:Y:S04]  /*0260*/  @P4 LDG.E.128 R64, desc[UR4][R8.64] ;  /* 0x0000000408404981 */ /* 0x000168000c1e1d00 */
[----:B------:R0:W5:Y:S01]  /*0270*/  @P4 LDG.E.128 R68, desc[UR4][R8.64+0x10] ;  /* 0x0000100408444981 */ /* 0x000162000c1e1d00 */
[----:B------:R-:W1:Y:S01]  /*0280*/  S2R R3, SR_CTAID.X ;  /* 0x0000000000037919 */ /* 0x000e620000002500 */
[----:B------:R-:W-:Y:S01]  /*0290*/  SHF.R.U32.HI R0, RZ, 0x5, R2 ;  /* 0x00000005ff007819 */ /* 0x000fe20000011602 */
[----:B------:R-:W-:Y:S01]  /*02a0*/  BSSY B0, `(.L_x_3074) ;  /* 0x000033b000007945 */ /* 0x000fe20003800000 */
        /* <DEDUP_REMOVED lines=34> */
[----:B0-----:R-:W-:Y:S06]  /*04d0*/  @P0 BRA `(.L_x_3075) ;  /* 0x00000030005c0947 */ /* 0x001fec0003800000 */
[----:B------:R-:W-:Y:S01]  /*04e0*/  ULDC.64 UR6, c[0x0][0x270] ;  /* 0x00009c0000067ab9 */ /* 0x000fe20000000a00 */
[----:B------:R-:W-:Y:S01]  /*04f0*/  HFMA2.MMA R73, -RZ, RZ, 0, 0 ;  /* 0x00000000ff497435 */ /* 0x000fe200000001ff */
[----:B------:R-:W-:Y:S01]  /*0500*/  ISETP.NE.U32.AND P5, PT, RZ, UR6, PT ;  /* 0x00000006ff007c0c */ /* 0x000fe2000bfa5070 */
[----:B------:R-:W-:Y:S02]  /*0510*/  ULDC.U8 UR6, c[0x0][0x2a0] ;  /* 0x0000a80000067ab9 */ /* 0x000fe40000000000 */
[----:B------:R-:W-:Y:S02]  /*0520*/  ISETP.NE.AND P0, PT, RZ, UR6, PT ;  /* 0x00000006ff007c0c */ /* 0x000fe4000bf05270 */
[----:B------:R-:W-:Y:S02]  /*0530*/  ISETP.NE.AND.EX P5, PT, RZ, UR7, PT, P5 ;  /* 0x00000007ff007c0c */ /* 0x000fe4000bfa5350 */
[----:B------:R-:W-:-:S11]  /*0540*/  P2R R6, PR, RZ, 0x1 ;  /* 0x00000001ff067803 */ /* 0x000fd60000000000 */
.L_x_3093:
        /* <DEDUP_REMOVED lines=8> */
[----:B-----5:R1:W5:Y:S05]  /*05d0*/  @P5 LDG.E.U16 R197, desc[UR4][R152.64] ;  /* 0x0000000498c55981 */ /* 0x02036a000c1e1500 */
        /* <DEDUP_REMOVED lines=28> */
[----:B--2---:R-:W-:Y:S02]  /*07a0*/  SHF.L.U32 R153, R9, 0x10, RZ ;  /* 0x0000001009997819 */ /* 0x004fe400000006ff */
[----:B------:R-:W-:-:S02]  /*07b0*/  PRMT R152, R10, 0x7632, R152 ;  /* 0x000076320a987816 */ /* 0x000fc40000000098 */
[----:B------:R-:W-:Y:S01]  /*07c0*/  SHF.L.U32 R155, R10, 0x10, RZ ;  /* 0x000000100a9b7819 */ /* 0x000fe200000006ff */
[----:B------:R-:W-:Y:S01]  /*07d0*/  FADD.FTZ R10, -R198, R153 ;  /* 0x00000099c60a7221 */ /* 0x000fe20000010100 */
[C---:B------:R-:W-:Y:S02]  /*07e0*/  PRMT R156, R11.reuse, 0x7632, R156 ;  /* 0x000076320b9c7816 */ /* 0x040fe4000000009c */
[----:B------:R-:W-:Y:S02]  /*07f0*/  SHF.L.U32 R157, R11, 0x10, RZ ;  /* 0x000000100b9d7819 */ /* 0x000fe400000006ff */
[C---:B------:R-:W-:Y:S02]  /*0800*/  SHF.L.U32 R3, R8.reuse, 0x10, RZ ;  /* 0x0000001008037819 */ /* 0x040fe400000006ff */
[----:B------:R-:W-:Y:S02]  /*0810*/  PRMT R18, R8, 0x7632, R18 ;  /* 0x0000763208127816 */ /* 0x000fe40000000012 */
[----:B---3--:R-:W-:-:S02]  /*0820*/  PRMT R7, R12, 0x7632, R7 ;  /* 0x000076320c077816 */ /* 0x008fc40000000007 */
[C---:B------:R-:W-:Y:S02]  /*0830*/  PRMT R11, R13.reuse, 0x7632, R11 ;  /* 0x000076320d0b7816 */ /* 0x040fe4000000000b */
[----:B------:R-:W-:Y:S02]  /*0840*/  SHF.L.U32 R13, R13, 0x10, RZ ;  /* 0x000000100d0d7819 */ /* 0x000fe400000006ff */
[----:B------:R-:W-:Y:S01]  /*0850*/  SHF.L.U32 R20, R7, 0x10, RZ ;  /* 0x0000001007147819 */ /* 0x000fe200000006ff */
[----:B-----5:R-:W-:Y:S01]  /*0860*/  FMUL.FTZ R7, R161, R10 ;  /* 0x0000000aa1077220 */ /* 0x020fe20000410000 */
[----:B------:R-:W-:Y:S01]  /*0870*/  FADD.FTZ R8, -R198, R3 ;  /* 0x00000003c6087221 */ /* 0x000fe20000010100 */
[----:B------:R-:W-:Y:S01]  /*0880*/  FADD.FTZ R110, R110, R13 ;  /* 0x0000000d6e6e7221 */ /* 0x000fe20000010000 */
[-C--:B------:R-:W-:Y:S01]  /*0890*/  FMUL.FTZ R10, R42, R13.reuse ;  /* 0x0000000d2a0a7220 */ /* 0x080fe20000410000 */
[----:B------:R-:W-:Y:S01]  /*08a0*/  FFMA.FTZ R74, R7, R13, R74 ;  /* 0x0000000d074a7223 */ /* 0x000fe2000001004a */
[----:B------:R-:W-:-:S02]  /*08b0*/  PRMT R19, R9, 0x7632, R19 ;  /* 0x0000763209137816 */ /* 0x000fc40000000013 */
[----:B0-----:R-:W-:Y:S02]  /*08c0*/  PRMT R16, R14, 0x7632, R16 ;  /* 0x000076320e107816 */ /* 0x001fe40000000010 */
[----:B------:R-:W-:Y:S01]  /*08d0*/  SHF.L.U32 R13, R18, 0x10, RZ ;  /* 0x00000010120d7819 */ /* 0x000fe200000006ff */
[----:B------:R-:W-:Y:S01]  /*08e0*/  FMUL.FTZ R3, R161, R8 ;  /* 0x00000008a1037220 */ /* 0x000fe20000410000 */
[----:B------:R-:W-:Y:S01]  /*08f0*/  SHF.L.U32 R9, R12, 0x10, RZ ;  /* 0x000000100c097819 */ /* 0x000fe200000006ff */
[----:B------:R-:W-:Y:S01]  /*0900*/  FADD.FTZ R12, -R198, R155 ;  /* 0x0000009bc60c7221 */ /* 0x000fe20000010100 */
[----:B------:R-:W-:Y:S01]  /*0910*/  SHF.L.U32 R154, R16, 0x10, RZ ;  /* 0x00000010109a7819 */ /* 0x000fe200000006ff */
[----:B------:R-:W-:Y:S01]  /*0920*/  FADD.FTZ R16, -R198, R13 ;  /* 0x0000000dc6107221 */ /* 0x000fe20000010100 */
[----:B------:R-:W-:Y:S01]  /*0930*/  SHF.L.U32 R17, R14, 0x10, RZ ;  /* 0x000000100e117819 */ /* 0x000fe200000006ff */
[----:B------:R-:W-:Y:S01]  /*0940*/  FADD.FTZ R108, R108, R9 ;  /* 0x000000096c6c7221 */ /* 0x000fe20000010000 */
[-C--:B------:R-:W-:Y:S01]  /*0950*/  FFMA.FTZ R72, R3, R9.reuse, R72 ;  /* 0x0000000903487223 */ /* 0x080fe20000010048 */
[----:B------:R-:W-:Y:S01]  /*0960*/  FMUL.FTZ R8, R40, R9 ;  /* 0x0000000928087220 */ /* 0x000fe20000410000 */
[----:B------:R-:W-:Y:S01]  /*0970*/  FADD.FTZ R14, -R198, R157 ;  /* 0x0000009dc60e7221 */ /* 0x000fe20000010100 */
[----:B------:R-:W-:Y:S01]  /*0980*/  FMUL.FTZ R9, R161, R12 ;  /* 0x0000000ca1097220 */ /* 0x000fe20000410000 */
[----:B------:R-:W-:Y:S01]  /*0990*/  PRMT R158, R15, 0x7632, R158 ;  /* 0x000076320f9e7816 */ /* 0x000fe2000000009e */
[----:B------:R-:W-:Y:S01]  /*09a0*/  FMUL.FTZ R16, R161, R16 ;  /* 0x00000010a1107220 */ /* 0x000fe20000410000 */
[----:B------:R-:W-:-:S02]  /*09b0*/  SHF.L.U32 R19, R19, 0x10, RZ ;  /* 0x0000001013137819 */ /* 0x000fc400000006ff */
[----:B------:R-:W-:Y:S02]  /*09c0*/  SHF.L.U32 R15, R15, 0x10, RZ ;  /* 0x000000100f0f7819 */ /* 0x000fe400000006ff */
[----:B------:R-:W-:Y:S01]  /*09d0*/  SHF.L.U32 R22, R11, 0x10, RZ ;  /* 0x000000100b167819 */ /* 0x000fe200000006ff */
        /* <DEDUP_REMOVED lines=8> */
[----:B------:R-:W-:Y:S01]  /*0a60*/  FADD.FTZ R18, -R198, R19 ;  /* 0x00000013c6127221 */ /* 0x000fe20000010100 */
[----:B------:R-:W-:Y:S01]  /*0a70*/  FADD.FTZ R114, R114, R15 ;  /* 0x0000000f72727221 */ /* 0x000fe20000010000 */
[-C--:B------:R-:W-:Y:S01]  /*0a80*/  FFMA.FTZ R78, R11, R15.reuse, R78 ;  /* 0x0000000f0b4e7223 */ /* 0x080fe2000001004e */
[----:B------:R-:W-:Y:S01]  /*0a90*/  FMUL.FTZ R14, R46, R15 ;  /* 0x0000000f2e0e7220 */ /* 0x000fe20000410000 */
[----:B------:R-:W-:Y:S01]  /*0aa0*/  FADD.FTZ R20, RZ, R8 ;  /* 0x00000008ff147221 */ /* 0x000fe20000010000 */
[----:B------:R-:W-:Y:S01]  /*0ab0*/  FFMA.FTZ R15, R3, R8, RZ ;  /* 0x00000008030f7223 */ /* 0x000fe200000100ff */
[----:B------:R-:W-:Y:S01]  /*0ac0*/  FMUL.FTZ R18, R161, R18 ;  /* 0x00000012a1127220 */ /* 0x000fe20000410000 */
[----:B------:R-:W-:Y:S01]  /*0ad0*/  FADD.FTZ R152, -R198, R17 ;  /* 0x00000011c6987221 */ /* 0x000fe20000010100 */
[----:B------:R-:W-:Y:S01]  /*0ae0*/  FADD.FTZ R17, R20, R13 ;  /* 0x0000000d14117221 */ /* 0x000fe20000010000 */
[----:B------:R-:W-:Y:S01]  /*0af0*/  FFMA.FTZ R20, R16, R13, R15 ;  /* 0x0000000d10147223 */ /* 0x000fe2000001000f */
[----:B------:R-:W-:Y:S01]  /*0b00*/  FADD.FTZ R111, R111, R22 ;  /* 0x000000166f6f7221 */ /* 0x000fe20000010000 */
[-C--:B------:R-:W-:Y:S01]  /*0b10*/  FFMA.FTZ R75, R18, R22.reuse, R75 ;  /* 0x00000016124b7223 */ /* 0x080fe2000001004b */
[----:B------:R-:W-:Y:S01]  /*0b20*/  FMUL.FTZ R15, R43, R22 ;  /* 0x000000162b0f7220 */ /* 0x000fe20000410000 */
[----:B------:R-:W-:Y:S01]  /*0b30*/  FADD.FTZ R22, R17, R10 ;  /* 0x0000000a11167221 */ /* 0x000fe20000010000 */
[----:B------:R-:W-:Y:S01]  /*0b40*/  FFMA.FTZ R17, R7, R10, R20 ;  /* 0x0000000a07117223 */ /* 0x000fe20000010014 */
[----:B------:R-:W-:-:S02]  /*0b50*/  SHF.L.U32 R155, R156, 0x10, RZ ;  /* 0x000000109c9b7819 */ /* 0x000fc400000006ff */
        /* <DEDUP_REMOVED lines=9> */
[C---:B------:R-:W-:Y:S01]  /*0bf0*/  FFMA.FTZ R152, R20.reuse, R17, R153 ;  /* 0x0000001114987223 */ /* 0x040fe20000010099 */
        /* <DEDUP_REMOVED lines=10> */
.L_x_3077:
[----:B------:R-:W-:Y:S05]  /*0ca0*/  BSYNC B1 ;  /* 0x0000000000017941 */ /* 0x000fea0003800000 */
.L_x_3076:
        /* <DEDUP_REMOVED lines=15> */
[----:B------:R-:W-:-:S02]  /*0da0*/  SHF.L.U32 R21, R24, 0x10, RZ ;  /* 0x0000001018157819 */ /* 0x000fc400000006ff */
[C---:B------:R-:W-:Y:S02]  /*0db0*/  PRMT R152, R26.reuse, 0x7632, R152 ;  /* 0x000076321a987816 */ /* 0x040fe40000000098 */
[----:B------:R-:W-:Y:S01]  /*0dc0*/  SHF.L.U32 R155, R26, 0x10, RZ ;  /* 0x000000101a9b7819 */ /* 0x000fe200000006ff */
[----:B------:R-:W-:Y:S01]  /*0dd0*/  FADD.FTZ R26, -R198, R153 ;  /* 0x00000099c61a7221 */ /* 0x000fe20000010100 */
[----:B------:R-:W-:Y:S01]  /*0de0*/  PRMT R34, R24, 0x7632, R34 ;  /* 0x0000763218227816 */ /* 0x000fe20000000022 */
[----:B------:R-:W-:Y:S01]  /*0df0*/  FADD.FTZ R24, -R198, R21 ;  /* 0x00000015c6187221 */ /* 0x000fe20000010100 */
[C---:B------:R-:W-:Y:S02]  /*0e00*/  PRMT R157, R27.reuse, 0x7632, R157 ;  /* 0x000076321b9d7816 */ /* 0x040fe4000000009d */
[----:B------:R-:W-:Y:S02]  /*0e10*/  SHF.L.U32 R159, R27, 0x10, RZ ;  /* 0x000000101b9f7819 */ /* 0x000fe400000006ff */
[----:B------:R-:W-:-:S02]  /*0e20*/  PRMT R35, R25, 0x7632, R35 ;  /* 0x0000763219237816 */ /* 0x000fc40000000023 */
[C---:B---3--:R-:W-:Y:S02]  /*0e30*/  PRMT R23, R28.reuse, 0x7632, R23 ;  /* 0x000076321c177816 */ /* 0x048fe40000000017 */
[C---:B------:R-:W-:Y:S02]  /*0e40*/  PRMT R27, R29.reuse, 0x7632, R27 ;  /* 0x000076321d1b7816 */ /* 0x040fe4000000001b */
[----:B------:R-:W-:Y:S02]  /*0e50*/  SHF.L.U32 R29, R29, 0x10, RZ ;  /* 0x000000101d1d7819 */ /* 0x000fe400000006ff */
[----:B------:R-:W-:Y:S01]  /*0e60*/  SHF.L.U32 R154, R23, 0x10, RZ ;  /* 0x00000010179a7819 */ /* 0x000fe200000006ff */
[C---:B-----5:R-:W-:Y:S01]  /*0e70*/  FMUL.FTZ R23, R161.reuse, R26 ;  /* 0x0000001aa1177220 */ /* 0x060fe20000410000 */
[----:B------:R-:W-:Y:S01]  /*0e80*/  SHF.L.U32 R25, R28, 0x10, RZ ;  /* 0x000000101c197819 */ /* 0x000fe200000006ff */
[----:B------:R-:W-:Y:S01]  /*0e90*/  FMUL.FTZ R21, R161, R24 ;  /* 0x00000018a1157220 */ /* 0x000fe20000410000 */
[----:B------:R-:W-:Y:S01]  /*0ea0*/  FADD.FTZ R28, -R198, R155 ;  /* 0x0000009bc61c7221 */ /* 0x000fe20000010100 */
[----:B0-----:R-:W-:Y:S01]  /*0eb0*/  PRMT R32, R30, 0x7632, R32 ;  /* 0x000076321e207816 */ /* 0x001fe20000000020 */
[----:B------:R-:W-:Y:S01]  /*0ec0*/  FADD.FTZ R118, R118, R29 ;  /* 0x0000001d76767221 */ /* 0x000fe20000010000 */
[----:B------:R-:W-:Y:S01]  /*0ed0*/  SHF.L.U32 R33, R30, 0x10, RZ ;  /* 0x000000101e217819 */ /* 0x000fe200000006ff */
[-C--:B------:R-:W-:Y:S01]  /*0ee0*/  FFMA.FTZ R82, R23, R29.reuse, R82 ;  /* 0x0000001d17527223 */ /* 0x080fe20000010052 */
[----:B------:R-:W-:Y:S01]  /*0ef0*/  FMUL.FTZ R26, R50, R29 ;  /* 0x0000001d321a7220 */ /* 0x000fe20000410000 */
[----:B------:R-:W-:Y:S01]  /*0f00*/  FADD.FTZ R116, R116, R25 ;  /* 0x0000001974747221 */ /* 0x000fe20000010000 */
[-C--:B------:R-:W-:Y:S01]  /*0f10*/  FFMA.FTZ R80, R21, R25.reuse, R80 ;  /* 0x0000001915507223 */ /* 0x080fe20000010050 */
[----:B------:R-:W-:Y:S01]  /*0f20*/  FMUL.FTZ R24, R48, R25 ;  /* 0x0000001930187220 */ /* 0x000fe20000410000 */
[----:B------:R-:W-:Y:S01]  /*0f30*/  FADD.FTZ R30, -R198, R159 ;  /* 0x0000009fc61e7221 */ /* 0x000fe20000010100 */
[----:B------:R-:W-:Y:S01]  /*0f40*/  SHF.L.U32 R29, R34, 0x10, RZ ;  /* 0x00000010221d7819 */ /* 0x000fe200000006ff */
[----:B------:R-:W-:Y:S01]  /*0f50*/  FMUL.FTZ R25, R161, R28 ;  /* 0x0000001ca1197220 */ /* 0x000fe20000410000 */
[----:B------:R-:W-:-:S02]  /*0f60*/  PRMT R160, R31, 0x7632, R160 ;  /* 0x000076321fa07816 */ /* 0x000fc400000000a0 */
        /* <DEDUP_REMOVED lines=8> */
[----:B------:R-:W-:Y:S01]  /*0ff0*/  SHF.L.U32 R33, R152, 0x10, RZ ;  /* 0x0000001098217819 */ /* 0x000fe200000006ff */
[----:B------:R-:W-:Y:S01]  /*1000*/  FADD.FTZ R122, R122, R31 ;  /* 0x0000001f7a7a7221 */ /* 0x000fe20000010000 */
[-C--:B------:R-:W-:Y:S01]  /*1010*/  FFMA.FTZ R86, R27, R31.reuse, R86 ;  /* 0x0000001f1b567223 */ /* 0x080fe20000010056 */
[----:B------:R-:W-:Y:S01]  /*1020*/  FMUL.FTZ R30, R54, R31 ;  /* 0x0000001f361e7220 */ /* 0x000fe20000410000 */
[----:B------:R-:W-:Y:S01]  /*1030*/  SHF.L.U32 R35, R35, 0x10, RZ ;  /* 0x0000001023237819 */ /* 0x000fe200000006ff */
[----:B------:R-:W-:Y:S01]  /*1040*/  FADD.FTZ R152, R199, R24 ;  /* 0x00000018c7987221 */ /* 0x000fe20000010000 */
[----:B------:R-:W-:Y:S01]  /*1050*/  FMUL.FTZ R29, R49, R154 ;  /* 0x0000009a311d7220 */ /* 0x000fe20000410000 */
[----:B------:R-:W-:Y:S01]  /*1060*/  FMUL.FTZ R32, R161, R32 ;  /* 0x00000020a1207220 */ /* 0x000fe20000410000 */
[----:B------:R-:W-:Y:S01]  /*1070*/  FFMA.FTZ R31, R21, R24, R200 ;  /* 0x00000018151f7223 */ /* 0x000fe200000100c8 */
[----:B------:R-:W-:Y:S01]  /*1080*/  SHF.L.U32 R202, R160, 0x10, RZ ;  /* 0x00000010a0ca7819 */ /* 0x000fe200000006ff */
[----:B------:R-:W-:Y:S01]  /*1090*/  FADD.FTZ R160, -R198, R33 ;  /* 0x00000021c6a07221 */ /* 0x000fe20000010100 */
[----:B------:R-:W-:Y:S01]  /*10a0*/  FADD.FTZ R33, R152, R29 ;  /* 0x0000001d98217221 */ /* 0x000fe20000010000 */
[----:B------:R-:W-:Y:S01]  /*10b0*/  FADD.FTZ R34, -R198, R35 ;  /* 0x00000023c6227221 */ /* 0x000fe20000010100 */
[C---:B------:R-:W-:Y:S01]  /*10c0*/  FFMA.FTZ R152, R32.reuse, R29, R31 ;  /* 0x0000001d20987223 */ /* 0x040fe2000001001f */
[----:B------:R-:W-:Y:S01]  /*10d0*/  FADD.FTZ R117, R117, R154 ;  /* 0x0000009a75757221 */ /* 0x000fe20000010000 */
[----:B------:R-:W-:Y:S01]  /*10e0*/  FFMA.FTZ R81, R32, R154, R81 ;  /* 0x0000009a20517223 */ /* 0x000fe20000010051 */
[----:B------:R-:W-:Y:S01]  /*10f0*/  FADD.FTZ R154, R33, R26 ;  /* 0x0000001a219a7221 */ /* 0x000fe20000010000 */
[----:B------:R-:W-:Y:S01]  /*1100*/  FMUL.FTZ R34, R161, R34 ;  /* 0x00000022a1227220 */ /* 0x000fe20000410000 */
[----:B------:R-:W-:Y:S01]  /*1110*/  FMUL.FTZ R31, R51, R156 ;  /* 0x0000009c331f7220 */ /* 0x000fe20000410000 */
[----:B------:R-:W-:-:S03]  /*1120*/  FFMA.FTZ R33, R23, R26, R152 ;  /* 0x0000001a17217223 */ /* 0x000fc60000010098 */
[----:B------:R-:W-:Y:S01]  /*1130*/  FADD.FTZ R35, R154, R31 ;  /* 0x0000001f9a237221 */ /* 0x000fe20000010000 */
[----:B------:R-:W-:Y:S01]  /*1140*/  FFMA.FTZ R152, R34, R31, R33 ;  /* 0x0000001f22987223 */ /* 0x000fe20000010021 */
[----:B------:R-:W-:Y:S01]  /*1150*/  SHF.L.U32 R157, R157, 0x10, RZ ;  /* 0x000000109d9d7819 */ /* 0x000fe200000006ff */
[----:B------:R-:W-:Y:S01]  /*1160*/  FMUL.FTZ R160, R161, R160 ;  /* 0x000000a0a1a07220 */ /* 0x000fe20000410000 */
[----:B------:R-:W-:Y:S01]  /*1170*/  FMUL.FTZ R33, R53, R158 ;  /* 0x0000009e35217220 */ /* 0x000fe20000410000 */
[----:B------:R-:W-:Y:S01]  /*1180*/  FADD.FTZ R154, R35, R28 ;  /* 0x0000001c239a7221 */ /* 0x000fe20000010000 */
[----:B------:R-:W-:Y:S01]  /*1190*/  FFMA.FTZ R153, R25, R28, R152 ;  /* 0x0000001c19997223 */ /* 0x000fe20000010098 */
[----:B------:R-:W-:Y:S02]  /*11a0*/  FADD.FTZ R162, -R198, R157 ;  /* 0x0000009dc6a27221 */ /* 0x000fe40000010100 */
        /* <DEDUP_REMOVED lines=14> */
.L_x_3079:
[----:B------:R-:W-:Y:S05]  /*1290*/  BSYNC B1 ;  /* 0x0000000000017941 */ /* 0x000fea0003800000 */
.L_x_3078:
        /* <DEDUP_REMOVED lines=16> */
[C---:B------:R-:W-:Y:S01]  /*13a0*/  SHF.L.U32 R171, R153.reuse, 0x10, RZ ;  /* 0x0000001099ab7819 */ /* 0x040fe200000006ff */
[----:B------:R-:W-:Y:S01]  /*13b0*/  FADD.FTZ R152, -R198, R169 ;  /* 0x000000a9c6987221 */ /* 0x000fe20000010100 */
[----:B------:R-:W-:Y:S02]  /*13c0*/  PRMT R174, R153, 0x7632, R174 ;  /* 0x0000763299ae7816 */ /* 0x000fe400000000ae */
[----:B------:R-:W-:Y:S01]  /*13d0*/  SHF.L.U32 R173, R154, 0x10, RZ ;  /* 0x000000109aad7819 */ /* 0x000fe200000006ff */
[----:B0----5:R-:W-:Y:S01]  /*13e0*/  FMUL.FTZ R167, R161, R152 ;  /* 0x00000098a1a77220 */ /* 0x021fe20000410000 */
[----:B------:R-:W-:Y:S01]  /*13f0*/  FADD.FTZ R152, -R198, R171 ;  /* 0x000000abc6987221 */ /* 0x000fe20000010100 */
[----:B------:R-:W-:Y:S02]  /*1400*/  PRMT R175, R154, 0x7632, R175 ;  /* 0x000076329aaf7816 */ /* 0x000fe400000000af */
[----:B------:R-:W-:Y:S01]  /*1410*/  PRMT R176, R155, 0x7632, R176 ;  /* 0x000076329bb07816 */ /* 0x000fe200000000b0 */
[----:B------:R-:W-:Y:S01]  /*1420*/  FMUL.FTZ R169, R161, R152 ;  /* 0x00000098a1a97220 */ /* 0x000fe20000410000 */
[----:B---3--:R-:W-:Y:S01]  /*1430*/  PRMT R153, R156, 0x7632, R153 ;  /* 0x000076329c997816 */ /* 0x008fe20000000099 */
[----:B------:R-:W-:Y:S01]  /*1440*/  FADD.FTZ R152, -R198, R173 ;  /* 0x000000adc6987221 */ /* 0x000fe20000010100 */
[----:B------:R-:W-:-:S02]  /*1450*/  PRMT R172, R159, 0x7632, R172 ;  /* 0x000076329fac7816 */ /* 0x000fc400000000ac */
[----:B------:R-:W-:Y:S02]  /*1460*/  SHF.L.U32 R154, R153, 0x10, RZ ;  /* 0x00000010999a7819 */ /* 0x000fe400000006ff */
[----:B------:R-:W-:Y:S02]  /*1470*/  SHF.L.U32 R153, R170, 0x10, RZ ;  /* 0x00000010aa997819 */ /* 0x000fe400000006ff */
[----:B------:R-:W-:Y:S02]  /*1480*/  SHF.L.U32 R179, R155, 0x10, RZ ;  /* 0x000000109bb37819 */ /* 0x000fe400000006ff */
[----:B------:R-:W-:Y:S01]  /*1490*/  SHF.L.U32 R155, R156, 0x10, RZ ;  /* 0x000000109c9b7819 */ /* 0x000fe200000006ff */
[----:B------:R-:W-:Y:S01]  /*14a0*/  FMUL.FTZ R171, R161, R152 ;  /* 0x00000098a1ab7220 */ /* 0x000fe20000410000 */
[----:B------:R-:W-:Y:S01]  /*14b0*/  SHF.L.U32 R202, R172, 0x10, RZ ;  /* 0x00000010acca7819 */ /* 0x000fe200000006ff */
[C---:B------:R-:W-:Y:S01]  /*14c0*/  FADD.FTZ R172, -R198.reuse, R153 ;  /* 0x00000099c6ac7221 */ /* 0x040fe20000010100 */
[C---:B------:R-:W-:Y:S01]  /*14d0*/  PRMT R156, R157.reuse, 0x7632, R156 ;  /* 0x000076329d9c7816 */ /* 0x040fe2000000009c */
[----:B------:R-:W-:Y:S01]  /*14e0*/  FADD.FTZ R152, -R198, R179 ;  /* 0x000000b3c6987221 */ /* 0x000fe20000010100 */
[----:B------:R-:W-:Y:S01]  /*14f0*/  SHF.L.U32 R153, R174, 0x10, RZ ;  /* 0x00000010ae997819 */ /* 0x000fe200000006ff */
[-C--:B------:R-:W-:Y:S01]  /*1500*/  FMUL.FTZ R164, R56, R155.reuse ;  /* 0x0000009b38a47220 */ /* 0x080fe20000410000 */
[----:B------:R-:W-:Y:S01]  /*1510*/  SHF.L.U32 R157, R157, 0x10, RZ ;  /* 0x000000109d9d7819 */ /* 0x000fe200000006ff */
[----:B------:R-:W-:Y:S01]  /*1520*/  FADD.FTZ R124, R124, R155 ;  /* 0x0000009b7c7c7221 */ /* 0x000fe20000010000 */
[----:B------:R-:W-:Y:S01]  /*1530*/  FFMA.FTZ R88, R167, R155, R88 ;  /* 0x0000009ba7587223 */ /* 0x000fe20000010058 */
[----:B------:R-:W-:Y:S01]  /*1540*/  SHF.L.U32 R155, R175, 0x10, RZ ;  /* 0x00000010af9b7819 */ /* 0x000fe200000006ff */
[----:B------:R-:W-:Y:S01]  /*1550*/  FMUL.FTZ R173, R161, R152 ;  /* 0x00000098a1ad7220 */ /* 0x000fe20000410000 */
[----:B------:R-:W-:Y:S01]  /*1560*/  FADD.FTZ R152, R199, R164 ;  /* 0x000000a4c7987221 */ /* 0x000fe20000010000 */
[----:B------:R-:W-:Y:S01]  /*1570*/  FADD.FTZ R174, -R198, R153 ;  /* 0x00000099c6ae7221 */ /* 0x000fe20000010100 */
[----:B------:R-:W-:Y:S01]  /*1580*/  FMUL.FTZ R175, R57, R154 ;  /* 0x0000009a39af7220 */ /* 0x000fe20000410000 */
[----:B------:R-:W-:Y:S01]  /*1590*/  FADD.FTZ R126, R126, R157 ;  /* 0x0000009d7e7e7221 */ /* 0x000fe20000010000 */
[-C--:B------:R-:W-:Y:S01]  /*15a0*/  FFMA.FTZ R90, R169, R157.reuse, R90 ;  /* 0x0000009da95a7223 */ /* 0x080fe2000001005a */
[----:B------:R-:W-:Y:S01]  /*15b0*/  FMUL.FTZ R166, R58, R157 ;  /* 0x0000009d3aa67220 */ /* 0x000fe20000410000 */
[----:B------:R-:W-:Y:S01]  /*15c0*/  FMUL.FTZ R172, R161, R172 ;  /* 0x000000aca1ac7220 */ /* 0x000fe20000410000 */
[----:B------:R-:W-:Y:S01]  /*15d0*/  FFMA.FTZ R153, R167, R164, R200 ;  /* 0x000000a4a7997223 */ /* 0x000fe200000100c8 */
[----:B------:R-:W-:Y:S01]  /*15e0*/  SHF.L.U32 R157, R176, 0x10, RZ ;  /* 0x00000010b09d7819 */ /* 0x000fe200000006ff */
[----:B------:R-:W-:Y:S01]  /*15f0*/  FADD.FTZ R176, -R198, R155 ;  /* 0x0000009bc6b07221 */ /* 0x000fe20000010100 */
[----:B------:R-:W-:Y:S01]  /*1600*/  PRMT R168, R158, 0x7632, R168 ;  /* 0x000076329ea87816 */ /* 0x000fe200000000a8 */
[----:B------:R-:W-:Y:S01]  /*1610*/  FADD.FTZ R155, R152, R175 ;  /* 0x000000af989b7221 */ /* 0x000fe20000010000 */
[----:B------:R-:W-:Y:S01]  /*1620*/  SHF.L.U32 R177, R158, 0x10, RZ ;  /* 0x000000109eb17819 */ /* 0x000fe200000006ff */
[----:B------:R-:W-:Y:S01]  /*1630*/  FFMA.FTZ R152, R172, R175, R153 ;  /* 0x000000afac987223 */ /* 0x000fe20000010099 */
[----:B------:R-:W-:Y:S01]  /*1640*/  SHF.L.U32 R156, R156, 0x10, RZ ;  /* 0x000000109c9c7819 */ /* 0x000fe200000006ff */
[----:B------:R-:W-:Y:S01]  /*1650*/  FADD.FTZ R125, R125, R154 ;  /* 0x0000009a7d7d7221 */ /* 0x000fe20000010000 */
[----:B------:R-:W-:Y:S01]  /*1660*/  SHF.L.U32 R158, R168, 0x10, RZ ;  /* 0x00000010a89e7819 */ /* 0x000fe200000006ff */
[----:B------:R-:W-:Y:S01]  /*1670*/  FADD.FTZ R128, R128, R177 ;  /* 0x000000b180807221 */ /* 0x000fe20000010000 */
[-C--:B------:R-:W-:Y:S01]  /*1680*/  FFMA.FTZ R92, R171, R177.reuse, R92 ;  /* 0x000000b1ab5c7223 */ /* 0x080fe2000001005c */
[----:B------:R-:W-:Y:S01]  /*1690*/  FMUL.FTZ R168, R60, R177 ;  /* 0x000000b13ca87220 */ /* 0x000fe20000410000 */
[----:B------:R-:W-:Y:S01]  /*16a0*/  FFMA.FTZ R89, R172, R154, R89 ;  /* 0x0000009aac597223 */ /* 0x000fe20000010059 */
[----:B------:R-:W-:Y:S01]  /*16b0*/  FMUL.FTZ R174, R161, R174 ;  /* 0x000000aea1ae7220 */ /* 0x000fe20000410000 */
[----:B------:R-:W-:Y:S01]  /*16c0*/  FMUL.FTZ R177, R59, R156 ;  /* 0x0000009c3bb17220 */ /* 0x000fe20000410000 */
[----:B------:R-:W-:Y:S01]  /*16d0*/  FADD.FTZ R154, R155, R166 ;  /* 0x000000a69b9a7221 */ /* 0x000fe20000010000 */
        /* <DEDUP_REMOVED lines=26> */
.L_x_3081:
[----:B------:R-:W-:Y:S05]  /*1880*/  BSYNC B1 ;  /* 0x0000000000017941 */ /* 0x000fea0003800000 */
.L_x_3080:
        /* <DEDUP_REMOVED lines=13> */
[----:B--2---:R-:W-:Y:S02]  /*1960*/  PRMT R184, R153, 0x7632, R184 ;  /* 0x0000763299b87816 */ /* 0x004fe400000000b8 */
[C---:B------:R-:W-:Y:S02]  /*1970*/  PRMT R187, R154.reuse, 0x7632, R187 ;  /* 0x000076329abb7816 */ /* 0x040fe400000000bb */
[----:B------:R-:W-:-:S02]  /*1980*/  SHF.L.U32 R189, R154, 0x10, RZ ;  /* 0x000000109abd7819 */ /* 0x000fc400000006ff */
[----:B------:R-:W-:Y:S02]  /*1990*/  SHF.L.U32 R185, R153, 0x10, RZ ;  /* 0x0000001099b97819 */ /* 0x000fe400000006ff */
[C---:B------:R-:W-:Y:S02]  /*19a0*/  PRMT R154, R155.reuse, 0x7632, R154 ;  /* 0x000076329b9a7816 */ /* 0x040fe4000000009a */
[----:B------:R-:W-:Y:S02]  /*19b0*/  SHF.L.U32 R155, R155, 0x10, RZ ;  /* 0x000000109b9b7819 */ /* 0x000fe400000006ff */
[----:B------:R-:W-:Y:S02]  /*19c0*/  SHF.L.U32 R153, R184, 0x10, RZ ;  /* 0x00000010b8997819 */ /* 0x000fe400000006ff */
[C---:B------:R-:W-:Y:S02]  /*19d0*/  PRMT R165, R152.reuse, 0x7632, R165 ;  /* 0x0000763298a57816 */ /* 0x040fe400000000a5 */
[----:B------:R-:W-:Y:S01]  /*19e0*/  SHF.L.U32 R181, R152, 0x10, RZ ;  /* 0x0000001098b57819 */ /* 0x000fe200000006ff */
[C---:B------:R-:W-:Y:S01]  /*19f0*/  FADD.FTZ R194, -R198.reuse, R155 ;  /* 0x0000009bc6c27221 */ /* 0x040fe20000010100 */
[----:B------:R-:W-:Y:S01]  /*1a00*/  FADD.FTZ R190, -R198, R153 ;  /* 0x00000099c6be7221 */ /* 0x000fe20000010100 */
[----:B------:R-:W-:-:S02]  /*1a10*/  SHF.L.U32 R165, R165, 0x10, RZ ;  /* 0x00000010a5a57819 */ /* 0x000fc400000006ff */
[C---:B---3--:R-:W-:Y:S02]  /*1a20*/  PRMT R153, R156.reuse, 0x7632, R153 ;  /* 0x000076329c997816 */ /* 0x048fe40000000099 */
[----:B------:R-:W-:Y:S01]  /*1a30*/  SHF.L.U32 R155, R156, 0x10, RZ ;  /* 0x000000109c9b7819 */ /* 0x000fe200000006ff */
[C---:B------:R-:W-:Y:S01]  /*1a40*/  FADD.FTZ R152, -R198.reuse, R181 ;  /* 0x000000b5c6987221 */ /* 0x040fe20000010100 */
[----:B------:R-:W-:Y:S01]  /*1a50*/  SHF.L.U32 R187, R187, 0x10, RZ ;  /* 0x00000010bbbb7819 */ /* 0x000fe200000006ff */
[----:B------:R-:W-:Y:S01]  /*1a60*/  FADD.FTZ R186, -R198, R185 ;  /* 0x000000b9c6ba7221 */ /* 0x000fe20000010100 */
[----:B------:R-:W-:Y:S01]  /*1a70*/  SHF.L.U32 R181, R154, 0x10, RZ ;  /* 0x000000109ab57819 */ /* 0x000fe200000006ff */
[----:B------:R-:W-:Y:S01]  /*1a80*/  FADD.FTZ R188, -R198, R165 ;  /* 0x000000a5c6bc7221 */ /* 0x000fe20000010100 */
[----:B------:R-:W-:Y:S01]  /*1a90*/  PRMT R185, R158, 0x7632, R185 ;  /* 0x000076329eb97816 */ /* 0x000fe200000000b9 */
[-C--:B0-----:R-:W-:Y:S01]  /*1aa0*/  FMUL.FTZ R182, R64, R155.reuse ;  /* 0x0000009b40b67220 */ /* 0x081fe20000410000 */
[----:B------:R-:W-:Y:S01]  /*1ab0*/  SHF.L.U32 R154, R153, 0x10, RZ ;  /* 0x00000010999a7819 */ /* 0x000fe200000006ff */
[----:B------:R-:W-:Y:S01]  /*1ac0*/  FADD.FTZ R192, -R198, R187 ;  /* 0x000000bbc6c07221 */ /* 0x000fe20000010100 */
[----:B-----5:R-:W-:Y:S01]  /*1ad0*/  FMUL.FTZ R165, R161, R152 ;  /* 0x00000098a1a57220 */ /* 0x020fe20000410000 */
[----:B------:R-:W-:Y:S01]  /*1ae0*/  SHF.L.U32 R187, R158, 0x10, RZ ;  /* 0x000000109ebb7819 */ /* 0x000fe200000006ff */
[----:B------:R-:W-:Y:S01]  /*1af0*/  FADD.FTZ R184, -R198, R189 ;  /* 0x000000bdc6b87221 */ /* 0x000fe20000010100 */
[----:B------:R-:W-:Y:S01]  /*1b00*/  PRMT R156, R157, 0x7632, R156 ;  /* 0x000076329d9c7816 */ /* 0x000fe2000000009c */
[----:B------:R-:W-:Y:S01]  /*1b10*/  FADD.FTZ R152, R199, R182 ;  /* 0x000000b6c7987221 */ /* 0x000fe20000010000 */
[----:B------:R-:W-:Y:S01]  /*1b20*/  SHF.L.U32 R158, R185, 0x10, RZ ;  /* 0x00000010b99e7819 */ /* 0x000fe200000006ff */
[----:B------:R-:W-:Y:S01]  /*1b30*/  FMUL.FTZ R185, R65, R154 ;  /* 0x0000009a41b97220 */ /* 0x000fe20000410000 */
[----:B------:R-:W-:Y:S01]  /*1b40*/  SHF.L.U32 R157, R157, 0x10, RZ ;  /* 0x000000109d9d7819 */ /* 0x000fe200000006ff */
[----:B------:R-:W-:Y:S01]  /*1b50*/  FMUL.FTZ R188, R161, R188 ;  /* 0x000000bca1bc7220 */ /* 0x000fe20000410000 */
[C---:B------:R-:W-:Y:S01]  /*1b60*/  FFMA.FTZ R153, R165.reuse, R182, R200 ;  /* 0x000000b6a5997223 */ /* 0x040fe200000100c8 */
[----:B------:R-:W-:Y:S01]  /*1b70*/  FADD.FTZ R96, R96, R155 ;  /* 0x0000009b60607221 */ /* 0x000fe20000010000 */
[----:B------:R-:W-:Y:S01]  /*1b80*/  FFMA.FTZ R132, R165, R155, R132 ;  /* 0x0000009ba5847223 */ /* 0x000fe20000010084 */
[----:B------:R-:W-:Y:S01]  /*1b90*/  FADD.FTZ R196, -R198, R181 ;  /* 0x000000b5c6c47221 */ /* 0x000fe20000010100 */
[----:B------:R-:W-:Y:S01]  /*1ba0*/  SHF.L.U32 R156, R156, 0x10, RZ ;  /* 0x000000109c9c7819 */ /* 0x000fe200000006ff */
[C---:B------:R-:W-:Y:S01]  /*1bb0*/  FMUL.FTZ R183, R161.reuse, R184 ;  /* 0x000000b8a1b77220 */ /* 0x040fe20000410000 */
[----:B------:R-:W-:Y:S01]  /*1bc0*/  FADD.FTZ R155, R152, R185 ;  /* 0x000000b9989b7221 */ /* 0x000fe20000010000 */
[----:B------:R-:W-:Y:S01]  /*1bd0*/  FMUL.FTZ R181, R161, R186 ;  /* 0x000000baa1b57220 */ /* 0x000fe20000410000 */
        /* <DEDUP_REMOVED lines=11> */
[----:B------:R-:W-:-:S02]  /*1c90*/  PRMT R189, R159, 0x7632, R189 ;  /* 0x000076329fbd7816 */ /* 0x000fc400000000bd */
[----:B------:R-:W-:Y:S01]  /*1ca0*/  FADD.FTZ R155, R154, R187 ;  /* 0x000000bb9a9b7221 */ /* 0x000fe20000010000 */
[----:B------:R-:W-:Y:S01]  /*1cb0*/  FFMA.FTZ R152, R190, R187, R153 ;  /* 0x000000bbbe987223 */ /* 0x000fe20000010099 */
        /* <DEDUP_REMOVED lines=26> */
.L_x_3083:
[----:B------:R-:W-:Y:S05]  /*1e60*/  BSYNC B1 ;  /* 0x0000000000017941 */ /* 0x000fea0003800000 */
.L_x_3082:
        /* <DEDUP_REMOVED lines=21> */
.L_x_3105:
        /* <DEDUP_REMOVED lines=10> */
[-CC-:B0-----:R-:W-:Y:S01]  /*2060*/  FFMA.FTZ R159, R11, R197.reuse, R198.reuse ;  /* 0x000000c50b9f7223 */ /* 0x181fe200000100c6 */
[-CC-:B------:R-:W-:Y:S01]  /*2070*/  FFMA.FTZ R155, R7, R197.reuse, R198.reuse ;  /* 0x000000c5079b7223 */ /* 0x180fe200000100c6 */
[----:B------:R-:W-:Y:S01]  /*2080*/  ISETP.NE.AND.EX P0, PT, RZ, UR9, PT, P0 ;  /* 0x00000009ff007c0c */ /* 0x000fe2000bf05300 */
[----:B------:R-:W-:Y:S01]  /*2090*/  FADD.FTZ R156, R12, -R157 ;  /* 0x8000009d0c9c7221 */ /* 0x000fe20000010000 */
[----:B------:R-:W-:Y:S01]  /*20a0*/  FADD.FTZ R158, R14, -R159 ;  /* 0x8000009f0e9e7221 */ /* 0x000fe20000010000 */
[-CC-:B------:R-:W-:Y:S01]  /*20b0*/  FFMA.FTZ R153, R3, R197.reuse, R198.reuse ;  /* 0x000000c503997223 */ /* 0x180fe200000100c6 */
[----:B------:R-:W-:Y:S01]  /*20c0*/  FADD.FTZ R154, R10, -R155 ;  /* 0x8000009b0a9a7221 */ /* 0x000fe20000010000 */
[C---:B------:R-:W-:Y:S01]  /*20d0*/  FMUL.FTZ R204, R161.reuse, R156 ;  /* 0x0000009ca1cc7220 */ /* 0x040fe20000410000 */
[C---:B------:R-:W-:Y:S01]  /*20e0*/  FMUL.FTZ R208, R161.reuse, R158 ;  /* 0x0000009ea1d07220 */ /* 0x040fe20000410000 */
[----:B------:R-:W-:Y:S01]  /*20f0*/  FADD.FTZ R152, R8, -R153 ;  /* 0x8000009908987221 */ /* 0x000fe20000010000 */
[-CC-:B------:R-:W-:Y:S01]  /*2100*/  FFMA.FTZ R158, R20, R197.reuse, R198.reuse ;  /* 0x000000c5149e7223 */ /* 0x180fe200000100c6 */
[-CC-:B------:R-:W-:Y:S01]  /*2110*/  FFMA.FTZ R156, R18, R197.reuse, R198.reuse ;  /* 0x000000c5129c7223 */ /* 0x180fe200000100c6 */
[-C--:B------:R-:W-:Y:S01]  /*2120*/  FFMA.FTZ R202, R22, R197.reuse, R198 ;  /* 0x000000c516ca7223 */ /* 0x080fe200000100c6 */
[C---:B------:R-:W-:Y:S01]  /*2130*/  FMUL.FTZ R200, R161.reuse, R154 ;  /* 0x0000009aa1c87220 */ /* 0x040fe20000410000 */
[----:B------:R-:W-:Y:S01]  /*2140*/  FMUL.FTZ R152, R161, R152 ;  /* 0x00000098a1987220 */ /* 0x000fe20000410000 */
[----:B------:R-:W-:Y:S01]  /*2150*/  @P0 SHF.L.U32 R155, R141, 0x10, RZ ;  /* 0x000000108d9b0819 */ /* 0x000fe200000006ff */
[----:B------:R-:W-:Y:S01]  /*2160*/  FADD.FTZ R158, R17, -R158 ;  /* 0x8000009e119e7221 */ /* 0x000fe20000010000 */
[----:B------:R-:W-:Y:S01]  /*2170*/  @P0 SHF.L.U32 R153, R140, 0x10, RZ ;  /* 0x000000108c990819 */ /* 0x000fe200000006ff */
[----:B------:R-:W-:Y:S01]  /*2180*/  FADD.FTZ R156, R15, -R156 ;  /* 0x8000009c0f9c7221 */ /* 0x000fe20000010000 */
[----:B------:R-:W-:Y:S01]  /*2190*/  FFMA.FTZ R154, R16, R197, R198 ;  /* 0x000000c5109a7223 */ /* 0x000fe200000100c6 */
[----:B------:R-:W-:Y:S01]  /*21a0*/  @P0 SHF.L.U32 R157, R142, 0x10, RZ ;  /* 0x000000108e9d0819 */ /* 0x000fe200000006ff */
[----:B------:R-:W-:Y:S01]  /*21b0*/  FADD.FTZ R210, R19, -R202 ;  /* 0x800000ca13d27221 */ /* 0x000fe20000010000 */
[----:B------:R-:W-:Y:S01]  /*21c0*/  @P0 SHF.L.U32 R159, R143, 0x10, RZ ;  /* 0x000000108f9f0819 */ /* 0x000fe200000006ff */
[----:B------:R-:W-:Y:S01]  /*21d0*/  @P0 FADD.FTZ R200, R200, R155 ;  /* 0x0000009bc8c80221 */ /* 0x000fe20000010000 */
[----:B------:R-:W-:Y:S01]  /*21e0*/  @P0 FADD.FTZ R152, R152, R153 ;  /* 0x0000009998980221 */ /* 0x000fe20000010000 */
[C---:B------:R-:W-:Y:S01]  /*21f0*/  FMUL.FTZ R206, R161.reuse, R158 ;  /* 0x0000009ea1ce7220 */ /* 0x040fe20000410000 */
[----:B------:R-:W-:Y:S01]  /*2200*/  FMUL.FTZ R202, R161, R156 ;  /* 0x0000009ca1ca7220 */ /* 0x000fe20000410000 */
[----:B------:R-:W-:Y:S01]  /*2210*/  @P0 PRMT R156, R142, 0x7632, R156 ;  /* 0x000076328e9c0816 */ /* 0x000fe2000000009c */
[----:B------:R-:W-:Y:S01]  /*2220*/  FADD.FTZ R154, R13, -R154 ;  /* 0x8000009a0d9a7221 */ /* 0x000fe20000010000 */
[----:B------:R-:W-:Y:S01]  /*2230*/  @P0 PRMT R155, R141, 0x7632, R155 ;  /* 0x000076328d9b0816 */ /* 0x000fe2000000009b */
[----:B------:R-:W-:Y:S01]  /*2240*/  @P0 FADD.FTZ R204, R204, R157 ;  /* 0x0000009dcccc0221 */ /* 0x000fe20000010000 */
[----:B------:R-:W-:Y:S01]  /*2250*/  @P0 PRMT R153, R140, 0x7632, R153 ;  /* 0x000076328c990816 */ /* 0x000fe20000000099 */
[----:B------:R-:W-:Y:S01]  /*2260*/  @P0 FADD.FTZ R208, R208, R159 ;  /* 0x0000009fd0d00221 */ /* 0x000fe20000010000 */
[----:B------:R-:W-:Y:S01]  /*2270*/  @P0 PRMT R158, R143, 0x7632, R158 ;  /* 0x000076328f9e0816 */ /* 0x000fe2000000009e */
[C---:B------:R-:W-:Y:S01]  /*2280*/  FMUL.FTZ R154, R161.reuse, R154 ;  /* 0x0000009aa19a7220 */ /* 0x040fe20000410000 */
[----:B------:R-:W-:Y:S01]  /*2290*/  @P0 SHF.L.U32 R157, R156, 0x10, RZ ;  /* 0x000000109c9d0819 */ /* 0x000fe200000006ff */
[----:B------:R-:W-:Y:S01]  /*22a0*/  FMUL.FTZ R210, R161, R210 ;  /* 0x000000d2a1d27220 */ /* 0x000fe20000410000 */
[----:B------:R-:W-:-:S02]  /*22b0*/  @P0 SHF.L.U32 R155, R155, 0x10, RZ ;  /* 0x000000109b9b0819 */ /* 0x000fc400000006ff */
[----:B------:R-:W-:Y:S01]  /*22c0*/  @P0 SHF.L.U32 R153, R153, 0x10, RZ ;  /* 0x0000001099990819 */ /* 0x000fe200000006ff */
[----:B------:R-:W-:Y:S01]  /*22d0*/  @P0 FADD.FTZ R206, R206, R157 ;  /* 0x0000009dcece0221 */ /* 0x000fe20000010000 */
[----:B------:R-:W-:Y:S01]  /*22e0*/  @P0 SHF.L.U32 R159, R158, 0x10, RZ ;  /* 0x000000109e9f0819 */ /* 0x000fe200000006ff */
[----:B------:R-:W-:Y:S02]  /*22f0*/  @P0 FADD.FTZ R202, R202, R155 ;  /* 0x0000009bcaca0221 */ /* 0x000fe40000010000 */
[----:B------:R-:W-:Y:S01]  /*2300*/  @P0 FADD.FTZ R154, R154, R153 ;  /* 0x000000999a9a0221 */ /* 0x000fe20000010000 */
[----:B------:R-:W-:Y:S01]  /*2310*/  FMUL.FTZ R199, R206, R163 ;  /* 0x000000a3cec77220 */ /* 0x000fe20000410000 */
[----:B------:R-:W-:Y:S01]  /*2320*/  @P0 FADD.FTZ R210, R210, R159 ;  /* 0x0000009fd2d20221 */ /* 0x000fe20000010000 */
[----:B------:R-:W-:-:S03]  /*2330*/  ISETP.NE.U32.AND P0, PT, RZ, UR14, PT ;  /* 0x0000000eff007c0c */ /* 0x000fc6000bf05070 */
[----:B------:R-:W-:Y:S01]  /*2340*/  FMUL.FTZ R201, R210, R163 ;  /* 0x000000a3d2c97220 */ /* 0x000fe20000410000 */
[----:B------:R-:W-:-:S13]  /*2350*/  ISETP.NE.AND.EX P0, PT, RZ, UR15, PT, P0 ;  /* 0x0000000fff007c0c */ /* 0x000fda000bf05300 */
[----:B------:R-:W-:Y:S01]  /*2360*/  @P0 F2FP.BF16.F32.PACK_AB R156, RZ, R204 ;  /* 0x000000ccff9c023e */ /* 0x000fe200000010ff */
[-C--:B------:R-:W-:Y:S01]  /*2370*/  FMUL.FTZ R204, R204, R163.reuse ;  /* 0x000000a3cccc7220 */ /* 0x080fe20000410000 */
[----:B------:R-:W-:Y:S02]  /*2380*/  @P0 F2FP.BF16.F32.PACK_AB R155, RZ, R200 ;  /* 0x000000c8ff9b023e */ /* 0x000fe400000010ff */
[----:B------:R-:W-:Y:S01]  /*2390*/  @P0 F2FP.BF16.F32.PACK_AB R153, RZ, R152 ;  /* 0x00000098ff99023e */ /* 0x000fe200000010ff */
[-C--:B------:R-:W-:Y:S01]  /*23a0*/  FMUL.FTZ R152, R152, R163.reuse ;  /* 0x000000a398987220 */ /* 0x080fe20000410000 */
[----:B------:R-:W-:Y:S01]  /*23b0*/  @P0 F2FP.BF16.F32.PACK_AB R157, RZ, R208 ;  /* 0x000000d0ff9d023e */ /* 0x000fe200000010ff */
[----:B------:R-:W-:Y:S01]  /*23c0*/  FMUL.FTZ R208, R208, R163 ;  /* 0x000000a3d0d07220 */ /* 0x000fe20000410000 */
[----:B------:R-:W-:Y:S02]  /*23d0*/  @P0 PRMT R106, R156, 0x7610, R106 ;  /* 0x000076109c6a0816 */ /* 0x000fe4000000006a */
[----:B------:R-:W-:-:S02]  /*23e0*/  @P0 PRMT R105, R155, 0x7610, R105 ;  /* 0x000076109b690816 */ /* 0x000fc40000000069 */
[----:B------:R-:W-:Y:S02]  /*23f0*/  @P0 PRMT R104, R153, 0x7610, R104 ;  /* 0x0000761099680816 */ /* 0x000fe40000000068 */
[----:B------:R-:W-:Y:S02]  /*2400*/  @P0 F2FP.BF16.F32.PACK_AB R156, RZ, R206 ;  /* 0x000000ceff9c023e */ /* 0x000fe400000010ff */
[----:B------:R-:W-:Y:S01]  /*2410*/  @P0 F2FP.BF16.F32.PACK_AB R155, RZ, R202 ;  /* 0x000000caff9b023e */ /* 0x000fe200000010ff */
[----:B------:R-:W-:Y:S01]  /*2420*/  FMUL.FTZ R202, R202, R163 ;  /* 0x000000a3caca7220 */ /* 0x000fe20000410000 */
[----:B------:R-:W-:Y:S02]  /*2430*/  @P0 F2FP.BF16.F32.PACK_AB R153, RZ, R154 ;  /* 0x0000009aff99023e */ /* 0x000fe400000010ff */
        /* <DEDUP_REMOVED lines=21> */
.L_x_3086:
[----:B------:R-:W-:Y:S05]  /*2590*/  BSYNC B1 ;  /* 0x0000000000017941 */ /* 0x000fea0003800000 */
.L_x_3085:
[----:B------:R-:W-:Y:S04]  /*25a0*/  BSSY B1, `(.L_x_3087) ;  /* 0x0000057000017945 */ /* 0x000fe80003800000 */
[----:B------:R-:W-:Y:S05]  /*25b0*/  @!P2 BRA `(.L_x_3088) ;  /* 0x000000040054a947 */ /* 0x000fea0003800000 */
[----:B------:R-:W-:Y:S01]  /*25c0*/  ISETP.NE.U32.AND P0, PT, RZ, UR8, PT ;  /* 0x00000008ff007c0c */ /* 0x000fe2000bf05070 */
[-CC-:B-1----:R-:W-:Y:S01]  /*25d0*/  FFMA.FTZ R157, R25, R197.reuse, R198.reuse ;  /* 0x000000c5199d7223 */ /* 0x182fe200000100c6 */
        /* <DEDUP_REMOVED lines=83> */
.L_x_3088:
[----:B------:R-:W-:Y:S05]  /*2b10*/  BSYNC B1 ;  /* 0x0000000000017941 */ /* 0x000fea0003800000 */
.L_x_3087:
[----:B------:R-:W-:Y:S04]  /*2b20*/  BSSY B1, `(.L_x_3089) ;  /* 0x0000057000017945 */ /* 0x000fe80003800000 */
[----:B------:R-:W-:Y:S05]  /*2b30*/  @!P3 BRA `(.L_x_3090) ;  /* 0x000000040054b947 */ /* 0x000fea0003800000 */
[----:B------:R-:W-:Y:S01]  /*2b40*/  ISETP.NE.U32.AND P0, PT, RZ, UR8, PT ;  /* 0x00000008ff007c0c */ /* 0x000fe2000bf05070 */
[-CC-:B-12---:R-:W-:Y:S01]  /*2b50*/  FFMA.FTZ R157, R171, R197.reuse, R198.reuse ;  /* 0x000000c5ab9d7223 */ /* 0x186fe200000100c6 */
[-CC-:B------:R-:W-:Y:S01]  /*2b60*/  FFMA.FTZ R153, R167, R197.reuse, R198.reuse ;  /* 0x000000c5a7997223 */ /* 0x180fe200000100c6 */
[-CC-:B0-----:R-:W-:Y:S01]  /*2b70*/  FFMA.FTZ R159, R173, R197.reuse, R198.reuse ;  /* 0x000000c5ad9f7223 */ /* 0x181fe200000100c6 */
[----:B------:R-:W-:Y:S01]  /*2b80*/  ISETP.NE.AND.EX P0, PT, RZ, UR9, PT, P0 ;  /* 0x00000009ff007c0c */ /* 0x000fe2000bf05300 */
[----:B------:R-:W-:Y:S01]  /*2b90*/  FADD.FTZ R156, R168, -R157 ;  /* 0x8000009da89c7221 */ /* 0x000fe20000010000 */
[----:B------:R-:W-:Y:S01]  /*2ba0*/  FADD.FTZ R152, R164, -R153 ;  /* 0x80000099a4987221 */ /* 0x000fe20000010000 */
[----:B------:R-:W-:Y:S01]  /*2bb0*/  FADD.FTZ R158, R170, -R159 ;  /* 0x8000009faa9e7221 */ /* 0x000fe20000010000 */
[-CC-:B------:R-:W-:Y:S01]  /*2bc0*/  FFMA.FTZ R155, R169, R197.reuse, R198.reuse ;  /* 0x000000c5a99b7223 */ /* 0x180fe200000100c6 */
[C---:B------:R-:W-:Y:S01]  /*2bd0*/  FMUL.FTZ R204, R161.reuse, R156 ;  /* 0x0000009ca1cc7220 */ /* 0x040fe20000410000 */
[C---:B------:R-:W-:Y:S01]  /*2be0*/  FMUL.FTZ R152, R161.reuse, R152 ;  /* 0x00000098a1987220 */ /* 0x040fe20000410000 */
[----:B------:R-:W-:Y:S01]  /*2bf0*/  FMUL.FTZ R208, R161, R158 ;  /* 0x0000009ea1d07220 */ /* 0x000fe20000410000 */
[----:B------:R-:W-:Y:S01]  /*2c00*/  FADD.FTZ R154, R166, -R155 ;  /* 0x8000009ba69a7221 */ /* 0x000fe20000010000 */
[-CC-:B------:R-:W-:Y:S01]  /*2c10*/  FFMA.FTZ R158, R176, R197.reuse, R198.reuse ;  /* 0x000000c5b09e7223 */ /* 0x180fe200000100c6 */
[----:B------:R-:W-:-:S02]  /*2c20*/  FFMA.FTZ R156, R174, R197, R198 ;  /* 0x000000c5ae9c7223 */ /* 0x000fc400000100c6 */
[----:B------:R-:W-:Y:S01]  /*2c30*/  FMUL.FTZ R200, R161, R154 ;  /* 0x0000009aa1c87220 */ /* 0x000fe20000410000 */
[----:B------:R-:W-:Y:S01]  /*2c40*/  @P0 SHF.L.U32 R153, R148, 0x10, RZ ;  /* 0x0000001094990819 */ /* 0x000fe200000006ff */
[----:B------:R-:W-:Y:S01]  /*2c50*/  FADD.FTZ R158, R179, -R158 ;  /* 0x8000009eb39e7221 */ /* 0x000fe20000010000 */
[----:B------:R-:W-:Y:S01]  /*2c60*/  @P0 SHF.L.U32 R155, R149, 0x10, RZ ;  /* 0x00000010959b0819 */ /* 0x000fe200000006ff */
[----:B------:R-:W-:Y:S01]  /*2c70*/  FADD.FTZ R156, R177, -R156 ;  /* 0x8000009cb19c7221 */ /* 0x000fe20000010000 */
[-CC-:B------:R-:W-:Y:S01]  /*2c80*/  FFMA.FTZ R154, R172, R197.reuse, R198.reuse ;  /* 0x000000c5ac9a7223 */ /* 0x180fe200000100c6 */
[----:B------:R-:W-:Y:S01]  /*2c90*/  @P0 FADD.FTZ R152, R152, R153 ;  /* 0x0000009998980221 */ /* 0x000fe20000010000 */
[----:B------:R-:W-:Y:S01]  /*2ca0*/  FFMA.FTZ R153, R180, R197, R198 ;  /* 0x000000c5b4997223 */ /* 0x000fe200000100c6 */
[----:B------:R-:W-:Y:S01]  /*2cb0*/  @P0 SHF.L.U32 R157, R150, 0x10, RZ ;  /* 0x00000010969d0819 */ /* 0x000fe200000006ff */
[----:B------:R-:W-:Y:S01]  /*2cc0*/  @P0 FADD.FTZ R200, R200, R155 ;  /* 0x0000009bc8c80221 */ /* 0x000fe20000010000 */
[----:B------:R-:W-:Y:S01]  /*2cd0*/  @P0 SHF.L.U32 R159, R151, 0x10, RZ ;  /* 0x00000010979f0819 */ /* 0x000fe200000006ff */
[----:B------:R-:W-:Y:S01]  /*2ce0*/  FADD.FTZ R210, R178, -R153 ;  /* 0x80000099b2d27221 */ /* 0x000fe20000010000 */
        /* <DEDUP_REMOVED lines=58> */
.L_x_3090:
[----:B------:R-:W-:Y:S05]  /*3090*/  BSYNC B1 ;  /* 0x0000000000017941 */ /* 0x000fea0003800000 */
.L_x_3089:
[----:B------:R-:W-:Y:S04]  /*30a0*/  BSSY B1, `(.L_x_3091) ;  /* 0x0000056000017945 */ /* 0x000fe80003800000 */
[----:B------:R-:W-:Y:S05]  /*30b0*/  @!P4 BRA `(.L_x_3092) ;  /* 0x000000040050c947 */ /* 0x000fea0003800000 */
[----:B------:R-:W-:Y:S01]  /*30c0*/  ISETP.NE.U32.AND P0, PT, RZ, UR8, PT ;  /* 0x00000008ff007c0c */ /* 0x000fe2000bf05070 */
[-CC-:B-123--:R-:W-:Y:S01]  /*30d0*/  FFMA.FTZ R155, R181, R197.reuse, R198.reuse ;  /* 0x000000c5b59b7223 */ /* 0x18efe200000100c6 */
[-CC-:B------:R-:W-:Y:S01]  /*30e0*/  FFMA.FTZ R153, R165, R197.reuse, R198.reuse ;  /* 0x000000c5a5997223 */ /* 0x180fe200000100c6 */
[-CC-:B------:R-:W-:Y:S01]  /*30f0*/  FFMA.FTZ R154, R188, R197.reuse, R198.reuse ;  /* 0x000000c5bc9a7223 */ /* 0x180fe200000100c6 */
[----:B------:R-:W-:Y:S01]  /*3100*/  ISETP.NE.AND.EX P0, PT, RZ, UR9, PT, P0 ;  /* 0x00000009ff007c0c */ /* 0x000fe2000bf05300 */
[-CC-:B0-----:R-:W-:Y:S01]  /*3110*/  FFMA.FTZ R158, R190, R197.reuse, R198.reuse ;  /* 0x000000c5be9e7223 */ /* 0x181fe200000100c6 */
        /* <DEDUP_REMOVED lines=8> */
[C---:B------:R-:W-:Y:S01]  /*31a0*/  FMUL.FTZ R198, R161.reuse, R198 ;  /* 0x000000c6a1c67220 */ /* 0x040fe20000410000 */
[----:B------:R-:W-:Y:S01]  /*31b0*/  FMUL.FTZ R154, R161, R152 ;  /* 0x00000098a19a7220 */ /* 0x000fe20000410000 */
[----:B------:R-:W-:Y:S01]  /*31c0*/  FADD.FTZ R200, R187, -R158 ;  /* 0x8000009ebbc87221 */ /* 0x000fe20000010000 */
[----:B------:R-:W-:Y:S01]  /*31d0*/  @P0 SHF.L.U32 R155, R37, 0x10, RZ ;  /* 0x00000010259b0819 */ /* 0x000fe200000006ff */
[----:B------:R-:W-:Y:S01]  /*31e0*/  FMUL.FTZ R202, R161, R202 ;  /* 0x000000caa1ca7220 */ /* 0x000fe20000410000 */
[----:B------:R-:W-:Y:S01]  /*31f0*/  @P0 SHF.L.U32 R153, R36, 0x10, RZ ;  /* 0x0000001024990819 */ /* 0x000fe200000006ff */
[----:B------:R-:W-:Y:S01]  /*3200*/  FADD.FTZ R204, R191, -R204 ;  /* 0x800000ccbfcc7221 */ /* 0x000fe20000010000 */
[----:B------:R-:W-:Y:S01]  /*3210*/  @P0 SHF.L.U32 R157, R38, 0x10, RZ ;  /* 0x00000010269d0819 */ /* 0x000fe200000006ff */
[--C-:B------:R-:W-:Y:S01]  /*3220*/  @P0 FADD.FTZ R198, R198, R155.reuse ;  /* 0x0000009bc6c60221 */ /* 0x100fe20000010000 */
[----:B------:R-:W-:Y:S01]  /*3230*/  @P0 PRMT R155, R38, 0x7632, R155 ;  /* 0x00007632269b0816 */ /* 0x000fe2000000009b */
[----:B------:R-:W-:Y:S01]  /*3240*/  @P0 FADD.FTZ R154, R154, R153 ;  /* 0x000000999a9a0221 */ /* 0x000fe20000010000 */
[----:B------:R-:W-:Y:S01]  /*3250*/  FADD.FTZ R206, R194, -R159 ;  /* 0x8000009fc2ce7221 */ /* 0x000fe20000010000 */
[----:B------:R-:W-:Y:S01]  /*3260*/  FADD.FTZ R208, R193, -R208 ;  /* 0x800000d0c1d07221 */ /* 0x000fe20000010000 */
[----:B------:R-:W-:Y:S01]  /*3270*/  FMUL.FTZ R158, R161, R156 ;  /* 0x0000009ca19e7220 */ /* 0x000fe20000410000 */
[----:B------:R-:W-:Y:S01]  /*3280*/  @P0 PRMT R153, R37, 0x7632, R153 ;  /* 0x0000763225990816 */ /* 0x000fe20000000099 */
[----:B------:R-:W-:Y:S01]  /*3290*/  @P0 FADD.FTZ R202, R202, R157 ;  /* 0x0000009dcaca0221 */ /* 0x000fe20000010000 */
[----:B------:R-:W-:Y:S01]  /*32a0*/  @P0 PRMT R152, R36, 0x7632, R152 ;  /* 0x0000763224980816 */ /* 0x000fe20000000098 */
[----:B------:R-:W-:Y:S01]  /*32b0*/  FMUL.FTZ R200, R161, R200 ;  /* 0x000000c8a1c87220 */ /* 0x000fe20000410000 */
[----:B------:R-:W-:Y:S01]  /*32c0*/  @P0 PRMT R156, R39, 0x7632, R156 ;  /* 0x00007632279c0816 */ /* 0x000fe2000000009c */
[----:B------:R-:W-:Y:S01]  /*32d0*/  FMUL.FTZ R204, R161, R204 ;  /* 0x000000cca1cc7220 */ /* 0x000fe20000410000 */
[----:B------:R-:W-:Y:S01]  /*32e0*/  @P0 SHF.L.U32 R157, R155, 0x10, RZ ;  /* 0x000000109b9d0819 */ /* 0x000fe200000006ff */
[C---:B------:R-:W-:Y:S01]  /*32f0*/  FMUL.FTZ R206, R161.reuse, R206 ;  /* 0x000000cea1ce7220 */ /* 0x040fe20000410000 */
[----:B------:R-:W-:Y:S01]  /*3300*/  FMUL.FTZ R208, R161, R208 ;  /* 0x000000d0a1d07220 */ /* 0x000fe20000410000 */
[----:B------:R-:W-:-:S02]  /*3310*/  @P0 SHF.L.U32 R155, R153, 0x10, RZ ;  /* 0x00000010999b0819 */ /* 0x000fc400000006ff */
        /* <DEDUP_REMOVED lines=12> */
[----:B------:R-:W-:Y:S01]  /*33e0*/  @P0 F2FP.BF16.F32.PACK_AB R155, RZ, R202 ;  /* 0x000000caff9b023e */ /* 0x000fe200000010ff */
[-C--:B------:R-:W-:Y:S01]  /*33f0*/  FMUL.FTZ R202, R202, R163.reuse ;  /* 0x000000a3caca7220 */ /* 0x080fe20000410000 */
        /* <DEDUP_REMOVED lines=14> */
[----:B------:R-:W-:Y:S01]  /*34e0*/  @P0 PRMT R106, R106, 0x5410, R155 ;  /* 0x000054106a6a0816 */ /* 0x000fe2000000009b */
[-C--:B------:R-:W-:Y:S01]  /*34f0*/  FMUL.FTZ R155, R154, R163.reuse ;  /* 0x000000a39a9b7220 */ /* 0x080fe20000410000 */
[----:B------:R-:W-:Y:S01]  /*3500*/  @P0 PRMT R105, R105, 0x5410, R153 ;  /* 0x0000541069690816 */ /* 0x000fe20000000099 */
[----:B------:R-:W-:Y:S01]  /*3510*/  FMUL.FTZ R163, R208, R163 ;  /* 0x000000a3d0a37220 */ /* 0x000fe20000410000 */
[----:B------:R-:W-:Y:S02]  /*3520*/  @P0 PRMT R104, R104, 0x5410, R152 ;  /* 0x0000541068680816 */ /* 0x000fe40000000098 */
[----:B------:R-:W-:Y:S01]  /*3530*/  @P0 PRMT R107, R107, 0x5410, R157 ;  /* 0x000054106b6b0816 */ /* 0x000fe2000000009d */
[----:B------:R-:W0:Y:S01]  /*3540*/  LDC.64 R152, c[0x0][0x2f8] ;  /* 0x0000be00ff987b82 */ /* 0x000e220000000a00 */
[----:B------:R-:W-:Y:S02]  /*3550*/  ISETP.NE.U32.AND P0, PT, RZ, UR14, PT ;  /* 0x0000000eff007c0c */ /* 0x000fe4000bf05070 */
[----:B------:R-:W-:-:S02]  /*3560*/  F2FP.BF16.F32.PACK_AB R154, R197, R202 ;  /* 0x000000cac59a723e */ /* 0x000fc400000010ff */
[----:B------:R-:W-:-:S13]  /*3570*/  ISETP.NE.AND.EX P0, PT, RZ, UR15, PT, P0 ;  /* 0x0000000fff007c0c */ /* 0x000fda000bf05300 */
[----:B------:R-:W1:Y:S01]  /*3580*/  @P0 LDC.64 R156, c[0x0][0x308] ;  /* 0x0000c200ff9c0b82 */ /* 0x000e620000000a00 */
[----:B0-----:R-:W-:Y:S01]  /*3590*/  IMAD.WIDE.U32 R158, R195, 0x10, R152 ;  /* 0x00000010c39e7825 */ /* 0x001fe200078e0098 */
[----:B------:R-:W-:Y:S02]  /*35a0*/  F2FP.BF16.F32.PACK_AB R152, R198, R155 ;  /* 0x0000009bc698723e */ /* 0x000fe400000010ff */
[----:B------:R-:W-:Y:S02]  /*35b0*/  F2FP.BF16.F32.PACK_AB R153, R200, R161 ;  /* 0x000000a1c899723e */ /* 0x000fe400000010ff */
[----:B------:R-:W-:Y:S01]  /*35c0*/  F2FP.BF16.F32.PACK_AB R155, R163, R206 ;  /* 0x000000cea39b723e */ /* 0x000fe200000010ff */
[----:B-1----:R-:W-:-:S05]  /*35d0*/  @P0 IMAD.WIDE.U32 R156, R195, 0x10, R156 ;  /* 0x00000010c39c0825 */ /* 0x002fca00078e009c */
[----:B------:R4:W-:Y:S04]  /*35e0*/  @P0 STG.E.128 desc[UR4][R156.64], R104 ;  /* 0x000000689c000986 */ /* 0x0009e8000c101d04 */
[----:B------:R4:W-:Y:S02]  /*35f0*/  STG.E.128 desc[UR4][R158.64], R152 ;  /* 0x000000989e007986 */ /* 0x0009e4000c101d04 */
.L_x_3092:
[----:B------:R-:W-:Y:S05]  /*3600*/  BSYNC B1 ;  /* 0x0000000000017941 */ /* 0x000fea0003800000 */
.L_x_3091:
[----:B-1234-:R-:W1:Y:S02]  /*3610*/  LDC.64 R152, c[0x0][0x210] ;  /* 0x00008400ff987b82 */ /* 0x01ee640000000a00 */
[----:B-1----:R-:W-:-:S04]  /*3620*/  LEA R0, R152, R0, 0x2 ;  /* 0x0000000098007211 */ /* 0x002fc800078e10ff */
[----:B------:R-:W-:-:S13]  /*3630*/  ISETP.GE.AND P0, PT, R0, R153, PT ;  /* 0x000000990000720c */ /* 0x000fda0003f06270 */
[----:B------:R-:W-:Y:S05]  /*3640*/  @!P0 BRA `(.L_x_3093) ;  /* 0xffffffcc00c08947 */ /* 0x000fea000383ffff */
.L_x_3075:
[----:B------:R-:W-:Y:S05]  /*3650*/  BSYNC B0 ;  /* 0x0000000000007941 */ /* 0x000fea0003800000 */
.L_x_3074:
[----:B------:R-:W1:Y:S01]  /*3660*/  S2R R3, SR_CgaCtaId ;  /* 0x0000000000037919 */ /* 0x000e620000008800 */
[--C-:B------:R-:W-:Y:S01]  /*3670*/  SHF.R.U32.HI R6, RZ, 0x5, R2.reuse ;  /* 0x00000005ff067819 */ /* 0x100fe20000011602 */
[----:B------:R-:W-:Y:S05]  /*3680*/  WARPSYNC.ALL ;  /* 0x0000000000007948 */ /* 0x000fea0003800000 */
[----:B------:R-:W-:Y:S01]  /*3690*/  MOV R0, 0x400 ;  /* 0x0000040000007802 */ /* 0x000fe20000000f00 */
[----:B-----5:R-:W2:Y:S01]  /*36a0*/  S2R R44, SR_CTAID.X ;  /* 0x00000000002c7919 */ /* 0x020ea20000002500 */
[----:B------:R-:W-:Y:S01]  /*36b0*/  SHF.L.U32 R7, R6, 0x7, RZ ;  /* 0x0000000706077819 */ /* 0x000fe200000006ff */
        /* <DEDUP_REMOVED lines=10> */
[----:B------:R-:W-:Y:S01]  /*3760*/  LEA R0, R2, R3, 0x2 ;  /* 0x0000000302007211 */ /* 0x000fe200078e10ff */
[----:B--2---:R-:W-:Y:S02]  /*3770*/  IMAD R41, R44, R5, RZ ;  /* 0x000000052c297224 */ /* 0x004fe400078e02ff */
[----:B------:R-:W-:Y:S04]  /*3780*/  STS.128 [R4], R108 ;  /* 0x0000006c04007388 */ /* 0x000fe80000000c00 */
[----:B------:R-:W-:Y:S01]  /*3790*/  STS.128 [R4+0x10], R112 ;  /* 0x0000107004007388 */ /* 0x000fe20000000c00 */
[----:B------:R-:W-:-:S03]  /*37a0*/  IADD3 R41, P0, R41, R2, RZ ;  /* 0x0000000229297210 */ /* 0x000fc60007f1e0ff */
[----:B------:R-:W-:Y:S01]  /*37b0*/  STS.128 [R4+0x400], R116 ;  /* 0x0004007404007388 */ /* 0x000fe20000000c00 */
[----:B------:R-:W-:-:S03]  /*37c0*/  IADD3.X R2, RZ, RZ, RZ, P0, !PT ;  /* 0x000000ffff027210 */ /* 0x000fc600007fe4ff */
[----:B------:R-:W-:Y:S01]  /*37d0*/  STS.128 [R4+0x410], R120 ;  /* 0x0004107804007388 */ /* 0x000fe20000000c00 */
[C---:B------:R-:W-:Y:S02]  /*37e0*/  SHF.L.U64.HI R49, R41.reuse, 0x2, R2 ;  /* 0x0000000229317819 */ /* 0x040fe40000010202 */
[----:B------:R-:W-:Y:S01]  /*37f0*/  SHF.L.U32 R2, R41, 0x2, RZ ;  /* 0x0000000229027819 */ /* 0x000fe200000006ff */
[----:B------:R-:W-:Y:S03]  /*3800*/  STS.128 [R4+0x800], R124 ;  /* 0x0008007c04007388 */ /* 0x000fe60000000c00 */
[----:B------:R-:W-:Y:S01]  /*3810*/  IADD3 R44, P0, R2, UR6, RZ ;  /* 0x00000006022c7c10 */ /* 0x000fe2000ff1e0ff */
[----:B------:R-:W-:Y:S03]  /*3820*/  STS.128 [R4+0x810], R128 ;  /* 0x0008108004007388 */ /* 0x000fe60000000c00 */
[----:B------:R-:W-:Y:S01]  /*3830*/  IADD3.X R51, R49, UR7, RZ, P0, !PT ;  /* 0x0000000731337c10 */ /* 0x000fe200087fe4ff */
[----:B------:R-:W-:Y:S01]  /*3840*/  STS.128 [R4+0xc00], R96 ;  /* 0x000c006004007388 */ /* 0x000fe20000000c00 */
[----:B------:R-:W-:-:S03]  /*3850*/  ISETP.GE.U32.AND P0, PT, R39, 0x100, PT ;  /* 0x000001002700780c */ /* 0x000fc60003f06070 */
        /* <DEDUP_REMOVED lines=60> */
[----:B------:R-:W-:Y:S01]  /*3c20*/  @P5 MOV R3, R51 ;  /* 0x0000003300035202 */ /* 0x000fe20000000f00 */
[----:B----4-:R-:W-:Y:S01]  /*3c30*/  FADD.FTZ R29, R6, R29 ;  /* 0x0000001d061d7221 */ /* 0x010fe20000010000 */
[----:B0-----:R-:W-:Y:S01]  /*3c40*/  FADD.FTZ R7, R7, R32 ;  /* 0x0000002007077221 */ /* 0x001fe20000010000 */
        /* <DEDUP_REMOVED lines=19> */
[----:B------:R-:W-:Y:S04]  /*3d80*/  LDS R41, [R0+0x2200] ;  /* 0x0022000000297984 */ /* 0x000fe80000000800 */
[----:B------:R-:W-:Y:S04]  /*3d90*/  LDS R45, [R0+0x3200] ;  /* 0x00320000002d7984 */ /* 0x000fe80000000800 */
[----:B------:R-:W4:Y:S04]  /*3da0*/  LDS R22, [R0+0x400] ;  /* 0x0004000000167984 */ /* 0x000f280000000800 */
[----:B------:R-:W4:Y:S04]  /*3db0*/  LDS R13, [R0+0x600] ;  /* 0x00060000000d7984 */ /* 0x000f280000000800 */
[----:B------:R-:W-:Y:S01]  /*3dc0*/  LDS R43, [R0+0x2400] ;  /* 0x00240000002b7984 */ /* 0x000fe20000000800 */
[----:B0-----:R-:W-:-:S03]  /*3dd0*/  FADD.FTZ R37, RZ, R37 ;  /* 0x00000025ff257221 */ /* 0x001fc60000010000 */
[----:B------:R-:W0:Y:S01]  /*3de0*/  LDS R16, [R0+0x1600] ;  /* 0x0016000000107984 */ /* 0x000e220000000800 */
[----:B-1----:R-:W-:Y:S01]  /*3df0*/  FADD.FTZ R37, R37, R38 ;  /* 0x0000002625257221 */ /* 0x002fe20000010000 */
[----:B------:R-:W-:Y:S02]  /*3e00*/  IADD3 R38, P1, R2, UR16, RZ ;  /* 0x0000001002267c10 */ /* 0x000fe4000ff3e0ff */
[----:B------:R-:W-:Y:S01]  /*3e10*/  LDS R47, [R0+0x3400] ;  /* 0x00340000002f7984 */ /* 0x000fe20000000800 */
[----:B------:R-:W-:Y:S01]  /*3e20*/  @P5 MOV R2, R44 ;  /* 0x0000002c00025202 */ /* 0x000fe20000000f00 */
[----:B--2---:R-:W-:Y:S01]  /*3e30*/  FADD.FTZ R37, R37, R40 ;  /* 0x0000002825257221 */ /* 0x004fe20000010000 */
[----:B------:R-:W-:Y:S01]  /*3e40*/  IADD3.X R49, R49, UR17, RZ, P1, !PT ;  /* 0x0000001131317c10 */ /* 0x000fe20008ffe4ff */
[----:B------:R-:W1:Y:S01]  /*3e50*/  LDS R20, [R0+0x2600] ;  /* 0x0026000000147984 */ /* 0x000e620000000800 */
[----:B------:R-:W-:Y:S01]  /*3e60*/  @P5 IADD3 R44, P1, R44, 0x200, RZ ;  /* 0x000002002c2c5810 */ /* 0x000fe20007f3e0ff */
[----:B---3--:R-:W-:-:S02]  /*3e70*/  FADD.FTZ R37, R37, R42 ;  /* 0x0000002a25257221 */ /* 0x008fc40000010000 */
[----:B------:R-:W-:Y:S01]  /*3e80*/  LDS R26, [R0+0x3600] ;  /* 0x00360000001a7984 */ /* 0x000fe20000000800 */
[----:B------:R-:W-:Y:S01]  /*3e90*/  @P5 IADD3.X R51, RZ, R51, RZ, P1, !PT ;  /* 0x00000033ff335210 */ /* 0x000fe20000ffe4ff */
[----:B----4-:R-:W-:Y:S01]  /*3ea0*/  FADD.FTZ R14, RZ, R14 ;  /* 0x0000000eff0e7221 */ /* 0x010fe20000010000 */
[----:B------:R-:W-:Y:S01]  /*3eb0*/  ISETP.GE.U32.AND P1, PT, R39, 0x300, PT ;  /* 0x000003002700780c */ /* 0x000fe20003f26070 */
[----:B------:R2:W-:Y:S04]  /*3ec0*/  @P5 STG.E desc[UR4][R2.64], R37 ;  /* 0x0000002502005986 */ /* 0x0005e8000c101904 */
[----:B------:R-:W3:Y:S04]  /*3ed0*/  LDS R37, [R0+0x1200] ;  /* 0x0012000000257984 */ /* 0x000ee80000000800 */
[----:B------:R-:W4:Y:S01]  /*3ee0*/  LDS R15, [R0+0x800] ;  /* 0x00080000000f7984 */ /* 0x000f220000000800 */
[----:B------:R-:W-:Y:S01]  /*3ef0*/  FADD.FTZ R22, RZ, R22 ;  /* 0x00000016ff167221 */ /* 0x000fe20000010000 */
[----:B--2---:R-:W-:-:S02]  /*3f00*/  @P5 MOV R2, R38 ;  /* 0x0000002600025202 */ /* 0x004fc40000000f00 */
[----:B------:R-:W2:Y:S01]  /*3f10*/  LDS R18, [R0+0x1800] ;  /* 0x0018000000127984 */ /* 0x000ea20000000800 */
[-C--:B------:R-:W-:Y:S01]  /*3f20*/  @P5 MOV R3, R49.reuse ;  /* 0x0000003100035202 */ /* 0x080fe20000000f00 */
[----:B------:R-:W-:Y:S01]  /*3f30*/  FADD.FTZ R13, RZ, R13 ;  /* 0x0000000dff0d7221 */ /* 0x000fe20000010000 */
[----:B------:R-:W-:Y:S01]  /*3f40*/  @P5 IADD3 R38, P6, R38, 0x200, RZ ;  /* 0x0000020026265810 */ /* 0x000fe20007fde0ff */
[----:B------:R-:W2:Y:S03]  /*3f50*/  LDS R24, [R0+0x2800] ;  /* 0x0028000000187984 */ /* 0x000ea60000000800 */
[----:B------:R-:W-:Y:S01]  /*3f60*/  @P5 IADD3.X R49, RZ, R49, RZ, P6, !PT ;  /* 0x00000031ff315210 */ /* 0x000fe200037fe4ff */
[----:B------:R1:W-:Y:S01]  /*3f70*/  @P5 STG.E desc[UR4][R2.64], R5 ;  /* 0x0000000502005986 */ /* 0x0003e2000c101904 */
[----:B------:R-:W-:Y:S01]  /*3f80*/  @P0 MOV R4, R38 ;  /* 0x0000002600040202 */ /* 0x000fe20000000f00 */
[----:B0-----:R-:W-:Y:S01]  /*3f90*/  FADD.FTZ R13, R13, R16 ;  /* 0x000000100d0d7221 */ /* 0x001fe20000010000 */
[----:B------:R-:W-:Y:S01]  /*3fa0*/  ISETP.GE.U32.AND P5, PT, R39, 0x380, PT ;  /* 0x000003802700780c */ /* 0x000fe20003fa6070 */
[----:B------:R-:W0:Y:S04]  /*3fb0*/  LDS R6, [R0+0xa00] ;  /* 0x000a000000067984 */ /* 0x000e280000000800 */
[----:B------:R-:W0:Y:S01]  /*3fc0*/  LDS R17, [R0+0x1a00] ;  /* 0x001a000000117984 */ /* 0x000e220000000800 */
[----:B-1----:R-:W-:Y:S01]  /*3fd0*/  FADD.FTZ R13, R13, R20 ;  /* 0x000000140d0d7221 */ /* 0x002fe20000010000 */
[----:B------:R-:W-:-:S02]  /*3fe0*/  @P0 MOV R2, R44 ;  /* 0x0000002c00020202 */ /* 0x000fc40000000f00 */
[----:B------:R-:W1:Y:S01]  /*3ff0*/  LDS R8, [R0+0xc00] ;  /* 0x000c000000087984 */ /* 0x000e620000000800 */
[----:B------:R-:W-:Y:S02]  /*4000*/  @P0 IADD3 R44, P6, R44, 0x200, RZ ;  /* 0x000002002c2c0810 */ /* 0x000fe40007fde0ff */
[-C--:B------:R-:W-:Y:S01]  /*4010*/  @P0 MOV R3, R51.reuse ;  /* 0x0000003300030202 */ /* 0x080fe20000000f00 */
[----:B------:R-:W1:Y:S01]  /*4020*/  LDS R21, [R0+0x2a00] ;  /* 0x002a000000157984 */ /* 0x000e620000000800 */
[----:B------:R-:W-:Y:S02]  /*4030*/  @P0 IADD3.X R51, RZ, R51, RZ, P6, !PT ;  /* 0x00000033ff330210 */ /* 0x000fe400037fe4ff */
[----:B------:R-:W-:Y:S01]  /*4040*/  @P0 IADD3 R38, P6, R38, 0x200, RZ ;  /* 0x0000020026260810 */ /* 0x000fe20007fde0ff */
[----:B------:R-:W1:Y:S01]  /*4050*/  LDS R19, [R0+0x1c00] ;  /* 0x001c000000137984 */ /* 0x000e620000000800 */
[-C--:B------:R-:W-:Y:S01]  /*4060*/  @P0 MOV R5, R49.reuse ;  /* 0x0000003100050202 */ /* 0x080fe20000000f00 */
[----:B---3--:R-:W-:Y:S01]  /*4070*/  FADD.FTZ R14, R14, R37 ;  /* 0x000000250e0e7221 */ /* 0x008fe20000010000 */
[----:B------:R-:W-:Y:S01]  /*4080*/  @P0 IADD3.X R49, RZ, R49, RZ, P6, !PT ;  /* 0x00000031ff310210 */ /* 0x000fe200037fe4ff */
[----:B------:R-:W3:Y:S01]  /*4090*/  LDS R27, [R0+0x3a00] ;  /* 0x003a0000001b7984 */ /* 0x000ee20000000800 */
[----:B------:R-:W-:Y:S01]  /*40a0*/  ISETP.GE.U32.AND P6, PT, R39, 0x400, PT ;  /* 0x000004002700780c */ /* 0x000fe20003fc6070 */
[----:B------:R-:W-:Y:S01]  /*40b0*/  FADD.FTZ R14, R14, R41 ;  /* 0x000000290e0e7221 */ /* 0x000fe20000010000 */
[----:B----4-:R-:W-:Y:S01]  /*40c0*/  FADD.FTZ R15, RZ, R15 ;  /* 0x0000000fff0f7221 */ /* 0x010fe20000010000 */
[----:B------:R-:W4:Y:S02]  /*40d0*/  LDS R39, [R0+0x1400] ;  /* 0x0014000000277984 */ /* 0x000f240000000800 */
[----:B------:R-:W-:Y:S01]  /*40e0*/  FADD.FTZ R45, R14, R45 ;  /* 0x0000002d0e2d7221 */ /* 0x000fe20000010000 */
[----:B--2---:R-:W-:Y:S01]  /*40f0*/  FADD.FTZ R15, R15, R18 ;  /* 0x000000120f0f7221 */ /* 0x004fe20000010000 */
[----:B------:R-:W2:Y:S03]  /*4100*/  LDS R14, [R0+0x3800] ;  /* 0x00380000000e7984 */ /* 0x000ea60000000800 */
[----:B------:R-:W-:Y:S01]  /*4110*/  FADD.FTZ R15, R15, R24 ;  /* 0x000000180f0f7221 */ /* 0x000fe20000010000 */
[----:B------:R0:W-:Y:S04]  /*4120*/  @P0 STG.E desc[UR4][R2.64], R45 ;  /* 0x0000002d02000986 */ /* 0x0001e8000c101904 */
[----:B------:R-:W2:Y:S01]  /*4130*/  LDS R23, [R0+0x2c00] ;  /* 0x002c000000177984 */ /* 0x000ea20000000800 */
[----:B0-----:R-:W-:-:S03]  /*4140*/  FADD.FTZ R6, RZ, R6 ;  /* 0x00000006ff067221 */ /* 0x001fc60000010000 */
[----:B------:R-:W0:Y:S01]  /*4150*/  LDS R10, [R0+0xe00] ;  /* 0x000e0000000a7984 */ /* 0x000e220000000800 */
[----:B------:R-:W-:Y:S01]  /*4160*/  FADD.FTZ R6, R6, R17 ;  /* 0x0000001106067221 */ /* 0x000fe20000010000 */
[----:B------:R-:W-:Y:S02]  /*4170*/  @P4 MOV R2, R44 ;  /* 0x0000002c00024202 */ /* 0x000fe40000000f00 */
[----:B------:R3:W-:Y:S01]  /*4180*/  @P0 STG.E desc[UR4][R4.64], R29 ;  /* 0x0000001d04000986 */ /* 0x0007e2000c101904 */
[-C--:B------:R-:W-:Y:S02]  /*4190*/  @P4 MOV R3, R51.reuse ;  /* 0x0000003300034202 */ /* 0x080fe40000000f00 */
[----:B------:R-:W-:Y:S01]  /*41a0*/  @P4 IADD3 R44, P0, R44, 0x200, RZ ;  /* 0x000002002c2c4810 */ /* 0x000fe20007f1e0ff */
[----:B------:R-:W0:Y:S01]  /*41b0*/  LDS R29, [R0+0x3c00] ;  /* 0x003c0000001d7984 */ /* 0x000e220000000800 */
[----:B-1----:R-:W-:Y:S02]  /*41c0*/  FADD.FTZ R8, RZ, R8 ;  /* 0x00000008ff087221 */ /* 0x002fe40000010000 */
[----:B------:R-:W-:Y:S01]  /*41d0*/  @P4 IADD3.X R51, RZ, R51, RZ, P0, !PT ;  /* 0x00000033ff334210 */ /* 0x000fe200007fe4ff */
[----:B------:R-:W-:Y:S01]  /*41e0*/  LDS R25, [R0+0x2e00] ;  /* 0x002e000000197984 */ /* 0x000fe20000000800 */
[----:B------:R-:W-:Y:S01]  /*41f0*/  FADD.FTZ R6, R6, R21 ;  /* 0x0000001506067221 */ /* 0x000fe20000010000 */
[----:B------:R-:W-:Y:S01]  /*4200*/  FADD.FTZ R8, R8, R19 ;  /* 0x0000001308087221 */ /* 0x000fe20000010000 */
[----:B---3--:R-:W-:Y:S01]  /*4210*/  FADD.FTZ R5, R13, R26 ;  /* 0x0000001a0d057221 */ /* 0x008fe20000010000 */
[----:B------:R-:W-:Y:S01]  /*4220*/  LDS R37, [R0+0x3e00] ;  /* 0x003e000000257984 */ /* 0x000fe20000000800 */
[----:B------:R-:W-:-:S03]  /*4230*/  FADD.FTZ R27, R6, R27 ;  /* 0x0000001b061b7221 */ /* 0x000fc60000010000 */
[----:B------:R-:W1:Y:S01]  /*4240*/  LDS R13, [R0+0x1e00] ;  /* 0x001e0000000d7984 */ /* 0x000e620000000800 */
[----:B----4-:R-:W-:-:S04]  /*4250*/  FADD.FTZ R22, R22, R39 ;  /* 0x0000002716167221 */ /* 0x010fc80000010000 */
[----:B------:R-:W-:Y:S01]  /*4260*/  FADD.FTZ R22, R22, R43 ;  /* 0x0000002b16167221 */ /* 0x000fe20000010000 */
[----:B--2---:R-:W-:-:S03]  /*4270*/  FADD.FTZ R15, R15, R14 ;  /* 0x0000000e0f0f7221 */ /* 0x004fc60000010000 */
[----:B------:R-:W-:Y:S01]  /*4280*/  FADD.FTZ R47, R22, R47 ;  /* 0x0000002f162f7221 */ /* 0x000fe20000010000 */
[----:B------:R-:W-:-:S04]  /*4290*/  FADD.FTZ R8, R8, R23 ;  /* 0x0000001708087221 */ /* 0x000fc80000010000 */
[----:B------:R2:W-:Y:S01]  /*42a0*/  @P4 STG.E desc[UR4][R2.64], R47 ;  /* 0x0000002f02004986 */ /* 0x0005e2000c101904 */
[----:B0-----:R-:W-:Y:S01]  /*42b0*/  FADD.FTZ R10, RZ, R10 ;  /* 0x0000000aff0a7221 */ /* 0x001fe20000010000 */
[----:B--2---:R-:W-:Y:S01]  /*42c0*/  @P4 MOV R2, R38 ;  /* 0x0000002600024202 */ /* 0x004fe20000000f00 */
[----:B------:R-:W-:Y:S01]  /*42d0*/  FADD.FTZ R29, R8, R29 ;  /* 0x0000001d081d7221 */ /* 0x000fe20000010000 */
[----:B------:R-:W-:Y:S02]  /*42e0*/  @P4 MOV R3, R49 ;  /* 0x0000003100034202 */ /* 0x000fe40000000f00 */
[----:B------:R-:W-:-:S03]  /*42f0*/  @P4 IADD3 R38, P0, R38, 0x200, RZ ;  /* 0x0000020026264810 */ /* 0x000fc60007f1e0ff */
[----:B------:R0:W-:Y:S01]  /*4300*/  @P4 STG.E desc[UR4][R2.64], R7 ;  /* 0x0000000702004986 */ /* 0x0001e2000c101904 */
[----:B------:R-:W-:Y:S01]  /*4310*/  @P4 IADD3.X R49, RZ, R49, RZ, P0, !PT ;  /* 0x00000031ff314210 */ /* 0x000fe200007fe4ff */
[----:B-1----:R-:W-:-:S04]  /*4320*/  FADD.FTZ R10, R10, R13 ;  /* 0x0000000d0a0a7221 */ /* 0x002fc80000010000 */
[----:B------:R-:W-:Y:S01]  /*4330*/  FADD.FTZ R10, R10, R25 ;  /* 0x000000190a0a7221 */ /* 0x000fe20000010000 */
[----:B0-----:R-:W-:Y:S02]  /*4340*/  @P3 MOV R2, R44 ;  /* 0x0000002c00023202 */ /* 0x001fe40000000f00 */
[----:B------:R-:W-:Y:S01]  /*4350*/  @P3 MOV R3, R51 ;  /* 0x0000003300033202 */ /* 0x000fe20000000f00 */
[----:B------:R-:W-:Y:S01]  /*4360*/  FADD.FTZ R37, R10, R37 ;  /* 0x000000250a257221 */ /* 0x000fe20000010000 */
        /* <DEDUP_REMOVED lines=46> */
.L_x_3084:
        /* <DEDUP_REMOVED lines=8> */
.L_x_3095:
[----:B------:R-:W-:Y:S05]  /*46d0*/  BSYNC B1 ;  /* 0x0000000000017941 */ /* 0x000fea0003800000 */
.L_x_3094:
        /* <DEDUP_REMOVED lines=8> */
.L_x_3096:
[----:B------:R-:W-:Y:S01]  /*4760*/  FADD.FTZ R152, R152, R199 ;  /* 0x000000c798987221 */ /* 0x000fe20000010000 */
[----:B------:R-:W-:-:S04]  /*4770*/  HFMA2.MMA R201, -RZ, RZ, 0, 1.1920928955078125e-07 ;  /* 0x00000002ffc97435 */ /* 0x000fc800000001ff */
[----:B------:R-:W-:Y:S02]  /*4780*/  MOV R202, R152 ;  /* 0x0000009800ca7202 */ /* 0x000fe40000000f00 */
[----:B------:R-:W-:-:S07]  /*4790*/  MOV R153, R198 ;  /* 0x000000c600997202 */ /* 0x000fce0000000f00 */
[----:B------:R-:W-:Y:S05]  /*47a0*/  WARPSYNC.COLLECTIVE R197, `(.L_x_3097) ;  /* 0x00000000c5087348 */ /* 0x000fea0003c00000 */
[----:B------:R0:W1:Y:S02]  /*47b0*/  SHFL.BFLY P0, R198, R202, R201, R204 ;  /* 0x0c0000c9cac67389 */ /* 0x00006400000000cc */
[----:B01----:R-:W-:Y:S01]  /*47c0*/  ENDCOLLECTIVE ;  /* 0x000000000000791b */ /* 0x003fe20003800000 */
.L_x_3097:
[----:B------:R-:W-:-:S05]  /*47d0*/  FADD.FTZ R153, R153, R200 ;  /* 0x000000c899997221 */ /* 0x000fca0000010000 */
[----:B------:R-:W-:Y:S02]  /*47e0*/  MOV R202, R153 ;  /* 0x0000009900ca7202 */ /* 0x000fe40000000f00 */
[----:B------:R-:W-:-:S07]  /*47f0*/  MOV R155, R198 ;  /* 0x000000c6009b7202 */ /* 0x000fce0000000f00 */
[----:B------:R-:W-:Y:S05]  /*4800*/  WARPSYNC.COLLECTIVE R197, `(.L_x_3098) ;  /* 0x00000000c5087348 */ /* 0x000fea0003c00000 */
[----:B------:R0:W1:Y:S02]  /*4810*/  SHFL.BFLY P0, R198, R202, R201, R204 ;  /* 0x0c0000c9cac67389 */ /* 0x00006400000000cc */
[----:B01----:R-:W-:Y:S01]  /*4820*/  ENDCOLLECTIVE ;  /* 0x000000000000791b */ /* 0x003fe20003800000 */
.L_x_3098:
[----:B------:R-:W-:Y:S01]  /*4830*/  FADD.FTZ R155, R152, R155 ;  /* 0x0000009b989b7221 */ /* 0x000fe20000010000 */
[----:B------:R-:W-:-:S04]  /*4840*/  HFMA2.MMA R201, -RZ, RZ, 0, 2.384185791015625e-07 ;  /* 0x00000004ffc97435 */ /* 0x000fc800000001ff */
[----:B------:R-:W-:Y:S02]  /*4850*/  MOV R202, R155 ;  /* 0x0000009b00ca7202 */ /* 0x000fe40000000f00 */
[----:B------:R-:W-:-:S07]  /*4860*/  MOV R154, R198 ;  /* 0x000000c6009a7202 */ /* 0x000fce0000000f00 */
[----:B------:R-:W-:Y:S05]  /*4870*/  WARPSYNC.COLLECTIVE R197, `(.L_x_3099) ;  /* 0x00000000c5087348 */ /* 0x000fea0003c00000 */
[----:B------:R0:W1:Y:S02]  /*4880*/  SHFL.BFLY P0, R198, R202, R201, R204 ;  /* 0x0c0000c9cac67389 */ /* 0x00006400000000cc */
[----:B01----:R-:W-:Y:S01]  /*4890*/  ENDCOLLECTIVE ;  /* 0x000000000000791b */ /* 0x003fe20003800000 */
.L_x_3099:
[----:B------:R-:W-:-:S05]  /*48a0*/  FADD.FTZ R154, R153, R154 ;  /* 0x0000009a999a7221 */ /* 0x000fca0000010000 */
[----:B------:R-:W-:Y:S02]  /*48b0*/  MOV R202, R154 ;  /* 0x0000009a00ca7202 */ /* 0x000fe40000000f00 */
[----:B------:R-:W-:-:S07]  /*48c0*/  MOV R156, R198 ;  /* 0x000000c6009c7202 */ /* 0x000fce0000000f00 */
[----:B------:R-:W-:Y:S05]  /*48d0*/  WARPSYNC.COLLECTIVE R197, `(.L_x_3100) ;  /* 0x00000000c5087348 */ /* 0x000fea0003c00000 */
[----:B------:R0:W1:Y:S02]  /*48e0*/  SHFL.BFLY P0, R198, R202, R201, R204 ;  /* 0x0c0000c9cac67389 */ /* 0x00006400000000cc */
[----:B01----:R-:W-:Y:S01]  /*48f0*/  ENDCOLLECTIVE ;  /* 0x000000000000791b */ /* 0x003fe20003800000 */
.L_x_3100:
[----:B------:R-:W-:Y:S01]  /*4900*/  FADD.FTZ R156, R155, R156 ;  /* 0x0000009c9b9c7221 */ /* 0x000fe20000010000 */
[----:B------:R-:W-:-:S04]  /*4910*/  HFMA2.MMA R201, -RZ, RZ, 0, 4.76837158203125e-07 ;  /* 0x00000008ffc97435 */ /* 0x000fc800000001ff */
[----:B------:R-:W-:Y:S02]  /*4920*/  MOV R202, R156 ;  /* 0x0000009c00ca7202 */ /* 0x000fe40000000f00 */
[----:B------:R-:W-:-:S07]  /*4930*/  MOV R157, R198 ;  /* 0x000000c6009d7202 */ /* 0x000fce0000000f00 */
[----:B------:R-:W-:Y:S05]  /*4940*/  WARPSYNC.COLLECTIVE R197, `(.L_x_3101) ;  /* 0x00000000c5087348 */ /* 0x000fea0003c00000 */
[----:B------:R0:W1:Y:S02]  /*4950*/  SHFL.BFLY P0, R198, R202, R201, R204 ;  /* 0x0c0000c9cac67389 */ /* 0x00006400000000cc */
[----:B01----:R-:W-:Y:S01]  /*4960*/  ENDCOLLECTIVE ;  /* 0x000000000000791b */ /* 0x003fe20003800000 */
.L_x_3101:
[----:B------:R-:W-:-:S05]  /*4970*/  FADD.FTZ R157, R154, R157 ;  /* 0x0000009d9a9d7221 */ /* 0x000fca0000010000 */
[----:B------:R-:W-:Y:S02]  /*4980*/  MOV R202, R157 ;  /* 0x0000009d00ca7202 */ /* 0x000fe40000000f00 */
[----:B------:R-:W-:-:S07]  /*4990*/  MOV R159, R198 ;  /* 0x000000c6009f7202 */ /* 0x000fce0000000f00 */
[----:B------:R-:W-:Y:S05]  /*49a0*/  WARPSYNC.COLLECTIVE R197, `(.L_x_3102) ;  /* 0x00000000c5087348 */ /* 0x000fea0003c00000 */
[----:B------:R0:W1:Y:S02]  /*49b0*/  SHFL.BFLY P0, R198, R202, R201, R204 ;  /* 0x0c0000c9cac67389 */ /* 0x00006400000000cc */
[----:B01----:R-:W-:Y:S01]  /*49c0*/  ENDCOLLECTIVE ;  /* 0x000000000000791b */ /* 0x003fe20003800000 */
.L_x_3102:
[----:B------:R-:W-:Y:S01]  /*49d0*/  FADD.FTZ R159, R156, R159 ;  /* 0x0000009f9c9f7221 */ /* 0x000fe20000010000 */
[----:B------:R-:W-:-:S04]  /*49e0*/  HFMA2.MMA R201, -RZ, RZ, 0, 9.5367431640625e-07 ;  /* 0x00000010ffc97435 */ /* 0x000fc800000001ff */
[----:B------:R-:W-:Y:S02]  /*49f0*/  MOV R202, R159 ;  /* 0x0000009f00ca7202 */ /* 0x000fe40000000f00 */
[----:B------:R-:W-:-:S07]  /*4a00*/  MOV R158, R198 ;  /* 0x000000c6009e7202 */ /* 0x000fce0000000f00 */
[----:B------:R-:W-:Y:S05]  /*4a10*/  WARPSYNC.COLLECTIVE R197, `(.L_x_3103) ;  /* 0x00000000c5087348 */ /* 0x000fea0003c00000 */
[----:B------:R0:W1:Y:S02]  /*4a20*/  SHFL.BFLY P0, R198, R202, R201, R204 ;  /* 0x0c0000c9cac67389 */ /* 0x00006400000000cc */
[----:B01----:R-:W-:Y:S01]  /*4a30*/  ENDCOLLECTIVE ;  /* 0x000000000000791b */ /* 0x003fe20003800000 */
.L_x_3103:
[----:B------:R-:W-:-:S05]  /*4a40*/  FADD.FTZ R158, R157, R158 ;  /* 0x0000009e9d9e7221 */ /* 0x000fca0000010000 */
[----:B------:R-:W-:Y:S02]  /*4a50*/  MOV R202, R158 ;  /* 0x0000009e00ca7202 */ /* 0x000fe40000000f00 */
[----:B------:R-:W-:-:S07]  /*4a60*/  MOV R152, R198 ;  /* 0x000000c600987202 */ /* 0x000fce0000000f00 */
[----:B------:R-:W-:Y:S05]  /*4a70*/  WARPSYNC.COLLECTIVE R197, `(.L_x_3104) ;  /* 0x00000000c5087348 */ /* 0x000fea0003c00000 */
[----:B------:R0:W1:Y:S02]  /*4a80*/  SHFL.BFLY P0, R198, R202, R201, R204 ;  /* 0x0c0000c9cac67389 */ /* 0x00006400000000cc */
[----:B01----:R-:W-:Y:S01]  /*4a90*/  ENDCOLLECTIVE ;  /* 0x000000000000791b */ /* 0x003fe20003800000 */
.L_x_3104:
[----:B------:R-:W-:Y:S01]  /*4aa0*/  MOV R153, R198 ;  /* 0x000000c600997202 */ /* 0x000fe20000000f00 */
[----:B------:R-:W-:Y:S06]  /*4ab0*/  BRA `(.L_x_3105) ;  /* 0xffffffd400407947 */ /* 0x000fec000383ffff */
.L_x_3106:
        /* <DEDUP_REMOVED lines=12> */
.L_x_14244:


//--------------------- .text._ZN10layer_norm13ln_bwd_kernelINS_13Kernel_traitsIf13__nv_bfloat16S2_S2_fjLj1024ELj1ELj4ELj1ELj16ENS_18Kernel_traits_baseILj1024EfS2_S2_S2_fjLj128EEEEELb0ELb0ELb0ELb1EEEvNS_9BwdParamsE --------------------------
	.section	.text._ZN10layer_norm13ln_bwd_kernelINS_13Kernel_traitsIf13__nv_bfloat16S2_S2_fjLj1024ELj1ELj4ELj1ELj16ENS_18Kernel_traits_baseILj1024EfS2_S2_S2_fjLj128EEEEELb0ELb0ELb0ELb1EEEvNS_9BwdParamsE,"ax",@progbits
	.align	128
        .global         _ZN10layer_norm13ln_bwd_kernelINS_13Kernel_traitsIf13__nv_bfloat16S2_S2_fjLj1024ELj1ELj4ELj1ELj16ENS_18Kernel_traits_baseILj1024EfS2_S2_S2_fjLj128EEEEELb0ELb0ELb0ELb1EEEvNS_9BwdParamsE
        .type           _ZN10layer_norm13ln_bwd_kernelINS_13Kernel_traitsIf13__nv_bfloat16S2_S2_fjLj1024ELj1ELj4ELj1ELj16ENS_18Kernel_traits_baseILj1024EfS2_S2_S2_fjLj128EEEEELb0ELb0ELb0ELb1EEEvNS_9BwdParamsE,@function
        .size           _ZN10layer_norm13ln_bwd_kernelINS_13Kernel_traitsIf13__nv_bfloat16S2_S2_fjLj1024ELj1ELj4ELj1ELj16ENS_18Kernel_traits_baseILj1024EfS2_S2_S2_fjLj128EEEEELb0ELb0ELb0ELb1EEEvNS_9BwdParamsE,(.L_x_14245 - _ZN10layer_norm13ln_bwd_kernelINS_13Kernel_traitsIf13__nv_bfloat16S2_S2_fjLj1024ELj1ELj4ELj1ELj16ENS_18Kernel_traits_baseILj1024EfS2_S2_S2_fjLj128EEEEELb0ELb0ELb0ELb1EEEvNS_9BwdParamsE)
        .other          _ZN10layer_norm13ln_bwd_kernelINS_13Kernel_traitsIf13__nv_bfloat16S2_S2_fjLj1024ELj1ELj4ELj1ELj16ENS_18Kernel_traits_baseILj1024EfS2_S2_S2_fjLj128EEEEELb0ELb0ELb0ELb1EEEvNS_9BwdParamsE,@"STO_CUDA_ENTRY STV_DEFAULT"
_ZN10layer_norm13ln_bwd_kernelINS_13Kernel_traitsIf13__nv_bfloat16S2_S2_fjLj1024ELj1ELj4ELj1ELj16ENS_18Kernel_traits_baseILj1024EfS2_S2_S2_fjLj128EEEEELb0ELb0ELb0ELb1EEEvNS_9BwdParamsE:
.text._ZN10layer_norm13ln_bwd_kernelINS_13Kernel_traitsIf13__nv_bfloat16S2_S2_fjLj1024ELj1ELj4ELj1ELj16ENS_18Kernel_traits_baseILj1024EfS2_S2_S2_fjLj128EEEEELb0ELb0ELb0ELb1EEEvNS_9BwdParamsE:
        /* <DEDUP_REMOVED lines=47> */
.L_x_3108:
[----:B------:R-:W0:Y:S01]  /*02f0*/  LDC.U8 R156, c[0x0][0x2a0] ;  /* 0x0000a800ff9c7b82 */ /* 0x000e220000000000 */
[----:B------:R-:W-:Y:S01]  /*0300*/  SHF.L.U32 R0, R98, 0x5, RZ ;  /* 0x0000000562007819 */ /* 0x000fe200000006ff */
[----:B------:R-:W-:-:S03]  /*0310*/  ULDC.64 UR6, c[0x0][0x260] ;  /* 0x0000980000067ab9 */ /* 0x000fc60000000a00 */
[----:B------:R-:W-:-:S04]  /*0320*/  LOP3.LUT R0, R0, 0x3e0, RZ, 0xc0, !PT ;  /* 0x000003e000007812 */ /* 0x000fc800078ec0ff */
[----:B------:R-:W-:-:S04]  /*0330*/  IADD3 R2, P0, R0, UR6, RZ ;  /* 0x0000000600027c10 */ /* 0x000fc8000ff1e0ff */
[----:B------:R-:W-:Y:S01]  /*0340*/  IADD3.X R3, RZ, UR7, RZ, P0, !PT ;  /* 0x00000007ff037c10 */ /* 0x000fe200087fe4ff */
[----:B------:R-:W-:Y:S02]  /*0350*/  ULDC.64 UR6, c[0x0][0x270] ;  /* 0x00009c0000067ab9 */ /* 0x000fe40000000a00 */
[----:B------:R-:W-:Y:S01]  /*0360*/  ISETP.NE.U32.AND P0, PT, RZ, UR6, PT ;  /* 0x00000006ff007c0c */ /* 0x000fe2000bf05070 */
[----:B------:R-:W-:Y:S01]  /*0370*/  HFMA2.MMA R99, -RZ, RZ, 0, 0 ;  /* 0x00000000ff637435 */ /* 0x000fe200000001ff */
[----:B------:R-:W-:Y:S01]  /*0380*/  BSSY B1, `(.L_x_3110) ;  /* 0x00002f9000017945 */ /* 0x000fe20003800000 */
[----:B------:R-:W5:Y:S01]  /*0390*/  LDG.E.128 R32, desc[UR4][R2.64] ;  /* 0x0000000402207981 */ /* 0x000f62000c1e1d00 */
[----:B------:R-:W-:Y:S02]  /*03a0*/  ISETP.NE.AND.EX P0, PT, RZ, UR7, PT, P0 ;  /* 0x00000007ff007c0c */ /* 0x000fe4000bf05300 */
[----:B------:R-:W-:Y:S02]  /*03b0*/  CS2R R106, SRZ ;  /* 0x00000000006a7805 */ /* 0x000fe4000001ff00 */
[----:B------:R-:W-:Y:S01]  /*03c0*/  CS2R R108, SRZ ;  /* 0x00000000006c7805 */ /* 0x000fe2000001ff00 */
[----:B------:R-:W5:Y:S01]  /*03d0*/  LDG.E.128 R28, desc[UR4][R2.64+0x10] ;  /* 0x00001004021c7981 */ /* 0x000f62000c1e1d00 */
[----:B------:R-:W-:-:S02]  /*03e0*/  CS2R R132, SRZ ;  /* 0x0000000000847805 */ /* 0x000fc4000001ff00 */
[----:B------:R-:W-:Y:S02]  /*03f0*/  CS2R R128, SRZ ;  /* 0x0000000000807805 */ /* 0x000fe4000001ff00 */
[----:B------:R-:W-:Y:S01]  /*0400*/  CS2R R110, SRZ ;  /* 0x00000000006e7805 */ /* 0x000fe2000001ff00 */
[----:B------:R-:W5:Y:S01]  /*0410*/  LDG.E.128 R24, desc[UR4][R2.64+0x400] ;  /* 0x0004000402187981 */ /* 0x000f62000c1e1d00 */
[----:B------:R-:W-:Y:S02]  /*0420*/  CS2R R126, SRZ ;  /* 0x00000000007e7805 */ /* 0x000fe4000001ff00 */
        /* <DEDUP_REMOVED lines=28> */
[----:B-1----:R-:W-:Y:S02]  /*05f0*/  CS2R R2, SRZ ;  /* 0x0000000000027805 */ /* 0x002fe4000001ff00 */
[----:B------:R-:W-:Y:S02]  /*0600*/  CS2R R104, SRZ ;  /* 0x0000000000687805 */ /* 0x000fe4000001ff00 */
[----:B0-----:R-:W-:-:S07]  /*0610*/  MOV R155, RZ ;  /* 0x000000ff009b7202 */ /* 0x001fce0000000f00 */
.L_x_3112:
        /* <DEDUP_REMOVED lines=10> */
[C---:B0-----:R-:W-:Y:S02]  /*06c0*/  @P0 LEA R72, P1, R154.reuse, R72, 0x1 ;  /* 0x000000489a480211 */ /* 0x041fe400078208ff */
[C---:B------:R-:W-:Y:S02]  /*06d0*/  IADD3 R165, R161.reuse, 0x20, RZ ;  /* 0x00000020a1a57810 */ /* 0x040fe40007ffe0ff */
[----:B------:R-:W-:Y:S02]  /*06e0*/  @P0 LEA.HI.X R73, R154, R73, R56, 0x1, P1 ;  /* 0x000000499a490211 */ /* 0x000fe400008f0c38 */
[C---:B------:R-:W-:Y:S01]  /*06f0*/  IADD3 R167, R161.reuse, 0x40, RZ ;  /* 0x00000040a1a77810 */ /* 0x040fe20007ffe0ff */
[----:B------:R-:W0:Y:S01]  /*0700*/  LDC.64 R168, c[0x0][0x258] ;  /* 0x00009600ffa87b82 */ /* 0x000e220000000a00 */
[C---:B------:R-:W-:Y:S01]  /*0710*/  IADD3 R164, R161.reuse, 0x60, RZ ;  /* 0x00000060a1a47810 */ /* 0x040fe20007ffe0ff */
[--C-:B-1----:R-:W-:Y:S01]  /*0720*/  IMAD.WIDE.U32 R56, R161, 0x10, R54.reuse ;  /* 0x00000010a1387825 */ /* 0x102fe200078e0036 */
[----:B------:R1:W4:Y:S03]  /*0730*/  @P0 LDG.E.U16 R0, desc[UR4][R72.64] ;  /* 0x0000000448000981 */ /* 0x000326000c1e1500 */
[----:B------:R-:W-:-:S02]  /*0740*/  IMAD.WIDE.U32 R64, R165, 0x10, R54 ;  /* 0x00000010a5407825 */ /* 0x000fc400078e0036 */
[----:B------:R-:W4:Y:S02]  /*0750*/  LDG.E.128 R56, desc[UR4][R56.64] ;  /* 0x0000000438387981 */ /* 0x000f24000c1e1d00 */
[----:B--2---:R-:W-:Y:S02]  /*0760*/  IMAD.WIDE.U32 R60, R161, 0x10, R52 ;  /* 0x00000010a13c7825 */ /* 0x004fe400078e0034 */
[----:B------:R-:W2:Y:S02]  /*0770*/  LDG.E.128 R64, desc[UR4][R64.64] ;  /* 0x0000000440407981 */ /* 0x000ea4000c1e1d00 */
[----:B-1----:R-:W-:Y:S02]  /*0780*/  IMAD.WIDE.U32 R72, R167, 0x10, R54 ;  /* 0x00000010a7487825 */ /* 0x002fe400078e0036 */
[----:B------:R-:W2:Y:S02]  /*0790*/  LDG.E.128 R60, desc[UR4][R60.64] ;  /* 0x000000043c3c7981 */ /* 0x000ea4000c1e1d00 */
[----:B------:R-:W-:-:S02]  /*07a0*/  IMAD.WIDE.U32 R68, R165, 0x10, R52 ;  /* 0x00000010a5447825 */ /* 0x000fc400078e0034 */
[----:B------:R-:W2:Y:S02]  /*07b0*/  LDG.E.128 R72, desc[UR4][R72.64] ;  /* 0x0000000448487981 */ /* 0x000ea4000c1e1d00 */
[----:B------:R-:W-:Y:S02]  /*07c0*/  IMAD.WIDE.U32 R76, R167, 0x10, R52 ;  /* 0x00000010a74c7825 */ /* 0x000fe400078e0034 */
[----:B------:R-:W2:Y:S02]  /*07d0*/  LDG.E.128 R68, desc[UR4][R68.64] ;  /* 0x0000000444447981 */ /* 0x000ea4000c1e1d00 */
[----:B---3--:R-:W-:Y:S01]  /*07e0*/  IMAD.WIDE R148, R154, 0x4, R148 ;  /* 0x000000049a947825 */ /* 0x008fe200078e0294 */
[----:B------:R-:W-:Y:S01]  /*07f0*/  IADD3 R157, R161, 0x60, RZ ;  /* 0x00000060a19d7810 */ /* 0x000fe20007ffe0ff */
[----:B------:R-:W3:Y:S02]  /*0800*/  LDG.E.128 R76, desc[UR4][R76.64] ;  /* 0x000000044c4c7981 */ /* 0x000ee4000c1e1d00 */
[----:B------:R-:W-:-:S02]  /*0810*/  IMAD.WIDE.U32 R80, R164, 0x10, R54 ;  /* 0x00000010a4507825 */ /* 0x000fc400078e0036 */
[----:B------:R1:W3:Y:S04]  /*0820*/  LDG.E R190, desc[UR4][R148.64] ;  /* 0x0000000494be7981 */ /* 0x0002e8000c1e1900 */
[----:B------:R-:W3:Y:S01]  /*0830*/  LDG.E.128 R80, desc[UR4][R80.64] ;  /* 0x0000000450507981 */ /* 0x000ee2000c1e1d00 */
[----:B------:R-:W-:-:S04]  /*0840*/  IMAD.WIDE.U32 R52, R157, 0x10, R52 ;  /* 0x000000109d347825 */ /* 0x000fc800078e0034 */
[----:B0-----:R-:W-:Y:S02]  /*0850*/  IMAD.WIDE R168, R154, 0x4, R168 ;  /* 0x000000049aa87825 */ /* 0x001fe400078e02a8 */
[----:B------:R-:W3:Y:S04]  /*0860*/  LDG.E.128 R52, desc[UR4][R52.64] ;  /* 0x0000000434347981 */ /* 0x000ee8000c1e1d00 */
[----:B------:R0:W3:Y:S01]  /*0870*/  LDG.E R166, desc[UR4][R168.64] ;  /* 0x00000004a8a67981 */ /* 0x0000e2000c1e1900 */
[----:B------:R-:W-:-:S04]  /*0880*/  ISETP.NE.U32.AND P1, PT, RZ, UR10, PT ;  /* 0x0000000aff007c0c */ /* 0x000fc8000bf25070 */
[----:B------:R-:W-:-:S13]  /*0890*/  ISETP.NE.AND.EX P1, PT, RZ, UR11, PT, P1 ;  /* 0x0000000bff007c0c */ /* 0x000fda000bf25310 */
[----:B------:R-:W0:Y:S08]  /*08a0*/  @P1 LDC.64 R162, c[0x0][0x2c8] ;  /* 0x0000b200ffa21b82 */ /* 0x000e300000000a00 */
[----:B------:R-:W0:Y:S08]  /*08b0*/  @P1 LDC.64 R152, c[0x0][0x2c8] ;  /* 0x0000b200ff981b82 */ /* 0x000e300000000a00 */
[----:B-1----:R-:W1:Y:S08]  /*08c0*/  @P1 LDC.64 R148, c[0x0][0x2c8] ;  /* 0x0000b200ff941b82 */ /* 0x002e700000000a00 */
[----:B------:R-:W1:Y:S01]  /*08d0*/  @P1 LDC.64 R158, c[0x0][0x2c8] ;  /* 0x0000b200ff9e1b82 */ /* 0x000e620000000a00 */
[----:B0-----:R-:W-:Y:S01]  /*08e0*/  @P1 IMAD.WIDE.U32 R162, R161, 0x10, R162 ;  /* 0x00000010a1a21825 */ /* 0x001fe200078e00a2 */
[----:B------:R-:W-:-:S02]  /*08f0*/  MOV R160, 0x3f800000 ;  /* 0x3f80000000a07802 */ /* 0x000fc40000000f00 */
[----:B------:R-:W-:Y:S02]  /*0900*/  ISETP.NE.AND P2, PT, R156, RZ, PT ;  /* 0x000000ff9c00720c */ /* 0x000fe40003f45270 */
[----:B-----5:R0:W5:Y:S01]  /*0910*/  @P1 LDG.E.128 R120, desc[UR4][R162.64] ;  /* 0x00000004a2781981 */ /* 0x020162000c1e1d00 */
[----:B------:R-:W-:-:S05]  /*0920*/  @P1 IMAD.WIDE.U32 R152, R167, 0x10, R152 ;  /* 0x00000010a7981825 */ /* 0x000fca00078e0098 */
[----:B------:R-:W5:Y:S01]  /*0930*/  @P1 LDG.E.128 R40, desc[UR4][R152.64] ;  /* 0x0000000498281981 */ /* 0x000f62000c1e1d00 */
[----:B-1----:R-:W-:-:S05]  /*0940*/  @P1 IMAD.WIDE.U32 R148, R157, 0x10, R148 ;  /* 0x000000109d941825 */ /* 0x002fca00078e0094 */
[----:B------:R1:W5:Y:S01]  /*0950*/  @P1 LDG.E.128 R44, desc[UR4][R148.64] ;  /* 0x00000004942c1981 */ /* 0x000362000c1e1d00 */
[----:B------:R-:W-:-:S05]  /*0960*/  @P1 IMAD.WIDE.U32 R158, R165, 0x10, R158 ;  /* 0x00000010a59e1825 */ /* 0x000fca00078e009e */
[----:B------:R1:W5:Y:S01]  /*0970*/  @P1 LDG.E.128 R36, desc[UR4][R158.64] ;  /* 0x000000049e241981 */ /* 0x000362000c1e1d00 */
[----:B------:R-:W-:Y:S01]  /*0980*/  UMOV UR6, 0xffffffff ;  /* 0xffffffff00067882 */ /* 0x000fe20000000000 */
[----:B----4-:R-:W-:Y:S02]  /*0990*/  @P0 SHF.L.U32 R160, R0, 0x10, RZ ;  /* 0x0000001000a00819 */ /* 0x010fe400000006ff */
[C---:B------:R-:W-:Y:S02]  /*09a0*/  PRMT R0, R56.reuse, 0x7632, R0 ;  /* 0x0000763238007816 */ /* 0x040fe40000000000 */
[----:B------:R-:W-:Y:S02]  /*09b0*/  SHF.L.U32 R171, R56, 0x10, RZ ;  /* 0x0000001038ab7819 */ /* 0x000fe400000006ff */
[C---:B--2---:R-:W-:Y:S02]  /*09c0*/  PRMT R188, R67.reuse, 0x7632, R188 ;  /* 0x0000763243bc7816 */ /* 0x044fe400000000bc */
[----:B------:R-:W-:-:S02]  /*09d0*/  SHF.L.U32 R201, R67, 0x10, RZ ;  /* 0x0000001043c97819 */ /* 0x000fc400000006ff */
[C---:B------:R-:W-:Y:S02]  /*09e0*/  PRMT R168, R62.reuse, 0x7632, R168 ;  /* 0x000076323ea87816 */ /* 0x040fe400000000a8 */
[----:B------:R-:W-:Y:S02]  /*09f0*/  SHF.L.U32 R56, R62, 0x10, RZ ;  /* 0x000000103e387819 */ /* 0x000fe400000006ff */
[C---:B------:R-:W-:Y:S02]  /*0a00*/  PRMT R67, R72.reuse, 0x7632, R67 ;  /* 0x0000763248437816 */ /* 0x040fe40000000043 */
[----:B------:R-:W-:Y:S02]  /*0a10*/  SHF.L.U32 R199, R72, 0x10, RZ ;  /* 0x0000001048c77819 */ /* 0x000fe400000006ff */
[C---:B------:R-:W-:Y:S02]  /*0a20*/  PRMT R72, R74.reuse, 0x7632, R72 ;  /* 0x000076324a487816 */ /* 0x040fe40000000048 */
[----:B------:R-:W-:-:S02]  /*0a30*/  SHF.L.U32 R197, R74, 0x10, RZ ;  /* 0x000000104ac57819 */ /* 0x000fc400000006ff */
[----:B------:R-:W-:Y:S02]  /*0a40*/  PRMT R173, R57, 0x7632, R173 ;  /* 0x0000763239ad7816 */ /* 0x000fe400000000ad */
[----:B------:R-:W-:Y:S02]  /*0a50*/  SHF.L.U32 R185, R58, 0x10, RZ ;  /* 0x000000103ab97819 */ /* 0x000fe400000006ff */
[----:B------:R-:W-:Y:S02]  /*0a60*/  PRMT R186, R59, 0x7632, R186 ;  /* 0x000076323bba7816 */ /* 0x000fe400000000ba */
[----:B------:R-:W-:Y:S02]  /*0a70*/  PRMT R62, R65, 0x7632, R62 ;  /* 0x00007632413e7816 */ /* 0x000fe4000000003e */
[C---:B------:R-:W-:Y:S02]  /*0a80*/  PRMT R172, R71.reuse, 0x7632, R172 ;  /* 0x0000763247ac7816 */ /* 0x040fe400000000ac */
[----:B0-----:R-:W-:-:S02]  /*0a90*/  SHF.L.U32 R162, R71, 0x10, RZ ;  /* 0x0000001047a27819 */ /* 0x001fc400000006ff */
[C---:B------:R-:W-:Y:S02]  /*0aa0*/  PRMT R74, R75.reuse, 0x7632, R74 ;  /* 0x000076324b4a7816 */ /* 0x040fe4000000004a */
[----:B------:R-:W-:Y:S02]  /*0ab0*/  SHF.L.U32 R189, R75, 0x10, RZ ;  /* 0x000000104bbd7819 */ /* 0x000fe400000006ff */
[----:B---3--:R-:W-:Y:S02]  /*0ac0*/  FSEL R192, R190, RZ, !P2 ;  /* 0x000000ffbec07208 */ /* 0x008fe40005000000 */
[----:B------:R-:W-:Y:S02]  /*0ad0*/  SHF.L.U32 R57, R57, 0x10, RZ ;  /* 0x0000001039397819 */ /* 0x000fe400000006ff */
[----:B------:R-:W-:Y:S02]  /*0ae0*/  PRMT R175, R58, 0x7632, R175 ;  /* 0x000076323aaf7816 */ /* 0x000fe400000000af */
[----:B------:R-:W-:-:S02]  /*0af0*/  SHF.L.U32 R59, R59, 0x10, RZ ;  /* 0x000000103b3b7819 */ /* 0x000fc400000006ff */
[C---:B------:R-:W-:Y:S02]  /*0b00*/  PRMT R170, R61.reuse, 0x7632, R170 ;  /* 0x000076323daa7816 */ /* 0x040fe400000000aa */
[----:B------:R-:W-:Y:S02]  /*0b10*/  SHF.L.U32 R169, R61, 0x10, RZ ;  /* 0x000000103da97819 */ /* 0x000fe400000006ff */
[----:B------:R-:W-:Y:S02]  /*0b20*/  SHF.L.U32 R65, R65, 0x10, RZ ;  /* 0x0000001041417819 */ /* 0x000fe400000006ff */
[----:B------:R-:W-:Y:S02]  /*0b30*/  SHF.L.U32 R71, R73, 0x10, RZ ;  /* 0x0000001049477819 */ /* 0x000fe400000006ff */
[C---:B-1----:R-:W-:Y:S02]  /*0b40*/  PRMT R148, R78.reuse, 0x7632, R148 ;  /* 0x000076324e947816 */ /* 0x042fe40000000094 */
[----:B------:R-:W-:-:S02]  /*0b50*/  SHF.L.U32 R152, R78, 0x10, RZ ;  /* 0x000000104e987819 */ /* 0x000fc400000006ff */
[C---:B------:R-:W-:Y:S02]  /*0b60*/  PRMT R75, R80.reuse, 0x7632, R75 ;  /* 0x00007632504b7816 */ /* 0x040fe4000000004b */
[----:B------:R-:W-:Y:S02]  /*0b70*/  SHF.L.U32 R193, R80, 0x10, RZ ;  /* 0x0000001050c17819 */ /* 0x000fe400000006ff */
[----:B------:R-:W-:Y:S02]  /*0b80*/  SHF.L.U32 R0, R0, 0x10, RZ ;  /* 0x0000001000007819 */ /* 0x000fe400000006ff */
[----:B------:R-:W-:Y:S02]  /*0b90*/  PRMT R61, R64, 0x7632, R61 ;  /* 0x00007632403d7816 */ /* 0x000fe4000000003d */
[C---:B------:R-:W-:Y:S02]  /*0ba0*/  PRMT R176, R70.reuse, 0x7632, R176 ;  /* 0x0000763246b07816 */ /* 0x040fe400000000b0 */
[----:B------:R-:W-:-:S02]  /*0bb0*/  SHF.L.U32 R177, R70, 0x10, RZ ;  /* 0x0000001046b17819 */ /* 0x000fc400000006ff */
[C---:B------:R-:W-:Y:S02]  /*0bc0*/  PRMT R78, R79.reuse, 0x7632, R78 ;  /* 0x000076324f4e7816 */ /* 0x040fe4000000004e */
[----:B------:R-:W-:Y:S02]  /*0bd0*/  SHF.L.U32 R183, R79, 0x10, RZ ;  /* 0x000000104fb77819 */ /* 0x000fe400000006ff */
[C---:B------:R-:W-:Y:S02]  /*0be0*/  PRMT R80, R82.reuse, 0x7632, R80 ;  /* 0x0000763252507816 */ /* 0x040fe40000000050 */
[----:B------:R-:W-:Y:S02]  /*0bf0*/  SHF.L.U32 R191, R82, 0x10, RZ ;  /* 0x0000001052bf7819 */ /* 0x000fe400000006ff */
[----:B------:R-:W-:Y:S02]  /*0c00*/  PRMT R187, R66, 0x7632, R187 ;  /* 0x0000763242bb7816 */ /* 0x000fe400000000bb */
[----:B------:R-:W-:-:S02]  /*0c10*/  PRMT R70, R73, 0x7632, R70 ;  /* 0x0000763249467816 */ /* 0x000fc40000000046 */
[----:B------:R-:W-:Y:S02]  /*0c20*/  PRMT R79, R81, 0x7632, R79 ;  /* 0x00007632514f7816 */ /* 0x000fe4000000004f */
[----:B------:R-:W-:Y:S02]  /*0c30*/  PRMT R82, R83, 0x7632, R82 ;  /* 0x0000763253527816 */ /* 0x000fe40000000052 */
[C---:B------:R-:W-:Y:S02]  /*0c40*/  PRMT R179, R60.reuse, 0x7632, R179 ;  /* 0x000076323cb37816 */ /* 0x040fe400000000b3 */
[----:B------:R-:W-:Y:S02]  /*0c50*/  SHF.L.U32 R180, R60, 0x10, RZ ;  /* 0x000000103cb47819 */ /* 0x000fe400000006ff */
[----:B------:R-:W-:Y:S01]  /*0c60*/  SHF.L.U32 R195, R81, 0x10, RZ ;  /* 0x0000001051c37819 */ /* 0x000fe200000006ff */
[C---:B------:R-:W-:Y:S01]  /*0c70*/  FADD.FTZ R81, -R192.reuse, R185 ;  /* 0x000000b9c0517221 */ /* 0x040fe20000010100 */
[C---:B------:R-:W-:Y:S01]  /*0c80*/  PRMT R60, R63.reuse, 0x7632, R60 ;  /* 0x000076323f3c7816 */ /* 0x040fe2000000003c */
[C---:B------:R-:W-:Y:S01]  /*0c90*/  FADD.FTZ R149, -R192.reuse, R59 ;  /* 0x0000003bc0957221 */ /* 0x040fe20000010100 */
[----:B------:R-:W-:Y:S01]  /*0ca0*/  SHF.L.U32 R58, R63, 0x10, RZ ;  /* 0x000000103f3a7819 */ /* 0x000fe200000006ff */
[C---:B------:R-:W-:Y:S01]  /*0cb0*/  FADD.FTZ R63, -R192.reuse, R171 ;  /* 0x000000abc03f7221 */ /* 0x040fe20000010100 */
[C---:B------:R-:W-:Y:S01]  /*0cc0*/  PRMT R182, R69.reuse, 0x7632, R182 ;  /* 0x0000763245b67816 */ /* 0x040fe200000000b6 */
[C---:B------:R-:W-:Y:S01]  /*0cd0*/  FADD.FTZ R73, -R192.reuse, R0 ;  /* 0x00000000c0497221 */ /* 0x040fe20000010100 */
[----:B------:R-:W-:Y:S01]  /*0ce0*/  SHF.L.U32 R181, R69, 0x10, RZ ;  /* 0x0000001045b57819 */ /* 0x000fe200000006ff */
[C---:B------:R-:W-:Y:S01]  /*0cf0*/  FADD.FTZ R69, -R192.reuse, R57 ;  /* 0x00000039c0457221 */ /* 0x040fe20000010100 */
[----:B------:R-:W-:Y:S01]  /*0d00*/  SHF.L.U32 R175, R175, 0x10, RZ ;  /* 0x00000010afaf7819 */ /* 0x000fe200000006ff */
[C---:B------:R-:W-:Y:S01]  /*0d10*/  FADD.FTZ R205, -R192.reuse, R65 ;  /* 0x00000041c0cd7221 */ /* 0x040fe20000010100 */
        /* <DEDUP_REMOVED lines=18> */
[C---:B------:R-:W-:Y:S01]  /*0e40*/  FADD.FTZ R83, -R192.reuse, R175 ;  /* 0x000000afc0537221 */ /* 0x040fe20000010100 */
[C---:B------:R-:W-:Y:S01]  /*0e50*/  PRMT R174, R77.reuse, 0x7632, R174 ;  /* 0x000076324dae7816 */ /* 0x040fe200000000ae */
[C---:B------:R-:W-:Y:S01]  /*0e60*/  FADD.FTZ R175, -R192.reuse, R61 ;  /* 0x0000003dc0af7221 */ /* 0x040fe20000010100 */
[----:B------:R-:W-:Y:S01]  /*0e70*/  SHF.L.U32 R158, R77, 0x10, RZ ;  /* 0x000000104d9e7819 */ /* 0x000fe200000006ff */
[----:B------:R-:W-:Y:S01]  /*0e80*/  FADD.FTZ R77, -R192, R173 ;  /* 0x000000adc04d7221 */ /* 0x000fe20000010100 */
[----:B------:R-:W-:Y:S01]  /*0e90*/  PRMT R184, R68, 0x7632, R184 ;  /* 0x0000763244b87816 */ /* 0x000fe200000000b8 */
        /* <DEDUP_REMOVED lines=22> */
[----:B------:R-:W-:-:S02]  /*1000*/  PRMT R178, R76, 0x7632, R178 ;  /* 0x000076324cb27816 */ /* 0x000fc400000000b2 */
[C---:B------:R-:W-:Y:S02]  /*1010*/  PRMT R192, R52.reuse, 0x7632, R192 ;  /* 0x0000763234c07816 */ /* 0x040fe400000000c0 */
[----:B------:R-:W-:Y:S02]  /*1020*/  SHF.L.U32 R209, R52, 0x10, RZ ;  /* 0x0000001034d17819 */ /* 0x000fe400000006ff */
[C---:B------:R-:W-:Y:S02]  /*1030*/  PRMT R196, R53.reuse, 0x7632, R196 ;  /* 0x0000763235c47816 */ /* 0x040fe400000000c4 */
[----:B------:R-:W-:Y:S01]  /*1040*/  SHF.L.U32 R211, R53, 0x10, RZ ;  /* 0x0000001035d37819 */ /* 0x000fe200000006ff */
[----:B------:R-:W-:Y:S01]  /*1050*/  FMUL.FTZ R53, R32, R180 ;  /* 0x000000b420357220 */ /* 0x000fe20000410000 */
[----:B------:R-:W-:Y:S01]  /*1060*/  SHF.L.U32 R62, R179, 0x10, RZ ;  /* 0x00000010b33e7819 */ /* 0x000fe200000006ff */
[----:B------:R-:W-:Y:S01]  /*1070*/  FMUL.FTZ R0, R166, R63 ;  /* 0x0000003fa6007220 */ /* 0x000fe20000410000 */
[----:B------:R-:W-:-:S02]  /*1080*/  PRMT R80, R55, 0x7632, R80 ;  /* 0x0000763237507816 */ /* 0x000fc40000000050 */
[----:B------:R-:W-:Y:S01]  /*1090*/  SHF.L.U32 R52, R55, 0x10, RZ ;  /* 0x0000001037347819 */ /* 0x000fe200000006ff */
[C---:B------:R-:W-:Y:S01]  /*10a0*/  FMUL.FTZ R55, R166.reuse, R69 ;  /* 0x00000045a6377220 */ /* 0x040fe20000410000 */
[----:B------:R-:W-:Y:S01]  /*10b0*/  FMUL.FTZ R69, R166, R149 ;  /* 0x00000095a6457220 */ /* 0x000fe20000410000 */
[----:B------:R-:W-:Y:S01]  /*10c0*/  SHF.L.U32 R188, R184, 0x10, RZ ;  /* 0x00000010b8bc7819 */ /* 0x000fe200000006ff */
[----:B------:R-:W-:Y:S01]  /*10d0*/  FMUL.FTZ R149, R166, R203 ;  /* 0x000000cba6957220 */ /* 0x000fe20000410000 */
[----:B------:R-:W-:Y:S01]  /*10e0*/  SHF.L.U32 R66, R60, 0x10, RZ ;  /* 0x000000103c427819 */ /* 0x000fe200000006ff */
[----:B------:R-:W-:Y:S01]  /*10f0*/  FMUL.FTZ R60, R33, R62 ;  /* 0x0000003e213c7220 */ /* 0x000fe20000410000 */
[----:B------:R-:W-:Y:S01]  /*1100*/  SHF.L.U32 R184, R178, 0x10, RZ ;  /* 0x00000010b2b87819 */ /* 0x000fe200000006ff */
[----:B------:R-:W-:Y:S01]  /*1110*/  FADD.FTZ R203, RZ, R53 ;  /* 0x00000035ffcb7221 */ /* 0x000fe20000010000 */
[----:B------:R-:W-:Y:S01]  /*1120*/  SHF.L.U32 R178, R174, 0x10, RZ ;  /* 0x00000010aeb27819 */ /* 0x000fe200000006ff */
[----:B------:R-:W-:Y:S01]  /*1130*/  FMUL.FTZ R73, R166, R73 ;  /* 0x00000049a6497220 */ /* 0x000fe20000410000 */
[----:B------:R-:W-:Y:S01]  /*1140*/  FFMA.FTZ R174, R0, R53, RZ ;  /* 0x0000003500ae7223 */ /* 0x000fe200000100ff */
[C---:B------:R-:W-:Y:S01]  /*1150*/  PRMT R198, R54.reuse, 0x7632, R198 ;  /* 0x0000763236c67816 */ /* 0x040fe200000000c6 */
[----:B------:R-:W-:Y:S01]  /*1160*/  FADD.FTZ R203, R203, R60 ;  /* 0x0000003ccbcb7221 */ /* 0x000fe20000010000 */
[----:B------:R-:W-:Y:S01]  /*1170*/  SHF.L.U32 R187, R54, 0x10, RZ ;  /* 0x0000001036bb7819 */ /* 0x000fe200000006ff */
[----:B------:R-:W-:Y:S01]  /*1180*/  FMUL.FTZ R54, R34, R169 ;  /* 0x000000a922367220 */ /* 0x000fe20000410000 */
[----:B------:R-:W-:Y:S01]  /*1190*/  SHF.L.U32 R170, R170, 0x10, RZ ;  /* 0x00000010aaaa7819 */ /* 0x000fe200000006ff */
[C---:B------:R-:W-:Y:S01]  /*11a0*/  FFMA.FTZ R174, R73.reuse, R60, R174 ;  /* 0x0000003c49ae7223 */ /* 0x040fe200000100ae */
[----:B------:R-:W-:Y:S01]  /*11b0*/  FMUL.FTZ R63, R166, R81 ;  /* 0x00000051a63f7220 */ /* 0x000fe20000410000 */
[----:B------:R-:W-:Y:S01]  /*11c0*/  FADD.FTZ R147, R62, R147 ;  /* 0x000000933e937221 */ /* 0x000fe20000010000 */
[----:B------:R-:W-:Y:S01]  /*11d0*/  FFMA.FTZ R150, R73, R62, R150 ;  /* 0x0000003e49967223 */ /* 0x000fe20000010096 */
        /* <DEDUP_REMOVED lines=33> */
[----:B------:R-:W-:Y:S01]  /*13f0*/  SHF.L.U32 R168, R192, 0x10, RZ ;  /* 0x00000010c0a87819 */ /* 0x000fe200000006ff */
[----:B------:R-:W-:Y:S01]  /*1400*/  FMUL.FTZ R175, R166, R175 ;  /* 0x000000afa6af7220 */ /* 0x000fe20000410000 */
[----:B------:R-:W-:Y:S01]  /*1410*/  FADD.FTZ R203, R203, R66 ;  /* 0x00000042cbcb7221 */ /* 0x000fe20000010000 */
[----:B------:R-:W-:Y:S01]  /*1420*/  FFMA.FTZ R192, R83, R66, R180 ;  /* 0x0000004253c07223 */ /* 0x000fe200000100b4 */
[----:B------:R-:W-:Y:S01]  /*1430*/  SHF.L.U32 R190, R182, 0x10, RZ ;  /* 0x00000010b6be7819 */ /* 0x000fe200000006ff */
[C---:B------:R-:W-:Y:S01]  /*1440*/  FMUL.FTZ R191, R166.reuse, R191 ;  /* 0x000000bfa6bf7220 */ /* 0x040fe20000410000 */
[----:B------:R-:W-:Y:S01]  /*1450*/  FMUL.FTZ R182, R166, R173 ;  /* 0x000000ada6b67220 */ /* 0x000fe20000410000 */
[----:B------:R-:W-:Y:S01]  /*1460*/  FADD.FTZ R113, R188, R113 ;  /* 0x00000071bc717221 */ /* 0x000fe20000010000 */
[-C--:B------:R-:W-:Y:S01]  /*1470*/  FFMA.FTZ R106, R175, R188.reuse, R106 ;  /* 0x000000bcaf6a7223 */ /* 0x080fe2000001006a */
[----:B------:R-:W-:Y:S01]  /*1480*/  FMUL.FTZ R180, R25, R188 ;  /* 0x000000bc19b47220 */ /* 0x000fe20000410000 */
[----:B------:R-:W-:Y:S01]  /*1490*/  FADD.FTZ R173, R203, R68 ;  /* 0x00000044cbad7221 */ /* 0x000fe20000010000 */
[----:B------:R-:W-:Y:S01]  /*14a0*/  FMUL.FTZ R163, R166, R205 ;  /* 0x000000cda6a37220 */ /* 0x000fe20000410000 */
[----:B------:R-:W-:Y:S01]  /*14b0*/  FFMA.FTZ R188, R149, R68, R192 ;  /* 0x0000004495bc7223 */ /* 0x000fe200000100c0 */
[----:B------:R-:W-:Y:S01]  /*14c0*/  FADD.FTZ R132, R187, R132 ;  /* 0x00000084bb847221 */ /* 0x000fe20000010000 */
[-C--:B------:R-:W-:Y:S01]  /*14d0*/  FFMA.FTZ R112, R191, R187.reuse, R112 ;  /* 0x000000bbbf707223 */ /* 0x080fe20000010070 */
[----:B------:R-:W-:Y:S01]  /*14e0*/  FMUL.FTZ R174, R4, R187 ;  /* 0x000000bb04ae7220 */ /* 0x000fe20000410000 */
[-C--:B------:R-:W-:Y:S01]  /*14f0*/  FMUL.FTZ R70, R26, R181.reuse ;  /* 0x000000b51a467220 */ /* 0x080fe20000410000 */
[----:B------:R-:W-:Y:S01]  /*1500*/  FADD.FTZ R187, R173, R180 ;  /* 0x000000b4adbb7221 */ /* 0x000fe20000010000 */
[----:B------:R-:W-:Y:S01]  /*1510*/  FADD.FTZ R95, R181, R95 ;  /* 0x0000005fb55f7221 */ /* 0x000fe20000010000 */
[----:B------:R-:W-:Y:S01]  /*1520*/  FFMA.FTZ R94, R163, R181, R94 ;  /* 0x000000b5a35e7223 */ /* 0x000fe2000001005e */
        /* <DEDUP_REMOVED lines=48> */
[----:B------:R-:W-:-:S03]  /*1830*/  FFMA.FTZ R192, R179, R76, R192 ;  /* 0x0000004cb3c07223 */ /* 0x000fc600000100c0 */
[----:B------:R-:W-:Y:S01]  /*1840*/  FADD.FTZ R187, R79, R184 ;  /* 0x000000b84fbb7221 */ /* 0x000fe20000010000 */
[----:B------:R-:W-:Y:S01]  /*1850*/  FFMA.FTZ R192, R153, R184, R192 ;  /* 0x000000b899c07223 */ /* 0x000fe200000100c0 */
[----:B------:R-:W-:Y:S01]  /*1860*/  FMUL.FTZ R185, R166, R197 ;  /* 0x000000c5a6b97220 */ /* 0x000fe20000410000 */
[----:B------:R-:W-:Y:S01]  /*1870*/  FADD.FTZ R118, R178, R118 ;  /* 0x00000076b2767221 */ /* 0x000fe20000010000 */
[-C--:B------:R-:W-:Y:S01]  /*1880*/  FFMA.FTZ R101, R186, R178.reuse, R101 ;  /* 0x000000b2ba657223 */ /* 0x080fe20000010065 */
        /* <DEDUP_REMOVED lines=26> */
[-C--:B------:R-:W-:Y:S01]  /*1a30*/  FFMA.FTZ R99, R178, R172.reuse, R99 ;  /* 0x000000acb2637223 */ /* 0x080fe20000010063 */
[----:B------:R-:W-:Y:S01]  /*1a40*/  FMUL.FTZ R71, R15, R172 ;  /* 0x000000ac0f477220 */ /* 0x000fe20000410000 */
[C---:B------:R-:W-:Y:S01]  /*1a50*/  FMUL.FTZ R172, R166.reuse, R67 ;  /* 0x00000043a6ac7220 */ /* 0x040fe20000410000 */
        /* <DEDUP_REMOVED lines=62> */
[----:B------:R-:W0:Y:S01]  /*1e40*/  SHFL.BFLY PT, R196, R195, 0x4, 0x1f ;  /* 0x0c801f00c3c47f89 */ /* 0x000e2200000e0000 */
[----:B------:R-:W-:Y:S02]  /*1e50*/  MOV R128, R125 ;  /* 0x0000007d00807202 */ /* 0x000fe40000000f00 */
[----:B------:R-:W-:Y:S01]  /*1e60*/  MOV R125, R187 ;  /* 0x000000bb007d7202 */ /* 0x000fe20000000f00 */
        /* <DEDUP_REMOVED lines=10> */
.L_x_3124:
[----:B-1----:R-:W-:Y:S01]  /*1f10*/  FADD.FTZ R200, R67, R200 ;  /* 0x000000c843c87221 */ /* 0x002fe20000010000 */
[----:B--2---:R-:W-:-:S03]  /*1f20*/  FADD.FTZ R199, R80, R199 ;  /* 0x000000c750c77221 */ /* 0x004fc60000010000 */
[----:B------:R-:W-:Y:S01]  /*1f30*/  FMUL.FTZ R200, R200, UR9 ;  /* 0x00000009c8c87c20 */ /* 0x000fe20008410000 */
[----:B0-----:R-:W-:-:S04]  /*1f40*/  FMUL.FTZ R80, R199, UR9 ;  /* 0x00000009c7507c20 */ /* 0x001fc80008410000 */
[----:B------:R-:W-:Y:S02]  /*1f50*/  FSEL R200, R200, RZ, !P2 ;  /* 0x000000ffc8c87208 */ /* 0x000fe40005000000 */
[----:B------:R-:W-:-:S03]  /*1f60*/  ISETP.NE.U32.AND P2, PT, RZ, UR12, PT ;  /* 0x0000000cff007c0c */ /* 0x000fc6000bf45070 */
[-CC-:B------:R-:W-:Y:S01]  /*1f70*/  FFMA.FTZ R69, R69, R80.reuse, R200.reuse ;  /* 0x0000005045457223 */ /* 0x180fe200000100c8 */
[-CC-:B------:R-:W-:Y:S01]  /*1f80*/  FFMA.FTZ R55, R55, R80.reuse, R200.reuse ;  /* 0x0000005037377223 */ /* 0x180fe200000100c8 */
[-CC-:B------:R-:W-:Y:S01]  /*1f90*/  FFMA.FTZ R0, R0, R80.reuse, R200.reuse ;  /* 0x0000005000007223 */ /* 0x180fe200000100c8 */
[-CC-:B------:R-:W-:Y:S01]  /*1fa0*/  FFMA.FTZ R191, R191, R80.reuse, R200.reuse ;  /* 0x00000050bfbf7223 */ /* 0x180fe200000100c8 */
[-CC-:B------:R-:W-:Y:S01]  /*1fb0*/  FFMA.FTZ R63, R63, R80.reuse, R200.reuse ;  /* 0x000000503f3f7223 */ /* 0x180fe200000100c8 */
[-C--:B------:R-:W-:Y:S01]  /*1fc0*/  FFMA.FTZ R83, R83, R80.reuse, R200 ;  /* 0x0000005053537223 */ /* 0x080fe200000100c8 */
[----:B------:R-:W-:Y:S01]  /*1fd0*/  FADD.FTZ R69, R58, -R69 ;  /* 0x800000453a457221 */ /* 0x000fe20000010000 */
[----:B------:R-:W-:Y:S01]  /*1fe0*/  FADD.FTZ R55, R54, -R55 ;  /* 0x8000003736377221 */ /* 0x000fe20000010000 */
[----:B------:R-:W-:Y:S01]  /*1ff0*/  FADD.FTZ R53, R53, -R0 ;  /* 0x8000000035357221 */ /* 0x000fe20000010000 */
[----:B-----5:R-:W-:Y:S01]  /*2000*/  @P1 PRMT R54, R123, 0x7632, R54 ;  /* 0x000076327b361816 */ /* 0x020fe20000000036 */
[-CC-:B------:R-:W-:Y:S01]  /*2010*/  FFMA.FTZ R193, R193, R80.reuse, R200.reuse ;  /* 0x00000050c1c17223 */ /* 0x180fe200000100c8 */
[----:B------:R-:W-:Y:S01]  /*2020*/  FADD.FTZ R211, R174, -R191 ;  /* 0x800000bfaed37221 */ /* 0x000fe20000010000 */
[----:B------:R-:W-:Y:S01]  /*2030*/  @P1 SHF.L.U32 R0, R123, 0x10, RZ ;  /* 0x000000107b001819 */ /* 0x000fe200000006ff */
[-C--:B------:R-:W-:Y:S01]  /*2040*/  FFMA.FTZ R59, R59, R80.reuse, R200 ;  /* 0x000000503b3b7223 */ /* 0x080fe200000100c8 */
[----:B------:R-:W-:Y:S01]  /*2050*/  FADD.FTZ R63, R56, -R63 ;  /* 0x8000003f383f7221 */ /* 0x000fe20000010000 */
[----:B------:R-:W-:Y:S01]  /*2060*/  FADD.FTZ R83, R66, -R83 ;  /* 0x8000005342537221 */ /* 0x000fe20000010000 */
[----:B------:R-:W-:Y:S01]  /*2070*/  FMUL.FTZ R191, R166, R69 ;  /* 0x00000045a6bf7220 */ /* 0x000fe20000410000 */
[----:B------:R-:W-:Y:S01]  /*2080*/  @P1 SHF.L.U32 R56, R54, 0x10, RZ ;  /* 0x0000001036381819 */ /* 0x000fe200000006ff */
[----:B------:R-:W-:Y:S01]  /*2090*/  FADD.FTZ R203, R148, -R193 ;  /* 0x800000c194cb7221 */ /* 0x000fe20000010000 */
[----:B------:R-:W-:Y:S01]  /*20a0*/  @P1 SHF.L.U32 R54, R122, 0x10, RZ ;  /* 0x000000107a361819 */ /* 0x000fe200000006ff */
[----:B------:R-:W-:Y:S01]  /*20b0*/  FADD.FTZ R217, R52, -R59 ;  /* 0x8000003b34d97221 */ /* 0x000fe20000010000 */
[C---:B------:R-:W-:Y:S01]  /*20c0*/  FMUL.FTZ R63, R166.reuse, R63 ;  /* 0x0000003fa63f7220 */ /* 0x040fe20000410000 */
[----:B------:R-:W-:Y:S01]  /*20d0*/  FMUL.FTZ R193, R166, R83 ;  /* 0x00000053a6c17220 */ /* 0x000fe20000410000 */
[----:B------:R-:W-:Y:S01]  /*20e0*/  @P1 FADD.FTZ R191, R191, R0 ;  /* 0x00000000bfbf1221 */ /* 0x000fe20000010000 */
[----:B------:R-:W-:Y:S01]  /*20f0*/  @P1 PRMT R52, R122, 0x7632, R52 ;  /* 0x000076327a341816 */ /* 0x000fe20000000034 */
[-C--:B------:R-:W-:Y:S01]  /*2100*/  FFMA.FTZ R172, R172, R80.reuse, R200 ;  /* 0x00000050acac7223 */ /* 0x080fe200000100c8 */
[----:B------:R-:W-:Y:S01]  /*2110*/  @P1 PRMT R0, R121, 0x7632, R0 ;  /* 0x0000763279001816 */ /* 0x000fe20000000000 */
[-C--:B------:R-:W-:Y:S01]  /*2120*/  FFMA.FTZ R81, R81, R80.reuse, R200 ;  /* 0x0000005051517223 */ /* 0x080fe200000100c8 */
[----:B------:R-:W-:Y:S01]  /*2130*/  @P1 FADD.FTZ R193, R193, R56 ;  /* 0x00000038c1c11221 */ /* 0x000fe20000010000 */
[----:B------:R-:W-:Y:S01]  /*2140*/  @P1 FADD.FTZ R63, R63, R54 ;  /* 0x000000363f3f1221 */ /* 0x000fe20000010000 */
[----:B------:R-:W-:Y:S01]  /*2150*/  @P1 SHF.L.U32 R56, R52, 0x10, RZ ;  /* 0x0000001034381819 */ /* 0x000fe200000006ff */
[-C--:B------:R-:W-:Y:S01]  /*2160*/  FFMA.FTZ R65, R65, R80.reuse, R200 ;  /* 0x0000005041417223 */ /* 0x080fe200000100c8 */
[----:B------:R-:W-:Y:S01]  /*2170*/  @P1 SHF.L.U32 R54, R0, 0x10, RZ ;  /* 0x0000001000361819 */ /* 0x000fe200000006ff */
[----:B------:R-:W-:Y:S01]  /*2180*/  FADD.FTZ R215, R57, -R172 ;  /* 0x800000ac39d77221 */ /* 0x000fe20000010000 */
[----:B------:R-:W-:Y:S01]  /*2190*/  @P1 SHF.L.U32 R52, R121, 0x10, RZ ;  /* 0x0000001079341819 */ /* 0x000fe200000006ff */
[----:B------:R-:W-:Y:S01]  /*21a0*/  FADD.FTZ R81, R64, -R81 ;  /* 0x8000005140517221 */ /* 0x000fe20000010000 */
[----:B------:R-:W-:Y:S01]  /*21b0*/  @P1 SHF.L.U32 R0, R120, 0x10, RZ ;  /* 0x0000001078001819 */ /* 0x000fe200000006ff */
[C---:B------:R-:W-:Y:S01]  /*21c0*/  FMUL.FTZ R57, R166.reuse, R53 ;  /* 0x00000035a6397220 */ /* 0x040fe20000410000 */
[----:B------:R-:W-:Y:S01]  /*21d0*/  FMUL.FTZ R55, R166, R55 ;  /* 0x00000037a6377220 */ /* 0x000fe20000410000 */
[-CC-:B------:R-:W-:Y:S01]  /*21e0*/  FFMA.FTZ R73, R73, R80.reuse, R200.reuse ;  /* 0x0000005049497223 */ /* 0x180fe200000100c8 */
[-C--:B------:R-:W-:Y:S01]  /*21f0*/  FFMA.FTZ R169, R169, R80.reuse, R200 ;  /* 0x00000050a9a97223 */ /* 0x080fe200000100c8 */
[----:B------:R-:W-:Y:S01]  /*2200*/  FADD.FTZ R205, R168, -R65 ;  /* 0x80000041a8cd7221 */ /* 0x000fe20000010000 */
[----:B------:R-:W-:Y:S01]  /*2210*/  FMUL.FTZ R65, R166, R81 ;  /* 0x00000051a6417220 */ /* 0x000fe20000410000 */
[----:B------:R-:W-:Y:S01]  /*2220*/  @P1 FADD.FTZ R55, R55, R52 ;  /* 0x0000003437371221 */ /* 0x000fe20000010000 */
[----:B------:R-:W-:Y:S01]  /*2230*/  @P1 FADD.FTZ R57, R57, R0 ;  /* 0x0000000039391221 */ /* 0x000fe20000010000 */
[----:B------:R-:W-:Y:S01]  /*2240*/  @P1 PRMT R52, R120, 0x7632, R52 ;  /* 0x0000763278341816 */ /* 0x000fe20000000034 */
[-C--:B------:R-:W-:Y:S01]  /*2250*/  FFMA.FTZ R158, R158, R80.reuse, R200 ;  /* 0x000000509e9e7223 */ /* 0x080fe200000100c8 */
[----:B------:R-:W-:Y:S01]  /*2260*/  @P1 PRMT R0, R39, 0x7632, R0 ;  /* 0x0000763227001816 */ /* 0x000fe20000000000 */
[----:B------:R-:W-:Y:S01]  /*2270*/  FADD.FTZ R73, R60, -R73 ;  /* 0x800000493c497221 */ /* 0x000fe20000010000 */
[-CC-:B------:R-:W-:Y:S01]  /*2280*/  FFMA.FTZ R190, R190, R80.reuse, R200.reuse ;  /* 0x00000050bebe7223 */ /* 0x180fe200000100c8 */
[----:B------:R-:W-:Y:S01]  /*2290*/  FADD.FTZ R169, R72, -R169 ;  /* 0x800000a948a97221 */ /* 0x000fe20000010000 */
[-C--:B------:R-:W-:Y:S01]  /*22a0*/  FFMA.FTZ R171, R171, R80.reuse, R200 ;  /* 0x00000050abab7223 */ /* 0x080fe200000100c8 */
[----:B------:R-:W-:Y:S01]  /*22b0*/  @P1 FADD.FTZ R65, R65, R56 ;  /* 0x0000003841411221 */ /* 0x000fe20000010000 */
[-CC-:B------:R-:W-:Y:S01]  /*22c0*/  FFMA.FTZ R77, R77, R80.reuse, R200.reuse ;  /* 0x000000504d4d7223 */ /* 0x180fe200000100c8 */
[----:B------:R-:W-:Y:S01]  /*22d0*/  @P1 SHF.L.U32 R52, R52, 0x10, RZ ;  /* 0x0000001034341819 */ /* 0x000fe200000006ff */
[-C--:B------:R-:W-:Y:S01]  /*22e0*/  FFMA.FTZ R189, R189, R80.reuse, R200 ;  /* 0x00000050bdbd7223 */ /* 0x080fe200000100c8 */
[----:B------:R-:W-:Y:S01]  /*22f0*/  @P1 SHF.L.U32 R56, R0, 0x10, RZ ;  /* 0x0000001000381819 */ /* 0x000fe200000006ff */
[----:B------:R-:W-:Y:S01]  /*2300*/  FADD.FTZ R207, R183, -R158 ;  /* 0x8000009eb7cf7221 */ /* 0x000fe20000010000 */
[----:B------:R-:W-:Y:S01]  /*2310*/  FMUL.FTZ R59, R166, R73 ;  /* 0x00000049a63b7220 */ /* 0x000fe20000410000 */
[----:B------:R-:W-:Y:S01]  /*2320*/  @P1 SHF.L.U32 R0, R38, 0x10, RZ ;  /* 0x0000001026001819 */ /* 0x000fe200000006ff */
[-C--:B------:R-:W-:Y:S01]  /*2330*/  FFMA.FTZ R185, R185, R80.reuse, R200 ;  /* 0x00000050b9b97223 */ /* 0x080fe200000100c8 */
[----:B------:R-:W-:Y:S01]  /*2340*/  FADD.FTZ R159, R159, -R190 ;  /* 0x800000be9f9f7221 */ /* 0x000fe20000010000 */
[----:B------:R-:W-:Y:S01]  /*2350*/  FMUL.FTZ R183, R166, R169 ;  /* 0x000000a9a6b77220 */ /* 0x000fe20000410000 */
[----:B------:R-:W-:Y:S01]  /*2360*/  @P1 PRMT R53, R38, 0x7632, R53 ;  /* 0x0000763226351816 */ /* 0x000fe20000000035 */
[-CC-:B------:R-:W-:Y:S01]  /*2370*/  FFMA.FTZ R61, R61, R80.reuse, R200.reuse ;  /* 0x000000503d3d7223 */ /* 0x180fe200000100c8 */
[----:B------:R-:W-:Y:S01]  /*2380*/  FADD.FTZ R171, R188, -R171 ;  /* 0x800000abbcab7221 */ /* 0x000fe20000010000 */
[----:B------:R-:W-:Y:S01]  /*2390*/  FADD.FTZ R77, R62, -R77 ;  /* 0x8000004d3e4d7221 */ /* 0x000fe20000010000 */
[-C--:B------:R-:W-:Y:S01]  /*23a0*/  FFMA.FTZ R149, R149, R80.reuse, R200 ;  /* 0x0000005095957223 */ /* 0x080fe200000100c8 */
[----:B------:R-:W-:Y:S01]  /*23b0*/  FADD.FTZ R201, R78, -R189 ;  /* 0x800000bd4ec97221 */ /* 0x000fe20000010000 */
[----:B------:R-:W-:Y:S01]  /*23c0*/  @P1 FADD.FTZ R59, R59, R52 ;  /* 0x000000343b3b1221 */ /* 0x000fe20000010000 */
[-C--:B------:R-:W-:Y:S01]  /*23d0*/  FFMA.FTZ R177, R177, R80.reuse, R200 ;  /* 0x00000050b1b17223 */ /* 0x080fe200000100c8 */
[----:B------:R-:W-:Y:S01]  /*23e0*/  FADD.FTZ R197, R152, -R185 ;  /* 0x800000b998c57221 */ /* 0x000fe20000010000 */
[----:B------:R-:W-:Y:S01]  /*23f0*/  FMUL.FTZ R189, R166, R159 ;  /* 0x0000009fa6bd7220 */ /* 0x000fe20000410000 */
[----:B------:R-:W-:Y:S01]  /*2400*/  @P1 SHF.L.U32 R52, R53, 0x10, RZ ;  /* 0x0000001035341819 */ /* 0x000fe200000006ff */
[--C-:B------:R-:W-:Y:S01]  /*2410*/  @P1 FADD.FTZ R183, R183, R0.reuse ;  /* 0x00000000b7b71221 */ /* 0x100fe20000010000 */
[----:B------:R-:W-:Y:S01]  /*2420*/  FADD.FTZ R209, R170, -R61 ;  /* 0x8000003daad17221 */ /* 0x000fe20000010000 */
[C---:B------:R-:W-:Y:S01]  /*2430*/  FMUL.FTZ R185, R166.reuse, R171 ;  /* 0x000000aba6b97220 */ /* 0x040fe20000410000 */
[----:B------:R-:W-:Y:S01]  /*2440*/  @P1 PRMT R0, R37, 0x7632, R0 ;  /* 0x0000763225001816 */ /* 0x000fe20000000000 */
[-CC-:B------:R-:W-:Y:S01]  /*2450*/  FFMA.FTZ R67, R75, R80.reuse, R200.reuse ;  /* 0x000000504b437223 */ /* 0x180fe200000100c8 */
[----:B------:R-:W-:Y:S01]  /*2460*/  FMUL.FTZ R61, R166, R77 ;  /* 0x0000004da63d7220 */ /* 0x000fe20000410000 */
[-CC-:B------:R-:W-:Y:S01]  /*2470*/  FFMA.FTZ R175, R175, R80.reuse, R200.reuse ;  /* 0x00000050afaf7223 */ /* 0x180fe200000100c8 */
[-C--:B------:R-:W-:Y:S01]  /*2480*/  FFMA.FTZ R182, R182, R80.reuse, R200 ;  /* 0x00000050b6b67223 */ /* 0x080fe200000100c8 */
[----:B------:R-:W-:Y:S01]  /*2490*/  FADD.FTZ R149, R68, -R149 ;  /* 0x8000009544957221 */ /* 0x000fe20000010000 */
[----:B------:R-:W-:Y:S01]  /*24a0*/  FADD.FTZ R187, R74, -R177 ;  /* 0x800000b14abb7221 */ /* 0x000fe20000010000 */
[----:B------:R-:W-:Y:S01]  /*24b0*/  @P1 FADD.FTZ R189, R189, R56 ;  /* 0x00000038bdbd1221 */ /* 0x000fe20000010000 */
[----:B------:R-:W-:Y:S01]  /*24c0*/  @P1 FADD.FTZ R185, R185, R52 ;  /* 0x00000034b9b91221 */ /* 0x000fe20000010000 */
[----:B------:R-:W-:Y:S01]  /*24d0*/  @P1 SHF.L.U32 R56, R0, 0x10, RZ ;  /* 0x0000001000381819 */ /* 0x000fe200000006ff */
[-CC-:B------:R-:W-:Y:S01]  /*24e0*/  FFMA.FTZ R163, R163, R80.reuse, R200.reuse ;  /* 0x00000050a3a37223 */ /* 0x180fe200000100c8 */
[-C--:B------:R-:W-:Y:S01]  /*24f0*/  FFMA.FTZ R181, R181, R80.reuse, R200 ;  /* 0x00000050b5b57223 */ /* 0x080fe200000100c8 */
[----:B------:R-:W-:Y:S01]  /*2500*/  FADD.FTZ R199, R162, -R67 ;  /* 0x80000043a2c77221 */ /* 0x000fe20000010000 */
[----:B------:R-:W-:Y:S01]  /*2510*/  @P1 FADD.FTZ R61, R61, R54 ;  /* 0x000000363d3d1221 */ /* 0x000fe20000010000 */
[----:B------:R-:W-:Y:S01]  /*2520*/  @P1 PRMT R52, R36, 0x7632, R52 ;  /* 0x0000763224341816 */ /* 0x000fe20000000034 */
[----:B------:R-:W-:Y:S01]  /*2530*/  FADD.FTZ R175, R180, -R175 ;  /* 0x800000afb4af7221 */ /* 0x000fe20000010000 */
[----:B------:R-:W-:Y:S01]  /*2540*/  @P1 SHF.L.U32 R0, R36, 0x10, RZ ;  /* 0x0000001024001819 */ /* 0x000fe200000006ff */
[----:B------:R-:W-:Y:S01]  /*2550*/  FADD.FTZ R173, R173, -R182 ;  /* 0x800000b6adad7221 */ /* 0x000fe20000010000 */
[C---:B------:R-:W-:Y:S01]  /*2560*/  FMUL.FTZ R67, R166.reuse, R149 ;  /* 0x00000095a6437220 */ /* 0x040fe20000410000 */
[----:B------:R-:W-:Y:S01]  /*2570*/  @P1 SHF.L.U32 R54, R39, 0x10, RZ ;  /* 0x0000001027361819 */ /* 0x000fe200000006ff */
[----:B------:R-:W-:Y:S01]  /*2580*/  FMUL.FTZ R187, R166, R187 ;  /* 0x000000bba6bb7220 */ /* 0x000fe20000410000 */
[-C--:B------:R-:W-:Y:S01]  /*2590*/  FFMA.FTZ R179, R179, R80.reuse, R200 ;  /* 0x00000050b3b37223 */ /* 0x080fe200000100c8 */
[----:B------:R-:W-:Y:S01]  /*25a0*/  FADD.FTZ R163, R70, -R163 ;  /* 0x800000a346a37221 */ /* 0x000fe20000010000 */
[----:B------:R-:W-:Y:S01]  /*25b0*/  FADD.FTZ R195, R82, -R181 ;  /* 0x800000b552c37221 */ /* 0x000fe20000010000 */
[----:B------:R-:W-:Y:S01]  /*25c0*/  @P1 SHF.L.U32 R52, R52, 0x10, RZ ;  /* 0x0000001034341819 */ /* 0x000fe200000006ff */
[C---:B------:R-:W-:Y:S01]  /*25d0*/  FMUL.FTZ R177, R166.reuse, R175 ;  /* 0x000000afa6b17220 */ /* 0x040fe20000410000 */
[----:B------:R-:W-:Y:S01]  /*25e0*/  FMUL.FTZ R181, R166, R173 ;  /* 0x000000ada6b57220 */ /* 0x000fe20000410000 */
[----:B------:R-:W-:Y:S01]  /*25f0*/  @P1 FADD.FTZ R67, R67, R0 ;  /* 0x0000000043431221 */ /* 0x000fe20000010000 */
[----:B------:R-:W-:Y:S01]  /*2600*/  @P1 FADD.FTZ R187, R187, R54 ;  /* 0x00000036bbbb1221 */ /* 0x000fe20000010000 */
[----:B------:R-:W-:Y:S01]  /*2610*/  @P1 PRMT R0, R42, 0x7632, R0 ;  /* 0x000076322a001816 */ /* 0x000fe20000000000 */
[-C--:B------:R-:W-:Y:S01]  /*2620*/  FFMA.FTZ R186, R186, R80.reuse, R200 ;  /* 0x00000050baba7223 */ /* 0x080fe200000100c8 */
[----:B------:R-:W-:Y:S01]  /*2630*/  FADD.FTZ R75, R76, -R179 ;  /* 0x800000b34c4b7221 */ /* 0x000fe20000010000 */
[----:B------:R-:W-:Y:S01]  /*2640*/  @P1 SHF.L.U32 R54, R37, 0x10, RZ ;  /* 0x0000001025361819 */ /* 0x000fe200000006ff */
[----:B------:R-:W-:Y:S01]  /*2650*/  FMUL.FTZ R179, R166, R163 ;  /* 0x000000a3a6b37220 */ /* 0x000fe20000410000 */
[----:B------:R-:W-:Y:S01]  /*2660*/  @P1 FADD.FTZ R181, R181, R56 ;  /* 0x00000038b5b51221 */ /* 0x000fe20000010000 */
[--C-:B------:R-:W-:Y:S01]  /*2670*/  @P1 FADD.FTZ R177, R177, R52.reuse ;  /* 0x00000034b1b11221 */ /* 0x100fe20000010000 */
[----:B------:R-:W-:Y:S01]  /*2680*/  @P1 PRMT R52, R41, 0x7632, R52 ;  /* 0x0000763229341816 */ /* 0x000fe20000000034 */
[----:B------:R-:W-:Y:S01]  /*2690*/  FADD.FTZ R79, R79, -R186 ;  /* 0x800000ba4f4f7221 */ /* 0x000fe20000010000 */
[----:B------:R-:W-:Y:S01]  /*26a0*/  @P1 SHF.L.U32 R56, R0, 0x10, RZ ;  /* 0x0000001000381819 */ /* 0x000fe200000006ff */
[C---:B------:R-:W-:Y:S01]  /*26b0*/  FMUL.FTZ R159, R166.reuse, R195 ;  /* 0x000000c3a69f7220 */ /* 0x040fe20000410000 */
[----:B------:R-:W-:Y:S01]  /*26c0*/  @P1 SHF.L.U32 R0, R41, 0x10, RZ ;  /* 0x0000001029001819 */ /* 0x000fe200000006ff */
[----:B------:R-:W-:Y:S01]  /*26d0*/  @P1 FADD.FTZ R179, R179, R54 ;  /* 0x00000036b3b31221 */ /* 0x000fe20000010000 */
[----:B------:R-:W-:Y:S01]  /*26e0*/  @P1 SHF.L.U32 R54, R43, 0x10, RZ ;  /* 0x000000102b361819 */ /* 0x000fe200000006ff */
[----:B------:R-:W-:Y:S01]  /*26f0*/  FMUL.FTZ R173, R166, R201 ;  /* 0x000000c9a6ad7220 */ /* 0x000fe20000410000 */
[----:B------:R-:W-:Y:S01]  /*2700*/  @P1 SHF.L.U32 R52, R52, 0x10, RZ ;  /* 0x0000001034341819 */ /* 0x000fe200000006ff */
[----:B------:R-:W-:Y:S01]  /*2710*/  FMUL.FTZ R163, R166, R79 ;  /* 0x0000004fa6a37220 */ /* 0x000fe20000410000 */
[----:B------:R-:W-:Y:S01]  /*2720*/  @P1 FADD.FTZ R159, R159, R0 ;  /* 0x000000009f9f1221 */ /* 0x000fe20000010000 */
[-CC-:B------:R-:W-:Y:S01]  /*2730*/  FFMA.FTZ R153, R153, R80.reuse, R200.reuse ;  /* 0x0000005099997223 */ /* 0x180fe200000100c8 */
[-C--:B------:R-:W-:Y:S01]  /*2740*/  FFMA.FTZ R178, R178, R80.reuse, R200 ;  /* 0x00000050b2b27223 */ /* 0x080fe200000100c8 */
[----:B------:R-:W-:Y:S01]  /*2750*/  ISETP.NE.AND.EX P2, PT, RZ, UR13, PT, P2 ;  /* 0x0000000dff007c0c */ /* 0x000fe2000bf45320 */
[----:B------:R-:W-:Y:S01]  /*2760*/  FMUL.FTZ R83, R166, R75 ;  /* 0x0000004ba6537220 */ /* 0x000fe20000410000 */
[----:B------:R-:W-:Y:S01]  /*2770*/  @P1 SHF.L.U32 R0, R40, 0x10, RZ ;  /* 0x0000001028001819 */ /* 0x000fe200000006ff */
[----:B------:R-:W-:Y:S01]  /*2780*/  @P1 FADD.FTZ R173, R173, R54 ;  /* 0x00000036adad1221 */ /* 0x000fe20000010000 */
[----:B------:R-:W-:Y:S01]  /*2790*/  @P1 PRMT R53, R43, 0x7632, R53 ;  /* 0x000076322b351816 */ /* 0x000fe20000000035 */
[--C-:B------:R-:W-:Y:S01]  /*27a0*/  @P1 FADD.FTZ R163, R163, R52.reuse ;  /* 0x00000034a3a31221 */ /* 0x100fe20000010000 */
[----:B------:R-:W-:Y:S01]  /*27b0*/  @P1 SHF.L.U32 R54, R42, 0x10, RZ ;  /* 0x000000102a361819 */ /* 0x000fe200000006ff */
[----:B------:R-:W-:Y:S01]  /*27c0*/  FMUL.FTZ R169, R166, R197 ;  /* 0x000000c5a6a97220 */ /* 0x000fe20000410000 */
[----:B------:R-:W-:Y:S01]  /*27d0*/  @P1 PRMT R52, R40, 0x7632, R52 ;  /* 0x0000763228341816 */ /* 0x000fe20000000034 */
[----:B------:R-:W-:Y:S01]  /*27e0*/  FADD.FTZ R153, R184, -R153 ;  /* 0x80000099b8997221 */ /* 0x000fe20000010000 */
[----:B------:R-:W-:Y:S01]  /*27f0*/  FADD.FTZ R71, R71, -R178 ;  /* 0x800000b247477221 */ /* 0x000fe20000010000 */
[--C-:B------:R-:W-:Y:S01]  /*2800*/  @P1 FADD.FTZ R83, R83, R0.reuse ;  /* 0x0000000053531221 */ /* 0x100fe20000010000 */
[----:B------:R-:W-:Y:S01]  /*2810*/  @P1 SHF.L.U32 R58, R53, 0x10, RZ ;  /* 0x00000010353a1819 */ /* 0x000fe200000006ff */
[----:B------:R-:W-:Y:S01]  /*2820*/  FMUL.FTZ R171, R166, R199 ;  /* 0x000000c7a6ab7220 */ /* 0x000fe20000410000 */
[----:B------:R-:W-:Y:S01]  /*2830*/  @P1 PRMT R0, R45, 0x7632, R0 ;  /* 0x000076322d001816 */ /* 0x000fe20000000000 */
[----:B------:R-:W-:Y:S01]  /*2840*/  @P1 FADD.FTZ R169, R169, R54 ;  /* 0x00000036a9a91221 */ /* 0x000fe20000010000 */
[----:B------:R-:W-:Y:S01]  /*2850*/  @P1 PRMT R53, R44, 0x7632, R53 ;  /* 0x000076322c351816 */ /* 0x000fe20000000035 */
[----:B------:R-:W-:Y:S01]  /*2860*/  FMUL.FTZ R153, R166, R153 ;  /* 0x00000099a6997220 */ /* 0x000fe20000410000 */
[----:B------:R-:W-:Y:S01]  /*2870*/  @P1 SHF.L.U32 R52, R52, 0x10, RZ ;  /* 0x0000001034341819 */ /* 0x000fe200000006ff */
[----:B------:R-:W-:Y:S01]  /*2880*/  FMUL.FTZ R175, R166, R71 ;  /* 0x00000047a6af7220 */ /* 0x000fe20000410000 */
[----:B------:R-:W-:Y:S01]  /*2890*/  @P1 SHF.L.U32 R54, R44, 0x10, RZ ;  /* 0x000000102c361819 */ /* 0x000fe200000006ff */
[----:B------:R-:W-:Y:S01]  /*28a0*/  FMUL.FTZ R71, R166, R203 ;  /* 0x000000cba6477220 */ /* 0x000fe20000410000 */
[----:B------:R-:W-:Y:S01]  /*28b0*/  @P1 SHF.L.U32 R0, R0, 0x10, RZ ;  /* 0x0000001000001819 */ /* 0x000fe200000006ff */
[C---:B------:R-:W-:Y:S01]  /*28c0*/  FMUL.FTZ R69, R166.reuse, R209 ;  /* 0x000000d1a6457220 */ /* 0x040fe20000410000 */
[----:B------:R-:W-:Y:S01]  /*28d0*/  @P1 FADD.FTZ R171, R171, R56 ;  /* 0x00000038abab1221 */ /* 0x000fe20000010000 */
[----:B------:R-:W-:Y:S01]  /*28e0*/  @P1 PRMT R60, R47, 0x7632, R60 ;  /* 0x000076322f3c1816 */ /* 0x000fe2000000003c */
[----:B------:R-:W-:Y:S01]  /*28f0*/  @P1 FADD.FTZ R153, R153, R52 ;  /* 0x0000003499991221 */ /* 0x000fe20000010000 */
[----:B------:R-:W-:Y:S01]  /*2900*/  @P1 SHF.L.U32 R56, R53, 0x10, RZ ;  /* 0x0000001035381819 */ /* 0x000fe200000006ff */
[----:B------:R-:W-:Y:S01]  /*2910*/  @P1 FADD.FTZ R71, R71, R54 ;  /* 0x0000003647471221 */ /* 0x000fe20000010000 */
[----:B------:R-:W0:Y:S01]  /*2920*/  @P2 LDC.64 R52, c[0x0][0x308] ;  /* 0x0000c200ff342b82 */ /* 0x000e220000000a00 */
[----:B------:R-:W-:Y:S01]  /*2930*/  FMUL.FTZ R79, R166, R205 ;  /* 0x000000cda64f7220 */ /* 0x000fe20000410000 */
[----:B------:R-:W-:Y:S01]  /*2940*/  @P1 SHF.L.U32 R54, R46, 0x10, RZ ;  /* 0x000000102e361819 */ /* 0x000fe200000006ff */
[----:B------:R-:W-:Y:S01]  /*2950*/  FMUL.FTZ R75, R166, R211 ;  /* 0x000000d3a64b7220 */ /* 0x000fe20000410000 */
[----:B------:R-:W-:Y:S01]  /*2960*/  @P1 SHF.L.U32 R60, R60, 0x10, RZ ;  /* 0x000000103c3c1819 */ /* 0x000fe200000006ff */
[----:B------:R-:W-:Y:S01]  /*2970*/  @P1 FADD.FTZ R69, R69, R0 ;  /* 0x0000000045451221 */ /* 0x000fe20000010000 */
[----:B------:R-:W-:Y:S01]  /*2980*/  FFMA.FTZ R213, R192, R80, R200 ;  /* 0x00000050c0d57223 */ /* 0x000fe200000100c8 */
[----:B------:R-:W-:Y:S01]  /*2990*/  FMUL.FTZ R149, R166, R217 ;  /* 0x000000d9a6957220 */ /* 0x000fe20000410000 */
[----:B------:R-:W-:Y:S01]  /*29a0*/  @P2 F2FP.BF16.F32.PACK_AB R0, RZ, R57 ;  /* 0x00000039ff00223e */ /* 0x000fe200000010ff */
[--C-:B------:R-:W-:Y:S01]  /*29b0*/  @P1 FADD.FTZ R79, R79, R56.reuse ;  /* 0x000000384f4f1221 */ /* 0x100fe20000010000 */
[----:B------:R-:W-:Y:S01]  /*29c0*/  @P1 PRMT R56, R46, 0x7632, R56 ;  /* 0x000076322e381816 */ /* 0x000fe20000000038 */
[----:B------:R-:W-:Y:S01]  /*29d0*/  @P1 FADD.FTZ R75, R75, R54 ;  /* 0x000000364b4b1221 */ /* 0x000fe20000010000 */
[----:B------:R-:W-:Y:S01]  /*29e0*/  FADD.FTZ R213, R176, -R213 ;  /* 0x800000d5b0d57221 */ /* 0x000fe20000010000 */
[----:B------:R-:W-:Y:S01]  /*29f0*/  @P1 FADD.FTZ R175, R175, R58 ;  /* 0x0000003aafaf1221 */ /* 0x000fe20000010000 */
[----:B------:R-:W-:Y:S01]  /*2a00*/  @P1 FADD.FTZ R149, R149, R60 ;  /* 0x0000003c95951221 */ /* 0x000fe20000010000 */
[----:B------:R-:W-:Y:S01]  /*2a10*/  @P2 F2FP.BF16.F32.PACK_AB R54, RZ, R59 ;  /* 0x0000003bff36223e */ /* 0x000fe200000010ff */
[----:B------:R-:W-:Y:S01]  /*2a20*/  FMUL.FTZ R73, R166, R207 ;  /* 0x000000cfa6497220 */ /* 0x000fe20000410000 */
[----:B------:R-:W-:Y:S01]  /*2a30*/  @P2 PRMT R48, R0, 0x7610, R48 ;  /* 0x0000761000302816 */ /* 0x000fe20000000030 */
[C---:B------:R-:W-:Y:S01]  /*2a40*/  FMUL.FTZ R77, R166.reuse, R213 ;  /* 0x000000d5a64d7220 */ /* 0x040fe20000410000 */
[----:B------:R-:W-:Y:S01]  /*2a50*/  @P1 SHF.L.U32 R58, R45, 0x10, RZ ;  /* 0x000000102d3a1819 */ /* 0x000fe200000006ff */
[----:B------:R-:W-:Y:S01]  /*2a60*/  FMUL.FTZ R81, R166, R215 ;  /* 0x000000d7a6517220 */ /* 0x000fe20000410000 */
[----:B------:R-:W-:Y:S01]  /*2a70*/  @P2 F2FP.BF16.F32.PACK_AB R60, RZ, R63 ;  /* 0x0000003fff3c223e */ /* 0x000fe200000010ff */
[-C--:B------:R-:W-:Y:S01]  /*2a80*/  FMUL.FTZ R59, R59, R160.reuse ;  /* 0x000000a03b3b7220 */ /* 0x080fe20000410000 */
        /* <DEDUP_REMOVED lines=9> */
[----:B0-----:R-:W-:Y:S01]  /*2b20*/  @P2 IMAD.WIDE.U32 R52, R161, 0x10, R52 ;  /* 0x00000010a1342825 */ /* 0x001fe200078e0034 */
[----:B------:R-:W-:-:S03]  /*2b30*/  @P1 SHF.L.U32 R58, R47, 0x10, RZ ;  /* 0x000000102f3a1819 */ /* 0x000fc600000006ff */
[-C--:B------:R-:W-:Y:S01]  /*2b40*/  FMUL.FTZ R191, R191, R160.reuse ;  /* 0x000000a0bfbf7220 */ /* 0x080fe20000410000 */
[----:B------:R-:W-:Y:S01]  /*2b50*/  @P2 F2FP.BF16.F32.PACK_AB R56, RZ, R55 ;  /* 0x00000037ff38223e */ /* 0x000fe200000010ff */
[----:B------:R-:W-:Y:S01]  /*2b60*/  FMUL.FTZ R82, R189, R160 ;  /* 0x000000a0bd527220 */ /* 0x000fe20000410000 */
[----:B------:R-:W-:Y:S01]  /*2b70*/  @P2 PRMT R50, R50, 0x5410, R62 ;  /* 0x0000541032322816 */ /* 0x000fe2000000003e */
[----:B------:R-:W-:Y:S01]  /*2b80*/  @P1 FADD.FTZ R81, R81, R58 ;  /* 0x0000003a51511221 */ /* 0x000fe20000010000 */
[----:B------:R-:W-:Y:S01]  /*2b90*/  @P2 PRMT R51, R64, 0x7610, R51 ;  /* 0x0000761040332816 */ /* 0x000fe20000000033 */
[----:B------:R-:W0:Y:S01]  /*2ba0*/  LDC.64 R62, c[0x0][0x2f8] ;  /* 0x0000be00ff3e7b82 */ /* 0x000e220000000a00 */
[----:B------:R-:W-:Y:S01]  /*2bb0*/  F2FP.BF16.F32.PACK_AB R54, R65, R54 ;  /* 0x000000364136723e */ /* 0x000fe200000010ff */
[----:B------:R-:W-:Y:S01]  /*2bc0*/  FMUL.FTZ R80, R181, R160 ;  /* 0x000000a0b5507220 */ /* 0x000fe20000410000 */
[----:B------:R-:W-:Y:S02]  /*2bd0*/  @P2 F2FP.BF16.F32.PACK_AB R66, RZ, R193 ;  /* 0x000000c1ff42223e */ /* 0x000fe400000010ff */
[----:B------:R-:W-:-:S02]  /*2be0*/  @P2 F2FP.BF16.F32.PACK_AB R58, RZ, R61 ;  /* 0x0000003dff3a223e */ /* 0x000fc400000010ff */
[----:B------:R-:W-:Y:S01]  /*2bf0*/  @P2 PRMT R49, R56, 0x7610, R49 ;  /* 0x0000761038312816 */ /* 0x000fe20000000031 */
        /* <DEDUP_REMOVED lines=17> */
[----:B------:R-:W-:Y:S01]  /*2d10*/  F2FP.BF16.F32.PACK_AB R58, R185, R58 ;  /* 0x0000003ab93a723e */ /* 0x000fe200000010ff */
[----:B-1----:R-:W-:-:S04]  /*2d20*/  @P2 IMAD.WIDE.U32 R64, R165, 0x10, R64 ;  /* 0x00000010a5402825 */ /* 0x002fc800078e0040 */
[-C--:B--2---:R-:W-:Y:S01]  /*2d30*/  FMUL.FTZ R53, R55, R160.reuse ;  /* 0x000000a037357220 */ /* 0x084fe20000410000 */
[-C--:B------:R-:W-:Y:S01]  /*2d40*/  FMUL.FTZ R52, R61, R160.reuse ;  /* 0x000000a03d347220 */ /* 0x080fe20000410000 */
[----:B------:R-:W-:Y:S01]  /*2d50*/  F2FP.BF16.F32.PACK_AB R55, R56, R191 ;  /* 0x000000bf3837723e */ /* 0x000fe200000010ff */
[----:B------:R-:W1:Y:S01]  /*2d60*/  @P2 LDC.64 R60, c[0x0][0x308] ;  /* 0x0000c200ff3c2b82 */ /* 0x000e620000000a00 */
[-C--:B------:R-:W-:Y:S01]  /*2d70*/  FMUL.FTZ R56, R67, R160.reuse ;  /* 0x000000a043387220 */ /* 0x080fe20000410000 */
[----:B------:R-:W-:Y:S02]  /*2d80*/  @P2 PRMT R51, R76, 0x7610, R51 ;  /* 0x000076104c332816 */ /* 0x000fe40000000033 */
[----:B------:R-:W-:Y:S01]  /*2d90*/  F2FP.BF16.F32.PACK_AB R53, R52, R53 ;  /* 0x000000353435723e */ /* 0x000fe200000010ff */
[-C--:B------:R-:W-:Y:S01]  /*2da0*/  FMUL.FTZ R52, R57, R160.reuse ;  /* 0x000000a039347220 */ /* 0x080fe20000410000 */
[----:B------:R-:W-:Y:S01]  /*2db0*/  FMUL.FTZ R57, R179, R160 ;  /* 0x000000a0b3397220 */ /* 0x000fe20000410000 */
[----:B------:R-:W-:-:S02]  /*2dc0*/  @P2 PRMT R50, R72, 0x7610, R50 ;  /* 0x0000761048322816 */ /* 0x000fc40000000032 */
[----:B------:R-:W-:Y:S01]  /*2dd0*/  @P2 PRMT R49, R66, 0x7610, R49 ;  /* 0x0000761042312816 */ /* 0x000fe20000000031 */
[----:B0-----:R-:W-:Y:S01]  /*2de0*/  IMAD.WIDE.U32 R66, R161, 0x10, R62 ;  /* 0x00000010a1427825 */ /* 0x001fe200078e003e */
[----:B------:R-:W-:Y:S02]  /*2df0*/  @P2 PRMT R48, R0, 0x7610, R48 ;  /* 0x0000761000302816 */ /* 0x000fe40000000030 */
[----:B------:R-:W-:Y:S02]  /*2e00*/  F2FP.BF16.F32.PACK_AB R52, R59, R52 ;  /* 0x000000343b34723e */ /* 0x000fe400000010ff */
[----:B------:R-:W-:Y:S01]  /*2e10*/  F2FP.BF16.F32.PACK_AB R56, R177, R56 ;  /* 0x00000038b138723e */ /* 0x000fe200000010ff */
[----:B------:R-:W-:Y:S01]  /*2e20*/  IMAD.WIDE.U32 R176, R165, 0x10, R62 ;  /* 0x00000010a5b07825 */ /* 0x000fe200078e003e */
[----:B------:R-:W-:Y:S01]  /*2e30*/  @P2 PRMT R51, R51, 0x5410, R78 ;  /* 0x0000541033332816 */ /* 0x000fe2000000004e */
[----:B------:R0:W-:Y:S01]  /*2e40*/  STG.E.128 desc[UR4][R66.64], R52 ;  /* 0x0000003442007986 */ /* 0x0001e2000c101d04 */
[----:B------:R-:W-:Y:S01]  /*2e50*/  @P2 PRMT R50, R50, 0x5410, R74 ;  /* 0x0000541032322816 */ /* 0x000fe2000000004a */
[----:B------:R-:W-:Y:S01]  /*2e60*/  IMAD.WIDE.U32 R164, R164, 0x10, R62 ;  /* 0x00000010a4a47825 */ /* 0x000fe200078e003e */
[----:B------:R-:W-:-:S02]  /*2e70*/  @P2 PRMT R49, R49, 0x5410, R70 ;  /* 0x0000541031312816 */ /* 0x000fc40000000046 */
[----:B------:R-:W-:Y:S01]  /*2e80*/  @P2 PRMT R48, R48, 0x5410, R68 ;  /* 0x0000541030302816 */ /* 0x000fe20000000044 */
[C---:B-1----:R-:W-:Y:S01]  /*2e90*/  @P2 IMAD.WIDE.U32 R60, R167.reuse, 0x10, R60 ;  /* 0x00000010a73c2825 */ /* 0x042fe200078e003c */
[----:B------:R-:W-:Y:S02]  /*2ea0*/  F2FP.BF16.F32.PACK_AB R59, R82, R187 ;  /* 0x000000bb523b723e */ /* 0x000fe400000010ff */
[----:B------:R-:W-:Y:S01]  /*2eb0*/  F2FP.BF16.F32.PACK_AB R57, R80, R57 ;  /* 0x000000395039723e */ /* 0x000fe200000010ff */
[----:B------:R1:W-:Y:S01]  /*2ec0*/  @P2 STG.E.128 desc[UR4][R64.64], R48 ;  /* 0x0000003040002986 */ /* 0x0003e2000c101d04 */
[----:B------:R-:W-:Y:S01]  /*2ed0*/  @P2 F2FP.BF16.F32.PACK_AB R70, RZ, R173 ;  /* 0x000000adff46223e */ /* 0x000fe200000010ff */
[----:B------:R-:W-:Y:S01]  /*2ee0*/  IMAD.WIDE.U32 R62, R167, 0x10, R62 ;  /* 0x00000010a73e7825 */ /* 0x000fe200078e003e */
[----:B------:R-:W-:Y:S01]  /*2ef0*/  @P2 F2FP.BF16.F32.PACK_AB R0, RZ, R83 ;  /* 0x00000053ff00223e */ /* 0x000fe200000010ff */
[----:B------:R2:W-:Y:S01]  /*2f00*/  STG.E.128 desc[UR4][R176.64], R56 ;  /* 0x00000038b0007986 */ /* 0x0005e2000c101d04 */
[----:B------:R-:W-:Y:S01]  /*2f10*/  @P2 F2FP.BF16.F32.PACK_AB R68, RZ, R171 ;  /* 0x000000abff44223e */ /* 0x000fe200000010ff */
[-C--:B------:R-:W-:Y:S01]  /*2f20*/  FMUL.FTZ R171, R171, R160.reuse ;  /* 0x000000a0abab7220 */ /* 0x080fe20000410000 */
[----:B------:R-:W-:Y:S01]  /*2f30*/  @P2 F2FP.BF16.F32.PACK_AB R72, RZ, R175 ;  /* 0x000000afff48223e */ /* 0x000fe200000010ff */
[-C--:B0-----:R-:W-:Y:S01]  /*2f40*/  FMUL.FTZ R55, R173, R160.reuse ;  /* 0x000000a0ad377220 */ /* 0x081fe20000410000 */
[----:B------:R-:W-:Y:S01]  /*2f50*/  @P2 F2FP.BF16.F32.PACK_AB R67, RZ, R169 ;  /* 0x000000a9ff43223e */ /* 0x000fe200000010ff */
[-C--:B------:R-:W-:Y:S01]  /*2f60*/  FMUL.FTZ R54, R169, R160.reuse ;  /* 0x000000a0a9367220 */ /* 0x080fe20000410000 */
[----:B------:R-:W-:Y:S01]  /*2f70*/  @P2 F2FP.BF16.F32.PACK_AB R66, RZ, R163 ;  /* 0x000000a3ff42223e */ /* 0x000fe200000010ff */
[-C--:B------:R-:W-:Y:S01]  /*2f80*/  FMUL.FTZ R53, R159, R160.reuse ;  /* 0x000000a09f357220 */ /* 0x080fe20000410000 */
[----:B------:R-:W-:-:S02]  /*2f90*/  FMUL.FTZ R52, R83, R160 ;  /* 0x000000a053347220 */ /* 0x000fc40000410000 */
[----:B------:R-:W-:Y:S02]  /*2fa0*/  F2FP.BF16.F32.PACK_AB R54, R171, R54 ;  /* 0x00000036ab36723e */ /* 0x000fe400000010ff */
[----:B-1----:R-:W-:Y:S01]  /*2fb0*/  @P2 F2FP.BF16.F32.PACK_AB R65, RZ, R159 ;  /* 0x0000009fff41223e */ /* 0x002fe200000010ff */
[-C--:B------:R-:W-:Y:S01]  /*2fc0*/  FMUL.FTZ R64, R175, R160.reuse ;  /* 0x000000a0af407220 */ /* 0x080fe20000410000 */
[----:B------:R-:W-:Y:S01]  /*2fd0*/  @P2 PRMT R51, R70, 0x7610, R51 ;  /* 0x0000761046332816 */ /* 0x000fe20000000033 */
[----:B--2---:R-:W0:Y:S01]  /*2fe0*/  @P2 LDC.64 R56, c[0x0][0x308] ;  /* 0x0000c200ff382b82 */ /* 0x004e220000000a00 */
[-C--:B------:R-:W-:Y:S01]  /*2ff0*/  FMUL.FTZ R59, R153, R160.reuse ;  /* 0x000000a0993b7220 */ /* 0x080fe20000410000 */
[----:B------:R-:W-:Y:S01]  /*3000*/  FMUL.FTZ R58, R163, R160 ;  /* 0x000000a0a33a7220 */ /* 0x000fe20000410000 */
[----:B------:R-:W-:Y:S02]  /*3010*/  @P2 F2FP.BF16.F32.PACK_AB R153, RZ, R153 ;  /* 0x00000099ff99223e */ /* 0x000fe400000010ff */
[----:B------:R-:W-:-:S02]  /*3020*/  @P2 PRMT R50, R67, 0x7610, R50 ;  /* 0x0000761043322816 */ /* 0x000fc40000000032 */
[----:B------:R-:W-:Y:S02]  /*3030*/  @P2 PRMT R49, R65, 0x7610, R49 ;  /* 0x0000761041312816 */ /* 0x000fe40000000031 */
[----:B------:R-:W-:Y:S02]  /*3040*/  @P2 PRMT R48, R0, 0x7610, R48 ;  /* 0x0000761000302816 */ /* 0x000fe40000000030 */
[----:B------:R-:W-:Y:S02]  /*3050*/  F2FP.BF16.F32.PACK_AB R55, R64, R55 ;  /* 0x000000374037723e */ /* 0x000fe400000010ff */
[----:B------:R-:W1:Y:S01]  /*3060*/  LDC.64 R64, c[0x0][0x210] ;  /* 0x00008400ff407b82 */ /* 0x000e620000000a00 */
[----:B------:R-:W-:Y:S02]  /*3070*/  @P2 PRMT R51, R51, 0x5410, R72 ;  /* 0x0000541033332816 */ /* 0x000fe40000000048 */
[----:B------:R-:W-:Y:S02]  /*3080*/  @P2 PRMT R50, R50, 0x5410, R68 ;  /* 0x0000541032322816 */ /* 0x000fe40000000044 */
[----:B------:R-:W-:Y:S01]  /*3090*/  @P2 PRMT R49, R49, 0x5410, R66 ;  /* 0x0000541031312816 */ /* 0x000fe20000000042 */
[----:B------:R-:W-:Y:S01]  /*30a0*/  FMUL.FTZ R66, R79, R160 ;  /* 0x000000a04f427220 */ /* 0x000fe20000410000 */
[----:B------:R-:W-:-:S02]  /*30b0*/  @P2 PRMT R48, R48, 0x5410, R153 ;  /* 0x0000541030302816 */ /* 0x000fc40000000099 */
[----:B------:R-:W-:Y:S02]  /*30c0*/  F2FP.BF16.F32.PACK_AB R53, R58, R53 ;  /* 0x000000353a35723e */ /* 0x000fe400000010ff */
[----:B------:R-:W-:Y:S01]  /*30d0*/  F2FP.BF16.F32.PACK_AB R52, R59, R52 ;  /* 0x000000343b34723e */ /* 0x000fe200000010ff */
[----:B------:R2:W-:Y:S01]  /*30e0*/  @P2 STG.E.128 desc[UR4][R60.64], R48 ;  /* 0x000000303c002986 */ /* 0x0005e2000c101d04 */
[----:B------:R-:W-:Y:S01]  /*30f0*/  @P2 F2FP.BF16.F32.PACK_AB R0, RZ, R71 ;  /* 0x00000047ff00223e */ /* 0x000fe200000010ff */
[-C--:B------:R-:W-:Y:S01]  /*3100*/  FMUL.FTZ R71, R71, R160.reuse ;  /* 0x000000a047477220 */ /* 0x080fe20000410000 */
[----:B------:R-:W-:Y:S01]  /*3110*/  @P2 F2FP.BF16.F32.PACK_AB R59, RZ, R73 ;  /* 0x00000049ff3b223e */ /* 0x000fe200000010ff */
[----:B------:R3:W-:Y:S01]  /*3120*/  STG.E.128 desc[UR4][R62.64], R52 ;  /* 0x000000343e007986 */ /* 0x0007e2000c101d04 */
[----:B------:R-:W-:Y:S01]  /*3130*/  FMUL.FTZ R73, R73, R160 ;  /* 0x000000a049497220 */ /* 0x000fe20000410000 */
[----:B------:R-:W-:Y:S01]  /*3140*/  @P2 F2FP.BF16.F32.PACK_AB R58, RZ, R79 ;  /* 0x0000004fff3a223e */ /* 0x000fe200000010ff */
[----:B0-----:R-:W-:Y:S01]  /*3150*/  @P2 IMAD.WIDE.U32 R56, R157, 0x10, R56 ;  /* 0x000000109d382825 */ /* 0x001fe200078e0038 */
[----:B-1----:R-:W-:-:S04]  /*3160*/  LEA R154, R64, R154, 0x2 ;  /* 0x0000009a409a7211 */ /* 0x002fc800078e10ff */
[----:B------:R-:W-:Y:S01]  /*3170*/  ISETP.GE.AND P1, PT, R154, R65, PT ;  /* 0x000000419a00720c */ /* 0x000fe20003f26270 */
[-C--:B--2---:R-:W-:Y:S01]  /*3180*/  FMUL.FTZ R60, R149, R160.reuse ;  /* 0x000000a0953c7220 */ /* 0x084fe20000410000 */
[----:B------:R-:W-:Y:S02]  /*3190*/  @P2 F2FP.BF16.F32.PACK_AB R61, RZ, R69 ;  /* 0x00000045ff3d223e */ /* 0x000fe400000010ff */
[----:B------:R-:W-:Y:S01]  /*31a0*/  @P2 F2FP.BF16.F32.PACK_AB R149, RZ, R149 ;  /* 0x00000095ff95223e */ /* 0x000fe200000010ff */
[-C--:B---3--:R-:W-:Y:S01]  /*31b0*/  FMUL.FTZ R55, R81, R160.reuse ;  /* 0x000000a051377220 */ /* 0x088fe20000410000 */
[----:B------:R-:W-:Y:S01]  /*31c0*/  @P2 F2FP.BF16.F32.PACK_AB R63, RZ, R75 ;  /* 0x0000004bff3f223e */ /* 0x000fe200000010ff */
[-C--:B------:R-:W-:Y:S01]  /*31d0*/  FMUL.FTZ R54, R75, R160.reuse ;  /* 0x000000a04b367220 */ /* 0x080fe20000410000 */
[----:B------:R-:W-:Y:S01]  /*31e0*/  @P2 F2FP.BF16.F32.PACK_AB R81, RZ, R81 ;  /* 0x00000051ff51223e */ /* 0x000fe200000010ff */
[-C--:B------:R-:W-:Y:S01]  /*31f0*/  FMUL.FTZ R53, R77, R160.reuse ;  /* 0x000000a04d357220 */ /* 0x080fe20000410000 */
[----:B------:R-:W-:Y:S01]  /*3200*/  FMUL.FTZ R52, R69, R160 ;  /* 0x000000a045347220 */ /* 0x000fe20000410000 */
[----:B------:R-:W-:-:S02]  /*3210*/  @P2 F2FP.BF16.F32.PACK_AB R77, RZ, R77 ;  /* 0x0000004dff4d223e */ /* 0x000fc400000010ff */
[----:B------:R-:W-:Y:S02]  /*3220*/  @P2 PRMT R48, R0, 0x7610, R48 ;  /* 0x0000761000302816 */ /* 0x000fe40000000030 */
        /* <DEDUP_REMOVED lines=15> */
.L_x_3110:
        /* <DEDUP_REMOVED lines=57> */
.L_x_3109:
[----:B------:R-:W-:Y:S05]  /*36b0*/  BSYNC B0 ;  /* 0x0000000000007941 */ /* 0x000fea0003800000 */
.L_x_3107:
[----:B------:R-:W1:Y:S01]  /*36c0*/  S2R R3, SR_CgaCtaId ;  /* 0x0000000000037919 */ /* 0x000e620000008800 */
[----:B------:R-:W-:Y:S01]  /*36d0*/  SHF.R.U32.HI R2, RZ, 0x5, R98 ;  /* 0x00000005ff027819 */ /* 0x000fe20000011662 */
[----:B------:R-:W-:Y:S05]  /*36e0*/  WARPSYNC.ALL ;  /* 0x0000000000007948 */ /* 0x000fea0003800000 */
[----:B------:R-:W-:Y:S01]  /*36f0*/  MOV R0, 0x400 ;  /* 0x0000040000007802 */ /* 0x000fe20000000f00 */
[----:B0-----:R-:W0:Y:S01]  /*3700*/  S2R R51, SR_CTAID.X ;  /* 0x0000000000337919 */ /* 0x001e220000002500 */
[----:B------:R-:W-:Y:S01]  /*3710*/  LOP3.LUT R44, R98, 0x1f, RZ, 0xc0, !PT ;  /* 0x0000001f622c7812 */ /* 0x000fe200078ec0ff */
[----:B------:R-:W-:Y:S01]  /*3720*/  ULDC UR6, c[0x0][0x218] ;  /* 0x0000860000067ab9 */ /* 0x000fe20000000800 */
[----:B------:R-:W-:-:S02]  /*3730*/  SHF.L.U32 R45, R2, 0x7, RZ ;  /* 0x00000007022d7819 */ /* 0x000fc400000006ff */
[----:B-1----:R-:W-:Y:S02]  /*3740*/  LEA R3, R3, R0, 0x18 ;  /* 0x0000000003037211 */ /* 0x002fe400078ec0ff */
[----:B------:R-:W-:Y:S02]  /*3750*/  LOP3.LUT R0, R45, 0xffffff80, R44, 0xe2, !PT ;  /* 0xffffff802d007812 */ /* 0x000fe400078ee22c */
[-C--:B------:R-:W-:Y:S02]  /*3760*/  LEA R44, R98, R3.reuse, 0x2 ;  /* 0x00000003622c7211 */ /* 0x080fe400078e10ff */
[----:B------:R-:W-:Y:S01]  /*3770*/  LEA R0, R0, R3, 0x5 ;  /* 0x0000000300007211 */ /* 0x000fe200078e28ff */
[----:B0-----:R-:W-:Y:S01]  /*3780*/  IMAD R51, R51, UR6, RZ ;  /* 0x0000000633337c24 */ /* 0x001fe2000f8e02ff */
[----:B------:R-:W-:-:S03]  /*3790*/  ULDC.64 UR6, c[0x0][0x2d8] ;  /* 0x0000b60000067ab9 */ /* 0x000fc60000000a00 */
[----:B------:R-:W-:Y:S01]  /*37a0*/  STS.128 [R0], R8 ;  /* 0x0000000800007388 */ /* 0x000fe20000000c00 */
[----:B------:R-:W-:-:S03]  /*37b0*/  IADD3 R98, P0, R51, R98, RZ ;  /* 0x0000006233627210 */ /* 0x000fc60007f1e0ff */
        /* <DEDUP_REMOVED lines=171> */
.L_x_3111:
        /* <DEDUP_REMOVED lines=8> */
.L_x_3114:
[----:B------:R-:W-:Y:S05]  /*42f0*/  BSYNC B2 ;  /* 0x0000000000027941 */ /* 0x000fea0003800000 */
.L_x_3113:
        /* <DEDUP_REMOVED lines=8> */
.L_x_3115:
[----:B------:R-:W-:Y:S01]  /*4380*/  FADD.FTZ R80, R127, R80 ;  /* 0x000000507f507221 */ /* 0x000fe20000010000 */
[----:B------:R-:W-:-:S04]  /*4390*/  HFMA2.MMA R203, -RZ, RZ, 0, 1.1920928955078125e-07 ;  /* 0x00000002ffcb7435 */ /* 0x000fc800000001ff */
[----:B------:R-:W-:Y:S02]  /*43a0*/  MOV R202, R80 ;  /* 0x0000005000ca7202 */ /* 0x000fe40000000f00 */
[----:B------:R-:W-:-:S07]  /*43b0*/  MOV R128, R199 ;  /* 0x000000c700807202 */ /* 0x000fce0000000f00 */
[----:B------:R-:W-:Y:S05]  /*43c0*/  WARPSYNC.COLLECTIVE R201, `(.L_x_3116) ;  /* 0x00000000c9087348 */ /* 0x000fea0003c00000 */
[----:B------:R0:W1:Y:S02]  /*43d0*/  SHFL.BFLY P3, R199, R202, R203, R204 ;  /* 0x0c0000cbcac77389 */ /* 0x00006400000600cc */
[----:B01----:R-:W-:Y:S01]  /*43e0*/  ENDCOLLECTIVE ;  /* 0x000000000000791b */ /* 0x003fe20003800000 */
.L_x_3116:
[----:B------:R-:W-:-:S05]  /*43f0*/  FADD.FTZ R128, R67, R128 ;  /* 0x0000008043807221 */ /* 0x000fca0000010000 */
[----:B------:R-:W-:Y:S02]  /*4400*/  MOV R202, R128 ;  /* 0x0000008000ca7202 */ /* 0x000fe40000000f00 */
[----:B------:R-:W-:-:S07]  /*4410*/  MOV R195, R199 ;  /* 0x000000c700c37202 */ /* 0x000fce0000000f00 */
[----:B------:R-:W-:Y:S05]  /*4420*/  WARPSYNC.COLLECTIVE R201, `(.L_x_3117) ;  /* 0x00000000c9087348 */ /* 0x000fea0003c00000 */
[----:B------:R0:W1:Y:S02]  /*4430*/  SHFL.BFLY P3, R199, R202, R203, R204 ;  /* 0x0c0000cbcac77389 */ /* 0x00006400000600cc */
[----:B01----:R-:W-:Y:S01]  /*4440*/  ENDCOLLECTIVE ;  /* 0x000000000000791b */ /* 0x003fe20003800000 */
.L_x_3117:
[----:B------:R-:W-:Y:S01]  /*4450*/  FADD.FTZ R195, R80, R195 ;  /* 0x000000c350c37221 */ /* 0x000fe20000010000 */
[----:B------:R-:W-:-:S04]  /*4460*/  HFMA2.MMA R203, -RZ, RZ, 0, 2.384185791015625e-07 ;  /* 0x00000004ffcb7435 */ /* 0x000fc800000001ff */
[----:B------:R-:W-:Y:S02]  /*4470*/  MOV R202, R195 ;  /* 0x000000c300ca7202 */ /* 0x000fe40000000f00 */
[----:B------:R-:W-:-:S07]  /*4480*/  MOV R197, R199 ;  /* 0x000000c700c57202 */ /* 0x000fce0000000f00 */
[----:B------:R-:W-:Y:S05]  /*4490*/  WARPSYNC.COLLECTIVE R201, `(.L_x_3118) ;  /* 0x00000000c9087348 */ /* 0x000fea0003c00000 */
[----:B------:R0:W1:Y:S02]  /*44a0*/  SHFL.BFLY P3, R199, R202, R203, R204 ;  /* 0x0c0000cbcac77389 */ /* 0x00006400000600cc */
[----:B01----:R-:W-:Y:S01]  /*44b0*/  ENDCOLLECTIVE ;  /* 0x000000000000791b */ /* 0x003fe20003800000 */
.L_x_3118:
        /* <DEDUP_REMOVED lines=8> */
.L_x_3119:
[----:B------:R-:W-:Y:S01]  /*4540*/  FADD.FTZ R196, R195, R196 ;  /* 0x000000c4c3c47221 */ /* 0x000fe20000010000 */
[----:B------:R-:W-:-:S04]  /*4550*/  HFMA2.MMA R203, -RZ, RZ, 0, 4.76837158203125e-07 ;  /* 0x00000008ffcb7435 */ /* 0x000fc800000001ff */
[----:B------:R-:W-:Y:S02]  /*4560*/  MOV R202, R196 ;  /* 0x000000c400ca7202 */ /* 0x000fe40000000f00 */
[----:B------:R-:W-:-:S07]  /*4570*/  MOV R198, R199 ;  /* 0x000000c700c67202 */ /* 0x000fce0000000f00 */
[----:B------:R-:W-:Y:S05]  /*4580*/  WARPSYNC.COLLECTIVE R201, `(.L_x_3120) ;  /* 0x00000000c9087348 */ /* 0x000fea0003c00000 */
[----:B------:R0:W1:Y:S02]  /*4590*/  SHFL.BFLY P3, R199, R202, R203, R204 ;  /* 0x0c0000cbcac77389 */ /* 0x00006400000600cc */
[----:B01----:R-:W-:Y:S01]  /*45a0*/  ENDCOLLECTIVE ;  /* 0x000000000000791b */ /* 0x003fe20003800000 */
.L_x_3120:
[----:B------:R-:W-:-:S05]  /*45b0*/  FADD.FTZ R198, R197, R198 ;  /* 0x000000c6c5c67221 */ /* 0x000fca0000010000 */
[----:B------:R-:W-:Y:S02]  /*45c0*/  MOV R202, R198 ;  /* 0x000000c600ca7202 */ /* 0x000fe40000000f00 */
[----:B------:R-:W-:-:S07]  /*45d0*/  MOV R67, R199 ;  /* 0x000000c700437202 */ /* 0x000fce0000000f00 */
[----:B------:R-:W-:Y:S05]  /*45e0*/  WARPSYNC.COLLECTIVE R201, `(.L_x_3121) ;  /* 0x00000000c9087348 */ /* 0x000fea0003c00000 */
[----:B------:R0:W1:Y:S02]  /*45f0*/  SHFL.BFLY P3, R199, R202, R203, R204 ;  /* 0x0c0000cbcac77389 */ /* 0x00006400000600cc */
[----:B01----:R-:W-:Y:S01]  /*4600*/  ENDCOLLECTIVE ;  /* 0x000000000000791b */ /* 0x003fe20003800000 */
.L_x_3121:
[----:B------:R-:W-:Y:S01]  /*4610*/  FADD.FTZ R67, R196, R67 ;  /* 0x00000043c4437221 */ /* 0x000fe20000010000 */
[----:B------:R-:W-:-:S04]  /*4620*/  HFMA2.MMA R203, -RZ, RZ, 0, 9.5367431640625e-07 ;  /* 0x00000010ffcb7435 */ /* 0x000fc800000001ff */
[----:B------:R-:W-:Y:S02]  /*4630*/  MOV R202, R67 ;  /* 0x0000004300ca7202 */ /* 0x000fe40000000f00 */
[----:B------:R-:W-:-:S07]  /*4640*/  MOV R127, R199 ;  /* 0x000000c7007f7202 */ /* 0x000fce0000000f00 */
[----:B------:R-:W-:Y:S05]  /*4650*/  WARPSYNC.COLLECTIVE R201, `(.L_x_3122) ;  /* 0x00000000c9087348 */ /* 0x000fea0003c00000 */
[----:B------:R0:W1:Y:S02]  /*4660*/  SHFL.BFLY P3, R199, R202, R203, R204 ;  /* 0x0c0000cbcac77389 */ /* 0x00006400000600cc */
[----:B01----:R-:W-:Y:S01]  /*4670*/  ENDCOLLECTIVE ;  /* 0x000000000000791b */ /* 0x003fe20003800000 */
.L_x_3122:
[----:B------:R-:W-:Y:S01]  /*4680*/  FADD.FTZ R80, R198, R127 ;  /* 0x0000007fc6507221 */ /* 0x000fe20000010000 */
[----:B------:R-:W-:-:S04]  /*4690*/  MOV R127, R194 ;  /* 0x000000c2007f7202 */ /* 0x000fc80000000f00 */
[----:B------:R-:W-:Y:S02]  /*46a0*/  MOV R202, R80 ;  /* 0x0000005000ca7202 */ /* 0x000fe40000000f00 */
[----:B------:R-:W-:-:S07]  /*46b0*/  MOV R200, R199 ;  /* 0x000000c700c87202 */ /* 0x000fce0000000f00 */
[----:B------:R-:W-:Y:S05]  /*46c0*/  WARPSYNC.COLLECTIVE R201, `(.L_x_3123) ;  /* 0x00000000c9087348 */ /* 0x000fea0003c00000 */
[----:B------:R0:W1:Y:S02]  /*46d0*/  SHFL.BFLY P3, R199, R202, R203, R204 ;  /* 0x0c0000cbcac77389 */ /* 0x00006400000600cc */
[----:B01----:R-:W-:Y:S01]  /*46e0*/  ENDCOLLECTIVE ;  /* 0x000000000000791b */ /* 0x003fe20003800000 */
.L_x_3123:
[----:B------:R-:W-:Y:S05]  /*46f0*/  BRA `(.L_x_3124) ;  /* 0xffffffd800047947 */ /* 0x000fea000383ffff */
.L_x_3125:
        /* <DEDUP_REMOVED lines=16> */
.L_x_14245:


//--------------------- .text._ZN10layer_norm13ln_bwd_kernelINS_13Kernel_traitsIf13__nv_bfloat16S2_S2_fjLj1024ELj1ELj4ELj1ELj16ENS_18Kernel_traits_baseILj1024EfS2_S2_S2_fjLj128EEEEELb0ELb0ELb1ELb0EEEvNS_9BwdParamsE --------------------------
	.section	.text._ZN10layer_norm13ln_bwd_kernelINS_13Kernel_traitsIf13__nv_bfloat16S2_S2_fjLj1024ELj1ELj4ELj1ELj16ENS_18Kernel_traits_baseILj1024EfS2_S2_S2_fjLj128EEEEELb0ELb0ELb1ELb0EEEvNS_9BwdParamsE,"ax",@progbits
	.align	128
        .global         _ZN10layer_norm13ln_bwd_kernelINS_13Kernel_traitsIf13__nv_bfloat16S2_S2_fjLj1024ELj1ELj4ELj1ELj16ENS_18Kernel_traits_baseILj1024EfS2_S2_S2_fjLj128EEEEELb0ELb0ELb1ELb0EEEvNS_9BwdParamsE
        .type           _ZN10layer_norm13ln_bwd_kernelINS_13Kernel_traitsIf13__nv_bfloat16S2_S2_fjLj1024ELj1ELj4ELj1ELj16ENS_18Kernel_traits_baseILj1024EfS2_S2_S2_fjLj128EEEEELb0ELb0ELb1ELb0EEEvNS_9BwdParamsE,@function
        .size           _ZN10layer_norm13ln_bwd_kernelINS_13Kernel_traitsIf13__nv_bfloat16S2_S2_fjLj1024ELj1ELj4ELj1ELj16ENS_18Kernel_traits_baseILj1024EfS2_S2_S2_fjLj128EEEEELb0ELb0ELb1ELb0EEEvNS_9BwdParamsE,(.L_x_14246 - _ZN10layer_norm13ln_bwd_kernelINS_13Kernel_traitsIf13__nv_bfloat16S2_S2_fjLj1024ELj1ELj4ELj1ELj16ENS_18Kernel_traits_baseILj1024EfS2_S2_S2_fjLj128EEEEELb0ELb0ELb1ELb0EEEvNS_9BwdParamsE)
        .other          _ZN10layer_norm13ln_bwd_kernelINS_13Kernel_traitsIf13__nv_bfloat16S2_S2_fjLj1024ELj1ELj4ELj1ELj16ENS_18Kernel_traits_baseILj1024EfS2_S2_S2_fjLj128EEEEELb0ELb0ELb1ELb0EEEvNS_9BwdParamsE,@"STO_CUDA_ENTRY STV_DEFAULT"
_ZN10layer_norm13ln_bwd_kernelINS_13Kernel_traitsIf13__nv_bfloat16S2_S2_fjLj1024ELj1ELj4ELj1ELj16ENS_18Kernel_traits_baseILj1024EfS2_S2_S2_fjLj128EEEEELb0ELb0ELb1ELb0EEEvNS_9BwdParamsE:
.text._ZN10layer_norm13ln_bwd_kernelINS_13Kernel_traitsIf13__nv_bfloat16S2_S2_fjLj1024ELj1ELj4ELj1ELj16ENS_18Kernel_traits_baseILj1024EfS2_S2_S2_fjLj128EEEEELb0ELb0ELb1ELb0EEEvNS_9BwdParamsE:
        /* <DEDUP_REMOVED lines=19> */
[----:B------:R-:W-:Y:S02]  /*0130*/  ISETP.GE.U32.AND P2, PT, R5, 0x80, PT ;  /* 0x000000800500780c */ /* 0x000fe40003f46070 */
[----:B------:R-:W-:Y:S02]  /*0140*/  SHF.R.U32.HI R6, RZ, 0x5, R9 ;  /* 0x00000005ff067819 */ /* 0x000fe40000011609 */
[----:B------:R-:W-:Y:S01]  /*0150*/  P2R R0, PR, RZ, 0x4 ;  /* 0x00000004ff007803 */ /* 0x000fe20000000000 */
[----:B------:R-:W-:Y:S01]  /*0160*/  BSSY B0, `(.L_x_3126) ;  /* 0x00004cc000007945 */ /* 0x000fe20003800000 */
[----:B------:R-:W-:Y:S01]  /*0170*/  P2R R4, PR, RZ, 0x8 ;  /* 0x00000008ff047803 */ /* 0x000fe20000000000 */
        /* <DEDUP_REMOVED lines=14> */
[----:B------:R3:W5:Y:S04]  /*0260*/  @P1 LDG.E.128 R52, desc[UR4][R14.64] ;  /* 0x000000040e341981 */ /* 0x000768000c1e1d00 */
[----:B------:R3:W5:Y:S01]  /*0270*/  @P1 LDG.E.128 R56, desc[UR4][R14.64+0x10] ;  /* 0x000010040e381981 */ /* 0x000762000c1e1d00 */
[----:B0-----:R-:W-:Y:S02]  /*0280*/  @P2 IMAD.WIDE.U32 R10, R19, 0x20, R16 ;  /* 0x00000020130a2825 */ /* 0x001fe400078e0010 */
[----:B------:R-:W0:Y:S03]  /*0290*/  S2R R17, SR_CTAID.X ;  /* 0x0000000000117919 */ /* 0x000e260000002500 */
[----:B------:R3:W5:Y:S04]  /*02a0*/  @P2 LDG.E.128 R60, desc[UR4][R10.64] ;  /* 0x000000040a3c2981 */ /* 0x000768000c1e1d00 */
[----:B------:R3:W5:Y:S01]  /*02b0*/  @P2 LDG.E.128 R64, desc[UR4][R10.64+0x10] ;  /* 0x000010040a402981 */ /* 0x000762000c1e1d00 */
[----:B------:R-:W-:-:S02]  /*02c0*/  CS2R R68, SRZ ;  /* 0x0000000000447805 */ /* 0x000fc4000001ff00 */
[----:B------:R-:W-:Y:S02]  /*02d0*/  CS2R R70, SRZ ;  /* 0x0000000000467805 */ /* 0x000fe4000001ff00 */
[----:B------:R-:W-:Y:S02]  /*02e0*/  CS2R R72, SRZ ;  /* 0x0000000000487805 */ /* 0x000fe4000001ff00 */
        /* <DEDUP_REMOVED lines=31> */
[----:B---3--:R-:W-:Y:S06]  /*04e0*/  @P2 BRA `(.L_x_3127) ;  /* 0x00000048004c2947 */ /* 0x008fec0003800000 */
[----:B------:R-:W0:Y:S01]  /*04f0*/  LDC.U8 R6, c[0x0][0x2a0] ;  /* 0x0000a800ff067b82 */ /* 0x000e220000000000 */
[----:B------:R-:W-:Y:S01]  /*0500*/  ULDC.64 UR6, c[0x0][0x2c8] ;  /* 0x0000b20000067ab9 */ /* 0x000fe20000000a00 */
[----:B------:R-:W-:Y:S01]  /*0510*/  HFMA2.MMA R69, -RZ, RZ, 0, 0 ;  /* 0x00000000ff457435 */ /* 0x000fe200000001ff */
[----:B------:R-:W-:-:S04]  /*0520*/  ISETP.NE.U32.AND P2, PT, RZ, UR6, PT ;  /* 0x00000006ff007c0c */ /* 0x000fc8000bf45070 */
[----:B------:R-:W-:-:S04]  /*0530*/  ISETP.NE.AND.EX P2, PT, RZ, UR7, PT, P2 ;  /* 0x00000007ff007c0c */ /* 0x000fc8000bf45320 */
[----:B------:R-:W-:Y:S02]  /*0540*/  ISETP.LT.U32.OR P2, PT, R5, 0x80, !P2 ;  /* 0x000000800500780c */ /* 0x000fe40005741470 */
[----:B------:R-:W-:Y:S02]  /*0550*/  MOV R5, R16 ;  /* 0x0000001000057202 */ /* 0x000fe40000000f00 */
[----:B------:R-:W-:-:S09]  /*0560*/  P2R R2, PR, RZ, 0x4 ;  /* 0x00000004ff027803 */ /* 0x000fd20000000000 */
.L_x_3251:
[----:B0123--:R-:W1:Y:S01]  /*0570*/  LDC.64 R152, c[0x0][0x288] ;  /* 0x0000a200ff987b82 */ /* 0x00fe620000000a00 */
[----:B------:R-:W-:-:S07]  /*0580*/  ISETP.NE.AND P4, PT, R4, RZ, PT ;  /* 0x000000ff0400720c */ /* 0x000fce0003f85270 */
[----:B------:R-:W2:Y:S08]  /*0590*/  LDC.64 R154, c[0x0][0x258] ;  /* 0x00009600ff9a7b82 */ /* 0x000eb00000000a00 */
[----:B------:R-:W3:Y:S01]  /*05a0*/  LDC.64 R10, c[0x0][0x280] ;  /* 0x0000a000ff0a7b82 */ /* 0x000ee20000000a00 */
[----:B-1----:R-:W-:Y:S01]  /*05b0*/  IMAD.WIDE R152, R5, 0x4, R152 ;  /* 0x0000000405987825 */ /* 0x002fe200078e0298 */
[----:B------:R-:W-:-:S06]  /*05c0*/  MOV R8, UR9 ;  /* 0x0000000900087c02 */ /* 0x000fcc0008000f00 */
[----:B------:R-:W1:Y:S01]  /*05d0*/  LDC.64 R178, c[0x0][0x2c8] ;  /* 0x0000b200ffb27b82 */ /* 0x000e620000000a00 */
[----:B------:R1:W4:Y:S01]  /*05e0*/  LDG.E R158, desc[UR4][R152.64] ;  /* 0x00000004989e7981 */ /* 0x000322000c1e1900 */
[----:B--2---:R-:W-:-:S04]  /*05f0*/  IMAD.WIDE R156, R5, 0x4, R154 ;  /* 0x00000004059c7825 */ /* 0x004fc800078e029a */
[C---:B---3--:R-:W-:Y:S02]  /*0600*/  IMAD.WIDE R154, R5.reuse, 0x4, R10 ;  /* 0x00000004059a7825 */ /* 0x048fe400078e020a */
[----:B-----5:R2:W5:Y:S04]  /*0610*/  LDG.E R11, desc[UR4][R156.64] ;  /* 0x000000049c0b7981 */ /* 0x020568000c1e1900 */
[----:B------:R2:W5:Y:S01]  /*0620*/  LDG.E R205, desc[UR4][R154.64] ;  /* 0x000000049acd7981 */ /* 0x000562000c1e1900 */
[----:B------:R-:W-:Y:S01]  /*0630*/  IMAD R7, R5, R8, RZ ;  /* 0x0000000805077224 */ /* 0x000fe200078e02ff */
[----:B------:R-:W-:Y:S04]  /*0640*/  BSSY B1, `(.L_x_3128) ;  /* 0x00001ad000017945 */ /* 0x000fe80003800000 */
[----:B------:R-:W-:-:S04]  /*0650*/  SHF.R.S32.HI R10, RZ, 0x1f, R7 ;  /* 0x0000001fff0a7819 */ /* 0x000fc80000011407 */
[----:B------:R-:W-:Y:S02]  /*0660*/  LEA.HI R10, R10, R7, RZ, 0x3 ;  /* 0x000000070a0a7211 */ /* 0x000fe400078f18ff */
[----:B------:R-:W-:-:S04]  /*0670*/  LOP3.LUT R7, R9, 0x1f, RZ, 0xc0, !PT ;  /* 0x0000001f09077812 */ /* 0x000fc800078ec0ff */
[----:B------:R-:W-:-:S05]  /*0680*/  LEA.HI.SX32 R10, R10, R7, 0x1d ;  /* 0x000000070a0a7211 */ /* 0x000fca00078feaff */
[----:B-1----:R-:W-:Y:S01]  /*0690*/  IMAD.WIDE.U32 R152, R10, 0x10, R178 ;  /* 0x000000100a987825 */ /* 0x002fe200078e00b2 */
[----:B----4-:R-:W-:-:S13]  /*06a0*/  ISETP.GT.AND P2, PT, R158, RZ, PT ;  /* 0x000000ff9e00720c */ /* 0x010fda0003f44270 */
[----:B--2---:R-:W-:Y:S05]  /*06b0*/  @P2 BRA `(.L_x_3129) ;  /* 0x0000000000842947 */ /* 0x004fea0003800000 */
[----:B------:R-:W-:Y:S01]  /*06c0*/  BSSY B2, `(.L_x_3130) ;  /* 0x0000008000027945 */ /* 0x000fe20003800000 */
[----:B------:R-:W-:-:S03]  /*06d0*/  MOV R155, R10 ;  /* 0x0000000a009b7202 */ /* 0x000fc60000000f00 */
[----:B------:R-:W-:Y:S05]  /*06e0*/  @!P4 BRA `(.L_x_3131) ;  /* 0x000000000014c947 */ /* 0x000fea0003800000 */
[----:B------:R-:W-:-:S04]  /*06f0*/  ISETP.NE.U32.AND P3, PT, RZ, UR14, PT ;  /* 0x0000000eff007c0c */ /* 0x000fc8000bf65070 */
[----:B------:R-:W-:-:S13]  /*0700*/  ISETP.NE.AND.EX P3, PT, RZ, UR15, PT, P3 ;  /* 0x0000000fff007c0c */ /* 0x000fda000bf65330 */
[----:B------:R-:W-:Y:S05]  /*0710*/  @!P3 BRA `(.L_x_3132) ;  /* 0x000000000004b947 */ /* 0x000fea0003800000 */
[----:B------:R1:W5:Y:S02]  /*0720*/  LDG.E.128 R132, desc[UR4][R152.64] ;  /* 0x0000000498847981 */ /* 0x000364000c1e1d00 */
.L_x_3132:
[----:B------:R-:W-:-:S07]  /*0730*/  VIADD R155, R10, 0x20 ;  /* 0x000000200a9b7836 */ /* 0x000fce0000000000 */
.L_x_3131:
[----:B------:R-:W-:Y:S05]  /*0740*/  BSYNC B2 ;  /* 0x0000000000027941 */ /* 0x000fea0003800000 */
.L_x_3130:
[----:B------:R-:W-:Y:S04]  /*0750*/  BSSY B2, `(.L_x_3133) ;  /* 0x0000008000027945 */ /* 0x000fe80003800000 */
[----:B------:R-:W-:Y:S05]  /*0760*/  @!P0 BRA `(.L_x_3134) ;  /* 0x0000000000188947 */ /* 0x000fea0003800000 */
[----:B------:R-:W-:-:S04]  /*0770*/  ISETP.NE.U32.AND P3, PT, RZ, UR14, PT ;  /* 0x0000000eff007c0c */ /* 0x000fc8000bf65070 */
[----:B------:R-:W-:-:S13]  /*0780*/  ISETP.NE.AND.EX P3, PT, RZ, UR15, PT, P3 ;  /* 0x0000000fff007c0c */ /* 0x000fda000bf65330 */
[----:B------:R-:W-:Y:S05]  /*0790*/  @!P3 BRA `(.L_x_3135) ;  /* 0x000000000008b947 */ /* 0x000fea0003800000 */
[----:B------:R-:W-:-:S06]  /*07a0*/  IMAD.WIDE.U32 R136, R155, 0x10, R178 ;  /* 0x000000109b887825 */ /* 0x000fcc00078e00b2 */
[----:B------:R-:W5:Y:S02]  /*07b0*/  LDG.E.128 R136, desc[UR4][R136.64] ;  /* 0x0000000488887981 */ /* 0x000f64000c1e1d00 */
.L_x_3135:
[----:B------:R-:W-:-:S07]  /*07c0*/  IADD3 R155, R155, 0x20, RZ ;  /* 0x000000209b9b7810 */ /* 0x000fce0007ffe0ff */
.L_x_3134:
[----:B------:R-:W-:Y:S05]  /*07d0*/  BSYNC B2 ;  /* 0x0000000000027941 */ /* 0x000fea0003800000 */
.L_x_3133:
[----:B------:R-:W-:Y:S04]  /*07e0*/  BSSY B2, `(.L_x_3136) ;  /* 0x0000008000027945 */ /* 0x000fe80003800000 */
[----:B------:R-:W-:Y:S05]  /*07f0*/  @!P1 BRA `(.L_x_3137) ;  /* 0x0000000000189947 */ /* 0x000fea0003800000 */
[----:B------:R-:W-:-:S04]  /*0800*/  ISETP.NE.U32.AND P3, PT, RZ, UR14, PT ;  /* 0x0000000eff007c0c */ /* 0x000fc8000bf65070 */
[----:B------:R-:W-:-:S13]  /*0810*/  ISETP.NE.AND.EX P3, PT, RZ, UR15, PT, P3 ;  /* 0x0000000fff007c0c */ /* 0x000fda000bf65330 */
[----:B------:R-:W-:Y:S05]  /*0820*/  @!P3 BRA `(.L_x_3138) ;  /* 0x000000000008b947 */ /* 0x000fea0003800000 */
[----:B------:R-:W-:-:S06]  /*0830*/  IMAD.WIDE.U32 R140, R155, 0x10, R178 ;  /* 0x000000109b8c7825 */ /* 0x000fcc00078e00b2 */
[----:B------:R-:W5:Y:S02]  /*0840*/  LDG.E.128 R140, desc[UR4][R140.64] ;  /* 0x000000048c8c7981 */ /* 0x000f64000c1e1d00 */
.L_x_3138:
[----:B------:R-:W-:-:S07]  /*0850*/  IADD3 R155, R155, 0x20, RZ ;  /* 0x000000209b9b7810 */ /* 0x000fce0007ffe0ff */
.L_x_3137:
[----:B------:R-:W-:Y:S05]  /*0860*/  BSYNC B2 ;  /* 0x0000000000027941 */ /* 0x000fea0003800000 */
.L_x_3136:
[----:B------:R-:W-:Y:S02]  /*0870*/  ISETP.NE.AND P3, PT, R2, RZ, PT ;  /* 0x000000ff0200720c */ /* 0x000fe40003f65270 */
[----:B------:R-:W-:-:S11]  /*0880*/  CS2R R208, SRZ ;  /* 0x0000000000d07805 */ /* 0x000fd6000001ff00 */
[----:B------:R-:W-:Y:S05]  /*0890*/  @P3 BRA `(.L_x_3139) ;  /* 0x00000018001c3947 */ /* 0x000fea0003800000 */
[----:B------:R-:W-:-:S06]  /*08a0*/  IMAD.WIDE.U32 R32, R155, 0x10, R178 ;  /* 0x000000109b207825 */ /* 0x000fcc00078e00b2 */
[----:B------:R-:W5:Y:S01]  /*08b0*/  LDG.E.128 R32, desc[UR4][R32.64] ;  /* 0x0000000420207981 */ /* 0x000f62000c1e1d00 */
[----:B------:R-:W-:Y:S05]  /*08c0*/  BRA `(.L_x_3139) ;  /* 0x0000001800107947 */ /* 0x000fea0003800000 */
.L_x_3129:
[----:B------:R-:W1:Y:S02]  /*08d0*/  LDC.64 R154, c[0x0][0x250] ;  /* 0x00009400ff9a7b82 */ /* 0x000e640000000a00 */
[----:B-1----:R-:W-:-:S06]  /*08e0*/  IMAD.WIDE R154, R5, 0x4, R154 ;  /* 0x00000004059a7825 */ /* 0x002fcc00078e029a */
[----:B------:R-:W2:Y:S01]  /*08f0*/  LDG.E R154, desc[UR4][R154.64] ;  /* 0x000000049a9a7981 */ /* 0x000ea2000c1e1900 */
[----:B------:R-:W-:Y:S01]  /*0900*/  IADD3 R157, R158, -0x1, RZ ;  /* 0xffffffff9e9d7810 */ /* 0x000fe20007ffe0ff */
[----:B------:R-:W-:Y:S01]  /*0910*/  BSSY B2, `(.L_x_3140) ;  /* 0x0000065000027945 */ /* 0x000fe20003800000 */
[----:B0-----:R-:W-:Y:S02]  /*0920*/  ISETP.NE.AND P3, PT, R6, RZ, PT ;  /* 0x000000ff0600720c */ /* 0x001fe40003f65270 */
        /* <DEDUP_REMOVED lines=17> */
[----:B------:R-:W-:Y:S02]  /*0a40*/  IADD3 R211, R10, 0x20, RZ ;  /* 0x000000200ad37810 */ /* 0x000fe40007ffe0ff */
[----:B------:R-:W-:Y:S02]  /*0a50*/  IADD3 R207, R207, 0x20, RZ ;  /* 0x00000020cfcf7810 */ /* 0x000fe40007ffe0ff */
[C---:B--2---:R-:W-:Y:S01]  /*0a60*/  SHF.L.U32 R23, R13.reuse, 0x10, RZ ;  /* 0x000000100d177819 */ /* 0x044fe200000006ff */
[----:B------:R-:W-:Y:S01]  /*0a70*/  IMAD.U32 R21, R12, 0x10000, RZ ;  /* 0x000100000c157824 */ /* 0x000fe200078e00ff */
[C---:B------:R-:W-:Y:S02]  /*0a80*/  PRMT R22, R14.reuse, 0x7632, R22 ;  /* 0x000076320e167816 */ /* 0x040fe40000000016 */
[----:B------:R-:W-:Y:S02]  /*0a90*/  PRMT R20, R13, 0x7632, R20 ;  /* 0x000076320d147816 */ /* 0x000fe40000000014 */
[----:B------:R-:W-:Y:S01]  /*0aa0*/  SHF.L.U32 R25, R14, 0x10, RZ ;  /* 0x000000100e197819 */ /* 0x000fe200000006ff */
[----:B------:R-:W-:Y:S01]  /*0ab0*/  FADD.FTZ R14, -R206, R23 ;  /* 0x00000017ce0e7221 */ /* 0x000fe20000010100 */
[----:B---3--:R-:W-:Y:S01]  /*0ac0*/  PRMT R13, R16, 0x7632, R13 ;  /* 0x00007632100d7816 */ /* 0x008fe2000000000d */
[----:B------:R-:W-:Y:S01]  /*0ad0*/  IMAD.U32 R23, R22, 0x10000, RZ ;  /* 0x0001000016177824 */ /* 0x000fe200078e00ff */
[----:B------:R-:W-:-:S02]  /*0ae0*/  SHF.L.U32 R155, R15, 0x10, RZ ;  /* 0x000000100f9b7819 */ /* 0x000fc400000006ff */
[----:B------:R-:W-:Y:S01]  /*0af0*/  PRMT R3, R12, 0x7632, R3 ;  /* 0x000076320c037816 */ /* 0x000fe20000000003 */
[----:B------:R-:W-:Y:S01]  /*0b00*/  FADD.FTZ R12, -R206, R21 ;  /* 0x00000015ce0c7221 */ /* 0x000fe20000010100 */
[----:B------:R-:W-:Y:S02]  /*0b10*/  PRMT R26, R15, 0x7632, R26 ;  /* 0x000076320f1a7816 */ /* 0x000fe4000000001a */
[----:B------:R-:W-:Y:S02]  /*0b20*/  SHF.L.U32 R15, R16, 0x10, RZ ;  /* 0x00000010100f7819 */ /* 0x000fe400000006ff */
[C---:B------:R-:W-:Y:S01]  /*0b30*/  PRMT R16, R17.reuse, 0x7632, R16 ;  /* 0x0000763211107816 */ /* 0x040fe20000000010 */
[----:B------:R-:W-:Y:S01]  /*0b40*/  IMAD.U32 R17, R17, 0x10000, RZ ;  /* 0x0001000011117824 */ /* 0x000fe200078e00ff */
[----:B------:R-:W-:Y:S01]  /*0b50*/  SHF.L.U32 R22, R13, 0x10, RZ ;  /* 0x000000100d167819 */ /* 0x000fe200000006ff */
[----:B-----5:R-:W-:Y:S01]  /*0b60*/  FMUL.FTZ R13, R11, R14 ;  /* 0x0000000e0b0d7220 */ /* 0x020fe20000410000 */
[C---:B------:R-:W-:Y:S01]  /*0b70*/  PRMT R154, R19.reuse, 0x7632, R154 ;  /* 0x00007632139a7816 */ /* 0x040fe2000000009a */
[----:B------:R-:W-:Y:S01]  /*0b80*/  FADD.FTZ R102, R102, R17 ;  /* 0x0000001166667221 */ /* 0x000fe20000010000 */
[----:B------:R-:W-:Y:S01]  /*0b90*/  SHF.L.U32 R157, R19, 0x10, RZ ;  /* 0x00000010139d7819 */ /* 0x000fe200000006ff */
[-C--:B------:R-:W-:Y:S01]  /*0ba0*/  FFMA.FTZ R70, R13, R17.reuse, R70 ;  /* 0x000000110d467223 */ /* 0x080fe20000010046 */
[----:B------:R-:W-:Y:S01]  /*0bb0*/  SHF.L.U32 R21, R20, 0x10, RZ ;  /* 0x0000001014157819 */ /* 0x000fe200000006ff */
[----:B------:R-:W-:Y:S01]  /*0bc0*/  FADD.FTZ R20, -R206, R155 ;  /* 0x0000009bce147221 */ /* 0x000fe20000010100 */
[----:B------:R-:W-:Y:S01]  /*0bd0*/  SHF.L.U32 R19, R3, 0x10, RZ ;  /* 0x0000001003137819 */ /* 0x000fe200000006ff */
[C---:B------:R-:W-:Y:S01]  /*0be0*/  FMUL.FTZ R3, R11.reuse, R12 ;  /* 0x0000000c0b037220 */ /* 0x040fe20000410000 */
[----:B------:R-:W-:Y:S01]  /*0bf0*/  PRMT R24, R18, 0x7632, R24 ;  /* 0x0000763212187816 */ /* 0x000fe20000000018 */
[----:B------:R-:W-:Y:S01]  /*0c00*/  FMUL.FTZ R14, R38, R17 ;  /* 0x00000011260e7220 */ /* 0x000fe20000410000 */
[----:B------:R-:W-:Y:S01]  /*0c10*/  FMUL.FTZ R12, R36, R15 ;  /* 0x0000000f240c7220 */ /* 0x000fe20000410000 */
[----:B------:R-:W-:Y:S01]  /*0c20*/  FMUL.FTZ R17, R11, R20 ;  /* 0x000000140b117220 */ /* 0x000fe20000410000 */
[----:B0-----:R-:W-:Y:S01]  /*0c30*/  SHF.L.U32 R153, R18, 0x10, RZ ;  /* 0x0000001012997819 */ /* 0x001fe200000006ff */
[C---:B------:R-:W-:Y:S01]  /*0c40*/  FADD.FTZ R20, -R206.reuse, R19 ;  /* 0x00000013ce147221 */ /* 0x040fe20000010100 */
[----:B------:R-:W-:Y:S01]  /*0c50*/  FADD.FTZ R18, -R206, R25 ;  /* 0x00000019ce127221 */ /* 0x000fe20000010100 */
[----:B------:R-:W-:Y:S01]  /*0c60*/  SHF.L.U32 R25, R26, 0x10, RZ ;  /* 0x000000101a197819 */ /* 0x000fe200000006ff */
[----:B------:R-:W-:Y:S01]  /*0c70*/  FADD.FTZ R26, -R206, R21 ;  /* 0x00000015ce1a7221 */ /* 0x000fe20000010100 */
[----:B------:R-:W-:Y:S01]  /*0c80*/  SHF.L.U32 R156, R24, 0x10, RZ ;  /* 0x00000010189c7819 */ /* 0x000fe200000006ff */
[----:B------:R-:W-:Y:S01]  /*0c90*/  FMUL.FTZ R19, R37, R22 ;  /* 0x0000001625137220 */ /* 0x000fe20000410000 */
[----:B------:R-:W-:Y:S01]  /*0ca0*/  FADD.FTZ R24, RZ, R12 ;  /* 0x0000000cff187221 */ /* 0x000fe20000010000 */
[----:B------:R-:W-:Y:S01]  /*0cb0*/  FMUL.FTZ R20, R11, R20 ;  /* 0x000000140b147220 */ /* 0x000fe20000410000 */
[----:B------:R-:W-:Y:S01]  /*0cc0*/  FFMA.FTZ R21, R3, R12, RZ ;  /* 0x0000000c03157223 */ /* 0x000fe200000100ff */
[----:B------:R-:W-:Y:S01]  /*0cd0*/  IMAD.U32 R208, R154, 0x10000, RZ ;  /* 0x000100009ad07824 */ /* 0x000fe200078e00ff */
[----:B------:R-:W-:Y:S01]  /*0ce0*/  SHF.L.U32 R152, R16, 0x10, RZ ;  /* 0x0000001010987819 */ /* 0x000fe200000006ff */
[----:B------:R-:W-:Y:S01]  /*0cf0*/  FADD.FTZ R154, -R206, R23 ;  /* 0x00000017ce9a7221 */ /* 0x000fe20000010100 */
        /* <DEDUP_REMOVED lines=11> */
[----:B------:R-:W-:Y:S01]  /*0db0*/  FMUL.FTZ R16, R40, R153 ;  /* 0x0000009928107220 */ /* 0x000fe20000410000 */
[----:B------:R-:W-:Y:S01]  /*0dc0*/  FADD.FTZ R25, R26, R21 ;  /* 0x000000151a197221 */ /* 0x000fe20000010000 */
[----:B------:R-:W-:Y:S01]  /*0dd0*/  FMUL.FTZ R15, R11, R18 ;  /* 0x000000120b0f7220 */ /* 0x000fe20000410000 */
[C---:B------:R-:W-:Y:S01]  /*0de0*/  FFMA.FTZ R26, R22.reuse, R21, R23 ;  /* 0x00000015161a7223 */ /* 0x040fe20000010017 */
        /* <DEDUP_REMOVED lines=23> */
.L_x_3141:
[----:B------:R-:W-:Y:S05]  /*0f60*/  BSYNC B2 ;  /* 0x0000000000027941 */ /* 0x000fea0003800000 */
.L_x_3140:
        /* <DEDUP_REMOVED lines=15> */
[----:B------:R-:W-:Y:S01]  /*1060*/  IMAD.U32 R163, R30, 0x10000, RZ ;  /* 0x000100001ea37824 */ /* 0x000fe200078e00ff */
[----:B------:R-:W-:Y:S02]  /*1070*/  PRMT R27, R28, 0x7632, R27 ;  /* 0x000076321c1b7816 */ /* 0x000fe4000000001b */
[C---:B------:R-:W-:Y:S01]  /*1080*/  PRMT R158, R29.reuse, 0x7632, R158 ;  /* 0x000076321d9e7816 */ /* 0x040fe2000000009e */
[----:B------:R-:W-:Y:S01]  /*1090*/  FADD.FTZ R28, -R206, R159 ;  /* 0x0000009fce1c7221 */ /* 0x000fe20000010100 */
[----:B------:R-:W-:Y:S02]  /*10a0*/  SHF.L.U32 R161, R29, 0x10, RZ ;  /* 0x000000101da17819 */ /* 0x000fe400000006ff */
[----:B------:R-:W-:Y:S01]  /*10b0*/  PRMT R164, R31, 0x7632, R164 ;  /* 0x000076321fa47816 */ /* 0x000fe200000000a4 */
[----:B---3--:R-:W-:Y:S01]  /*10c0*/  IMAD.U32 R169, R155, 0x10000, RZ ;  /* 0x000100009ba97824 */ /* 0x008fe200078e00ff */
[----:B------:R-:W-:-:S02]  /*10d0*/  SHF.L.U32 R167, R31, 0x10, RZ ;  /* 0x000000101fa77819 */ /* 0x000fc400000006ff */
[----:B------:R-:W-:Y:S01]  /*10e0*/  PRMT R29, R152, 0x7632, R29 ;  /* 0x00007632981d7816 */ /* 0x000fe2000000001d */
[----:B------:R-:W-:Y:S01]  /*10f0*/  FADD.FTZ R114, R114, R169 ;  /* 0x000000a972727221 */ /* 0x000fe20000010000 */
[----:B------:R-:W-:Y:S01]  /*1100*/  SHF.L.U32 R31, R152, 0x10, RZ ;  /* 0x00000010981f7819 */ /* 0x000fe200000006ff */
[----:B------:R-:W-:Y:S01]  /*1110*/  FADD.FTZ R166, -R206, R167 ;  /* 0x000000a7cea67221 */ /* 0x000fe20000010100 */
[C---:B------:R-:W-:Y:S02]  /*1120*/  PRMT R152, R153.reuse, 0x7632, R152 ;  /* 0x0000763299987816 */ /* 0x040fe40000000098 */
[----:B0-----:R-:W-:Y:S01]  /*1130*/  SHF.L.U32 R157, R153, 0x10, RZ ;  /* 0x00000010999d7819 */ /* 0x001fe200000006ff */
[----:B------:R-:W-:Y:S01]  /*1140*/  FADD.FTZ R108, R108, R31 ;  /* 0x0000001f6c6c7221 */ /* 0x000fe20000010000 */
[----:B------:R-:W-:Y:S02]  /*1150*/  PRMT R168, R155, 0x7632, R168 ;  /* 0x000076329ba87816 */ /* 0x000fe400000000a8 */
[----:B------:R-:W-:Y:S01]  /*1160*/  SHF.L.U32 R153, R27, 0x10, RZ ;  /* 0x000000101b997819 */ /* 0x000fe200000006ff */
[----:B-----5:R-:W-:Y:S01]  /*1170*/  FMUL.FTZ R27, R11, R28 ;  /* 0x0000001c0b1b7220 */ /* 0x020fe20000410000 */
[----:B------:R-:W-:Y:S01]  /*1180*/  SHF.L.U32 R155, R158, 0x10, RZ ;  /* 0x000000109e9b7819 */ /* 0x000fe200000006ff */
[----:B------:R-:W-:Y:S01]  /*1190*/  FADD.FTZ R158, -R206, R163 ;  /* 0x000000a3ce9e7221 */ /* 0x000fe20000010100 */
[----:B------:R-:W-:Y:S01]  /*11a0*/  SHF.L.U32 R163, R164, 0x10, RZ ;  /* 0x00000010a4a37819 */ /* 0x000fe200000006ff */
[-C--:B------:R-:W-:Y:S01]  /*11b0*/  FMUL.FTZ R28, R44, R31.reuse ;  /* 0x0000001f2c1c7220 */ /* 0x080fe20000410000 */
[----:B------:R-:W-:Y:S01]  /*11c0*/  PRMT R162, R154, 0x7632, R162 ;  /* 0x000076329aa27816 */ /* 0x000fe200000000a2 */
[----:B------:R-:W-:Y:S01]  /*11d0*/  FADD.FTZ R164, -R206, R153 ;  /* 0x00000099cea47221 */ /* 0x000fe20000010100 */
[----:B------:R-:W-:Y:S01]  /*11e0*/  SHF.L.U32 R165, R154, 0x10, RZ ;  /* 0x000000109aa57819 */ /* 0x000fe200000006ff */
[----:B------:R-:W-:Y:S01]  /*11f0*/  IMAD.U32 R154, R29, 0x10000, RZ ;  /* 0x000100001d9a7824 */ /* 0x000fe200078e00ff */
[----:B------:R-:W-:Y:S01]  /*1200*/  PRMT R160, R30, 0x7632, R160 ;  /* 0x000076321ea07816 */ /* 0x000fe200000000a0 */
[----:B------:R-:W-:Y:S01]  /*1210*/  FADD.FTZ R170, -R206, R163 ;  /* 0x000000a3ceaa7221 */ /* 0x000fe20000010100 */
[----:B------:R-:W-:Y:S01]  /*1220*/  SHF.L.U32 R156, R152, 0x10, RZ ;  /* 0x00000010989c7819 */ /* 0x000fe200000006ff */
[C---:B------:R-:W-:Y:S01]  /*1230*/  FADD.FTZ R30, -R206.reuse, R161 ;  /* 0x000000a1ce1e7221 */ /* 0x040fe20000010100 */
[----:B------:R-:W-:Y:S01]  /*1240*/  FADD.FTZ R152, R209, R28 ;  /* 0x0000001cd1987221 */ /* 0x000fe20000010000 */
[----:B------:R-:W-:Y:S01]  /*1250*/  FMUL.FTZ R163, R45, R154 ;  /* 0x0000009a2da37220 */ /* 0x000fe20000410000 */
[----:B------:R-:W-:Y:S01]  /*1260*/  FMUL.FTZ R164, R11, R164 ;  /* 0x000000a40ba47220 */ /* 0x000fe20000410000 */
[----:B------:R-:W-:Y:S01]  /*1270*/  FFMA.FTZ R153, R27, R28, R208 ;  /* 0x0000001c1b997223 */ /* 0x000fe200000100d0 */
[----:B------:R-:W-:Y:S01]  /*1280*/  FMUL.FTZ R161, R11, R166 ;  /* 0x000000a60ba17220 */ /* 0x000fe20000410000 */
[----:B------:R-:W-:Y:S01]  /*1290*/  FFMA.FTZ R76, R27, R31, R76 ;  /* 0x0000001f1b4c7223 */ /* 0x000fe2000001004c */
[----:B------:R-:W-:Y:S01]  /*12a0*/  FADD.FTZ R166, -R206, R155 ;  /* 0x0000009bcea67221 */ /* 0x000fe20000010100 */
        /* <DEDUP_REMOVED lines=16> */
[----:B------:R-:W-:Y:S01]  /*13b0*/  FMUL.FTZ R162, R50, R169 ;  /* 0x000000a932a27220 */ /* 0x000fe20000410000 */
[----:B------:R-:W-:Y:S01]  /*13c0*/  SHF.L.U32 R210, R168, 0x10, RZ ;  /* 0x00000010a8d27819 */ /* 0x000fe200000006ff */
[----:B------:R-:W-:Y:S01]  /*13d0*/  FADD.FTZ R168, -R206, R159 ;  /* 0x0000009fcea87221 */ /* 0x000fe20000010100 */
[----:B------:R-:W-:Y:S01]  /*13e0*/  FADD.FTZ R155, R154, R165 ;  /* 0x000000a59a9b7221 */ /* 0x000fe20000010000 */
[----:B------:R-:W-:Y:S01]  /*13f0*/  FFMA.FTZ R152, R166, R165, R153 ;  /* 0x000000a5a6987223 */ /* 0x000fe20000010099 */
[----:B------:R-:W-:Y:S01]  /*1400*/  FMUL.FTZ R167, R49, R158 ;  /* 0x0000009e31a77220 */ /* 0x000fe20000410000 */
[----:B------:R-:W-:Y:S01]  /*1410*/  FMUL.FTZ R168, R11, R168 ;  /* 0x000000a80ba87220 */ /* 0x000fe20000410000 */
[----:B------:R-:W-:Y:S01]  /*1420*/  FADD.FTZ R154, R155, R160 ;  /* 0x000000a09b9a7221 */ /* 0x000fe20000010000 */
[----:B------:R-:W-:Y:S01]  /*1430*/  FFMA.FTZ R153, R31, R160, R152 ;  /* 0x000000a01f997223 */ /* 0x000fe20000010098 */
[----:B------:R-:W-:Y:S01]  /*1440*/  FFMA.FTZ R82, R161, R169, R82 ;  /* 0x000000a9a1527223 */ /* 0x000fe20000010052 */
[----:B------:R-:W-:Y:S01]  /*1450*/  FMUL.FTZ R170, R11, R170 ;  /* 0x000000aa0baa7220 */ /* 0x000fe20000410000 */
[----:B------:R-:W-:Y:S01]  /*1460*/  FADD.FTZ R155, R154, R167 ;  /* 0x000000a79a9b7221 */ /* 0x000fe20000010000 */
[----:B------:R-:W-:Y:S01]  /*1470*/  FFMA.FTZ R152, R168, R167, R153 ;  /* 0x000000a7a8987223 */ /* 0x000fe20000010099 */
        /* <DEDUP_REMOVED lines=13> */
.L_x_3143:
[----:B------:R-:W-:Y:S05]  /*1550*/  BSYNC B2 ;  /* 0x0000000000027941 */ /* 0x000fea0003800000 */
.L_x_3142:
        /* <DEDUP_REMOVED lines=14> */
[----:B--2---:R-:W-:Y:S02]  /*1640*/  SHF.L.U32 R187, R154, 0x10, RZ ;  /* 0x000000109abb7819 */ /* 0x004fe400000006ff */
[C---:B------:R-:W-:Y:S02]  /*1650*/  SHF.L.U32 R185, R153.reuse, 0x10, RZ ;  /* 0x0000001099b97819 */ /* 0x040fe400000006ff */
[----:B------:R-:W-:Y:S02]  /*1660*/  SHF.L.U32 R175, R152, 0x10, RZ ;  /* 0x0000001098af7819 */ /* 0x000fe400000006ff */
[----:B------:R-:W-:-:S02]  /*1670*/  PRMT R177, R153, 0x7632, R177 ;  /* 0x0000763299b17816 */ /* 0x000fc400000000b1 */
[----:B---3--:R-:W-:Y:S01]  /*1680*/  PRMT R176, R158, 0x7632, R176 ;  /* 0x000076329eb07816 */ /* 0x008fe200000000b0 */
[----:B------:R-:W-:Y:S01]  /*1690*/  IMAD.U32 R153, R156, 0x10000, RZ ;  /* 0x000100009c997824 */ /* 0x000fe200078e00ff */
[----:B------:R-:W-:Y:S01]  /*16a0*/  SHF.L.U32 R181, R158, 0x10, RZ ;  /* 0x000000109eb57819 */ /* 0x000fe200000006ff */
[----:B------:R-:W-:Y:S01]  /*16b0*/  FADD.FTZ R158, -R206, R187 ;  /* 0x000000bbce9e7221 */ /* 0x000fe20000010100 */
[----:B------:R-:W-:Y:S01]  /*16c0*/  PRMT R174, R152, 0x7632, R174 ;  /* 0x0000763298ae7816 */ /* 0x000fe200000000ae */
[----:B0-----:R-:W-:Y:S01]  /*16d0*/  FMUL.FTZ R172, R52, R153 ;  /* 0x0000009934ac7220 */ /* 0x001fe20000410000 */
[----:B------:R-:W-:Y:S01]  /*16e0*/  PRMT R182, R154, 0x7632, R182 ;  /* 0x000076329ab67816 */ /* 0x000fe200000000b6 */
[----:B------:R-:W-:Y:S01]  /*16f0*/  FADD.FTZ R154, -R206, R175 ;  /* 0x000000afce9a7221 */ /* 0x000fe20000010100 */
[----:B------:R-:W-:Y:S01]  /*1700*/  SHF.L.U32 R189, R155, 0x10, RZ ;  /* 0x000000109bbd7819 */ /* 0x000fe200000006ff */
[----:B------:R-:W-:Y:S01]  /*1710*/  FADD.FTZ R120, R120, R181 ;  /* 0x000000b578787221 */ /* 0x000fe20000010000 */
[----:B------:R-:W-:Y:S01]  /*1720*/  PRMT R152, R156, 0x7632, R152 ;  /* 0x000076329c987816 */ /* 0x000fe20000000098 */
[----:B------:R-:W-:Y:S01]  /*1730*/  FADD.FTZ R156, -R206, R185 ;  /* 0x000000b9ce9c7221 */ /* 0x000fe20000010100 */
[----:B------:R-:W-:Y:S01]  /*1740*/  IMAD.U32 R185, R177, 0x10000, RZ ;  /* 0x00010000b1b97824 */ /* 0x000fe200078e00ff */
[----:B------:R-:W-:Y:S01]  /*1750*/  SHF.L.U32 R187, R182, 0x10, RZ ;  /* 0x00000010b6bb7819 */ /* 0x000fe200000006ff */
[C---:B-----5:R-:W-:Y:S01]  /*1760*/  FMUL.FTZ R177, R11.reuse, R158 ;  /* 0x0000009e0bb17220 */ /* 0x060fe20000410000 */
[----:B------:R-:W-:Y:S01]  /*1770*/  SHF.L.U32 R183, R174, 0x10, RZ ;  /* 0x00000010aeb77819 */ /* 0x000fe200000006ff */
[----:B------:R-:W-:Y:S01]  /*1780*/  FADD.FTZ R182, -R206, R189 ;  /* 0x000000bdceb67221 */ /* 0x000fe20000010100 */
[----:B------:R-:W-:Y:S01]  /*1790*/  FMUL.FTZ R173, R11, R154 ;  /* 0x0000009a0bad7220 */ /* 0x000fe20000410000 */
[----:B------:R-:W-:Y:S01]  /*17a0*/  IMAD.U32 R158, R176, 0x10000, RZ ;  /* 0x00010000b09e7824 */ /* 0x000fe200078e00ff */
[----:B------:R-:W-:Y:S01]  /*17b0*/  SHF.L.U32 R154, R152, 0x10, RZ ;  /* 0x00000010989a7819 */ /* 0x000fe200000006ff */
[-C--:B------:R-:W-:Y:S01]  /*17c0*/  FFMA.FTZ R88, R177, R181.reuse, R88 ;  /* 0x000000b5b1587223 */ /* 0x080fe20000010058 */
[----:B------:R-:W-:Y:S01]  /*17d0*/  FMUL.FTZ R176, R56, R181 ;  /* 0x000000b538b07220 */ /* 0x000fe20000410000 */
[----:B------:R-:W-:Y:S01]  /*17e0*/  FMUL.FTZ R181, R11, R182 ;  /* 0x000000b60bb57220 */ /* 0x000fe20000410000 */
[----:B------:R-:W-:Y:S01]  /*17f0*/  FADD.FTZ R182, -R206, R183 ;  /* 0x000000b7ceb67221 */ /* 0x000fe20000010100 */
[----:B------:R-:W-:Y:S01]  /*1800*/  PRMT R184, R155, 0x7632, R184 ;  /* 0x000076329bb87816 */ /* 0x000fe200000000b8 */
[----:B------:R-:W-:Y:S01]  /*1810*/  FADD.FTZ R116, R116, R153 ;  /* 0x0000009974747221 */ /* 0x000fe20000010000 */
[----:B------:R-:W-:Y:S01]  /*1820*/  PRMT R155, R157, 0x7632, R155 ;  /* 0x000076329d9b7816 */ /* 0x000fe2000000009b */
[----:B------:R-:W-:Y:S01]  /*1830*/  FFMA.FTZ R84, R173, R153, R84 ;  /* 0x00000099ad547223 */ /* 0x000fe20000010054 */
[----:B------:R-:W-:Y:S01]  /*1840*/  SHF.L.U32 R157, R157, 0x10, RZ ;  /* 0x000000109d9d7819 */ /* 0x000fe200000006ff */
[----:B------:R-:W-:Y:S01]  /*1850*/  FADD.FTZ R152, R209, R172 ;  /* 0x000000acd1987221 */ /* 0x000fe20000010000 */
[----:B------:R-:W-:Y:S01]  /*1860*/  FMUL.FTZ R183, R53, R154 ;  /* 0x0000009a35b77220 */ /* 0x000fe20000410000 */
[----:B------:R-:W-:Y:S01]  /*1870*/  FMUL.FTZ R182, R11, R182 ;  /* 0x000000b60bb67220 */ /* 0x000fe20000410000 */
[----:B------:R-:W-:Y:S01]  /*1880*/  FFMA.FTZ R153, R173, R172, R208 ;  /* 0x000000acad997223 */ /* 0x000fe200000100d0 */
[----:B------:R-:W-:Y:S01]  /*1890*/  FMUL.FTZ R175, R11, R156 ;  /* 0x0000009c0baf7220 */ /* 0x000fe20000410000 */
[----:B------:R-:W-:Y:S01]  /*18a0*/  SHF.L.U32 R156, R155, 0x10, RZ ;  /* 0x000000109b9c7819 */ /* 0x000fe200000006ff */
[----:B------:R-:W-:Y:S01]  /*18b0*/  FADD.FTZ R155, R152, R183 ;  /* 0x000000b7989b7221 */ /* 0x000fe20000010000 */
[----:B------:R-:W-:Y:S01]  /*18c0*/  SHF.L.U32 R189, R184, 0x10, RZ ;  /* 0x00000010b8bd7819 */ /* 0x000fe200000006ff */
[----:B------:R-:W-:Y:S01]  /*18d0*/  FMUL.FTZ R174, R54, R157 ;  /* 0x0000009d36ae7220 */ /* 0x000fe20000410000 */
[----:B------:R-:W-:Y:S01]  /*18e0*/  FADD.FTZ R184, -R206, R185 ;  /* 0x000000b9ceb87221 */ /* 0x000fe20000010100 */
        /* <DEDUP_REMOVED lines=8> */
[C---:B------:R-:W-:Y:S01]  /*1970*/  PRMT R180, R159.reuse, 0x7632, R180 ;  /* 0x000076329fb47816 */ /* 0x040fe200000000b4 */
        /* <DEDUP_REMOVED lines=28> */
.L_x_3145:
[----:B------:R-:W-:Y:S05]  /*1b40*/  BSYNC B2 ;  /* 0x0000000000027941 */ /* 0x000fea0003800000 */
.L_x_3144:
        /* <DEDUP_REMOVED lines=12> */
[C---:B--2---:R-:W-:Y:S01]  /*1c10*/  PRMT R190, R153.reuse, 0x7632, R190 ;  /* 0x0000763299be7816 */ /* 0x044fe200000000be */
[----:B------:R-:W-:Y:S01]  /*1c20*/  IMAD.U32 R193, R153, 0x10000, RZ ;  /* 0x0001000099c17824 */ /* 0x000fe200078e00ff */
[C---:B------:R-:W-:Y:S02]  /*1c30*/  PRMT R192, R154.reuse, 0x7632, R192 ;  /* 0x000076329ac07816 */ /* 0x040fe400000000c0 */
[----:B------:R-:W-:Y:S01]  /*1c40*/  SHF.L.U32 R195, R154, 0x10, RZ ;  /* 0x000000109ac37819 */ /* 0x000fe200000006ff */
[----:B0-----:R-:W-:Y:S01]  /*1c50*/  FADD.FTZ R178, -R206, R193 ;  /* 0x000000c1ceb27221 */ /* 0x001fe20000010100 */
[C---:B------:R-:W-:Y:S02]  /*1c60*/  PRMT R154, R155.reuse, 0x7632, R154 ;  /* 0x000076329b9a7816 */ /* 0x040fe4000000009a */
[----:B------:R-:W-:Y:S01]  /*1c70*/  SHF.L.U32 R197, R155, 0x10, RZ ;  /* 0x000000109bc57819 */ /* 0x000fe200000006ff */
[----:B------:R-:W-:Y:S01]  /*1c80*/  IMAD.U32 R155, R192, 0x10000, RZ ;  /* 0x00010000c09b7824 */ /* 0x000fe200078e00ff */
[----:B------:R-:W-:Y:S01]  /*1c90*/  SHF.L.U32 R153, R190, 0x10, RZ ;  /* 0x00000010be997819 */ /* 0x000fe200000006ff */
[----:B------:R-:W-:Y:S01]  /*1ca0*/  FADD.FTZ R194, -R206, R195 ;  /* 0x000000c3cec27221 */ /* 0x000fe20000010100 */
[----:B------:R-:W-:Y:S01]  /*1cb0*/  PRMT R171, R152, 0x7632, R171 ;  /* 0x0000763298ab7816 */ /* 0x000fe200000000ab */
[----:B------:R-:W-:Y:S01]  /*1cc0*/  FADD.FTZ R200, -R206, R155 ;  /* 0x0000009bcec87221 */ /* 0x000fe20000010100 */
[----:B------:R-:W-:Y:S01]  /*1cd0*/  SHF.L.U32 R191, R152, 0x10, RZ ;  /* 0x0000001098bf7819 */ /* 0x000fe200000006ff */
[C---:B------:R-:W-:Y:S01]  /*1ce0*/  FADD.FTZ R198, -R206.reuse, R153 ;  /* 0x00000099cec67221 */ /* 0x040fe20000010100 */
        /* <DEDUP_REMOVED lines=9> */
[-C--:B------:R-:W-:Y:S01]  /*1d80*/  FMUL.FTZ R190, R60, R155.reuse ;  /* 0x0000009b3cbe7220 */ /* 0x080fe20000410000 */
[----:B------:R-:W-:Y:S01]  /*1d90*/  SHF.L.U32 R154, R153, 0x10, RZ ;  /* 0x00000010999a7819 */ /* 0x000fe200000006ff */
[----:B------:R-:W-:Y:S01]  /*1da0*/  FMUL.FTZ R191, R11, R178 ;  /* 0x000000b20bbf7220 */ /* 0x000fe20000410000 */
        /* <DEDUP_REMOVED lines=9> */
[----:B------:R-:W-:Y:S01]  /*1e40*/  SHF.L.U32 R156, R156, 0x10, RZ ;  /* 0x000000109c9c7819 */ /* 0x000fe200000006ff */
[----:B------:R-:W-:Y:S01]  /*1e50*/  FADD.FTZ R155, R152, R197 ;  /* 0x000000c5989b7221 */ /* 0x000fe20000010000 */
[----:B------:R-:W-:Y:S01]  /*1e60*/  FMUL.FTZ R192, R62, R157 ;  /* 0x0000009d3ec07220 */ /* 0x000fe20000410000 */
[----:B------:R-:W-:Y:S01]  /*1e70*/  FFMA.FTZ R152, R196, R197, R153 ;  /* 0x000000c5c4987223 */ /* 0x000fe20000010099 */
[--C-:B------:R-:W-:Y:S01]  /*1e80*/  FADD.FTZ R204, -R206, R179.reuse ;  /* 0x000000b3cecc7221 */ /* 0x100fe20000010100 */
[C---:B------:R-:W-:Y:S01]  /*1e90*/  PRMT R179, R158.reuse, 0x7632, R179 ;  /* 0x000076329eb37816 */ /* 0x040fe200000000b3 */
[----:B------:R-:W-:Y:S01]  /*1ea0*/  FADD.FTZ R93, R93, R154 ;  /* 0x0000009a5d5d7221 */ /* 0x000fe20000010000 */
[----:B------:R-:W-:Y:S01]  /*1eb0*/  SHF.L.U32 R195, R158, 0x10, RZ ;  /* 0x000000109ec37819 */ /* 0x000fe200000006ff */
[----:B------:R-:W-:Y:S01]  /*1ec0*/  FFMA.FTZ R125, R196, R154, R125 ;  /* 0x0000009ac47d7223 */ /* 0x000fe2000001007d */
[----:B------:R-:W-:Y:S01]  /*1ed0*/  FMUL.FTZ R198, R11, R198 ;  /* 0x000000c60bc67220 */ /* 0x000fe20000410000 */
[----:B------:R-:W-:Y:S01]  /*1ee0*/  FMUL.FTZ R199, R63, R156 ;  /* 0x0000009c3fc77220 */ /* 0x000fe20000410000 */
[----:B------:R-:W-:Y:S01]  /*1ef0*/  FADD.FTZ R154, R155, R192 ;  /* 0x000000c09b9a7221 */ /* 0x000fe20000010000 */
[----:B------:R-:W-:Y:S01]  /*1f00*/  FFMA.FTZ R153, R191, R192, R152 ;  /* 0x000000c0bf997223 */ /* 0x000fe20000010098 */
[----:B------:R-:W-:Y:S01]  /*1f10*/  FMUL.FTZ R193, R11, R194 ;  /* 0x000000c20bc17220 */ /* 0x000fe20000410000 */
[----:B------:R-:W-:Y:S01]  /*1f20*/  SHF.L.U32 R158, R179, 0x10, RZ ;  /* 0x00000010b39e7819 */ /* 0x000fe200000006ff */
[----:B------:R-:W-:Y:S01]  /*1f30*/  FMUL.FTZ R194, R64, R195 ;  /* 0x000000c340c27220 */ /* 0x000fe20000410000 */
[----:B------:R-:W-:Y:S01]  /*1f40*/  FADD.FTZ R155, R154, R199 ;  /* 0x000000c79a9b7221 */ /* 0x000fe20000010000 */
[----:B------:R-:W-:Y:S01]  /*1f50*/  FFMA.FTZ R152, R198, R199, R153 ;  /* 0x000000c7c6987223 */ /* 0x000fe20000010099 */
[----:B------:R-:W-:-:S02]  /*1f60*/  IMAD.U32 R159, R159, 0x10000, RZ ;  /* 0x000100009f9f7824 */ /* 0x000fc400078e00ff */
[----:B------:R-:W-:Y:S01]  /*1f70*/  FMUL.FTZ R200, R11, R200 ;  /* 0x000000c80bc87220 */ /* 0x000fe20000410000 */
[----:B------:R-:W-:Y:S01]  /*1f80*/  FMUL.FTZ R201, R65, R158 ;  /* 0x0000009e41c97220 */ /* 0x000fe20000410000 */
        /* <DEDUP_REMOVED lines=24> */
.L_x_3139:
[----:B------:R-:W-:Y:S05]  /*2110*/  BSYNC B1 ;  /* 0x0000000000017941 */ /* 0x000fea0003800000 */
.L_x_3128:
[----:B------:R-:W-:-:S03]  /*2120*/  UMOV UR6, 0xffffffff ;  /* 0xffffffff00067882 */ /* 0x000fc60000000000 */
[----:B------:R-:W-:Y:S05]  /*2130*/  BRA.DIV UR6, `(.L_x_3146) ;  /* 0x0000003e06387947 */ /* 0x000fea000b800000 */
[----:B-1----:R-:W1:Y:S04]  /*2140*/  SHFL.BFLY PT, R152, R209, 0x1, 0x1f ;  /* 0x0c201f00d1987f89 */ /* 0x002e6800000e0000 */
        /* <DEDUP_REMOVED lines=17> */
.L_x_3263:
[----:B--2---:R-:W-:Y:S01]  /*2260*/  FADD.FTZ R152, R159, R152 ;  /* 0x000000989f987221 */ /* 0x004fe20000010000 */
[----:B0-----:R-:W-:Y:S01]  /*2270*/  ISETP.NE.AND P3, PT, R6, RZ, PT ;  /* 0x000000ff0600720c */ /* 0x001fe20003f65270 */
[----:B------:R-:W-:Y:S01]  /*2280*/  HFMA2.MMA R157, -RZ, RZ, 0, 0 ;  /* 0x00000000ff9d7435 */ /* 0x000fe200000001ff */
[----:B---3--:R-:W-:Y:S01]  /*2290*/  FADD.FTZ R153, R158, R153 ;  /* 0x000000999e997221 */ /* 0x008fe20000010000 */
[----:B------:R-:W-:Y:S01]  /*22a0*/  FMUL.FTZ R152, R152, UR8 ;  /* 0x0000000898987c20 */ /* 0x000fe20008410000 */
[----:B------:R-:W-:Y:S02]  /*22b0*/  BSSY B1, `(.L_x_3147) ;  /* 0x00000b2000017945 */ /* 0x000fe40003800000 */
[----:B-1----:R-:W-:Y:S02]  /*22c0*/  FMUL.FTZ R159, R153, UR8 ;  /* 0x00000008999f7c20 */ /* 0x002fe40008410000 */
[----:B------:R-:W-:Y:S02]  /*22d0*/  FSEL R156, R152, RZ, !P3 ;  /* 0x000000ff989c7208 */ /* 0x000fe40005800000 */
[----:B-----5:R-:W-:-:S13]  /*22e0*/  ISETP.GE.AND P3, PT, R205, 0x1, PT ;  /* 0x00000001cd00780c */ /* 0x020fda0003f66270 */
[----:B------:R-:W-:-:S04]  /*22f0*/  @P3 VIADD R205, R205, 0xffffffff ;  /* 0xffffffffcdcd3836 */ /* 0x000fc80000000000 */
        /* <DEDUP_REMOVED lines=12> */
[----:B------:R-:W-:Y:S01]  /*23c0*/  SHF.L.U32 R152, R132, 0x10, RZ ;  /* 0x0000001084987819 */ /* 0x000fe200000006ff */
[----:B------:R-:W-:Y:S06]  /*23d0*/  BRA `(.L_x_3151) ;  /* 0x0000000000207947 */ /* 0x000fec0003800000 */
.L_x_3150:
        /* <DEDUP_REMOVED lines=8> */
.L_x_3151:
[----:B------:R-:W-:Y:S05]  /*2460*/  BSYNC B2 ;  /* 0x0000000000027941 */ /* 0x000fea0003800000 */
.L_x_3149:
        /* <DEDUP_REMOVED lines=15> */
.L_x_3153:
[----:B------:R-:W-:Y:S01]  /*2560*/  FFMA.FTZ R152, R20, R159, R156 ;  /* 0x0000009f14987223 */ /* 0x000fe2000001009c */
[----:B------:R-:W-:-:S03]  /*2570*/  @P4 PRMT R153, R132, 0x7632, R153 ;  /* 0x0000763284994816 */ /* 0x000fc60000000099 */
[----:B------:R-:W-:Y:S01]  /*2580*/  FADD.FTZ R152, R19, -R152 ;  /* 0x8000009813987221 */ /* 0x000fe20000010000 */
[----:B------:R-:W-:-:S03]  /*2590*/  @P4 SHF.L.U32 R153, R153, 0x10, RZ ;  /* 0x0000001099994819 */ /* 0x000fc600000006ff */
[----:B------:R-:W-:-:S04]  /*25a0*/  FMUL.FTZ R152, R11, R152 ;  /* 0x000000980b987220 */ /* 0x000fc80000410000 */
[----:B------:R-:W-:-:S07]  /*25b0*/  @P4 FADD.FTZ R152, R152, R153 ;  /* 0x0000009998984221 */ /* 0x000fce0000010000 */
.L_x_3154:
[----:B------:R-:W-:Y:S05]  /*25c0*/  BSYNC B2 ;  /* 0x0000000000027941 */ /* 0x000fea0003800000 */
.L_x_3152:
        /* <DEDUP_REMOVED lines=12> */
.L_x_3156:
[----:B------:R-:W-:-:S04]  /*2690*/  FFMA.FTZ R153, R13, R159, R156 ;  /* 0x0000009f0d997223 */ /* 0x000fc8000001009c */
[----:B------:R-:W-:Y:S01]  /*26a0*/  FADD.FTZ R152, R14, -R153 ;  /* 0x800000990e987221 */ /* 0x000fe20000010000 */
[----:B------:R-:W-:-:S03]  /*26b0*/  @P4 SHF.L.U32 R153, R133, 0x10, RZ ;  /* 0x0000001085994819 */ /* 0x000fc600000006ff */
[----:B------:R-:W-:-:S04]  /*26c0*/  FMUL.FTZ R152, R11, R152 ;  /* 0x000000980b987220 */ /* 0x000fc80000410000 */
[----:B------:R-:W-:-:S07]  /*26d0*/  @P4 FADD.FTZ R152, R152, R153 ;  /* 0x0000009998984221 */ /* 0x000fce0000010000 */
.L_x_3157:
[----:B------:R-:W-:Y:S05]  /*26e0*/  BSYNC B2 ;  /* 0x0000000000027941 */ /* 0x000fea0003800000 */
.L_x_3155:
        /* <DEDUP_REMOVED lines=13> */
.L_x_3159:
[----:B------:R-:W-:Y:S01]  /*27c0*/  FFMA.FTZ R152, R22, R159, R156 ;  /* 0x0000009f16987223 */ /* 0x000fe2000001009c */
[----:B------:R-:W-:-:S03]  /*27d0*/  @P4 PRMT R153, R133, 0x7632, R153 ;  /* 0x0000763285994816 */ /* 0x000fc60000000099 */
[----:B------:R-:W-:Y:S01]  /*27e0*/  FADD.FTZ R152, R21, -R152 ;  /* 0x8000009815987221 */ /* 0x000fe20000010000 */
[----:B------:R-:W-:-:S03]  /*27f0*/  @P4 SHF.L.U32 R153, R153, 0x10, RZ ;  /* 0x0000001099994819 */ /* 0x000fc600000006ff */
[----:B------:R-:W-:-:S04]  /*2800*/  FMUL.FTZ R152, R11, R152 ;  /* 0x000000980b987220 */ /* 0x000fc80000410000 */
[----:B------:R-:W-:-:S07]  /*2810*/  @P4 FADD.FTZ R152, R152, R153 ;  /* 0x0000009998984221 */ /* 0x000fce0000010000 */
.L_x_3160:
[----:B------:R-:W-:Y:S05]  /*2820*/  BSYNC B2 ;  /* 0x0000000000027941 */ /* 0x000fea0003800000 */
.L_x_3158:
        /* <DEDUP_REMOVED lines=12> */
.L_x_3162:
[----:B------:R-:W-:-:S04]  /*28f0*/  FFMA.FTZ R153, R15, R159, R156 ;  /* 0x0000009f0f997223 */ /* 0x000fc8000001009c */
[----:B------:R-:W-:Y:S01]  /*2900*/  FADD.FTZ R152, R16, -R153 ;  /* 0x8000009910987221 */ /* 0x000fe20000010000 */
[----:B------:R-:W-:-:S03]  /*2910*/  @P4 SHF.L.U32 R153, R134, 0x10, RZ ;  /* 0x0000001086994819 */ /* 0x000fc600000006ff */
[----:B------:R-:W-:-:S04]  /*2920*/  FMUL.FTZ R152, R11, R152 ;  /* 0x000000980b987220 */ /* 0x000fc80000410000 */
[----:B------:R-:W-:-:S07]  /*2930*/  @P4 FADD.FTZ R152, R152, R153 ;  /* 0x0000009998984221 */ /* 0x000fce0000010000 */
.L_x_3163:
[----:B------:R-:W-:Y:S05]  /*2940*/  BSYNC B2 ;  /* 0x0000000000027941 */ /* 0x000fea0003800000 */
.L_x_3161:
        /* <DEDUP_REMOVED lines=13> */
.L_x_3165:
[----:B------:R-:W-:Y:S01]  /*2a20*/  FFMA.FTZ R152, R24, R159, R156 ;  /* 0x0000009f18987223 */ /* 0x000fe2000001009c */
[----:B------:R-:W-:-:S03]  /*2a30*/  @P4 PRMT R153, R134, 0x7632, R153 ;  /* 0x0000763286994816 */ /* 0x000fc60000000099 */
[----:B------:R-:W-:Y:S01]  /*2a40*/  FADD.FTZ R152, R23, -R152 ;  /* 0x8000009817987221 */ /* 0x000fe20000010000 */
[----:B------:R-:W-:-:S03]  /*2a50*/  @P4 SHF.L.U32 R153, R153, 0x10, RZ ;  /* 0x0000001099994819 */ /* 0x000fc600000006ff */
[----:B------:R-:W-:-:S04]  /*2a60*/  FMUL.FTZ R152, R11, R152 ;  /* 0x000000980b987220 */ /* 0x000fc80000410000 */
[----:B------:R-:W-:-:S07]  /*2a70*/  @P4 FADD.FTZ R152, R152, R153 ;  /* 0x0000009998984221 */ /* 0x000fce0000010000 */
.L_x_3166:
[----:B------:R-:W-:Y:S05]  /*2a80*/  BSYNC B2 ;  /* 0x0000000000027941 */ /* 0x000fea0003800000 */
.L_x_3164:
        /* <DEDUP_REMOVED lines=12> */
.L_x_3168:
[----:B------:R-:W-:-:S04]  /*2b50*/  FFMA.FTZ R153, R17, R159, R156 ;  /* 0x0000009f11997223 */ /* 0x000fc8000001009c */
[----:B------:R-:W-:Y:S01]  /*2b60*/  FADD.FTZ R152, R18, -R153 ;  /* 0x8000009912987221 */ /* 0x000fe20000010000 */
[----:B------:R-:W-:-:S03]  /*2b70*/  @P4 SHF.L.U32 R153, R135, 0x10, RZ ;  /* 0x0000001087994819 */ /* 0x000fc600000006ff */
[----:B------:R-:W-:-:S04]  /*2b80*/  FMUL.FTZ R152, R11, R152 ;  /* 0x000000980b987220 */ /* 0x000fc80000410000 */
[----:B------:R-:W-:-:S07]  /*2b90*/  @P4 FADD.FTZ R152, R152, R153 ;  /* 0x0000009998984221 */ /* 0x000fce0000010000 */
.L_x_3169:
[----:B------:R-:W-:Y:S05]  /*2ba0*/  BSYNC B2 ;  /* 0x0000000000027941 */ /* 0x000fea0003800000 */
.L_x_3167:
        /* <DEDUP_REMOVED lines=13> */
.L_x_3171:
[----:B------:R-:W-:Y:S01]  /*2c80*/  FFMA.FTZ R152, R26, R159, R156 ;  /* 0x0000009f1a987223 */ /* 0x000fe2000001009c */
[----:B------:R-:W-:-:S03]  /*2c90*/  @P4 PRMT R153, R135, 0x7632, R153 ;  /* 0x0000763287994816 */ /* 0x000fc60000000099 */
[----:B------:R-:W-:Y:S01]  /*2ca0*/  FADD.FTZ R152, R25, -R152 ;  /* 0x8000009819987221 */ /* 0x000fe20000010000 */
[----:B------:R-:W-:-:S03]  /*2cb0*/  @P4 SHF.L.U32 R153, R153, 0x10, RZ ;  /* 0x0000001099994819 */ /* 0x000fc600000006ff */
[----:B------:R-:W-:-:S04]  /*2cc0*/  FMUL.FTZ R158, R11, R152 ;  /* 0x000000980b9e7220 */ /* 0x000fc80000410000 */
[----:B------:R-:W-:-:S07]  /*2cd0*/  @P4 FADD.FTZ R158, R158, R153 ;  /* 0x000000999e9e4221 */ /* 0x000fce0000010000 */
.L_x_3172:
[----:B------:R-:W-:Y:S05]  /*2ce0*/  BSYNC B2 ;  /* 0x0000000000027941 */ /* 0x000fea0003800000 */
.L_x_3170:
[----:B------:R-:W0:Y:S01]  /*2cf0*/  @P5 LDC.64 R152, c[0x0][0x308] ;  /* 0x0000c200ff985b82 */ /* 0x000e220000000a00 */
[----:B------:R-:W-:-:S04]  /*2d00*/  @P5 F2FP.BF16.F32.PACK_AB R178, RZ, R158 ;  /* 0x0000009effb2523e */ /* 0x000fc800000010ff */
[----:B------:R-:W-:-:S03]  /*2d10*/  @P5 PRMT R147, R147, 0x5410, R178 ;  /* 0x0000541093935816 */ /* 0x000fc600000000b2 */
[----:B------:R-:W1:Y:S01]  /*2d20*/  @P3 LDC R179, c[0x0][0x29c] ;  /* 0x0000a700ffb33b82 */ /* 0x000e620000000800 */
[C---:B0-----:R-:W-:Y:S01]  /*2d30*/  @P5 IMAD.WIDE.U32 R154, R10.reuse, 0x10, R152 ;  /* 0x000000100a9a5825 */ /* 0x041fe200078e0098 */
[----:B------:R-:W-:-:S06]  /*2d40*/  IADD3 R10, R10, 0x20, RZ ;  /* 0x000000200a0a7810 */ /* 0x000fcc0007ffe0ff */
[----:B------:R-:W0:Y:S01]  /*2d50*/  @P3 LDC.64 R152, c[0x0][0x2f8] ;  /* 0x0000be00ff983b82 */ /* 0x000e220000000a00 */
[----:B------:R2:W-:Y:S01]  /*2d60*/  @P5 STG.E.128 desc[UR4][R154.64], R144 ;  /* 0x000000909a005986 */ /* 0x0005e2000c101d04 */
[----:B-1----:R-:W-:-:S05]  /*2d70*/  @P3 FMUL.FTZ R158, R158, R179 ;  /* 0x000000b39e9e3220 */ /* 0x002fca0000410000 */
[----:B------:R-:W-:-:S04]  /*2d80*/  @P3 F2FP.BF16.F32.PACK_AB R158, RZ, R158 ;  /* 0x0000009eff9e323e */ /* 0x000fc800000010ff */
[----:B------:R-:W-:Y:S01]  /*2d90*/  @P3 PRMT R151, R151, 0x5410, R158 ;  /* 0x0000541097973816 */ /* 0x000fe2000000009e */
[C---:B0-----:R-:W-:Y:S01]  /*2da0*/  @P3 IMAD.WIDE.U32 R152, R157.reuse, 0x10, R152 ;  /* 0x000000109d983825 */ /* 0x041fe200078e0098 */
[----:B------:R-:W-:-:S04]  /*2db0*/  IADD3 R157, R157, 0x20, RZ ;  /* 0x000000209d9d7810 */ /* 0x000fc80007ffe0ff */
[----:B------:R2:W-:Y:S03]  /*2dc0*/  @P3 STG.E.128 desc[UR4][R152.64], R148 ;  /* 0x0000009498003986 */ /* 0x0005e6000c101d04 */
.L_x_3148:
[----:B------:R-:W-:Y:S05]  /*2dd0*/  BSYNC B1 ;  /* 0x0000000000017941 */ /* 0x000fea0003800000 */
.L_x_3147:
[----:B------:R-:W-:Y:S04]  /*2de0*/  BSSY B1, `(.L_x_3173) ;  /* 0x00000aa000017945 */ /* 0x000fe80003800000 */
[----:B------:R-:W-:Y:S05]  /*2df0*/  @!P0 BRA `(.L_x_3174) ;  /* 0x0000000800a08947 */ /* 0x000fea0003800000 */
[----:B------:R-:W-:Y:S04]  /*2e00*/  BSSY B2, `(.L_x_3175) ;  /* 0x0000011000027945 */ /* 0x000fe80003800000 */
[----:B------:R-:W-:Y:S05]  /*2e10*/  @P2 BRA `(.L_x_3176) ;  /* 0x00000000001c2947 */ /* 0x000fea0003800000 */
[----:B------:R-:W-:Y:S01]  /*2e20*/  UISETP.NE.U32.AND UP0, UPT, UR14, URZ, UPT ;  /* 0x0000003f0e00728c */ /* 0x000fe2000bf05070 */
[----:B--2---:R-:W-:-:S03]  /*2e30*/  MOV R152, RZ ;  /* 0x000000ff00987202 */ /* 0x004fc60000000f00 */
[----:B------:R-:W-:-:S06]  /*2e40*/  UISETP.NE.AND.EX UP0, UPT, UR15, URZ, UPT, UP0 ;  /* 0x0000003f0f00728c */ /* 0x000fcc000bf05300 */
[----:B------:R-:W-:-:S13]  /*2e50*/  PLOP3.LUT P4, PT, PT, PT, UP0, 0x80, 0x0 ;  /* 0x000000000000781c */ /* 0x000fda0003f8f008 */
[----:B------:R-:W-:Y:S05]  /*2e60*/  @!P4 BRA `(.L_x_3177) ;  /* 0x000000000028c947 */ /* 0x000fea0003800000 */
[----:B------:R-:W-:Y:S01]  /*2e70*/  SHF.L.U32 R152, R136, 0x10, RZ ;  /* 0x0000001088987819 */ /* 0x000fe200000006ff */
[----:B------:R-:W-:Y:S06]  /*2e80*/  BRA `(.L_x_3177) ;  /* 0x0000000000207947 */ /* 0x000fec0003800000 */
.L_x_3176:
[----:B------:R-:W-:Y:S01]  /*2e90*/  UISETP.NE.U32.AND UP0, UPT, UR14, URZ, UPT ;  /* 0x0000003f0e00728c */ /* 0x000fe2000bf05070 */
[----:B--2---:R-:W-:-:S03]  /*2ea0*/  FFMA.FTZ R153, R27, R159, R156 ;  /* 0x0000009f1b997223 */ /* 0x004fc6000001009c */
[----:B------:R-:W-:Y:S01]  /*2eb0*/  UISETP.NE.AND.EX UP0, UPT, UR15, URZ, UPT, UP0 ;  /* 0x0000003f0f00728c */ /* 0x000fe2000bf05300 */
[----:B------:R-:W-:-:S04]  /*2ec0*/  FADD.FTZ R152, R28, -R153 ;  /* 0x800000991c987221 */ /* 0x000fc80000010000 */
[----:B------:R-:W-:Y:S01]  /*2ed0*/  FMUL.FTZ R152, R11, R152 ;  /* 0x000000980b987220 */ /* 0x000fe20000410000 */
[----:B------:R-:W-:-:S13]  /*2ee0*/  PLOP3.LUT P4, PT, PT, PT, UP0, 0x80, 0x0 ;  /* 0x000000000000781c */ /* 0x000fda0003f8f008 */
[----:B------:R-:W-:-:S04]  /*2ef0*/  @P4 IMAD.U32 R153, R136, 0x10000, RZ ;  /* 0x0001000088994824 */ /* 0x000fc800078e00ff */
[----:B------:R-:W-:-:S07]  /*2f00*/  @P4 FADD.FTZ R152, R152, R153 ;  /* 0x0000009998984221 */ /* 0x000fce0000010000 */
.L_x_3177:
[----:B------:R-:W-:Y:S05]  /*2f10*/  BSYNC B2 ;  /* 0x0000000000027941 */ /* 0x000fea0003800000 */
.L_x_3175:
        /* <DEDUP_REMOVED lines=15> */
.L_x_3179:
[----:B------:R-:W-:Y:S01]  /*3010*/  FFMA.FTZ R152, R164, R159, R156 ;  /* 0x0000009fa4987223 */ /* 0x000fe2000001009c */
[----:B------:R-:W-:-:S03]  /*3020*/  @P4 PRMT R153, R136, 0x7632, R153 ;  /* 0x0000763288994816 */ /* 0x000fc60000000099 */
[----:B------:R-:W-:Y:S01]  /*3030*/  FADD.FTZ R152, R163, -R152 ;  /* 0x80000098a3987221 */ /* 0x000fe20000010000 */
[----:B------:R-:W-:-:S03]  /*3040*/  @P4 SHF.L.U32 R153, R153, 0x10, RZ ;  /* 0x0000001099994819 */ /* 0x000fc600000006ff */
[----:B------:R-:W-:-:S04]  /*3050*/  FMUL.FTZ R152, R11, R152 ;  /* 0x000000980b987220 */ /* 0x000fc80000410000 */
[----:B------:R-:W-:-:S07]  /*3060*/  @P4 FADD.FTZ R152, R152, R153 ;  /* 0x0000009998984221 */ /* 0x000fce0000010000 */
.L_x_3180:
[----:B------:R-:W-:Y:S05]  /*3070*/  BSYNC B2 ;  /* 0x0000000000027941 */ /* 0x000fea0003800000 */
.L_x_3178:
        /* <DEDUP_REMOVED lines=12> */
.L_x_3182:
[----:B------:R-:W-:-:S04]  /*3140*/  FFMA.FTZ R153, R29, R159, R156 ;  /* 0x0000009f1d997223 */ /* 0x000fc8000001009c */
[----:B------:R-:W-:Y:S01]  /*3150*/  FADD.FTZ R152, R30, -R153 ;  /* 0x800000991e987221 */ /* 0x000fe20000010000 */
[----:B------:R-:W-:-:S03]  /*3160*/  @P4 IMAD.U32 R153, R137, 0x10000, RZ ;  /* 0x0001000089994824 */ /* 0x000fc600078e00ff */
[----:B------:R-:W-:-:S04]  /*3170*/  FMUL.FTZ R152, R11, R152 ;  /* 0x000000980b987220 */ /* 0x000fc80000410000 */
[----:B------:R-:W-:-:S07]  /*3180*/  @P4 FADD.FTZ R152, R152, R153 ;  /* 0x0000009998984221 */ /* 0x000fce0000010000 */
.L_x_3183:
[----:B------:R-:W-:Y:S05]  /*3190*/  BSYNC B2 ;  /* 0x0000000000027941 */ /* 0x000fea0003800000 */
.L_x_3181:
        /* <DEDUP_REMOVED lines=13> */
.L_x_3185:
[----:B------:R-:W-:Y:S01]  /*3270*/  FFMA.FTZ R152, R166, R159, R156 ;  /* 0x0000009fa6987223 */ /* 0x000fe2000001009c */
[----:B------:R-:W-:-:S03]  /*3280*/  @P4 PRMT R153, R137, 0x7632, R153 ;  /* 0x0000763289994816 */ /* 0x000fc60000000099 */
[----:B------:R-:W-:Y:S01]  /*3290*/  FADD.FTZ R152, R165, -R152 ;  /* 0x80000098a5987221 */ /* 0x000fe20000010000 */
[----:B------:R-:W-:-:S03]  /*32a0*/  @P4 SHF.L.U32 R153, R153, 0x10, RZ ;  /* 0x0000001099994819 */ /* 0x000fc600000006ff */
[----:B------:R-:W-:-:S04]  /*32b0*/  FMUL.FTZ R152, R11, R152 ;  /* 0x000000980b987220 */ /* 0x000fc80000410000 */
[----:B------:R-:W-:-:S07]  /*32c0*/  @P4 FADD.FTZ R152, R152, R153 ;  /* 0x0000009998984221 */ /* 0x000fce0000010000 */
.L_x_3186:
[----:B------:R-:W-:Y:S05]  /*32d0*/  BSYNC B2 ;  /* 0x0000000000027941 */ /* 0x000fea0003800000 */
.L_x_3184:
        /* <DEDUP_REMOVED lines=12> */
.L_x_3188:
[----:B------:R-:W-:-:S04]  /*33a0*/  FFMA.FTZ R153, R31, R159, R156 ;  /* 0x0000009f1f997223 */ /* 0x000fc8000001009c */
[----:B------:R-:W-:Y:S01]  /*33b0*/  FADD.FTZ R152, R160, -R153 ;  /* 0x80000099a0987221 */ /* 0x000fe20000010000 */
[----:B------:R-:W-:-:S03]  /*33c0*/  @P4 IMAD.U32 R153, R138, 0x10000, RZ ;  /* 0x000100008a994824 */ /* 0x000fc600078e00ff */
[----:B------:R-:W-:-:S04]  /*33d0*/  FMUL.FTZ R152, R11, R152 ;  /* 0x000000980b987220 */ /* 0x000fc80000410000 */
[----:B------:R-:W-:-:S07]  /*33e0*/  @P4 FADD.FTZ R152, R152, R153 ;  /* 0x0000009998984221 */ /* 0x000fce0000010000 */
.L_x_3189:
[----:B------:R-:W-:Y:S05]  /*33f0*/  BSYNC B2 ;  /* 0x0000000000027941 */ /* 0x000fea0003800000 */
.L_x_3187:
        /* <DEDUP_REMOVED lines=13> */
.L_x_3191:
[----:B------:R-:W-:Y:S01]  /*34d0*/  FFMA.FTZ R152, R168, R159, R156 ;  /* 0x0000009fa8987223 */ /* 0x000fe2000001009c */
[----:B------:R-:W-:-:S03]  /*34e0*/  @P4 PRMT R153, R138, 0x7632, R153 ;  /* 0x000076328a994816 */ /* 0x000fc60000000099 */
[----:B------:R-:W-:Y:S01]  /*34f0*/  FADD.FTZ R152, R167, -R152 ;  /* 0x80000098a7987221 */ /* 0x000fe20000010000 */
[----:B------:R-:W-:-:S03]  /*3500*/  @P4 SHF.L.U32 R153, R153, 0x10, RZ ;  /* 0x0000001099994819 */ /* 0x000fc600000006ff */
[----:B------:R-:W-:-:S04]  /*3510*/  FMUL.FTZ R152, R11, R152 ;  /* 0x000000980b987220 */ /* 0x000fc80000410000 */
[----:B------:R-:W-:-:S07]  /*3520*/  @P4 FADD.FTZ R152, R152, R153 ;  /* 0x0000009998984221 */ /* 0x000fce0000010000 */
.L_x_3192:
[----:B------:R-:W-:Y:S05]  /*3530*/  BSYNC B2 ;  /* 0x0000000000027941 */ /* 0x000fea0003800000 */
.L_x_3190:
        /* <DEDUP_REMOVED lines=12> */
.L_x_3194:
[----:B------:R-:W-:-:S04]  /*3600*/  FFMA.FTZ R153, R161, R159, R156 ;  /* 0x0000009fa1997223 */ /* 0x000fc8000001009c */
[----:B------:R-:W-:Y:S01]  /*3610*/  FADD.FTZ R152, R162, -R153 ;  /* 0x80000099a2987221 */ /* 0x000fe20000010000 */
[----:B------:R-:W-:-:S03]  /*3620*/  @P4 IMAD.U32 R153, R139, 0x10000, RZ ;  /* 0x000100008b994824 */ /* 0x000fc600078e00ff */
[----:B------:R-:W-:-:S04]  /*3630*/  FMUL.FTZ R152, R11, R152 ;  /* 0x000000980b987220 */ /* 0x000fc80000410000 */
[----:B------:R-:W-:-:S07]  /*3640*/  @P4 FADD.FTZ R152, R152, R153 ;  /* 0x0000009998984221 */ /* 0x000fce0000010000 */
.L_x_3195:
[----:B------:R-:W-:Y:S05]  /*3650*/  BSYNC B2 ;  /* 0x0000000000027941 */ /* 0x000fea0003800000 */
.L_x_3193:
        /* <DEDUP_REMOVED lines=13> */
.L_x_3197:
[----:B------:R-:W-:Y:S01]  /*3730*/  FFMA.FTZ R152, R170, R159, R156 ;  /* 0x0000009faa987223 */ /* 0x000fe2000001009c */
[----:B------:R-:W-:-:S03]  /*3740*/  @P4 PRMT R153, R139, 0x7632, R153 ;  /* 0x000076328b994816 */ /* 0x000fc60000000099 */
[----:B------:R-:W-:Y:S01]  /*3750*/  FADD.FTZ R152, R169, -R152 ;  /* 0x80000098a9987221 */ /* 0x000fe20000010000 */
[----:B------:R-:W-:-:S03]  /*3760*/  @P4 SHF.L.U32 R153, R153, 0x10, RZ ;  /* 0x0000001099994819 */ /* 0x000fc600000006ff */
[----:B------:R-:W-:-:S04]  /*3770*/  FMUL.FTZ R158, R11, R152 ;  /* 0x000000980b9e7220 */ /* 0x000fc80000410000 */
[----:B------:R-:W-:-:S07]  /*3780*/  @P4 FADD.FTZ R158, R158, R153 ;  /* 0x000000999e9e4221 */ /* 0x000fce0000010000 */
.L_x_3198:
[----:B------:R-:W-:Y:S05]  /*3790*/  BSYNC B2 ;  /* 0x0000000000027941 */ /* 0x000fea0003800000 */
.L_x_3196:
[----:B------:R-:W0:Y:S01]  /*37a0*/  @P3 LDC R179, c[0x0][0x29c] ;  /* 0x0000a700ffb33b82 */ /* 0x000e220000000800 */
[----:B------:R-:W-:-:S04]  /*37b0*/  @P5 F2FP.BF16.F32.PACK_AB R154, RZ, R158 ;  /* 0x0000009eff9a523e */ /* 0x000fc800000010ff */
[----:B------:R-:W-:-:S03]  /*37c0*/  @P5 PRMT R147, R147, 0x5410, R154 ;  /* 0x0000541093935816 */ /* 0x000fc6000000009a */
[----:B------:R-:W1:Y:S08]  /*37d0*/  @P5 LDC.64 R152, c[0x0][0x308] ;  /* 0x0000c200ff985b82 */ /* 0x000e700000000a00 */
[----:B------:R-:W2:Y:S01]  /*37e0*/  @P3 LDC.64 R154, c[0x0][0x2f8] ;  /* 0x0000be00ff9a3b82 */ /* 0x000ea20000000a00 */
[----:B0-----:R-:W-:-:S05]  /*37f0*/  @P3 FMUL.FTZ R158, R158, R179 ;  /* 0x000000b39e9e3220 */ /* 0x001fca0000410000 */
[----:B------:R-:W-:Y:S01]  /*3800*/  @P3 F2FP.BF16.F32.PACK_AB R158, RZ, R158 ;  /* 0x0000009eff9e323e */ /* 0x000fe200000010ff */
[----:B-1----:R-:W-:-:S03]  /*3810*/  @P5 IMAD.WIDE.U32 R152, R10, 0x10, R152 ;  /* 0x000000100a985825 */ /* 0x002fc600078e0098 */
[----:B------:R-:W-:Y:S02]  /*3820*/  @P3 PRMT R151, R151, 0x5410, R158 ;  /* 0x0000541097973816 */ /* 0x000fe4000000009e */
[----:B------:R-:W-:Y:S01]  /*3830*/  IADD3 R10, R10, 0x20, RZ ;  /* 0x000000200a0a7810 */ /* 0x000fe20007ffe0ff */
[----:B------:R0:W-:Y:S01]  /*3840*/  @P5 STG.E.128 desc[UR4][R152.64], R144 ;  /* 0x0000009098005986 */ /* 0x0001e2000c101d04 */
[C---:B--2---:R-:W-:Y:S01]  /*3850*/  @P3 IMAD.WIDE.U32 R154, R157.reuse, 0x10, R154 ;  /* 0x000000109d9a3825 */ /* 0x044fe200078e009a */
[----:B------:R-:W-:-:S04]  /*3860*/  IADD3 R157, R157, 0x20, RZ ;  /* 0x000000209d9d7810 */ /* 0x000fc80007ffe0ff */
[----:B------:R0:W-:Y:S03]  /*3870*/  @P3 STG.E.128 desc[UR4][R154.64], R148 ;  /* 0x000000949a003986 */ /* 0x0001e6000c101d04 */
.L_x_3174:
[----:B------:R-:W-:Y:S05]  /*3880*/  BSYNC B1 ;  /* 0x0000000000017941 */ /* 0x000fea0003800000 */
.L_x_3173:
[----:B------:R-:W-:Y:S04]  /*3890*/  BSSY B1, `(.L_x_3199) ;  /* 0x00000aa000017945 */ /* 0x000fe80003800000 */
[----:B------:R-:W-:Y:S05]  /*38a0*/  @!P1 BRA `(.L_x_3200) ;  /* 0x0000000800a09947 */ /* 0x000fea0003800000 */
[----:B------:R-:W-:Y:S04]  /*38b0*/  BSSY B2, `(.L_x_3201) ;  /* 0x0000011000027945 */ /* 0x000fe80003800000 */
[----:B------:R-:W-:Y:S05]  /*38c0*/  @P2 BRA `(.L_x_3202) ;  /* 0x00000000001c2947 */ /* 0x000fea0003800000 */
[----:B------:R-:W-:Y:S01]  /*38d0*/  UISETP.NE.U32.AND UP0, UPT, UR14, URZ, UPT ;  /* 0x0000003f0e00728c */ /* 0x000fe2000bf05070 */
[----:B0-2---:R-:W-:-:S03]  /*38e0*/  IMAD.MOV.U32 R152, RZ, RZ, RZ ;  /* 0x000000ffff987224 */ /* 0x005fc600078e00ff */
[----:B------:R-:W-:-:S06]  /*38f0*/  UISETP.NE.AND.EX UP0, UPT, UR15, URZ, UPT, UP0 ;  /* 0x0000003f0f00728c */ /* 0x000fcc000bf05300 */
[----:B------:R-:W-:-:S13]  /*3900*/  PLOP3.LUT P4, PT, PT, PT, UP0, 0x80, 0x0 ;  /* 0x000000000000781c */ /* 0x000fda0003f8f008 */
[----:B------:R-:W-:Y:S05]  /*3910*/  @!P4 BRA `(.L_x_3203) ;  /* 0x000000000028c947 */ /* 0x000fea0003800000 */
[----:B------:R-:W-:Y:S01]  /*3920*/  SHF.L.U32 R152, R140, 0x10, RZ ;  /* 0x000000108c987819 */ /* 0x000fe200000006ff */
[----:B------:R-:W-:Y:S06]  /*3930*/  BRA `(.L_x_3203) ;  /* 0x0000000000207947 */ /* 0x000fec0003800000 */
.L_x_3202:
[----:B------:R-:W-:Y:S01]  /*3940*/  UISETP.NE.U32.AND UP0, UPT, UR14, URZ, UPT ;  /* 0x0000003f0e00728c */ /* 0x000fe2000bf05070 */
[----:B0-2---:R-:W-:-:S03]  /*3950*/  FFMA.FTZ R153, R173, R159, R156 ;  /* 0x0000009fad997223 */ /* 0x005fc6000001009c */
[----:B------:R-:W-:Y:S01]  /*3960*/  UISETP.NE.AND.EX UP0, UPT, UR15, URZ, UPT, UP0 ;  /* 0x0000003f0f00728c */ /* 0x000fe2000bf05300 */
[----:B------:R-:W-:-:S04]  /*3970*/  FADD.FTZ R152, R172, -R153 ;  /* 0x80000099ac987221 */ /* 0x000fc80000010000 */
[----:B------:R-:W-:Y:S01]  /*3980*/  FMUL.FTZ R152, R11, R152 ;  /* 0x000000980b987220 */ /* 0x000fe20000410000 */
[----:B------:R-:W-:-:S13]  /*3990*/  PLOP3.LUT P4, PT, PT, PT, UP0, 0x80, 0x0 ;  /* 0x000000000000781c */ /* 0x000fda0003f8f008 */
[----:B------:R-:W-:-:S05]  /*39a0*/  @P4 SHF.L.U32 R153, R140, 0x10, RZ ;  /* 0x000000108c994819 */ /* 0x000fca00000006ff */
[----:B------:R-:W-:-:S07]  /*39b0*/  @P4 FADD.FTZ R152, R152, R153 ;  /* 0x0000009998984221 */ /* 0x000fce0000010000 */
.L_x_3203:
[----:B------:R-:W-:Y:S05]  /*39c0*/  BSYNC B2 ;  /* 0x0000000000027941 */ /* 0x000fea0003800000 */
.L_x_3201:
        /* <DEDUP_REMOVED lines=15> */
.L_x_3205:
[----:B------:R-:W-:Y:S01]  /*3ac0*/  FFMA.FTZ R152, R182, R159, R156 ;  /* 0x0000009fb6987223 */ /* 0x000fe2000001009c */
[----:B------:R-:W-:-:S03]  /*3ad0*/  @P4 PRMT R153, R140, 0x7632, R153 ;  /* 0x000076328c994816 */ /* 0x000fc60000000099 */
[----:B------:R-:W-:Y:S01]  /*3ae0*/  FADD.FTZ R152, R183, -R152 ;  /* 0x80000098b7987221 */ /* 0x000fe20000010000 */
[----:B------:R-:W-:-:S03]  /*3af0*/  @P4 SHF.L.U32 R153, R153, 0x10, RZ ;  /* 0x0000001099994819 */ /* 0x000fc600000006ff */
[----:B------:R-:W-:-:S04]  /*3b00*/  FMUL.FTZ R152, R11, R152 ;  /* 0x000000980b987220 */ /* 0x000fc80000410000 */
[----:B------:R-:W-:-:S07]  /*3b10*/  @P4 FADD.FTZ R152, R152, R153 ;  /* 0x0000009998984221 */ /* 0x000fce0000010000 */
.L_x_3206:
[----:B------:R-:W-:Y:S05]  /*3b20*/  BSYNC B2 ;  /* 0x0000000000027941 */ /* 0x000fea0003800000 */
.L_x_3204:
        /* <DEDUP_REMOVED lines=12> */
.L_x_3208:
[----:B------:R-:W-:-:S04]  /*3bf0*/  FFMA.FTZ R153, R175, R159, R156 ;  /* 0x0000009faf997223 */ /* 0x000fc8000001009c */
[----:B------:R-:W-:Y:S01]  /*3c00*/  FADD.FTZ R152, R174, -R153 ;  /* 0x80000099ae987221 */ /* 0x000fe20000010000 */
[----:B------:R-:W-:-:S03]  /*3c10*/  @P4 SHF.L.U32 R153, R141, 0x10, RZ ;  /* 0x000000108d994819 */ /* 0x000fc600000006ff */
[----:B------:R-:W-:-:S04]  /*3c20*/  FMUL.FTZ R152, R11, R152 ;  /* 0x000000980b987220 */ /* 0x000fc80000410000 */
[----:B------:R-:W-:-:S07]  /*3c30*/  @P4 FADD.FTZ R152, R152, R153 ;  /* 0x0000009998984221 */ /* 0x000fce0000010000 */
.L_x_3209:
[----:B------:R-:W-:Y:S05]  /*3c40*/  BSYNC B2 ;  /* 0x0000000000027941 */ /* 0x000fea0003800000 */
.L_x_3207:
        /* <DEDUP_REMOVED lines=13> */
.L_x_3211:
[----:B------:R-:W-:Y:S01]  /*3d20*/  FFMA.FTZ R152, R184, R159, R156 ;  /* 0x0000009fb8987223 */ /* 0x000fe2000001009c */
[----:B------:R-:W-:-:S03]  /*3d30*/  @P4 PRMT R153, R141, 0x7632, R153 ;  /* 0x000076328d994816 */ /* 0x000fc60000000099 */
[----:B------:R-:W-:Y:S01]  /*3d40*/  FADD.FTZ R152, R185, -R152 ;  /* 0x80000098b9987221 */ /* 0x000fe20000010000 */
[----:B------:R-:W-:-:S03]  /*3d50*/  @P4 SHF.L.U32 R153, R153, 0x10, RZ ;  /* 0x0000001099994819 */ /* 0x000fc600000006ff */
[----:B------:R-:W-:-:S04]  /*3d60*/  FMUL.FTZ R152, R11, R152 ;  /* 0x000000980b987220 */ /* 0x000fc80000410000 */
[----:B------:R-:W-:-:S07]  /*3d70*/  @P4 FADD.FTZ R152, R152, R153 ;  /* 0x0000009998984221 */ /* 0x000fce0000010000 */
.L_x_3212:
[----:B------:R-:W-:Y:S05]  /*3d80*/  BSYNC B2 ;  /* 0x0000000000027941 */ /* 0x000fea0003800000 */
.L_x_3210:
        /* <DEDUP_REMOVED lines=12> */
.L_x_3214:
[----:B------:R-:W-:-:S04]  /*3e50*/  FFMA.FTZ R153, R177, R159, R156 ;  /* 0x0000009fb1997223 */ /* 0x000fc8000001009c */
[----:B------:R-:W-:Y:S01]  /*3e60*/  FADD.FTZ R152, R176, -R153 ;  /* 0x80000099b0987221 */ /* 0x000fe20000010000 */
[----:B------:R-:W-:-:S03]  /*3e70*/  @P4 SHF.L.U32 R153, R142, 0x10, RZ ;  /* 0x000000108e994819 */ /* 0x000fc600000006ff */
[----:B------:R-:W-:-:S04]  /*3e80*/  FMUL.FTZ R152, R11, R152 ;  /* 0x000000980b987220 */ /* 0x000fc80000410000 */
[----:B------:R-:W-:-:S07]  /*3e90*/  @P4 FADD.FTZ R152, R152, R153 ;  /* 0x0000009998984221 */ /* 0x000fce0000010000 */
.L_x_3215:
[----:B------:R-:W-:Y:S05]  /*3ea0*/  BSYNC B2 ;  /* 0x0000000000027941 */ /* 0x000fea0003800000 */
.L_x_3213:
        /* <DEDUP_REMOVED lines=13> */
.L_x_3217:
[----:B------:R-:W-:Y:S01]  /*3f80*/  FFMA.FTZ R152, R186, R159, R156 ;  /* 0x0000009fba987223 */ /* 0x000fe2000001009c */
[----:B------:R-:W-:-:S03]  /*3f90*/  @P4 PRMT R153, R142, 0x7632, R153 ;  /* 0x000076328e994816 */ /* 0x000fc60000000099 */
[----:B------:R-:W-:Y:S01]  /*3fa0*/  FADD.FTZ R152, R187, -R152 ;  /* 0x80000098bb987221 */ /* 0x000fe20000010000 */
[----:B------:R-:W-:-:S03]  /*3fb0*/  @P4 SHF.L.U32 R153, R153, 0x10, RZ ;  /* 0x0000001099994819 */ /* 0x000fc600000006ff */
[----:B------:R-:W-:-:S04]  /*3fc0*/  FMUL.FTZ R152, R11, R152 ;  /* 0x000000980b987220 */ /* 0x000fc80000410000 */
[----:B------:R-:W-:-:S07]  /*3fd0*/  @P4 FADD.FTZ R152, R152, R153 ;  /* 0x0000009998984221 */ /* 0x000fce0000010000 */
.L_x_3218:
[----:B------:R-:W-:Y:S05]  /*3fe0*/  BSYNC B2 ;  /* 0x0000000000027941 */ /* 0x000fea0003800000 */
.L_x_3216:
        /* <DEDUP_REMOVED lines=12> */
.L_x_3220:
[----:B------:R-:W-:-:S04]  /*40b0*/  FFMA.FTZ R153, R181, R159, R156 ;  /* 0x0000009fb5997223 */ /* 0x000fc8000001009c */
[----:B------:R-:W-:Y:S01]  /*40c0*/  FADD.FTZ R152, R180, -R153 ;  /* 0x80000099b4987221 */ /* 0x000fe20000010000 */
[----:B------:R-:W-:-:S03]  /*40d0*/  @P4 SHF.L.U32 R153, R143, 0x10, RZ ;  /* 0x000000108f994819 */ /* 0x000fc600000006ff */
[----:B------:R-:W-:-:S04]  /*40e0*/  FMUL.FTZ R152, R11, R152 ;  /* 0x000000980b987220 */ /* 0x000fc80000410000 */
[----:B------:R-:W-:-:S07]  /*40f0*/  @P4 FADD.FTZ R152, R152, R153 ;  /* 0x0000009998984221 */ /* 0x000fce0000010000 */
.L_x_3221:
[----:B------:R-:W-:Y:S05]  /*4100*/  BSYNC B2 ;  /* 0x0000000000027941 */ /* 0x000fea0003800000 */
.L_x_3219:
        /* <DEDUP_REMOVED lines=13> */
.L_x_3223:
[----:B------:R-:W-:Y:S01]  /*41e0*/  FFMA.FTZ R152, R188, R159, R156 ;  /* 0x0000009fbc987223 */ /* 0x000fe2000001009c */
[----:B------:R-:W-:-:S03]  /*41f0*/  @P4 PRMT R153, R143, 0x7632, R153 ;  /* 0x000076328f994816 */ /* 0x000fc60000000099 */
[----:B------:R-:W-:Y:S01]  /*4200*/  FADD.FTZ R152, R189, -R152 ;  /* 0x80000098bd987221 */ /* 0x000fe20000010000 */
[----:B------:R-:W-:-:S03]  /*4210*/  @P4 SHF.L.U32 R153, R153, 0x10, RZ ;  /* 0x0000001099994819 */ /* 0x000fc600000006ff */
[----:B------:R-:W-:-:S04]  /*4220*/  FMUL.FTZ R158, R11, R152 ;  /* 0x000000980b9e7220 */ /* 0x000fc80000410000 */
[----:B------:R-:W-:-:S07]  /*4230*/  @P4 FADD.FTZ R158, R158, R153 ;  /* 0x000000999e9e4221 */ /* 0x000fce0000010000 */
.L_x_3224:
[----:B------:R-:W-:Y:S05]  /*4240*/  BSYNC B2 ;  /* 0x0000000000027941 */ /* 0x000fea0003800000 */
.L_x_3222:
        /* <DEDUP_REMOVED lines=8> */
[----:B------:R-:W-:Y:S01]  /*42d0*/  @P3 PRMT R151, R151, 0x5410, R158 ;  /* 0x0000541097973816 */ /* 0x000fe2000000009e */
[----:B------:R-:W-:Y:S01]  /*42e0*/  VIADD R10, R10, 0x20 ;  /* 0x000000200a0a7836 */ /* 0x000fe20000000000 */
[----:B------:R1:W-:Y:S01]  /*42f0*/  @P5 STG.E.128 desc[UR4][R152.64], R144 ;  /* 0x0000009098005986 */ /* 0x0003e2000c101d04 */
[C---:B--2---:R-:W-:Y:S01]  /*4300*/  @P3 IMAD.WIDE.U32 R154, R157.reuse, 0x10, R154 ;  /* 0x000000109d9a3825 */ /* 0x044fe200078e009a */
[----:B------:R-:W-:-:S04]  /*4310*/  IADD3 R157, R157, 0x20, RZ ;  /* 0x000000209d9d7810 */ /* 0x000fc80007ffe0ff */
[----:B------:R1:W-:Y:S03]  /*4320*/  @P3 STG.E.128 desc[UR4][R154.64], R148 ;  /* 0x000000949a003986 */ /* 0x0003e6000c101d04 */
.L_x_3200:
[----:B------:R-:W-:Y:S05]  /*4330*/  BSYNC B1 ;  /* 0x0000000000017941 */ /* 0x000fea0003800000 */
.L_x_3199:
[----:B------:R-:W-:Y:S01]  /*4340*/  ISETP.NE.AND P4, PT, R0, RZ, PT ;  /* 0x000000ff0000720c */ /* 0x000fe20003f85270 */
[----:B------:R-:W-:-:S12]  /*4350*/  BSSY B1, `(.L_x_3225) ;  /* 0x00000a8000017945 */ /* 0x000fd80003800000 */
        /* <DEDUP_REMOVED lines=8> */
[----:B------:R-:W-:Y:S01]  /*43e0*/  SHF.L.U32 R152, R32, 0x10, RZ ;  /* 0x0000001020987819 */ /* 0x000fe200000006ff */
[----:B------:R-:W-:Y:S06]  /*43f0*/  BRA `(.L_x_3229) ;  /* 0x0000000000207947 */ /* 0x000fec0003800000 */
.L_x_3228:
[----:B------:R-:W-:Y:S01]  /*4400*/  UISETP.NE.U32.AND UP0, UPT, UR14, URZ, UPT ;  /* 0x0000003f0e00728c */ /* 0x000fe2000bf05070 */
[----:B012---:R-:W-:-:S03]  /*4410*/  FFMA.FTZ R153, R171, R159, R156 ;  /* 0x0000009fab997223 */ /* 0x007fc6000001009c */
[----:B------:R-:W-:Y:S01]  /*4420*/  UISETP.NE.AND.EX UP0, UPT, UR15, URZ, UPT, UP0 ;  /* 0x0000003f0f00728c */ /* 0x000fe2000bf05300 */
[----:B------:R-:W-:-:S04]  /*4430*/  FADD.FTZ R152, R190, -R153 ;  /* 0x80000099be987221 */ /* 0x000fc80000010000 */
[----:B------:R-:W-:Y:S01]  /*4440*/  FMUL.FTZ R152, R11, R152 ;  /* 0x000000980b987220 */ /* 0x000fe20000410000 */
[----:B------:R-:W-:-:S13]  /*4450*/  PLOP3.LUT P4, PT, PT, PT, UP0, 0x80, 0x0 ;  /* 0x000000000000781c */ /* 0x000fda0003f8f008 */
[----:B------:R-:W-:-:S05]  /*4460*/  @P4 SHF.L.U32 R153, R32, 0x10, RZ ;  /* 0x0000001020994819 */ /* 0x000fca00000006ff */
[----:B------:R-:W-:-:S07]  /*4470*/  @P4 FADD.FTZ R152, R152, R153 ;  /* 0x0000009998984221 */ /* 0x000fce0000010000 */
.L_x_3229:
[----:B------:R-:W-:Y:S05]  /*4480*/  BSYNC B2 ;  /* 0x0000000000027941 */ /* 0x000fea0003800000 */
.L_x_3227:
        /* <DEDUP_REMOVED lines=15> */
.L_x_3231:
[----:B------:R-:W-:Y:S01]  /*4580*/  FFMA.FTZ R152, R196, R159, R156 ;  /* 0x0000009fc4987223 */ /* 0x000fe2000001009c */
[----:B------:R-:W-:-:S03]  /*4590*/  @P4 PRMT R153, R32, 0x7632, R153 ;  /* 0x0000763220994816 */ /* 0x000fc60000000099 */
[----:B------:R-:W-:Y:S01]  /*45a0*/  FADD.FTZ R152, R197, -R152 ;  /* 0x80000098c5987221 */ /* 0x000fe20000010000 */
[----:B------:R-:W-:-:S03]  /*45b0*/  @P4 SHF.L.U32 R153, R153, 0x10, RZ ;  /* 0x0000001099994819 */ /* 0x000fc600000006ff */
[----:B------:R-:W-:-:S04]  /*45c0*/  FMUL.FTZ R152, R11, R152 ;  /* 0x000000980b987220 */ /* 0x000fc80000410000 */
[----:B------:R-:W-:-:S07]  /*45d0*/  @P4 FADD.FTZ R152, R152, R153 ;  /* 0x0000009998984221 */ /* 0x000fce0000010000 */
.L_x_3232:
[----:B------:R-:W-:Y:S05]  /*45e0*/  BSYNC B2 ;  /* 0x0000000000027941 */ /* 0x000fea0003800000 */
.L_x_3230:
        /* <DEDUP_REMOVED lines=12> */
.L_x_3234:
[----:B------:R-:W-:-:S04]  /*46b0*/  FFMA.FTZ R153, R191, R159, R156 ;  /* 0x0000009fbf997223 */ /* 0x000fc8000001009c */
[----:B------:R-:W-:Y:S01]  /*46c0*/  FADD.FTZ R152, R192, -R153 ;  /* 0x80000099c0987221 */ /* 0x000fe20000010000 */
[----:B------:R-:W-:-:S03]  /*46d0*/  @P4 SHF.L.U32 R153, R33, 0x10, RZ ;  /* 0x0000001021994819 */ /* 0x000fc600000006ff */
[----:B------:R-:W-:-:S04]  /*46e0*/  FMUL.FTZ R152, R11, R152 ;  /* 0x000000980b987220 */ /* 0x000fc80000410000 */
[----:B------:R-:W-:-:S07]  /*46f0*/  @P4 FADD.FTZ R152, R152, R153 ;  /* 0x0000009998984221 */ /* 0x000fce0000010000 */
.L_x_3235:
[----:B------:R-:W-:Y:S05]  /*4700*/  BSYNC B2 ;  /* 0x0000000000027941 */ /* 0x000fea0003800000 */
.L_x_3233:
        /* <DEDUP_REMOVED lines=13> */
.L_x_3237:
[----:B------:R-:W-:Y:S01]  /*47e0*/  FFMA.FTZ R152, R198, R159, R156 ;  /* 0x0000009fc6987223 */ /* 0x000fe2000001009c */
[----:B------:R-:W-:-:S03]  /*47f0*/  @P4 PRMT R153, R33, 0x7632, R153 ;  /* 0x0000763221994816 */ /* 0x000fc60000000099 */
[----:B------:R-:W-:Y:S01]  /*4800*/  FADD.FTZ R152, R199, -R152 ;  /* 0x80000098c7987221 */ /* 0x000fe20000010000 */
[----:B------:R-:W-:-:S03]  /*4810*/  @P4 SHF.L.U32 R153, R153, 0x10, RZ ;  /* 0x0000001099994819 */ /* 0x000fc600000006ff */
[----:B------:R-:W-:-:S04]  /*4820*/  FMUL.FTZ R152, R11, R152 ;  /* 0x000000980b987220 */ /* 0x000fc80000410000 */
[----:B------:R-:W-:-:S07]  /*4830*/  @P4 FADD.FTZ R152, R152, R153 ;  /* 0x0000009998984221 */ /* 0x000fce0000010000 */
.L_x_3238:
[----:B------:R-:W-:Y:S05]  /*4840*/  BSYNC B2 ;  /* 0x0000000000027941 */ /* 0x000fea0003800000 */
.L_x_3236:
        /* <DEDUP_REMOVED lines=12> */
.L_x_3240:
[----:B------:R-:W-:-:S04]  /*4910*/  FFMA.FTZ R153, R193, R159, R156 ;  /* 0x0000009fc1997223 */ /* 0x000fc8000001009c */
[----:B------:R-:W-:Y:S01]  /*4920*/  FADD.FTZ R152, R194, -R153 ;  /* 0x80000099c2987221 */ /* 0x000fe20000010000 */
[----:B------:R-:W-:-:S03]  /*4930*/  @P4 SHF.L.U32 R153, R34, 0x10, RZ ;  /* 0x0000001022994819 */ /* 0x000fc600000006ff */
[----:B------:R-:W-:-:S04]  /*4940*/  FMUL.FTZ R152, R11, R152 ;  /* 0x000000980b987220 */ /* 0x000fc80000410000 */
[----:B------:R-:W-:-:S07]  /*4950*/  @P4 FADD.FTZ R152, R152, R153 ;  /* 0x0000009998984221 */ /* 0x000fce0000010000 */
.L_x_3241:
[----:B------:R-:W-:Y:S05]  /*4960*/  BSYNC B2 ;  /* 0x0000000000027941 */ /* 0x000fea0003800000 */
.L_x_3239:
        /* <DEDUP_REMOVED lines=13> */
.L_x_3243:
[----:B------:R-:W-:Y:S01]  /*4a40*/  FFMA.FTZ R152, R200, R159, R156 ;  /* 0x0000009fc8987223 */ /* 0x000fe2000001009c */
[----:B------:R-:W-:-:S03]  /*4a50*/  @P4 PRMT R153, R34, 0x7632, R153 ;  /* 0x0000763222994816 */ /* 0x000fc60000000099 */
[----:B------:R-:W-:Y:S01]  /*4a60*/  FADD.FTZ R152, R201, -R152 ;  /* 0x80000098c9987221 */ /* 0x000fe20000010000 */
[----:B------:R-:W-:-:S03]  /*4a70*/  @P4 SHF.L.U32 R153, R153, 0x10, RZ ;  /* 0x0000001099994819 */ /* 0x000fc600000006ff */
[----:B------:R-:W-:-:S04]  /*4a80*/  FMUL.FTZ R152, R11, R152 ;  /* 0x000000980b987220 */ /* 0x000fc80000410000 */
[----:B------:R-:W-:-:S07]  /*4a90*/  @P4 FADD.FTZ R152, R152, R153 ;  /* 0x0000009998984221 */ /* 0x000fce0000010000 */
.L_x_3244:
[----:B------:R-:W-:Y:S05]  /*4aa0*/  BSYNC B2 ;  /* 0x0000000000027941 */ /* 0x000fea0003800000 */
.L_x_3242:
        /* <DEDUP_REMOVED lines=12> */
.L_x_3246:
[----:B------:R-:W-:-:S04]  /*4b70*/  FFMA.FTZ R153, R195, R159, R156 ;  /* 0x0000009fc3997223 */ /* 0x000fc8000001009c */
[----:B------:R-:W-:Y:S01]  /*4b80*/  FADD.FTZ R152, R202, -R153 ;  /* 0x80000099ca987221 */ /* 0x000fe20000010000 */
[----:B------:R-:W-:-:S03]  /*4b90*/  @P4 SHF.L.U32 R153, R35, 0x10, RZ ;  /* 0x0000001023994819 */ /* 0x000fc600000006ff */
[----:B------:R-:W-:-:S04]  /*4ba0*/  FMUL.FTZ R152, R11, R152 ;  /* 0x000000980b987220 */ /* 0x000fc80000410000 */
[----:B------:R-:W-:-:S07]  /*4bb0*/  @P4 FADD.FTZ R152, R152, R153 ;  /* 0x0000009998984221 */ /* 0x000fce0000010000 */
.L_x_3247:
[----:B------:R-:W-:Y:S05]  /*4bc0*/  BSYNC B2 ;  /* 0x0000000000027941 */ /* 0x000fea0003800000 */
.L_x_3245:
        /* <DEDUP_REMOVED lines=13> */
.L_x_3249:
[----:B------:R-:W-:Y:S01]  /*4ca0*/  FFMA.FTZ R156, R204, R159, R156 ;  /* 0x0000009fcc9c7223 */ /* 0x000fe2000001009c */
[----:B------:R-:W-:-:S03]  /*4cb0*/  @P4 PRMT R152, R35, 0x7632, R152 ;  /* 0x0000763223984816 */ /* 0x000fc60000000098 */
[----:B------:R-:W-:Y:S01]  /*4cc0*/  FADD.FTZ R156, R203, -R156 ;  /* 0x8000009ccb9c7221 */ /* 0x000fe20000010000 */
[----:B------:R-:W-:-:S03]  /*4cd0*/  @P4 SHF.L.U32 R152, R152, 0x10, RZ ;  /* 0x0000001098984819 */ /* 0x000fc600000006ff */
[----:B------:R-:W-:-:S04]  /*4ce0*/  FMUL.FTZ R11, R11, R156 ;  /* 0x0000009c0b0b7220 */ /* 0x000fc80000410000 */
[----:B------:R-:W-:-:S07]  /*4cf0*/  @P4 FADD.FTZ R11, R11, R152 ;  /* 0x000000980b0b4221 */ /* 0x000fce0000010000 */
.L_x_3250:
[----:B------:R-:W-:Y:S05]  /*4d00*/  BSYNC B2 ;  /* 0x0000000000027941 */ /* 0x000fea0003800000 */
.L_x_3248:
[----:B------:R-:W0:Y:S08]  /*4d10*/  @P3 LDC R156, c[0x0][0x29c] ;  /* 0x0000a700ff9c3b82 */ /* 0x000e300000000800 */
        /* <DEDUP_REMOVED lines=10> */
[----:B------:R3:W-:Y:S02]  /*4dc0*/  @P3 STG.E.128 desc[UR4][R154.64], R148 ;  /* 0x000000949a003986 */ /* 0x0007e4000c101d04 */
.L_x_3226:
[----:B------:R-:W-:Y:S05]  /*4dd0*/  BSYNC B1 ;  /* 0x0000000000017941 */ /* 0x000fea0003800000 */
.L_x_3225:
[----:B------:R-:W4:Y:S02]  /*4de0*/  LDC.64 R10, c[0x0][0x210] ;  /* 0x00008400ff0a7b82 */ /* 0x000f240000000a00 */
[----:B----4-:R-:W-:-:S04]  /*4df0*/  LEA R5, R10, R5, 0x2 ;  /* 0x000000050a057211 */ /* 0x010fc800078e10ff */
[----:B------:R-:W-:-:S13]  /*4e00*/  ISETP.GE.AND P2, PT, R5, R11, PT ;  /* 0x0000000b0500720c */ /* 0x000fda0003f46270 */
[----:B------:R-:W-:Y:S05]  /*4e10*/  @!P2 BRA `(.L_x_3251) ;  /* 0xffffffb400d4a947 */ /* 0x000fea000383ffff */
.L_x_3127:
[----:B------:R-:W-:Y:S05]  /*4e20*/  BSYNC B0 ;  /* 0x0000000000007941 */ /* 0x000fea0003800000 */
.L_x_3126:
[----:B------:R-:W4:Y:S01]  /*4e30*/  S2R R3, SR_CgaCtaId ;  /* 0x0000000000037919 */ /* 0x000f220000008800 */
[----:B------:R-:W-:Y:S01]  /*4e40*/  SHF.R.U32.HI R2, RZ, 0x5, R9 ;  /* 0x00000005ff027819 */ /* 0x000fe20000011609 */
[----:B------:R-:W-:Y:S05]  /*4e50*/  WARPSYNC.ALL ;  /* 0x0000000000007948 */ /* 0x000fea0003800000 */
[----:B------:R-:W-:Y:S01]  /*4e60*/  MOV R0, 0x400 ;  /* 0x0000040000007802 */ /* 0x000fe20000000f00 */
[----:B-----5:R-:W0:Y:S01]  /*4e70*/  S2R R49, SR_CTAID.X ;  /* 0x0000000000317919 */ /* 0x020e220000002500 */
[----:B------:R-:W-:Y:S01]  /*4e80*/  SHF.L.U32 R2, R2, 0x7, RZ ;  /* 0x0000000702027819 */ /* 0x000fe200000006ff */
[----:B------:R-:W-:Y:S01]  /*4e90*/  ULDC.64 UR6, c[0x0][0x2d8] ;  /* 0x0000b60000067ab9 */ /* 0x000fe20000000a00 */
[----:B------:R-:W-:-:S02]  /*4ea0*/  ULDC.64 UR12, c[0x0][0x2d0] ;  /* 0x0000b400000c7ab9 */ /* 0x000fc40000000a00 */
[----:B------:R-:W-:Y:S02]  /*4eb0*/  LOP3.LUT R7, R2, 0xffffff80, R7, 0xe2, !PT ;  /* 0xffffff8002077812 */ /* 0x000fe400078ee207 */
[----:B----4-:R-:W-:-:S04]  /*4ec0*/  LEA R0, R3, R0, 0x18 ;  /* 0x0000000003007211 */ /* 0x010fc800078ec0ff */
[-C--:B------:R-:W-:Y:S02]  /*4ed0*/  LEA R7, R7, R0.reuse, 0x5 ;  /* 0x0000000007077211 */ /* 0x080fe400078e28ff */
[----:B------:R-:W-:Y:S01]  /*4ee0*/  LEA R0, R9, R0, 0x2 ;  /* 0x0000000009007211 */ /* 0x000fe200078e10ff */
[----:B0-----:R-:W-:Y:S02]  /*4ef0*/  IMAD R40, R49, R8, RZ ;  /* 0x0000000831287224 */ /* 0x001fe400078e02ff */
[----:B------:R-:W-:Y:S04]  /*4f00*/  STS.128 [R7], R100 ;  /* 0x0000006407007388 */ /* 0x000fe80000000c00 */
[----:B------:R-:W-:Y:S01]  /*4f10*/  STS.128 [R7+0x10], R104 ;  /* 0x0000106807007388 */ /* 0x000fe20000000c00 */
[----:B------:R-:W-:-:S02]  /*4f20*/  IADD3 R40, P0, R40, R9, RZ ;  /* 0x0000000928287210 */ /* 0x000fc40007f1e0ff */
[----:B------:R-:W-:Y:S01]  /*4f30*/  IADD3 R9, R8, 0x7f, -R9 ;  /* 0x0000007f08097810 */ /* 0x000fe20007ffe809 */
[----:B------:R-:W-:Y:S02]  /*4f40*/  STS.128 [R7+0x400], R108 ;  /* 0x0004006c07007388 */ /* 0x000fe40000000c00 */
[----:B------:R-:W-:Y:S01]  /*4f50*/  IMAD.X R49, RZ, RZ, RZ, P0 ;  /* 0x000000ffff317224 */ /* 0x000fe200000e06ff */
[C---:B------:R-:W-:Y:S01]  /*4f60*/  LOP3.LUT P5, RZ, R9.reuse, 0xffffff80, RZ, 0xc0, !PT ;  /* 0xffffff8009ff7812 */ /* 0x040fe200078ac0ff */
[----:B------:R-:W-:Y:S01]  /*4f70*/  STS.128 [R7+0x410], R112 ;  /* 0x0004107007007388 */ /* 0x000fe20000000c00 */
[----:B------:R-:W-:Y:S02]  /*4f80*/  ISETP.GE.U32.AND P4, PT, R9, 0x180, PT ;  /* 0x000001800900780c */ /* 0x000fe40003f86070 */
[C---:B------:R-:W-:Y:S01]  /*4f90*/  SHF.L.U64.HI R49, R40.reuse, 0x2, R49 ;  /* 0x0000000228317819 */ /* 0x040fe20000010231 */
[----:B------:R-:W-:Y:S01]  /*4fa0*/  STS.128 [R7+0x800], R116 ;  /* 0x0008007407007388 */ /* 0x000fe20000000c00 */
[----:B------:R-:W-:-:S02]  /*4fb0*/  SHF.L.U32 R40, R40, 0x2, RZ ;  /* 0x0000000228287819 */ /* 0x000fc400000006ff */
[----:B------:R-:W-:Y:S01]  /*4fc0*/  ISETP.GE.U32.AND P3, PT, R9, 0x200, PT ;  /* 0x000002000900780c */ /* 0x000fe20003f66070 */
[----:B------:R-:W-:Y:S01]  /*4fd0*/  STS.128 [R7+0x810], R120 ;  /* 0x0008107807007388 */ /* 0x000fe20000000c00 */
[C---:B------:R-:W-:Y:S02]  /*4fe0*/  IADD3 R42, P0, R40.reuse, UR6, RZ ;  /* 0x00000006282a7c10 */ /* 0x040fe4000ff1e0ff */
[----:B------:R-:W-:Y:S01]  /*4ff0*/  IADD3 R40, P1, R40, UR12, RZ ;  /* 0x0000000c28287c10 */ /* 0x000fe2000ff3e0ff */
[----:B------:R-:W-:Y:S01]  /*5000*/  STS.128 [R7+0xc00], R92 ;  /* 0x000c005c07007388 */ /* 0x000fe20000000c00 */
[----:B------:R-:W-:Y:S02]  /*5010*/  IADD3.X R51, R49, UR7, RZ, P0, !PT ;  /* 0x0000000731337c10 */ /* 0x000fe400087fe4ff */
[----:B------:R-:W-:Y:S01]  /*5020*/  ISETP.GE.U32.AND P0, PT, R9, 0x100, PT ;  /* 0x000001000900780c */ /* 0x000fe20003f06070 */
[----:B------:R-:W-:Y:S01]  /*5030*/  STS.128 [R7+0xc10], R96 ;  /* 0x000c106007007388 */ /* 0x000fe20000000c00 */
[----:B------:R-:W-:Y:S01]  /*5040*/  IADD3.X R49, R49, UR13, RZ, P1, !PT ;  /* 0x0000000d31317c10 */ /* 0x000fe20008ffe4ff */
[----:B------:R-:W-:Y:S01]  /*5050*/  BAR.SYNC.DEFER_BLOCKING 0x0 ;  /* 0x0000000000007b1d */ /* 0x000fe20000010000 */
[----:B------:R-:W-:-:S05]  /*5060*/  ISETP.GE.U32.AND P2, PT, R9, 0x280, PT ;  /* 0x000002800900780c */ /* 0x000fca0003f46070 */
[----:B------:R-:W0:Y:S04]  /*5070*/  LDS R2, [R0] ;  /* 0x0000000000027984 */ /* 0x000e280000000800 */
[----:B------:R-:W4:Y:S04]  /*5080*/  LDS R3, [R0+0x1000] ;  /* 0x0010000000037984 */ /* 0x000f280000000800 */
[----:B------:R-:W1:Y:S04]  /*5090*/  LDS R6, [R0+0x200] ;  /* 0x0002000000067984 */ /* 0x000e680000000800 */
[----:B------:R-:W2:Y:S04]  /*50a0*/  LDS R17, [R0+0x1200] ;  /* 0x0012000000117984 */ /* 0x000ea80000000800 */
[----:B------:R-:W3:Y:S04]  /*50b0*/  LDS R10, [R0+0x400] ;  /* 0x00040000000a7984 */ /* 0x000ee80000000800 */
[----:B------:R-:W3:Y:S04]  /*50c0*/  LDS R19, [R0+0x1400] ;  /* 0x0014000000137984 */ /* 0x000ee80000000800 */
[----:B------:R-:W3:Y:S04]  /*50d0*/  LDS R11, [R0+0x600] ;  /* 0x00060000000b7984 */ /* 0x000ee80000000800 */
[----:B------:R-:W3:Y:S04]  /*50e0*/  LDS R16, [R0+0x1600] ;  /* 0x0016000000107984 */ /* 0x000ee80000000800 */
[----:B------:R-:W3:Y:S04]  /*50f0*/  LDS R12, [R0+0x800] ;  /* 0x00080000000c7984 */ /* 0x000ee80000000800 */
[----:B------:R-:W3:Y:S04]  /*5100*/  LDS R21, [R0+0x1800] ;  /* 0x0018000000157984 */ /* 0x000ee80000000800 */
[----:B------:R-:W3:Y:S01]  /*5110*/  LDS R13, [R0+0xa00] ;  /* 0x000a0000000d7984 */ /* 0x000ee20000000800 */
[----:B0-----:R-:W-:-:S03]  /*5120*/  FADD.FTZ R2, RZ, R2 ;  /* 0x00000002ff027221 */ /* 0x001fc60000010000 */
[----:B------:R-:W0:Y:S01]  /*5130*/  LDS R18, [R0+0x1a00] ;  /* 0x001a000000127984 */ /* 0x000e220000000800 */
[----:B----4-:R-:W-:Y:S01]  /*5140*/  FADD.FTZ R2, R2, R3 ;  /* 0x0000000302027221 */ /* 0x010fe20000010000 */
[----:B------:R-:W-:Y:S02]  /*5150*/  @P5 MOV R3, R51 ;  /* 0x0000003300035202 */ /* 0x000fe40000000f00 */
[----:B------:R-:W4:Y:S01]  /*5160*/  LDS R14, [R0+0xc00] ;  /* 0x000c0000000e7984 */ /* 0x000f220000000800 */
[----:B-1----:R-:W-:-:S03]  /*5170*/  FADD.FTZ R6, RZ, R6 ;  /* 0x00000006ff067221 */ /* 0x002fc60000010000 */
[----:B------:R-:W1:Y:S01]  /*5180*/  LDS R23, [R0+0x1c00] ;  /* 0x001c000000177984 */ /* 0x000e620000000800 */
[----:B--2---:R-:W-:-:S03]  /*5190*/  FADD.FTZ R6, R6, R17 ;  /* 0x0000001106067221 */ /* 0x004fc60000010000 */
[----:B------:R-:W2:Y:S01]  /*51a0*/  LDS R15, [R0+0xe00] ;  /* 0x000e0000000f7984 */ /* 0x000ea20000000800 */
[----:B---3--:R-:W-:-:S03]  /*51b0*/  FADD.FTZ R10, RZ, R10 ;  /* 0x0000000aff0a7221 */ /* 0x008fc60000010000 */
[----:B------:R-:W3:Y:S01]  /*51c0*/  LDS R20, [R0+0x1e00] ;  /* 0x001e000000147984 */ /* 0x000ee20000000800 */
[----:B------:R-:W-:-:S03]  /*51d0*/  FADD.FTZ R10, R10, R19 ;  /* 0x000000130a0a7221 */ /* 0x000fc60000010000 */
[----:B------:R-:W3:Y:S01]  /*51e0*/  LDS R5, [R0+0x2000] ;  /* 0x0020000000057984 */ /* 0x000ee20000000800 */
[----:B------:R-:W-:-:S03]  /*51f0*/  FADD.FTZ R11, RZ, R11 ;  /* 0x0000000bff0b7221 */ /* 0x000fc60000010000 */
        /* <DEDUP_REMOVED lines=9> */
[----:B0-----:R-:W-:-:S03]  /*5290*/  FADD.FTZ R13, R13, R18 ;  /* 0x000000120d0d7221 */ /* 0x001fc60000010000 */
[----:B------:R-:W0:Y:S01]  /*52a0*/  LDS R31, [R0+0x2c00] ;  /* 0x002c0000001f7984 */ /* 0x000e220000000800 */
[----:B----4-:R-:W-:-:S03]  /*52b0*/  FADD.FTZ R14, RZ, R14 ;  /* 0x0000000eff0e7221 */ /* 0x010fc60000010000 */
[----:B------:R-:W4:Y:S01]  /*52c0*/  LDS R26, [R0+0x2e00] ;  /* 0x002e0000001a7984 */ /* 0x000f220000000800 */
[----:B-1----:R-:W-:-:S03]  /*52d0*/  FADD.FTZ R14, R14, R23 ;  /* 0x000000170e0e7221 */ /* 0x002fc60000010000 */
[----:B------:R-:W1:Y:S01]  /*52e0*/  LDS R33, [R0+0x3000] ;  /* 0x0030000000217984 */ /* 0x000e620000000800 */
[----:B--2---:R-:W-:-:S03]  /*52f0*/  FADD.FTZ R15, RZ, R15 ;  /* 0x0000000fff0f7221 */ /* 0x004fc60000010000 */
[----:B------:R-:W2:Y:S01]  /*5300*/  LDS R35, [R0+0x3200] ;  /* 0x0032000000237984 */ /* 0x000ea20000000800 */
[----:B---3--:R-:W-:-:S03]  /*5310*/  FADD.FTZ R15, R15, R20 ;  /* 0x000000140f0f7221 */ /* 0x008fc60000010000 */
[----:B------:R-:W3:Y:S01]  /*5320*/  LDS R37, [R0+0x3400] ;  /* 0x0034000000257984 */ /* 0x000ee20000000800 */
[----:B------:R-:W-:-:S03]  /*5330*/  FADD.FTZ R2, R2, R5 ;  /* 0x0000000502027221 */ /* 0x000fc60000010000 */
        /* <DEDUP_REMOVED lines=9> */
[----:B------:R-:W-:Y:S01]  /*53d0*/  FADD.FTZ R13, R13, R24 ;  /* 0x000000180d0d7221 */ /* 0x000fe20000010000 */
[----:B------:R-:W-:Y:S01]  /*53e0*/  BAR.SYNC.DEFER_BLOCKING 0x0 ;  /* 0x0000000000007b1d */ /* 0x000fe20000010000 */
[----:B0-----:R-:W-:Y:S01]  /*53f0*/  FADD.FTZ R14, R14, R31 ;  /* 0x0000001f0e0e7221 */ /* 0x001fe20000010000 */
[----:B----4-:R-:W-:Y:S01]  /*5400*/  FADD.FTZ R15, R15, R26 ;  /* 0x0000001a0f0f7221 */ /* 0x010fe20000010000 */
[----:B-1----:R-:W-:Y:S01]  /*5410*/  FADD.FTZ R33, R2, R33 ;  /* 0x0000002102217221 */ /* 0x002fe20000010000 */
[----:B------:R-:W-:Y:S02]  /*5420*/  @P5 MOV R2, R42 ;  /* 0x0000002a00025202 */ /* 0x000fe40000000f00 */
[----:B------:R-:W-:Y:S01]  /*5430*/  @P5 IADD3 R42, P1, R42, 0x200, RZ ;  /* 0x000002002a2a5810 */ /* 0x000fe20007f3e0ff */
[----:B--2---:R-:W-:-:S04]  /*5440*/  FADD.FTZ R35, R6, R35 ;  /* 0x0000002306237221 */ /* 0x004fc80000010000 */
[----:B------:R-:W-:Y:S01]  /*5450*/  @P5 IMAD.X R51, RZ, RZ, R51, P1 ;  /* 0x000000ffff335224 */ /* 0x000fe200008e0633 */
[----:B------:R-:W-:Y:S01]  /*5460*/  ISETP.GE.U32.AND P1, PT, R9, 0x300, PT ;  /* 0x000003000900780c */ /* 0x000fe20003f26070 */
[----:B---3--:R-:W-:Y:S01]  /*5470*/  FADD.FTZ R37, R10, R37 ;  /* 0x000000250a257221 */ /* 0x008fe20000010000 */
        /* <DEDUP_REMOVED lines=23> */
[----:B------:R-:W-:Y:S01]  /*55f0*/  LDS R18, [R0+0x1600] ;  /* 0x0016000000127984 */ /* 0x000fe20000000800 */
[----:B0-----:R-:W-:-:S03]  /*5600*/  FADD.FTZ R4, RZ, R4 ;  /* 0x00000004ff047221 */ /* 0x001fc60000010000 */
[----:B------:R-:W-:Y:S01]  /*5610*/  LDS R20, [R0+0x2600] ;  /* 0x0026000000147984 */ /* 0x000fe20000000800 */
[----:B-1----:R-:W-:-:S03]  /*5620*/  FADD.FTZ R4, R4, R43 ;  /* 0x0000002b04047221 */ /* 0x002fc60000010000 */
[----:B------:R-:W-:Y:S01]  /*5630*/  LDS R22, [R0+0x3600] ;  /* 0x0036000000167984 */ /* 0x000fe20000000800 */
[----:B--2---:R-:W-:-:S03]  /*5640*/  FADD.FTZ R4, R4, R45 ;  /* 0x0000002d04047221 */ /* 0x004fc60000010000 */
[----:B------:R-:W-:Y:S01]  /*5650*/  LDS R43, [R0+0x2400] ;  /* 0x00240000002b7984 */ /* 0x000fe20000000800 */
[----:B---3--:R-:W-:-:S03]  /*5660*/  FADD.FTZ R47, R4, R47 ;  /* 0x0000002f042f7221 */ /* 0x008fc60000010000 */
[----:B------:R-:W-:Y:S01]  /*5670*/  LDS R45, [R0+0x3400] ;  /* 0x00340000002d7984 */ /* 0x000fe20000000800 */
[----:B----4-:R-:W-:-:S03]  /*5680*/  FADD.FTZ R7, RZ, R7 ;  /* 0x00000007ff077221 */ /* 0x010fc60000010000 */
[----:B------:R0:W-:Y:S01]  /*5690*/  @P5 STG.E desc[UR4][R2.64], R47 ;  /* 0x0000002f02005986 */ /* 0x0001e2000c101904 */
[----:B------:R-:W-:-:S03]  /*56a0*/  FADD.FTZ R7, R7, R34 ;  /* 0x0000002207077221 */ /* 0x000fc60000010000 */
[----:B------:R-:W1:Y:S01]  /*56b0*/  LDS R16, [R0+0x800] ;  /* 0x0008000000107984 */ /* 0x000e620000000800 */
[----:B------:R-:W-:-:S03]  /*56c0*/  FADD.FTZ R8, RZ, R8 ;  /* 0x00000008ff087221 */ /* 0x000fc60000010000 */
[----:B------:R-:W2:Y:S01]  /*56d0*/  LDS R17, [R0+0x1800] ;  /* 0x0018000000117984 */ /* 0x000ea20000000800 */
[----:B------:R-:W-:Y:S01]  /*56e0*/  FADD.FTZ R7, R7, R36 ;  /* 0x0000002407077221 */ /* 0x000fe20000010000 */
[----:B0-----:R-:W-:Y:S02]  /*56f0*/  @P5 MOV R2, R40 ;  /* 0x0000002800025202 */ /* 0x001fe40000000f00 */
[----:B------:R-:W0:Y:S01]  /*5700*/  LDS R21, [R0+0x2800] ;  /* 0x0028000000157984 */ /* 0x000e220000000800 */
        /* <DEDUP_REMOVED lines=9> */
[----:B------:R-:W-:-:S03]  /*57a0*/  ISETP.GE.U32.AND P5, PT, R9, 0x380, PT ;  /* 0x000003800900780c */ /* 0x000fc60003fa6070 */
[----:B------:R-:W3:Y:S01]  /*57b0*/  LDS R6, [R0+0xa00] ;  /* 0x000a000000067984 */ /* 0x000ee20000000800 */
[----:B----4-:R-:W-:-:S03]  /*57c0*/  @P0 MOV R2, R42 ;  /* 0x0000002a00020202 */ /* 0x010fc60000000f00 */
[----:B------:R-:W4:Y:S01]  /*57d0*/  LDS R19, [R0+0x1a00] ;  /* 0x001a000000137984 */ /* 0x000f220000000800 */
[----:B------:R-:W-:Y:S02]  /*57e0*/  @P0 IADD3 R42, P6, R42, 0x200, RZ ;  /* 0x000002002a2a0810 */ /* 0x000fe40007fde0ff */
[----:B------:R-:W-:Y:S01]  /*57f0*/  @P0 MOV R3, R51 ;  /* 0x0000003300030202 */ /* 0x000fe20000000f00 */
[----:B------:R-:W4:Y:S02]  /*5800*/  LDS R23, [R0+0x2a00] ;  /* 0x002a000000177984 */ /* 0x000f240000000800 */
[----:B------:R-:W-:Y:S01]  /*5810*/  @P0 IMAD.X R51, RZ, RZ, R51, P6 ;  /* 0x000000ffff330224 */ /* 0x000fe200030e0633 */
[----:B------:R-:W-:Y:S01]  /*5820*/  @P0 IADD3 R40, P6, R40, 0x200, RZ ;  /* 0x0000020028280810 */ /* 0x000fe20007fde0ff */
[----:B------:R-:W4:Y:S01]  /*5830*/  LDS R7, [R0+0xc00] ;  /* 0x000c000000077984 */ /* 0x000f220000000800 */
[----:B-1----:R-:W-:Y:S02]  /*5840*/  FADD.FTZ R16, RZ, R16 ;  /* 0x00000010ff107221 */ /* 0x002fe40000010000 */
[----:B------:R-:W-:Y:S01]  /*5850*/  @P0 IADD3.X R49, RZ, R49, RZ, P6, !PT ;  /* 0x00000031ff310210 */ /* 0x000fe200037fe4ff */
[----:B------:R1:W-:Y:S01]  /*5860*/  @P0 STG.E desc[UR4][R2.64], R25 ;  /* 0x0000001902000986 */ /* 0x0003e2000c101904 */
[----:B------:R-:W-:Y:S01]  /*5870*/  ISETP.GE.U32.AND P6, PT, R9, 0x400, PT ;  /* 0x000004000900780c */ /* 0x000fe20003fc6070 */
[----:B--2---:R-:W-:-:S02]  /*5880*/  FADD.FTZ R16, R16, R17 ;  /* 0x0000001110107221 */ /* 0x004fc40000010000 */
[----:B------:R-:W2:Y:S02]  /*5890*/  LDS R9, [R0+0x600] ;  /* 0x0006000000097984 */ /* 0x000ea40000000800 */
[----:B0-----:R-:W-:Y:S02]  /*58a0*/  FADD.FTZ R16, R16, R21 ;  /* 0x0000001510107221 */ /* 0x001fe40000010000 */
[----:B------:R-:W0:Y:S02]  /*58b0*/  LDS R29, [R0+0x3a00] ;  /* 0x003a0000001d7984 */ /* 0x000e240000000800 */
[----:B---3--:R-:W-:Y:S02]  /*58c0*/  FADD.FTZ R27, R16, R27 ;  /* 0x0000001b101b7221 */ /* 0x008fe40000010000 */
[----:B------:R-:W3:Y:S01]  /*58d0*/  LDS R10, [R0+0x1c00] ;  /* 0x001c0000000a7984 */ /* 0x000ee20000000800 */
[----:B-1----:R-:W-:Y:S02]  /*58e0*/  @P4 MOV R2, R42 ;  /* 0x0000002a00024202 */ /* 0x002fe40000000f00 */
[----:B------:R-:W-:Y:S01]  /*58f0*/  @P4 MOV R3, R51 ;  /* 0x0000003300034202 */ /* 0x000fe20000000f00 */
[----:B------:R-:W-:Y:S01]  /*5900*/  @P0 STG.E desc[UR4][R4.64], R35 ;  /* 0x0000002304000986 */ /* 0x000fe2000c101904 */
[----:B------:R-:W-:Y:S01]  /*5910*/  @P4 IADD3 R42, P0, R42, 0x200, RZ ;  /* 0x000002002a2a4810 */ /* 0x000fe20007f1e0ff */
[----:B------:R-:W-:-:S02]  /*5920*/  FADD.FTZ R8, R8, R33 ;  /* 0x0000002108087221 */ /* 0x000fc40000010000 */
[----:B------:R-:W1:Y:S02]  /*5930*/  LDS R12, [R0+0x2c00] ;  /* 0x002c0000000c7984 */ /* 0x000e640000000800 */
[----:B------:R-:W-:Y:S02]  /*5940*/  @P4 IMAD.X R51, RZ, RZ, R51, P0 ;  /* 0x000000ffff334224 */ /* 0x000fe400000e0633 */
[----:B------:R-:W-:Y:S01]  /*5950*/  FADD.FTZ R8, R8, R43 ;  /* 0x0000002b08087221 */ /* 0x000fe20000010000 */
[----:B------:R-:W-:Y:S01]  /*5960*/  LDS R14, [R0+0x3c00] ;  /* 0x003c0000000e7984 */ /* 0x000fe20000000800 */
[----:B------:R-:W-:Y:S02]  /*5970*/  FADD.FTZ R6, RZ, R6 ;  /* 0x00000006ff067221 */ /* 0x000fe40000010000 */
[----:B------:R-:W-:Y:S01]  /*5980*/  FADD.FTZ R45, R8, R45 ;  /* 0x0000002d082d7221 */ /* 0x000fe20000010000 */
[----:B------:R-:W-:Y:S01]  /*5990*/  LDS R17, [R0+0x2e00] ;  /* 0x002e000000117984 */ /* 0x000fe20000000800 */
[----:B----4-:R-:W-:-:S03]  /*59a0*/  FADD.FTZ R6, R6, R19 ;  /* 0x0000001306067221 */ /* 0x010fc60000010000 */
[----:B------:R-:W4:Y:S01]  /*59b0*/  LDS R8, [R0+0xe00] ;  /* 0x000e000000087984 */ /* 0x000f220000000800 */
[----:B------:R-:W-:-:S03]  /*59c0*/  FADD.FTZ R6, R6, R23 ;  /* 0x0000001706067221 */ /* 0x000fc60000010000 */
[----:B------:R0:W-:Y:S01]  /*59d0*/  @P4 STG.E desc[UR4][R2.64], R45 ;  /* 0x0000002d02004986 */ /* 0x0001e2000c101904 */
[----:B------:R-:W-:-:S03]  /*59e0*/  FADD.FTZ R7, RZ, R7 ;  /* 0x00000007ff077221 */ /* 0x000fc60000010000 */
[----:B------:R-:W-:Y:S01]  /*59f0*/  LDS R21, [R0+0x3e00] ;  /* 0x003e000000157984 */ /* 0x000fe20000000800 */
[----:B--2---:R-:W-:-:S04]  /*5a00*/  FADD.FTZ R9, RZ, R9 ;  /* 0x00000009ff097221 */ /* 0x004fc80000010000 */
[----:B------:R-:W-:Y:S01]  /*5a10*/  FADD.FTZ R9, R9, R18 ;  /* 0x0000001209097221 */ /* 0x000fe20000010000 */
[----:B0-----:R-:W-:Y:S01]  /*5a20*/  @P4 MOV R2, R40 ;  /* 0x0000002800024202 */ /* 0x001fe20000000f00 */
[----:B------:R-:W-:Y:S01]  /*5a30*/  FADD.FTZ R29, R6, R29 ;  /* 0x0000001d061d7221 */ /* 0x000fe20000010000 */
[-C--:B------:R-:W-:Y:S01]  /*5a40*/  @P4 MOV R3, R49.reuse ;  /* 0x0000003100034202 */ /* 0x080fe20000000f00 */
[----:B------:R-:W-:Y:S01]  /*5a50*/  FADD.FTZ R9, R9, R20 ;  /* 0x0000001409097221 */ /* 0x000fe20000010000 */
[----:B------:R-:W-:Y:S01]  /*5a60*/  @P4 IADD3 R40, P0, R40, 0x200, RZ ;  /* 0x0000020028284810 */ /* 0x000fe20007f1e0ff */
[----:B---3--:R-:W-:Y:S02]  /*5a70*/  FADD.FTZ R7, R7, R10 ;  /* 0x0000000a07077221 */ /* 0x008fe40000010000 */
[----:B------:R-:W-:Y:S01]  /*5a80*/  FADD.FTZ R5, R9, R22 ;  /* 0x0000001609057221 */ /* 0x000fe20000010000 */
[----:B------:R0:W-:Y:S01]  /*5a90*/  @P4 STG.E desc[UR4][R2.64], R37 ;  /* 0x0000002502004986 */ /* 0x0001e2000c101904 */
[----:B------:R-:W-:Y:S01]  /*5aa0*/  @P4 IADD3.X R49, RZ, R49, RZ, P0, !PT ;  /* 0x00000031ff314210 */ /* 0x000fe200007fe4ff */
[----:B-1----:R-:W-:-:S02]  /*5ab0*/  FADD.FTZ R7, R7, R12 ;  /* 0x0000000c07077221 */ /* 0x002fc40000010000 */
[----:B------:R-:W1:Y:S01]  /*5ac0*/  LDS R9, [R0+0x1e00] ;  /* 0x001e000000097984 */ /* 0x000e620000000800 */
[----:B0-----:R-:W-:Y:S02]  /*5ad0*/  @P3 MOV R2, R42 ;  /* 0x0000002a00023202 */ /* 0x001fe40000000f00 */
[----:B------:R-:W-:Y:S01]  /*5ae0*/  @P3 MOV R3, R51 ;  /* 0x0000003300033202 */ /* 0x000fe20000000f00 */
[----:B----4-:R-:W-:Y:S01]  /*5af0*/  FADD.FTZ R8, RZ, R8 ;  /* 0x00000008ff087221 */ /* 0x010fe20000010000 */
[----:B------:R-:W-:-:S03]  /*5b00*/  @P3 IADD3 R42, P0, R42, 0x200, RZ ;  /* 0x000002002a2a3810 */ /* 0x000fc60007f1e0ff */
[----:B------:R0:W-:Y:S02]  /*5b10*/  @P3 STG.E desc[UR4][R2.64], R5 ;  /* 0x0000000502003986 */ /* 0x0001e4000c101904 */
[----:B------:R-:W-:Y:S01]  /*5b20*/  @P3 IMAD.X R51, RZ, RZ, R51, P0 ;  /* 0x000000ffff333224 */ /* 0x000fe200000e0633 */
[----:B0-----:R-:W-:Y:S02]  /*5b30*/  @P3 MOV R2, R40 ;  /* 0x0000002800023202 */ /* 0x001fe40000000f00 */
[----:B------:R-:W-:Y:S02]  /*5b40*/  @P3 MOV R3, R49 ;  /* 0x0000003100033202 */ /* 0x000fe40000000f00 */
[----:B------:R-:W-:-:S03]  /*5b50*/  @P3 IADD3 R40, P4, R40, 0x200, RZ ;  /* 0x0000020028283810 */ /* 0x000fc60007f9e0ff */
[----:B------:R0:W-:Y:S01]  /*5b60*/  @P3 STG.E desc[UR4][R2.64], R11 ;  /* 0x0000000b02003986 */ /* 0x0001e2000c101904 */
[----:B------:R-:W-:Y:S01]  /*5b70*/  @P3 IADD3.X R49, RZ, R49, RZ, P4, !PT ;  /* 0x00000031ff313210 */ /* 0x000fe200027fe4ff */
[----:B-1----:R-:W-:-:S04]  /*5b80*/  FADD.FTZ R8, R8, R9 ;  /* 0x0000000908087221 */ /* 0x002fc80000010000 */
[----:B------:R-:W-:Y:S01]  /*5b90*/  FADD.FTZ R8, R8, R17 ;  /* 0x0000001108087221 */ /* 0x000fe20000010000 */
[----:B0-----:R-:W-:Y:S01]  /*5ba0*/  @P2 MOV R2, R42 ;  /* 0x0000002a00022202 */ /* 0x001fe20000000f00 */
[----:B------:R-:W-:Y:S01]  /*5bb0*/  FADD.FTZ R11, R7, R14 ;  /* 0x0000000e070b7221 */ /* 0x000fe20000010000 */
[----:B------:R-:W-:Y:S01]  /*5bc0*/  @P2 MOV R3, R51 ;  /* 0x0000003300032202 */ /* 0x000fe20000000f00 */
[----:B------:R-:W-:Y:S01]  /*5bd0*/  FADD.FTZ R21, R8, R21 ;  /* 0x0000001508157221 */ /* 0x000fe20000010000 */
[----:B------:R-:W-:-:S03]  /*5be0*/  @P2 IADD3 R42, P0, R42, 0x200, RZ ;  /* 0x000002002a2a2810 */ /* 0x000fc60007f1e0ff */
[----:B------:R0:W-:Y:S02]  /*5bf0*/  @P2 STG.E desc[UR4][R2.64], R27 ;  /* 0x0000001b02002986 */ /* 0x0001e4000c101904 */
        /* <DEDUP_REMOVED lines=14> */
[-C--:B------:R-:W-:Y:S01]  /*5ce0*/  @P5 MOV R7, R49.reuse ;  /* 0x0000003100075202 */ /* 0x080fe20000000f00 */
[----:B------:R-:W-:Y:S01]  /*5cf0*/  @P1 IMAD.X R51, RZ, RZ, R51, P0 ;  /* 0x000000ffff331224 */ /* 0x000fe200000e0633 */
[----:B------:R-:W-:Y:S01]  /*5d00*/  @P5 IADD3 R40, P2, R40, 0x200, RZ ;  /* 0x0000020028285810 */ /* 0x000fe20007f5e0ff */
[----:B------:R0:W-:Y:S03]  /*5d10*/  @P1 STG.E desc[UR4][R2.64], R29 ;  /* 0x0000001d02001986 */ /* 0x0001e6000c101904 */
[----:B------:R-:W-:Y:S01]  /*5d20*/  @P5 IADD3.X R49, RZ, R49, RZ, P2, !PT ;  /* 0x00000031ff315210 */ /* 0x000fe200017fe4ff */
[----:B------:R1:W-:Y:S01]  /*5d30*/  @P1 STG.E desc[UR4][R4.64], R13 ;  /* 0x0000000d04001986 */ /* 0x0003e2000c101904 */
[----:B0-----:R-:W-:-:S02]  /*5d40*/  @P5 MOV R2, R42 ;  /* 0x0000002a00025202 */ /* 0x001fc40000000f00 */
        /* <DEDUP_REMOVED lines=13> */
.L_x_3146:
[----:B------:R-:W-:Y:S01]  /*5e20*/  HFMA2.MMA R206, -RZ, RZ, 0, 5.9604644775390625e-08 ;  /* 0x00000001ffce7435 */ /* 0x000fe200000001ff */
[----:B------:R-:W-:Y:S01]  /*5e30*/  BSSY B1, `(.L_x_3252) ;  /* 0x0000007000017945 */ /* 0x000fe20003800000 */
[----:B------:R-:W-:Y:S01]  /*5e40*/  IMAD.MOV.U32 R207, RZ, RZ, R209 ;  /* 0x000000ffffcf7224 */ /* 0x000fe200078e00d1 */
[----:B------:R-:W-:Y:S02]  /*5e50*/  MOV R211, 0x1f ;  /* 0x0000001f00d37802 */ /* 0x000fe40000000f00 */
[----:B------:R-:W-:-:S07]  /*5e60*/  MOV R178, 0xffffffff ;  /* 0xffffffff00b27802 */ /* 0x000fce0000000f00 */
[----:B01---5:R-:W-:Y:S05]  /*5e70*/  WARPSYNC.COLLECTIVE R178, `(.L_x_3253) ;  /* 0x00000000b2087348 */ /* 0x023fea0003c00000 */
[----:B------:R2:W3:Y:S02]  /*5e80*/  SHFL.BFLY P3, R179, R207, R206, R211 ;  /* 0x0c0000cecfb37389 */ /* 0x0004e400000600d3 */
[----:B0123-5:R-:W-:Y:S01]  /*5e90*/  ENDCOLLECTIVE ;  /* 0x000000000000791b */ /* 0x02ffe20003800000 */
.L_x_3253:
[----:B------:R-:W-:Y:S05]  /*5ea0*/  BSYNC B1 ;  /* 0x0000000000017941 */ /* 0x000fea0003800000 */
.L_x_3252:
        /* <DEDUP_REMOVED lines=8> */
.L_x_3254:
[----:B------:R-:W-:Y:S01]  /*5f30*/  FADD.FTZ R152, R152, R209 ;  /* 0x000000d198987221 */ /* 0x000fe20000010000 */
[----:B------:R-:W-:-:S04]  /*5f40*/  HFMA2.MMA R206, -RZ, RZ, 0, 1.1920928955078125e-07 ;  /* 0x00000002ffce7435 */ /* 0x000fc800000001ff */
[----:B------:R-:W-:Y:S02]  /*5f50*/  MOV R207, R152 ;  /* 0x0000009800cf7202 */ /* 0x000fe40000000f00 */
[----:B------:R-:W-:-:S07]  /*5f60*/  MOV R153, R179 ;  /* 0x000000b300997202 */ /* 0x000fce0000000f00 */
[----:B------:R-:W-:Y:S05]  /*5f70*/  WARPSYNC.COLLECTIVE R178, `(.L_x_3255) ;  /* 0x00000000b2087348 */ /* 0x000fea0003c00000 */
[----:B------:R0:W1:Y:S02]  /*5f80*/  SHFL.BFLY P3, R179, R207, R206, R211 ;  /* 0x0c0000cecfb37389 */ /* 0x00006400000600d3 */
[----:B01----:R-:W-:Y:S01]  /*5f90*/  ENDCOLLECTIVE ;  /* 0x000000000000791b */ /* 0x003fe20003800000 */
.L_x_3255:
[----:B------:R-:W-:-:S05]  /*5fa0*/  FADD.FTZ R153, R153, R208 ;  /* 0x000000d099997221 */ /* 0x000fca0000010000 */
[----:B------:R-:W-:Y:S01]  /*5fb0*/  MOV R207, R153 ;  /* 0x0000009900cf7202 */ /* 0x000fe20000000f00 */
[----:B------:R-:W-:-:S07]  /*5fc0*/  IMAD.MOV.U32 R155, RZ, RZ, R179 ;  /* 0x000000ffff9b7224 */ /* 0x000fce00078e00b3 */
[----:B------:R-:W-:Y:S05]  /*5fd0*/  WARPSYNC.COLLECTIVE R178, `(.L_x_3256) ;  /* 0x00000000b2087348 */ /* 0x000fea0003c00000 */
[----:B------:R0:W1:Y:S02]  /*5fe0*/  SHFL.BFLY P3, R179, R207, R206, R211 ;  /* 0x0c0000cecfb37389 */ /* 0x00006400000600d3 */
[----:B01----:R-:W-:Y:S01]  /*5ff0*/  ENDCOLLECTIVE ;  /* 0x000000000000791b */ /* 0x003fe20003800000 */
.L_x_3256:
[----:B------:R-:W-:Y:S01]  /*6000*/  FADD.FTZ R155, R152, R155 ;  /* 0x0000009b989b7221 */ /* 0x000fe20000010000 */
[----:B------:R-:W-:-:S04]  /*6010*/  HFMA2.MMA R206, -RZ, RZ, 0, 2.384185791015625e-07 ;  /* 0x00000004ffce7435 */ /* 0x000fc800000001ff */
[----:B------:R-:W-:Y:S02]  /*6020*/  MOV R207, R155 ;  /* 0x0000009b00cf7202 */ /* 0x000fe40000000f00 */
[----:B------:R-:W-:-:S07]  /*6030*/  MOV R154, R179 ;  /* 0x000000b3009a7202 */ /* 0x000fce0000000f00 */
[----:B------:R-:W-:Y:S05]  /*6040*/  WARPSYNC.COLLECTIVE R178, `(.L_x_3257) ;  /* 0x00000000b2087348 */ /* 0x000fea0003c00000 */
[----:B------:R0:W1:Y:S02]  /*6050*/  SHFL.BFLY P3, R179, R207, R206, R211 ;  /* 0x0c0000cecfb37389 */ /* 0x00006400000600d3 */
[----:B01----:R-:W-:Y:S01]  /*6060*/  ENDCOLLECTIVE ;  /* 0x000000000000791b */ /* 0x003fe20003800000 */
.L_x_3257:
[----:B------:R-:W-:-:S04]  /*6070*/  FADD.FTZ R154, R153, R154 ;  /* 0x0000009a999a7221 */ /* 0x000fc80000010000 */
[----:B------:R-:W-:Y:S01]  /*6080*/  IMAD.MOV.U32 R207, RZ, RZ, R154 ;  /* 0x000000ffffcf7224 */ /* 0x000fe200078e009a */
[----:B------:R-:W-:-:S07]  /*6090*/  MOV R156, R179 ;  /* 0x000000b3009c7202 */ /* 0x000fce0000000f00 */
[----:B------:R-:W-:Y:S05]  /*60a0*/  WARPSYNC.COLLECTIVE R178, `(.L_x_3258) ;  /* 0x00000000b2087348 */ /* 0x000fea0003c00000 */
[----:B------:R0:W1:Y:S02]  /*60b0*/  SHFL.BFLY P3, R179, R207, R206, R211 ;  /* 0x0c0000cecfb37389 */ /* 0x00006400000600d3 */
[----:B01----:R-:W-:Y:S01]  /*60c0*/  ENDCOLLECTIVE ;  /* 0x000000000000791b */ /* 0x003fe20003800000 */
.L_x_3258:
[----:B------:R-:W-:Y:S01]  /*60d0*/  FADD.FTZ R156, R155, R156 ;  /* 0x0000009c9b9c7221 */ /* 0x000fe20000010000 */
[----:B------:R-:W-:-:S04]  /*60e0*/  HFMA2.MMA R206, -RZ, RZ, 0, 4.76837158203125e-07 ;  /* 0x00000008ffce7435 */ /* 0x000fc800000001ff */
[----:B------:R-:W-:Y:S02]  /*60f0*/  MOV R207, R156 ;  /* 0x0000009c00cf7202 */ /* 0x000fe40000000f00 */
[----:B------:R-:W-:-:S07]  /*6100*/  MOV R157, R179 ;  /* 0x000000b3009d7202 */ /* 0x000fce0000000f00 */
[----:B------:R-:W-:Y:S05]  /*6110*/  WARPSYNC.COLLECTIVE R178, `(.L_x_3259) ;  /* 0x00000000b2087348 */ /* 0x000fea0003c00000 */
[----:B------:R0:W1:Y:S02]  /*6120*/  SHFL.BFLY P3, R179, R207, R206, R211 ;  /* 0x0c0000cecfb37389 */ /* 0x00006400000600d3 */
[----:B01----:R-:W-:Y:S01]  /*6130*/  ENDCOLLECTIVE ;  /* 0x000000000000791b */ /* 0x003fe20003800000 */
.L_x_3259:
[----:B------:R-:W-:-:S05]  /*6140*/  FADD.FTZ R157, R154, R157 ;  /* 0x0000009d9a9d7221 */ /* 0x000fca0000010000 */
[----:B------:R-:W-:Y:S02]  /*6150*/  MOV R207, R157 ;  /* 0x0000009d00cf7202 */ /* 0x000fe40000000f00 */
[----:B------:R-:W-:-:S07]  /*6160*/  MOV R159, R179 ;  /* 0x000000b3009f7202 */ /* 0x000fce0000000f00 */
[----:B------:R-:W-:Y:S05]  /*6170*/  WARPSYNC.COLLECTIVE R178, `(.L_x_3260) ;  /* 0x00000000b2087348 */ /* 0x000fea0003c00000 */
[----:B------:R0:W1:Y:S02]  /*6180*/  SHFL.BFLY P3, R179, R207, R206, R211 ;  /* 0x0c0000cecfb37389 */ /* 0x00006400000600d3 */
[----:B01----:R-:W-:Y:S01]  /*6190*/  ENDCOLLECTIVE ;  /* 0x000000000000791b */ /* 0x003fe20003800000 */
.L_x_3260:
[----:B------:R-:W-:Y:S01]  /*61a0*/  FADD.FTZ R159, R156, R159 ;  /* 0x0000009f9c9f7221 */ /* 0x000fe20000010000 */
[----:B------:R-:W-:-:S04]  /*61b0*/  HFMA2.MMA R206, -RZ, RZ, 0, 9.5367431640625e-07 ;  /* 0x00000010ffce7435 */ /* 0x000fc800000001ff */
[----:B------:R-:W-:Y:S01]  /*61c0*/  MOV R207, R159 ;  /* 0x0000009f00cf7202 */ /* 0x000fe20000000f00 */
[----:B------:R-:W-:-:S07]  /*61d0*/  IMAD.MOV.U32 R158, RZ, RZ, R179 ;  /* 0x000000ffff9e7224 */ /* 0x000fce00078e00b3 */
[----:B------:R-:W-:Y:S05]  /*61e0*/  WARPSYNC.COLLECTIVE R178, `(.L_x_3261) ;  /* 0x00000000b2087348 */ /* 0x000fea0003c00000 */
[----:B------:R0:W1:Y:S02]  /*61f0*/  SHFL.BFLY P3, R179, R207, R206, R211 ;  /* 0x0c0000cecfb37389 */ /* 0x00006400000600d3 */
[----:B01----:R-:W-:Y:S01]  /*6200*/  ENDCOLLECTIVE ;  /* 0x000000000000791b */ /* 0x003fe20003800000 */
.L_x_3261:
[----:B------:R-:W-:-:S05]  /*6210*/  FADD.FTZ R158, R157, R158 ;  /* 0x0000009e9d9e7221 */ /* 0x000fca0000010000 */
[----:B------:R-:W-:Y:S02]  /*6220*/  MOV R207, R158 ;  /* 0x0000009e00cf7202 */ /* 0x000fe40000000f00 */
[----:B------:R-:W-:-:S07]  /*6230*/  MOV R152, R179 ;  /* 0x000000b300987202 */ /* 0x000fce0000000f00 */
[----:B------:R-:W-:Y:S05]  /*6240*/  WARPSYNC.COLLECTIVE R178, `(.L_x_3262) ;  /* 0x00000000b2087348 */ /* 0x000fea0003c00000 */
[----:B------:R0:W1:Y:S02]  /*6250*/  SHFL.BFLY P3, R179, R207, R206, R211 ;  /* 0x0c0000cecfb37389 */ /* 0x00006400000600d3 */
[----:B01----:R-:W-:Y:S01]  /*6260*/  ENDCOLLECTIVE ;  /* 0x000000000000791b */ /* 0x003fe20003800000 */
.L_x_3262:
[----:B------:R-:W-:Y:S01]  /*6270*/  MOV R153, R179 ;  /* 0x000000b300997202 */ /* 0x000fe20000000f00 */
[----:B------:R-:W-:Y:S06]  /*6280*/  BRA `(.L_x_3263) ;  /* 0xffffffbc00f47947 */ /* 0x000fec000383ffff */
.L_x_3264:
        /* <DEDUP_REMOVED lines=15> */
.L_x_14246:


//--------------------- .text._ZN10layer_norm13ln_bwd_kernelINS_13Kernel_traitsIf13__nv_bfloat16S2_S2_fjLj1024ELj1ELj4ELj1ELj16ENS_18Kernel_traits_baseILj1024EfS2_S2_S2_fjLj128EEEEELb0ELb0ELb1ELb1EEEvNS_9BwdParamsE --------------------------
	.section	.text._ZN10layer_norm13ln_bwd_kernelINS_13Kernel_traitsIf13__nv_bfloat16S2_S2_fjLj1024ELj1ELj4ELj1ELj16ENS_18Kernel_traits_baseILj1024EfS2_S2_S2_fjLj128EEEEELb0ELb0ELb1ELb1EEEvNS_9BwdParamsE,"ax",@progbits
	.align	128
        .global         _ZN10layer_norm13ln_bwd_kernelINS_13Kernel_traitsIf13__nv_bfloat16S2_S2_fjLj1024ELj1ELj4ELj1ELj16ENS_18Kernel_traits_baseILj1024EfS2_S2_S2_fjLj128EEEEELb0ELb0ELb1ELb1EEEvNS_9BwdParamsE
        .type           _ZN10layer_norm13ln_bwd_kernelINS_13Kernel_traitsIf13__nv_bfloat16S2_S2_fjLj1024ELj1ELj4ELj1ELj16ENS_18Kernel_traits_baseILj1024EfS2_S2_S2_fjLj128EEEEELb0ELb0ELb1ELb1EEEvNS_9BwdParamsE,@function
        .size           _ZN10layer_norm13ln_bwd_kernelINS_13Kernel_traitsIf13__nv_bfloat16S2_S2_fjLj1024ELj1ELj4ELj1ELj16ENS_18Kernel_traits_baseILj1024EfS2_S2_S2_fjLj128EEEEELb0ELb0ELb1ELb1EEEvNS_9BwdParamsE,(.L_x_14247 - _ZN10layer_norm13ln_bwd_kernelINS_13Kernel_traitsIf13__nv_bfloat16S2_S2_fjLj1024ELj1ELj4ELj1ELj16ENS_18Kernel_traits_baseILj1024EfS2_S2_S2_fjLj128EEEEELb0ELb0ELb1ELb1EEEvNS_9BwdParamsE)
        .other          _ZN10layer_norm13ln_bwd_kernelINS_13Kernel_traitsIf13__nv_bfloat16S2_S2_fjLj1024ELj1ELj4ELj1ELj16ENS_18Kernel_traits_baseILj1024EfS2_S2_S2_fjLj128EEEEELb0ELb0ELb1ELb1EEEvNS_9BwdParamsE,@"STO_CUDA_ENTRY STV_DEFAULT"
_ZN10layer_norm13ln_bwd_kernelINS_13Kernel_traitsIf13__nv_bfloat16S2_S2_fjLj1024ELj1ELj4ELj1ELj16ENS_18Kernel_traits_baseILj1024EfS2_S2_S2_fjLj128EEEEELb0ELb0ELb1ELb1EEEvNS_9BwdParamsE:
.text._ZN10layer_norm13ln_bwd_kernelINS_13Kernel_traitsIf13__nv_bfloat16S2_S2_fjLj1024ELj1ELj4ELj1ELj16ENS_18Kernel_traits_baseILj1024EfS2_S2_S2_fjLj128EEEEELb0ELb0ELb1ELb1EEEvNS_9BwdParamsE:
        /* <DEDUP_REMOVED lines=46> */
.L_x_3266:
[----:B------:R-:W-:Y:S01]  /*02e0*/  SHF.L.U32 R2, R0, 0x5, RZ ;  /* 0x0000000500027819 */ /* 0x000fe200000006ff */
[----:B------:R-:W-:-:S03]  /*02f0*/  ULDC.64 UR6, c[0x0][0x260] ;  /* 0x0000980000067ab9 */ /* 0x000fc60000000a00 */
[----:B------:R-:W-:-:S04]  /*0300*/  LOP3.LUT R2, R2, 0x3e0, RZ, 0xc0, !PT ;  /* 0x000003e002027812 */ /* 0x000fc800078ec0ff */
[----:B------:R-:W-:Y:S02]  /*0310*/  IADD3 R36, P0, R2, UR6, RZ ;  /* 0x0000000602247c10 */ /* 0x000fe4000ff1e0ff */
[----:B------:R-:W0:Y:S02]  /*0320*/  LDC.U8 R2, c[0x0][0x2a0] ;  /* 0x0000a800ff027b82 */ /* 0x000e240000000000 */
[----:B------:R-:W-:Y:S02]  /*0330*/  IADD3.X R37, RZ, UR7, RZ, P0, !PT ;  /* 0x00000007ff257c10 */ /* 0x000fe400087fe4ff */
[----:B------:R-:W-:Y:S02]  /*0340*/  CS2R R96, SRZ ;  /* 0x0000000000607805 */ /* 0x000fe4000001ff00 */
[----:B------:R-:W-:Y:S02]  /*0350*/  CS2R R98, SRZ ;  /* 0x0000000000627805 */ /* 0x000fe4000001ff00 */
[----:B------:R-:W-:-:S02]  /*0360*/  CS2R R92, SRZ ;  /* 0x00000000005c7805 */ /* 0x000fc4000001ff00 */
[----:B------:R-:W-:Y:S01]  /*0370*/  CS2R R94, SRZ ;  /* 0x00000000005e7805 */ /* 0x000fe2000001ff00 */
[----:B------:R-:W5:Y:S01]  /*0380*/  LDG.E.128 R32, desc[UR4][R36.64] ;  /* 0x0000000424207981 */ /* 0x000f62000c1e1d00 */
[----:B------:R-:W-:Y:S02]  /*0390*/  CS2R R88, SRZ ;  /* 0x0000000000587805 */ /* 0x000fe4000001ff00 */
[----:B------:R-:W-:Y:S02]  /*03a0*/  CS2R R90, SRZ ;  /* 0x00000000005a7805 */ /* 0x000fe4000001ff00 */
[----:B------:R-:W-:Y:S01]  /*03b0*/  CS2R R84, SRZ ;  /* 0x0000000000547805 */ /* 0x000fe2000001ff00 */
[----:B------:R-:W5:Y:S01]  /*03c0*/  LDG.E.128 R28, desc[UR4][R36.64+0x10] ;  /* 0x00001004241c7981 */ /* 0x000f62000c1e1d00 */
        /* <DEDUP_REMOVED lines=23> */
[----:B------:R1:W5:Y:S01]  /*0540*/  LDG.E.128 R4, desc[UR4][R36.64+0xc10] ;  /* 0x000c100424047981 */ /* 0x000362000c1e1d00 */
[----:B------:R-:W-:Y:S02]  /*0550*/  CS2R R48, SRZ ;  /* 0x0000000000307805 */ /* 0x000fe4000001ff00 */
[----:B------:R-:W-:-:S02]  /*0560*/  CS2R R46, SRZ ;  /* 0x00000000002e7805 */ /* 0x000fc4000001ff00 */
[----:B------:R-:W-:Y:S02]  /*0570*/  CS2R R44, SRZ ;  /* 0x00000000002c7805 */ /* 0x000fe4000001ff00 */
[----:B------:R-:W-:Y:S02]  /*0580*/  CS2R R42, SRZ ;  /* 0x00000000002a7805 */ /* 0x000fe4000001ff00 */
[----:B------:R-:W-:Y:S02]  /*0590*/  CS2R R40, SRZ ;  /* 0x0000000000287805 */ /* 0x000fe4000001ff00 */
[----:B------:R-:W-:Y:S02]  /*05a0*/  CS2R R38, SRZ ;  /* 0x0000000000267805 */ /* 0x000fe4000001ff00 */
[----:B01----:R-:W-:-:S07]  /*05b0*/  CS2R R36, SRZ ;  /* 0x0000000000247805 */ /* 0x003fce000001ff00 */
.L_x_3368:
[----:B------:R-:W0:Y:S08]  /*05c0*/  LDC.64 R128, c[0x0][0x288] ;  /* 0x0000a200ff807b82 */ /* 0x000e300000000a00 */
[----:B------:R-:W1:Y:S08]  /*05d0*/  LDC R200, c[0x0][0x218] ;  /* 0x00008600ffc87b82 */ /* 0x000e700000000800 */
[----:B------:R-:W2:Y:S01]  /*05e0*/  LDC.64 R126, c[0x0][0x258] ;  /* 0x00009600ff7e7b82 */ /* 0x000ea20000000a00 */
[----:B0-----:R-:W-:-:S07]  /*05f0*/  IMAD.WIDE R128, R133, 0x4, R128 ;  /* 0x0000000485807825 */ /* 0x001fce00078e0280 */
[----:B------:R-:W0:Y:S01]  /*0600*/  LDC.64 R124, c[0x0][0x280] ;  /* 0x0000a000ff7c7b82 */ /* 0x000e220000000a00 */
[----:B------:R3:W4:Y:S01]  /*0610*/  LDG.E R204, desc[UR4][R128.64] ;  /* 0x0000000480cc7981 */ /* 0x000722000c1e1900 */
[----:B-1----:R-:W-:-:S06]  /*0620*/  IMAD R135, R133, R200, RZ ;  /* 0x000000c885877224 */ /* 0x002fcc00078e02ff */
[----:B------:R-:W3:Y:S01]  /*0630*/  LDC.64 R130, c[0x0][0x2c8] ;  /* 0x0000b200ff827b82 */ /* 0x000ee20000000a00 */
[----:B------:R-:W-:Y:S01]  /*0640*/  SHF.R.S32.HI R202, RZ, 0x1f, R135 ;  /* 0x0000001fffca7819 */ /* 0x000fe20000011487 */
[----:B--2---:R-:W-:-:S03]  /*0650*/  IMAD.WIDE R126, R133, 0x4, R126 ;  /* 0x00000004857e7825 */ /* 0x004fc600078e027e */
[----:B------:R-:W-:Y:S02]  /*0660*/  LEA.HI R203, R202, R135, RZ, 0x3 ;  /* 0x00000087cacb7211 */ /* 0x000fe400078f18ff */
[----:B------:R-:W-:Y:S01]  /*0670*/  LOP3.LUT R202, R0, 0x1f, RZ, 0xc0, !PT ;  /* 0x0000001f00ca7812 */ /* 0x000fe200078ec0ff */
[----:B------:R-:W-:Y:S01]  /*0680*/  BSSY B1, `(.L_x_3268) ;  /* 0x0000181000017945 */ /* 0x000fe20003800000 */
[----:B-----5:R1:W5:Y:S02]  /*0690*/  LDG.E R132, desc[UR4][R126.64] ;  /* 0x000000047e847981 */ /* 0x020364000c1e1900 */
[----:B------:R-:W-:Y:S01]  /*06a0*/  LEA.HI.SX32 R203, R203, R202, 0x1d ;  /* 0x000000cacbcb7211 */ /* 0x000fe200078feaff */
[----:B0-----:R-:W-:-:S03]  /*06b0*/  IMAD.WIDE R124, R133, 0x4, R124 ;  /* 0x00000004857c7825 */ /* 0x001fc600078e027c */
[C---:B------:R-:W-:Y:S02]  /*06c0*/  IADD3 R201, R203.reuse, 0x20, RZ ;  /* 0x00000020cbc97810 */ /* 0x040fe40007ffe0ff */
[C---:B------:R-:W-:Y:S01]  /*06d0*/  IADD3 R199, R203.reuse, 0x40, RZ ;  /* 0x00000040cbc77810 */ /* 0x040fe20007ffe0ff */
[----:B------:R0:W5:Y:S01]  /*06e0*/  LDG.E R198, desc[UR4][R124.64] ;  /* 0x000000047cc67981 */ /* 0x000162000c1e1900 */
[C---:B------:R-:W-:Y:S01]  /*06f0*/  IADD3 R135, R203.reuse, 0x60, RZ ;  /* 0x00000060cb877810 */ /* 0x040fe20007ffe0ff */
[----:B---3--:R-:W-:-:S04]  /*0700*/  IMAD.WIDE.U32 R128, R203, 0x10, R130 ;  /* 0x00000010cb807825 */ /* 0x008fc800078e0082 */
[----:B-1----:R-:W-:-:S04]  /*0710*/  IMAD.WIDE.U32 R126, R201, 0x10, R130 ;  /* 0x00000010c97e7825 */ /* 0x002fc800078e0082 */
[----:B0-----:R-:W-:-:S04]  /*0720*/  IMAD.WIDE.U32 R124, R199, 0x10, R130 ;  /* 0x00000010c77c7825 */ /* 0x001fc800078e0082 */
[----:B------:R-:W-:Y:S01]  /*0730*/  IMAD.WIDE.U32 R130, R135, 0x10, R130 ;  /* 0x0000001087827825 */ /* 0x000fe200078e0082 */
[----:B----4-:R-:W-:-:S13]  /*0740*/  ISETP.GT.AND P1, PT, R204, RZ, PT ;  /* 0x000000ffcc00720c */ /* 0x010fda0003f24270 */
[----:B------:R-:W-:Y:S05]  /*0750*/  @P1 BRA `(.L_x_3269) ;  /* 0x0000000000301947 */ /* 0x000fea0003800000 */
[----:B------:R-:W-:Y:S02]  /*0760*/  MOV R204, UR12 ;  /* 0x0000000c00cc7c02 */ /* 0x000fe40008000f00 */
[----:B------:R-:W-:Y:S02]  /*0770*/  CS2R R206, SRZ ;  /* 0x0000000000ce7805 */ /* 0x000fe4000001ff00 */
[----:B------:R-:W-:Y:S02]  /*0780*/  MOV R205, UR13 ;  /* 0x0000000d00cd7c02 */ /* 0x000fe40008000f00 */
[----:B------:R-:W-:-:S04]  /*0790*/  ISETP.NE.U32.AND P0, PT, R204, RZ, PT ;  /* 0x000000ffcc00720c */ /* 0x000fc80003f05070 */
[----:B------:R-:W-:-:S13]  /*07a0*/  ISETP.NE.AND.EX P0, PT, R205, RZ, PT, P0 ;  /* 0x000000ffcd00720c */ /* 0x000fda0003f05300 */
[----:B------:R-:W-:Y:S05]  /*07b0*/  @!P0 BRA `(.L_x_3270) ;  /* 0x0000001400b48947 */ /* 0x000fea0003800000 */
[----:B------:R0:W5:Y:S04]  /*07c0*/  LDG.E.128 R100, desc[UR4][R128.64] ;  /* 0x0000000480647981 */ /* 0x000168000c1e1d00 */
[----:B------:R0:W5:Y:S04]  /*07d0*/  LDG.E.128 R104, desc[UR4][R126.64] ;  /* 0x000000047e687981 */ /* 0x000168000c1e1d00 */
[----:B------:R0:W5:Y:S04]  /*07e0*/  LDG.E.128 R108, desc[UR4][R124.64] ;  /* 0x000000047c6c7981 */ /* 0x000168000c1e1d00 */
[----:B------:R0:W5:Y:S01]  /*07f0*/  LDG.E.128 R112, desc[UR4][R130.64] ;  /* 0x0000000482707981 */ /* 0x000162000c1e1d00 */
[----:B------:R-:W-:Y:S01]  /*0800*/  CS2R R206, SRZ ;  /* 0x0000000000ce7805 */ /* 0x000fe2000001ff00 */
[----:B------:R-:W-:Y:S06]  /*0810*/  BRA `(.L_x_3270) ;  /* 0x00000014009c7947 */ /* 0x000fec0003800000 */
.L_x_3269:
        /* <DEDUP_REMOVED lines=10> */
[--C-:B------:R-:W-:Y:S01]  /*08c0*/  IMAD.WIDE.U32 R144, R201, 0x10, R140.reuse ;  /* 0x00000010c9907825 */ /* 0x100fe200078e008c */
[----:B------:R-:W-:Y:S01]  /*08d0*/  IADD3 R153, R139, 0x20, RZ ;  /* 0x000000208b997810 */ /* 0x000fe20007ffe0ff */
[----:B------:R-:W3:Y:S02]  /*08e0*/  LDG.E.128 R164, desc[UR4][R164.64] ;  /* 0x00000004a4a47981 */ /* 0x000ee4000c1e1d00 */
[----:B------:R-:W-:Y:S02]  /*08f0*/  IMAD.WIDE.U32 R148, R199, 0x10, R140 ;  /* 0x00000010c7947825 */ /* 0x000fe400078e008c */
[----:B------:R-:W4:Y:S02]  /*0900*/  LDG.E.128 R144, desc[UR4][R144.64] ;  /* 0x0000000490907981 */ /* 0x000f24000c1e1d00 */
[----:B-1----:R-:W-:Y:S02]  /*0910*/  IMAD.WIDE R168, R133, 0x4, R168 ;  /* 0x0000000485a87825 */ /* 0x002fe400078e02a8 */
[----:B------:R-:W4:Y:S02]  /*0920*/  LDG.E.128 R148, desc[UR4][R148.64] ;  /* 0x0000000494947981 */ /* 0x000f24000c1e1d00 */
[C-C-:B--2---:R-:W-:Y:S01]  /*0930*/  IMAD.WIDE.U32 R160, R139.reuse, 0x10, R136.reuse ;  /* 0x000000108ba07825 */ /* 0x144fe200078e0088 */
[----:B------:R-:W-:Y:S01]  /*0940*/  IADD3 R139, R139, 0x60, RZ ;  /* 0x000000608b8b7810 */ /* 0x000fe20007ffe0ff */
[----:B------:R-:W2:Y:S02]  /*0950*/  LDG.E R3, desc[UR4][R168.64] ;  /* 0x00000004a8037981 */ /* 0x000ea4000c1e1900 */
[----:B------:R-:W-:-:S02]  /*0960*/  IMAD.WIDE.U32 R156, R157, 0x10, R136 ;  /* 0x000000109d9c7825 */ /* 0x000fc400078e0088 */
[----:B------:R-:W2:Y:S02]  /*0970*/  LDG.E.128 R160, desc[UR4][R160.64] ;  /* 0x00000004a0a07981 */ /* 0x000ea4000c1e1d00 */
[----:B------:R-:W-:Y:S02]  /*0980*/  IMAD.WIDE.U32 R140, R135, 0x10, R140 ;  /* 0x00000010878c7825 */ /* 0x000fe400078e008c */
[----:B------:R-:W2:Y:S02]  /*0990*/  LDG.E.128 R156, desc[UR4][R156.64] ;  /* 0x000000049c9c7981 */ /* 0x000ea4000c1e1d00 */
[--C-:B------:R-:W-:Y:S02]  /*09a0*/  IMAD.WIDE.U32 R152, R153, 0x10, R136.reuse ;  /* 0x0000001099987825 */ /* 0x100fe400078e0088 */
[----:B------:R-:W2:Y:S02]  /*09b0*/  LDG.E.128 R140, desc[UR4][R140.64] ;  /* 0x000000048c8c7981 */ /* 0x000ea4000c1e1d00 */
[----:B------:R-:W-:-:S02]  /*09c0*/  IMAD.WIDE.U32 R136, R139, 0x10, R136 ;  /* 0x000000108b887825 */ /* 0x000fc400078e0088 */
[----:B------:R-:W2:Y:S04]  /*09d0*/  LDG.E.128 R152, desc[UR4][R152.64] ;  /* 0x0000000498987981 */ /* 0x000ea8000c1e1d00 */
[----:B------:R-:W2:Y:S01]  /*09e0*/  LDG.E.128 R136, desc[UR4][R136.64] ;  /* 0x0000000488887981 */ /* 0x000ea2000c1e1d00 */
[----:B------:R-:W-:Y:S02]  /*09f0*/  MOV R204, UR12 ;  /* 0x0000000c00cc7c02 */ /* 0x000fe40008000f00 */
[----:B------:R-:W-:Y:S02]  /*0a00*/  MOV R205, UR13 ;  /* 0x0000000d00cd7c02 */ /* 0x000fe40008000f00 */
[----:B------:R-:W-:-:S04]  /*0a10*/  ISETP.NE.U32.AND P0, PT, R204, RZ, PT ;  /* 0x000000ffcc00720c */ /* 0x000fc80003f05070 */
[----:B------:R-:W-:-:S13]  /*0a20*/  ISETP.NE.AND.EX P0, PT, R205, RZ, PT, P0 ;  /* 0x000000ffcd00720c */ /* 0x000fda0003f05300 */
[----:B------:R0:W5:Y:S04]  /*0a30*/  @P0 LDG.E.128 R100, desc[UR4][R128.64] ;  /* 0x0000000480640981 */ /* 0x000168000c1e1d00 */
[----:B------:R1:W5:Y:S04]  /*0a40*/  @P0 LDG.E.128 R104, desc[UR4][R126.64] ;  /* 0x000000047e680981 */ /* 0x000368000c1e1d00 */
[----:B------:R-:W5:Y:S04]  /*0a50*/  @P0 LDG.E.128 R108, desc[UR4][R124.64] ;  /* 0x000000047c6c0981 */ /* 0x000f68000c1e1d00 */
[----:B------:R1:W5:Y:S01]  /*0a60*/  @P0 LDG.E.128 R112, desc[UR4][R130.64] ;  /* 0x0000000482700981 */ /* 0x000362000c1e1d00 */
[----:B------:R-:W-:-:S02]  /*0a70*/  ISETP.NE.AND P0, PT, R2, RZ, PT ;  /* 0x000000ff0200720c */ /* 0x000fc40003f05270 */
[----:B---3--:R-:W-:Y:S02]  /*0a80*/  PRMT R186, R167, 0x7632, R186 ;  /* 0x00007632a7ba7816 */ /* 0x008fe400000000ba */
[----:B------:R-:W-:Y:S02]  /*0a90*/  PRMT R178, R165, 0x7632, R178 ;  /* 0x00007632a5b27816 */ /* 0x000fe400000000b2 */
[----:B----4-:R-:W-:Y:S02]  /*0aa0*/  PRMT R190, R147, 0x7632, R190 ;  /* 0x0000763293be7816 */ /* 0x010fe400000000be */
[----:B------:R-:W-:Y:S02]  /*0ab0*/  SHF.L.U32 R165, R165, 0x10, RZ ;  /* 0x00000010a5a57819 */ /* 0x000fe400000006ff */
[----:B------:R-:W-:Y:S02]  /*0ac0*/  SHF.L.U32 R186, R186, 0x10, RZ ;  /* 0x00000010baba7819 */ /* 0x000fe400000006ff */
[----:B------:R-:W-:-:S02]  /*0ad0*/  SHF.L.U32 R170, R164, 0x10, RZ ;  /* 0x00000010a4aa7819 */ /* 0x000fc400000006ff */
[----:B--2---:R-:W-:Y:S02]  /*0ae0*/  FSEL R243, R3, RZ, !P0 ;  /* 0x000000ff03f37208 */ /* 0x004fe40004000000 */
[----:B------:R-:W-:Y:S02]  /*0af0*/  PRMT R180, R166, 0x7632, R180 ;  /* 0x00007632a6b47816 */ /* 0x000fe400000000b4 */
[----:B------:R-:W-:Y:S02]  /*0b00*/  SHF.L.U32 R190, R190, 0x10, RZ ;  /* 0x00000010bebe7819 */ /* 0x000fe400000006ff */
[----:B------:R-:W-:Y:S02]  /*0b10*/  PRMT R134, R164, 0x7632, R134 ;  /* 0x00007632a4867816 */ /* 0x000fe40000000086 */
[C---:B0-----:R-:W-:Y:S02]  /*0b20*/  PRMT R128, R156.reuse, 0x7632, R128 ;  /* 0x000076329c807816 */ /* 0x041fe40000000080 */
[----:B------:R-:W-:-:S02]  /*0b30*/  SHF.L.U32 R187, R156, 0x10, RZ ;  /* 0x000000109cbb7819 */ /* 0x000fc400000006ff */
[----:B------:R-:W-:Y:S02]  /*0b40*/  SHF.L.U32 R193, R141, 0x10, RZ ;  /* 0x000000108dc17819 */ /* 0x000fe400000006ff */
[----:B-1----:R-:W-:Y:S02]  /*0b50*/  PRMT R126, R148, 0x7632, R126 ;  /* 0x00007632947e7816 */ /* 0x002fe4000000007e */
[----:B------:R-:W-:Y:S01]  /*0b60*/  PRMT R156, R140, 0x7632, R156 ;  /* 0x000076328c9c7816 */ /* 0x000fe2000000009c */
[----:B------:R-:W-:Y:S01]  /*0b70*/  FADD.FTZ R165, -R243, R165 ;  /* 0x000000a5f3a57221 */ /* 0x000fe20000010100 */
[----:B------:R-:W-:Y:S01]  /*0b80*/  SHF.L.U32 R188, R167, 0x10, RZ ;  /* 0x00000010a7bc7819 */ /* 0x000fe200000006ff */
[----:B------:R-:W-:Y:S01]  /*0b90*/  IMAD.U32 R178, R178, 0x10000, RZ ;  /* 0x00010000b2b27824 */ /* 0x000fe200078e00ff */
[----:B------:R-:W-:Y:S01]  /*0ba0*/  SHF.L.U32 R140, R140, 0x10, RZ ;  /* 0x000000108c8c7819 */ /* 0x000fe200000006ff */
[----:B------:R-:W-:Y:S01]  /*0bb0*/  FADD.FTZ R211, -R243, R186 ;  /* 0x000000baf3d37221 */ /* 0x000fe20000010100 */
[----:B------:R-:W-:-:S02]  /*0bc0*/  SHF.L.U32 R182, R166, 0x10, RZ ;  /* 0x00000010a6b67819 */ /* 0x000fc400000006ff */
[----:B------:R-:W-:Y:S01]  /*0bd0*/  PRMT R167, R163, 0x7632, R167 ;  /* 0x00007632a3a77816 */ /* 0x000fe200000000a7 */
[C---:B------:R-:W-:Y:S01]  /*0be0*/  FADD.FTZ R3, -R243.reuse, R170 ;  /* 0x000000aaf3037221 */ /* 0x040fe20000010100 */
[C---:B------:R-:W-:Y:S01]  /*0bf0*/  PRMT R164, R160.reuse, 0x7632, R164 ;  /* 0x00007632a0a47816 */ /* 0x040fe200000000a4 */
[C---:B------:R-:W-:Y:S01]  /*0c00*/  FADD.FTZ R233, -R243.reuse, R193 ;  /* 0x000000c1f3e97221 */ /* 0x040fe20000010100 */
[----:B------:R-:W-:Y:S01]  /*0c10*/  SHF.L.U32 R175, R160, 0x10, RZ ;  /* 0x00000010a0af7819 */ /* 0x000fe200000006ff */
[----:B------:R-:W-:Y:S01]  /*0c20*/  FADD.FTZ R219, -R243, R190 ;  /* 0x000000bef3db7221 */ /* 0x000fe20000010100 */
[----:B------:R-:W-:Y:S02]  /*0c30*/  SHF.L.U32 R180, R180, 0x10, RZ ;  /* 0x00000010b4b47819 */ /* 0x000fe400000006ff */
[C---:B------:R-:W-:Y:S02]  /*0c40*/  PRMT R168, R162.reuse, 0x7632, R168 ;  /* 0x00007632a2a87816 */ /* 0x040fe400000000a8 */
[----:B------:R-:W-:-:S02]  /*0c50*/  SHF.L.U32 R169, R162, 0x10, RZ ;  /* 0x00000010a2a97819 */ /* 0x000fc400000006ff */
[----:B------:R-:W-:Y:S02]  /*0c60*/  SHF.L.U32 R171, R163, 0x10, RZ ;  /* 0x00000010a3ab7819 */ /* 0x000fe400000006ff */
[C---:B------:R-:W-:Y:S01]  /*0c70*/  PRMT R160, R144.reuse, 0x7632, R160 ;  /* 0x0000763290a07816 */ /* 0x040fe200000000a0 */
[----:B------:R-:W-:Y:S01]  /*0c80*/  IMAD.U32 R144, R144, 0x10000, RZ ;  /* 0x0001000090907824 */ /* 0x000fe200078e00ff */
[----:B------:R-:W-:Y:S02]  /*0c90*/  SHF.L.U32 R129, R149, 0x10, RZ ;  /* 0x0000001095817819 */ /* 0x000fe400000006ff */
[----:B------:R-:W-:Y:S02]  /*0ca0*/  SHF.L.U32 R134, R134, 0x10, RZ ;  /* 0x0000001086867819 */ /* 0x000fe400000006ff */
[----:B------:R-:W-:Y:S01]  /*0cb0*/  SHF.L.U32 R126, R126, 0x10, RZ ;  /* 0x000000107e7e7819 */ /* 0x000fe200000006ff */
[----:B------:R-:W-:Y:S01]  /*0cc0*/  FADD.FTZ R229, -R243, R140 ;  /* 0x0000008cf3e57221 */ /* 0x000fe20000010100 */
[----:B------:R-:W-:Y:S01]  /*0cd0*/  PRMT R166, R161, 0x7632, R166 ;  /* 0x00007632a1a67816 */ /* 0x000fe200000000a6 */
[----:B------:R-:W-:Y:S01]  /*0ce0*/  FADD.FTZ R207, -R243, R178 ;  /* 0x000000b2f3cf7221 */ /* 0x000fe20000010100 */
[----:B------:R-:W-:-:S02]  /*0cf0*/  SHF.L.U32 R173, R161, 0x10, RZ ;  /* 0x00000010a1ad7819 */ /* 0x000fc400000006ff */
[----:B------:R-:W-:Y:S02]  /*0d00*/  SHF.L.U32 R162, R145, 0x10, RZ ;  /* 0x0000001091a27819 */ /* 0x000fe400000006ff */
[----:B------:R-:W-:Y:S02]  /*0d10*/  PRMT R163, R146, 0x7632, R163 ;  /* 0x0000763292a37816 */ /* 0x000fe400000000a3 */
[C---:B------:R-:W-:Y:S02]  /*0d20*/  PRMT R184, R158.reuse, 0x7632, R184 ;  /* 0x000076329eb87816 */ /* 0x040fe400000000b8 */
[----:B------:R-:W-:Y:S02]  /*0d30*/  SHF.L.U32 R131, R158, 0x10, RZ ;  /* 0x000000109e837819 */ /* 0x000fe400000006ff */
[C---:B------:R-:W-:Y:S02]  /*0d40*/  PRMT R190, R137.reuse, 0x7632, R190 ;  /* 0x0000763289be7816 */ /* 0x040fe400000000be */
[----:B------:R-:W-:Y:S01]  /*0d50*/  SHF.L.U32 R193, R137, 0x10, RZ ;  /* 0x0000001089c17819 */ /* 0x000fe200000006ff */
[----:B-----5:R-:W-:Y:S01]  /*0d60*/  FMUL.FTZ R137, R132, R165 ;  /* 0x000000a584897220 */ /* 0x020fe20000410000 */
        /* <DEDUP_REMOVED lines=8> */
[----:B------:R-:W-:-:S02]  /*0df0*/  PRMT R195, R143, 0x7632, R195 ;  /* 0x000076328fc37816 */ /* 0x000fc400000000c3 */
[----:B------:R-:W-:Y:S01]  /*0e00*/  SHF.L.U32 R196, R143, 0x10, RZ ;  /* 0x000000108fc47819 */ /* 0x000fe200000006ff */
[----:B------:R-:W-:Y:S01]  /*0e10*/  FADD.FTZ R143, -R243, R188 ;  /* 0x000000bcf38f7221 */ /* 0x000fe20000010100 */
[----:B------:R-:W-:Y:S01]  /*0e20*/  SHF.L.U32 R178, R164, 0x10, RZ ;  /* 0x00000010a4b27819 */ /* 0x000fe200000006ff */
[----:B------:R-:W-:Y:S01]  /*0e30*/  FMUL.FTZ R164, R32, R175 ;  /* 0x000000af20a47220 */ /* 0x000fe20000410000 */
[----:B------:R-:W-:Y:S01]  /*0e40*/  PRMT R161, R145, 0x7632, R161 ;  /* 0x0000763291a17816 */ /* 0x000fe200000000a1 */
[C---:B------:R-:W-:Y:S01]  /*0e50*/  FADD.FTZ R145, -R243.reuse, R144 ;  /* 0x00000090f3917221 */ /* 0x040fe20000010100 */
[C---:B------:R-:W-:Y:S01]  /*0e60*/  PRMT R172, R152.reuse, 0x7632, R172 ;  /* 0x0000763298ac7816 */ /* 0x040fe200000000ac */
[C---:B------:R-:W-:Y:S01]  /*0e70*/  FADD.FTZ R197, -R243.reuse, R134 ;  /* 0x00000086f3c57221 */ /* 0x040fe20000010100 */
[----:B------:R-:W-:Y:S01]  /*0e80*/  SHF.L.U32 R179, R152, 0x10, RZ ;  /* 0x0000001098b37819 */ /* 0x000fe200000006ff */
[----:B------:R-:W-:Y:S01]  /*0e90*/  FADD.FTZ R221, -R243, R126 ;  /* 0x0000007ef3dd7221 */ /* 0x000fe20000010100 */
[----:B------:R-:W-:-:S02]  /*0ea0*/  PRMT R177, R155, 0x7632, R177 ;  /* 0x000076329bb17816 */ /* 0x000fc400000000b1 */
[----:B------:R-:W-:Y:S01]  /*0eb0*/  SHF.L.U32 R185, R155, 0x10, RZ ;  /* 0x000000109bb97819 */ /* 0x000fe200000006ff */
[C---:B------:R-:W-:Y:S01]  /*0ec0*/  FADD.FTZ R155, -R243.reuse, R129 ;  /* 0x00000081f39b7221 */ /* 0x040fe20000010100 */
[----:B------:R-:W-:Y:S01]  /*0ed0*/  SHF.L.U32 R148, R148, 0x10, RZ ;  /* 0x0000001094947819 */ /* 0x000fe200000006ff */
[----:B------:R-:W-:Y:S01]  /*0ee0*/  FADD.FTZ R147, -R243, R162 ;  /* 0x000000a2f3937221 */ /* 0x000fe20000010100 */
[----:B------:R-:W-:Y:S01]  /*0ef0*/  PRMT R125, R149, 0x7632, R125 ;  /* 0x00007632957d7816 */ /* 0x000fe2000000007d */
[-C--:B------:R-:W-:Y:S01]  /*0f00*/  FFMA.FTZ R38, R137, R173.reuse, R38 ;  /* 0x000000ad89267223 */ /* 0x080fe20000010026 */
[----:B------:R-:W-:Y:S01]  /*0f10*/  PRMT R152, R150, 0x7632, R152 ;  /* 0x0000763296987816 */ /* 0x000fe20000000098 */
[----:B------:R-:W-:Y:S01]  /*0f20*/  FADD.FTZ R70, R70, R173 ;  /* 0x000000ad46467221 */ /* 0x000fe20000010000 */
[----:B------:R-:W-:Y:S01]  /*0f30*/  SHF.L.U32 R180, R166, 0x10, RZ ;  /* 0x00000010a6b47819 */ /* 0x000fe200000006ff */
[----:B------:R-:W-:Y:S01]  /*0f40*/  FMUL.FTZ R166, R34, R173 ;  /* 0x000000ad22a67220 */ /* 0x000fe20000410000 */
[C---:B------:R-:W-:Y:S01]  /*0f50*/  PRMT R176, R154.reuse, 0x7632, R176 ;  /* 0x000076329ab07816 */ /* 0x040fe200000000b0 */
[----:B------:R-:W-:Y:S01]  /*0f60*/  FADD.FTZ R149, -R243, R146 ;  /* 0x00000092f3957221 */ /* 0x000fe20000010100 */
[----:B------:R-:W-:Y:S01]  /*0f70*/  SHF.L.U32 R183, R154, 0x10, RZ ;  /* 0x000000109ab77819 */ /* 0x000fe200000006ff */
[-C--:B------:R-:W-:Y:S01]  /*0f80*/  FFMA.FTZ R43, R140, R186.reuse, R43 ;  /* 0x000000ba8c2b7223 */ /* 0x080fe2000001002b */
[----:B------:R-:W-:Y:S01]  /*0f90*/  SHF.L.U32 R150, R150, 0x10, RZ ;  /* 0x0000001096967819 */ /* 0x000fe200000006ff */
[----:B------:R-:W-:Y:S01]  /*0fa0*/  FADD.FTZ R75, R75, R186 ;  /* 0x000000ba4b4b7221 */ /* 0x000fe20000010000 */
[----:B------:R-:W-:Y:S01]  /*0fb0*/  PRMT R126, R139, 0x7632, R126 ;  /* 0x000076328b7e7816 */ /* 0x000fe2000000007e */
[----:B------:R-:W-:Y:S01]  /*0fc0*/  FMUL.FTZ R173, R31, R186 ;  /* 0x000000ba1fad7220 */ /* 0x000fe20000410000 */
[----:B------:R-:W-:Y:S01]  /*0fd0*/  SHF.L.U32 R129, R139, 0x10, RZ ;  /* 0x000000108b817819 */ /* 0x000fe200000006ff */
[C---:B------:R-:W-:Y:S01]  /*0fe0*/  FMUL.FTZ R139, R132.reuse, R141 ;  /* 0x0000008d848b7220 */ /* 0x040fe20000410000 */
[C---:B------:R-:W-:Y:S01]  /*0ff0*/  PRMT R154, R151.reuse, 0x7632, R154 ;  /* 0x00007632979a7816 */ /* 0x040fe2000000009a */
[----:B------:R-:W-:Y:S01]  /*1000*/  FMUL.FTZ R141, R132, R143 ;  /* 0x0000008f848d7220 */ /* 0x000fe20000410000 */
[----:B------:R-:W-:Y:S01]  /*1010*/  SHF.L.U32 R192, R151, 0x10, RZ ;  /* 0x0000001097c07819 */ /* 0x000fe200000006ff */
[----:B------:R-:W-:Y:S01]  /*1020*/  FADD.FTZ R151, -R243, R191 ;  /* 0x000000bff3977221 */ /* 0x000fe20000010100 */
[----:B------:R-:W-:Y:S01]  /*1030*/  PRMT R174, R153, 0x7632, R174 ;  /* 0x0000763299ae7816 */ /* 0x000fe200000000ae */
[----:B------:R-:W-:Y:S01]  /*1040*/  FFMA.FTZ R36, R3, R175, R36 ;  /* 0x000000af03247223 */ /* 0x000fe20000010024 */
[----:B------:R-:W-:Y:S01]  /*1050*/  SHF.L.U32 R181, R153, 0x10, RZ ;  /* 0x0000001099b57819 */ /* 0x000fe200000006ff */
[----:B------:R-:W-:Y:S01]  /*1060*/  FADD.FTZ R68, R68, R175 ;  /* 0x000000af44447221 */ /* 0x000fe20000010000 */
[----:B------:R-:W-:Y:S01]  /*1070*/  FMUL.FTZ R167, R33, R178 ;  /* 0x000000b221a77220 */ /* 0x000fe20000410000 */
[----:B------:R-:W-:Y:S01]  /*1080*/  FADD.FTZ R186, RZ, R164 ;  /* 0x000000a4ffba7221 */ /* 0x000fe20000010000 */
[----:B------:R-:W-:Y:S01]  /*1090*/  FADD.FTZ R153, -R243, R148 ;  /* 0x00000094f3997221 */ /* 0x000fe20000010100 */
[----:B------:R-:W-:Y:S01]  /*10a0*/  SHF.L.U32 R125, R125, 0x10, RZ ;  /* 0x000000107d7d7819 */ /* 0x000fe200000006ff */
[C---:B------:R-:W-:Y:S01]  /*10b0*/  FMUL.FTZ R143, R132.reuse, R145 ;  /* 0x00000091848f7220 */ /* 0x040fe20000410000 */
[C---:B------:R-:W-:Y:S01]  /*10c0*/  FMUL.FTZ R134, R132.reuse, R197 ;  /* 0x000000c584867220 */ /* 0x040fe20000410000 */
[----:B------:R-:W-:Y:S01]  /*10d0*/  FFMA.FTZ R175, R3, R164, RZ ;  /* 0x000000a403af7223 */ /* 0x000fe200000100ff */
[C---:B------:R-:W-:Y:S01]  /*10e0*/  PRMT R130, R157.reuse, 0x7632, R130 ;  /* 0x000076329d827816 */ /* 0x040fe20000000082 */
[C---:B------:R-:W-:Y:S01]  /*10f0*/  FMUL.FTZ R145, R132.reuse, R147 ;  /* 0x0000009384917220 */ /* 0x040fe20000410000 */
[----:B------:R-:W-:Y:S01]  /*1100*/  SHF.L.U32 R189, R157, 0x10, RZ ;  /* 0x000000109dbd7819 */ /* 0x000fe200000006ff */
[----:B------:R-:W-:Y:S01]  /*1110*/  FADD.FTZ R157, -R243, R150 ;  /* 0x00000096f39d7221 */ /* 0x000fe20000010100 */
[----:B------:R-:W-:Y:S01]  /*1120*/  SHF.L.U32 R195, R195, 0x10, RZ ;  /* 0x00000010c3c37819 */ /* 0x000fe200000006ff */
[C---:B------:R-:W-:Y:S01]  /*1130*/  FMUL.FTZ R147, R132.reuse, R149 ;  /* 0x0000009584937220 */ /* 0x040fe20000410000 */
[----:B------:R-:W-:Y:S01]  /*1140*/  SHF.L.U32 R208, R177, 0x10, RZ ;  /* 0x00000010b1d07819 */ /* 0x000fe200000006ff */
[----:B------:R-:W-:Y:S01]  /*1150*/  FMUL.FTZ R149, R132, R151 ;  /* 0x0000009784957220 */ /* 0x000fe20000410000 */
[----:B------:R-:W-:Y:S01]  /*1160*/  SHF.L.U32 R210, R128, 0x10, RZ ;  /* 0x0000001080d27819 */ /* 0x000fe200000006ff */
[----:B------:R-:W-:Y:S01]  /*1170*/  FADD.FTZ R177, R186, R167 ;  /* 0x000000a7bab17221 */ /* 0x000fe20000010000 */
[----:B------:R-:W-:Y:S01]  /*1180*/  FMUL.FTZ R151, R132, R153 ;  /* 0x0000009984977220 */ /* 0x000fe20000410000 */
[----:B------:R-:W-:Y:S01]  /*1190*/  FFMA.FTZ R128, R134, R167, R175 ;  /* 0x000000a786807223 */ /* 0x000fe200000100af */
[----:B------:R-:W-:Y:S01]  /*11a0*/  FADD.FTZ R223, -R243, R125 ;  /* 0x0000007df3df7221 */ /* 0x000fe20000010100 */
[----:B------:R-:W-:Y:S01]  /*11b0*/  FMUL.FTZ R153, R132, R155 ;  /* 0x0000009b84997220 */ /* 0x000fe20000410000 */
[----:B------:R-:W-:-:S02]  /*11c0*/  IMAD.U32 R182, R168, 0x10000, RZ ;  /* 0x00010000a8b67824 */ /* 0x000fc400078e00ff */
[----:B------:R-:W-:Y:S01]  /*11d0*/  FADD.FTZ R125, -R243, R195 ;  /* 0x000000c3f37d7221 */ /* 0x000fe20000010100 */
[----:B------:R-:W-:Y:S01]  /*11e0*/  FMUL.FTZ R155, R132, R157 ;  /* 0x0000009d849b7220 */ /* 0x000fe20000410000 */
[-C--:B------:R-:W-:Y:S01]  /*11f0*/  FFMA.FTZ R40, R139, R169.reuse, R40 ;  /* 0x000000a98b287223 */ /* 0x080fe20000010028 */
[----:B------:R-:W-:Y:S01]  /*1200*/  FADD.FTZ R72, R72, R169 ;  /* 0x000000a948487221 */ /* 0x000fe20000010000 */
[----:B------:R-:W-:Y:S01]  /*1210*/  FMUL.FTZ R168, R28, R169 ;  /* 0x000000a91ca87220 */ /* 0x000fe20000410000 */
[----:B------:R-:W-:Y:S01]  /*1220*/  SHF.L.U32 R212, R130, 0x10, RZ ;  /* 0x0000001082d47819 */ /* 0x000fe200000006ff */
[----:B------:R-:W-:Y:S01]  /*1230*/  FMUL.FTZ R169, R35, R180 ;  /* 0x000000b423a97220 */ /* 0x000fe20000410000 */
[----:B------:R-:W-:Y:S01]  /*1240*/  PRMT R124, R159, 0x7632, R124 ;  /* 0x000076329f7c7816 */ /* 0x000fe2000000007c */
[----:B------:R-:W-:Y:S01]  /*1250*/  FADD.FTZ R130, R177, R166 ;  /* 0x000000a6b1827221 */ /* 0x000fe20000010000 */
[C---:B------:R-:W-:Y:S01]  /*1260*/  PRMT R188, R136.reuse, 0x7632, R188 ;  /* 0x0000763288bc7816 */ /* 0x040fe200000000bc */
[----:B------:R-:W-:Y:S01]  /*1270*/  FFMA.FTZ R175, R137, R166, R128 ;  /* 0x000000a689af7223 */ /* 0x000fe20000010080 */
[----:B------:R-:W-:Y:S01]  /*1280*/  SHF.L.U32 R195, R136, 0x10, RZ ;  /* 0x0000001088c37819 */ /* 0x000fe200000006ff */
[----:B------:R-:W-:Y:S01]  /*1290*/  FMUL.FTZ R136, R132, R207 ;  /* 0x000000cf84887220 */ /* 0x000fe20000410000 */
[----:B------:R-:W-:Y:S01]  /*12a0*/  SHF.L.U32 R127, R159, 0x10, RZ ;  /* 0x000000109f7f7819 */ /* 0x000fe200000006ff */
[----:B------:R-:W-:Y:S01]  /*12b0*/  FADD.FTZ R159, -R243, R192 ;  /* 0x000000c0f39f7221 */ /* 0x000fe20000010100 */
[----:B------:R-:W-:Y:S01]  /*12c0*/  SHF.L.U32 R214, R184, 0x10, RZ ;  /* 0x00000010b8d67819 */ /* 0x000fe200000006ff */
[-C--:B------:R-:W-:Y:S01]  /*12d0*/  FFMA.FTZ R56, R155, R131.reuse, R56 ;  /* 0x000000839b387223 */ /* 0x080fe20000010038 */
[----:B------:R-:W-:Y:S01]  /*12e0*/  FADD.FTZ R92, R92, R131 ;  /* 0x000000835c5c7221 */ /* 0x000fe20000010000 */
[----:B------:R-:W-:Y:S01]  /*12f0*/  FMUL.FTZ R184, R12, R131 ;  /* 0x000000830cb87220 */ /* 0x000fe20000410000 */
[----:B------:R-:W-:Y:S01]  /*1300*/  SHF.L.U32 R216, R124, 0x10, RZ ;  /* 0x000000107cd87819 */ /* 0x000fe200000006ff */
[----:B------:R-:W-:Y:S01]  /*1310*/  FADD.FTZ R131, R130, R169 ;  /* 0x000000a982837221 */ /* 0x000fe20000010000 */
[----:B------:R-:W-:Y:S01]  /*1320*/  FFMA.FTZ R124, R136, R169, R175 ;  /* 0x000000a9887c7223 */ /* 0x000fe200000100af */
[----:B------:R-:W-:Y:S01]  /*1330*/  FMUL.FTZ R157, R132, R159 ;  /* 0x0000009f849d7220 */ /* 0x000fe20000410000 */
[-C--:B------:R-:W-:Y:S01]  /*1340*/  FFMA.FTZ R42, R141, R171.reuse, R42 ;  /* 0x000000ab8d2a7223 */ /* 0x080fe2000001002a */
[----:B------:R-:W-:Y:S01]  /*1350*/  FADD.FTZ R74, R74, R171 ;  /* 0x000000ab4a4a7221 */ /* 0x000fe20000010000 */
[----:B------:R-:W-:Y:S01]  /*1360*/  FMUL.FTZ R170, R30, R171 ;  /* 0x000000ab1eaa7220 */ /* 0x000fe20000410000 */
[C---:B------:R-:W-:Y:S01]  /*1370*/  PRMT R192, R138.reuse, 0x7632, R192 ;  /* 0x000076328ac07816 */ /* 0x040fe200000000c0 */
[----:B------:R-:W-:Y:S01]  /*1380*/  FMUL.FTZ R171, R29, R182 ;  /* 0x000000b61dab7220 */ /* 0x000fe20000410000 */
[----:B------:R-:W-:Y:S01]  /*1390*/  SHF.L.U32 R191, R138, 0x10, RZ ;  /* 0x000000108abf7819 */ /* 0x000fe200000006ff */
[----:B------:R-:W-:Y:S01]  /*13a0*/  FADD.FTZ R128, R131, R168 ;  /* 0x000000a883807221 */ /* 0x000fe20000010000 */
[----:B------:R-:W-:Y:S01]  /*13b0*/  PRMT R194, R142, 0x7632, R194 ;  /* 0x000076328ec27816 */ /* 0x000fe200000000c2 */
[----:B------:R-:W-:Y:S01]  /*13c0*/  FMUL.FTZ R138, R132, R209 ;  /* 0x000000d1848a7220 */ /* 0x000fe20000410000 */
[----:B------:R-:W-:Y:S01]  /*13d0*/  FFMA.FTZ R131, R139, R168, R124 ;  /* 0x000000a88b837223 */ /* 0x000fe2000001007c */
[-C--:B------:R-:W-:Y:S01]  /*13e0*/  FFMA.FTZ R58, R157, R127.reuse, R58 ;  /* 0x0000007f9d3a7223 */ /* 0x080fe2000001003a */
[----:B------:R-:W-:Y:S01]  /*13f0*/  FADD.FTZ R94, R94, R127 ;  /* 0x0000007f5e5e7221 */ /* 0x000fe20000010000 */
[----:B------:R-:W-:Y:S01]  /*1400*/  FMUL.FTZ R186, R14, R127 ;  /* 0x0000007f0eba7220 */ /* 0x000fe20000410000 */
[----:B------:R-:W-:Y:S01]  /*1410*/  FADD.FTZ R127, R128, R171 ;  /* 0x000000ab807f7221 */ /* 0x000fe20000010000 */
[----:B------:R-:W-:Y:S01]  /*1420*/  SHF.L.U32 R194, R194, 0x10, RZ ;  /* 0x00000010c2c27819 */ /* 0x000fe200000006ff */
[----:B------:R-:W-:Y:S01]  /*1430*/  FFMA.FTZ R124, R138, R171, R131 ;  /* 0x000000ab8a7c7223 */ /* 0x000fe20000010083 */
[----:B------:R-:W-:Y:S01]  /*1440*/  SHF.L.U32 R160, R160, 0x10, RZ ;  /* 0x00000010a0a07819 */ /* 0x000fe200000006ff */
[----:B------:R-:W-:-:S02]  /*1450*/  FADD.FTZ R128, R127, R170 ;  /* 0x000000aa7f807221 */ /* 0x000fc40000010000 */
[----:B------:R-:W-:Y:S01]  /*1460*/  FFMA.FTZ R127, R141, R170, R124 ;  /* 0x000000aa8d7f7223 */ /* 0x000fe2000001007c */
[C---:B------:R-:W-:Y:S01]  /*1470*/  FADD.FTZ R239, -R243.reuse, R194 ;  /* 0x000000c2f3ef7221 */ /* 0x040fe20000010100 */
[----:B------:R-:W-:Y:S01]  /*1480*/  SHF.L.U32 R142, R142, 0x10, RZ ;  /* 0x000000108e8e7819 */ /* 0x000fe200000006ff */
[----:B------:R-:W-:Y:S01]  /*1490*/  FADD.FTZ R131, R128, R173 ;  /* 0x000000ad80837221 */ /* 0x000fe20000010000 */
[----:B------:R-:W-:Y:S01]  /*14a0*/  SHF.L.U32 R194, R172, 0x10, RZ ;  /* 0x00000010acc27819 */ /* 0x000fe200000006ff */
[----:B------:R-:W-:Y:S01]  /*14b0*/  FMUL.FTZ R172, R24, R179 ;  /* 0x000000b318ac7220 */ /* 0x000fe20000410000 */
[----:B------:R-:W-:Y:S01]  /*14c0*/  FADD.FTZ R213, -R243, R160 ;  /* 0x000000a0f3d57221 */ /* 0x000fe20000010100 */
[----:B------:R-:W-:Y:S01]  /*14d0*/  FFMA.FTZ R128, R140, R173, R127 ;  /* 0x000000ad8c807223 */ /* 0x000fe2000001007f */
[----:B------:R-:W-:Y:S01]  /*14e0*/  SHF.L.U32 R161, R161, 0x10, RZ ;  /* 0x00000010a1a17819 */ /* 0x000fe200000006ff */
[----:B------:R-:W-:Y:S01]  /*14f0*/  FADD.FTZ R237, -R243, R142 ;  /* 0x0000008ef3ed7221 */ /* 0x000fe20000010100 */
[----:B------:R-:W-:Y:S01]  /*1500*/  FMUL.FTZ R175, R25, R194 ;  /* 0x000000c219af7220 */ /* 0x000fe20000410000 */
[----:B------:R-:W-:Y:S01]  /*1510*/  FADD.FTZ R124, R131, R172 ;  /* 0x000000ac837c7221 */ /* 0x000fe20000010000 */
[----:B------:R-:W-:Y:S01]  /*1520*/  FMUL.FTZ R142, R132, R213 ;  /* 0x000000d5848e7220 */ /* 0x000fe20000410000 */
[----:B------:R-:W-:Y:S01]  /*1530*/  FFMA.FTZ R127, R143, R172, R128 ;  /* 0x000000ac8f7f7223 */ /* 0x000fe20000010080 */
[C---:B------:R-:W-:Y:S01]  /*1540*/  FADD.FTZ R241, -R243.reuse, R196 ;  /* 0x000000c4f3f17221 */ /* 0x040fe20000010100 */
[----:B------:R-:W-:Y:S01]  /*1550*/  SHF.L.U32 R196, R174, 0x10, RZ ;  /* 0x00000010aec47819 */ /* 0x000fe200000006ff */
[----:B------:R-:W-:Y:S01]  /*1560*/  FMUL.FTZ R174, R26, R181 ;  /* 0x000000b51aae7220 */ /* 0x000fe20000410000 */
[----:B------:R-:W-:Y:S01]  /*1570*/  FADD.FTZ R131, R124, R175 ;  /* 0x000000af7c837221 */ /* 0x000fe20000010000 */
[----:B------:R-:W-:Y:S01]  /*1580*/  FADD.FTZ R215, -R243, R161 ;  /* 0x000000a1f3d77221 */ /* 0x000fe20000010100 */
        /* <DEDUP_REMOVED lines=9> */
[----:B------:R-:W-:Y:S01]  /*1620*/  FADD.FTZ R217, -R243, R163 ;  /* 0x000000a3f3d97221 */ /* 0x000fe20000010100 */
[----:B------:R-:W-:Y:S01]  /*1630*/  FFMA.FTZ R124, R144, R177, R127 ;  /* 0x000000b1907c7223 */ /* 0x000fe2000001007f */
[----:B------:R-:W-:Y:S01]  /*1640*/  FFMA.FTZ R44, R143, R179, R44 ;  /* 0x000000b38f2c7223 */ /* 0x000fe2000001002c */
[----:B------:R-:W-:Y:S01]  /*1650*/  FADD.FTZ R76, R76, R179 ;  /* 0x000000b34c4c7221 */ /* 0x000fe20000010000 */
[----:B------:R-:W-:Y:S01]  /*1660*/  FMUL.FTZ R179, R21, R206 ;  /* 0x000000ce15b37220 */ /* 0x000fe20000410000 */
[----:B------:R-:W-:Y:S01]  /*1670*/  FADD.FTZ R128, R131, R176 ;  /* 0x000000b083807221 */ /* 0x000fe20000010000 */
[----:B------:R-:W-:Y:S01]  /*1680*/  FMUL.FTZ R146, R132, R217 ;  /* 0x000000d984927220 */ /* 0x000fe20000410000 */
[----:B------:R-:W-:Y:S01]  /*1690*/  FFMA.FTZ R127, R147, R176, R124 ;  /* 0x000000b0937f7223 */ /* 0x000fe2000001007c */
        /* <DEDUP_REMOVED lines=22> */
[----:B------:R-:W-:Y:S01]  /*1800*/  SHF.L.U32 R152, R152, 0x10, RZ ;  /* 0x0000001098987819 */ /* 0x000fe200000006ff */
[----:B------:R-:W-:Y:S01]  /*1810*/  FFMA.FTZ R41, R138, R182, R41 ;  /* 0x000000b68a297223 */ /* 0x000fe20000010029 */
[----:B------:R-:W-:Y:S01]  /*1820*/  FADD.FTZ R73, R73, R182 ;  /* 0x000000b649497221 */ /* 0x000fe20000010000 */
[----:B------:R-:W-:Y:S01]  /*1830*/  FMUL.FTZ R182, R18, R189 ;  /* 0x000000bd12b67220 */ /* 0x000fe20000410000 */
[----:B------:R-:W-:Y:S01]  /*1840*/  FADD.FTZ R131, R124, R183 ;  /* 0x000000b77c837221 */ /* 0x000fe20000010000 */
[----:B------:R-:W-:Y:S01]  /*1850*/  FFMA.FTZ R124, R150, R183, R127 ;  /* 0x000000b7967c7223 */ /* 0x000fe2000001007f */
[----:B------:R-:W-:Y:S01]  /*1860*/  FFMA.FTZ R50, R149, R185, R50 ;  /* 0x000000b995327223 */ /* 0x000fe20000010032 */
[----:B------:R-:W-:Y:S01]  /*1870*/  FADD.FTZ R82, R82, R185 ;  /* 0x000000b952527221 */ /* 0x000fe20000010000 */
[----:B------:R-:W-:Y:S01]  /*1880*/  FADD.FTZ R225, -R243, R152 ;  /* 0x00000098f3e17221 */ /* 0x000fe20000010100 */
[----:B------:R-:W-:Y:S01]  /*1890*/  FMUL.FTZ R185, R19, R212 ;  /* 0x000000d413b97220 */ /* 0x000fe20000410000 */
[----:B------:R-:W-:Y:S01]  /*18a0*/  FADD.FTZ R128, R131, R182 ;  /* 0x000000b683807221 */ /* 0x000fe20000010000 */
[----:B------:R-:W-:Y:S01]  /*18b0*/  FMUL.FTZ R152, R132, R223 ;  /* 0x000000df84987220 */ /* 0x000fe20000410000 */
[----:B------:R-:W-:Y:S01]  /*18c0*/  FFMA.FTZ R127, R153, R182, R124 ;  /* 0x000000b6997f7223 */ /* 0x000fe2000001007c */
[----:B------:R-:W-:Y:S01]  /*18d0*/  SHF.L.U32 R154, R154, 0x10, RZ ;  /* 0x000000109a9a7819 */ /* 0x000fe200000006ff */
[----:B------:R-:W-:-:S02]  /*18e0*/  FADD.FTZ R131, R128, R185 ;  /* 0x000000b980837221 */ /* 0x000fc40000010000 */
        /* <DEDUP_REMOVED lines=9> */
[----:B------:R-:W-:Y:S02]  /*1980*/  FADD.FTZ R131, R128, R187 ;  /* 0x000000bb80837221 */ /* 0x000fe40000010000 */
        /* <DEDUP_REMOVED lines=26> */
[----:B------:R-:W-:Y:S01]  /*1b30*/  FFMA.FTZ R45, R142, R194, R45 ;  /* 0x000000c28e2d7223 */ /* 0x000fe2000001002d */
[----:B------:R-:W-:Y:S01]  /*1b40*/  FADD.FTZ R77, R77, R194 ;  /* 0x000000c24d4d7221 */ /* 0x000fe20000010000 */
[----:B------:R-:W-:Y:S01]  /*1b50*/  FMUL.FTZ R161, R132, R233 ;  /* 0x000000e984a17220 */ /* 0x000fe20000410000 */
[----:B------:R-:W-:Y:S01]  /*1b60*/  SHF.L.U32 R194, R190, 0x10, RZ ;  /* 0x00000010bec27819 */ /* 0x000fe200000006ff */
[----:B------:R-:W-:Y:S01]  /*1b70*/  FADD.FTZ R131, R124, R191 ;  /* 0x000000bf7c837221 */ /* 0x000fe20000010000 */
[----:B------:R-:W-:Y:S01]  /*1b80*/  FMUL.FTZ R190, R10, R193 ;  /* 0x000000c10abe7220 */ /* 0x000fe20000410000 */
[----:B------:R-:W-:Y:S01]  /*1b90*/  FFMA.FTZ R124, R158, R191, R127 ;  /* 0x000000bf9e7c7223 */ /* 0x000fe2000001007f */
[----:B------:R-:W-:Y:S01]  /*1ba0*/  FFMA.FTZ R62, R161, R193, R62 ;  /* 0x000000c1a13e7223 */ /* 0x000fe2000001003e */
[----:B------:R-:W-:Y:S01]  /*1bb0*/  FADD.FTZ R90, R90, R193 ;  /* 0x000000c15a5a7221 */ /* 0x000fe20000010000 */
[----:B------:R-:W-:Y:S01]  /*1bc0*/  SHF.L.U32 R128, R126, 0x10, RZ ;  /* 0x000000107e807819 */ /* 0x000fe200000006ff */
[----:B------:R-:W-:Y:S01]  /*1bd0*/  FMUL.FTZ R160, R132, R235 ;  /* 0x000000eb84a07220 */ /* 0x000fe20000410000 */
[----:B------:R-:W-:Y:S01]  /*1be0*/  FMUL.FTZ R193, R11, R194 ;  /* 0x000000c20bc17220 */ /* 0x000fe20000410000 */
[----:B------:R-:W-:Y:S01]  /*1bf0*/  FADD.FTZ R126, R131, R190 ;  /* 0x000000be837e7221 */ /* 0x000fe20000010000 */
[----:B------:R-:W-:-:S03]  /*1c00*/  FFMA.FTZ R127, R161, R190, R124 ;  /* 0x000000bea17f7223 */ /* 0x000fc6000001007c */
        /* <DEDUP_REMOVED lines=14> */
[----:B------:R-:W-:Y:S01]  /*1cf0*/  FADD.FTZ R129, R126, R195 ;  /* 0x000000c37e817221 */ /* 0x000fe20000010000 */
[C---:B------:R-:W-:Y:S01]  /*1d00*/  FFMA.FTZ R124, R162.reuse, R195, R127 ;  /* 0x000000c3a27c7223 */ /* 0x040fe2000001007f */
        /* <DEDUP_REMOVED lines=24> */
.L_x_3270:
[----:B------:R-:W-:Y:S05]  /*1e90*/  BSYNC B1 ;  /* 0x0000000000017941 */ /* 0x000fea0003800000 */
.L_x_3268:
[----:B------:R-:W-:-:S03]  /*1ea0*/  UMOV UR6, 0xffffffff ;  /* 0xffffffff00067882 */ /* 0x000fc60000000000 */
[----:B------:R-:W-:Y:S05]  /*1eb0*/  BRA.DIV UR6, `(.L_x_3271) ;  /* 0x0000003606807947 */ /* 0x000fea000b800000 */
[----:B0-----:R-:W0:Y:S04]  /*1ec0*/  SHFL.BFLY PT, R125, R206, 0x1, 0x1f ;  /* 0x0c201f00ce7d7f89 */ /* 0x001e2800000e0000 */
        /* <DEDUP_REMOVED lines=17> */
.L_x_3380:
[----:B-----5:R-:W-:Y:S01]  /*1fe0*/  ISETP.GE.AND P3, PT, R198, 0x1, PT ;  /* 0x00000001c600780c */ /* 0x020fe20003f66270 */
[----:B-1----:R-:W-:Y:S01]  /*1ff0*/  FADD.FTZ R125, R130, R125 ;  /* 0x0000007d827d7221 */ /* 0x002fe20000010000 */
[----:B--2---:R-:W-:Y:S01]  /*2000*/  FADD.FTZ R124, R131, R124 ;  /* 0x0000007c837c7221 */ /* 0x004fe20000010000 */
[----:B0-----:R-:W-:Y:S01]  /*2010*/  HFMA2.MMA R131, -RZ, RZ, 0, 0 ;  /* 0x00000000ff837435 */ /* 0x001fe200000001ff */
[----:B------:R-:W-:Y:S01]  /*2020*/  ISETP.NE.AND P0, PT, R2, RZ, PT ;  /* 0x000000ff0200720c */ /* 0x000fe20003f05270 */
[----:B------:R-:W-:Y:S01]  /*2030*/  FMUL.FTZ R125, R125, UR8 ;  /* 0x000000087d7d7c20 */ /* 0x000fe20008410000 */
[----:B------:R-:W-:Y:S01]  /*2040*/  BSSY B1, `(.L_x_3272) ;  /* 0x0000016000017945 */ /* 0x000fe20003800000 */
[----:B------:R-:W-:-:S03]  /*2050*/  FMUL.FTZ R128, R124, UR8 ;  /* 0x000000087c807c20 */ /* 0x000fc60008410000 */
[----:B------:R-:W-:-:S03]  /*2060*/  FSEL R129, R125, RZ, !P0 ;  /* 0x000000ff7d817208 */ /* 0x000fc60004000000 */
[----:B------:R-:W-:-:S05]  /*2070*/  @P3 IADD3 R127, R198, -0x1, RZ ;  /* 0xffffffffc67f3810 */ /* 0x000fca0007ffe0ff */
[----:B------:R-:W-:-:S05]  /*2080*/  @P3 IMAD R127, R127, R200, RZ ;  /* 0x000000c87f7f3224 */ /* 0x000fca00078e02ff */
        /* <DEDUP_REMOVED lines=10> */
.L_x_3273:
[----:B------:R-:W-:Y:S01]  /*2130*/  ISETP.NE.U32.AND P0, PT, R204, RZ, PT ;  /* 0x000000ffcc00720c */ /* 0x000fe20003f05070 */
[----:B------:R-:W-:-:S03]  /*2140*/  FFMA.FTZ R125, R3, R128, R129 ;  /* 0x00000080037d7223 */ /* 0x000fc60000010081 */
[----:B------:R-:W-:Y:S01]  /*2150*/  ISETP.NE.AND.EX P0, PT, R205, RZ, PT, P0 ;  /* 0x000000ffcd00720c */ /* 0x000fe20003f05300 */
[----:B------:R-:W-:-:S04]  /*2160*/  FADD.FTZ R125, R164, -R125 ;  /* 0x8000007da47d7221 */ /* 0x000fc80000010000 */
[----:B------:R-:W-:-:S08]  /*2170*/  FMUL.FTZ R125, R132, R125 ;  /* 0x0000007d847d7220 */ /* 0x000fd00000410000 */
[----:B------:R-:W-:-:S05]  /*2180*/  @P0 SHF.L.U32 R124, R100, 0x10, RZ ;  /* 0x00000010647c0819 */ /* 0x000fca00000006ff */
[----:B------:R-:W-:-:S07]  /*2190*/  @P0 FADD.FTZ R125, R125, R124 ;  /* 0x0000007c7d7d0221 */ /* 0x000fce0000010000 */
.L_x_3274:
[----:B------:R-:W-:Y:S05]  /*21a0*/  BSYNC B1 ;  /* 0x0000000000017941 */ /* 0x000fea0003800000 */
.L_x_3272:
        /* <DEDUP_REMOVED lines=15> */
.L_x_3276:
[----:B------:R-:W-:Y:S01]  /*22a0*/  FFMA.FTZ R124, R134, R128, R129 ;  /* 0x00000080867c7223 */ /* 0x000fe20000010081 */
[----:B------:R-:W-:-:S03]  /*22b0*/  @P0 PRMT R126, R100, 0x7632, R126 ;  /* 0x00007632647e0816 */ /* 0x000fc6000000007e */
[----:B------:R-:W-:Y:S02]  /*22c0*/  FADD.FTZ R125, R167, -R124 ;  /* 0x8000007ca77d7221 */ /* 0x000fe40000010000 */
[----:B------:R-:W-:Y:S02]  /*22d0*/  @P0 IMAD.U32 R126, R126, 0x10000, RZ ;  /* 0x000100007e7e0824 */ /* 0x000fe400078e00ff */
[----:B------:R-:W-:-:S04]  /*22e0*/  FMUL.FTZ R125, R132, R125 ;  /* 0x0000007d847d7220 */ /* 0x000fc80000410000 */
[----:B------:R-:W-:-:S07]  /*22f0*/  @P0 FADD.FTZ R125, R125, R126 ;  /* 0x0000007e7d7d0221 */ /* 0x000fce0000010000 */
.L_x_3277:
[----:B------:R-:W-:Y:S05]  /*2300*/  BSYNC B1 ;  /* 0x0000000000017941 */ /* 0x000fea0003800000 */
.L_x_3275:
        /* <DEDUP_REMOVED lines=12> */
.L_x_3279:
[----:B------:R-:W-:Y:S01]  /*23d0*/  FFMA.FTZ R125, R137, R128, R129 ;  /* 0x00000080897d7223 */ /* 0x000fe20000010081 */
[----:B------:R-:W-:-:S03]  /*23e0*/  @P0 SHF.L.U32 R124, R101, 0x10, RZ ;  /* 0x00000010657c0819 */ /* 0x000fc600000006ff */
[----:B------:R-:W-:-:S04]  /*23f0*/  FADD.FTZ R125, R166, -R125 ;  /* 0x8000007da67d7221 */ /* 0x000fc80000010000 */
[----:B------:R-:W-:-:S04]  /*2400*/  FMUL.FTZ R125, R132, R125 ;  /* 0x0000007d847d7220 */ /* 0x000fc80000410000 */
[----:B------:R-:W-:-:S07]  /*2410*/  @P0 FADD.FTZ R125, R125, R124 ;  /* 0x0000007c7d7d0221 */ /* 0x000fce0000010000 */
.L_x_3280:
[----:B------:R-:W-:Y:S05]  /*2420*/  BSYNC B1 ;  /* 0x0000000000017941 */ /* 0x000fea0003800000 */
.L_x_3278:
        /* <DEDUP_REMOVED lines=13> */
.L_x_3282:
[----:B------:R-:W-:Y:S01]  /*2500*/  FFMA.FTZ R124, R136, R128, R129 ;  /* 0x00000080887c7223 */ /* 0x000fe20000010081 */
[----:B------:R-:W-:-:S03]  /*2510*/  @P0 PRMT R126, R101, 0x7632, R126 ;  /* 0x00007632657e0816 */ /* 0x000fc6000000007e */
[----:B------:R-:W-:Y:S01]  /*2520*/  FADD.FTZ R125, R169, -R124 ;  /* 0x8000007ca97d7221 */ /* 0x000fe20000010000 */
[----:B------:R-:W-:-:S03]  /*2530*/  @P0 SHF.L.U32 R126, R126, 0x10, RZ ;  /* 0x000000107e7e0819 */ /* 0x000fc600000006ff */
[----:B------:R-:W-:-:S04]  /*2540*/  FMUL.FTZ R125, R132, R125 ;  /* 0x0000007d847d7220 */ /* 0x000fc80000410000 */
[----:B------:R-:W-:-:S07]  /*2550*/  @P0 FADD.FTZ R125, R125, R126 ;  /* 0x0000007e7d7d0221 */ /* 0x000fce0000010000 */
.L_x_3283:
[----:B------:R-:W-:Y:S05]  /*2560*/  BSYNC B1 ;  /* 0x0000000000017941 */ /* 0x000fea0003800000 */
.L_x_3281:
        /* <DEDUP_REMOVED lines=12> */
.L_x_3285:
[----:B------:R-:W-:Y:S01]  /*2630*/  FFMA.FTZ R125, R139, R128, R129 ;  /* 0x000000808b7d7223 */ /* 0x000fe20000010081 */
[----:B------:R-:W-:-:S03]  /*2640*/  @P0 SHF.L.U32 R124, R102, 0x10, RZ ;  /* 0x00000010667c0819 */ /* 0x000fc600000006ff */
[----:B------:R-:W-:-:S04]  /*2650*/  FADD.FTZ R125, R168, -R125 ;  /* 0x8000007da87d7221 */ /* 0x000fc80000010000 */
[----:B------:R-:W-:-:S04]  /*2660*/  FMUL.FTZ R125, R132, R125 ;  /* 0x0000007d847d7220 */ /* 0x000fc80000410000 */
[----:B------:R-:W-:-:S07]  /*2670*/  @P0 FADD.FTZ R125, R125, R124 ;  /* 0x0000007c7d7d0221 */ /* 0x000fce0000010000 */
.L_x_3286:
[----:B------:R-:W-:Y:S05]  /*2680*/  BSYNC B1 ;  /* 0x0000000000017941 */ /* 0x000fea0003800000 */
.L_x_3284:
        /* <DEDUP_REMOVED lines=13> */
.L_x_3288:
[----:B------:R-:W-:Y:S01]  /*2760*/  FFMA.FTZ R124, R138, R128, R129 ;  /* 0x000000808a7c7223 */ /* 0x000fe20000010081 */
[----:B------:R-:W-:-:S03]  /*2770*/  @P0 PRMT R126, R102, 0x7632, R126 ;  /* 0x00007632667e0816 */ /* 0x000fc6000000007e */
[----:B------:R-:W-:Y:S01]  /*2780*/  FADD.FTZ R125, R171, -R124 ;  /* 0x8000007cab7d7221 */ /* 0x000fe20000010000 */
[----:B------:R-:W-:-:S03]  /*2790*/  @P0 SHF.L.U32 R126, R126, 0x10, RZ ;  /* 0x000000107e7e0819 */ /* 0x000fc600000006ff */
[----:B------:R-:W-:-:S04]  /*27a0*/  FMUL.FTZ R125, R132, R125 ;  /* 0x0000007d847d7220 */ /* 0x000fc80000410000 */
[----:B------:R-:W-:-:S07]  /*27b0*/  @P0 FADD.FTZ R125, R125, R126 ;  /* 0x0000007e7d7d0221 */ /* 0x000fce0000010000 */
.L_x_3289:
[----:B------:R-:W-:Y:S05]  /*27c0*/  BSYNC B1 ;  /* 0x0000000000017941 */ /* 0x000fea0003800000 */
.L_x_3287:
        /* <DEDUP_REMOVED lines=12> */
.L_x_3291:
[----:B------:R-:W-:Y:S01]  /*2890*/  FFMA.FTZ R125, R141, R128, R129 ;  /* 0x000000808d7d7223 */ /* 0x000fe20000010081 */
[----:B------:R-:W-:-:S03]  /*28a0*/  @P0 SHF.L.U32 R124, R103, 0x10, RZ ;  /* 0x00000010677c0819 */ /* 0x000fc600000006ff */
[----:B------:R-:W-:-:S04]  /*28b0*/  FADD.FTZ R125, R170, -R125 ;  /* 0x8000007daa7d7221 */ /* 0x000fc80000010000 */
[----:B------:R-:W-:-:S04]  /*28c0*/  FMUL.FTZ R125, R132, R125 ;  /* 0x0000007d847d7220 */ /* 0x000fc80000410000 */
[----:B------:R-:W-:-:S07]  /*28d0*/  @P0 FADD.FTZ R125, R125, R124 ;  /* 0x0000007c7d7d0221 */ /* 0x000fce0000010000 */
.L_x_3292:
[----:B------:R-:W-:Y:S05]  /*28e0*/  BSYNC B1 ;  /* 0x0000000000017941 */ /* 0x000fea0003800000 */
.L_x_3290:
        /* <DEDUP_REMOVED lines=13> */
.L_x_3294:
[----:B------:R-:W-:Y:S01]  /*29c0*/  FFMA.FTZ R124, R140, R128, R129 ;  /* 0x000000808c7c7223 */ /* 0x000fe20000010081 */
[----:B------:R-:W-:-:S03]  /*29d0*/  @P0 PRMT R126, R103, 0x7632, R126 ;  /* 0x00007632677e0816 */ /* 0x000fc6000000007e */
[----:B------:R-:W-:Y:S01]  /*29e0*/  FADD.FTZ R125, R173, -R124 ;  /* 0x8000007cad7d7221 */ /* 0x000fe20000010000 */
[----:B------:R-:W-:-:S03]  /*29f0*/  @P0 SHF.L.U32 R127, R126, 0x10, RZ ;  /* 0x000000107e7f0819 */ /* 0x000fc600000006ff */
[----:B------:R-:W-:-:S04]  /*2a00*/  FMUL.FTZ R130, R132, R125 ;  /* 0x0000007d84827220 */ /* 0x000fc80000410000 */
[----:B------:R-:W-:-:S07]  /*2a10*/  @P0 FADD.FTZ R130, R130, R127 ;  /* 0x0000007f82820221 */ /* 0x000fce0000010000 */
.L_x_3295:
[----:B------:R-:W-:Y:S05]  /*2a20*/  BSYNC B1 ;  /* 0x0000000000017941 */ /* 0x000fea0003800000 */
.L_x_3293:
        /* <DEDUP_REMOVED lines=18> */
.L_x_3297:
[----:B0-----:R-:W-:Y:S01]  /*2b50*/  FFMA.FTZ R125, R143, R128, R129 ;  /* 0x000000808f7d7223 */ /* 0x001fe20000010081 */
[----:B------:R-:W-:-:S03]  /*2b60*/  @P0 IMAD.U32 R124, R104, 0x10000, RZ ;  /* 0x00010000687c0824 */ /* 0x000fc600078e00ff */
[----:B------:R-:W-:-:S04]  /*2b70*/  FADD.FTZ R125, R172, -R125 ;  /* 0x8000007dac7d7221 */ /* 0x000fc80000010000 */
[----:B------:R-:W-:-:S04]  /*2b80*/  FMUL.FTZ R125, R132, R125 ;  /* 0x0000007d847d7220 */ /* 0x000fc80000410000 */
[----:B------:R-:W-:-:S07]  /*2b90*/  @P0 FADD.FTZ R125, R125, R124 ;  /* 0x0000007c7d7d0221 */ /* 0x000fce0000010000 */
.L_x_3298:
[----:B------:R-:W-:Y:S05]  /*2ba0*/  BSYNC B1 ;  /* 0x0000000000017941 */ /* 0x000fea0003800000 */
.L_x_3296:
        /* <DEDUP_REMOVED lines=13> */
.L_x_3300:
[----:B------:R-:W-:Y:S01]  /*2c80*/  FFMA.FTZ R124, R142, R128, R129 ;  /* 0x000000808e7c7223 */ /* 0x000fe20000010081 */
[----:B------:R-:W-:-:S03]  /*2c90*/  @P0 PRMT R126, R104, 0x7632, R126 ;  /* 0x00007632687e0816 */ /* 0x000fc6000000007e */
[----:B------:R-:W-:Y:S01]  /*2ca0*/  FADD.FTZ R125, R175, -R124 ;  /* 0x8000007caf7d7221 */ /* 0x000fe20000010000 */
[----:B------:R-:W-:-:S03]  /*2cb0*/  @P0 SHF.L.U32 R126, R126, 0x10, RZ ;  /* 0x000000107e7e0819 */ /* 0x000fc600000006ff */
[----:B------:R-:W-:-:S04]  /*2cc0*/  FMUL.FTZ R125, R132, R125 ;  /* 0x0000007d847d7220 */ /* 0x000fc80000410000 */
[----:B------:R-:W-:-:S07]  /*2cd0*/  @P0 FADD.FTZ R125, R125, R126 ;  /* 0x0000007e7d7d0221 */ /* 0x000fce0000010000 */
.L_x_3301:
[----:B------:R-:W-:Y:S05]  /*2ce0*/  BSYNC B1 ;  /* 0x0000000000017941 */ /* 0x000fea0003800000 */
.L_x_3299:
        /* <DEDUP_REMOVED lines=12> */
.L_x_3303:
[----:B------:R-:W-:Y:S01]  /*2db0*/  FFMA.FTZ R125, R145, R128, R129 ;  /* 0x00000080917d7223 */ /* 0x000fe20000010081 */
[----:B------:R-:W-:-:S03]  /*2dc0*/  @P0 SHF.L.U32 R124, R105, 0x10, RZ ;  /* 0x00000010697c0819 */ /* 0x000fc600000006ff */
[----:B------:R-:W-:-:S04]  /*2dd0*/  FADD.FTZ R125, R174, -R125 ;  /* 0x8000007dae7d7221 */ /* 0x000fc80000010000 */
[----:B------:R-:W-:-:S04]  /*2de0*/  FMUL.FTZ R125, R132, R125 ;  /* 0x0000007d847d7220 */ /* 0x000fc80000410000 */
[----:B------:R-:W-:-:S07]  /*2df0*/  @P0 FADD.FTZ R125, R125, R124 ;  /* 0x0000007c7d7d0221 */ /* 0x000fce0000010000 */
.L_x_3304:
[----:B------:R-:W-:Y:S05]  /*2e00*/  BSYNC B1 ;  /* 0x0000000000017941 */ /* 0x000fea0003800000 */
.L_x_3302:
        /* <DEDUP_REMOVED lines=13> */
.L_x_3306:
[----:B------:R-:W-:Y:S01]  /*2ee0*/  FFMA.FTZ R124, R144, R128, R129 ;  /* 0x00000080907c7223 */ /* 0x000fe20000010081 */
[----:B------:R-:W-:-:S03]  /*2ef0*/  @P0 PRMT R126, R105, 0x7632, R126 ;  /* 0x00007632697e0816 */ /* 0x000fc6000000007e */
[----:B------:R-:W-:Y:S01]  /*2f00*/  FADD.FTZ R125, R177, -R124 ;  /* 0x8000007cb17d7221 */ /* 0x000fe20000010000 */
[----:B------:R-:W-:-:S03]  /*2f10*/  @P0 SHF.L.U32 R126, R126, 0x10, RZ ;  /* 0x000000107e7e0819 */ /* 0x000fc600000006ff */
[----:B------:R-:W-:-:S04]  /*2f20*/  FMUL.FTZ R125, R132, R125 ;  /* 0x0000007d847d7220 */ /* 0x000fc80000410000 */
[----:B------:R-:W-:-:S07]  /*2f30*/  @P0 FADD.FTZ R125, R125, R126 ;  /* 0x0000007e7d7d0221 */ /* 0x000fce0000010000 */
.L_x_3307:
[----:B------:R-:W-:Y:S05]  /*2f40*/  BSYNC B1 ;  /* 0x0000000000017941 */ /* 0x000fea0003800000 */
.L_x_3305:
        /* <DEDUP_REMOVED lines=12> */
.L_x_3309:
[----:B------:R-:W-:Y:S01]  /*3010*/  FFMA.FTZ R125, R147, R128, R129 ;  /* 0x00000080937d7223 */ /* 0x000fe20000010081 */
[----:B------:R-:W-:-:S03]  /*3020*/  @P0 SHF.L.U32 R124, R106, 0x10, RZ ;  /* 0x000000106a7c0819 */ /* 0x000fc600000006ff */
[----:B------:R-:W-:-:S04]  /*3030*/  FADD.FTZ R125, R176, -R125 ;  /* 0x8000007db07d7221 */ /* 0x000fc80000010000 */
[----:B------:R-:W-:-:S04]  /*3040*/  FMUL.FTZ R125, R132, R125 ;  /* 0x0000007d847d7220 */ /* 0x000fc80000410000 */
[----:B------:R-:W-:-:S07]  /*3050*/  @P0 FADD.FTZ R125, R125, R124 ;  /* 0x0000007c7d7d0221 */ /* 0x000fce0000010000 */
.L_x_3310:
[----:B------:R-:W-:Y:S05]  /*3060*/  BSYNC B1 ;  /* 0x0000000000017941 */ /* 0x000fea0003800000 */
.L_x_3308:
        /* <DEDUP_REMOVED lines=13> */
.L_x_3312:
[----:B------:R-:W-:Y:S01]  /*3140*/  FFMA.FTZ R124, R146, R128, R129 ;  /* 0x00000080927c7223 */ /* 0x000fe20000010081 */
[----:B------:R-:W-:-:S03]  /*3150*/  @P0 PRMT R126, R106, 0x7632, R126 ;  /* 0x000076326a7e0816 */ /* 0x000fc6000000007e */
[----:B------:R-:W-:Y:S01]  /*3160*/  FADD.FTZ R125, R179, -R124 ;  /* 0x8000007cb37d7221 */ /* 0x000fe20000010000 */
[----:B------:R-:W-:-:S03]  /*3170*/  @P0 SHF.L.U32 R126, R126, 0x10, RZ ;  /* 0x000000107e7e0819 */ /* 0x000fc600000006ff */
[----:B------:R-:W-:-:S04]  /*3180*/  FMUL.FTZ R125, R132, R125 ;  /* 0x0000007d847d7220 */ /* 0x000fc80000410000 */
[----:B------:R-:W-:-:S07]  /*3190*/  @P0 FADD.FTZ R125, R125, R126 ;  /* 0x0000007e7d7d0221 */ /* 0x000fce0000010000 */
.L_x_3313:
[----:B------:R-:W-:Y:S05]  /*31a0*/  BSYNC B1 ;  /* 0x0000000000017941 */ /* 0x000fea0003800000 */
.L_x_3311:
        /* <DEDUP_REMOVED lines=12> */
.L_x_3315:
[----:B------:R-:W-:Y:S01]  /*3270*/  FFMA.FTZ R125, R149, R128, R129 ;  /* 0x00000080957d7223 */ /* 0x000fe20000010081 */
[----:B------:R-:W-:-:S03]  /*3280*/  @P0 SHF.L.U32 R124, R107, 0x10, RZ ;  /* 0x000000106b7c0819 */ /* 0x000fc600000006ff */
[----:B------:R-:W-:-:S04]  /*3290*/  FADD.FTZ R125, R178, -R125 ;  /* 0x8000007db27d7221 */ /* 0x000fc80000010000 */
[----:B------:R-:W-:-:S04]  /*32a0*/  FMUL.FTZ R125, R132, R125 ;  /* 0x0000007d847d7220 */ /* 0x000fc80000410000 */
[----:B------:R-:W-:-:S07]  /*32b0*/  @P0 FADD.FTZ R125, R125, R124 ;  /* 0x0000007c7d7d0221 */ /* 0x000fce0000010000 */
.L_x_3316:
[----:B------:R-:W-:Y:S05]  /*32c0*/  BSYNC B1 ;  /* 0x0000000000017941 */ /* 0x000fea0003800000 */
.L_x_3314:
        /* <DEDUP_REMOVED lines=13> */
.L_x_3318:
[----:B------:R-:W-:Y:S01]  /*33a0*/  FFMA.FTZ R124, R148, R128, R129 ;  /* 0x00000080947c7223 */ /* 0x000fe20000010081 */
[----:B------:R-:W-:-:S03]  /*33b0*/  @P0 PRMT R126, R107, 0x7632, R126 ;  /* 0x000076326b7e0816 */ /* 0x000fc6000000007e */
[----:B------:R-:W-:Y:S02]  /*33c0*/  FADD.FTZ R125, R181, -R124 ;  /* 0x8000007cb57d7221 */ /* 0x000fe40000010000 */
[----:B------:R-:W-:Y:S02]  /*33d0*/  @P0 IMAD.U32 R127, R126, 0x10000, RZ ;  /* 0x000100007e7f0824 */ /* 0x000fe400078e00ff */
[----:B------:R-:W-:-:S04]  /*33e0*/  FMUL.FTZ R130, R132, R125 ;  /* 0x0000007d84827220 */ /* 0x000fc80000410000 */
[----:B------:R-:W-:-:S07]  /*33f0*/  @P0 FADD.FTZ R130, R130, R127 ;  /* 0x0000007f82820221 */ /* 0x000fce0000010000 */
.L_x_3319:
[----:B------:R-:W-:Y:S05]  /*3400*/  BSYNC B1 ;  /* 0x0000000000017941 */ /* 0x000fea0003800000 */
.L_x_3317:
        /* <DEDUP_REMOVED lines=19> */
.L_x_3321:
[----:B0-----:R-:W-:Y:S01]  /*3540*/  FFMA.FTZ R125, R151, R128, R129 ;  /* 0x00000080977d7223 */ /* 0x001fe20000010081 */
[----:B------:R-:W-:-:S03]  /*3550*/  @P0 SHF.L.U32 R124, R108, 0x10, RZ ;  /* 0x000000106c7c0819 */ /* 0x000fc600000006ff */
[----:B------:R-:W-:-:S04]  /*3560*/  FADD.FTZ R125, R180, -R125 ;  /* 0x8000007db47d7221 */ /* 0x000fc80000010000 */
[----:B------:R-:W-:-:S04]  /*3570*/  FMUL.FTZ R125, R132, R125 ;  /* 0x0000007d847d7220 */ /* 0x000fc80000410000 */
[----:B------:R-:W-:-:S07]  /*3580*/  @P0 FADD.FTZ R125, R125, R124 ;  /* 0x0000007c7d7d0221 */ /* 0x000fce0000010000 */
.L_x_3322:
[----:B------:R-:W-:Y:S05]  /*3590*/  BSYNC B1 ;  /* 0x0000000000017941 */ /* 0x000fea0003800000 */
.L_x_3320:
        /* <DEDUP_REMOVED lines=13> */
.L_x_3324:
[----:B------:R-:W-:Y:S01]  /*3670*/  FFMA.FTZ R124, R150, R128, R129 ;  /* 0x00000080967c7223 */ /* 0x000fe20000010081 */
[----:B------:R-:W-:-:S03]  /*3680*/  @P0 PRMT R126, R108, 0x7632, R126 ;  /* 0x000076326c7e0816 */ /* 0x000fc6000000007e */
[----:B------:R-:W-:Y:S01]  /*3690*/  FADD.FTZ R125, R183, -R124 ;  /* 0x8000007cb77d7221 */ /* 0x000fe20000010000 */
[----:B------:R-:W-:-:S03]  /*36a0*/  @P0 SHF.L.U32 R126, R126, 0x10, RZ ;  /* 0x000000107e7e0819 */ /* 0x000fc600000006ff */
[----:B------:R-:W-:-:S04]  /*36b0*/  FMUL.FTZ R125, R132, R125 ;  /* 0x0000007d847d7220 */ /* 0x000fc80000410000 */
[----:B------:R-:W-:-:S07]  /*36c0*/  @P0 FADD.FTZ R125, R125, R126 ;  /* 0x0000007e7d7d0221 */ /* 0x000fce0000010000 */
.L_x_3325:
[----:B------:R-:W-:Y:S05]  /*36d0*/  BSYNC B1 ;  /* 0x0000000000017941 */ /* 0x000fea0003800000 */
.L_x_3323:
        /* <DEDUP_REMOVED lines=12> */
.L_x_3327:
[----:B------:R-:W-:Y:S01]  /*37a0*/  FFMA.FTZ R125, R153, R128, R129 ;  /* 0x00000080997d7223 */ /* 0x000fe20000010081 */
[----:B------:R-:W-:-:S03]  /*37b0*/  @P0 SHF.L.U32 R124, R109, 0x10, RZ ;  /* 0x000000106d7c0819 */ /* 0x000fc600000006ff */
[----:B------:R-:W-:-:S04]  /*37c0*/  FADD.FTZ R125, R182, -R125 ;  /* 0x8000007db67d7221 */ /* 0x000fc80000010000 */
[----:B------:R-:W-:-:S04]  /*37d0*/  FMUL.FTZ R125, R132, R125 ;  /* 0x0000007d847d7220 */ /* 0x000fc80000410000 */
[----:B------:R-:W-:-:S07]  /*37e0*/  @P0 FADD.FTZ R125, R125, R124 ;  /* 0x0000007c7d7d0221 */ /* 0x000fce0000010000 */
.L_x_3328:
[----:B------:R-:W-:Y:S05]  /*37f0*/  BSYNC B1 ;  /* 0x0000000000017941 */ /* 0x000fea0003800000 */
.L_x_3326:
        /* <DEDUP_REMOVED lines=13> */
.L_x_3330:
[----:B------:R-:W-:Y:S01]  /*38d0*/  FFMA.FTZ R124, R152, R128, R129 ;  /* 0x00000080987c7223 */ /* 0x000fe20000010081 */
[----:B------:R-:W-:-:S03]  /*38e0*/  @P0 PRMT R126, R109, 0x7632, R126 ;  /* 0x000076326d7e0816 */ /* 0x000fc6000000007e */
[----:B------:R-:W-:Y:S01]  /*38f0*/  FADD.FTZ R125, R185, -R124 ;  /* 0x8000007cb97d7221 */ /* 0x000fe20000010000 */
[----:B------:R-:W-:-:S03]  /*3900*/  @P0 SHF.L.U32 R126, R126, 0x10, RZ ;  /* 0x000000107e7e0819 */ /* 0x000fc600000006ff */
[----:B------:R-:W-:-:S04]  /*3910*/  FMUL.FTZ R125, R132, R125 ;  /* 0x0000007d847d7220 */ /* 0x000fc80000410000 */
[----:B------:R-:W-:-:S07]  /*3920*/  @P0 FADD.FTZ R125, R125, R126 ;  /* 0x0000007e7d7d0221 */ /* 0x000fce0000010000 */
.L_x_3331:
[----:B------:R-:W-:Y:S05]  /*3930*/  BSYNC B1 ;  /* 0x0000000000017941 */ /* 0x000fea0003800000 */
.L_x_3329:
        /* <DEDUP_REMOVED lines=12> */
.L_x_3333:
[----:B------:R-:W-:Y:S01]  /*3a00*/  FFMA.FTZ R125, R155, R128, R129 ;  /* 0x000000809b7d7223 */ /* 0x000fe20000010081 */
[----:B------:R-:W-:-:S03]  /*3a10*/  @P0 SHF.L.U32 R124, R110, 0x10, RZ ;  /* 0x000000106e7c0819 */ /* 0x000fc600000006ff */
[----:B------:R-:W-:-:S04]  /*3a20*/  FADD.FTZ R125, R184, -R125 ;  /* 0x8000007db87d7221 */ /* 0x000fc80000010000 */
[----:B------:R-:W-:-:S04]  /*3a30*/  FMUL.FTZ R125, R132, R125 ;  /* 0x0000007d847d7220 */ /* 0x000fc80000410000 */
[----:B------:R-:W-:-:S07]  /*3a40*/  @P0 FADD.FTZ R125, R125, R124 ;  /* 0x0000007c7d7d0221 */ /* 0x000fce0000010000 */
.L_x_3334:
[----:B------:R-:W-:Y:S05]  /*3a50*/  BSYNC B1 ;  /* 0x0000000000017941 */ /* 0x000fea0003800000 */
.L_x_3332:
        /* <DEDUP_REMOVED lines=13> */
.L_x_3336:
[----:B------:R-:W-:Y:S01]  /*3b30*/  FFMA.FTZ R124, R154, R128, R129 ;  /* 0x000000809a7c7223 */ /* 0x000fe20000010081 */
[----:B------:R-:W-:-:S03]  /*3b40*/  @P0 PRMT R126, R110, 0x7632, R126 ;  /* 0x000076326e7e0816 */ /* 0x000fc6000000007e */
[----:B------:R-:W-:Y:S01]  /*3b50*/  FADD.FTZ R125, R187, -R124 ;  /* 0x8000007cbb7d7221 */ /* 0x000fe20000010000 */
[----:B------:R-:W-:-:S03]  /*3b60*/  @P0 SHF.L.U32 R126, R126, 0x10, RZ ;  /* 0x000000107e7e0819 */ /* 0x000fc600000006ff */
[----:B------:R-:W-:-:S04]  /*3b70*/  FMUL.FTZ R125, R132, R125 ;  /* 0x0000007d847d7220 */ /* 0x000fc80000410000 */
[----:B------:R-:W-:-:S07]  /*3b80*/  @P0 FADD.FTZ R125, R125, R126 ;  /* 0x0000007e7d7d0221 */ /* 0x000fce0000010000 */
.L_x_3337:
[----:B------:R-:W-:Y:S05]  /*3b90*/  BSYNC B1 ;  /* 0x0000000000017941 */ /* 0x000fea0003800000 */
.L_x_3335:
        /* <DEDUP_REMOVED lines=12> */
.L_x_3339:
[----:B------:R-:W-:Y:S01]  /*3c60*/  FFMA.FTZ R125, R157, R128, R129 ;  /* 0x000000809d7d7223 */ /* 0x000fe20000010081 */
[----:B------:R-:W-:-:S03]  /*3c70*/  @P0 IMAD.U32 R124, R111, 0x10000, RZ ;  /* 0x000100006f7c0824 */ /* 0x000fc600078e00ff */
[----:B------:R-:W-:-:S04]  /*3c80*/  FADD.FTZ R125, R186, -R125 ;  /* 0x8000007dba7d7221 */ /* 0x000fc80000010000 */
[----:B------:R-:W-:-:S04]  /*3c90*/  FMUL.FTZ R125, R132, R125 ;  /* 0x0000007d847d7220 */ /* 0x000fc80000410000 */
[----:B------:R-:W-:-:S07]  /*3ca0*/  @P0 FADD.FTZ R125, R125, R124 ;  /* 0x0000007c7d7d0221 */ /* 0x000fce0000010000 */
.L_x_3340:
[----:B------:R-:W-:Y:S05]  /*3cb0*/  BSYNC B1 ;  /* 0x0000000000017941 */ /* 0x000fea0003800000 */
.L_x_3338:
        /* <DEDUP_REMOVED lines=13> */
.L_x_3342:
[----:B------:R-:W-:Y:S01]  /*3d90*/  FFMA.FTZ R124, R156, R128, R129 ;  /* 0x000000809c7c7223 */ /* 0x000fe20000010081 */
[----:B------:R-:W-:-:S03]  /*3da0*/  @P0 PRMT R126, R111, 0x7632, R126 ;  /* 0x000076326f7e0816 */ /* 0x000fc6000000007e */
[----:B------:R-:W-:Y:S01]  /*3db0*/  FADD.FTZ R125, R189, -R124 ;  /* 0x8000007cbd7d7221 */ /* 0x000fe20000010000 */
[----:B------:R-:W-:-:S03]  /*3dc0*/  @P0 SHF.L.U32 R127, R126, 0x10, RZ ;  /* 0x000000107e7f0819 */ /* 0x000fc600000006ff */
[----:B------:R-:W-:-:S04]  /*3dd0*/  FMUL.FTZ R130, R132, R125 ;  /* 0x0000007d84827220 */ /* 0x000fc80000410000 */
[----:B------:R-:W-:-:S07]  /*3de0*/  @P0 FADD.FTZ R130, R130, R127 ;  /* 0x0000007f82820221 */ /* 0x000fce0000010000 */
.L_x_3343:
[----:B------:R-:W-:Y:S05]  /*3df0*/  BSYNC B1 ;  /* 0x0000000000017941 */ /* 0x000fea0003800000 */
.L_x_3341:
        /* <DEDUP_REMOVED lines=19> */
.L_x_3345:
[----:B0-----:R-:W-:Y:S01]  /*3f30*/  FFMA.FTZ R125, R159, R128, R129 ;  /* 0x000000809f7d7223 */ /* 0x001fe20000010081 */
[----:B------:R-:W-:-:S03]  /*3f40*/  @P0 SHF.L.U32 R124, R112, 0x10, RZ ;  /* 0x00000010707c0819 */ /* 0x000fc600000006ff */
[----:B------:R-:W-:-:S04]  /*3f50*/  FADD.FTZ R125, R188, -R125 ;  /* 0x8000007dbc7d7221 */ /* 0x000fc80000010000 */
[----:B------:R-:W-:-:S04]  /*3f60*/  FMUL.FTZ R125, R132, R125 ;  /* 0x0000007d847d7220 */ /* 0x000fc80000410000 */
[----:B------:R-:W-:-:S07]  /*3f70*/  @P0 FADD.FTZ R125, R125, R124 ;  /* 0x0000007c7d7d0221 */ /* 0x000fce0000010000 */
.L_x_3346:
[----:B------:R-:W-:Y:S05]  /*3f80*/  BSYNC B1 ;  /* 0x0000000000017941 */ /* 0x000fea0003800000 */
.L_x_3344:
        /* <DEDUP_REMOVED lines=13> */
.L_x_3348:
[----:B------:R-:W-:Y:S01]  /*4060*/  FFMA.FTZ R124, R158, R128, R129 ;  /* 0x000000809e7c7223 */ /* 0x000fe20000010081 */
[----:B------:R-:W-:-:S03]  /*4070*/  @P0 PRMT R126, R112, 0x7632, R126 ;  /* 0x00007632707e0816 */ /* 0x000fc6000000007e */
[----:B------:R-:W-:Y:S01]  /*4080*/  FADD.FTZ R125, R191, -R124 ;  /* 0x8000007cbf7d7221 */ /* 0x000fe20000010000 */
[----:B------:R-:W-:-:S03]  /*4090*/  @P0 SHF.L.U32 R126, R126, 0x10, RZ ;  /* 0x000000107e7e0819 */ /* 0x000fc600000006ff */
[----:B------:R-:W-:-:S04]  /*40a0*/  FMUL.FTZ R125, R132, R125 ;  /* 0x0000007d847d7220 */ /* 0x000fc80000410000 */
[----:B------:R-:W-:-:S07]  /*40b0*/  @P0 FADD.FTZ R125, R125, R126 ;  /* 0x0000007e7d7d0221 */ /* 0x000fce0000010000 */
.L_x_3349:
[----:B------:R-:W-:Y:S05]  /*40c0*/  BSYNC B1 ;  /* 0x0000000000017941 */ /* 0x000fea0003800000 */
.L_x_3347:
        /* <DEDUP_REMOVED lines=12> */
.L_x_3351:
[----:B------:R-:W-:Y:S01]  /*4190*/  FFMA.FTZ R125, R161, R128, R129 ;  /* 0x00000080a17d7223 */ /* 0x000fe20000010081 */
[----:B------:R-:W-:-:S03]  /*41a0*/  @P0 SHF.L.U32 R124, R113, 0x10, RZ ;  /* 0x00000010717c0819 */ /* 0x000fc600000006ff */
[----:B------:R-:W-:-:S04]  /*41b0*/  FADD.FTZ R125, R190, -R125 ;  /* 0x8000007dbe7d7221 */ /* 0x000fc80000010000 */
[----:B------:R-:W-:-:S04]  /*41c0*/  FMUL.FTZ R125, R132, R125 ;  /* 0x0000007d847d7220 */ /* 0x000fc80000410000 */
[----:B------:R-:W-:-:S07]  /*41d0*/  @P0 FADD.FTZ R125, R125, R124 ;  /* 0x0000007c7d7d0221 */ /* 0x000fce0000010000 */
.L_x_3352:
[----:B------:R-:W-:Y:S05]  /*41e0*/  BSYNC B1 ;  /* 0x0000000000017941 */ /* 0x000fea0003800000 */
.L_x_3350:
        /* <DEDUP_REMOVED lines=13> */
.L_x_3354:
[----:B------:R-:W-:Y:S01]  /*42c0*/  FFMA.FTZ R124, R160, R128, R129 ;  /* 0x00000080a07c7223 */ /* 0x000fe20000010081 */
[----:B------:R-:W-:-:S03]  /*42d0*/  @P0 PRMT R126, R113, 0x7632, R126 ;  /* 0x00007632717e0816 */ /* 0x000fc6000000007e */
[----:B------:R-:W-:Y:S01]  /*42e0*/  FADD.FTZ R125, R193, -R124 ;  /* 0x8000007cc17d7221 */ /* 0x000fe20000010000 */
[----:B------:R-:W-:-:S03]  /*42f0*/  @P0 SHF.L.U32 R126, R126, 0x10, RZ ;  /* 0x000000107e7e0819 */ /* 0x000fc600000006ff */
[----:B------:R-:W-:-:S04]  /*4300*/  FMUL.FTZ R125, R132, R125 ;  /* 0x0000007d847d7220 */ /* 0x000fc80000410000 */
[----:B------:R-:W-:-:S07]  /*4310*/  @P0 FADD.FTZ R125, R125, R126 ;  /* 0x0000007e7d7d0221 */ /* 0x000fce0000010000 */
.L_x_3355:
[----:B------:R-:W-:Y:S05]  /*4320*/  BSYNC B1 ;  /* 0x0000000000017941 */ /* 0x000fea0003800000 */
.L_x_3353:
        /* <DEDUP_REMOVED lines=12> */
.L_x_3357:
[----:B------:R-:W-:Y:S01]  /*43f0*/  FFMA.FTZ R125, R163, R128, R129 ;  /* 0x00000080a37d7223 */ /* 0x000fe20000010081 */
[----:B------:R-:W-:-:S03]  /*4400*/  @P0 SHF.L.U32 R124, R114, 0x10, RZ ;  /* 0x00000010727c0819 */ /* 0x000fc600000006ff */
[----:B------:R-:W-:-:S04]  /*4410*/  FADD.FTZ R125, R192, -R125 ;  /* 0x8000007dc07d7221 */ /* 0x000fc80000010000 */
[----:B------:R-:W-:-:S04]  /*4420*/  FMUL.FTZ R125, R132, R125 ;  /* 0x0000007d847d7220 */ /* 0x000fc80000410000 */
[----:B------:R-:W-:-:S07]  /*4430*/  @P0 FADD.FTZ R125, R125, R124 ;  /* 0x0000007c7d7d0221 */ /* 0x000fce0000010000 */
.L_x_3358:
[----:B------:R-:W-:Y:S05]  /*4440*/  BSYNC B1 ;  /* 0x0000000000017941 */ /* 0x000fea0003800000 */
.L_x_3356:
        /* <DEDUP_REMOVED lines=13> */
.L_x_3360:
[----:B------:R-:W-:Y:S01]  /*4520*/  FFMA.FTZ R124, R162, R128, R129 ;  /* 0x00000080a27c7223 */ /* 0x000fe20000010081 */
[----:B------:R-:W-:-:S03]  /*4530*/  @P0 PRMT R126, R114, 0x7632, R126 ;  /* 0x00007632727e0816 */ /* 0x000fc6000000007e */
[----:B------:R-:W-:Y:S02]  /*4540*/  FADD.FTZ R125, R195, -R124 ;  /* 0x8000007cc37d7221 */ /* 0x000fe40000010000 */
[----:B------:R-:W-:Y:S02]  /*4550*/  @P0 IMAD.U32 R126, R126, 0x10000, RZ ;  /* 0x000100007e7e0824 */ /* 0x000fe400078e00ff */
[----:B------:R-:W-:-:S04]  /*4560*/  FMUL.FTZ R125, R132, R125 ;  /* 0x0000007d847d7220 */ /* 0x000fc80000410000 */
[----:B------:R-:W-:-:S07]  /*4570*/  @P0 FADD.FTZ R125, R125, R126 ;  /* 0x0000007e7d7d0221 */ /* 0x000fce0000010000 */
.L_x_3361:
[----:B------:R-:W-:Y:S05]  /*4580*/  BSYNC B1 ;  /* 0x0000000000017941 */ /* 0x000fea0003800000 */
.L_x_3359:
        /* <DEDUP_REMOVED lines=12> */
.L_x_3363:
[----:B------:R-:W-:Y:S01]  /*4650*/  FFMA.FTZ R125, R165, R128, R129 ;  /* 0x00000080a57d7223 */ /* 0x000fe20000010081 */
[----:B------:R-:W-:-:S03]  /*4660*/  @P0 SHF.L.U32 R124, R115, 0x10, RZ ;  /* 0x00000010737c0819 */ /* 0x000fc600000006ff */
[----:B------:R-:W-:-:S04]  /*4670*/  FADD.FTZ R125, R194, -R125 ;  /* 0x8000007dc27d7221 */ /* 0x000fc80000010000 */
[----:B------:R-:W-:-:S04]  /*4680*/  FMUL.FTZ R125, R132, R125 ;  /* 0x0000007d847d7220 */ /* 0x000fc80000410000 */
[----:B------:R-:W-:-:S07]  /*4690*/  @P0 FADD.FTZ R125, R125, R124 ;  /* 0x0000007c7d7d0221 */ /* 0x000fce0000010000 */
.L_x_3364:
[----:B------:R-:W-:Y:S05]  /*46a0*/  BSYNC B1 ;  /* 0x0000000000017941 */ /* 0x000fea0003800000 */
.L_x_3362:
        /* <DEDUP_REMOVED lines=13> */
.L_x_3366:
[----:B------:R-:W-:Y:S01]  /*4780*/  FFMA.FTZ R128, R196, R128, R129 ;  /* 0x00000080c4807223 */ /* 0x000fe20000010081 */
[----:B------:R-:W-:-:S03]  /*4790*/  @P0 PRMT R124, R115, 0x7632, R124 ;  /* 0x00007632737c0816 */ /* 0x000fc6000000007c */
[----:B------:R-:W-:Y:S01]  /*47a0*/  FADD.FTZ R125, R197, -R128 ;  /* 0x80000080c57d7221 */ /* 0x000fe20000010000 */
[----:B------:R-:W-:-:S03]  /*47b0*/  @P0 SHF.L.U32 R127, R124, 0x10, RZ ;  /* 0x000000107c7f0819 */ /* 0x000fc600000006ff */
[----:B------:R-:W-:-:S04]  /*47c0*/  FMUL.FTZ R132, R132, R125 ;  /* 0x0000007d84847220 */ /* 0x000fc80000410000 */
[----:B------:R-:W-:-:S07]  /*47d0*/  @P0 FADD.FTZ R132, R132, R127 ;  /* 0x0000007f84840221 */ /* 0x000fce0000010000 */
.L_x_3367:
[----:B------:R-:W-:Y:S05]  /*47e0*/  BSYNC B1 ;  /* 0x0000000000017941 */ /* 0x000fea0003800000 */
.L_x_3365:
        /* <DEDUP_REMOVED lines=17> */
.L_x_3267:
[----:B------:R-:W-:Y:S05]  /*4900*/  BSYNC B0 ;  /* 0x0000000000007941 */ /* 0x000fea0003800000 */
.L_x_3265:
        /* <DEDUP_REMOVED lines=187> */
.L_x_3271:
[----:B------:R-:W-:Y:S01]  /*54c0*/  HFMA2.MMA R210, -RZ, RZ, 0, 5.9604644775390625e-08 ;  /* 0x00000001ffd27435 */ /* 0x000fe200000001ff */
[----:B------:R-:W-:Y:S01]  /*54d0*/  BSSY B1, `(.L_x_3369) ;  /* 0x0000007000017945 */ /* 0x000fe20003800000 */
[----:B------:R-:W-:Y:S02]  /*54e0*/  MOV R211, R206 ;  /* 0x000000ce00d37202 */ /* 0x000fe40000000f00 */
[----:B------:R-:W-:Y:S02]  /*54f0*/  MOV R213, 0x1f ;  /* 0x0000001f00d57802 */ /* 0x000fe40000000f00 */
[----:B------:R-:W-:-:S07]  /*5500*/  MOV R208, 0xffffffff ;  /* 0xffffffff00d07802 */ /* 0x000fce0000000f00 */
[----:B0----5:R-:W-:Y:S05]  /*5510*/  WARPSYNC.COLLECTIVE R208, `(.L_x_3370) ;  /* 0x00000000d0087348 */ /* 0x021fea0003c00000 */
[----:B------:R1:W2:Y:S02]  /*5520*/  SHFL.BFLY P0, R209, R211, R210, R213 ;  /* 0x0c0000d2d3d17389 */ /* 0x0002a400000000d5 */
[----:B012--5:R-:W-:Y:S01]  /*5530*/  ENDCOLLECTIVE ;  /* 0x000000000000791b */ /* 0x027fe20003800000 */
.L_x_3370:
[----:B------:R-:W-:Y:S05]  /*5540*/  BSYNC B1 ;  /* 0x0000000000017941 */ /* 0x000fea0003800000 */
.L_x_3369:
[----:B------:R-:W-:Y:S01]  /*5550*/  HFMA2.MMA R210, -RZ, RZ, 0, 5.9604644775390625e-08 ;  /* 0x00000001ffd27435 */ /* 0x000fe200000001ff */
[----:B------:R-:W-:Y:S01]  /*5560*/  MOV R211, R207 ;  /* 0x000000cf00d37202 */ /* 0x000fe20000000f00 */
[----:B------:R-:W-:Y:S01]  /*5570*/  IMAD.MOV.U32 R208, RZ, RZ, -0x1 ;  /* 0xffffffffffd07424 */ /* 0x000fe200078e00ff */
[----:B------:R-:W-:Y:S02]  /*5580*/  MOV R213, 0x1f ;  /* 0x0000001f00d57802 */ /* 0x000fe40000000f00 */
[----:B------:R-:W-:-:S07]  /*5590*/  MOV R125, R209 ;  /* 0x000000d1007d7202 */ /* 0x000fce0000000f00 */
[----:B------:R-:W-:Y:S05]  /*55a0*/  WARPSYNC.COLLECTIVE R208, `(.L_x_3371) ;  /* 0x00000000d0087348 */ /* 0x000fea0003c00000 */
[----:B------:R0:W1:Y:S02]  /*55b0*/  SHFL.BFLY P0, R209, R211, R210, R213 ;  /* 0x0c0000d2d3d17389 */ /* 0x00006400000000d5 */
[----:B01----:R-:W-:Y:S01]  /*55c0*/  ENDCOLLECTIVE ;  /* 0x000000000000791b */ /* 0x003fe20003800000 */
.L_x_3371:
[----:B------:R-:W-:Y:S01]  /*55d0*/  FADD.FTZ R125, R125, R206 ;  /* 0x000000ce7d7d7221 */ /* 0x000fe20000010000 */
[----:B------:R-:W-:-:S04]  /*55e0*/  HFMA2.MMA R210, -RZ, RZ, 0, 1.1920928955078125e-07 ;  /* 0x00000002ffd27435 */ /* 0x000fc800000001ff */
[----:B------:R-:W-:Y:S02]  /*55f0*/  MOV R211, R125 ;  /* 0x0000007d00d37202 */ /* 0x000fe40000000f00 */
[----:B------:R-:W-:-:S07]  /*5600*/  MOV R124, R209 ;  /* 0x000000d1007c7202 */ /* 0x000fce0000000f00 */
[----:B------:R-:W-:Y:S05]  /*5610*/  WARPSYNC.COLLECTIVE R208, `(.L_x_3372) ;  /* 0x00000000d0087348 */ /* 0x000fea0003c00000 */
[----:B------:R0:W1:Y:S02]  /*5620*/  SHFL.BFLY P0, R209, R211, R210, R213 ;  /* 0x0c0000d2d3d17389 */ /* 0x00006400000000d5 */
[----:B01----:R-:W-:Y:S01]  /*5630*/  ENDCOLLECTIVE ;  /* 0x000000000000791b */ /* 0x003fe20003800000 */
.L_x_3372:
[----:B------:R-:W-:-:S05]  /*5640*/  FADD.FTZ R124, R124, R207 ;  /* 0x000000cf7c7c7221 */ /* 0x000fca0000010000 */
[----:B------:R-:W-:Y:S02]  /*5650*/  MOV R211, R124 ;  /* 0x0000007c00d37202 */ /* 0x000fe40000000f00 */
[----:B------:R-:W-:-:S07]  /*5660*/  MOV R126, R209 ;  /* 0x000000d1007e7202 */ /* 0x000fce0000000f00 */
[----:B------:R-:W-:Y:S05]  /*5670*/  WARPSYNC.COLLECTIVE R208, `(.L_x_3373) ;  /* 0x00000000d0087348 */ /* 0x000fea0003c00000 */
[----:B------:R0:W1:Y:S02]  /*5680*/  SHFL.BFLY P0, R209, R211, R210, R213 ;  /* 0x0c0000d2d3d17389 */ /* 0x00006400000000d5 */
[----:B01----:R-:W-:Y:S01]  /*5690*/  ENDCOLLECTIVE ;  /* 0x000000000000791b */ /* 0x003fe20003800000 */
.L_x_3373:
[----:B------:R-:W-:Y:S01]  /*56a0*/  FADD.FTZ R126, R125, R126 ;  /* 0x0000007e7d7e7221 */ /* 0x000fe20000010000 */
[----:B------:R-:W-:-:S04]  /*56b0*/  HFMA2.MMA R210, -RZ, RZ, 0, 2.384185791015625e-07 ;  /* 0x00000004ffd27435 */ /* 0x000fc800000001ff */
[----:B------:R-:W-:Y:S02]  /*56c0*/  MOV R211, R126 ;  /* 0x0000007e00d37202 */ /* 0x000fe40000000f00 */
[----:B------:R-:W-:-:S07]  /*56d0*/  MOV R127, R209 ;  /* 0x000000d1007f7202 */ /* 0x000fce0000000f00 */
[----:B------:R-:W-:Y:S05]  /*56e0*/  WARPSYNC.COLLECTIVE R208, `(.L_x_3374) ;  /* 0x00000000d0087348 */ /* 0x000fea0003c00000 */
[----:B------:R0:W1:Y:S02]  /*56f0*/  SHFL.BFLY P0, R209, R211, R210, R213 ;  /* 0x0c0000d2d3d17389 */ /* 0x00006400000000d5 */
[----:B01----:R-:W-:Y:S01]  /*5700*/  ENDCOLLECTIVE ;  /* 0x000000000000791b */ /* 0x003fe20003800000 */
.L_x_3374:
[----:B------:R-:W-:-:S05]  /*5710*/  FADD.FTZ R127, R124, R127 ;  /* 0x0000007f7c7f7221 */ /* 0x000fca0000010000 */
[----:B------:R-:W-:Y:S02]  /*5720*/  MOV R211, R127 ;  /* 0x0000007f00d37202 */ /* 0x000fe40000000f00 */
[----:B------:R-:W-:-:S07]  /*5730*/  MOV R129, R209 ;  /* 0x000000d100817202 */ /* 0x000fce0000000f00 */
[----:B------:R-:W-:Y:S05]  /*5740*/  WARPSYNC.COLLECTIVE R208, `(.L_x_3375) ;  /* 0x00000000d0087348 */ /* 0x000fea0003c00000 */
[----:B------:R0:W1:Y:S02]  /*5750*/  SHFL.BFLY P0, R209, R211, R210, R213 ;  /* 0x0c0000d2d3d17389 */ /* 0x00006400000000d5 */
[----:B01----:R-:W-:Y:S01]  /*5760*/  ENDCOLLECTIVE ;  /* 0x000000000000791b */ /* 0x003fe20003800000 */
.L_x_3375:
[----:B------:R-:W-:Y:S01]  /*5770*/  FADD.FTZ R129, R126, R129 ;  /* 0x000000817e817221 */ /* 0x000fe20000010000 */
[----:B------:R-:W-:-:S04]  /*5780*/  HFMA2.MMA R210, -RZ, RZ, 0, 4.76837158203125e-07 ;  /* 0x00000008ffd27435 */ /* 0x000fc800000001ff */
[----:B------:R-:W-:Y:S02]  /*5790*/  MOV R211, R129 ;  /* 0x0000008100d37202 */ /* 0x000fe40000000f00 */
[----:B------:R-:W-:-:S07]  /*57a0*/  MOV R128, R209 ;  /* 0x000000d100807202 */ /* 0x000fce0000000f00 */
[----:B------:R-:W-:Y:S05]  /*57b0*/  WARPSYNC.COLLECTIVE R208, `(.L_x_3376) ;  /* 0x00000000d0087348 */ /* 0x000fea0003c00000 */
[----:B------:R0:W1:Y:S02]  /*57c0*/  SHFL.BFLY P0, R209, R211, R210, R213 ;  /* 0x0c0000d2d3d17389 */ /* 0x00006400000000d5 */
[----:B01----:R-:W-:Y:S01]  /*57d0*/  ENDCOLLECTIVE ;  /* 0x000000000000791b */ /* 0x003fe20003800000 */
.L_x_3376:
[----:B------:R-:W-:-:S05]  /*57e0*/  FADD.FTZ R128, R127, R128 ;  /* 0x000000807f807221 */ /* 0x000fca0000010000 */
[----:B------:R-:W-:Y:S02]  /*57f0*/  MOV R211, R128 ;  /* 0x0000008000d37202 */ /* 0x000fe40000000f00 */
[----:B------:R-:W-:-:S07]  /*5800*/  MOV R130, R209 ;  /* 0x000000d100827202 */ /* 0x000fce0000000f00 */
[----:B------:R-:W-:Y:S05]  /*5810*/  WARPSYNC.COLLECTIVE R208, `(.L_x_3377) ;  /* 0x00000000d0087348 */ /* 0x000fea0003c00000 */
[----:B------:R0:W1:Y:S02]  /*5820*/  SHFL.BFLY P0, R209, R211, R210, R213 ;  /* 0x0c0000d2d3d17389 */ /* 0x00006400000000d5 */
[----:B01----:R-:W-:Y:S01]  /*5830*/  ENDCOLLECTIVE ;  /* 0x000000000000791b */ /* 0x003fe20003800000 */
.L_x_3377:
[----:B------:R-:W-:Y:S01]  /*5840*/  FADD.FTZ R130, R129, R130 ;  /* 0x0000008281827221 */ /* 0x000fe20000010000 */
[----:B------:R-:W-:-:S04]  /*5850*/  HFMA2.MMA R210, -RZ, RZ, 0, 9.5367431640625e-07 ;  /* 0x00000010ffd27435 */ /* 0x000fc800000001ff */
[----:B------:R-:W-:Y:S02]  /*5860*/  MOV R211, R130 ;  /* 0x0000008200d37202 */ /* 0x000fe40000000f00 */
[----:B------:R-:W-:-:S07]  /*5870*/  MOV R131, R209 ;  /* 0x000000d100837202 */ /* 0x000fce0000000f00 */
[----:B------:R-:W-:Y:S05]  /*5880*/  WARPSYNC.COLLECTIVE R208, `(.L_x_3378) ;  /* 0x00000000d0087348 */ /* 0x000fea0003c00000 */
[----:B------:R0:W1:Y:S02]  /*5890*/  SHFL.BFLY P0, R209, R211, R210, R213 ;  /* 0x0c0000d2d3d17389 */ /* 0x00006400000000d5 */
[----:B01----:R-:W-:Y:S01]  /*58a0*/  ENDCOLLECTIVE ;  /* 0x000000000000791b */ /* 0x003fe20003800000 */
.L_x_3378:
[----:B------:R-:W-:-:S05]  /*58b0*/  FADD.FTZ R131, R128, R131 ;  /* 0x0000008380837221 */ /* 0x000fca0000010000 */
[----:B------:R-:W-:Y:S02]  /*58c0*/  MOV R211, R131 ;  /* 0x0000008300d37202 */ /* 0x000fe40000000f00 */
[----:B------:R-:W-:-:S07]  /*58d0*/  MOV R125, R209 ;  /* 0x000000d1007d7202 */ /* 0x000fce0000000f00 */
[----:B------:R-:W-:Y:S05]  /*58e0*/  WARPSYNC.COLLECTIVE R208, `(.L_x_3379) ;  /* 0x00000000d0087348 */ /* 0x000fea0003c00000 */
[----:B------:R0:W1:Y:S02]  /*58f0*/  SHFL.BFLY P0, R209, R211, R210, R213 ;  /* 0x0c0000d2d3d17389 */ /* 0x00006400000000d5 */
[----:B01----:R-:W-:Y:S01]  /*5900*/  ENDCOLLECTIVE ;  /* 0x000000000000791b */ /* 0x003fe20003800000 */
.L_x_3379:
[----:B------:R-:W-:Y:S01]  /*5910*/  MOV R124, R209 ;  /* 0x000000d1007c7202 */ /* 0x000fe20000000f00 */
[----:B------:R-:W-:Y:S06]  /*5920*/  BRA `(.L_x_3380) ;  /* 0xffffffc400ac7947 */ /* 0x000fec000383ffff */
.L_x_3381:
        /* <DEDUP_REMOVED lines=13> */
.L_x_14247:


//--------------------- .text._ZN10layer_norm13ln_bwd_kernelINS_13Kernel_traitsIf13__nv_bfloat16S2_S2_fjLj1024ELj1ELj4ELj1ELj16ENS_18Kernel_traits_baseILj1024EfS2_S2_S2_fjLj128EEEEELb0ELb1ELb0ELb0EEEvNS_9BwdParamsE --------------------------
	.section	.text._ZN10layer_norm13ln_bwd_kernelINS_13Kernel_traitsIf13__nv_bfloat16S2_S2_fjLj1024ELj1ELj4ELj1ELj16ENS_18Kernel_traits_baseILj1024EfS2_S2_S2_fjLj128EEEEELb0ELb1ELb0ELb0EEEvNS_9BwdParamsE,"ax",@progbits
	.align	128
        .global         _ZN10layer_norm13ln_bwd_kernelINS_13Kernel_traitsIf13__nv_bfloat16S2_S2_fjLj1024ELj1ELj4ELj1ELj16ENS_18Kernel_traits_baseILj1024EfS2_S2_S2_fjLj128EEEEELb0ELb1ELb0ELb0EEEvNS_9BwdParamsE
        .type           _ZN10layer_norm13ln_bwd_kernelINS_13Kernel_traitsIf13__nv_bfloat16S2_S2_fjLj1024ELj1ELj4ELj1ELj16ENS_18Kernel_traits_baseILj1024EfS2_S2_S2_fjLj128EEEEELb0ELb1ELb0ELb0EEEvNS_9BwdParamsE,@function
        .size           _ZN10layer_norm13ln_bwd_kernelINS_13Kernel_traitsIf13__nv_bfloat16S2_S2_fjLj1024ELj1ELj4ELj1ELj16ENS_18Kernel_traits_baseILj1024EfS2_S2_S2_fjLj128EEEEELb0ELb1ELb0ELb0EEEvNS_9BwdParamsE,(.L_x_14248 - _ZN10layer_norm13ln_bwd_kernelINS_13Kernel_traitsIf13__nv_bfloat16S2_S2_fjLj1024ELj1ELj4ELj1ELj16ENS_18Kernel_traits_baseILj1024EfS2_S2_S2_fjLj128EEEEELb0ELb1ELb0ELb0EEEvNS_9BwdParamsE)
        .other          _ZN10layer_norm13ln_bwd_kernelINS_13Kernel_traitsIf13__nv_bfloat16S2_S2_fjLj1024ELj1ELj4ELj1ELj16ENS_18Kernel_traits_baseILj1024EfS2_S2_S2_fjLj128EEEEELb0ELb1ELb0ELb0EEEvNS_9BwdParamsE,@"STO_CUDA_ENTRY STV_DEFAULT"
_ZN10layer_norm13ln_bwd_kernelINS_13Kernel_traitsIf13__nv_bfloat16S2_S2_fjLj1024ELj1ELj4ELj1ELj16ENS_18Kernel_traits_baseILj1024EfS2_S2_S2_fjLj128EEEEELb0ELb1ELb0ELb0EEEvNS_9BwdParamsE:
.text._ZN10layer_norm13ln_bwd_kernelINS_13Kernel_traitsIf13__nv_bfloat16S2_S2_fjLj1024ELj1ELj4ELj1ELj16ENS_18Kernel_traits_baseILj1024EfS2_S2_S2_fjLj128EEEEELb0ELb1ELb0ELb0EEEvNS_9BwdParamsE:
[----:B------:R-:W0:Y:S02]  /*0000*/  LDC R1, c[0x0][0x28] ;  /* 0x00000a00ff017b82 */ /* 0x000e240000000800 */
[----:B0-----:R-:W-:Y:S01]  /*0010*/  IADD3 R1, R1, -0x30, RZ ;  /* 0xffffffd001017810 */ /* 0x001fe20007ffe0ff */
[----:B------:R-:W0:Y:S01]  /*0020*/  S2R R22, SR_TID.X ;  /* 0x0000000000167919 */ /* 0x000e220000002100 */
[----:B------:R-:W-:Y:S01]  /*0030*/  ULDC UR4, c[0x0][0x218] ;  /* 0x0000860000047ab9 */ /* 0x000fe20000000800 */
[----:B------:R-:W-:Y:S01]  /*0040*/  ULDC UR6, c[0x0][0x214] ;  /* 0x0000850000067ab9 */ /* 0x000fe20000000800 */
[----:B------:R-:W-:Y:S01]  /*0050*/  ULDC UR13, c[0x0][0x218] ;  /* 0x00008600000d7ab9 */ /* 0x000fe20000000800 */
[----:B------:R-:W2:Y:S01]  /*0060*/  LDL.64 R80, [R1] ;  /* 0x0000000001507983 */ /* 0x000ea20000100a00 */
[----:B------:R-:W-:Y:S01]  /*0070*/  ULDC UR12, c[0x0][0x290] ;  /* 0x0000a400000c7ab9 */ /* 0x000fe20000000800 */
[----:B------:R-:W-:Y:S01]  /*0080*/  ULDC.64 UR8, c[0x0][0x2c8] ;  /* 0x0000b20000087ab9 */ /* 0x000fe20000000a00 */
[----:B------:R-:W-:Y:S01]  /*0090*/  ULDC.64 UR10, c[0x0][0x238] ;  /* 0x00008e00000a7ab9 */ /* 0x000fe20000000a00 */
[----:B------:R-:W2:Y:S01]  /*00a0*/  LDL.64 R82, [R1+0x8] ;  /* 0x0000080001527983 */ /* 0x000ea20000100a00 */
[----:B------:R-:W-:Y:S01]  /*00b0*/  ULDC.64 UR14, c[0x0][0x308] ;  /* 0x0000c200000e7ab9 */ /* 0x000fe20000000a00 */
[----:B------:R-:W-:-:S02]  /*00c0*/  ULDC.64 UR16, c[0x0][0x2f8] ;  /* 0x0000be0000107ab9 */ /* 0x000fc40000000a00 */
[----:B------:R-:W3:Y:S04]  /*00d0*/  LDL.64 R84, [R1+0x10] ;  /* 0x0000100001547983 */ /* 0x000ee80000100a00 */
[----:B------:R-:W3:Y:S01]  /*00e0*/  LDL.64 R86, [R1+0x18] ;  /* 0x0000180001567983 */ /* 0x000ee20000100a00 */
[----:B------:R-:W-:-:S04]  /*00f0*/  MOV R2, UR4 ;  /* 0x0000000400027c02 */ /* 0x000fc80008000f00 */
[----:B------:R-:W-:-:S04]  /*0100*/  SHF.R.S32.HI R0, RZ, 0x1f, R2 ;  /* 0x0000001fff007819 */ /* 0x000fc80000011402 */
[----:B------:R-:W-:Y:S02]  /*0110*/  LEA.HI R0, R0, R2, RZ, 0x3 ;  /* 0x0000000200007211 */ /* 0x000fe400078f18ff */
[----:B0-----:R-:W-:-:S04]  /*0120*/  LOP3.LUT R10, R22, 0x1f, RZ, 0xc0, !PT ;  /* 0x0000001f160a7812 */ /* 0x001fc800078ec0ff */
[----:B------:R-:W-:-:S04]  /*0130*/  LOP3.LUT R3, R10, 0x1f, RZ, 0x3c, !PT ;  /* 0x0000001f0a037812 */ /* 0x000fc800078e3cff */
[----:B------:R-:W-:-:S04]  /*0140*/  LEA.HI.SX32 R0, R0, R3, 0x1d ;  /* 0x0000000300007211 */ /* 0x000fc800078feaff */
[C---:B------:R-:W-:Y:S02]  /*0150*/  LOP3.LUT P1, RZ, R0.reuse, 0xffffffe0, RZ, 0xc0, !PT ;  /* 0xffffffe000ff7812 */ /* 0x040fe4000782c0ff */
[C---:B------:R-:W-:Y:S01]  /*0160*/  ISETP.GE.U32.AND P2, PT, R0.reuse, 0x40, PT ;  /* 0x000000400000780c */ /* 0x040fe20003f46070 */
[----:B------:R0:W-:Y:S01]  /*0170*/  STL [R1+0x20], R2 ;  /* 0x0000200201007387 */ /* 0x0001e20000100800 */
[C---:B------:R-:W-:Y:S02]  /*0180*/  ISETP.GE.U32.AND P3, PT, R0.reuse, 0x60, PT ;  /* 0x000000600000780c */ /* 0x040fe40003f66070 */
[----:B------:R-:W-:-:S07]  /*0190*/  ISETP.GE.U32.AND P4, PT, R0, 0x80, PT ;  /* 0x000000800000780c */ /* 0x000fce0003f86070 */
[----:B0-----:R-:W0:Y:S08]  /*01a0*/  @P1 LDC.64 R2, c[0x0][0x260] ;  /* 0x00009800ff021b82 */ /* 0x001e300000000a00 */
[----:B------:R-:W1:Y:S08]  /*01b0*/  @P1 LDC.64 R4, c[0x0][0x278] ;  /* 0x00009e00ff041b82 */ /* 0x000e700000000a00 */
[----:B------:R-:W4:Y:S08]  /*01c0*/  @P2 LDC.64 R6, c[0x0][0x260] ;  /* 0x00009800ff062b82 */ /* 0x000f300000000a00 */
[----:B------:R-:W4:Y:S01]  /*01d0*/  @P2 LDC.64 R8, c[0x0][0x278] ;  /* 0x00009e00ff082b82 */ /* 0x000f220000000a00 */
[----:B------:R-:W-:-:S07]  /*01e0*/  MOV R23, R10 ;  /* 0x0000000a00177202 */ /* 0x000fce0000000f00 */
[----:B------:R-:W4:Y:S08]  /*01f0*/  @P3 LDC.64 R14, c[0x0][0x260] ;  /* 0x00009800ff0e3b82 */ /* 0x000f300000000a00 */
[----:B------:R-:W4:Y:S01]  /*0200*/  @P3 LDC.64 R16, c[0x0][0x278] ;  /* 0x00009e00ff103b82 */ /* 0x000f220000000a00 */
[----:B0-----:R-:W-:-:S07]  /*0210*/  @P1 IMAD.WIDE.U32 R2, R23, 0x20, R2 ;  /* 0x0000002017021825 */ /* 0x001fce00078e0002 */
[----:B------:R-:W0:Y:S01]  /*0220*/  @P4 LDC.64 R18, c[0x0][0x260] ;  /* 0x00009800ff124b82 */ /* 0x000e220000000a00 */
[----:B-1----:R-:W-:-:S07]  /*0230*/  @P1 IMAD.WIDE.U32 R4, R23, 0x20, R4 ;  /* 0x0000002017041825 */ /* 0x002fce00078e0004 */
[----:B------:R-:W1:Y:S01]  /*0240*/  @P4 LDC.64 R20, c[0x0][0x278] ;  /* 0x00009e00ff144b82 */ /* 0x000e620000000a00 */
[----:B------:R-:W-:Y:S01]  /*0250*/  @P1 LOP3.LUT R23, R23, 0x20, RZ, 0xfc, !PT ;  /* 0x0000002017171812 */ /* 0x000fe200078efcff */
[----:B------:R4:W-:Y:S04]  /*0260*/  STL [R1+0x24], R10 ;  /* 0x0000240a01007387 */ /* 0x0009e80000100800 */
[----:B----4-:R-:W-:-:S04]  /*0270*/  @P2 IMAD.WIDE.U32 R12, R23, 0x20, R8 ;  /* 0x00000020170c2825 */ /* 0x010fc800078e0008 */
[C---:B------:R-:W-:Y:S01]  /*0280*/  @P2 IMAD.WIDE.U32 R10, R23.reuse, 0x20, R6 ;  /* 0x00000020170a2825 */ /* 0x040fe200078e0006 */
[----:B------:R-:W-:Y:S01]  /*0290*/  @P2 IADD3 R23, R23, 0x20, RZ ;  /* 0x0000002017172810 */ /* 0x000fe20007ffe0ff */
[----:B------:R-:W-:Y:S02]  /*02a0*/  ULDC.64 UR4, c[0x0][0x208] ;  /* 0x0000820000047ab9 */ /* 0x000fe40000000a00 */
[----:B------:R-:W5:Y:S02]  /*02b0*/  @P1 LDG.E.128 R24, desc[UR4][R4.64] ;  /* 0x0000000404181981 */ /* 0x000f64000c1e1d00 */
[C---:B------:R-:W-:Y:S02]  /*02c0*/  @P3 IMAD.WIDE.U32 R14, R23.reuse, 0x20, R14 ;  /* 0x00000020170e3825 */ /* 0x040fe400078e000e */
[----:B------:R-:W5:Y:S02]  /*02d0*/  @P1 LDG.E.128 R28, desc[UR4][R4.64+0x10] ;  /* 0x00001004041c1981 */ /* 0x000f64000c1e1d00 */
[C---:B------:R-:W-:Y:S01]  /*02e0*/  @P3 IMAD.WIDE.U32 R16, R23.reuse, 0x20, R16 ;  /* 0x0000002017103825 */ /* 0x040fe200078e0010 */
[----:B------:R-:W-:Y:S01]  /*02f0*/  @P3 IADD3 R23, R23, 0x20, RZ ;  /* 0x0000002017173810 */ /* 0x000fe20007ffe0ff */
[----:B------:R-:W5:Y:S04]  /*0300*/  @P2 LDG.E.128 R32, desc[UR4][R10.64] ;  /* 0x000000040a202981 */ /* 0x000f68000c1e1d00 */
[C---:B0-----:R-:W-:Y:S01]  /*0310*/  @P4 IMAD.WIDE.U32 R6, R23.reuse, 0x20, R18 ;  /* 0x0000002017064825 */ /* 0x041fe200078e0012 */
[----:B------:R-:W5:Y:S03]  /*0320*/  @P2 LDG.E.128 R36, desc[UR4][R10.64+0x10] ;  /* 0x000010040a242981 */ /* 0x000f66000c1e1d00 */
[----:B-1----:R-:W-:Y:S01]  /*0330*/  @P4 IMAD.WIDE.U32 R8, R23, 0x20, R20 ;  /* 0x0000002017084825 */ /* 0x002fe200078e0014 */
[----:B------:R-:W5:Y:S04]  /*0340*/  @P2 LDG.E.128 R40, desc[UR4][R12.64] ;  /* 0x000000040c282981 */ /* 0x000f68000c1e1d00 */
        /* <DEDUP_REMOVED lines=9> */
[----:B--2---:R-:W2:Y:S04]  /*03e0*/  @P1 LDG.E.128 R80, desc[UR4][R2.64+0x10] ;  /* 0x0000100402501981 */ /* 0x004ea8000c1e1d00 */
[----:B---3--:R0:W3:Y:S02]  /*03f0*/  @P1 LDG.E.128 R84, desc[UR4][R2.64] ;  /* 0x0000000402541981 */ /* 0x0080e4000c1e1d00 */
[----:B0-----:R-:W0:Y:S01]  /*0400*/  S2R R3, SR_CTAID.X ;  /* 0x0000000000037919 */ /* 0x001e220000002500 */
        /* <DEDUP_REMOVED lines=48> */
[----:B--2---:R0:W-:Y:S04]  /*0710*/  @P1 STL.64 [R1], R80 ;  /* 0x0000005001001387 */ /* 0x0041e80000100a00 */
[----:B------:R1:W-:Y:S04]  /*0720*/  @P1 STL.64 [R1+0x8], R82 ;  /* 0x0000085201001387 */ /* 0x0003e80000100a00 */
[----:B---3--:R2:W-:Y:S04]  /*0730*/  @P1 STL.64 [R1+0x10], R84 ;  /* 0x0000105401001387 */ /* 0x0085e80000100a00 */
[----:B------:R3:W-:Y:S01]  /*0740*/  @P1 STL.64 [R1+0x18], R86 ;  /* 0x0000185601001387 */ /* 0x0007e20000100a00 */
[----:B0-----:R-:W-:-:S02]  /*0750*/  CS2R R80, SRZ ;  /* 0x0000000000507805 */ /* 0x001fc4000001ff00 */
[----:B-1----:R-:W-:Y:S02]  /*0760*/  CS2R R82, SRZ ;  /* 0x0000000000527805 */ /* 0x002fe4000001ff00 */
[----:B--2---:R-:W-:Y:S02]  /*0770*/  CS2R R84, SRZ ;  /* 0x0000000000547805 */ /* 0x004fe4000001ff00 */
[----:B---3--:R-:W-:Y:S01]  /*0780*/  CS2R R86, SRZ ;  /* 0x0000000000567805 */ /* 0x008fe2000001ff00 */
[----:B------:R-:W-:Y:S06]  /*0790*/  @P0 BRA `(.L_x_3383) ;  /* 0x0000003800600947 */ /* 0x000fec0003800000 */
[----:B------:R-:W-:Y:S01]  /*07a0*/  ULDC.64 UR6, c[0x0][0x270] ;  /* 0x00009c0000067ab9 */ /* 0x000fe20000000a00 */
[----:B------:R-:W-:Y:S01]  /*07b0*/  HFMA2.MMA R81, -RZ, RZ, 0, 0 ;  /* 0x00000000ff517435 */ /* 0x000fe200000001ff */
[----:B------:R-:W-:Y:S01]  /*07c0*/  ISETP.NE.U32.AND P5, PT, RZ, UR6, PT ;  /* 0x00000006ff007c0c */ /* 0x000fe2000bfa5070 */
[----:B------:R-:W-:Y:S02]  /*07d0*/  ULDC.U8 UR6, c[0x0][0x2a0] ;  /* 0x0000a80000067ab9 */ /* 0x000fe40000000000 */
[----:B------:R-:W-:Y:S02]  /*07e0*/  ISETP.NE.AND P0, PT, RZ, UR6, PT ;  /* 0x00000006ff007c0c */ /* 0x000fe4000bf05270 */
[----:B------:R-:W-:Y:S02]  /*07f0*/  ISETP.NE.AND.EX P5, PT, RZ, UR7, PT, P5 ;  /* 0x00000007ff007c0c */ /* 0x000fe4000bfa5350 */
[----:B------:R-:W-:-:S05]  /*0800*/  P2R R0, PR, RZ, 0x1 ;  /* 0x00000001ff007803 */ /* 0x000fca0000000000 */
[----:B------:R0:W-:Y:S06]  /*0810*/  STL [R1+0x28], R0 ;  /* 0x0000280001007387 */ /* 0x0001ec0000100800 */
.L_x_3401:
[----:B-1----:R-:W1:Y:S01]  /*0820*/  @P5 LDC.64 R192, c[0x0][0x270] ;  /* 0x00009c00ffc05b82 */ /* 0x002e620000000a00 */
[----:B------:R-:W-:Y:S01]  /*0830*/  SHF.R.S32.HI R3, RZ, 0x1f, R2 ;  /* 0x0000001fff037819 */ /* 0x000fe20000011402 */
[----:B------:R-:W2:Y:S06]  /*0840*/  LDL R251, [R1+0x28] ;  /* 0x0000280001fb7983 */ /* 0x000eac0000100800 */
[----:B------:R-:W3:Y:S01]  /*0850*/  LDC.64 R194, c[0x0][0x250] ;  /* 0x00009400ffc27b82 */ /* 0x000ee20000000a00 */
[----:B-1----:R-:W-:-:S04]  /*0860*/  @P5 LEA R192, P0, R2, R192, 0x1 ;  /* 0x000000c002c05211 */ /* 0x002fc800078008ff */
[----:B------:R-:W-:-:S05]  /*0870*/  @P5 LEA.HI.X R193, R2, R193, R3, 0x1, P0 ;  /* 0x000000c102c15211 */ /* 0x000fca00000f0c03 */
[----:B----4-:R3:W4:Y:S02]  /*0880*/  @P5 LDG.E.U16 R3, desc[UR4][R192.64] ;  /* 0x00000004c0035981 */ /* 0x010724000c1e1500 */
[----:B---3--:R-:W-:-:S05]  /*0890*/  IMAD.WIDE R192, R2, 0x4, R194 ;  /* 0x0000000402c07825 */ /* 0x008fca00078e02c2 */
[----:B------:R1:W3:Y:S01]  /*08a0*/  LDG.E R223, desc[UR4][R192.64] ;  /* 0x00000004c0df7981 */ /* 0x0002e2000c1e1900 */
[----:B------:R-:W0:Y:S01]  /*08b0*/  S2R R196, SR_TID.X ;  /* 0x0000000000c47919 */ /* 0x000e220000002100 */
[----:B-1----:R-:W1:Y:S01]  /*08c0*/  LDC.64 R192, c[0x0][0x258] ;  /* 0x00009600ffc07b82 */ /* 0x002e620000000a00 */
[----:B------:R-:W-:Y:S02]  /*08d0*/  MOV R197, UR13 ;  /* 0x0000000d00c57c02 */ /* 0x000fe40008000f00 */
[----:B------:R-:W-:-:S03]  /*08e0*/  MOV R200, 0x3f800000 ;  /* 0x3f80000000c87802 */ /* 0x000fc60000000f00 */
[----:B------:R0:W-:Y:S01]  /*08f0*/  STL [R1+0x20], R197 ;  /* 0x000020c501007387 */ /* 0x0001e20000100800 */
[----:B-1----:R-:W-:-:S05]  /*0900*/  IMAD.WIDE R192, R2, 0x4, R192 ;  /* 0x0000000402c07825 */ /* 0x002fca00078e02c0 */
[----:B-----5:R0:W5:Y:S02]  /*0910*/  LDG.E R201, desc[UR4][R192.64] ;  /* 0x00000004c0c97981 */ /* 0x020164000c1e1900 */
[----:B0-----:R-:W-:-:S05]  /*0920*/  LOP3.LUT R193, R196, 0x1f, RZ, 0xc0, !PT ;  /* 0x0000001fc4c17812 */ /* 0x001fca00078ec0ff */
[----:B------:R0:W-:Y:S01]  /*0930*/  STL [R1+0x24], R193 ;  /* 0x000024c101007387 */ /* 0x0001e20000100800 */
[----:B------:R-:W-:Y:S01]  /*0940*/  BSSY B1, `(.L_x_3384) ;  /* 0x0000070000017945 */ /* 0x000fe20003800000 */
[----:B------:R-:W-:Y:S02]  /*0950*/  MOV R225, RZ ;  /* 0x000000ff00e17202 */ /* 0x000fe40000000f00 */
[----:B------:R-:W-:Y:S02]  /*0960*/  MOV R226, RZ ;  /* 0x000000ff00e27202 */ /* 0x000fe40000000f00 */
[----:B--2---:R-:W-:Y:S02]  /*0970*/  ISETP.NE.AND P6, PT, R251, RZ, PT ;  /* 0x000000fffb00720c */ /* 0x004fe40003fc5270 */
[----:B----4-:R-:W-:Y:S01]  /*0980*/  @P5 SHF.L.U32 R200, R3, 0x10, RZ ;  /* 0x0000001003c85819 */ /* 0x010fe200000006ff */
[----:B------:R-:W-:-:S05]  /*0990*/  IMAD R3, R2, R197, RZ ;  /* 0x000000c502037224 */ /* 0x000fca00078e02ff */
[----:B------:R-:W-:-:S04]  /*09a0*/  SHF.R.S32.HI R192, RZ, 0x1f, R3 ;  /* 0x0000001fffc07819 */ /* 0x000fc80000011403 */
[----:B------:R-:W-:-:S04]  /*09b0*/  LEA.HI R3, R192, R3, RZ, 0x3 ;  /* 0x00000003c0037211 */ /* 0x000fc800078f18ff */
[----:B------:R-:W-:Y:S02]  /*09c0*/  LEA.HI.SX32 R3, R3, R193, 0x1d ;  /* 0x000000c103037211 */ /* 0x000fe400078feaff */
[----:B---3--:R-:W-:Y:S02]  /*09d0*/  FSEL R223, R223, RZ, !P6 ;  /* 0x000000ffdfdf7208 */ /* 0x008fe40007000000 */
[----:B------:R-:W-:Y:S01]  /*09e0*/  MOV R196, R3 ;  /* 0x0000000300c47202 */ /* 0x000fe20000000f00 */
[----:B0-----:R-:W-:Y:S06]  /*09f0*/  @!P1 BRA `(.L_x_3385) ;  /* 0x0000000400909947 */ /* 0x001fec0003800000 */
[----:B------:R-:W0:Y:S01]  /*0a00*/  LDC.64 R196, c[0x0][0x2b8] ;  /* 0x0000ae00ffc47b82 */ /* 0x000e220000000a00 */
[C---:B------:R-:W-:Y:S01]  /*0a10*/  LEA R192, P0, R3.reuse, UR10, 0x4 ;  /* 0x0000000a03c07c11 */ /* 0x040fe2000f8020ff */
[----:B------:R-:W2:Y:S03]  /*0a20*/  LDL R249, [R1+0x18] ;  /* 0x0000180001f97983 */ /* 0x000ea60000100800 */
[C---:B------:R-:W-:Y:S01]  /*0a30*/  LEA.HI.X R193, R3.reuse, UR11, RZ, 0x4, P0 ;  /* 0x0000000b03c17c11 */ /* 0x040fe200080f24ff */
[----:B------:R-:W3:Y:S04]  /*0a40*/  LDL R247, [R1] ;  /* 0x0000000001f77983 */ /* 0x000ee80000100800 */
[----:B------:R-:W4:Y:S04]  /*0a50*/  LDL R226, [R1+0x10] ;  /* 0x0000100001e27983 */ /* 0x000f280000100800 */
[----:B------:R-:W2:Y:S04]  /*0a60*/  LDG.E.128 R192, desc[UR4][R192.64] ;  /* 0x00000004c0c07981 */ /* 0x000ea8000c1e1d00 */
[----:B------:R-:W4:Y:S04]  /*0a70*/  LDL R250, [R1+0x14] ;  /* 0x0000140001fa7983 */ /* 0x000f280000100800 */
[----:B------:R-:W4:Y:S01]  /*0a80*/  LDL R248, [R1+0x1c] ;  /* 0x00001c0001f87983 */ /* 0x000f220000100800 */
[----:B0-----:R-:W-:-:S03]  /*0a90*/  IMAD.WIDE.U32 R196, R3, 0x10, R196 ;  /* 0x0000001003c47825 */ /* 0x001fc600078e00c4 */
[----:B------:R-:W4:Y:S04]  /*0aa0*/  LDL R246, [R1+0x4] ;  /* 0x0000040001f67983 */ /* 0x000f280000100800 */
[----:B------:R-:W3:Y:S04]  /*0ab0*/  LDG.E.128 R196, desc[UR4][R196.64] ;  /* 0x00000004c4c47981 */ /* 0x000ee8000c1e1d00 */
[----:B------:R-:W4:Y:S04]  /*0ac0*/  LDL R245, [R1+0x8] ;  /* 0x0000080001f57983 */ /* 0x000f280000100800 */
[----:B------:R-:W4:Y:S01]  /*0ad0*/  LDL R244, [R1+0xc] ;  /* 0x00000c0001f47983 */ /* 0x000f220000100800 */
[----:B------:R-:W-:-:S04]  /*0ae0*/  ISETP.NE.U32.AND P0, PT, RZ, UR8, PT ;  /* 0x00000008ff007c0c */ /* 0x000fc8000bf05070 */
[----:B------:R-:W-:-:S13]  /*0af0*/  ISETP.NE.AND.EX P0, PT, RZ, UR9, PT, P0 ;  /* 0x00000009ff007c0c */ /* 0x000fda000bf05300 */
[----:B------:R-:W-:-:S04]  /*0b00*/  @P0 LEA R202, P6, R3, UR8, 0x4 ;  /* 0x0000000803ca0c11 */ /* 0x000fc8000f8c20ff */
[----:B------:R-:W-:-:S05]  /*0b10*/  @P0 LEA.HI.X R203, R3, UR9, RZ, 0x4, P6 ;  /* 0x0000000903cb0c11 */ /* 0x000fca000b0f24ff */
[----:B------:R2:W5:Y:S02]  /*0b20*/  @P0 LDG.E.128 R168, desc[UR4][R202.64] ;  /* 0x00000004caa80981 */ /* 0x000564000c1e1d00 */
[----:B--2---:R-:W-:Y:S02]  /*0b30*/  SHF.L.U32 R202, R193, 0x10, RZ ;  /* 0x00000010c1ca7819 */ /* 0x004fe400000006ff */
[----:B------:R-:W-:Y:S02]  /*0b40*/  SHF.L.U32 R205, R194, 0x10, RZ ;  /* 0x00000010c2cd7819 */ /* 0x000fe400000006ff */
[C---:B---3--:R-:W-:Y:S02]  /*0b50*/  PRMT R208, R196.reuse, 0x7632, R208 ;  /* 0x00007632c4d07816 */ /* 0x048fe400000000d0 */
[----:B------:R-:W-:Y:S02]  /*0b60*/  SHF.L.U32 R209, R196, 0x10, RZ ;  /* 0x00000010c4d17819 */ /* 0x000fe400000006ff */
[----:B------:R-:W-:-:S02]  /*0b70*/  PRMT R196, R197, 0x7632, R196 ;  /* 0x00007632c5c47816 */ /* 0x000fc400000000c4 */
[----:B------:R-:W-:Y:S02]  /*0b80*/  SHF.L.U32 R206, R197, 0x10, RZ ;  /* 0x00000010c5ce7819 */ /* 0x000fe400000006ff */
[----:B------:R-:W-:Y:S01]  /*0b90*/  SHF.L.U32 R197, R208, 0x10, RZ ;  /* 0x00000010d0c57819 */ /* 0x000fe200000006ff */
[C---:B------:R-:W-:Y:S01]  /*0ba0*/  FADD.FTZ R208, -R223.reuse, R202 ;  /* 0x000000cadfd07221 */ /* 0x040fe20000010100 */
[----:B------:R-:W-:-:S03]  /*0bb0*/  FADD.FTZ R205, -R223, R205 ;  /* 0x000000cddfcd7221 */ /* 0x000fc60000010100 */
[----:B-----5:R-:W-:Y:S01]  /*0bc0*/  FMUL.FTZ R208, R201, R208 ;  /* 0x000000d0c9d07220 */ /* 0x020fe20000410000 */
[----:B------:R-:W-:Y:S01]  /*0bd0*/  SHF.L.U32 R207, R198, 0x10, RZ ;  /* 0x00000010c6cf7819 */ /* 0x000fe200000006ff */
[----:B------:R-:W-:Y:S01]  /*0be0*/  FADD.FTZ R114, R114, R206 ;  /* 0x000000ce72727221 */ /* 0x000fe20000010000 */
[-C--:B------:R-:W-:Y:S01]  /*0bf0*/  FMUL.FTZ R249, R249, R206.reuse ;  /* 0x000000cef9f97220 */ /* 0x080fe20000410000 */
[----:B------:R-:W-:Y:S01]  /*0c00*/  FFMA.FTZ R82, R208, R206, R82 ;  /* 0x000000ced0527223 */ /* 0x000fe20000010052 */
[C---:B------:R-:W-:Y:S01]  /*0c10*/  SHF.L.U32 R0, R192.reuse, 0x10, RZ ;  /* 0x00000010c0007819 */ /* 0x040fe200000006ff */
[----:B------:R-:W-:Y:S01]  /*0c20*/  FMUL.FTZ R206, R201, R205 ;  /* 0x000000cdc9ce7220 */ /* 0x000fe20000410000 */
[----:B------:R-:W-:Y:S01]  /*0c30*/  PRMT R203, R192, 0x7632, R203 ;  /* 0x00007632c0cb7816 */ /* 0x000fe200000000cb */
[----:B------:R-:W-:Y:S01]  /*0c40*/  FADD.FTZ R116, R116, R207 ;  /* 0x000000cf74747221 */ /* 0x000fe20000010000 */
[----:B------:R-:W-:Y:S01]  /*0c50*/  PRMT R204, R193, 0x7632, R204 ;  /* 0x00007632c1cc7816 */ /* 0x000fe200000000cc */
[-C--:B------:R-:W-:Y:S01]  /*0c60*/  FFMA.FTZ R84, R206, R207.reuse, R84 ;  /* 0x000000cfce547223 */ /* 0x080fe20000010054 */
[----:B------:R-:W-:Y:S01]  /*0c70*/  FMUL.FTZ R247, R247, R207 ;  /* 0x000000cff7f77220 */ /* 0x000fe20000410000 */
[----:B------:R-:W-:Y:S01]  /*0c80*/  FADD.FTZ R0, -R223, R0 ;  /* 0x00000000df007221 */ /* 0x000fe20000010100 */
[----:B------:R-:W-:-:S02]  /*0c90*/  SHF.L.U32 R207, R203, 0x10, RZ ;  /* 0x00000010cbcf7819 */ /* 0x000fc400000006ff */
[----:B------:R-:W-:Y:S01]  /*0ca0*/  SHF.L.U32 R204, R204, 0x10, RZ ;  /* 0x00000010cccc7819 */ /* 0x000fe200000006ff */
[----:B------:R-:W-:Y:S01]  /*0cb0*/  FMUL.FTZ R0, R201, R0 ;  /* 0x00000000c9007220 */ /* 0x000fe20000410000 */
[----:B------:R-:W-:Y:S01]  /*0cc0*/  PRMT R193, R194, 0x7632, R193 ;  /* 0x00007632c2c17816 */ /* 0x000fe200000000c1 */
[----:B------:R-:W-:Y:S01]  /*0cd0*/  FADD.FTZ R207, -R223, R207 ;  /* 0x000000cfdfcf7221 */ /* 0x000fe20000010100 */
[C---:B------:R-:W-:Y:S02]  /*0ce0*/  PRMT R194, R195.reuse, 0x7632, R194 ;  /* 0x00007632c3c27816 */ /* 0x040fe400000000c2 */
[----:B------:R-:W-:Y:S01]  /*0cf0*/  SHF.L.U32 R192, R195, 0x10, RZ ;  /* 0x00000010c3c07819 */ /* 0x000fe200000006ff */
[----:B------:R-:W-:Y:S01]  /*0d00*/  FADD.FTZ R112, R112, R209 ;  /* 0x000000d170707221 */ /* 0x000fe20000010000 */
[----:B------:R-:W-:Y:S01]  /*0d10*/  PRMT R195, R198, 0x7632, R195 ;  /* 0x00007632c6c37816 */ /* 0x000fe200000000c3 */
[-C--:B------:R-:W-:Y:S01]  /*0d20*/  FFMA.FTZ R80, R0, R209.reuse, R80 ;  /* 0x000000d100507223 */ /* 0x080fe20000010050 */
[----:B------:R-:W-:Y:S01]  /*0d30*/  PRMT R198, R199, 0x7632, R198 ;  /* 0x00007632c7c67816 */ /* 0x000fe200000000c6 */
[----:B----4-:R-:W-:Y:S01]  /*0d40*/  FMUL.FTZ R202, R226, R209 ;  /* 0x000000d1e2ca7220 */ /* 0x010fe20000410000 */
[----:B------:R-:W-:Y:S01]  /*0d50*/  FADD.FTZ R204, -R223, R204 ;  /* 0x000000ccdfcc7221 */ /* 0x000fe20000010100 */
[----:B------:R-:W-:Y:S01]  /*0d60*/  FMUL.FTZ R209, R201, R207 ;  /* 0x000000cfc9d17220 */ /* 0x000fe20000410000 */
[----:B------:R-:W-:Y:S01]  /*0d70*/  SHF.L.U32 R196, R196, 0x10, RZ ;  /* 0x00000010c4c47819 */ /* 0x000fe200000006ff */
[----:B------:R-:W-:Y:S01]  /*0d80*/  FADD.FTZ R205, -R223, R192 ;  /* 0x000000c0dfcd7221 */ /* 0x000fe20000010100 */
[----:B------:R-:W-:Y:S01]  /*0d90*/  SHF.L.U32 R192, R198, 0x10, RZ ;  /* 0x00000010c6c07819 */ /* 0x000fe200000006ff */
[----:B------:R-:W-:Y:S01]  /*0da0*/  FMUL.FTZ R207, R201, R204 ;  /* 0x000000ccc9cf7220 */ /* 0x000fe20000410000 */
[----:B------:R-:W-:Y:S01]  /*0db0*/  FADD.FTZ R113, R113, R197 ;  /* 0x000000c571717221 */ /* 0x000fe20000010000 */
[-C--:B------:R-:W-:Y:S01]  /*0dc0*/  FFMA.FTZ R81, R209, R197.reuse, R81 ;  /* 0x000000c5d1517223 */ /* 0x080fe20000010051 */
[----:B------:R-:W-:Y:S01]  /*0dd0*/  FMUL.FTZ R250, R250, R197 ;  /* 0x000000c5fafa7220 */ /* 0x000fe20000410000 */
[----:B------:R-:W-:Y:S01]  /*0de0*/  FFMA.FTZ R198, R0, R202, RZ ;  /* 0x000000ca00c67223 */ /* 0x000fe200000100ff */
[----:B------:R-:W-:Y:S01]  /*0df0*/  FADD.FTZ R197, RZ, R202 ;  /* 0x000000caffc57221 */ /* 0x000fe20000010000 */
[----:B------:R-:W-:Y:S01]  /*0e00*/  SHF.L.U32 R193, R193, 0x10, RZ ;  /* 0x00000010c1c17819 */ /* 0x000fe200000006ff */
[----:B------:R-:W-:Y:S01]  /*0e10*/  FADD.FTZ R115, R115, R196 ;  /* 0x000000c473737221 */ /* 0x000fe20000010000 */
[-C--:B------:R-:W-:Y:S01]  /*0e20*/  FFMA.FTZ R83, R207, R196.reuse, R83 ;  /* 0x000000c4cf537223 */ /* 0x080fe20000010053 */
[----:B------:R-:W-:Y:S01]  /*0e30*/  FMUL.FTZ R248, R248, R196 ;  /* 0x000000c4f8f87220 */ /* 0x000fe20000410000 */
[----:B------:R-:W-:Y:S01]  /*0e40*/  FFMA.FTZ R196, R209, R250, R198 ;  /* 0x000000fad1c47223 */ /* 0x000fe200000100c6 */
[----:B------:R-:W-:Y:S01]  /*0e50*/  FADD.FTZ R197, R197, R250 ;  /* 0x000000fac5c57221 */ /* 0x000fe20000010000 */
[----:B------:R-:W-:-:S02]  /*0e60*/  FADD.FTZ R204, -R223, R193 ;  /* 0x000000c1dfcc7221 */ /* 0x000fc40000010100 */
[----:B------:R-:W-:Y:S01]  /*0e70*/  FFMA.FTZ R196, R208, R249, R196 ;  /* 0x000000f9d0c47223 */ /* 0x000fe200000100c4 */
[----:B------:R-:W-:Y:S01]  /*0e80*/  FADD.FTZ R193, R197, R249 ;  /* 0x000000f9c5c17221 */ /* 0x000fe20000010000 */
[----:B------:R-:W-:Y:S02]  /*0e90*/  SHF.L.U32 R195, R195, 0x10, RZ ;  /* 0x00000010c3c37819 */ /* 0x000fe400000006ff */
[----:B------:R-:W-:Y:S01]  /*0ea0*/  FFMA.FTZ R196, R207, R248, R196 ;  /* 0x000000f8cfc47223 */ /* 0x000fe200000100c4 */
[----:B------:R-:W-:Y:S01]  /*0eb0*/  FADD.FTZ R193, R193, R248 ;  /* 0x000000f8c1c17221 */ /* 0x000fe20000010000 */
[----:B------:R-:W-:Y:S01]  /*0ec0*/  SHF.L.U32 R199, R199, 0x10, RZ ;  /* 0x00000010c7c77819 */ /* 0x000fe200000006ff */
[----:B------:R-:W-:Y:S01]  /*0ed0*/  FMUL.FTZ R204, R201, R204 ;  /* 0x000000ccc9cc7220 */ /* 0x000fe20000410000 */
[----:B------:R-:W-:Y:S01]  /*0ee0*/  SHF.L.U32 R194, R194, 0x10, RZ ;  /* 0x00000010c2c27819 */ /* 0x000fe200000006ff */
[----:B------:R-:W-:Y:S01]  /*0ef0*/  FMUL.FTZ R246, R246, R195 ;  /* 0x000000c3f6f67220 */ /* 0x000fe20000410000 */
[----:B------:R-:W-:Y:S01]  /*0f00*/  FFMA.FTZ R196, R206, R247, R196 ;  /* 0x000000f7cec47223 */ /* 0x000fe200000100c4 */
[----:B------:R-:W-:Y:S01]  /*0f10*/  FADD.FTZ R193, R193, R247 ;  /* 0x000000f7c1c17221 */ /* 0x000fe20000010000 */
[----:B------:R-:W-:Y:S01]  /*0f20*/  FMUL.FTZ R203, R201, R205 ;  /* 0x000000cdc9cb7220 */ /* 0x000fe20000410000 */
[----:B------:R-:W-:Y:S01]  /*0f30*/  FMUL.FTZ R245, R245, R199 ;  /* 0x000000c7f5f57220 */ /* 0x000fe20000410000 */
[----:B------:R-:W-:Y:S01]  /*0f40*/  FADD.FTZ R205, -R223, R194 ;  /* 0x000000c2dfcd7221 */ /* 0x000fe20000010100 */
[----:B------:R-:W-:Y:S01]  /*0f50*/  FFMA.FTZ R196, R204, R246, R196 ;  /* 0x000000f6ccc47223 */ /* 0x000fe200000100c4 */
[----:B------:R-:W-:Y:S01]  /*0f60*/  FADD.FTZ R193, R193, R246 ;  /* 0x000000f6c1c17221 */ /* 0x000fe20000010000 */
[----:B------:R-:W-:Y:S01]  /*0f70*/  FMUL.FTZ R244, R244, R192 ;  /* 0x000000c0f4f47220 */ /* 0x000fe20000410000 */
[----:B------:R-:W-:Y:S01]  /*0f80*/  FMUL.FTZ R205, R201, R205 ;  /* 0x000000cdc9cd7220 */ /* 0x000fe20000410000 */
        /* <DEDUP_REMOVED lines=10> */
[----:B------:R-:W-:-:S07]  /*1030*/  IADD3 R196, R3, 0x20, RZ ;  /* 0x0000002003c47810 */ /* 0x000fce0007ffe0ff */
.L_x_3385:
[----:B------:R-:W-:Y:S05]  /*1040*/  BSYNC B1 ;  /* 0x0000000000017941 */ /* 0x000fea0003800000 */
.L_x_3384:
        /* <DEDUP_REMOVED lines=15> */
[----:B------:R-:W-:-:S02]  /*1140*/  SHF.L.U32 R13, R13, 0x10, RZ ;  /* 0x000000100d0d7819 */ /* 0x000fc400000006ff */
[C---:B------:R-:W-:Y:S02]  /*1150*/  PRMT R197, R15.reuse, 0x7632, R197 ;  /* 0x000076320fc57816 */ /* 0x040fe400000000c5 */
[----:B------:R-:W-:Y:S01]  /*1160*/  SHF.L.U32 R15, R15, 0x10, RZ ;  /* 0x000000100f0f7819 */ /* 0x000fe200000006ff */
[C---:B------:R-:W-:Y:S01]  /*1170*/  FADD.FTZ R13, -R223.reuse, R13 ;  /* 0x0000000ddf0d7221 */ /* 0x040fe20000010100 */
[C---:B0-----:R-:W-:Y:S02]  /*1180*/  PRMT R192, R12.reuse, 0x7632, R192 ;  /* 0x000076320cc07816 */ /* 0x041fe400000000c0 */
[----:B------:R-:W-:Y:S01]  /*1190*/  SHF.L.U32 R12, R12, 0x10, RZ ;  /* 0x000000100c0c7819 */ /* 0x000fe200000006ff */
[----:B------:R-:W-:Y:S01]  /*11a0*/  FADD.FTZ R15, -R223, R15 ;  /* 0x0000000fdf0f7221 */ /* 0x000fe20000010100 */
[----:B-----5:R-:W-:Y:S01]  /*11b0*/  FMUL.FTZ R13, R201, R13 ;  /* 0x0000000dc90d7220 */ /* 0x020fe20000410000 */
[C---:B---3--:R-:W-:Y:S02]  /*11c0*/  PRMT R236, R17.reuse, 0x7632, R236 ;  /* 0x0000763211ec7816 */ /* 0x048fe400000000ec */
[----:B------:R-:W-:-:S02]  /*11d0*/  SHF.L.U32 R237, R17, 0x10, RZ ;  /* 0x0000001011ed7819 */ /* 0x000fc400000006ff */
[----:B------:R-:W-:Y:S02]  /*11e0*/  PRMT R193, R18, 0x7632, R193 ;  /* 0x0000763212c17816 */ /* 0x000fe400000000c1 */
[C---:B------:R-:W-:Y:S02]  /*11f0*/  PRMT R17, R19.reuse, 0x7632, R17 ;  /* 0x0000763213117816 */ /* 0x040fe40000000011 */
[C---:B------:R-:W-:Y:S02]  /*1200*/  PRMT R198, R16.reuse, 0x7632, R198 ;  /* 0x0000763210c67816 */ /* 0x040fe400000000c6 */
[----:B------:R-:W-:Y:S02]  /*1210*/  SHF.L.U32 R238, R16, 0x10, RZ ;  /* 0x0000001010ee7819 */ /* 0x000fe400000006ff */
[----:B------:R-:W-:Y:S02]  /*1220*/  SHF.L.U32 R16, R19, 0x10, RZ ;  /* 0x0000001013107819 */ /* 0x000fe400000006ff */
[----:B------:R-:W-:-:S02]  /*1230*/  SHF.L.U32 R19, R193, 0x10, RZ ;  /* 0x00000010c1137819 */ /* 0x000fc400000006ff */
[----:B------:R-:W-:Y:S02]  /*1240*/  SHF.L.U32 R193, R17, 0x10, RZ ;  /* 0x0000001011c17819 */ /* 0x000fe400000006ff */
[----:B------:R-:W-:Y:S01]  /*1250*/  SHF.L.U32 R17, R195, 0x10, RZ ;  /* 0x00000010c3117819 */ /* 0x000fe200000006ff */
[----:B------:R-:W-:Y:S01]  /*1260*/  FMUL.FTZ R15, R201, R15 ;  /* 0x0000000fc90f7220 */ /* 0x000fe20000410000 */
        /* <DEDUP_REMOVED lines=8> */
[----:B------:R-:W-:Y:S01]  /*12f0*/  FADD.FTZ R126, R126, R16 ;  /* 0x000000107e7e7221 */ /* 0x000fe20000010000 */
[-C--:B------:R-:W-:Y:S01]  /*1300*/  FFMA.FTZ R94, R15, R16.reuse, R94 ;  /* 0x000000100f5e7223 */ /* 0x080fe2000001005e */
[----:B------:R-:W-:Y:S01]  /*1310*/  FMUL.FTZ R237, R38, R16 ;  /* 0x0000001026ed7220 */ /* 0x000fe20000410000 */
[----:B------:R-:W-:Y:S01]  /*1320*/  SHF.L.U32 R199, R18, 0x10, RZ ;  /* 0x0000001012c77819 */ /* 0x000fe200000006ff */
[----:B------:R-:W-:Y:S01]  /*1330*/  FMUL.FTZ R12, R201, R12 ;  /* 0x0000000cc90c7220 */ /* 0x000fe20000410000 */
[----:B------:R-:W-:Y:S01]  /*1340*/  FADD.FTZ R16, -R223, R192 ;  /* 0x000000c0df107221 */ /* 0x000fe20000010100 */
[----:B------:R-:W-:Y:S01]  /*1350*/  SHF.L.U32 R18, R236, 0x10, RZ ;  /* 0x00000010ec127819 */ /* 0x000fe200000006ff */
[----:B------:R-:W-:Y:S01]  /*1360*/  FMUL.FTZ R17, R201, R17 ;  /* 0x00000011c9117220 */ /* 0x000fe20000410000 */
[----:B------:R-:W-:Y:S01]  /*1370*/  PRMT R194, R14, 0x7632, R194 ;  /* 0x000076320ec27816 */ /* 0x000fe200000000c2 */
[----:B------:R-:W-:Y:S01]  /*1380*/  FADD.FTZ R195, R225, R243 ;  /* 0x000000f3e1c37221 */ /* 0x000fe20000010000 */
[----:B------:R-:W-:Y:S01]  /*1390*/  SHF.L.U32 R192, R197, 0x10, RZ ;  /* 0x00000010c5c07819 */ /* 0x000fe200000006ff */
[----:B------:R-:W-:Y:S01]  /*13a0*/  FMUL.FTZ R242, R33, R198 ;  /* 0x000000c621f27220 */ /* 0x000fe20000410000 */
[----:B------:R-:W-:Y:S01]  /*13b0*/  FMUL.FTZ R16, R201, R16 ;  /* 0x00000010c9107220 */ /* 0x000fe20000410000 */
[----:B------:R-:W-:Y:S01]  /*13c0*/  FFMA.FTZ R197, R12, R243, R226 ;  /* 0x000000f30cc57223 */ /* 0x000fe200000100e2 */
[----:B------:R-:W-:Y:S01]  /*13d0*/  SHF.L.U32 R194, R194, 0x10, RZ ;  /* 0x00000010c2c27819 */ /* 0x000fe200000006ff */
[----:B------:R-:W-:Y:S01]  /*13e0*/  FADD.FTZ R123, R123, R18 ;  /* 0x000000127b7b7221 */ /* 0x000fe20000010000 */
[-C--:B------:R-:W-:Y:S01]  /*13f0*/  FFMA.FTZ R91, R17, R18.reuse, R91 ;  /* 0x00000012115b7223 */ /* 0x080fe2000001005b */
[----:B------:R-:W-:Y:S01]  /*1400*/  FMUL.FTZ R240, R35, R18 ;  /* 0x0000001223f07220 */ /* 0x000fe20000410000 */
[----:B------:R-:W-:Y:S01]  /*1410*/  SHF.L.U32 R14, R14, 0x10, RZ ;  /* 0x000000100e0e7819 */ /* 0x000fe200000006ff */
[----:B------:R-:W-:Y:S01]  /*1420*/  FADD.FTZ R18, R195, R242 ;  /* 0x000000f2c3127221 */ /* 0x000fe20000010000 */
[----:B------:R-:W-:Y:S01]  /*1430*/  FFMA.FTZ R195, R16, R242, R197 ;  /* 0x000000f210c37223 */ /* 0x000fe200000100c5 */
[----:B------:R-:W-:-:S02]  /*1440*/  FADD.FTZ R197, -R223, R194 ;  /* 0x000000c2dfc57221 */ /* 0x000fc40000010100 */
        /* <DEDUP_REMOVED lines=30> */
.L_x_3387:
[----:B------:R-:W-:Y:S05]  /*1630*/  BSYNC B1 ;  /* 0x0000000000017941 */ /* 0x000fea0003800000 */
.L_x_3386:
        /* <DEDUP_REMOVED lines=94> */
.L_x_3389:
[----:B------:R-:W-:Y:S05]  /*1c20*/  BSYNC B1 ;  /* 0x0000000000017941 */ /* 0x000fea0003800000 */
.L_x_3388:
[----:B------:R-:W-:Y:S04]  /*1c30*/  BSSY B1, `(.L_x_3390) ;  /* 0x000005d000017945 */ /* 0x000fe80003800000 */
[----:B------:R-:W-:Y:S05]  /*1c40*/  @!P4 BRA `(.L_x_3391) ;  /* 0x00000004006cc947 */ /* 0x000fea0003800000 */
[C---:B------:R-:W-:Y:S01]  /*1c50*/  LEA R192, P0, R196.reuse, UR10, 0x4 ;  /* 0x0000000ac4c07c11 */ /* 0x040fe2000f8020ff */
[----:B------:R-:W0:Y:S03]  /*1c60*/  LDC.64 R198, c[0x0][0x2b8] ;  /* 0x0000ae00ffc67b82 */ /* 0x000e260000000a00 */
[----:B------:R-:W-:Y:S02]  /*1c70*/  LEA.HI.X R193, R196, UR11, RZ, 0x4, P0 ;  /* 0x0000000bc4c17c11 */ /* 0x000fe400080f24ff */
[----:B------:R-:W-:-:S04]  /*1c80*/  ISETP.NE.U32.AND P0, PT, RZ, UR8, PT ;  /* 0x00000008ff007c0c */ /* 0x000fc8000bf05070 */
[----:B------:R-:W-:Y:S01]  /*1c90*/  ISETP.NE.AND.EX P0, PT, RZ, UR9, PT, P0 ;  /* 0x00000009ff007c0c */ /* 0x000fe2000bf05300 */
[----:B------:R-:W2:-:S12]  /*1ca0*/  LDG.E.128 R192, desc[UR4][R192.64] ;  /* 0x00000004c0c07981 */ /* 0x000e98000c1e1d00 */
[----:B------:R-:W-:-:S04]  /*1cb0*/  @P0 LEA R210, P6, R196, UR8, 0x4 ;  /* 0x00000008c4d20c11 */ /* 0x000fc8000f8c20ff */
[C---:B------:R-:W-:Y:S01]  /*1cc0*/  @P0 LEA.HI.X R211, R196.reuse, UR9, RZ, 0x4, P6 ;  /* 0x00000009c4d30c11 */ /* 0x040fe2000b0f24ff */
[----:B0-----:R-:W-:-:S04]  /*1cd0*/  IMAD.WIDE.U32 R196, R196, 0x10, R198 ;  /* 0x00000010c4c47825 */ /* 0x001fc800078e00c6 */
[----:B------:R2:W5:Y:S04]  /*1ce0*/  @P0 LDG.E.128 R180, desc[UR4][R210.64] ;  /* 0x00000004d2b40981 */ /* 0x000568000c1e1d00 */
[----:B------:R-:W3:Y:S01]  /*1cf0*/  LDG.E.128 R196, desc[UR4][R196.64] ;  /* 0x00000004c4c47981 */ /* 0x000ee2000c1e1d00 */
[C---:B--2---:R-:W-:Y:S02]  /*1d00*/  PRMT R210, R192.reuse, 0x7632, R210 ;  /* 0x00007632c0d27816 */ /* 0x044fe400000000d2 */
[----:B------:R-:W-:Y:S02]  /*1d10*/  SHF.L.U32 R211, R192, 0x10, RZ ;  /* 0x00000010c0d37819 */ /* 0x000fe400000006ff */
[----:B------:R-:W-:Y:S02]  /*1d20*/  PRMT R212, R193, 0x7632, R212 ;  /* 0x00007632c1d47816 */ /* 0x000fe400000000d4 */
[----:B------:R-:W-:-:S02]  /*1d30*/  SHF.L.U32 R213, R194, 0x10, RZ ;  /* 0x00000010c2d57819 */ /* 0x000fc400000006ff */
[----:B------:R-:W-:Y:S01]  /*1d40*/  SHF.L.U32 R214, R193, 0x10, RZ ;  /* 0x00000010c1d67819 */ /* 0x000fe200000006ff */
[C---:B------:R-:W-:Y:S01]  /*1d50*/  FADD.FTZ R211, -R223.reuse, R211 ;  /* 0x000000d3dfd37221 */ /* 0x040fe20000010100 */
[----:B------:R-:W-:Y:S02]  /*1d60*/  PRMT R193, R194, 0x7632, R193 ;  /* 0x00007632c2c17816 */ /* 0x000fe400000000c1 */
[----:B------:R-:W-:Y:S02]  /*1d70*/  SHF.L.U32 R210, R210, 0x10, RZ ;  /* 0x00000010d2d27819 */ /* 0x000fe400000006ff */
[----:B------:R-:W-:Y:S01]  /*1d80*/  SHF.L.U32 R194, R212, 0x10, RZ ;  /* 0x00000010d4c27819 */ /* 0x000fe200000006ff */
[----:B------:R-:W-:Y:S01]  /*1d90*/  FADD.FTZ R212, -R223, R213 ;  /* 0x000000d5dfd47221 */ /* 0x000fe20000010100 */
[----:B-----5:R-:W-:Y:S01]  /*1da0*/  FMUL.FTZ R252, R201, R211 ;  /* 0x000000d3c9fc7220 */ /* 0x020fe20000410000 */
[----:B------:R-:W-:Y:S01]  /*1db0*/  FADD.FTZ R210, -R223, R210 ;  /* 0x000000d2dfd27221 */ /* 0x000fe20000010100 */
[----:B---3--:R-:W-:-:S02]  /*1dc0*/  PRMT R217, R196, 0x7632, R217 ;  /* 0x00007632c4d97816 */ /* 0x008fc400000000d9 */
[----:B------:R-:W-:Y:S02]  /*1dd0*/  SHF.L.U32 R218, R196, 0x10, RZ ;  /* 0x00000010c4da7819 */ /* 0x000fe400000006ff */
[C---:B------:R-:W-:Y:S02]  /*1de0*/  PRMT R196, R198.reuse, 0x7632, R196 ;  /* 0x00007632c6c47816 */ /* 0x040fe400000000c4 */
[----:B------:R-:W-:Y:S01]  /*1df0*/  SHF.L.U32 R213, R198, 0x10, RZ ;  /* 0x00000010c6d57819 */ /* 0x000fe200000006ff */
[----:B------:R-:W-:Y:S01]  /*1e00*/  FMUL.FTZ R231, R64, R218 ;  /* 0x000000da40e77220 */ /* 0x000fe20000410000 */
[----:B------:R-:W-:Y:S01]  /*1e10*/  SHF.L.U32 R198, R217, 0x10, RZ ;  /* 0x00000010d9c67819 */ /* 0x000fe200000006ff */
[----:B------:R-:W-:Y:S01]  /*1e20*/  FADD.FTZ R214, -R223, R214 ;  /* 0x000000d6dfd67221 */ /* 0x000fe20000010100 */
[----:B------:R-:W-:Y:S01]  /*1e30*/  PRMT R216, R197, 0x7632, R216 ;  /* 0x00007632c5d87816 */ /* 0x000fe200000000d8 */
[----:B------:R-:W-:Y:S01]  /*1e40*/  FMUL.FTZ R230, R201, R210 ;  /* 0x000000d2c9e67220 */ /* 0x000fe20000410000 */
[----:B------:R-:W-:Y:S01]  /*1e50*/  SHF.L.U32 R215, R197, 0x10, RZ ;  /* 0x00000010c5d77819 */ /* 0x000fe200000006ff */
[----:B------:R-:W-:Y:S01]  /*1e60*/  FADD.FTZ R225, R225, R231 ;  /* 0x000000e7e1e17221 */ /* 0x000fe20000010000 */
[----:B------:R-:W-:Y:S01]  /*1e70*/  FMUL.FTZ R229, R65, R198 ;  /* 0x000000c641e57220 */ /* 0x000fe20000410000 */
        /* <DEDUP_REMOVED lines=8> */
[----:B------:R-:W-:Y:S01]  /*1f00*/  FADD.FTZ R136, R136, R218 ;  /* 0x000000da88887221 */ /* 0x000fe20000010000 */
[----:B------:R-:W-:Y:S01]  /*1f10*/  FFMA.FTZ R104, R252, R218, R104 ;  /* 0x000000dafc687223 */ /* 0x000fe20000010068 */
[----:B------:R-:W-:Y:S01]  /*1f20*/  PRMT R192, R195, 0x7632, R192 ;  /* 0x00007632c3c07816 */ /* 0x000fe200000000c0 */
[----:B------:R-:W-:Y:S01]  /*1f30*/  FMUL.FTZ R219, R201, R194 ;  /* 0x000000c2c9db7220 */ /* 0x000fe20000410000 */
[----:B------:R-:W-:Y:S01]  /*1f40*/  FMUL.FTZ R218, R67, R197 ;  /* 0x000000c543da7220 */ /* 0x000fe20000410000 */
[----:B------:R-:W-:Y:S01]  /*1f50*/  FADD.FTZ R225, R225, R220 ;  /* 0x000000dce1e17221 */ /* 0x000fe20000010000 */
[----:B------:R-:W-:Y:S01]  /*1f60*/  FFMA.FTZ R226, R228, R220, R226 ;  /* 0x000000dce4e27223 */ /* 0x000fe200000100e2 */
[----:B------:R-:W-:Y:S01]  /*1f70*/  SHF.L.U32 R195, R195, 0x10, RZ ;  /* 0x00000010c3c37819 */ /* 0x000fe200000006ff */
[----:B------:R-:W-:Y:S01]  /*1f80*/  FADD.FTZ R193, -R223, R193 ;  /* 0x000000c1dfc17221 */ /* 0x000fe20000010100 */
[----:B------:R-:W-:Y:S01]  /*1f90*/  SHF.L.U32 R196, R196, 0x10, RZ ;  /* 0x00000010c4c47819 */ /* 0x000fe200000006ff */
[----:B------:R-:W-:Y:S01]  /*1fa0*/  FMUL.FTZ R217, R201, R212 ;  /* 0x000000d4c9d97220 */ /* 0x000fe20000410000 */
[----:B------:R-:W-:Y:S01]  /*1fb0*/  FMUL.FTZ R216, R68, R213 ;  /* 0x000000d544d87220 */ /* 0x000fe20000410000 */
[----:B------:R-:W-:Y:S01]  /*1fc0*/  FADD.FTZ R225, R225, R218 ;  /* 0x000000dae1e17221 */ /* 0x000fe20000010000 */
[----:B------:R-:W-:Y:S01]  /*1fd0*/  FFMA.FTZ R226, R219, R218, R226 ;  /* 0x000000dadbe27223 */ /* 0x000fe200000100e2 */
[----:B------:R-:W-:Y:S01]  /*1fe0*/  FADD.FTZ R195, -R223, R195 ;  /* 0x000000c3dfc37221 */ /* 0x000fe20000010100 */
[C---:B------:R-:W-:Y:S01]  /*1ff0*/  PRMT R211, R199.reuse, 0x7632, R211 ;  /* 0x00007632c7d37816 */ /* 0x040fe200000000d3 */
[----:B------:R-:W-:Y:S01]  /*2000*/  FADD.FTZ R138, R138, R215 ;  /* 0x000000d78a8a7221 */ /* 0x000fe20000010000 */
[----:B------:R-:W-:Y:S01]  /*2010*/  SHF.L.U32 R192, R192, 0x10, RZ ;  /* 0x00000010c0c07819 */ /* 0x000fe200000006ff */
[----:B------:R-:W-:Y:S01]  /*2020*/  FFMA.FTZ R106, R228, R215, R106 ;  /* 0x000000d7e46a7223 */ /* 0x000fe2000001006a */
[----:B------:R-:W-:Y:S01]  /*2030*/  SHF.L.U32 R199, R199, 0x10, RZ ;  /* 0x00000010c7c77819 */ /* 0x000fe200000006ff */
[----:B------:R-:W-:Y:S01]  /*2040*/  FMUL.FTZ R215, R201, R193 ;  /* 0x000000c1c9d77220 */ /* 0x000fe20000410000 */
[----:B------:R-:W-:Y:S01]  /*2050*/  FMUL.FTZ R214, R69, R196 ;  /* 0x000000c445d67220 */ /* 0x000fe20000410000 */
[----:B------:R-:W-:Y:S01]  /*2060*/  FADD.FTZ R225, R225, R216 ;  /* 0x000000d8e1e17221 */ /* 0x000fe20000010000 */
[C---:B------:R-:W-:Y:S01]  /*2070*/  FFMA.FTZ R226, R217.reuse, R216, R226 ;  /* 0x000000d8d9e27223 */ /* 0x040fe200000100e2 */
[----:B------:R-:W-:Y:S01]  /*2080*/  FADD.FTZ R140, R140, R213 ;  /* 0x000000d58c8c7221 */ /* 0x000fe20000010000 */
[----:B------:R-:W-:Y:S01]  /*2090*/  FFMA.FTZ R108, R217, R213, R108 ;  /* 0x000000d5d96c7223 */ /* 0x000fe2000001006c */
[----:B------:R-:W-:Y:S01]  /*20a0*/  FMUL.FTZ R213, R201, R195 ;  /* 0x000000c3c9d57220 */ /* 0x000fe20000410000 */
[----:B------:R-:W-:Y:S01]  /*20b0*/  SHF.L.U32 R195, R211, 0x10, RZ ;  /* 0x00000010d3c37819 */ /* 0x000fe200000006ff */
[----:B------:R-:W-:Y:S01]  /*20c0*/  FADD.FTZ R192, -R223, R192 ;  /* 0x000000c0dfc07221 */ /* 0x000fe20000010100 */
[----:B------:R-:W-:Y:S01]  /*20d0*/  FMUL.FTZ R212, R70, R199 ;  /* 0x000000c746d47220 */ /* 0x000fe20000410000 */
        /* <DEDUP_REMOVED lines=18> */
.L_x_3391:
[----:B------:R-:W-:Y:S05]  /*2200*/  BSYNC B1 ;  /* 0x0000000000017941 */ /* 0x000fea0003800000 */
.L_x_3390:
[----:B------:R-:W-:-:S03]  /*2210*/  UMOV UR6, 0xffffffff ;  /* 0xffffffff00067882 */ /* 0x000fc60000000000 */
[----:B------:R-:W-:Y:S05]  /*2220*/  BRA.DIV UR6, `(.L_x_3392) ;  /* 0x0000003606e87947 */ /* 0x000fea000b800000 */
[----:B------:R-:W0:Y:S04]  /*2230*/  SHFL.BFLY PT, R196, R225, 0x1, 0x1f ;  /* 0x0c201f00e1c47f89 */ /* 0x000e2800000e0000 */
[----:B------:R-:W1:Y:S01]  /*2240*/  SHFL.BFLY PT, R197, R226, 0x1, 0x1f ;  /* 0x0c201f00e2c57f89 */ /* 0x000e6200000e0000 */
[----:B0-----:R-:W-:Y:S01]  /*2250*/  FADD.FTZ R196, R196, R225 ;  /* 0x000000e1c4c47221 */ /* 0x001fe20000010000 */
[----:B-1----:R-:W-:-:S04]  /*2260*/  FADD.FTZ R197, R197, R226 ;  /* 0x000000e2c5c57221 */ /* 0x002fc80000010000 */
        /* <DEDUP_REMOVED lines=10> */
[----:B------:R-:W0:Y:S04]  /*2310*/  SHFL.BFLY PT, R198, R197, 0x8, 0x1f ;  /* 0x0d001f00c5c67f89 */ /* 0x000e2800000e0000 */
[----:B------:R1:W2:Y:S01]  /*2320*/  SHFL.BFLY PT, R199, R196, 0x10, 0x1f ;  /* 0x0e001f00c4c77f89 */ /* 0x0002a200000e0000 */
[----:B0-----:R-:W-:-:S05]  /*2330*/  FADD.FTZ R197, R197, R198 ;  /* 0x000000c6c5c57221 */ /* 0x001fca0000010000 */
[----:B--2---:R1:W0:Y:S02]  /*2340*/  SHFL.BFLY PT, R192, R197, 0x10, 0x1f ;  /* 0x0e001f00c5c07f89 */ /* 0x00422400000e0000 */
.L_x_3427:
        /* <DEDUP_REMOVED lines=16> */
[C---:B-1---5:R-:W-:Y:S01]  /*2450*/  FMUL.FTZ R197, R201.reuse, R193 ;  /* 0x000000c1c9c57220 */ /* 0x062fe20000410000 */
        /* <DEDUP_REMOVED lines=13> */
[----:B------:R-:W-:Y:S01]  /*2530*/  FMUL.FTZ R197, R197, R200 ;  /* 0x000000c8c5c57220 */ /* 0x000fe20000410000 */
[----:B------:R-:W-:-:S04]  /*2540*/  @P6 PRMT R225, R169, 0x7632, R225 ;  /* 0x00007632a9e16816 */ /* 0x000fc800000000e1 */
[----:B------:R-:W-:Y:S02]  /*2550*/  @P6 SHF.L.U32 R225, R225, 0x10, RZ ;  /* 0x00000010e1e16819 */ /* 0x000fe400000006ff */
[C---:B--2---:R-:W-:Y:S02]  /*2560*/  SHF.L.U32 R223, R194.reuse, 0x10, RZ ;  /* 0x00000010c2df7819 */ /* 0x044fe400000006ff */
[----:B------:R-:W-:-:S03]  /*2570*/  PRMT R194, R194, 0x7632, R194 ;  /* 0x00007632c2c27816 */ /* 0x000fc600000000c2 */
[-C--:B------:R-:W-:Y:S01]  /*2580*/  FFMA.FTZ R148, R223, R197.reuse, R148 ;  /* 0x000000c5df947223 */ /* 0x080fe20000010094 */
[----:B------:R-:W-:Y:S01]  /*2590*/  SHF.L.U32 R194, R194, 0x10, RZ ;  /* 0x00000010c2c27819 */ /* 0x000fe200000006ff */
[----:B------:R-:W-:Y:S01]  /*25a0*/  FMUL.FTZ R223, R196, R200 ;  /* 0x000000c8c4df7220 */ /* 0x000fe20000410000 */
[----:B------:R-:W-:-:S03]  /*25b0*/  FMUL.FTZ R197, R28, R197 ;  /* 0x000000c51cc57220 */ /* 0x000fc60000410000 */
[-C--:B------:R-:W-:Y:S01]  /*25c0*/  FFMA.FTZ R149, R194, R223.reuse, R149 ;  /* 0x000000dfc2957223 */ /* 0x080fe20000010095 */
[----:B------:R-:W-:Y:S01]  /*25d0*/  FFMA.FTZ R194, R0, R198, R199 ;  /* 0x000000c600c27223 */ /* 0x000fe200000100c7 */
[----:B------:R-:W-:-:S03]  /*25e0*/  FMUL.FTZ R223, R29, R223 ;  /* 0x000000df1ddf7220 */ /* 0x000fc60000410000 */
[----:B------:R-:W-:-:S04]  /*25f0*/  FADD.FTZ R194, R202, -R194 ;  /* 0x800000c2cac27221 */ /* 0x000fc80000010000 */
[----:B------:R-:W-:Y:S01]  /*2600*/  FMUL.FTZ R196, R201, R194 ;  /* 0x000000c2c9c47220 */ /* 0x000fe20000410000 */
[----:B------:R-:W-:-:S05]  /*2610*/  @P6 SHF.L.U32 R194, R168, 0x10, RZ ;  /* 0x00000010a8c26819 */ /* 0x000fca00000006ff */
[----:B------:R-:W-:-:S05]  /*2620*/  @P6 FADD.FTZ R196, R196, R194 ;  /* 0x000000c2c4c46221 */ /* 0x000fca0000010000 */
[----:B------:R-:W-:Y:S01]  /*2630*/  @P0 F2FP.BF16.F32.PACK_AB R194, RZ, R196 ;  /* 0x000000c4ffc2023e */ /* 0x000fe200000010ff */
[----:B------:R-:W-:-:S03]  /*2640*/  FMUL.FTZ R196, R196, R200 ;  /* 0x000000c8c4c47220 */ /* 0x000fc60000410000 */
        /* <DEDUP_REMOVED lines=9> */
[----:B------:R-:W-:Y:S02]  /*26e0*/  @P0 PRMT R184, R184, 0x5410, R223 ;  /* 0x00005410b8b80816 */ /* 0x000fe400000000df */
[C---:B------:R-:W-:Y:S02]  /*26f0*/  SHF.L.U32 R223, R192.reuse, 0x10, RZ ;  /* 0x00000010c0df7819 */ /* 0x040fe400000006ff */
[----:B------:R-:W-:-:S03]  /*2700*/  PRMT R192, R192, 0x7632, R192 ;  /* 0x00007632c0c07816 */ /* 0x000fc600000000c0 */
[----:B------:R-:W-:Y:S01]  /*2710*/  FFMA.FTZ R144, R223, R196, R144 ;  /* 0x000000c4df907223 */ /* 0x000fe20000010090 */
[----:B------:R-:W-:Y:S01]  /*2720*/  SHF.L.U32 R223, R192, 0x10, RZ ;  /* 0x00000010c0df7819 */ /* 0x000fe200000006ff */
[----:B------:R-:W-:Y:S01]  /*2730*/  FMUL.FTZ R192, R197, R200 ;  /* 0x000000c8c5c07220 */ /* 0x000fe20000410000 */
[----:B------:R-:W-:Y:S01]  /*2740*/  FFMA.FTZ R197, R208, R198, R199 ;  /* 0x000000c6d0c57223 */ /* 0x000fe200000100c7 */
[----:B------:R-:W-:Y:S02]  /*2750*/  FMUL.FTZ R196, R24, R196 ;  /* 0x000000c418c47220 */ /* 0x000fe40000410000 */
[-C--:B------:R-:W-:Y:S01]  /*2760*/  FFMA.FTZ R145, R223, R192.reuse, R145 ;  /* 0x000000c0df917223 */ /* 0x080fe20000010091 */
[----:B------:R-:W-:Y:S01]  /*2770*/  FADD.FTZ R197, R249, -R197 ;  /* 0x800000c5f9c57221 */ /* 0x000fe20000010000 */
[----:B------:R-:W-:Y:S01]  /*2780*/  @P6 SHF.L.U32 R223, R169, 0x10, RZ ;  /* 0x00000010a9df6819 */ /* 0x000fe200000006ff */
[----:B------:R-:W-:Y:S02]  /*2790*/  FMUL.FTZ R192, R25, R192 ;  /* 0x000000c019c07220 */ /* 0x000fe40000410000 */
[----:B------:R-:W-:-:S03]  /*27a0*/  FMUL.FTZ R197, R201, R197 ;  /* 0x000000c5c9c57220 */ /* 0x000fc60000410000 */
[----:B------:R-:W-:Y:S01]  /*27b0*/  F2FP.BF16.F32.PACK_AB R192, R192, R196 ;  /* 0x000000c4c0c0723e */ /* 0x000fe200000010ff */
[----:B------:R-:W-:Y:S01]  /*27c0*/  @P6 FADD.FTZ R197, R197, R223 ;  /* 0x000000dfc5c56221 */ /* 0x000fe20000010000 */
[----:B------:R-:W-:Y:S02]  /*27d0*/  SHF.L.U32 R196, R195, 0x10, RZ ;  /* 0x00000010c3c47819 */ /* 0x000fe400000006ff */
[----:B------:R-:W-:Y:S02]  /*27e0*/  @P6 PRMT R195, R171, 0x7632, R195 ;  /* 0x00007632abc36816 */ /* 0x000fe400000000c3 */
[----:B------:R-:W-:Y:S01]  /*27f0*/  @P0 F2FP.BF16.F32.PACK_AB R223, RZ, R197 ;  /* 0x000000c5ffdf023e */ /* 0x000fe200000010ff */
[----:B------:R-:W-:-:S03]  /*2800*/  FMUL.FTZ R197, R197, R200 ;  /* 0x000000c8c5c57220 */ /* 0x000fc60000410000 */
[----:B------:R-:W-:Y:S01]  /*2810*/  @P0 PRMT R185, R223, 0x7610, R185 ;  /* 0x00007610dfb90816 */ /* 0x000fe200000000b9 */
[----:B------:R-:W-:-:S04]  /*2820*/  FFMA.FTZ R223, R207, R198, R199 ;  /* 0x000000c6cfdf7223 */ /* 0x000fc800000100c7 */
[----:B------:R-:W-:-:S04]  /*2830*/  FADD.FTZ R223, R248, -R223 ;  /* 0x800000dff8df7221 */ /* 0x000fc80000010000 */
[----:B------:R-:W-:-:S04]  /*2840*/  FMUL.FTZ R223, R201, R223 ;  /* 0x000000dfc9df7220 */ /* 0x000fc80000410000 */
[----:B------:R-:W-:-:S05]  /*2850*/  @P6 FADD.FTZ R223, R223, R225 ;  /* 0x000000e1dfdf6221 */ /* 0x000fca0000010000 */
[----:B------:R-:W-:-:S04]  /*2860*/  @P0 F2FP.BF16.F32.PACK_AB R225, RZ, R223 ;  /* 0x000000dfffe1023e */ /* 0x000fc800000010ff */
[----:B------:R-:W-:Y:S02]  /*2870*/  @P0 PRMT R185, R185, 0x5410, R225 ;  /* 0x00005410b9b90816 */ /* 0x000fe400000000e1 */
[C---:B------:R-:W-:Y:S02]  /*2880*/  SHF.L.U32 R225, R193.reuse, 0x10, RZ ;  /* 0x00000010c1e17819 */ /* 0x040fe400000006ff */
[----:B------:R-:W-:-:S03]  /*2890*/  PRMT R193, R193, 0x7632, R193 ;  /* 0x00007632c1c17816 */ /* 0x000fc600000000c1 */
[-C--:B------:R-:W-:Y:S01]  /*28a0*/  FFMA.FTZ R146, R225, R197.reuse, R146 ;  /* 0x000000c5e1927223 */ /* 0x080fe20000010092 */
[----:B------:R-:W-:Y:S01]  /*28b0*/  SHF.L.U32 R225, R193, 0x10, RZ ;  /* 0x00000010c1e17819 */ /* 0x000fe200000006ff */
[----:B------:R-:W-:Y:S01]  /*28c0*/  FMUL.FTZ R193, R223, R200 ;  /* 0x000000c8dfc17220 */ /* 0x000fe20000410000 */
[----:B------:R-:W-:Y:S01]  /*28d0*/  FMUL.FTZ R197, R26, R197 ;  /* 0x000000c51ac57220 */ /* 0x000fe20000410000 */
[----:B------:R-:W-:Y:S02]  /*28e0*/  @P6 SHF.L.U32 R223, R171, 0x10, RZ ;  /* 0x00000010abdf6819 */ /* 0x000fe400000006ff */
[-C--:B------:R-:W-:Y:S01]  /*28f0*/  FFMA.FTZ R147, R225, R193.reuse, R147 ;  /* 0x000000c1e1937223 */ /* 0x080fe20000010093 */
[----:B------:R-:W-:-:S05]  /*2900*/  FMUL.FTZ R193, R27, R193 ;  /* 0x000000c11bc17220 */ /* 0x000fca0000410000 */
[----:B------:R-:W-:Y:S01]  /*2910*/  F2FP.BF16.F32.PACK_AB R193, R193, R197 ;  /* 0x000000c5c1c1723e */ /* 0x000fe200000010ff */
[----:B------:R-:W-:-:S04]  /*2920*/  FFMA.FTZ R197, R203, R198, R199 ;  /* 0x000000c6cbc57223 */ /* 0x000fc800000100c7 */
[----:B------:R-:W-:-:S04]  /*2930*/  FADD.FTZ R197, R245, -R197 ;  /* 0x800000c5f5c57221 */ /* 0x000fc80000010000 */
[----:B------:R-:W-:-:S04]  /*2940*/  FMUL.FTZ R197, R201, R197 ;  /* 0x000000c5c9c57220 */ /* 0x000fc80000410000 */
[----:B------:R-:W-:-:S05]  /*2950*/  @P6 FADD.FTZ R197, R197, R223 ;  /* 0x000000dfc5c56221 */ /* 0x000fca0000010000 */
[----:B------:R-:W-:-:S04]  /*2960*/  @P0 F2FP.BF16.F32.PACK_AB R223, RZ, R197 ;  /* 0x000000c5ffdf023e */ /* 0x000fc800000010ff */
[----:B------:R-:W-:Y:S01]  /*2970*/  @P0 PRMT R187, R223, 0x7610, R187 ;  /* 0x00007610dfbb0816 */ /* 0x000fe200000000bb */
[----:B------:R-:W-:Y:S01]  /*2980*/  FMUL.FTZ R223, R197, R200 ;  /* 0x000000c8c5df7220 */ /* 0x000fe20000410000 */
[----:B------:R-:W-:-:S03]  /*2990*/  FFMA.FTZ R197, R205, R198, R199 ;  /* 0x000000c6cdc57223 */ /* 0x000fc600000100c7 */
[----:B------:R-:W-:Y:S01]  /*29a0*/  FFMA.FTZ R150, R196, R223, R150 ;  /* 0x000000dfc4967223 */ /* 0x000fe20000010096 */
[----:B------:R-:W-:Y:S01]  /*29b0*/  FADD.FTZ R197, R244, -R197 ;  /* 0x800000c5f4c57221 */ /* 0x000fe20000010000 */
[C---:B------:R-:W-:Y:S02]  /*29c0*/  @P6 SHF.L.U32 R196, R195.reuse, 0x10, RZ ;  /* 0x00000010c3c46819 */ /* 0x040fe400000006ff */
[----:B------:R-:W-:Y:S01]  /*29d0*/  PRMT R195, R195, 0x7632, R195 ;  /* 0x00007632c3c37816 */ /* 0x000fe200000000c3 */
        /* <DEDUP_REMOVED lines=8> */
[----:B------:R-:W0:Y:S02]  /*2a60*/  @P0 LDC.64 R196, c[0x0][0x308] ;  /* 0x0000c200ffc40b82 */ /* 0x000e240000000a00 */
[----:B0-----:R-:W-:-:S05]  /*2a70*/  @P0 IMAD.WIDE.U32 R196, R3, 0x10, R196 ;  /* 0x0000001003c40825 */ /* 0x001fca00078e00c4 */
[----:B------:R0:W-:Y:S02]  /*2a80*/  @P0 STG.E.128 desc[UR4][R196.64], R184 ;  /* 0x000000b8c4000986 */ /* 0x0001e4000c101d04 */
[----:B0-----:R-:W-:-:S05]  /*2a90*/  FMUL.FTZ R196, R30, R223 ;  /* 0x000000df1ec47220 */ /* 0x001fca0000410000 */
[----:B------:R-:W-:Y:S02]  /*2aa0*/  F2FP.BF16.F32.PACK_AB R195, R195, R196 ;  /* 0x000000c4c3c3723e */ /* 0x000fe400000010ff */
[----:B------:R-:W0:Y:S02]  /*2ab0*/  LDC.64 R196, c[0x0][0x2f8] ;  /* 0x0000be00ffc47b82 */ /* 0x000e240000000a00 */
[C---:B0-----:R-:W-:Y:S01]  /*2ac0*/  IMAD.WIDE.U32 R196, R3.reuse, 0x10, R196 ;  /* 0x0000001003c47825 */ /* 0x041fe200078e00c4 */
[----:B------:R-:W-:-:S04]  /*2ad0*/  IADD3 R3, R3, 0x20, RZ ;  /* 0x0000002003037810 */ /* 0x000fc80007ffe0ff */
[----:B------:R0:W-:Y:S03]  /*2ae0*/  STG.E.128 desc[UR4][R196.64], R192 ;  /* 0x000000c0c4007986 */ /* 0x0001e6000c101d04 */
.L_x_3394:
[----:B------:R-:W-:Y:S05]  /*2af0*/  BSYNC B1 ;  /* 0x0000000000017941 */ /* 0x000fea0003800000 */
.L_x_3393:
        /* <DEDUP_REMOVED lines=108> */
[----:B------:R-:W-:-:S05]  /*31c0*/  @P0 LEA.HI.X R197, R3, UR15, RZ, 0x4, P6 ;  /* 0x0000000f03c50c11 */ /* 0x000fca000b0f24ff */
[----:B------:R0:W-:Y:S02]  /*31d0*/  @P0 STG.E.128 desc[UR4][R196.64], R184 ;  /* 0x000000b8c4000986 */ /* 0x0001e4000c101d04 */
[----:B0-----:R-:W-:-:S05]  /*31e0*/  FMUL.FTZ R196, R46, R223 ;  /* 0x000000df2ec47220 */ /* 0x001fca0000410000 */
[----:B------:R-:W-:Y:S02]  /*31f0*/  F2FP.BF16.F32.PACK_AB R195, R195, R196 ;  /* 0x000000c4c3c3723e */ /* 0x000fe400000010ff */
[----:B------:R-:W-:-:S04]  /*3200*/  LEA R196, P0, R3, UR16, 0x4 ;  /* 0x0000001003c47c11 */ /* 0x000fc8000f8020ff */
[C---:B------:R-:W-:Y:S02]  /*3210*/  LEA.HI.X R197, R3.reuse, UR17, RZ, 0x4, P0 ;  /* 0x0000001103c57c11 */ /* 0x040fe400080f24ff */
[----:B------:R-:W-:-:S03]  /*3220*/  IADD3 R3, R3, 0x20, RZ ;  /* 0x0000002003037810 */ /* 0x000fc60007ffe0ff */
[----:B------:R2:W-:Y:S04]  /*3230*/  STG.E.128 desc[UR4][R196.64], R192 ;  /* 0x000000c0c4007986 */ /* 0x0005e8000c101d04 */
.L_x_3396:
[----:B------:R-:W-:Y:S05]  /*3240*/  BSYNC B1 ;  /* 0x0000000000017941 */ /* 0x000fea0003800000 */
.L_x_3395:
        /* <DEDUP_REMOVED lines=116> */
.L_x_3398:
[----:B------:R-:W-:Y:S05]  /*3990*/  BSYNC B1 ;  /* 0x0000000000017941 */ /* 0x000fea0003800000 */
.L_x_3397:
[----:B------:R-:W-:Y:S04]  /*39a0*/  BSSY B1, `(.L_x_3399) ;  /* 0x0000073000017945 */ /* 0x000fe80003800000 */
[----:B------:R-:W-:Y:S05]  /*39b0*/  @!P4 BRA `(.L_x_3400) ;  /* 0x0000000400c4c947 */ /* 0x000fea0003800000 */
[----:B------:R-:W-:Y:S01]  /*39c0*/  ISETP.NE.U32.AND P6, PT, RZ, UR8, PT ;  /* 0x00000008ff007c0c */ /* 0x000fe2000bfc5070 */
[-CC-:B0123--:R-:W-:Y:S01]  /*39d0*/  FFMA.FTZ R196, R230, R198.reuse, R199.reuse ;  /* 0x000000c6e6c47223 */ /* 0x18ffe200000100c7 */
[-CC-:B------:R-:W-:Y:S01]  /*39e0*/  FFMA.FTZ R197, R252, R198.reuse, R199.reuse ;  /* 0x000000c6fcc57223 */ /* 0x180fe200000100c7 */
        /* <DEDUP_REMOVED lines=11> */
[C---:B-----5:R-:W-:Y:S01]  /*3aa0*/  FMUL.FTZ R196, R201.reuse, R196 ;  /* 0x000000c4c9c47220 */ /* 0x060fe20000410000 */
[C---:B------:R-:W-:Y:S01]  /*3ab0*/  FMUL.FTZ R197, R201.reuse, R197 ;  /* 0x000000c5c9c57220 */ /* 0x040fe20000410000 */
[----:B------:R-:W-:Y:S01]  /*3ac0*/  FADD.FTZ R194, R214, -R194 ;  /* 0x800000c2d6c27221 */ /* 0x000fe20000010000 */
[----:B------:R-:W-:Y:S01]  /*3ad0*/  @P6 PRMT R198, R180, 0x7632, R198 ;  /* 0x00007632b4c66816 */ /* 0x000fe200000000c6 */
[----:B------:R-:W-:Y:S01]  /*3ae0*/  FADD.FTZ R193, R212, -R193 ;  /* 0x800000c1d4c17221 */ /* 0x000fe20000010000 */
[----:B------:R-:W-:Y:S01]  /*3af0*/  FADD.FTZ R192, R210, -R192 ;  /* 0x800000c0d2c07221 */ /* 0x000fe20000010000 */
[C---:B------:R-:W-:Y:S01]  /*3b00*/  FMUL.FTZ R199, R201.reuse, R199 ;  /* 0x000000c7c9c77220 */ /* 0x040fe20000410000 */
[----:B------:R-:W-:Y:S01]  /*3b10*/  @P6 SHF.L.U32 R198, R198, 0x10, RZ ;  /* 0x00000010c6c66819 */ /* 0x000fe200000006ff */
[C---:B------:R-:W-:Y:S01]  /*3b20*/  FMUL.FTZ R226, R201.reuse, R195 ;  /* 0x000000c3c9e27220 */ /* 0x040fe20000410000 */
[----:B------:R-:W-:Y:S01]  /*3b30*/  FMUL.FTZ R223, R201, R194 ;  /* 0x000000c2c9df7220 */ /* 0x000fe20000410000 */
[----:B------:R-:W-:-:S02]  /*3b40*/  ISETP.NE.U32.AND P0, PT, RZ, UR14, PT ;  /* 0x0000000eff007c0c */ /* 0x000fc4000bf05070 */
[----:B------:R-:W-:Y:S01]  /*3b50*/  @P6 FADD.FTZ R196, R196, R198 ;  /* 0x000000c6c4c46221 */ /* 0x000fe20000010000 */
[----:B------:R-:W-:Y:S02]  /*3b60*/  @P6 SHF.L.U32 R198, R180, 0x10, RZ ;  /* 0x00000010b4c66819 */ /* 0x000fe400000006ff */
[----:B------:R-:W-:-:S03]  /*3b70*/  ISETP.NE.AND.EX P0, PT, RZ, UR15, PT, P0 ;  /* 0x0000000fff007c0c */ /* 0x000fc6000bf05300 */
[----:B------:R-:W-:Y:S01]  /*3b80*/  @P6 FADD.FTZ R197, R197, R198 ;  /* 0x000000c6c5c56221 */ /* 0x000fe20000010000 */
[----:B------:R-:W-:Y:S01]  /*3b90*/  FADD.FTZ R198, R220, -R225 ;  /* 0x800000e1dcc67221 */ /* 0x000fe20000010000 */
[----:B------:R-:W-:-:S03]  /*3ba0*/  FMUL.FTZ R225, R201, R193 ;  /* 0x000000c1c9e17220 */ /* 0x000fc60000410000 */
[C---:B------:R-:W-:Y:S01]  /*3bb0*/  FMUL.FTZ R198, R201.reuse, R198 ;  /* 0x000000c6c9c67220 */ /* 0x040fe20000410000 */
[----:B------:R-:W-:Y:S02]  /*3bc0*/  FMUL.FTZ R201, R201, R192 ;  /* 0x000000c0c9c97220 */ /* 0x000fe40000410000 */
[----:B------:R-:W0:Y:S02]  /*3bd0*/  LDC.64 R192, c[0x0][0x220] ;  /* 0x00008800ffc07b82 */ /* 0x000e240000000a00 */
[----:B------:R-:W-:Y:S02]  /*3be0*/  @P0 F2FP.BF16.F32.PACK_AB R194, RZ, R197 ;  /* 0x000000c5ffc2023e */ /* 0x000fe400000010ff */
[----:B------:R-:W-:Y:S02]  /*3bf0*/  @P0 F2FP.BF16.F32.PACK_AB R195, RZ, R196 ;  /* 0x000000c4ffc3023e */ /* 0x000fe400000010ff */
[----:B------:R-:W-:-:S04]  /*3c00*/  @P0 PRMT R184, R194, 0x7610, R184 ;  /* 0x00007610c2b80816 */ /* 0x000fc800000000b8 */
[----:B------:R-:W-:Y:S01]  /*3c10*/  @P0 PRMT R184, R184, 0x5410, R195 ;  /* 0x00005410b8b80816 */ /* 0x000fe200000000c3 */
[----:B0-----:R-:W-:-:S06]  /*3c20*/  IMAD.WIDE.U32 R192, R3, 0x10, R192 ;  /* 0x0000001003c07825 */ /* 0x001fcc00078e00c0 */
[----:B------:R-:W2:Y:S01]  /*3c30*/  LDG.E.128 R192, desc[UR4][R192.64] ;  /* 0x00000004c0c07981 */ /* 0x000ea2000c1e1d00 */
[----:B------:R-:W-:Y:S01]  /*3c40*/  FMUL.FTZ R251, R197, R200 ;  /* 0x000000c8c5fb7220 */ /* 0x000fe20000410000 */
[C---:B--2---:R-:W-:Y:S02]  /*3c50*/  SHF.L.U32 R197, R192.reuse, 0x10, RZ ;  /* 0x00000010c0c57819 */ /* 0x044fe400000006ff */
[----:B------:R-:W-:-:S03]  /*3c60*/  PRMT R192, R192, 0x7632, R192 ;  /* 0x00007632c0c07816 */ /* 0x000fc600000000c0 */
[-C--:B------:R-:W-:Y:S01]  /*3c70*/  FFMA.FTZ R20, R197, R251.reuse, R20 ;  /* 0x000000fbc5147223 */ /* 0x080fe20000010014 */
[----:B------:R-:W-:Y:S01]  /*3c80*/  SHF.L.U32 R197, R192, 0x10, RZ ;  /* 0x00000010c0c57819 */ /* 0x000fe200000006ff */
[----:B------:R-:W-:Y:S01]  /*3c90*/  FMUL.FTZ R192, R196, R200 ;  /* 0x000000c8c4c07220 */ /* 0x000fe20000410000 */
[----:B------:R-:W-:Y:S01]  /*3ca0*/  @P6 SHF.L.U32 R196, R182, 0x10, RZ ;  /* 0x00000010b6c46819 */ /* 0x000fe200000006ff */
[----:B------:R-:W-:Y:S02]  /*3cb0*/  FMUL.FTZ R251, R72, R251 ;  /* 0x000000fb48fb7220 */ /* 0x000fe40000410000 */
[----:B------:R-:W-:Y:S02]  /*3cc0*/  FFMA.FTZ R21, R197, R192, R21 ;  /* 0x000000c0c5157223 */ /* 0x000fe40000010015 */
        /* <DEDUP_REMOVED lines=9> */
[----:B------:R-:W-:Y:S02]  /*3d60*/  SHF.L.U32 R196, R194, 0x10, RZ ;  /* 0x00000010c2c47819 */ /* 0x000fe400000006ff */
[----:B------:R-:W-:-:S03]  /*3d70*/  @P6 PRMT R194, R181, 0x7632, R194 ;  /* 0x00007632b5c26816 */ /* 0x000fc600000000c2 */
[----:B------:R-:W-:Y:S01]  /*3d80*/  FFMA.FTZ R188, R196, R226, R188 ;  /* 0x000000e2c4bc7223 */ /* 0x000fe200000100bc */
[----:B------:R-:W-:-:S05]  /*3d90*/  @P6 SHF.L.U32 R196, R181, 0x10, RZ ;  /* 0x00000010b5c46819 */ /* 0x000fca00000006ff */
[----:B------:R-:W-:-:S05]  /*3da0*/  @P6 FADD.FTZ R198, R198, R196 ;  /* 0x000000c4c6c66221 */ /* 0x000fca0000010000 */
[----:B------:R-:W-:-:S04]  /*3db0*/  @P0 F2FP.BF16.F32.PACK_AB R196, RZ, R198 ;  /* 0x000000c6ffc4023e */ /* 0x000fc800000010ff */
[----:B------:R-:W-:Y:S02]  /*3dc0*/  @P0 PRMT R185, R196, 0x7610, R185 ;  /* 0x00007610c4b90816 */ /* 0x000fe400000000b9 */
[----:B------:R-:W-:Y:S02]  /*3dd0*/  @P6 SHF.L.U32 R196, R194, 0x10, RZ ;  /* 0x00000010c2c46819 */ /* 0x000fe400000006ff */
[----:B------:R-:W-:-:S03]  /*3de0*/  @P6 PRMT R194, R183, 0x7632, R194 ;  /* 0x00007632b7c26816 */ /* 0x000fc600000000c2 */
[----:B------:R-:W-:-:S05]  /*3df0*/  @P6 FADD.FTZ R199, R199, R196 ;  /* 0x000000c4c7c76221 */ /* 0x000fca0000010000 */
[----:B------:R-:W-:-:S04]  /*3e00*/  @P0 F2FP.BF16.F32.PACK_AB R196, RZ, R199 ;  /* 0x000000c7ffc4023e */ /* 0x000fc800000010ff */
[----:B------:R-:W-:Y:S02]  /*3e10*/  @P0 PRMT R185, R185, 0x5410, R196 ;  /* 0x00005410b9b90816 */ /* 0x000fe400000000c4 */
[----:B------:R-:W-:-:S05]  /*3e20*/  @P6 SHF.L.U32 R196, R183, 0x10, RZ ;  /* 0x00000010b7c46819 */ /* 0x000fca00000006ff */
[----:B------:R-:W-:-:S05]  /*3e30*/  @P6 FADD.FTZ R225, R225, R196 ;  /* 0x000000c4e1e16221 */ /* 0x000fca0000010000 */
[----:B------:R-:W-:-:S04]  /*3e40*/  @P0 F2FP.BF16.F32.PACK_AB R196, RZ, R225 ;  /* 0x000000e1ffc4023e */ /* 0x000fc800000010ff */
[----:B------:R-:W-:Y:S02]  /*3e50*/  @P0 PRMT R187, R196, 0x7610, R187 ;  /* 0x00007610c4bb0816 */ /* 0x000fe400000000bb */
[C---:B------:R-:W-:Y:S02]  /*3e60*/  @P6 SHF.L.U32 R196, R194.reuse, 0x10, RZ ;  /* 0x00000010c2c46819 */ /* 0x040fe400000006ff */
[----:B------:R-:W-:-:S03]  /*3e70*/  PRMT R194, R194, 0x7632, R194 ;  /* 0x00007632c2c27816 */ /* 0x000fc600000000c2 */
[----:B------:R-:W-:Y:S01]  /*3e80*/  @P6 FADD.FTZ R201, R201, R196 ;  /* 0x000000c4c9c96221 */ /* 0x000fe20000010000 */
[----:B------:R-:W-:-:S04]  /*3e90*/  SHF.L.U32 R194, R194, 0x10, RZ ;  /* 0x00000010c2c27819 */ /* 0x000fc800000006ff */
[----:B------:R-:W-:-:S04]  /*3ea0*/  @P0 F2FP.BF16.F32.PACK_AB R196, RZ, R201 ;  /* 0x000000c9ffc4023e */ /* 0x000fc800000010ff */
[----:B------:R-:W-:Y:S02]  /*3eb0*/  @P0 PRMT R187, R187, 0x5410, R196 ;  /* 0x00005410bbbb0816 */ /* 0x000fe400000000c4 */
[----:B------:R-:W-:-:S04]  /*3ec0*/  @P0 LEA R196, P6, R3, UR14, 0x4 ;  /* 0x0000000e03c40c11 */ /* 0x000fc8000f8c20ff */
[----:B------:R-:W-:-:S05]  /*3ed0*/  @P0 LEA.HI.X R197, R3, UR15, RZ, 0x4, P6 ;  /* 0x0000000f03c50c11 */ /* 0x000fca000b0f24ff */
[----:B------:R0:W-:Y:S02]  /*3ee0*/  @P0 STG.E.128 desc[UR4][R196.64], R184 ;  /* 0x000000b8c4000986 */ /* 0x0001e4000c101d04 */
[----:B0-----:R-:W-:Y:S01]  /*3ef0*/  FMUL.FTZ R196, R223, R200 ;  /* 0x000000c8dfc47220 */ /* 0x001fe20000410000 */
[----:B------:R-:W-:Y:S01]  /*3f00*/  FMUL.FTZ R197, R73, R192 ;  /* 0x000000c049c57220 */ /* 0x000fe20000410000 */
[-C--:B------:R-:W-:Y:S01]  /*3f10*/  FMUL.FTZ R223, R199, R200.reuse ;  /* 0x000000c8c7df7220 */ /* 0x080fe20000410000 */
[----:B------:R-:W-:Y:S01]  /*3f20*/  FMUL.FTZ R192, R225, R200 ;  /* 0x000000c8e1c07220 */ /* 0x000fe20000410000 */
[----:B------:R-:W-:Y:S01]  /*3f30*/  FFMA.FTZ R189, R194, R196, R189 ;  /* 0x000000c4c2bd7223 */ /* 0x000fe200000100bd */
[----:B------:R-:W-:Y:S01]  /*3f40*/  FMUL.FTZ R194, R198, R200 ;  /* 0x000000c8c6c27220 */ /* 0x000fe20000410000 */
[----:B------:R-:W-:Y:S01]  /*3f50*/  FMUL.FTZ R198, R76, R226 ;  /* 0x000000e24cc67220 */ /* 0x000fe20000410000 */
[----:B------:R-:W-:Y:S01]  /*3f60*/  FMUL.FTZ R196, R77, R196 ;  /* 0x000000c44dc47220 */ /* 0x000fe20000410000 */
[----:B------:R-:W-:Y:S01]  /*3f70*/  FMUL.FTZ R225, R201, R200 ;  /* 0x000000c8c9e17220 */ /* 0x000fe20000410000 */
[----:B------:R-:W-:-:S03]  /*3f80*/  FMUL.FTZ R200, R75, R223 ;  /* 0x000000df4bc87220 */ /* 0x000fc60000410000 */
[----:B------:R-:W-:Y:S01]  /*3f90*/  F2FP.BF16.F32.PACK_AB R198, R196, R198 ;  /* 0x000000c6c4c6723e */ /* 0x000fe200000010ff */
[----:B------:R-:W-:Y:S01]  /*3fa0*/  FMUL.FTZ R199, R79, R225 ;  /* 0x000000e14fc77220 */ /* 0x000fe20000410000 */
[----:B------:R-:W-:Y:S02]  /*3fb0*/  F2FP.BF16.F32.PACK_AB R196, R197, R251 ;  /* 0x000000fbc5c4723e */ /* 0x000fe400000010ff */
[----:B------:R-:W-:-:S05]  /*3fc0*/  SHF.L.U32 R197, R193, 0x10, RZ ;  /* 0x00000010c1c57819 */ /* 0x000fca00000006ff */
[-C--:B------:R-:W-:Y:S01]  /*3fd0*/  FFMA.FTZ R22, R197, R194.reuse, R22 ;  /* 0x000000c2c5167223 */ /* 0x080fe20000010016 */
[----:B------:R-:W-:Y:S01]  /*3fe0*/  FMUL.FTZ R197, R74, R194 ;  /* 0x000000c24ac57220 */ /* 0x000fe20000410000 */
[----:B------:R-:W-:-:S04]  /*3ff0*/  FMUL.FTZ R194, R78, R192 ;  /* 0x000000c04ec27220 */ /* 0x000fc80000410000 */
[----:B------:R-:W-:Y:S02]  /*4000*/  F2FP.BF16.F32.PACK_AB R197, R200, R197 ;  /* 0x000000c5c8c5723e */ /* 0x000fe400000010ff */
[----:B------:R-:W-:Y:S02]  /*4010*/  LEA R200, P0, R3, UR16, 0x4 ;  /* 0x0000001003c87c11 */ /* 0x000fe4000f8020ff */
[----:B------:R-:W-:Y:S02]  /*4020*/  F2FP.BF16.F32.PACK_AB R199, R199, R194 ;  /* 0x000000c2c7c7723e */ /* 0x000fe400000010ff */
[----:B------:R-:W-:Y:S02]  /*4030*/  LEA.HI.X R201, R3, UR17, RZ, 0x4, P0 ;  /* 0x0000001103c97c11 */ /* 0x000fe400080f24ff */
[C---:B------:R-:W-:Y:S02]  /*4040*/  SHF.L.U32 R3, R195.reuse, 0x10, RZ ;  /* 0x00000010c3037819 */ /* 0x040fe400000006ff */
[----:B------:R-:W-:Y:S01]  /*4050*/  PRMT R195, R195, 0x7632, R195 ;  /* 0x00007632c3c37816 */ /* 0x000fe200000000c3 */
[----:B------:R4:W-:Y:S02]  /*4060*/  STG.E.128 desc[UR4][R200.64], R196 ;  /* 0x000000c4c8007986 */ /* 0x0009e4000c101d04 */
[----:B------:R-:W-:Y:S01]  /*4070*/  FFMA.FTZ R190, R3, R192, R190 ;  /* 0x000000c003be7223 */ /* 0x000fe200000100be */
[----:B------:R-:W-:-:S02]  /*4080*/  PRMT R3, R193, 0x7632, R3 ;  /* 0x00007632c1037816 */ /* 0x000fc40000000003 */
[----:B------:R-:W-:Y:S02]  /*4090*/  SHF.L.U32 R192, R195, 0x10, RZ ;  /* 0x00000010c3c07819 */ /* 0x000fe400000006ff */
[----:B------:R-:W-:-:S03]  /*40a0*/  SHF.L.U32 R3, R3, 0x10, RZ ;  /* 0x0000001003037819 */ /* 0x000fc600000006ff */
[----:B------:R-:W-:Y:S02]  /*40b0*/  FFMA.FTZ R191, R192, R225, R191 ;  /* 0x000000e1c0bf7223 */ /* 0x000fe400000100bf */
[----:B------:R-:W-:-:S07]  /*40c0*/  FFMA.FTZ R23, R3, R223, R23 ;  /* 0x000000df03177223 */ /* 0x000fce0000010017 */
.L_x_3400:
[----:B------:R-:W-:Y:S05]  /*40d0*/  BSYNC B1 ;  /* 0x0000000000017941 */ /* 0x000fea0003800000 */
.L_x_3399:
[----:B0-23--:R-:W0:Y:S02]  /*40e0*/  LDC.64 R192, c[0x0][0x210] ;  /* 0x00008400ffc07b82 */ /* 0x00de240000000a00 */
[----:B0-----:R-:W-:-:S04]  /*40f0*/  LEA R2, R192, R2, 0x2 ;  /* 0x00000002c0027211 */ /* 0x001fc800078e10ff */
[----:B------:R-:W-:-:S13]  /*4100*/  ISETP.GE.AND P0, PT, R2, R193, PT ;  /* 0x000000c10200720c */ /* 0x000fda0003f06270 */
[----:B------:R-:W-:Y:S05]  /*4110*/  @!P0 BRA `(.L_x_3401) ;  /* 0xffffffc400c08947 */ /* 0x000fea000383ffff */
.L_x_3383:
[----:B------:R-:W-:Y:S05]  /*4120*/  BSYNC B0 ;  /* 0x0000000000007941 */ /* 0x000fea0003800000 */
.L_x_3382:
[----:B------:R-:W2:Y:S04]  /*4130*/  LDL.LU R194, [R1+0x24] ;  /* 0x0000240001c27983 */ /* 0x000ea80000300800 */
[----:B------:R-:W3:Y:S01]  /*4140*/  LDL.LU R193, [R1+0x20] ;  /* 0x0000200001c17983 */ /* 0x000ee20000300800 */
[----:B------:R-:W-:Y:S01]  /*4150*/  MOV R0, 0x400 ;  /* 0x0000040000007802 */ /* 0x000fe20000000f00 */
[----:B------:R-:W-:Y:S05]  /*4160*/  WARPSYNC.ALL ;  /* 0x0000000000007948 */ /* 0x000fea0003800000 */
[----:B------:R-:W0:Y:S01]  /*4170*/  S2R R192, SR_TID.X ;  /* 0x0000000000c07919 */ /* 0x000e220000002100 */
[----:B------:R-:W-:Y:S01]  /*4180*/  ULDC.64 UR6, c[0x0][0x2d8] ;  /* 0x0000b60000067ab9 */ /* 0x000fe20000000a00 */
[----:B------:R-:W-:Y:S01]  /*4190*/  ULDC.64 UR18, c[0x0][0x2d0] ;  /* 0x0000b40000127ab9 */ /* 0x000fe20000000a00 */
[----:B------:R-:W-:Y:S01]  /*41a0*/  ULDC.64 UR20, c[0x0][0x2f0] ;  /* 0x0000bc0000147ab9 */ /* 0x000fe20000000a00 */
[----:B------:R-:W1:Y:S01]  /*41b0*/  S2R R3, SR_CgaCtaId ;  /* 0x0000000000037919 */ /* 0x000e620000008800 */
[----:B------:R-:W-:Y:S01]  /*41c0*/  BSSY B0, `(.L_x_3402) ;  /* 0x0000094000007945 */ /* 0x000fe20003800000 */
[----:B-----5:R-:W3:Y:S01]  /*41d0*/  S2R R73, SR_CTAID.X ;  /* 0x0000000000497919 */ /* 0x020ee20000002500 */
[----:B0-----:R-:W-:-:S04]  /*41e0*/  SHF.R.U32.HI R2, RZ, 0x5, R192 ;  /* 0x00000005ff027819 */ /* 0x001fc800000116c0 */
[----:B------:R-:W-:Y:S02]  /*41f0*/  SHF.L.U32 R2, R2, 0x7, RZ ;  /* 0x0000000702027819 */ /* 0x000fe400000006ff */
[----:B-1----:R-:W-:-:S04]  /*4200*/  LEA R3, R3, R0, 0x18 ;  /* 0x0000000003037211 */ /* 0x002fc800078ec0ff */
[----:B------:R-:W-:Y:S02]  /*4210*/  LEA R8, R192, R3, 0x2 ;  /* 0x00000003c0087211 */ /* 0x000fe400078e10ff */
[----:B--2---:R-:W-:-:S04]  /*4220*/  LOP3.LUT R0, R2, 0xffffff80, R194, 0xe2, !PT ;  /* 0xffffff8002007812 */ /* 0x004fc800078ee2c2 */
[----:B------:R-:W-:Y:S01]  /*4230*/  LEA R0, R0, R3, 0x5 ;  /* 0x0000000300007211 */ /* 0x000fe200078e28ff */
[----:B---3--:R-:W-:-:S04]  /*4240*/  IMAD R73, R73, R193, RZ ;  /* 0x000000c149497224 */ /* 0x008fc800078e02ff */
        /* <DEDUP_REMOVED lines=22> */
[----:B-1----:R-:W-:Y:S01]  /*43b0*/  FADD.FTZ R2, R2, R3 ;  /* 0x0000000302027221 */ /* 0x002fe20000010000 */
        /* <DEDUP_REMOVED lines=77> */
[----:B------:R0:W-:Y:S04]  /*4890*/  STS.128 [R0+0xc00], R20 ;  /* 0x000c001400007388 */ /* 0x0001e80000000c00 */
[----:B------:R1:W-:Y:S01]  /*48a0*/  STS.128 [R0+0xc10], R188 ;  /* 0x000c10bc00007388 */ /* 0x0003e20000000c00 */
[----:B------:R-:W-:Y:S01]  /*48b0*/  BAR.SYNC.DEFER_BLOCKING 0x0 ;  /* 0x0000000000007b1d */ /* 0x000fe20000010000 */
[----:B0-----:R-:W-:Y:S01]  /*48c0*/  FADD.FTZ R21, R2, R7 ;  /* 0x0000000702157221 */ /* 0x001fe20000010000 */
[----:B-1----:R-:W-:-:S04]  /*48d0*/  IADD3 R0, R193, 0x7f, -R192 ;  /* 0x0000007fc1007810 */ /* 0x002fc80007ffe8c0 */
[C---:B------:R-:W-:Y:S02]  /*48e0*/  ISETP.GE.U32.AND P6, PT, R0.reuse, 0x100, PT ;  /* 0x000001000000780c */ /* 0x040fe40003fc6070 */
[----:B------:R-:W-:Y:S01]  /*48f0*/  ISETP.GE.U32.AND P5, PT, R0, 0x180, PT ;  /* 0x000001800000780c */ /* 0x000fe20003fa6070 */
[----:B------:R-:W0:Y:S04]  /*4900*/  LDS R6, [R8] ;  /* 0x0000000008067984 */ /* 0x000e280000000800 */
[----:B------:R-:W1:Y:S04]  /*4910*/  LDS R67, [R8+0x1000] ;  /* 0x0010000008437984 */ /* 0x000e680000000800 */
[----:B------:R-:W2:Y:S04]  /*4920*/  LDS R69, [R8+0x2000] ;  /* 0x0020000008457984 */ /* 0x000ea80000000800 */
[----:B------:R-:W3:Y:S01]  /*4930*/  LDS R71, [R8+0x3000] ;  /* 0x0030000008477984 */ /* 0x000ee20000000800 */
[----:B0-----:R-:W-:-:S04]  /*4940*/  FADD.FTZ R6, RZ, R6 ;  /* 0x00000006ff067221 */ /* 0x001fc80000010000 */
[----:B-1----:R-:W-:Y:S01]  /*4950*/  FADD.FTZ R6, R6, R67 ;  /* 0x0000004306067221 */ /* 0x002fe20000010000 */
[----:B------:R-:W-:-:S03]  /*4960*/  SHF.L.U32 R67, R3, 0x2, RZ ;  /* 0x0000000203437819 */ /* 0x000fc600000006ff */
[----:B--2---:R-:W-:Y:S01]  /*4970*/  FADD.FTZ R6, R6, R69 ;  /* 0x0000004506067221 */ /* 0x004fe20000010000 */
[C---:B------:R-:W-:Y:S02]  /*4980*/  IADD3 R73, P0, R67.reuse, UR6, RZ ;  /* 0x0000000643497c10 */ /* 0x040fe4000ff1e0ff */
[C---:B------:R-:W-:Y:S01]  /*4990*/  IADD3 R69, P1, R67.reuse, UR18, RZ ;  /* 0x0000001243457c10 */ /* 0x040fe2000ff3e0ff */
[----:B---3--:R-:W-:Y:S01]  /*49a0*/  FADD.FTZ R71, R6, R71 ;  /* 0x0000004706477221 */ /* 0x008fe20000010000 */
[----:B------:R-:W-:Y:S02]  /*49b0*/  IADD3.X R82, R78, UR7, RZ, P0, !PT ;  /* 0x000000074e527c10 */ /* 0x000fe400087fe4ff */
[----:B------:R-:W-:Y:S02]  /*49c0*/  LOP3.LUT P0, RZ, R0, 0xffffff80, RZ, 0xc0, !PT ;  /* 0xffffff8000ff7812 */ /* 0x000fe4000780c0ff */
[----:B------:R-:W-:Y:S02]  /*49d0*/  IADD3 R67, P2, R67, UR20, RZ ;  /* 0x0000001443437c10 */ /* 0x000fe4000ff5e0ff */
[----:B------:R-:W-:-:S02]  /*49e0*/  IADD3.X R80, R78, UR19, RZ, P1, !PT ;  /* 0x000000134e507c10 */ /* 0x000fc40008ffe4ff */
        /* <DEDUP_REMOVED lines=17> */
.L_x_3403:
[----:B------:R-:W-:Y:S05]  /*4b00*/  BSYNC B0 ;  /* 0x0000000000007941 */ /* 0x000fea0003800000 */
.L_x_3402:
[----:B------:R-:W-:Y:S01]  /*4b10*/  FADD.FTZ R14, RZ, R14 ;  /* 0x0000000eff0e7221 */ /* 0x000fe20000010000 */
[----:B------:R-:W-:Y:S01]  /*4b20*/  FADD.FTZ R10, RZ, R10 ;  /* 0x0000000aff0a7221 */ /* 0x000fe20000010000 */
[----:B------:R-:W-:Y:S01]  /*4b30*/  FADD.FTZ R12, RZ, R12 ;  /* 0x0000000cff0c7221 */ /* 0x000fe20000010000 */
[----:B------:R-:W-:Y:S01]  /*4b40*/  ISETP.GE.U32.AND P0, PT, R0, 0x200, PT ;  /* 0x000002000000780c */ /* 0x000fe20003f06070 */
[----:B------:R-:W-:Y:S01]  /*4b50*/  FADD.FTZ R14, R14, R25 ;  /* 0x000000190e0e7221 */ /* 0x000fe20000010000 */
[----:B------:R-:W-:Y:S01]  /*4b60*/  FADD.FTZ R10, R10, R17 ;  /* 0x000000110a0a7221 */ /* 0x000fe20000010000 */
[----:B------:R-:W-:Y:S01]  /*4b70*/  FADD.FTZ R12, R12, R19 ;  /* 0x000000130c0c7221 */ /* 0x000fe20000010000 */
[----:B------:R-:W-:Y:S01]  /*4b80*/  ISETP.GE.U32.AND P1, PT, R0, 0x280, PT ;  /* 0x000002800000780c */ /* 0x000fe20003f26070 */
[----:B------:R-:W-:Y:S01]  /*4b90*/  FADD.FTZ R14, R14, R31 ;  /* 0x0000001f0e0e7221 */ /* 0x000fe20000010000 */
[C---:B------:R-:W-:Y:S01]  /*4ba0*/  ISETP.GE.U32.AND P2, PT, R0.reuse, 0x300, PT ;  /* 0x000003000000780c */ /* 0x040fe20003f46070 */
[----:B0-----:R-:W0:Y:S01]  /*4bb0*/  LDS R7, [R8+0xe00] ;  /* 0x000e000008077984 */ /* 0x001e220000000800 */
[----:B------:R-:W-:Y:S01]  /*4bc0*/  ISETP.GE.U32.AND P3, PT, R0, 0x380, PT ;  /* 0x000003800000780c */ /* 0x000fe20003f66070 */
[----:B------:R-:W-:Y:S01]  /*4bd0*/  FADD.FTZ R10, R10, R27 ;  /* 0x0000001b0a0a7221 */ /* 0x000fe20000010000 */
[----:B------:R-:W-:Y:S01]  /*4be0*/  ISETP.GE.U32.AND P4, PT, R0, 0x400, PT ;  /* 0x000004000000780c */ /* 0x000fe20003f86070 */
[----:B------:R-:W-:Y:S01]  /*4bf0*/  FADD.FTZ R12, R12, R29 ;  /* 0x0000001d0c0c7221 */ /* 0x000fe20000010000 */
[----:B------:R-:W1:Y:S01]  /*4c00*/  LDS R0, [R8+0x200] ;  /* 0x0002000008007984 */ /* 0x000e620000000800 */
[----:B------:R-:W-:Y:S01]  /*4c10*/  FADD.FTZ R9, RZ, R9 ;  /* 0x00000009ff097221 */ /* 0x000fe20000010000 */
[----:B------:R-:W-:Y:S01]  /*4c20*/  FADD.FTZ R37, R14, R37 ;  /* 0x000000250e257221 */ /* 0x000fe20000010000 */
[----:B------:R-:W-:Y:S01]  /*4c30*/  FADD.FTZ R11, RZ, R11 ;  /* 0x0000000bff0b7221 */ /* 0x000fe20000010000 */
[----:B------:R-:W2:Y:S01]  /*4c40*/  LDS R14, [R8+0x1e00] ;  /* 0x001e0000080e7984 */ /* 0x000ea20000000800 */
[----:B------:R-:W-:Y:S01]  /*4c50*/  FADD.FTZ R9, R9, R16 ;  /* 0x0000001009097221 */ /* 0x000fe20000010000 */
[----:B------:R-:W-:Y:S01]  /*4c60*/  FADD.FTZ R33, R10, R33 ;  /* 0x000000210a217221 */ /* 0x000fe20000010000 */
[----:B------:R-:W-:Y:S01]  /*4c70*/  FADD.FTZ R35, R12, R35 ;  /* 0x000000230c237221 */ /* 0x000fe20000010000 */
[----:B------:R-:W3:Y:S01]  /*4c80*/  LDS R2, [R8+0x400] ;  /* 0x0004000008027984 */ /* 0x000ee20000000800 */
[----:B------:R-:W-:Y:S01]  /*4c90*/  FADD.FTZ R11, R11, R18 ;  /* 0x000000120b0b7221 */ /* 0x000fe20000010000 */
[----:B------:R-:W-:Y:S01]  /*4ca0*/  FADD.FTZ R13, RZ, R13 ;  /* 0x0000000dff0d7221 */ /* 0x000fe20000010000 */
[----:B------:R-:W-:Y:S01]  /*4cb0*/  FADD.FTZ R15, RZ, R15 ;  /* 0x0000000fff0f7221 */ /* 0x000fe20000010000 */
[----:B------:R-:W5:Y:S01]  /*4cc0*/  LDS R17, [R8+0x1200] ;  /* 0x0012000008117984 */ /* 0x000f620000000800 */
[----:B------:R-:W-:Y:S01]  /*4cd0*/  FADD.FTZ R9, R9, R28 ;  /* 0x0000001c09097221 */ /* 0x000fe20000010000 */
[----:B------:R-:W-:Y:S01]  /*4ce0*/  FADD.FTZ R44, RZ, R44 ;  /* 0x0000002cff2c7221 */ /* 0x000fe20000010000 */
[----:B------:R-:W-:Y:S01]  /*4cf0*/  FADD.FTZ R46, RZ, R46 ;  /* 0x0000002eff2e7221 */ /* 0x000fe20000010000 */
        /* <DEDUP_REMOVED lines=34> */
[----:B------:R-:W-:Y:S01]  /*4f20*/  FADD.FTZ R45, R45, R64 ;  /* 0x000000402d2d7221 */ /* 0x000fe20000010000 */
[----:B------:R-:W-:Y:S01]  /*4f30*/  FADD.FTZ R46, R46, R59 ;  /* 0x0000003b2e2e7221 */ /* 0x000fe20000010000 */
[----:B------:R-:W3:Y:S01]  /*4f40*/  LDS R23, [R8+0x1c00] ;  /* 0x001c000008177984 */ /* 0x000ee20000000800 */
[----:B-----5:R-:W-:Y:S01]  /*4f50*/  FADD.FTZ R0, R0, R17 ;  /* 0x0000001100007221 */ /* 0x020fe20000010000 */
[----:B------:R-:W-:Y:S01]  /*4f60*/  FADD.FTZ R47, R47, R66 ;  /* 0x000000422f2f7221 */ /* 0x000fe20000010000 */
[----:B------:R-:W-:Y:S01]  /*4f70*/  BSSY B0, `(.L_x_3404) ;  /* 0x000003b000007945 */ /* 0x000fe20003800000 */
[----:B------:R-:W5:Y:S01]  /*4f80*/  LDS R25, [R8+0x2200] ;  /* 0x0022000008197984 */ /* 0x000f620000000800 */
[----:B----4-:R-:W-:Y:S01]  /*4f90*/  FADD.FTZ R3, RZ, R3 ;  /* 0x00000003ff037221 */ /* 0x010fe20000010000 */
[----:B------:R-:W-:Y:S01]  /*4fa0*/  FADD.FTZ R9, R9, R36 ;  /* 0x0000002409097221 */ /* 0x000fe20000010000 */
[----:B------:R-:W-:Y:S01]  /*4fb0*/  FADD.FTZ R11, R11, R38 ;  /* 0x000000260b0b7221 */ /* 0x000fe20000010000 */
[----:B------:R-:W4:Y:S01]  /*4fc0*/  LDS R28, [R8+0x3e00] ;  /* 0x003e0000081c7984 */ /* 0x000f220000000800 */
[----:B------:R-:W-:Y:S01]  /*4fd0*/  FADD.FTZ R4, RZ, R4 ;  /* 0x00000004ff047221 */ /* 0x000fe20000010000 */
        /* <DEDUP_REMOVED lines=16> */
[----:B------:R-:W-:-:S02]  /*50e0*/  FADD.FTZ R47, R47, R76 ;  /* 0x0000004c2f2f7221 */ /* 0x000fc40000010000 */
        /* <DEDUP_REMOVED lines=35> */
.L_x_3405:
[----:B------:R-:W-:Y:S05]  /*5320*/  BSYNC B0 ;  /* 0x0000000000007941 */ /* 0x000fea0003800000 */
.L_x_3404:
        /* <DEDUP_REMOVED lines=18> */
.L_x_3407:
[----:B------:R-:W-:Y:S05]  /*5450*/  BSYNC B0 ;  /* 0x0000000000007941 */ /* 0x000fea0003800000 */
.L_x_3406:
        /* <DEDUP_REMOVED lines=18> */
.L_x_3409:
[----:B------:R-:W-:Y:S05]  /*5580*/  BSYNC B0 ;  /* 0x0000000000007941 */ /* 0x000fea0003800000 */
.L_x_3408:
        /* <DEDUP_REMOVED lines=18> */
.L_x_3411:
[----:B------:R-:W-:Y:S05]  /*56b0*/  BSYNC B0 ;  /* 0x0000000000007941 */ /* 0x000fea0003800000 */
.L_x_3410:
        /* <DEDUP_REMOVED lines=18> */
.L_x_3413:
[----:B------:R-:W-:Y:S05]  /*57e0*/  BSYNC B0 ;  /* 0x0000000000007941 */ /* 0x000fea0003800000 */
.L_x_3412:
        /* <DEDUP_REMOVED lines=18> */
.L_x_3415:
[----:B------:R-:W-:Y:S05]  /*5910*/  BSYNC B0 ;  /* 0x0000000000007941 */ /* 0x000fea0003800000 */
.L_x_3414:
        /* <DEDUP_REMOVED lines=11> */
.L_x_3392:
        /* <DEDUP_REMOVED lines=8> */
.L_x_3417:
[----:B------:R-:W-:Y:S05]  /*5a50*/  BSYNC B1 ;  /* 0x0000000000017941 */ /* 0x000fea0003800000 */
.L_x_3416:
        /* <DEDUP_REMOVED lines=8> */
.L_x_3418:
[----:B------:R-:W-:Y:S01]  /*5ae0*/  FADD.FTZ R196, R196, R225 ;  /* 0x000000e1c4c47221 */ /* 0x000fe20000010000 */
[----:B------:R-:W-:-:S04]  /*5af0*/  HFMA2.MMA R194, -RZ, RZ, 0, 1.1920928955078125e-07 ;  /* 0x00000002ffc27435 */ /* 0x000fc800000001ff */
[----:B------:R-:W-:Y:S02]  /*5b00*/  MOV R195, R196 ;  /* 0x000000c400c37202 */ /* 0x000fe40000000f00 */
[----:B------:R-:W-:-:S07]  /*5b10*/  MOV R197, R198 ;  /* 0x000000c600c57202 */ /* 0x000fce0000000f00 */
[----:B------:R-:W-:Y:S05]  /*5b20*/  WARPSYNC.COLLECTIVE R192, `(.L_x_3419) ;  /* 0x00000000c0087348 */ /* 0x000fea0003c00000 */
[----:B------:R0:W1:Y:S02]  /*5b30*/  SHFL.BFLY P0, R198, R195, R194, R193 ;  /* 0x0c0000c2c3c67389 */ /* 0x00006400000000c1 */
[----:B01----:R-:W-:Y:S01]  /*5b40*/  ENDCOLLECTIVE ;  /* 0x000000000000791b */ /* 0x003fe20003800000 */
.L_x_3419:
[----:B------:R-:W-:-:S05]  /*5b50*/  FADD.FTZ R197, R197, R226 ;  /* 0x000000e2c5c57221 */ /* 0x000fca0000010000 */
[----:B------:R-:W-:Y:S01]  /*5b60*/  MOV R195, R197 ;  /* 0x000000c500c37202 */ /* 0x000fe20000000f00 */
[----:B------:R-:W-:-:S07]  /*5b70*/  FADD.FTZ R196, R196, R198 ;  /* 0x000000c6c4c47221 */ /* 0x000fce0000010000 */
[----:B------:R-:W-:Y:S05]  /*5b80*/  WARPSYNC.COLLECTIVE R192, `(.L_x_3420) ;  /* 0x00000000c0087348 */ /* 0x000fea0003c00000 */
[----:B------:R0:W1:Y:S02]  /*5b90*/  SHFL.BFLY P0, R198, R195, R194, R193 ;  /* 0x0c0000c2c3c67389 */ /* 0x00006400000000c1 */
[----:B01----:R-:W-:Y:S01]  /*5ba0*/  ENDCOLLECTIVE ;  /* 0x000000000000791b */ /* 0x003fe20003800000 */
.L_x_3420:
[----:B------:R-:W-:Y:S01]  /*5bb0*/  HFMA2.MMA R194, -RZ, RZ, 0, 2.384185791015625e-07 ;  /* 0x00000004ffc27435 */ /* 0x000fe200000001ff */
[----:B------:R-:W-:Y:S01]  /*5bc0*/  MOV R195, R196 ;  /* 0x000000c400c37202 */ /* 0x000fe20000000f00 */
[----:B------:R-:W-:-:S09]  /*5bd0*/  FADD.FTZ R197, R197, R198 ;  /* 0x000000c6c5c57221 */ /* 0x000fd20000010000 */
[----:B------:R-:W-:Y:S05]  /*5be0*/  WARPSYNC.COLLECTIVE R192, `(.L_x_3421) ;  /* 0x00000000c0087348 */ /* 0x000fea0003c00000 */
[----:B------:R0:W1:Y:S02]  /*5bf0*/  SHFL.BFLY P0, R198, R195, R194, R193 ;  /* 0x0c0000c2c3c67389 */ /* 0x00006400000000c1 */
[----:B01----:R-:W-:Y:S01]  /*5c00*/  ENDCOLLECTIVE ;  /* 0x000000000000791b */ /* 0x003fe20003800000 */
.L_x_3421:
[----:B------:R-:W-:Y:S01]  /*5c10*/  MOV R195, R197 ;  /* 0x000000c500c37202 */ /* 0x000fe20000000f00 */
[----:B------:R-:W-:-:S07]  /*5c20*/  FADD.FTZ R196, R196, R198 ;  /* 0x000000c6c4c47221 */ /* 0x000fce0000010000 */
[----:B------:R-:W-:Y:S05]  /*5c30*/  WARPSYNC.COLLECTIVE R192, `(.L_x_3422) ;  /* 0x00000000c0087348 */ /* 0x000fea0003c00000 */
[----:B------:R0:W1:Y:S02]  /*5c40*/  SHFL.BFLY P0, R198, R195, R194, R193 ;  /* 0x0c0000c2c3c67389 */ /* 0x00006400000000c1 */
[----:B01----:R-:W-:Y:S01]  /*5c50*/  ENDCOLLECTIVE ;  /* 0x000000000000791b */ /* 0x003fe20003800000 */
.L_x_3422:
[----:B------:R-:W-:Y:S01]  /*5c60*/  HFMA2.MMA R194, -RZ, RZ, 0, 4.76837158203125e-07 ;  /* 0x00000008ffc27435 */ /* 0x000fe200000001ff */
[----:B------:R-:W-:Y:S01]  /*5c70*/  MOV R195, R196 ;  /* 0x000000c400c37202 */ /* 0x000fe20000000f00 */
[----:B------:R-:W-:-:S09]  /*5c80*/  FADD.FTZ R197, R197, R198 ;  /* 0x000000c6c5c57221 */ /* 0x000fd20000010000 */
[----:B------:R-:W-:Y:S05]  /*5c90*/  WARPSYNC.COLLECTIVE R192, `(.L_x_3423) ;  /* 0x00000000c0087348 */ /* 0x000fea0003c00000 */
[----:B------:R0:W1:Y:S02]  /*5ca0*/  SHFL.BFLY P0, R198, R195, R194, R193 ;  /* 0x0c0000c2c3c67389 */ /* 0x00006400000000c1 */
[----:B01----:R-:W-:Y:S01]  /*5cb0*/  ENDCOLLECTIVE ;  /* 0x000000000000791b */ /* 0x003fe20003800000 */
.L_x_3423:
[----:B------:R-:W-:Y:S01]  /*5cc0*/  MOV R195, R197 ;  /* 0x000000c500c37202 */ /* 0x000fe20000000f00 */
[----:B------:R-:W-:-:S07]  /*5cd0*/  FADD.FTZ R196, R196, R198 ;  /* 0x000000c6c4c47221 */ /* 0x000fce0000010000 */
[----:B------:R-:W-:Y:S05]  /*5ce0*/  WARPSYNC.COLLECTIVE R192, `(.L_x_3424) ;  /* 0x00000000c0087348 */ /* 0x000fea0003c00000 */
[----:B------:R0:W1:Y:S02]  /*5cf0*/  SHFL.BFLY P0, R198, R195, R194, R193 ;  /* 0x0c0000c2c3c67389 */ /* 0x00006400000000c1 */
[----:B01----:R-:W-:Y:S01]  /*5d00*/  ENDCOLLECTIVE ;  /* 0x000000000000791b */ /* 0x003fe20003800000 */
.L_x_3424:
[----:B------:R-:W-:Y:S01]  /*5d10*/  HFMA2.MMA R194, -RZ, RZ, 0, 9.5367431640625e-07 ;  /* 0x00000010ffc27435 */ /* 0x000fe200000001ff */
[----:B------:R-:W-:Y:S01]  /*5d20*/  MOV R195, R196 ;  /* 0x000000c400c37202 */ /* 0x000fe20000000f00 */
[----:B------:R-:W-:-:S09]  /*5d30*/  FADD.FTZ R197, R197, R198 ;  /* 0x000000c6c5c57221 */ /* 0x000fd20000010000 */
[----:B------:R-:W-:Y:S05]  /*5d40*/  WARPSYNC.COLLECTIVE R192, `(.L_x_3425) ;  /* 0x00000000c0087348 */ /* 0x000fea0003c00000 */
[----:B------:R0:W1:Y:S02]  /*5d50*/  SHFL.BFLY P0, R198, R195, R194, R193 ;  /* 0x0c0000c2c3c67389 */ /* 0x00006400000000c1 */
[----:B01----:R-:W-:Y:S01]  /*5d60*/  ENDCOLLECTIVE ;  /* 0x000000000000791b */ /* 0x003fe20003800000 */
.L_x_3425:
[----:B------:R-:W-:Y:S02]  /*5d70*/  MOV R195, R197 ;  /* 0x000000c500c37202 */ /* 0x000fe40000000f00 */
[----:B------:R-:W-:-:S07]  /*5d80*/  MOV R199, R198 ;  /* 0x000000c600c77202 */ /* 0x000fce0000000f00 */
[----:B------:R-:W-:Y:S05]  /*5d90*/  WARPSYNC.COLLECTIVE R192, `(.L_x_3426) ;  /* 0x00000000c0087348 */ /* 0x000fea0003c00000 */
[----:B------:R0:W1:Y:S02]  /*5da0*/  SHFL.BFLY P0, R198, R195, R194, R193 ;  /* 0x0c0000c2c3c67389 */ /* 0x00006400000000c1 */
[----:B01----:R-:W-:Y:S01]  /*5db0*/  ENDCOLLECTIVE ;  /* 0x000000000000791b */ /* 0x003fe20003800000 */
.L_x_3426:
[----:B------:R-:W-:Y:S01]  /*5dc0*/  MOV R192, R198 ;  /* 0x000000c600c07202 */ /* 0x000fe20000000f00 */
[----:B------:R-:W-:Y:S06]  /*5dd0*/  BRA `(.L_x_3427) ;  /* 0xffffffc4005c7947 */ /* 0x000fec000383ffff */
.L_x_3428:
        /* <DEDUP_REMOVED lines=10> */
.L_x_14248:


//--------------------- .text._ZN10layer_norm13ln_bwd_kernelINS_13Kernel_traitsIf13__nv_bfloat16S2_S2_fjLj1024ELj1ELj4ELj1ELj16ENS_18Kernel_traits_baseILj1024EfS2_S2_S2_fjLj128EEEEELb0ELb1ELb0ELb1EEEvNS_9BwdParamsE --------------------------
	.section	.text._ZN10layer_norm13ln_bwd_kernelINS_13Kernel_traitsIf13__nv_bfloat16S2_S2_fjLj1024ELj1ELj4ELj1ELj16ENS_18Kernel_traits_baseILj1024EfS2_S2_S2_fjLj128EEEEELb0ELb1ELb0ELb1EEEvNS_9BwdParamsE,"ax",@progbits
	.align	128
        .global         _ZN10layer_norm13ln_bwd_kernelINS_13Kernel_traitsIf13__nv_bfloat16S2_S2_fjLj1024ELj1ELj4ELj1ELj16ENS_18Kernel_traits_baseILj1024EfS2_S2_S2_fjLj128EEEEELb0ELb1ELb0ELb1EEEvNS_9BwdParamsE
        .type           _ZN10layer_norm13ln_bwd_kernelINS_13Kernel_traitsIf13__nv_bfloat16S2_S2_fjLj1024ELj1ELj4ELj1ELj16ENS_18Kernel_traits_baseILj1024EfS2_S2_S2_fjLj128EEEEELb0ELb1ELb0ELb1EEEvNS_9BwdParamsE,@function
        .size           _ZN10layer_norm13ln_bwd_kernelINS_13Kernel_traitsIf13__nv_bfloat16S2_S2_fjLj1024ELj1ELj4ELj1ELj16ENS_18Kernel_traits_baseILj1024EfS2_S2_S2_fjLj128EEEEELb0ELb1ELb0ELb1EEEvNS_9BwdParamsE,(.L_x_14249 - _ZN10layer_norm13ln_bwd_kernelINS_13Kernel_traitsIf13__nv_bfloat16S2_S2_fjLj1024ELj1ELj4ELj1ELj16ENS_18Kernel_traits_baseILj1024EfS2_S2_S2_fjLj128EEEEELb0ELb1ELb0ELb1EEEvNS_9BwdParamsE)
        .other          _ZN10layer_norm13ln_bwd_kernelINS_13Kernel_traitsIf13__nv_bfloat16S2_S2_fjLj1024ELj1ELj4ELj1ELj16ENS_18Kernel_traits_baseILj1024EfS2_S2_S2_fjLj128EEEEELb0ELb1ELb0ELb1EEEvNS_9BwdParamsE,@"STO_CUDA_ENTRY STV_DEFAULT"
_ZN10layer_norm13ln_bwd_kernelINS_13Kernel_traitsIf13__nv_bfloat16S2_S2_fjLj1024ELj1ELj4ELj1ELj16ENS_18Kernel_traits_baseILj1024EfS2_S2_S2_fjLj128EEEEELb0ELb1ELb0ELb1EEEvNS_9BwdParamsE:
.text._ZN10layer_norm13ln_bwd_kernelINS_13Kernel_traitsIf13__nv_bfloat16S2_S2_fjLj1024ELj1ELj4ELj1ELj16ENS_18Kernel_traits_baseILj1024EfS2_S2_S2_fjLj128EEEEELb0ELb1ELb0ELb1EEEvNS_9BwdParamsE:
        /* <DEDUP_REMOVED lines=64> */
.L_x_3429:
[----:B------:R0:W-:Y:S01]  /*0400*/  STL [R1+0x18], RZ ;  /* 0x000018ff01007387 */ /* 0x0001e20000100800 */
[----:B------:R-:W-:Y:S01]  /*0410*/  SHF.L.U32 R0, R0, 0x5, RZ ;  /* 0x0000000500007819 */ /* 0x000fe200000006ff */
[----:B------:R-:W-:Y:S01]  /*0420*/  ULDC.64 UR6, c[0x0][0x260] ;  /* 0x0000980000067ab9 */ /* 0x000fe20000000a00 */
[----:B------:R-:W-:Y:S01]  /*0430*/  ULDC.64 UR8, c[0x0][0x278] ;  /* 0x00009e0000087ab9 */ /* 0x000fe20000000a00 */
[----:B------:R0:W-:Y:S01]  /*0440*/  STL [R1+0x14], RZ ;  /* 0x000014ff01007387 */ /* 0x0001e20000100800 */
[----:B------:R-:W-:-:S03]  /*0450*/  LOP3.LUT R0, R0, 0x3e0, RZ, 0xc0, !PT ;  /* 0x000003e000007812 */ /* 0x000fc600078ec0ff */
[----:B------:R0:W-:Y:S01]  /*0460*/  STL [R1+0x10], RZ ;  /* 0x000010ff01007387 */ /* 0x0001e20000100800 */
[C---:B------:R-:W-:Y:S02]  /*0470*/  IADD3 R2, P0, R0.reuse, UR6, RZ ;  /* 0x0000000600027c10 */ /* 0x040fe4000ff1e0ff */
[----:B------:R-:W-:Y:S01]  /*0480*/  IADD3 R4, P1, R0, UR8, RZ ;  /* 0x0000000800047c10 */ /* 0x000fe2000ff3e0ff */
[----:B------:R0:W-:Y:S01]  /*0490*/  STL [R1+0xc], RZ ;  /* 0x00000cff01007387 */ /* 0x0001e20000100800 */
[----:B------:R-:W-:Y:S01]  /*04a0*/  IADD3.X R3, RZ, UR7, RZ, P0, !PT ;  /* 0x00000007ff037c10 */ /* 0x000fe200087fe4ff */
[----:B------:R-:W-:Y:S01]  /*04b0*/  ULDC.64 UR6, c[0x0][0x270] ;  /* 0x00009c0000067ab9 */ /* 0x000fe20000000a00 */
[----:B------:R-:W-:Y:S01]  /*04c0*/  IADD3.X R5, RZ, UR9, RZ, P1, !PT ;  /* 0x00000009ff057c10 */ /* 0x000fe20008ffe4ff */
[----:B------:R0:W-:Y:S04]  /*04d0*/  STL [R1+0x8], RZ ;  /* 0x000008ff01007387 */ /* 0x0001e80000100800 */
[----:B------:R0:W-:Y:S04]  /*04e0*/  STL [R1+0x4], RZ ;  /* 0x000004ff01007387 */ /* 0x0001e80000100800 */
[----:B------:R0:W-:Y:S01]  /*04f0*/  STL [R1], RZ ;  /* 0x000000ff01007387 */ /* 0x0001e20000100800 */
[----:B------:R-:W-:Y:S01]  /*0500*/  ISETP.NE.U32.AND P0, PT, RZ, UR6, PT ;  /* 0x00000006ff007c0c */ /* 0x000fe2000bf05070 */
[----:B------:R-:W-:-:S02]  /*0510*/  HFMA2.MMA R250, -RZ, RZ, 0, 0 ;  /* 0x00000000fffa7435 */ /* 0x000fc400000001ff */
[----:B------:R-:W-:Y:S01]  /*0520*/  HFMA2.MMA R204, -RZ, RZ, 0, 0 ;  /* 0x00000000ffcc7435 */ /* 0x000fe200000001ff */
[----:B------:R-:W5:Y:S01]  /*0530*/  LDG.E.128 R96, desc[UR4][R2.64] ;  /* 0x0000000402607981 */ /* 0x000f62000c1e1d00 */
[----:B------:R-:W-:Y:S01]  /*0540*/  HFMA2.MMA R191, -RZ, RZ, 0, 0 ;  /* 0x00000000ffbf7435 */ /* 0x000fe200000001ff */
[----:B------:R-:W-:Y:S02]  /*0550*/  ISETP.NE.AND.EX P0, PT, RZ, UR7, PT, P0 ;  /* 0x00000007ff007c0c */ /* 0x000fe4000bf05300 */
[----:B------:R-:W-:Y:S01]  /*0560*/  CS2R R248, SRZ ;  /* 0x0000000000f87805 */ /* 0x000fe2000001ff00 */
[----:B------:R-:W5:Y:S01]  /*0570*/  LDG.E.128 R92, desc[UR4][R2.64+0x10] ;  /* 0x00001004025c7981 */ /* 0x000f62000c1e1d00 */
[----:B------:R-:W-:Y:S02]  /*0580*/  CS2R R246, SRZ ;  /* 0x0000000000f67805 */ /* 0x000fe4000001ff00 */
[----:B------:R-:W-:Y:S02]  /*0590*/  CS2R R244, SRZ ;  /* 0x0000000000f47805 */ /* 0x000fe4000001ff00 */
[----:B------:R-:W-:Y:S01]  /*05a0*/  MOV R243, RZ ;  /* 0x000000ff00f37202 */ /* 0x000fe20000000f00 */
[----:B------:R-:W5:Y:S01]  /*05b0*/  LDG.E.128 R88, desc[UR4][R2.64+0x400] ;  /* 0x0004000402587981 */ /* 0x000f62000c1e1d00 */
[----:B------:R-:W-:-:S02]  /*05c0*/  CS2R R202, SRZ ;  /* 0x0000000000ca7805 */ /* 0x000fc4000001ff00 */
[----:B------:R-:W-:Y:S02]  /*05d0*/  MOV R201, RZ ;  /* 0x000000ff00c97202 */ /* 0x000fe40000000f00 */
        /* <DEDUP_REMOVED lines=17> */
[----:B------:R1:W5:Y:S01]  /*06f0*/  LDG.E.128 R68, desc[UR4][R2.64+0xc10] ;  /* 0x000c100402447981 */ /* 0x000362000c1e1d00 */
        /* <DEDUP_REMOVED lines=9> */
[----:B-1----:R-:W-:Y:S02]  /*0790*/  CS2R R2, SRZ ;  /* 0x0000000000027805 */ /* 0x002fe4000001ff00 */
        /* <DEDUP_REMOVED lines=21> */
[----:B------:R1:W5:Y:S02]  /*08f0*/  LDG.E.128 R36, desc[UR4][R4.64+0xc10] ;  /* 0x000c100404247981 */ /* 0x000364000c1e1d00 */
[----:B01----:R-:W-:-:S07]  /*0900*/  CS2R R4, SRZ ;  /* 0x0000000000047805 */ /* 0x003fce000001ff00 */
.L_x_3432:
[----:B------:R-:W0:Y:S01]  /*0910*/  S2R R122, SR_TID.X ;  /* 0x00000000007a7919 */ /* 0x000e220000002100 */
[----:B------:R-:W1:Y:S01]  /*0920*/  @P0 LDC.64 R120, c[0x0][0x270] ;  /* 0x00009c00ff780b82 */ /* 0x000e620000000a00 */
[----:B------:R-:W-:-:S05]  /*0930*/  IMAD R0, R190, UR10, RZ ;  /* 0x0000000abe007c24 */ /* 0x000fca000f8e02ff */
[----:B------:R-:W-:Y:S02]  /*0940*/  SHF.R.S32.HI R123, RZ, 0x1f, R0 ;  /* 0x0000001fff7b7819 */ /* 0x000fe40000011400 */
[----:B------:R-:W2:Y:S02]  /*0950*/  LDC.64 R138, c[0x0][0x238] ;  /* 0x00008e00ff8a7b82 */ /* 0x000ea40000000a00 */
[----:B------:R-:W-:-:S06]  /*0960*/  LEA.HI R123, R123, R0, RZ, 0x3 ;  /* 0x000000007b7b7211 */ /* 0x000fcc00078f18ff */
[----:B------:R-:W3:Y:S08]  /*0970*/  LDC.64 R148, c[0x0][0x2b8] ;  /* 0x0000ae00ff947b82 */ /* 0x000ef00000000a00 */
[----:B------:R-:W4:Y:S01]  /*0980*/  LDC.64 R136, c[0x0][0x250] ;  /* 0x00009400ff887b82 */ /* 0x000f220000000a00 */
[----:B-1----:R-:W-:Y:S02]  /*0990*/  @P0 LEA R120, P1, R190, R120, 0x1 ;  /* 0x00000078be780211 */ /* 0x002fe400078208ff */
[----:B0-----:R-:W-:-:S05]  /*09a0*/  LOP3.LUT R0, R122, 0x1f, RZ, 0xc0, !PT ;  /* 0x0000001f7a007812 */ /* 0x001fca00078ec0ff */
[----:B------:R-:W0:Y:S01]  /*09b0*/  LDC.64 R184, c[0x0][0x258] ;  /* 0x00009600ffb87b82 */ /* 0x000e220000000a00 */
[----:B------:R-:W-:Y:S02]  /*09c0*/  SHF.R.S32.HI R122, RZ, 0x1f, R190 ;  /* 0x0000001fff7a7819 */ /* 0x000fe400000114be */
[----:B------:R-:W-:Y:S02]  /*09d0*/  LEA.HI.SX32 R205, R123, R0, 0x1d ;  /* 0x000000007bcd7211 */ /* 0x000fe400078feaff */
[----:B------:R-:W-:-:S03]  /*09e0*/  @P0 LEA.HI.X R121, R190, R121, R122, 0x1, P1 ;  /* 0x00000079be790211 */ /* 0x000fc600008f0c7a */
[C---:B--2---:R-:W-:Y:S01]  /*09f0*/  IMAD.WIDE.U32 R122, R205.reuse, 0x10, R138 ;  /* 0x00000010cd7a7825 */ /* 0x044fe200078e008a */
[C---:B------:R-:W-:Y:S01]  /*0a00*/  IADD3 R200, R205.reuse, 0x20, RZ ;  /* 0x00000020cdc87810 */ /* 0x040fe20007ffe0ff */
[----:B------:R-:W2:Y:S01]  /*0a10*/  @P0 LDG.E.U16 R207, desc[UR4][R120.64] ;  /* 0x0000000478cf0981 */ /* 0x000ea2000c1e1500 */
[C---:B------:R-:W-:Y:S01]  /*0a20*/  IADD3 R196, R205.reuse, 0x40, RZ ;  /* 0x00000040cdc47810 */ /* 0x040fe20007ffe0ff */
[C---:B---3--:R-:W-:Y:S01]  /*0a30*/  IMAD.WIDE.U32 R124, R205.reuse, 0x10, R148 ;  /* 0x00000010cd7c7825 */ /* 0x048fe200078e0094 */
[----:B------:R-:W-:Y:S01]  /*0a40*/  IADD3 R0, R205, 0x60, RZ ;  /* 0x00000060cd007810 */ /* 0x000fe20007ffe0ff */
[----:B------:R-:W1:Y:S02]  /*0a50*/  LDC.U8 R234, c[0x0][0x2a0] ;  /* 0x0000a800ffea7b82 */ /* 0x000e640000000000 */
[--C-:B------:R-:W-:Y:S02]  /*0a60*/  IMAD.WIDE.U32 R128, R200, 0x10, R138.reuse ;  /* 0x00000010c8807825 */ /* 0x100fe400078e008a */
[----:B------:R-:W3:Y:S02]  /*0a70*/  LDG.E.128 R124, desc[UR4][R124.64] ;  /* 0x000000047c7c7981 */ /* 0x000ee4000c1e1d00 */
[----:B------:R-:W-:-:S02]  /*0a80*/  IMAD.WIDE.U32 R132, R196, 0x10, R138 ;  /* 0x00000010c4847825 */ /* 0x000fc400078e008a */
[----:B------:R-:W2:Y:S02]  /*0a90*/  LDG.E.128 R120, desc[UR4][R122.64] ;  /* 0x000000047a787981 */ /* 0x000ea4000c1e1d00 */
[----:B----4-:R-:W-:Y:S02]  /*0aa0*/  IMAD.WIDE R136, R190, 0x4, R136 ;  /* 0x00000004be887825 */ /* 0x010fe400078e0288 */
[----:B------:R-:W4:Y:S02]  /*0ab0*/  LDG.E.128 R128, desc[UR4][R128.64] ;  /* 0x0000000480807981 */ /* 0x000f24000c1e1d00 */
[----:B------:R-:W-:Y:S02]  /*0ac0*/  IMAD.WIDE.U32 R138, R0, 0x10, R138 ;  /* 0x00000010008a7825 */ /* 0x000fe400078e008a */
[----:B------:R-:W4:Y:S01]  /*0ad0*/  LDG.E.128 R132, desc[UR4][R132.64] ;  /* 0x0000000484847981 */ /* 0x000f22000c1e1d00 */
[----:B------:R-:W-:-:S03]  /*0ae0*/  IADD3 R197, R205, 0x60, RZ ;  /* 0x00000060cdc57810 */ /* 0x000fc60007ffe0ff */
[----:B------:R-:W4:Y:S01]  /*0af0*/  LDG.E R206, desc[UR4][R136.64] ;  /* 0x0000000488ce7981 */ /* 0x000f22000c1e1900 */
[----:B0-----:R-:W-:-:S04]  /*0b00*/  IMAD.WIDE R184, R190, 0x4, R184 ;  /* 0x00000004beb87825 */ /* 0x001fc800078e02b8 */
[--C-:B------:R-:W-:Y:S02]  /*0b10*/  IMAD.WIDE.U32 R144, R196, 0x10, R148.reuse ;  /* 0x00000010c4907825 */ /* 0x100fe400078e0094 */
[----:B------:R0:W4:Y:S04]  /*0b20*/  LDG.E R185, desc[UR4][R184.64] ;  /* 0x00000004b8b97981 */ /* 0x000128000c1e1900 */
[----:B------:R-:W4:Y:S01]  /*0b30*/  LDG.E.128 R136, desc[UR4][R138.64] ;  /* 0x000000048a887981 */ /* 0x000f22000c1e1d00 */
[----:B------:R-:W-:-:S03]  /*0b40*/  IMAD.WIDE.U32 R140, R200, 0x10, R148 ;  /* 0x00000010c88c7825 */ /* 0x000fc600078e0094 */
[----:B------:R-:W4:Y:S01]  /*0b50*/  LDG.E.128 R144, desc[UR4][R144.64] ;  /* 0x0000000490907981 */ /* 0x000f22000c1e1d00 */
[----:B------:R-:W-:-:S03]  /*0b60*/  IMAD.WIDE.U32 R148, R197, 0x10, R148 ;  /* 0x00000010c5947825 */ /* 0x000fc600078e0094 */
[----:B------:R-:W4:Y:S04]  /*0b70*/  LDG.E.128 R140, desc[UR4][R140.64] ;  /* 0x000000048c8c7981 */ /* 0x000f28000c1e1d00 */
[----:B------:R-:W4:Y:S01]  /*0b80*/  LDG.E.128 R148, desc[UR4][R148.64] ;  /* 0x0000000494947981 */ /* 0x000f22000c1e1d00 */
[----:B------:R-:W-:-:S04]  /*0b90*/  ISETP.NE.U32.AND P1, PT, RZ, UR12, PT ;  /* 0x0000000cff007c0c */ /* 0x000fc8000bf25070 */
[----:B------:R-:W-:-:S13]  /*0ba0*/  ISETP.NE.AND.EX P1, PT, RZ, UR13, PT, P1 ;  /* 0x0000000dff007c0c */ /* 0x000fda000bf25310 */
[----:B------:R-:W2:Y:S08]  /*0bb0*/  @P1 LDC.64 R222, c[0x0][0x2c8] ;  /* 0x0000b200ffde1b82 */ /* 0x000eb00000000a00 */
[----:B------:R-:W2:Y:S08]  /*0bc0*/  @P1 LDC.64 R214, c[0x0][0x2c8] ;  /* 0x0000b200ffd61b82 */ /* 0x000eb00000000a00 */
[----:B------:R-:W2:Y:S08]  /*0bd0*/  @P1 LDC.64 R224, c[0x0][0x2c8] ;  /* 0x0000b200ffe01b82 */ /* 0x000eb00000000a00 */
[----:B------:R-:W2:Y:S01]  /*0be0*/  @P1 LDC.64 R226, c[0x0][0x2c8] ;  /* 0x0000b200ffe21b82 */ /* 0x000ea20000000a00 */
[----:B-1----:R-:W-:-:S02]  /*0bf0*/  ISETP.NE.AND P2, PT, R234, RZ, PT ;  /* 0x000000ffea00720c */ /* 0x002fc40003f45270 */
[----:B0-----:R-:W-:Y:S01]  /*0c00*/  MOV R184, 0x3f800000 ;  /* 0x3f80000000b87802 */ /* 0x001fe20000000f00 */
[----:B------:R-:W-:Y:S01]  /*0c10*/  UMOV UR6, 0xffffffff ;  /* 0xffffffff00067882 */ /* 0x000fe20000000000 */
[C---:B---3--:R-:W-:Y:S02]  /*0c20*/  PRMT R252, R124.reuse, 0x7632, R252 ;  /* 0x000076327cfc7816 */ /* 0x048fe400000000fc */
[----:B------:R-:W-:Y:S02]  /*0c30*/  SHF.L.U32 R242, R124, 0x10, RZ ;  /* 0x000000107cf27819 */ /* 0x000fe400000006ff */
[C---:B--2---:R-:W-:Y:S02]  /*0c40*/  PRMT R209, R122.reuse, 0x7632, R209 ;  /* 0x000076327ad17816 */ /* 0x044fe400000000d1 */
[----:B------:R-:W-:Y:S02]  /*0c50*/  SHF.L.U32 R217, R122, 0x10, RZ ;  /* 0x000000107ad97819 */ /* 0x000fe400000006ff */
[----:B------:R-:W-:-:S02]  /*0c60*/  PRMT R216, R123, 0x7632, R216 ;  /* 0x000076327bd87816 */ /* 0x000fc400000000d8 */
[----:B------:R-:W-:Y:S01]  /*0c70*/  SHF.L.U32 R219, R123, 0x10, RZ ;  /* 0x000000107bdb7819 */ /* 0x000fe200000006ff */
[----:B------:R-:W-:Y:S01]  /*0c80*/  @P1 IMAD.WIDE.U32 R122, R200, 0x10, R222 ;  /* 0x00000010c87a1825 */ /* 0x000fe200078e00de */
[C---:B------:R-:W-:Y:S02]  /*0c90*/  PRMT R213, R120.reuse, 0x7632, R213 ;  /* 0x0000763278d57816 */ /* 0x040fe400000000d5 */
[----:B------:R-:W-:Y:S02]  /*0ca0*/  SHF.L.U32 R220, R120, 0x10, RZ ;  /* 0x0000001078dc7819 */ /* 0x000fe400000006ff */
[C---:B------:R-:W-:Y:S01]  /*0cb0*/  PRMT R211, R121.reuse, 0x7632, R211 ;  /* 0x0000763279d37816 */ /* 0x040fe200000000d3 */
[----:B-----5:R0:W5:Y:S01]  /*0cc0*/  @P1 LDG.E.128 R104, desc[UR4][R122.64] ;  /* 0x000000047a681981 */ /* 0x020162000c1e1d00 */
[----:B------:R-:W-:Y:S01]  /*0cd0*/  SHF.L.U32 R241, R121, 0x10, RZ ;  /* 0x0000001079f17819 */ /* 0x000fe200000006ff */
[----:B------:R-:W-:Y:S01]  /*0ce0*/  @P1 IMAD.WIDE.U32 R120, R205, 0x10, R214 ;  /* 0x00000010cd781825 */ /* 0x000fe200078e00d6 */
[----:B------:R-:W-:-:S02]  /*0cf0*/  PRMT R230, R125, 0x7632, R230 ;  /* 0x000076327de67816 */ /* 0x000fc400000000e6 */
[----:B------:R-:W-:Y:S01]  /*0d00*/  SHF.L.U32 R240, R125, 0x10, RZ ;  /* 0x000000107df07819 */ /* 0x000fe200000006ff */
[----:B------:R-:W-:Y:S01]  /*0d10*/  @P1 IMAD.WIDE.U32 R124, R196, 0x10, R224 ;  /* 0x00000010c47c1825 */ /* 0x000fe200078e00e0 */
[C---:B------:R-:W-:Y:S01]  /*0d20*/  PRMT R228, R126.reuse, 0x7632, R228 ;  /* 0x000076327ee47816 */ /* 0x040fe200000000e4 */
[----:B------:R1:W5:Y:S01]  /*0d30*/  @P1 LDG.E.128 R100, desc[UR4][R120.64] ;  /* 0x0000000478641981 */ /* 0x000362000c1e1d00 */
[----:B------:R-:W-:Y:S02]  /*0d40*/  SHF.L.U32 R212, R126, 0x10, RZ ;  /* 0x000000107ed47819 */ /* 0x000fe400000006ff */
[C---:B------:R-:W-:Y:S01]  /*0d50*/  PRMT R232, R127.reuse, 0x7632, R232 ;  /* 0x000076327fe87816 */ /* 0x040fe200000000e8 */
[----:B------:R2:W5:Y:S01]  /*0d60*/  @P1 LDG.E.128 R108, desc[UR4][R124.64] ;  /* 0x000000047c6c1981 */ /* 0x000562000c1e1d00 */
[----:B------:R-:W-:Y:S01]  /*0d70*/  SHF.L.U32 R210, R127, 0x10, RZ ;  /* 0x000000107fd27819 */ /* 0x000fe200000006ff */
[----:B------:R-:W-:Y:S01]  /*0d80*/  @P1 IMAD.WIDE.U32 R126, R0, 0x10, R226 ;  /* 0x00000010007e1825 */ /* 0x000fe200078e00e2 */
[----:B----4-:R-:W-:-:S02]  /*0d90*/  PRMT R215, R130, 0x7632, R215 ;  /* 0x0000763282d77816 */ /* 0x010fc400000000d7 */
[----:B------:R-:W-:Y:S02]  /*0da0*/  SHF.L.U32 R222, R130, 0x10, RZ ;  /* 0x0000001082de7819 */ /* 0x000fe400000006ff */
[----:B0-----:R-:W-:Y:S01]  /*0db0*/  PRMT R123, R133, 0x7632, R123 ;  /* 0x00007632857b7816 */ /* 0x001fe2000000007b */
[----:B------:R0:W5:Y:S01]  /*0dc0*/  @P1 LDG.E.128 R112, desc[UR4][R126.64] ;  /* 0x000000047e701981 */ /* 0x000162000c1e1d00 */
[----:B-1----:R-:W-:Y:S02]  /*0dd0*/  FSEL R121, R206, RZ, !P2 ;  /* 0x000000ffce797208 */ /* 0x002fe40005000000 */
[----:B------:R-:W-:Y:S02]  /*0de0*/  SHF.L.U32 R130, R209, 0x10, RZ ;  /* 0x00000010d1827819 */ /* 0x000fe400000006ff */
[----:B------:R-:W-:Y:S02]  /*0df0*/  SHF.L.U32 R218, R128, 0x10, RZ ;  /* 0x0000001080da7819 */ /* 0x000fe400000006ff */
[----:B------:R-:W-:-:S02]  /*0e00*/  SHF.L.U32 R225, R133, 0x10, RZ ;  /* 0x0000001085e17819 */ /* 0x000fc400000006ff */
[----:B--2---:R-:W-:Y:S02]  /*0e10*/  PRMT R125, R134, 0x7632, R125 ;  /* 0x00007632867d7816 */ /* 0x004fe4000000007d */
[----:B0-----:R-:W-:Y:S02]  /*0e20*/  PRMT R127, R136, 0x7632, R127 ;  /* 0x00007632887f7816 */ /* 0x001fe4000000007f */
[----:B------:R-:W-:Y:S02]  /*0e30*/  @P0 SHF.L.U32 R184, R207, 0x10, RZ ;  /* 0x00000010cfb80819 */ /* 0x000fe400000006ff */
[----:B------:R-:W-:Y:S02]  /*0e40*/  PRMT R214, R128, 0x7632, R214 ;  /* 0x0000763280d67816 */ /* 0x000fe400000000d6 */
[C---:B------:R-:W-:Y:S02]  /*0e50*/  PRMT R124, R132.reuse, 0x7632, R124 ;  /* 0x00007632847c7816 */ /* 0x040fe4000000007c */
[----:B------:R-:W-:-:S02]  /*0e60*/  SHF.L.U32 R224, R132, 0x10, RZ ;  /* 0x0000001084e07819 */ /* 0x000fc400000006ff */
[----:B------:R-:W-:Y:S01]  /*0e70*/  SHF.L.U32 R123, R123, 0x10, RZ ;  /* 0x000000107b7b7819 */ /* 0x000fe200000006ff */
[----:B------:R-:W-:Y:S01]  /*0e80*/  FADD.FTZ R120, -R121, R220 ;  /* 0x000000dc79787221 */ /* 0x000fe20000010100 */
[C---:B------:R-:W-:Y:S02]  /*0e90*/  PRMT R208, R129.reuse, 0x7632, R208 ;  /* 0x0000763281d07816 */ /* 0x040fe400000000d0 */
[----:B------:R-:W-:Y:S01]  /*0ea0*/  SHF.L.U32 R221, R129, 0x10, RZ ;  /* 0x0000001081dd7819 */ /* 0x000fe200000006ff */
[----:B------:R-:W-:Y:S01]  /*0eb0*/  FADD.FTZ R129, -R121, R130 ;  /* 0x0000008279817221 */ /* 0x000fe20000010100 */
[----:B------:R-:W-:Y:S02]  /*0ec0*/  PRMT R207, R131, 0x7632, R207 ;  /* 0x0000763283cf7816 */ /* 0x000fe400000000cf */
[----:B------:R-:W-:Y:S02]  /*0ed0*/  SHF.L.U32 R226, R134, 0x10, RZ ;  /* 0x0000001086e27819 */ /* 0x000fe400000006ff */
[----:B------:R-:W-:-:S02]  /*0ee0*/  PRMT R122, R135, 0x7632, R122 ;  /* 0x00007632877a7816 */ /* 0x000fc4000000007a */
[----:B------:R-:W-:Y:S02]  /*0ef0*/  PRMT R132, R137, 0x7632, R132 ;  /* 0x0000763289847816 */ /* 0x000fe40000000084 */
[----:B------:R-:W-:Y:S02]  /*0f00*/  PRMT R126, R138, 0x7632, R126 ;  /* 0x000076328a7e7816 */ /* 0x000fe4000000007e */
[----:B------:R-:W-:Y:S01]  /*0f10*/  SHF.L.U32 R128, R213, 0x10, RZ ;  /* 0x00000010d5807819 */ /* 0x000fe200000006ff */
[----:B------:R-:W-:Y:S01]  /*0f20*/  FADD.FTZ R130, -R121, R218 ;  /* 0x000000da79827221 */ /* 0x000fe20000010100 */
[----:B------:R-:W-:Y:S01]  /*0f30*/  SHF.L.U32 R227, R135, 0x10, RZ ;  /* 0x0000001087e37819 */ /* 0x000fe200000006ff */
[----:B------:R-:W-:Y:S01]  /*0f40*/  FADD.FTZ R135, -R121, R225 ;  /* 0x000000e179877221 */ /* 0x000fe20000010100 */
[----:B------:R-:W-:Y:S02]  /*0f50*/  PRMT R133, R139, 0x7632, R133 ;  /* 0x000076328b857816 */ /* 0x000fe40000000085 */
[----:B------:R-:W-:-:S02]  /*0f60*/  SHF.L.U32 R125, R125, 0x10, RZ ;  /* 0x000000107d7d7819 */ /* 0x000fc400000006ff */
[----:B------:R-:W-:Y:S02]  /*0f70*/  SHF.L.U32 R137, R137, 0x10, RZ ;  /* 0x0000001089897819 */ /* 0x000fe400000006ff */
[----:B------:R-:W-:Y:S02]  /*0f80*/  SHF.L.U32 R206, R138, 0x10, RZ ;  /* 0x000000108ace7819 */ /* 0x000fe400000006ff */
[----:B------:R-:W-:Y:S02]  /*0f90*/  SHF.L.U32 R127, R127, 0x10, RZ ;  /* 0x000000107f7f7819 */ /* 0x000fe400000006ff */
[----:B------:R-:W-:Y:S02]  /*0fa0*/  SHF.L.U32 R223, R131, 0x10, RZ ;  /* 0x0000001083df7819 */ /* 0x000fe400000006ff */
[----:B------:R-:W-:Y:S02]  /*0fb0*/  SHF.L.U32 R139, R139, 0x10, RZ ;  /* 0x000000108b8b7819 */ /* 0x000fe400000006ff */
[----:B------:R-:W-:Y:S01]  /*0fc0*/  SHF.L.U32 R218, R214, 0x10, RZ ;  /* 0x00000010d6da7819 */ /* 0x000fe200000006ff */
[----:B------:R-:W-:Y:S01]  /*0fd0*/  FADD.FTZ R214, -R121, R222 ;  /* 0x000000de79d67221 */ /* 0x000fe20000010100 */
[----:B------:R-:W-:-:S02]  /*0fe0*/  SHF.L.U32 R124, R124, 0x10, RZ ;  /* 0x000000107c7c7819 */ /* 0x000fc400000006ff */
[----:B------:R-:W-:Y:S01]  /*0ff0*/  MOV R225, R228 ;  /* 0x000000e400e17202 */ /* 0x000fe20000000f00 */
[C---:B------:R-:W-:Y:S01]  /*1000*/  FADD.FTZ R228, -R121.reuse, R123 ;  /* 0x0000007b79e47221 */ /* 0x040fe20000010100 */
[----:B------:R-:W-:Y:S01]  /*1010*/  SHF.L.U32 R136, R136, 0x10, RZ ;  /* 0x0000001088887819 */ /* 0x000fe200000006ff */
[----:B------:R-:W-:Y:S01]  /*1020*/  FADD.FTZ R239, -R121, R128 ;  /* 0x0000008079ef7221 */ /* 0x000fe20000010100 */
[----:B------:R-:W-:Y:S01]  /*1030*/  SHF.L.U32 R238, R211, 0x10, RZ ;  /* 0x00000010d3ee7819 */ /* 0x000fe200000006ff */
[----:B------:R-:W-:Y:S01]  /*1040*/  FADD.FTZ R222, -R121, R226 ;  /* 0x000000e279de7221 */ /* 0x000fe20000010100 */
[----:B------:R-:W-:Y:S01]  /*1050*/  SHF.L.U32 R216, R216, 0x10, RZ ;  /* 0x00000010d8d87819 */ /* 0x000fe200000006ff */
[----:B------:R-:W-:Y:S01]  /*1060*/  FMUL.FTZ R120, R185, R120 ;  /* 0x00000078b9787220 */ /* 0x000fe20000410000 */
[----:B------:R-:W-:Y:S02]  /*1070*/  SHF.L.U32 R220, R208, 0x10, RZ ;  /* 0x00000010d0dc7819 */ /* 0x000fe400000006ff */
[----:B------:R-:W-:-:S02]  /*1080*/  SHF.L.U32 R234, R215, 0x10, RZ ;  /* 0x00000010d7ea7819 */ /* 0x000fc400000006ff */
[----:B------:R-:W-:Y:S02]  /*1090*/  SHF.L.U32 R236, R207, 0x10, RZ ;  /* 0x00000010cfec7819 */ /* 0x000fe400000006ff */
[----:B------:R-:W-:Y:S02]  /*10a0*/  SHF.L.U32 R122, R122, 0x10, RZ ;  /* 0x000000107a7a7819 */ /* 0x000fe400000006ff */
[----:B------:R-:W-:Y:S02]  /*10b0*/  SHF.L.U32 R132, R132, 0x10, RZ ;  /* 0x0000001084847819 */ /* 0x000fe400000006ff */
[----:B------:R-:W-:Y:S02]  /*10c0*/  SHF.L.U32 R126, R126, 0x10, RZ ;  /* 0x000000107e7e7819 */ /* 0x000fe400000006ff */
[----:B------:R-:W-:Y:S02]  /*10d0*/  SHF.L.U32 R133, R133, 0x10, RZ ;  /* 0x0000001085857819 */ /* 0x000fe400000006ff */
[----:B------:R-:W-:Y:S01]  /*10e0*/  MOV R123, R230 ;  /* 0x000000e6007b7202 */ /* 0x000fe20000000f00 */
[C---:B------:R-:W-:Y:S01]  /*10f0*/  FADD.FTZ R230, -R121.reuse, R125 ;  /* 0x0000007d79e67221 */ /* 0x040fe20000010100 */
[C---:B------:R-:W-:Y:S01]  /*1100*/  FADD.FTZ R134, -R121.reuse, R224 ;  /* 0x000000e079867221 */ /* 0x040fe20000010100 */
[C---:B------:R-:W-:Y:S01]  /*1110*/  FADD.FTZ R138, -R121.reuse, R137 ;  /* 0x00000089798a7221 */ /* 0x040fe20000010100 */
[C---:B------:R-:W-:Y:S01]  /*1120*/  FADD.FTZ R208, -R121.reuse, R206 ;  /* 0x000000ce79d07221 */ /* 0x040fe20000010100 */
[C---:B------:R-:W-:Y:S01]  /*1130*/  FADD.FTZ R125, -R121.reuse, R127 ;  /* 0x0000007f797d7221 */ /* 0x040fe20000010100 */
[C---:B------:R-:W-:Y:S01]  /*1140*/  PRMT R231, R146.reuse, 0x7632, R231 ;  /* 0x0000763292e77816 */ /* 0x040fe200000000e7 */
[C---:B------:R-:W-:Y:S01]  /*1150*/  FADD.FTZ R215, -R121.reuse, R223 ;  /* 0x000000df79d77221 */ /* 0x040fe20000010100 */
[----:B------:R-:W-:Y:S01]  /*1160*/  MOV R224, R232 ;  /* 0x000000e800e07202 */ /* 0x000fe20000000f00 */
[C---:B------:R-:W-:Y:S01]  /*1170*/  FADD.FTZ R206, -R121.reuse, R139 ;  /* 0x0000008b79ce7221 */ /* 0x040fe20000010100 */
[----:B------:R-:W-:Y:S01]  /*1180*/  FADD.FTZ R226, -R121, R124 ;  /* 0x0000007c79e27221 */ /* 0x000fe20000010100 */
[----:B------:R-:W-:Y:S01]  /*1190*/  PRMT R229, R145, 0x7632, R229 ;  /* 0x0000763291e57816 */ /* 0x000fe200000000e5 */
[----:B------:R-:W-:Y:S01]  /*11a0*/  FADD.FTZ R241, -R121, R241 ;  /* 0x000000f179f17221 */ /* 0x000fe20000010100 */
[----:B------:R-:W-:Y:S01]  /*11b0*/  SHF.L.U32 R137, R145, 0x10, RZ ;  /* 0x0000001091897819 */ /* 0x000fe200000006ff */
[C---:B------:R-:W-:Y:S01]  /*11c0*/  FADD.FTZ R213, -R121.reuse, R217 ;  /* 0x000000d979d57221 */ /* 0x040fe20000010100 */
[----:B------:R-:W-:Y:S01]  /*11d0*/  SHF.L.U32 R146, R146, 0x10, RZ ;  /* 0x0000001092927819 */ /* 0x000fe200000006ff */
        /* <DEDUP_REMOVED lines=15> */
[----:B------:R-:W-:Y:S01]  /*12d0*/  FADD.FTZ R154, R242, R154 ;  /* 0x0000009af29a7221 */ /* 0x000fe20000010000 */
[----:B------:R-:W-:Y:S01]  /*12e0*/  FFMA.FTZ R188, R120, R242, R188 ;  /* 0x000000f278bc7223 */ /* 0x000fe200000100bc */
[C---:B------:R-:W-:Y:S01]  /*12f0*/  FMUL.FTZ R239, R185.reuse, R239 ;  /* 0x000000efb9ef7220 */ /* 0x040fe20000410000 */
[----:B------:R-:W-:Y:S01]  /*1300*/  FMUL.FTZ R222, R185, R222 ;  /* 0x000000deb9de7220 */ /* 0x000fe20000410000 */
[----:B------:R-:W-:Y:S01]  /*1310*/  FADD.FTZ R121, -R121, R133 ;  /* 0x0000008579797221 */ /* 0x000fe20000010100 */
[----:B------:R-:W-:Y:S01]  /*1320*/  FMUL.FTZ R242, R96, R242 ;  /* 0x000000f260f27220 */ /* 0x000fe20000410000 */
[----:B------:R-:W-:-:S02]  /*1330*/  PRMT R221, R141, 0x7632, R221 ;  /* 0x000076328ddd7816 */ /* 0x000fc400000000dd */
[----:B------:R-:W-:Y:S01]  /*1340*/  SHF.L.U32 R133, R141, 0x10, RZ ;  /* 0x000000108d857819 */ /* 0x000fe200000006ff */
[----:B------:R-:W-:Y:S01]  /*1350*/  FMUL.FTZ R241, R185, R241 ;  /* 0x000000f1b9f17220 */ /* 0x000fe20000410000 */
[----:B------:R-:W-:Y:S01]  /*1360*/  PRMT R209, R149, 0x7632, R209 ;  /* 0x0000763295d17816 */ /* 0x000fe200000000d1 */
[----:B------:R-:W-:Y:S01]  /*1370*/  FADD.FTZ R155, R127, R155 ;  /* 0x0000009b7f9b7221 */ /* 0x000fe20000010000 */
[----:B------:R-:W-:Y:S01]  /*1380*/  SHF.L.U32 R141, R149, 0x10, RZ ;  /* 0x00000010958d7819 */ /* 0x000fe200000006ff */
[-C--:B------:R-:W-:Y:S01]  /*1390*/  FFMA.FTZ R189, R239, R127.reuse, R189 ;  /* 0x0000007fefbd7223 */ /* 0x080fe200000100bd */
[----:B------:R-:W-:Y:S01]  /*13a0*/  SHF.L.U32 R122, R224, 0x10, RZ ;  /* 0x00000010e07a7819 */ /* 0x000fe200000006ff */
[----:B------:R-:W-:Y:S01]  /*13b0*/  FADD.FTZ R18, R146, R18 ;  /* 0x0000001292127221 */ /* 0x000fe20000010000 */
[-C--:B------:R-:W-:Y:S01]  /*13c0*/  FFMA.FTZ R166, R222, R146.reuse, R166 ;  /* 0x00000092dea67223 */ /* 0x080fe200000100a6 */
[----:B------:R-:W-:Y:S01]  /*13d0*/  FMUL.FTZ R224, R76, R146 ;  /* 0x000000924ce07220 */ /* 0x000fe20000410000 */
[----:B------:R-:W-:Y:S01]  /*13e0*/  SHF.L.U32 R149, R145, 0x10, RZ ;  /* 0x0000001091957819 */ /* 0x000fe200000006ff */
[----:B------:R-:W-:Y:S01]  /*13f0*/  FMUL.FTZ R127, R97, R127 ;  /* 0x0000007f617f7220 */ /* 0x000fe20000410000 */
[----:B------:R-:W-:Y:S01]  /*1400*/  FADD.FTZ R146, RZ, R242 ;  /* 0x000000f2ff927221 */ /* 0x000fe20000010000 */
[----:B------:R-:W-:Y:S01]  /*1410*/  FFMA.FTZ R145, R120, R242, RZ ;  /* 0x000000f278917223 */ /* 0x000fe200000100ff */
        /* <DEDUP_REMOVED lines=60> */
[C---:B------:R-:W-:Y:S01]  /*17e0*/  PRMT R235, R142.reuse, 0x7632, R235 ;  /* 0x000076328eeb7816 */ /* 0x040fe200000000eb */
[----:B------:R-:W-:Y:S01]  /*17f0*/  FMUL.FTZ R214, R185, R214 ;  /* 0x000000d6b9d67220 */ /* 0x000fe20000410000 */
[----:B------:R-:W-:Y:S01]  /*1800*/  SHF.L.U32 R216, R142, 0x10, RZ ;  /* 0x000000108ed87819 */ /* 0x000fe200000006ff */
        /* <DEDUP_REMOVED lines=12> */
[----:B------:R-:W-:Y:S01]  /*18d0*/  PRMT R237, R143, 0x7632, R237 ;  /* 0x000076328fed7816 */ /* 0x000fe200000000ed */
        /* <DEDUP_REMOVED lines=48> */
[C---:B------:R-:W-:Y:S01]  /*1be0*/  FMUL.FTZ R138, R185.reuse, R138 ;  /* 0x0000008ab98a7220 */ /* 0x040fe20000410000 */
[----:B------:R-:W-:Y:S01]  /*1bf0*/  PRMT R148, R150, 0x7632, R148 ;  /* 0x0000763296947816 */ /* 0x000fe20000000094 */
[----:B------:R-:W-:Y:S01]  /*1c00*/  FMUL.FTZ R230, R185, R230 ;  /* 0x000000e6b9e67220 */ /* 0x000fe20000410000 */
[----:B------:R-:W-:Y:S01]  /*1c10*/  SHF.L.U32 R231, R231, 0x10, RZ ;  /* 0x00000010e7e77819 */ /* 0x000fe200000006ff */
[----:B------:R-:W-:Y:S01]  /*1c20*/  FADD.FTZ R146, R146, R229 ;  /* 0x000000e592927221 */ /* 0x000fe20000010000 */
[----:B------:R-:W-:Y:S01]  /*1c30*/  FFMA.FTZ R145, R228, R229, R145 ;  /* 0x000000e5e4917223 */ /* 0x000fe20000010091 */
[----:B------:R-:W-:Y:S01]  /*1c40*/  SHF.L.U32 R142, R150, 0x10, RZ ;  /* 0x00000010968e7819 */ /* 0x000fe200000006ff */
[----:B------:R-:W-:Y:S01]  /*1c50*/  FMUL.FTZ R144, R185, R207 ;  /* 0x000000cfb9907220 */ /* 0x000fe20000410000 */
[----:B------:R-:W-:Y:S01]  /*1c60*/  PRMT R233, R147, 0x7632, R233 ;  /* 0x0000763293e97816 */ /* 0x000fe200000000e9 */
[----:B------:R-:W-:Y:S01]  /*1c70*/  FADD.FTZ R12, R141, R12 ;  /* 0x0000000c8d0c7221 */ /* 0x000fe20000010000 */
[----:B------:R-:W-:Y:S01]  /*1c80*/  SHF.L.U32 R140, R151, 0x10, RZ ;  /* 0x00000010978c7819 */ /* 0x000fe200000006ff */
[-C--:B------:R-:W-:Y:S01]  /*1c90*/  FFMA.FTZ R160, R138, R141.reuse, R160 ;  /* 0x0000008d8aa07223 */ /* 0x080fe200000100a0 */
[----:B------:R-:W-:Y:S01]  /*1ca0*/  FMUL.FTZ R150, R74, R141 ;  /* 0x0000008d4a967220 */ /* 0x000fe20000410000 */
[----:B------:R-:W-:Y:S01]  /*1cb0*/  SHF.L.U32 R207, R148, 0x10, RZ ;  /* 0x0000001094cf7819 */ /* 0x000fe200000006ff */
[----:B------:R-:W-:Y:S01]  /*1cc0*/  FMUL.FTZ R141, R185, R208 ;  /* 0x000000d0b98d7220 */ /* 0x000fe20000410000 */
        /* <DEDUP_REMOVED lines=85> */
.L_x_3444:
[----:B------:R-:W-:Y:S01]  /*2220*/  FADD.FTZ R125, R121, R125 ;  /* 0x0000007d797d7221 */ /* 0x000fe20000010000 */
[----:B0-----:R-:W-:-:S03]  /*2230*/  FADD.FTZ R147, R124, R140 ;  /* 0x0000008c7c937221 */ /* 0x001fc60000010000 */
[----:B------:R-:W-:Y:S01]  /*2240*/  FMUL.FTZ R125, R125, UR11 ;  /* 0x0000000b7d7d7c20 */ /* 0x000fe20008410000 */
[----:B------:R-:W-:-:S04]  /*2250*/  FMUL.FTZ R147, R147, UR11 ;  /* 0x0000000b93937c20 */ /* 0x000fc80008410000 */
[----:B------:R-:W-:Y:S02]  /*2260*/  FSEL R140, R125, RZ, !P2 ;  /* 0x000000ff7d8c7208 */ /* 0x000fe40005000000 */
[----:B-1----:R-:W0:Y:S03]  /*2270*/  LDC.64 R124, c[0x0][0x220] ;  /* 0x00008800ff7c7b82 */ /* 0x002e260000000a00 */
[-CC-:B------:R-:W-:Y:S01]  /*2280*/  FFMA.FTZ R120, R120, R147.reuse, R140.reuse ;  /* 0x0000009378787223 */ /* 0x180fe2000001008c */
[-CC-:B------:R-:W-:Y:S01]  /*2290*/  FFMA.FTZ R239, R239, R147.reuse, R140.reuse ;  /* 0x00000093efef7223 */ /* 0x180fe2000001008c */
[-CC-:B------:R-:W-:Y:S01]  /*22a0*/  FFMA.FTZ R121, R238, R147.reuse, R140.reuse ;  /* 0x00000093ee797223 */ /* 0x180fe2000001008c */
[-C--:B------:R-:W-:Y:S01]  /*22b0*/  FFMA.FTZ R129, R129, R147.reuse, R140 ;  /* 0x0000009381817223 */ /* 0x080fe2000001008c */
[----:B------:R-:W-:Y:S01]  /*22c0*/  FADD.FTZ R242, R242, -R120 ;  /* 0x80000078f2f27221 */ /* 0x000fe20000010000 */
[----:B------:R-:W-:Y:S01]  /*22d0*/  FADD.FTZ R120, R127, -R239 ;  /* 0x800000ef7f787221 */ /* 0x000fe20000010000 */
[----:B------:R-:W-:Y:S01]  /*22e0*/  FADD.FTZ R121, R126, -R121 ;  /* 0x800000797e797221 */ /* 0x000fe20000010000 */
[-CC-:B------:R-:W-:Y:S01]  /*22f0*/  FFMA.FTZ R128, R128, R147.reuse, R140.reuse ;  /* 0x0000009380807223 */ /* 0x180fe2000001008c */
[-CC-:B------:R-:W-:Y:S01]  /*2300*/  FFMA.FTZ R213, R213, R147.reuse, R140.reuse ;  /* 0x00000093d5d57223 */ /* 0x180fe2000001008c */
[----:B------:R-:W-:Y:S01]  /*2310*/  ISETP.NE.U32.AND P2, PT, RZ, UR14, PT ;  /* 0x0000000eff007c0c */ /* 0x000fe2000bf45070 */
[----:B------:R-:W-:Y:S01]  /*2320*/  FFMA.FTZ R241, R241, R147, R140 ;  /* 0x00000093f1f17223 */ /* 0x000fe2000001008c */
[----:B0-----:R-:W-:-:S04]  /*2330*/  IMAD.WIDE.U32 R124, R205, 0x10, R124 ;  /* 0x00000010cd7c7825 */ /* 0x001fc800078e007c */
[----:B------:R-:W-:Y:S01]  /*2340*/  FADD.FTZ R129, R123, -R129 ;  /* 0x800000817b817221 */ /* 0x000fe20000010000 */
[----:B------:R-:W-:Y:S01]  /*2350*/  FADD.FTZ R213, R212, -R213 ;  /* 0x800000d5d4d57221 */ /* 0x000fe20000010000 */
[----:B------:R-:W-:Y:S01]  /*2360*/  ISETP.NE.AND.EX P2, PT, RZ, UR15, PT, P2 ;  /* 0x0000000fff007c0c */ /* 0x000fe2000bf45320 */
[----:B------:R-:W-:Y:S01]  /*2370*/  FADD.FTZ R240, R240, -R241 ;  /* 0x800000f1f0f07221 */ /* 0x000fe20000010000 */
[----:B------:R-:W2:Y:S01]  /*2380*/  LDG.E.128 R124, desc[UR4][R124.64] ;  /* 0x000000047c7c7981 */ /* 0x000ea2000c1e1d00 */
[----:B------:R-:W-:Y:S01]  /*2390*/  FFMA.FTZ R123, R211, R147, R140 ;  /* 0x00000093d37b7223 */ /* 0x000fe2000001008c */
[----:B-----5:R-:W-:Y:S01]  /*23a0*/  @P1 PRMT R211, R103, 0x7632, R211 ;  /* 0x0000763267d31816 */ /* 0x020fe200000000d3 */
[----:B------:R-:W-:Y:S01]  /*23b0*/  FMUL.FTZ R212, R185, R121 ;  /* 0x00000079b9d47220 */ /* 0x000fe20000410000 */
[----:B------:R-:W-:Y:S01]  /*23c0*/  @P1 SHF.L.U32 R238, R101, 0x10, RZ ;  /* 0x0000001065ee1819 */ /* 0x000fe200000006ff */
[----:B------:R-:W-:Y:S01]  /*23d0*/  FADD.FTZ R123, R210, -R123 ;  /* 0x8000007bd27b7221 */ /* 0x000fe20000010000 */
[--C-:B------:R-:W-:Y:S01]  /*23e0*/  FADD.FTZ R210, R122, -R128.reuse ;  /* 0x800000807ad27221 */ /* 0x100fe20000010000 */
[----:B------:R-:W-:Y:S01]  /*23f0*/  @P1 SHF.L.U32 R211, R211, 0x10, RZ ;  /* 0x00000010d3d31819 */ /* 0x000fe200000006ff */
[C---:B------:R-:W-:Y:S01]  /*2400*/  FMUL.FTZ R122, R185.reuse, R129 ;  /* 0x00000081b97a7220 */ /* 0x040fe20000410000 */
[C---:B------:R-:W-:Y:S01]  /*2410*/  @P1 PRMT R128, R102.reuse, 0x7632, R128 ;  /* 0x0000763266801816 */ /* 0x040fe20000000080 */
[C---:B------:R-:W-:Y:S01]  /*2420*/  FMUL.FTZ R210, R185.reuse, R210 ;  /* 0x000000d2b9d27220 */ /* 0x040fe20000410000 */
[C---:B------:R-:W-:Y:S01]  /*2430*/  FMUL.FTZ R123, R185.reuse, R123 ;  /* 0x0000007bb97b7220 */ /* 0x040fe20000410000 */
[----:B------:R-:W-:Y:S01]  /*2440*/  @P1 SHF.L.U32 R129, R102, 0x10, RZ ;  /* 0x0000001066811819 */ /* 0x000fe200000006ff */
[----:B------:R-:W-:Y:S01]  /*2450*/  FMUL.FTZ R242, R185, R242 ;  /* 0x000000f2b9f27220 */ /* 0x000fe20000410000 */
[----:B------:R-:W-:Y:S01]  /*2460*/  @P1 FADD.FTZ R210, R210, R211 ;  /* 0x000000d3d2d21221 */ /* 0x000fe20000010000 */
[----:B------:R-:W-:Y:S01]  /*2470*/  @P1 SHF.L.U32 R211, R103, 0x10, RZ ;  /* 0x0000001067d31819 */ /* 0x000fe200000006ff */
[-CC-:B------:R-:W-:Y:S01]  /*2480*/  FFMA.FTZ R220, R220, R147.reuse, R140.reuse ;  /* 0x00000093dcdc7223 */ /* 0x180fe2000001008c */
[----:B------:R-:W-:Y:S01]  /*2490*/  @P1 SHF.L.U32 R128, R128, 0x10, RZ ;  /* 0x0000001080801819 */ /* 0x000fe200000006ff */
[-CC-:B------:R-:W-:Y:S01]  /*24a0*/  FFMA.FTZ R218, R218, R147.reuse, R140.reuse ;  /* 0x00000093dada7223 */ /* 0x180fe2000001008c */
[----:B------:R-:W-:Y:S01]  /*24b0*/  FFMA.FTZ R234, R234, R147, R140 ;  /* 0x00000093eaea7223 */ /* 0x000fe2000001008c */
[--C-:B------:R-:W-:Y:S01]  /*24c0*/  @P1 FADD.FTZ R123, R123, R211.reuse ;  /* 0x000000d37b7b1221 */ /* 0x100fe20000010000 */
[----:B------:R-:W-:Y:S01]  /*24d0*/  @P1 PRMT R211, R101, 0x7632, R211 ;  /* 0x0000763265d31816 */ /* 0x000fe200000000d3 */
[----:B------:R-:W-:Y:S01]  /*24e0*/  @P1 FADD.FTZ R122, R122, R128 ;  /* 0x000000807a7a1221 */ /* 0x000fe20000010000 */
[C---:B------:R-:W-:Y:S01]  /*24f0*/  FMUL.FTZ R128, R185.reuse, R213 ;  /* 0x000000d5b9807220 */ /* 0x040fe20000410000 */
[----:B------:R-:W-:Y:S01]  /*2500*/  FMUL.FTZ R213, R185, R120 ;  /* 0x00000078b9d57220 */ /* 0x000fe20000410000 */
[----:B------:R-:W-:Y:S01]  /*2510*/  @P1 SHF.L.U32 R211, R211, 0x10, RZ ;  /* 0x00000010d3d31819 */ /* 0x000fe200000006ff */
[----:B------:R-:W-:Y:S01]  /*2520*/  FADD.FTZ R220, R221, -R220 ;  /* 0x800000dcdddc7221 */ /* 0x000fe20000010000 */
[--C-:B------:R-:W-:Y:S01]  /*2530*/  @P1 FADD.FTZ R128, R128, R129.reuse ;  /* 0x0000008180801221 */ /* 0x100fe20000010000 */
[----:B------:R-:W-:Y:S01]  /*2540*/  @P1 PRMT R129, R100, 0x7632, R129 ;  /* 0x0000763264811816 */ /* 0x000fe20000000081 */
[----:B------:R-:W-:Y:S01]  /*2550*/  FADD.FTZ R218, R219, -R218 ;  /* 0x800000dadbda7221 */ /* 0x000fe20000010000 */
[----:B------:R-:W-:Y:S01]  /*2560*/  @P1 FADD.FTZ R212, R212, R211 ;  /* 0x000000d3d4d41221 */ /* 0x000fe20000010000 */
[----:B------:R-:W-:Y:S01]  /*2570*/  FMUL.FTZ R211, R185, R240 ;  /* 0x000000f0b9d37220 */ /* 0x000fe20000410000 */
[----:B------:R-:W-:Y:S01]  /*2580*/  @P1 SHF.L.U32 R129, R129, 0x10, RZ ;  /* 0x0000001081811819 */ /* 0x000fe200000006ff */
[----:B------:R-:W0:Y:S01]  /*2590*/  @P2 LDC.64 R240, c[0x0][0x308] ;  /* 0x0000c200fff02b82 */ /* 0x000e220000000a00 */
[----:B------:R-:W-:Y:S01]  /*25a0*/  @P2 F2FP.BF16.F32.PACK_AB R120, RZ, R128 ;  /* 0x00000080ff78223e */ /* 0x000fe200000010ff */
[----:B------:R-:W-:Y:S01]  /*25b0*/  @P1 FADD.FTZ R211, R211, R238 ;  /* 0x000000eed3d31221 */ /* 0x000fe20000010000 */
[----:B------:R-:W-:Y:S01]  /*25c0*/  @P2 F2FP.BF16.F32.PACK_AB R121, RZ, R123 ;  /* 0x0000007bff79223e */ /* 0x000fe200000010ff */
[----:B------:R-:W-:Y:S01]  /*25d0*/  @P1 FADD.FTZ R213, R213, R129 ;  /* 0x00000081d5d51221 */ /* 0x000fe20000010000 */
[----:B------:R-:W-:Y:S01]  /*25e0*/  @P1 SHF.L.U32 R129, R100, 0x10, RZ ;  /* 0x0000001064811819 */ /* 0x000fe200000006ff */
[-C--:B------:R-:W-:Y:S01]  /*25f0*/  FMUL.FTZ R128, R128, R184.reuse ;  /* 0x000000b880807220 */ /* 0x080fe20000410000 */
[----:B------:R-:W-:Y:S01]  /*2600*/  @P2 F2FP.BF16.F32.PACK_AB R238, RZ, R211 ;  /* 0x000000d3ffee223e */ /* 0x000fe200000010ff */
[----:B------:R-:W-:Y:S01]  /*2610*/  FMUL.FTZ R211, R211, R184 ;  /* 0x000000b8d3d37220 */ /* 0x000fe20000410000 */
[----:B------:R-:W-:Y:S01]  /*2620*/  @P2 PRMT R118, R120, 0x7610, R118 ;  /* 0x0000761078762816 */ /* 0x000fe20000000076 */
[----:B------:R-:W-:Y:S01]  /*2630*/  @P1 FADD.FTZ R242, R242, R129 ;  /* 0x00000081f2f21221 */ /* 0x000fe20000010000 */
[----:B------:R-:W-:Y:S01]  /*2640*/  @P2 PRMT R117, R238, 0x7610, R117 ;  /* 0x00007610ee752816 */ /* 0x000fe20000000075 */
[C---:B------:R-:W-:Y:S01]  /*2650*/  FMUL.FTZ R220, R185.reuse, R220 ;  /* 0x000000dcb9dc7220 */ /* 0x040fe20000410000 */
[----:B------:R-:W-:Y:S01]  /*2660*/  @P2 F2FP.BF16.F32.PACK_AB R238, RZ, R212 ;  /* 0x000000d4ffee223e */ /* 0x000fe200000010ff */
[----:B------:R-:W-:Y:S01]  /*2670*/  FMUL.FTZ R212, R212, R184 ;  /* 0x000000b8d4d47220 */ /* 0x000fe20000410000 */
[----:B------:R-:W-:Y:S01]  /*2680*/  @P2 F2FP.BF16.F32.PACK_AB R129, RZ, R242 ;  /* 0x000000f2ff81223e */ /* 0x000fe200000010ff */
[----:B------:R-:W-:Y:S01]  /*2690*/  FMUL.FTZ R221, R185, R218 ;  /* 0x000000dab9dd7220 */ /* 0x000fe20000410000 */
[----:B------:R-:W-:-:S02]  /*26a0*/  @P2 PRMT R119, R121, 0x7610, R119 ;  /* 0x0000761079772816 */ /* 0x000fc40000000077 */
[----:B------:R-:W-:Y:S01]  /*26b0*/  @P2 F2FP.BF16.F32.PACK_AB R120, RZ, R122 ;  /* 0x0000007aff78223e */ /* 0x000fe200000010ff */
[----:B------:R-:W-:Y:S01]  /*26c0*/  FMUL.FTZ R122, R122, R184 ;  /* 0x000000b87a7a7220 */ /* 0x000fe20000410000 */
[----:B------:R-:W-:Y:S01]  /*26d0*/  @P2 F2FP.BF16.F32.PACK_AB R121, RZ, R210 ;  /* 0x000000d2ff79223e */ /* 0x000fe200000010ff */
[-C--:B------:R-:W-:Y:S01]  /*26e0*/  FMUL.FTZ R210, R210, R184.reuse ;  /* 0x000000b8d2d27220 */ /* 0x080fe20000410000 */
[----:B------:R-:W-:Y:S02]  /*26f0*/  @P2 PRMT R116, R129, 0x7610, R116 ;  /* 0x0000761081742816 */ /* 0x000fe40000000074 */
[----:B------:R-:W-:Y:S01]  /*2700*/  @P2 F2FP.BF16.F32.PACK_AB R129, RZ, R213 ;  /* 0x000000d5ff81223e */ /* 0x000fe200000010ff */
[----:B------:R-:W-:Y:S01]  /*2710*/  FMUL.FTZ R213, R213, R184 ;  /* 0x000000b8d5d57220 */ /* 0x000fe20000410000 */
[----:B------:R-:W-:Y:S02]  /*2720*/  @P2 PRMT R117, R117, 0x5410, R238 ;  /* 0x0000541075752816 */ /* 0x000fe400000000ee */
[----:B------:R-:W-:Y:S01]  /*2730*/  @P2 PRMT R118, R118, 0x5410, R120 ;  /* 0x0000541076762816 */ /* 0x000fe20000000078 */
[----:B------:R-:W1:Y:S01]  /*2740*/  LDC.64 R238, c[0x0][0x2f8] ;  /* 0x0000be00ffee7b82 */ /* 0x000e620000000a00 */
[----:B------:R-:W-:Y:S01]  /*2750*/  @P2 PRMT R119, R119, 0x5410, R121 ;  /* 0x0000541077772816 */ /* 0x000fe20000000079 */
[----:B0-----:R-:W-:Y:S01]  /*2760*/  @P2 IMAD.WIDE.U32 R120, R205, 0x10, R240 ;  /* 0x00000010cd782825 */ /* 0x001fe200078e00f0 */
[----:B------:R-:W-:-:S05]  /*2770*/  @P2 PRMT R116, R116, 0x5410, R129 ;  /* 0x0000541074742816 */ /* 0x000fca0000000081 */
[----:B------:R0:W-:Y:S01]  /*2780*/  @P2 STG.E.128 desc[UR4][R120.64], R116 ;  /* 0x0000007478002986 */ /* 0x0001e2000c101d04 */
[----:B------:R-:W3:Y:S01]  /*2790*/  LDC.64 R240, c[0x0][0x220] ;  /* 0x00008800fff07b82 */ /* 0x000ee20000000a00 */
[----:B0-----:R-:W-:Y:S01]  /*27a0*/  FMUL.FTZ R121, R66, R211 ;  /* 0x000000d342797220 */ /* 0x001fe20000410000 */
[-CC-:B------:R-:W-:Y:S01]  /*27b0*/  FFMA.FTZ R230, R230, R147.reuse, R140.reuse ;  /* 0x00000093e6e67223 */ /* 0x180fe2000001008c */
[----:B------:R-:W-:Y:S01]  /*27c0*/  FFMA.FTZ R228, R228, R147, R140 ;  /* 0x00000093e4e47223 */ /* 0x000fe2000001008c */
[C---:B--2---:R-:W-:Y:S02]  /*27d0*/  SHF.L.U32 R120, R126.reuse, 0x10, RZ ;  /* 0x000000107e787819 */ /* 0x044fe400000006ff */
[----:B------:R-:W-:-:S03]  /*27e0*/  PRMT R126, R126, 0x7632, R126 ;  /* 0x000076327e7e7816 */ /* 0x000fc6000000007e */
[-C--:B------:R-:W-:Y:S01]  /*27f0*/  FFMA.FTZ R3, R120, R128.reuse, R3 ;  /* 0x0000008078037223 */ /* 0x080fe20000010003 */
[----:B------:R-:W-:Y:S01]  /*2800*/  SHF.L.U32 R126, R126, 0x10, RZ ;  /* 0x000000107e7e7819 */ /* 0x000fe200000006ff */
[----:B------:R-:W-:Y:S01]  /*2810*/  FMUL.FTZ R128, R60, R128 ;  /* 0x000000803c807220 */ /* 0x000fe20000410000 */
[----:B------:R-:W-:-:S03]  /*2820*/  FMUL.FTZ R120, R63, R210 ;  /* 0x000000d23f787220 */ /* 0x000fc60000410000 */
[-C--:B------:R-:W-:Y:S01]  /*2830*/  FFMA.FTZ R4, R126, R122.reuse, R4 ;  /* 0x0000007a7e047223 */ /* 0x080fe20000010004 */
[----:B------:R-:W-:Y:S01]  /*2840*/  FMUL.FTZ R122, R61, R122 ;  /* 0x0000007a3d7a7220 */ /* 0x000fe20000410000 */
[----:B------:R-:W-:-:S04]  /*2850*/  FMUL.FTZ R126, R123, R184 ;  /* 0x000000b87b7e7220 */ /* 0x000fc80000410000 */
[----:B------:R-:W-:Y:S01]  /*2860*/  F2FP.BF16.F32.PACK_AB R122, R122, R128 ;  /* 0x000000807a7a723e */ /* 0x000fe200000010ff */
[----:B------:R-:W-:Y:S01]  /*2870*/  FMUL.FTZ R123, R62, R126 ;  /* 0x0000007e3e7b7220 */ /* 0x000fe20000410000 */
[----:B-1----:R-:W-:-:S04]  /*2880*/  IMAD.WIDE.U32 R128, R205, 0x10, R238 ;  /* 0x00000010cd807825 */ /* 0x002fc800078e00ee */
[----:B------:R-:W-:Y:S01]  /*2890*/  FMUL.FTZ R205, R242, R184 ;  /* 0x000000b8f2cd7220 */ /* 0x000fe20000410000 */
[----:B------:R-:W-:Y:S01]  /*28a0*/  FMUL.FTZ R239, R67, R212 ;  /* 0x000000d443ef7220 */ /* 0x000fe20000410000 */
[----:B------:R-:W-:Y:S01]  /*28b0*/  FMUL.FTZ R238, R65, R213 ;  /* 0x000000d541ee7220 */ /* 0x000fe20000410000 */
[----:B------:R-:W-:Y:S01]  /*28c0*/  F2FP.BF16.F32.PACK_AB R123, R120, R123 ;  /* 0x0000007b787b723e */ /* 0x000fe200000010ff */
[----:B------:R-:W-:Y:S02]  /*28d0*/  FMUL.FTZ R120, R64, R205 ;  /* 0x000000cd40787220 */ /* 0x000fe40000410000 */
[----:B------:R-:W-:Y:S01]  /*28e0*/  F2FP.BF16.F32.PACK_AB R121, R239, R121 ;  /* 0x00000079ef79723e */ /* 0x000fe200000010ff */
[-CC-:B------:R-:W-:Y:S01]  /*28f0*/  FFMA.FTZ R239, R130, R147.reuse, R140.reuse ;  /* 0x0000009382ef7223 */ /* 0x180fe2000001008c */
[-CC-:B------:R-:W-:Y:S01]  /*2900*/  FFMA.FTZ R130, R131, R147.reuse, R140.reuse ;  /* 0x0000009383827223 */ /* 0x180fe2000001008c */
[----:B------:R-:W-:Y:S01]  /*2910*/  F2FP.BF16.F32.PACK_AB R120, R238, R120 ;  /* 0x00000078ee78723e */ /* 0x000fe200000010ff */
[----:B------:R-:W-:Y:S01]  /*2920*/  FFMA.FTZ R131, R214, R147, R140 ;  /* 0x00000093d6837223 */ /* 0x000fe2000001008c */
[----:B------:R-:W-:Y:S01]  /*2930*/  FADD.FTZ R132, R132, -R239 ;  /* 0x800000ef84847221 */ /* 0x000fe20000010000 */
[----:B------:R-:W-:-:S02]  /*2940*/  FADD.FTZ R130, R133, -R130 ;  /* 0x8000008285827221 */ /* 0x000fc40000010000 */
[----:B------:R0:W-:Y:S01]  /*2950*/  STG.E.128 desc[UR4][R128.64], R120 ;  /* 0x0000007880007986 */ /* 0x0001e2000c101d04 */
[----:B------:R-:W-:Y:S01]  /*2960*/  FADD.FTZ R216, R216, -R131 ;  /* 0x80000083d8d87221 */ /* 0x000fe20000010000 */
[----:B------:R-:W-:-:S03]  /*2970*/  FMUL.FTZ R219, R185, R130 ;  /* 0x00000082b9db7220 */ /* 0x000fc60000410000 */
[----:B------:R-:W-:Y:S01]  /*2980*/  FMUL.FTZ R133, R185, R216 ;  /* 0x000000d8b9857220 */ /* 0x000fe20000410000 */
[----:B0-----:R-:W-:Y:S01]  /*2990*/  @P1 PRMT R123, R105, 0x7632, R123 ;  /* 0x00007632697b1816 */ /* 0x001fe2000000007b */
[-CC-:B------:R-:W-:Y:S01]  /*29a0*/  FFMA.FTZ R128, R236, R147.reuse, R140.reuse ;  /* 0x00000093ec807223 */ /* 0x180fe2000001008c */
[----:B------:R-:W-:Y:S01]  /*29b0*/  @P1 PRMT R121, R104, 0x7632, R121 ;  /* 0x0000763268791816 */ /* 0x000fe20000000079 */
[----:B------:R-:W-:Y:S01]  /*29c0*/  FFMA.FTZ R120, R215, R147, R140 ;  /* 0x00000093d7787223 */ /* 0x000fe2000001008c */
[----:B------:R-:W-:Y:S01]  /*29d0*/  @P1 SHF.L.U32 R123, R123, 0x10, RZ ;  /* 0x000000107b7b1819 */ /* 0x000fe200000006ff */
[----:B------:R-:W-:Y:S01]  /*29e0*/  FADD.FTZ R128, R237, -R128 ;  /* 0x80000080ed807221 */ /* 0x000fe20000010000 */
[----:B------:R-:W-:Y:S01]  /*29f0*/  FADD.FTZ R122, R235, -R234 ;  /* 0x800000eaeb7a7221 */ /* 0x000fe20000010000 */
[----:B------:R-:W-:Y:S01]  /*2a00*/  @P1 SHF.L.U32 R214, R121, 0x10, RZ ;  /* 0x0000001079d61819 */ /* 0x000fe200000006ff */
[----:B------:R-:W-:Y:S01]  /*2a10*/  FADD.FTZ R120, R217, -R120 ;  /* 0x80000078d9787221 */ /* 0x000fe20000010000 */
[--C-:B------:R-:W-:Y:S01]  /*2a20*/  @P1 FADD.FTZ R220, R220, R123.reuse ;  /* 0x0000007bdcdc1221 */ /* 0x100fe20000010000 */
[----:B------:R-:W-:Y:S01]  /*2a30*/  @P1 PRMT R123, R107, 0x7632, R123 ;  /* 0x000076326b7b1816 */ /* 0x000fe2000000007b */
[C---:B------:R-:W-:Y:S01]  /*2a40*/  FMUL.FTZ R131, R185.reuse, R128 ;  /* 0x00000080b9837220 */ /* 0x040fe20000410000 */
[----:B------:R-:W-:Y:S01]  /*2a50*/  @P1 PRMT R121, R106, 0x7632, R121 ;  /* 0x000076326a791816 */ /* 0x000fe20000000079 */
[----:B------:R-:W-:Y:S01]  /*2a60*/  FMUL.FTZ R217, R185, R122 ;  /* 0x0000007ab9d97220 */ /* 0x000fe20000410000 */
[----:B------:R-:W-:Y:S01]  /*2a70*/  @P1 SHF.L.U32 R218, R123, 0x10, RZ ;  /* 0x000000107bda1819 */ /* 0x000fe200000006ff */
[----:B------:R-:W-:Y:S01]  /*2a80*/  @P1 FADD.FTZ R221, R221, R214 ;  /* 0x000000d6dddd1221 */ /* 0x000fe20000010000 */
[----:B------:R-:W-:Y:S01]  /*2a90*/  @P1 SHF.L.U32 R122, R105, 0x10, RZ ;  /* 0x00000010697a1819 */ /* 0x000fe200000006ff */
[----:B------:R-:W0:Y:S01]  /*2aa0*/  @P2 LDC.64 R128, c[0x0][0x308] ;  /* 0x0000c200ff802b82 */ /* 0x000e220000000a00 */
[----:B------:R-:W-:Y:S01]  /*2ab0*/  @P1 SHF.L.U32 R214, R121, 0x10, RZ ;  /* 0x0000001079d61819 */ /* 0x000fe200000006ff */
[----:B------:R-:W-:Y:S01]  /*2ac0*/  @P1 FADD.FTZ R131, R131, R218 ;  /* 0x000000da83831221 */ /* 0x000fe20000010000 */
[----:B------:R-:W-:Y:S01]  /*2ad0*/  @P1 SHF.L.U32 R121, R104, 0x10, RZ ;  /* 0x0000001068791819 */ /* 0x000fe200000006ff */
[C---:B------:R-:W-:Y:S01]  /*2ae0*/  FMUL.FTZ R218, R185.reuse, R132 ;  /* 0x00000084b9da7220 */ /* 0x040fe20000410000 */
[----:B------:R-:W-:Y:S01]  /*2af0*/  FMUL.FTZ R215, R185, R120 ;  /* 0x00000078b9d77220 */ /* 0x000fe20000410000 */
[----:B------:R-:W-:Y:S01]  /*2b00*/  @P1 FADD.FTZ R219, R219, R122 ;  /* 0x0000007adbdb1221 */ /* 0x000fe20000010000 */
        /* <DEDUP_REMOVED lines=8> */
[----:B------:R-:W-:Y:S01]  /*2b90*/  @P2 PRMT R117, R121, 0x7610, R117 ;  /* 0x0000761079752816 */ /* 0x000fe20000000075 */
[----:B------:R-:W2:Y:S01]  /*2ba0*/  LDL.LU R237, [R1] ;  /* 0x0000000001ed7983 */ /* 0x000ea20000300800 */
[----:B------:R-:W-:-:S02]  /*2bb0*/  @P2 F2FP.BF16.F32.PACK_AB R122, RZ, R133 ;  /* 0x00000085ff7a223e */ /* 0x000fc400000010ff */
[----:B------:R-:W-:Y:S01]  /*2bc0*/  @P2 PRMT R116, R120, 0x7610, R116 ;  /* 0x0000761078742816 */ /* 0x000fe20000000074 */
[----:B------:R-:W-:Y:S01]  /*2bd0*/  FMUL.FTZ R216, R131, R184 ;  /* 0x000000b883d87220 */ /* 0x000fe20000410000 */
[----:B------:R-:W-:Y:S02]  /*2be0*/  @P2 F2FP.BF16.F32.PACK_AB R123, RZ, R215 ;  /* 0x000000d7ff7b223e */ /* 0x000fe400000010ff */
[----:B------:R-:W-:Y:S01]  /*2bf0*/  @P2 F2FP.BF16.F32.PACK_AB R130, RZ, R131 ;  /* 0x00000083ff82223e */ /* 0x000fe200000010ff */
[----:B0-----:R-:W-:Y:S01]  /*2c00*/  @P2 IMAD.WIDE.U32 R128, R200, 0x10, R128 ;  /* 0x00000010c8802825 */ /* 0x001fe200078e0080 */
[----:B------:R-:W-:Y:S02]  /*2c10*/  @P2 F2FP.BF16.F32.PACK_AB R120, RZ, R221 ;  /* 0x000000ddff78223e */ /* 0x000fe400000010ff */
[----:B------:R-:W-:Y:S01]  /*2c20*/  @P2 F2FP.BF16.F32.PACK_AB R121, RZ, R220 ;  /* 0x000000dcff79223e */ /* 0x000fe200000010ff */
[-C--:B------:R-:W-:Y:S01]  /*2c30*/  FMUL.FTZ R215, R215, R184.reuse ;  /* 0x000000b8d7d77220 */ /* 0x080fe20000410000 */
[----:B------:R-:W-:Y:S01]  /*2c40*/  @P2 PRMT R118, R122, 0x7610, R118 ;  /* 0x000076107a762816 */ /* 0x000fe20000000076 */
[-C--:B------:R-:W-:Y:S01]  /*2c50*/  FMUL.FTZ R214, R133, R184.reuse ;  /* 0x000000b885d67220 */ /* 0x080fe20000410000 */
[----:B------:R-:W-:Y:S01]  /*2c60*/  @P2 F2FP.BF16.F32.PACK_AB R122, RZ, R217 ;  /* 0x000000d9ff7a223e */ /* 0x000fe200000010ff */
[-C--:B------:R-:W-:Y:S01]  /*2c70*/  FMUL.FTZ R219, R219, R184.reuse ;  /* 0x000000b8dbdb7220 */ /* 0x080fe20000410000 */
[----:B------:R-:W-:Y:S01]  /*2c80*/  @P2 PRMT R119, R123, 0x7610, R119 ;  /* 0x000076107b772816 */ /* 0x000fe20000000077 */
[----:B------:R-:W-:Y:S01]  /*2c90*/  FMUL.FTZ R218, R218, R184 ;  /* 0x000000b8dada7220 */ /* 0x000fe20000410000 */
[----:B------:R-:W-:Y:S01]  /*2ca0*/  @P2 PRMT R116, R116, 0x5410, R120 ;  /* 0x0000541074742816 */ /* 0x000fe20000000078 */
[----:B------:R-:W-:Y:S01]  /*2cb0*/  FFMA.FTZ R235, R134, R147, R140 ;  /* 0x0000009386eb7223 */ /* 0x000fe2000001008c */
[----:B------:R-:W-:Y:S01]  /*2cc0*/  @P2 PRMT R117, R117, 0x5410, R121 ;  /* 0x0000541075752816 */ /* 0x000fe20000000079 */
[----:B---3--:R-:W-:Y:S01]  /*2cd0*/  IMAD.WIDE.U32 R120, R200, 0x10, R240 ;  /* 0x00000010c8787825 */ /* 0x008fe200078e00f0 */
[----:B------:R-:W-:-:S03]  /*2ce0*/  @P2 PRMT R118, R118, 0x5410, R122 ;  /* 0x0000541076762816 */ /* 0x000fc6000000007a */
[----:B------:R-:W-:Y:S01]  /*2cf0*/  FMUL.FTZ R217, R217, R184 ;  /* 0x000000b8d9d97220 */ /* 0x000fe20000410000 */
[----:B------:R-:W-:Y:S01]  /*2d00*/  @P2 PRMT R119, R119, 0x5410, R130 ;  /* 0x0000541077772816 */ /* 0x000fe20000000082 */
[----:B------:R-:W-:Y:S01]  /*2d10*/  FMUL.FTZ R131, R54, R215 ;  /* 0x000000d736837220 */ /* 0x000fe20000410000 */
[----:B------:R-:W-:Y:S01]  /*2d20*/  FMUL.FTZ R132, R55, R216 ;  /* 0x000000d837847220 */ /* 0x000fe20000410000 */
[----:B------:R-:W-:Y:S01]  /*2d30*/  FMUL.FTZ R220, R220, R184 ;  /* 0x000000b8dcdc7220 */ /* 0x000fe20000410000 */
[----:B------:R-:W3:Y:S01]  /*2d40*/  LDG.E.128 R120, desc[UR4][R120.64] ;  /* 0x0000000478787981 */ /* 0x000ee2000c1e1d00 */
[----:B------:R-:W-:Y:S01]  /*2d50*/  FMUL.FTZ R130, R52, R214 ;  /* 0x000000d634827220 */ /* 0x000fe20000410000 */
[----:B------:R-:W-:Y:S01]  /*2d60*/  FMUL.FTZ R133, R53, R217 ;  /* 0x000000d935857220 */ /* 0x000fe20000410000 */
[----:B------:R-:W-:Y:S01]  /*2d70*/  F2FP.BF16.F32.PACK_AB R131, R132, R131 ;  /* 0x000000838483723e */ /* 0x000fe200000010ff */
[----:B------:R0:W-:Y:S01]  /*2d80*/  @P2 STG.E.128 desc[UR4][R128.64], R116 ;  /* 0x0000007480002986 */ /* 0x0001e2000c101d04 */
[----:B------:R-:W-:Y:S01]  /*2d90*/  FMUL.FTZ R221, R221, R184 ;  /* 0x000000b8dddd7220 */ /* 0x000fe20000410000 */
[----:B------:R-:W-:Y:S01]  /*2da0*/  FMUL.FTZ R132, R59, R220 ;  /* 0x000000dc3b847220 */ /* 0x000fe20000410000 */
[----:B------:R-:W-:Y:S01]  /*2db0*/  F2FP.BF16.F32.PACK_AB R130, R133, R130 ;  /* 0x000000828582723e */ /* 0x000fe200000010ff */
[----:B------:R-:W-:Y:S01]  /*2dc0*/  FFMA.FTZ R134, R226, R147, R140 ;  /* 0x00000093e2867223 */ /* 0x000fe2000001008c */
[----:B------:R-:W-:Y:S01]  /*2dd0*/  FMUL.FTZ R133, R57, R221 ;  /* 0x000000dd39857220 */ /* 0x000fe20000410000 */
[----:B------:R-:W-:Y:S01]  /*2de0*/  @P1 SHF.L.U32 R226, R108, 0x10, RZ ;  /* 0x000000106ce21819 */ /* 0x000fe200000006ff */
[----:B------:R-:W4:Y:S01]  /*2df0*/  LDL.LU R236, [R1+0x8] ;  /* 0x0000080001ec7983 */ /* 0x000f220000300800 */
[----:B------:R-:W-:Y:S01]  /*2e00*/  FADD.FTZ R134, R227, -R134 ;  /* 0x80000086e3867221 */ /* 0x000fe20000010000 */
[----:B0-----:R-:W-:Y:S01]  /*2e10*/  FMUL.FTZ R129, R58, R219 ;  /* 0x000000db3a817220 */ /* 0x001fe20000410000 */
[----:B------:R-:W-:-:S04]  /*2e20*/  FMUL.FTZ R128, R56, R218 ;  /* 0x000000da38807220 */ /* 0x000fc80000410000 */
[----:B------:R-:W-:Y:S02]  /*2e30*/  F2FP.BF16.F32.PACK_AB R129, R132, R129 ;  /* 0x000000818481723e */ /* 0x000fe400000010ff */
[C---:B------:R-:W-:Y:S02]  /*2e40*/  LEA R132, P3, R200.reuse, UR16, 0x4 ;  /* 0x00000010c8847c11 */ /* 0x040fe4000f8620ff */
[----:B------:R-:W-:Y:S02]  /*2e50*/  F2FP.BF16.F32.PACK_AB R128, R133, R128 ;  /* 0x000000808580723e */ /* 0x000fe400000010ff */
[----:B------:R-:W-:Y:S01]  /*2e60*/  LEA.HI.X R133, R200, UR17, RZ, 0x4, P3 ;  /* 0x00000011c8857c11 */ /* 0x000fe200098f24ff */
[----:B------:R-:W-:Y:S01]  /*2e70*/  FADD.FTZ R200, R136, -R235 ;  /* 0x800000eb88c87221 */ /* 0x000fe20000010000 */
[-CC-:B------:R-:W-:Y:S01]  /*2e80*/  FFMA.FTZ R136, R135, R147.reuse, R140.reuse ;  /* 0x0000009387887223 */ /* 0x180fe2000001008c */
[----:B------:R-:W-:Y:S01]  /*2e90*/  FFMA.FTZ R135, R222, R147, R140 ;  /* 0x00000093de877223 */ /* 0x000fe2000001008c */
[----:B------:R-:W-:Y:S01]  /*2ea0*/  FADD.FTZ R222, R229, -R228 ;  /* 0x800000e4e5de7221 */ /* 0x000fe20000010000 */
[----:B------:R0:W-:Y:S01]  /*2eb0*/  STG.E.128 desc[UR4][R132.64], R128 ;  /* 0x0000008084007986 */ /* 0x0001e2000c101d04 */
[----:B------:R-:W-:Y:S01]  /*2ec0*/  FADD.FTZ R136, R137, -R136 ;  /* 0x8000008889887221 */ /* 0x000fe20000010000 */
[C---:B------:R-:W-:Y:S01]  /*2ed0*/  FMUL.FTZ R137, R185.reuse, R134 ;  /* 0x00000086b9897220 */ /* 0x040fe20000410000 */
[C---:B------:R-:W-:Y:S01]  /*2ee0*/  FMUL.FTZ R227, R185.reuse, R200 ;  /* 0x000000c8b9e37220 */ /* 0x040fe20000410000 */
[----:B------:R-:W-:Y:S01]  /*2ef0*/  FADD.FTZ R224, R224, -R135 ;  /* 0x80000087e0e07221 */ /* 0x000fe20000010000 */
[----:B------:R-:W-:Y:S01]  /*2f00*/  FMUL.FTZ R229, R185, R222 ;  /* 0x000000deb9e57220 */ /* 0x000fe20000410000 */
[----:B------:R-:W4:Y:S01]  /*2f10*/  LDL.LU R235, [R1+0x4] ;  /* 0x0000040001eb7983 */ /* 0x000f220000300800 */
[----:B------:R-:W-:Y:S01]  /*2f20*/  @P1 FADD.FTZ R227, R227, R226 ;  /* 0x000000e2e3e31221 */ /* 0x000fe20000010000 */
[----:B------:R-:W-:-:S02]  /*2f30*/  @P1 SHF.L.U32 R226, R109, 0x10, RZ ;  /* 0x000000106de21819 */ /* 0x000fc400000006ff */
[----:B------:R-:W4:Y:S01]  /*2f40*/  LDL.LU R234, [R1+0x10] ;  /* 0x0000100001ea7983 */ /* 0x000f220000300800 */
[----:B0-----:R-:W-:Y:S01]  /*2f50*/  @P1 PRMT R131, R109, 0x7632, R131 ;  /* 0x000076326d831816 */ /* 0x001fe20000000083 */
[-C--:B------:R-:W-:Y:S01]  /*2f60*/  FFMA.FTZ R132, R232, R147.reuse, R140 ;  /* 0x00000093e8847223 */ /* 0x080fe2000001008c */
[----:B------:R-:W-:Y:S01]  /*2f70*/  FADD.FTZ R130, R231, -R230 ;  /* 0x800000e6e7827221 */ /* 0x000fe20000010000 */
[----:B------:R-:W-:Y:S01]  /*2f80*/  FFMA.FTZ R128, R223, R147, R140 ;  /* 0x00000093df807223 */ /* 0x000fe2000001008c */
[----:B------:R-:W-:Y:S01]  /*2f90*/  @P1 SHF.L.U32 R134, R131, 0x10, RZ ;  /* 0x0000001083861819 */ /* 0x000fe200000006ff */
[----:B------:R-:W-:Y:S01]  /*2fa0*/  FADD.FTZ R132, R233, -R132 ;  /* 0x80000084e9847221 */ /* 0x000fe20000010000 */
[----:B------:R-:W-:Y:S01]  /*2fb0*/  @P1 PRMT R131, R111, 0x7632, R131 ;  /* 0x000076326f831816 */ /* 0x000fe20000000083 */
[----:B------:R-:W-:Y:S01]  /*2fc0*/  FMUL.FTZ R135, R185, R130 ;  /* 0x00000082b9877220 */ /* 0x000fe20000410000 */
[----:B------:R-:W-:Y:S01]  /*2fd0*/  @P1 PRMT R129, R108, 0x7632, R129 ;  /* 0x000076326c811816 */ /* 0x000fe20000000081 */
[----:B------:R-:W-:Y:S01]  /*2fe0*/  FADD.FTZ R128, R225, -R128 ;  /* 0x80000080e1807221 */ /* 0x000fe20000010000 */
[----:B------:R-:W-:Y:S01]  /*2ff0*/  @P1 SHF.L.U32 R130, R131, 0x10, RZ ;  /* 0x0000001083821819 */ /* 0x000fe200000006ff */
[----:B------:R-:W-:Y:S01]  /*3000*/  FMUL.FTZ R225, R185, R132 ;  /* 0x00000084b9e17220 */ /* 0x000fe20000410000 */
[----:B------:R-:W-:Y:S01]  /*3010*/  @P1 SHF.L.U32 R200, R129, 0x10, RZ ;  /* 0x0000001081c81819 */ /* 0x000fe200000006ff */
[----:B------:R-:W-:Y:S01]  /*3020*/  FMUL.FTZ R231, R185, R136 ;  /* 0x00000088b9e77220 */ /* 0x000fe20000410000 */
[C---:B------:R-:W-:Y:S01]  /*3030*/  @P1 PRMT R129, R110.reuse, 0x7632, R129 ;  /* 0x000076326e811816 */ /* 0x040fe20000000081 */
[----:B------:R-:W-:Y:S01]  /*3040*/  @P1 FADD.FTZ R229, R229, R134 ;  /* 0x00000086e5e51221 */ /* 0x000fe20000010000 */
        /* <DEDUP_REMOVED lines=9> */
[----:B------:R-:W-:Y:S01]  /*30e0*/  @P1 FADD.FTZ R135, R135, R136 ;  /* 0x0000008887871221 */ /* 0x000fe20000010000 */
[----:B------:R-:W-:Y:S01]  /*30f0*/  @P1 FADD.FTZ R223, R223, R134 ;  /* 0x00000086dfdf1221 */ /* 0x000fe20000010000 */
[----:B------:R-:W-:Y:S01]  /*3100*/  @P2 F2FP.BF16.F32.PACK_AB R129, RZ, R227 ;  /* 0x000000e3ff81223e */ /* 0x000fe200000010ff */
[----:B------:R-:W-:Y:S01]  /*3110*/  @P1 FADD.FTZ R233, R233, R130 ;  /* 0x00000082e9e91221 */ /* 0x000fe20000010000 */
[----:B------:R-:W-:-:S02]  /*3120*/  @P2 F2FP.BF16.F32.PACK_AB R136, RZ, R231 ;  /* 0x000000e7ff88223e */ /* 0x000fc400000010ff */
[----:B------:R-:W-:Y:S01]  /*3130*/  @P2 PRMT R116, R129, 0x7610, R116 ;  /* 0x0000761081742816 */ /* 0x000fe20000000074 */
[----:B------:R-:W-:Y:S01]  /*3140*/  IMAD.WIDE.U32 R128, R196, 0x10, R240 ;  /* 0x00000010c4807825 */ /* 0x000fe200078e00f0 */
[----:B------:R-:W-:Y:S02]  /*3150*/  @P2 F2FP.BF16.F32.PACK_AB R134, RZ, R137 ;  /* 0x00000089ff86223e */ /* 0x000fe400000010ff */
[----:B------:R-:W-:Y:S02]  /*3160*/  @P2 F2FP.BF16.F32.PACK_AB R222, RZ, R223 ;  /* 0x000000dfffde223e */ /* 0x000fe400000010ff */
[----:B------:R-:W-:Y:S01]  /*3170*/  @P2 F2FP.BF16.F32.PACK_AB R224, RZ, R233 ;  /* 0x000000e9ffe0223e */ /* 0x000fe200000010ff */
[----:B------:R-:W2:Y:S01]  /*3180*/  LDG.E.128 R128, desc[UR4][R128.64] ;  /* 0x0000000480807981 */ /* 0x000ea2000c1e1d00 */
[----:B------:R-:W-:Y:S01]  /*3190*/  @P2 F2FP.BF16.F32.PACK_AB R200, RZ, R229 ;  /* 0x000000e5ffc8223e */ /* 0x000fe200000010ff */
[----:B------:R-:W-:Y:S01]  /*31a0*/  FMUL.FTZ R226, R231, R184 ;  /* 0x000000b8e7e27220 */ /* 0x000fe20000410000 */
[----:B------:R-:W-:Y:S01]  /*31b0*/  @P2 PRMT R117, R136, 0x7610, R117 ;  /* 0x0000761088752816 */ /* 0x000fe20000000075 */
[----:B0-----:R-:W-:Y:S01]  /*31c0*/  @P2 IMAD.WIDE.U32 R132, R196, 0x10, R132 ;  /* 0x00000010c4842825 */ /* 0x001fe200078e0084 */
[----:B------:R-:W-:-:S03]  /*31d0*/  @P2 PRMT R116, R116, 0x5410, R134 ;  /* 0x0000541074742816 */ /* 0x000fc60000000086 */
[-C--:B------:R-:W-:Y:S01]  /*31e0*/  FMUL.FTZ R228, R137, R184.reuse ;  /* 0x000000b889e47220 */ /* 0x080fe20000410000 */
[----:B------:R-:W-:Y:S01]  /*31f0*/  @P2 PRMT R118, R222, 0x7610, R118 ;  /* 0x00007610de762816 */ /* 0x000fe20000000076 */
[-C--:B------:R-:W-:Y:S01]  /*3200*/  FMUL.FTZ R222, R233, R184.reuse ;  /* 0x000000b8e9de7220 */ /* 0x080fe20000410000 */
[----:B------:R-:W-:Y:S01]  /*3210*/  @P2 PRMT R119, R224, 0x7610, R119 ;  /* 0x00007610e0772816 */ /* 0x000fe20000000077 */
[-C--:B------:R-:W-:Y:S01]  /*3220*/  FMUL.FTZ R224, R135, R184.reuse ;  /* 0x000000b887e07220 */ /* 0x080fe20000410000 */
[----:B------:R-:W-:Y:S01]  /*3230*/  @P2 PRMT R117, R117, 0x5410, R200 ;  /* 0x0000541075752816 */ /* 0x000fe200000000c8 */
[-C--:B------:R-:W-:Y:S01]  /*3240*/  FMUL.FTZ R200, R223, R184.reuse ;  /* 0x000000b8dfc87220 */ /* 0x080fe20000410000 */
[----:B------:R-:W-:Y:S01]  /*3250*/  @P2 F2FP.BF16.F32.PACK_AB R134, RZ, R135 ;  /* 0x00000087ff86223e */ /* 0x000fe200000010ff */
[----:B------:R-:W-:Y:S01]  /*3260*/  FMUL.FTZ R223, R225, R184 ;  /* 0x000000b8e1df7220 */ /* 0x000fe20000410000 */
[----:B------:R-:W-:Y:S01]  /*3270*/  @P2 F2FP.BF16.F32.PACK_AB R136, RZ, R225 ;  /* 0x000000e1ff88223e */ /* 0x000fe200000010ff */
[----:B------:R-:W-:Y:S01]  /*3280*/  FMUL.FTZ R225, R45, R224 ;  /* 0x000000e02de17220 */ /* 0x000fe20000410000 */
[----:B------:R-:W-:Y:S01]  /*3290*/  @P2 PRMT R118, R118, 0x5410, R134 ;  /* 0x0000541076762816 */ /* 0x000fe20000000086 */
[----:B------:R-:W-:Y:S01]  /*32a0*/  FMUL.FTZ R134, R44, R200 ;  /* 0x000000c82c867220 */ /* 0x000fe20000410000 */
[----:B------:R-:W-:Y:S01]  /*32b0*/  @P2 PRMT R119, R119, 0x5410, R136 ;  /* 0x0000541077772816 */ /* 0x000fe20000000088 */
[----:B------:R-:W-:Y:S01]  /*32c0*/  FMUL.FTZ R135, R46, R222 ;  /* 0x000000de2e877220 */ /* 0x000fe20000410000 */
[----:B------:R-:W-:Y:S01]  /*32d0*/  FMUL.FTZ R136, R47, R223 ;  /* 0x000000df2f887220 */ /* 0x000fe20000410000 */
[----:B------:R-:W-:Y:S01]  /*32e0*/  FMUL.FTZ R137, R49, R228 ;  /* 0x000000e431897220 */ /* 0x000fe20000410000 */
[----:B------:R-:W-:Y:S01]  /*32f0*/  F2FP.BF16.F32.PACK_AB R134, R225, R134 ;  /* 0x00000086e186723e */ /* 0x000fe200000010ff */
[-C--:B------:R-:W-:Y:S01]  /*3300*/  FMUL.FTZ R225, R227, R184.reuse ;  /* 0x000000b8e3e17220 */ /* 0x080fe20000410000 */
[----:B------:R-:W-:Y:S01]  /*3310*/  FMUL.FTZ R227, R229, R184 ;  /* 0x000000b8e5e37220 */ /* 0x000fe20000410000 */
[----:B------:R0:W-:Y:S01]  /*3320*/  @P2 STG.E.128 desc[UR4][R132.64], R116 ;  /* 0x0000007484002986 */ /* 0x0001e2000c101d04 */
[----:B------:R-:W-:-:S02]  /*3330*/  F2FP.BF16.F32.PACK_AB R135, R136, R135 ;  /* 0x000000878887723e */ /* 0x000fc400000010ff */
[----:B------:R-:W-:Y:S01]  /*3340*/  FMUL.FTZ R136, R51, R227 ;  /* 0x000000e333887220 */ /* 0x000fe20000410000 */
[----:B------:R-:W4:Y:S04]  /*3350*/  LDL.LU R233, [R1+0xc] ;  /* 0x00000c0001e97983 */ /* 0x000f280000300800 */
[----:B------:R-:W4:Y:S04]  /*3360*/  LDL.LU R232, [R1+0x18] ;  /* 0x0000180001e87983 */ /* 0x000f280000300800 */
[----:B------:R-:W4:Y:S01]  /*3370*/  LDL.LU R231, [R1+0x14] ;  /* 0x0000140001e77983 */ /* 0x000f220000300800 */
[----:B0-----:R-:W-:Y:S01]  /*3380*/  FMUL.FTZ R133, R50, R226 ;  /* 0x000000e232857220 */ /* 0x001fe20000410000 */
[----:B------:R-:W-:-:S04]  /*3390*/  FMUL.FTZ R132, R48, R225 ;  /* 0x000000e130847220 */ /* 0x000fc80000410000 */
[----:B------:R-:W-:Y:S02]  /*33a0*/  F2FP.BF16.F32.PACK_AB R133, R136, R133 ;  /* 0x000000858885723e */ /* 0x000fe400000010ff */
[C---:B------:R-:W-:Y:S02]  /*33b0*/  LEA R136, P3, R196.reuse, UR16, 0x4 ;  /* 0x00000010c4887c11 */ /* 0x040fe4000f8620ff */
[----:B------:R-:W-:Y:S02]  /*33c0*/  F2FP.BF16.F32.PACK_AB R132, R137, R132 ;  /* 0x000000848984723e */ /* 0x000fe400000010ff */
[----:B------:R-:W-:-:S05]  /*33d0*/  LEA.HI.X R137, R196, UR17, RZ, 0x4, P3 ;  /* 0x00000011c4897c11 */ /* 0x000fca00098f24ff */
[----:B------:R0:W-:Y:S02]  /*33e0*/  STG.E.128 desc[UR4][R136.64], R132 ;  /* 0x0000008488007986 */ /* 0x0001e4000c101d04 */
[----:B0-----:R-:W-:-:S06]  /*33f0*/  IMAD.WIDE.U32 R132, R0, 0x10, R240 ;  /* 0x0000001000847825 */ /* 0x001fcc00078e00f0 */
[----:B------:R-:W4:Y:S01]  /*3400*/  LDG.E.128 R132, desc[UR4][R132.64] ;  /* 0x0000000484847981 */ /* 0x000f22000c1e1d00 */
[-CC-:B------:R-:W-:Y:S01]  /*3410*/  FFMA.FTZ R146, R146, R147.reuse, R140.reuse ;  /* 0x0000009392927223 */ /* 0x180fe2000001008c */
[-CC-:B------:R-:W-:Y:S01]  /*3420*/  FFMA.FTZ R229, R138, R147.reuse, R140.reuse ;  /* 0x000000938ae57223 */ /* 0x180fe2000001008c */
[-CC-:B------:R-:W-:Y:S01]  /*3430*/  FFMA.FTZ R138, R139, R147.reuse, R140.reuse ;  /* 0x000000938b8a7223 */ /* 0x180fe2000001008c */
[-C--:B------:R-:W-:Y:S01]  /*3440*/  FFMA.FTZ R144, R144, R147.reuse, R140 ;  /* 0x0000009390907223 */ /* 0x080fe2000001008c */
[----:B------:R-:W-:Y:S01]  /*3450*/  @P1 PRMT R137, R112, 0x7632, R137 ;  /* 0x0000763270891816 */ /* 0x000fe20000000089 */
[----:B------:R-:W-:Y:S01]  /*3460*/  FADD.FTZ R146, R149, -R146 ;  /* 0x8000009295927221 */ /* 0x000fe20000010000 */
[-C--:B------:R-:W-:Y:S01]  /*3470*/  FFMA.FTZ R196, R142, R147.reuse, R140 ;  /* 0x000000938ec47223 */ /* 0x080fe2000001008c */
[----:B------:R-:W-:Y:S01]  /*3480*/  FADD.FTZ R142, R209, -R138 ;  /* 0x8000008ad18e7221 */ /* 0x000fe20000010000 */
[----:B------:R-:W-:Y:S01]  /*3490*/  FADD.FTZ R144, R143, -R144 ;  /* 0x800000908f907221 */ /* 0x000fe20000010000 */
[----:B------:R-:W-:Y:S01]  /*34a0*/  @P1 SHF.L.U32 R138, R137, 0x10, RZ ;  /* 0x00000010898a1819 */ /* 0x000fe200000006ff */
[----:B------:R-:W-:Y:S01]  /*34b0*/  FMUL.FTZ R143, R185, R146 ;  /* 0x00000092b98f7220 */ /* 0x000fe20000410000 */
[-CC-:B------:R-:W-:Y:S01]  /*34c0*/  FFMA.FTZ R141, R141, R147.reuse, R140.reuse ;  /* 0x000000938d8d7223 */ /* 0x180fe2000001008c */
[-CC-:B------:R-:W-:Y:S01]  /*34d0*/  FFMA.FTZ R139, R148, R147.reuse, R140.reuse ;  /* 0x00000093948b7223 */ /* 0x180fe2000001008c */
[----:B------:R-:W-:Y:S01]  /*34e0*/  FFMA.FTZ R140, R145, R147, R140 ;  /* 0x00000093918c7223 */ /* 0x000fe2000001008c */
[--C-:B------:R-:W-:Y:S01]  /*34f0*/  @P1 FADD.FTZ R143, R143, R138.reuse ;  /* 0x0000008a8f8f1221 */ /* 0x100fe20000010000 */
[----:B------:R-:W-:Y:S01]  /*3500*/  @P1 PRMT R138, R114, 0x7632, R138 ;  /* 0x00007632728a1816 */ /* 0x000fe2000000008a */
[----:B------:R-:W-:Y:S01]  /*3510*/  FADD.FTZ R196, R207, -R196 ;  /* 0x800000c4cfc47221 */ /* 0x000fe20000010000 */
[----:B------:R-:W-:Y:S01]  /*3520*/  FADD.FTZ R230, R151, -R140 ;  /* 0x8000008c97e67221 */ /* 0x000fe20000010000 */
[----:B------:R-:W-:-:S02]  /*3530*/  SHF.L.U32 R151, R127, 0x10, RZ ;  /* 0x000000107f977819 */ /* 0x000fc400000006ff */
[----:B------:R-:W-:Y:S01]  /*3540*/  @P1 SHF.L.U32 R138, R138, 0x10, RZ ;  /* 0x000000108a8a1819 */ /* 0x000fe200000006ff */
[----:B------:R-:W-:Y:S01]  /*3550*/  FMUL.FTZ R147, R185, R196 ;  /* 0x000000c4b9937220 */ /* 0x000fe20000410000 */
[----:B------:R-:W-:Y:S01]  /*3560*/  PRMT R127, R127, 0x7632, R127 ;  /* 0x000076327f7f7816 */ /* 0x000fe2000000007f */
[----:B------:R-:W-:Y:S01]  /*3570*/  FADD.FTZ R206, R206, -R139 ;  /* 0x8000008bcece7221 */ /* 0x000fe20000010000 */
[----:B------:R-:W-:Y:S01]  /*3580*/  @P1 SHF.L.U32 R136, R112, 0x10, RZ ;  /* 0x0000001070881819 */ /* 0x000fe200000006ff */
[----:B------:R-:W-:Y:S01]  /*3590*/  @P1 FADD.FTZ R147, R147, R138 ;  /* 0x0000008a93931221 */ /* 0x000fe20000010000 */
[----:B------:R-:W-:Y:S01]  /*35a0*/  FMUL.FTZ R139, R185, R144 ;  /* 0x00000090b98b7220 */ /* 0x000fe20000410000 */
[----:B------:R-:W-:Y:S01]  /*35b0*/  FFMA.FTZ R194, R151, R126, R194 ;  /* 0x0000007e97c27223 */ /* 0x000fe200000100c2 */
[----:B------:R-:W-:Y:S01]  /*35c0*/  SHF.L.U32 R138, R127, 0x10, RZ ;  /* 0x000000107f8a7819 */ /* 0x000fe200000006ff */
[----:B------:R-:W-:Y:S01]  /*35d0*/  FADD.FTZ R208, R208, -R141 ;  /* 0x8000008dd0d07221 */ /* 0x000fe20000010000 */
[----:B------:R-:W-:-:S02]  /*35e0*/  PRMT R126, R124, 0x7632, R126 ;  /* 0x000076327c7e7816 */ /* 0x000fc4000000007e */
[----:B------:R-:W-:Y:S02]  /*35f0*/  SHF.L.U32 R127, R124, 0x10, RZ ;  /* 0x000000107c7f7819 */ /* 0x000fe400000006ff */
[----:B------:R-:W-:Y:S01]  /*3600*/  SHF.L.U32 R124, R125, 0x10, RZ ;  /* 0x000000107d7c7819 */ /* 0x000fe200000006ff */
[----:B------:R-:W-:Y:S01]  /*3610*/  @P1 FADD.FTZ R139, R139, R136 ;  /* 0x000000888b8b1221 */ /* 0x000fe20000010000 */
[----:B------:R-:W-:Y:S01]  /*3620*/  @P1 SHF.L.U32 R136, R114, 0x10, RZ ;  /* 0x0000001072881819 */ /* 0x000fe200000006ff */
[----:B------:R-:W-:Y:S01]  /*3630*/  FMUL.FTZ R141, R185, R208 ;  /* 0x000000d0b98d7220 */ /* 0x000fe20000410000 */
[----:B------:R-:W-:Y:S01]  /*3640*/  SHF.L.U32 R151, R126, 0x10, RZ ;  /* 0x000000107e977819 */ /* 0x000fe200000006ff */
[----:B------:R-:W-:Y:S01]  /*3650*/  FFMA.FTZ R7, R124, R211, R7 ;  /* 0x000000d37c077223 */ /* 0x000fe20000010007 */
[----:B------:R-:W-:Y:S01]  /*3660*/  FFMA.FTZ R2, R127, R205, R2 ;  /* 0x000000cd7f027223 */ /* 0x000fe20000010002 */
[--C-:B------:R-:W-:Y:S01]  /*3670*/  @P1 FADD.FTZ R141, R141, R136.reuse ;  /* 0x000000888d8d1221 */ /* 0x100fe20000010000 */
[----:B------:R-:W-:Y:S01]  /*3680*/  PRMT R136, R125, 0x7632, R136 ;  /* 0x000076327d887816 */ /* 0x000fe20000000088 */
[----:B------:R-:W-:-:S03]  /*3690*/  FADD.FTZ R150, R150, -R229 ;  /* 0x800000e596967221 */ /* 0x000fc60000010000 */
[----:B------:R-:W-:Y:S01]  /*36a0*/  SHF.L.U32 R136, R136, 0x10, RZ ;  /* 0x0000001088887819 */ /* 0x000fe200000006ff */
[----:B------:R-:W-:Y:S01]  /*36b0*/  FMUL.FTZ R145, R185, R150 ;  /* 0x00000096b9917220 */ /* 0x000fe20000410000 */
[----:B------:R-:W-:Y:S01]  /*36c0*/  @P1 SHF.L.U32 R140, R113, 0x10, RZ ;  /* 0x00000010718c1819 */ /* 0x000fe200000006ff */
[----:B------:R-:W-:Y:S01]  /*36d0*/  FMUL.FTZ R149, R185, R142 ;  /* 0x0000008eb9957220 */ /* 0x000fe20000410000 */
[----:B------:R-:W-:Y:S01]  /*36e0*/  @P1 PRMT R148, R113, 0x7632, R148 ;  /* 0x0000763271941816 */ /* 0x000fe20000000094 */
[----:B------:R-:W-:Y:S01]  /*36f0*/  FFMA.FTZ R5, R136, R212, R5 ;  /* 0x000000d488057223 */ /* 0x000fe20000010005 */
[----:B------:R-:W-:Y:S01]  /*3700*/  @P1 PRMT R142, R115, 0x7632, R142 ;  /* 0x00007632738e1816 */ /* 0x000fe2000000008e */
[----:B------:R-:W-:Y:S01]  /*3710*/  @P1 FADD.FTZ R145, R145, R140 ;  /* 0x0000008c91911221 */ /* 0x000fe20000010000 */
[----:B------:R-:W-:Y:S01]  /*3720*/  @P1 SHF.L.U32 R148, R148, 0x10, RZ ;  /* 0x0000001094941819 */ /* 0x000fe200000006ff */
[----:B------:R-:W-:Y:S01]  /*3730*/  FMUL.FTZ R137, R185, R206 ;  /* 0x000000ceb9897220 */ /* 0x000fe20000410000 */
[----:B------:R-:W-:Y:S01]  /*3740*/  @P1 SHF.L.U32 R140, R115, 0x10, RZ ;  /* 0x00000010738c1819 */ /* 0x000fe200000006ff */
[----:B------:R-:W-:Y:S01]  /*3750*/  FMUL.FTZ R185, R185, R230 ;  /* 0x000000e6b9b97220 */ /* 0x000fe20000410000 */
[----:B------:R-:W-:Y:S01]  /*3760*/  @P1 SHF.L.U32 R142, R142, 0x10, RZ ;  /* 0x000000108e8e1819 */ /* 0x000fe200000006ff */
[----:B------:R-:W-:-:S02]  /*3770*/  @P1 FADD.FTZ R149, R149, R148 ;  /* 0x0000009495951221 */ /* 0x000fc40000010000 */
[----:B------:R-:W-:Y:S02]  /*3780*/  @P1 FADD.FTZ R137, R137, R140 ;  /* 0x0000008c89891221 */ /* 0x000fe40000010000 */
[----:B------:R-:W-:Y:S01]  /*3790*/  @P1 FADD.FTZ R185, R185, R142 ;  /* 0x0000008eb9b91221 */ /* 0x000fe20000010000 */
[----:B------:R-:W-:Y:S01]  /*37a0*/  FFMA.FTZ R193, R138, R210, R193 ;  /* 0x000000d28ac17223 */ /* 0x000fe200000100c1 */
[----:B------:R-:W-:Y:S01]  /*37b0*/  @P2 F2FP.BF16.F32.PACK_AB R140, RZ, R141 ;  /* 0x0000008dff8c223e */ /* 0x000fe200000010ff */
[-C--:B------:R-:W-:Y:S01]  /*37c0*/  FMUL.FTZ R138, R149, R184.reuse ;  /* 0x000000b8958a7220 */ /* 0x080fe20000410000 */
[----:B------:R-:W-:Y:S01]  /*37d0*/  @P2 F2FP.BF16.F32.PACK_AB R142, RZ, R147 ;  /* 0x00000093ff8e223e */ /* 0x000fe200000010ff */
[-C--:B------:R-:W-:Y:S01]  /*37e0*/  FMUL.FTZ R141, R141, R184.reuse ;  /* 0x000000b88d8d7220 */ /* 0x080fe20000410000 */
[----:B------:R-:W-:Y:S01]  /*37f0*/  FMUL.FTZ R147, R147, R184 ;  /* 0x000000b893937220 */ /* 0x000fe20000410000 */
[----:B------:R-:W-:Y:S02]  /*3800*/  @P2 F2FP.BF16.F32.PACK_AB R144, RZ, R137 ;  /* 0x00000089ff90223e */ /* 0x000fe400000010ff */
[----:B---3--:R-:W-:-:S02]  /*3810*/  SHF.L.U32 R124, R122, 0x10, RZ ;  /* 0x000000107a7c7819 */ /* 0x008fc400000006ff */
[----:B------:R-:W-:Y:S02]  /*3820*/  PRMT R126, R122, 0x7632, R126 ;  /* 0x000076327a7e7816 */ /* 0x000fe4000000007e */
[----:B------:R-:W-:Y:S02]  /*3830*/  SHF.L.U32 R122, R123, 0x10, RZ ;  /* 0x000000107b7a7819 */ /* 0x000fe400000006ff */
[C---:B------:R-:W-:Y:S02]  /*3840*/  SHF.L.U32 R127, R121.reuse, 0x10, RZ ;  /* 0x00000010797f7819 */ /* 0x040fe400000006ff */
[----:B------:R-:W-:Y:S01]  /*3850*/  PRMT R121, R121, 0x7632, R121 ;  /* 0x0000763279797816 */ /* 0x000fe20000000079 */
[----:B------:R-:W-:Y:S01]  /*3860*/  FFMA.FTZ R203, R122, R215, R203 ;  /* 0x000000d77acb7223 */ /* 0x000fe200000100cb */
[----:B------:R-:W-:Y:S02]  /*3870*/  SHF.L.U32 R125, R120, 0x10, RZ ;  /* 0x00000010787d7819 */ /* 0x000fe400000006ff */
[----:B------:R-:W-:-:S02]  /*3880*/  SHF.L.U32 R122, R121, 0x10, RZ ;  /* 0x00000010797a7819 */ /* 0x000fc400000006ff */
[----:B------:R-:W-:Y:S02]  /*3890*/  PRMT R120, R120, 0x7632, R120 ;  /* 0x0000763278787816 */ /* 0x000fe40000000078 */
[----:B------:R-:W-:Y:S01]  /*38a0*/  SHF.L.U32 R126, R126, 0x10, RZ ;  /* 0x000000107e7e7819 */ /* 0x000fe200000006ff */
[----:B------:R-:W-:Y:S01]  /*38b0*/  FFMA.FTZ R195, R122, R220, R195 ;  /* 0x000000dc7ac37223 */ /* 0x000fe200000100c3 */
[----:B------:R-:W-:Y:S02]  /*38c0*/  SHF.L.U32 R120, R120, 0x10, RZ ;  /* 0x0000001078787819 */ /* 0x000fe400000006ff */
[----:B------:R-:W-:Y:S01]  /*38d0*/  PRMT R123, R123, 0x7632, R123 ;  /* 0x000076327b7b7816 */ /* 0x000fe2000000007b */
[----:B------:R-:W-:Y:S02]  /*38e0*/  FFMA.FTZ R199, R126, R217, R199 ;  /* 0x000000d97ec77223 */ /* 0x000fe400000100c7 */
[----:B------:R-:W-:Y:S01]  /*38f0*/  FFMA.FTZ R191, R120, R221, R191 ;  /* 0x000000dd78bf7223 */ /* 0x000fe200000100bf */
[----:B------:R-:W-:-:S05]  /*3900*/  SHF.L.U32 R123, R123, 0x10, RZ ;  /* 0x000000107b7b7819 */ /* 0x000fca00000006ff */
[----:B------:R-:W-:Y:S01]  /*3910*/  FFMA.FTZ R202, R123, R216, R202 ;  /* 0x000000d87bca7223 */ /* 0x000fe200000100ca */
[----:B------:R-:W-:Y:S01]  /*3920*/  FFMA.FTZ R198, R127, R219, R198 ;  /* 0x000000db7fc67223 */ /* 0x000fe200000100c6 */
[----:B------:R-:W-:Y:S01]  /*3930*/  FMUL.FTZ R127, R37, R147 ;  /* 0x00000093257f7220 */ /* 0x000fe20000410000 */
[----:B------:R-:W-:Y:S01]  /*3940*/  FFMA.FTZ R192, R125, R218, R192 ;  /* 0x000000da7dc07223 */ /* 0x000fe200000100c0 */
[----:B------:R-:W-:Y:S02]  /*3950*/  FFMA.FTZ R201, R124, R214, R201 ;  /* 0x000000d67cc97223 */ /* 0x000fe400000100c9 */
[----:B------:R-:W0:Y:S01]  /*3960*/  @P2 LDC.64 R124, c[0x0][0x308] ;  /* 0x0000c200ff7c2b82 */ /* 0x000e220000000a00 */
[----:B------:R-:W-:Y:S01]  /*3970*/  FMUL.FTZ R146, R43, R138 ;  /* 0x0000008a2b927220 */ /* 0x000fe20000410000 */
[----:B------:R-:W-:Y:S02]  /*3980*/  @P2 PRMT R118, R140, 0x7610, R118 ;  /* 0x000076108c762816 */ /* 0x000fe40000000076 */
[----:B------:R-:W-:-:S02]  /*3990*/  @P2 PRMT R119, R144, 0x7610, R119 ;  /* 0x0000761090772816 */ /* 0x000fc40000000077 */
[----:B--2---:R-:W-:Y:S02]  /*39a0*/  SHF.L.U32 R122, R129, 0x10, RZ ;  /* 0x00000010817a7819 */ /* 0x004fe400000006ff */
[----:B------:R-:W-:Y:S02]  /*39b0*/  SHF.L.U32 R136, R131, 0x10, RZ ;  /* 0x0000001083887819 */ /* 0x000fe400000006ff */
[----:B------:R-:W-:Y:S02]  /*39c0*/  PRMT R129, R129, 0x7632, R129 ;  /* 0x0000763281817816 */ /* 0x000fe40000000081 */
[----:B------:R-:W-:Y:S02]  /*39d0*/  PRMT R131, R131, 0x7632, R131 ;  /* 0x0000763283837816 */ /* 0x000fe40000000083 */
[----:B------:R-:W-:Y:S02]  /*39e0*/  SHF.L.U32 R120, R128, 0x10, RZ ;  /* 0x0000001080787819 */ /* 0x000fe400000006ff */
[----:B------:R-:W-:-:S02]  /*39f0*/  SHF.L.U32 R126, R130, 0x10, RZ ;  /* 0x00000010827e7819 */ /* 0x000fc400000006ff */
[----:B------:R-:W-:Y:S02]  /*3a00*/  SHF.L.U32 R129, R129, 0x10, RZ ;  /* 0x0000001081817819 */ /* 0x000fe400000006ff */
[----:B------:R-:W-:Y:S02]  /*3a10*/  SHF.L.U32 R131, R131, 0x10, RZ ;  /* 0x0000001083837819 */ /* 0x000fe400000006ff */
[----:B------:R-:W-:Y:S02]  /*3a20*/  PRMT R128, R128, 0x7632, R128 ;  /* 0x0000763280807816 */ /* 0x000fe40000000080 */
[----:B------:R-:W-:Y:S01]  /*3a30*/  PRMT R130, R130, 0x7632, R130 ;  /* 0x0000763282827816 */ /* 0x000fe20000000082 */
[----:B------:R-:W-:Y:S01]  /*3a40*/  FFMA.FTZ R244, R129, R227, R244 ;  /* 0x000000e381f47223 */ /* 0x000fe200000100f4 */
[----:B------:R-:W-:Y:S01]  /*3a50*/  SHF.L.U32 R121, R128, 0x10, RZ ;  /* 0x0000001080797819 */ /* 0x000fe200000006ff */
[----:B------:R-:W-:Y:S01]  /*3a60*/  FFMA.FTZ R248, R131, R223, R248 ;  /* 0x000000df83f87223 */ /* 0x000fe200000100f8 */
[----:B------:R-:W-:Y:S01]  /*3a70*/  SHF.L.U32 R123, R130, 0x10, RZ ;  /* 0x00000010827b7819 */ /* 0x000fe200000006ff */
[-C--:B------:R-:W-:Y:S01]  /*3a80*/  FMUL.FTZ R130, R143, R184.reuse ;  /* 0x000000b88f827220 */ /* 0x080fe20000410000 */
[----:B------:R-:W-:Y:S01]  /*3a90*/  @P2 F2FP.BF16.F32.PACK_AB R128, RZ, R139 ;  /* 0x0000008bff80223e */ /* 0x000fe200000010ff */
[-C--:B------:R-:W-:Y:S01]  /*3aa0*/  FMUL.FTZ R139, R139, R184.reuse ;  /* 0x000000b88b8b7220 */ /* 0x080fe20000410000 */
[----:B------:R-:W-:Y:S01]  /*3ab0*/  @P2 F2FP.BF16.F32.PACK_AB R129, RZ, R143 ;  /* 0x0000008fff81223e */ /* 0x000fe200000010ff */
[-C--:B------:R-:W-:Y:S01]  /*3ac0*/  FMUL.FTZ R143, R137, R184.reuse ;  /* 0x000000b8898f7220 */ /* 0x080fe20000410000 */
[----:B------:R-:W-:Y:S01]  /*3ad0*/  @P2 F2FP.BF16.F32.PACK_AB R131, RZ, R145 ;  /* 0x00000091ff83223e */ /* 0x000fe200000010ff */
[-C--:B------:R-:W-:Y:S01]  /*3ae0*/  FMUL.FTZ R145, R145, R184.reuse ;  /* 0x000000b891917220 */ /* 0x080fe20000410000 */
[----:B------:R-:W-:Y:S01]  /*3af0*/  FMUL.FTZ R184, R185, R184 ;  /* 0x000000b8b9b87220 */ /* 0x000fe20000410000 */
[----:B------:R-:W-:Y:S01]  /*3b00*/  FFMA.FTZ R245, R122, R226, R245 ;  /* 0x000000e27af57223 */ /* 0x000fe200000100f5 */
[----:B------:R-:W-:Y:S01]  /*3b10*/  FFMA.FTZ R247, R126, R200, R247 ;  /* 0x000000c87ef77223 */ /* 0x000fe200000100f7 */
[----:B------:R-:W-:Y:S01]  /*3b20*/  FFMA.FTZ R246, R123, R224, R246 ;  /* 0x000000e07bf67223 */ /* 0x000fe200000100f6 */
[----:B------:R-:W-:Y:S01]  /*3b30*/  FMUL.FTZ R122, R36, R141 ;  /* 0x0000008d247a7220 */ /* 0x000fe20000410000 */
[----:B------:R-:W-:Y:S01]  /*3b40*/  FMUL.FTZ R123, R38, R143 ;  /* 0x0000008f267b7220 */ /* 0x000fe20000410000 */
[----:B------:R-:W-:Y:S01]  /*3b50*/  FMUL.FTZ R126, R39, R184 ;  /* 0x000000b8277e7220 */ /* 0x000fe20000410000 */
[----:B------:R-:W-:-:S02]  /*3b60*/  FFMA.FTZ R243, R120, R225, R243 ;  /* 0x000000e178f37223 */ /* 0x000fc400000100f3 */
[----:B------:R-:W-:Y:S02]  /*3b70*/  F2FP.BF16.F32.PACK_AB R122, R127, R122 ;  /* 0x0000007a7f7a723e */ /* 0x000fe400000010ff */
[----:B------:R-:W-:Y:S01]  /*3b80*/  F2FP.BF16.F32.PACK_AB R123, R126, R123 ;  /* 0x0000007b7e7b723e */ /* 0x000fe200000010ff */
[----:B------:R-:W-:Y:S01]  /*3b90*/  FMUL.FTZ R120, R40, R139 ;  /* 0x0000008b28787220 */ /* 0x000fe20000410000 */
[----:B------:R-:W1:Y:S01]  /*3ba0*/  LDC.64 R126, c[0x0][0x210] ;  /* 0x00008400ff7e7b82 */ /* 0x000e620000000a00 */
[----:B------:R-:W-:Y:S01]  /*3bb0*/  FMUL.FTZ R137, R41, R130 ;  /* 0x0000008229897220 */ /* 0x000fe20000410000 */
[----:B------:R-:W-:Y:S01]  /*3bc0*/  @P2 PRMT R116, R128, 0x7610, R116 ;  /* 0x0000761080742816 */ /* 0x000fe20000000074 */
[----:B------:R-:W-:Y:S01]  /*3bd0*/  FFMA.FTZ R249, R136, R222, R249 ;  /* 0x000000de88f97223 */ /* 0x000fe200000100f9 */
[----:B------:R-:W-:Y:S02]  /*3be0*/  LEA R128, P1, R0, UR16, 0x4 ;  /* 0x0000001000807c11 */ /* 0x000fe4000f8220ff */
[----:B------:R-:W-:-:S02]  /*3bf0*/  @P2 F2FP.BF16.F32.PACK_AB R136, RZ, R149 ;  /* 0x00000095ff88223e */ /* 0x000fc400000010ff */
[----:B------:R-:W-:Y:S02]  /*3c00*/  @P2 PRMT R117, R131, 0x7610, R117 ;  /* 0x0000761083752816 */ /* 0x000fe40000000075 */
[----:B------:R-:W-:Y:S02]  /*3c10*/  @P2 PRMT R116, R116, 0x5410, R129 ;  /* 0x0000541074742816 */ /* 0x000fe40000000081 */
[----:B------:R-:W-:Y:S02]  /*3c20*/  F2FP.BF16.F32.PACK_AB R120, R137, R120 ;  /* 0x000000788978723e */ /* 0x000fe400000010ff */
[----:B------:R-:W-:Y:S02]  /*3c30*/  LEA.HI.X R129, R0, UR17, RZ, 0x4, P1 ;  /* 0x0000001100817c11 */ /* 0x000fe400088f24ff */
[----:B------:R-:W-:Y:S01]  /*3c40*/  @P2 PRMT R117, R117, 0x5410, R136 ;  /* 0x0000541075752816 */ /* 0x000fe20000000088 */
[----:B------:R-:W-:Y:S01]  /*3c50*/  FFMA.FTZ R204, R121, R228, R204 ;  /* 0x000000e479cc7223 */ /* 0x000fe200000100cc */
[----:B------:R-:W-:Y:S01]  /*3c60*/  @P2 F2FP.BF16.F32.PACK_AB R185, RZ, R185 ;  /* 0x000000b9ffb9223e */ /* 0x000fe200000010ff */
[----:B------:R-:W-:Y:S01]  /*3c70*/  FMUL.FTZ R121, R42, R145 ;  /* 0x000000912a797220 */ /* 0x000fe20000410000 */
[----:B----4-:R-:W-:-:S02]  /*3c80*/  SHF.L.U32 R131, R133, 0x10, RZ ;  /* 0x0000001085837819 */ /* 0x010fc400000006ff */
[----:B------:R-:W-:Y:S02]  /*3c90*/  SHF.L.U32 R0, R132, 0x10, RZ ;  /* 0x0000001084007819 */ /* 0x000fe400000006ff */
[----:B------:R-:W-:Y:S02]  /*3ca0*/  PRMT R133, R133, 0x7632, R133 ;  /* 0x0000763285857816 */ /* 0x000fe40000000085 */
[C---:B------:R-:W-:Y:S02]  /*3cb0*/  SHF.L.U32 R137, R135.reuse, 0x10, RZ ;  /* 0x0000001087897819 */ /* 0x040fe400000006ff */
[C---:B------:R-:W-:Y:S02]  /*3cc0*/  SHF.L.U32 R136, R134.reuse, 0x10, RZ ;  /* 0x0000001086887819 */ /* 0x040fe400000006ff */
[----:B------:R-:W-:Y:S02]  /*3cd0*/  PRMT R135, R135, 0x7632, R135 ;  /* 0x0000763287877816 */ /* 0x000fe40000000087 */
[----:B------:R-:W-:Y:S01]  /*3ce0*/  PRMT R134, R134, 0x7632, R134 ;  /* 0x0000763286867816 */ /* 0x000fe20000000086 */
[----:B------:R-:W-:Y:S01]  /*3cf0*/  FFMA.FTZ R237, R0, R139, R237 ;  /* 0x0000008b00ed7223 */ /* 0x000fe200000100ed */
[----:B------:R-:W-:Y:S01]  /*3d00*/  SHF.L.U32 R133, R133, 0x10, RZ ;  /* 0x0000001085857819 */ /* 0x000fe200000006ff */
[----:B------:R-:W-:Y:S01]  /*3d10*/  FFMA.FTZ R236, R131, R145, R236 ;  /* 0x0000009183ec7223 */ /* 0x000fe200000100ec */
[----:B------:R-:W-:Y:S01]  /*3d20*/  SHF.L.U32 R135, R135, 0x10, RZ ;  /* 0x0000001087877819 */ /* 0x000fe200000006ff */
[----:B------:R-:W-:Y:S01]  /*3d30*/  FFMA.FTZ R234, R136, R141, R234 ;  /* 0x0000008d88ea7223 */ /* 0x000fe200000100ea */
[----:B------:R-:W-:Y:S01]  /*3d40*/  SHF.L.U32 R134, R134, 0x10, RZ ;  /* 0x0000001086867819 */ /* 0x000fe200000006ff */
[----:B------:R-:W-:Y:S01]  /*3d50*/  FFMA.FTZ R232, R137, R143, R232 ;  /* 0x0000008f89e87223 */ /* 0x000fe200000100e8 */
[----:B------:R-:W-:Y:S01]  /*3d60*/  FFMA.FTZ R235, R133, R138, R235 ;  /* 0x0000008a85eb7223 */ /* 0x000fe200000100eb */
[----:B------:R-:W-:Y:S01]  /*3d70*/  STL [R1], R237 ;  /* 0x000000ed01007387 */ /* 0x000fe20000100800 */
[----:B------:R-:W-:Y:S01]  /*3d80*/  FFMA.FTZ R231, R135, R184, R231 ;  /* 0x000000b887e77223 */ /* 0x000fe200000100e7 */
[----:B------:R-:W-:-:S02]  /*3d90*/  FFMA.FTZ R233, R134, R147, R233 ;  /* 0x0000009386e97223 */ /* 0x000fc400000100e9 */
[----:B------:R-:W-:Y:S04]  /*3da0*/  STL [R1+0x8], R236 ;  /* 0x000008ec01007387 */ /* 0x000fe80000100800 */
[----:B------:R-:W-:Y:S04]  /*3db0*/  STL [R1+0x10], R234 ;  /* 0x000010ea01007387 */ /* 0x000fe80000100800 */
[----:B------:R-:W-:Y:S01]  /*3dc0*/  STL [R1+0x18], R232 ;  /* 0x000018e801007387 */ /* 0x000fe20000100800 */
[----:B-1----:R-:W-:-:S03]  /*3dd0*/  LEA R190, R126, R190, 0x2 ;  /* 0x000000be7ebe7211 */ /* 0x002fc600078e10ff */
[----:B------:R-:W-:Y:S04]  /*3de0*/  STL [R1+0x4], R235 ;  /* 0x000004eb01007387 */ /* 0x000fe80000100800 */
[----:B------:R-:W-:Y:S04]  /*3df0*/  STL [R1+0x14], R231 ;  /* 0x000014e701007387 */ /* 0x000fe80000100800 */
[----:B------:R-:W-:Y:S01]  /*3e00*/  STL [R1+0xc], R233 ;  /* 0x00000ce901007387 */ /* 0x000fe20000100800 */
[----:B------:R-:W-:Y:S01]  /*3e10*/  ISETP.GE.AND P1, PT, R190, R127, PT ;  /* 0x0000007fbe00720c */ /* 0x000fe20003f26270 */
[----:B0-----:R-:W-:Y:S01]  /*3e20*/  @P2 IMAD.WIDE.U32 R124, R197, 0x10, R124 ;  /* 0x00000010c57c2825 */ /* 0x001fe200078e007c */
[----:B------:R-:W-:-:S02]  /*3e30*/  @P2 PRMT R118, R118, 0x5410, R142 ;  /* 0x0000541076762816 */ /* 0x000fc4000000008e */
[----:B------:R-:W-:Y:S02]  /*3e40*/  @P2 PRMT R119, R119, 0x5410, R185 ;  /* 0x0000541077772816 */ /* 0x000fe400000000b9 */
[----:B------:R-:W-:Y:S02]  /*3e50*/  F2FP.BF16.F32.PACK_AB R121, R146, R121 ;  /* 0x000000799279723e */ /* 0x000fe400000010ff */
[----:B------:R-:W-:Y:S01]  /*3e60*/  PRMT R132, R132, 0x7632, R132 ;  /* 0x0000763284847816 */ /* 0x000fe20000000084 */
[----:B------:R-:W-:Y:S04]  /*3e70*/  @P2 STG.E.128 desc[UR4][R124.64], R116 ;  /* 0x000000747c002986 */ /* 0x000fe8000c101d04 */
[----:B------:R0:W-:Y:S01]  /*3e80*/  STG.E.128 desc[UR4][R128.64], R120 ;  /* 0x0000007880007986 */ /* 0x0001e2000c101d04 */
[----:B------:R-:W-:Y:S01]  /*3e90*/  FFMA.FTZ R6, R151, R213, R6 ;  /* 0x000000d597067223 */ /* 0x000fe20000010006 */
[----:B0-----:R-:W-:-:S05]  /*3ea0*/  SHF.L.U32 R121, R132, 0x10, RZ ;  /* 0x0000001084797819 */ /* 0x001fca00000006ff */
[----:B------:R-:W-:Y:S01]  /*3eb0*/  FFMA.FTZ R250, R121, R130, R250 ;  /* 0x0000008279fa7223 */ /* 0x000fe200000100fa */
        /* <DEDUP_REMOVED lines=93> */
.L_x_3430:
        /* <DEDUP_REMOVED lines=153> */
[----:B------:R-:W-:Y:S01]  /*4e20*/  SHF.L.U32 R30, R93, 0x2, RZ ;  /* 0x000000025d1e7819 */ /* 0x000fe200000006ff */
        /* <DEDUP_REMOVED lines=20> */
[----:B0-----:R-:W-:-:S04]  /*4f70*/  IADD3.X R2, RZ, RZ, RZ, P0, !PT ;  /* 0x000000ffff027210 */ /* 0x001fc800007fe4ff */
[----:B------:R-:W-:Y:S02]  /*4f80*/  SHF.L.U64.HI R31, R93, 0x2, R2 ;  /* 0x000000025d1f7819 */ /* 0x000fe40000010202 */
[----:B------:R-:W-:-:S04]  /*4f90*/  IADD3 R2, P0, R30, UR6, RZ ;  /* 0x000000061e027c10 */ /* 0x000fc8000ff1e0ff */
[----:B------:R-:W-:Y:S01]  /*4fa0*/  IADD3.X R3, R31, UR7, RZ, P0, !PT ;  /* 0x000000071f037c10 */ /* 0x000fe200087fe4ff */
[----:B------:R-:W-:Y:S01]  /*4fb0*/  ULDC.64 UR6, c[0x0][0x2d0] ;  /* 0x0000b40000067ab9 */ /* 0x000fe20000000a00 */
[----:B------:R-:W0:Y:S01]  /*4fc0*/  LDS R8, [R0] ;  /* 0x0000000000087984 */ /* 0x000e220000000800 */
[----:B------:R-:W-:-:S03]  /*4fd0*/  IADD3 R4, P0, R30, UR6, RZ ;  /* 0x000000061e047c10 */ /* 0x000fc6000ff1e0ff */
[----:B------:R-:W1:Y:S01]  /*4fe0*/  LDS R7, [R0+0x1000] ;  /* 0x0010000000077984 */ /* 0x000e620000000800 */
[----:B------:R-:W-:Y:S01]  /*4ff0*/  IADD3.X R5, R31, UR7, RZ, P0, !PT ;  /* 0x000000071f057c10 */ /* 0x000fe200087fe4ff */
[----:B------:R-:W-:Y:S02]  /*5000*/  ULDC.64 UR6, c[0x0][0x2f0] ;  /* 0x0000bc0000067ab9 */ /* 0x000fe40000000a00 */
        /* <DEDUP_REMOVED lines=18> */
[----:B------:R-:W-:Y:S01]  /*5130*/  IADD3 R6, P0, R30, UR6, RZ ;  /* 0x000000061e067c10 */ /* 0x000fe2000ff1e0ff */
[----:B-----5:R-:W-:Y:S02]  /*5140*/  FADD.FTZ R51, R7, R26 ;  /* 0x0000001a07337221 */ /* 0x020fe40000010000 */
[----:B------:R-:W-:Y:S01]  /*5150*/  STG.E desc[UR4][R2.64], R21 ;  /* 0x0000001502007986 */ /* 0x000fe2000c101904 */
[----:B------:R-:W-:Y:S01]  /*5160*/  IADD3.X R7, R31, UR7, RZ, P0, !PT ;  /* 0x000000071f077c10 */ /* 0x000fe200087fe4ff */
[----:B------:R-:W-:Y:S02]  /*5170*/  FADD.FTZ R22, R25, R22 ;  /* 0x0000001619167221 */ /* 0x000fe40000010000 */
[----:B------:R-:W5:Y:S01]  /*5180*/  LDS R29, [R0+0x1800] ;  /* 0x00180000001d7984 */ /* 0x000f620000000800 */
[----:B------:R-:W-:-:S03]  /*5190*/  FADD.FTZ R10, RZ, R10 ;  /* 0x0000000aff0a7221 */ /* 0x000fc60000010000 */
        /* <DEDUP_REMOVED lines=64> */
.L_x_3431:
        /* <DEDUP_REMOVED lines=8> */
.L_x_3434:
[----:B------:R-:W-:Y:S05]  /*5620*/  BSYNC B0 ;  /* 0x0000000000007941 */ /* 0x000fea0003800000 */
.L_x_3433:
        /* <DEDUP_REMOVED lines=8> */
.L_x_3435:
[----:B------:R-:W-:Y:S01]  /*56b0*/  HFMA2.MMA R251, -RZ, RZ, 0, 1.1920928955078125e-07 ;  /* 0x00000002fffb7435 */ /* 0x000fe200000001ff */
[----:B------:R-:W-:Y:S01]  /*56c0*/  MOV R252, R121 ;  /* 0x0000007900fc7202 */ /* 0x000fe20000000f00 */
[----:B------:R-:W-:Y:S01]  /*56d0*/  FADD.FTZ R124, R124, R140 ;  /* 0x0000008c7c7c7221 */ /* 0x000fe20000010000 */
[----:B------:R-:W-:-:S08]  /*56e0*/  MOV R140, 0xffffffff ;  /* 0xffffffff008c7802 */ /* 0x000fd00000000f00 */
[----:B------:R-:W-:Y:S05]  /*56f0*/  WARPSYNC.COLLECTIVE R140, `(.L_x_3436) ;  /* 0x000000008c087348 */ /* 0x000fea0003c00000 */
[----:B------:R0:W1:Y:S02]  /*5700*/  SHFL.BFLY P3, R140, R252, R251, R147 ;  /* 0x0c0000fbfc8c7389 */ /* 0x0000640000060093 */
[----:B01----:R-:W-:Y:S01]  /*5710*/  ENDCOLLECTIVE ;  /* 0x000000000000791b */ /* 0x003fe20003800000 */
.L_x_3436:
[----:B------:R-:W-:Y:S01]  /*5720*/  MOV R252, R124 ;  /* 0x0000007c00fc7202 */ /* 0x000fe20000000f00 */
[----:B------:R-:W-:Y:S01]  /*5730*/  FADD.FTZ R121, R121, R140 ;  /* 0x0000008c79797221 */ /* 0x000fe20000010000 */
[----:B------:R-:W-:-:S07]  /*5740*/  MOV R140, 0xffffffff ;  /* 0xffffffff008c7802 */ /* 0x000fce0000000f00 */
[----:B------:R-:W-:Y:S05]  /*5750*/  WARPSYNC.COLLECTIVE R140, `(.L_x_3437) ;  /* 0x000000008c087348 */ /* 0x000fea0003c00000 */
[----:B------:R0:W1:Y:S02]  /*5760*/  SHFL.BFLY P3, R140, R252, R251, R147 ;  /* 0x0c0000fbfc8c7389 */ /* 0x0000640000060093 */
[----:B01----:R-:W-:Y:S01]  /*5770*/  ENDCOLLECTIVE ;  /* 0x000000000000791b */ /* 0x003fe20003800000 */
.L_x_3437:
[----:B------:R-:W-:Y:S01]  /*5780*/  HFMA2.MMA R251, -RZ, RZ, 0, 2.384185791015625e-07 ;  /* 0x00000004fffb7435 */ /* 0x000fe200000001ff */
[----:B------:R-:W-:Y:S01]  /*5790*/  MOV R252, R121 ;  /* 0x0000007900fc7202 */ /* 0x000fe20000000f00 */
[----:B------:R-:W-:Y:S01]  /*57a0*/  FADD.FTZ R124, R124, R140 ;  /* 0x0000008c7c7c7221 */ /* 0x000fe20000010000 */
[----:B------:R-:W-:-:S08]  /*57b0*/  MOV R140, 0xffffffff ;  /* 0xffffffff008c7802 */ /* 0x000fd00000000f00 */
[----:B------:R-:W-:Y:S05]  /*57c0*/  WARPSYNC.COLLECTIVE R140, `(.L_x_3438) ;  /* 0x000000008c087348 */ /* 0x000fea0003c00000 */
[----:B------:R0:W1:Y:S02]  /*57d0*/  SHFL.BFLY P3, R140, R252, R251, R147 ;  /* 0x0c0000fbfc8c7389 */ /* 0x0000640000060093 */
[----:B01----:R-:W-:Y:S01]  /*57e0*/  ENDCOLLECTIVE ;  /* 0x000000000000791b */ /* 0x003fe20003800000 */
.L_x_3438:
[----:B------:R-:W-:Y:S01]  /*57f0*/  MOV R252, R124 ;  /* 0x0000007c00fc7202 */ /* 0x000fe20000000f00 */
[----:B------:R-:W-:Y:S01]  /*5800*/  FADD.FTZ R121, R121, R140 ;  /* 0x0000008c79797221 */ /* 0x000fe20000010000 */
[----:B------:R-:W-:-:S07]  /*5810*/  MOV R140, 0xffffffff ;  /* 0xffffffff008c7802 */ /* 0x000fce0000000f00 */
[----:B------:R-:W-:Y:S05]  /*5820*/  WARPSYNC.COLLECTIVE R140, `(.L_x_3439) ;  /* 0x000000008c087348 */ /* 0x000fea0003c00000 */
[----:B------:R0:W1:Y:S02]  /*5830*/  SHFL.BFLY P3, R140, R252, R251, R147 ;  /* 0x0c0000fbfc8c7389 */ /* 0x0000640000060093 */
[----:B01----:R-:W-:Y:S01]  /*5840*/  ENDCOLLECTIVE ;  /* 0x000000000000791b */ /* 0x003fe20003800000 */
.L_x_3439:
[----:B------:R-:W-:Y:S01]  /*5850*/  HFMA2.MMA R251, -RZ, RZ, 0, 4.76837158203125e-07 ;  /* 0x00000008fffb7435 */ /* 0x000fe200000001ff */
[----:B------:R-:W-:Y:S01]  /*5860*/  MOV R252, R121 ;  /* 0x0000007900fc7202 */ /* 0x000fe20000000f00 */
[----:B------:R-:W-:Y:S01]  /*5870*/  FADD.FTZ R124, R124, R140 ;  /* 0x0000008c7c7c7221 */ /* 0x000fe20000010000 */
[----:B------:R-:W-:-:S08]  /*5880*/  MOV R140, 0xffffffff ;  /* 0xffffffff008c7802 */ /* 0x000fd00000000f00 */
[----:B------:R-:W-:Y:S05]  /*5890*/  WARPSYNC.COLLECTIVE R140, `(.L_x_3440) ;  /* 0x000000008c087348 */ /* 0x000fea0003c00000 */
[----:B------:R0:W1:Y:S02]  /*58a0*/  SHFL.BFLY P3, R140, R252, R251, R147 ;  /* 0x0c0000fbfc8c7389 */ /* 0x0000640000060093 */
[----:B01----:R-:W-:Y:S01]  /*58b0*/  ENDCOLLECTIVE ;  /* 0x000000000000791b */ /* 0x003fe20003800000 */
.L_x_3440:
[----:B------:R-:W-:Y:S01]  /*58c0*/  MOV R252, R124 ;  /* 0x0000007c00fc7202 */ /* 0x000fe20000000f00 */
[----:B------:R-:W-:Y:S01]  /*58d0*/  FADD.FTZ R121, R121, R140 ;  /* 0x0000008c79797221 */ /* 0x000fe20000010000 */
[----:B------:R-:W-:-:S07]  /*58e0*/  MOV R140, 0xffffffff ;  /* 0xffffffff008c7802 */ /* 0x000fce0000000f00 */
[----:B------:R-:W-:Y:S05]  /*58f0*/  WARPSYNC.COLLECTIVE R140, `(.L_x_3441) ;  /* 0x000000008c087348 */ /* 0x000fea0003c00000 */
[----:B------:R0:W1:Y:S02]  /*5900*/  SHFL.BFLY P3, R140, R252, R251, R147 ;  /* 0x0c0000fbfc8c7389 */ /* 0x0000640000060093 */
[----:B01----:R-:W-:Y:S01]  /*5910*/  ENDCOLLECTIVE ;  /* 0x000000000000791b */ /* 0x003fe20003800000 */
.L_x_3441:
[----:B------:R-:W-:Y:S01]  /*5920*/  HFMA2.MMA R251, -RZ, RZ, 0, 9.5367431640625e-07 ;  /* 0x00000010fffb7435 */ /* 0x000fe200000001ff */
[----:B------:R-:W-:Y:S01]  /*5930*/  MOV R252, R121 ;  /* 0x0000007900fc7202 */ /* 0x000fe20000000f00 */
[----:B------:R-:W-:Y:S01]  /*5940*/  FADD.FTZ R124, R124, R140 ;  /* 0x0000008c7c7c7221 */ /* 0x000fe20000010000 */
[----:B------:R-:W-:-:S08]  /*5950*/  MOV R140, 0xffffffff ;  /* 0xffffffff008c7802 */ /* 0x000fd00000000f00 */
[----:B------:R-:W-:Y:S05]  /*5960*/  WARPSYNC.COLLECTIVE R140, `(.L_x_3442) ;  /* 0x000000008c087348 */ /* 0x000fea0003c00000 */
[----:B------:R0:W1:Y:S02]  /*5970*/  SHFL.BFLY P3, R140, R252, R251, R147 ;  /* 0x0c0000fbfc8c7389 */ /* 0x0000640000060093 */
[----:B01----:R-:W-:Y:S01]  /*5980*/  ENDCOLLECTIVE ;  /* 0x000000000000791b */ /* 0x003fe20003800000 */
.L_x_3442:
[----:B------:R-:W-:Y:S02]  /*5990*/  MOV R252, R124 ;  /* 0x0000007c00fc7202 */ /* 0x000fe40000000f00 */
[----:B------:R-:W-:Y:S02]  /*59a0*/  MOV R125, R140 ;  /* 0x0000008c007d7202 */ /* 0x000fe40000000f00 */
[----:B------:R-:W-:-:S07]  /*59b0*/  MOV R140, 0xffffffff ;  /* 0xffffffff008c7802 */ /* 0x000fce0000000f00 */
[----:B------:R-:W-:Y:S05]  /*59c0*/  WARPSYNC.COLLECTIVE R140, `(.L_x_3443) ;  /* 0x000000008c087348 */ /* 0x000fea0003c00000 */
[----:B------:R0:W1:Y:S02]  /*59d0*/  SHFL.BFLY P3, R140, R252, R251, R147 ;  /* 0x0c0000fbfc8c7389 */ /* 0x0000640000060093 */
[----:B01----:R-:W-:Y:S01]  /*59e0*/  ENDCOLLECTIVE ;  /* 0x000000000000791b */ /* 0x003fe20003800000 */
.L_x_3443:
[----:B------:R-:W-:Y:S05]  /*59f0*/  BRA `(.L_x_3444) ;  /* 0xffffffc800087947 */ /* 0x000fea000383ffff */
.L_x_3445:
        /* <DEDUP_REMOVED lines=16> */
.L_x_14249:


//--------------------- .text._ZN10layer_norm13ln_bwd_kernelINS_13Kernel_traitsIf13__nv_bfloat16S2_S2_fjLj1024ELj1ELj4ELj1ELj16ENS_18Kernel_traits_baseILj1024EfS2_S2_S2_fjLj128EEEEELb0ELb1ELb1ELb0EEEvNS_9BwdParamsE --------------------------
	.section	.text._ZN10layer_norm13ln_bwd_kernelINS_13Kernel_traitsIf13__nv_bfloat16S2_S2_fjLj1024ELj1ELj4ELj1ELj16ENS_18Kernel_traits_baseILj1024EfS2_S2_S2_fjLj128EEEEELb0ELb1ELb1ELb0EEEvNS_9BwdParamsE,"ax",@progbits
	.align	128
        .global         _ZN10layer_norm13ln_bwd_kernelINS_13Kernel_traitsIf13__nv_bfloat16S2_S2_fjLj1024ELj1ELj4ELj1ELj16ENS_18Kernel_traits_baseILj1024EfS2_S2_S2_fjLj128EEEEELb0ELb1ELb1ELb0EEEvNS_9BwdParamsE
        .type           _ZN10layer_norm13ln_bwd_kernelINS_13Kernel_traitsIf13__nv_bfloat16S2_S2_fjLj1024ELj1ELj4ELj1ELj16ENS_18Kernel_traits_baseILj1024EfS2_S2_S2_fjLj128EEEEELb0ELb1ELb1ELb0EEEvNS_9BwdParamsE,@function
        .size           _ZN10layer_norm13ln_bwd_kernelINS_13Kernel_traitsIf13__nv_bfloat16S2_S2_fjLj1024ELj1ELj4ELj1ELj16ENS_18Kernel_traits_baseILj1024EfS2_S2_S2_fjLj128EEEEELb0ELb1ELb1ELb0EEEvNS_9BwdParamsE,(.L_x_14250 - _ZN10layer_norm13ln_bwd_kernelINS_13Kernel_traitsIf13__nv_bfloat16S2_S2_fjLj1024ELj1ELj4ELj1ELj16ENS_18Kernel_traits_baseILj1024EfS2_S2_S2_fjLj128EEEEELb0ELb1ELb1ELb0EEEvNS_9BwdParamsE)
        .other          _ZN10layer_norm13ln_bwd_kernelINS_13Kernel_traitsIf13__nv_bfloat16S2_S2_fjLj1024ELj1ELj4ELj1ELj16ENS_18Kernel_traits_baseILj1024EfS2_S2_S2_fjLj128EEEEELb0ELb1ELb1ELb0EEEvNS_9BwdParamsE,@"STO_CUDA_ENTRY STV_DEFAULT"
_ZN10layer_norm13ln_bwd_kernelINS_13Kernel_traitsIf13__nv_bfloat16S2_S2_fjLj1024ELj1ELj4ELj1ELj16ENS_18Kernel_traits_baseILj1024EfS2_S2_S2_fjLj128EEEEELb0ELb1ELb1ELb0EEEvNS_9BwdParamsE:
.text._ZN10layer_norm13ln_bwd_kernelINS_13Kernel_traitsIf13__nv_bfloat16S2_S2_fjLj1024ELj1ELj4ELj1ELj16ENS_18Kernel_traits_baseILj1024EfS2_S2_S2_fjLj128EEEEELb0ELb1ELb1ELb0EEEvNS_9BwdParamsE:
[----:B------:R-:W0:Y:S02]  /*0000*/  LDC R1, c[0x0][0x28] ;  /* 0x00000a00ff017b82 */ /* 0x000e240000000800 */
[----:B0-----:R-:W-:Y:S01]  /*0010*/  IADD3 R1, R1, -0x68, RZ ;  /* 0xffffff9801017810 */ /* 0x001fe20007ffe0ff */
[----:B------:R-:W0:Y:S01]  /*0020*/  S2R R76, SR_TID.X ;  /* 0x00000000004c7919 */ /* 0x000e220000002100 */
[----:B------:R-:W-:Y:S01]  /*0030*/  ULDC UR4, c[0x0][0x218] ;  /* 0x0000860000047ab9 */ /* 0x000fe20000000800 */
[----:B------:R-:W-:Y:S01]  /*0040*/  ULDC UR6, c[0x0][0x214] ;  /* 0x0000850000067ab9 */ /* 0x000fe20000000800 */
[----:B------:R-:W-:Y:S01]  /*0050*/  ULDC UR9, c[0x0][0x218] ;  /* 0x0000860000097ab9 */ /* 0x000fe20000000800 */
[----:B------:R-:W2:Y:S01]  /*0060*/  LDL.64 R80, [R1+0x40] ;  /* 0x0000400001507983 */ /* 0x000ea20000100a00 */
[----:B------:R-:W-:Y:S01]  /*0070*/  ULDC UR8, c[0x0][0x290] ;  /* 0x0000a40000087ab9 */ /* 0x000fe20000000800 */
[----:B------:R-:W-:Y:S01]  /*0080*/  ULDC.64 UR14, c[0x0][0x2c8] ;  /* 0x0000b200000e7ab9 */ /* 0x000fe20000000a00 */
[----:B------:R-:W-:Y:S01]  /*0090*/  ULDC.64 UR10, c[0x0][0x308] ;  /* 0x0000c200000a7ab9 */ /* 0x000fe20000000a00 */
[----:B------:R-:W2:Y:S04]  /*00a0*/  LDL.64 R82, [R1+0x48] ;  /* 0x0000480001527983 */ /* 0x000ea80000100a00 */
[----:B------:R-:W3:Y:S04]  /*00b0*/  LDL.64 R88, [R1+0x30] ;  /* 0x0000300001587983 */ /* 0x000ee80000100a00 */
[----:B------:R-:W3:Y:S04]  /*00c0*/  LDL.64 R90, [R1+0x38] ;  /* 0x00003800015a7983 */ /* 0x000ee80000100a00 */
[----:B------:R-:W4:Y:S04]  /*00d0*/  LDL.64 R84, [R1+0x50] ;  /* 0x0000500001547983 */ /* 0x000f280000100a00 */
[----:B------:R-:W4:Y:S01]  /*00e0*/  LDL.64 R86, [R1+0x58] ;  /* 0x0000580001567983 */ /* 0x000f220000100a00 */
[----:B------:R-:W-:-:S04]  /*00f0*/  MOV R5, UR4 ;  /* 0x0000000400057c02 */ /* 0x000fc80008000f00 */
[----:B------:R-:W-:Y:S02]  /*0100*/  SHF.R.S32.HI R0, RZ, 0x1f, R5 ;  /* 0x0000001fff007819 */ /* 0x000fe40000011405 */
[----:B0-----:R-:W-:Y:S02]  /*0110*/  LOP3.LUT R4, R76, 0x1f, RZ, 0xc0, !PT ;  /* 0x0000001f4c047812 */ /* 0x001fe400078ec0ff */
[----:B------:R-:W-:Y:S02]  /*0120*/  LEA.HI R0, R0, R5, RZ, 0x3 ;  /* 0x0000000500007211 */ /* 0x000fe400078f18ff */
[----:B------:R-:W-:-:S04]  /*0130*/  LOP3.LUT R3, R4, 0x1f, RZ, 0x3c, !PT ;  /* 0x0000001f04037812 */ /* 0x000fc800078e3cff */
[----:B------:R-:W-:-:S04]  /*0140*/  LEA.HI.SX32 R0, R0, R3, 0x1d ;  /* 0x0000000300007211 */ /* 0x000fc800078feaff */
[C---:B------:R-:W-:Y:S02]  /*0150*/  LOP3.LUT P3, RZ, R0.reuse, 0xffffffe0, RZ, 0xc0, !PT ;  /* 0xffffffe000ff7812 */ /* 0x040fe4000786c0ff */
[C---:B------:R-:W-:Y:S02]  /*0160*/  ISETP.GE.U32.AND P0, PT, R0.reuse, 0x40, PT ;  /* 0x000000400000780c */ /* 0x040fe40003f06070 */
[----:B------:R-:W-:Y:S02]  /*0170*/  ISETP.GE.U32.AND P1, PT, R0, 0x60, PT ;  /* 0x000000600000780c */ /* 0x000fe40003f26070 */
[----:B------:R-:W-:-:S07]  /*0180*/  P2R R8, PR, RZ, 0x8 ;  /* 0x00000008ff087803 */ /* 0x000fce0000000000 */
[----:B------:R-:W0:Y:S01]  /*0190*/  @P3 LDC.64 R2, c[0x0][0x260] ;  /* 0x00009800ff023b82 */ /* 0x000e220000000a00 */
[----:B------:R1:W-:Y:S07]  /*01a0*/  STL [R1+0x2c], R8 ;  /* 0x00002c0801007387 */ /* 0x0003ee0000100800 */
[----:B------:R-:W0:Y:S08]  /*01b0*/  @P3 LDC.64 R6, c[0x0][0x278] ;  /* 0x00009e00ff063b82 */ /* 0x000e300000000a00 */
[----:B-1----:R-:W1:Y:S08]  /*01c0*/  @P0 LDC.64 R8, c[0x0][0x260] ;  /* 0x00009800ff080b82 */ /* 0x002e700000000a00 */
[----:B------:R-:W1:Y:S08]  /*01d0*/  @P0 LDC.64 R10, c[0x0][0x278] ;  /* 0x00009e00ff0a0b82 */ /* 0x000e700000000a00 */
[----:B------:R-:W1:Y:S08]  /*01e0*/  @P1 LDC.64 R16, c[0x0][0x260] ;  /* 0x00009800ff101b82 */ /* 0x000e700000000a00 */
[----:B------:R-:W1:Y:S01]  /*01f0*/  @P1 LDC.64 R18, c[0x0][0x278] ;  /* 0x00009e00ff121b82 */ /* 0x000e620000000a00 */
[----:B------:R-:W-:-:S02]  /*0200*/  MOV R77, R4 ;  /* 0x00000004004d7202 */ /* 0x000fc40000000f00 */
[----:B------:R-:W-:-:S03]  /*0210*/  ISETP.GE.U32.AND P2, PT, R0, 0x80, PT ;  /* 0x000000800000780c */ /* 0x000fc60003f46070 */
[----:B0-----:R-:W-:Y:S01]  /*0220*/  @P3 IMAD.WIDE.U32 R2, R77, 0x20, R2 ;  /* 0x000000204d023825 */ /* 0x001fe200078e0002 */
[----:B------:R-:W-:-:S03]  /*0230*/  P2R R12, PR, RZ, 0x4 ;  /* 0x00000004ff0c7803 */ /* 0x000fc60000000000 */
[C---:B------:R-:W-:Y:S01]  /*0240*/  @P3 IMAD.WIDE.U32 R6, R77.reuse, 0x20, R6 ;  /* 0x000000204d063825 */ /* 0x040fe200078e0006 */
[----:B------:R-:W-:Y:S01]  /*0250*/  @P3 LOP3.LUT R77, R77, 0x20, RZ, 0xfc, !PT ;  /* 0x000000204d4d3812 */ /* 0x000fe200078efcff */
[----:B------:R-:W-:Y:S01]  /*0260*/  ULDC.64 UR4, c[0x0][0x208] ;  /* 0x0000820000047ab9 */ /* 0x000fe20000000a00 */
[----:B------:R0:W-:Y:S03]  /*0270*/  STL [R1+0x24], R12 ;  /* 0x0000240c01007387 */ /* 0x0001e60000100800 */
[C---:B-1----:R-:W-:Y:S01]  /*0280*/  @P0 IMAD.WIDE.U32 R14, R77.reuse, 0x20, R10 ;  /* 0x000000204d0e0825 */ /* 0x042fe200078e000a */
[----:B------:R-:W5:Y:S01]  /*0290*/  @P3 LDG.E.128 R24, desc[UR4][R2.64+0x10] ;  /* 0x0000100402183981 */ /* 0x000f62000c1e1d00 */
[----:B------:R-:W1:Y:S03]  /*02a0*/  @P2 LDC.64 R20, c[0x0][0x260] ;  /* 0x00009800ff142b82 */ /* 0x000e660000000a00 */
[----:B------:R-:W5:Y:S01]  /*02b0*/  @P0 LDG.E.128 R36, desc[UR4][R14.64+0x10] ;  /* 0x000010040e240981 */ /* 0x000f62000c1e1d00 */
[----:B0-----:R-:W-:-:S03]  /*02c0*/  @P0 IMAD.WIDE.U32 R12, R77, 0x20, R8 ;  /* 0x000000204d0c0825 */ /* 0x001fc600078e0008 */
[----:B------:R-:W5:Y:S01]  /*02d0*/  @P0 LDG.E.128 R40, desc[UR4][R14.64] ;  /* 0x000000040e280981 */ /* 0x000f62000c1e1d00 */
[----:B------:R-:W0:Y:S01]  /*02e0*/  @P2 LDC.64 R22, c[0x0][0x278] ;  /* 0x00009e00ff162b82 */ /* 0x000e220000000a00 */
[----:B------:R-:W-:Y:S02]  /*02f0*/  @P0 VIADD R77, R77, 0x20 ;  /* 0x000000204d4d0836 */ /* 0x000fe40000000000 */
[----:B------:R-:W5:Y:S02]  /*0300*/  @P0 LDG.E.128 R28, desc[UR4][R12.64] ;  /* 0x000000040c1c0981 */ /* 0x000f64000c1e1d00 */
[C---:B------:R-:W-:Y:S02]  /*0310*/  @P1 IMAD.WIDE.U32 R16, R77.reuse, 0x20, R16 ;  /* 0x000000204d101825 */ /* 0x040fe400078e0010 */
[----:B------:R-:W5:Y:S02]  /*0320*/  @P0 LDG.E.128 R32, desc[UR4][R12.64+0x10] ;  /* 0x000010040c200981 */ /* 0x000f64000c1e1d00 */
[----:B------:R-:W-:-:S02]  /*0330*/  @P1 IMAD.WIDE.U32 R18, R77, 0x20, R18 ;  /* 0x000000204d121825 */ /* 0x000fc400078e0012 */
[----:B------:R-:W5:Y:S04]  /*0340*/  @P1 LDG.E.128 R44, desc[UR4][R16.64] ;  /* 0x00000004102c1981 */ /* 0x000f68000c1e1d00 */
[----:B------:R-:W5:Y:S04]  /*0350*/  @P1 LDG.E.128 R48, desc[UR4][R16.64+0x10] ;  /* 0x0000100410301981 */ /* 0x000f68000c1e1d00 */
[----:B------:R-:W5:Y:S04]  /*0360*/  @P1 LDG.E.128 R52, desc[UR4][R18.64+0x10] ;  /* 0x0000100412341981 */ /* 0x000f68000c1e1d00 */
[----:B------:R-:W5:Y:S04]  /*0370*/  @P1 LDG.E.128 R56, desc[UR4][R18.64] ;  /* 0x0000000412381981 */ /* 0x000f68000c1e1d00 */
[----:B--2---:R-:W2:Y:S04]  /*0380*/  @P3 LDG.E.128 R80, desc[UR4][R6.64] ;  /* 0x0000000406503981 */ /* 0x004ea8000c1e1d00 */
[----:B---3--:R3:W2:Y:S04]  /*0390*/  @P3 LDG.E.128 R88, desc[UR4][R2.64] ;  /* 0x0000000402583981 */ /* 0x0086a8000c1e1d00 */
[----:B----4-:R-:W4:Y:S01]  /*03a0*/  @P3 LDG.E.128 R84, desc[UR4][R6.64+0x10] ;  /* 0x0000100406543981 */ /* 0x010f22000c1e1d00 */
[----:B---3--:R-:W3:Y:S01]  /*03b0*/  S2R R3, SR_CTAID.X ;  /* 0x0000000000037919 */ /* 0x008ee20000002500 */
[----:B------:R-:W-:-:S02]  /*03c0*/  @P1 IADD3 R77, R77, 0x20, RZ ;  /* 0x000000204d4d1810 */ /* 0x000fc40007ffe0ff */
[----:B------:R-:W-:-:S03]  /*03d0*/  SHF.R.U32.HI R2, RZ, 0x5, R76 ;  /* 0x00000005ff027819 */ /* 0x000fc6000001164c */
[----:B-1----:R-:W-:-:S04]  /*03e0*/  @P2 IMAD.WIDE.U32 R8, R77, 0x20, R20 ;  /* 0x000000204d082825 */ /* 0x002fc800078e0014 */
[----:B0-----:R-:W-:Y:S01]  /*03f0*/  @P2 IMAD.WIDE.U32 R10, R77, 0x20, R22 ;  /* 0x000000204d0a2825 */ /* 0x001fe200078e0016 */
[----:B------:R0:W5:Y:S04]  /*0400*/  @P2 LDG.E.128 R60, desc[UR4][R8.64] ;  /* 0x00000004083c2981 */ /* 0x000168000c1e1d00 */
[----:B------:R0:W5:Y:S04]  /*0410*/  @P2 LDG.E.128 R64, desc[UR4][R8.64+0x10] ;  /* 0x0000100408402981 */ /* 0x000168000c1e1d00 */
[----:B------:R0:W5:Y:S04]  /*0420*/  @P2 LDG.E.128 R68, desc[UR4][R10.64+0x10] ;  /* 0x000010040a442981 */ /* 0x000168000c1e1d00 */
[----:B------:R0:W5:Y:S01]  /*0430*/  @P2 LDG.E.128 R72, desc[UR4][R10.64] ;  /* 0x000000040a482981 */ /* 0x000162000c1e1d00 */
[----:B---3--:R-:W-:-:S04]  /*0440*/  LEA R3, R3, R2, 0x2 ;  /* 0x0000000203037211 */ /* 0x008fc800078e10ff */
        /* <DEDUP_REMOVED lines=44> */
[----:B--2---:R1:W-:Y:S04]  /*0710*/  @P3 STL.64 [R1+0x40], R80 ;  /* 0x0000405001003387 */ /* 0x0043e80000100a00 */
[----:B------:R2:W-:Y:S04]  /*0720*/  @P3 STL.64 [R1+0x48], R82 ;  /* 0x0000485201003387 */ /* 0x0005e80000100a00 */
[----:B------:R3:W-:Y:S04]  /*0730*/  @P3 STL.64 [R1+0x30], R88 ;  /* 0x0000305801003387 */ /* 0x0007e80000100a00 */
[----:B------:R0:W-:Y:S01]  /*0740*/  @P3 STL.64 [R1+0x38], R90 ;  /* 0x0000385a01003387 */ /* 0x0001e20000100a00 */
[----:B-1----:R-:W-:-:S03]  /*0750*/  CS2R R80, SRZ ;  /* 0x0000000000507805 */ /* 0x002fc6000001ff00 */
[----:B----4-:R1:W-:Y:S01]  /*0760*/  @P3 STL.64 [R1+0x50], R84 ;  /* 0x0000505401003387 */ /* 0x0103e20000100a00 */
[----:B--2---:R-:W-:-:S03]  /*0770*/  CS2R R82, SRZ ;  /* 0x0000000000527805 */ /* 0x004fc6000001ff00 */
[----:B------:R2:W-:Y:S01]  /*0780*/  @P3 STL.64 [R1+0x58], R86 ;  /* 0x0000585601003387 */ /* 0x0005e20000100a00 */
[----:B---3--:R-:W-:Y:S02]  /*0790*/  CS2R R88, SRZ ;  /* 0x0000000000587805 */ /* 0x008fe4000001ff00 */
[----:B0-----:R-:W-:Y:S02]  /*07a0*/  CS2R R90, SRZ ;  /* 0x00000000005a7805 */ /* 0x001fe4000001ff00 */
[----:B-1----:R-:W-:Y:S02]  /*07b0*/  CS2R R84, SRZ ;  /* 0x0000000000547805 */ /* 0x002fe4000001ff00 */
[----:B--2---:R-:W-:Y:S01]  /*07c0*/  CS2R R86, SRZ ;  /* 0x0000000000567805 */ /* 0x004fe2000001ff00 */
[----:B------:R-:W-:Y:S06]  /*07d0*/  @P2 BRA `(.L_x_3447) ;  /* 0x00000058007c2947 */ /* 0x000fec0003800000 */
[----:B------:R-:W-:Y:S01]  /*07e0*/  ULDC.64 UR6, c[0x0][0x2c8] ;  /* 0x0000b20000067ab9 */ /* 0x000fe20000000a00 */
[----:B------:R-:W-:Y:S01]  /*07f0*/  HFMA2.MMA R77, -RZ, RZ, 0, 0 ;  /* 0x00000000ff4d7435 */ /* 0x000fe200000001ff */
[----:B------:R-:W-:-:S04]  /*0800*/  ISETP.NE.U32.AND P2, PT, RZ, UR6, PT ;  /* 0x00000006ff007c0c */ /* 0x000fc8000bf45070 */
[----:B------:R-:W-:-:S04]  /*0810*/  ISETP.NE.AND.EX P2, PT, RZ, UR7, PT, P2 ;  /* 0x00000007ff007c0c */ /* 0x000fc8000bf45320 */
[----:B------:R-:W-:-:S04]  /*0820*/  ISETP.LT.U32.OR P2, PT, R0, 0x80, !P2 ;  /* 0x000000800000780c */ /* 0x000fc80005741470 */
[----:B------:R-:W-:-:S05]  /*0830*/  P2R R0, PR, RZ, 0x4 ;  /* 0x00000004ff007803 */ /* 0x000fca0000000000 */
[----:B------:R0:W-:Y:S04]  /*0840*/  STL [R1+0x60], R0 ;  /* 0x0000600001007387 */ /* 0x0001e80000100800 */
.L_x_3579:
[----:B------:R-:W1:Y:S01]  /*0850*/  LDC.64 R4, c[0x0][0x288] ;  /* 0x0000a200ff047b82 */ /* 0x000e620000000a00 */
[----:B-----5:R-:W2:Y:S07]  /*0860*/  LDL R2, [R1+0x2c] ;  /* 0x00002c0001027983 */ /* 0x020eae0000100800 */
[----:B------:R-:W3:Y:S08]  /*0870*/  LDC.64 R198, c[0x0][0x280] ;  /* 0x0000a000ffc67b82 */ /* 0x000ef00000000a00 */
[----:B------:R-:W4:Y:S01]  /*0880*/  LDC.64 R196, c[0x0][0x258] ;  /* 0x00009600ffc47b82 */ /* 0x000f220000000a00 */
[----:B-1----:R-:W-:-:S05]  /*0890*/  IMAD.WIDE R4, R3, 0x4, R4 ;  /* 0x0000000403047825 */ /* 0x002fca00078e0204 */
[----:B------:R3:W2:Y:S02]  /*08a0*/  LDG.E R18, desc[UR4][R4.64] ;  /* 0x0000000404127981 */ /* 0x0006a4000c1e1900 */
[----:B---3--:R-:W-:-:S05]  /*08b0*/  IMAD.WIDE R4, R3, 0x4, R198 ;  /* 0x0000000403047825 */ /* 0x008fca00078e02c6 */
[----:B------:R1:W3:Y:S01]  /*08c0*/  LDG.E R198, desc[UR4][R4.64] ;  /* 0x0000000404c67981 */ /* 0x0002e2000c1e1900 */
[----:B0-----:R-:W0:Y:S01]  /*08d0*/  S2R R200, SR_TID.X ;  /* 0x0000000000c87919 */ /* 0x001e220000002100 */
[----:B----4-:R-:W-:-:S04]  /*08e0*/  IMAD.WIDE R196, R3, 0x4, R196 ;  /* 0x0000000403c47825 */ /* 0x010fc800078e02c4 */
[----:B-1----:R-:W-:-:S04]  /*08f0*/  IMAD.U32 R5, RZ, RZ, UR9 ;  /* 0x00000009ff057e24 */ /* 0x002fc8000f8e00ff */
[----:B------:R-:W-:-:S05]  /*0900*/  IMAD R4, R3, R5, RZ ;  /* 0x0000000503047224 */ /* 0x000fca00078e02ff */
[----:B------:R-:W-:-:S04]  /*0910*/  SHF.R.S32.HI R6, RZ, 0x1f, R4 ;  /* 0x0000001fff067819 */ /* 0x000fc80000011404 */
[----:B------:R-:W-:Y:S01]  /*0920*/  LEA.HI R6, R6, R4, RZ, 0x3 ;  /* 0x0000000406067211 */ /* 0x000fe200078f18ff */
[----:B------:R-:W-:Y:S01]  /*0930*/  BSSY B1, `(.L_x_3448) ;  /* 0x00001c1000017945 */ /* 0x000fe20003800000 */
[----:B0-----:R-:W-:-:S04]  /*0940*/  LOP3.LUT R4, R200, 0x1f, RZ, 0xc0, !PT ;  /* 0x0000001fc8047812 */ /* 0x001fc800078ec0ff */
[----:B------:R-:W-:Y:S02]  /*0950*/  LEA.HI.SX32 R6, R6, R4, 0x1d ;  /* 0x0000000406067211 */ /* 0x000fe400078feaff */
[----:B--2---:R-:W-:Y:S02]  /*0960*/  ISETP.NE.AND P4, PT, R2, RZ, PT ;  /* 0x000000ff0200720c */ /* 0x004fe40003f85270 */
[----:B-----5:R0:W5:Y:S02]  /*0970*/  LDG.E R2, desc[UR4][R196.64] ;  /* 0x00000004c4027981 */ /* 0x020164000c1e1900 */
[----:B0-----:R-:W0:Y:S01]  /*0980*/  LDC.64 R196, c[0x0][0x2c8] ;  /* 0x0000b200ffc47b82 */ /* 0x001e220000000a00 */
[----:B------:R-:W-:Y:S01]  /*0990*/  ISETP.GT.AND P2, PT, R18, RZ, PT ;  /* 0x000000ff1200720c */ /* 0x000fe20003f44270 */
[----:B---3--:R1:W-:Y:S01]  /*09a0*/  STL [R1+0x20], R198 ;  /* 0x000020c601007387 */ /* 0x0083e20000100800 */
[----:B0-----:R-:W-:-:S11]  /*09b0*/  IMAD.WIDE.U32 R216, R6, 0x10, R196 ;  /* 0x0000001006d87825 */ /* 0x001fd600078e00c4 */
        /* <DEDUP_REMOVED lines=8> */
.L_x_3452:
[----:B------:R-:W-:-:S07]  /*0a40*/  IADD3 R18, R6, 0x20, RZ ;  /* 0x0000002006127810 */ /* 0x000fce0007ffe0ff */
.L_x_3451:
[----:B------:R-:W-:Y:S05]  /*0a50*/  BSYNC B2 ;  /* 0x0000000000027941 */ /* 0x000fea0003800000 */
.L_x_3450:
[----:B------:R-:W-:Y:S04]  /*0a60*/  BSSY B2, `(.L_x_3453) ;  /* 0x0000008000027945 */ /* 0x000fe80003800000 */
[----:B------:R-:W-:Y:S05]  /*0a70*/  @!P0 BRA `(.L_x_3454) ;  /* 0x0000000000188947 */ /* 0x000fea0003800000 */
[----:B------:R-:W-:-:S04]  /*0a80*/  ISETP.NE.U32.AND P3, PT, RZ, UR14, PT ;  /* 0x0000000eff007c0c */ /* 0x000fc8000bf65070 */
[----:B------:R-:W-:-:S13]  /*0a90*/  ISETP.NE.AND.EX P3, PT, RZ, UR15, PT, P3 ;  /* 0x0000000fff007c0c */ /* 0x000fda000bf65330 */
[----:B------:R-:W-:Y:S05]  /*0aa0*/  @!P3 BRA `(.L_x_3455) ;  /* 0x000000000008b947 */ /* 0x000fea0003800000 */
[----:B------:R-:W-:-:S06]  /*0ab0*/  IMAD.WIDE.U32 R176, R18, 0x10, R196 ;  /* 0x0000001012b07825 */ /* 0x000fcc00078e00c4 */
[----:B------:R-:W5:Y:S02]  /*0ac0*/  LDG.E.128 R176, desc[UR4][R176.64] ;  /* 0x00000004b0b07981 */ /* 0x000f64000c1e1d00 */
.L_x_3455:
[----:B------:R-:W-:-:S07]  /*0ad0*/  IADD3 R18, R18, 0x20, RZ ;  /* 0x0000002012127810 */ /* 0x000fce0007ffe0ff */
.L_x_3454:
[----:B------:R-:W-:Y:S05]  /*0ae0*/  BSYNC B2 ;  /* 0x0000000000027941 */ /* 0x000fea0003800000 */
.L_x_3453:
[----:B------:R-:W-:Y:S04]  /*0af0*/  BSSY B2, `(.L_x_3456) ;  /* 0x0000008000027945 */ /* 0x000fe80003800000 */
[----:B------:R-:W-:Y:S05]  /*0b00*/  @!P1 BRA `(.L_x_3457) ;  /* 0x0000000000189947 */ /* 0x000fea0003800000 */
[----:B------:R-:W-:-:S04]  /*0b10*/  ISETP.NE.U32.AND P3, PT, RZ, UR14, PT ;  /* 0x0000000eff007c0c */ /* 0x000fc8000bf65070 */
[----:B------:R-:W-:-:S13]  /*0b20*/  ISETP.NE.AND.EX P3, PT, RZ, UR15, PT, P3 ;  /* 0x0000000fff007c0c */ /* 0x000fda000bf65330 */
[----:B------:R-:W-:Y:S05]  /*0b30*/  @!P3 BRA `(.L_x_3458) ;  /* 0x000000000008b947 */ /* 0x000fea0003800000 */
[----:B------:R-:W-:-:S06]  /*0b40*/  IMAD.WIDE.U32 R180, R18, 0x10, R196 ;  /* 0x0000001012b47825 */ /* 0x000fcc00078e00c4 */
[----:B------:R-:W5:Y:S02]  /*0b50*/  LDG.E.128 R180, desc[UR4][R180.64] ;  /* 0x00000004b4b47981 */ /* 0x000f64000c1e1d00 */
.L_x_3458:
[----:B------:R-:W-:-:S07]  /*0b60*/  VIADD R18, R18, 0x20 ;  /* 0x0000002012127836 */ /* 0x000fce0000000000 */
.L_x_3457:
[----:B------:R-:W-:Y:S05]  /*0b70*/  BSYNC B2 ;  /* 0x0000000000027941 */ /* 0x000fea0003800000 */
.L_x_3456:
[----:B-1----:R-:W2:Y:S01]  /*0b80*/  LDL R198, [R1+0x60] ;  /* 0x0000600001c67983 */ /* 0x002ea20000100800 */
[----:B------:R-:W-:Y:S02]  /*0b90*/  CS2R R226, SRZ ;  /* 0x0000000000e27805 */ /* 0x000fe4000001ff00 */
[----:B--2---:R-:W-:-:S13]  /*0ba0*/  ISETP.NE.AND P3, PT, R198, RZ, PT ;  /* 0x000000ffc600720c */ /* 0x004fda0003f65270 */
[----:B------:R-:W-:Y:S05]  /*0bb0*/  @P3 BRA `(.L_x_3459) ;  /* 0x0000001800603947 */ /* 0x000fea0003800000 */
[----:B------:R-:W-:-:S06]  /*0bc0*/  IMAD.WIDE.U32 R20, R18, 0x10, R196 ;  /* 0x0000001012147825 */ /* 0x000fcc00078e00c4 */
[----:B------:R-:W5:Y:S01]  /*0bd0*/  LDG.E.128 R20, desc[UR4][R20.64] ;  /* 0x0000000414147981 */ /* 0x000f62000c1e1d00 */
[----:B------:R-:W-:Y:S05]  /*0be0*/  BRA `(.L_x_3459) ;  /* 0x0000001800547947 */ /* 0x000fea0003800000 */
.L_x_3449:
[----:B------:R-:W0:Y:S08]  /*0bf0*/  LDC.64 R196, c[0x0][0x250] ;  /* 0x00009400ffc47b82 */ /* 0x000e300000000a00 */
[----:B-1----:R-:W1:Y:S01]  /*0c00*/  LDC.U8 R198, c[0x0][0x2a0] ;  /* 0x0000a800ffc67b82 */ /* 0x002e620000000000 */
[----:B0-----:R-:W-:-:S06]  /*0c10*/  IMAD.WIDE R196, R3, 0x4, R196 ;  /* 0x0000000403c47825 */ /* 0x001fcc00078e02c4 */
[----:B------:R0:W2:Y:S01]  /*0c20*/  LDG.E R196, desc[UR4][R196.64] ;  /* 0x00000004c4c47981 */ /* 0x0000a2000c1e1900 */
[----:B------:R-:W-:Y:S01]  /*0c30*/  IADD3 R18, R18, -0x1, RZ ;  /* 0xffffffff12127810 */ /* 0x000fe20007ffe0ff */
[----:B------:R-:W-:Y:S01]  /*0c40*/  BSSY B2, `(.L_x_3460) ;  /* 0x0000071000027945 */ /* 0x000fe20003800000 */
[----:B-1----:R-:W-:Y:S02]  /*0c50*/  ISETP.NE.AND P3, PT, R198, RZ, PT ;  /* 0x000000ffc600720c */ /* 0x002fe40003f65270 */
[----:B------:R-:W-:Y:S02]  /*0c60*/  CS2R R226, SRZ ;  /* 0x0000000000e27805 */ /* 0x000fe4000001ff00 */
[----:B------:R-:W-:Y:S01]  /*0c70*/  MOV R229, R6 ;  /* 0x0000000600e57202 */ /* 0x000fe20000000f00 */
[----:B------:R-:W-:-:S05]  /*0c80*/  IMAD R18, R18, R5, RZ ;  /* 0x0000000512127224 */ /* 0x000fca00078e02ff */
[----:B0-----:R-:W-:-:S04]  /*0c90*/  SHF.R.S32.HI R197, RZ, 0x1f, R18 ;  /* 0x0000001fffc57819 */ /* 0x001fc80000011412 */
[----:B------:R-:W-:-:S04]  /*0ca0*/  LEA.HI R197, R197, R18, RZ, 0x3 ;  /* 0x00000012c5c57211 */ /* 0x000fc800078f18ff */
[----:B------:R-:W-:Y:S02]  /*0cb0*/  LEA.HI.SX32 R225, R197, R4, 0x1d ;  /* 0x00000004c5e17211 */ /* 0x000fe400078feaff */
[----:B--2---:R-:W-:Y:S01]  /*0cc0*/  FSEL R18, R196, RZ, !P3 ;  /* 0x000000ffc4127208 */ /* 0x004fe20005800000 */
[----:B------:R-:W-:Y:S06]  /*0cd0*/  @!P4 BRA `(.L_x_3461) ;  /* 0x00000004009cc947 */ /* 0x000fec0003800000 */
[----:B------:R-:W0:Y:S01]  /*0ce0*/  LDC.64 R196, c[0x0][0x238] ;  /* 0x00008e00ffc47b82 */ /* 0x000e220000000a00 */
[----:B------:R-:W2:Y:S07]  /*0cf0*/  LDL R252, [R1+0x30] ;  /* 0x0000300001fc7983 */ /* 0x000eae0000100800 */
[----:B------:R-:W1:Y:S01]  /*0d00*/  LDC.64 R200, c[0x0][0x2b8] ;  /* 0x0000ae00ffc87b82 */ /* 0x000e620000000a00 */
[----:B0-----:R-:W-:-:S06]  /*0d10*/  IMAD.WIDE.U32 R196, R6, 0x10, R196 ;  /* 0x0000001006c47825 */ /* 0x001fcc00078e00c4 */
[----:B------:R-:W3:Y:S01]  /*0d20*/  LDG.E.128 R196, desc[UR4][R196.64] ;  /* 0x00000004c4c47981 */ /* 0x000ee2000c1e1d00 */
[----:B-1----:R-:W-:-:S06]  /*0d30*/  IMAD.WIDE.U32 R200, R225, 0x10, R200 ;  /* 0x00000010e1c87825 */ /* 0x002fcc00078e00c8 */
[----:B------:R-:W4:Y:S01]  /*0d40*/  LDG.E.128 R200, desc[UR4][R200.64] ;  /* 0x00000004c8c87981 */ /* 0x000f22000c1e1d00 */
[----:B------:R-:W-:-:S04]  /*0d50*/  ISETP.NE.U32.AND P3, PT, RZ, UR14, PT ;  /* 0x0000000eff007c0c */ /* 0x000fc8000bf65070 */
[----:B------:R-:W-:-:S13]  /*0d60*/  ISETP.NE.AND.EX P3, PT, RZ, UR15, PT, P3 ;  /* 0x0000000fff007c0c */ /* 0x000fda000bf65330 */
[----:B------:R0:W5:Y:S01]  /*0d70*/  @P3 LDG.E.128 R172, desc[UR4][R216.64] ;  /* 0x00000004d8ac3981 */ /* 0x000162000c1e1d00 */
[C---:B---3--:R-:W-:Y:S02]  /*0d80*/  SHF.L.U32 R229, R196.reuse, 0x10, RZ ;  /* 0x00000010c4e57819 */ /* 0x048fe400000006ff */
[C---:B------:R-:W-:Y:S01]  /*0d90*/  PRMT R0, R197.reuse, 0x7632, R0 ;  /* 0x00007632c5007816 */ /* 0x040fe20000000000 */
[----:B------:R-:W-:Y:S01]  /*0da0*/  IMAD.U32 R247, R197, 0x10000, RZ ;  /* 0x00010000c5f77824 */ /* 0x000fe200078e00ff */
[----:B0-----:R-:W-:Y:S02]  /*0db0*/  PRMT R216, R196, 0x7632, R216 ;  /* 0x00007632c4d87816 */ /* 0x001fe400000000d8 */
[----:B------:R-:W-:Y:S02]  /*0dc0*/  PRMT R217, R198, 0x7632, R217 ;  /* 0x00007632c6d97816 */ /* 0x000fe400000000d9 */
[C---:B----4-:R-:W-:Y:S02]  /*0dd0*/  PRMT R248, R200.reuse, 0x7632, R248 ;  /* 0x00007632c8f87816 */ /* 0x050fe400000000f8 */
[----:B------:R-:W-:Y:S01]  /*0de0*/  SHF.L.U32 R223, R200, 0x10, RZ ;  /* 0x00000010c8df7819 */ /* 0x000fe200000006ff */
[----:B------:R-:W-:Y:S01]  /*0df0*/  FADD.FTZ R200, -R18, R229 ;  /* 0x000000e512c87221 */ /* 0x000fe20000010100 */
[----:B------:R-:W-:-:S02]  /*0e00*/  SHF.L.U32 R227, R199, 0x10, RZ ;  /* 0x00000010c7e37819 */ /* 0x000fc400000006ff */
[C---:B------:R-:W-:Y:S02]  /*0e10*/  PRMT R250, R202.reuse, 0x7632, R250 ;  /* 0x00007632cafa7816 */ /* 0x040fe400000000fa */
[----:B------:R-:W-:Y:S01]  /*0e20*/  SHF.L.U32 R196, R202, 0x10, RZ ;  /* 0x00000010cac47819 */ /* 0x000fe200000006ff */
[----:B------:R-:W-:Y:S01]  /*0e30*/  IMAD.U32 R202, R0, 0x10000, RZ ;  /* 0x0001000000ca7824 */ /* 0x000fe200078e00ff */
[----:B------:R-:W-:Y:S01]  /*0e40*/  SHF.L.U32 R226, R198, 0x10, RZ ;  /* 0x00000010c6e27819 */ /* 0x000fe200000006ff */
[----:B-----5:R-:W-:Y:S01]  /*0e50*/  FMUL.FTZ R0, R2, R200 ;  /* 0x000000c802007220 */ /* 0x020fe20000410000 */
[----:B------:R-:W-:Y:S01]  /*0e60*/  PRMT R198, R199, 0x7632, R198 ;  /* 0x00007632c7c67816 */ /* 0x000fe200000000c6 */
[C---:B------:R-:W-:Y:S01]  /*0e70*/  FADD.FTZ R229, -R18.reuse, R247 ;  /* 0x000000f712e57221 */ /* 0x040fe20000010100 */
[----:B------:R-:W-:Y:S01]  /*0e80*/  SHF.L.U32 R199, R217, 0x10, RZ ;  /* 0x00000010d9c77819 */ /* 0x000fe200000006ff */
[C---:B------:R-:W-:Y:S01]  /*0e90*/  FADD.FTZ R217, -R18.reuse, R227 ;  /* 0x000000e312d97221 */ /* 0x040fe20000010100 */
[----:B------:R-:W-:Y:S01]  /*0ea0*/  FADD.FTZ R226, -R18, R226 ;  /* 0x000000e212e27221 */ /* 0x000fe20000010100 */
[----:B------:R-:W3:Y:S01]  /*0eb0*/  LDL R227, [R1+0x38] ;  /* 0x0000380001e37983 */ /* 0x000ee20000100800 */
[----:B------:R-:W-:Y:S01]  /*0ec0*/  FADD.FTZ R108, R108, R223 ;  /* 0x000000df6c6c7221 */ /* 0x000fe20000010000 */
[-C--:B------:R-:W-:Y:S01]  /*0ed0*/  FFMA.FTZ R76, R0, R223.reuse, R76 ;  /* 0x000000df004c7223 */ /* 0x080fe2000001004c */
[----:B--2---:R-:W-:Y:S01]  /*0ee0*/  FMUL.FTZ R223, R252, R223 ;  /* 0x000000dffcdf7220 */ /* 0x004fe20000410000 */
[C---:B------:R-:W-:Y:S01]  /*0ef0*/  FMUL.FTZ R252, R2.reuse, R229 ;  /* 0x000000e502fc7220 */ /* 0x040fe20000410000 */
[----:B------:R-:W-:Y:S01]  /*0f00*/  FMUL.FTZ R247, R2, R226 ;  /* 0x000000e202f77220 */ /* 0x000fe20000410000 */
[C---:B------:R-:W-:Y:S01]  /*0f10*/  PRMT R249, R201.reuse, 0x7632, R249 ;  /* 0x00007632c9f97816 */ /* 0x040fe200000000f9 */
[----:B------:R-:W-:Y:S01]  /*0f20*/  IMAD.U32 R197, R201, 0x10000, RZ ;  /* 0x00010000c9c57824 */ /* 0x000fe200078e00ff */
[----:B------:R-:W2:Y:S01]  /*0f30*/  LDL R226, [R1+0x3c] ;  /* 0x00003c0001e27983 */ /* 0x000ea20000100800 */
[----:B------:R-:W-:-:S03]  /*0f40*/  SHF.L.U32 R201, R248, 0x10, RZ ;  /* 0x00000010f8c97819 */ /* 0x000fc600000006ff */
[----:B------:R0:W-:Y:S04]  /*0f50*/  STL [R1+0x14], R252 ;  /* 0x000014fc01007387 */ /* 0x0001e80000100800 */
[----:B------:R-:W4:Y:S01]  /*0f60*/  LDL R248, [R1+0x34] ;  /* 0x0000340001f87983 */ /* 0x000f220000100800 */
[----:B------:R-:W-:Y:S01]  /*0f70*/  SHF.L.U32 R216, R216, 0x10, RZ ;  /* 0x00000010d8d87819 */ /* 0x000fe200000006ff */
[----:B------:R-:W-:Y:S01]  /*0f80*/  FADD.FTZ R110, R110, R197 ;  /* 0x000000c56e6e7221 */ /* 0x000fe20000010000 */
[C---:B------:R-:W-:Y:S01]  /*0f90*/  PRMT R251, R203.reuse, 0x7632, R251 ;  /* 0x00007632cbfb7816 */ /* 0x040fe200000000fb */
[----:B------:R-:W-:Y:S01]  /*0fa0*/  FFMA.FTZ R78, R252, R197, R78 ;  /* 0x000000c5fc4e7223 */ /* 0x000fe2000001004e */
[----:B------:R-:W-:Y:S01]  /*0fb0*/  SHF.L.U32 R203, R203, 0x10, RZ ;  /* 0x00000010cbcb7819 */ /* 0x000fe200000006ff */
[----:B------:R-:W-:Y:S01]  /*0fc0*/  FADD.FTZ R216, -R18, R216 ;  /* 0x000000d812d87221 */ /* 0x000fe20000010100 */
[----:B------:R-:W-:Y:S01]  /*0fd0*/  SHF.L.U32 R200, R198, 0x10, RZ ;  /* 0x00000010c6c87819 */ /* 0x000fe200000006ff */
[----:B------:R-:W-:-:S02]  /*0fe0*/  IMAD.U32 R198, R249, 0x10000, RZ ;  /* 0x00010000f9c67824 */ /* 0x000fc400078e00ff */
[----:B------:R-:W-:Y:S01]  /*0ff0*/  FADD.FTZ R112, R112, R196 ;  /* 0x000000c470707221 */ /* 0x000fe20000010000 */
[----:B------:R-:W-:Y:S01]  /*1000*/  FADD.FTZ R114, R114, R203 ;  /* 0x000000cb72727221 */ /* 0x000fe20000010000 */
[----:B------:R-:W-:Y:S01]  /*1010*/  FMUL.FTZ R249, R26, R203 ;  /* 0x000000cb1af97220 */ /* 0x000fe20000410000 */
[----:B------:R-:W-:Y:S01]  /*1020*/  FFMA.FTZ R80, R247, R196, R80 ;  /* 0x000000c4f7507223 */ /* 0x000fe20000010050 */
[----:B------:R-:W-:Y:S01]  /*1030*/  FADD.FTZ R109, R109, R201 ;  /* 0x000000c96d6d7221 */ /* 0x000fe20000010000 */
[----:B------:R-:W-:Y:S01]  /*1040*/  STL [R1+0x4], R247 ;  /* 0x000004f701007387 */ /* 0x000fe20000100800 */
[----:B------:R-:W-:Y:S01]  /*1050*/  FADD.FTZ R111, R111, R198 ;  /* 0x000000c66f6f7221 */ /* 0x000fe20000010000 */
[----:B------:R-:W-:Y:S01]  /*1060*/  IADD3 R225, R225, 0x20, RZ ;  /* 0x00000020e1e17810 */ /* 0x000fe20007ffe0ff */
[----:B---3--:R-:W-:Y:S01]  /*1070*/  FMUL.FTZ R229, R227, R197 ;  /* 0x000000c5e3e57220 */ /* 0x008fe20000410000 */
[----:B------:R-:W-:Y:S01]  /*1080*/  SHF.L.U32 R197, R250, 0x10, RZ ;  /* 0x00000010fac57819 */ /* 0x000fe200000006ff */
[C---:B------:R-:W-:Y:S01]  /*1090*/  FMUL.FTZ R250, R2.reuse, R217 ;  /* 0x000000d902fa7220 */ /* 0x040fe20000410000 */
[----:B------:R-:W-:Y:S01]  /*10a0*/  FMUL.FTZ R217, R2, R216 ;  /* 0x000000d802d97220 */ /* 0x000fe20000410000 */
[----:B------:R-:W-:-:S02]  /*10b0*/  FMUL.FTZ R227, R24, R196 ;  /* 0x000000c418e37220 */ /* 0x000fc40000410000 */
[----:B------:R-:W-:Y:S01]  /*10c0*/  FFMA.FTZ R82, R250, R203, R82 ;  /* 0x000000cbfa527223 */ /* 0x000fe20000010052 */
[C---:B------:R-:W-:Y:S01]  /*10d0*/  FADD.FTZ R203, -R18.reuse, R202 ;  /* 0x000000ca12cb7221 */ /* 0x040fe20000010100 */
[----:B------:R-:W-:Y:S01]  /*10e0*/  SHF.L.U32 R196, R251, 0x10, RZ ;  /* 0x00000010fbc47819 */ /* 0x000fe200000006ff */
[C---:B------:R-:W-:Y:S01]  /*10f0*/  FADD.FTZ R202, -R18.reuse, R199 ;  /* 0x000000c712ca7221 */ /* 0x040fe20000010100 */
[----:B------:R-:W-:Y:S01]  /*1100*/  FADD.FTZ R199, -R18, R200 ;  /* 0x000000c812c77221 */ /* 0x000fe20000010100 */
[CC--:B------:R-:W-:Y:S01]  /*1110*/  FFMA.FTZ R77, R217.reuse, R201.reuse, R77 ;  /* 0x000000c9d94d7223 */ /* 0x0c0fe2000001004d */
[----:B------:R-:W-:Y:S01]  /*1120*/  FADD.FTZ R200, RZ, R223 ;  /* 0x000000dfffc87221 */ /* 0x000fe20000010000 */
[----:B----4-:R-:W-:Y:S01]  /*1130*/  FMUL.FTZ R251, R248, R201 ;  /* 0x000000c9f8fb7220 */ /* 0x010fe20000410000 */
[----:B------:R-:W-:Y:S01]  /*1140*/  FFMA.FTZ R201, R0, R223, RZ ;  /* 0x000000df00c97223 */ /* 0x000fe200000100ff */
[----:B------:R-:W-:Y:S01]  /*1150*/  FMUL.FTZ R248, R2, R203 ;  /* 0x000000cb02f87220 */ /* 0x000fe20000410000 */
[----:B------:R-:W-:Y:S01]  /*1160*/  STL [R1+0x10], R229 ;  /* 0x000010e501007387 */ /* 0x000fe20000100800 */
[-C--:B--2---:R-:W-:Y:S01]  /*1170*/  FMUL.FTZ R203, R226, R198.reuse ;  /* 0x000000c6e2cb7220 */ /* 0x084fe20000410000 */
[----:B------:R-:W-:Y:S01]  /*1180*/  FADD.FTZ R200, R200, R251 ;  /* 0x000000fbc8c87221 */ /* 0x000fe20000010000 */
[----:B------:R-:W-:Y:S01]  /*1190*/  FFMA.FTZ R201, R217, R251, R201 ;  /* 0x000000fbd9c97223 */ /* 0x000fe200000100c9 */
[----:B------:R-:W-:Y:S01]  /*11a0*/  STL [R1], R227 ;  /* 0x000000e301007387 */ /* 0x000fe20000100800 */
[----:B------:R-:W-:-:S03]  /*11b0*/  FFMA.FTZ R79, R248, R198, R79 ;  /* 0x000000c6f84f7223 */ /* 0x000fc6000001004f */
[----:B------:R-:W-:Y:S01]  /*11c0*/  STL [R1+0x1c], R217 ;  /* 0x00001cd901007387 */ /* 0x000fe20000100800 */
[----:B------:R-:W-:Y:S01]  /*11d0*/  FADD.FTZ R200, R200, R229 ;  /* 0x000000e5c8c87221 */ /* 0x000fe20000010000 */
[----:B------:R-:W-:Y:S02]  /*11e0*/  FFMA.FTZ R198, R252, R229, R201 ;  /* 0x000000e5fcc67223 */ /* 0x000fe400000100c9 */
[----:B------:R1:W-:Y:S04]  /*11f0*/  STL [R1+0x18], R251 ;  /* 0x000018fb01007387 */ /* 0x0003e80000100800 */
[----:B------:R2:W-:Y:S01]  /*1200*/  STL [R1+0xc], R248 ;  /* 0x00000cf801007387 */ /* 0x0005e20000100800 */
[----:B0-----:R-:W-:-:S03]  /*1210*/  FMUL.FTZ R252, R2, R202 ;  /* 0x000000ca02fc7220 */ /* 0x001fc60000410000 */
[----:B------:R0:W-:Y:S01]  /*1220*/  STL [R1+0x8], R203 ;  /* 0x000008cb01007387 */ /* 0x0001e20000100800 */
[----:B------:R-:W-:Y:S01]  /*1230*/  FADD.FTZ R200, R200, R203 ;  /* 0x000000cbc8c87221 */ /* 0x000fe20000010000 */
[----:B------:R-:W-:Y:S01]  /*1240*/  FFMA.FTZ R198, R248, R203, R198 ;  /* 0x000000cbf8c67223 */ /* 0x000fe200000100c6 */
[----:B------:R-:W-:Y:S01]  /*1250*/  FADD.FTZ R113, R113, R197 ;  /* 0x000000c571717221 */ /* 0x000fe20000010000 */
[-C--:B------:R-:W-:Y:S01]  /*1260*/  FFMA.FTZ R81, R252, R197.reuse, R81 ;  /* 0x000000c5fc517223 */ /* 0x080fe20000010051 */
[----:B-1----:R-:W-:Y:S01]  /*1270*/  FMUL.FTZ R251, R25, R197 ;  /* 0x000000c519fb7220 */ /* 0x002fe20000410000 */
[----:B------:R-:W-:Y:S01]  /*1280*/  FADD.FTZ R197, R200, R227 ;  /* 0x000000e3c8c57221 */ /* 0x000fe20000010000 */
[----:B------:R-:W-:-:S03]  /*1290*/  FFMA.FTZ R198, R247, R227, R198 ;  /* 0x000000e3f7c67223 */ /* 0x000fc600000100c6 */
[----:B------:R-:W-:Y:S01]  /*12a0*/  FADD.FTZ R197, R197, R251 ;  /* 0x000000fbc5c57221 */ /* 0x000fe20000010000 */
[----:B------:R-:W-:Y:S01]  /*12b0*/  FFMA.FTZ R198, R252, R251, R198 ;  /* 0x000000fbfcc67223 */ /* 0x000fe200000100c6 */
[----:B--2---:R-:W-:Y:S01]  /*12c0*/  FMUL.FTZ R248, R2, R199 ;  /* 0x000000c702f87220 */ /* 0x004fe20000410000 */
[-C--:B------:R-:W-:Y:S01]  /*12d0*/  FMUL.FTZ R247, R27, R196.reuse ;  /* 0x000000c41bf77220 */ /* 0x080fe20000410000 */
[----:B------:R-:W-:Y:S01]  /*12e0*/  FADD.FTZ R197, R197, R249 ;  /* 0x000000f9c5c57221 */ /* 0x000fe20000010000 */
[----:B------:R-:W-:Y:S01]  /*12f0*/  FFMA.FTZ R198, R250, R249, R198 ;  /* 0x000000f9fac67223 */ /* 0x000fe200000100c6 */
[----:B------:R-:W-:Y:S01]  /*1300*/  FADD.FTZ R115, R115, R196 ;  /* 0x000000c473737221 */ /* 0x000fe20000010000 */
[C---:B------:R-:W-:Y:S01]  /*1310*/  FFMA.FTZ R83, R248.reuse, R196, R83 ;  /* 0x000000c4f8537223 */ /* 0x040fe20000010053 */
[----:B------:R-:W-:Y:S01]  /*1320*/  FADD.FTZ R227, R197, R247 ;  /* 0x000000f7c5e37221 */ /* 0x000fe20000010000 */
[----:B------:R-:W-:Y:S01]  /*1330*/  FFMA.FTZ R226, R248, R247, R198 ;  /* 0x000000f7f8e27223 */ /* 0x000fe200000100c6 */
[----:B0-----:R-:W-:-:S07]  /*1340*/  VIADD R229, R6, 0x20 ;  /* 0x0000002006e57836 */ /* 0x001fce0000000000 */
.L_x_3461:
[----:B------:R-:W-:Y:S05]  /*1350*/  BSYNC B2 ;  /* 0x0000000000027941 */ /* 0x000fea0003800000 */
.L_x_3460:
        /* <DEDUP_REMOVED lines=13> */
[----:B------:R-:W-:Y:S02]  /*1430*/  IADD3 R225, R225, 0x20, RZ ;  /* 0x00000020e1e17810 */ /* 0x000fe40007ffe0ff */
[----:B------:R-:W-:Y:S02]  /*1440*/  IADD3 R229, R229, 0x20, RZ ;  /* 0x00000020e5e57810 */ /* 0x000fe40007ffe0ff */
[C---:B---3--:R-:W-:Y:S02]  /*1450*/  SHF.L.U32 R207, R196.reuse, 0x10, RZ ;  /* 0x00000010c4cf7819 */ /* 0x048fe400000006ff */
[----:B------:R-:W-:Y:S02]  /*1460*/  PRMT R206, R196, 0x7632, R206 ;  /* 0x00007632c4ce7816 */ /* 0x000fe400000000ce */
[C---:B------:R-:W-:Y:S02]  /*1470*/  PRMT R216, R197.reuse, 0x7632, R216 ;  /* 0x00007632c5d87816 */ /* 0x040fe400000000d8 */
[----:B------:R-:W-:-:S02]  /*1480*/  SHF.L.U32 R208, R197, 0x10, RZ ;  /* 0x00000010c5d07819 */ /* 0x000fc400000006ff */
[C---:B------:R-:W-:Y:S02]  /*1490*/  SHF.L.U32 R197, R198.reuse, 0x10, RZ ;  /* 0x00000010c6c57819 */ /* 0x040fe400000006ff */
[----:B------:R-:W-:Y:S02]  /*14a0*/  PRMT R217, R198, 0x7632, R217 ;  /* 0x00007632c6d97816 */ /* 0x000fe400000000d9 */
[C---:B----4-:R-:W-:Y:S02]  /*14b0*/  PRMT R237, R200.reuse, 0x7632, R237 ;  /* 0x00007632c8ed7816 */ /* 0x050fe400000000ed */
[----:B------:R-:W-:Y:S02]  /*14c0*/  SHF.L.U32 R198, R200, 0x10, RZ ;  /* 0x00000010c8c67819 */ /* 0x000fe400000006ff */
[C---:B------:R-:W-:Y:S02]  /*14d0*/  PRMT R238, R201.reuse, 0x7632, R238 ;  /* 0x00007632c9ee7816 */ /* 0x040fe400000000ee */
[----:B0-----:R-:W-:Y:S01]  /*14e0*/  SHF.L.U32 R205, R201, 0x10, RZ ;  /* 0x00000010c9cd7819 */ /* 0x001fe200000006ff */
[----:B------:R-:W-:Y:S01]  /*14f0*/  FADD.FTZ R201, -R18, R207 ;  /* 0x000000cf12c97221 */ /* 0x000fe20000010100 */
[----:B------:R-:W-:-:S02]  /*1500*/  SHF.L.U32 R200, R206, 0x10, RZ ;  /* 0x00000010cec87819 */ /* 0x000fc400000006ff */
[C---:B------:R-:W-:Y:S02]  /*1510*/  PRMT R239, R202.reuse, 0x7632, R239 ;  /* 0x00007632caef7816 */ /* 0x040fe400000000ef */
[----:B------:R-:W-:Y:S01]  /*1520*/  SHF.L.U32 R19, R202, 0x10, RZ ;  /* 0x00000010ca137819 */ /* 0x000fe200000006ff */
[----:B------:R-:W-:Y:S01]  /*1530*/  FADD.FTZ R202, -R18, R197 ;  /* 0x000000c512ca7221 */ /* 0x000fe20000010100 */
[C---:B------:R-:W-:Y:S01]  /*1540*/  IMAD.U32 R196, R199.reuse, 0x10000, RZ ;  /* 0x00010000c7c47824 */ /* 0x040fe200078e00ff */
[----:B------:R-:W-:Y:S01]  /*1550*/  PRMT R224, R199, 0x7632, R224 ;  /* 0x00007632c7e07816 */ /* 0x000fe200000000e0 */
[----:B-----5:R-:W-:Y:S01]  /*1560*/  FMUL.FTZ R245, R2, R201 ;  /* 0x000000c902f57220 */ /* 0x020fe20000410000 */
[----:B------:R-:W-:Y:S01]  /*1570*/  SHF.L.U32 R201, R237, 0x10, RZ ;  /* 0x00000010edc97819 */ /* 0x000fe200000006ff */
[----:B------:R-:W-:Y:S01]  /*1580*/  FADD.FTZ R200, -R18, R200 ;  /* 0x000000c812c87221 */ /* 0x000fe20000010100 */
[C---:B------:R-:W-:Y:S01]  /*1590*/  PRMT R242, R203.reuse, 0x7632, R242 ;  /* 0x00007632cbf27816 */ /* 0x040fe200000000f2 */
[----:B------:R-:W-:-:S02]  /*15a0*/  IMAD.U32 R204, R203, 0x10000, RZ ;  /* 0x00010000cbcc7824 */ /* 0x000fc400078e00ff */
[----:B------:R-:W-:Y:S01]  /*15b0*/  FMUL.FTZ R237, R2, R202 ;  /* 0x000000ca02ed7220 */ /* 0x000fe20000410000 */
[----:B------:R-:W-:Y:S01]  /*15c0*/  FADD.FTZ R203, -R18, R196 ;  /* 0x000000c412cb7221 */ /* 0x000fe20000010100 */
[----:B------:R-:W-:Y:S01]  /*15d0*/  SHF.L.U32 R199, R216, 0x10, RZ ;  /* 0x00000010d8c77819 */ /* 0x000fe200000006ff */
[----:B------:R-:W-:Y:S02]  /*15e0*/  IMAD.U32 R196, R224, 0x10000, RZ ;  /* 0x00010000e0c47824 */ /* 0x000fe400078e00ff */
[----:B------:R-:W-:Y:S01]  /*15f0*/  FMUL.FTZ R243, R2, R200 ;  /* 0x000000c802f37220 */ /* 0x000fe20000410000 */
[----:B------:R-:W-:Y:S01]  /*1600*/  FMUL.FTZ R244, R28, R198 ;  /* 0x000000c61cf47220 */ /* 0x000fe20000410000 */
[----:B------:R-:W-:Y:S01]  /*1610*/  FADD.FTZ R120, R120, R19 ;  /* 0x0000001378787221 */ /* 0x000fe20000010000 */
[-C--:B------:R-:W-:Y:S01]  /*1620*/  FFMA.FTZ R88, R237, R19.reuse, R88 ;  /* 0x00000013ed587223 */ /* 0x080fe20000010058 */
[----:B------:R-:W-:Y:S01]  /*1630*/  FMUL.FTZ R224, R32, R19 ;  /* 0x0000001320e07220 */ /* 0x000fe20000410000 */
[----:B------:R-:W-:Y:S01]  /*1640*/  FMUL.FTZ R19, R2, R203 ;  /* 0x000000cb02137220 */ /* 0x000fe20000410000 */
[----:B------:R-:W-:-:S02]  /*1650*/  IMAD.U32 R203, R242, 0x10000, RZ ;  /* 0x00010000f2cb7824 */ /* 0x000fc400078e00ff */
[C---:B------:R-:W-:Y:S01]  /*1660*/  FADD.FTZ R199, -R18.reuse, R199 ;  /* 0x000000c712c77221 */ /* 0x040fe20000010100 */
[----:B------:R-:W-:Y:S01]  /*1670*/  FADD.FTZ R117, R117, R201 ;  /* 0x000000c975757221 */ /* 0x000fe20000010000 */
[-C--:B------:R-:W-:Y:S01]  /*1680*/  FFMA.FTZ R85, R243, R201.reuse, R85 ;  /* 0x000000c9f3557223 */ /* 0x080fe20000010055 */
[----:B------:R-:W-:Y:S01]  /*1690*/  FMUL.FTZ R242, R29, R201 ;  /* 0x000000c91df27220 */ /* 0x000fe20000410000 */
[----:B------:R-:W-:Y:S01]  /*16a0*/  FADD.FTZ R206, -R18, R208 ;  /* 0x000000d012ce7221 */ /* 0x000fe20000010100 */
[----:B------:R-:W-:Y:S01]  /*16b0*/  FADD.FTZ R200, R227, R244 ;  /* 0x000000f4e3c87221 */ /* 0x000fe20000010000 */
[C---:B------:R-:W-:Y:S01]  /*16c0*/  FFMA.FTZ R201, R245.reuse, R244, R226 ;  /* 0x000000f4f5c97223 */ /* 0x040fe200000100e2 */
[----:B------:R-:W-:Y:S01]  /*16d0*/  FADD.FTZ R116, R116, R198 ;  /* 0x000000c674747221 */ /* 0x000fe20000010000 */
[----:B------:R-:W-:Y:S01]  /*16e0*/  FFMA.FTZ R84, R245, R198, R84 ;  /* 0x000000c6f5547223 */ /* 0x000fe20000010054 */
[----:B------:R-:W-:Y:S02]  /*16f0*/  SHF.L.U32 R197, R217, 0x10, RZ ;  /* 0x00000010d9c57819 */ /* 0x000fe400000006ff */
[----:B------:R-:W-:-:S02]  /*1700*/  SHF.L.U32 R198, R238, 0x10, RZ ;  /* 0x00000010eec67819 */ /* 0x000fc400000006ff */
[----:B------:R-:W-:Y:S01]  /*1710*/  SHF.L.U32 R202, R239, 0x10, RZ ;  /* 0x00000010efca7819 */ /* 0x000fe200000006ff */
[C---:B------:R-:W-:Y:S01]  /*1720*/  FMUL.FTZ R239, R2.reuse, R199 ;  /* 0x000000c702ef7220 */ /* 0x040fe20000410000 */
[----:B------:R-:W-:Y:S01]  /*1730*/  FMUL.FTZ R241, R2, R206 ;  /* 0x000000ce02f17220 */ /* 0x000fe20000410000 */
[-C--:B------:R-:W-:Y:S01]  /*1740*/  FMUL.FTZ R240, R30, R205.reuse ;  /* 0x000000cd1ef07220 */ /* 0x080fe20000410000 */
[----:B------:R-:W-:Y:S01]  /*1750*/  FADD.FTZ R199, R200, R242 ;  /* 0x000000f2c8c77221 */ /* 0x000fe20000010000 */
[----:B------:R-:W-:Y:S01]  /*1760*/  FFMA.FTZ R201, R243, R242, R201 ;  /* 0x000000f2f3c97223 */ /* 0x000fe200000100c9 */
[----:B------:R-:W-:Y:S01]  /*1770*/  FADD.FTZ R197, -R18, R197 ;  /* 0x000000c512c57221 */ /* 0x000fe20000010100 */
        /* <DEDUP_REMOVED lines=8> */
[----:B------:R-:W-:Y:S01]  /*1800*/  FADD.FTZ R197, R199, R238 ;  /* 0x000000eec7c57221 */ /* 0x000fe20000010000 */
[----:B------:R-:W-:Y:S01]  /*1810*/  FFMA.FTZ R198, R239, R238, R198 ;  /* 0x000000eeefc67223 */ /* 0x000fe200000100c6 */
[----:B------:R-:W-:Y:S01]  /*1820*/  FADD.FTZ R196, -R18, R196 ;  /* 0x000000c412c47221 */ /* 0x000fe20000010100 */
        /* <DEDUP_REMOVED lines=18> */
.L_x_3463:
[----:B------:R-:W-:Y:S05]  /*1950*/  BSYNC B2 ;  /* 0x0000000000027941 */ /* 0x000fea0003800000 */
.L_x_3462:
        /* <DEDUP_REMOVED lines=13> */
[----:B------:R-:W-:Y:S01]  /*1a30*/  IADD3 R225, R225, 0x20, RZ ;  /* 0x00000020e1e17810 */ /* 0x000fe20007ffe0ff */
[----:B------:R-:W-:Y:S01]  /*1a40*/  VIADD R229, R229, 0x20 ;  /* 0x00000020e5e57836 */ /* 0x000fe20000000000 */
[C---:B---3--:R-:W-:Y:S01]  /*1a50*/  PRMT R7, R8.reuse, 0x7632, R7 ;  /* 0x0000763208077816 */ /* 0x048fe20000000007 */
[C---:B------:R-:W-:Y:S01]  /*1a60*/  IMAD.U32 R196, R9.reuse, 0x10000, RZ ;  /* 0x0001000009c47824 */ /* 0x040fe200078e00ff */
[----:B------:R-:W-:Y:S02]  /*1a70*/  PRMT R198, R9, 0x7632, R198 ;  /* 0x0000763209c67816 */ /* 0x000fe400000000c6 */
[----:B0-----:R-:W-:Y:S02]  /*1a80*/  SHF.L.U32 R16, R8, 0x10, RZ ;  /* 0x0000001008107819 */ /* 0x001fe400000006ff */
[----:B------:R-:W-:Y:S02]  /*1a90*/  SHF.L.U32 R9, R10, 0x10, RZ ;  /* 0x000000100a097819 */ /* 0x000fe400000006ff */
[----:B----4-:R-:W-:-:S02]  /*1aa0*/  PRMT R201, R12, 0x7632, R201 ;  /* 0x000076320cc97816 */ /* 0x010fc400000000c9 */
[----:B------:R-:W-:Y:S02]  /*1ab0*/  SHF.L.U32 R8, R12, 0x10, RZ ;  /* 0x000000100c087819 */ /* 0x000fe400000006ff */
[----:B------:R-:W-:Y:S01]  /*1ac0*/  SHF.L.U32 R12, R7, 0x10, RZ ;  /* 0x00000010070c7819 */ /* 0x000fe200000006ff */
[C---:B------:R-:W-:Y:S01]  /*1ad0*/  FADD.FTZ R9, -R18.reuse, R9 ;  /* 0x0000000912097221 */ /* 0x040fe20000010100 */
[C---:B------:R-:W-:Y:S01]  /*1ae0*/  SHF.L.U32 R17, R11.reuse, 0x10, RZ ;  /* 0x000000100b117819 */ /* 0x040fe200000006ff */
[----:B------:R-:W-:Y:S01]  /*1af0*/  FADD.FTZ R16, -R18, R16 ;  /* 0x0000001012107221 */ /* 0x000fe20000010100 */
[----:B------:R-:W-:Y:S01]  /*1b00*/  PRMT R199, R10, 0x7632, R199 ;  /* 0x000076320ac77816 */ /* 0x000fe200000000c7 */
[----:B------:R-:W-:Y:S01]  /*1b10*/  FADD.FTZ R12, -R18, R12 ;  /* 0x0000000c120c7221 */ /* 0x000fe20000010100 */
[----:B------:R-:W-:Y:S01]  /*1b20*/  PRMT R200, R11, 0x7632, R200 ;  /* 0x000076320bc87816 */ /* 0x000fe200000000c8 */
[----:B------:R-:W-:Y:S01]  /*1b30*/  IMAD.U32 R197, R13, 0x10000, RZ ;  /* 0x000100000dc57824 */ /* 0x000fe200078e00ff */
[----:B------:R-:W-:Y:S01]  /*1b40*/  SHF.L.U32 R10, R14, 0x10, RZ ;  /* 0x000000100e0a7819 */ /* 0x000fe200000006ff */
[----:B-----5:R-:W-:Y:S01]  /*1b50*/  FMUL.FTZ R9, R2, R9 ;  /* 0x0000000902097220 */ /* 0x020fe20000410000 */
[----:B------:R-:W-:-:S02]  /*1b60*/  PRMT R216, R15, 0x7632, R216 ;  /* 0x000076320fd87816 */ /* 0x000fc400000000d8 */
[----:B------:R-:W-:Y:S01]  /*1b70*/  SHF.L.U32 R11, R15, 0x10, RZ ;  /* 0x000000100f0b7819 */ /* 0x000fe200000006ff */
[----:B------:R-:W-:Y:S01]  /*1b80*/  FADD.FTZ R15, -R18, R196 ;  /* 0x000000c4120f7221 */ /* 0x000fe20000010100 */
[----:B------:R-:W-:Y:S01]  /*1b90*/  PRMT R202, R13, 0x7632, R202 ;  /* 0x000076320dca7816 */ /* 0x000fe200000000ca */
[----:B------:R-:W-:Y:S02]  /*1ba0*/  IMAD.U32 R13, R198, 0x10000, RZ ;  /* 0x00010000c60d7824 */ /* 0x000fe400078e00ff */
[----:B------:R-:W-:Y:S01]  /*1bb0*/  FADD.FTZ R17, -R18, R17 ;  /* 0x0000001112117221 */ /* 0x000fe20000010100 */
[----:B------:R-:W-:Y:S01]  /*1bc0*/  SHF.L.U32 R196, R201, 0x10, RZ ;  /* 0x00000010c9c47819 */ /* 0x000fe200000006ff */
[----:B------:R-:W-:Y:S01]  /*1bd0*/  FMUL.FTZ R236, R44, R8 ;  /* 0x000000082cec7220 */ /* 0x000fe20000410000 */
[C---:B------:R-:W-:Y:S01]  /*1be0*/  FMUL.FTZ R12, R2.reuse, R12 ;  /* 0x0000000c020c7220 */ /* 0x040fe20000410000 */
[----:B------:R-:W-:Y:S01]  /*1bf0*/  FMUL.FTZ R7, R2, R16 ;  /* 0x0000001002077220 */ /* 0x000fe20000410000 */
[----:B------:R-:W-:Y:S01]  /*1c00*/  FADD.FTZ R128, R128, R10 ;  /* 0x0000000a80807221 */ /* 0x000fe20000010000 */
[-C--:B------:R-:W-:Y:S01]  /*1c10*/  FFMA.FTZ R96, R9, R10.reuse, R96 ;  /* 0x0000000a09607223 */ /* 0x080fe20000010060 */
[----:B------:R-:W-:Y:S01]  /*1c20*/  FMUL.FTZ R228, R48, R10 ;  /* 0x0000000a30e47220 */ /* 0x000fe20000410000 */
[----:B------:R-:W-:Y:S01]  /*1c30*/  FMUL.FTZ R10, R2, R17 ;  /* 0x00000011020a7220 */ /* 0x000fe20000410000 */
[----:B------:R-:W-:Y:S01]  /*1c40*/  FADD.FTZ R13, -R18, R13 ;  /* 0x0000000d120d7221 */ /* 0x000fe20000010100 */
[----:B------:R-:W-:Y:S01]  /*1c50*/  FADD.FTZ R17, R227, R236 ;  /* 0x000000ece3117221 */ /* 0x000fe20000010000 */
[----:B------:R-:W-:Y:S01]  /*1c60*/  FADD.FTZ R125, R125, R196 ;  /* 0x000000c47d7d7221 */ /* 0x000fe20000010000 */
[-C--:B------:R-:W-:Y:S01]  /*1c70*/  FFMA.FTZ R93, R12, R196.reuse, R93 ;  /* 0x000000c40c5d7223 */ /* 0x080fe2000001005d */
[----:B------:R-:W-:Y:S01]  /*1c80*/  FMUL.FTZ R234, R45, R196 ;  /* 0x000000c42dea7220 */ /* 0x000fe20000410000 */
[----:B------:R-:W-:Y:S01]  /*1c90*/  FADD.FTZ R124, R124, R8 ;  /* 0x000000087c7c7221 */ /* 0x000fe20000010000 */
[C---:B------:R-:W-:Y:S01]  /*1ca0*/  FFMA.FTZ R92, R7.reuse, R8, R92 ;  /* 0x00000008075c7223 */ /* 0x040fe2000001005c */
[----:B------:R-:W-:Y:S01]  /*1cb0*/  FFMA.FTZ R196, R7, R236, R226 ;  /* 0x000000ec07c47223 */ /* 0x000fe200000100e2 */
[----:B------:R-:W-:Y:S01]  /*1cc0*/  FMUL.FTZ R8, R2, R15 ;  /* 0x0000000f02087220 */ /* 0x000fe20000410000 */
[----:B------:R-:W-:-:S02]  /*1cd0*/  IMAD.U32 R15, R202, 0x10000, RZ ;  /* 0x00010000ca0f7824 */ /* 0x000fc400078e00ff */
[----:B------:R-:W-:Y:S01]  /*1ce0*/  FMUL.FTZ R13, R2, R13 ;  /* 0x0000000d020d7220 */ /* 0x000fe20000410000 */
[----:B------:R-:W-:Y:S01]  /*1cf0*/  FMUL.FTZ R231, R46, R197 ;  /* 0x000000c52ee77220 */ /* 0x000fe20000410000 */
[----:B------:R-:W-:Y:S01]  /*1d00*/  FADD.FTZ R17, R17, R234 ;  /* 0x000000ea11117221 */ /* 0x000fe20000010000 */
[----:B------:R-:W-:Y:S01]  /*1d10*/  FFMA.FTZ R196, R12, R234, R196 ;  /* 0x000000ea0cc47223 */ /* 0x000fe200000100c4 */
[----:B------:R-:W-:Y:S01]  /*1d20*/  PRMT R203, R14, 0x7632, R203 ;  /* 0x000076320ecb7816 */ /* 0x000fe200000000cb */
[----:B------:R-:W-:Y:S01]  /*1d30*/  FADD.FTZ R127, R127, R15 ;  /* 0x0000000f7f7f7221 */ /* 0x000fe20000010000 */
[-C--:B------:R-:W-:Y:S01]  /*1d40*/  FFMA.FTZ R95, R13, R15.reuse, R95 ;  /* 0x0000000f0d5f7223 */ /* 0x080fe2000001005f */
[----:B------:R-:W-:Y:S01]  /*1d50*/  FMUL.FTZ R230, R47, R15 ;  /* 0x0000000f2fe67220 */ /* 0x000fe20000410000 */
[----:B------:R-:W-:Y:S01]  /*1d60*/  SHF.L.U32 R14, R199, 0x10, RZ ;  /* 0x00000010c70e7819 */ /* 0x000fe200000006ff */
[----:B------:R-:W-:Y:S01]  /*1d70*/  FADD.FTZ R15, R17, R231 ;  /* 0x000000e7110f7221 */ /* 0x000fe20000010000 */
[----:B------:R-:W-:Y:S01]  /*1d80*/  FFMA.FTZ R17, R8, R231, R196 ;  /* 0x000000e708117223 */ /* 0x000fe200000100c4 */
[----:B------:R-:W-:Y:S01]  /*1d90*/  FADD.FTZ R126, R126, R197 ;  /* 0x000000c57e7e7221 */ /* 0x000fe20000010000 */
[----:B------:R-:W-:Y:S01]  /*1da0*/  FFMA.FTZ R94, R8, R197, R94 ;  /* 0x000000c5085e7223 */ /* 0x000fe2000001005e */
[----:B------:R-:W-:Y:S01]  /*1db0*/  SHF.L.U32 R198, R203, 0x10, RZ ;  /* 0x00000010cbc67819 */ /* 0x000fe200000006ff */
[----:B------:R-:W-:Y:S01]  /*1dc0*/  FADD.FTZ R14, -R18, R14 ;  /* 0x0000000e120e7221 */ /* 0x000fe20000010100 */
        /* <DEDUP_REMOVED lines=24> */
.L_x_3465:
[----:B------:R-:W-:Y:S05]  /*1f50*/  BSYNC B2 ;  /* 0x0000000000027941 */ /* 0x000fea0003800000 */
.L_x_3464:
[----:B------:R-:W2:Y:S02]  /*1f60*/  LDL R196, [R1+0x24] ;  /* 0x0000240001c47983 */ /* 0x000ea40000100800 */
[----:B--2---:R-:W-:-:S13]  /*1f70*/  ISETP.NE.AND P3, PT, R196, RZ, PT ;  /* 0x000000ffc400720c */ /* 0x004fda0003f65270 */
        /* <DEDUP_REMOVED lines=12> */
[----:B---3--:R-:W-:Y:S01]  /*2040*/  SHF.L.U32 R209, R196, 0x10, RZ ;  /* 0x00000010c4d17819 */ /* 0x008fe200000006ff */
[----:B------:R-:W-:Y:S01]  /*2050*/  IMAD.U32 R212, R199, 0x10000, RZ ;  /* 0x00010000c7d47824 */ /* 0x000fe200078e00ff */
[C---:B0-----:R-:W-:Y:S02]  /*2060*/  PRMT R210, R197.reuse, 0x7632, R210 ;  /* 0x00007632c5d27816 */ /* 0x041fe400000000d2 */
[----:B------:R-:W-:Y:S01]  /*2070*/  SHF.L.U32 R197, R197, 0x10, RZ ;  /* 0x00000010c5c57819 */ /* 0x000fe200000006ff */
[----:B------:R-:W-:Y:S01]  /*2080*/  FADD.FTZ R215, -R18, R209 ;  /* 0x000000d112d77221 */ /* 0x000fe20000010100 */
[----:B------:R-:W-:Y:S02]  /*2090*/  PRMT R211, R196, 0x7632, R211 ;  /* 0x00007632c4d37816 */ /* 0x000fe400000000d3 */
[----:B------:R-:W-:Y:S01]  /*20a0*/  PRMT R196, R198, 0x7632, R196 ;  /* 0x00007632c6c47816 */ /* 0x000fe200000000c4 */
[----:B------:R-:W-:Y:S01]  /*20b0*/  FADD.FTZ R209, -R18, R197 ;  /* 0x000000c512d17221 */ /* 0x000fe20000010100 */
[----:B------:R-:W-:Y:S01]  /*20c0*/  SHF.L.U32 R213, R198, 0x10, RZ ;  /* 0x00000010c6d57819 */ /* 0x000fe200000006ff */
[C---:B-----5:R-:W-:Y:S01]  /*20d0*/  FMUL.FTZ R246, R2.reuse, R215 ;  /* 0x000000d702f67220 */ /* 0x060fe20000410000 */
[----:B------:R-:W-:Y:S01]  /*20e0*/  PRMT R198, R199, 0x7632, R198 ;  /* 0x00007632c7c67816 */ /* 0x000fe200000000c6 */
[----:B------:R-:W-:Y:S01]  /*20f0*/  FMUL.FTZ R209, R2, R209 ;  /* 0x000000d102d17220 */ /* 0x000fe20000410000 */
[----:B------:R-:W-:Y:S01]  /*2100*/  SHF.L.U32 R211, R211, 0x10, RZ ;  /* 0x00000010d3d37819 */ /* 0x000fe200000006ff */
[----:B------:R-:W-:Y:S01]  /*2110*/  FADD.FTZ R199, -R18, R213 ;  /* 0x000000d512c77221 */ /* 0x000fe20000010100 */
[----:B------:R-:W-:Y:S01]  /*2120*/  SHF.L.U32 R197, R210, 0x10, RZ ;  /* 0x00000010d2c57819 */ /* 0x000fe200000006ff */
[----:B------:R-:W-:Y:S01]  /*2130*/  IMAD.U32 R210, R198, 0x10000, RZ ;  /* 0x00010000c6d27824 */ /* 0x000fe200078e00ff */
[----:B------:R-:W-:Y:S01]  /*2140*/  SHF.L.U32 R196, R196, 0x10, RZ ;  /* 0x00000010c4c47819 */ /* 0x000fe200000006ff */
[C---:B------:R-:W-:Y:S01]  /*2150*/  FADD.FTZ R198, -R18.reuse, R212 ;  /* 0x000000d412c67221 */ /* 0x040fe20000010100 */
[C---:B------:R-:W-:Y:S01]  /*2160*/  FADD.FTZ R214, -R18.reuse, R211 ;  /* 0x000000d312d67221 */ /* 0x040fe20000010100 */
[----:B------:R-:W-:Y:S01]  /*2170*/  FADD.FTZ R197, -R18, R197 ;  /* 0x000000c512c57221 */ /* 0x000fe20000010100 */
[----:B----4-:R-:W-:Y:S01]  /*2180*/  PRMT R213, R200, 0x7632, R213 ;  /* 0x00007632c8d57816 */ /* 0x010fe200000000d5 */
[C---:B------:R-:W-:Y:S01]  /*2190*/  FADD.FTZ R196, -R18.reuse, R196 ;  /* 0x000000c412c47221 */ /* 0x040fe20000010100 */
[----:B------:R-:W-:Y:S01]  /*21a0*/  FADD.FTZ R18, -R18, R210 ;  /* 0x000000d212127221 */ /* 0x000fe20000010100 */
[----:B------:R-:W-:Y:S01]  /*21b0*/  SHF.L.U32 R210, R200, 0x10, RZ ;  /* 0x00000010c8d27819 */ /* 0x000fe200000006ff */
[C---:B------:R-:W-:Y:S01]  /*21c0*/  FMUL.FTZ R233, R2.reuse, R214 ;  /* 0x000000d602e97220 */ /* 0x040fe20000410000 */
[C---:B------:R-:W-:Y:S01]  /*21d0*/  PRMT R200, R201.reuse, 0x7632, R200 ;  /* 0x00007632c9c87816 */ /* 0x040fe200000000c8 */
[----:B------:R-:W-:Y:S01]  /*21e0*/  FMUL.FTZ R219, R2, R196 ;  /* 0x000000c402db7220 */ /* 0x000fe20000410000 */
[----:B------:R-:W-:Y:S01]  /*21f0*/  SHF.L.U32 R211, R201, 0x10, RZ ;  /* 0x00000010c9d37819 */ /* 0x000fe200000006ff */
[----:B------:R-:W-:Y:S01]  /*2200*/  FADD.FTZ R100, R100, R210 ;  /* 0x000000d264647221 */ /* 0x000fe20000010000 */
[----:B------:R-:W-:Y:S01]  /*2210*/  PRMT R212, R202, 0x7632, R212 ;  /* 0x00007632cad47816 */ /* 0x000fe200000000d4 */
[-C--:B------:R-:W-:Y:S01]  /*2220*/  FFMA.FTZ R132, R246, R210.reuse, R132 ;  /* 0x000000d2f6847223 */ /* 0x080fe20000010084 */
[----:B------:R-:W-:Y:S01]  /*2230*/  SHF.L.U32 R202, R202, 0x10, RZ ;  /* 0x00000010caca7819 */ /* 0x000fe200000006ff */
[----:B------:R-:W-:Y:S01]  /*2240*/  FMUL.FTZ R235, R60, R210 ;  /* 0x000000d23ceb7220 */ /* 0x000fe20000410000 */
[----:B------:R-:W-:Y:S01]  /*2250*/  SHF.L.U32 R201, R213, 0x10, RZ ;  /* 0x00000010d5c97819 */ /* 0x000fe200000006ff */
[----:B------:R-:W-:Y:S01]  /*2260*/  FMUL.FTZ R210, R2, R199 ;  /* 0x000000c702d27220 */ /* 0x000fe20000410000 */
[----:B------:R-:W-:Y:S01]  /*2270*/  PRMT R215, R203, 0x7632, R215 ;  /* 0x00007632cbd77816 */ /* 0x000fe200000000d7 */
[----:B------:R-:W-:Y:S01]  /*2280*/  FADD.FTZ R104, R104, R202 ;  /* 0x000000ca68687221 */ /* 0x000fe20000010000 */
[----:B------:R-:W-:Y:S01]  /*2290*/  SHF.L.U32 R199, R212, 0x10, RZ ;  /* 0x00000010d4c77819 */ /* 0x000fe200000006ff */
[-C--:B------:R-:W-:Y:S01]  /*22a0*/  FFMA.FTZ R136, R210, R202.reuse, R136 ;  /* 0x000000cad2887223 */ /* 0x080fe20000010088 */
[----:B------:R-:W-:Y:S01]  /*22b0*/  FMUL.FTZ R212, R64, R202 ;  /* 0x000000ca40d47220 */ /* 0x000fe20000410000 */
[----:B------:R-:W-:Y:S01]  /*22c0*/  FADD.FTZ R101, R101, R201 ;  /* 0x000000c965657221 */ /* 0x000fe20000010000 */
[-C--:B------:R-:W-:Y:S01]  /*22d0*/  FFMA.FTZ R133, R233, R201.reuse, R133 ;  /* 0x000000c9e9857223 */ /* 0x080fe20000010085 */
[----:B------:R-:W-:Y:S01]  /*22e0*/  FMUL.FTZ R232, R61, R201 ;  /* 0x000000c93de87220 */ /* 0x000fe20000410000 */
[----:B------:R-:W-:Y:S01]  /*22f0*/  FADD.FTZ R202, R227, R235 ;  /* 0x000000ebe3ca7221 */ /* 0x000fe20000010000 */
[----:B------:R-:W-:Y:S01]  /*2300*/  FFMA.FTZ R201, R246, R235, R226 ;  /* 0x000000ebf6c97223 */ /* 0x000fe200000100e2 */
[----:B------:R-:W-:Y:S01]  /*2310*/  FMUL.FTZ R213, R2, R198 ;  /* 0x000000c602d57220 */ /* 0x000fe20000410000 */
[----:B------:R-:W-:Y:S01]  /*2320*/  IMAD.U32 R198, R215, 0x10000, RZ ;  /* 0x00010000d7c67824 */ /* 0x000fe200078e00ff */
        /* <DEDUP_REMOVED lines=8> */
[----:B------:R-:W-:-:S02]  /*23b0*/  IMAD.U32 R203, R203, 0x10000, RZ ;  /* 0x00010000cbcb7824 */ /* 0x000fc400078e00ff */
[----:B------:R-:W-:Y:S01]  /*23c0*/  FADD.FTZ R197, R197, R211 ;  /* 0x000000d3c5c57221 */ /* 0x000fe20000010000 */
[----:B------:R-:W-:Y:S01]  /*23d0*/  FFMA.FTZ R201, R209, R211, R201 ;  /* 0x000000d3d1c97223 */ /* 0x000fe200000100c9 */
[----:B------:R-:W-:Y:S01]  /*23e0*/  FMUL.FTZ R220, R65, R199 ;  /* 0x000000c741dc7220 */ /* 0x000fe20000410000 */
        /* <DEDUP_REMOVED lines=21> */
.L_x_3459:
[----:B------:R-:W-:Y:S05]  /*2540*/  BSYNC B1 ;  /* 0x0000000000017941 */ /* 0x000fea0003800000 */
.L_x_3448:
        /* <DEDUP_REMOVED lines=19> */
[----:B---3--:R2:W1:Y:S02]  /*2680*/  SHFL.BFLY PT, R18, R200, 0x10, 0x1f ;  /* 0x0e001f00c8127f89 */ /* 0x00846400000e0000 */
.L_x_3605:
[----:B------:R-:W3:Y:S01]  /*2690*/  LDL.LU R196, [R1+0x20] ;  /* 0x0000200001c47983 */ /* 0x000ee20000300800 */
[----:B------:R-:W-:Y:S01]  /*26a0*/  FADD.FTZ R198, R199, R202 ;  /* 0x000000cac7c67221 */ /* 0x000fe20000010000 */
[----:B-12---:R-:W-:Y:S01]  /*26b0*/  FADD.FTZ R199, R200, R18 ;  /* 0x00000012c8c77221 */ /* 0x006fe20000010000 */
[----:B------:R-:W-:Y:S02]  /*26c0*/  BSSY B1, `(.L_x_3467) ;  /* 0x00000fd000017945 */ /* 0x000fe40003800000 */
[----:B------:R-:W-:Y:S01]  /*26d0*/  FMUL.FTZ R198, R198, UR8 ;  /* 0x00000008c6c67c20 */ /* 0x000fe20008410000 */
[----:B------:R-:W-:Y:S01]  /*26e0*/  FMUL.FTZ R199, R199, UR8 ;  /* 0x00000008c7c77c20 */ /* 0x000fe20008410000 */
[----:B---3--:R-:W-:-:S13]  /*26f0*/  ISETP.GE.AND P3, PT, R196, 0x1, PT ;  /* 0x00000001c400780c */ /* 0x008fda0003f66270 */
        /* <DEDUP_REMOVED lines=9> */
[----:B------:R-:W1:Y:S02]  /*2790*/  LDC.64 R192, c[0x0][0x220] ;  /* 0x00008800ffc07b82 */ /* 0x000e640000000a00 */
[----:B-1----:R-:W-:-:S06]  /*27a0*/  IMAD.WIDE.U32 R192, R18, 0x10, R192 ;  /* 0x0000001012c07825 */ /* 0x002fcc00078e00c0 */
[----:B------:R-:W5:Y:S02]  /*27b0*/  LDG.E.128 R192, desc[UR4][R192.64] ;  /* 0x00000004c0c07981 */ /* 0x000f64000c1e1d00 */
.L_x_3470:
[----:B------:R-:W-:Y:S05]  /*27c0*/  BSYNC B2 ;  /* 0x0000000000027941 */ /* 0x000fea0003800000 */
.L_x_3469:
[----:B------:R-:W-:Y:S04]  /*27d0*/  BSSY B2, `(.L_x_3471) ;  /* 0x0000014000027945 */ /* 0x000fe80003800000 */
[----:B------:R-:W-:Y:S05]  /*27e0*/  @P2 BRA `(.L_x_3472) ;  /* 0x00000000001c2947 */ /* 0x000fea0003800000 */
[----:B------:R-:W-:Y:S01]  /*27f0*/  UISETP.NE.U32.AND UP0, UPT, UR14, URZ, UPT ;  /* 0x0000003f0e00728c */ /* 0x000fe2000bf05070 */
[----:B------:R-:W-:-:S03]  /*2800*/  MOV R196, RZ ;  /* 0x000000ff00c47202 */ /* 0x000fc60000000f00 */
[----:B------:R-:W-:-:S06]  /*2810*/  UISETP.NE.AND.EX UP0, UPT, UR15, URZ, UPT, UP0 ;  /* 0x0000003f0f00728c */ /* 0x000fcc000bf05300 */
[----:B------:R-:W-:-:S13]  /*2820*/  PLOP3.LUT P4, PT, PT, PT, UP0, 0x80, 0x0 ;  /* 0x000000000000781c */ /* 0x000fda0003f8f008 */
[----:B------:R-:W-:Y:S05]  /*2830*/  @!P4 BRA `(.L_x_3473) ;  /* 0x000000000034c947 */ /* 0x000fea0003800000 */
[----:B-----5:R-:W-:Y:S01]  /*2840*/  IMAD.U32 R196, R172, 0x10000, RZ ;  /* 0x00010000acc47824 */ /* 0x020fe200078e00ff */
[----:B------:R-:W-:Y:S06]  /*2850*/  BRA `(.L_x_3473) ;  /* 0x00000000002c7947 */ /* 0x000fec0003800000 */
.L_x_3472:
[----:B------:R-:W1:Y:S01]  /*2860*/  LDC.U8 R197, c[0x0][0x2a0] ;  /* 0x0000a800ffc57b82 */ /* 0x000e620000000000 */
[----:B------:R-:W-:-:S04]  /*2870*/  UISETP.NE.U32.AND UP0, UPT, UR14, URZ, UPT ;  /* 0x0000003f0e00728c */ /* 0x000fc8000bf05070 */
[----:B------:R-:W-:Y:S01]  /*2880*/  UISETP.NE.AND.EX UP0, UPT, UR15, URZ, UPT, UP0 ;  /* 0x0000003f0f00728c */ /* 0x000fe2000bf05300 */
[----:B-1----:R-:W-:-:S04]  /*2890*/  ISETP.NE.AND P4, PT, R197, RZ, PT ;  /* 0x000000ffc500720c */ /* 0x002fc80003f85270 */
[----:B------:R-:W-:Y:S02]  /*28a0*/  FSEL R196, R198, RZ, !P4 ;  /* 0x000000ffc6c47208 */ /* 0x000fe40006000000 */
[----:B------:R-:W-:-:S03]  /*28b0*/  PLOP3.LUT P4, PT, PT, PT, UP0, 0x80, 0x0 ;  /* 0x000000000000781c */ /* 0x000fc60003f8f008 */
[----:B------:R-:W-:-:S04]  /*28c0*/  FFMA.FTZ R196, R0, R199, R196 ;  /* 0x000000c700c47223 */ /* 0x000fc800000100c4 */
[----:B------:R-:W-:-:S04]  /*28d0*/  FADD.FTZ R196, R223, -R196 ;  /* 0x800000c4dfc47221 */ /* 0x000fc80000010000 */
[----:B-----5:R-:W-:Y:S02]  /*28e0*/  FMUL.FTZ R196, R2, R196 ;  /* 0x000000c402c47220 */ /* 0x020fe40000410000 */
[----:B------:R-:W-:-:S05]  /*28f0*/  @P4 SHF.L.U32 R197, R172, 0x10, RZ ;  /* 0x00000010acc54819 */ /* 0x000fca00000006ff */
[----:B------:R-:W-:-:S07]  /*2900*/  @P4 FADD.FTZ R196, R196, R197 ;  /* 0x000000c5c4c44221 */ /* 0x000fce0000010000 */
.L_x_3473:
[----:B------:R-:W-:Y:S05]  /*2910*/  BSYNC B2 ;  /* 0x0000000000027941 */ /* 0x000fea0003800000 */
.L_x_3471:
[----:B------:R-:W2:Y:S01]  /*2920*/  LDL R200, [R1+0x40] ;  /* 0x0000400001c87983 */ /* 0x000ea20000100800 */
[----:B------:R-:W-:Y:S01]  /*2930*/  ISETP.NE.U32.AND P5, PT, RZ, UR10, PT ;  /* 0x0000000aff007c0c */ /* 0x000fe2000bfa5070 */
[----:B------:R-:W-:Y:S03]  /*2940*/  BSSY B2, `(.L_x_3474) ;  /* 0x000001c000027945 */ /* 0x000fe60003800000 */
[----:B------:R-:W-:-:S13]  /*2950*/  ISETP.NE.AND.EX P5, PT, RZ, UR11, PT, P5 ;  /* 0x0000000bff007c0c */ /* 0x000fda000bfa5350 */
[----:B------:R-:W-:-:S04]  /*2960*/  @P5 F2FP.BF16.F32.PACK_AB R197, RZ, R196 ;  /* 0x000000c4ffc5523e */ /* 0x000fc800000010ff */
[----:B------:R-:W-:Y:S02]  /*2970*/  @P5 PRMT R184, R197, 0x7610, R184 ;  /* 0x00007610c5b85816 */ /* 0x000fe400000000b8 */
[----:B------:R-:W1:Y:S02]  /*2980*/  @P3 LDC R197, c[0x0][0x29c] ;  /* 0x0000a700ffc53b82 */ /* 0x000e640000000800 */
[----:B-1----:R-:W-:Y:S01]  /*2990*/  @P3 FMUL.FTZ R197, R196, R197 ;  /* 0x000000c5c4c53220 */ /* 0x002fe20000410000 */
[----:B-----5:R-:W-:-:S05]  /*29a0*/  @P3 SHF.L.U32 R196, R192, 0x10, RZ ;  /* 0x00000010c0c43819 */ /* 0x020fca00000006ff */
[----:B------:R-:W-:Y:S01]  /*29b0*/  @P3 FFMA.FTZ R140, R197, R196, R140 ;  /* 0x000000c4c58c3223 */ /* 0x000fe2000001008c */
[----:B--2---:R-:W-:-:S05]  /*29c0*/  @P3 FMUL.FTZ R196, R200, R197 ;  /* 0x000000c5c8c43220 */ /* 0x004fca0000410000 */
        /* <DEDUP_REMOVED lines=8> */
.L_x_3475:
[----:B------:R-:W2:Y:S01]  /*2a50*/  LDL R201, [R1+0x1c] ;  /* 0x00001c0001c97983 */ /* 0x000ea20000100800 */
[----:B------:R-:W1:Y:S03]  /*2a60*/  LDC.U8 R202, c[0x0][0x2a0] ;  /* 0x0000a800ffca7b82 */ /* 0x000e660000000000 */
[----:B------:R-:W3:Y:S01]  /*2a70*/  LDL R200, [R1+0x18] ;  /* 0x0000180001c87983 */ /* 0x000ee20000100800 */
[----:B------:R-:W-:-:S04]  /*2a80*/  @P4 PRMT R197, R172, 0x7632, R197 ;  /* 0x00007632acc54816 */ /* 0x000fc800000000c5 */
[----:B------:R-:W-:Y:S02]  /*2a90*/  @P4 SHF.L.U32 R197, R197, 0x10, RZ ;  /* 0x00000010c5c54819 */ /* 0x000fe400000006ff */
[----:B-1----:R-:W-:-:S04]  /*2aa0*/  ISETP.NE.AND P6, PT, R202, RZ, PT ;  /* 0x000000ffca00720c */ /* 0x002fc80003fc5270 */
[----:B------:R-:W-:-:S05]  /*2ab0*/  FSEL R196, R198, RZ, !P6 ;  /* 0x000000ffc6c47208 */ /* 0x000fca0007000000 */
[----:B--2---:R-:W-:-:S04]  /*2ac0*/  FFMA.FTZ R196, R201, R199, R196 ;  /* 0x000000c7c9c47223 */ /* 0x004fc800000100c4 */
[----:B---3--:R-:W-:-:S04]  /*2ad0*/  FADD.FTZ R196, R200, -R196 ;  /* 0x800000c4c8c47221 */ /* 0x008fc80000010000 */
[----:B------:R-:W-:-:S04]  /*2ae0*/  FMUL.FTZ R196, R2, R196 ;  /* 0x000000c402c47220 */ /* 0x000fc80000410000 */
[----:B------:R-:W-:-:S07]  /*2af0*/  @P4 FADD.FTZ R196, R196, R197 ;  /* 0x000000c5c4c44221 */ /* 0x000fce0000010000 */
.L_x_3476:
[----:B------:R-:W-:Y:S05]  /*2b00*/  BSYNC B2 ;  /* 0x0000000000027941 */ /* 0x000fea0003800000 */
.L_x_3474:
[----:B------:R-:W2:Y:S01]  /*2b10*/  LDL R200, [R1+0x44] ;  /* 0x0000440001c87983 */ /* 0x000ea20000100800 */
[----:B------:R-:W-:Y:S01]  /*2b20*/  @P5 F2FP.BF16.F32.PACK_AB R197, RZ, R196 ;  /* 0x000000c4ffc5523e */ /* 0x000fe200000010ff */
[----:B------:R-:W-:Y:S03]  /*2b30*/  BSSY B2, `(.L_x_3477) ;  /* 0x0000019000027945 */ /* 0x000fe60003800000 */
[----:B------:R-:W-:Y:S02]  /*2b40*/  @P5 PRMT R184, R184, 0x5410, R197 ;  /* 0x00005410b8b85816 */ /* 0x000fe400000000c5 */
[----:B------:R-:W1:Y:S02]  /*2b50*/  @P3 LDC R197, c[0x0][0x29c] ;  /* 0x0000a700ffc53b82 */ /* 0x000e640000000800 */
[----:B-1----:R-:W-:Y:S01]  /*2b60*/  @P3 FMUL.FTZ R197, R196, R197 ;  /* 0x000000c5c4c53220 */ /* 0x002fe20000410000 */
[----:B------:R-:W-:-:S04]  /*2b70*/  @P3 PRMT R196, R192, 0x7632, R196 ;  /* 0x00007632c0c43816 */ /* 0x000fc800000000c4 */
[----:B------:R-:W-:-:S05]  /*2b80*/  @P3 SHF.L.U32 R196, R196, 0x10, RZ ;  /* 0x00000010c4c43819 */ /* 0x000fca00000006ff */
[----:B------:R-:W-:Y:S01]  /*2b90*/  @P3 FFMA.FTZ R141, R197, R196, R141 ;  /* 0x000000c4c58d3223 */ /* 0x000fe2000001008d */
[----:B--2---:R-:W-:-:S05]  /*2ba0*/  @P3 FMUL.FTZ R196, R200, R197 ;  /* 0x000000c5c8c43220 */ /* 0x004fca0000410000 */
[----:B------:R-:W-:-:S04]  /*2bb0*/  @P3 F2FP.BF16.F32.PACK_AB R196, RZ, R196 ;  /* 0x000000c4ffc4323e */ /* 0x000fc800000010ff */
[----:B------:R-:W-:Y:S01]  /*2bc0*/  @P3 PRMT R188, R188, 0x5410, R196 ;  /* 0x00005410bcbc3816 */ /* 0x000fe200000000c4 */
[----:B------:R-:W-:Y:S06]  /*2bd0*/  @P2 BRA `(.L_x_3478) ;  /* 0x0000000000102947 */ /* 0x000fec0003800000 */
[----:B------:R-:W-:Y:S01]  /*2be0*/  MOV R196, RZ ;  /* 0x000000ff00c47202 */ /* 0x000fe20000000f00 */
[----:B------:R-:W-:Y:S06]  /*2bf0*/  @!P4 BRA `(.L_x_3479) ;  /* 0x000000000030c947 */ /* 0x000fec0003800000 */
[----:B------:R-:W-:Y:S01]  /*2c00*/  IMAD.U32 R196, R173, 0x10000, RZ ;  /* 0x00010000adc47824 */ /* 0x000fe200078e00ff */
[----:B------:R-:W-:Y:S06]  /*2c10*/  BRA `(.L_x_3479) ;  /* 0x0000000000287947 */ /* 0x000fec0003800000 */
.L_x_3478:
[----:B------:R-:W2:Y:S01]  /*2c20*/  LDL R200, [R1+0x14] ;  /* 0x0000140001c87983 */ /* 0x000ea20000100800 */
[----:B------:R-:W1:Y:S03]  /*2c30*/  LDC.U8 R201, c[0x0][0x2a0] ;  /* 0x0000a800ffc97b82 */ /* 0x000e660000000000 */
[----:B------:R-:W3:Y:S01]  /*2c40*/  LDL R197, [R1+0x10] ;  /* 0x0000100001c57983 */ /* 0x000ee20000100800 */
[----:B-1----:R-:W-:-:S04]  /*2c50*/  ISETP.NE.AND P6, PT, R201, RZ, PT ;  /* 0x000000ffc900720c */ /* 0x002fc80003fc5270 */
[----:B------:R-:W-:-:S05]  /*2c60*/  FSEL R196, R198, RZ, !P6 ;  /* 0x000000ffc6c47208 */ /* 0x000fca0007000000 */
[----:B--2---:R-:W-:-:S04]  /*2c70*/  FFMA.FTZ R196, R200, R199, R196 ;  /* 0x000000c7c8c47223 */ /* 0x004fc800000100c4 */
[----:B---3--:R-:W-:Y:S01]  /*2c80*/  FADD.FTZ R196, R197, -R196 ;  /* 0x800000c4c5c47221 */ /* 0x008fe20000010000 */
[----:B------:R-:W-:-:S03]  /*2c90*/  @P4 SHF.L.U32 R197, R173, 0x10, RZ ;  /* 0x00000010adc54819 */ /* 0x000fc600000006ff */
[----:B------:R-:W-:-:S04]  /*2ca0*/  FMUL.FTZ R196, R2, R196 ;  /* 0x000000c402c47220 */ /* 0x000fc80000410000 */
[----:B------:R-:W-:-:S07]  /*2cb0*/  @P4 FADD.FTZ R196, R196, R197 ;  /* 0x000000c5c4c44221 */ /* 0x000fce0000010000 */
.L_x_3479:
[----:B------:R-:W-:Y:S05]  /*2cc0*/  BSYNC B2 ;  /* 0x0000000000027941 */ /* 0x000fea0003800000 */
.L_x_3477:
[----:B------:R-:W2:Y:S01]  /*2cd0*/  LDL R200, [R1+0x48] ;  /* 0x0000480001c87983 */ /* 0x000ea20000100800 */
[----:B------:R-:W-:Y:S01]  /*2ce0*/  @P5 F2FP.BF16.F32.PACK_AB R197, RZ, R196 ;  /* 0x000000c4ffc5523e */ /* 0x000fe200000010ff */
[----:B------:R-:W-:Y:S03]  /*2cf0*/  BSSY B2, `(.L_x_3480) ;  /* 0x000001a000027945 */ /* 0x000fe60003800000 */
[----:B------:R-:W-:Y:S02]  /*2d00*/  @P5 PRMT R185, R197, 0x7610, R185 ;  /* 0x00007610c5b95816 */ /* 0x000fe400000000b9 */
[----:B------:R-:W1:Y:S02]  /*2d10*/  @P3 LDC R197, c[0x0][0x29c] ;  /* 0x0000a700ffc53b82 */ /* 0x000e640000000800 */
[----:B-1----:R-:W-:Y:S01]  /*2d20*/  @P3 FMUL.FTZ R197, R196, R197 ;  /* 0x000000c5c4c53220 */ /* 0x002fe20000410000 */
[----:B------:R-:W-:-:S05]  /*2d30*/  @P3 SHF.L.U32 R196, R193, 0x10, RZ ;  /* 0x00000010c1c43819 */ /* 0x000fca00000006ff */
        /* <DEDUP_REMOVED lines=10> */
.L_x_3481:
        /* <DEDUP_REMOVED lines=11> */
.L_x_3482:
[----:B------:R-:W-:Y:S05]  /*2e90*/  BSYNC B2 ;  /* 0x0000000000027941 */ /* 0x000fea0003800000 */
.L_x_3480:
        /* <DEDUP_REMOVED lines=17> */
.L_x_3484:
[----:B------:R-:W2:Y:S01]  /*2fb0*/  LDL R200, [R1+0x4] ;  /* 0x0000040001c87983 */ /* 0x000ea20000100800 */
[----:B------:R-:W1:Y:S03]  /*2fc0*/  LDC.U8 R201, c[0x0][0x2a0] ;  /* 0x0000a800ffc97b82 */ /* 0x000e660000000000 */
[----:B------:R-:W3:Y:S01]  /*2fd0*/  LDL R197, [R1] ;  /* 0x0000000001c57983 */ /* 0x000ee20000100800 */
[----:B-1----:R-:W-:-:S04]  /*2fe0*/  ISETP.NE.AND P6, PT, R201, RZ, PT ;  /* 0x000000ffc900720c */ /* 0x002fc80003fc5270 */
[----:B------:R-:W-:-:S05]  /*2ff0*/  FSEL R196, R198, RZ, !P6 ;  /* 0x000000ffc6c47208 */ /* 0x000fca0007000000 */
[----:B--2---:R-:W-:-:S04]  /*3000*/  FFMA.FTZ R196, R200, R199, R196 ;  /* 0x000000c7c8c47223 */ /* 0x004fc800000100c4 */
[----:B---3--:R-:W-:Y:S01]  /*3010*/  FADD.FTZ R196, R197, -R196 ;  /* 0x800000c4c5c47221 */ /* 0x008fe20000010000 */
[----:B------:R-:W-:-:S03]  /*3020*/  @P4 SHF.L.U32 R197, R174, 0x10, RZ ;  /* 0x00000010aec54819 */ /* 0x000fc600000006ff */
[----:B------:R-:W-:-:S04]  /*3030*/  FMUL.FTZ R196, R2, R196 ;  /* 0x000000c402c47220 */ /* 0x000fc80000410000 */
[----:B------:R-:W-:-:S07]  /*3040*/  @P4 FADD.FTZ R196, R196, R197 ;  /* 0x000000c5c4c44221 */ /* 0x000fce0000010000 */
.L_x_3485:
[----:B------:R-:W-:Y:S05]  /*3050*/  BSYNC B2 ;  /* 0x0000000000027941 */ /* 0x000fea0003800000 */
.L_x_3483:
        /* <DEDUP_REMOVED lines=17> */
.L_x_3487:
[----:B------:R-:W1:Y:S01]  /*3170*/  LDC.U8 R200, c[0x0][0x2a0] ;  /* 0x0000a800ffc87b82 */ /* 0x000e620000000000 */
[----:B------:R-:W-:-:S04]  /*3180*/  @P4 PRMT R197, R174, 0x7632, R197 ;  /* 0x00007632aec54816 */ /* 0x000fc800000000c5 */
[----:B------:R-:W-:Y:S02]  /*3190*/  @P4 SHF.L.U32 R197, R197, 0x10, RZ ;  /* 0x00000010c5c54819 */ /* 0x000fe400000006ff */
[----:B-1----:R-:W-:-:S04]  /*31a0*/  ISETP.NE.AND P6, PT, R200, RZ, PT ;  /* 0x000000ffc800720c */ /* 0x002fc80003fc5270 */
[----:B------:R-:W-:-:S05]  /*31b0*/  FSEL R196, R198, RZ, !P6 ;  /* 0x000000ffc6c47208 */ /* 0x000fca0007000000 */
[----:B------:R-:W-:-:S04]  /*31c0*/  FFMA.FTZ R196, R252, R199, R196 ;  /* 0x000000c7fcc47223 */ /* 0x000fc800000100c4 */
[----:B------:R-:W-:-:S04]  /*31d0*/  FADD.FTZ R196, R251, -R196 ;  /* 0x800000c4fbc47221 */ /* 0x000fc80000010000 */
[----:B------:R-:W-:-:S04]  /*31e0*/  FMUL.FTZ R196, R2, R196 ;  /* 0x000000c402c47220 */ /* 0x000fc80000410000 */
[----:B------:R-:W-:-:S07]  /*31f0*/  @P4 FADD.FTZ R196, R196, R197 ;  /* 0x000000c5c4c44221 */ /* 0x000fce0000010000 */
.L_x_3488:
[----:B------:R-:W-:Y:S05]  /*3200*/  BSYNC B2 ;  /* 0x0000000000027941 */ /* 0x000fea0003800000 */
.L_x_3486:
        /* <DEDUP_REMOVED lines=17> */
.L_x_3490:
[----:B------:R-:W1:Y:S02]  /*3320*/  LDC.U8 R197, c[0x0][0x2a0] ;  /* 0x0000a800ffc57b82 */ /* 0x000e640000000000 */
[----:B-1----:R-:W-:Y:S02]  /*3330*/  ISETP.NE.AND P6, PT, R197, RZ, PT ;  /* 0x000000ffc500720c */ /* 0x002fe40003fc5270 */
[----:B------:R-:W-:Y:S02]  /*3340*/  @P4 SHF.L.U32 R197, R175, 0x10, RZ ;  /* 0x00000010afc54819 */ /* 0x000fe400000006ff */
[----:B------:R-:W-:-:S05]  /*3350*/  FSEL R196, R198, RZ, !P6 ;  /* 0x000000ffc6c47208 */ /* 0x000fca0007000000 */
[----:B------:R-:W-:-:S04]  /*3360*/  FFMA.FTZ R196, R250, R199, R196 ;  /* 0x000000c7fac47223 */ /* 0x000fc800000100c4 */
[----:B------:R-:W-:-:S04]  /*3370*/  FADD.FTZ R196, R249, -R196 ;  /* 0x800000c4f9c47221 */ /* 0x000fc80000010000 */
[----:B------:R-:W-:-:S04]  /*3380*/  FMUL.FTZ R196, R2, R196 ;  /* 0x000000c402c47220 */ /* 0x000fc80000410000 */
[----:B------:R-:W-:-:S07]  /*3390*/  @P4 FADD.FTZ R196, R196, R197 ;  /* 0x000000c5c4c44221 */ /* 0x000fce0000010000 */
.L_x_3491:
[----:B------:R-:W-:Y:S05]  /*33a0*/  BSYNC B2 ;  /* 0x0000000000027941 */ /* 0x000fea0003800000 */
.L_x_3489:
        /* <DEDUP_REMOVED lines=17> */
.L_x_3493:
        /* <DEDUP_REMOVED lines=9> */
.L_x_3494:
[----:B------:R-:W-:Y:S05]  /*3550*/  BSYNC B2 ;  /* 0x0000000000027941 */ /* 0x000fea0003800000 */
.L_x_3492:
[----:B------:R-:W2:Y:S01]  /*3560*/  LDL R200, [R1+0x5c] ;  /* 0x00005c0001c87983 */ /* 0x000ea20000100800 */
[----:B------:R-:W-:-:S04]  /*3570*/  @P5 F2FP.BF16.F32.PACK_AB R197, RZ, R196 ;  /* 0x000000c4ffc5523e */ /* 0x000fc800000010ff */
        /* <DEDUP_REMOVED lines=8> */
[----:B------:R-:W-:Y:S02]  /*3600*/  @P3 PRMT R191, R191, 0x5410, R196 ;  /* 0x00005410bfbf3816 */ /* 0x000fe400000000c4 */
[----:B------:R-:W1:Y:S02]  /*3610*/  @P5 LDC.64 R196, c[0x0][0x308] ;  /* 0x0000c200ffc45b82 */ /* 0x000e640000000a00 */
[C---:B-1----:R-:W-:Y:S01]  /*3620*/  @P5 IMAD.WIDE.U32 R196, R6.reuse, 0x10, R196 ;  /* 0x0000001006c45825 */ /* 0x042fe200078e00c4 */
[----:B------:R-:W-:-:S04]  /*3630*/  IADD3 R6, R6, 0x20, RZ ;  /* 0x0000002006067810 */ /* 0x000fc80007ffe0ff */
[----:B------:R1:W-:Y:S02]  /*3640*/  @P5 STG.E.128 desc[UR4][R196.64], R184 ;  /* 0x000000b8c4005986 */ /* 0x0003e4000c101d04 */
[----:B-1----:R-:W1:Y:S02]  /*3650*/  @P3 LDC.64 R196, c[0x0][0x2f8] ;  /* 0x0000be00ffc43b82 */ /* 0x002e640000000a00 */
[----:B-1----:R-:W-:-:S04]  /*3660*/  @P3 IMAD.WIDE.U32 R196, R18, 0x10, R196 ;  /* 0x0000001012c43825 */ /* 0x002fc800078e00c4 */
[----:B------:R-:W-:Y:S01]  /*3670*/  VIADD R18, R18, 0x20 ;  /* 0x0000002012127836 */ /* 0x000fe20000000000 */
[----:B------:R1:W-:Y:S06]  /*3680*/  @P3 STG.E.128 desc[UR4][R196.64], R188 ;  /* 0x000000bcc4003986 */ /* 0x0003ec000c101d04 */
.L_x_3468:
[----:B------:R-:W-:Y:S05]  /*3690*/  BSYNC B1 ;  /* 0x0000000000017941 */ /* 0x000fea0003800000 */
.L_x_3467:
[----:B------:R-:W-:Y:S04]  /*36a0*/  BSSY B1, `(.L_x_3495) ;  /* 0x00000e4000017945 */ /* 0x000fe80003800000 */
[----:B------:R-:W-:Y:S05]  /*36b0*/  @!P0 BRA `(.L_x_3496) ;  /* 0x0000000c00888947 */ /* 0x000fea0003800000 */
[----:B------:R-:W-:Y:S04]  /*36c0*/  BSSY B2, `(.L_x_3497) ;  /* 0x0000005000027945 */ /* 0x000fe80003800000 */
[----:B------:R-:W-:Y:S05]  /*36d0*/  @!P3 BRA `(.L_x_3498) ;  /* 0x00000000000cb947 */ /* 0x000fea0003800000 */
[----:B------:R-:W2:Y:S02]  /*36e0*/  LDC.64 R192, c[0x0][0x220] ;  /* 0x00008800ffc07b82 */ /* 0x000ea40000000a00 */
[----:B--2---:R-:W-:-:S06]  /*36f0*/  IMAD.WIDE.U32 R192, R18, 0x10, R192 ;  /* 0x0000001012c07825 */ /* 0x004fcc00078e00c0 */
[----:B------:R-:W5:Y:S02]  /*3700*/  LDG.E.128 R192, desc[UR4][R192.64] ;  /* 0x00000004c0c07981 */ /* 0x000f64000c1e1d00 */
.L_x_3498:
[----:B------:R-:W-:Y:S05]  /*3710*/  BSYNC B2 ;  /* 0x0000000000027941 */ /* 0x000fea0003800000 */
.L_x_3497:
[----:B------:R-:W-:Y:S04]  /*3720*/  BSSY B2, `(.L_x_3499) ;  /* 0x0000014000027945 */ /* 0x000fe80003800000 */
[----:B------:R-:W-:Y:S05]  /*3730*/  @P2 BRA `(.L_x_3500) ;  /* 0x00000000001c2947 */ /* 0x000fea0003800000 */
[----:B------:R-:W-:Y:S01]  /*3740*/  UISETP.NE.U32.AND UP0, UPT, UR14, URZ, UPT ;  /* 0x0000003f0e00728c */ /* 0x000fe2000bf05070 */
[----:B-1----:R-:W-:-:S03]  /*3750*/  MOV R196, RZ ;  /* 0x000000ff00c47202 */ /* 0x002fc60000000f00 */
[----:B------:R-:W-:-:S06]  /*3760*/  UISETP.NE.AND.EX UP0, UPT, UR15, URZ, UPT, UP0 ;  /* 0x0000003f0f00728c */ /* 0x000fcc000bf05300 */
[----:B------:R-:W-:-:S13]  /*3770*/  PLOP3.LUT P4, PT, PT, PT, UP0, 0x80, 0x0 ;  /* 0x000000000000781c */ /* 0x000fda0003f8f008 */
[----:B------:R-:W-:Y:S05]  /*3780*/  @!P4 BRA `(.L_x_3501) ;  /* 0x000000000034c947 */ /* 0x000fea0003800000 */
[----:B-----5:R-:W-:Y:S01]  /*3790*/  SHF.L.U32 R196, R176, 0x10, RZ ;  /* 0x00000010b0c47819 */ /* 0x020fe200000006ff */
[----:B------:R-:W-:Y:S06]  /*37a0*/  BRA `(.L_x_3501) ;  /* 0x00000000002c7947 */ /* 0x000fec0003800000 */
.L_x_3500:
[----:B-1----:R-:W1:Y:S01]  /*37b0*/  LDC.U8 R197, c[0x0][0x2a0] ;  /* 0x0000a800ffc57b82 */ /* 0x002e620000000000 */
        /* <DEDUP_REMOVED lines=10> */
.L_x_3501:
[----:B------:R-:W-:Y:S05]  /*3860*/  BSYNC B2 ;  /* 0x0000000000027941 */ /* 0x000fea0003800000 */
.L_x_3499:
[----:B------:R-:W-:Y:S01]  /*3870*/  ISETP.NE.U32.AND P5, PT, RZ, UR10, PT ;  /* 0x0000000aff007c0c */ /* 0x000fe2000bfa5070 */
[----:B------:R-:W-:Y:S03]  /*3880*/  BSSY B2, `(.L_x_3502) ;  /* 0x000001a000027945 */ /* 0x000fe60003800000 */
[----:B------:R-:W-:-:S13]  /*3890*/  ISETP.NE.AND.EX P5, PT, RZ, UR11, PT, P5 ;  /* 0x0000000bff007c0c */ /* 0x000fda000bfa5350 */
[----:B------:R-:W-:-:S04]  /*38a0*/  @P5 F2FP.BF16.F32.PACK_AB R197, RZ, R196 ;  /* 0x000000c4ffc5523e */ /* 0x000fc800000010ff */
[----:B------:R-:W-:Y:S02]  /*38b0*/  @P5 PRMT R184, R197, 0x7610, R184 ;  /* 0x00007610c5b85816 */ /* 0x000fe400000000b8 */
[----:B------:R-:W1:Y:S02]  /*38c0*/  @P3 LDC R197, c[0x0][0x29c] ;  /* 0x0000a700ffc53b82 */ /* 0x000e640000000800 */
[----:B-1----:R-:W-:Y:S01]  /*38d0*/  @P3 FMUL.FTZ R197, R196, R197 ;  /* 0x000000c5c4c53220 */ /* 0x002fe20000410000 */
        /* <DEDUP_REMOVED lines=11> */
.L_x_3503:
        /* <DEDUP_REMOVED lines=9> */
.L_x_3504:
[----:B------:R-:W-:Y:S05]  /*3a20*/  BSYNC B2 ;  /* 0x0000000000027941 */ /* 0x000fea0003800000 */
.L_x_3502:
[----:B------:R-:W-:Y:S01]  /*3a30*/  @P5 F2FP.BF16.F32.PACK_AB R197, RZ, R196 ;  /* 0x000000c4ffc5523e */ /* 0x000fe200000010ff */
[----:B------:R-:W-:Y:S03]  /*3a40*/  BSSY B2, `(.L_x_3505) ;  /* 0x0000017000027945 */ /* 0x000fe60003800000 */
[----:B------:R-:W-:Y:S02]  /*3a50*/  @P5 PRMT R184, R184, 0x5410, R197 ;  /* 0x00005410b8b85816 */ /* 0x000fe400000000c5 */
[----:B------:R-:W1:Y:S02]  /*3a60*/  @P3 LDC R197, c[0x0][0x29c] ;  /* 0x0000a700ffc53b82 */ /* 0x000e640000000800 */
[----:B-1----:R-:W-:Y:S01]  /*3a70*/  @P3 FMUL.FTZ R197, R196, R197 ;  /* 0x000000c5c4c53220 */ /* 0x002fe20000410000 */
        /* <DEDUP_REMOVED lines=11> */
.L_x_3506:
        /* <DEDUP_REMOVED lines=8> */
.L_x_3507:
[----:B------:R-:W-:Y:S05]  /*3bb0*/  BSYNC B2 ;  /* 0x0000000000027941 */ /* 0x000fea0003800000 */
.L_x_3505:
[----:B------:R-:W-:Y:S01]  /*3bc0*/  @P5 F2FP.BF16.F32.PACK_AB R197, RZ, R196 ;  /* 0x000000c4ffc5523e */ /* 0x000fe200000010ff */
[----:B------:R-:W-:Y:S03]  /*3bd0*/  BSSY B2, `(.L_x_3508) ;  /* 0x0000018000027945 */ /* 0x000fe60003800000 */
[----:B------:R-:W-:Y:S02]  /*3be0*/  @P5 PRMT R185, R197, 0x7610, R185 ;  /* 0x00007610c5b95816 */ /* 0x000fe400000000b9 */
[----:B------:R-:W1:Y:S02]  /*3bf0*/  @P3 LDC R197, c[0x0][0x29c] ;  /* 0x0000a700ffc53b82 */ /* 0x000e640000000800 */
[----:B-1----:R-:W-:Y:S01]  /*3c00*/  @P3 FMUL.FTZ R197, R196, R197 ;  /* 0x000000c5c4c53220 */ /* 0x002fe20000410000 */
        /* <DEDUP_REMOVED lines=11> */
.L_x_3509:
        /* <DEDUP_REMOVED lines=9> */
.L_x_3510:
[----:B------:R-:W-:Y:S05]  /*3d50*/  BSYNC B2 ;  /* 0x0000000000027941 */ /* 0x000fea0003800000 */
.L_x_3508:
        /* <DEDUP_REMOVED lines=16> */
.L_x_3512:
        /* <DEDUP_REMOVED lines=8> */
.L_x_3513:
[----:B------:R-:W-:Y:S05]  /*3ee0*/  BSYNC B2 ;  /* 0x0000000000027941 */ /* 0x000fea0003800000 */
.L_x_3511:
        /* <DEDUP_REMOVED lines=16> */
.L_x_3515:
        /* <DEDUP_REMOVED lines=9> */
.L_x_3516:
[----:B------:R-:W-:Y:S05]  /*4080*/  BSYNC B2 ;  /* 0x0000000000027941 */ /* 0x000fea0003800000 */
.L_x_3514:
        /* <DEDUP_REMOVED lines=16> */
.L_x_3518:
        /* <DEDUP_REMOVED lines=8> */
.L_x_3519:
[----:B------:R-:W-:Y:S05]  /*4210*/  BSYNC B2 ;  /* 0x0000000000027941 */ /* 0x000fea0003800000 */
.L_x_3517:
        /* <DEDUP_REMOVED lines=16> */
.L_x_3521:
        /* <DEDUP_REMOVED lines=9> */
.L_x_3522:
[----:B------:R-:W-:Y:S05]  /*43b0*/  BSYNC B2 ;  /* 0x0000000000027941 */ /* 0x000fea0003800000 */
.L_x_3520:
[----:B------:R-:W-:-:S04]  /*43c0*/  @P5 F2FP.BF16.F32.PACK_AB R197, RZ, R196 ;  /* 0x000000c4ffc5523e */ /* 0x000fc800000010ff */
        /* <DEDUP_REMOVED lines=8> */
[----:B------:R-:W-:Y:S02]  /*4450*/  @P3 PRMT R191, R191, 0x5410, R196 ;  /* 0x00005410bfbf3816 */ /* 0x000fe400000000c4 */
[----:B------:R-:W1:Y:S02]  /*4460*/  @P5 LDC.64 R196, c[0x0][0x308] ;  /* 0x0000c200ffc45b82 */ /* 0x000e640000000a00 */
[C---:B-1----:R-:W-:Y:S01]  /*4470*/  @P5 IMAD.WIDE.U32 R196, R6.reuse, 0x10, R196 ;  /* 0x0000001006c45825 */ /* 0x042fe200078e00c4 */
[----:B------:R-:W-:-:S04]  /*4480*/  IADD3 R6, R6, 0x20, RZ ;  /* 0x0000002006067810 */ /* 0x000fc80007ffe0ff */
[----:B------:R1:W-:Y:S02]  /*4490*/  @P5 STG.E.128 desc[UR4][R196.64], R184 ;  /* 0x000000b8c4005986 */ /* 0x0003e4000c101d04 */
[----:B-1----:R-:W1:Y:S02]  /*44a0*/  @P3 LDC.64 R196, c[0x0][0x2f8] ;  /* 0x0000be00ffc43b82 */ /* 0x002e640000000a00 */
[C---:B-1----:R-:W-:Y:S01]  /*44b0*/  @P3 IMAD.WIDE.U32 R196, R18.reuse, 0x10, R196 ;  /* 0x0000001012c43825 */ /* 0x042fe200078e00c4 */
[----:B------:R-:W-:-:S04]  /*44c0*/  IADD3 R18, R18, 0x20, RZ ;  /* 0x0000002012127810 */ /* 0x000fc80007ffe0ff */
[----:B------:R2:W-:Y:S03]  /*44d0*/  @P3 STG.E.128 desc[UR4][R196.64], R188 ;  /* 0x000000bcc4003986 */ /* 0x0005e6000c101d04 */
.L_x_3496:
[----:B------:R-:W-:Y:S05]  /*44e0*/  BSYNC B1 ;  /* 0x0000000000017941 */ /* 0x000fea0003800000 */
.L_x_3495:
[----:B------:R-:W-:Y:S04]  /*44f0*/  BSSY B1, `(.L_x_3523) ;  /* 0x00000e4000017945 */ /* 0x000fe80003800000 */
[----:B------:R-:W-:Y:S05]  /*4500*/  @!P1 BRA `(.L_x_3524) ;  /* 0x0000000c00889947 */ /* 0x000fea0003800000 */
[----:B------:R-:W-:Y:S04]  /*4510*/  BSSY B2, `(.L_x_3525) ;  /* 0x0000005000027945 */ /* 0x000fe80003800000 */
[----:B------:R-:W-:Y:S05]  /*4520*/  @!P3 BRA `(.L_x_3526) ;  /* 0x00000000000cb947 */ /* 0x000fea0003800000 */
[----:B------:R-:W3:Y:S02]  /*4530*/  LDC.64 R192, c[0x0][0x220] ;  /* 0x00008800ffc07b82 */ /* 0x000ee40000000a00 */
[----:B---3--:R-:W-:-:S06]  /*4540*/  IMAD.WIDE.U32 R192, R18, 0x10, R192 ;  /* 0x0000001012c07825 */ /* 0x008fcc00078e00c0 */
[----:B------:R-:W5:Y:S02]  /*4550*/  LDG.E.128 R192, desc[UR4][R192.64] ;  /* 0x00000004c0c07981 */ /* 0x000f64000c1e1d00 */
.L_x_3526:
[----:B------:R-:W-:Y:S05]  /*4560*/  BSYNC B2 ;  /* 0x0000000000027941 */ /* 0x000fea0003800000 */
.L_x_3525:
[----:B------:R-:W-:Y:S04]  /*4570*/  BSSY B2, `(.L_x_3527) ;  /* 0x0000014000027945 */ /* 0x000fe80003800000 */
[----:B------:R-:W-:Y:S05]  /*4580*/  @P2 BRA `(.L_x_3528) ;  /* 0x00000000001c2947 */ /* 0x000fea0003800000 */
[----:B------:R-:W-:Y:S01]  /*4590*/  UISETP.NE.U32.AND UP0, UPT, UR14, URZ, UPT ;  /* 0x0000003f0e00728c */ /* 0x000fe2000bf05070 */
[----:B-12---:R-:W-:-:S03]  /*45a0*/  MOV R196, RZ ;  /* 0x000000ff00c47202 */ /* 0x006fc60000000f00 */
[----:B------:R-:W-:-:S06]  /*45b0*/  UISETP.NE.AND.EX UP0, UPT, UR15, URZ, UPT, UP0 ;  /* 0x0000003f0f00728c */ /* 0x000fcc000bf05300 */
[----:B------:R-:W-:-:S13]  /*45c0*/  PLOP3.LUT P4, PT, PT, PT, UP0, 0x80, 0x0 ;  /* 0x000000000000781c */ /* 0x000fda0003f8f008 */
[----:B------:R-:W-:Y:S05]  /*45d0*/  @!P4 BRA `(.L_x_3529) ;  /* 0x000000000034c947 */ /* 0x000fea0003800000 */
[----:B-----5:R-:W-:Y:S01]  /*45e0*/  IMAD.U32 R196, R180, 0x10000, RZ ;  /* 0x00010000b4c47824 */ /* 0x020fe200078e00ff */
[----:B------:R-:W-:Y:S06]  /*45f0*/  BRA `(.L_x_3529) ;  /* 0x00000000002c7947 */ /* 0x000fec0003800000 */
.L_x_3528:
[----:B-12---:R-:W1:Y:S01]  /*4600*/  LDC.U8 R197, c[0x0][0x2a0] ;  /* 0x0000a800ffc57b82 */ /* 0x006e620000000000 */
        /* <DEDUP_REMOVED lines=10> */
.L_x_3529:
[----:B------:R-:W-:Y:S05]  /*46b0*/  BSYNC B2 ;  /* 0x0000000000027941 */ /* 0x000fea0003800000 */
.L_x_3527:
        /* <DEDUP_REMOVED lines=18> */
.L_x_3531:
        /* <DEDUP_REMOVED lines=9> */
.L_x_3532:
[----:B------:R-:W-:Y:S05]  /*4870*/  BSYNC B2 ;  /* 0x0000000000027941 */ /* 0x000fea0003800000 */
.L_x_3530:
        /* <DEDUP_REMOVED lines=16> */
.L_x_3534:
        /* <DEDUP_REMOVED lines=8> */
.L_x_3535:
[----:B------:R-:W-:Y:S05]  /*4a00*/  BSYNC B2 ;  /* 0x0000000000027941 */ /* 0x000fea0003800000 */
.L_x_3533:
[----:B------:R-:W-:Y:S01]  /*4a10*/  @P5 F2FP.BF16.F32.PACK_AB R197, RZ, R196 ;  /* 0x000000c4ffc5523e */ /* 0x000fe200000010ff */
[----:B------:R-:W-:Y:S03]  /*4a20*/  BSSY B2, `(.L_x_3536) ;  /* 0x0000018000027945 */ /* 0x000fe60003800000 */
[----:B------:R-:W-:Y:S02]  /*4a30*/  @P5 PRMT R185, R197, 0x7610, R185 ;  /* 0x00007610c5b95816 */ /* 0x000fe400000000b9 */
[----:B------:R-:W1:Y:S02]  /*4a40*/  @P3 LDC R197, c[0x0][0x29c] ;  /* 0x0000a700ffc53b82 */ /* 0x000e640000000800 */
[----:B-1----:R-:W-:Y:S01]  /*4a50*/  @P3 FMUL.FTZ R197, R196, R197 ;  /* 0x000000c5c4c53220 */ /* 0x002fe20000410000 */
        /* <DEDUP_REMOVED lines=11> */
.L_x_3537:
        /* <DEDUP_REMOVED lines=9> */
.L_x_3538:
[----:B------:R-:W-:Y:S05]  /*4ba0*/  BSYNC B2 ;  /* 0x0000000000027941 */ /* 0x000fea0003800000 */
.L_x_3536:
        /* <DEDUP_REMOVED lines=16> */
.L_x_3540:
        /* <DEDUP_REMOVED lines=8> */
.L_x_3541:
[----:B------:R-:W-:Y:S05]  /*4d30*/  BSYNC B2 ;  /* 0x0000000000027941 */ /* 0x000fea0003800000 */
.L_x_3539:
        /* <DEDUP_REMOVED lines=16> */
.L_x_3543:
        /* <DEDUP_REMOVED lines=9> */
.L_x_3544:
[----:B------:R-:W-:Y:S05]  /*4ed0*/  BSYNC B2 ;  /* 0x0000000000027941 */ /* 0x000fea0003800000 */
.L_x_3542:
        /* <DEDUP_REMOVED lines=16> */
.L_x_3546:
        /* <DEDUP_REMOVED lines=8> */
.L_x_3547:
[----:B------:R-:W-:Y:S05]  /*5060*/  BSYNC B2 ;  /* 0x0000000000027941 */ /* 0x000fea0003800000 */
.L_x_3545:
        /* <DEDUP_REMOVED lines=16> */
.L_x_3549:
        /* <DEDUP_REMOVED lines=9> */
.L_x_3550:
[----:B------:R-:W-:Y:S05]  /*5200*/  BSYNC B2 ;  /* 0x0000000000027941 */ /* 0x000fea0003800000 */
.L_x_3548:
[----:B------:R-:W-:-:S04]  /*5210*/  @P5 F2FP.BF16.F32.PACK_AB R197, RZ, R196 ;  /* 0x000000c4ffc5523e */ /* 0x000fc800000010ff */
        /* <DEDUP_REMOVED lines=17> */
.L_x_3524:
[----:B------:R-:W-:Y:S05]  /*5330*/  BSYNC B1 ;  /* 0x0000000000017941 */ /* 0x000fea0003800000 */
.L_x_3523:
[----:B-123--:R-:W2:Y:S01]  /*5340*/  LDL R196, [R1+0x24] ;  /* 0x0000240001c47983 */ /* 0x00eea20000100800 */
[----:B------:R-:W-:Y:S01]  /*5350*/  BSSY B1, `(.L_x_3551) ;  /* 0x00000e3000017945 */ /* 0x000fe20003800000 */
[----:B--2---:R-:W-:-:S13]  /*5360*/  ISETP.NE.AND P4, PT, R196, RZ, PT ;  /* 0x000000ffc400720c */ /* 0x004fda0003f85270 */
[----:B------:R-:W-:Y:S05]  /*5370*/  @!P4 BRA `(.L_x_3552) ;  /* 0x0000000c0080c947 */ /* 0x000fea0003800000 */
[----:B------:R-:W-:Y:S04]  /*5380*/  BSSY B2, `(.L_x_3553) ;  /* 0x0000005000027945 */ /* 0x000fe80003800000 */
[----:B------:R-:W-:Y:S05]  /*5390*/  @!P3 BRA `(.L_x_3554) ;  /* 0x00000000000cb947 */ /* 0x000fea0003800000 */
[----:B------:R-:W1:Y:S02]  /*53a0*/  LDC.64 R192, c[0x0][0x220] ;  /* 0x00008800ffc07b82 */ /* 0x000e640000000a00 */
[----:B-1----:R-:W-:-:S06]  /*53b0*/  IMAD.WIDE.U32 R192, R18, 0x10, R192 ;  /* 0x0000001012c07825 */ /* 0x002fcc00078e00c0 */
[----:B------:R-:W5:Y:S02]  /*53c0*/  LDG.E.128 R192, desc[UR4][R192.64] ;  /* 0x00000004c0c07981 */ /* 0x000f64000c1e1d00 */
.L_x_3554:
[----:B------:R-:W-:Y:S05]  /*53d0*/  BSYNC B2 ;  /* 0x0000000000027941 */ /* 0x000fea0003800000 */
.L_x_3553:
[----:B------:R-:W-:Y:S04]  /*53e0*/  BSSY B2, `(.L_x_3555) ;  /* 0x0000014000027945 */ /* 0x000fe80003800000 */
[----:B------:R-:W-:Y:S05]  /*53f0*/  @P2 BRA `(.L_x_3556) ;  /* 0x00000000001c2947 */ /* 0x000fea0003800000 */
[----:B------:R-:W-:Y:S01]  /*5400*/  UISETP.NE.U32.AND UP0, UPT, UR14, URZ, UPT ;  /* 0x0000003f0e00728c */ /* 0x000fe2000bf05070 */
[----:B------:R-:W-:-:S03]  /*5410*/  MOV R196, RZ ;  /* 0x000000ff00c47202 */ /* 0x000fc60000000f00 */
[----:B------:R-:W-:-:S06]  /*5420*/  UISETP.NE.AND.EX UP0, UPT, UR15, URZ, UPT, UP0 ;  /* 0x0000003f0f00728c */ /* 0x000fcc000bf05300 */
[----:B------:R-:W-:-:S13]  /*5430*/  PLOP3.LUT P4, PT, PT, PT, UP0, 0x80, 0x0 ;  /* 0x000000000000781c */ /* 0x000fda0003f8f008 */
[----:B------:R-:W-:Y:S05]  /*5440*/  @!P4 BRA `(.L_x_3557) ;  /* 0x000000000034c947 */ /* 0x000fea0003800000 */
[----:B-----5:R-:W-:Y:S01]  /*5450*/  SHF.L.U32 R196, R20, 0x10, RZ ;  /* 0x0000001014c47819 */ /* 0x020fe200000006ff */
[----:B------:R-:W-:Y:S06]  /*5460*/  BRA `(.L_x_3557) ;  /* 0x00000000002c7947 */ /* 0x000fec0003800000 */
.L_x_3556:
        /* <DEDUP_REMOVED lines=11> */
.L_x_3557:
[----:B------:R-:W-:Y:S05]  /*5520*/  BSYNC B2 ;  /* 0x0000000000027941 */ /* 0x000fea0003800000 */
.L_x_3555:
        /* <DEDUP_REMOVED lines=18> */
.L_x_3559:
        /* <DEDUP_REMOVED lines=9> */
.L_x_3560:
[----:B------:R-:W-:Y:S05]  /*56e0*/  BSYNC B2 ;  /* 0x0000000000027941 */ /* 0x000fea0003800000 */
.L_x_3558:
        /* <DEDUP_REMOVED lines=16> */
.L_x_3562:
        /* <DEDUP_REMOVED lines=8> */
.L_x_3563:
[----:B------:R-:W-:Y:S05]  /*5870*/  BSYNC B2 ;  /* 0x0000000000027941 */ /* 0x000fea0003800000 */
.L_x_3561:
        /* <DEDUP_REMOVED lines=16> */
.L_x_3565:
        /* <DEDUP_REMOVED lines=9> */
.L_x_3566:
[----:B------:R-:W-:Y:S05]  /*5a10*/  BSYNC B2 ;  /* 0x0000000000027941 */ /* 0x000fea0003800000 */
.L_x_3564:
        /* <DEDUP_REMOVED lines=16> */
.L_x_3568:
        /* <DEDUP_REMOVED lines=8> */
.L_x_3569:
[----:B------:R-:W-:Y:S05]  /*5ba0*/  BSYNC B2 ;  /* 0x0000000000027941 */ /* 0x000fea0003800000 */
.L_x_3567:
        /* <DEDUP_REMOVED lines=16> */
.L_x_3571:
        /* <DEDUP_REMOVED lines=9> */
.L_x_3572:
[----:B------:R-:W-:Y:S05]  /*5d40*/  BSYNC B2 ;  /* 0x0000000000027941 */ /* 0x000fea0003800000 */
.L_x_3570:
        /* <DEDUP_REMOVED lines=16> */
.L_x_3574:
        /* <DEDUP_REMOVED lines=8> */
.L_x_3575:
[----:B------:R-:W-:Y:S05]  /*5ed0*/  BSYNC B2 ;  /* 0x0000000000027941 */ /* 0x000fea0003800000 */
.L_x_3573:
        /* <DEDUP_REMOVED lines=16> */
.L_x_3577:
        /* <DEDUP_REMOVED lines=9> */
.L_x_3578:
[----:B------:R-:W-:Y:S05]  /*6070*/  BSYNC B2 ;  /* 0x0000000000027941 */ /* 0x000fea0003800000 */
.L_x_3576:
[----:B------:R-:W-:-:S04]  /*6080*/  @P5 F2FP.BF16.F32.PACK_AB R196, RZ, R2 ;  /* 0x00000002ffc4523e */ /* 0x000fc800000010ff */
[----:B------:R-:W-:Y:S02]  /*6090*/  @P5 PRMT R187, R187, 0x5410, R196 ;  /* 0x00005410bbbb5816 */ /* 0x000fe400000000c4 */
[----:B------:R-:W1:Y:S02]  /*60a0*/  @P3 LDC R196, c[0x0][0x29c] ;  /* 0x0000a700ffc43b82 */ /* 0x000e640000000800 */
[----:B-1----:R-:W-:Y:S01]  /*60b0*/  @P3 FMUL.FTZ R2, R2, R196 ;  /* 0x000000c402023220 */ /* 0x002fe20000410000 */
[----:B------:R-:W-:-:S05]  /*60c0*/  @P3 PRMT R196, R195, 0x7632, R196 ;  /* 0x00007632c3c43816 */ /* 0x000fca00000000c4 */
[----:B------:R-:W-:-:S04]  /*60d0*/  @P3 IMAD.U32 R196, R196, 0x10000, RZ ;  /* 0x00010000c4c43824 */ /* 0x000fc800078e00ff */
[----:B------:R-:W-:Y:S01]  /*60e0*/  @P3 FFMA.FTZ R171, R2, R196, R171 ;  /* 0x000000c402ab3223 */ /* 0x000fe200000100ab */
[----:B------:R-:W-:Y:S01]  /*60f0*/  @P3 FMUL.FTZ R2, R71, R2 ;  /* 0x0000000247023220 */ /* 0x000fe20000410000 */
[----:B------:R-:W1:Y:S04]  /*6100*/  @P5 LDC.64 R196, c[0x0][0x308] ;  /* 0x0000c200ffc45b82 */ /* 0x000e680000000a00 */
[----:B------:R-:W-:-:S04]  /*6110*/  @P3 F2FP.BF16.F32.PACK_AB R2, RZ, R2 ;  /* 0x00000002ff02323e */ /* 0x000fc800000010ff */
[----:B------:R-:W-:Y:S01]  /*6120*/  @P3 PRMT R191, R191, 0x5410, R2 ;  /* 0x00005410bfbf3816 */ /* 0x000fe20000000002 */
[----:B-1----:R-:W-:-:S05]  /*6130*/  @P5 IMAD.WIDE.U32 R196, R6, 0x10, R196 ;  /* 0x0000001006c45825 */ /* 0x002fca00078e00c4 */
[----:B------:R1:W-:Y:S02]  /*6140*/  @P5 STG.E.128 desc[UR4][R196.64], R184 ;  /* 0x000000b8c4005986 */ /* 0x0003e4000c101d04 */
[----:B-1----:R-:W1:Y:S02]  /*6150*/  @P3 LDC.64 R196, c[0x0][0x2f8] ;  /* 0x0000be00ffc43b82 */ /* 0x002e640000000a00 */
[----:B-1----:R-:W-:-:S05]  /*6160*/  @P3 IMAD.WIDE.U32 R196, R18, 0x10, R196 ;  /* 0x0000001012c43825 */ /* 0x002fca00078e00c4 */
[----:B------:R1:W-:Y:S02]  /*6170*/  @P3 STG.E.128 desc[UR4][R196.64], R188 ;  /* 0x000000bcc4003986 */ /* 0x0003e4000c101d04 */
.L_x_3552:
[----:B------:R-:W-:Y:S05]  /*6180*/  BSYNC B1 ;  /* 0x0000000000017941 */ /* 0x000fea0003800000 */
.L_x_3551:
[----:B-1----:R-:W1:Y:S02]  /*6190*/  LDC.64 R196, c[0x0][0x210] ;  /* 0x00008400ffc47b82 */ /* 0x002e640000000a00 */
[----:B-1----:R-:W-:-:S04]  /*61a0*/  LEA R3, R196, R3, 0x2 ;  /* 0x00000003c4037211 */ /* 0x002fc800078e10ff */
[----:B------:R-:W-:-:S13]  /*61b0*/  ISETP.GE.AND P2, PT, R3, R197, PT ;  /* 0x000000c50300720c */ /* 0x000fda0003f46270 */
[----:B------:R-:W-:Y:S05]  /*61c0*/  @!P2 BRA `(.L_x_3579) ;  /* 0xffffffa400a0a947 */ /* 0x000fea000383ffff */
.L_x_3447:
[----:B------:R-:W-:Y:S05]  /*61d0*/  BSYNC B0 ;  /* 0x0000000000007941 */ /* 0x000fea0003800000 */
.L_x_3446:
[----:B------:R-:W1:Y:S01]  /*61e0*/  S2R R196, SR_TID.X ;  /* 0x0000000000c47919 */ /* 0x000e620000002100 */
[----:B------:R-:W-:Y:S01]  /*61f0*/  MOV R0, 0x400 ;  /* 0x0000040000007802 */ /* 0x000fe20000000f00 */
[----:B------:R-:W-:Y:S05]  /*6200*/  WARPSYNC.ALL ;  /* 0x0000000000007948 */ /* 0x000fea0003800000 */
[----:B------:R-:W2:Y:S01]  /*6210*/  S2R R3, SR_CgaCtaId ;  /* 0x0000000000037919 */ /* 0x000ea20000008800 */
[----:B------:R-:W-:Y:S01]  /*6220*/  ULDC.64 UR6, c[0x0][0x2d8] ;  /* 0x0000b60000067ab9 */ /* 0x000fe20000000a00 */
[----:B------:R-:W-:Y:S01]  /*6230*/  ULDC.64 UR12, c[0x0][0x2d0] ;  /* 0x0000b400000c7ab9 */ /* 0x000fe20000000a00 */
[----:B------:R-:W-:Y:S01]  /*6240*/  BSSY B0, `(.L_x_3580) ;  /* 0x0000095000007945 */ /* 0x000fe20003800000 */
[----:B-----5:R-:W3:Y:S01]  /*6250*/  S2R R58, SR_CTAID.X ;  /* 0x00000000003a7919 */ /* 0x020ee20000002500 */
[----:B-1----:R-:W-:-:S04]  /*6260*/  SHF.R.U32.HI R2, RZ, 0x5, R196 ;  /* 0x00000005ff027819 */ /* 0x002fc800000116c4 */
[----:B------:R-:W-:Y:S02]  /*6270*/  SHF.L.U32 R7, R2, 0x7, RZ ;  /* 0x0000000702077819 */ /* 0x000fe400000006ff */
[----:B--2---:R-:W-:Y:S02]  /*6280*/  LEA R3, R3, R0, 0x18 ;  /* 0x0000000003037211 */ /* 0x004fe400078ec0ff */
[----:B------:R-:W-:Y:S01]  /*6290*/  LOP3.LUT R4, R7, 0xffffff80, R4, 0xe2, !PT ;  /* 0xffffff8007047812 */ /* 0x000fe200078ee204 */
[----:B---3--:R-:W-:Y:S01]  /*62a0*/  IMAD R60, R58, R5, RZ ;  /* 0x000000053a3c7224 */ /* 0x008fe200078e02ff */
[----:B------:R-:W-:Y:S01]  /*62b0*/  IADD3 R58, R5, 0x7f, -R196 ;  /* 0x0000007f053a7810 */ /* 0x000fe20007ffe8c4 */
[----:B------:R-:W-:Y:S01]  /*62c0*/  IMAD R0, R196, 0x4, R3 ;  /* 0x00000004c4007824 */ /* 0x000fe200078e0203 */
[----:B------:R-:W-:Y:S02]  /*62d0*/  LEA R4, R4, R3, 0x5 ;  /* 0x0000000304047211 */ /* 0x000fe400078e28ff */
[----:B------:R-:W-:-:S02]  /*62e0*/  ISETP.GE.U32.AND P6, PT, R58, 0x100, PT ;  /* 0x000001003a00780c */ /* 0x000fc40003fc6070 */
[----:B------:R-:W-:Y:S01]  /*62f0*/  ISETP.GE.U32.AND P5, PT, R58, 0x180, PT ;  /* 0x000001803a00780c */ /* 0x000fe20003fa6070 */
        /* <DEDUP_REMOVED lines=22> */
[----:B--2---:R-:W-:Y:S01]  /*6460*/  FADD.FTZ R2, R2, R3 ;  /* 0x0000000302027221 */ /* 0x004fe20000010000 */
[----:B------:R-:W-:Y:S02]  /*6470*/  IADD3 R3, P0, R60, R196, RZ ;  /* 0x000000c43c037210 */ /* 0x000fe40007f1e0ff */
[----:B------:R-:W-:Y:S04]  /*6480*/  LDS R13, [R0+0xc00] ;  /* 0x000c0000000d7984 */ /* 0x000fe80000000800 */
[----:B------:R-:W-:Y:S04]  /*6490*/  LDS R20, [R0+0x1c00] ;  /* 0x001c000000147984 */ /* 0x000fe80000000800 */
[----:B------:R-:W-:Y:S04]  /*64a0*/  LDS R14, [R0+0xe00] ;  /* 0x000e0000000e7984 */ /* 0x000fe80000000800 */
[----:B------:R-:W-:Y:S04]  /*64b0*/  LDS R21, [R0+0x1e00] ;  /* 0x001e000000157984 */ /* 0x000fe80000000800 */
        /* <DEDUP_REMOVED lines=11> */
[----:B-1----:R-:W-:-:S03]  /*6570*/  FADD.FTZ R2, R2, R7 ;  /* 0x0000000702027221 */ /* 0x002fc60000010000 */
[----:B------:R-:W-:Y:S04]  /*6580*/  LDS R35, [R0+0x3600] ;  /* 0x0036000000237984 */ /* 0x000fe80000000800 */
[----:B------:R-:W-:Y:S04]  /*6590*/  LDS R30, [R0+0x3800] ;  /* 0x00380000001e7984 */ /* 0x000fe80000000800 */
[----:B------:R-:W-:Y:S04]  /*65a0*/  LDS R37, [R0+0x3a00] ;  /* 0x003a000000257984 */ /* 0x000fe80000000800 */
[----:B------:R-:W-:Y:S04]  /*65b0*/  LDS R32, [R0+0x3c00] ;  /* 0x003c000000207984 */ /* 0x000fe80000000800 */
[----:B------:R-:W-:Y:S01]  /*65c0*/  LDS R39, [R0+0x3e00] ;  /* 0x003e000000277984 */ /* 0x000fe20000000800 */
[----:B------:R-:W-:Y:S01]  /*65d0*/  BAR.SYNC.DEFER_BLOCKING 0x0 ;  /* 0x0000000000007b1d */ /* 0x000fe20000010000 */
[----:B--2---:R-:W-:Y:S01]  /*65e0*/  FADD.FTZ R31, R2, R31 ;  /* 0x0000001f021f7221 */ /* 0x004fe20000010000 */
[----:B------:R-:W-:-:S04]  /*65f0*/  SHF.L.U32 R2, R3, 0x2, RZ ;  /* 0x0000000203027819 */ /* 0x000fc800000006ff */
[----:B------:R-:W-:Y:S01]  /*6600*/  IADD3 R60, P1, R2, UR12, RZ ;  /* 0x0000000c023c7c10 */ /* 0x000fe2000ff3e0ff */
        /* <DEDUP_REMOVED lines=22> */
[----:B--2---:R-:W-:-:S03]  /*6770*/  FADD.FTZ R6, R6, R45 ;  /* 0x0000002d06067221 */ /* 0x004fc60000010000 */
        /* <DEDUP_REMOVED lines=32> */
[----:B-1----:R-:W-:-:S02]  /*6980*/  IADD3.X R4, RZ, RZ, RZ, P0, !PT ;  /* 0x000000ffff047210 */ /* 0x002fc400007fe4ff */
[----:B------:R-:W-:Y:S02]  /*6990*/  IADD3 R62, P0, R2, UR6, RZ ;  /* 0x00000006023e7c10 */ /* 0x000fe4000ff1e0ff */
[----:B------:R-:W-:Y:S01]  /*69a0*/  SHF.L.U64.HI R57, R3, 0x2, R4 ;  /* 0x0000000203397819 */ /* 0x000fe20000010204 */
[----:B------:R-:W1:Y:S04]  /*69b0*/  LDS R56, [R0] ;  /* 0x0000000000387984 */ /* 0x000e680000000800 */
[----:B------:R-:W2:Y:S04]  /*69c0*/  LDS R81, [R0+0x1000] ;  /* 0x0010000000517984 */ /* 0x000ea80000000800 */
[----:B------:R-:W3:Y:S04]  /*69d0*/  LDS R83, [R0+0x2000] ;  /* 0x0020000000537984 */ /* 0x000ee80000000800 */
[----:B------:R-:W4:Y:S01]  /*69e0*/  LDS R85, [R0+0x3000] ;  /* 0x0030000000557984 */ /* 0x000f220000000800 */
[----:B-1----:R-:W-:-:S04]  /*69f0*/  FADD.FTZ R56, RZ, R56 ;  /* 0x00000038ff387221 */ /* 0x002fc80000010000 */
[----:B--2---:R-:W-:Y:S01]  /*6a00*/  FADD.FTZ R56, R56, R81 ;  /* 0x0000005138387221 */ /* 0x004fe20000010000 */
[----:B------:R-:W-:-:S03]  /*6a10*/  IADD3.X R81, R57, UR13, RZ, P1, !PT ;  /* 0x0000000d39517c10 */ /* 0x000fc60008ffe4ff */
[----:B---3--:R-:W-:Y:S01]  /*6a20*/  FADD.FTZ R56, R56, R83 ;  /* 0x0000005338387221 */ /* 0x008fe20000010000 */
[----:B------:R-:W-:Y:S01]  /*6a30*/  IADD3.X R83, R57, UR7, RZ, P0, !PT ;  /* 0x0000000739537c10 */ /* 0x000fe200087fe4ff */
[----:B------:R-:W-:Y:S01]  /*6a40*/  ULDC.64 UR6, c[0x0][0x2f0] ;  /* 0x0000bc0000067ab9 */ /* 0x000fe20000000a00 */
[----:B------:R-:W-:Y:S01]  /*6a50*/  LOP3.LUT P0, RZ, R58, 0xffffff80, RZ, 0xc0, !PT ;  /* 0xffffff803aff7812 */ /* 0x000fe2000780c0ff */
[----:B----4-:R-:W-:Y:S01]  /*6a60*/  FADD.FTZ R85, R56, R85 ;  /* 0x0000005538557221 */ /* 0x010fe20000010000 */
[----:B------:R-:W-:-:S04]  /*6a70*/  IADD3 R56, P1, R2, UR6, RZ ;  /* 0x0000000602387c10 */ /* 0x000fc8000ff3e0ff */
[----:B------:R-:W-:-:S07]  /*6a80*/  IADD3.X R57, R57, UR7, RZ, P1, !PT ;  /* 0x0000000739397c10 */ /* 0x000fce0008ffe4ff */
        /* <DEDUP_REMOVED lines=16> */
.L_x_3581:
[----:B------:R-:W-:Y:S05]  /*6b90*/  BSYNC B0 ;  /* 0x0000000000007941 */ /* 0x000fea0003800000 */
.L_x_3580:
        /* <DEDUP_REMOVED lines=9> */
[----:B-1----:R-:W1:Y:S01]  /*6c30*/  LDS R2, [R0+0x200] ;  /* 0x0002000000027984 */ /* 0x002e620000000800 */
        /* <DEDUP_REMOVED lines=20> */
[----:B------:R-:W0:Y:S01]  /*6d80*/  LDS R4, [R0+0x600] ;  /* 0x0006000000047984 */ /* 0x000e220000000800 */
[----:B------:R-:W-:Y:S01]  /*6d90*/  FADD.FTZ R38, R38, R51 ;  /* 0x0000003326267221 */ /* 0x000fe20000010000 */
[----:B------:R-:W-:Y:S01]  /*6da0*/  FADD.FTZ R9, R9, R22 ;  /* 0x0000001609097221 */ /* 0x000fe20000010000 */
[----:B------:R-:W-:Y:S01]  /*6db0*/  FADD.FTZ R11, R11, R24 ;  /* 0x000000180b0b7221 */ /* 0x000fe20000010000 */
[----:B------:R-:W0:Y:S01]  /*6dc0*/  LDS R5, [R0+0x800] ;  /* 0x0008000000057984 */ /* 0x000e220000000800 */
[----:B------:R-:W-:Y:S01]  /*6dd0*/  FADD.FTZ R34, R34, R47 ;  /* 0x0000002f22227221 */ /* 0x000fe20000010000 */
[----:B------:R-:W-:Y:S01]  /*6de0*/  FADD.FTZ R36, R36, R49 ;  /* 0x0000003124247221 */ /* 0x000fe20000010000 */
[----:B------:R-:W-:Y:S01]  /*6df0*/  FADD.FTZ R40, RZ, R40 ;  /* 0x00000028ff287221 */ /* 0x000fe20000010000 */
[----:B------:R-:W0:Y:S01]  /*6e00*/  LDS R6, [R0+0xa00] ;  /* 0x000a000000067984 */ /* 0x000e220000000800 */
[----:B------:R-:W-:Y:S01]  /*6e10*/  FADD.FTZ R41, RZ, R41 ;  /* 0x00000029ff297221 */ /* 0x000fe20000010000 */
        /* <DEDUP_REMOVED lines=9> */
[----:B-1----:R-:W-:Y:S01]  /*6eb0*/  FADD.FTZ R2, RZ, R2 ;  /* 0x00000002ff027221 */ /* 0x002fe20000010000 */
[----:B------:R-:W1:Y:S01]  /*6ec0*/  LDS R10, [R0+0x1400] ;  /* 0x00140000000a7984 */ /* 0x000e620000000800 */
[----:B------:R-:W-:Y:S01]  /*6ed0*/  FADD.FTZ R34, R34, R59 ;  /* 0x0000003b22227221 */ /* 0x000fe20000010000 */
[----:B------:R-:W-:Y:S01]  /*6ee0*/  FADD.FTZ R36, R36, R61 ;  /* 0x0000003d24247221 */ /* 0x000fe20000010000 */
[----:B------:R-:W-:Y:S01]  /*6ef0*/  FADD.FTZ R38, R38, R63 ;  /* 0x0000003f26267221 */ /* 0x000fe20000010000 */
[----:B------:R-:W1:Y:S01]  /*6f00*/  LDS R17, [R0+0x1600] ;  /* 0x0016000000117984 */ /* 0x000e620000000800 */
        /* <DEDUP_REMOVED lines=16> */
[----:B0-----:R-:W-:Y:S01]  /*7010*/  FADD.FTZ R4, RZ, R4 ;  /* 0x00000004ff047221 */ /* 0x001fe20000010000 */
[C---:B------:R-:W-:Y:S01]  /*7020*/  ISETP.GE.U32.AND P2, PT, R58.reuse, 0x300, PT ;  /* 0x000003003a00780c */ /* 0x040fe20003f46070 */
[----:B------:R-:W-:Y:S01]  /*7030*/  FADD.FTZ R11, R11, R30 ;  /* 0x0000001e0b0b7221 */ /* 0x000fe20000010000 */
[----:B------:R-:W0:Y:S01]  /*7040*/  LDS R51, [R0+0x3e00] ;  /* 0x003e000000337984 */ /* 0x000e220000000800 */
[----:B------:R-:W-:Y:S01]  /*7050*/  FADD.FTZ R5, RZ, R5 ;  /* 0x00000005ff057221 */ /* 0x000fe20000010000 */
[C---:B------:R-:W-:Y:S01]  /*7060*/  ISETP.GE.U32.AND P3, PT, R58.reuse, 0x380, PT ;  /* 0x000003803a00780c */ /* 0x040fe20003f66070 */
[----:B------:R-:W-:Y:S01]  /*7070*/  FADD.FTZ R13, R13, R32 ;  /* 0x000000200d0d7221 */ /* 0x000fe20000010000 */
[----:B------:R-:W0:Y:S01]  /*7080*/  LDS R16, [R0+0x2400] ;  /* 0x0024000000107984 */ /* 0x000e220000000800 */
[----:B------:R-:W-:Y:S01]  /*7090*/  FADD.FTZ R6, RZ, R6 ;  /* 0x00000006ff067221 */ /* 0x000fe20000010000 */
[----:B------:R-:W-:Y:S01]  /*70a0*/  ISETP.GE.U32.AND P4, PT, R58, 0x400, PT ;  /* 0x000004003a00780c */ /* 0x000fe20003f86070 */
[----:B------:R-:W-:Y:S01]  /*70b0*/  FADD.FTZ R71, R34, R71 ;  /* 0x0000004722477221 */ /* 0x000fe20000010000 */
[----:B------:R-:W0:Y:S01]  /*70c0*/  LDS R25, [R0+0x2600] ;  /* 0x0026000000197984 */ /* 0x000e220000000800 */
[----:B------:R-:W-:Y:S01]  /*70d0*/  FADD.FTZ R7, RZ, R7 ;  /* 0x00000007ff077221 */ /* 0x000fe20000010000 */
[----:B------:R-:W-:Y:S01]  /*70e0*/  FADD.FTZ R73, R36, R73 ;  /* 0x0000004924497221 */ /* 0x000fe20000010000 */
[----:B------:R-:W-:Y:S01]  /*70f0*/  FADD.FTZ R75, R38, R75 ;  /* 0x0000004b264b7221 */ /* 0x000fe20000010000 */
[----:B------:R-:W0:Y:S01]  /*7100*/  LDS R18, [R0+0x2800] ;  /* 0x0028000000127984 */ /* 0x000e220000000800 */
[----:B------:R-:W-:Y:S01]  /*7110*/  FADD.FTZ R8, R8, R29 ;  /* 0x0000001d08087221 */ /* 0x000fe20000010000 */
[----:B------:R-:W-:Y:S01]  /*7120*/  FADD.FTZ R77, R40, R77 ;  /* 0x0000004d284d7221 */ /* 0x000fe20000010000 */
[----:B------:R-:W-:Y:S01]  /*7130*/  FADD.FTZ R41, R41, R52 ;  /* 0x0000003429297221 */ /* 0x000fe20000010000 */
[----:B------:R-:W0:Y:S01]  /*7140*/  LDS R27, [R0+0x2a00] ;  /* 0x002a0000001b7984 */ /* 0x000e220000000800 */
[----:B-1----:R-:W-:Y:S01]  /*7150*/  FADD.FTZ R3, R3, R10 ;  /* 0x0000000a03037221 */ /* 0x002fe20000010000 */
[----:B------:R-:W-:Y:S01]  /*7160*/  FADD.FTZ R79, R42, R79 ;  /* 0x0000004f2a4f7221 */ /* 0x000fe20000010000 */
[----:B------:R-:W-:Y:S01]  /*7170*/  FADD.FTZ R43, R43, R54 ;  /* 0x000000362b2b7221 */ /* 0x000fe20000010000 */
[----:B------:R-:W1:Y:S01]  /*7180*/  LDS R20, [R0+0x2c00] ;  /* 0x002c000000147984 */ /* 0x000e620000000800 */
[----:B------:R-:W-:-:S03]  /*7190*/  FADD.FTZ R4, R4, R17 ;  /* 0x0000001104047221 */ /* 0x000fc60000010000 */
[----:B------:R-:W1:Y:S01]  /*71a0*/  LDS R31, [R0+0x3200] ;  /* 0x00320000001f7984 */ /* 0x000e620000000800 */
        /* <DEDUP_REMOVED lines=8> */
[----:B0-----:R-:W-:-:S03]  /*7230*/  FADD.FTZ R51, R8, R51 ;  /* 0x0000003308337221 */ /* 0x001fc60000010000 */
[----:B------:R3:W0:Y:S01]  /*7240*/  LDS R49, [R0+0x3c00] ;  /* 0x003c000000317984 */ /* 0x0006220000000800 */
[----:B------:R-:W-:Y:S01]  /*7250*/  FADD.FTZ R16, R3, R16 ;  /* 0x0000001003107221 */ /* 0x000fe20000010000 */
[----:B------:R-:W-:Y:S01]  /*7260*/  FADD.FTZ R25, R4, R25 ;  /* 0x0000001904197221 */ /* 0x000fe20000010000 */
[----:B------:R-:W-:Y:S01]  /*7270*/  FADD.FTZ R18, R5, R18 ;  /* 0x0000001205127221 */ /* 0x000fe20000010000 */
[----:B------:R-:W-:Y:S01]  /*7280*/  FADD.FTZ R27, R6, R27 ;  /* 0x0000001b061b7221 */ /* 0x000fe20000010000 */
[----:B-1----:R-:W-:Y:S01]  /*7290*/  FADD.FTZ R20, R7, R20 ;  /* 0x0000001407147221 */ /* 0x002fe20000010000 */
[----:B------:R-:W-:Y:S01]  /*72a0*/  FADD.FTZ R31, R2, R31 ;  /* 0x0000001f021f7221 */ /* 0x000fe20000010000 */
[----:B---3--:R-:W-:Y:S06]  /*72b0*/  @!P6 BRA `(.L_x_3583) ;  /* 0x00000000003ce947 */ /* 0x008fec0003800000 */
[----:B------:R-:W-:Y:S01]  /*72c0*/  IMAD.MOV.U32 R2, RZ, RZ, R62 ;  /* 0x000000ffff027224 */ /* 0x000fe200078e003e */
[----:B------:R-:W-:Y:S01]  /*72d0*/  MOV R3, R83 ;  /* 0x0000005300037202 */ /* 0x000fe20000000f00 */
[----:B------:R-:W-:Y:S01]  /*72e0*/  IMAD.MOV.U32 R6, RZ, RZ, R56 ;  /* 0x000000ffff067224 */ /* 0x000fe200078e0038 */
        /* <DEDUP_REMOVED lines=10> */
[----:B------:R-:W-:-:S05]  /*7390*/  IADD3 R56, P6, R56, 0x200, RZ ;  /* 0x0000020038387810 */ /* 0x000fca0007fde0ff */
[----:B-1----:R-:W-:-:S08]  /*73a0*/  IMAD.X R57, RZ, RZ, R57, P6 ;  /* 0x000000ffff397224 */ /* 0x002fd000030e0639 */
.L_x_3583:
[----:B------:R-:W-:Y:S05]  /*73b0*/  BSYNC B0 ;  /* 0x0000000000007941 */ /* 0x000fea0003800000 */
.L_x_3582:
[----:B------:R-:W-:Y:S01]  /*73c0*/  BSSY B0, `(.L_x_3584) ;  /* 0x0000012000007945 */ /* 0x000fe20003800000 */
[----:B--2---:R-:W-:-:S03]  /*73d0*/  FADD.FTZ R45, R16, R45 ;  /* 0x0000002d102d7221 */ /* 0x004fc60000010000 */
        /* <DEDUP_REMOVED lines=14> */
[----:B------:R-:W-:-:S03]  /*74c0*/  IADD3.X R81, RZ, R81, RZ, P5, !PT ;  /* 0x00000051ff517210 */ /* 0x000fc60002ffe4ff */
[----:B------:R-:W-:-:S08]  /*74d0*/  IMAD.X R57, RZ, RZ, R57, P6 ;  /* 0x000000ffff397224 */ /* 0x000fd000030e0639 */
.L_x_3585:
[----:B------:R-:W-:Y:S05]  /*74e0*/  BSYNC B0 ;  /* 0x0000000000007941 */ /* 0x000fea0003800000 */
.L_x_3584:
[----:B------:R-:W-:Y:S01]  /*74f0*/  BSSY B0, `(.L_x_3586) ;  /* 0x0000012000007945 */ /* 0x000fe20003800000 */
[----:B------:R-:W-:-:S03]  /*7500*/  FADD.FTZ R25, R25, R22 ;  /* 0x0000001619197221 */ /* 0x000fc60000010000 */
[----:B------:R-:W-:Y:S05]  /*7510*/  @!P0 BRA `(.L_x_3587) ;  /* 0x00000000003c8947 */ /* 0x000fea0003800000 */
[----:B-1----:R-:W-:Y:S01]  /*7520*/  MOV R2, R62 ;  /* 0x0000003e00027202 */ /* 0x002fe20000000f00 */
        /* <DEDUP_REMOVED lines=14> */
.L_x_3587:
[----:B------:R-:W-:Y:S05]  /*7610*/  BSYNC B0 ;  /* 0x0000000000007941 */ /* 0x000fea0003800000 */
.L_x_3586:
[----:B------:R-:W-:Y:S01]  /*7620*/  BSSY B0, `(.L_x_3588) ;  /* 0x0000012000007945 */ /* 0x000fe20003800000 */
[----:B----4-:R-:W-:-:S03]  /*7630*/  FADD.FTZ R47, R18, R47 ;  /* 0x0000002f122f7221 */ /* 0x010fc60000010000 */
[----:B------:R-:W-:Y:S05]  /*7640*/  @!P1 BRA `(.L_x_3589) ;  /* 0x00000000003c9947 */ /* 0x000fea0003800000 */
[----:B-12---:R-:W-:Y:S01]  /*7650*/  IMAD.MOV.U32 R2, RZ, RZ, R62 ;  /* 0x000000ffff027224 */ /* 0x006fe200078e003e */
        /* <DEDUP_REMOVED lines=14> */
.L_x_3589:
[----:B------:R-:W-:Y:S05]  /*7740*/  BSYNC B0 ;  /* 0x0000000000007941 */ /* 0x000fea0003800000 */
.L_x_3588:
[----:B------:R-:W-:Y:S01]  /*7750*/  BSSY B0, `(.L_x_3590) ;  /* 0x0000012000007945 */ /* 0x000fe20003800000 */
[----:B------:R-:W-:-:S03]  /*7760*/  FADD.FTZ R27, R27, R24 ;  /* 0x000000181b1b7221 */ /* 0x000fc60000010000 */
[----:B------:R-:W-:Y:S05]  /*7770*/  @!P2 BRA `(.L_x_3591) ;  /* 0x00000000003ca947 */ /* 0x000fea0003800000 */
[----:B-123--:R-:W-:Y:S01]  /*7780*/  MOV R2, R62 ;  /* 0x0000003e00027202 */ /* 0x00efe20000000f00 */
        /* <DEDUP_REMOVED lines=14> */
.L_x_3591:
[----:B------:R-:W-:Y:S05]  /*7870*/  BSYNC B0 ;  /* 0x0000000000007941 */ /* 0x000fea0003800000 */
.L_x_3590:
[----:B------:R-:W-:Y:S01]  /*7880*/  BSSY B0, `(.L_x_3592) ;  /* 0x0000012000007945 */ /* 0x000fe20003800000 */
[----:B0-----:R-:W-:-:S03]  /*7890*/  FADD.FTZ R49, R20, R49 ;  /* 0x0000003114317221 */ /* 0x001fc60000010000 */
[----:B------:R-:W-:Y:S05]  /*78a0*/  @!P3 BRA `(.L_x_3593) ;  /* 0x00000000003cb947 */ /* 0x000fea0003800000 */
[----:B-1234-:R-:W-:Y:S01]  /*78b0*/  MOV R2, R62 ;  /* 0x0000003e00027202 */ /* 0x01efe20000000f00 */
        /* <DEDUP_REMOVED lines=14> */
.L_x_3593:
[----:B------:R-:W-:Y:S05]  /*79a0*/  BSYNC B0 ;  /* 0x0000000000007941 */ /* 0x000fea0003800000 */
.L_x_3592:
[----:B01234-:R-:W-:Y:S02]  /*79b0*/  MOV R2, R62 ;  /* 0x0000003e00027202 */ /* 0x01ffe40000000f00 */
[----:B------:R-:W-:Y:S01]  /*79c0*/  MOV R3, R83 ;  /* 0x0000005300037202 */ /* 0x000fe20000000f00 */
[----:B------:R-:W-:Y:S06]  /*79d0*/  @!P4 EXIT ;  /* 0x000000000000c94d */ /* 0x000fec0003800000 */
[----:B------:R0:W-:Y:S01]  /*79e0*/  STG.E desc[UR4][R2.64], R43 ;  /* 0x0000002b02007986 */ /* 0x0001e2000c101904 */
[----:B------:R-:W-:Y:S02]  /*79f0*/  MOV R4, R56 ;  /* 0x0000003800047202 */ /* 0x000fe40000000f00 */
[----:B------:R-:W-:Y:S02]  /*7a00*/  MOV R5, R57 ;  /* 0x0000003900057202 */ /* 0x000fe40000000f00 */
[----:B0-----:R-:W-:Y:S01]  /*7a10*/  MOV R2, R60 ;  /* 0x0000003c00027202 */ /* 0x001fe20000000f00 */
[----:B------:R-:W-:-:S05]  /*7a20*/  IMAD.MOV.U32 R3, RZ, RZ, R81 ;  /* 0x000000ffff037224 */ /* 0x000fca00078e0051 */
[----:B------:R-:W-:Y:S04]  /*7a30*/  STG.E desc[UR4][R2.64], R39 ;  /* 0x0000002702007986 */ /* 0x000fe8000c101904 */
[----:B------:R-:W-:Y:S01]  /*7a40*/  STG.E desc[UR4][R4.64], R51 ;  /* 0x0000003304007986 */ /* 0x000fe2000c101904 */
[----:B------:R-:W-:Y:S05]  /*7a50*/  EXIT ;  /* 0x000000000000794d */ /* 0x000fea0003800000 */
.L_x_3466:
[----:B------:R-:W-:Y:S01]  /*7a60*/  HFMA2.MMA R197, -RZ, RZ, 0, 5.9604644775390625e-08 ;  /* 0x00000001ffc57435 */ /* 0x000fe200000001ff */
[----:B------:R-:W-:Y:S01]  /*7a70*/  BSSY B1, `(.L_x_3594) ;  /* 0x0000007000017945 */ /* 0x000fe20003800000 */
[----:B------:R-:W-:Y:S01]  /*7a80*/  MOV R198, R227 ;  /* 0x000000e300c67202 */ /* 0x000fe20000000f00 */
[----:B------:R-:W-:Y:S01]  /*7a90*/  IMAD.MOV.U32 R196, RZ, RZ, 0x1f ;  /* 0x0000001fffc47424 */ /* 0x000fe200078e00ff */
[----:B------:R-:W-:-:S07]  /*7aa0*/  MOV R18, 0xffffffff ;  /* 0xffffffff00127802 */ /* 0x000fce0000000f00 */
[----:B0----5:R-:W-:Y:S05]  /*7ab0*/  WARPSYNC.COLLECTIVE R18, `(.L_x_3595) ;  /* 0x0000000012087348 */ /* 0x021fea0003c00000 */
[----:B------:R1:W2:Y:S02]  /*7ac0*/  SHFL.BFLY P3, R201, R198, R197, R196 ;  /* 0x0c0000c5c6c97389 */ /* 0x0002a400000600c4 */
[----:B012--5:R-:W-:Y:S01]  /*7ad0*/  ENDCOLLECTIVE ;  /* 0x000000000000791b */ /* 0x027fe20003800000 */
.L_x_3595:
[----:B------:R-:W-:Y:S05]  /*7ae0*/  BSYNC B1 ;  /* 0x0000000000017941 */ /* 0x000fea0003800000 */
.L_x_3594:
[----:B------:R-:W-:Y:S01]  /*7af0*/  MOV R18, R201 ;  /* 0x000000c900127202 */ /* 0x000fe20000000f00 */
[----:B------:R-:W-:Y:S01]  /*7b00*/  HFMA2.MMA R197, -RZ, RZ, 0, 5.9604644775390625e-08 ;  /* 0x00000001ffc57435 */ /* 0x000fe200000001ff */
[----:B------:R-:W-:Y:S01]  /*7b10*/  MOV R198, R226 ;  /* 0x000000e200c67202 */ /* 0x000fe20000000f00 */
[----:B------:R-:W-:Y:S02]  /*7b20*/  IMAD.MOV.U32 R196, RZ, RZ, 0x1f ;  /* 0x0000001fffc47424 */ /* 0x000fe400078e00ff */
[----:B------:R-:W-:Y:S01]  /*7b30*/  FADD.FTZ R199, R18, R227 ;  /* 0x000000e312c77221 */ /* 0x000fe20000010000 */
[----:B------:R-:W-:-:S07]  /*7b40*/  MOV R18, 0xffffffff ;  /* 0xffffffff00127802 */ /* 0x000fce0000000f00 */
[----:B------:R-:W-:Y:S05]  /*7b50*/  WARPSYNC.COLLECTIVE R18, `(.L_x_3596) ;  /* 0x0000000012087348 */ /* 0x000fea0003c00000 */
[----:B------:R0:W1:Y:S02]  /*7b60*/  SHFL.BFLY P3, R201, R198, R197, R196 ;  /* 0x0c0000c5c6c97389 */ /* 0x00006400000600c4 */
[----:B01----:R-:W-:Y:S01]  /*7b70*/  ENDCOLLECTIVE ;  /* 0x000000000000791b */ /* 0x003fe20003800000 */
.L_x_3596:
[----:B------:R-:W-:Y:S01]  /*7b80*/  HFMA2.MMA R197, -RZ, RZ, 0, 1.1920928955078125e-07 ;  /* 0x00000002ffc57435 */ /* 0x000fe200000001ff */
[----:B------:R-:W-:Y:S02]  /*7b90*/  MOV R198, R199 ;  /* 0x000000c700c67202 */ /* 0x000fe40000000f00 */
[----:B------:R-:W-:-:S05]  /*7ba0*/  MOV R18, R201 ;  /* 0x000000c900127202 */ /* 0x000fca0000000f00 */
[----:B------:R-:W-:Y:S01]  /*7bb0*/  FADD.FTZ R200, R18, R226 ;  /* 0x000000e212c87221 */ /* 0x000fe20000010000 */
[----:B------:R-:W-:-:S07]  /*7bc0*/  IMAD.MOV.U32 R18, RZ, RZ, -0x1 ;  /* 0xffffffffff127424 */ /* 0x000fce00078e00ff */
[----:B------:R-:W-:Y:S05]  /*7bd0*/  WARPSYNC.COLLECTIVE R18, `(.L_x_3597) ;  /* 0x0000000012087348 */ /* 0x000fea0003c00000 */
[----:B------:R0:W1:Y:S02]  /*7be0*/  SHFL.BFLY P3, R201, R198, R197, R196 ;  /* 0x0c0000c5c6c97389 */ /* 0x00006400000600c4 */
[----:B01----:R-:W-:Y:S01]  /*7bf0*/  ENDCOLLECTIVE ;  /* 0x000000000000791b */ /* 0x003fe20003800000 */
.L_x_3597:
[----:B------:R-:W-:Y:S02]  /*7c00*/  MOV R198, R200 ;  /* 0x000000c800c67202 */ /* 0x000fe40000000f00 */
[----:B------:R-:W-:-:S05]  /*7c10*/  MOV R18, R201 ;  /* 0x000000c900127202 */ /* 0x000fca0000000f00 */
[----:B------:R-:W-:Y:S01]  /*7c20*/  FADD.FTZ R199, R199, R18 ;  /* 0x00000012c7c77221 */ /* 0x000fe20000010000 */
[----:B------:R-:W-:-:S07]  /*7c30*/  MOV R18, 0xffffffff ;  /* 0xffffffff00127802 */ /* 0x000fce0000000f00 */
[----:B------:R-:W-:Y:S05]  /*7c40*/  WARPSYNC.COLLECTIVE R18, `(.L_x_3598) ;  /* 0x0000000012087348 */ /* 0x000fea0003c00000 */
[----:B------:R0:W1:Y:S02]  /*7c50*/  SHFL.BFLY P3, R201, R198, R197, R196 ;  /* 0x0c0000c5c6c97389 */ /* 0x00006400000600c4 */
[----:B01----:R-:W-:Y:S01]  /*7c60*/  ENDCOLLECTIVE ;  /* 0x000000000000791b */ /* 0x003fe20003800000 */
.L_x_3598:
[----:B------:R-:W-:Y:S01]  /*7c70*/  HFMA2.MMA R197, -RZ, RZ, 0, 2.384185791015625e-07 ;  /* 0x00000004ffc57435 */ /* 0x000fe200000001ff */
[----:B------:R-:W-:Y:S01]  /*7c80*/  IMAD.MOV.U32 R198, RZ, RZ, R199 ;  /* 0x000000ffffc67224 */ /* 0x000fe200078e00c7 */
[----:B------:R-:W-:-:S05]  /*7c90*/  MOV R18, R201 ;  /* 0x000000c900127202 */ /* 0x000fca0000000f00 */
[----:B------:R-:W-:Y:S01]  /*7ca0*/  FADD.FTZ R200, R200, R18 ;  /* 0x00000012c8c87221 */ /* 0x000fe20000010000 */
[----:B------:R-:W-:-:S07]  /*7cb0*/  MOV R18, 0xffffffff ;  /* 0xffffffff00127802 */ /* 0x000fce0000000f00 */
[----:B------:R-:W-:Y:S05]  /*7cc0*/  WARPSYNC.COLLECTIVE R18, `(.L_x_3599) ;  /* 0x0000000012087348 */ /* 0x000fea0003c00000 */
[----:B------:R0:W1:Y:S02]  /*7cd0*/  SHFL.BFLY P3, R201, R198, R197, R196 ;  /* 0x0c0000c5c6c97389 */ /* 0x00006400000600c4 */
[----:B01----:R-:W-:Y:S01]  /*7ce0*/  ENDCOLLECTIVE ;  /* 0x000000000000791b */ /* 0x003fe20003800000 */
.L_x_3599:
[----:B------:R-:W-:Y:S02]  /*7cf0*/  MOV R198, R200 ;  /* 0x000000c800c67202 */ /* 0x000fe40000000f00 */
[----:B------:R-:W-:-:S05]  /*7d00*/  MOV R18, R201 ;  /* 0x000000c900127202 */ /* 0x000fca0000000f00 */
[----:B------:R-:W-:Y:S01]  /*7d10*/  FADD.FTZ R199, R199, R18 ;  /* 0x00000012c7c77221 */ /* 0x000fe20000010000 */
[----:B------:R-:W-:-:S07]  /*7d20*/  IMAD.MOV.U32 R18, RZ, RZ, -0x1 ;  /* 0xffffffffff127424 */ /* 0x000fce00078e00ff */
[----:B------:R-:W-:Y:S05]  /*7d30*/  WARPSYNC.COLLECTIVE R18, `(.L_x_3600) ;  /* 0x0000000012087348 */ /* 0x000fea0003c00000 */
[----:B------:R0:W1:Y:S02]  /*7d40*/  SHFL.BFLY P3, R201, R198, R197, R196 ;  /* 0x0c0000c5c6c97389 */ /* 0x00006400000600c4 */
[----:B01----:R-:W-:Y:S01]  /*7d50*/  ENDCOLLECTIVE ;  /* 0x000000000000791b */ /* 0x003fe20003800000 */
.L_x_3600:
[----:B------:R-:W-:Y:S01]  /*7d60*/  HFMA2.MMA R197, -RZ, RZ, 0, 4.76837158203125e-07 ;  /* 0x00000008ffc57435 */ /* 0x000fe200000001ff */
[----:B------:R-:W-:Y:S02]  /*7d70*/  MOV R198, R199 ;  /* 0x000000c700c67202 */ /* 0x000fe40000000f00 */
[----:B------:R-:W-:-:S05]  /*7d80*/  MOV R18, R201 ;  /* 0x000000c900127202 */ /* 0x000fca0000000f00 */
[----:B------:R-:W-:Y:S01]  /*7d90*/  FADD.FTZ R200, R200, R18 ;  /* 0x00000012c8c87221 */ /* 0x000fe20000010000 */
[----:B------:R-:W-:-:S07]  /*7da0*/  MOV R18, 0xffffffff ;  /* 0xffffffff00127802 */ /* 0x000fce0000000f00 */
[----:B------:R-:W-:Y:S05]  /*7db0*/  WARPSYNC.COLLECTIVE R18, `(.L_x_3601) ;  /* 0x0000000012087348 */ /* 0x000fea0003c00000 */
[----:B------:R0:W1:Y:S02]  /*7dc0*/  SHFL.BFLY P3, R201, R198, R197, R196 ;  /* 0x0c0000c5c6c97389 */ /* 0x00006400000600c4 */
[----:B01----:R-:W-:Y:S01]  /*7dd0*/  ENDCOLLECTIVE ;  /* 0x000000000000791b */ /* 0x003fe20003800000 */
.L_x_3601:
[----:B------:R-:W-:Y:S01]  /*7de0*/  MOV R198, R200 ;  /* 0x000000c800c67202 */ /* 0x000fe20000000f00 */
[----:B------:R-:W-:-:S04]  /*7df0*/  IMAD.MOV.U32 R18, RZ, RZ, R201 ;  /* 0x000000ffff127224 */ /* 0x000fc800078e00c9 */
[----:B------:R-:W-:Y:S01]  /*7e00*/  FADD.FTZ R199, R199, R18 ;  /* 0x00000012c7c77221 */ /* 0x000fe20000010000 */
[----:B------:R-:W-:-:S07]  /*7e10*/  MOV R18, 0xffffffff ;  /* 0xffffffff00127802 */ /* 0x000fce0000000f00 */
[----:B------:R-:W-:Y:S05]  /*7e20*/  WARPSYNC.COLLECTIVE R18, `(.L_x_3602) ;  /* 0x0000000012087348 */ /* 0x000fea0003c00000 */
[----:B------:R0:W1:Y:S02]  /*7e30*/  SHFL.BFLY P3, R201, R198, R197, R196 ;  /* 0x0c0000c5c6c97389 */ /* 0x00006400000600c4 */
[----:B01----:R-:W-:Y:S01]  /*7e40*/  ENDCOLLECTIVE ;  /* 0x000000000000791b */ /* 0x003fe20003800000 */
.L_x_3602:
[----:B------:R-:W-:Y:S01]  /*7e50*/  MOV R198, R199 ;  /* 0x000000c700c67202 */ /* 0x000fe20000000f00 */
[----:B------:R-:W-:Y:S01]  /*7e60*/  IMAD.MOV.U32 R197, RZ, RZ, 0x10 ;  /* 0x00000010ffc57424 */ /* 0x000fe200078e00ff */
[----:B------:R-:W-:-:S05]  /*7e70*/  MOV R18, R201 ;  /* 0x000000c900127202 */ /* 0x000fca0000000f00 */
[----:B------:R-:W-:Y:S01]  /*7e80*/  FADD.FTZ R200, R200, R18 ;  /* 0x00000012c8c87221 */ /* 0x000fe20000010000 */
[----:B------:R-:W-:-:S07]  /*7e90*/  MOV R18, 0xffffffff ;  /* 0xffffffff00127802 */ /* 0x000fce0000000f00 */
[----:B------:R-:W-:Y:S05]  /*7ea0*/  WARPSYNC.COLLECTIVE R18, `(.L_x_3603) ;  /* 0x0000000012087348 */ /* 0x000fea0003c00000 */
[----:B------:R0:W1:Y:S02]  /*7eb0*/  SHFL.BFLY P3, R201, R198, R197, R196 ;  /* 0x0c0000c5c6c97389 */ /* 0x00006400000600c4 */
[----:B01----:R-:W-:Y:S01]  /*7ec0*/  ENDCOLLECTIVE ;  /* 0x000000000000791b */ /* 0x003fe20003800000 */
.L_x_3603:
[----:B------:R-:W-:Y:S02]  /*7ed0*/  MOV R198, R200 ;  /* 0x000000c800c67202 */ /* 0x000fe40000000f00 */
[----:B------:R-:W-:-:S07]  /*7ee0*/  MOV R202, R201 ;  /* 0x000000c900ca7202 */ /* 0x000fce0000000f00 */
[----:B------:R-:W-:Y:S05]  /*7ef0*/  WARPSYNC.COLLECTIVE R18, `(.L_x_3604) ;  /* 0x0000000012087348 */ /* 0x000fea0003c00000 */
[----:B------:R0:W1:Y:S02]  /*7f00*/  SHFL.BFLY P3, R201, R198, R197, R196 ;  /* 0x0c0000c5c6c97389 */ /* 0x00006400000600c4 */
[----:B01----:R-:W-:Y:S01]  /*7f10*/  ENDCOLLECTIVE ;  /* 0x000000000000791b */ /* 0x003fe20003800000 */
.L_x_3604:
[----:B------:R-:W-:Y:S01]  /*7f20*/  MOV R18, R201 ;  /* 0x000000c900127202 */ /* 0x000fe20000000f00 */
[----:B------:R-:W-:Y:S06]  /*7f30*/  BRA `(.L_x_3605) ;  /* 0xffffffa400d47947 */ /* 0x000fec000383ffff */
.L_x_3606:
        /* <DEDUP_REMOVED lines=12> */
.L_x_14250:


//--------------------- .text._ZN10layer_norm13ln_bwd_kernelINS_13Kernel_traitsIf13__nv_bfloat16S2_S2_fjLj1024ELj1ELj4ELj1ELj16ENS_18Kernel_traits_baseILj1024EfS2_S2_S2_fjLj128EEEEELb0ELb1ELb1ELb1EEEvNS_9BwdParamsE --------------------------
	.section	.text._ZN10layer_norm13ln_bwd_kernelINS_13Kernel_traitsIf13__nv_bfloat16S2_S2_fjLj1024ELj1ELj4ELj1ELj16ENS_18Kernel_traits_baseILj1024EfS2_S2_S2_fjLj128EEEEELb0ELb1ELb1ELb1EEEvNS_9BwdParamsE,"ax",@progbits
	.align	128
        .global         _ZN10layer_norm13ln_bwd_kernelINS_13Kernel_traitsIf13__nv_bfloat16S2_S2_fjLj1024ELj1ELj4ELj1ELj16ENS_18Kernel_traits_baseILj1024EfS2_S2_S2_fjLj128EEEEELb0ELb1ELb1ELb1EEEvNS_9BwdParamsE
        .type           _ZN10layer_norm13ln_bwd_kernelINS_13Kernel_traitsIf13__nv_bfloat16S2_S2_fjLj1024ELj1ELj4ELj1ELj16ENS_18Kernel_traits_baseILj1024EfS2_S2_S2_fjLj128EEEEELb0ELb1ELb1ELb1EEEvNS_9BwdParamsE,@function
        .size           _ZN10layer_norm13ln_bwd_kernelINS_13Kernel_traitsIf13__nv_bfloat16S2_S2_fjLj1024ELj1ELj4ELj1ELj16ENS_18Kernel_traits_baseILj1024EfS2_S2_S2_fjLj128EEEEELb0ELb1ELb1ELb1EEEvNS_9BwdParamsE,(.L_x_14251 - _ZN10layer_norm13ln_bwd_kernelINS_13Kernel_traitsIf13__nv_bfloat16S2_S2_fjLj1024ELj1ELj4ELj1ELj16ENS_18Kernel_traits_baseILj1024EfS2_S2_S2_fjLj128EEEEELb0ELb1ELb1ELb1EEEvNS_9BwdParamsE)
        .other          _ZN10layer_norm13ln_bwd_kernelINS_13Kernel_traitsIf13__nv_bfloat16S2_S2_fjLj1024ELj1ELj4ELj1ELj16ENS_18Kernel_traits_baseILj1024EfS2_S2_S2_fjLj128EEEEELb0ELb1ELb1ELb1EEEvNS_9BwdParamsE,@"STO_CUDA_ENTRY STV_DEFAULT"
_ZN10layer_norm13ln_bwd_kernelINS_13Kernel_traitsIf13__nv_bfloat16S2_S2_fjLj1024ELj1ELj4ELj1ELj16ENS_18Kernel_traits_baseILj1024EfS2_S2_S2_fjLj128EEEEELb0ELb1ELb1ELb1EEEvNS_9BwdParamsE:
.text._ZN10layer_norm13ln_bwd_kernelINS_13Kernel_traitsIf13__nv_bfloat16S2_S2_fjLj1024ELj1ELj4ELj1ELj16ENS_18Kernel_traits_baseILj1024EfS2_S2_S2_fjLj128EEEEELb0ELb1ELb1ELb1EEEvNS_9BwdParamsE:
[----:B------:R-:W0:Y:S01]  /*0000*/  LDC R1, c[0x0][0x28] ;  /* 0x00000a00ff017b82 */ /* 0x000e220000000800 */
[----:B------:R-:W1:Y:S01]  /*0010*/  S2R R0, SR_TID.X ;  /* 0x0000000000007919 */ /* 0x000e620000002100 */
[----:B------:R-:W-:Y:S01]  /*0020*/  ULDC UR4, c[0x0][0x214] ;  /* 0x0000850000047ab9 */ /* 0x000fe20000000800 */
[----:B------:R-:W-:Y:S01]  /*0030*/  ULDC UR10, c[0x0][0x290] ;  /* 0x0000a400000a7ab9 */ /* 0x000fe20000000800 */
[----:B------:R-:W-:Y:S01]  /*0040*/  ULDC.64 UR14, c[0x0][0x2c8] ;  /* 0x0000b200000e7ab9 */ /* 0x000fe20000000a00 */
[----:B------:R-:W2:Y:S01]  /*0050*/  S2R R3, SR_CTAID.X ;  /* 0x0000000000037919 */ /* 0x000ea20000002500 */
        /* <DEDUP_REMOVED lines=56> */
.L_x_3607:
[----:B------:R-:W-:Y:S01]  /*03e0*/  SHF.L.U32 R0, R0, 0x5, RZ ;  /* 0x0000000500007819 */ /* 0x000fe200000006ff */
[----:B------:R-:W-:Y:S01]  /*03f0*/  ULDC.64 UR6, c[0x0][0x260] ;  /* 0x0000980000067ab9 */ /* 0x000fe20000000a00 */
[----:B------:R-:W-:Y:S02]  /*0400*/  ULDC.64 UR8, c[0x0][0x278] ;  /* 0x00009e0000087ab9 */ /* 0x000fe40000000a00 */
[----:B------:R-:W-:-:S04]  /*0410*/  LOP3.LUT R0, R0, 0x3e0, RZ, 0xc0, !PT ;  /* 0x000003e000007812 */ /* 0x000fc800078ec0ff */
[C---:B------:R-:W-:Y:S02]  /*0420*/  IADD3 R4, P0, R0.reuse, UR6, RZ ;  /* 0x0000000600047c10 */ /* 0x040fe4000ff1e0ff */
[----:B------:R-:W-:Y:S02]  /*0430*/  IADD3 R6, P1, R0, UR8, RZ ;  /* 0x0000000800067c10 */ /* 0x000fe4000ff3e0ff */
[----:B------:R-:W-:Y:S02]  /*0440*/  IADD3.X R5, RZ, UR7, RZ, P0, !PT ;  /* 0x00000007ff057c10 */ /* 0x000fe400087fe4ff */
[----:B------:R-:W-:-:S03]  /*0450*/  IADD3.X R7, RZ, UR9, RZ, P1, !PT ;  /* 0x00000009ff077c10 */ /* 0x000fc60008ffe4ff */
[----:B------:R-:W2:Y:S04]  /*0460*/  LDG.E.128 R16, desc[UR4][R4.64] ;  /* 0x0000000404107981 */ /* 0x000ea8000c1e1d00 */
[----:B------:R-:W3:Y:S04]  /*0470*/  LDG.E.128 R12, desc[UR4][R4.64+0x10] ;  /* 0x00001004040c7981 */ /* 0x000ee8000c1e1d00 */
[----:B------:R-:W4:Y:S04]  /*0480*/  LDG.E.128 R8, desc[UR4][R4.64+0x400] ;  /* 0x0004000404087981 */ /* 0x000f28000c1e1d00 */
[----:B------:R0:W5:Y:S04]  /*0490*/  LDG.E.128 R84, desc[UR4][R4.64+0x410] ;  /* 0x0004100404547981 */ /* 0x000168000c1e1d00 */
        /* <DEDUP_REMOVED lines=60> */
[----:B--2---:R0:W-:Y:S04]  /*0860*/  STL.64 [R1+0x40], R16 ;  /* 0x0000401001007387 */ /* 0x0041e80000100a00 */
[----:B------:R0:W-:Y:S04]  /*0870*/  STL.64 [R1+0x48], R18 ;  /* 0x0000481201007387 */ /* 0x0001e80000100a00 */
[----:B---3--:R0:W-:Y:S04]  /*0880*/  STL.64 [R1+0x30], R12 ;  /* 0x0000300c01007387 */ /* 0x0081e80000100a00 */
[----:B------:R0:W-:Y:S04]  /*0890*/  STL.64 [R1+0x38], R14 ;  /* 0x0000380e01007387 */ /* 0x0001e80000100a00 */
[----:B----4-:R0:W-:Y:S04]  /*08a0*/  STL.64 [R1+0x20], R8 ;  /* 0x0000200801007387 */ /* 0x0101e80000100a00 */
[----:B------:R0:W-:Y:S02]  /*08b0*/  STL.64 [R1+0x28], R10 ;  /* 0x0000280a01007387 */ /* 0x0001e40000100a00 */
.L_x_3709:
[----:B------:R-:W1:Y:S08]  /*08c0*/  LDC.64 R210, c[0x0][0x288] ;  /* 0x0000a200ffd27b82 */ /* 0x000e700000000a00 */
[----:B------:R-:W2:Y:S08]  /*08d0*/  LDC.64 R212, c[0x0][0x258] ;  /* 0x00009600ffd47b82 */ /* 0x000eb00000000a00 */
[----:B------:R-:W3:Y:S01]  /*08e0*/  LDC.64 R214, c[0x0][0x280] ;  /* 0x0000a000ffd67b82 */ /* 0x000ee20000000a00 */
[----:B-1----:R-:W-:-:S07]  /*08f0*/  IMAD.WIDE R210, R2, 0x4, R210 ;  /* 0x0000000402d27825 */ /* 0x002fce00078e02d2 */
[----:B------:R-:W1:Y:S01]  /*0900*/  LDC.64 R248, c[0x0][0x2c8] ;  /* 0x0000b200fff87b82 */ /* 0x000e620000000a00 */
[----:B------:R2:W4:Y:S02]  /*0910*/  LDG.E R246, desc[UR4][R210.64] ;  /* 0x00000004d2f67981 */ /* 0x000524000c1e1900 */
[----:B--2---:R-:W-:-:S04]  /*0920*/  IMAD.WIDE R210, R2, 0x4, R212 ;  /* 0x0000000402d27825 */ /* 0x004fc800078e02d4 */
[C---:B---3--:R-:W-:Y:S01]  /*0930*/  IMAD.WIDE R212, R2.reuse, 0x4, R214 ;  /* 0x0000000402d47825 */ /* 0x048fe200078e02d6 */
[----:B-----5:R2:W5:Y:S04]  /*0940*/  LDG.E R252, desc[UR4][R210.64] ;  /* 0x00000004d2fc7981 */ /* 0x020568000c1e1900 */
[----:B------:R3:W4:Y:S01]  /*0950*/  LDG.E R247, desc[UR4][R212.64] ;  /* 0x00000004d4f77981 */ /* 0x000722000c1e1900 */
[----:B------:R-:W-:Y:S01]  /*0960*/  BSSY B0, `(.L_x_3609) ;  /* 0x00001ac000007945 */ /* 0x000fe20003800000 */
[----:B------:R-:W3:Y:S01]  /*0970*/  S2R R216, SR_TID.X ;  /* 0x0000000000d87919 */ /* 0x000ee20000002100 */
[----:B--2---:R-:W2:Y:S02]  /*0980*/  LDC R210, c[0x0][0x218] ;  /* 0x00008600ffd27b82 */ /* 0x004ea40000000800 */
[----:B--2---:R-:W-:-:S05]  /*0990*/  IMAD R210, R2, R210, RZ ;  /* 0x000000d202d27224 */ /* 0x004fca00078e02ff */
[----:B------:R-:W-:Y:S02]  /*09a0*/  SHF.R.S32.HI R211, RZ, 0x1f, R210 ;  /* 0x0000001fffd37819 */ /* 0x000fe400000114d2 */
[----:B---3--:R-:W-:Y:S02]  /*09b0*/  LOP3.LUT R212, R216, 0x1f, RZ, 0xc0, !PT ;  /* 0x0000001fd8d47812 */ /* 0x008fe400078ec0ff */
[----:B------:R-:W-:-:S04]  /*09c0*/  LEA.HI R211, R211, R210, RZ, 0x3 ;  /* 0x000000d2d3d37211 */ /* 0x000fc800078f18ff */
[----:B------:R-:W-:-:S04]  /*09d0*/  LEA.HI.SX32 R251, R211, R212, 0x1d ;  /* 0x000000d4d3fb7211 */ /* 0x000fc800078feaff */
[C---:B------:R-:W-:Y:S01]  /*09e0*/  IADD3 R212, R251.reuse, 0x40, RZ ;  /* 0x00000040fbd47810 */ /* 0x040fe20007ffe0ff */
[C---:B------:R-:W-:Y:S01]  /*09f0*/  VIADD R250, R251.reuse, 0x20 ;  /* 0x00000020fbfa7836 */ /* 0x040fe20000000000 */
[C---:B------:R-:W-:Y:S01]  /*0a00*/  IADD3 R210, R251.reuse, 0x60, RZ ;  /* 0x00000060fbd27810 */ /* 0x040fe20007ffe0ff */
[--C-:B-1----:R-:W-:Y:S02]  /*0a10*/  IMAD.WIDE.U32 R216, R251, 0x10, R248.reuse ;  /* 0x00000010fbd87825 */ /* 0x102fe400078e00f8 */
[----:B------:R1:W-:Y:S02]  /*0a20*/  STL [R1+0x10], R212 ;  /* 0x000010d401007387 */ /* 0x0003e40000100800 */
[--C-:B------:R-:W-:Y:S02]  /*0a30*/  IMAD.WIDE.U32 R214, R250, 0x10, R248.reuse ;  /* 0x00000010fad67825 */ /* 0x100fe400078e00f8 */
[----:B------:R2:W-:Y:S02]  /*0a40*/  STL [R1+0x14], R210 ;  /* 0x000014d201007387 */ /* 0x0005e40000100800 */
[----:B-1----:R-:W-:-:S04]  /*0a50*/  IMAD.WIDE.U32 R212, R212, 0x10, R248 ;  /* 0x00000010d4d47825 */ /* 0x002fc800078e00f8 */
[----:B--2---:R-:W-:Y:S01]  /*0a60*/  IMAD.WIDE.U32 R210, R210, 0x10, R248 ;  /* 0x00000010d2d27825 */ /* 0x004fe200078e00f8 */
[----:B----4-:R-:W-:Y:S01]  /*0a70*/  ISETP.GT.AND P2, PT, R246, RZ, PT ;  /* 0x000000fff600720c */ /* 0x010fe20003f44270 */
[----:B------:R1:W-:-:S12]  /*0a80*/  STL [R1+0x18], R247 ;  /* 0x000018f701007387 */ /* 0x0003d80000100800 */
[----:B------:R-:W-:Y:S05]  /*0a90*/  @P2 BRA `(.L_x_3610) ;  /* 0x0000000000302947 */ /* 0x000fea0003800000 */
[----:B------:R-:W-:Y:S02]  /*0aa0*/  MOV R249, UR14 ;  /* 0x0000000e00f97c02 */ /* 0x000fe40008000f00 */
[----:B-1----:R-:W-:Y:S02]  /*0ab0*/  CS2R R246, SRZ ;  /* 0x0000000000f67805 */ /* 0x002fe4000001ff00 */
        /* <DEDUP_REMOVED lines=10> */
.L_x_3610:
[----:B------:R-:W2:Y:S01]  /*0b60*/  LDL R242, [R1+0x10] ;  /* 0x0000100001f27983 */ /* 0x000ea20000100800 */
[----:B------:R-:W3:Y:S03]  /*0b70*/  LDC R240, c[0x0][0x218] ;  /* 0x00008600fff07b82 */ /* 0x000ee60000000800 */
[----:B------:R-:W4:Y:S01]  /*0b80*/  LDL R243, [R1+0x14] ;  /* 0x0000140001f37983 */ /* 0x000f220000100800 */
[----:B------:R-:W-:Y:S01]  /*0b90*/  IADD3 R246, R246, -0x1, RZ ;  /* 0xfffffffff6f67810 */ /* 0x000fe20007ffe0ff */
[----:B------:R-:W1:Y:S03]  /*0ba0*/  S2R R241, SR_TID.X ;  /* 0x0000000000f17919 */ /* 0x000e660000002100 */
[----:B------:R-:W0:Y:S08]  /*0bb0*/  LDC.64 R196, c[0x0][0x238] ;  /* 0x00008e00ffc47b82 */ /* 0x000e300000000a00 */
[----:B------:R-:W1:Y:S08]  /*0bc0*/  LDC.64 R208, c[0x0][0x2b8] ;  /* 0x0000ae00ffd07b82 */ /* 0x000e700000000a00 */
[----:B------:R-:W1:Y:S01]  /*0bd0*/  LDC.64 R218, c[0x0][0x250] ;  /* 0x00009400ffda7b82 */ /* 0x000e620000000a00 */
[----:B---3--:R-:W-:Y:S01]  /*0be0*/  IMAD R246, R246, R240, RZ ;  /* 0x000000f0f6f67224 */ /* 0x008fe200078e02ff */
[----:B------:R-:W-:Y:S01]  /*0bf0*/  MOV R249, UR14 ;  /* 0x0000000e00f97c02 */ /* 0x000fe20008000f00 */
[----:B------:R3:W-:Y:S03]  /*0c00*/  STL [R1+0x54], R37 ;  /* 0x0000542501007387 */ /* 0x0007e60000100800 */
[----:B------:R-:W-:Y:S01]  /*0c10*/  SHF.R.S32.HI R3, RZ, 0x1f, R246 ;  /* 0x0000001fff037819 */ /* 0x000fe200000114f6 */
[----:B------:R3:W-:Y:S01]  /*0c20*/  STL [R1+0x50], R36 ;  /* 0x0000502401007387 */ /* 0x0007e20000100800 */
[----:B0-----:R-:W-:Y:S01]  /*0c30*/  IMAD.WIDE.U32 R4, R251, 0x10, R196 ;  /* 0x00000010fb047825 */ /* 0x001fe200078e00c4 */
[----:B------:R-:W0:Y:S01]  /*0c40*/  LDC.U8 R231, c[0x0][0x2a0] ;  /* 0x0000a800ffe77b82 */ /* 0x000e220000000000 */
[----:B------:R-:W-:-:S02]  /*0c50*/  LEA.HI R3, R3, R246, RZ, 0x3 ;  /* 0x000000f603037211 */ /* 0x000fc400078f18ff */
[----:B-1----:R-:W-:Y:S01]  /*0c60*/  LOP3.LUT R241, R241, 0x1f, RZ, 0xc0, !PT ;  /* 0x0000001ff1f17812 */ /* 0x002fe200078ec0ff */
[----:B------:R-:W-:Y:S01]  /*0c70*/  IMAD.WIDE.U32 R12, R250, 0x10, R196 ;  /* 0x00000010fa0c7825 */ /* 0x000fe200078e00c4 */
[----:B------:R-:W3:Y:S02]  /*0c80*/  LDG.E.128 R4, desc[UR4][R4.64] ;  /* 0x0000000404047981 */ /* 0x000ee4000c1e1d00 */
[----:B------:R-:W-:-:S03]  /*0c90*/  LEA.HI.SX32 R3, R3, R241, 0x1d ;  /* 0x000000f103037211 */ /* 0x000fc600078feaff */
[----:B------:R-:W3:Y:S02]  /*0ca0*/  LDG.E.128 R12, desc[UR4][R12.64] ;  /* 0x000000040c0c7981 */ /* 0x000ee4000c1e1d00 */
[----:B------:R-:W-:-:S04]  /*0cb0*/  IMAD.WIDE.U32 R8, R3, 0x10, R208 ;  /* 0x0000001003087825 */ /* 0x000fc800078e00d0 */
[----:B------:R-:W-:Y:S02]  /*0cc0*/  IMAD.WIDE R218, R2, 0x4, R218 ;  /* 0x0000000402da7825 */ /* 0x000fe400078e02da */
[----:B------:R-:W3:Y:S04]  /*0cd0*/  LDG.E.128 R8, desc[UR4][R8.64] ;  /* 0x0000000408087981 */ /* 0x000ee8000c1e1d00 */
[----:B------:R-:W3:Y:S01]  /*0ce0*/  LDG.E R0, desc[UR4][R218.64] ;  /* 0x00000004da007981 */ /* 0x000ee2000c1e1900 */
[C---:B------:R-:W-:Y:S01]  /*0cf0*/  VIADD R201, R3.reuse, 0x20 ;  /* 0x0000002003c97836 */ /* 0x040fe20000000000 */
[----:B------:R-:W-:-:S03]  /*0d00*/  IADD3 R221, R3, 0x60, RZ ;  /* 0x0000006003dd7810 */ /* 0x000fc60007ffe0ff */
[----:B------:R-:W-:Y:S01]  /*0d10*/  IMAD.WIDE.U32 R200, R201, 0x10, R208 ;  /* 0x00000010c9c87825 */ /* 0x000fe200078e00d0 */
[----:B------:R-:W-:-:S03]  /*0d20*/  IADD3 R205, R3, 0x40, RZ ;  /* 0x0000004003cd7810 */ /* 0x000fc60007ffe0ff */
[--C-:B------:R-:W-:Y:S02]  /*0d30*/  IMAD.WIDE.U32 R220, R221, 0x10, R208.reuse ;  /* 0x00000010dddc7825 */ /* 0x100fe400078e00d0 */
[----:B------:R-:W3:Y:S02]  /*0d40*/  LDG.E.128 R200, desc[UR4][R200.64] ;  /* 0x00000004c8c87981 */ /* 0x000ee4000c1e1d00 */
[----:B------:R-:W-:Y:S02]  /*0d50*/  IMAD.WIDE.U32 R204, R205, 0x10, R208 ;  /* 0x00000010cdcc7825 */ /* 0x000fe400078e00d0 */
[----:B------:R-:W3:Y:S04]  /*0d60*/  LDG.E.128 R220, desc[UR4][R220.64] ;  /* 0x00000004dcdc7981 */ /* 0x000ee8000c1e1d00 */
[----:B------:R-:W3:Y:S01]  /*0d70*/  LDG.E.128 R204, desc[UR4][R204.64] ;  /* 0x00000004cccc7981 */ /* 0x000ee2000c1e1d00 */
[----:B--2---:R-:W-:-:S04]  /*0d80*/  IMAD.WIDE.U32 R16, R242, 0x10, R196 ;  /* 0x00000010f2107825 */ /* 0x004fc800078e00c4 */
[----:B----4-:R-:W-:Y:S02]  /*0d90*/  IMAD.WIDE.U32 R196, R243, 0x10, R196 ;  /* 0x00000010f3c47825 */ /* 0x010fe400078e00c4 */
[----:B------:R-:W2:Y:S04]  /*0da0*/  LDG.E.128 R16, desc[UR4][R16.64] ;  /* 0x0000000410107981 */ /* 0x000ea8000c1e1d00 */
[----:B------:R-:W4:Y:S01]  /*0db0*/  LDG.E.128 R196, desc[UR4][R196.64] ;  /* 0x00000004c4c47981 */ /* 0x000f22000c1e1d00 */
[----:B------:R-:W-:Y:S02]  /*0dc0*/  MOV R248, UR15 ;  /* 0x0000000f00f87c02 */ /* 0x000fe40008000f00 */
[----:B------:R-:W-:-:S04]  /*0dd0*/  ISETP.NE.U32.AND P0, PT, R249, RZ, PT ;  /* 0x000000fff900720c */ /* 0x000fc80003f05070 */
[----:B------:R-:W-:-:S13]  /*0de0*/  ISETP.NE.AND.EX P0, PT, R248, RZ, PT, P0 ;  /* 0x000000fff800720c */ /* 0x000fda0003f05300 */
[----:B------:R-:W5:Y:S04]  /*0df0*/  @P0 LDG.E.128 R32, desc[UR4][R216.64] ;  /* 0x00000004d8200981 */ /* 0x000f68000c1e1d00 */
[----:B------:R-:W5:Y:S04]  /*0e00*/  @P0 LDG.E.128 R28, desc[UR4][R214.64] ;  /* 0x00000004d61c0981 */ /* 0x000f68000c1e1d00 */
[----:B------:R-:W5:Y:S04]  /*0e10*/  @P0 LDG.E.128 R24, desc[UR4][R212.64] ;  /* 0x00000004d4180981 */ /* 0x000f68000c1e1d00 */
[----:B------:R1:W5:Y:S01]  /*0e20*/  @P0 LDG.E.128 R20, desc[UR4][R210.64] ;  /* 0x00000004d2140981 */ /* 0x000362000c1e1d00 */
[----:B0-----:R-:W-:Y:S01]  /*0e30*/  ISETP.NE.AND P0, PT, R231, RZ, PT ;  /* 0x000000ffe700720c */ /* 0x001fe20003f05270 */
[----:B---3--:R-:W-:Y:S01]  /*0e40*/  IMAD.U32 R226, R5, 0x10000, RZ ;  /* 0x0001000005e27824 */ /* 0x008fe200078e00ff */
[----:B------:R-:W-:-:S02]  /*0e50*/  PRMT R3, R4, 0x7632, R3 ;  /* 0x0000763204037816 */ /* 0x000fc40000000003 */
[----:B------:R-:W-:Y:S02]  /*0e60*/  SHF.L.U32 R225, R4, 0x10, RZ ;  /* 0x0000001004e17819 */ /* 0x000fe400000006ff */
[----:B------:R-:W-:Y:S02]  /*0e70*/  PRMT R4, R5, 0x7632, R4 ;  /* 0x0000763205047816 */ /* 0x000fe40000000004 */
[C---:B------:R-:W-:Y:S02]  /*0e80*/  SHF.L.U32 R224, R6.reuse, 0x10, RZ ;  /* 0x0000001006e07819 */ /* 0x040fe400000006ff */
[----:B------:R-:W-:Y:S02]  /*0e90*/  PRMT R5, R6, 0x7632, R5 ;  /* 0x0000763206057816 */ /* 0x000fe40000000005 */
[C---:B------:R-:W-:Y:S02]  /*0ea0*/  PRMT R238, R10.reuse, 0x7632, R238 ;  /* 0x000076320aee7816 */ /* 0x040fe400000000ee */
[----:B------:R-:W-:-:S02]  /*0eb0*/  SHF.L.U32 R209, R10, 0x10, RZ ;  /* 0x000000100ad17819 */ /* 0x000fc400000006ff */
[----:B-1----:R-:W-:Y:S01]  /*0ec0*/  FSEL R210, R0, RZ, !P0 ;  /* 0x000000ff00d27208 */ /* 0x002fe20004000000 */
[----:B------:R-:W-:Y:S01]  /*0ed0*/  IMAD.U32 R218, R11, 0x10000, RZ ;  /* 0x000100000bda7824 */ /* 0x000fe200078e00ff */
[----:B------:R-:W-:Y:S02]  /*0ee0*/  PRMT R6, R7, 0x7632, R6 ;  /* 0x0000763207067816 */ /* 0x000fe40000000006 */
[----:B------:R-:W-:Y:S02]  /*0ef0*/  SHF.L.U32 R227, R12, 0x10, RZ ;  /* 0x000000100ce37819 */ /* 0x000fe400000006ff */
[----:B------:R-:W-:Y:S02]  /*0f00*/  SHF.L.U32 R228, R13, 0x10, RZ ;  /* 0x000000100de47819 */ /* 0x000fe400000006ff */
[C---:B------:R-:W-:Y:S02]  /*0f10*/  PRMT R10, R14.reuse, 0x7632, R10 ;  /* 0x000076320e0a7816 */ /* 0x040fe4000000000a */
[----:B------:R-:W-:-:S02]  /*0f20*/  SHF.L.U32 R229, R14, 0x10, RZ ;  /* 0x000000100ee57819 */ /* 0x000fc400000006ff */
[----:B------:R-:W-:Y:S02]  /*0f30*/  SHF.L.U32 R7, R7, 0x10, RZ ;  /* 0x0000001007077819 */ /* 0x000fe400000006ff */
[C---:B------:R-:W-:Y:S02]  /*0f40*/  PRMT R233, R8.reuse, 0x7632, R233 ;  /* 0x0000763208e97816 */ /* 0x040fe400000000e9 */
[----:B------:R-:W-:Y:S02]  /*0f50*/  SHF.L.U32 R208, R8, 0x10, RZ ;  /* 0x0000001008d07819 */ /* 0x000fe400000006ff */
[C---:B------:R-:W-:Y:S02]  /*0f60*/  PRMT R235, R9.reuse, 0x7632, R235 ;  /* 0x0000763209eb7816 */ /* 0x040fe400000000eb */
[----:B------:R-:W-:Y:S02]  /*0f70*/  SHF.L.U32 R219, R9, 0x10, RZ ;  /* 0x0000001009db7819 */ /* 0x000fe400000006ff */
[----:B------:R-:W-:-:S02]  /*0f80*/  PRMT R244, R11, 0x7632, R244 ;  /* 0x000076320bf47816 */ /* 0x000fc400000000f4 */
[----:B------:R-:W-:Y:S02]  /*0f90*/  PRMT R8, R12, 0x7632, R8 ;  /* 0x000076320c087816 */ /* 0x000fe40000000008 */
[----:B------:R-:W-:Y:S02]  /*0fa0*/  PRMT R9, R13, 0x7632, R9 ;  /* 0x000076320d097816 */ /* 0x000fe40000000009 */
[C---:B------:R-:W-:Y:S02]  /*0fb0*/  PRMT R11, R15.reuse, 0x7632, R11 ;  /* 0x000076320f0b7816 */ /* 0x040fe4000000000b */
[----:B------:R-:W-:Y:S02]  /*0fc0*/  SHF.L.U32 R230, R15, 0x10, RZ ;  /* 0x000000100fe67819 */ /* 0x000fe400000006ff */
[----:B------:R-:W-:Y:S01]  /*0fd0*/  SHF.L.U32 R215, R3, 0x10, RZ ;  /* 0x0000001003d77819 */ /* 0x000fe200000006ff */
[C---:B------:R-:W-:Y:S01]  /*0fe0*/  FADD.FTZ R3, -R210.reuse, R224 ;  /* 0x000000e0d2037221 */ /* 0x040fe20000010100 */
[----:B------:R-:W-:Y:S01]  /*0ff0*/  SHF.L.U32 R217, R5, 0x10, RZ ;  /* 0x0000001005d97819 */ /* 0x000fe200000006ff */
[----:B------:R-:W-:Y:S01]  /*1000*/  FADD.FTZ R0, -R210, R225 ;  /* 0x000000e1d2007221 */ /* 0x000fe20000010100 */
[----:B------:R-:W-:Y:S01]  /*1010*/  SHF.L.U32 R224, R6, 0x10, RZ ;  /* 0x0000001006e07819 */ /* 0x000fe200000006ff */
[----:B------:R-:W-:Y:S01]  /*1020*/  FADD.FTZ R5, -R210, R227 ;  /* 0x000000e3d2057221 */ /* 0x000fe20000010100 */
[----:B------:R-:W-:Y:S01]  /*1030*/  SHF.L.U32 R216, R4, 0x10, RZ ;  /* 0x0000001004d87819 */ /* 0x000fe200000006ff */
[C---:B------:R-:W-:Y:S01]  /*1040*/  FADD.FTZ R6, -R210.reuse, R228 ;  /* 0x000000e4d2067221 */ /* 0x040fe20000010100 */
[C---:B------:R-:W-:Y:S01]  /*1050*/  FADD.FTZ R243, -R210.reuse, R226 ;  /* 0x000000e2d2f37221 */ /* 0x040fe20000010100 */
[----:B------:R-:W-:Y:S01]  /*1060*/  FADD.FTZ R4, -R210, R7 ;  /* 0x00000007d2047221 */ /* 0x000fe20000010100 */
[----:B------:R-:W-:Y:S01]  /*1070*/  SHF.L.U32 R225, R8, 0x10, RZ ;  /* 0x0000001008e17819 */ /* 0x000fe200000006ff */
[----:B------:R-:W-:Y:S01]  /*1080*/  IMAD.U32 R226, R9, 0x10000, RZ ;  /* 0x0001000009e27824 */ /* 0x000fe200078e00ff */
[----:B------:R-:W-:Y:S01]  /*1090*/  SHF.L.U32 R227, R10, 0x10, RZ ;  /* 0x000000100ae37819 */ /* 0x000fe200000006ff */
[C---:B------:R-:W-:Y:S01]  /*10a0*/  FADD.FTZ R7, -R210.reuse, R229 ;  /* 0x000000e5d2077221 */ /* 0x040fe20000010100 */
[----:B------:R-:W-:Y:S01]  /*10b0*/  SHF.L.U32 R228, R11, 0x10, RZ ;  /* 0x000000100be47819 */ /* 0x000fe200000006ff */
[C---:B------:R-:W-:Y:S01]  /*10c0*/  FADD.FTZ R8, -R210.reuse, R230 ;  /* 0x000000e6d2087221 */ /* 0x040fe20000010100 */
[----:B------:R-:W-:Y:S01]  /*10d0*/  FADD.FTZ R242, -R210, R215 ;  /* 0x000000d7d2f27221 */ /* 0x000fe20000010100 */
[----:B-----5:R-:W-:-:S03]  /*10e0*/  FMUL.FTZ R243, R252, R243 ;  /* 0x000000f3fcf37220 */ /* 0x020fc60000410000 */
[----:B------:R-:W-:Y:S01]  /*10f0*/  FMUL.FTZ R242, R252, R242 ;  /* 0x000000f2fcf27220 */ /* 0x000fe20000410000 */
[----:B------:R-:W-:Y:S01]  /*1100*/  PRMT R246, R220, 0x7632, R246 ;  /* 0x00007632dcf67816 */ /* 0x000fe200000000f6 */
[----:B------:R-:W-:Y:S01]  /*1110*/  STL [R1+0x4], R243 ;  /* 0x000004f301007387 */ /* 0x000fe20000100800 */
[----:B------:R-:W-:Y:S02]  /*1120*/  MOV R215, R238 ;  /* 0x000000ee00d77202 */ /* 0x000fe40000000f00 */
[----:B------:R-:W-:Y:S01]  /*1130*/  PRMT R247, R221, 0x7632, R247 ;  /* 0x00007632ddf77816 */ /* 0x000fe200000000f7 */
[----:B------:R-:W-:Y:S01]  /*1140*/  STL [R1+0xc], R242 ;  /* 0x00000cf201007387 */ /* 0x000fe20000100800 */
[----:B------:R-:W-:Y:S02]  /*1150*/  PRMT R236, R205, 0x7632, R236 ;  /* 0x00007632cdec7816 */ /* 0x000fe400000000ec */
[C---:B--2---:R-:W-:Y:S02]  /*1160*/  PRMT R14, R18.reuse, 0x7632, R14 ;  /* 0x00007632120e7816 */ /* 0x044fe4000000000e */
[----:B------:R-:W-:-:S02]  /*1170*/  SHF.L.U32 R18, R18, 0x10, RZ ;  /* 0x0000001012127819 */ /* 0x000fc400000006ff */
[----:B------:R-:W-:Y:S02]  /*1180*/  PRMT R15, R19, 0x7632, R15 ;  /* 0x00007632130f7816 */ /* 0x000fe4000000000f */
[C---:B----4-:R-:W-:Y:S02]  /*1190*/  PRMT R211, R196.reuse, 0x7632, R211 ;  /* 0x00007632c4d37816 */ /* 0x050fe400000000d3 */
[----:B------:R-:W-:Y:S02]  /*11a0*/  SHF.L.U32 R212, R196, 0x10, RZ ;  /* 0x00000010c4d47819 */ /* 0x000fe400000006ff */
[----:B------:R-:W-:Y:S02]  /*11b0*/  PRMT R12, R16, 0x7632, R12 ;  /* 0x00007632100c7816 */ /* 0x000fe4000000000c */
[C---:B------:R-:W-:Y:S01]  /*11c0*/  PRMT R13, R17.reuse, 0x7632, R13 ;  /* 0x00007632110d7816 */ /* 0x040fe2000000000d */
[----:B------:R-:W-:Y:S01]  /*11d0*/  IMAD.U32 R17, R17, 0x10000, RZ ;  /* 0x0001000011117824 */ /* 0x000fe200078e00ff */
[----:B------:R-:W-:-:S02]  /*11e0*/  PRMT R196, R197, 0x7632, R196 ;  /* 0x00007632c5c47816 */ /* 0x000fc400000000c4 */
[----:B------:R-:W-:Y:S02]  /*11f0*/  SHF.L.U32 R213, R197, 0x10, RZ ;  /* 0x00000010c5d57819 */ /* 0x000fe400000006ff */
[C---:B------:R-:W-:Y:S02]  /*1200*/  SHF.L.U32 R214, R198.reuse, 0x10, RZ ;  /* 0x00000010c6d67819 */ /* 0x040fe400000006ff */
[----:B------:R-:W-:Y:S01]  /*1210*/  PRMT R197, R198, 0x7632, R197 ;  /* 0x00007632c6c57816 */ /* 0x000fe200000000c5 */
[----:B------:R-:W-:Y:S01]  /*1220*/  FADD.FTZ R11, -R210, R18 ;  /* 0x00000012d20b7221 */ /* 0x000fe20000010100 */
[----:B------:R-:W-:Y:S01]  /*1230*/  PRMT R198, R199, 0x7632, R198 ;  /* 0x00007632c7c67816 */ /* 0x000fe200000000c6 */
[----:B------:R-:W-:Y:S01]  /*1240*/  IMAD.U32 R232, R15, 0x10000, RZ ;  /* 0x000100000fe87824 */ /* 0x000fe200078e00ff */
[----:B------:R-:W-:Y:S01]  /*1250*/  SHF.L.U32 R16, R16, 0x10, RZ ;  /* 0x0000001010107819 */ /* 0x000fe200000006ff */
[----:B------:R-:W-:Y:S01]  /*1260*/  FADD.FTZ R18, -R210, R217 ;  /* 0x000000d9d2127221 */ /* 0x000fe20000010100 */
[----:B------:R-:W-:Y:S01]  /*1270*/  SHF.L.U32 R229, R12, 0x10, RZ ;  /* 0x000000100ce57819 */ /* 0x000fe200000006ff */
[----:B------:R-:W-:Y:S01]  /*1280*/  IMAD.U32 R199, R199, 0x10000, RZ ;  /* 0x00010000c7c77824 */ /* 0x000fe200078e00ff */
[----:B------:R-:W-:Y:S01]  /*1290*/  SHF.L.U32 R230, R13, 0x10, RZ ;  /* 0x000000100de67819 */ /* 0x000fe200000006ff */
[----:B------:R-:W-:Y:S01]  /*12a0*/  FADD.FTZ R10, -R210, R17 ;  /* 0x00000011d20a7221 */ /* 0x000fe20000010100 */
[----:B------:R-:W-:Y:S01]  /*12b0*/  SHF.L.U32 R231, R14, 0x10, RZ ;  /* 0x000000100ee77819 */ /* 0x000fe200000006ff */
[C---:B------:R-:W-:Y:S01]  /*12c0*/  FADD.FTZ R13, -R210.reuse, R212 ;  /* 0x000000d4d20d7221 */ /* 0x040fe20000010100 */
[C---:B------:R-:W-:Y:S01]  /*12d0*/  FADD.FTZ R14, -R210.reuse, R213 ;  /* 0x000000d5d20e7221 */ /* 0x040fe20000010100 */
[C---:B------:R-:W-:Y:S01]  /*12e0*/  FADD.FTZ R15, -R210.reuse, R214 ;  /* 0x000000d6d20f7221 */ /* 0x040fe20000010100 */
[----:B------:R-:W-:Y:S01]  /*12f0*/  MOV R217, R233 ;  /* 0x000000e900d97202 */ /* 0x000fe20000000f00 */
[----:B------:R-:W-:Y:S01]  /*1300*/  FADD.FTZ R17, -R210, R216 ;  /* 0x000000d8d2117221 */ /* 0x000fe20000010100 */
[----:B------:R-:W-:Y:S01]  /*1310*/  SHF.L.U32 R212, R196, 0x10, RZ ;  /* 0x00000010c4d47819 */ /* 0x000fe200000006ff */
[----:B------:R-:W-:Y:S01]  /*1320*/  IMAD.MOV.U32 R216, RZ, RZ, R235 ;  /* 0x000000ffffd87224 */ /* 0x000fe200078e00eb */
[----:B------:R-:W-:Y:S01]  /*1330*/  SHF.L.U32 R213, R197, 0x10, RZ ;  /* 0x00000010c5d57819 */ /* 0x000fe200000006ff */
[----:B------:R-:W-:Y:S01]  /*1340*/  FADD.FTZ R197, -R210, R226 ;  /* 0x000000e2d2c57221 */ /* 0x000fe20000010100 */
[----:B------:R-:W-:Y:S01]  /*1350*/  SHF.L.U32 R214, R198, 0x10, RZ ;  /* 0x00000010c6d67819 */ /* 0x000fe200000006ff */
[C-C-:B------:R-:W-:Y:S01]  /*1360*/  FADD.FTZ R198, -R210.reuse, R227.reuse ;  /* 0x000000e3d2c67221 */ /* 0x140fe20000010100 */
        /* <DEDUP_REMOVED lines=9> */
[----:B------:R-:W-:Y:S01]  /*1400*/  MOV R200, R217 ;  /* 0x000000d900c87202 */ /* 0x000fe20000000f00 */
[C---:B------:R-:W-:Y:S01]  /*1410*/  FADD.FTZ R233, -R210.reuse, R212 ;  /* 0x000000d4d2e97221 */ /* 0x040fe20000010100 */
[C---:B------:R-:W-:Y:S01]  /*1420*/  PRMT R228, R201.reuse, 0x7632, R228 ;  /* 0x00007632c9e47816 */ /* 0x040fe200000000e4 */
[----:B------:R-:W-:Y:S01]  /*1430*/  FADD.FTZ R240, -R210, R230 ;  /* 0x000000e6d2f07221 */ /* 0x000fe20000010100 */
[----:B------:R-:W-:-:S02]  /*1440*/  SHF.L.U32 R225, R201, 0x10, RZ ;  /* 0x00000010c9e17819 */ /* 0x000fc400000006ff */
[----:B------:R-:W-:Y:S02]  /*1450*/  MOV R201, R216 ;  /* 0x000000d800c97202 */ /* 0x000fe40000000f00 */
[----:B------:R-:W-:Y:S01]  /*1460*/  SHF.L.U32 R212, R220, 0x10, RZ ;  /* 0x00000010dcd47819 */ /* 0x000fe200000006ff */
[C---:B------:R-:W-:Y:S01]  /*1470*/  FADD.FTZ R12, -R210.reuse, R19 ;  /* 0x00000013d20c7221 */ /* 0x040fe20000010100 */
[----:B------:R-:W-:Y:S01]  /*1480*/  MOV R220, R200 ;  /* 0x000000c800dc7202 */ /* 0x000fe20000000f00 */
[----:B------:R-:W-:Y:S01]  /*1490*/  FADD.FTZ R235, -R210, R211 ;  /* 0x000000d3d2eb7221 */ /* 0x000fe20000010100 */
[----:B------:R-:W-:Y:S01]  /*14a0*/  FMUL.FTZ R200, R252, R241 ;  /* 0x000000f1fcc87220 */ /* 0x000fe20000410000 */
[----:B------:R-:W-:Y:S01]  /*14b0*/  FADD.FTZ R19, -R210, R224 ;  /* 0x000000e0d2137221 */ /* 0x000fe20000010100 */
[----:B------:R-:W-:Y:S01]  /*14c0*/  SHF.L.U32 R211, R221, 0x10, RZ ;  /* 0x00000010ddd37819 */ /* 0x000fe200000006ff */
[----:B------:R-:W2:Y:S01]  /*14d0*/  LDL R241, [R1+0x48] ;  /* 0x0000480001f17983 */ /* 0x000ea20000100800 */
[C---:B------:R-:W-:Y:S01]  /*14e0*/  PRMT R229, R202.reuse, 0x7632, R229 ;  /* 0x00007632cae57816 */ /* 0x040fe200000000e5 */
[----:B------:R-:W-:Y:S01]  /*14f0*/  IMAD.U32 R224, R202, 0x10000, RZ ;  /* 0x00010000cae07824 */ /* 0x000fe200078e00ff */
[----:B------:R-:W-:Y:S01]  /*1500*/  MOV R221, R201 ;  /* 0x000000c900dd7202 */ /* 0x000fe20000000f00 */
[C---:B------:R-:W-:Y:S01]  /*1510*/  FMUL.FTZ R201, R252.reuse, R240 ;  /* 0x000000f0fcc97220 */ /* 0x040fe20000410000 */
[----:B------:R-:W-:Y:S01]  /*1520*/  MOV R202, R215 ;  /* 0x000000d700ca7202 */ /* 0x000fe20000000f00 */
[----:B------:R-:W3:Y:S01]  /*1530*/  LDL R240, [R1+0x40] ;  /* 0x0000400001f07983 */ /* 0x000ee20000100800 */
[----:B------:R-:W-:Y:S01]  /*1540*/  SHF.L.U32 R215, R205, 0x10, RZ ;  /* 0x00000010cdd77819 */ /* 0x000fe200000006ff */
[----:B------:R-:W-:-:S02]  /*1550*/  FMUL.FTZ R205, R252, R233 ;  /* 0x000000e9fccd7220 */ /* 0x000fc40000410000 */
[----:B------:R-:W4:Y:S01]  /*1560*/  LDL R233, [R1+0x30] ;  /* 0x0000300001e97983 */ /* 0x000f220000100800 */
[C---:B------:R-:W-:Y:S01]  /*1570*/  FADD.FTZ R239, -R210.reuse, R231 ;  /* 0x000000e7d2ef7221 */ /* 0x040fe20000010100 */
[C---:B------:R-:W-:Y:S01]  /*1580*/  FADD.FTZ R238, -R210.reuse, R232 ;  /* 0x000000e8d2ee7221 */ /* 0x040fe20000010100 */
[C---:B------:R-:W-:Y:S01]  /*1590*/  FADD.FTZ R232, -R210.reuse, R213 ;  /* 0x000000d5d2e87221 */ /* 0x040fe20000010100 */
[----:B------:R-:W-:Y:S01]  /*15a0*/  FADD.FTZ R231, -R210, R214 ;  /* 0x000000d6d2e77221 */ /* 0x000fe20000010100 */
[C---:B------:R-:W-:Y:S02]  /*15b0*/  PRMT R230, R203.reuse, 0x7632, R230 ;  /* 0x00007632cbe67816 */ /* 0x040fe400000000e6 */
[----:B------:R-:W-:Y:S01]  /*15c0*/  SHF.L.U32 R217, R203, 0x10, RZ ;  /* 0x00000010cbd97819 */ /* 0x000fe200000006ff */
[----:B------:R-:W-:Y:S01]  /*15d0*/  FMUL.FTZ R0, R252, R0 ;  /* 0x00000000fc007220 */ /* 0x000fe20000410000 */
[----:B------:R-:W-:Y:S02]  /*15e0*/  MOV R203, R244 ;  /* 0x000000f400cb7202 */ /* 0x000fe40000000f00 */
[----:B------:R-:W-:-:S02]  /*15f0*/  PRMT R37, R222, 0x7632, R37 ;  /* 0x00007632de257816 */ /* 0x000fc40000000025 */
[----:B------:R-:W-:Y:S02]  /*1600*/  SHF.L.U32 R210, R222, 0x10, RZ ;  /* 0x00000010ded27819 */ /* 0x000fe400000006ff */
[----:B------:R-:W-:Y:S01]  /*1610*/  MOV R222, R202 ;  /* 0x000000ca00de7202 */ /* 0x000fe20000000f00 */
[C---:B------:R-:W-:Y:S01]  /*1620*/  FMUL.FTZ R202, R252.reuse, R239 ;  /* 0x000000effcca7220 */ /* 0x040fe20000410000 */
[----:B------:R-:W-:Y:S01]  /*1630*/  FMUL.FTZ R3, R252, R3 ;  /* 0x00000003fc037220 */ /* 0x000fe20000410000 */
[C---:B------:R-:W-:Y:S01]  /*1640*/  PRMT R36, R223.reuse, 0x7632, R36 ;  /* 0x00007632df247816 */ /* 0x040fe20000000024 */
[----:B------:R-:W-:Y:S01]  /*1650*/  IMAD.U32 R214, R206, 0x10000, RZ ;  /* 0x00010000ced67824 */ /* 0x000fe200078e00ff */
[----:B------:R-:W-:Y:S01]  /*1660*/  SHF.L.U32 R244, R223, 0x10, RZ ;  /* 0x00000010dff47819 */ /* 0x000fe200000006ff */
[----:B------:R-:W-:Y:S01]  /*1670*/  IMAD.MOV.U32 R223, RZ, RZ, R203 ;  /* 0x000000ffffdf7224 */ /* 0x000fe200078e00cb */
[----:B------:R-:W-:Y:S01]  /*1680*/  PRMT R234, R204, 0x7632, R234 ;  /* 0x00007632ccea7816 */ /* 0x000fe200000000ea */
[----:B------:R-:W-:Y:S01]  /*1690*/  FFMA.FTZ R88, R0, R208, R88 ;  /* 0x000000d000587223 */ /* 0x000fe20000010058 */
[----:B------:R-:W-:Y:S01]  /*16a0*/  SHF.L.U32 R216, R204, 0x10, RZ ;  /* 0x00000010ccd87819 */ /* 0x000fe200000006ff */
[----:B------:R-:W-:Y:S01]  /*16b0*/  FADD.FTZ R120, R120, R208 ;  /* 0x000000d078787221 */ /* 0x000fe20000010000 */
[----:B------:R-:W-:Y:S01]  /*16c0*/  PRMT R237, R206, 0x7632, R237 ;  /* 0x00007632ceed7816 */ /* 0x000fe200000000ed */
[C---:B------:R-:W-:Y:S01]  /*16d0*/  FMUL.FTZ R203, R252.reuse, R238 ;  /* 0x000000eefccb7220 */ /* 0x040fe20000410000 */
[C---:B------:R-:W-:Y:S01]  /*16e0*/  PRMT R245, R207.reuse, 0x7632, R245 ;  /* 0x00007632cff57816 */ /* 0x040fe200000000f5 */
[C---:B------:R-:W-:Y:S01]  /*16f0*/  FMUL.FTZ R204, R252.reuse, R235 ;  /* 0x000000ebfccc7220 */ /* 0x040fe20000410000 */
[----:B------:R-:W-:Y:S01]  /*1700*/  SHF.L.U32 R213, R207, 0x10, RZ ;  /* 0x00000010cfd57819 */ /* 0x000fe200000006ff */
[C---:B------:R-:W-:Y:S01]  /*1710*/  FMUL.FTZ R206, R252.reuse, R232 ;  /* 0x000000e8fcce7220 */ /* 0x040fe20000410000 */
[----:B------:R-:W-:Y:S01]  /*1720*/  FMUL.FTZ R207, R252, R231 ;  /* 0x000000e7fccf7220 */ /* 0x000fe20000410000 */
[----:B------:R-:W-:Y:S01]  /*1730*/  FFMA.FTZ R90, R243, R219, R90 ;  /* 0x000000dbf35a7223 */ /* 0x000fe2000001005a */
[----:B------:R-:W-:Y:S01]  /*1740*/  FADD.FTZ R122, R122, R219 ;  /* 0x000000db7a7a7221 */ /* 0x000fe20000010000 */
[----:B------:R-:W4:Y:S01]  /*1750*/  LDL R238, [R1+0x44] ;  /* 0x0000440001ee7983 */ /* 0x000f220000100800 */
[----:B------:R-:W-:Y:S01]  /*1760*/  FFMA.FTZ R92, R3, R209, R92 ;  /* 0x000000d1035c7223 */ /* 0x000fe2000001005c */
[----:B------:R-:W-:-:S02]  /*1770*/  FADD.FTZ R124, R124, R209 ;  /* 0x000000d17c7c7221 */ /* 0x000fc40000010000 */
[----:B------:R-:W4:Y:S04]  /*1780*/  LDL R235, [R1+0x34] ;  /* 0x0000340001eb7983 */ /* 0x000f280000100800 */
[----:B------:R-:W4:Y:S04]  /*1790*/  LDL R231, [R1+0x3c] ;  /* 0x00003c0001e77983 */ /* 0x000f280000100800 */
[----:B------:R-:W4:Y:S01]  /*17a0*/  LDL R232, [R1+0x20] ;  /* 0x0000200001e87983 */ /* 0x000f220000100800 */
[----:B--2---:R-:W-:-:S03]  /*17b0*/  FMUL.FTZ R239, R241, R219 ;  /* 0x000000dbf1ef7220 */ /* 0x004fc60000410000 */
[----:B------:R-:W2:Y:S01]  /*17c0*/  LDL R219, [R1+0x4c] ;  /* 0x00004c0001db7983 */ /* 0x000ea20000100800 */
[----:B---3--:R-:W-:-:S03]  /*17d0*/  FMUL.FTZ R208, R240, R208 ;  /* 0x000000d0f0d07220 */ /* 0x008fc60000410000 */
[----:B------:R-:W3:Y:S01]  /*17e0*/  LDL R240, [R1+0x38] ;  /* 0x0000380001f07983 */ /* 0x000ee20000100800 */
[----:B----4-:R-:W-:-:S03]  /*17f0*/  FMUL.FTZ R209, R233, R209 ;  /* 0x000000d1e9d17220 */ /* 0x010fc60000410000 */
[----:B------:R-:W-:Y:S04]  /*1800*/  STL [R1], R239 ;  /* 0x000000ef01007387 */ /* 0x000fe80000100800 */
[----:B------:R-:W4:Y:S01]  /*1810*/  LDL R233, [R1+0x28] ;  /* 0x0000280001e97983 */ /* 0x000f220000100800 */
[----:B------:R-:W-:Y:S01]  /*1820*/  SHF.L.U32 R221, R221, 0x10, RZ ;  /* 0x00000010dddd7819 */ /* 0x000fe200000006ff */
[----:B------:R-:W-:Y:S01]  /*1830*/  FMUL.FTZ R17, R252, R17 ;  /* 0x00000011fc117220 */ /* 0x000fe20000410000 */
[----:B------:R-:W-:Y:S01]  /*1840*/  SHF.L.U32 R220, R220, 0x10, RZ ;  /* 0x00000010dcdc7819 */ /* 0x000fe200000006ff */
[----:B------:R-:W-:Y:S01]  /*1850*/  FMUL.FTZ R19, R252, R19 ;  /* 0x00000013fc137220 */ /* 0x000fe20000410000 */
[----:B------:R-:W-:Y:S01]  /*1860*/  SHF.L.U32 R223, R223, 0x10, RZ ;  /* 0x00000010dfdf7819 */ /* 0x000fe200000006ff */
[----:B------:R-:W-:-:S02]  /*1870*/  IMAD.U32 R222, R222, 0x10000, RZ ;  /* 0x00010000dede7824 */ /* 0x000fc400078e00ff */
[----:B------:R-:W-:Y:S01]  /*1880*/  FFMA.FTZ R91, R17, R221, R91 ;  /* 0x000000dd115b7223 */ /* 0x000fe2000001005b */
[----:B------:R-:W-:Y:S01]  /*1890*/  FADD.FTZ R123, R123, R221 ;  /* 0x000000dd7b7b7221 */ /* 0x000fe20000010000 */
[----:B------:R-:W-:Y:S01]  /*18a0*/  FFMA.FTZ R89, R242, R220, R89 ;  /* 0x000000dcf2597223 */ /* 0x000fe20000010059 */
[----:B------:R-:W-:Y:S01]  /*18b0*/  FADD.FTZ R121, R121, R220 ;  /* 0x000000dc79797221 */ /* 0x000fe20000010000 */
[----:B------:R-:W-:Y:S01]  /*18c0*/  FFMA.FTZ R95, R19, R223, R95 ;  /* 0x000000df135f7223 */ /* 0x000fe2000001005f */
[----:B------:R-:W-:Y:S01]  /*18d0*/  FADD.FTZ R127, R127, R223 ;  /* 0x000000df7f7f7221 */ /* 0x000fe20000010000 */
[----:B------:R-:W-:Y:S01]  /*18e0*/  FMUL.FTZ R10, R252, R10 ;  /* 0x0000000afc0a7220 */ /* 0x000fe20000410000 */
[----:B------:R-:W-:Y:S01]  /*18f0*/  FADD.FTZ R138, R138, R215 ;  /* 0x000000d78a8a7221 */ /* 0x000fe20000010000 */
[----:B------:R-:W-:Y:S01]  /*1900*/  FMUL.FTZ R238, R238, R220 ;  /* 0x000000dceeee7220 */ /* 0x000fe20000410000 */
[----:B------:R-:W-:Y:S01]  /*1910*/  FMUL.FTZ R220, R235, R222 ;  /* 0x000000deebdc7220 */ /* 0x000fe20000410000 */
[----:B------:R-:W-:Y:S01]  /*1920*/  SHF.L.U32 R235, R230, 0x10, RZ ;  /* 0x00000010e6eb7819 */ /* 0x000fe200000006ff */
[----:B------:R-:W-:-:S02]  /*1930*/  FFMA.FTZ R230, R0, R208, RZ ;  /* 0x000000d000e67223 */ /* 0x000fc400000100ff */
[----:B------:R0:W-:Y:S02]  /*1940*/  STL [R1+0x8], R238 ;  /* 0x000008ee01007387 */ /* 0x0001e40000100800 */
[----:B------:R-:W-:Y:S01]  /*1950*/  FFMA.FTZ R230, R242, R238, R230 ;  /* 0x000000eef2e67223 */ /* 0x000fe200000100e6 */
[----:B------:R-:W-:Y:S01]  /*1960*/  FFMA.FTZ R106, R10, R215, R106 ;  /* 0x000000d70a6a7223 */ /* 0x000fe2000001006a */
[----:B--2---:R-:W-:Y:S01]  /*1970*/  FMUL.FTZ R219, R219, R221 ;  /* 0x000000dddbdb7220 */ /* 0x004fe20000410000 */
[----:B------:R-:W-:Y:S01]  /*1980*/  FMUL.FTZ R221, R231, R223 ;  /* 0x000000dfe7dd7220 */ /* 0x000fe20000410000 */
[----:B------:R-:W-:Y:S01]  /*1990*/  SHF.L.U32 R231, R227, 0x10, RZ ;  /* 0x00000010e3e77819 */ /* 0x000fe200000006ff */
[----:B----4-:R-:W-:Y:S01]  /*19a0*/  FMUL.FTZ R223, R233, R225 ;  /* 0x000000e1e9df7220 */ /* 0x010fe20000410000 */
[----:B------:R-:W-:Y:S01]  /*19b0*/  SHF.L.U32 R233, R229, 0x10, RZ ;  /* 0x00000010e5e97819 */ /* 0x000fe200000006ff */
[----:B------:R-:W-:-:S04]  /*19c0*/  FADD.FTZ R229, RZ, R208 ;  /* 0x000000d0ffe57221 */ /* 0x000fc80000010000 */
[----:B------:R-:W-:Y:S02]  /*19d0*/  FADD.FTZ R229, R229, R238 ;  /* 0x000000eee5e57221 */ /* 0x000fe40000010000 */
[----:B0-----:R-:W2:Y:S01]  /*19e0*/  LDL R238, [R1+0x24] ;  /* 0x0000240001ee7983 */ /* 0x001ea20000100800 */
[----:B------:R-:W-:Y:S01]  /*19f0*/  FMUL.FTZ R227, R82, R215 ;  /* 0x000000d752e37220 */ /* 0x000fe20000410000 */
[----:B------:R-:W-:Y:S02]  /*1a00*/  SHF.L.U32 R215, R237, 0x10, RZ ;  /* 0x00000010edd77819 */ /* 0x000fe400000006ff */
[----:B------:R-:W4:Y:S01]  /*1a10*/  LDL R237, [R1+0x2c] ;  /* 0x00002c0001ed7983 */ /* 0x000f220000100800 */
[----:B------:R-:W-:Y:S01]  /*1a20*/  FFMA.FTZ R230, R243, R239, R230 ;  /* 0x000000eff3e67223 */ /* 0x000fe200000100e6 */
[C---:B------:R-:W-:Y:S01]  /*1a30*/  FMUL.FTZ R6, R252.reuse, R6 ;  /* 0x00000006fc067220 */ /* 0x040fe20000410000 */
[C---:B------:R-:W-:Y:S01]  /*1a40*/  FMUL.FTZ R8, R252.reuse, R8 ;  /* 0x00000008fc087220 */ /* 0x040fe20000410000 */
[C---:B------:R-:W-:Y:S01]  /*1a50*/  FMUL.FTZ R18, R252.reuse, R18 ;  /* 0x00000012fc127220 */ /* 0x040fe20000410000 */
[----:B------:R-:W-:Y:S01]  /*1a60*/  FFMA.FTZ R230, R17, R219, R230 ;  /* 0x000000db11e67223 */ /* 0x000fe200000100e6 */
[C---:B------:R-:W-:Y:S01]  /*1a70*/  FMUL.FTZ R5, R252.reuse, R5 ;  /* 0x00000005fc057220 */ /* 0x040fe20000410000 */
[C---:B------:R-:W-:Y:S01]  /*1a80*/  FMUL.FTZ R9, R252.reuse, R9 ;  /* 0x00000009fc097220 */ /* 0x040fe20000410000 */
[----:B------:R-:W-:Y:S01]  /*1a90*/  FADD.FTZ R229, R229, R239 ;  /* 0x000000efe5e57221 */ /* 0x000fe20000010000 */
[----:B------:R-:W-:Y:S01]  /*1aa0*/  FMUL.FTZ R4, R252, R4 ;  /* 0x00000004fc047220 */ /* 0x000fe20000410000 */
[----:B------:R-:W-:Y:S01]  /*1ab0*/  FFMA.FTZ R98, R6, R225, R98 ;  /* 0x000000e106627223 */ /* 0x000fe20000010062 */
[----:B------:R-:W-:Y:S01]  /*1ac0*/  FADD.FTZ R130, R130, R225 ;  /* 0x000000e182827221 */ /* 0x000fe20000010000 */
[----:B------:R-:W-:Y:S01]  /*1ad0*/  FFMA.FTZ R93, R18, R222, R93 ;  /* 0x000000de125d7223 */ /* 0x000fe2000001005d */
        /* <DEDUP_REMOVED lines=8> */
[----:B------:R-:W-:-:S02]  /*1b60*/  IMAD.U32 R217, R234, 0x10000, RZ ;  /* 0x00010000ead97824 */ /* 0x000fc400078e00ff */
[-C--:B------:R-:W-:Y:S01]  /*1b70*/  FFMA.FTZ R104, R9, R216.reuse, R104 ;  /* 0x000000d809687223 */ /* 0x080fe20000010068 */
[----:B------:R-:W-:Y:S01]  /*1b80*/  FADD.FTZ R136, R136, R216 ;  /* 0x000000d888887221 */ /* 0x000fe20000010000 */
[----:B------:R-:W-:Y:S01]  /*1b90*/  FMUL.FTZ R226, R80, R216 ;  /* 0x000000d850e27220 */ /* 0x000fe20000410000 */
[----:B------:R-:W-:Y:S01]  /*1ba0*/  FADD.FTZ R234, R229, R219 ;  /* 0x000000dbe5ea7221 */ /* 0x000fe20000010000 */
[-C--:B------:R-:W-:Y:S01]  /*1bb0*/  FFMA.FTZ R94, R4, R218.reuse, R94 ;  /* 0x000000da045e7223 */ /* 0x080fe2000001005e */
[----:B------:R-:W-:Y:S01]  /*1bc0*/  FADD.FTZ R126, R126, R218 ;  /* 0x000000da7e7e7221 */ /* 0x000fe20000010000 */
[----:B------:R-:W-:Y:S01]  /*1bd0*/  SHF.L.U32 R216, R236, 0x10, RZ ;  /* 0x00000010ecd87819 */ /* 0x000fe200000006ff */
[----:B---3--:R-:W-:Y:S01]  /*1be0*/  FMUL.FTZ R218, R240, R218 ;  /* 0x000000daf0da7220 */ /* 0x008fe20000410000 */
[----:B------:R-:W-:Y:S01]  /*1bf0*/  FFMA.FTZ R236, R18, R220, R230 ;  /* 0x000000dc12ec7223 */ /* 0x000fe200000100e6 */
[----:B------:R-:W-:-:S03]  /*1c00*/  FADD.FTZ R234, R234, R209 ;  /* 0x000000d1eaea7221 */ /* 0x000fc60000010000 */
[----:B------:R-:W-:Y:S01]  /*1c10*/  FFMA.FTZ R236, R4, R218, R236 ;  /* 0x000000da04ec7223 */ /* 0x000fe200000100ec */
[----:B------:R-:W-:Y:S01]  /*1c20*/  FADD.FTZ R234, R234, R220 ;  /* 0x000000dceaea7221 */ /* 0x000fe20000010000 */
[----:B------:R-:W-:Y:S02]  /*1c30*/  FMUL.FTZ R196, R252, R196 ;  /* 0x000000c4fcc47220 */ /* 0x000fe40000410000 */
[----:B------:R-:W-:Y:S01]  /*1c40*/  FFMA.FTZ R236, R19, R221, R236 ;  /* 0x000000dd13ec7223 */ /* 0x000fe200000100ec */
[----:B------:R-:W-:Y:S01]  /*1c50*/  FADD.FTZ R234, R234, R218 ;  /* 0x000000daeaea7221 */ /* 0x000fe20000010000 */
[----:B------:R-:W-:Y:S01]  /*1c60*/  FFMA.FTZ R97, R196, R231, R97 ;  /* 0x000000e7c4617223 */ /* 0x000fe20000010061 */
[----:B------:R-:W-:Y:S01]  /*1c70*/  FADD.FTZ R129, R129, R231 ;  /* 0x000000e781817221 */ /* 0x000fe20000010000 */
[----:B------:R-:W-:Y:S01]  /*1c80*/  FFMA.FTZ R236, R5, R222, R236 ;  /* 0x000000de05ec7223 */ /* 0x000fe200000100ec */
[----:B------:R-:W-:Y:S01]  /*1c90*/  SHF.L.U32 R232, R228, 0x10, RZ ;  /* 0x00000010e4e87819 */ /* 0x000fe200000006ff */
[----:B------:R-:W-:Y:S01]  /*1ca0*/  FADD.FTZ R234, R234, R221 ;  /* 0x000000ddeaea7221 */ /* 0x000fe20000010000 */
[C---:B------:R-:W-:Y:S01]  /*1cb0*/  FMUL.FTZ R197, R252.reuse, R197 ;  /* 0x000000c5fcc57220 */ /* 0x040fe20000410000 */
[----:B------:R-:W-:-:S02]  /*1cc0*/  FMUL.FTZ R7, R252, R7 ;  /* 0x00000007fc077220 */ /* 0x000fc40000410000 */
[----:B------:R-:W-:Y:S01]  /*1cd0*/  FADD.FTZ R234, R234, R222 ;  /* 0x000000deeaea7221 */ /* 0x000fe20000010000 */
        /* <DEDUP_REMOVED lines=14> */
[----:B------:R-:W-:Y:S01]  /*1dc0*/  FFMA.FTZ R114, R14, R211, R114 ;  /* 0x000000d30e727223 */ /* 0x000fe20000010072 */
[----:B------:R-:W-:Y:S01]  /*1dd0*/  FADD.FTZ R146, R146, R211 ;  /* 0x000000d392927221 */ /* 0x000fe20000010000 */
[----:B------:R-:W-:Y:S01]  /*1de0*/  FFMA.FTZ R105, R200, R217, R105 ;  /* 0x000000d9c8697223 */ /* 0x000fe20000010069 */
[----:B------:R-:W-:Y:S01]  /*1df0*/  FADD.FTZ R137, R137, R217 ;  /* 0x000000d989897221 */ /* 0x000fe20000010000 */
[----:B------:R-:W-:Y:S01]  /*1e00*/  FFMA.FTZ R107, R201, R216, R107 ;  /* 0x000000d8c96b7223 */ /* 0x000fe2000001006b */
[----:B------:R-:W-:Y:S01]  /*1e10*/  FADD.FTZ R139, R139, R216 ;  /* 0x000000d88b8b7221 */ /* 0x000fe20000010000 */
[----:B------:R-:W-:Y:S01]  /*1e20*/  FMUL.FTZ R11, R252, R11 ;  /* 0x0000000bfc0b7220 */ /* 0x000fe20000410000 */
[-C--:B------:R-:W-:Y:S01]  /*1e30*/  FMUL.FTZ R228, R76, R214.reuse ;  /* 0x000000d64ce47220 */ /* 0x080fe20000410000 */
[----:B------:R-:W-:Y:S01]  /*1e40*/  FMUL.FTZ R15, R252, R15 ;  /* 0x0000000ffc0f7220 */ /* 0x000fe20000410000 */
[----:B------:R-:W-:Y:S01]  /*1e50*/  FADD.FTZ R140, R140, R214 ;  /* 0x000000d68c8c7221 */ /* 0x000fe20000010000 */
[----:B------:R-:W-:Y:S01]  /*1e60*/  FFMA.FTZ R108, R11, R214, R108 ;  /* 0x000000d60b6c7223 */ /* 0x000fe2000001006c */
[----:B------:R-:W-:Y:S01]  /*1e70*/  SHF.L.U32 R214, R245, 0x10, RZ ;  /* 0x00000010f5d67819 */ /* 0x000fe200000006ff */
[-C--:B------:R-:W-:Y:S01]  /*1e80*/  FFMA.FTZ R116, R15, R210.reuse, R116 ;  /* 0x000000d20f747223 */ /* 0x080fe20000010074 */
[----:B------:R-:W-:Y:S01]  /*1e90*/  FADD.FTZ R148, R148, R210 ;  /* 0x000000d294947221 */ /* 0x000fe20000010000 */
[----:B------:R-:W-:Y:S01]  /*1ea0*/  FMUL.FTZ R239, R68, R210 ;  /* 0x000000d244ef7220 */ /* 0x000fe20000410000 */
[----:B------:R-:W-:Y:S01]  /*1eb0*/  FMUL.FTZ R12, R252, R12 ;  /* 0x0000000cfc0c7220 */ /* 0x000fe20000410000 */
[----:B------:R-:W-:Y:S01]  /*1ec0*/  FMUL.FTZ R229, R78, R213 ;  /* 0x000000d54ee57220 */ /* 0x000fe20000410000 */
[-C--:B------:R-:W-:Y:S01]  /*1ed0*/  FFMA.FTZ R111, R203, R214.reuse, R111 ;  /* 0x000000d6cb6f7223 */ /* 0x080fe2000001006f */
[----:B------:R-:W-:Y:S01]  /*1ee0*/  FADD.FTZ R143, R143, R214 ;  /* 0x000000d68f8f7221 */ /* 0x000fe20000010000 */
[----:B------:R-:W-:Y:S01]  /*1ef0*/  FMUL.FTZ R240, R79, R214 ;  /* 0x000000d64ff07220 */ /* 0x000fe20000410000 */
[----:B--2---:R-:W-:-:S04]  /*1f00*/  FMUL.FTZ R231, R238, R231 ;  /* 0x000000e7eee77220 */ /* 0x004fc80000410000 */
[----:B------:R-:W-:Y:S01]  /*1f10*/  FFMA.FTZ R236, R196, R231, R236 ;  /* 0x000000e7c4ec7223 */ /* 0x000fe200000100ec */
[----:B----4-:R-:W-:Y:S01]  /*1f20*/  FMUL.FTZ R232, R237, R232 ;  /* 0x000000e8ede87220 */ /* 0x010fe20000410000 */
[----:B------:R-:W-:Y:S02]  /*1f30*/  FADD.FTZ R234, R234, R231 ;  /* 0x000000e7eaea7221 */ /* 0x000fe40000010000 */
[----:B------:R-:W-:Y:S02]  /*1f40*/  FFMA.FTZ R236, R6, R223, R236 ;  /* 0x000000df06ec7223 */ /* 0x000fe400000100ec */
[----:B------:R-:W-:Y:S02]  /*1f50*/  FADD.FTZ R234, R234, R223 ;  /* 0x000000dfeaea7221 */ /* 0x000fe40000010000 */
[----:B------:R-:W-:Y:S02]  /*1f60*/  FFMA.FTZ R236, R197, R232, R236 ;  /* 0x000000e8c5ec7223 */ /* 0x000fe400000100ec */
[----:B------:R-:W-:-:S02]  /*1f70*/  FADD.FTZ R234, R234, R232 ;  /* 0x000000e8eaea7221 */ /* 0x000fc40000010000 */
[----:B------:R-:W-:Y:S02]  /*1f80*/  FFMA.FTZ R236, R7, R224, R236 ;  /* 0x000000e007ec7223 */ /* 0x000fe400000100ec */
[----:B------:R-:W-:Y:S02]  /*1f90*/  FADD.FTZ R237, R234, R224 ;  /* 0x000000e0eaed7221 */ /* 0x000fe40000010000 */
[----:B------:R-:W-:Y:S01]  /*1fa0*/  FFMA.FTZ R236, R198, R233, R236 ;  /* 0x000000e9c6ec7223 */ /* 0x000fe200000100ec */
[----:B------:R-:W-:Y:S01]  /*1fb0*/  FMUL.FTZ R234, R74, R211 ;  /* 0x000000d34aea7220 */ /* 0x000fe20000410000 */
[----:B------:R-:W-:Y:S02]  /*1fc0*/  FADD.FTZ R211, R237, R233 ;  /* 0x000000e9edd37221 */ /* 0x000fe40000010000 */
[----:B------:R-:W-:Y:S02]  /*1fd0*/  FFMA.FTZ R236, R8, R225, R236 ;  /* 0x000000e108ec7223 */ /* 0x000fe400000100ec */
[----:B------:R-:W-:-:S02]  /*1fe0*/  FADD.FTZ R237, R211, R225 ;  /* 0x000000e1d3ed7221 */ /* 0x000fc40000010000 */
[----:B------:R-:W-:Y:S01]  /*1ff0*/  FFMA.FTZ R238, R199, R235, R236 ;  /* 0x000000ebc7ee7223 */ /* 0x000fe200000100ec */
[----:B------:R-:W-:Y:S01]  /*2000*/  FMUL.FTZ R236, R81, R217 ;  /* 0x000000d951ec7220 */ /* 0x000fe20000410000 */
[----:B------:R-:W-:Y:S02]  /*2010*/  FADD.FTZ R237, R237, R235 ;  /* 0x000000ebeded7221 */ /* 0x000fe40000010000 */
[----:B------:R-:W-:Y:S02]  /*2020*/  FFMA.FTZ R238, R9, R226, R238 ;  /* 0x000000e209ee7223 */ /* 0x000fe400000100ee */
[----:B------:R-:W-:Y:S02]  /*2030*/  FADD.FTZ R217, R237, R226 ;  /* 0x000000e2edd97221 */ /* 0x000fe40000010000 */
[----:B------:R-:W-:Y:S01]  /*2040*/  FFMA.FTZ R238, R200, R236, R238 ;  /* 0x000000ecc8ee7223 */ /* 0x000fe200000100ee */
[----:B------:R-:W-:-:S03]  /*2050*/  FMUL.FTZ R237, R83, R216 ;  /* 0x000000d853ed7220 */ /* 0x000fc60000410000 */
[----:B------:R-:W-:-:S04]  /*2060*/  FFMA.FTZ R216, R10, R227, R238 ;  /* 0x000000e30ad87223 */ /* 0x000fc800000100ee */
[----:B------:R-:W-:Y:S01]  /*2070*/  FFMA.FTZ R216, R201, R237, R216 ;  /* 0x000000edc9d87223 */ /* 0x000fe200000100d8 */
[----:B------:R-:W-:-:S03]  /*2080*/  FMUL.FTZ R238, R77, R215 ;  /* 0x000000d74dee7220 */ /* 0x000fc60000410000 */
[----:B------:R-:W-:-:S04]  /*2090*/  FFMA.FTZ R216, R11, R228, R216 ;  /* 0x000000e40bd87223 */ /* 0x000fc800000100d8 */
[----:B------:R-:W-:Y:S01]  /*20a0*/  FFMA.FTZ R210, R202, R238, R216 ;  /* 0x000000eecad27223 */ /* 0x000fe200000100d8 */
[----:B------:R-:W-:Y:S02]  /*20b0*/  IMAD.U32 R211, R37, 0x10000, RZ ;  /* 0x0001000025d37824 */ /* 0x000fe400078e00ff */
[----:B------:R0:W5:Y:S01]  /*20c0*/  LDL.LU R37, [R1+0x54] ;  /* 0x0000540001257983 */ /* 0x0001620000300800 */
[----:B------:R-:W-:Y:S01]  /*20d0*/  FFMA.FTZ R214, R12, R229, R210 ;  /* 0x000000e50cd67223 */ /* 0x000fe200000100d2 */
[----:B------:R-:W-:Y:S02]  /*20e0*/  SHF.L.U32 R210, R36, 0x10, RZ ;  /* 0x0000001024d27819 */ /* 0x000fe400000006ff */
[----:B------:R0:W5:Y:S01]  /*20f0*/  LDL.LU R36, [R1+0x50] ;  /* 0x0000500001247983 */ /* 0x0001620000300800 */
[----:B------:R-:W-:-:S04]  /*2100*/  FADD.FTZ R217, R217, R236 ;  /* 0x000000ecd9d97221 */ /* 0x000fc80000010000 */
[----:B------:R-:W-:Y:S01]  /*2110*/  FADD.FTZ R217, R217, R227 ;  /* 0x000000e3d9d97221 */ /* 0x000fe20000010000 */
[----:B------:R-:W-:-:S03]  /*2120*/  FFMA.FTZ R109, R202, R215, R109 ;  /* 0x000000d7ca6d7223 */ /* 0x000fc6000001006d */
[----:B------:R-:W-:Y:S01]  /*2130*/  FADD.FTZ R217, R217, R237 ;  /* 0x000000edd9d97221 */ /* 0x000fe20000010000 */
[----:B------:R-:W-:-:S03]  /*2140*/  FADD.FTZ R141, R141, R215 ;  /* 0x000000d78d8d7221 */ /* 0x000fc60000010000 */
[----:B------:R-:W-:-:S04]  /*2150*/  FADD.FTZ R215, R217, R228 ;  /* 0x000000e4d9d77221 */ /* 0x000fc80000010000 */
[----:B------:R-:W-:Y:S01]  /*2160*/  FADD.FTZ R215, R215, R238 ;  /* 0x000000eed7d77221 */ /* 0x000fe20000010000 */
[----:B------:R-:W-:Y:S01]  /*2170*/  FFMA.FTZ R110, R12, R213, R110 ;  /* 0x000000d50c6e7223 */ /* 0x000fe2000001006e */
[----:B------:R-:W-:Y:S02]  /*2180*/  FADD.FTZ R142, R142, R213 ;  /* 0x000000d58e8e7221 */ /* 0x000fe40000010000 */
[----:B------:R-:W-:Y:S01]  /*2190*/  FADD.FTZ R215, R215, R229 ;  /* 0x000000e5d7d77221 */ /* 0x000fe20000010000 */
        /* <DEDUP_REMOVED lines=9> */
[C---:B------:R-:W-:Y:S01]  /*2230*/  FFMA.FTZ R214, R13.reuse, R230, R214 ;  /* 0x000000e60dd67223 */ /* 0x040fe200000100d6 */
[----:B------:R-:W-:Y:S01]  /*2240*/  FFMA.FTZ R112, R13, R212, R112 ;  /* 0x000000d40d707223 */ /* 0x000fe20000010070 */
[----:B------:R-:W-:Y:S01]  /*2250*/  FADD.FTZ R144, R144, R212 ;  /* 0x000000d490907221 */ /* 0x000fe20000010000 */
[----:B------:R-:W-:Y:S01]  /*2260*/  SHF.L.U32 R212, R247, 0x10, RZ ;  /* 0x00000010f7d47819 */ /* 0x000fe200000006ff */
[----:B------:R-:W-:Y:S01]  /*2270*/  FADD.FTZ R213, R213, R241 ;  /* 0x000000f1d5d57221 */ /* 0x000fe20000010000 */
[----:B------:R-:W-:-:S03]  /*2280*/  FFMA.FTZ R214, R204, R241, R214 ;  /* 0x000000f1ccd67223 */ /* 0x000fc600000100d6 */
        /* <DEDUP_REMOVED lines=24> */
[----:B0-----:R-:W-:-:S07]  /*2410*/  FFMA.FTZ R247, R207, R245, R210 ;  /* 0x000000f5cff77223 */ /* 0x001fce00000100d2 */
.L_x_3611:
[----:B------:R-:W-:Y:S05]  /*2420*/  BSYNC B0 ;  /* 0x0000000000007941 */ /* 0x000fea0003800000 */
.L_x_3609:
[----:B------:R-:W-:-:S03]  /*2430*/  UMOV UR6, 0xffffffff ;  /* 0xffffffff00067882 */ /* 0x000fc60000000000 */
[----:B------:R-:W-:Y:S05]  /*2440*/  BRA.DIV UR6, `(.L_x_3612) ;  /* 0x0000004a06647947 */ /* 0x000fea000b800000 */
[----:B-1----:R-:W1:Y:S02]  /*2450*/  SHFL.BFLY PT, R210, R246, 0x1, 0x1f ;  /* 0x0c201f00f6d27f89 */ /* 0x002e6400000e0000 */
        /* <DEDUP_REMOVED lines=17> */
.L_x_3721:
[----:B------:R-:W3:Y:S01]  /*2570*/  LDL.LU R246, [R1+0x18] ;  /* 0x0000180001f67983 */ /* 0x000ee20000300800 */
[----:B------:R-:W4:Y:S01]  /*2580*/  LDC R216, c[0x0][0x218] ;  /* 0x00008600ffd87b82 */ /* 0x000f220000000800 */
[----:B-1----:R-:W-:Y:S01]  /*2590*/  FADD.FTZ R213, R215, R210 ;  /* 0x000000d2d7d57221 */ /* 0x002fe20000010000 */
[----:B------:R-:W-:Y:S01]  /*25a0*/  FADD.FTZ R212, R214, R217 ;  /* 0x000000d9d6d47221 */ /* 0x000fe20000010000 */
[----:B------:R-:W1:Y:S01]  /*25b0*/  S2R R211, SR_TID.X ;  /* 0x0000000000d37919 */ /* 0x000e620000002100 */
[----:B--2---:R-:W-:Y:S01]  /*25c0*/  HFMA2.MMA R214, -RZ, RZ, 0, 0 ;  /* 0x00000000ffd67435 */ /* 0x004fe200000001ff */
[----:B---3--:R-:W-:-:S13]  /*25d0*/  ISETP.GE.AND P3, PT, R246, 0x1, PT ;  /* 0x00000001f600780c */ /* 0x008fda0003f66270 */
[----:B------:R-:W-:-:S05]  /*25e0*/  @P3 IADD3 R210, R246, -0x1, RZ ;  /* 0xfffffffff6d23810 */ /* 0x000fca0007ffe0ff */
[----:B----4-:R-:W-:Y:S01]  /*25f0*/  @P3 IMAD R210, R210, R216, RZ ;  /* 0x000000d8d2d23224 */ /* 0x010fe200078e02ff */
[----:B-1----:R-:W-:-:S04]  /*2600*/  LOP3.LUT R216, R211, 0x1f, RZ, 0xc0, !PT ;  /* 0x0000001fd3d87812 */ /* 0x002fc800078ec0ff */
[----:B------:R-:W-:-:S04]  /*2610*/  @P3 SHF.R.S32.HI R211, RZ, 0x1f, R210 ;  /* 0x0000001fffd33819 */ /* 0x000fc800000114d2 */
[----:B------:R-:W-:-:S04]  /*2620*/  @P3 LEA.HI R211, R211, R210, RZ, 0x3 ;  /* 0x000000d2d3d33211 */ /* 0x000fc800078f18ff */
[----:B------:R-:W-:Y:S02]  /*2630*/  @P3 LEA.HI.SX32 R214, R211, R216, 0x1d ;  /* 0x000000d8d3d63211 */ /* 0x000fe400078feaff */
[----:B------:R-:W1:Y:S03]  /*2640*/  @P3 LDC.64 R210, c[0x0][0x220] ;  /* 0x00008800ffd23b82 */ /* 0x000e660000000a00 */
[----:B-1----:R-:W-:-:S05]  /*2650*/  @P3 IMAD.WIDE.U32 R210, R214, 0x10, R210 ;  /* 0x00000010d6d23825 */ /* 0x002fca00078e00d2 */
[----:B------:R1:W5:Y:S01]  /*2660*/  @P3 LDG.E.128 R184, desc[UR4][R210.64] ;  /* 0x00000004d2b83981 */ /* 0x000362000c1e1d00 */
[----:B------:R-:W-:Y:S01]  /*2670*/  BSSY B0, `(.L_x_3613) ;  /* 0x0000014000007945 */ /* 0x000fe20003800000 */
[----:B------:R-:W-:Y:S01]  /*2680*/  FMUL.FTZ R212, R212, UR10 ;  /* 0x0000000ad4d47c20 */ /* 0x000fe20008410000 */
[----:B------:R-:W-:Y:S02]  /*2690*/  FMUL.FTZ R213, R213, UR10 ;  /* 0x0000000ad5d57c20 */ /* 0x000fe40008410000 */
[----:B------:R-:W-:Y:S05]  /*26a0*/  @P2 BRA `(.L_x_3614) ;  /* 0x0000000000182947 */ /* 0x000fea0003800000 */
[----:B------:R-:W-:Y:S02]  /*26b0*/  ISETP.NE.U32.AND P0, PT, R249, RZ, PT ;  /* 0x000000fff900720c */ /* 0x000fe40003f05070 */
[----:B-1----:R-:W-:Y:S02]  /*26c0*/  MOV R210, RZ ;  /* 0x000000ff00d27202 */ /* 0x002fe40000000f00 */
[----:B------:R-:W-:-:S13]  /*26d0*/  ISETP.NE.AND.EX P0, PT, R248, RZ, PT, P0 ;  /* 0x000000fff800720c */ /* 0x000fda0003f05300 */
[----:B------:R-:W-:Y:S05]  /*26e0*/  @!P0 BRA `(.L_x_3615) ;  /* 0x0000000000308947 */ /* 0x000fea0003800000 */
[----:B-----5:R-:W-:Y:S01]  /*26f0*/  SHF.L.U32 R210, R32, 0x10, RZ ;  /* 0x0000001020d27819 */ /* 0x020fe200000006ff */
[----:B------:R-:W-:Y:S06]  /*2700*/  BRA `(.L_x_3615) ;  /* 0x0000000000287947 */ /* 0x000fec0003800000 */
.L_x_3614:
[----:B-1----:R-:W1:Y:S01]  /*2710*/  LDC.U8 R211, c[0x0][0x2a0] ;  /* 0x0000a800ffd37b82 */ /* 0x002e620000000000 */
[----:B------:R-:W-:-:S04]  /*2720*/  ISETP.NE.U32.AND P0, PT, R249, RZ, PT ;  /* 0x000000fff900720c */ /* 0x000fc80003f05070 */
[----:B------:R-:W-:Y:S02]  /*2730*/  ISETP.NE.AND.EX P0, PT, R248, RZ, PT, P0 ;  /* 0x000000fff800720c */ /* 0x000fe40003f05300 */
[----:B-1----:R-:W-:-:S11]  /*2740*/  ISETP.NE.AND P1, PT, R211, RZ, PT ;  /* 0x000000ffd300720c */ /* 0x002fd60003f25270 */
[----:B-----5:R-:W-:Y:S01]  /*2750*/  @P0 IMAD.U32 R211, R32, 0x10000, RZ ;  /* 0x0001000020d30824 */ /* 0x020fe200078e00ff */
[----:B------:R-:W-:-:S05]  /*2760*/  FSEL R210, R212, RZ, !P1 ;  /* 0x000000ffd4d27208 */ /* 0x000fca0004800000 */
[----:B------:R-:W-:-:S04]  /*2770*/  FFMA.FTZ R210, R0, R213, R210 ;  /* 0x000000d500d27223 */ /* 0x000fc800000100d2 */
[----:B------:R-:W-:-:S04]  /*2780*/  FADD.FTZ R210, R208, -R210 ;  /* 0x800000d2d0d27221 */ /* 0x000fc80000010000 */
[----:B------:R-:W-:-:S04]  /*2790*/  FMUL.FTZ R210, R252, R210 ;  /* 0x000000d2fcd27220 */ /* 0x000fc80000410000 */
[----:B------:R-:W-:-:S07]  /*27a0*/  @P0 FADD.FTZ R210, R210, R211 ;  /* 0x000000d3d2d20221 */ /* 0x000fce0000010000 */
.L_x_3615:
[----:B------:R-:W-:Y:S05]  /*27b0*/  BSYNC B0 ;  /* 0x0000000000007941 */ /* 0x000fea0003800000 */
.L_x_3613:
        /* <DEDUP_REMOVED lines=18> */
.L_x_3617:
        /* <DEDUP_REMOVED lines=11> */
.L_x_3618:
[----:B------:R-:W-:Y:S05]  /*2990*/  BSYNC B0 ;  /* 0x0000000000007941 */ /* 0x000fea0003800000 */
.L_x_3616:
        /* <DEDUP_REMOVED lines=16> */
.L_x_3620:
        /* <DEDUP_REMOVED lines=10> */
.L_x_3621:
[----:B------:R-:W-:Y:S05]  /*2b40*/  BSYNC B0 ;  /* 0x0000000000007941 */ /* 0x000fea0003800000 */
.L_x_3619:
[----:B------:R-:W-:Y:S01]  /*2b50*/  @P1 F2FP.BF16.F32.PACK_AB R211, RZ, R210 ;  /* 0x000000d2ffd3123e */ /* 0x000fe200000010ff */
[----:B------:R-:W-:Y:S03]  /*2b60*/  BSSY B0, `(.L_x_3622) ;  /* 0x0000018000007945 */ /* 0x000fe60003800000 */
[----:B------:R-:W-:Y:S02]  /*2b70*/  @P1 PRMT R189, R211, 0x7610, R189 ;  /* 0x00007610d3bd1816 */ /* 0x000fe400000000bd */
[----:B------:R-:W1:Y:S02]  /*2b80*/  @P3 LDC R211, c[0x0][0x29c] ;  /* 0x0000a700ffd33b82 */ /* 0x000e640000000800 */
[----:B-1----:R-:W-:Y:S01]  /*2b90*/  @P3 FMUL.FTZ R211, R210, R211 ;  /* 0x000000d3d2d33220 */ /* 0x002fe20000410000 */
        /* <DEDUP_REMOVED lines=11> */
.L_x_3623:
[----:B------:R-:W1:Y:S01]  /*2c50*/  LDC.U8 R215, c[0x0][0x2a0] ;  /* 0x0000a800ffd77b82 */ /* 0x000e620000000000 */
[----:B------:R-:W-:-:S05]  /*2c60*/  @P0 PRMT R211, R33, 0x7632, R211 ;  /* 0x0000763221d30816 */ /* 0x000fca00000000d3 */
[----:B------:R-:W-:Y:S01]  /*2c70*/  @P0 IMAD.U32 R211, R211, 0x10000, RZ ;  /* 0x00010000d3d30824 */ /* 0x000fe200078e00ff */
[----:B-1----:R-:W-:-:S04]  /*2c80*/  ISETP.NE.AND P4, PT, R215, RZ, PT ;  /* 0x000000ffd700720c */ /* 0x002fc80003f85270 */
[----:B------:R-:W-:-:S05]  /*2c90*/  FSEL R210, R212, RZ, !P4 ;  /* 0x000000ffd4d27208 */ /* 0x000fca0006000000 */
[----:B------:R-:W-:-:S04]  /*2ca0*/  FFMA.FTZ R210, R17, R213, R210 ;  /* 0x000000d511d27223 */ /* 0x000fc800000100d2 */
[----:B------:R-:W-:-:S04]  /*2cb0*/  FADD.FTZ R210, R219, -R210 ;  /* 0x800000d2dbd27221 */ /* 0x000fc80000010000 */
[----:B------:R-:W-:-:S04]  /*2cc0*/  FMUL.FTZ R210, R252, R210 ;  /* 0x000000d2fcd27220 */ /* 0x000fc80000410000 */
[----:B------:R-:W-:-:S07]  /*2cd0*/  @P0 FADD.FTZ R210, R210, R211 ;  /* 0x000000d3d2d20221 */ /* 0x000fce0000010000 */
.L_x_3624:
[----:B------:R-:W-:Y:S05]  /*2ce0*/  BSYNC B0 ;  /* 0x0000000000007941 */ /* 0x000fea0003800000 */
.L_x_3622:
        /* <DEDUP_REMOVED lines=16> */
.L_x_3626:
        /* <DEDUP_REMOVED lines=8> */
.L_x_3627:
[----:B------:R-:W-:Y:S05]  /*2e70*/  BSYNC B0 ;  /* 0x0000000000007941 */ /* 0x000fea0003800000 */
.L_x_3625:
        /* <DEDUP_REMOVED lines=16> */
.L_x_3629:
        /* <DEDUP_REMOVED lines=9> */
.L_x_3630:
[----:B------:R-:W-:Y:S05]  /*3010*/  BSYNC B0 ;  /* 0x0000000000007941 */ /* 0x000fea0003800000 */
.L_x_3628:
        /* <DEDUP_REMOVED lines=16> */
.L_x_3632:
[----:B------:R-:W1:Y:S02]  /*3120*/  LDC.U8 R211, c[0x0][0x2a0] ;  /* 0x0000a800ffd37b82 */ /* 0x000e640000000000 */
[----:B-1----:R-:W-:Y:S01]  /*3130*/  ISETP.NE.AND P4, PT, R211, RZ, PT ;  /* 0x000000ffd300720c */ /* 0x002fe20003f85270 */
[----:B------:R-:W-:-:S03]  /*3140*/  @P0 IMAD.U32 R211, R35, 0x10000, RZ ;  /* 0x0001000023d30824 */ /* 0x000fc600078e00ff */
[----:B------:R-:W-:-:S05]  /*3150*/  FSEL R210, R212, RZ, !P4 ;  /* 0x000000ffd4d27208 */ /* 0x000fca0006000000 */
[----:B------:R-:W-:-:S04]  /*3160*/  FFMA.FTZ R210, R4, R213, R210 ;  /* 0x000000d504d27223 */ /* 0x000fc800000100d2 */
[----:B------:R-:W-:-:S04]  /*3170*/  FADD.FTZ R210, R218, -R210 ;  /* 0x800000d2dad27221 */ /* 0x000fc80000010000 */
[----:B------:R-:W-:-:S04]  /*3180*/  FMUL.FTZ R210, R252, R210 ;  /* 0x000000d2fcd27220 */ /* 0x000fc80000410000 */
[----:B------:R-:W-:-:S07]  /*3190*/  @P0 FADD.FTZ R210, R210, R211 ;  /* 0x000000d3d2d20221 */ /* 0x000fce0000010000 */
.L_x_3633:
[----:B------:R-:W-:Y:S05]  /*31a0*/  BSYNC B0 ;  /* 0x0000000000007941 */ /* 0x000fea0003800000 */
.L_x_3631:
        /* <DEDUP_REMOVED lines=16> */
.L_x_3635:
        /* <DEDUP_REMOVED lines=9> */
.L_x_3636:
[----:B------:R-:W-:Y:S05]  /*3340*/  BSYNC B0 ;  /* 0x0000000000007941 */ /* 0x000fea0003800000 */
.L_x_3634:
[----:B------:R-:W-:Y:S01]  /*3350*/  @P1 F2FP.BF16.F32.PACK_AB R211, RZ, R210 ;  /* 0x000000d2ffd3123e */ /* 0x000fe200000010ff */
[----:B------:R-:W-:-:S03]  /*3360*/  VIADD R215, R214, 0x20 ;  /* 0x00000020d6d77836 */ /* 0x000fc60000000000 */
        /* <DEDUP_REMOVED lines=10> */
[----:B-1----:R-:W-:-:S05]  /*3410*/  @P1 IMAD.WIDE.U32 R210, R251, 0x10, R210 ;  /* 0x00000010fbd21825 */ /* 0x002fca00078e00d2 */
[----:B------:R1:W-:Y:S02]  /*3420*/  @P1 STG.E.128 desc[UR4][R210.64], R188 ;  /* 0x000000bcd2001986 */ /* 0x0003e4000c101d04 */
[----:B-1----:R-:W1:Y:S02]  /*3430*/  @P3 LDC.64 R210, c[0x0][0x2f8] ;  /* 0x0000be00ffd23b82 */ /* 0x002e640000000a00 */
[----:B-1----:R-:W-:-:S05]  /*3440*/  @P3 IMAD.WIDE.U32 R210, R214, 0x10, R210 ;  /* 0x00000010d6d23825 */ /* 0x002fca00078e00d2 */
[----:B------:R1:W-:Y:S02]  /*3450*/  @P3 STG.E.128 desc[UR4][R210.64], R192 ;  /* 0x000000c0d2003986 */ /* 0x0003e4000c101d04 */
[----:B-1----:R-:W1:Y:S02]  /*3460*/  @P3 LDC.64 R210, c[0x0][0x220] ;  /* 0x00008800ffd23b82 */ /* 0x002e640000000a00 */
[----:B-1----:R-:W-:-:S05]  /*3470*/  @P3 IMAD.WIDE.U32 R210, R215, 0x10, R210 ;  /* 0x00000010d7d23825 */ /* 0x002fca00078e00d2 */
[----:B------:R1:W5:Y:S01]  /*3480*/  @P3 LDG.E.128 R184, desc[UR4][R210.64] ;  /* 0x00000004d2b83981 */ /* 0x000362000c1e1d00 */
[----:B------:R-:W-:Y:S04]  /*3490*/  BSSY B0, `(.L_x_3637) ;  /* 0x000000e000007945 */ /* 0x000fe80003800000 */
[----:B------:R-:W-:Y:S05]  /*34a0*/  @P2 BRA `(.L_x_3638) ;  /* 0x0000000000102947 */ /* 0x000fea0003800000 */
[----:B-1----:R-:W-:Y:S01]  /*34b0*/  HFMA2.MMA R210, -RZ, RZ, 0, 0 ;  /* 0x00000000ffd27435 */ /* 0x002fe200000001ff */
[----:B------:R-:W-:Y:S10]  /*34c0*/  @!P0 BRA `(.L_x_3639) ;  /* 0x0000000000288947 */ /* 0x000ff40003800000 */
[----:B------:R-:W-:Y:S01]  /*34d0*/  SHF.L.U32 R210, R28, 0x10, RZ ;  /* 0x000000101cd27819 */ /* 0x000fe200000006ff */
[----:B------:R-:W-:Y:S06]  /*34e0*/  BRA `(.L_x_3639) ;  /* 0x0000000000207947 */ /* 0x000fec0003800000 */
.L_x_3638:
[----:B-1----:R-:W1:Y:S02]  /*34f0*/  LDC.U8 R211, c[0x0][0x2a0] ;  /* 0x0000a800ffd37b82 */ /* 0x002e640000000000 */
[----:B-1----:R-:W-:Y:S02]  /*3500*/  ISETP.NE.AND P4, PT, R211, RZ, PT ;  /* 0x000000ffd300720c */ /* 0x002fe40003f85270 */
[----:B------:R-:W-:Y:S02]  /*3510*/  @P0 SHF.L.U32 R211, R28, 0x10, RZ ;  /* 0x000000101cd30819 */ /* 0x000fe400000006ff */
[----:B------:R-:W-:-:S05]  /*3520*/  FSEL R210, R212, RZ, !P4 ;  /* 0x000000ffd4d27208 */ /* 0x000fca0006000000 */
[----:B------:R-:W-:-:S04]  /*3530*/  FFMA.FTZ R210, R5, R213, R210 ;  /* 0x000000d505d27223 */ /* 0x000fc800000100d2 */
[----:B------:R-:W-:-:S04]  /*3540*/  FADD.FTZ R210, R222, -R210 ;  /* 0x800000d2ded27221 */ /* 0x000fc80000010000 */
[----:B------:R-:W-:-:S04]  /*3550*/  FMUL.FTZ R210, R252, R210 ;  /* 0x000000d2fcd27220 */ /* 0x000fc80000410000 */
[----:B------:R-:W-:-:S07]  /*3560*/  @P0 FADD.FTZ R210, R210, R211 ;  /* 0x000000d3d2d20221 */ /* 0x000fce0000010000 */
.L_x_3639:
[----:B------:R-:W-:Y:S05]  /*3570*/  BSYNC B0 ;  /* 0x0000000000007941 */ /* 0x000fea0003800000 */
.L_x_3637:
[----:B------:R-:W-:Y:S01]  /*3580*/  @P1 F2FP.BF16.F32.PACK_AB R211, RZ, R210 ;  /* 0x000000d2ffd3123e */ /* 0x000fe200000010ff */
[----:B------:R-:W-:Y:S03]  /*3590*/  BSSY B0, `(.L_x_3640) ;  /* 0x0000018000007945 */ /* 0x000fe60003800000 */
        /* <DEDUP_REMOVED lines=14> */
.L_x_3641:
        /* <DEDUP_REMOVED lines=9> */
.L_x_3642:
[----:B------:R-:W-:Y:S05]  /*3710*/  BSYNC B0 ;  /* 0x0000000000007941 */ /* 0x000fea0003800000 */
.L_x_3640:
        /* <DEDUP_REMOVED lines=16> */
.L_x_3644:
        /* <DEDUP_REMOVED lines=8> */
.L_x_3645:
[----:B------:R-:W-:Y:S05]  /*38a0*/  BSYNC B0 ;  /* 0x0000000000007941 */ /* 0x000fea0003800000 */
.L_x_3643:
        /* <DEDUP_REMOVED lines=16> */
.L_x_3647:
        /* <DEDUP_REMOVED lines=9> */
.L_x_3648:
[----:B------:R-:W-:Y:S05]  /*3a40*/  BSYNC B0 ;  /* 0x0000000000007941 */ /* 0x000fea0003800000 */
.L_x_3646:
        /* <DEDUP_REMOVED lines=16> */
.L_x_3650:
        /* <DEDUP_REMOVED lines=8> */
.L_x_3651:
[----:B------:R-:W-:Y:S05]  /*3bd0*/  BSYNC B0 ;  /* 0x0000000000007941 */ /* 0x000fea0003800000 */
.L_x_3649:
        /* <DEDUP_REMOVED lines=16> */
.L_x_3653:
        /* <DEDUP_REMOVED lines=9> */
.L_x_3654:
[----:B------:R-:W-:Y:S05]  /*3d70*/  BSYNC B0 ;  /* 0x0000000000007941 */ /* 0x000fea0003800000 */
.L_x_3652:
        /* <DEDUP_REMOVED lines=16> */
.L_x_3656:
        /* <DEDUP_REMOVED lines=8> */
.L_x_3657:
[----:B------:R-:W-:Y:S05]  /*3f00*/  BSYNC B0 ;  /* 0x0000000000007941 */ /* 0x000fea0003800000 */
.L_x_3655:
        /* <DEDUP_REMOVED lines=16> */
.L_x_3659:
        /* <DEDUP_REMOVED lines=9> */
.L_x_3660:
[----:B------:R-:W-:Y:S05]  /*40a0*/  BSYNC B0 ;  /* 0x0000000000007941 */ /* 0x000fea0003800000 */
.L_x_3658:
        /* <DEDUP_REMOVED lines=14> */
[----:B-1----:R-:W-:Y:S01]  /*4190*/  @P3 IMAD.WIDE.U32 R210, R215, 0x10, R210 ;  /* 0x00000010d7d23825 */ /* 0x002fe200078e00d2 */
[----:B------:R-:W-:-:S04]  /*41a0*/  IADD3 R215, R214, 0x40, RZ ;  /* 0x00000040d6d77810 */ /* 0x000fc80007ffe0ff */
        /* <DEDUP_REMOVED lines=10> */
.L_x_3662:
[----:B-1----:R-:W1:Y:S02]  /*4250*/  LDC.U8 R211, c[0x0][0x2a0] ;  /* 0x0000a800ffd37b82 */ /* 0x002e640000000000 */
[----:B-1----:R-:W-:Y:S01]  /*4260*/  ISETP.NE.AND P4, PT, R211, RZ, PT ;  /* 0x000000ffd300720c */ /* 0x002fe20003f85270 */
[----:B------:R-:W-:-:S03]  /*4270*/  @P0 IMAD.U32 R211, R24, 0x10000, RZ ;  /* 0x0001000018d30824 */ /* 0x000fc600078e00ff */
[----:B------:R-:W-:-:S05]  /*4280*/  FSEL R210, R212, RZ, !P4 ;  /* 0x000000ffd4d27208 */ /* 0x000fca0006000000 */
[----:B------:R-:W-:-:S04]  /*4290*/  FFMA.FTZ R210, R9, R213, R210 ;  /* 0x000000d509d27223 */ /* 0x000fc800000100d2 */
[----:B------:R-:W-:-:S04]  /*42a0*/  FADD.FTZ R210, R226, -R210 ;  /* 0x800000d2e2d27221 */ /* 0x000fc80000010000 */
[----:B------:R-:W-:-:S04]  /*42b0*/  FMUL.FTZ R210, R252, R210 ;  /* 0x000000d2fcd27220 */ /* 0x000fc80000410000 */
[----:B------:R-:W-:-:S07]  /*42c0*/  @P0 FADD.FTZ R210, R210, R211 ;  /* 0x000000d3d2d20221 */ /* 0x000fce0000010000 */
.L_x_3663:
[----:B------:R-:W-:Y:S05]  /*42d0*/  BSYNC B0 ;  /* 0x0000000000007941 */ /* 0x000fea0003800000 */
.L_x_3661:
        /* <DEDUP_REMOVED lines=16> */
.L_x_3665:
        /* <DEDUP_REMOVED lines=9> */
.L_x_3666:
[----:B------:R-:W-:Y:S05]  /*4470*/  BSYNC B0 ;  /* 0x0000000000007941 */ /* 0x000fea0003800000 */
.L_x_3664:
        /* <DEDUP_REMOVED lines=16> */
.L_x_3668:
        /* <DEDUP_REMOVED lines=8> */
.L_x_3669:
[----:B------:R-:W-:Y:S05]  /*4600*/  BSYNC B0 ;  /* 0x0000000000007941 */ /* 0x000fea0003800000 */
.L_x_3667:
        /* <DEDUP_REMOVED lines=16> */
.L_x_3671:
        /* <DEDUP_REMOVED lines=9> */
.L_x_3672:
[----:B------:R-:W-:Y:S05]  /*47a0*/  BSYNC B0 ;  /* 0x0000000000007941 */ /* 0x000fea0003800000 */
.L_x_3670:
        /* <DEDUP_REMOVED lines=16> */
.L_x_3674:
        /* <DEDUP_REMOVED lines=8> */
.L_x_3675:
[----:B------:R-:W-:Y:S05]  /*4930*/  BSYNC B0 ;  /* 0x0000000000007941 */ /* 0x000fea0003800000 */
.L_x_3673:
        /* <DEDUP_REMOVED lines=16> */
.L_x_3677:
        /* <DEDUP_REMOVED lines=9> */
.L_x_3678:
[----:B------:R-:W-:Y:S05]  /*4ad0*/  BSYNC B0 ;  /* 0x0000000000007941 */ /* 0x000fea0003800000 */
.L_x_3676:
        /* <DEDUP_REMOVED lines=16> */
.L_x_3680:
        /* <DEDUP_REMOVED lines=8> */
.L_x_3681:
[----:B------:R-:W-:Y:S05]  /*4c60*/  BSYNC B0 ;  /* 0x0000000000007941 */ /* 0x000fea0003800000 */
.L_x_3679:
        /* <DEDUP_REMOVED lines=16> */
.L_x_3683:
        /* <DEDUP_REMOVED lines=9> */
.L_x_3684:
[----:B------:R-:W-:Y:S05]  /*4e00*/  BSYNC B0 ;  /* 0x0000000000007941 */ /* 0x000fea0003800000 */
.L_x_3682:
[----:B------:R-:W2:Y:S01]  /*4e10*/  LDL.LU R216, [R1+0x10] ;  /* 0x0000100001d87983 */ /* 0x000ea20000300800 */
        /* <DEDUP_REMOVED lines=11> */
[----:B------:R-:W2:Y:S02]  /*4ed0*/  @P1 LDC.64 R210, c[0x0][0x308] ;  /* 0x0000c200ffd21b82 */ /* 0x000ea40000000a00 */
[----:B--2---:R-:W-:-:S05]  /*4ee0*/  @P1 IMAD.WIDE.U32 R210, R216, 0x10, R210 ;  /* 0x00000010d8d21825 */ /* 0x004fca00078e00d2 */
        /* <DEDUP_REMOVED lines=13> */
.L_x_3686:
[----:B-1----:R-:W1:Y:S02]  /*4fc0*/  LDC.U8 R210, c[0x0][0x2a0] ;  /* 0x0000a800ffd27b82 */ /* 0x002e640000000000 */
[----:B-1----:R-:W-:-:S04]  /*4fd0*/  ISETP.NE.AND P4, PT, R210, RZ, PT ;  /* 0x000000ffd200720c */ /* 0x002fc80003f85270 */
[----:B------:R-:W-:-:S05]  /*4fe0*/  FSEL R210, R212, RZ, !P4 ;  /* 0x000000ffd4d27208 */ /* 0x000fca0006000000 */
[----:B------:R-:W-:-:S04]  /*4ff0*/  FFMA.FTZ R210, R13, R213, R210 ;  /* 0x000000d50dd27223 */ /* 0x000fc800000100d2 */
[----:B------:R-:W-:-:S04]  /*5000*/  FADD.FTZ R210, R230, -R210 ;  /* 0x800000d2e6d27221 */ /* 0x000fc80000010000 */
[----:B------:R-:W-:Y:S01]  /*5010*/  FMUL.FTZ R211, R252, R210 ;  /* 0x000000d2fcd37220 */ /* 0x000fe20000410000 */
[----:B------:R-:W-:-:S05]  /*5020*/  @P0 SHF.L.U32 R210, R20, 0x10, RZ ;  /* 0x0000001014d20819 */ /* 0x000fca00000006ff */
[----:B------:R-:W-:-:S07]  /*5030*/  @P0 FADD.FTZ R211, R211, R210 ;  /* 0x000000d2d3d30221 */ /* 0x000fce0000010000 */
.L_x_3687:
[----:B------:R-:W-:Y:S05]  /*5040*/  BSYNC B0 ;  /* 0x0000000000007941 */ /* 0x000fea0003800000 */
.L_x_3685:
        /* <DEDUP_REMOVED lines=16> */
.L_x_3689:
[----:B------:R-:W1:Y:S02]  /*5150*/  LDC.U8 R210, c[0x0][0x2a0] ;  /* 0x0000a800ffd27b82 */ /* 0x000e640000000000 */
[----:B-1----:R-:W-:-:S04]  /*5160*/  ISETP.NE.AND P4, PT, R210, RZ, PT ;  /* 0x000000ffd200720c */ /* 0x002fc80003f85270 */
[----:B------:R-:W-:-:S05]  /*5170*/  FSEL R210, R212, RZ, !P4 ;  /* 0x000000ffd4d27208 */ /* 0x000fca0006000000 */
[----:B------:R-:W-:-:S04]  /*5180*/  FFMA.FTZ R210, R204, R213, R210 ;  /* 0x000000d5ccd27223 */ /* 0x000fc800000100d2 */
[--C-:B------:R-:W-:Y:S01]  /*5190*/  FADD.FTZ R211, R241, -R210.reuse ;  /* 0x800000d2f1d37221 */ /* 0x100fe20000010000 */
[----:B------:R-:W-:-:S03]  /*51a0*/  @P0 PRMT R210, R20, 0x7632, R210 ;  /* 0x0000763214d20816 */ /* 0x000fc600000000d2 */
[----:B------:R-:W-:Y:S01]  /*51b0*/  FMUL.FTZ R211, R252, R211 ;  /* 0x000000d3fcd37220 */ /* 0x000fe20000410000 */
[----:B------:R-:W-:-:S05]  /*51c0*/  @P0 SHF.L.U32 R210, R210, 0x10, RZ ;  /* 0x00000010d2d20819 */ /* 0x000fca00000006ff */
[----:B------:R-:W-:-:S07]  /*51d0*/  @P0 FADD.FTZ R211, R211, R210 ;  /* 0x000000d2d3d30221 */ /* 0x000fce0000010000 */
.L_x_3690:
[----:B------:R-:W-:Y:S05]  /*51e0*/  BSYNC B0 ;  /* 0x0000000000007941 */ /* 0x000fea0003800000 */
.L_x_3688:
        /* <DEDUP_REMOVED lines=16> */
.L_x_3692:
[----:B------:R-:W1:Y:S02]  /*52f0*/  LDC.U8 R210, c[0x0][0x2a0] ;  /* 0x0000a800ffd27b82 */ /* 0x000e640000000000 */
[----:B-1----:R-:W-:-:S04]  /*5300*/  ISETP.NE.AND P4, PT, R210, RZ, PT ;  /* 0x000000ffd200720c */ /* 0x002fc80003f85270 */
[----:B------:R-:W-:-:S05]  /*5310*/  FSEL R210, R212, RZ, !P4 ;  /* 0x000000ffd4d27208 */ /* 0x000fca0006000000 */
[----:B------:R-:W-:-:S04]  /*5320*/  FFMA.FTZ R210, R14, R213, R210 ;  /* 0x000000d50ed27223 */ /* 0x000fc800000100d2 */
[----:B------:R-:W-:-:S04]  /*5330*/  FADD.FTZ R210, R234, -R210 ;  /* 0x800000d2ead27221 */ /* 0x000fc80000010000 */
[----:B------:R-:W-:Y:S01]  /*5340*/  FMUL.FTZ R211, R252, R210 ;  /* 0x000000d2fcd37220 */ /* 0x000fe20000410000 */
[----:B------:R-:W-:-:S05]  /*5350*/  @P0 SHF.L.U32 R210, R21, 0x10, RZ ;  /* 0x0000001015d20819 */ /* 0x000fca00000006ff */
[----:B------:R-:W-:-:S07]  /*5360*/  @P0 FADD.FTZ R211, R211, R210 ;  /* 0x000000d2d3d30221 */ /* 0x000fce0000010000 */
.L_x_3693:
[----:B------:R-:W-:Y:S05]  /*5370*/  BSYNC B0 ;  /* 0x0000000000007941 */ /* 0x000fea0003800000 */
.L_x_3691:
        /* <DEDUP_REMOVED lines=16> */
.L_x_3695:
        /* <DEDUP_REMOVED lines=9> */
.L_x_3696:
[----:B------:R-:W-:Y:S05]  /*5510*/  BSYNC B0 ;  /* 0x0000000000007941 */ /* 0x000fea0003800000 */
.L_x_3694:
        /* <DEDUP_REMOVED lines=16> */
.L_x_3698:
        /* <DEDUP_REMOVED lines=8> */
.L_x_3699:
[----:B------:R-:W-:Y:S05]  /*56a0*/  BSYNC B0 ;  /* 0x0000000000007941 */ /* 0x000fea0003800000 */
.L_x_3697:
        /* <DEDUP_REMOVED lines=16> */
.L_x_3701:
        /* <DEDUP_REMOVED lines=9> */
.L_x_3702:
[----:B------:R-:W-:Y:S05]  /*5840*/  BSYNC B0 ;  /* 0x0000000000007941 */ /* 0x000fea0003800000 */
.L_x_3700:
        /* <DEDUP_REMOVED lines=16> */
.L_x_3704:
        /* <DEDUP_REMOVED lines=8> */
.L_x_3705:
[----:B------:R-:W-:Y:S05]  /*59d0*/  BSYNC B0 ;  /* 0x0000000000007941 */ /* 0x000fea0003800000 */
.L_x_3703:
        /* <DEDUP_REMOVED lines=16> */
.L_x_3707:
        /* <DEDUP_REMOVED lines=9> */
.L_x_3708:
[----:B------:R-:W-:Y:S05]  /*5b70*/  BSYNC B0 ;  /* 0x0000000000007941 */ /* 0x000fea0003800000 */
.L_x_3706:
[----:B------:R-:W2:Y:S01]  /*5b80*/  LDL.LU R212, [R1+0x14] ;  /* 0x0000140001d47983 */ /* 0x000ea20000300800 */
        /* <DEDUP_REMOVED lines=16> */
[----:B-1----:R-:W1:Y:S02]  /*5c90*/  LDC.64 R210, c[0x0][0x210] ;  /* 0x00008400ffd27b82 */ /* 0x002e640000000a00 */
[----:B-1----:R-:W-:-:S04]  /*5ca0*/  LEA R2, R210, R2, 0x2 ;  /* 0x00000002d2027211 */ /* 0x002fc800078e10ff */
[----:B------:R-:W-:-:S13]  /*5cb0*/  ISETP.GE.AND P0, PT, R2, R211, PT ;  /* 0x000000d30200720c */ /* 0x000fda0003f06270 */
[----:B------:R-:W-:Y:S05]  /*5cc0*/  @!P0 BRA `(.L_x_3709) ;  /* 0xffffffa800fc8947 */ /* 0x000fea000383ffff */
.L_x_3608:
        /* <DEDUP_REMOVED lines=13> */
[----:B------:R-:W-:Y:S01]  /*5da0*/  LEA R2, R0, R3, 0x5 ;  /* 0x0000000300027211 */ /* 0x000fe200078e28ff */
[----:B------:R-:W-:Y:S01]  /*5db0*/  IMAD R0, R210, 0x4, R3 ;  /* 0x00000004d2007824 */ /* 0x000fe200078e0203 */
[----:B------:R-:W-:-:S03]  /*5dc0*/  IADD3 R38, P0, R38, R210, RZ ;  /* 0x000000d226267210 */ /* 0x000fc60007f1e0ff */
        /* <DEDUP_REMOVED lines=129> */
[----:B------:R-:W-:Y:S02]  /*65e0*/  IADD3.X R19, RZ, RZ, RZ, P0, !PT ;  /* 0x000000ffff137210 */ /* 0x000fe400007fe4ff */
[----:B------:R-:W5:Y:S01]  /*65f0*/  LDS R45, [R0+0x3800] ;  /* 0x00380000002d7984 */ /* 0x000f620000000800 */
[----:B------:R-:W-:Y:S01]  /*6600*/  FADD.FTZ R14, R14, R21 ;  /* 0x000000150e0e7221 */ /* 0x000fe20000010000 */
[----:B------:R-:W-:Y:S02]  /*6610*/  SHF.L.U64.HI R36, R38, 0x2, R19 ;  /* 0x0000000226247819 */ /* 0x000fe40000010213 */
[----:B------:R-:W5:Y:S01]  /*6620*/  LDS R24, [R0+0x3a00] ;  /* 0x003a000000187984 */ /* 0x000f620000000800 */
        /* <DEDUP_REMOVED lines=8> */
[----:B------:R-:W-:Y:S01]  /*66b0*/  SHF.L.U32 R22, R38, 0x2, RZ ;  /* 0x0000000226167819 */ /* 0x000fe200000006ff */
[----:B---3--:R-:W-:Y:S01]  /*66c0*/  FADD.FTZ R17, R10, R17 ;  /* 0x000000110a117221 */ /* 0x008fe20000010000 */
[----:B----4-:R-:W-:Y:S01]  /*66d0*/  FADD.FTZ R39, R12, R39 ;  /* 0x000000270c277221 */ /* 0x010fe20000010000 */
[----:B-----5:R-:W-:Y:S01]  /*66e0*/  FADD.FTZ R41, R14, R41 ;  /* 0x000000290e297221 */ /* 0x020fe20000010000 */
        /* <DEDUP_REMOVED lines=42> */
[----:B-----5:R-:W-:-:S03]  /*6990*/  FADD.FTZ R8, RZ, R8 ;  /* 0x00000008ff087221 */ /* 0x020fc60000010000 */
[----:B------:R-:W4:Y:S01]  /*69a0*/  LDS R47, [R0+0x1800] ;  /* 0x00180000002f7984 */ /* 0x000f220000000800 */
[----:B------:R-:W-:-:S03]  /*69b0*/  FADD.FTZ R7, R7, R32 ;  /* 0x0000002007077221 */ /* 0x000fc60000010000 */
[----:B------:R-:W5:Y:S01]  /*69c0*/  LDS R53, [R0+0x2600] ;  /* 0x0026000000357984 */ /* 0x000f620000000800 */
[----:B------:R-:W-:-:S03]  /*69d0*/  FADD.FTZ R10, RZ, R10 ;  /* 0x0000000aff0a7221 */ /* 0x000fc60000010000 */
[----:B------:R-:W-:Y:S01]  /*69e0*/  STG.E desc[UR4][R4.64], R11 ;  /* 0x0000000b04007986 */ /* 0x000fe2000c101904 */
[----:B------:R-:W-:-:S03]  /*69f0*/  FADD.FTZ R8, R8, R25 ;  /* 0x0000001908087221 */ /* 0x000fc60000010000 */
[----:B------:R-:W5:Y:S01]  /*6a00*/  LDS R63, [R0+0x3400] ;  /* 0x00340000003f7984 */ /* 0x000f620000000800 */
[----:B------:R-:W-:Y:S01]  /*6a10*/  FADD.FTZ R59, R7, R34 ;  /* 0x00000022073b7221 */ /* 0x000fe20000010000 */
[----:B------:R-:W-:Y:S02]  /*6a20*/  IADD3.X R7, R36, UR7, RZ, P0, !PT ;  /* 0x0000000724077c10 */ /* 0x000fe400087fe4ff */
        /* <DEDUP_REMOVED lines=14> */
[----:B-----5:R-:W-:-:S03]  /*6b10*/  FADD.FTZ R10, R10, R53 ;  /* 0x000000350a0a7221 */ /* 0x020fc60000010000 */
        /* <DEDUP_REMOVED lines=44> */
.L_x_3612:
[----:B-1----:R-:W-:Y:S01]  /*6de0*/  HFMA2.MMA R212, -RZ, RZ, 0, 5.9604644775390625e-08 ;  /* 0x00000001ffd47435 */ /* 0x002fe200000001ff */
[----:B------:R-:W-:Y:S01]  /*6df0*/  BSSY B0, `(.L_x_3710) ;  /* 0x0000007000007945 */ /* 0x000fe20003800000 */
[----:B------:R-:W-:Y:S01]  /*6e00*/  MOV R213, R246 ;  /* 0x000000f600d57202 */ /* 0x000fe20000000f00 */
[----:B------:R-:W-:Y:S01]  /*6e10*/  IMAD.MOV.U32 R210, RZ, RZ, -0x1 ;  /* 0xffffffffffd27424 */ /* 0x000fe200078e00ff */
[----:B------:R-:W-:-:S07]  /*6e20*/  MOV R211, 0x1f ;  /* 0x0000001f00d37802 */ /* 0x000fce0000000f00 */
[----:B0----5:R-:W-:Y:S05]  /*6e30*/  WARPSYNC.COLLECTIVE R210, `(.L_x_3711) ;  /* 0x00000000d2087348 */ /* 0x021fea0003c00000 */
[----:B------:R1:W2:Y:S02]  /*6e40*/  SHFL.BFLY P0, R216, R213, R212, R211 ;  /* 0x0c0000d4d5d87389 */ /* 0x0002a400000000d3 */
[----:B012--5:R-:W-:Y:S01]  /*6e50*/  ENDCOLLECTIVE ;  /* 0x000000000000791b */ /* 0x027fe20003800000 */
.L_x_3711:
[----:B------:R-:W-:Y:S05]  /*6e60*/  BSYNC B0 ;  /* 0x0000000000007941 */ /* 0x000fea0003800000 */
.L_x_3710:
[----:B------:R-:W-:Y:S01]  /*6e70*/  MOV R210, R216 ;  /* 0x000000d800d27202 */ /* 0x000fe20000000f00 */
[----:B------:R-:W-:Y:S01]  /*6e80*/  HFMA2.MMA R212, -RZ, RZ, 0, 5.9604644775390625e-08 ;  /* 0x00000001ffd47435 */ /* 0x000fe200000001ff */
[----:B------:R-:W-:Y:S02]  /*6e90*/  MOV R213, R247 ;  /* 0x000000f700d57202 */ /* 0x000fe40000000f00 */
[----:B------:R-:W-:Y:S01]  /*6ea0*/  MOV R211, 0x1f ;  /* 0x0000001f00d37802 */ /* 0x000fe20000000f00 */
[----:B------:R-:W-:Y:S01]  /*6eb0*/  FADD.FTZ R214, R210, R246 ;  /* 0x000000f6d2d67221 */ /* 0x000fe20000010000 */
[----:B------:R-:W-:-:S07]  /*6ec0*/  MOV R210, 0xffffffff ;  /* 0xffffffff00d27802 */ /* 0x000fce0000000f00 */
[----:B------:R-:W-:Y:S05]  /*6ed0*/  WARPSYNC.COLLECTIVE R210, `(.L_x_3712) ;  /* 0x00000000d2087348 */ /* 0x000fea0003c00000 */
[----:B------:R0:W1:Y:S02]  /*6ee0*/  SHFL.BFLY P0, R216, R213, R212, R211 ;  /* 0x0c0000d4d5d87389 */ /* 0x00006400000000d3 */
[----:B01----:R-:W-:Y:S01]  /*6ef0*/  ENDCOLLECTIVE ;  /* 0x000000000000791b */ /* 0x003fe20003800000 */
.L_x_3712:
[----:B------:R-:W-:Y:S01]  /*6f00*/  HFMA2.MMA R212, -RZ, RZ, 0, 1.1920928955078125e-07 ;  /* 0x00000002ffd47435 */ /* 0x000fe200000001ff */
[----:B------:R-:W-:Y:S01]  /*6f10*/  MOV R213, R214 ;  /* 0x000000d600d57202 */ /* 0x000fe20000000f00 */
[----:B------:R-:W-:-:S04]  /*6f20*/  IMAD.MOV.U32 R210, RZ, RZ, R216 ;  /* 0x000000ffffd27224 */ /* 0x000fc800078e00d8 */
[----:B------:R-:W-:Y:S01]  /*6f30*/  FADD.FTZ R215, R210, R247 ;  /* 0x000000f7d2d77221 */ /* 0x000fe20000010000 */
[----:B------:R-:W-:-:S07]  /*6f40*/  MOV R210, 0xffffffff ;  /* 0xffffffff00d27802 */ /* 0x000fce0000000f00 */
[----:B------:R-:W-:Y:S05]  /*6f50*/  WARPSYNC.COLLECTIVE R210, `(.L_x_3713) ;  /* 0x00000000d2087348 */ /* 0x000fea0003c00000 */
[----:B------:R0:W1:Y:S02]  /*6f60*/  SHFL.BFLY P0, R216, R213, R212, R211 ;  /* 0x0c0000d4d5d87389 */ /* 0x00006400000000d3 */
[----:B01----:R-:W-:Y:S01]  /*6f70*/  ENDCOLLECTIVE ;  /* 0x000000000000791b */ /* 0x003fe20003800000 */
.L_x_3713:
[----:B------:R-:W-:Y:S02]  /*6f80*/  MOV R213, R215 ;  /* 0x000000d700d57202 */ /* 0x000fe40000000f00 */
[----:B------:R-:W-:-:S05]  /*6f90*/  MOV R210, R216 ;  /* 0x000000d800d27202 */ /* 0x000fca0000000f00 */
[----:B------:R-:W-:Y:S01]  /*6fa0*/  FADD.FTZ R214, R214, R210 ;  /* 0x000000d2d6d67221 */ /* 0x000fe20000010000 */
[----:B------:R-:W-:-:S07]  /*6fb0*/  MOV R210, 0xffffffff ;  /* 0xffffffff00d27802 */ /* 0x000fce0000000f00 */
[----:B------:R-:W-:Y:S05]  /*6fc0*/  WARPSYNC.COLLECTIVE R210, `(.L_x_3714) ;  /* 0x00000000d2087348 */ /* 0x000fea0003c00000 */
[----:B------:R0:W1:Y:S02]  /*6fd0*/  SHFL.BFLY P0, R216, R213, R212, R211 ;  /* 0x0c0000d4d5d87389 */ /* 0x00006400000000d3 */
[----:B01----:R-:W-:Y:S01]  /*6fe0*/  ENDCOLLECTIVE ;  /* 0x000000000000791b */ /* 0x003fe20003800000 */
.L_x_3714:
[----:B------:R-:W-:Y:S01]  /*6ff0*/  HFMA2.MMA R212, -RZ, RZ, 0, 2.384185791015625e-07 ;  /* 0x00000004ffd47435 */ /* 0x000fe200000001ff */
[----:B------:R-:W-:Y:S01]  /*7000*/  MOV R213, R214 ;  /* 0x000000d600d57202 */ /* 0x000fe20000000f00 */
[----:B------:R-:W-:-:S04]  /*7010*/  IMAD.MOV.U32 R210, RZ, RZ, R216 ;  /* 0x000000ffffd27224 */ /* 0x000fc800078e00d8 */
[----:B------:R-:W-:Y:S01]  /*7020*/  FADD.FTZ R215, R215, R210 ;  /* 0x000000d2d7d77221 */ /* 0x000fe20000010000 */
[----:B------:R-:W-:-:S07]  /*7030*/  MOV R210, 0xffffffff ;  /* 0xffffffff00d27802 */ /* 0x000fce0000000f00 */
[----:B------:R-:W-:Y:S05]  /*7040*/  WARPSYNC.COLLECTIVE R210, `(.L_x_3715) ;  /* 0x00000000d2087348 */ /* 0x000fea0003c00000 */
[----:B------:R0:W1:Y:S02]  /*7050*/  SHFL.BFLY P0, R216, R213, R212, R211 ;  /* 0x0c0000d4d5d87389 */ /* 0x00006400000000d3 */
[----:B01----:R-:W-:Y:S01]  /*7060*/  ENDCOLLECTIVE ;  /* 0x000000000000791b */ /* 0x003fe20003800000 */
.L_x_3715:
[----:B------:R-:W-:Y:S02]  /*7070*/  MOV R213, R215 ;  /* 0x000000d700d57202 */ /* 0x000fe40000000f00 */
[----:B------:R-:W-:-:S05]  /*7080*/  MOV R210, R216 ;  /* 0x000000d800d27202 */ /* 0x000fca0000000f00 */
[----:B------:R-:W-:Y:S01]  /*7090*/  FADD.FTZ R214, R214, R210 ;  /* 0x000000d2d6d67221 */ /* 0x000fe20000010000 */
[----:B------:R-:W-:-:S07]  /*70a0*/  MOV R210, 0xffffffff ;  /* 0xffffffff00d27802 */ /* 0x000fce0000000f00 */
[----:B------:R-:W-:Y:S05]  /*70b0*/  WARPSYNC.COLLECTIVE R210, `(.L_x_3716) ;  /* 0x00000000d2087348 */ /* 0x000fea0003c00000 */
[----:B------:R0:W1:Y:S02]  /*70c0*/  SHFL.BFLY P0, R216, R213, R212, R211 ;  /* 0x0c0000d4d5d87389 */ /* 0x00006400000000d3 */
[----:B01----:R-:W-:Y:S01]  /*70d0*/  ENDCOLLECTIVE ;  /* 0x000000000000791b */ /* 0x003fe20003800000 */
.L_x_3716:
[----:B------:R-:W-:Y:S01]  /*70e0*/  HFMA2.MMA R212, -RZ, RZ, 0, 4.76837158203125e-07 ;  /* 0x00000008ffd47435 */ /* 0x000fe200000001ff */
[----:B------:R-:W-:Y:S01]  /*70f0*/  MOV R213, R214 ;  /* 0x000000d600d57202 */ /* 0x000fe20000000f00 */
[----:B------:R-:W-:-:S04]  /*7100*/  IMAD.MOV.U32 R210, RZ, RZ, R216 ;  /* 0x000000ffffd27224 */ /* 0x000fc800078e00d8 */
[----:B------:R-:W-:Y:S01]  /*7110*/  FADD.FTZ R215, R215, R210 ;  /* 0x000000d2d7d77221 */ /* 0x000fe20000010000 */
[----:B------:R-:W-:-:S07]  /*7120*/  MOV R210, 0xffffffff ;  /* 0xffffffff00d27802 */ /* 0x000fce0000000f00 */
[----:B------:R-:W-:Y:S05]  /*7130*/  WARPSYNC.COLLECTIVE R210, `(.L_x_3717) ;  /* 0x00000000d2087348 */ /* 0x000fea0003c00000 */
[----:B------:R0:W1:Y:S02]  /*7140*/  SHFL.BFLY P0, R216, R213, R212, R211 ;  /* 0x0c0000d4d5d87389 */ /* 0x00006400000000d3 */
[----:B01----:R-:W-:Y:S01]  /*7150*/  ENDCOLLECTIVE ;  /* 0x000000000000791b */ /* 0x003fe20003800000 */
.L_x_3717:
[----:B------:R-:W-:Y:S02]  /*7160*/  MOV R213, R215 ;  /* 0x000000d700d57202 */ /* 0x000fe40000000f00 */
[----:B------:R-:W-:-:S05]  /*7170*/  MOV R210, R216 ;  /* 0x000000d800d27202 */ /* 0x000fca0000000f00 */
[----:B------:R-:W-:Y:S01]  /*7180*/  FADD.FTZ R214, R214, R210 ;  /* 0x000000d2d6d67221 */ /* 0x000fe20000010000 */
[----:B------:R-:W-:-:S07]  /*7190*/  MOV R210, 0xffffffff ;  /* 0xffffffff00d27802 */ /* 0x000fce0000000f00 */
[----:B------:R-:W-:Y:S05]  /*71a0*/  WARPSYNC.COLLECTIVE R210, `(.L_x_3718) ;  /* 0x00000000d2087348 */ /* 0x000fea0003c00000 */
[----:B------:R0:W1:Y:S02]  /*71b0*/  SHFL.BFLY P0, R216, R213, R212, R211 ;  /* 0x0c0000d4d5d87389 */ /* 0x00006400000000d3 */
[----:B01----:R-:W-:Y:S01]  /*71c0*/  ENDCOLLECTIVE ;  /* 0x000000000000791b */ /* 0x003fe20003800000 */
.L_x_3718:
[----:B------:R-:W-:Y:S01]  /*71d0*/  HFMA2.MMA R212, -RZ, RZ, 0, 9.5367431640625e-07 ;  /* 0x00000010ffd47435 */ /* 0x000fe200000001ff */
[----:B------:R-:W-:Y:S01]  /*71e0*/  MOV R213, R214 ;  /* 0x000000d600d57202 */ /* 0x000fe20000000f00 */
[----:B------:R-:W-:-:S04]  /*71f0*/  IMAD.MOV.U32 R210, RZ, RZ, R216 ;  /* 0x000000ffffd27224 */ /* 0x000fc800078e00d8 */
[----:B------:R-:W-:Y:S01]  /*7200*/  FADD.FTZ R215, R215, R210 ;  /* 0x000000d2d7d77221 */ /* 0x000fe20000010000 */
[----:B------:R-:W-:-:S07]  /*7210*/  MOV R210, 0xffffffff ;  /* 0xffffffff00d27802 */ /* 0x000fce0000000f00 */
[----:B------:R-:W-:Y:S05]  /*7220*/  WARPSYNC.COLLECTIVE R210, `(.L_x_3719) ;  /* 0x00000000d2087348 */ /* 0x000fea0003c00000 */
[----:B------:R0:W1:Y:S02]  /*7230*/  SHFL.BFLY P0, R216, R213, R212, R211 ;  /* 0x0c0000d4d5d87389 */ /* 0x00006400000000d3 */
[----:B01----:R-:W-:Y:S01]  /*7240*/  ENDCOLLECTIVE ;  /* 0x000000000000791b */ /* 0x003fe20003800000 */
.L_x_3719:
[----:B------:R-:W-:Y:S02]  /*7250*/  MOV R213, R215 ;  /* 0x000000d700d57202 */ /* 0x000fe40000000f00 */
[----:B------:R-:W-:-:S07]  /*7260*/  MOV R217, R216 ;  /* 0x000000d800d97202 */ /* 0x000fce0000000f00 */
[----:B------:R-:W-:Y:S05]  /*7270*/  WARPSYNC.COLLECTIVE R210, `(.L_x_3720) ;  /* 0x00000000d2087348 */ /* 0x000fea0003c00000 */
[----:B------:R0:W1:Y:S02]  /*7280*/  SHFL.BFLY P0, R216, R213, R212, R211 ;  /* 0x0c0000d4d5d87389 */ /* 0x00006400000000d3 */
[----:B01----:R-:W-:Y:S01]  /*7290*/  ENDCOLLECTIVE ;  /* 0x000000000000791b */ /* 0x003fe20003800000 */
.L_x_3720:
[----:B------:R-:W-:Y:S01]  /*72a0*/  MOV R210, R216 ;  /* 0x000000d800d27202 */ /* 0x000fe20000000f00 */
[----:B------:R-:W-:Y:S06]  /*72b0*/  BRA `(.L_x_3721) ;  /* 0xffffffb000ac7947 */ /* 0x000fec000383ffff */
.L_x_3722:
        /* <DEDUP_REMOVED lines=12> */
.L_x_14251:


//--------------------- .text._ZN10layer_norm13ln_bwd_kernelINS_13Kernel_traitsIf13__nv_bfloat16S2_S2_fjLj1024ELj1ELj4ELj1ELj16ENS_18Kernel_traits_baseILj1024EfS2_S2_S2_fjLj128EEEEELb1ELb0ELb0ELb0EEEvNS_9BwdParamsE --------------------------
	.section	.text._ZN10layer_norm13ln_bwd_kernelINS_13Kernel_traitsIf13__nv_bfloat16S2_S2_fjLj1024ELj1ELj4ELj1ELj16ENS_18Kernel_traits_baseILj1024EfS2_S2_S2_fjLj128EEEEELb1ELb0ELb0ELb0EEEvNS_9BwdParamsE,"ax",@progbits
	.align	128
        .global         _ZN10layer_norm13ln_bwd_kernelINS_13Kernel_traitsIf13__nv_bfloat16S2_S2_fjLj1024ELj1ELj4ELj1ELj16ENS_18Kernel_traits_baseILj1024EfS2_S2_S2_fjLj128EEEEELb1ELb0ELb0ELb0EEEvNS_9BwdParamsE
        .type           _ZN10layer_norm13ln_bwd_kernelINS_13Kernel_traitsIf13__nv_bfloat16S2_S2_fjLj1024ELj1ELj4ELj1ELj16ENS_18Kernel_traits_baseILj1024EfS2_S2_S2_fjLj128EEEEELb1ELb0ELb0ELb0EEEvNS_9BwdParamsE,@function
        .size           _ZN10layer_norm13ln_bwd_kernelINS_13Kernel_traitsIf13__nv_bfloat16S2_S2_fjLj1024ELj1ELj4ELj1ELj16ENS_18Kernel_traits_baseILj1024EfS2_S2_S2_fjLj128EEEEELb1ELb0ELb0ELb0EEEvNS_9BwdParamsE,(.L_x_14252 - _ZN10layer_norm13ln_bwd_kernelINS_13Kernel_traitsIf13__nv_bfloat16S2_S2_fjLj1024ELj1ELj4ELj1ELj16ENS_18Kernel_traits_baseILj1024EfS2_S2_S2_fjLj128EEEEELb1ELb0ELb0ELb0EEEvNS_9BwdParamsE)
        .other          _ZN10layer_norm13ln_bwd_kernelINS_13Kernel_traitsIf13__nv_bfloat16S2_S2_fjLj1024ELj1ELj4ELj1ELj16ENS_18Kernel_traits_baseILj1024EfS2_S2_S2_fjLj128EEEEELb1ELb0ELb0ELb0EEEvNS_9BwdParamsE,@"STO_CUDA_ENTRY STV_DEFAULT"
_ZN10layer_norm13ln_bwd_kernelINS_13Kernel_traitsIf13__nv_bfloat16S2_S2_fjLj1024ELj1ELj4ELj1ELj16ENS_18Kernel_traits_baseILj1024EfS2_S2_S2_fjLj128EEEEELb1ELb0ELb0ELb0EEEvNS_9BwdParamsE:
.text._ZN10layer_norm13ln_bwd_kernelINS_13Kernel_traitsIf13__nv_bfloat16S2_S2_fjLj1024ELj1ELj4ELj1ELj16ENS_18Kernel_traits_baseILj1024EfS2_S2_S2_fjLj128EEEEELb1ELb0ELb0ELb0EEEvNS_9BwdParamsE:
        /* <DEDUP_REMOVED lines=83> */
[----:B------:R-:W-:Y:S01]  /*0530*/  ULDC.U8 UR6, c[0x0][0x2a0] ;  /* 0x0000a80000067ab9 */ /* 0x000fe20000000000 */
[----:B------:R-:W-:Y:S02]  /*0540*/  MOV R2, R4 ;  /* 0x0000000400027202 */ /* 0x000fe40000000f00 */
[----:B------:R-:W-:Y:S02]  /*0550*/  ISETP.NE.AND P0, PT, RZ, UR6, PT ;  /* 0x00000006ff007c0c */ /* 0x000fe4000bf05270 */
[----:B------:R-:W-:Y:S02]  /*0560*/  ISETP.NE.AND.EX P5, PT, RZ, UR7, PT, P5 ;  /* 0x00000007ff007c0c */ /* 0x000fe4000bfa5350 */
[----:B------:R-:W-:-:S11]  /*0570*/  P2R R4, PR, RZ, 0x1 ;  /* 0x00000001ff047803 */ /* 0x000fd60000000000 */
.L_x_3742:
[----:B0-----:R-:W0:Y:S01]  /*0580*/  LDC.64 R154, c[0x0][0x250] ;  /* 0x00009400ff9a7b82 */ /* 0x001e220000000a00 */
[----:B------:R-:W-:Y:S02]  /*0590*/  SHF.R.S32.HI R5, RZ, 0x1f, R2 ;  /* 0x0000001fff057819 */ /* 0x000fe40000011402 */
[----:B------:R-:W-:-:S05]  /*05a0*/  ISETP.NE.AND P6, PT, R4, RZ, PT ;  /* 0x000000ff0400720c */ /* 0x000fca0003fc5270 */
[----:B------:R-:W1:Y:S08]  /*05b0*/  @P5 LDC.64 R152, c[0x0][0x270] ;  /* 0x00009c00ff985b82 */ /* 0x000e700000000a00 */
[----:B------:R-:W2:Y:S01]  /*05c0*/  LDC.64 R156, c[0x0][0x258] ;  /* 0x00009600ff9c7b82 */ /* 0x000ea20000000a00 */
[----:B0-----:R-:W-:-:S06]  /*05d0*/  IMAD.WIDE R154, R2, 0x4, R154 ;  /* 0x00000004029a7825 */ /* 0x001fcc00078e029a */
[----:B------:R-:W3:Y:S01]  /*05e0*/  LDG.E R154, desc[UR4][R154.64] ;  /* 0x000000049a9a7981 */ /* 0x000ee2000c1e1900 */
[----:B-1----:R-:W-:-:S04]  /*05f0*/  @P5 LEA R152, P0, R2, R152, 0x1 ;  /* 0x0000009802985211 */ /* 0x002fc800078008ff */
[C---:B------:R-:W-:Y:S01]  /*0600*/  @P5 LEA.HI.X R153, R2.reuse, R153, R5, 0x1, P0 ;  /* 0x0000009902995211 */ /* 0x040fe200000f0c05 */
[----:B--2---:R-:W-:-:S04]  /*0610*/  IMAD.WIDE R156, R2, 0x4, R156 ;  /* 0x00000004029c7825 */ /* 0x004fc800078e029c */
[----:B-----5:R0:W5:Y:S04]  /*0620*/  @P5 LDG.E.U16 R205, desc[UR4][R152.64] ;  /* 0x0000000498cd5981 */ /* 0x020168000c1e1500 */
        /* <DEDUP_REMOVED lines=11> */
[----:B---3--:R-:W-:Y:S01]  /*06e0*/  FSEL R206, R154, RZ, !P6 ;  /* 0x000000ff9ace7208 */ /* 0x008fe20007000000 */
[----:B0-----:R-:W-:Y:S06]  /*06f0*/  @!P1 BRA `(.L_x_3726) ;  /* 0x00000004007c9947 */ /* 0x001fec0003800000 */
        /* <DEDUP_REMOVED lines=15> */
[C---:B--2---:R-:W-:Y:S02]  /*07f0*/  PRMT R18, R8.reuse, 0x7632, R18 ;  /* 0x0000763208127816 */ /* 0x044fe40000000012 */
[C---:B------:R-:W-:Y:S02]  /*0800*/  PRMT R154, R11.reuse, 0x7632, R154 ;  /* 0x000076320b9a7816 */ /* 0x040fe4000000009a */
[----:B------:R-:W-:Y:S02]  /*0810*/  SHF.L.U32 R157, R11, 0x10, RZ ;  /* 0x000000100b9d7819 */ /* 0x000fe400000006ff */
[----:B------:R-:W-:Y:S02]  /*0820*/  SHF.L.U32 R3, R8, 0x10, RZ ;  /* 0x0000001008037819 */ /* 0x000fe400000006ff */
[----:B------:R-:W-:-:S02]  /*0830*/  PRMT R22, R10, 0x7632, R22 ;  /* 0x000076320a167816 */ /* 0x000fc40000000016 */
[----:B------:R-:W-:Y:S01]  /*0840*/  SHF.L.U32 R155, R10, 0x10, RZ ;  /* 0x000000100a9b7819 */ /* 0x000fe200000006ff */
[----:B------:R-:W-:Y:S01]  /*0850*/  FADD.FTZ R6, -R206, R3 ;  /* 0x00000003ce067221 */ /* 0x000fe20000010100 */
[----:B------:R-:W-:Y:S02]  /*0860*/  PRMT R19, R9, 0x7632, R19 ;  /* 0x0000763209137816 */ /* 0x000fe40000000013 */
[C---:B---3--:R-:W-:Y:S02]  /*0870*/  PRMT R11, R14.reuse, 0x7632, R11 ;  /* 0x000076320e0b7816 */ /* 0x048fe4000000000b */
[----:B0-----:R-:W-:Y:S02]  /*0880*/  SHF.L.U32 R17, R14, 0x10, RZ ;  /* 0x000000100e117819 */ /* 0x001fe400000006ff */
[C---:B------:R-:W-:Y:S02]  /*0890*/  PRMT R14, R15.reuse, 0x7632, R14 ;  /* 0x000076320f0e7816 */ /* 0x040fe4000000000e */
[----:B------:R-:W-:-:S02]  /*08a0*/  SHF.L.U32 R159, R15, 0x10, RZ ;  /* 0x000000100f9f7819 */ /* 0x000fc400000006ff */
[----:B------:R-:W-:Y:S02]  /*08b0*/  SHF.L.U32 R15, R18, 0x10, RZ ;  /* 0x00000010120f7819 */ /* 0x000fe400000006ff */
[----:B------:R-:W-:Y:S02]  /*08c0*/  PRMT R10, R13, 0x7632, R10 ;  /* 0x000076320d0a7816 */ /* 0x000fe4000000000a */
[----:B------:R-:W-:Y:S02]  /*08d0*/  PRMT R8, R12, 0x7632, R8 ;  /* 0x000076320c087816 */ /* 0x000fe40000000008 */
[----:B------:R-:W-:Y:S01]  /*08e0*/  SHF.L.U32 R156, R14, 0x10, RZ ;  /* 0x000000100e9c7819 */ /* 0x000fe200000006ff */
[----:B------:R-:W-:Y:S01]  /*08f0*/  FADD.FTZ R14, -R206, R15 ;  /* 0x0000000fce0e7221 */ /* 0x000fe20000010100 */
[----:B------:R-:W-:Y:S02]  /*0900*/  SHF.L.U32 R153, R9, 0x10, RZ ;  /* 0x0000001009997819 */ /* 0x000fe400000006ff */
[----:B------:R-:W-:-:S02]  /*0910*/  SHF.L.U32 R9, R12, 0x10, RZ ;  /* 0x000000100c097819 */ /* 0x000fc400000006ff */
[----:B------:R-:W-:Y:S01]  /*0920*/  SHF.L.U32 R20, R10, 0x10, RZ ;  /* 0x000000100a147819 */ /* 0x000fe200000006ff */
[----:B------:R-:W-:Y:S01]  /*0930*/  FADD.FTZ R10, -R206, R155 ;  /* 0x0000009bce0a7221 */ /* 0x000fe20000010100 */
[----:B------:R-:W-:Y:S01]  /*0940*/  IMAD.U32 R16, R8, 0x10000, RZ ;  /* 0x0001000008107824 */ /* 0x000fe200078e00ff */
[----:B------:R-:W-:Y:S01]  /*0950*/  SHF.L.U32 R19, R19, 0x10, RZ ;  /* 0x0000001013137819 */ /* 0x000fe200000006ff */
[C---:B-----5:R-:W-:Y:S01]  /*0960*/  FMUL.FTZ R14, R161.reuse, R14 ;  /* 0x0000000ea10e7220 */ /* 0x060fe20000410000 */
[----:B------:R-:W-:Y:S01]  /*0970*/  FMUL.FTZ R3, R161, R6 ;  /* 0x00000006a1037220 */ /* 0x000fe20000410000 */
[----:B------:R-:W-:Y:S01]  /*0980*/  SHF.L.U32 R152, R11, 0x10, RZ ;  /* 0x000000100b987819 */ /* 0x000fe200000006ff */
[----:B------:R-:W-:Y:S01]  /*0990*/  FMUL.FTZ R6, R40, R9 ;  /* 0x0000000928067220 */ /* 0x000fe20000410000 */
[----:B------:R-:W-:Y:S01]  /*09a0*/  FMUL.FTZ R11, R161, R10 ;  /* 0x0000000aa10b7220 */ /* 0x000fe20000410000 */
[----:B------:R-:W-:Y:S01]  /*09b0*/  FADD.FTZ R109, R109, R16 ;  /* 0x000000106d6d7221 */ /* 0x000fe20000010000 */
[-C--:B------:R-:W-:Y:S01]  /*09c0*/  FFMA.FTZ R73, R14, R16.reuse, R73 ;  /* 0x000000100e497223 */ /* 0x080fe20000010049 */
[----:B------:R-:W-:Y:S01]  /*09d0*/  FMUL.FTZ R15, R41, R16 ;  /* 0x00000010290f7220 */ /* 0x000fe20000410000 */
[----:B------:R-:W-:Y:S01]  /*09e0*/  SHF.L.U32 R13, R13, 0x10, RZ ;  /* 0x000000100d0d7819 */ /* 0x000fe200000006ff */
[C---:B------:R-:W-:Y:S01]  /*09f0*/  FADD.FTZ R8, -R206.reuse, R153 ;  /* 0x00000099ce087221 */ /* 0x040fe20000010100 */
[----:B------:R-:W-:Y:S01]  /*0a00*/  FADD.FTZ R16, -R206, R19 ;  /* 0x00000013ce107221 */ /* 0x000fe20000010100 */
[----:B------:R-:W-:Y:S01]  /*0a10*/  FADD.FTZ R112, R112, R17 ;  /* 0x0000001170707221 */ /* 0x000fe20000010000 */
[-C--:B------:R-:W-:Y:S01]  /*0a20*/  FFMA.FTZ R76, R11, R17.reuse, R76 ;  /* 0x000000110b4c7223 */ /* 0x080fe2000001004c */
[----:B------:R-:W-:Y:S01]  /*0a30*/  FMUL.FTZ R10, R44, R17 ;  /* 0x000000112c0a7220 */ /* 0x000fe20000410000 */
[----:B------:R-:W-:Y:S01]  /*0a40*/  FADD.FTZ R18, RZ, R6 ;  /* 0x00000006ff127221 */ /* 0x000fe20000010000 */
[C---:B------:R-:W-:Y:S01]  /*0a50*/  FFMA.FTZ R17, R3.reuse, R6, RZ ;  /* 0x0000000603117223 */ /* 0x040fe200000100ff */
[----:B------:R-:W-:Y:S01]  /*0a60*/  FADD.FTZ R108, R108, R9 ;  /* 0x000000096c6c7221 */ /* 0x000fe20000010000 */
[----:B------:R-:W-:Y:S01]  /*0a70*/  FFMA.FTZ R72, R3, R9, R72 ;  /* 0x0000000903487223 */ /* 0x000fe20000010048 */
[C---:B------:R-:W-:Y:S01]  /*0a80*/  FMUL.FTZ R9, R161.reuse, R8 ;  /* 0x00000008a1097220 */ /* 0x040fe20000410000 */
        /* <DEDUP_REMOVED lines=10> */
[----:B------:R-:W-:-:S02]  /*0b30*/  FADD.FTZ R22, -R206, R153 ;  /* 0x00000099ce167221 */ /* 0x000fc40000010100 */
[----:B------:R-:W-:Y:S01]  /*0b40*/  FADD.FTZ R153, R20, R17 ;  /* 0x0000001114997221 */ /* 0x000fe20000010000 */
[----:B------:R-:W-:Y:S01]  /*0b50*/  FFMA.FTZ R20, R16, R17, R19 ;  /* 0x0000001110147223 */ /* 0x000fe20000010013 */
[----:B------:R-:W-:Y:S01]  /*0b60*/  SHF.L.U32 R155, R154, 0x10, RZ ;  /* 0x000000109a9b7819 */ /* 0x000fe200000006ff */
[----:B------:R-:W-:Y:S01]  /*0b70*/  FMUL.FTZ R18, R161, R22 ;  /* 0x00000016a1127220 */ /* 0x000fe20000410000 */
[----:B------:R-:W-:Y:S01]  /*0b80*/  FADD.FTZ R12, -R206, R157 ;  /* 0x0000009dce0c7221 */ /* 0x000fe20000010100 */
[----:B------:R-:W-:Y:S01]  /*0b90*/  FADD.FTZ R22, R153, R10 ;  /* 0x0000000a99167221 */ /* 0x000fe20000010000 */
[----:B------:R-:W-:Y:S01]  /*0ba0*/  FMUL.FTZ R19, R45, R152 ;  /* 0x000000982d137220 */ /* 0x000fe20000410000 */
[----:B------:R-:W-:Y:S01]  /*0bb0*/  FFMA.FTZ R153, R11, R10, R20 ;  /* 0x0000000a0b997223 */ /* 0x000fe20000010014 */
        /* <DEDUP_REMOVED lines=16> */
[C---:B------:R-:W-:Y:S01]  /*0cc0*/  FFMA.FTZ R79, R22.reuse, R156, R79 ;  /* 0x0000009c164f7223 */ /* 0x040fe2000001004f */
[----:B------:R-:W-:Y:S01]  /*0cd0*/  FADD.FTZ R209, R155, R20 ;  /* 0x000000149bd17221 */ /* 0x000fe20000010000 */
[----:B------:R-:W-:-:S07]  /*0ce0*/  FFMA.FTZ R208, R22, R20, R153 ;  /* 0x0000001416d07223 */ /* 0x000fce0000010099 */
.L_x_3726:
[----:B------:R-:W-:Y:S05]  /*0cf0*/  BSYNC B1 ;  /* 0x0000000000017941 */ /* 0x000fea0003800000 */
.L_x_3725:
        /* <DEDUP_REMOVED lines=17> */
[----:B--2---:R-:W-:Y:S02]  /*0e10*/  SHF.L.U32 R153, R25, 0x10, RZ ;  /* 0x0000001019997819 */ /* 0x004fe400000006ff */
[----:B------:R-:W-:Y:S02]  /*0e20*/  SHF.L.U32 R21, R24, 0x10, RZ ;  /* 0x0000001018157819 */ /* 0x000fe400000006ff */
[C---:B------:R-:W-:Y:S02]  /*0e30*/  PRMT R152, R26.reuse, 0x7632, R152 ;  /* 0x000076321a987816 */ /* 0x040fe40000000098 */
[----:B------:R-:W-:Y:S01]  /*0e40*/  SHF.L.U32 R155, R26, 0x10, RZ ;  /* 0x000000101a9b7819 */ /* 0x000fe200000006ff */
[----:B------:R-:W-:Y:S01]  /*0e50*/  FADD.FTZ R26, -R206, R153 ;  /* 0x00000099ce1a7221 */ /* 0x000fe20000010100 */
[----:B------:R-:W-:Y:S01]  /*0e60*/  PRMT R34, R24, 0x7632, R34 ;  /* 0x0000763218227816 */ /* 0x000fe20000000022 */
[----:B------:R-:W-:Y:S01]  /*0e70*/  FADD.FTZ R24, -R206, R21 ;  /* 0x00000015ce187221 */ /* 0x000fe20000010100 */
[----:B------:R-:W-:-:S02]  /*0e80*/  PRMT R157, R27, 0x7632, R157 ;  /* 0x000076321b9d7816 */ /* 0x000fc4000000009d */
[----:B------:R-:W-:Y:S02]  /*0e90*/  SHF.L.U32 R159, R27, 0x10, RZ ;  /* 0x000000101b9f7819 */ /* 0x000fe400000006ff */
[----:B------:R-:W-:Y:S02]  /*0ea0*/  PRMT R35, R25, 0x7632, R35 ;  /* 0x0000763219237816 */ /* 0x000fe40000000023 */
        /* <DEDUP_REMOVED lines=19> */
[----:B------:R-:W-:Y:S01]  /*0fe0*/  PRMT R160, R31, 0x7632, R160 ;  /* 0x000076321fa07816 */ /* 0x000fe200000000a0 */
[----:B------:R-:W-:Y:S01]  /*0ff0*/  IMAD.U32 R156, R27, 0x10000, RZ ;  /* 0x000100001b9c7824 */ /* 0x000fe200078e00ff */
        /* <DEDUP_REMOVED lines=49> */
.L_x_3728:
[----:B------:R-:W-:Y:S05]  /*1310*/  BSYNC B1 ;  /* 0x0000000000017941 */ /* 0x000fea0003800000 */
.L_x_3727:
        /* <DEDUP_REMOVED lines=19> */
[C---:B------:R-:W-:Y:S01]  /*1450*/  SHF.L.U32 R179, R153.reuse, 0x10, RZ ;  /* 0x0000001099b37819 */ /* 0x040fe200000006ff */
[----:B------:R-:W-:Y:S01]  /*1460*/  FADD.FTZ R152, -R206, R169 ;  /* 0x000000a9ce987221 */ /* 0x000fe20000010100 */
[----:B------:R-:W-:Y:S02]  /*1470*/  PRMT R182, R153, 0x7632, R182 ;  /* 0x0000763299b67816 */ /* 0x000fe400000000b6 */
[----:B------:R-:W-:Y:S01]  /*1480*/  SHF.L.U32 R181, R154, 0x10, RZ ;  /* 0x000000109ab57819 */ /* 0x000fe200000006ff */
[----:B0----5:R-:W-:Y:S01]  /*1490*/  FMUL.FTZ R167, R161, R152 ;  /* 0x00000098a1a77220 */ /* 0x021fe20000410000 */
[----:B------:R-:W-:Y:S01]  /*14a0*/  FADD.FTZ R152, -R206, R179 ;  /* 0x000000b3ce987221 */ /* 0x000fe20000010100 */
[----:B------:R-:W-:-:S02]  /*14b0*/  PRMT R183, R154, 0x7632, R183 ;  /* 0x000076329ab77816 */ /* 0x000fc400000000b7 */
[----:B------:R-:W-:Y:S01]  /*14c0*/  PRMT R184, R155, 0x7632, R184 ;  /* 0x000076329bb87816 */ /* 0x000fe200000000b8 */
[----:B------:R-:W-:Y:S01]  /*14d0*/  FMUL.FTZ R169, R161, R152 ;  /* 0x00000098a1a97220 */ /* 0x000fe20000410000 */
[----:B---3--:R-:W-:Y:S01]  /*14e0*/  PRMT R153, R156, 0x7632, R153 ;  /* 0x000076329c997816 */ /* 0x008fe20000000099 */
[----:B------:R-:W-:Y:S01]  /*14f0*/  FADD.FTZ R152, -R206, R181 ;  /* 0x000000b5ce987221 */ /* 0x000fe20000010100 */
[----:B------:R-:W-:Y:S02]  /*1500*/  PRMT R180, R159, 0x7632, R180 ;  /* 0x000076329fb47816 */ /* 0x000fe400000000b4 */
[----:B------:R-:W-:Y:S02]  /*1510*/  SHF.L.U32 R154, R153, 0x10, RZ ;  /* 0x00000010999a7819 */ /* 0x000fe400000006ff */
[----:B------:R-:W-:Y:S02]  /*1520*/  SHF.L.U32 R153, R178, 0x10, RZ ;  /* 0x00000010b2997819 */ /* 0x000fe400000006ff */
[----:B------:R-:W-:-:S02]  /*1530*/  SHF.L.U32 R187, R155, 0x10, RZ ;  /* 0x000000109bbb7819 */ /* 0x000fc400000006ff */
        /* <DEDUP_REMOVED lines=21> */
[----:B------:R-:W-:-:S02]  /*1690*/  PRMT R168, R158, 0x7632, R168 ;  /* 0x000076329ea87816 */ /* 0x000fc400000000a8 */
[----:B------:R-:W-:Y:S01]  /*16a0*/  SHF.L.U32 R157, R184, 0x10, RZ ;  /* 0x00000010b89d7819 */ /* 0x000fe200000006ff */
[----:B------:R-:W-:Y:S01]  /*16b0*/  FADD.FTZ R184, -R206, R155 ;  /* 0x0000009bceb87221 */ /* 0x000fe20000010100 */
[----:B------:R-:W-:Y:S01]  /*16c0*/  SHF.L.U32 R185, R158, 0x10, RZ ;  /* 0x000000109eb97819 */ /* 0x000fe200000006ff */
[----:B------:R-:W-:Y:S01]  /*16d0*/  FADD.FTZ R155, R152, R183 ;  /* 0x000000b7989b7221 */ /* 0x000fe20000010000 */
[----:B------:R-:W-:Y:S01]  /*16e0*/  SHF.L.U32 R156, R156, 0x10, RZ ;  /* 0x000000109c9c7819 */ /* 0x000fe200000006ff */
[----:B------:R-:W-:Y:S01]  /*16f0*/  FFMA.FTZ R152, R180, R183, R153 ;  /* 0x000000b7b4987223 */ /* 0x000fe20000010099 */
[----:B------:R-:W-:Y:S02]  /*1700*/  IMAD.U32 R158, R168, 0x10000, RZ ;  /* 0x00010000a89e7824 */ /* 0x000fe400078e00ff */
        /* <DEDUP_REMOVED lines=34> */
.L_x_3730:
[----:B------:R-:W-:Y:S05]  /*1930*/  BSYNC B1 ;  /* 0x0000000000017941 */ /* 0x000fea0003800000 */
.L_x_3729:
        /* <DEDUP_REMOVED lines=17> */
[C---:B------:R-:W-:Y:S02]  /*1a50*/  PRMT R195, R154.reuse, 0x7632, R195 ;  /* 0x000076329ac37816 */ /* 0x040fe400000000c3 */
[----:B------:R-:W-:Y:S02]  /*1a60*/  SHF.L.U32 R197, R154, 0x10, RZ ;  /* 0x000000109ac57819 */ /* 0x000fe400000006ff */
[----:B------:R-:W-:Y:S02]  /*1a70*/  SHF.L.U32 R193, R153, 0x10, RZ ;  /* 0x0000001099c17819 */ /* 0x000fe400000006ff */
[C---:B------:R-:W-:Y:S02]  /*1a80*/  PRMT R154, R155.reuse, 0x7632, R154 ;  /* 0x000076329b9a7816 */ /* 0x040fe4000000009a */
[----:B------:R-:W-:-:S02]  /*1a90*/  SHF.L.U32 R155, R155, 0x10, RZ ;  /* 0x000000109b9b7819 */ /* 0x000fc400000006ff */
[----:B------:R-:W-:Y:S02]  /*1aa0*/  SHF.L.U32 R153, R192, 0x10, RZ ;  /* 0x00000010c0997819 */ /* 0x000fe400000006ff */
[C---:B------:R-:W-:Y:S02]  /*1ab0*/  PRMT R165, R152.reuse, 0x7632, R165 ;  /* 0x0000763298a57816 */ /* 0x040fe400000000a5 */
[----:B------:R-:W-:Y:S01]  /*1ac0*/  SHF.L.U32 R189, R152, 0x10, RZ ;  /* 0x0000001098bd7819 */ /* 0x000fe200000006ff */
[C---:B------:R-:W-:Y:S01]  /*1ad0*/  FADD.FTZ R202, -R206.reuse, R155 ;  /* 0x0000009bceca7221 */ /* 0x040fe20000010100 */
[--C-:B------:R-:W-:Y:S01]  /*1ae0*/  FADD.FTZ R198, -R206, R153.reuse ;  /* 0x00000099cec67221 */ /* 0x100fe20000010100 */
[----:B------:R-:W-:Y:S02]  /*1af0*/  SHF.L.U32 R165, R165, 0x10, RZ ;  /* 0x00000010a5a57819 */ /* 0x000fe400000006ff */
        /* <DEDUP_REMOVED lines=42> */
[----:B------:R-:W-:Y:S02]  /*1da0*/  IMAD.U32 R159, R159, 0x10000, RZ ;  /* 0x000100009f9f7824 */ /* 0x000fe400078e00ff */
        /* <DEDUP_REMOVED lines=25> */
.L_x_3732:
[----:B------:R-:W-:Y:S05]  /*1f40*/  BSYNC B1 ;  /* 0x0000000000017941 */ /* 0x000fea0003800000 */
.L_x_3731:
        /* <DEDUP_REMOVED lines=21> */
.L_x_3754:
        /* <DEDUP_REMOVED lines=14> */
[-CC-:B------:R-:W-:Y:S01]  /*2180*/  FFMA.FTZ R156, R18, R205.reuse, R206.reuse ;  /* 0x000000cd129c7223 */ /* 0x180fe200000100ce */
[----:B------:R-:W-:Y:S02]  /*2190*/  FFMA.FTZ R157, R13, R205, R206 ;  /* 0x000000cd0d9d7223 */ /* 0x000fe400000100ce */
[----:B------:R-:W-:Y:S01]  /*21a0*/  FMUL.FTZ R208, R161, R152 ;  /* 0x00000098a1d07220 */ /* 0x000fe20000410000 */
[----:B------:R-:W-:Y:S01]  /*21b0*/  FADD.FTZ R156, R19, -R156 ;  /* 0x8000009c139c7221 */ /* 0x000fe20000010000 */
[----:B0-----:R-:W-:-:S03]  /*21c0*/  FADD.FTZ R158, R12, -R157 ;  /* 0x8000009d0c9e7221 */ /* 0x001fc60000010000 */
[C---:B------:R-:W-:Y:S01]  /*21d0*/  FMUL.FTZ R214, R161.reuse, R156 ;  /* 0x0000009ca1d67220 */ /* 0x040fe20000410000 */
[----:B------:R-:W-:Y:S01]  /*21e0*/  FMUL.FTZ R216, R161, R158 ;  /* 0x0000009ea1d87220 */ /* 0x000fe20000410000 */
[-C--:B------:R-:W-:Y:S01]  /*21f0*/  FFMA.FTZ R158, R14, R205.reuse, R206 ;  /* 0x000000cd0e9e7223 */ /* 0x080fe200000100ce */
[----:B------:R-:W-:Y:S02]  /*2200*/  @P0 SHF.L.U32 R153, R141, 0x10, RZ ;  /* 0x000000108d990819 */ /* 0x000fe400000006ff */
[----:B------:R-:W-:Y:S01]  /*2210*/  @P0 SHF.L.U32 R157, R143, 0x10, RZ ;  /* 0x000000108f9d0819 */ /* 0x000fe200000006ff */
[----:B------:R-:W-:Y:S01]  /*2220*/  FADD.FTZ R158, R15, -R158 ;  /* 0x8000009e0f9e7221 */ /* 0x000fe20000010000 */
[----:B------:R-:W-:Y:S01]  /*2230*/  @P0 PRMT R207, R143, 0x7632, R207 ;  /* 0x000076328fcf0816 */ /* 0x000fe200000000cf */
[----:B------:R-:W-:Y:S02]  /*2240*/  @P0 FADD.FTZ R208, R208, R153 ;  /* 0x00000099d0d00221 */ /* 0x000fe40000010000 */
[----:B------:R-:W-:Y:S01]  /*2250*/  @P0 FADD.FTZ R216, R216, R157 ;  /* 0x0000009dd8d80221 */ /* 0x000fe20000010000 */
[----:B------:R-:W-:Y:S01]  /*2260*/  FFMA.FTZ R157, R22, R205, R206 ;  /* 0x000000cd169d7223 */ /* 0x000fe200000100ce */
[----:B------:R-:W-:Y:S01]  /*2270*/  FMUL.FTZ R152, R208, R163 ;  /* 0x000000a3d0987220 */ /* 0x000fe20000410000 */
[----:B------:R-:W-:Y:S01]  /*2280*/  FMUL.FTZ R158, R161, R158 ;  /* 0x0000009ea19e7220 */ /* 0x000fe20000410000 */
[----:B------:R-:W-:Y:S01]  /*2290*/  @P0 SHF.L.U32 R207, R207, 0x10, RZ ;  /* 0x00000010cfcf0819 */ /* 0x000fe200000006ff */
[----:B------:R-:W-:Y:S01]  /*22a0*/  FADD.FTZ R218, R20, -R157 ;  /* 0x8000009d14da7221 */ /* 0x000fe20000010000 */
[----:B------:R-:W-:Y:S01]  /*22b0*/  FMUL.FTZ R152, R152, UR15 ;  /* 0x0000000f98987c20 */ /* 0x000fe20008410000 */
[----:B------:R-:W-:-:S02]  /*22c0*/  MOV R157, R172 ;  /* 0x000000ac009d7202 */ /* 0x000fc40000000f00 */
[----:B------:R-:W-:Y:S02]  /*22d0*/  FMUL.FTZ R218, R161, R218 ;  /* 0x000000daa1da7220 */ /* 0x000fe40000410000 */
[----:B------:R-:W-:Y:S01]  /*22e0*/  FSEL R153, R152, RZ, P6 ;  /* 0x000000ff98997208 */ /* 0x000fe20003000000 */
[----:B------:R-:W-:Y:S01]  /*22f0*/  FADD.FTZ R152, R10, -R155 ;  /* 0x8000009b0a987221 */ /* 0x000fe20000010000 */
[----:B------:R-:W-:Y:S01]  /*2300*/  @P0 SHF.L.U32 R155, R142, 0x10, RZ ;  /* 0x000000108e9b0819 */ /* 0x000fe200000006ff */
[----:B------:R-:W-:Y:S01]  /*2310*/  @P0 FADD.FTZ R218, R218, R207 ;  /* 0x000000cfdada0221 */ /* 0x000fe20000010000 */
[----:B------:R-:W-:Y:S01]  /*2320*/  LOP3.LUT P6, RZ, R173, 0xff, RZ, 0xc0, !PT ;  /* 0x000000ffadff7812 */ /* 0x000fe200078cc0ff */
[----:B------:R-:W-:-:S04]  /*2330*/  FMUL.FTZ R212, R161, R152 ;  /* 0x00000098a1d47220 */ /* 0x000fc80000410000 */
[--C-:B------:R-:W-:Y:S01]  /*2340*/  @P0 FADD.FTZ R212, R212, R155.reuse ;  /* 0x0000009bd4d40221 */ /* 0x100fe20000010000 */
        /* <DEDUP_REMOVED lines=9> */
[--C-:B------:R-:W-:Y:S01]  /*23e0*/  @P0 FADD.FTZ R210, R210, R155.reuse ;  /* 0x0000009bd2d20221 */ /* 0x100fe20000010000 */
[----:B------:R-:W-:-:S03]  /*23f0*/  @P0 PRMT R155, R142, 0x7632, R155 ;  /* 0x000076328e9b0816 */ /* 0x000fc6000000009b */
[----:B------:R-:W-:Y:S01]  /*2400*/  FMUL.FTZ R152, R210, R163 ;  /* 0x000000a3d2987220 */ /* 0x000fe20000410000 */
[----:B------:R-:W-:-:S03]  /*2410*/  @P0 SHF.L.U32 R155, R155, 0x10, RZ ;  /* 0x000000109b9b0819 */ /* 0x000fc600000006ff */
[----:B------:R-:W-:Y:S02]  /*2420*/  FMUL.FTZ R152, R152, UR15 ;  /* 0x0000000f98987c20 */ /* 0x000fe40008410000 */
[----:B------:R-:W-:-:S03]  /*2430*/  @P0 FADD.FTZ R214, R214, R155 ;  /* 0x0000009bd6d60221 */ /* 0x000fc60000010000 */
[----:B------:R-:W-:Y:S01]  /*2440*/  FSEL R152, R152, RZ, P6 ;  /* 0x000000ff98987208 */ /* 0x000fe20003000000 */
[----:B------:R-:W-:Y:S01]  /*2450*/  FMUL.FTZ R155, R214, R163 ;  /* 0x000000a3d69b7220 */ /* 0x000fe20000410000 */
[----:B------:R-:W-:Y:S02]  /*2460*/  LOP3.LUT P6, RZ, R173, 0xff00, RZ, 0xc0, !PT ;  /* 0x0000ff00adff7812 */ /* 0x000fe400078cc0ff */
[----:B------:R-:W-:Y:S01]  /*2470*/  F2FP.BF16.F32.PACK_AB R153, R152, R153 ;  /* 0x000000999899723e */ /* 0x000fe200000010ff */
[----:B------:R-:W-:-:S05]  /*2480*/  FMUL.FTZ R155, R155, UR15 ;  /* 0x0000000f9b9b7c20 */ /* 0x000fca0008410000 */
[----:B------:R-:W-:Y:S01]  /*2490*/  FSEL R209, R155, RZ, P6 ;  /* 0x000000ff9bd17208 */ /* 0x000fe20003000000 */
[----:B------:R-:W-:-:S03]  /*24a0*/  FFMA.FTZ R155, R3, R205, R206 ;  /* 0x000000cd039b7223 */ /* 0x000fc600000100ce */
[----:B------:R-:W-:Y:S01]  /*24b0*/  F2FP.BF16.F32.PACK_AB R154, R209, R154 ;  /* 0x0000009ad19a723e */ /* 0x000fe200000010ff */
[----:B------:R-:W-:Y:S01]  /*24c0*/  FADD.FTZ R156, R6, -R155 ;  /* 0x8000009b069c7221 */ /* 0x000fe20000010000 */
[----:B------:R-:W-:-:S03]  /*24d0*/  @P0 SHF.L.U32 R155, R140, 0x10, RZ ;  /* 0x000000108c9b0819 */ /* 0x000fc600000006ff */
[----:B------:R-:W-:-:S04]  /*24e0*/  FMUL.FTZ R156, R161, R156 ;  /* 0x0000009ca19c7220 */ /* 0x000fc80000410000 */
        /* <DEDUP_REMOVED lines=15> */
[----:B------:R-:W-:Y:S01]  /*25e0*/  @P0 F2FP.BF16.F32.PACK_AB R155, RZ, R216 ;  /* 0x000000d8ff9b023e */ /* 0x000fe200000010ff */
[----:B------:R-:W-:Y:S01]  /*25f0*/  FMUL.FTZ R216, R216, R163 ;  /* 0x000000a3d8d87220 */ /* 0x000fe20000410000 */
[----:B------:R-:W-:Y:S02]  /*2600*/  @P0 F2FP.BF16.F32.PACK_AB R208, RZ, R208 ;  /* 0x000000d0ffd0023e */ /* 0x000fe400000010ff */
[----:B------:R-:W-:Y:S01]  /*2610*/  @P0 F2FP.BF16.F32.PACK_AB R212, RZ, R212 ;  /* 0x000000d4ffd4023e */ /* 0x000fe200000010ff */
[----:B------:R-:W-:Y:S01]  /*2620*/  FMUL.FTZ R216, R216, UR15 ;  /* 0x0000000fd8d87c20 */ /* 0x000fe20008410000 */
[----:B------:R-:W-:Y:S02]  /*2630*/  @P0 F2FP.BF16.F32.PACK_AB R156, RZ, R156 ;  /* 0x0000009cff9c023e */ /* 0x000fe400000010ff */
[----:B------:R-:W-:Y:S02]  /*2640*/  @P0 PRMT R107, R155, 0x7610, R107 ;  /* 0x000076109b6b0816 */ /* 0x000fe4000000006b */
[----:B------:R-:W-:-:S02]  /*2650*/  @P0 PRMT R105, R208, 0x7610, R105 ;  /* 0x00007610d0690816 */ /* 0x000fc40000000069 */
[----:B------:R-:W-:Y:S02]  /*2660*/  @P0 F2FP.BF16.F32.PACK_AB R210, RZ, R210 ;  /* 0x000000d2ffd2023e */ /* 0x000fe400000010ff */
[----:B------:R-:W-:Y:S02]  /*2670*/  @P0 PRMT R106, R212, 0x7610, R106 ;  /* 0x00007610d46a0816 */ /* 0x000fe4000000006a */
[----:B------:R-:W-:Y:S02]  /*2680*/  @P0 F2FP.BF16.F32.PACK_AB R214, RZ, R214 ;  /* 0x000000d6ffd6023e */ /* 0x000fe400000010ff */
[----:B------:R-:W-:Y:S02]  /*2690*/  @P0 PRMT R104, R156, 0x7610, R104 ;  /* 0x000076109c680816 */ /* 0x000fe40000000068 */
[----:B------:R-:W-:Y:S01]  /*26a0*/  @P0 F2FP.BF16.F32.PACK_AB R158, RZ, R158 ;  /* 0x0000009eff9e023e */ /* 0x000fe200000010ff */
[----:B------:R-:W0:Y:S01]  /*26b0*/  LDC.64 R156, c[0x0][0x2f8] ;  /* 0x0000be00ff9c7b82 */ /* 0x000e220000000a00 */
[----:B------:R-:W-:Y:S01]  /*26c0*/  @P0 F2FP.BF16.F32.PACK_AB R155, RZ, R218 ;  /* 0x000000daff9b023e */ /* 0x000fe200000010ff */
[----:B------:R-:W-:Y:S01]  /*26d0*/  FMUL.FTZ R218, R218, R163 ;  /* 0x000000a3dada7220 */ /* 0x000fe20000410000 */
[----:B------:R-:W-:-:S02]  /*26e0*/  @P0 PRMT R105, R105, 0x5410, R210 ;  /* 0x0000541069690816 */ /* 0x000fc400000000d2 */
[----:B------:R-:W-:Y:S01]  /*26f0*/  @P0 PRMT R106, R106, 0x5410, R214 ;  /* 0x000054106a6a0816 */ /* 0x000fe200000000d6 */
[----:B------:R-:W-:Y:S01]  /*2700*/  FMUL.FTZ R218, R218, UR15 ;  /* 0x0000000fdada7c20 */ /* 0x000fe20008410000 */
[----:B------:R-:W-:Y:S02]  /*2710*/  @P0 PRMT R104, R104, 0x5410, R158 ;  /* 0x0000541068680816 */ /* 0x000fe4000000009e */
[----:B------:R-:W-:Y:S02]  /*2720*/  @P0 PRMT R107, R107, 0x5410, R155 ;  /* 0x000054106b6b0816 */ /* 0x000fe4000000009b */
[----:B------:R-:W-:-:S04]  /*2730*/  LOP3.LUT P0, RZ, R173, 0xff0000, RZ, 0xc0, !PT ;  /* 0x00ff0000adff7812 */ /* 0x000fc8000780c0ff */
[----:B------:R-:W-:Y:S02]  /*2740*/  FSEL R155, R216, RZ, P0 ;  /* 0x000000ffd89b7208 */ /* 0x000fe40000000000 */
[----:B------:R-:W-:-:S04]  /*2750*/  LOP3.LUT P0, RZ, R173, 0xff000000, RZ, 0xc0, !PT ;  /* 0xff000000adff7812 */ /* 0x000fc8000780c0ff */
[----:B------:R-:W-:Y:S02]  /*2760*/  FSEL R218, R218, RZ, P0 ;  /* 0x000000ffdada7208 */ /* 0x000fe40000000000 */
[----:B------:R-:W-:Y:S01]  /*2770*/  ISETP.NE.U32.AND P0, PT, RZ, UR16, PT ;  /* 0x00000010ff007c0c */ /* 0x000fe2000bf05070 */
[----:B0-----:R-:W-:Y:S01]  /*2780*/  IMAD.WIDE.U32 R156, R203, 0x10, R156 ;  /* 0x00000010cb9c7825 */ /* 0x001fe200078e009c */
[----:B------:R-:W-:Y:S02]  /*2790*/  F2FP.BF16.F32.PACK_AB R155, R218, R155 ;  /* 0x0000009bda9b723e */ /* 0x000fe400000010ff */
[----:B------:R-:W-:-:S13]  /*27a0*/  ISETP.NE.AND.EX P0, PT, RZ, UR17, PT, P0 ;  /* 0x00000011ff007c0c */ /* 0x000fda000bf05300 */
[----:B------:R-:W0:Y:S02]  /*27b0*/  @P0 LDC.64 R158, c[0x0][0x308] ;  /* 0x0000c200ff9e0b82 */ /* 0x000e240000000a00 */
[C---:B0-----:R-:W-:Y:S01]  /*27c0*/  @P0 IMAD.WIDE.U32 R158, R203.reuse, 0x10, R158 ;  /* 0x00000010cb9e0825 */ /* 0x041fe200078e009e */
[----:B------:R-:W-:-:S04]  /*27d0*/  IADD3 R203, R203, 0x20, RZ ;  /* 0x00000020cbcb7810 */ /* 0x000fc80007ffe0ff */
[----:B------:R1:W-:Y:S04]  /*27e0*/  @P0 STG.E.128 desc[UR4][R158.64], R104 ;  /* 0x000000689e000986 */ /* 0x0003e8000c101d04 */
[----:B------:R1:W-:Y:S02]  /*27f0*/  STG.E.128 desc[UR4][R156.64], R152 ;  /* 0x000000989c007986 */ /* 0x0003e4000c101d04 */
.L_x_3735:
[----:B------:R-:W-:Y:S05]  /*2800*/  BSYNC B1 ;  /* 0x0000000000017941 */ /* 0x000fea0003800000 */
.L_x_3734:
        /* <DEDUP_REMOVED lines=8> */
[-CC-:B------:R-:W-:Y:S01]  /*2890*/  FFMA.FTZ R156, R160, R205.reuse, R206.reuse ;  /* 0x000000cda09c7223 */ /* 0x180fe200000100ce */
[-CC-:B------:R-:W-:Y:S01]  /*28a0*/  FFMA.FTZ R157, R27, R205.reuse, R206.reuse ;  /* 0x000000cd1b9d7223 */ /* 0x180fe200000100ce */
[----:B------:R-:W-:Y:S01]  /*28b0*/  FFMA.FTZ R218, R162, R205, R206 ;  /* 0x000000cda2da7223 */ /* 0x000fe200000100ce */
[----:B------:R-:W-:Y:S01]  /*28c0*/  FMUL.FTZ R208, R161, R152 ;  /* 0x00000098a1d07220 */ /* 0x000fe20000410000 */
[----:B------:R-:W-:Y:S01]  /*28d0*/  FADD.FTZ R156, R33, -R156 ;  /* 0x8000009c219c7221 */ /* 0x000fe20000010000 */
[----:B0-----:R-:W-:Y:S01]  /*28e0*/  FADD.FTZ R158, R30, -R157 ;  /* 0x8000009d1e9e7221 */ /* 0x001fe20000010000 */
[----:B------:R-:W-:-:S02]  /*28f0*/  FADD.FTZ R218, R35, -R218 ;  /* 0x800000da23da7221 */ /* 0x000fc40000010000 */
[C---:B------:R-:W-:Y:S01]  /*2900*/  FMUL.FTZ R214, R161.reuse, R156 ;  /* 0x0000009ca1d67220 */ /* 0x040fe20000410000 */
[----:B------:R-:W-:Y:S01]  /*2910*/  FMUL.FTZ R216, R161, R158 ;  /* 0x0000009ea1d87220 */ /* 0x000fe20000410000 */
[----:B------:R-:W-:Y:S01]  /*2920*/  FFMA.FTZ R158, R32, R205, R206 ;  /* 0x000000cd209e7223 */ /* 0x000fe200000100ce */
[----:B------:R-:W-:Y:S01]  /*2930*/  @P0 SHF.L.U32 R153, R145, 0x10, RZ ;  /* 0x0000001091990819 */ /* 0x000fe200000006ff */
[----:B------:R-:W-:Y:S01]  /*2940*/  FMUL.FTZ R218, R161, R218 ;  /* 0x000000daa1da7220 */ /* 0x000fe20000410000 */
[----:B------:R-:W-:Y:S01]  /*2950*/  @P0 SHF.L.U32 R157, R147, 0x10, RZ ;  /* 0x00000010939d0819 */ /* 0x000fe200000006ff */
[----:B------:R-:W-:Y:S02]  /*2960*/  FADD.FTZ R158, R29, -R158 ;  /* 0x8000009e1d9e7221 */ /* 0x000fe40000010000 */
[----:B------:R-:W-:Y:S02]  /*2970*/  @P0 FADD.FTZ R208, R208, R153 ;  /* 0x00000099d0d00221 */ /* 0x000fe40000010000 */
[--C-:B------:R-:W-:Y:S01]  /*2980*/  @P0 FADD.FTZ R216, R216, R157.reuse ;  /* 0x0000009dd8d80221 */ /* 0x100fe20000010000 */
[----:B------:R-:W-:Y:S01]  /*2990*/  @P0 PRMT R157, R147, 0x7632, R157 ;  /* 0x00007632939d0816 */ /* 0x000fe2000000009d */
[----:B------:R-:W-:Y:S01]  /*29a0*/  FMUL.FTZ R152, R208, R163 ;  /* 0x000000a3d0987220 */ /* 0x000fe20000410000 */
[----:B------:R-:W-:-:S02]  /*29b0*/  FMUL.FTZ R158, R161, R158 ;  /* 0x0000009ea19e7220 */ /* 0x000fc40000410000 */
[----:B------:R-:W-:Y:S01]  /*29c0*/  @P0 SHF.L.U32 R207, R157, 0x10, RZ ;  /* 0x000000109dcf0819 */ /* 0x000fe200000006ff */
[----:B------:R-:W-:Y:S01]  /*29d0*/  FMUL.FTZ R152, R152, UR15 ;  /* 0x0000000f98987c20 */ /* 0x000fe20008410000 */
[----:B------:R-:W-:-:S03]  /*29e0*/  MOV R157, R170 ;  /* 0x000000aa009d7202 */ /* 0x000fc60000000f00 */
[----:B------:R-:W-:Y:S01]  /*29f0*/  @P0 FADD.FTZ R218, R218, R207 ;  /* 0x000000cfdada0221 */ /* 0x000fe20000010000 */
[----:B------:R-:W-:Y:S01]  /*2a00*/  FSEL R153, R152, RZ, P6 ;  /* 0x000000ff98997208 */ /* 0x000fe20003000000 */
[----:B------:R-:W-:Y:S01]  /*2a10*/  FADD.FTZ R152, R28, -R155 ;  /* 0x8000009b1c987221 */ /* 0x000fe20000010000 */
[----:B------:R-:W-:Y:S02]  /*2a20*/  @P0 SHF.L.U32 R155, R146, 0x10, RZ ;  /* 0x00000010929b0819 */ /* 0x000fe400000006ff */
[----:B------:R-:W-:Y:S01]  /*2a30*/  LOP3.LUT P6, RZ, R171, 0xff, RZ, 0xc0, !PT ;  /* 0x000000ffabff7812 */ /* 0x000fe200078cc0ff */
[----:B------:R-:W-:-:S04]  /*2a40*/  FMUL.FTZ R212, R161, R152 ;  /* 0x00000098a1d47220 */ /* 0x000fc80000410000 */
[--C-:B------:R-:W-:Y:S01]  /*2a50*/  @P0 FADD.FTZ R212, R212, R155.reuse ;  /* 0x0000009bd4d40221 */ /* 0x100fe20000010000 */
[----:B------:R-:W-:-:S03]  /*2a60*/  @P0 PRMT R155, R145, 0x7632, R155 ;  /* 0x00007632919b0816 */ /* 0x000fc6000000009b */
[----:B------:R-:W-:Y:S02]  /*2a70*/  FMUL.FTZ R152, R212, R163 ;  /* 0x000000a3d4987220 */ /* 0x000fe40000410000 */
[----:B------:R-:W-:Y:S02]  /*2a80*/  @P0 IMAD.U32 R155, R155, 0x10000, RZ ;  /* 0x000100009b9b0824 */ /* 0x000fe400078e00ff */
        /* <DEDUP_REMOVED lines=50> */
[----:B------:R-:W-:Y:S02]  /*2db0*/  @P0 F2FP.BF16.F32.PACK_AB R158, RZ, R158 ;  /* 0x0000009eff9e023e */ /* 0x000fe400000010ff */
        /* <DEDUP_REMOVED lines=21> */
.L_x_3737:
[----:B------:R-:W-:Y:S05]  /*2f10*/  BSYNC B1 ;  /* 0x0000000000017941 */ /* 0x000fea0003800000 */
.L_x_3736:
        /* <DEDUP_REMOVED lines=112> */
.L_x_3739:
[----:B------:R-:W-:Y:S05]  /*3620*/  BSYNC B1 ;  /* 0x0000000000017941 */ /* 0x000fea0003800000 */
.L_x_3738:
        /* <DEDUP_REMOVED lines=10> */
[-C--:B------:R-:W-:Y:S01]  /*36d0*/  FFMA.FTZ R157, R165, R205.reuse, R206 ;  /* 0x000000cda59d7223 */ /* 0x080fe200000100ce */
[----:B------:R-:W-:Y:S01]  /*36e0*/  FMUL.FTZ R208, R161, R152 ;  /* 0x00000098a1d07220 */ /* 0x000fe20000410000 */
[----:B------:R-:W-:Y:S01]  /*36f0*/  FADD.FTZ R156, R199, -R156 ;  /* 0x8000009cc79c7221 */ /* 0x000fe20000010000 */
[----:B------:R-:W-:Y:S01]  /*3700*/  FFMA.FTZ R159, R197, R205, R206 ;  /* 0x000000cdc59f7223 */ /* 0x000fe200000100ce */
[----:B------:R-:W-:-:S02]  /*3710*/  FADD.FTZ R158, R193, -R158 ;  /* 0x8000009ec19e7221 */ /* 0x000fc40000010000 */
[----:B------:R-:W-:Y:S01]  /*3720*/  FMUL.FTZ R214, R161, R156 ;  /* 0x0000009ca1d67220 */ /* 0x000fe20000410000 */
[----:B------:R-:W-:Y:S01]  /*3730*/  FADD.FTZ R156, R190, -R157 ;  /* 0x8000009dbe9c7221 */ /* 0x000fe20000010000 */
[----:B------:R-:W-:Y:S01]  /*3740*/  FADD.FTZ R216, R202, -R159 ;  /* 0x8000009fcad87221 */ /* 0x000fe20000010000 */
[----:B------:R-:W-:Y:S01]  /*3750*/  @P0 IMAD.U32 R153, R37, 0x10000, RZ ;  /* 0x0001000025990824 */ /* 0x000fe200078e00ff */
[----:B------:R-:W-:Y:S01]  /*3760*/  @P0 SHF.L.U32 R157, R36, 0x10, RZ ;  /* 0x00000010249d0819 */ /* 0x000fe200000006ff */
[----:B------:R-:W-:Y:S01]  /*3770*/  FMUL.FTZ R156, R161, R156 ;  /* 0x0000009ca19c7220 */ /* 0x000fe20000410000 */
[----:B------:R-:W-:Y:S01]  /*3780*/  @P0 PRMT R207, R39, 0x7632, R207 ;  /* 0x0000763227cf0816 */ /* 0x000fe200000000cf */
[----:B------:R-:W-:Y:S01]  /*3790*/  @P0 FADD.FTZ R208, R208, R153 ;  /* 0x00000099d0d00221 */ /* 0x000fe20000010000 */
[----:B------:R-:W-:Y:S01]  /*37a0*/  FMUL.FTZ R216, R161, R216 ;  /* 0x000000d8a1d87220 */ /* 0x000fe20000410000 */
[----:B------:R-:W-:Y:S01]  /*37b0*/  @P0 FADD.FTZ R156, R156, R157 ;  /* 0x0000009d9c9c0221 */ /* 0x000fe20000010000 */
[----:B------:R-:W-:Y:S01]  /*37c0*/  @P0 SHF.L.U32 R207, R207, 0x10, RZ ;  /* 0x00000010cfcf0819 */ /* 0x000fe200000006ff */
[----:B------:R-:W-:-:S02]  /*37d0*/  FMUL.FTZ R152, R208, R163 ;  /* 0x000000a3d0987220 */ /* 0x000fc40000410000 */
[----:B------:R-:W-:Y:S02]  /*37e0*/  FMUL.FTZ R157, R156, R163 ;  /* 0x000000a39c9d7220 */ /* 0x000fe40000410000 */
[----:B------:R-:W-:Y:S02]  /*37f0*/  FMUL.FTZ R152, R152, UR15 ;  /* 0x0000000f98987c20 */ /* 0x000fe40008410000 */
[----:B------:R-:W-:-:S03]  /*3800*/  FMUL.FTZ R157, R157, UR15 ;  /* 0x0000000f9d9d7c20 */ /* 0x000fc60008410000 */
[----:B------:R-:W-:Y:S01]  /*3810*/  FSEL R153, R152, RZ, P6 ;  /* 0x000000ff98997208 */ /* 0x000fe20003000000 */
[----:B------:R-:W-:Y:S01]  /*3820*/  FADD.FTZ R152, R194, -R155 ;  /* 0x8000009bc2987221 */ /* 0x000fe20000010000 */
[----:B------:R-:W-:Y:S02]  /*3830*/  @P0 SHF.L.U32 R155, R38, 0x10, RZ ;  /* 0x00000010269b0819 */ /* 0x000fe400000006ff */
        /* <DEDUP_REMOVED lines=8> */
[-CC-:B------:R-:W-:Y:S01]  /*38c0*/  FFMA.FTZ R152, R198, R205.reuse, R206.reuse ;  /* 0x000000cdc6987223 */ /* 0x180fe200000100ce */
[----:B------:R-:W-:Y:S01]  /*38d0*/  FFMA.FTZ R206, R204, R205, R206 ;  /* 0x000000cdccce7223 */ /* 0x000fe200000100ce */
[----:B------:R-:W-:Y:S02]  /*38e0*/  @P0 SHF.L.U32 R205, R39, 0x10, RZ ;  /* 0x0000001027cd0819 */ /* 0x000fe400000006ff */
[----:B------:R-:W-:Y:S01]  /*38f0*/  FADD.FTZ R152, R195, -R152 ;  /* 0x80000098c3987221 */ /* 0x000fe20000010000 */
[----:B------:R-:W-:Y:S01]  /*3900*/  FADD.FTZ R218, R201, -R206 ;  /* 0x800000cec9da7221 */ /* 0x000fe20000010000 */
[C---:B------:R-:W-:Y:S01]  /*3910*/  FMUL.FTZ R206, R161.reuse, R158 ;  /* 0x0000009ea1ce7220 */ /* 0x040fe20000410000 */
[----:B------:R-:W-:Y:S01]  /*3920*/  @P0 PRMT R158, R36, 0x7632, R158 ;  /* 0x00007632249e0816 */ /* 0x000fe2000000009e */
[C---:B------:R-:W-:Y:S01]  /*3930*/  FMUL.FTZ R210, R161.reuse, R152 ;  /* 0x00000098a1d27220 */ /* 0x040fe20000410000 */
[----:B------:R-:W-:Y:S01]  /*3940*/  FMUL.FTZ R218, R161, R218 ;  /* 0x000000daa1da7220 */ /* 0x000fe20000410000 */
[----:B------:R-:W-:Y:S01]  /*3950*/  @P0 FADD.FTZ R216, R216, R205 ;  /* 0x000000cdd8d80221 */ /* 0x000fe20000010000 */
[----:B------:R-:W-:Y:S01]  /*3960*/  @P0 SHF.L.U32 R159, R158, 0x10, RZ ;  /* 0x000000109e9f0819 */ /* 0x000fe200000006ff */
[--C-:B------:R-:W-:Y:S01]  /*3970*/  @P0 FADD.FTZ R210, R210, R155.reuse ;  /* 0x0000009bd2d20221 */ /* 0x100fe20000010000 */
[----:B------:R-:W-:Y:S01]  /*3980*/  @P0 PRMT R155, R38, 0x7632, R155 ;  /* 0x00007632269b0816 */ /* 0x000fe2000000009b */
[----:B------:R-:W-:Y:S01]  /*3990*/  @P0 FADD.FTZ R218, R218, R207 ;  /* 0x000000cfdada0221 */ /* 0x000fe20000010000 */
[----:B------:R-:W-:Y:S01]  /*39a0*/  MOV R158, R176 ;  /* 0x000000b0009e7202 */ /* 0x000fe20000000f00 */
[----:B------:R-:W-:Y:S01]  /*39b0*/  @P0 FADD.FTZ R206, R206, R159 ;  /* 0x0000009fcece0221 */ /* 0x000fe20000010000 */
[----:B------:R-:W-:Y:S01]  /*39c0*/  @P0 SHF.L.U32 R155, R155, 0x10, RZ ;  /* 0x000000109b9b0819 */ /* 0x000fe200000006ff */
[----:B------:R-:W-:Y:S01]  /*39d0*/  FMUL.FTZ R152, R210, R163 ;  /* 0x000000a3d2987220 */ /* 0x000fe20000410000 */
[----:B------:R-:W-:-:S03]  /*39e0*/  LOP3.LUT P6, RZ, R176, 0xff000000, RZ, 0xc0, !PT ;  /* 0xff000000b0ff7812 */ /* 0x000fc600078cc0ff */
[----:B------:R-:W-:Y:S01]  /*39f0*/  @P0 FADD.FTZ R214, R214, R155 ;  /* 0x0000009bd6d60221 */ /* 0x000fe20000010000 */
[----:B------:R-:W-:Y:S01]  /*3a00*/  LOP3.LUT P0, RZ, R158, 0xff, RZ, 0xc0, !PT ;  /* 0x000000ff9eff7812 */ /* 0x000fe2000780c0ff */
[-C--:B------:R-:W-:Y:S01]  /*3a10*/  FMUL.FTZ R158, R206, R163.reuse ;  /* 0x000000a3ce9e7220 */ /* 0x080fe20000410000 */
[----:B------:R-:W-:Y:S01]  /*3a20*/  FMUL.FTZ R152, R152, UR15 ;  /* 0x0000000f98987c20 */ /* 0x000fe20008410000 */
[----:B------:R-:W-:Y:S01]  /*3a30*/  FMUL.FTZ R155, R214, R163 ;  /* 0x000000a3d69b7220 */ /* 0x000fe20000410000 */
[----:B------:R-:W-:Y:S01]  /*3a40*/  FSEL R161, R157, RZ, P0 ;  /* 0x000000ff9da17208 */ /* 0x000fe20000000000 */
[----:B------:R-:W-:Y:S01]  /*3a50*/  FMUL.FTZ R158, R158, UR15 ;  /* 0x0000000f9e9e7c20 */ /* 0x000fe20008410000 */
[----:B------:R-:W-:Y:S01]  /*3a60*/  LOP3.LUT P0, RZ, R176, 0xff00, RZ, 0xc0, !PT ;  /* 0x0000ff00b0ff7812 */ /* 0x000fe2000780c0ff */
[----:B------:R-:W-:Y:S01]  /*3a70*/  FMUL.FTZ R155, R155, UR15 ;  /* 0x0000000f9b9b7c20 */ /* 0x000fe20008410000 */
[----:B------:R-:W-:Y:S02]  /*3a80*/  FSEL R152, R152, RZ, P6 ;  /* 0x000000ff98987208 */ /* 0x000fe40003000000 */
[----:B------:R-:W-:-:S02]  /*3a90*/  FSEL R220, R158, RZ, P0 ;  /* 0x000000ff9edc7208 */ /* 0x000fc40000000000 */
[----:B------:R-:W-:Y:S01]  /*3aa0*/  ISETP.NE.U32.AND P0, PT, RZ, UR16, PT ;  /* 0x00000010ff007c0c */ /* 0x000fe2000bf05070 */
[----:B------:R-:W0:Y:S01]  /*3ab0*/  LDC.64 R158, c[0x0][0x2f8] ;  /* 0x0000be00ff9e7b82 */ /* 0x000e220000000a00 */
[----:B------:R-:W-:Y:S02]  /*3ac0*/  LOP3.LUT P6, RZ, R177, 0xff00, RZ, 0xc0, !PT ;  /* 0x0000ff00b1ff7812 */ /* 0x000fe400078cc0ff */
[----:B------:R-:W-:Y:S02]  /*3ad0*/  ISETP.NE.AND.EX P0, PT, RZ, UR17, PT, P0 ;  /* 0x00000011ff007c0c */ /* 0x000fe4000bf05300 */
[----:B------:R-:W-:Y:S02]  /*3ae0*/  FSEL R155, R155, RZ, P6 ;  /* 0x000000ff9b9b7208 */ /* 0x000fe40003000000 */
[----:B------:R-:W-:Y:S02]  /*3af0*/  F2FP.BF16.F32.PACK_AB R153, R152, R153 ;  /* 0x000000999899723e */ /* 0x000fe400000010ff */
[----:B------:R-:W-:-:S02]  /*3b00*/  F2FP.BF16.F32.PACK_AB R154, R155, R154 ;  /* 0x0000009a9b9a723e */ /* 0x000fc400000010ff */
[----:B------:R-:W-:-:S05]  /*3b10*/  F2FP.BF16.F32.PACK_AB R152, R220, R161 ;  /* 0x000000a1dc98723e */ /* 0x000fca00000010ff */
[----:B------:R-:W-:Y:S02]  /*3b20*/  @P0 F2FP.BF16.F32.PACK_AB R208, RZ, R208 ;  /* 0x000000d0ffd0023e */ /* 0x000fe400000010ff */
[----:B------:R-:W-:Y:S02]  /*3b30*/  @P0 F2FP.BF16.F32.PACK_AB R212, RZ, R212 ;  /* 0x000000d4ffd4023e */ /* 0x000fe400000010ff */
[----:B------:R-:W-:Y:S02]  /*3b40*/  @P0 F2FP.BF16.F32.PACK_AB R156, RZ, R156 ;  /* 0x0000009cff9c023e */ /* 0x000fe400000010ff */
[----:B------:R-:W-:Y:S01]  /*3b50*/  @P0 F2FP.BF16.F32.PACK_AB R157, RZ, R216 ;  /* 0x000000d8ff9d023e */ /* 0x000fe200000010ff */
[-C--:B------:R-:W-:Y:S01]  /*3b60*/  FMUL.FTZ R216, R216, R163.reuse ;  /* 0x000000a3d8d87220 */ /* 0x080fe20000410000 */
[----:B------:R-:W-:Y:S01]  /*3b70*/  FMUL.FTZ R163, R218, R163 ;  /* 0x000000a3daa37220 */ /* 0x000fe20000410000 */
[----:B------:R-:W-:Y:S01]  /*3b80*/  @P0 PRMT R105, R208, 0x7610, R105 ;  /* 0x00007610d0690816 */ /* 0x000fe20000000069 */
[----:B0-----:R-:W-:Y:S01]  /*3b90*/  IMAD.WIDE.U32 R158, R203, 0x10, R158 ;  /* 0x00000010cb9e7825 */ /* 0x001fe200078e009e */
[----:B------:R-:W-:-:S03]  /*3ba0*/  @P0 F2FP.BF16.F32.PACK_AB R210, RZ, R210 ;  /* 0x000000d2ffd2023e */ /* 0x000fc600000010ff */
[----:B------:R-:W-:Y:S01]  /*3bb0*/  FMUL.FTZ R216, R216, UR15 ;  /* 0x0000000fd8d87c20 */ /* 0x000fe20008410000 */
[----:B------:R-:W-:Y:S01]  /*3bc0*/  @P0 PRMT R106, R212, 0x7610, R106 ;  /* 0x00007610d46a0816 */ /* 0x000fe2000000006a */
[----:B------:R-:W-:Y:S01]  /*3bd0*/  FMUL.FTZ R163, R163, UR15 ;  /* 0x0000000fa3a37c20 */ /* 0x000fe20008410000 */
[----:B------:R-:W-:Y:S02]  /*3be0*/  @P0 F2FP.BF16.F32.PACK_AB R214, RZ, R214 ;  /* 0x000000d6ffd6023e */ /* 0x000fe400000010ff */
[----:B------:R-:W-:Y:S02]  /*3bf0*/  @P0 PRMT R104, R156, 0x7610, R104 ;  /* 0x000076109c680816 */ /* 0x000fe40000000068 */
[----:B------:R-:W-:Y:S02]  /*3c00*/  @P0 F2FP.BF16.F32.PACK_AB R206, RZ, R206 ;  /* 0x000000ceffce023e */ /* 0x000fe400000010ff */
[----:B------:R-:W-:Y:S02]  /*3c10*/  @P0 F2FP.BF16.F32.PACK_AB R218, RZ, R218 ;  /* 0x000000daffda023e */ /* 0x000fe400000010ff */
[----:B------:R-:W-:-:S02]  /*3c20*/  @P0 PRMT R107, R157, 0x7610, R107 ;  /* 0x000076109d6b0816 */ /* 0x000fc4000000006b */
[----:B------:R-:W-:Y:S02]  /*3c30*/  @P0 PRMT R105, R105, 0x5410, R210 ;  /* 0x0000541069690816 */ /* 0x000fe400000000d2 */
[----:B------:R-:W-:Y:S02]  /*3c40*/  @P0 PRMT R106, R106, 0x5410, R214 ;  /* 0x000054106a6a0816 */ /* 0x000fe400000000d6 */
[----:B------:R-:W-:Y:S02]  /*3c50*/  @P0 PRMT R104, R104, 0x5410, R206 ;  /* 0x0000541068680816 */ /* 0x000fe400000000ce */
[----:B------:R-:W-:Y:S02]  /*3c60*/  @P0 PRMT R107, R107, 0x5410, R218 ;  /* 0x000054106b6b0816 */ /* 0x000fe400000000da */
[----:B------:R-:W-:-:S04]  /*3c70*/  LOP3.LUT P0, RZ, R177, 0xff0000, RZ, 0xc0, !PT ;  /* 0x00ff0000b1ff7812 */ /* 0x000fc8000780c0ff */
[----:B------:R-:W-:Y:S02]  /*3c80*/  FSEL R216, R216, RZ, P0 ;  /* 0x000000ffd8d87208 */ /* 0x000fe40000000000 */
[----:B------:R-:W-:-:S04]  /*3c90*/  LOP3.LUT P0, RZ, R177, 0xff000000, RZ, 0xc0, !PT ;  /* 0xff000000b1ff7812 */ /* 0x000fc8000780c0ff */
[----:B------:R-:W-:Y:S02]  /*3ca0*/  FSEL R163, R163, RZ, P0 ;  /* 0x000000ffa3a37208 */ /* 0x000fe40000000000 */
[----:B------:R-:W-:Y:S02]  /*3cb0*/  ISETP.NE.U32.AND P0, PT, RZ, UR16, PT ;  /* 0x00000010ff007c0c */ /* 0x000fe4000bf05070 */
[----:B------:R-:W-:Y:S02]  /*3cc0*/  F2FP.BF16.F32.PACK_AB R155, R163, R216 ;  /* 0x000000d8a39b723e */ /* 0x000fe400000010ff */
[----:B------:R-:W-:-:S13]  /*3cd0*/  ISETP.NE.AND.EX P0, PT, RZ, UR17, PT, P0 ;  /* 0x00000011ff007c0c */ /* 0x000fda000bf05300 */
[----:B------:R-:W0:Y:S02]  /*3ce0*/  @P0 LDC.64 R156, c[0x0][0x308] ;  /* 0x0000c200ff9c0b82 */ /* 0x000e240000000a00 */
[----:B0-----:R-:W-:-:S05]  /*3cf0*/  @P0 IMAD.WIDE.U32 R156, R203, 0x10, R156 ;  /* 0x00000010cb9c0825 */ /* 0x001fca00078e009c */
[----:B------:R4:W-:Y:S04]  /*3d00*/  @P0 STG.E.128 desc[UR4][R156.64], R104 ;  /* 0x000000689c000986 */ /* 0x0009e8000c101d04 */
[----:B------:R4:W-:Y:S02]  /*3d10*/  STG.E.128 desc[UR4][R158.64], R152 ;  /* 0x000000989e007986 */ /* 0x0009e4000c101d04 */
.L_x_3741:
[----:B------:R-:W-:Y:S05]  /*3d20*/  BSYNC B1 ;  /* 0x0000000000017941 */ /* 0x000fea0003800000 */
.L_x_3740:
[----:B-1234-:R-:W1:Y:S02]  /*3d30*/  LDC.64 R152, c[0x0][0x210] ;  /* 0x00008400ff987b82 */ /* 0x01ee640000000a00 */
[----:B-1----:R-:W-:-:S04]  /*3d40*/  LEA R2, R152, R2, 0x2 ;  /* 0x0000000298027211 */ /* 0x002fc800078e10ff */
[----:B------:R-:W-:-:S13]  /*3d50*/  ISETP.GE.AND P0, PT, R2, R153, PT ;  /* 0x000000990200720c */ /* 0x000fda0003f06270 */
[----:B------:R-:W-:Y:S05]  /*3d60*/  @!P0 BRA `(.L_x_3742) ;  /* 0xffffffc800048947 */ /* 0x000fea000383ffff */
.L_x_3724:
[----:B------:R-:W-:Y:S05]  /*3d70*/  BSYNC B0 ;  /* 0x0000000000007941 */ /* 0x000fea0003800000 */
.L_x_3723:
        /* <DEDUP_REMOVED lines=12> */
[----:B--2--5:R-:W-:Y:S02]  /*3e40*/  IMAD R49, R34, R7, RZ ;  /* 0x0000000722317224 */ /* 0x024fe400078e02ff */
[----:B------:R-:W-:Y:S01]  /*3e50*/  STS.128 [R5], R108 ;  /* 0x0000006c05007388 */ /* 0x000fe20000000c00 */
[----:B------:R-:W-:-:S03]  /*3e60*/  IADD3 R34, R7, 0x7f, -R0 ;  /* 0x0000007f07227810 */ /* 0x000fc60007ffe800 */
[----:B------:R-:W-:Y:S01]  /*3e70*/  STS.128 [R5+0x10], R112 ;  /* 0x0000107005007388 */ /* 0x000fe20000000c00 */
[----:B------:R-:W-:Y:S02]  /*3e80*/  IADD3 R40, P0, R49, R0, RZ ;  /* 0x0000000031287210 */ /* 0x000fe40007f1e0ff */
[C---:B------:R-:W-:Y:S01]  /*3e90*/  LOP3.LUT P5, RZ, R34.reuse, 0xffffff80, RZ, 0xc0, !PT ;  /* 0xffffff8022ff7812 */ /* 0x040fe200078ac0ff */
[----:B------:R-:W-:Y:S01]  /*3ea0*/  STS.128 [R5+0x400], R116 ;  /* 0x0004007405007388 */ /* 0x000fe20000000c00 */
[----:B------:R-:W-:Y:S02]  /*3eb0*/  IADD3.X R7, RZ, RZ, RZ, P0, !PT ;  /* 0x000000ffff077210 */ /* 0x000fe400007fe4ff */
[----:B------:R-:W-:Y:S01]  /*3ec0*/  ISETP.GE.U32.AND P4, PT, R34, 0x180, PT ;  /* 0x000001802200780c */ /* 0x000fe20003f86070 */
[----:B------:R-:W-:Y:S01]  /*3ed0*/  STS.128 [R5+0x410], R120 ;  /* 0x0004107805007388 */ /* 0x000fe20000000c00 */
[C---:B------:R-:W-:Y:S02]  /*3ee0*/  SHF.L.U64.HI R0, R40.reuse, 0x2, R7 ;  /* 0x0000000228007819 */ /* 0x040fe40000010207 */
[----:B------:R-:W-:Y:S01]  /*3ef0*/  SHF.L.U32 R40, R40, 0x2, RZ ;  /* 0x0000000228287819 */ /* 0x000fe200000006ff */
[----:B------:R-:W-:Y:S01]  /*3f00*/  STS.128 [R5+0x800], R124 ;  /* 0x0008007c05007388 */ /* 0x000fe20000000c00 */
[----:B------:R-:W-:-:S02]  /*3f10*/  ISETP.GE.U32.AND P3, PT, R34, 0x200, PT ;  /* 0x000002002200780c */ /* 0x000fc40003f66070 */
[C---:B------:R-:W-:Y:S01]  /*3f20*/  IADD3 R42, P0, R40.reuse, UR6, RZ ;  /* 0x00000006282a7c10 */ /* 0x040fe2000ff1e0ff */
[----:B------:R-:W-:Y:S01]  /*3f30*/  STS.128 [R5+0x810], R128 ;  /* 0x0008108005007388 */ /* 0x000fe20000000c00 */
[----:B------:R-:W-:Y:S02]  /*3f40*/  IADD3 R40, P1, R40, UR18, RZ ;  /* 0x0000001228287c10 */ /* 0x000fe4000ff3e0ff */
[----:B------:R-:W-:Y:S01]  /*3f50*/  IADD3.X R49, R0, UR7, RZ, P0, !PT ;  /* 0x0000000700317c10 */ /* 0x000fe200087fe4ff */
[----:B------:R-:W-:Y:S01]  /*3f60*/  STS.128 [R5+0xc00], R96 ;  /* 0x000c006005007388 */ /* 0x000fe20000000c00 */
[C---:B------:R-:W-:Y:S02]  /*3f70*/  ISETP.GE.U32.AND P0, PT, R34.reuse, 0x100, PT ;  /* 0x000001002200780c */ /* 0x040fe40003f06070 */
[----:B------:R-:W-:Y:S01]  /*3f80*/  ISETP.GE.U32.AND P2, PT, R34, 0x280, PT ;  /* 0x000002802200780c */ /* 0x000fe20003f46070 */
        /* <DEDUP_REMOVED lines=15> */
[----:B--2---:R-:W-:Y:S01]  /*4080*/  FADD.FTZ R2, R2, R3 ;  /* 0x0000000302027221 */ /* 0x004fe20000010000 */
[----:B------:R-:W-:Y:S02]  /*4090*/  @P5 MOV R3, R49 ;  /* 0x0000003100035202 */ /* 0x000fe40000000f00 */
        /* <DEDUP_REMOVED lines=65> */
[----:B------:R-:W-:Y:S04]  /*44b0*/  LDS R23, [R6+0x1200] ;  /* 0x0012000006177984 */ /* 0x000fe80000000800 */
[----:B------:R-:W4:Y:S04]  /*44c0*/  LDS R7, [R6+0x400] ;  /* 0x0004000006077984 */ /* 0x000f280000000800 */
[----:B------:R-:W-:Y:S04]  /*44d0*/  LDS R36, [R6+0x2400] ;  /* 0x0024000006247984 */ /* 0x000fe80000000800 */
[----:B------:R-:W-:Y:S04]  /*44e0*/  LDS R38, [R6+0x3400] ;  /* 0x0034000006267984 */ /* 0x000fe80000000800 */
[----:B------:R-:W4:Y:S04]  /*44f0*/  LDS R15, [R6+0x600] ;  /* 0x00060000060f7984 */ /* 0x000f280000000800 */
[----:B------:R-:W4:Y:S01]  /*4500*/  LDS R18, [R6+0x1600] ;  /* 0x0016000006127984 */ /* 0x000f220000000800 */
[----:B0-----:R-:W-:-:S03]  /*4510*/  FADD.FTZ R4, RZ, R4 ;  /* 0x00000004ff047221 */ /* 0x001fc60000010000 */
[----:B------:R-:W0:Y:S01]  /*4520*/  LDS R20, [R6+0x2600] ;  /* 0x0026000006147984 */ /* 0x000e220000000800 */
[----:B-1----:R-:W-:-:S03]  /*4530*/  FADD.FTZ R4, R4, R43 ;  /* 0x0000002b04047221 */ /* 0x002fc60000010000 */
[----:B------:R-:W-:Y:S01]  /*4540*/  LDS R22, [R6+0x3600] ;  /* 0x0036000006167984 */ /* 0x000fe20000000800 */
[----:B--2---:R-:W-:Y:S01]  /*4550*/  FADD.FTZ R4, R4, R45 ;  /* 0x0000002d04047221 */ /* 0x004fe20000010000 */
[----:B------:R-:W-:Y:S02]  /*4560*/  IADD3.X R45, R0, UR19, RZ, P1, !PT ;  /* 0x00000013002d7c10 */ /* 0x000fe40008ffe4ff */
[----:B------:R-:W-:Y:S01]  /*4570*/  LDS R43, [R6+0x3200] ;  /* 0x00320000062b7984 */ /* 0x000fe20000000800 */
[----:B------:R-:W-:Y:S01]  /*4580*/  @P5 IADD3 R42, P1, R42, 0x200, RZ ;  /* 0x000002002a2a5810 */ /* 0x000fe20007f3e0ff */
[----:B---3--:R-:W-:Y:S02]  /*4590*/  FADD.FTZ R47, R4, R47 ;  /* 0x0000002f042f7221 */ /* 0x008fe40000010000 */
[----:B------:R-:W1:Y:S01]  /*45a0*/  LDS R0, [R6+0x200] ;  /* 0x0002000006007984 */ /* 0x000e620000000800 */
[----:B------:R-:W-:Y:S02]  /*45b0*/  @P5 IADD3.X R49, RZ, R49, RZ, P1, !PT ;  /* 0x00000031ff315210 */ /* 0x000fe40000ffe4ff */
[----:B------:R-:W-:Y:S01]  /*45c0*/  ISETP.GE.U32.AND P1, PT, R34, 0x300, PT ;  /* 0x000003002200780c */ /* 0x000fe20003f26070 */
[----:B------:R2:W-:Y:S01]  /*45d0*/  @P5 STG.E desc[UR4][R2.64], R47 ;  /* 0x0000002f02005986 */ /* 0x0005e2000c101904 */
[----:B----4-:R-:W-:-:S03]  /*45e0*/  FADD.FTZ R7, RZ, R7 ;  /* 0x00000007ff077221 */ /* 0x010fc60000010000 */
[----:B------:R-:W3:Y:S04]  /*45f0*/  LDS R16, [R6+0x800] ;  /* 0x0008000006107984 */ /* 0x000ee80000000800 */
[----:B------:R-:W4:Y:S01]  /*4600*/  LDS R17, [R6+0x1800] ;  /* 0x0018000006117984 */ /* 0x000f220000000800 */
[----:B--2---:R-:W-:Y:S01]  /*4610*/  @P5 MOV R2, R40 ;  /* 0x0000002800025202 */ /* 0x004fe20000000f00 */
[----:B------:R-:W-:Y:S01]  /*4620*/  @P5 IMAD.MOV.U32 R3, RZ, RZ, R45 ;  /* 0x000000ffff035224 */ /* 0x000fe200078e002d */
[----:B------:R-:W-:Y:S01]  /*4630*/  @P5 IADD3 R40, P6, R40, 0x200, RZ ;  /* 0x0000020028285810 */ /* 0x000fe20007fde0ff */
[----:B------:R-:W2:Y:S01]  /*4640*/  LDS R21, [R6+0x2800] ;  /* 0x0028000006157984 */ /* 0x000ea20000000800 */
[----:B------:R-:W-:Y:S02]  /*4650*/  FADD.FTZ R15, RZ, R15 ;  /* 0x0000000fff0f7221 */ /* 0x000fe40000010000 */
[----:B------:R-:W-:Y:S01]  /*4660*/  @P5 IADD3.X R45, RZ, R45, RZ, P6, !PT ;  /* 0x0000002dff2d5210 */ /* 0x000fe200037fe4ff */
[----:B------:R1:W-:Y:S01]  /*4670*/  @P5 STG.E desc[UR4][R2.64], R33 ;  /* 0x0000002102005986 */ /* 0x0003e2000c101904 */
[----:B------:R-:W-:Y:S01]  /*4680*/  @P0 MOV R4, R40 ;  /* 0x0000002800040202 */ /* 0x000fe20000000f00 */
[----:B------:R-:W-:Y:S01]  /*4690*/  FADD.FTZ R15, R15, R18 ;  /* 0x000000120f0f7221 */ /* 0x000fe20000010000 */
[----:B------:R-:W-:Y:S01]  /*46a0*/  @P0 MOV R5, R45 ;  /* 0x0000002d00050202 */ /* 0x000fe20000000f00 */
[----:B------:R-:W2:Y:S01]  /*46b0*/  LDS R33, [R6+0x2200] ;  /* 0x0022000006217984 */ /* 0x000ea20000000800 */
[----:B------:R-:W-:Y:S01]  /*46c0*/  ISETP.GE.U32.AND P5, PT, R34, 0x380, PT ;  /* 0x000003802200780c */ /* 0x000fe20003fa6070 */
[----:B0-----:R-:W-:-:S02]  /*46d0*/  FADD.FTZ R15, R15, R20 ;  /* 0x000000140f0f7221 */ /* 0x001fc40000010000 */
[----:B------:R-:W0:Y:S01]  /*46e0*/  LDS R27, [R6+0x3800] ;  /* 0x00380000061b7984 */ /* 0x000e220000000800 */
[----:B-1----:R-:W-:-:S03]  /*46f0*/  @P0 MOV R2, R42 ;  /* 0x0000002a00020202 */ /* 0x002fc60000000f00 */
[----:B------:R-:W-:Y:S01]  /*4700*/  LDS R19, [R6+0x1a00] ;  /* 0x001a000006137984 */ /* 0x000fe20000000800 */
[----:B------:R-:W-:Y:S02]  /*4710*/  @P0 IADD3 R42, P6, R42, 0x200, RZ ;  /* 0x000002002a2a0810 */ /* 0x000fe40007fde0ff */
[-C--:B------:R-:W-:Y:S01]  /*4720*/  @P0 MOV R3, R49.reuse ;  /* 0x0000003100030202 */ /* 0x080fe20000000f00 */
[----:B------:R-:W-:Y:S01]  /*4730*/  FADD.FTZ R0, RZ, R0 ;  /* 0x00000000ff007221 */ /* 0x000fe20000010000 */
[----:B------:R-:W-:Y:S01]  /*4740*/  @P0 IADD3.X R49, RZ, R49, RZ, P6, !PT ;  /* 0x00000031ff310210 */ /* 0x000fe200037fe4ff */
[----:B------:R-:W-:Y:S01]  /*4750*/  LDS R10, [R6+0x1c00] ;  /* 0x001c0000060a7984 */ /* 0x000fe20000000800 */
[----:B------:R-:W-:Y:S01]  /*4760*/  @P0 IADD3 R40, P6, R40, 0x200, RZ ;  /* 0x0000020028280810 */ /* 0x000fe20007fde0ff */
[----:B------:R-:W-:Y:S02]  /*4770*/  FADD.FTZ R0, R0, R23 ;  /* 0x0000001700007221 */ /* 0x000fe40000010000 */
[----:B------:R-:W-:Y:S01]  /*4780*/  LDS R23, [R6+0x2a00] ;  /* 0x002a000006177984 */ /* 0x000fe20000000800 */
[----:B------:R-:W-:Y:S01]  /*4790*/  @P0 IADD3.X R45, RZ, R45, RZ, P6, !PT ;  /* 0x0000002dff2d0210 */ /* 0x000fe200037fe4ff */
[----:B---3--:R-:W-:Y:S01]  /*47a0*/  FADD.FTZ R16, RZ, R16 ;  /* 0x00000010ff107221 */ /* 0x008fe20000010000 */
[----:B------:R-:W-:Y:S01]  /*47b0*/  ISETP.GE.U32.AND P6, PT, R34, 0x400, PT ;  /* 0x000004002200780c */ /* 0x000fe20003fc6070 */
[----:B------:R-:W-:Y:S02]  /*47c0*/  LDS R29, [R6+0x3a00] ;  /* 0x003a0000061d7984 */ /* 0x000fe40000000800 */
[----:B----4-:R-:W-:-:S02]  /*47d0*/  FADD.FTZ R16, R16, R17 ;  /* 0x0000001110107221 */ /* 0x010fc40000010000 */
[----:B------:R-:W1:Y:S04]  /*47e0*/  LDS R34, [R6+0x1400] ;  /* 0x0014000006227984 */ /* 0x000e680000000800 */
[----:B------:R-:W-:Y:S01]  /*47f0*/  LDS R12, [R6+0x2c00] ;  /* 0x002c0000060c7984 */ /* 0x000fe20000000800 */
[----:B--2---:R-:W-:-:S03]  /*4800*/  FADD.FTZ R16, R16, R21 ;  /* 0x0000001510107221 */ /* 0x004fc60000010000 */
[----:B------:R-:W2:Y:S04]  /*4810*/  LDS R8, [R6+0xe00] ;  /* 0x000e000006087984 */ /* 0x000ea80000000800 */
[----:B------:R-:W-:Y:S01]  /*4820*/  LDS R14, [R6+0x3c00] ;  /* 0x003c0000060e7984 */ /* 0x000fe20000000800 */
[----:B------:R-:W-:-:S03]  /*4830*/  FADD.FTZ R0, R0, R33 ;  /* 0x0000002100007221 */ /* 0x000fc60000010000 */
[----:B------:R-:W-:Y:S01]  /*4840*/  LDS R17, [R6+0x3e00] ;  /* 0x003e000006117984 */ /* 0x000fe20000000800 */
[----:B------:R-:W-:Y:S01]  /*4850*/  FADD.FTZ R43, R0, R43 ;  /* 0x0000002b002b7221 */ /* 0x000fe20000010000 */
[----:B0-----:R-:W-:Y:S02]  /*4860*/  FADD.FTZ R27, R16, R27 ;  /* 0x0000001b101b7221 */ /* 0x001fe40000010000 */
[----:B------:R-:W0:Y:S04]  /*4870*/  LDS R0, [R6+0xa00] ;  /* 0x000a000006007984 */ /* 0x000e280000000800 */
[----:B------:R3:W-:Y:S04]  /*4880*/  @P0 STG.E desc[UR4][R2.64], R43 ;  /* 0x0000002b02000986 */ /* 0x0007e8000c101904 */
[----:B------:R4:W-:Y:S01]  /*4890*/  @P0 STG.E desc[UR4][R4.64], R35 ;  /* 0x0000002304000986 */ /* 0x0009e2000c101904 */
[----:B---3--:R-:W-:-:S02]  /*48a0*/  @P4 MOV R2, R42 ;  /* 0x0000002a00024202 */ /* 0x008fc40000000f00 */
[-C--:B------:R-:W-:Y:S01]  /*48b0*/  @P4 MOV R3, R49.reuse ;  /* 0x0000003100034202 */ /* 0x080fe20000000f00 */
[----:B-1----:R-:W-:Y:S01]  /*48c0*/  FADD.FTZ R7, R7, R34 ;  /* 0x0000002207077221 */ /* 0x002fe20000010000 */
[----:B------:R-:W-:Y:S01]  /*48d0*/  @P4 IADD3 R42, P0, R42, 0x200, RZ ;  /* 0x000002002a2a4810 */ /* 0x000fe20007f1e0ff */
[----:B----4-:R-:W-:Y:S02]  /*48e0*/  FADD.FTZ R5, R15, R22 ;  /* 0x000000160f057221 */ /* 0x010fe40000010000 */
[----:B------:R-:W-:Y:S01]  /*48f0*/  FADD.FTZ R7, R7, R36 ;  /* 0x0000002407077221 */ /* 0x000fe20000010000 */
[----:B------:R-:W1:Y:S01]  /*4900*/  LDS R15, [R6+0x1e00] ;  /* 0x001e0000060f7984 */ /* 0x000e620000000800 */
[----:B------:R-:W-:Y:S02]  /*4910*/  @P4 IADD3.X R49, RZ, R49, RZ, P0, !PT ;  /* 0x00000031ff314210 */ /* 0x000fe400007fe4ff */
[----:B------:R-:W-:Y:S01]  /*4920*/  FADD.FTZ R25, R7, R38 ;  /* 0x0000002607197221 */ /* 0x000fe20000010000 */
[----:B--2---:R-:W-:Y:S01]  /*4930*/  FADD.FTZ R8, RZ, R8 ;  /* 0x00000008ff087221 */ /* 0x004fe20000010000 */
[----:B------:R-:W2:Y:S04]  /*4940*/  LDS R7, [R6+0xc00] ;  /* 0x000c000006077984 */ /* 0x000ea80000000800 */
[----:B------:R3:W-:Y:S01]  /*4950*/  @P4 STG.E desc[UR4][R2.64], R25 ;  /* 0x0000001902004986 */ /* 0x0007e2000c101904 */
[----:B0-----:R-:W-:-:S04]  /*4960*/  FADD.FTZ R0, RZ, R0 ;  /* 0x00000000ff007221 */ /* 0x001fc80000010000 */
[----:B------:R-:W-:Y:S01]  /*4970*/  FADD.FTZ R0, R0, R19 ;  /* 0x0000001300007221 */ /* 0x000fe20000010000 */
[----:B---3--:R-:W-:Y:S02]  /*4980*/  @P4 MOV R2, R40 ;  /* 0x0000002800024202 */ /* 0x008fe40000000f00 */
[----:B------:R-:W-:Y:S01]  /*4990*/  @P4 MOV R3, R45 ;  /* 0x0000002d00034202 */ /* 0x000fe20000000f00 */
[----:B------:R-:W-:Y:S01]  /*49a0*/  FADD.FTZ R0, R0, R23 ;  /* 0x0000001700007221 */ /* 0x000fe20000010000 */
[----:B------:R-:W-:-:S03]  /*49b0*/  @P4 IADD3 R40, P0, R40, 0x200, RZ ;  /* 0x0000020028284810 */ /* 0x000fc60007f1e0ff */
[----:B------:R0:W-:Y:S01]  /*49c0*/  @P4 STG.E desc[UR4][R2.64], R9 ;  /* 0x0000000902004986 */ /* 0x0001e2000c101904 */
[----:B------:R-:W-:Y:S01]  /*49d0*/  @P4 IADD3.X R45, RZ, R45, RZ, P0, !PT ;  /* 0x0000002dff2d4210 */ /* 0x000fe200007fe4ff */
[----:B------:R-:W-:Y:S02]  /*49e0*/  FADD.FTZ R29, R0, R29 ;  /* 0x0000001d001d7221 */ /* 0x000fe40000010000 */
[----:B------:R-:W3:Y:S01]  /*49f0*/  LDS R9, [R6+0x2e00] ;  /* 0x002e000006097984 */ /* 0x000ee20000000800 */
[----:B0-----:R-:W-:Y:S01]  /*4a00*/  @P3 MOV R2, R42 ;  /* 0x0000002a00023202 */ /* 0x001fe20000000f00 */
[----:B-1----:R-:W-:Y:S01]  /*4a10*/  FADD.FTZ R8, R8, R15 ;  /* 0x0000000f08087221 */ /* 0x002fe20000010000 */
[----:B------:R-:W-:Y:S02]  /*4a20*/  @P3 MOV R3, R49 ;  /* 0x0000003100033202 */ /* 0x000fe40000000f00 */
[----:B------:R-:W-:Y:S01]  /*4a30*/  @P3 IADD3 R42, P0, R42, 0x200, RZ ;  /* 0x000002002a2a3810 */ /* 0x000fe20007f1e0ff */
[----:B--2---:R-:W-:-:S02]  /*4a40*/  FADD.FTZ R7, RZ, R7 ;  /* 0x00000007ff077221 */ /* 0x004fc40000010000 */
[----:B------:R0:W-:Y:S01]  /*4a50*/  @P3 STG.E desc[UR4][R2.64], R5 ;  /* 0x0000000502003986 */ /* 0x0001e2000c101904 */
[----:B------:R-:W-:Y:S01]  /*4a60*/  @P3 IADD3.X R49, RZ, R49, RZ, P0, !PT ;  /* 0x00000031ff313210 */ /* 0x000fe200007fe4ff */
[----:B------:R-:W-:-:S04]  /*4a70*/  FADD.FTZ R7, R7, R10 ;  /* 0x0000000a07077221 */ /* 0x000fc80000010000 */
[----:B------:R-:W-:Y:S01]  /*4a80*/  FADD.FTZ R7, R7, R12 ;  /* 0x0000000c07077221 */ /* 0x000fe20000010000 */
[----:B0-----:R-:W-:Y:S01]  /*4a90*/  @P3 MOV R2, R40 ;  /* 0x0000002800023202 */ /* 0x001fe20000000f00 */
[----:B------:R-:W-:Y:S01]  /*4aa0*/  @P3 IMAD.MOV.U32 R3, RZ, RZ, R45 ;  /* 0x000000ffff033224 */ /* 0x000fe200078e002d */
[----:B------:R-:W-:-:S04]  /*4ab0*/  @P3 IADD3 R40, P4, R40, 0x200, RZ ;  /* 0x0000020028283810 */ /* 0x000fc80007f9e0ff */
[----:B------:R0:W-:Y:S01]  /*4ac0*/  @P3 STG.E desc[UR4][R2.64], R37 ;  /* 0x0000002502003986 */ /* 0x0001e2000c101904 */
[----:B------:R-:W-:Y:S01]  /*4ad0*/  @P3 IADD3.X R45, RZ, R45, RZ, P4, !PT ;  /* 0x0000002dff2d3210 */ /* 0x000fe200027fe4ff */
[----:B---3--:R-:W-:-:S04]  /*4ae0*/  FADD.FTZ R8, R8, R9 ;  /* 0x0000000908087221 */ /* 0x008fc80000010000 */
        /* <DEDUP_REMOVED lines=16> */
[----:B0-----:R-:W-:Y:S01]  /*4bf0*/  FADD.FTZ R11, R7, R14 ;  /* 0x0000000e070b7221 */ /* 0x001fe20000010000 */
[----:B------:R-:W-:Y:S01]  /*4c00*/  @P1 MOV R2, R42 ;  /* 0x0000002a00021202 */ /* 0x000fe20000000f00 */
[----:B------:R-:W-:Y:S01]  /*4c10*/  @P5 IMAD.MOV.U32 R7, RZ, RZ, R45 ;  /* 0x000000ffff075224 */ /* 0x000fe200078e002d */
[----:B------:R-:W-:-:S02]  /*4c20*/  @P1 IADD3 R42, P0, R42, 0x200, RZ ;  /* 0x000002002a2a1810 */ /* 0x000fc40007f1e0ff */
[-C--:B------:R-:W-:Y:S02]  /*4c30*/  @P1 MOV R3, R49.reuse ;  /* 0x0000003100031202 */ /* 0x080fe40000000f00 */
[----:B------:R-:W-:Y:S02]  /*4c40*/  @P1 IADD3.X R49, RZ, R49, RZ, P0, !PT ;  /* 0x00000031ff311210 */ /* 0x000fe400007fe4ff */
[----:B------:R-:W-:Y:S01]  /*4c50*/  @P5 IADD3 R40, P2, R40, 0x200, RZ ;  /* 0x0000020028285810 */ /* 0x000fe20007f5e0ff */
[----:B------:R0:W-:Y:S03]  /*4c60*/  @P1 STG.E desc[UR4][R2.64], R29 ;  /* 0x0000001d02001986 */ /* 0x0001e6000c101904 */
[----:B------:R-:W-:Y:S01]  /*4c70*/  @P5 IADD3.X R45, RZ, R45, RZ, P2, !PT ;  /* 0x0000002dff2d5210 */ /* 0x000fe200017fe4ff */
[----:B------:R1:W-:Y:S01]  /*4c80*/  @P1 STG.E desc[UR4][R4.64], R39 ;  /* 0x0000002704001986 */ /* 0x0003e2000c101904 */
[----:B0-----:R-:W-:-:S02]  /*4c90*/  @P5 MOV R2, R42 ;  /* 0x0000002a00025202 */ /* 0x001fc40000000f00 */
        /* <DEDUP_REMOVED lines=13> */
.L_x_3733:
        /* <DEDUP_REMOVED lines=8> */
.L_x_3744:
[----:B------:R-:W-:Y:S05]  /*4df0*/  BSYNC B1 ;  /* 0x0000000000017941 */ /* 0x000fea0003800000 */
.L_x_3743:
        /* <DEDUP_REMOVED lines=8> */
.L_x_3745:
[----:B------:R-:W-:-:S05]  /*4e80*/  FADD.FTZ R152, R152, R209 ;  /* 0x000000d198987221 */ /* 0x000fca0000010000 */
[----:B------:R-:W-:Y:S01]  /*4e90*/  MOV R210, R152 ;  /* 0x0000009800d27202 */ /* 0x000fe20000000f00 */
[----:B------:R-:W-:Y:S01]  /*4ea0*/  IMAD.MOV.U32 R207, RZ, RZ, 0x2 ;  /* 0x00000002ffcf7424 */ /* 0x000fe200078e00ff */
[----:B------:R-:W-:-:S07]  /*4eb0*/  MOV R153, R206 ;  /* 0x000000ce00997202 */ /* 0x000fce0000000f00 */
[----:B------:R-:W-:Y:S05]  /*4ec0*/  WARPSYNC.COLLECTIVE R205, `(.L_x_3746) ;  /* 0x00000000cd087348 */ /* 0x000fea0003c00000 */
[----:B------:R0:W1:Y:S02]  /*4ed0*/  SHFL.BFLY P0, R206, R210, R207, R212 ;  /* 0x0c0000cfd2ce7389 */ /* 0x00006400000000d4 */
[----:B01----:R-:W-:Y:S01]  /*4ee0*/  ENDCOLLECTIVE ;  /* 0x000000000000791b */ /* 0x003fe20003800000 */
.L_x_3746:
[----:B------:R-:W-:-:S05]  /*4ef0*/  FADD.FTZ R153, R153, R208 ;  /* 0x000000d099997221 */ /* 0x000fca0000010000 */
[----:B------:R-:W-:Y:S02]  /*4f00*/  MOV R210, R153 ;  /* 0x0000009900d27202 */ /* 0x000fe40000000f00 */
[----:B------:R-:W-:-:S07]  /*4f10*/  MOV R155, R206 ;  /* 0x000000ce009b7202 */ /* 0x000fce0000000f00 */
[----:B------:R-:W-:Y:S05]  /*4f20*/  WARPSYNC.COLLECTIVE R205, `(.L_x_3747) ;  /* 0x00000000cd087348 */ /* 0x000fea0003c00000 */
[----:B------:R0:W1:Y:S02]  /*4f30*/  SHFL.BFLY P0, R206, R210, R207, R212 ;  /* 0x0c0000cfd2ce7389 */ /* 0x00006400000000d4 */
[----:B01----:R-:W-:Y:S01]  /*4f40*/  ENDCOLLECTIVE ;  /* 0x000000000000791b */ /* 0x003fe20003800000 */
.L_x_3747:
[----:B------:R-:W-:Y:S01]  /*4f50*/  FADD.FTZ R155, R152, R155 ;  /* 0x0000009b989b7221 */ /* 0x000fe20000010000 */
[----:B------:R-:W-:-:S04]  /*4f60*/  HFMA2.MMA R207, -RZ, RZ, 0, 2.384185791015625e-07 ;  /* 0x00000004ffcf7435 */ /* 0x000fc800000001ff */
[----:B------:R-:W-:Y:S02]  /*4f70*/  MOV R210, R155 ;  /* 0x0000009b00d27202 */ /* 0x000fe40000000f00 */
[----:B------:R-:W-:-:S07]  /*4f80*/  MOV R154, R206 ;  /* 0x000000ce009a7202 */ /* 0x000fce0000000f00 */
[----:B------:R-:W-:Y:S05]  /*4f90*/  WARPSYNC.COLLECTIVE R205, `(.L_x_3748) ;  /* 0x00000000cd087348 */ /* 0x000fea0003c00000 */
[----:B------:R0:W1:Y:S02]  /*4fa0*/  SHFL.BFLY P0, R206, R210, R207, R212 ;  /* 0x0c0000cfd2ce7389 */ /* 0x00006400000000d4 */
[----:B01----:R-:W-:Y:S01]  /*4fb0*/  ENDCOLLECTIVE ;  /* 0x000000000000791b */ /* 0x003fe20003800000 */
.L_x_3748:
[----:B------:R-:W-:-:S05]  /*4fc0*/  FADD.FTZ R154, R153, R154 ;  /* 0x0000009a999a7221 */ /* 0x000fca0000010000 */
[----:B------:R-:W-:Y:S02]  /*4fd0*/  MOV R210, R154 ;  /* 0x0000009a00d27202 */ /* 0x000fe40000000f00 */
[----:B------:R-:W-:-:S07]  /*4fe0*/  MOV R156, R206 ;  /* 0x000000ce009c7202 */ /* 0x000fce0000000f00 */
[----:B------:R-:W-:Y:S05]  /*4ff0*/  WARPSYNC.COLLECTIVE R205, `(.L_x_3749) ;  /* 0x00000000cd087348 */ /* 0x000fea0003c00000 */
[----:B------:R0:W1:Y:S02]  /*5000*/  SHFL.BFLY P0, R206, R210, R207, R212 ;  /* 0x0c0000cfd2ce7389 */ /* 0x00006400000000d4 */
[----:B01----:R-:W-:Y:S01]  /*5010*/  ENDCOLLECTIVE ;  /* 0x000000000000791b */ /* 0x003fe20003800000 */
.L_x_3749:
[----:B------:R-:W-:Y:S01]  /*5020*/  FADD.FTZ R156, R155, R156 ;  /* 0x0000009c9b9c7221 */ /* 0x000fe20000010000 */
[----:B------:R-:W-:-:S04]  /*5030*/  HFMA2.MMA R207, -RZ, RZ, 0, 4.76837158203125e-07 ;  /* 0x00000008ffcf7435 */ /* 0x000fc800000001ff */
[----:B------:R-:W-:Y:S02]  /*5040*/  MOV R210, R156 ;  /* 0x0000009c00d27202 */ /* 0x000fe40000000f00 */
[----:B------:R-:W-:-:S07]  /*5050*/  MOV R157, R206 ;  /* 0x000000ce009d7202 */ /* 0x000fce0000000f00 */
[----:B------:R-:W-:Y:S05]  /*5060*/  WARPSYNC.COLLECTIVE R205, `(.L_x_3750) ;  /* 0x00000000cd087348 */ /* 0x000fea0003c00000 */
[----:B------:R0:W1:Y:S02]  /*5070*/  SHFL.BFLY P0, R206, R210, R207, R212 ;  /* 0x0c0000cfd2ce7389 */ /* 0x00006400000000d4 */
[----:B01----:R-:W-:Y:S01]  /*5080*/  ENDCOLLECTIVE ;  /* 0x000000000000791b */ /* 0x003fe20003800000 */
.L_x_3750:
[----:B------:R-:W-:-:S05]  /*5090*/  FADD.FTZ R157, R154, R157 ;  /* 0x0000009d9a9d7221 */ /* 0x000fca0000010000 */
[----:B------:R-:W-:Y:S02]  /*50a0*/  MOV R210, R157 ;  /* 0x0000009d00d27202 */ /* 0x000fe40000000f00 */
[----:B------:R-:W-:-:S07]  /*50b0*/  MOV R159, R206 ;  /* 0x000000ce009f7202 */ /* 0x000fce0000000f00 */
[----:B------:R-:W-:Y:S05]  /*50c0*/  WARPSYNC.COLLECTIVE R205, `(.L_x_3751) ;  /* 0x00000000cd087348 */ /* 0x000fea0003c00000 */
[----:B------:R0:W1:Y:S02]  /*50d0*/  SHFL.BFLY P0, R206, R210, R207, R212 ;  /* 0x0c0000cfd2ce7389 */ /* 0x00006400000000d4 */
[----:B01----:R-:W-:Y:S01]  /*50e0*/  ENDCOLLECTIVE ;  /* 0x000000000000791b */ /* 0x003fe20003800000 */
.L_x_3751:
[----:B------:R-:W-:Y:S01]  /*50f0*/  FADD.FTZ R159, R156, R159 ;  /* 0x0000009f9c9f7221 */ /* 0x000fe20000010000 */
[----:B------:R-:W-:-:S04]  /*5100*/  HFMA2.MMA R207, -RZ, RZ, 0, 9.5367431640625e-07 ;  /* 0x00000010ffcf7435 */ /* 0x000fc800000001ff */
[----:B------:R-:W-:Y:S02]  /*5110*/  MOV R210, R159 ;  /* 0x0000009f00d27202 */ /* 0x000fe40000000f00 */
[----:B------:R-:W-:-:S07]  /*5120*/  MOV R158, R206 ;  /* 0x000000ce009e7202 */ /* 0x000fce0000000f00 */
[----:B------:R-:W-:Y:S05]  /*5130*/  WARPSYNC.COLLECTIVE R205, `(.L_x_3752) ;  /* 0x00000000cd087348 */ /* 0x000fea0003c00000 */
[----:B------:R0:W1:Y:S02]  /*5140*/  SHFL.BFLY P0, R206, R210, R207, R212 ;  /* 0x0c0000cfd2ce7389 */ /* 0x00006400000000d4 */
[----:B01----:R-:W-:Y:S01]  /*5150*/  ENDCOLLECTIVE ;  /* 0x000000000000791b */ /* 0x003fe20003800000 */
.L_x_3752:
[----:B------:R-:W-:-:S05]  /*5160*/  FADD.FTZ R158, R157, R158 ;  /* 0x0000009e9d9e7221 */ /* 0x000fca0000010000 */
[----:B------:R-:W-:Y:S02]  /*5170*/  MOV R210, R158 ;  /* 0x0000009e00d27202 */ /* 0x000fe40000000f00 */
[----:B------:R-:W-:-:S07]  /*5180*/  MOV R152, R206 ;  /* 0x000000ce00987202 */ /* 0x000fce0000000f00 */
[----:B------:R-:W-:Y:S05]  /*5190*/  WARPSYNC.COLLECTIVE R205, `(.L_x_3753) ;  /* 0x00000000cd087348 */ /* 0x000fea0003c00000 */
[----:B------:R0:W1:Y:S02]  /*51a0*/  SHFL.BFLY P0, R206, R210, R207, R212 ;  /* 0x0c0000cfd2ce7389 */ /* 0x00006400000000d4 */
[----:B01----:R-:W-:Y:S01]  /*51b0*/  ENDCOLLECTIVE ;  /* 0x000000000000791b */ /* 0x003fe20003800000 */
.L_x_3753:
[----:B------:R-:W-:Y:S01]  /*51c0*/  MOV R153, R206 ;  /* 0x000000ce00997202 */ /* 0x000fe20000000f00 */
[----:B------:R-:W-:Y:S06]  /*51d0*/  BRA `(.L_x_3754) ;  /* 0xffffffcc00b07947 */ /* 0x000fec000383ffff */
.L_x_3755:
        /* <DEDUP_REMOVED lines=10> */
.L_x_14252:


//--------------------- .text._ZN10layer_norm13ln_bwd_kernelINS_13Kernel_traitsIf13__nv_bfloat16S2_S2_fjLj1024ELj1ELj4ELj1ELj16ENS_18Kernel_traits_baseILj1024EfS2_S2_S2_fjLj128EEEEELb1ELb0ELb0ELb1EEEvNS_9BwdParamsE --------------------------
	.section	.text._ZN10layer_norm13ln_bwd_kernelINS_13Kernel_traitsIf13__nv_bfloat16S2_S2_fjLj1024ELj1ELj4ELj1ELj16ENS_18Kernel_traits_baseILj1024EfS2_S2_S2_fjLj128EEEEELb1ELb0ELb0ELb1EEEvNS_9BwdParamsE,"ax",@progbits
	.align	128
        .global         _ZN10layer_norm13ln_bwd_kernelINS_13Kernel_traitsIf13__nv_bfloat16S2_S2_fjLj1024ELj1ELj4ELj1ELj16ENS_18Kernel_traits_baseILj1024EfS2_S2_S2_fjLj128EEEEELb1ELb0ELb0ELb1EEEvNS_9BwdParamsE
        .type           _ZN10layer_norm13ln_bwd_kernelINS_13Kernel_traitsIf13__nv_bfloat16S2_S2_fjLj1024ELj1ELj4ELj1ELj16ENS_18Kernel_traits_baseILj1024EfS2_S2_S2_fjLj128EEEEELb1ELb0ELb0ELb1EEEvNS_9BwdParamsE,@function
        .size           _ZN10layer_norm13ln_bwd_kernelINS_13Kernel_traitsIf13__nv_bfloat16S2_S2_fjLj1024ELj1ELj4ELj1ELj16ENS_18Kernel_traits_baseILj1024EfS2_S2_S2_fjLj128EEEEELb1ELb0ELb0ELb1EEEvNS_9BwdParamsE,(.L_x_14253 - _ZN10layer_norm13ln_bwd_kernelINS_13Kernel_traitsIf13__nv_bfloat16S2_S2_fjLj1024ELj1ELj4ELj1ELj16ENS_18Kernel_traits_baseILj1024EfS2_S2_S2_fjLj128EEEEELb1ELb0ELb0ELb1EEEvNS_9BwdParamsE)
        .other          _ZN10layer_norm13ln_bwd_kernelINS_13Kernel_traitsIf13__nv_bfloat16S2_S2_fjLj1024ELj1ELj4ELj1ELj16ENS_18Kernel_traits_baseILj1024EfS2_S2_S2_fjLj128EEEEELb1ELb0ELb0ELb1EEEvNS_9BwdParamsE,@"STO_CUDA_ENTRY STV_DEFAULT"
_ZN10layer_norm13ln_bwd_kernelINS_13Kernel_traitsIf13__nv_bfloat16S2_S2_fjLj1024ELj1ELj4ELj1ELj16ENS_18Kernel_traits_baseILj1024EfS2_S2_S2_fjLj128EEEEELb1ELb0ELb0ELb1EEEvNS_9BwdParamsE:
.text._ZN10layer_norm13ln_bwd_kernelINS_13Kernel_traitsIf13__nv_bfloat16S2_S2_fjLj1024ELj1ELj4ELj1ELj16ENS_18Kernel_traits_baseILj1024EfS2_S2_S2_fjLj128EEEEELb1ELb0ELb0ELb1EEEvNS_9BwdParamsE:
        /* <DEDUP_REMOVED lines=48> */
.L_x_3757:
[----:B------:R-:W-:Y:S01]  /*0300*/  SHF.L.U32 R0, R144, 0x5, RZ ;  /* 0x0000000590007819 */ /* 0x000fe200000006ff */
[----:B------:R-:W-:Y:S01]  /*0310*/  ULDC.64 UR6, c[0x0][0x260] ;  /* 0x0000980000067ab9 */ /* 0x000fe20000000a00 */
[----:B------:R-:W0:Y:S02]  /*0320*/  LDC.U8 R152, c[0x0][0x2a0] ;  /* 0x0000a800ff987b82 */ /* 0x000e240000000000 */
[----:B------:R-:W-:-:S04]  /*0330*/  LOP3.LUT R0, R0, 0x3e0, RZ, 0xc0, !PT ;  /* 0x000003e000007812 */ /* 0x000fc800078ec0ff */
[----:B------:R-:W-:-:S04]  /*0340*/  IADD3 R2, P0, R0, UR6, RZ ;  /* 0x0000000600027c10 */ /* 0x000fc8000ff1e0ff */
[----:B------:R-:W-:Y:S01]  /*0350*/  IADD3.X R3, RZ, UR7, RZ, P0, !PT ;  /* 0x00000007ff037c10 */ /* 0x000fe200087fe4ff */
[----:B------:R-:W-:-:S04]  /*0360*/  ULDC.64 UR6, c[0x0][0x270] ;  /* 0x00009c0000067ab9 */ /* 0x000fc80000000a00 */
        /* <DEDUP_REMOVED lines=43> */
[----:B01----:R-:W-:-:S07]  /*0620*/  MOV R153, RZ ;  /* 0x000000ff00997202 */ /* 0x003fce0000000f00 */
.L_x_3761:
[----:B-1----:R-:W0:Y:S01]  /*0630*/  LDC.64 R52, c[0x0][0x238] ;  /* 0x00008e00ff347b82 */ /* 0x002e220000000a00 */
[----:B------:R-:W-:Y:S01]  /*0640*/  IMAD R0, R154, UR8, RZ ;  /* 0x000000089a007c24 */ /* 0x000fe2000f8e02ff */
[----:B------:R-:W-:-:S04]  /*0650*/  LOP3.LUT R160, R144, 0x1f, RZ, 0xc0, !PT ;  /* 0x0000001f90a07812 */ /* 0x000fc800078ec0ff */
[----:B------:R-:W-:Y:S02]  /*0660*/  SHF.R.S32.HI R55, RZ, 0x1f, R0 ;  /* 0x0000001fff377819 */ /* 0x000fe40000011400 */
[----:B------:R-:W1:Y:S02]  /*0670*/  @P0 LDC.64 R56, c[0x0][0x270] ;  /* 0x00009c00ff380b82 */ /* 0x000e640000000a00 */
[----:B------:R-:W-:Y:S02]  /*0680*/  LEA.HI R55, R55, R0, RZ, 0x3 ;  /* 0x0000000037377211 */ /* 0x000fe400078f18ff */
[----:B------:R-:W-:Y:S02]  /*0690*/  SHF.R.S32.HI R0, RZ, 0x1f, R154 ;  /* 0x0000001fff007819 */ /* 0x000fe4000001149a */
[----:B------:R-:W-:Y:S02]  /*06a0*/  LEA.HI.SX32 R160, R55, R160, 0x1d ;  /* 0x000000a037a07211 */ /* 0x000fe400078feaff */
[----:B------:R-:W2:Y:S03]  /*06b0*/  LDC.64 R2, c[0x0][0x2b8] ;  /* 0x0000ae00ff027b82 */ /* 0x000ea60000000a00 */
[----:B0-----:R-:W-:-:S05]  /*06c0*/  IMAD.WIDE.U32 R72, R160, 0x10, R52 ;  /* 0x00000010a0487825 */ /* 0x001fca00078e0034 */
[----:B------:R-:W0:Y:S01]  /*06d0*/  LDC.64 R162, c[0x0][0x250] ;  /* 0x00009400ffa27b82 */ /* 0x000e220000000a00 */
[----:B------:R-:W3:Y:S01]  /*06e0*/  LDG.E.128 R72, desc[UR4][R72.64] ;  /* 0x0000000448487981 */ /* 0x000ee2000c1e1d00 */
[----:B------:R-:W-:Y:S02]  /*06f0*/  IADD3 R159, R160, 0x20, RZ ;  /* 0x00000020a09f7810 */ /* 0x000fe40007ffe0ff */
[----:B-1----:R-:W-:-:S04]  /*0700*/  @P0 LEA R54, P1, R154, R56, 0x1 ;  /* 0x000000389a360211 */ /* 0x002fc800078208ff */
[----:B------:R-:W1:Y:S01]  /*0710*/  LDC.64 R164, c[0x0][0x258] ;  /* 0x00009600ffa47b82 */ /* 0x000e620000000a00 */
[----:B------:R-:W-:Y:S01]  /*0720*/  IMAD.WIDE.U32 R80, R159, 0x10, R52 ;  /* 0x000000109f507825 */ /* 0x000fe200078e0034 */
[----:B------:R-:W-:-:S03]  /*0730*/  @P0 LEA.HI.X R55, R154, R57, R0, 0x1, P1 ;  /* 0x000000399a370211 */ /* 0x000fc600008f0c00 */
[C---:B--2---:R-:W-:Y:S02]  /*0740*/  IMAD.WIDE.U32 R76, R160.reuse, 0x10, R2 ;  /* 0x00000010a04c7825 */ /* 0x044fe400078e0002 */
[----:B------:R-:W2:Y:S04]  /*0750*/  @P0 LDG.E.U16 R0, desc[UR4][R54.64] ;  /* 0x0000000436000981 */ /* 0x000ea8000c1e1500 */
[----:B------:R-:W4:Y:S04]  /*0760*/  LDG.E.128 R80, desc[UR4][R80.64] ;  /* 0x0000000450507981 */ /* 0x000f28000c1e1d00 */
[----:B------:R-:W4:Y:S01]  /*0770*/  LDG.E.128 R76, desc[UR4][R76.64] ;  /* 0x000000044c4c7981 */ /* 0x000f22000c1e1d00 */
[----:B------:R-:W-:-:S02]  /*0780*/  IADD3 R157, R160, 0x40, RZ ;  /* 0x00000040a09d7810 */ /* 0x000fc40007ffe0ff */
[----:B------:R-:W-:Y:S01]  /*0790*/  IADD3 R158, R160, 0x60, RZ ;  /* 0x00000060a09e7810 */ /* 0x000fe20007ffe0ff */
[----:B------:R-:W-:-:S04]  /*07a0*/  IMAD.WIDE.U32 R56, R159, 0x10, R2 ;  /* 0x000000109f387825 */ /* 0x000fc800078e0002 */
[----:B0-----:R-:W-:Y:S01]  /*07b0*/  IMAD.WIDE R162, R154, 0x4, R162 ;  /* 0x000000049aa27825 */ /* 0x001fe200078e02a2 */
[----:B------:R-:W-:Y:S01]  /*07c0*/  IADD3 R156, R160, 0x60, RZ ;  /* 0x00000060a09c7810 */ /* 0x000fe20007ffe0ff */
[----:B------:R-:W4:Y:S02]  /*07d0*/  LDG.E.128 R56, desc[UR4][R56.64] ;  /* 0x0000000438387981 */ /* 0x000f24000c1e1d00 */
[C---:B------:R-:W-:Y:S02]  /*07e0*/  IMAD.WIDE.U32 R60, R157.reuse, 0x10, R52 ;  /* 0x000000109d3c7825 */ /* 0x040fe400078e0034 */
[----:B------:R-:W4:Y:S02]  /*07f0*/  LDG.E R201, desc[UR4][R162.64] ;  /* 0x00000004a2c97981 */ /* 0x000f24000c1e1900 */
[----:B------:R-:W-:Y:S02]  /*0800*/  IMAD.WIDE.U32 R64, R157, 0x10, R2 ;  /* 0x000000109d407825 */ /* 0x000fe400078e0002 */
[----:B------:R-:W4:Y:S02]  /*0810*/  LDG.E.128 R60, desc[UR4][R60.64] ;  /* 0x000000043c3c7981 */ /* 0x000f24000c1e1d00 */
[----:B------:R-:W-:-:S02]  /*0820*/  IMAD.WIDE.U32 R68, R158, 0x10, R52 ;  /* 0x000000109e447825 */ /* 0x000fc400078e0034 */
[----:B------:R-:W4:Y:S02]  /*0830*/  LDG.E.128 R64, desc[UR4][R64.64] ;  /* 0x0000000440407981 */ /* 0x000f24000c1e1d00 */
[----:B------:R-:W-:Y:S02]  /*0840*/  IMAD.WIDE.U32 R52, R156, 0x10, R2 ;  /* 0x000000109c347825 */ /* 0x000fe400078e0002 */
[----:B------:R-:W4:Y:S02]  /*0850*/  LDG.E.128 R68, desc[UR4][R68.64] ;  /* 0x0000000444447981 */ /* 0x000f24000c1e1d00 */
[----:B-1----:R-:W-:Y:S02]  /*0860*/  IMAD.WIDE R2, R154, 0x4, R164 ;  /* 0x000000049a027825 */ /* 0x002fe400078e02a4 */
[----:B------:R-:W4:Y:S04]  /*0870*/  LDG.E.128 R52, desc[UR4][R52.64] ;  /* 0x0000000434347981 */ /* 0x000f28000c1e1d00 */
[----:B------:R0:W4:Y:S01]  /*0880*/  LDG.E R161, desc[UR4][R2.64] ;  /* 0x0000000402a17981 */ /* 0x000122000c1e1900 */
[----:B------:R-:W-:-:S04]  /*0890*/  ISETP.NE.U32.AND P1, PT, RZ, UR10, PT ;  /* 0x0000000aff007c0c */ /* 0x000fc8000bf25070 */
[----:B------:R-:W-:Y:S01]  /*08a0*/  ISETP.NE.AND.EX P1, PT, RZ, UR11, PT, P1 ;  /* 0x0000000bff007c0c */ /* 0x000fe2000bf25310 */
[----:B0-----:R-:W0:Y:S01]  /*08b0*/  LDC.64 R2, c[0x0][0x240] ;  /* 0x00009000ff027b82 */ /* 0x001e220000000a00 */
[----:B------:R-:W-:-:S11]  /*08c0*/  MOV R155, 0x3f800000 ;  /* 0x3f800000009b7802 */ /* 0x000fd60000000f00 */
[----:B------:R-:W1:Y:S08]  /*08d0*/  @P1 LDC.64 R166, c[0x0][0x2c8] ;  /* 0x0000b200ffa61b82 */ /* 0x000e700000000a00 */
[----:B------:R-:W0:Y:S08]  /*08e0*/  @P1 LDC.64 R164, c[0x0][0x2c8] ;  /* 0x0000b200ffa41b82 */ /* 0x000e300000000a00 */
[----:B------:R-:W0:Y:S01]  /*08f0*/  @P1 LDC.64 R162, c[0x0][0x2c8] ;  /* 0x0000b200ffa21b82 */ /* 0x000e220000000a00 */
[----:B------:R-:W-:Y:S01]  /*0900*/  ISETP.NE.AND P2, PT, R152, RZ, PT ;  /* 0x000000ff9800720c */ /* 0x000fe20003f45270 */
[----:B-1----:R-:W-:-:S05]  /*0910*/  @P1 IMAD.WIDE.U32 R166, R160, 0x10, R166 ;  /* 0x00000010a0a61825 */ /* 0x002fca00078e00a6 */
[----:B-----5:R1:W5:Y:S01]  /*0920*/  @P1 LDG.E.128 R116, desc[UR4][R166.64] ;  /* 0x00000004a6741981 */ /* 0x020362000c1e1d00 */
[----:B0-----:R-:W-:-:S05]  /*0930*/  @P1 IMAD.WIDE.U32 R164, R159, 0x10, R164 ;  /* 0x000000109fa41825 */ /* 0x001fca00078e00a4 */
[----:B------:R0:W5:Y:S01]  /*0940*/  @P1 LDG.E.128 R36, desc[UR4][R164.64] ;  /* 0x00000004a4241981 */ /* 0x000162000c1e1d00 */
[----:B------:R-:W-:-:S05]  /*0950*/  @P1 IMAD.WIDE.U32 R162, R157, 0x10, R162 ;  /* 0x000000109da21825 */ /* 0x000fca00078e00a2 */
[----:B------:R0:W5:Y:S01]  /*0960*/  @P1 LDG.E.128 R40, desc[UR4][R162.64] ;  /* 0x00000004a2281981 */ /* 0x000162000c1e1d00 */
[C---:B---3--:R-:W-:Y:S02]  /*0970*/  PRMT R176, R72.reuse, 0x7632, R176 ;  /* 0x0000763248b07816 */ /* 0x048fe400000000b0 */
[----:B------:R-:W-:Y:S02]  /*0980*/  SHF.L.U32 R181, R72, 0x10, RZ ;  /* 0x0000001048b57819 */ /* 0x000fe400000006ff */
[C---:B------:R-:W-:Y:S02]  /*0990*/  PRMT R183, R73.reuse, 0x7632, R183 ;  /* 0x0000763249b77816 */ /* 0x040fe400000000b7 */
[----:B------:R-:W-:Y:S02]  /*09a0*/  SHF.L.U32 R187, R73, 0x10, RZ ;  /* 0x0000001049bb7819 */ /* 0x000fe400000006ff */
[----:B------:R-:W3:Y:S01]  /*09b0*/  @P1 LDC.64 R72, c[0x0][0x2c8] ;  /* 0x0000b200ff481b82 */ /* 0x000ee20000000a00 */
[----:B------:R-:W-:-:S02]  /*09c0*/  SHF.L.U32 R188, R74, 0x10, RZ ;  /* 0x000000104abc7819 */ /* 0x000fc400000006ff */
[----:B------:R-:W-:Y:S02]  /*09d0*/  PRMT R172, R75, 0x7632, R172 ;  /* 0x000076324bac7816 */ /* 0x000fe400000000ac */
[----:B--2---:R-:W-:Y:S02]  /*09e0*/  @P0 SHF.L.U32 R155, R0, 0x10, RZ ;  /* 0x00000010009b0819 */ /* 0x004fe400000006ff */
[----:B------:R-:W-:Y:S02]  /*09f0*/  PRMT R0, R74, 0x7632, R0 ;  /* 0x000076324a007816 */ /* 0x000fe40000000000 */
[C---:B----4-:R-:W-:Y:S02]  /*0a00*/  PRMT R190, R80.reuse, 0x7632, R190 ;  /* 0x0000763250be7816 */ /* 0x050fe400000000be */
[----:B------:R-:W-:Y:S02]  /*0a10*/  SHF.L.U32 R191, R80, 0x10, RZ ;  /* 0x0000001050bf7819 */ /* 0x000fe400000006ff */
[----:B------:R-:W-:-:S02]  /*0a20*/  PRMT R192, R81, 0x7632, R192 ;  /* 0x0000763251c07816 */ /* 0x000fc400000000c0 */
[----:B------:R-:W-:Y:S02]  /*0a30*/  SHF.L.U32 R198, R81, 0x10, RZ ;  /* 0x0000001051c67819 */ /* 0x000fe400000006ff */
[----:B------:R-:W-:Y:S01]  /*0a40*/  SHF.L.U32 R168, R75, 0x10, RZ ;  /* 0x000000104ba87819 */ /* 0x000fe200000006ff */
[----:B------:R-:W-:Y:S01]  /*0a50*/  IMAD.WIDE.U32 R74, R157, 0x8, R2 ;  /* 0x000000089d4a7825 */ /* 0x000fe200078e0002 */
[C---:B------:R-:W-:Y:S02]  /*0a60*/  PRMT R177, R76.reuse, 0x7632, R177 ;  /* 0x000076324cb17816 */ /* 0x040fe400000000b1 */
[----:B------:R-:W-:Y:S02]  /*0a70*/  SHF.L.U32 R179, R76, 0x10, RZ ;  /* 0x000000104cb37819 */ /* 0x000fe400000006ff */
[C---:B------:R-:W-:Y:S01]  /*0a80*/  PRMT R175, R77.reuse, 0x7632, R175 ;  /* 0x000076324daf7816 */ /* 0x040fe200000000af */
[----:B---3--:R-:W-:Y:S01]  /*0a90*/  @P1 IMAD.WIDE.U32 R80, R156, 0x10, R72 ;  /* 0x000000109c501825 */ /* 0x008fe200078e0048 */
[----:B------:R-:W-:Y:S01]  /*0aa0*/  SHF.L.U32 R174, R77, 0x10, RZ ;  /* 0x000000104dae7819 */ /* 0x000fe200000006ff */
[----:B------:R-:W5:Y:S02]  /*0ab0*/  LDG.E.64 R74, desc[UR4][R74.64] ;  /* 0x000000044a4a7981 */ /* 0x000f64000c1e1b00 */
[--C-:B------:R-:W-:Y:S01]  /*0ac0*/  IMAD.WIDE.U32 R72, R160, 0x8, R2.reuse ;  /* 0x00000008a0487825 */ /* 0x100fe200078e0002 */
[----:B------:R-:W-:Y:S01]  /*0ad0*/  FSEL R201, R201, RZ, !P2 ;  /* 0x000000ffc9c97208 */ /* 0x000fe20005000000 */
[----:B------:R2:W5:Y:S02]  /*0ae0*/  @P1 LDG.E.128 R44, desc[UR4][R80.64] ;  /* 0x00000004502c1981 */ /* 0x000564000c1e1d00 */
[----:B------:R-:W-:-:S02]  /*0af0*/  IMAD.WIDE.U32 R76, R158, 0x8, R2 ;  /* 0x000000089e4c7825 */ /* 0x000fc400078e0002 */
[----:B------:R-:W5:Y:S04]  /*0b00*/  LDG.E.64 R72, desc[UR4][R72.64] ;  /* 0x0000000448487981 */ /* 0x000f68000c1e1b00 */
[----:B------:R-:W5:Y:S01]  /*0b10*/  LDG.E.64 R76, desc[UR4][R76.64] ;  /* 0x000000044c4c7981 */ /* 0x000f62000c1e1b00 */
[----:B------:R-:W-:Y:S02]  /*0b20*/  SHF.L.U32 R0, R0, 0x10, RZ ;  /* 0x0000001000007819 */ /* 0x000fe400000006ff */
[----:B------:R-:W-:Y:S02]  /*0b30*/  SHF.L.U32 R172, R172, 0x10, RZ ;  /* 0x00000010acac7819 */ /* 0x000fe400000006ff */
[C---:B------:R-:W-:Y:S02]  /*0b40*/  PRMT R199, R82.reuse, 0x7632, R199 ;  /* 0x0000763252c77816 */ /* 0x040fe400000000c7 */
[----:B------:R-:W-:-:S02]  /*0b50*/  SHF.L.U32 R212, R82, 0x10, RZ ;  /* 0x0000001052d47819 */ /* 0x000fc400000006ff */
[C---:B------:R-:W-:Y:S02]  /*0b60*/  PRMT R196, R56.reuse, 0x7632, R196 ;  /* 0x0000763238c47816 */ /* 0x040fe400000000c4 */
[----:B------:R-:W-:Y:S02]  /*0b70*/  SHF.L.U32 R197, R56, 0x10, RZ ;  /* 0x0000001038c57819 */ /* 0x000fe400000006ff */
[C---:B-1----:R-:W-:Y:S02]  /*0b80*/  PRMT R167, R59.reuse, 0x7632, R167 ;  /* 0x000076323ba77816 */ /* 0x042fe400000000a7 */
[----:B0-----:R-:W-:Y:S02]  /*0b90*/  SHF.L.U32 R165, R59, 0x10, RZ ;  /* 0x000000103ba57819 */ /* 0x001fe400000006ff */
[----:B------:R-:W-:Y:S02]  /*0ba0*/  PRMT R200, R83, 0x7632, R200 ;  /* 0x0000763253c87816 */ /* 0x000fe400000000c8 */
[----:B------:R-:W-:-:S02]  /*0bb0*/  PRMT R82, R57, 0x7632, R82 ;  /* 0x0000763239527816 */ /* 0x000fc40000000052 */
[----:B------:R-:W-:Y:S02]  /*0bc0*/  SHF.L.U32 R195, R57, 0x10, RZ ;  /* 0x0000001039c37819 */ /* 0x000fe400000006ff */
[C---:B------:R-:W-:Y:S02]  /*0bd0*/  PRMT R193, R58.reuse, 0x7632, R193 ;  /* 0x000076323ac17816 */ /* 0x040fe400000000c1 */
[----:B------:R-:W-:Y:S02]  /*0be0*/  SHF.L.U32 R163, R58, 0x10, RZ ;  /* 0x000000103aa37819 */ /* 0x000fe400000006ff */
[C---:B------:R-:W-:Y:S02]  /*0bf0*/  PRMT R56, R60.reuse, 0x7632, R56 ;  /* 0x000076323c387816 */ /* 0x040fe40000000038 */
[----:B------:R-:W-:Y:S02]  /*0c00*/  SHF.L.U32 R210, R60, 0x10, RZ ;  /* 0x000000103cd27819 */ /* 0x000fe400000006ff */
[----:B------:R-:W-:-:S02]  /*0c10*/  SHF.L.U32 R59, R62, 0x10, RZ ;  /* 0x000000103e3b7819 */ /* 0x000fc400000006ff */
[C---:B------:R-:W-:Y:S02]  /*0c20*/  PRMT R57, R61.reuse, 0x7632, R57 ;  /* 0x000076323d397816 */ /* 0x040fe40000000039 */
[----:B------:R-:W-:Y:S02]  /*0c30*/  SHF.L.U32 R206, R61, 0x10, RZ ;  /* 0x000000103dce7819 */ /* 0x000fe400000006ff */
[----:B------:R-:W-:Y:S02]  /*0c40*/  PRMT R58, R62, 0x7632, R58 ;  /* 0x000076323e3a7816 */ /* 0x000fe4000000003a */
[C---:B------:R-:W-:Y:S02]  /*0c50*/  PRMT R60, R63.reuse, 0x7632, R60 ;  /* 0x000076323f3c7816 */ /* 0x040fe4000000003c */
[----:B------:R-:W-:Y:S02]  /*0c60*/  SHF.L.U32 R202, R63, 0x10, RZ ;  /* 0x000000103fca7819 */ /* 0x000fe400000006ff */
[----:B------:R-:W-:-:S02]  /*0c70*/  PRMT R194, R64, 0x7632, R194 ;  /* 0x0000763240c27816 */ /* 0x000fc400000000c2 */
[----:B------:R-:W-:Y:S02]  /*0c80*/  SHF.L.U32 R178, R64, 0x10, RZ ;  /* 0x0000001040b27819 */ /* 0x000fe400000006ff */
[C---:B------:R-:W-:Y:S02]  /*0c90*/  PRMT R184, R67.reuse, 0x7632, R184 ;  /* 0x0000763243b87816 */ /* 0x040fe400000000b8 */
[----:B------:R-:W-:Y:S01]  /*0ca0*/  SHF.L.U32 R185, R67, 0x10, RZ ;  /* 0x0000001043b97819 */ /* 0x000fe200000006ff */
[C---:B------:R-:W-:Y:S01]  /*0cb0*/  FADD.FTZ R216, -R201.reuse, R0 ;  /* 0x00000000c9d87221 */ /* 0x040fe20000010100 */
[----:B------:R-:W-:Y:S01]  /*0cc0*/  PRMT R61, R68, 0x7632, R61 ;  /* 0x00007632443d7816 */ /* 0x000fe2000000003d */
[----:B------:R-:W-:Y:S01]  /*0cd0*/  FADD.FTZ R214, -R201, R172 ;  /* 0x000000acc9d67221 */ /* 0x000fe20000010100 */
[----:B------:R-:W-:Y:S02]  /*0ce0*/  PRMT R63, R69, 0x7632, R63 ;  /* 0x00007632453f7816 */ /* 0x000fe4000000003f */
[----:B------:R-:W-:-:S02]  /*0cf0*/  PRMT R64, R70, 0x7632, R64 ;  /* 0x0000763246407816 */ /* 0x000fc40000000040 */
[----:B------:R-:W-:Y:S02]  /*0d00*/  PRMT R67, R71, 0x7632, R67 ;  /* 0x0000763247437816 */ /* 0x000fe40000000043 */
[C---:B------:R-:W-:Y:S02]  /*0d10*/  PRMT R171, R78.reuse, 0x7632, R171 ;  /* 0x000076324eab7816 */ /* 0x040fe400000000ab */
[----:B------:R-:W-:Y:S02]  /*0d20*/  SHF.L.U32 R173, R78, 0x10, RZ ;  /* 0x000000104ead7819 */ /* 0x000fe400000006ff */
[C---:B------:R-:W-:Y:S02]  /*0d30*/  PRMT R169, R79.reuse, 0x7632, R169 ;  /* 0x000076324fa97816 */ /* 0x040fe400000000a9 */
[----:B------:R-:W-:Y:S01]  /*0d40*/  SHF.L.U32 R170, R79, 0x10, RZ ;  /* 0x000000104faa7819 */ /* 0x000fe200000006ff */
[----:B------:R-:W-:Y:S01]  /*0d50*/  IMAD.WIDE.U32 R78, R159, 0x8, R2 ;  /* 0x000000089f4e7825 */ /* 0x000fe200078e0002 */
[----:B------:R-:W-:-:S02]  /*0d60*/  SHF.L.U32 R183, R183, 0x10, RZ ;  /* 0x00000010b7b77819 */ /* 0x000fc400000006ff */
[----:B------:R-:W-:Y:S02]  /*0d70*/  SHF.L.U32 R190, R190, 0x10, RZ ;  /* 0x00000010bebe7819 */ /* 0x000fe400000006ff */
[----:B------:R-:W-:Y:S02]  /*0d80*/  SHF.L.U32 R0, R192, 0x10, RZ ;  /* 0x00000010c0007819 */ /* 0x000fe400000006ff */
[----:B------:R-:W-:Y:S01]  /*0d90*/  SHF.L.U32 R172, R200, 0x10, RZ ;  /* 0x00000010c8ac7819 */ /* 0x000fe200000006ff */
[----:B------:R-:W-:Y:S01]  /*0da0*/  FADD.FTZ R200, -R201, R59 ;  /* 0x0000003bc9c87221 */ /* 0x000fe20000010100 */
[----:B------:R-:W-:Y:S01]  /*0db0*/  PRMT R180, R65, 0x7632, R180 ;  /* 0x0000763241b47816 */ /* 0x000fe200000000b4 */
[----:B------:R-:W-:Y:S01]  /*0dc0*/  FADD.FTZ R62, -R201, R181 ;  /* 0x000000b5c93e7221 */ /* 0x000fe20000010100 */
[----:B------:R-:W-:Y:S01]  /*0dd0*/  SHF.L.U32 R189, R65, 0x10, RZ ;  /* 0x0000001041bd7819 */ /* 0x000fe200000006ff */
[----:B------:R0:W5:Y:S01]  /*0de0*/  LDG.E.64 R2, desc[UR4][R78.64] ;  /* 0x000000044e027981 */ /* 0x000162000c1e1b00 */
[----:B------:R-:W-:-:S02]  /*0df0*/  PRMT R186, R66, 0x7632, R186 ;  /* 0x0000763242ba7816 */ /* 0x000fc400000000ba */
[----:B------:R-:W-:Y:S02]  /*0e00*/  SHF.L.U32 R182, R66, 0x10, RZ ;  /* 0x0000001042b67819 */ /* 0x000fe400000006ff */
[----:B------:R-:W-:Y:S02]  /*0e10*/  SHF.L.U32 R162, R176, 0x10, RZ ;  /* 0x00000010b0a27819 */ /* 0x000fe400000006ff */
[----:B------:R-:W-:Y:S02]  /*0e20*/  SHF.L.U32 R56, R56, 0x10, RZ ;  /* 0x0000001038387819 */ /* 0x000fe400000006ff */
[----:B------:R-:W-:Y:S02]  /*0e30*/  SHF.L.U32 R58, R58, 0x10, RZ ;  /* 0x000000103a3a7819 */ /* 0x000fe400000006ff */
[----:B------:R-:W-:Y:S02]  /*0e40*/  SHF.L.U32 R60, R60, 0x10, RZ ;  /* 0x000000103c3c7819 */ /* 0x000fe400000006ff */
[----:B------:R-:W-:-:S02]  /*0e50*/  SHF.L.U32 R208, R83, 0x10, RZ ;  /* 0x0000001053d07819 */ /* 0x000fc400000006ff */
[----:B------:R-:W-:Y:S01]  /*0e60*/  SHF.L.U32 R204, R68, 0x10, RZ ;  /* 0x0000001044cc7819 */ /* 0x000fe200000006ff */
[----:B------:R-:W-:Y:S01]  /*0e70*/  FADD.FTZ R68, -R201, R191 ;  /* 0x000000bfc9447221 */ /* 0x000fe20000010100 */
[----:B------:R-:W-:Y:S02]  /*0e80*/  SHF.L.U32 R69, R69, 0x10, RZ ;  /* 0x0000001045457819 */ /* 0x000fe400000006ff */
[----:B------:R-:W-:Y:S01]  /*0e90*/  SHF.L.U32 R65, R70, 0x10, RZ ;  /* 0x0000001046417819 */ /* 0x000fe200000006ff */
[----:B------:R-:W-:Y:S01]  /*0ea0*/  FADD.FTZ R70, -R201, R187 ;  /* 0x000000bbc9467221 */ /* 0x000fe20000010100 */
[----:B------:R-:W-:Y:S02]  /*0eb0*/  SHF.L.U32 R66, R71, 0x10, RZ ;  /* 0x0000001047427819 */ /* 0x000fe400000006ff */
[----:B------:R-:W-:Y:S02]  /*0ec0*/  SHF.L.U32 R176, R199, 0x10, RZ ;  /* 0x00000010c7b07819 */ /* 0x000fe400000006ff */
[----:B------:R-:W-:-:S02]  /*0ed0*/  SHF.L.U32 R57, R57, 0x10, RZ ;  /* 0x0000001039397819 */ /* 0x000fc400000006ff */
[----:B------:R-:W-:Y:S02]  /*0ee0*/  SHF.L.U32 R61, R61, 0x10, RZ ;  /* 0x000000103d3d7819 */ /* 0x000fe400000006ff */
[----:B------:R-:W-:Y:S02]  /*0ef0*/  SHF.L.U32 R63, R63, 0x10, RZ ;  /* 0x000000103f3f7819 */ /* 0x000fe400000006ff */
[----:B------:R-:W-:Y:S02]  /*0f00*/  SHF.L.U32 R59, R64, 0x10, RZ ;  /* 0x00000010403b7819 */ /* 0x000fe400000006ff */
[----:B------:R-:W-:Y:S01]  /*0f10*/  SHF.L.U32 R67, R67, 0x10, RZ ;  /* 0x0000001043437819 */ /* 0x000fe200000006ff */
[C---:B------:R-:W-:Y:S01]  /*0f20*/  FADD.FTZ R218, -R201.reuse, R183 ;  /* 0x000000b7c9da7221 */ /* 0x040fe20000010100 */
[----:B------:R-:W-:Y:S01]  /*0f30*/  FADD.FTZ R192, -R201, R190 ;  /* 0x000000bec9c07221 */ /* 0x000fe20000010100 */
[----:B------:R-:W-:Y:S01]  /*0f40*/  PRMT R209, R53, 0x7632, R209 ;  /* 0x0000763235d17816 */ /* 0x000fe200000000d1 */
[----:B------:R-:W-:Y:S01]  /*0f50*/  FADD.FTZ R226, -R201, R168 ;  /* 0x000000a8c9e27221 */ /* 0x000fe20000010100 */
[----:B------:R-:W-:Y:S01]  /*0f60*/  SHF.L.U32 R191, R53, 0x10, RZ ;  /* 0x0000001035bf7819 */ /* 0x000fe200000006ff */
[----:B------:R-:W-:Y:S01]  /*0f70*/  FADD.FTZ R190, -R201, R0 ;  /* 0x00000000c9be7221 */ /* 0x000fe20000010100 */
[----:B------:R-:W-:Y:S01]  /*0f80*/  SHF.L.U32 R220, R177, 0x10, RZ ;  /* 0x00000010b1dc7819 */ /* 0x000fe200000006ff */
[----:B------:R-:W-:Y:S01]  /*0f90*/  FMUL.FTZ R53, R32, R179 ;  /* 0x000000b320357220 */ /* 0x000fe20000410000 */
[C---:B------:R-:W-:Y:S01]  /*0fa0*/  PRMT R187, R54.reuse, 0x7632, R187 ;  /* 0x0000763236bb7816 */ /* 0x040fe200000000bb */
[C---:B------:R-:W-:Y:S01]  /*0fb0*/  FADD.FTZ R224, -R201.reuse, R188 ;  /* 0x000000bcc9e07221 */ /* 0x040fe20000010100 */
[----:B------:R-:W-:Y:S01]  /*0fc0*/  SHF.L.U32 R183, R54, 0x10, RZ ;  /* 0x0000001036b77819 */ /* 0x000fe200000006ff */
[C---:B------:R-:W-:Y:S01]  /*0fd0*/  FADD.FTZ R162, -R201.reuse, R162 ;  /* 0x000000a2c9a27221 */ /* 0x040fe20000010100 */
[C---:B--2---:R-:W-:Y:S01]  /*0fe0*/  FADD.FTZ R80, -R201.reuse, R198 ;  /* 0x000000c6c9507221 */ /* 0x044fe20000010100 */
[C---:B------:R-:W-:Y:S01]  /*0ff0*/  FADD.FTZ R168, -R201.reuse, R56 ;  /* 0x00000038c9a87221 */ /* 0x040fe20000010100 */
[C---:B------:R-:W-:Y:S01]  /*1000*/  FADD.FTZ R164, -R201.reuse, R58 ;  /* 0x0000003ac9a47221 */ /* 0x040fe20000010100 */
[----:B0-----:R-:W-:Y:S01]  /*1010*/  FADD.FTZ R78, -R201, R60 ;  /* 0x0000003cc94e7221 */ /* 0x001fe20000010100 */
[----:B------:R-:W-:Y:S01]  /*1020*/  PRMT R181, R55, 0x7632, R181 ;  /* 0x0000763237b57816 */ /* 0x000fe200000000b5 */
[----:B------:R-:W-:Y:S01]  /*1030*/  FMUL.FTZ R0, R161, R62 ;  /* 0x0000003ea1007220 */ /* 0x000fe20000410000 */
        /* <DEDUP_REMOVED lines=18> */
[----:B------:R-:W-:Y:S01]  /*1160*/  SHF.L.U32 R171, R171, 0x10, RZ ;  /* 0x00000010abab7819 */ /* 0x000fe200000006ff */
[C---:B------:R-:W-:Y:S01]  /*1170*/  FMUL.FTZ R65, R161.reuse, R216 ;  /* 0x000000d8a1417220 */ /* 0x040fe20000410000 */
[----:B------:R-:W-:Y:S01]  /*1180*/  FMUL.FTZ R63, R161, R214 ;  /* 0x000000d6a13f7220 */ /* 0x000fe20000410000 */
[----:B------:R-:W-:Y:S01]  /*1190*/  SHF.L.U32 R201, R180, 0x10, RZ ;  /* 0x00000010b4c97819 */ /* 0x000fe200000006ff */
[----:B------:R-:W-:Y:S01]  /*11a0*/  FMUL.FTZ R81, R33, R220 ;  /* 0x000000dc21517220 */ /* 0x000fe20000410000 */
[----:B------:R-:W-:Y:S01]  /*11b0*/  FADD.FTZ R214, RZ, R53 ;  /* 0x00000035ffd67221 */ /* 0x000fe20000010000 */
[C---:B------:R-:W-:Y:S01]  /*11c0*/  FMUL.FTZ R180, R161.reuse, R200 ;  /* 0x000000c8a1b47220 */ /* 0x040fe20000410000 */
[----:B------:R-:W-:Y:S01]  /*11d0*/  FMUL.FTZ R162, R161, R162 ;  /* 0x000000a2a1a27220 */ /* 0x000fe20000410000 */
[----:B------:R-:W-:Y:S01]  /*11e0*/  FFMA.FTZ R177, R0, R53, RZ ;  /* 0x0000003500b17223 */ /* 0x000fe200000100ff */
        /* <DEDUP_REMOVED lines=9> */
[C---:B------:R-:W-:Y:S01]  /*1280*/  FMUL.FTZ R174, R161.reuse, R210 ;  /* 0x000000d2a1ae7220 */ /* 0x040fe20000410000 */
[----:B------:R-:W-:Y:S01]  /*1290*/  SHF.L.U32 R200, R186, 0x10, RZ ;  /* 0x00000010bac87819 */ /* 0x000fe200000006ff */
[----:B------:R-:W-:Y:S01]  /*12a0*/  FADD.FTZ R133, R182, R133 ;  /* 0x00000085b6857221 */ /* 0x000fe20000010000 */
[-C--:B------:R-:W-:Y:S01]  /*12b0*/  FFMA.FTZ R101, R180, R182.reuse, R101 ;  /* 0x000000b6b4657223 */ /* 0x080fe20000010065 */
[----:B------:R-:W-:Y:S01]  /*12c0*/  FMUL.FTZ R171, R12, R182 ;  /* 0x000000b60cab7220 */ /* 0x000fe20000410000 */
[C---:B------:R-:W-:Y:S01]  /*12d0*/  FMUL.FTZ R186, R161.reuse, R198 ;  /* 0x000000c6a1ba7220 */ /* 0x040fe20000410000 */
[----:B------:R-:W-:Y:S01]  /*12e0*/  FADD.FTZ R179, R214, R81 ;  /* 0x00000051d6b37221 */ /* 0x000fe20000010000 */
[----:B------:R-:W-:Y:S01]  /*12f0*/  SHF.L.U32 R205, R196, 0x10, RZ ;  /* 0x00000010c4cd7819 */ /* 0x000fe200000006ff */
[----:B------:R-:W-:Y:S01]  /*1300*/  FMUL.FTZ R182, R161, R202 ;  /* 0x000000caa1b67220 */ /* 0x000fe20000410000 */
[----:B------:R-:W-:Y:S01]  /*1310*/  FFMA.FTZ R198, R162, R81, R177 ;  /* 0x00000051a2c67223 */ /* 0x000fe200000100b1 */
[----:B------:R-:W-:Y:S01]  /*1320*/  SHF.L.U32 R196, R167, 0x10, RZ ;  /* 0x00000010a7c47819 */ /* 0x000fe200000006ff */
[----:B------:R-:W-:Y:S01]  /*1330*/  FADD.FTZ R129, R178, R129 ;  /* 0x00000081b2817221 */ /* 0x000fe20000010000 */
[----:B------:R-:W-:Y:S01]  /*1340*/  SHF.L.U32 R202, R184, 0x10, RZ ;  /* 0x00000010b8ca7819 */ /* 0x000fe200000006ff */
[-C--:B------:R-:W-:Y:S01]  /*1350*/  FFMA.FTZ R97, R174, R178.reuse, R97 ;  /* 0x000000b2ae617223 */ /* 0x080fe20000010061 */
[----:B------:R-:W-:Y:S01]  /*1360*/  FMUL.FTZ R167, R16, R178 ;  /* 0x000000b210a77220 */ /* 0x000fe20000410000 */
[----:B------:R-:W-:Y:S01]  /*1370*/  FMUL.FTZ R184, R161, R204 ;  /* 0x000000cca1b87220 */ /* 0x000fe20000410000 */
[----:B------:R-:W-:Y:S01]  /*1380*/  FMUL.FTZ R79, R35, R222 ;  /* 0x000000de234f7220 */ /* 0x000fe20000410000 */
[----:B------:R-:W-:Y:S01]  /*1390*/  FMUL.FTZ R178, R161, R206 ;  /* 0x000000cea1b27220 */ /* 0x000fe20000410000 */
[----:B------:R-:W-:Y:S01]  /*13a0*/  FADD.FTZ R204, R179, R70 ;  /* 0x00000046b3cc7221 */ /* 0x000fe20000010000 */
[----:B------:R-:W-:Y:S01]  /*13b0*/  FMUL.FTZ R83, R161, R218 ;  /* 0x000000daa1537220 */ /* 0x000fe20000410000 */
[----:B------:R-:W-:Y:S01]  /*13c0*/  FFMA.FTZ R206, R55, R70, R198 ;  /* 0x0000004637ce7223 */ /* 0x000fe200000100c6 */
[----:B------:R-:W-:Y:S01]  /*13d0*/  PRMT R199, R52, 0x7632, R199 ;  /* 0x0000763234c77816 */ /* 0x000fe200000000c7 */
[----:B------:R-:W-:Y:S01]  /*13e0*/  FMUL.FTZ R57, R28, R173 ;  /* 0x000000ad1c397220 */ /* 0x000fe20000410000 */
[----:B------:R-:W-:Y:S01]  /*13f0*/  SHF.L.U32 R207, R52, 0x10, RZ ;  /* 0x0000001034cf7819 */ /* 0x000fe200000006ff */
[----:B------:R-:W-:Y:S01]  /*1400*/  FADD.FTZ R204, R204, R79 ;  /* 0x0000004fcccc7221 */ /* 0x000fe20000010000 */
[----:B------:R-:W-:Y:S01]  /*1410*/  FMUL.FTZ R52, R161, R224 ;  /* 0x000000e0a1347220 */ /* 0x000fe20000410000 */
[----:B------:R-:W-:-:S02]  /*1420*/  FFMA.FTZ R179, R83, R79, R206 ;  /* 0x0000004f53b37223 */ /* 0x000fc400000100ce */
[----:B------:R-:W-:Y:S02]  /*1430*/  FADD.FTZ R204, R204, R57 ;  /* 0x00000039cccc7221 */ /* 0x000fe40000010000 */
[----:B------:R-:W-:Y:S01]  /*1440*/  FFMA.FTZ R206, R52, R57, R179 ;  /* 0x0000003934ce7223 */ /* 0x000fe200000100b3 */
[----:B------:R-:W-:Y:S01]  /*1450*/  SHF.L.U32 R169, R169, 0x10, RZ ;  /* 0x00000010a9a97819 */ /* 0x000fe200000006ff */
[----:B------:R-:W-:Y:S01]  /*1460*/  FMUL.FTZ R80, R161, R80 ;  /* 0x00000050a1507220 */ /* 0x000fe20000410000 */
[----:B------:R-:W-:Y:S01]  /*1470*/  FADD.FTZ R137, R207, R137 ;  /* 0x00000089cf897221 */ /* 0x000fe20000010000 */
[-C--:B------:R-:W-:Y:S01]  /*1480*/  FFMA.FTZ R105, R184, R207.reuse, R105 ;  /* 0x000000cfb8697223 */ /* 0x080fe20000010069 */
[----:B------:R-:W-:Y:S01]  /*1490*/  FMUL.FTZ R175, R8, R207 ;  /* 0x000000cf08af7220 */ /* 0x000fe20000410000 */
[----:B------:R-:W-:Y:S01]  /*14a0*/  FMUL.FTZ R67, R30, R170 ;  /* 0x000000aa1e437220 */ /* 0x000fe20000410000 */
[----:B------:R-:W-:Y:S01]  /*14b0*/  SHF.L.U32 R207, R181, 0x10, RZ ;  /* 0x00000010b5cf7819 */ /* 0x000fe200000006ff */
[----:B------:R-:W-:Y:S01]  /*14c0*/  FADD.FTZ R204, R204, R61 ;  /* 0x0000003dcccc7221 */ /* 0x000fe20000010000 */
[----:B------:R-:W-:Y:S01]  /*14d0*/  FMUL.FTZ R62, R161, R226 ;  /* 0x000000e2a13e7220 */ /* 0x000fe20000410000 */
[----:B------:R-:W-:Y:S01]  /*14e0*/  FFMA.FTZ R181, R65, R61, R206 ;  /* 0x0000003d41b57223 */ /* 0x000fe200000100ce */
[----:B------:R-:W-:Y:S01]  /*14f0*/  FADD.FTZ R123, R195, R123 ;  /* 0x0000007bc37b7221 */ /* 0x000fe20000010000 */
[-C--:B------:R-:W-:Y:S01]  /*1500*/  FFMA.FTZ R91, R80, R195.reuse, R91 ;  /* 0x000000c3505b7223 */ /* 0x080fe2000001005b */
[----:B------:R-:W-:Y:S01]  /*1510*/  FMUL.FTZ R71, R26, R195 ;  /* 0x000000c31a477220 */ /* 0x000fe20000410000 */
[----:B------:R-:W-:Y:S01]  /*1520*/  FMUL.FTZ R59, R31, R169 ;  /* 0x000000a91f3b7220 */ /* 0x000fe20000410000 */
        /* <DEDUP_REMOVED lines=17> */
[----:B------:R-:W-:-:S02]  /*1640*/  SHF.L.U32 R203, R82, 0x10, RZ ;  /* 0x0000001052cb7819 */ /* 0x000fc400000006ff */
        /* <DEDUP_REMOVED lines=43> */
[----:B------:R-:W-:-:S02]  /*1900*/  FADD.FTZ R172, R183, R196 ;  /* 0x000000c4b7ac7221 */ /* 0x000fc40000010000 */
[----:B------:R-:W-:Y:S02]  /*1910*/  FFMA.FTZ R183, R193, R196, R168 ;  /* 0x000000c4c1b77223 */ /* 0x000fe400000100a8 */
[----:B------:R-:W-:Y:S01]  /*1920*/  FADD.FTZ R128, R197, R128 ;  /* 0x00000080c5807221 */ /* 0x000fe20000010000 */
[-C--:B------:R-:W-:Y:S01]  /*1930*/  FFMA.FTZ R96, R203, R197.reuse, R96 ;  /* 0x000000c5cb607223 */ /* 0x080fe20000010060 */
[----:B------:R-:W-:Y:S01]  /*1940*/  FMUL.FTZ R168, R17, R197 ;  /* 0x000000c511a87220 */ /* 0x000fe20000410000 */
[----:B------:R-:W-:Y:S01]  /*1950*/  FMUL.FTZ R197, R161, R166 ;  /* 0x000000a6a1c57220 */ /* 0x000fe20000410000 */
[----:B------:R-:W-:Y:S01]  /*1960*/  FADD.FTZ R181, R172, R167 ;  /* 0x000000a7acb57221 */ /* 0x000fe20000010000 */
[----:B------:R-:W-:Y:S01]  /*1970*/  FFMA.FTZ R166, R174, R167, R183 ;  /* 0x000000a7aea67223 */ /* 0x000fe200000100b7 */
[----:B------:R-:W-:Y:S02]  /*1980*/  FADD.FTZ R113, R173, R113 ;  /* 0x00000071ad717221 */ /* 0x000fe40000010000 */
[----:B------:R-:W-:Y:S01]  /*1990*/  FADD.FTZ R172, R181, R168 ;  /* 0x000000a8b5ac7221 */ /* 0x000fe20000010000 */
[----:B------:R-:W-:Y:S01]  /*19a0*/  FFMA.FTZ R183, R203, R168, R166 ;  /* 0x000000a8cbb77223 */ /* 0x000fe200000100a6 */
[----:B------:R-:W-:Y:S01]  /*19b0*/  FFMA.FTZ R85, R52, R173, R85 ;  /* 0x000000ad34557223 */ /* 0x000fe20000010055 */
[----:B------:R-:W-:Y:S01]  /*19c0*/  FADD.FTZ R135, R185, R135 ;  /* 0x00000087b9877221 */ /* 0x000fe20000010000 */
[-C--:B------:R-:W-:Y:S01]  /*19d0*/  FFMA.FTZ R103, R182, R185.reuse, R103 ;  /* 0x000000b9b6677223 */ /* 0x080fe20000010067 */
[----:B------:R-:W-:Y:S01]  /*19e0*/  FMUL.FTZ R173, R14, R185 ;  /* 0x000000b90ead7220 */ /* 0x000fe20000410000 */
        /* <DEDUP_REMOVED lines=16> */
[----:B------:R-:W-:Y:S01]  /*1af0*/  SHF.L.U32 R199, R199, 0x10, RZ ;  /* 0x00000010c7c77819 */ /* 0x000fe200000006ff */
        /* <DEDUP_REMOVED lines=21> */
[----:B------:R-:W-:-:S02]  /*1c50*/  FADD.FTZ R200, R198, R140 ;  /* 0x0000008cc6c87221 */ /* 0x000fc40000010000 */
        /* <DEDUP_REMOVED lines=15> */
[----:B------:R-:W-:Y:S01]  /*1d50*/  FADD.FTZ R143, R54, R143 ;  /* 0x0000008f368f7221 */ /* 0x000fe20000010000 */
        /* <DEDUP_REMOVED lines=35> */
[----:B------:R0:W1:Y:S01]  /*1f90*/  SHFL.BFLY PT, R213, R202, 0x10, 0x1f ;  /* 0x0e001f00cad57f89 */ /* 0x00006200000e0000 */
[----:B------:R-:W-:-:S03]  /*1fa0*/  MOV R140, R200 ;  /* 0x000000c8008c7202 */ /* 0x000fc60000000f00 */
[----:B------:R0:W2:Y:S04]  /*1fb0*/  SHFL.BFLY PT, R56, R209, 0x10, 0x1f ;  /* 0x0e001f00d1387f89 */ /* 0x0000a800000e0000 */
.L_x_3773:
[----:B-1----:R-:W-:Y:S01]  /*1fc0*/  FADD.FTZ R213, R202, R213 ;  /* 0x000000d5cad57221 */ /* 0x002fe20000010000 */
[----:B--2---:R-:W-:Y:S01]  /*1fd0*/  FADD.FTZ R56, R209, R56 ;  /* 0x00000038d1387221 */ /* 0x004fe20000010000 */
[----:B-----5:R-:W-:Y:S02]  /*1fe0*/  MOV R172, R72 ;  /* 0x0000004800ac7202 */ /* 0x020fe40000000f00 */
        /* <DEDUP_REMOVED lines=10> */
[-C--:B------:R-:W-:Y:S01]  /*2090*/  FFMA.FTZ R56, R83, R207.reuse, R198 ;  /* 0x000000cf53387223 */ /* 0x080fe200000100c6 */
[--C-:B------:R-:W-:Y:S01]  /*20a0*/  FADD.FTZ R172, R70, -R55.reuse ;  /* 0x8000003746ac7221 */ /* 0x100fe20000010000 */
[----:B------:R-:W-:Y:S01]  /*20b0*/  FADD.FTZ R0, R53, -R0 ;  /* 0x8000000035007221 */ /* 0x000fe20000010000 */
[C---:B------:R-:W-:Y:S01]  /*20c0*/  @P1 PRMT R55, R116.reuse, 0x7632, R55 ;  /* 0x0000763274371816 */ /* 0x040fe20000000037 */
[----:B------:R-:W-:Y:S01]  /*20d0*/  FADD.FTZ R162, R81, -R162 ;  /* 0x800000a251a27221 */ /* 0x000fe20000010000 */
[----:B------:R-:W-:Y:S01]  /*20e0*/  @P1 PRMT R70, R117, 0x7632, R70 ;  /* 0x0000763275461816 */ /* 0x000fe20000000046 */
[----:B------:R-:W-:Y:S01]  /*20f0*/  FMUL.FTZ R194, R161, R0 ;  /* 0x00000000a1c27220 */ /* 0x000fe20000410000 */
[----:B------:R-:W-:Y:S01]  /*2100*/  @P1 SHF.L.U32 R53, R116, 0x10, RZ ;  /* 0x0000001074351819 */ /* 0x000fe200000006ff */
[----:B------:R-:W-:Y:S01]  /*2110*/  FADD.FTZ R56, R79, -R56 ;  /* 0x800000384f387221 */ /* 0x000fe20000010000 */
[----:B------:R-:W-:Y:S01]  /*2120*/  @P1 SHF.L.U32 R55, R55, 0x10, RZ ;  /* 0x0000001037371819 */ /* 0x000fe200000006ff */
[C---:B------:R-:W-:Y:S01]  /*2130*/  FMUL.FTZ R172, R161.reuse, R172 ;  /* 0x000000aca1ac7220 */ /* 0x040fe20000410000 */
[----:B------:R-:W-:Y:S01]  /*2140*/  @P1 SHF.L.U32 R81, R70, 0x10, RZ ;  /* 0x0000001046511819 */ /* 0x000fe200000006ff */
[----:B------:R-:W-:Y:S01]  /*2150*/  FMUL.FTZ R70, R161, R162 ;  /* 0x000000a2a1467220 */ /* 0x000fe20000410000 */
[----:B------:R-:W-:Y:S01]  /*2160*/  @P1 SHF.L.U32 R79, R117, 0x10, RZ ;  /* 0x00000010754f1819 */ /* 0x000fe200000006ff */
[----:B------:R-:W-:Y:S01]  /*2170*/  @P1 FADD.FTZ R194, R194, R53 ;  /* 0x00000035c2c21221 */ /* 0x000fe20000010000 */
[----:B------:R-:W-:Y:S01]  /*2180*/  FMUL.FTZ R162, R161, R56 ;  /* 0x00000038a1a27220 */ /* 0x000fe20000410000 */
[----:B------:R-:W-:Y:S01]  /*2190*/  @P1 FADD.FTZ R70, R70, R55 ;  /* 0x0000003746461221 */ /* 0x000fe20000010000 */
[--C-:B------:R-:W-:Y:S01]  /*21a0*/  FFMA.FTZ R52, R52, R207, R198.reuse ;  /* 0x000000cf34347223 */ /* 0x100fe200000100c6 */
[-C--:B------:R-:W-:Y:S01]  /*21b0*/  FMUL.FTZ R0, R194, R155.reuse ;  /* 0x0000009bc2007220 */ /* 0x080fe20000410000 */
[----:B------:R-:W-:Y:S01]  /*21c0*/  @P1 FADD.FTZ R172, R172, R79 ;  /* 0x0000004facac1221 */ /* 0x000fe20000010000 */
[-C--:B------:R-:W-:Y:S01]  /*21d0*/  FMUL.FTZ R53, R70, R155.reuse ;  /* 0x0000009b46357220 */ /* 0x080fe20000410000 */
[----:B------:R-:W-:Y:S01]  /*21e0*/  @P1 FADD.FTZ R162, R162, R81 ;  /* 0x00000051a2a21221 */ /* 0x000fe20000010000 */
[----:B------:R-:W-:Y:S01]  /*21f0*/  FMUL.FTZ R0, R0, UR14 ;  /* 0x0000000e00007c20 */ /* 0x000fe20008410000 */
[-C--:B------:R-:W-:Y:S01]  /*2200*/  FMUL.FTZ R55, R172, R155.reuse ;  /* 0x0000009bac377220 */ /* 0x080fe20000410000 */
[----:B------:R-:W-:Y:S01]  /*2210*/  FMUL.FTZ R53, R53, UR14 ;  /* 0x0000000e35357c20 */ /* 0x000fe20008410000 */
[----:B------:R-:W-:Y:S01]  /*2220*/  FMUL.FTZ R56, R162, R155 ;  /* 0x0000009ba2387220 */ /* 0x000fe20000410000 */
[-C--:B------:R-:W-:Y:S01]  /*2230*/  FFMA.FTZ R62, R62, R207.reuse, R198 ;  /* 0x000000cf3e3e7223 */ /* 0x080fe200000100c6 */
[----:B------:R-:W-:Y:S01]  /*2240*/  FSEL R79, R0, RZ, P2 ;  /* 0x000000ff004f7208 */ /* 0x000fe20001000000 */
[----:B------:R-:W-:Y:S01]  /*2250*/  FMUL.FTZ R55, R55, UR14 ;  /* 0x0000000e37377c20 */ /* 0x000fe20008410000 */
[----:B------:R-:W-:Y:S01]  /*2260*/  FSEL R0, R53, RZ, P6 ;  /* 0x000000ff35007208 */ /* 0x000fe20003000000 */
[----:B------:R-:W-:Y:S01]  /*2270*/  FMUL.FTZ R53, R56, UR14 ;  /* 0x0000000e38357c20 */ /* 0x000fe20008410000 */
[----:B------:R-:W-:Y:S01]  /*2280*/  FADD.FTZ R52, R57, -R52 ;  /* 0x8000003439347221 */ /* 0x000fe20000010000 */
[----:B------:R-:W-:Y:S01]  /*2290*/  LOP3.LUT P4, RZ, R73, 0xff, RZ, 0xc0, !PT ;  /* 0x000000ff49ff7812 */ /* 0x000fe2000788c0ff */
[----:B------:R-:W-:Y:S01]  /*22a0*/  FADD.FTZ R200, R67, -R62 ;  /* 0x8000003e43c87221 */ /* 0x000fe20000010000 */
[----:B------:R-:W-:Y:S01]  /*22b0*/  FSEL R56, R55, RZ, P3 ;  /* 0x000000ff37387208 */ /* 0x000fe20001800000 */
[----:B------:R-:W-:Y:S01]  /*22c0*/  FMUL.FTZ R52, R161, R52 ;  /* 0x00000034a1347220 */ /* 0x000fe20000410000 */
[----:B------:R-:W-:Y:S01]  /*22d0*/  LOP3.LUT P2, RZ, R73, 0xff00, RZ, 0xc0, !PT ;  /* 0x0000ff0049ff7812 */ /* 0x000fe2000784c0ff */
[----:B------:R-:W-:Y:S01]  /*22e0*/  FMUL.FTZ R200, R161, R200 ;  /* 0x000000c8a1c87220 */ /* 0x000fe20000410000 */
[----:B------:R-:W-:Y:S01]  /*22f0*/  LOP3.LUT P6, RZ, R73, 0xff0000, RZ, 0xc0, !PT ;  /* 0x00ff000049ff7812 */ /* 0x000fe200078cc0ff */
[-CC-:B0-----:R-:W-:Y:S01]  /*2300*/  FFMA.FTZ R202, R63, R207.reuse, R198.reuse ;  /* 0x000000cf3fca7223 */ /* 0x181fe200000100c6 */
[----:B------:R-:W-:Y:S01]  /*2310*/  MOV R72, R2 ;  /* 0x0000000200487202 */ /* 0x000fe20000000f00 */
[-CC-:B------:R-:W-:Y:S01]  /*2320*/  FFMA.FTZ R195, R195, R207.reuse, R198.reuse ;  /* 0x000000cfc3c37223 */ /* 0x180fe200000100c6 */
[----:B------:R-:W-:Y:S01]  /*2330*/  LOP3.LUT P3, RZ, R73, 0xff000000, RZ, 0xc0, !PT ;  /* 0xff00000049ff7812 */ /* 0x000fe2000786c0ff */
[-C--:B------:R-:W-:Y:S01]  /*2340*/  FFMA.FTZ R62, R80, R207.reuse, R198 ;  /* 0x000000cf503e7223 */ /* 0x080fe200000100c6 */
[----:B------:R-:W-:Y:S01]  /*2350*/  FSEL R73, R53, RZ, P5 ;  /* 0x000000ff35497208 */ /* 0x000fe20002800000 */
[----:B------:R-:W-:Y:S01]  /*2360*/  FADD.FTZ R202, R59, -R202 ;  /* 0x800000ca3bca7221 */ /* 0x000fe20000010000 */
[----:B------:R-:W-:Y:S01]  /*2370*/  @P1 SHF.L.U32 R53, R118, 0x10, RZ ;  /* 0x0000001076351819 */ /* 0x000fe200000006ff */
[----:B------:R-:W-:Y:S01]  /*2380*/  FADD.FTZ R80, R192, -R195 ;  /* 0x800000c3c0507221 */ /* 0x000fe20000010000 */
[----:B------:R-:W-:Y:S01]  /*2390*/  @P1 SHF.L.U32 R57, R119, 0x10, RZ ;  /* 0x0000001077391819 */ /* 0x000fe200000006ff */
[-CC-:B------:R-:W-:Y:S01]  /*23a0*/  FFMA.FTZ R68, R68, R207.reuse, R198.reuse ;  /* 0x000000cf44447223 */ /* 0x180fe200000100c6 */
[----:B------:R-:W-:Y:S01]  /*23b0*/  LOP3.LUT P5, RZ, R72, 0xff, RZ, 0xc0, !PT ;  /* 0x000000ff48ff7812 */ /* 0x000fe200078ac0ff */
[-C--:B------:R-:W-:Y:S01]  /*23c0*/  FFMA.FTZ R72, R65, R207.reuse, R198 ;  /* 0x000000cf41487223 */ /* 0x080fe200000100c6 */
[----:B------:R-:W-:Y:S01]  /*23d0*/  @P1 FADD.FTZ R52, R52, R53 ;  /* 0x0000003534341221 */ /* 0x000fe20000010000 */
[----:B------:R-:W-:Y:S01]  /*23e0*/  @P1 PRMT R55, R118, 0x7632, R55 ;  /* 0x0000763276371816 */ /* 0x000fe20000000037 */
[----:B------:R-:W-:Y:S01]  /*23f0*/  @P1 FADD.FTZ R200, R200, R57 ;  /* 0x00000039c8c81221 */ /* 0x000fe20000010000 */
[----:B------:R-:W-:Y:S01]  /*2400*/  @P1 PRMT R53, R119, 0x7632, R53 ;  /* 0x0000763277351816 */ /* 0x000fe20000000035 */
[----:B------:R-:W-:Y:S01]  /*2410*/  FADD.FTZ R72, R61, -R72 ;  /* 0x800000483d487221 */ /* 0x000fe20000010000 */
[----:B------:R-:W-:Y:S01]  /*2420*/  @P1 PRMT R57, R36, 0x7632, R57 ;  /* 0x0000763224391816 */ /* 0x000fe20000000039 */
[----:B------:R-:W-:Y:S01]  /*2430*/  FADD.FTZ R192, R71, -R62 ;  /* 0x8000003e47c07221 */ /* 0x000fe20000010000 */
[----:B------:R-:W-:Y:S01]  /*2440*/  @P1 SHF.L.U32 R55, R55, 0x10, RZ ;  /* 0x0000001037371819 */ /* 0x000fe200000006ff */
[----:B------:R-:W-:Y:S01]  /*2450*/  FMUL.FTZ R62, R161, R72 ;  /* 0x00000048a13e7220 */ /* 0x000fe20000410000 */
[----:B------:R-:W-:Y:S01]  /*2460*/  @P1 SHF.L.U32 R53, R53, 0x10, RZ ;  /* 0x0000001035351819 */ /* 0x000fe200000006ff */
[----:B------:R-:W-:Y:S01]  /*2470*/  FMUL.FTZ R206, R161, R202 ;  /* 0x000000caa1ce7220 */ /* 0x000fe20000410000 */
[----:B------:R-:W-:Y:S01]  /*2480*/  @P1 SHF.L.U32 R57, R57, 0x10, RZ ;  /* 0x0000001039391819 */ /* 0x000fe200000006ff */
[----:B------:R-:W-:Y:S01]  /*2490*/  FMUL.FTZ R80, R161, R80 ;  /* 0x00000050a1507220 */ /* 0x000fe20000410000 */
[----:B------:R-:W-:Y:S01]  /*24a0*/  FADD.FTZ R68, R69, -R68 ;  /* 0x8000004445447221 */ /* 0x000fe20000010000 */
[--C-:B------:R-:W-:Y:S01]  /*24b0*/  FFMA.FTZ R205, R205, R207, R198.reuse ;  /* 0x000000cfcdcd7223 */ /* 0x100fe200000100c6 */
[----:B------:R-:W-:Y:S01]  /*24c0*/  @P1 FADD.FTZ R62, R62, R55 ;  /* 0x000000373e3e1221 */ /* 0x000fe20000010000 */
[----:B------:R-:W-:Y:S01]  /*24d0*/  @P1 FADD.FTZ R206, R206, R53 ;  /* 0x00000035cece1221 */ /* 0x000fe20000010000 */
[----:B------:R-:W-:Y:S01]  /*24e0*/  @P1 SHF.L.U32 R55, R36, 0x10, RZ ;  /* 0x0000001024371819 */ /* 0x000fe200000006ff */
[----:B------:R-:W-:Y:S01]  /*24f0*/  @P1 FADD.FTZ R80, R80, R57 ;  /* 0x0000003950501221 */ /* 0x000fe20000010000 */
[----:B------:R-:W-:Y:S01]  /*2500*/  @P1 PRMT R53, R37, 0x7632, R53 ;  /* 0x0000763225351816 */ /* 0x000fe20000000035 */
[----:B------:R-:W-:Y:S01]  /*2510*/  FADD.FTZ R204, R190, -R205 ;  /* 0x800000cdbecc7221 */ /* 0x000fe20000010000 */
[----:B------:R-:W-:Y:S01]  /*2520*/  FMUL.FTZ R202, R161, R68 ;  /* 0x00000044a1ca7220 */ /* 0x000fe20000410000 */
[----:B------:R-:W-:Y:S01]  /*2530*/  @P1 SHF.L.U32 R57, R37, 0x10, RZ ;  /* 0x0000001025391819 */ /* 0x000fe200000006ff */
[----:B------:R-:W-:Y:S01]  /*2540*/  FMUL.FTZ R190, R161, R192 ;  /* 0x000000c0a1be7220 */ /* 0x000fe20000410000 */
[----:B------:R-:W-:Y:S01]  /*2550*/  @P1 SHF.L.U32 R59, R53, 0x10, RZ ;  /* 0x00000010353b1819 */ /* 0x000fe200000006ff */
[----:B------:R-:W-:Y:S01]  /*2560*/  @P1 FADD.FTZ R202, R202, R55 ;  /* 0x00000037caca1221 */ /* 0x000fe20000010000 */
[-C--:B------:R-:W-:Y:S01]  /*2570*/  FMUL.FTZ R53, R52, R155.reuse ;  /* 0x0000009b34357220 */ /* 0x080fe20000410000 */
[-C--:B------:R-:W-:Y:S01]  /*2580*/  FMUL.FTZ R55, R62, R155.reuse ;  /* 0x0000009b3e377220 */ /* 0x080fe20000410000 */
[----:B------:R-:W-:Y:S01]  /*2590*/  @P1 FADD.FTZ R190, R190, R57 ;  /* 0x00000039bebe1221 */ /* 0x000fe20000010000 */
[-C--:B------:R-:W-:Y:S01]  /*25a0*/  FMUL.FTZ R57, R200, R155.reuse ;  /* 0x0000009bc8397220 */ /* 0x080fe20000410000 */
[----:B------:R-:W-:Y:S01]  /*25b0*/  FMUL.FTZ R192, R161, R204 ;  /* 0x000000cca1c07220 */ /* 0x000fe20000410000 */
[----:B------:R-:W-:Y:S01]  /*25c0*/  FMUL.FTZ R53, R53, UR14 ;  /* 0x0000000e35357c20 */ /* 0x000fe20008410000 */
[----:B------:R-:W-:Y:S01]  /*25d0*/  FMUL.FTZ R55, R55, UR14 ;  /* 0x0000000e37377c20 */ /* 0x000fe20008410000 */
[----:B------:R-:W-:Y:S01]  /*25e0*/  FMUL.FTZ R57, R57, UR14 ;  /* 0x0000000e39397c20 */ /* 0x000fe20008410000 */
[----:B------:R-:W-:Y:S01]  /*25f0*/  @P1 FADD.FTZ R192, R192, R59 ;  /* 0x0000003bc0c01221 */ /* 0x000fe20000010000 */
[-C--:B------:R-:W-:Y:S01]  /*2600*/  FMUL.FTZ R61, R202, R155.reuse ;  /* 0x0000009bca3d7220 */ /* 0x080fe20000410000 */
[----:B------:R-:W-:Y:S01]  /*2610*/  FSEL R59, R53, RZ, P4 ;  /* 0x000000ff353b7208 */ /* 0x000fe20002000000 */
[----:B------:R-:W-:Y:S01]  /*2620*/  FMUL.FTZ R53, R206, R155 ;  /* 0x0000009bce357220 */ /* 0x000fe20000410000 */
[----:B------:R-:W-:Y:S01]  /*2630*/  FSEL R204, R55, RZ, P2 ;  /* 0x000000ff37cc7208 */ /* 0x000fe20001000000 */
[--C-:B------:R-:W-:Y:S01]  /*2640*/  FFMA.FTZ R170, R170, R207, R198.reuse ;  /* 0x000000cfaaaa7223 */ /* 0x100fe200000100c6 */
[----:B------:R-:W-:Y:S01]  /*2650*/  FSEL R55, R57, RZ, P6 ;  /* 0x000000ff39377208 */ /* 0x000fe20003000000 */
[----:B------:R-:W-:Y:S01]  /*2660*/  FMUL.FTZ R53, R53, UR14 ;  /* 0x0000000e35357c20 */ /* 0x000fe20008410000 */
[----:B------:R-:W-:Y:S01]  /*2670*/  LOP3.LUT P4, RZ, R2, 0xff00, RZ, 0xc0, !PT ;  /* 0x0000ff0002ff7812 */ /* 0x000fe2000788c0ff */
[-C--:B------:R-:W-:Y:S01]  /*2680*/  FMUL.FTZ R57, R192, R155.reuse ;  /* 0x0000009bc0397220 */ /* 0x080fe20000410000 */
[C---:B------:R-:W-:Y:S01]  /*2690*/  LOP3.LUT P2, RZ, R2.reuse, 0xff0000, RZ, 0xc0, !PT ;  /* 0x00ff000002ff7812 */ /* 0x040fe2000784c0ff */
[----:B------:R-:W-:Y:S01]  /*26a0*/  FMUL.FTZ R61, R61, UR14 ;  /* 0x0000000e3d3d7c20 */ /* 0x000fe20008410000 */
[----:B------:R-:W-:Y:S01]  /*26b0*/  LOP3.LUT P6, RZ, R2, 0xff000000, RZ, 0xc0, !PT ;  /* 0xff00000002ff7812 */ /* 0x000fe200078cc0ff */
[-C--:B------:R-:W-:Y:S01]  /*26c0*/  FMUL.FTZ R2, R80, R155.reuse ;  /* 0x0000009b50027220 */ /* 0x080fe20000410000 */
[----:B------:R-:W-:Y:S01]  /*26d0*/  FSEL R210, R53, RZ, P3 ;  /* 0x000000ff35d27208 */ /* 0x000fe20001800000 */
[----:B------:R-:W-:Y:S01]  /*26e0*/  FMUL.FTZ R53, R190, R155 ;  /* 0x0000009bbe357220 */ /* 0x000fe20000410000 */
[----:B------:R-:W-:Y:S01]  /*26f0*/  FMUL.FTZ R208, R57, UR14 ;  /* 0x0000000e39d07c20 */ /* 0x000fe20008410000 */
[----:B------:R-:W-:Y:S01]  /*2700*/  FMUL.FTZ R2, R2, UR14 ;  /* 0x0000000e02027c20 */ /* 0x000fe20008410000 */
[-C--:B------:R-:W-:Y:S01]  /*2710*/  FFMA.FTZ R178, R178, R207.reuse, R198 ;  /* 0x000000cfb2b27223 */ /* 0x080fe200000100c6 */
[----:B------:R-:W-:Y:S01]  /*2720*/  FADD.FTZ R170, R165, -R170 ;  /* 0x800000aaa5aa7221 */ /* 0x000fe20000010000 */
[----:B------:R-:W-:Y:S01]  /*2730*/  FMUL.FTZ R53, R53, UR14 ;  /* 0x0000000e35357c20 */ /* 0x000fe20008410000 */
[-C--:B------:R-:W-:Y:S01]  /*2740*/  FFMA.FTZ R82, R82, R207.reuse, R198 ;  /* 0x000000cf52527223 */ /* 0x080fe200000100c6 */
[----:B------:R-:W-:Y:S01]  /*2750*/  FSEL R65, R2, RZ, P4 ;  /* 0x000000ff02417208 */ /* 0x000fe20002000000 */
[----:B------:R-:W-:Y:S01]  /*2760*/  FADD.FTZ R212, R169, -R178 ;  /* 0x800000b2a9d47221 */ /* 0x000fe20000010000 */
[----:B------:R-:W-:Y:S01]  /*2770*/  MOV R2, R74 ;  /* 0x0000004a00027202 */ /* 0x000fe20000000f00 */
[-C--:B------:R-:W-:Y:S01]  /*2780*/  FFMA.FTZ R174, R174, R207.reuse, R198 ;  /* 0x000000cfaeae7223 */ /* 0x080fe200000100c6 */
[----:B------:R-:W-:Y:S01]  /*2790*/  FSEL R72, R61, RZ, P5 ;  /* 0x000000ff3d487208 */ /* 0x000fe20002800000 */
[----:B------:R-:W-:Y:S01]  /*27a0*/  FMUL.FTZ R178, R161, R170 ;  /* 0x000000aaa1b27220 */ /* 0x000fe20000410000 */
[----:B------:R-:W-:Y:S01]  /*27b0*/  FSEL R208, R208, RZ, P6 ;  /* 0x000000ffd0d07208 */ /* 0x000fe20003000000 */
[----:B------:R-:W-:Y:S01]  /*27c0*/  FADD.FTZ R82, R163, -R82 ;  /* 0x80000052a3527221 */ /* 0x000fe20000010000 */
[----:B------:R-:W-:Y:S01]  /*27d0*/  @P1 SHF.L.U32 R61, R39, 0x10, RZ ;  /* 0x00000010273d1819 */ /* 0x000fe200000006ff */
[-C--:B------:R-:W-:Y:S01]  /*27e0*/  FFMA.FTZ R203, R203, R207.reuse, R198 ;  /* 0x000000cfcbcb7223 */ /* 0x080fe200000100c6 */
[----:B------:R-:W-:Y:S01]  /*27f0*/  LOP3.LUT P6, RZ, R2, 0xff, RZ, 0xc0, !PT ;  /* 0x000000ff02ff7812 */ /* 0x000fe200078cc0ff */
[----:B------:R-:W-:Y:S01]  /*2800*/  FADD.FTZ R68, R167, -R174 ;  /* 0x800000aea7447221 */ /* 0x000fe20000010000 */
[----:B------:R-:W-:Y:S01]  /*2810*/  @P1 PRMT R2, R38, 0x7632, R2 ;  /* 0x0000763226021816 */ /* 0x000fe20000000002 */
[----:B------:R-:W-:Y:S01]  /*2820*/  @P1 FADD.FTZ R178, R178, R61 ;  /* 0x0000003db2b21221 */ /* 0x000fe20000010000 */
[----:B------:R-:W-:Y:S01]  /*2830*/  FSEL R57, R53, RZ, P2 ;  /* 0x000000ff35397208 */ /* 0x000fe20001000000 */
[----:B------:R-:W-:Y:S01]  /*2840*/  FMUL.FTZ R174, R161, R82 ;  /* 0x00000052a1ae7220 */ /* 0x000fe20000410000 */
[----:B------:R-:W-:Y:S01]  /*2850*/  LOP3.LUT P3, RZ, R3, 0xff, RZ, 0xc0, !PT ;  /* 0x000000ff03ff7812 */ /* 0x000fe2000786c0ff */
[-CC-:B------:R-:W-:Y:S01]  /*2860*/  FFMA.FTZ R189, R189, R207.reuse, R198.reuse ;  /* 0x000000cfbdbd7223 */ /* 0x180fe200000100c6 */
[C---:B------:R-:W-:Y:S01]  /*2870*/  LOP3.LUT P5, RZ, R3.reuse, 0xff00, RZ, 0xc0, !PT ;  /* 0x0000ff0003ff7812 */ /* 0x040fe200078ac0ff */
[----:B------:R-:W-:Y:S01]  /*2880*/  FADD.FTZ R168, R168, -R203 ;  /* 0x800000cba8a87221 */ /* 0x000fe20000010000 */
[----:B------:R-:W-:Y:S01]  /*2890*/  LOP3.LUT P4, RZ, R3, 0xff0000, RZ, 0xc0, !PT ;  /* 0x00ff000003ff7812 */ /* 0x000fe2000788c0ff */
[-C--:B------:R-:W-:Y:S01]  /*28a0*/  FFMA.FTZ R193, R193, R207.reuse, R198 ;  /* 0x000000cfc1c17223 */ /* 0x080fe200000100c6 */
[----:B------:R-:W-:Y:S01]  /*28b0*/  LOP3.LUT P2, RZ, R3, 0xff000000, RZ, 0xc0, !PT ;  /* 0xff00000003ff7812 */ /* 0x000fe2000784c0ff */
[----:B------:R-:W-:Y:S01]  /*28c0*/  FADD.FTZ R176, R176, -R189 ;  /* 0x800000bdb0b07221 */ /* 0x000fe20000010000 */
[----:B------:R-:W-:Y:S01]  /*28d0*/  @P1 SHF.L.U32 R3, R38, 0x10, RZ ;  /* 0x0000001026031819 */ /* 0x000fe200000006ff */
[----:B------:R-:W-:Y:S01]  /*28e0*/  FMUL.FTZ R82, R161, R168 ;  /* 0x000000a8a1527220 */ /* 0x000fe20000410000 */
[----:B------:R-:W-:Y:S01]  /*28f0*/  @P1 SHF.L.U32 R53, R2, 0x10, RZ ;  /* 0x0000001002351819 */ /* 0x000fe200000006ff */
[----:B------:R-:W-:Y:S01]  /*2900*/  FADD.FTZ R196, R196, -R193 ;  /* 0x800000c1c4c47221 */ /* 0x000fe20000010000 */
[----:B------:R-:W-:Y:S01]  /*2910*/  @P1 PRMT R61, R40, 0x7632, R61 ;  /* 0x00007632283d1816 */ /* 0x000fe2000000003d */
[----:B------:R-:W-:Y:S01]  /*2920*/  @P1 FADD.FTZ R174, R174, R3 ;  /* 0x00000003aeae1221 */ /* 0x000fe20000010000 */
[----:B------:R-:W-:Y:S01]  /*2930*/  @P1 PRMT R2, R39, 0x7632, R2 ;  /* 0x0000763227021816 */ /* 0x000fe20000000002 */
[----:B------:R-:W-:Y:S01]  /*2940*/  FMUL.FTZ R176, R161, R176 ;  /* 0x000000b0a1b07220 */ /* 0x000fe20000410000 */
[----:B------:R-:W-:Y:S01]  /*2950*/  @P1 SHF.L.U32 R61, R61, 0x10, RZ ;  /* 0x000000103d3d1819 */ /* 0x000fe200000006ff */
[----:B------:R-:W-:Y:S01]  /*2960*/  FFMA.FTZ R197, R197, R207, R198 ;  /* 0x000000cfc5c57223 */ /* 0x000fe200000100c6 */
[----:B------:R-:W-:Y:S01]  /*2970*/  @P1 SHF.L.U32 R3, R2, 0x10, RZ ;  /* 0x0000001002031819 */ /* 0x000fe200000006ff */
[----:B------:R-:W-:Y:S01]  /*2980*/  FMUL.FTZ R196, R161, R196 ;  /* 0x000000c4a1c47220 */ /* 0x000fe20000410000 */
[----:B------:R-:W-:Y:S01]  /*2990*/  @P1 PRMT R2, R41, 0x7632, R2 ;  /* 0x0000763229021816 */ /* 0x000fe20000000002 */
[----:B------:R-:W-:Y:S01]  /*29a0*/  @P1 FADD.FTZ R82, R82, R61 ;  /* 0x0000003d52521221 */ /* 0x000fe20000010000 */
[----:B------:R-:W-:Y:S01]  /*29b0*/  @P1 FADD.FTZ R176, R176, R53 ;  /* 0x00000035b0b01221 */ /* 0x000fe20000010000 */
[----:B------:R-:W-:Y:S01]  /*29c0*/  FADD.FTZ R214, R166, -R197 ;  /* 0x800000c5a6d67221 */ /* 0x000fe20000010000 */
[----:B------:R-:W-:Y:S01]  /*29d0*/  @P1 SHF.L.U32 R61, R2, 0x10, RZ ;  /* 0x00000010023d1819 */ /* 0x000fe200000006ff */
[-C--:B------:R-:W-:Y:S01]  /*29e0*/  FMUL.FTZ R2, R174, R155.reuse ;  /* 0x0000009bae027220 */ /* 0x080fe20000410000 */
[----:B------:R-:W-:Y:S01]  /*29f0*/  @P1 SHF.L.U32 R53, R40, 0x10, RZ ;  /* 0x0000001028351819 */ /* 0x000fe200000006ff */
[----:B------:R-:W-:Y:S01]  /*2a00*/  FMUL.FTZ R166, R161, R68 ;  /* 0x00000044a1a67220 */ /* 0x000fe20000410000 */
[----:B------:R-:W-:Y:S01]  /*2a10*/  @P1 FADD.FTZ R196, R196, R3 ;  /* 0x00000003c4c41221 */ /* 0x000fe20000010000 */
[----:B------:R-:W-:Y:S01]  /*2a20*/  FMUL.FTZ R2, R2, UR14 ;  /* 0x0000000e02027c20 */ /* 0x000fe20008410000 */
[-C--:B------:R-:W-:Y:S01]  /*2a30*/  FMUL.FTZ R3, R176, R155.reuse ;  /* 0x0000009bb0037220 */ /* 0x080fe20000410000 */
[----:B------:R-:W-:Y:S01]  /*2a40*/  @P1 FADD.FTZ R166, R166, R53 ;  /* 0x00000035a6a61221 */ /* 0x000fe20000010000 */
[----:B------:R-:W-:Y:S01]  /*2a50*/  @P1 SHF.L.U32 R53, R41, 0x10, RZ ;  /* 0x0000001029351819 */ /* 0x000fe200000006ff */
[----:B------:R-:W-:Y:S01]  /*2a60*/  FMUL.FTZ R168, R161, R212 ;  /* 0x000000d4a1a87220 */ /* 0x000fe20000410000 */
[----:B------:R-:W-:Y:S01]  /*2a70*/  FSEL R67, R2, RZ, P3 ;  /* 0x000000ff02437208 */ /* 0x000fe20001800000 */
[----:B------:R-:W-:Y:S01]  /*2a80*/  FMUL.FTZ R3, R3, UR14 ;  /* 0x0000000e03037c20 */ /* 0x000fe20008410000 */
[-C--:B------:R-:W-:Y:S01]  /*2a90*/  FMUL.FTZ R2, R196, R155.reuse ;  /* 0x0000009bc4027220 */ /* 0x080fe20000410000 */
[----:B------:R-:W-:Y:S01]  /*2aa0*/  FMUL.FTZ R170, R161, R214 ;  /* 0x000000d6a1aa7220 */ /* 0x000fe20000410000 */
[----:B------:R-:W-:Y:S01]  /*2ab0*/  @P1 FADD.FTZ R168, R168, R53 ;  /* 0x00000035a8a81221 */ /* 0x000fe20000010000 */
[-C--:B------:R-:W-:Y:S01]  /*2ac0*/  FMUL.FTZ R53, R178, R155.reuse ;  /* 0x0000009bb2357220 */ /* 0x080fe20000410000 */
[----:B------:R-:W-:Y:S01]  /*2ad0*/  FMUL.FTZ R2, R2, UR14 ;  /* 0x0000000e02027c20 */ /* 0x000fe20008410000 */
[----:B------:R-:W-:Y:S01]  /*2ae0*/  FSEL R212, R3, RZ, P5 ;  /* 0x000000ff03d47208 */ /* 0x000fe20002800000 */
[----:B------:R-:W-:Y:S01]  /*2af0*/  @P1 FADD.FTZ R170, R170, R61 ;  /* 0x0000003daaaa1221 */ /* 0x000fe20000010000 */
[-C--:B------:R-:W-:Y:S01]  /*2b00*/  FMUL.FTZ R3, R166, R155.reuse ;  /* 0x0000009ba6037220 */ /* 0x080fe20000410000 */
[----:B------:R-:W-:Y:S01]  /*2b10*/  FMUL.FTZ R53, R53, UR14 ;  /* 0x0000000e35357c20 */ /* 0x000fe20008410000 */
[----:B------:R-:W-:Y:S01]  /*2b20*/  FSEL R214, R2, RZ, P2 ;  /* 0x000000ff02d67208 */ /* 0x000fe20001000000 */
[-C--:B------:R-:W-:Y:S01]  /*2b30*/  FMUL.FTZ R2, R168, R155.reuse ;  /* 0x0000009ba8027220 */ /* 0x080fe20000410000 */
[----:B------:R-:W-:Y:S01]  /*2b40*/  FMUL.FTZ R3, R3, UR14 ;  /* 0x0000000e03037c20 */ /* 0x000fe20008410000 */
[----:B------:R-:W-:Y:S01]  /*2b50*/  FMUL.FTZ R61, R170, R155 ;  /* 0x0000009baa3d7220 */ /* 0x000fe20000410000 */
[----:B------:R-:W-:Y:S01]  /*2b60*/  FSEL R81, R53, RZ, P4 ;  /* 0x000000ff35517208 */ /* 0x000fe20002000000 */
[----:B------:R-:W-:Y:S01]  /*2b70*/  FMUL.FTZ R2, R2, UR14 ;  /* 0x0000000e02027c20 */ /* 0x000fe20008410000 */
[-CC-:B------:R-:W-:Y:S01]  /*2b80*/  FFMA.FTZ R180, R180, R207.reuse, R198.reuse ;  /* 0x000000cfb4b47223 */ /* 0x180fe200000100c6 */
[----:B------:R-:W-:Y:S01]  /*2b90*/  FMUL.FTZ R61, R61, UR14 ;  /* 0x0000000e3d3d7c20 */ /* 0x000fe20008410000 */
[-CC-:B------:R-:W-:Y:S01]  /*2ba0*/  FFMA.FTZ R182, R182, R207.reuse, R198.reuse ;  /* 0x000000cfb6b67223 */ /* 0x180fe200000100c6 */
[----:B------:R-:W-:Y:S01]  /*2bb0*/  LOP3.LUT P5, RZ, R74, 0xff0000, RZ, 0xc0, !PT ;  /* 0x00ff00004aff7812 */ /* 0x000fe200078ac0ff */
[-CC-:B------:R-:W-:Y:S01]  /*2bc0*/  FFMA.FTZ R184, R184, R207.reuse, R198.reuse ;  /* 0x000000cfb8b87223 */ /* 0x180fe200000100c6 */
[----:B------:R-:W-:Y:S01]  /*2bd0*/  LOP3.LUT P4, RZ, R74, 0xff000000, RZ, 0xc0, !PT ;  /* 0xff0000004aff7812 */ /* 0x000fe2000788c0ff */
[----:B------:R-:W-:Y:S01]  /*2be0*/  FFMA.FTZ R188, R188, R207, R198 ;  /* 0x000000cfbcbc7223 */ /* 0x000fe200000100c6 */
[----:B------:R-:W-:Y:S01]  /*2bf0*/  FSEL R69, R3, RZ, P6 ;  /* 0x000000ff03457208 */ /* 0x000fe20003000000 */
[----:B------:R-:W-:Y:S01]  /*2c00*/  FADD.FTZ R180, R171, -R180 ;  /* 0x800000b4abb47221 */ /* 0x000fe20000010000 */
[----:B------:R-:W-:Y:S01]  /*2c10*/  MOV R3, R76 ;  /* 0x0000004c00037202 */ /* 0x000fe20000000f00 */
[----:B------:R-:W-:Y:S01]  /*2c20*/  FADD.FTZ R182, R173, -R182 ;  /* 0x800000b6adb67221 */ /* 0x000fe20000010000 */
[----:B------:R-:W-:Y:S01]  /*2c30*/  LOP3.LUT P3, RZ, R74, 0xff00, RZ, 0xc0, !PT ;  /* 0x0000ff004aff7812 */ /* 0x000fe2000786c0ff */
[----:B------:R-:W-:Y:S01]  /*2c40*/  FMUL.FTZ R53, R82, R155 ;  /* 0x0000009b52357220 */ /* 0x000fe20000410000 */
[----:B------:R-:W-:Y:S01]  /*2c50*/  FSEL R71, R2, RZ, P5 ;  /* 0x000000ff02477208 */ /* 0x000fe20002800000 */
[----:B------:R-:W-:Y:S01]  /*2c60*/  FADD.FTZ R184, R175, -R184 ;  /* 0x800000b8afb87221 */ /* 0x000fe20000010000 */
[----:B------:R-:W-:Y:S01]  /*2c70*/  FSEL R74, R61, RZ, P4 ;  /* 0x000000ff3d4a7208 */ /* 0x000fe20002000000 */
[----:B------:R-:W-:Y:S01]  /*2c80*/  FADD.FTZ R2, R179, -R188 ;  /* 0x800000bcb3027221 */ /* 0x000fe20000010000 */
[----:B------:R-:W-:Y:S01]  /*2c90*/  LOP3.LUT P4, RZ, R3, 0xff, RZ, 0xc0, !PT ;  /* 0x000000ff03ff7812 */ /* 0x000fe2000788c0ff */
[C---:B------:R-:W-:Y:S01]  /*2ca0*/  FMUL.FTZ R218, R161.reuse, R180 ;  /* 0x000000b4a1da7220 */ /* 0x040fe20000410000 */
[C---:B------:R-:W-:Y:S01]  /*2cb0*/  @P1 SHF.L.U32 R3, R42.reuse, 0x10, RZ ;  /* 0x000000102a031819 */ /* 0x040fe200000006ff */
[----:B------:R-:W-:Y:S01]  /*2cc0*/  FMUL.FTZ R216, R161, R182 ;  /* 0x000000b6a1d87220 */ /* 0x000fe20000410000 */
[----:B------:R-:W-:Y:S01]  /*2cd0*/  FMUL.FTZ R53, R53, UR14 ;  /* 0x0000000e35357c20 */ /* 0x000fe20008410000 */
[C---:B------:R-:W-:Y:S01]  /*2ce0*/  FMUL.FTZ R182, R161.reuse, R184 ;  /* 0x000000b8a1b67220 */ /* 0x040fe20000410000 */
[----:B------:R-:W-:Y:S01]  /*2cf0*/  FMUL.FTZ R184, R161, R2 ;  /* 0x00000002a1b87220 */ /* 0x000fe20000410000 */
[-C--:B------:R-:W-:Y:S01]  /*2d00*/  FFMA.FTZ R181, R181, R207.reuse, R198 ;  /* 0x000000cfb5b57223 */ /* 0x080fe200000100c6 */
[----:B------:R-:W-:Y:S01]  /*2d10*/  @P1 PRMT R2, R42, 0x7632, R2 ;  /* 0x000076322a021816 */ /* 0x000fe20000000002 */
[----:B------:R-:W-:Y:S01]  /*2d20*/  @P1 FADD.FTZ R218, R218, R3 ;  /* 0x00000003dada1221 */ /* 0x000fe20000010000 */
[----:B------:R-:W-:Y:S01]  /*2d30*/  FSEL R68, R53, RZ, P3 ;  /* 0x000000ff35447208 */ /* 0x000fe20001800000 */
[--C-:B------:R-:W-:Y:S01]  /*2d40*/  FFMA.FTZ R201, R201, R207, R198.reuse ;  /* 0x000000cfc9c97223 */ /* 0x100fe200000100c6 */
[----:B------:R-:W-:Y:S01]  /*2d50*/  FADD.FTZ R164, R164, -R181 ;  /* 0x800000b5a4a47221 */ /* 0x000fe20000010000 */
[----:B------:R-:W-:Y:S01]  /*2d60*/  @P1 SHF.L.U32 R53, R2, 0x10, RZ ;  /* 0x0000001002351819 */ /* 0x000fe200000006ff */
[----:B------:R-:W-:Y:S01]  /*2d70*/  FMUL.FTZ R2, R218, R155 ;  /* 0x0000009bda027220 */ /* 0x000fe20000410000 */
[-CC-:B------:R-:W-:Y:S01]  /*2d80*/  FFMA.FTZ R186, R186, R207.reuse, R198.reuse ;  /* 0x000000cfbaba7223 */ /* 0x180fe200000100c6 */
[----:B------:R-:W-:Y:S01]  /*2d90*/  FADD.FTZ R54, R54, -R201 ;  /* 0x800000c936367221 */ /* 0x000fe20000010000 */
[----:B------:R-:W-:Y:S01]  /*2da0*/  FMUL.FTZ R222, R161, R164 ;  /* 0x000000a4a1de7220 */ /* 0x000fe20000410000 */
[----:B------:R-:W-:Y:S01]  /*2db0*/  @P1 SHF.L.U32 R61, R43, 0x10, RZ ;  /* 0x000000102b3d1819 */ /* 0x000fe200000006ff */
[----:B------:R-:W-:Y:S01]  /*2dc0*/  FMUL.FTZ R2, R2, UR14 ;  /* 0x0000000e02027c20 */ /* 0x000fe20008410000 */
[----:B------:R-:W-:Y:S01]  /*2dd0*/  LOP3.LUT P2, RZ, R75, 0xff, RZ, 0xc0, !PT ;  /* 0x000000ff4bff7812 */ /* 0x000fe2000784c0ff */
[-CC-:B------:R-:W-:Y:S01]  /*2de0*/  FFMA.FTZ R183, R183, R207.reuse, R198.reuse ;  /* 0x000000cfb7b77223 */ /* 0x180fe200000100c6 */
[-CC-:B------:R-:W-:Y:S01]  /*2df0*/  FFMA.FTZ R185, R185, R207.reuse, R198.reuse ;  /* 0x000000cfb9b97223 */ /* 0x180fe200000100c6 */
[-CC-:B------:R-:W-:Y:S01]  /*2e00*/  FFMA.FTZ R187, R187, R207.reuse, R198.reuse ;  /* 0x000000cfbbbb7223 */ /* 0x180fe200000100c6 */
[-CC-:B------:R-:W-:Y:S01]  /*2e10*/  FFMA.FTZ R191, R191, R207.reuse, R198.reuse ;  /* 0x000000cfbfbf7223 */ /* 0x180fe200000100c6 */
[----:B------:R-:W-:Y:S01]  /*2e20*/  FFMA.FTZ R66, R66, R207, R198 ;  /* 0x000000cf42427223 */ /* 0x000fe200000100c6 */
[----:B------:R-:W-:Y:S01]  /*2e30*/  @P1 SHF.L.U32 R3, R44, 0x10, RZ ;  /* 0x000000102c031819 */ /* 0x000fe200000006ff */
[----:B------:R-:W-:Y:S01]  /*2e40*/  FADD.FTZ R186, R177, -R186 ;  /* 0x800000bab1ba7221 */ /* 0x000fe20000010000 */
[----:B------:R-:W-:Y:S01]  /*2e50*/  FMUL.FTZ R198, R161, R54 ;  /* 0x00000036a1c67220 */ /* 0x000fe20000410000 */
[----:B------:R-:W-:Y:S01]  /*2e60*/  @P1 FADD.FTZ R222, R222, R53 ;  /* 0x00000035dede1221 */ /* 0x000fe20000010000 */
[----:B------:R-:W-:Y:S01]  /*2e70*/  @P1 PRMT R54, R43, 0x7632, R54 ;  /* 0x000076322b361816 */ /* 0x000fe20000000036 */
[----:B------:R-:W-:Y:S01]  /*2e80*/  FADD.FTZ R78, R78, -R183 ;  /* 0x800000b74e4e7221 */ /* 0x000fe20000010000 */
[----:B------:R-:W-:Y:S01]  /*2e90*/  @P1 FADD.FTZ R216, R216, R61 ;  /* 0x0000003dd8d81221 */ /* 0x000fe20000010000 */
[----:B------:R-:W-:Y:S01]  /*2ea0*/  FSEL R163, R2, RZ, P2 ;  /* 0x000000ff02a37208 */ /* 0x000fe20001000000 */
[----:B------:R-:W-:Y:S01]  /*2eb0*/  FADD.FTZ R64, R64, -R185 ;  /* 0x800000b940407221 */ /* 0x000fe20000010000 */
[----:B------:R-:W-:Y:S01]  /*2ec0*/  @P1 PRMT R53, R44, 0x7632, R53 ;  /* 0x000076322c351816 */ /* 0x000fe20000000035 */
[----:B------:R-:W-:Y:S01]  /*2ed0*/  FMUL.FTZ R186, R161, R186 ;  /* 0x000000baa1ba7220 */ /* 0x000fe20000410000 */
[----:B------:R-:W-:Y:S01]  /*2ee0*/  @P1 SHF.L.U32 R61, R45, 0x10, RZ ;  /* 0x000000102d3d1819 */ /* 0x000fe200000006ff */
[--C-:B------:R-:W-:Y:S01]  /*2ef0*/  @P1 FADD.FTZ R182, R182, R3.reuse ;  /* 0x00000003b6b61221 */ /* 0x100fe20000010000 */
[----:B------:R-:W-:Y:S01]  /*2f00*/  ISETP.NE.U32.AND P2, PT, RZ, UR12, PT ;  /* 0x0000000cff007c0c */ /* 0x000fe2000bf45070 */
[-C--:B------:R-:W-:Y:S01]  /*2f10*/  FMUL.FTZ R2, R222, R155.reuse ;  /* 0x0000009bde027220 */ /* 0x080fe20000410000 */
[----:B------:R-:W-:Y:S01]  /*2f20*/  @P1 SHF.L.U32 R63, R54, 0x10, RZ ;  /* 0x00000010363f1819 */ /* 0x000fe200000006ff */
[C---:B------:R-:W-:Y:S01]  /*2f30*/  FMUL.FTZ R220, R161.reuse, R78 ;  /* 0x0000004ea1dc7220 */ /* 0x040fe20000410000 */
[----:B------:R-:W-:Y:S01]  /*2f40*/  @P1 PRMT R3, R46, 0x7632, R3 ;  /* 0x000076322e031816 */ /* 0x000fe20000000003 */
[----:B------:R-:W-:Y:S01]  /*2f50*/  FMUL.FTZ R188, R161, R64 ;  /* 0x00000040a1bc7220 */ /* 0x000fe20000410000 */
[----:B------:R-:W-:Y:S01]  /*2f60*/  @P1 SHF.L.U32 R53, R53, 0x10, RZ ;  /* 0x0000001035351819 */ /* 0x000fe200000006ff */
[----:B------:R-:W-:Y:S01]  /*2f70*/  @P1 FADD.FTZ R186, R186, R61 ;  /* 0x0000003dbaba1221 */ /* 0x000fe20000010000 */
[----:B------:R-:W-:Y:S01]  /*2f80*/  ISETP.NE.AND.EX P2, PT, RZ, UR13, PT, P2 ;  /* 0x0000000dff007c0c */ /* 0x000fe2000bf45320 */
[----:B------:R-:W-:Y:S01]  /*2f90*/  FMUL.FTZ R2, R2, UR14 ;  /* 0x0000000e02027c20 */ /* 0x000fe20008410000 */
[----:B------:R-:W-:Y:S01]  /*2fa0*/  LOP3.LUT P6, RZ, R75, 0xff00, RZ, 0xc0, !PT ;  /* 0x0000ff004bff7812 */ /* 0x000fe200078cc0ff */
[----:B------:R-:W-:Y:S01]  /*2fb0*/  @P1 FADD.FTZ R220, R220, R63 ;  /* 0x0000003fdcdc1221 */ /* 0x000fe20000010000 */
        /* <DEDUP_REMOVED lines=8> */
[----:B------:R-:W-:Y:S01]  /*3040*/  LOP3.LUT P3, RZ, R75, 0xff0000, RZ, 0xc0, !PT ;  /* 0x00ff00004bff7812 */ /* 0x000fe2000786c0ff */
[----:B------:R-:W-:Y:S01]  /*3050*/  @P1 FADD.FTZ R184, R184, R53 ;  /* 0x00000035b8b81221 */ /* 0x000fe20000010000 */
[----:B------:R-:W-:Y:S01]  /*3060*/  @P1 PRMT R54, R45, 0x7632, R54 ;  /* 0x000076322d361816 */ /* 0x000fe20000000036 */
[----:B------:R-:W-:Y:S01]  /*3070*/  FMUL.FTZ R53, R2, UR14 ;  /* 0x0000000e02357c20 */ /* 0x000fe20008410000 */
[----:B------:R-:W-:Y:S01]  /*3080*/  FSEL R165, R3, RZ, P3 ;  /* 0x000000ff03a57208 */ /* 0x000fe20001800000 */
[----:B------:R-:W-:Y:S01]  /*3090*/  FMUL.FTZ R180, R161, R60 ;  /* 0x0000003ca1b47220 */ /* 0x000fe20000410000 */
[----:B------:R-:W0:Y:S01]  /*30a0*/  @P2 LDC.64 R2, c[0x0][0x308] ;  /* 0x0000c200ff022b82 */ /* 0x000e220000000a00 */
[----:B------:R-:W-:Y:S01]  /*30b0*/  @P1 SHF.L.U32 R63, R54, 0x10, RZ ;  /* 0x00000010363f1819 */ /* 0x000fe200000006ff */
[----:B------:R-:W-:Y:S01]  /*30c0*/  FADD.FTZ R66, R199, -R66 ;  /* 0x80000042c7427221 */ /* 0x000fe20000010000 */
[----:B------:R-:W-:Y:S01]  /*30d0*/  @P2 F2FP.BF16.F32.PACK_AB R52, RZ, R52 ;  /* 0x00000034ff34223e */ /* 0x000fe200000010ff */
[-C--:B------:R-:W-:Y:S01]  /*30e0*/  FMUL.FTZ R60, R184, R155.reuse ;  /* 0x0000009bb83c7220 */ /* 0x080fe20000410000 */
[----:B------:R-:W-:Y:S01]  /*30f0*/  LOP3.LUT P5, RZ, R75, 0xff000000, RZ, 0xc0, !PT ;  /* 0xff0000004bff7812 */ /* 0x000fe200078ac0ff */
[----:B------:R-:W-:Y:S01]  /*3100*/  @P1 FADD.FTZ R180, R180, R63 ;  /* 0x0000003fb4b41221 */ /* 0x000fe20000010000 */
[----:B------:R-:W-:Y:S01]  /*3110*/  @P1 SHF.L.U32 R63, R47, 0x10, RZ ;  /* 0x000000102f3f1819 */ /* 0x000fe200000006ff */
[----:B------:R-:W-:Y:S01]  /*3120*/  FMUL.FTZ R78, R161, R66 ;  /* 0x00000042a14e7220 */ /* 0x000fe20000410000 */
[----:B------:R-:W-:Y:S01]  /*3130*/  @P2 F2FP.BF16.F32.PACK_AB R62, RZ, R62 ;  /* 0x0000003eff3e223e */ /* 0x000fe200000010ff */
[----:B------:R-:W-:Y:S01]  /*3140*/  FADD.FTZ R58, R58, -R191 ;  /* 0x800000bf3a3a7221 */ /* 0x000fe20000010000 */
[----:B------:R-:W-:Y:S01]  /*3150*/  @P2 PRMT R50, R52, 0x7610, R50 ;  /* 0x0000761034322816 */ /* 0x000fe20000000032 */
[----:B------:R-:W-:Y:S01]  /*3160*/  @P1 FADD.FTZ R78, R78, R63 ;  /* 0x0000003f4e4e1221 */ /* 0x000fe20000010000 */
[----:B------:R-:W-:Y:S01]  /*3170*/  FSEL R226, R53, RZ, P5 ;  /* 0x000000ff35e27208 */ /* 0x000fe20002800000 */
[----:B------:R-:W-:Y:S01]  /*3180*/  FMUL.FTZ R60, R60, UR14 ;  /* 0x0000000e3c3c7c20 */ /* 0x000fe20008410000 */
[----:B------:R-:W-:Y:S01]  /*3190*/  @P2 PRMT R50, R50, 0x5410, R62 ;  /* 0x0000541032322816 */ /* 0x000fe2000000003e */
[----:B------:R-:W-:Y:S01]  /*31a0*/  FMUL.FTZ R164, R161, R58 ;  /* 0x0000003aa1a47220 */ /* 0x000fe20000410000 */
[----:B------:R-:W1:Y:S01]  /*31b0*/  @P2 LDC.64 R62, c[0x0][0x308] ;  /* 0x0000c200ff3e2b82 */ /* 0x000e620000000a00 */
[----:B------:R-:W-:Y:S01]  /*31c0*/  LOP3.LUT P6, RZ, R77, 0xff, RZ, 0xc0, !PT ;  /* 0x000000ff4dff7812 */ /* 0x000fe200078cc0ff */
[----:B------:R-:W-:Y:S01]  /*31d0*/  FMUL.FTZ R54, R182, R155 ;  /* 0x0000009bb6367220 */ /* 0x000fe20000410000 */
[----:B------:R-:W-:Y:S01]  /*31e0*/  @P2 F2FP.BF16.F32.PACK_AB R194, RZ, R194 ;  /* 0x000000c2ffc2223e */ /* 0x000fe200000010ff */
[----:B------:R-:W-:Y:S01]  /*31f0*/  @P1 FADD.FTZ R164, R164, R61 ;  /* 0x0000003da4a41221 */ /* 0x000fe20000010000 */
[----:B------:R-:W-:Y:S01]  /*3200*/  @P2 F2FP.BF16.F32.PACK_AB R172, RZ, R172 ;  /* 0x000000acffac223e */ /* 0x000fe200000010ff */
[----:B------:R-:W-:Y:S01]  /*3210*/  FMUL.FTZ R54, R54, UR14 ;  /* 0x0000000e36367c20 */ /* 0x000fe20008410000 */
[----:B0-----:R-:W-:Y:S01]  /*3220*/  @P2 IMAD.WIDE.U32 R52, R160, 0x10, R2 ;  /* 0x00000010a0342825 */ /* 0x001fe200078e0002 */
[----:B------:R-:W-:Y:S01]  /*3230*/  @P2 F2FP.BF16.F32.PACK_AB R200, RZ, R200 ;  /* 0x000000c8ffc8223e */ /* 0x000fe200000010ff */
[----:B------:R-:W0:Y:S01]  /*3240*/  LDC.64 R2, c[0x0][0x2f8] ;  /* 0x0000be00ff027b82 */ /* 0x000e220000000a00 */
[----:B------:R-:W-:-:S02]  /*3250*/  FSEL R83, R60, RZ, P6 ;  /* 0x000000ff3c537208 */ /* 0x000fc40003000000 */
[----:B------:R-:W-:Y:S02]  /*3260*/  @P2 F2FP.BF16.F32.PACK_AB R70, RZ, R70 ;  /* 0x00000046ff46223e */ /* 0x000fe400000010ff */
[----:B------:R-:W-:Y:S02]  /*3270*/  @P2 F2FP.BF16.F32.PACK_AB R162, RZ, R162 ;  /* 0x000000a2ffa2223e */ /* 0x000fe400000010ff */
[----:B------:R-:W-:Y:S01]  /*3280*/  @P2 F2FP.BF16.F32.PACK_AB R206, RZ, R206 ;  /* 0x000000ceffce223e */ /* 0x000fe200000010ff */
[----:B------:R-:W2:Y:S01]  /*3290*/  @P2 LDC.64 R60, c[0x0][0x308] ;  /* 0x0000c200ff3c2b82 */ /* 0x000ea20000000a00 */
[----:B------:R-:W-:Y:S02]  /*32a0*/  @P2 PRMT R48, R194, 0x7610, R48 ;  /* 0x00007610c2302816 */ /* 0x000fe40000000030 */
[----:B------:R-:W-:Y:S02]  /*32b0*/  @P2 PRMT R49, R172, 0x7610, R49 ;  /* 0x00007610ac312816 */ /* 0x000fe40000000031 */
[----:B------:R-:W-:-:S02]  /*32c0*/  @P2 PRMT R51, R200, 0x7610, R51 ;  /* 0x00007610c8332816 */ /* 0x000fc40000000033 */
[----:B------:R-:W-:Y:S01]  /*32d0*/  @P1 PRMT R58, R47, 0x7632, R58 ;  /* 0x000076322f3a1816 */ /* 0x000fe2000000003a */
[----:B-1----:R-:W-:Y:S01]  /*32e0*/  @P2 IMAD.WIDE.U32 R62, R159, 0x10, R62 ;  /* 0x000000109f3e2825 */ /* 0x002fe200078e003e */
[----:B------:R-:W-:Y:S02]  /*32f0*/  @P2 PRMT R48, R48, 0x5410, R70 ;  /* 0x0000541030302816 */ /* 0x000fe40000000046 */
[----:B------:R-:W-:Y:S02]  /*3300*/  @P2 PRMT R49, R49, 0x5410, R162 ;  /* 0x0000541031312816 */ /* 0x000fe400000000a2 */
[----:B------:R-:W-:Y:S02]  /*3310*/  @P2 PRMT R51, R51, 0x5410, R206 ;  /* 0x0000541033332816 */ /* 0x000fe400000000ce */
[----:B------:R-:W-:Y:S01]  /*3320*/  @P1 SHF.L.U32 R75, R58, 0x10, RZ ;  /* 0x000000103a4b1819 */ /* 0x000fe200000006ff */
[----:B------:R-:W-:Y:S01]  /*3330*/  FMUL.FTZ R58, R186, R155 ;  /* 0x0000009bba3a7220 */ /* 0x000fe20000410000 */
[----:B------:R-:W-:Y:S01]  /*3340*/  @P2 F2FP.BF16.F32.PACK_AB R202, RZ, R202 ;  /* 0x000000caffca223e */ /* 0x000fe200000010ff */
[----:B------:R1:W-:Y:S01]  /*3350*/  @P2 STG.E.128 desc[UR4][R52.64], R48 ;  /* 0x0000003034002986 */ /* 0x0003e2000c101d04 */
[----:B------:R-:W-:Y:S01]  /*3360*/  @P2 F2FP.BF16.F32.PACK_AB R190, RZ, R190 ;  /* 0x000000beffbe223e */ /* 0x000fe200000010ff */
[----:B------:R-:W-:Y:S01]  /*3370*/  @P1 FADD.FTZ R198, R198, R75 ;  /* 0x0000004bc6c61221 */ /* 0x000fe20000010000 */
[----:B------:R-:W-:Y:S01]  /*3380*/  @P2 F2FP.BF16.F32.PACK_AB R174, RZ, R174 ;  /* 0x000000aeffae223e */ /* 0x000fe200000010ff */
[----:B0-----:R-:W-:Y:S01]  /*3390*/  IMAD.WIDE.U32 R160, R160, 0x10, R2 ;  /* 0x00000010a0a07825 */ /* 0x001fe200078e0002 */
[----:B------:R-:W-:-:S03]  /*33a0*/  @P2 F2FP.BF16.F32.PACK_AB R178, RZ, R178 ;  /* 0x000000b2ffb2223e */ /* 0x000fc600000010ff */
[----:B------:R-:W-:Y:S01]  /*33b0*/  FMUL.FTZ R58, R58, UR14 ;  /* 0x0000000e3a3a7c20 */ /* 0x000fe20008410000 */
[----:B------:R-:W-:Y:S01]  /*33c0*/  @P2 F2FP.BF16.F32.PACK_AB R80, RZ, R80 ;  /* 0x00000050ff50223e */ /* 0x000fe200000010ff */
[----:B--2---:R-:W-:Y:S01]  /*33d0*/  @P2 IMAD.WIDE.U32 R60, R157, 0x10, R60 ;  /* 0x000000109d3c2825 */ /* 0x004fe200078e003c */
[----:B------:R-:W-:Y:S02]  /*33e0*/  @P2 F2FP.BF16.F32.PACK_AB R192, RZ, R192 ;  /* 0x000000c0ffc0223e */ /* 0x000fe400000010ff */
[----:B------:R-:W-:Y:S02]  /*33f0*/  @P2 F2FP.BF16.F32.PACK_AB R176, RZ, R176 ;  /* 0x000000b0ffb0223e */ /* 0x000fe400000010ff */
[----:B------:R-:W-:Y:S02]  /*3400*/  @P2 F2FP.BF16.F32.PACK_AB R196, RZ, R196 ;  /* 0x000000c4ffc4223e */ /* 0x000fe400000010ff */
[----:B------:R-:W-:Y:S02]  /*3410*/  FSEL R75, R54, RZ, P4 ;  /* 0x000000ff364b7208 */ /* 0x000fe40002000000 */
[----:B------:R-:W-:-:S02]  /*3420*/  F2FP.BF16.F32.PACK_AB R55, R210, R55 ;  /* 0x00000037d237723e */ /* 0x000fc400000010ff */
[----:B-1----:R-:W-:Y:S02]  /*3430*/  @P2 PRMT R48, R202, 0x7610, R48 ;  /* 0x00007610ca302816 */ /* 0x002fe40000000030 */
[----:B------:R-:W-:Y:S02]  /*3440*/  @P2 PRMT R49, R190, 0x7610, R49 ;  /* 0x00007610be312816 */ /* 0x000fe40000000031 */
[----:B------:R-:W-:Y:S02]  /*3450*/  @P2 PRMT R50, R174, 0x7610, R50 ;  /* 0x00007610ae322816 */ /* 0x000fe40000000032 */
[----:B------:R-:W-:Y:S02]  /*3460*/  @P2 PRMT R51, R178, 0x7610, R51 ;  /* 0x00007610b2332816 */ /* 0x000fe40000000033 */
[----:B------:R-:W-:Y:S02]  /*3470*/  F2FP.BF16.F32.PACK_AB R54, R204, R59 ;  /* 0x0000003bcc36723e */ /* 0x000fe400000010ff */
[----:B------:R-:W-:-:S02]  /*3480*/  F2FP.BF16.F32.PACK_AB R53, R73, R56 ;  /* 0x000000384935723e */ /* 0x000fc400000010ff */
[----:B------:R-:W-:Y:S02]  /*3490*/  F2FP.BF16.F32.PACK_AB R52, R0, R79 ;  /* 0x0000004f0034723e */ /* 0x000fe400000010ff */
[----:B------:R-:W-:Y:S02]  /*34a0*/  @P2 PRMT R48, R48, 0x5410, R80 ;  /* 0x0000541030302816 */ /* 0x000fe40000000050 */
[----:B------:R-:W-:Y:S01]  /*34b0*/  @P2 PRMT R49, R49, 0x5410, R192 ;  /* 0x0000541031312816 */ /* 0x000fe200000000c0 */
[----:B------:R-:W-:Y:S01]  /*34c0*/  STG.E.128 desc[UR4][R160.64], R52 ;  /* 0x00000034a0007986 */ /* 0x000fe2000c101d04 */
[----:B------:R-:W-:Y:S02]  /*34d0*/  @P2 PRMT R50, R50, 0x5410, R176 ;  /* 0x0000541032322816 */ /* 0x000fe400000000b0 */
[----:B------:R-:W-:Y:S02]  /*34e0*/  @P2 PRMT R51, R51, 0x5410, R196 ;  /* 0x0000541033332816 */ /* 0x000fe400000000c4 */
[----:B------:R-:W-:-:S02]  /*34f0*/  LOP3.LUT P3, RZ, R76, 0xff0000, RZ, 0xc0, !PT ;  /* 0x00ff00004cff7812 */ /* 0x000fc4000786c0ff */
[----:B------:R-:W-:Y:S01]  /*3500*/  @P2 F2FP.BF16.F32.PACK_AB R166, RZ, R166 ;  /* 0x000000a6ffa6223e */ /* 0x000fe200000010ff */
[----:B------:R0:W-:Y:S01]  /*3510*/  @P2 STG.E.128 desc[UR4][R62.64], R48 ;  /* 0x000000303e002986 */ /* 0x0001e2000c101d04 */
[----:B------:R-:W-:Y:S02]  /*3520*/  @P2 F2FP.BF16.F32.PACK_AB R168, RZ, R168 ;  /* 0x000000a8ffa8223e */ /* 0x000fe400000010ff */
[----:B------:R-:W-:Y:S02]  /*3530*/  @P2 F2FP.BF16.F32.PACK_AB R218, RZ, R218 ;  /* 0x000000daffda223e */ /* 0x000fe400000010ff */
[----:B------:R-:W-:Y:S02]  /*3540*/  @P2 F2FP.BF16.F32.PACK_AB R216, RZ, R216 ;  /* 0x000000d8ffd8223e */ /* 0x000fe400000010ff */
[C---:B------:R-:W-:Y:S02]  /*3550*/  LOP3.LUT P1, RZ, R76.reuse, 0xff00, RZ, 0xc0, !PT ;  /* 0x0000ff004cff7812 */ /* 0x040fe4000782c0ff */
[----:B------:R-:W-:-:S02]  /*3560*/  LOP3.LUT P5, RZ, R76, 0xff000000, RZ, 0xc0, !PT ;  /* 0xff0000004cff7812 */ /* 0x000fc400078ac0ff */
[----:B------:R-:W-:Y:S02]  /*3570*/  FSEL R76, R58, RZ, P3 ;  /* 0x000000ff3a4c7208 */ /* 0x000fe40001800000 */
[----:B------:R-:W-:Y:S02]  /*3580*/  F2FP.BF16.F32.PACK_AB R58, R212, R67 ;  /* 0x00000043d43a723e */ /* 0x000fe400000010ff */
[----:B------:R-:W-:Y:S01]  /*3590*/  @P2 F2FP.BF16.F32.PACK_AB R82, RZ, R82 ;  /* 0x00000052ff52223e */ /* 0x000fe200000010ff */
[----:B------:R-:W1:Y:S01]  /*35a0*/  @P2 LDC.64 R66, c[0x0][0x308] ;  /* 0x0000c200ff422b82 */ /* 0x000e620000000a00 */
[----:B------:R-:W-:Y:S02]  /*35b0*/  @P2 F2FP.BF16.F32.PACK_AB R170, RZ, R170 ;  /* 0x000000aaffaa223e */ /* 0x000fe400000010ff */
[----:B------:R-:W-:Y:S02]  /*35c0*/  @P2 F2FP.BF16.F32.PACK_AB R222, RZ, R222 ;  /* 0x000000deffde223e */ /* 0x000fe400000010ff */
[----:B------:R-:W-:-:S02]  /*35d0*/  @P2 F2FP.BF16.F32.PACK_AB R220, RZ, R220 ;  /* 0x000000dcffdc223e */ /* 0x000fc400000010ff */
[----:B0-----:R-:W-:Y:S02]  /*35e0*/  @P2 PRMT R48, R166, 0x7610, R48 ;  /* 0x00007610a6302816 */ /* 0x001fe40000000030 */
[----:B------:R-:W-:Y:S02]  /*35f0*/  @P2 PRMT R49, R168, 0x7610, R49 ;  /* 0x00007610a8312816 */ /* 0x000fe40000000031 */
[----:B------:R-:W-:Y:S02]  /*3600*/  @P2 PRMT R50, R218, 0x7610, R50 ;  /* 0x00007610da322816 */ /* 0x000fe40000000032 */
[----:B------:R-:W-:Y:S02]  /*3610*/  @P2 PRMT R51, R216, 0x7610, R51 ;  /* 0x00007610d8332816 */ /* 0x000fe40000000033 */
[----:B------:R-:W-:Y:S01]  /*3620*/  F2FP.BF16.F32.PACK_AB R56, R65, R72 ;  /* 0x000000484138723e */ /* 0x000fe200000010ff */
[----:B------:R-:W-:Y:S01]  /*3630*/  IMAD.WIDE.U32 R64, R159, 0x10, R2 ;  /* 0x000000109f407825 */ /* 0x000fe200078e0002 */
[----:B------:R-:W-:-:S02]  /*3640*/  F2FP.BF16.F32.PACK_AB R59, R214, R81 ;  /* 0x00000051d63b723e */ /* 0x000fc400000010ff */
[----:B------:R-:W-:Y:S01]  /*3650*/  F2FP.BF16.F32.PACK_AB R57, R208, R57 ;  /* 0x00000039d039723e */ /* 0x000fe200000010ff */
[----:B------:R-:W-:Y:S01]  /*3660*/  IMAD.WIDE.U32 R158, R158, 0x10, R2 ;  /* 0x000000109e9e7825 */ /* 0x000fe200078e0002 */
[----:B------:R-:W-:Y:S02]  /*3670*/  @P2 PRMT R48, R48, 0x5410, R82 ;  /* 0x0000541030302816 */ /* 0x000fe40000000052 */
[----:B------:R-:W-:Y:S01]  /*3680*/  @P2 PRMT R49, R49, 0x5410, R170 ;  /* 0x0000541031312816 */ /* 0x000fe200000000aa */
[----:B------:R-:W-:Y:S01]  /*3690*/  IMAD.WIDE.U32 R2, R157, 0x10, R2 ;  /* 0x000000109d027825 */ /* 0x000fe200078e0002 */
[----:B------:R-:W-:Y:S01]  /*36a0*/  @P2 PRMT R50, R50, 0x5410, R222 ;  /* 0x0000541032322816 */ /* 0x000fe200000000de */
[----:B------:R0:W-:Y:S01]  /*36b0*/  STG.E.128 desc[UR4][R64.64], R56 ;  /* 0x0000003840007986 */ /* 0x0001e2000c101d04 */
[----:B------:R-:W-:Y:S01]  /*36c0*/  @P2 PRMT R51, R51, 0x5410, R220 ;  /* 0x0000541033332816 */ /* 0x000fe200000000dc */
[----:B-1----:R-:W-:Y:S01]  /*36d0*/  @P2 IMAD.WIDE.U32 R66, R156, 0x10, R66 ;  /* 0x000000109c422825 */ /* 0x002fe200078e0042 */
[----:B------:R-:W-:-:S02]  /*36e0*/  F2FP.BF16.F32.PACK_AB R55, R226, R165 ;  /* 0x000000a5e237723e */ /* 0x000fc400000010ff */
[----:B------:R-:W-:Y:S01]  /*36f0*/  F2FP.BF16.F32.PACK_AB R54, R224, R163 ;  /* 0x000000a3e036723e */ /* 0x000fe200000010ff */
[----:B------:R1:W-:Y:S01]  /*3700*/  @P2 STG.E.128 desc[UR4][R60.64], R48 ;  /* 0x000000303c002986 */ /* 0x0003e2000c101d04 */
[----:B------:R-:W-:Y:S02]  /*3710*/  F2FP.BF16.F32.PACK_AB R53, R74, R71 ;  /* 0x000000474a35723e */ /* 0x000fe400000010ff */
[----:B------:R-:W-:Y:S02]  /*3720*/  F2FP.BF16.F32.PACK_AB R52, R68, R69 ;  /* 0x000000454434723e */ /* 0x000fe400000010ff */
[----:B------:R-:W-:Y:S01]  /*3730*/  @P2 F2FP.BF16.F32.PACK_AB R0, RZ, R188 ;  /* 0x000000bcff00223e */ /* 0x000fe200000010ff */
[-C--:B------:R-:W-:Y:S01]  /*3740*/  FMUL.FTZ R188, R188, R155.reuse ;  /* 0x0000009bbcbc7220 */ /* 0x080fe20000410000 */
[----:B------:R-:W-:Y:S01]  /*3750*/  @P2 F2FP.BF16.F32.PACK_AB R182, RZ, R182 ;  /* 0x000000b6ffb6223e */ /* 0x000fe200000010ff */
[----:B------:R2:W-:Y:S01]  /*3760*/  STG.E.128 desc[UR4][R2.64], R52 ;  /* 0x0000003402007986 */ /* 0x0005e2000c101d04 */
[----:B------:R-:W-:Y:S01]  /*3770*/  @P2 F2FP.BF16.F32.PACK_AB R186, RZ, R186 ;  /* 0x000000baffba223e */ /* 0x000fe200000010ff */
[----:B------:R-:W-:Y:S01]  /*3780*/  FMUL.FTZ R188, R188, UR14 ;  /* 0x0000000ebcbc7c20 */ /* 0x000fe20008410000 */
[----:B------:R-:W-:Y:S01]  /*3790*/  @P2 F2FP.BF16.F32.PACK_AB R184, RZ, R184 ;  /* 0x000000b8ffb8223e */ /* 0x000fe200000010ff */
[----:B0-----:R-:W0:Y:S01]  /*37a0*/  LDC.64 R58, c[0x0][0x210] ;  /* 0x00008400ff3a7b82 */ /* 0x001e220000000a00 */
[----:B------:R-:W-:Y:S01]  /*37b0*/  @P2 F2FP.BF16.F32.PACK_AB R56, RZ, R164 ;  /* 0x000000a4ff38223e */ /* 0x000fe200000010ff */
[-C--:B------:R-:W-:Y:S01]  /*37c0*/  FMUL.FTZ R164, R164, R155.reuse ;  /* 0x0000009ba4a47220 */ /* 0x080fe20000410000 */
[----:B------:R-:W-:Y:S01]  /*37d0*/  @P2 F2FP.BF16.F32.PACK_AB R57, RZ, R78 ;  /* 0x0000004eff39223e */ /* 0x000fe200000010ff */
[----:B------:R-:W-:Y:S01]  /*37e0*/  FMUL.FTZ R78, R78, R155 ;  /* 0x0000009b4e4e7220 */ /* 0x000fe20000410000 */
[C---:B------:R-:W-:Y:S01]  /*37f0*/  LOP3.LUT P4, RZ, R77.reuse, 0xff00, RZ, 0xc0, !PT ;  /* 0x0000ff004dff7812 */ /* 0x040fe2000788c0ff */
[----:B------:R-:W-:Y:S01]  /*3800*/  FMUL.FTZ R164, R164, UR14 ;  /* 0x0000000ea4a47c20 */ /* 0x000fe20008410000 */
[C---:B------:R-:W-:Y:S01]  /*3810*/  LOP3.LUT P3, RZ, R77.reuse, 0xff0000, RZ, 0xc0, !PT ;  /* 0x00ff00004dff7812 */ /* 0x040fe2000786c0ff */
[----:B------:R-:W-:Y:S01]  /*3820*/  FMUL.FTZ R78, R78, UR14 ;  /* 0x0000000e4e4e7c20 */ /* 0x000fe20008410000 */
[----:B------:R-:W-:-:S02]  /*3830*/  LOP3.LUT P6, RZ, R77, 0xff000000, RZ, 0xc0, !PT ;  /* 0xff0000004dff7812 */ /* 0x000fc400078cc0ff */
[----:B-1----:R-:W-:Y:S02]  /*3840*/  @P2 PRMT R48, R182, 0x7610, R48 ;  /* 0x00007610b6302816 */ /* 0x002fe40000000030 */
[----:B------:R-:W-:Y:S02]  /*3850*/  @P2 PRMT R49, R186, 0x7610, R49 ;  /* 0x00007610ba312816 */ /* 0x000fe40000000031 */
[----:B--2---:R-:W-:Y:S01]  /*3860*/  @P2 F2FP.BF16.F32.PACK_AB R3, RZ, R180 ;  /* 0x000000b4ff03223e */ /* 0x004fe200000010ff */
[-C--:B------:R-:W-:Y:S01]  /*3870*/  FMUL.FTZ R180, R180, R155.reuse ;  /* 0x0000009bb4b47220 */ /* 0x080fe20000410000 */
[----:B------:R-:W-:Y:S01]  /*3880*/  FMUL.FTZ R155, R198, R155 ;  /* 0x0000009bc69b7220 */ /* 0x000fe20000410000 */
[----:B------:R-:W-:Y:S02]  /*3890*/  @P2 F2FP.BF16.F32.PACK_AB R198, RZ, R198 ;  /* 0x000000c6ffc6223e */ /* 0x000fe400000010ff */
[----:B------:R-:W-:Y:S01]  /*38a0*/  FMUL.FTZ R180, R180, UR14 ;  /* 0x0000000eb4b47c20 */ /* 0x000fe20008410000 */
[----:B------:R-:W-:Y:S01]  /*38b0*/  FMUL.FTZ R155, R155, UR14 ;  /* 0x0000000e9b9b7c20 */ /* 0x000fe20008410000 */
[----:B------:R-:W-:-:S02]  /*38c0*/  @P2 PRMT R50, R184, 0x7610, R50 ;  /* 0x00007610b8322816 */ /* 0x000fc40000000032 */
[----:B------:R-:W-:Y:S02]  /*38d0*/  @P2 PRMT R51, R57, 0x7610, R51 ;  /* 0x0000761039332816 */ /* 0x000fe40000000033 */
[----:B------:R-:W-:Y:S02]  /*38e0*/  FSEL R55, R78, RZ, P3 ;  /* 0x000000ff4e377208 */ /* 0x000fe40001800000 */
[----:B------:R-:W-:Y:S02]  /*38f0*/  FSEL R2, R155, RZ, P6 ;  /* 0x000000ff9b027208 */ /* 0x000fe40003000000 */
[----:B------:R-:W-:Y:S02]  /*3900*/  FSEL R54, R164, RZ, P4 ;  /* 0x000000ffa4367208 */ /* 0x000fe40002000000 */
[----:B------:R-:W-:Y:S02]  /*3910*/  FSEL R53, R180, RZ, P5 ;  /* 0x000000ffb4357208 */ /* 0x000fe40002800000 */
[----:B------:R-:W-:-:S02]  /*3920*/  FSEL R52, R188, RZ, P1 ;  /* 0x000000ffbc347208 */ /* 0x000fc40000800000 */
[----:B------:R-:W-:Y:S02]  /*3930*/  @P2 PRMT R48, R48, 0x5410, R0 ;  /* 0x0000541030302816 */ /* 0x000fe40000000000 */
[----:B------:R-:W-:Y:S02]  /*3940*/  @P2 PRMT R49, R49, 0x5410, R3 ;  /* 0x0000541031312816 */ /* 0x000fe40000000003 */
[----:B------:R-:W-:Y:S02]  /*3950*/  @P2 PRMT R50, R50, 0x5410, R56 ;  /* 0x0000541032322816 */ /* 0x000fe40000000038 */
[----:B------:R-:W-:Y:S02]  /*3960*/  @P2 PRMT R51, R51, 0x5410, R198 ;  /* 0x0000541033332816 */ /* 0x000fe400000000c6 */
[----:B------:R-:W-:Y:S02]  /*3970*/  F2FP.BF16.F32.PACK_AB R55, R2, R55 ;  /* 0x000000370237723e */ /* 0x000fe400000010ff */
[----:B------:R-:W-:Y:S01]  /*3980*/  F2FP.BF16.F32.PACK_AB R54, R54, R83 ;  /* 0x000000533636723e */ /* 0x000fe200000010ff */
[----:B------:R1:W-:Y:S01]  /*3990*/  @P2 STG.E.128 desc[UR4][R66.64], R48 ;  /* 0x0000003042002986 */ /* 0x0003e2000c101d04 */
[----:B------:R-:W-:-:S02]  /*39a0*/  F2FP.BF16.F32.PACK_AB R53, R53, R76 ;  /* 0x0000004c3535723e */ /* 0x000fc400000010ff */
[----:B------:R-:W-:Y:S02]  /*39b0*/  F2FP.BF16.F32.PACK_AB R52, R52, R75 ;  /* 0x0000004b3434723e */ /* 0x000fe400000010ff */
[----:B0-----:R-:W-:-:S03]  /*39c0*/  LEA R154, R58, R154, 0x2 ;  /* 0x0000009a3a9a7211 */ /* 0x001fc600078e10ff */
[----:B------:R1:W-:Y:S01]  /*39d0*/  STG.E.128 desc[UR4][R158.64], R52 ;  /* 0x000000349e007986 */ /* 0x0003e2000c101d04 */
[----:B------:R-:W-:-:S13]  /*39e0*/  ISETP.GE.AND P1, PT, R154, R59, PT ;  /* 0x0000003b9a00720c */ /* 0x000fda0003f26270 */
[----:B------:R-:W-:Y:S05]  /*39f0*/  @!P1 BRA `(.L_x_3761) ;  /* 0xffffffcc000c9947 */ /* 0x000fea000383ffff */
[----:B------:R-:W-:Y:S05]  /*3a00*/  BSYNC B1 ;  /* 0x0000000000017941 */ /* 0x000fea0003800000 */
.L_x_3759:
        /* <DEDUP_REMOVED lines=25> */
[----:B-1----:R-:W-:Y:S02]  /*3ba0*/  MOV R48, R125 ;  /* 0x0000007d00307202 */ /* 0x002fe40000000f00 */
        /* <DEDUP_REMOVED lines=38> */
.L_x_3758:
[----:B------:R-:W-:Y:S05]  /*3e10*/  BSYNC B0 ;  /* 0x0000000000007941 */ /* 0x000fea0003800000 */
.L_x_3756:
        /* <DEDUP_REMOVED lines=187> */
.L_x_3760:
        /* <DEDUP_REMOVED lines=8> */
.L_x_3763:
[----:B------:R-:W-:Y:S05]  /*4a50*/  BSYNC B2 ;  /* 0x0000000000027941 */ /* 0x000fea0003800000 */
.L_x_3762:
        /* <DEDUP_REMOVED lines=8> */
.L_x_3764:
[----:B------:R-:W-:Y:S01]  /*4ae0*/  FADD.FTZ R56, R209, R56 ;  /* 0x00000038d1387221 */ /* 0x000fe20000010000 */
[----:B------:R-:W-:-:S04]  /*4af0*/  HFMA2.MMA R208, -RZ, RZ, 0, 1.1920928955078125e-07 ;  /* 0x00000002ffd07435 */ /* 0x000fc800000001ff */
[----:B------:R-:W-:Y:S02]  /*4b00*/  MOV R215, R56 ;  /* 0x0000003800d77202 */ /* 0x000fe40000000f00 */
[----:B------:R-:W-:-:S07]  /*4b10*/  MOV R106, R206 ;  /* 0x000000ce006a7202 */ /* 0x000fce0000000f00 */
[----:B------:R-:W-:Y:S05]  /*4b20*/  WARPSYNC.COLLECTIVE R204, `(.L_x_3765) ;  /* 0x00000000cc087348 */ /* 0x000fea0003c00000 */
[----:B------:R0:W1:Y:S02]  /*4b30*/  SHFL.BFLY P3, R206, R215, R208, R217 ;  /* 0x0c0000d0d7ce7389 */ /* 0x00006400000600d9 */
[----:B01----:R-:W-:Y:S01]  /*4b40*/  ENDCOLLECTIVE ;  /* 0x000000000000791b */ /* 0x003fe20003800000 */
.L_x_3765:
[----:B------:R-:W-:-:S05]  /*4b50*/  FADD.FTZ R106, R111, R106 ;  /* 0x0000006a6f6a7221 */ /* 0x000fca0000010000 */
[----:B------:R-:W-:Y:S02]  /*4b60*/  MOV R215, R106 ;  /* 0x0000006a00d77202 */ /* 0x000fe40000000f00 */
[----:B------:R-:W-:-:S07]  /*4b70*/  MOV R207, R206 ;  /* 0x000000ce00cf7202 */ /* 0x000fce0000000f00 */
[----:B------:R-:W-:Y:S05]  /*4b80*/  WARPSYNC.COLLECTIVE R204, `(.L_x_3766) ;  /* 0x00000000cc087348 */ /* 0x000fea0003c00000 */
[----:B------:R0:W1:Y:S02]  /*4b90*/  SHFL.BFLY P3, R206, R215, R208, R217 ;  /* 0x0c0000d0d7ce7389 */ /* 0x00006400000600d9 */
[----:B01----:R-:W-:Y:S01]  /*4ba0*/  ENDCOLLECTIVE ;  /* 0x000000000000791b */ /* 0x003fe20003800000 */
.L_x_3766:
[----:B------:R-:W-:Y:S01]  /*4bb0*/  FADD.FTZ R207, R56, R207 ;  /* 0x000000cf38cf7221 */ /* 0x000fe20000010000 */
[----:B------:R-:W-:-:S04]  /*4bc0*/  HFMA2.MMA R208, -RZ, RZ, 0, 2.384185791015625e-07 ;  /* 0x00000004ffd07435 */ /* 0x000fc800000001ff */
[----:B------:R-:W-:Y:S02]  /*4bd0*/  MOV R215, R207 ;  /* 0x000000cf00d77202 */ /* 0x000fe40000000f00 */
[----:B------:R-:W-:-:S07]  /*4be0*/  MOV R211, R206 ;  /* 0x000000ce00d37202 */ /* 0x000fce0000000f00 */
[----:B------:R-:W-:Y:S05]  /*4bf0*/  WARPSYNC.COLLECTIVE R204, `(.L_x_3767) ;  /* 0x00000000cc087348 */ /* 0x000fea0003c00000 */
[----:B------:R0:W1:Y:S02]  /*4c00*/  SHFL.BFLY P3, R206, R215, R208, R217 ;  /* 0x0c0000d0d7ce7389 */ /* 0x00006400000600d9 */
[----:B01----:R-:W-:Y:S01]  /*4c10*/  ENDCOLLECTIVE ;  /* 0x000000000000791b */ /* 0x003fe20003800000 */
.L_x_3767:
[----:B------:R-:W-:Y:S01]  /*4c20*/  FADD.FTZ R211, R106, R211 ;  /* 0x000000d36ad37221 */ /* 0x000fe20000010000 */
[----:B------:R-:W-:-:S04]  /*4c30*/  MOV R106, R172 ;  /* 0x000000ac006a7202 */ /* 0x000fc80000000f00 */
[----:B------:R-:W-:Y:S02]  /*4c40*/  MOV R215, R211 ;  /* 0x000000d300d77202 */ /* 0x000fe40000000f00 */
[----:B------:R-:W-:-:S07]  /*4c50*/  MOV R108, R206 ;  /* 0x000000ce006c7202 */ /* 0x000fce0000000f00 */
[----:B------:R-:W-:Y:S05]  /*4c60*/  WARPSYNC.COLLECTIVE R204, `(.L_x_3768) ;  /* 0x00000000cc087348 */ /* 0x000fea0003c00000 */
[----:B------:R0:W1:Y:S02]  /*4c70*/  SHFL.BFLY P3, R206, R215, R208, R217 ;  /* 0x0c0000d0d7ce7389 */ /* 0x00006400000600d9 */
[----:B01----:R-:W-:Y:S01]  /*4c80*/  ENDCOLLECTIVE ;  /* 0x000000000000791b */ /* 0x003fe20003800000 */
.L_x_3768:
[----:B------:R-:W-:Y:S01]  /*4c90*/  FADD.FTZ R108, R207, R108 ;  /* 0x0000006ccf6c7221 */ /* 0x000fe20000010000 */
[----:B------:R-:W-:-:S04]  /*4ca0*/  HFMA2.MMA R208, -RZ, RZ, 0, 4.76837158203125e-07 ;  /* 0x00000008ffd07435 */ /* 0x000fc800000001ff */
[----:B------:R-:W-:Y:S02]  /*4cb0*/  MOV R215, R108 ;  /* 0x0000006c00d77202 */ /* 0x000fe40000000f00 */
[----:B------:R-:W-:-:S07]  /*4cc0*/  MOV R140, R206 ;  /* 0x000000ce008c7202 */ /* 0x000fce0000000f00 */
[----:B------:R-:W-:Y:S05]  /*4cd0*/  WARPSYNC.COLLECTIVE R204, `(.L_x_3769) ;  /* 0x00000000cc087348 */ /* 0x000fea0003c00000 */
[----:B------:R0:W1:Y:S02]  /*4ce0*/  SHFL.BFLY P3, R206, R215, R208, R217 ;  /* 0x0c0000d0d7ce7389 */ /* 0x00006400000600d9 */
[----:B01----:R-:W-:Y:S01]  /*4cf0*/  ENDCOLLECTIVE ;  /* 0x000000000000791b */ /* 0x003fe20003800000 */
.L_x_3769:
[----:B------:R-:W-:-:S05]  /*4d00*/  FADD.FTZ R140, R211, R140 ;  /* 0x0000008cd38c7221 */ /* 0x000fca0000010000 */
[----:B------:R-:W-:Y:S02]  /*4d10*/  MOV R215, R140 ;  /* 0x0000008c00d77202 */ /* 0x000fe40000000f00 */
[----:B------:R-:W-:-:S07]  /*4d20*/  MOV R111, R206 ;  /* 0x000000ce006f7202 */ /* 0x000fce0000000f00 */
[----:B------:R-:W-:Y:S05]  /*4d30*/  WARPSYNC.COLLECTIVE R204, `(.L_x_3770) ;  /* 0x00000000cc087348 */ /* 0x000fea0003c00000 */
[----:B------:R0:W1:Y:S02]  /*4d40*/  SHFL.BFLY P3, R206, R215, R208, R217 ;  /* 0x0c0000d0d7ce7389 */ /* 0x00006400000600d9 */
[----:B01----:R-:W-:Y:S01]  /*4d50*/  ENDCOLLECTIVE ;  /* 0x000000000000791b */ /* 0x003fe20003800000 */
.L_x_3770:
[----:B------:R-:W-:Y:S01]  /*4d60*/  FADD.FTZ R202, R108, R111 ;  /* 0x0000006f6cca7221 */ /* 0x000fe20000010000 */
[----:B------:R-:W-:Y:S02]  /*4d70*/  MOV R108, R194 ;  /* 0x000000c2006c7202 */ /* 0x000fe40000000f00 */
[----:B------:R-:W-:Y:S01]  /*4d80*/  MOV R111, R198 ;  /* 0x000000c6006f7202 */ /* 0x000fe20000000f00 */
[----:B------:R-:W-:Y:S01]  /*4d90*/  HFMA2.MMA R208, -RZ, RZ, 0, 9.5367431640625e-07 ;  /* 0x00000010ffd07435 */ /* 0x000fe200000001ff */
[----:B------:R-:W-:Y:S02]  /*4da0*/  MOV R215, R202 ;  /* 0x000000ca00d77202 */ /* 0x000fe40000000f00 */
[----:B------:R-:W-:-:S08]  /*4db0*/  MOV R209, R206 ;  /* 0x000000ce00d17202 */ /* 0x000fd00000000f00 */
[----:B------:R-:W-:Y:S05]  /*4dc0*/  WARPSYNC.COLLECTIVE R204, `(.L_x_3771) ;  /* 0x00000000cc087348 */ /* 0x000fea0003c00000 */
[----:B------:R0:W1:Y:S02]  /*4dd0*/  SHFL.BFLY P3, R206, R215, R208, R217 ;  /* 0x0c0000d0d7ce7389 */ /* 0x00006400000600d9 */
[----:B01----:R-:W-:Y:S01]  /*4de0*/  ENDCOLLECTIVE ;  /* 0x000000000000791b */ /* 0x003fe20003800000 */
.L_x_3771:
[----:B------:R-:W-:Y:S01]  /*4df0*/  FADD.FTZ R209, R140, R209 ;  /* 0x000000d18cd17221 */ /* 0x000fe20000010000 */
[----:B------:R-:W-:-:S04]  /*4e00*/  MOV R140, R200 ;  /* 0x000000c8008c7202 */ /* 0x000fc80000000f00 */
[----:B------:R-:W-:Y:S02]  /*4e10*/  MOV R215, R209 ;  /* 0x000000d100d77202 */ /* 0x000fe40000000f00 */
[----:B------:R-:W-:-:S07]  /*4e20*/  MOV R213, R206 ;  /* 0x000000ce00d57202 */ /* 0x000fce0000000f00 */
[----:B------:R-:W-:Y:S05]  /*4e30*/  WARPSYNC.COLLECTIVE R204, `(.L_x_3772) ;  /* 0x00000000cc087348 */ /* 0x000fea0003c00000 */
[----:B------:R0:W1:Y:S02]  /*4e40*/  SHFL.BFLY P3, R206, R215, R208, R217 ;  /* 0x0c0000d0d7ce7389 */ /* 0x00006400000600d9 */
[----:B01----:R-:W-:Y:S01]  /*4e50*/  ENDCOLLECTIVE ;  /* 0x000000000000791b */ /* 0x003fe20003800000 */
.L_x_3772:
[----:B------:R-:W-:Y:S01]  /*4e60*/  MOV R56, R206 ;  /* 0x000000ce00387202 */ /* 0x000fe20000000f00 */
[----:B------:R-:W-:Y:S06]  /*4e70*/  BRA `(.L_x_3773) ;  /* 0xffffffd000507947 */ /* 0x000fec000383ffff */
.L_x_3774:
        /* <DEDUP_REMOVED lines=16> */
.L_x_14253:


//--------------------- .text._ZN10layer_norm22ln_bwd_finalize_kernelINS_22Kernel_traits_finalizeILj1024Ef13__nv_bfloat16S2_S2_fjLb0ELj1024ELj4ENS_18Kernel_traits_baseILj1024EfS2_S2_S2_fjLj1024EEEEELb0ELb0EEEvNS_9BwdParamsE --------------------------
	.section	.text._ZN10layer_norm22ln_bwd_finalize_kernelINS_22Kernel_traits_finalizeILj1024Ef13__nv_bfloat16S2_S2_fjLb0ELj1024ELj4ENS_18Kernel_traits_baseILj1024EfS2_S2_S2_fjLj1024EEEEELb0ELb0EEEvNS_9BwdParamsE,"ax",@progbits
	.align	128
        .global         _ZN10layer_norm22ln_bwd_finalize_kernelINS_22Kernel_traits_finalizeILj1024Ef13__nv_bfloat16S2_S2_fjLb0ELj1024ELj4ENS_18Kernel_traits_baseILj1024EfS2_S2_S2_fjLj1024EEEEELb0ELb0EEEvNS_9BwdParamsE
        .type           _ZN10layer_norm22ln_bwd_finalize_kernelINS_22Kernel_traits_finalizeILj1024Ef13__nv_bfloat16S2_S2_fjLb0ELj1024ELj4ENS_18Kernel_traits_baseILj1024EfS2_S2_S2_fjLj1024EEEEELb0ELb0EEEvNS_9BwdParamsE,@function
        .size           _ZN10layer_norm22ln_bwd_finalize_kernelINS_22Kernel_traits_finalizeILj1024Ef13__nv_bfloat16S2_S2_fjLb0ELj1024ELj4ENS_18Kernel_traits_baseILj1024EfS2_S2_S2_fjLj1024EEEEELb0ELb0EEEvNS_9BwdParamsE,(.L_x_14254 - _ZN10layer_norm22ln_bwd_finalize_kernelINS_22Kernel_traits_finalizeILj1024Ef13__nv_bfloat16S2_S2_fjLb0ELj1024ELj4ENS_18Kernel_traits_baseILj1024EfS2_S2_S2_fjLj1024EEEEELb0ELb0EEEvNS_9BwdParamsE)
        .other          _ZN10layer_norm22ln_bwd_finalize_kernelINS_22Kernel_traits_finalizeILj1024Ef13__nv_bfloat16S2_S2_fjLb0ELj1024ELj4ENS_18Kernel_traits_baseILj1024EfS2_S2_S2_fjLj1024EEEEELb0ELb0EEEvNS_9BwdParamsE,@"STO_CUDA_ENTRY STV_DEFAULT"
_ZN10layer_norm22ln_bwd_finalize_kernelINS_22Kernel_traits_finalizeILj1024Ef13__nv_bfloat16S2_S2_fjLb0ELj1024ELj4ENS_18Kernel_traits_baseILj1024EfS2_S2_S2_fjLj1024EEEEELb0ELb0EEEvNS_9BwdParamsE:
.text._ZN10layer_norm22ln_bwd_finalize_kernelINS_22Kernel_traits_finalizeILj1024Ef13__nv_bfloat16S2_S2_fjLb0ELj1024ELj4ENS_18Kernel_traits_baseILj1024EfS2_S2_S2_fjLj1024EEEEELb0ELb0EEEvNS_9BwdParamsE:
        /* <DEDUP_REMOVED lines=25> */
.L_x_3787:
        /* <DEDUP_REMOVED lines=30> */
.L_x_3779:
        /* <DEDUP_REMOVED lines=36> */
.L_x_3778:
[----:B------:R-:W-:Y:S05]  /*05b0*/  BSYNC B1 ;  /* 0x0000000000017941 */ /* 0x000fea0003800000 */
.L_x_3777:
        /* <DEDUP_REMOVED lines=24> */
.L_x_3781:
[----:B------:R-:W-:Y:S05]  /*0740*/  BSYNC B1 ;  /* 0x0000000000017941 */ /* 0x000fea0003800000 */
.L_x_3780:
        /* <DEDUP_REMOVED lines=12> */
.L_x_3782:
[----:B------:R-:W-:Y:S05]  /*0810*/  BSYNC B1 ;  /* 0x0000000000017941 */ /* 0x000fea0003800000 */
.L_x_3776:
[----:B------:R-:W-:Y:S05]  /*0820*/  BSYNC B0 ;  /* 0x0000000000007941 */ /* 0x000fea0003800000 */
.L_x_3775:
        /* <DEDUP_REMOVED lines=29> */
.L_x_3798:
[----:B---3--:R-:W-:Y:S01]  /*0a00*/  FADD.FTZ R9, R18, R9 ;  /* 0x0000000912097221 */ /* 0x008fe20000010000 */
[----:B--2---:R-:W-:-:S04]  /*0a10*/  FADD.FTZ R11, R10, R11 ;  /* 0x0000000b0a0b7221 */ /* 0x004fc80000010000 */
[----:B------:R2:W-:Y:S04]  /*0a20*/  @!P1 STS [R6+0x2000], R9 ;  /* 0x0020000906009388 */ /* 0x0005e80000000800 */
[----:B------:R2:W-:Y:S02]  /*0a30*/  @!P1 STS [R6+0x2080], R11 ;  /* 0x0020800b06009388 */ /* 0x0005e40000000800 */
.L_x_3783:
        /* <DEDUP_REMOVED lines=9> */
[----:B0-----:R-:W0:Y:S01]  /*0ad0*/  LDS.64 R10, [R9+UR4+0x2000] ;  /* 0x00200004090a7984 */ /* 0x001e220008000a00 */
[----:B------:R-:W3:Y:S03]  /*0ae0*/  LDC.64 R14, c[0x0][0x310] ;  /* 0x0000c400ff0e7b82 */ /* 0x000ee60000000a00 */
[----:B------:R-:W4:Y:S01]  /*0af0*/  LDS.64 R16, [R9+UR4+0x2080] ;  /* 0x0020800409107984 */ /* 0x000f220008000a00 */
[----:B--2---:R-:W-:-:S04]  /*0b00*/  IMAD.WIDE.U32 R12, R4, 0x8, R12 ;  /* 0x00000008040c7825 */ /* 0x004fc800078e000c */
[----:B---3--:R-:W-:Y:S01]  /*0b10*/  IMAD.WIDE.U32 R14, R4, 0x8, R14 ;  /* 0x00000008040e7825 */ /* 0x008fe200078e000e */
[----:B0-----:R2:W-:Y:S04]  /*0b20*/  STG.E.64 desc[UR6][R12.64], R10 ;  /* 0x0000000a0c007986 */ /* 0x0015e8000c101b06 */
[----:B----4-:R2:W-:Y:S02]  /*0b30*/  STG.E.64 desc[UR6][R14.64], R16 ;  /* 0x000000100e007986 */ /* 0x0105e4000c101b06 */
.L_x_3786:
[----:B------:R-:W-:Y:S05]  /*0b40*/  BSYNC B0 ;  /* 0x0000000000007941 */ /* 0x000fea0003800000 */
.L_x_3785:
[C---:B------:R-:W-:Y:S01]  /*0b50*/  ISETP.GT.U32.AND P1, PT, R3.reuse, -0x401, PT ;  /* 0xfffffbff0300780c */ /* 0x040fe20003f24070 */
[----:B------:R-:W-:Y:S01]  /*0b60*/  VIADD R4, R4, 0x200 ;  /* 0x0000020004047836 */ /* 0x000fe20000000000 */
[----:B------:R-:W-:-:S11]  /*0b70*/  IADD3 R3, R3, 0x400, RZ ;  /* 0x0000040003037810 */ /* 0x000fd60007ffe0ff */
[----:B------:R-:W-:Y:S05]  /*0b80*/  @P1 BRA `(.L_x_3787) ;  /* 0xfffffff400801947 */ /* 0x000fea000383ffff */
[----:B------:R-:W-:Y:S05]  /*0b90*/  EXIT ;  /* 0x000000000000794d */ /* 0x000fea0003800000 */
.L_x_3784:
[----:B------:R-:W-:Y:S01]  /*0ba0*/  HFMA2.MMA R21, -RZ, RZ, 0, 5.9604644775390625e-08 ;  /* 0x00000001ff157435 */ /* 0x000fe200000001ff */
[----:B0--3--:R-:W-:Y:S01]  /*0bb0*/  MOV R22, R10 ;  /* 0x0000000a00167202 */ /* 0x009fe20000000f00 */
[----:B------:R-:W-:Y:S01]  /*0bc0*/  IMAD.MOV.U32 R19, RZ, RZ, -0x1 ;  /* 0xffffffffff137424 */ /* 0x000fe200078e00ff */
[----:B------:R-:W-:-:S08]  /*0bd0*/  MOV R24, 0x1f ;  /* 0x0000001f00187802 */ /* 0x000fd00000000f00 */
[----:B-12---:R-:W-:Y:S05]  /*0be0*/  WARPSYNC.COLLECTIVE R19, `(.L_x_3788) ;  /* 0x0000000013087348 */ /* 0x006fea0003c00000 */
[----:B------:R0:W3:Y:S02]  /*0bf0*/  SHFL.BFLY P2, R20, R22, R21, R24 ;  /* 0x0c00001516147389 */ /* 0x0000e40000040018 */
[----:B0123--:R-:W-:Y:S01]  /*0c00*/  ENDCOLLECTIVE ;  /* 0x000000000000791b */ /* 0x00ffe20003800000 */
.L_x_3788:
[----:B------:R-:W-:Y:S01]  /*0c10*/  HFMA2.MMA R21, -RZ, RZ, 0, 1.1920928955078125e-07 ;  /* 0x00000002ff157435 */ /* 0x000fe200000001ff */
[----:B------:R-:W-:-:S05]  /*0c20*/  MOV R11, R20 ;  /* 0x00000014000b7202 */ /* 0x000fca0000000f00 */
[----:B------:R-:W-:-:S05]  /*0c30*/  FADD.FTZ R11, R10, R11 ;  /* 0x0000000b0a0b7221 */ /* 0x000fca0000010000 */
[----:B------:R-:W-:-:S07]  /*0c40*/  MOV R22, R11 ;  /* 0x0000000b00167202 */ /* 0x000fce0000000f00 */
[----:B------:R-:W-:Y:S05]  /*0c50*/  WARPSYNC.COLLECTIVE R19, `(.L_x_3789) ;  /* 0x0000000013087348 */ /* 0x000fea0003c00000 */
[----:B------:R0:W1:Y:S02]  /*0c60*/  SHFL.BFLY P2, R20, R22, R21, R24 ;  /* 0x0c00001516147389 */ /* 0x0000640000040018 */
[----:B01----:R-:W-:Y:S01]  /*0c70*/  ENDCOLLECTIVE ;  /* 0x000000000000791b */ /* 0x003fe20003800000 */
.L_x_3789:
[----:B------:R-:W-:Y:S01]  /*0c80*/  HFMA2.MMA R21, -RZ, RZ, 0, 2.384185791015625e-07 ;  /* 0x00000004ff157435 */ /* 0x000fe200000001ff */
[----:B------:R-:W-:-:S04]  /*0c90*/  IMAD.MOV.U32 R14, RZ, RZ, R20 ;  /* 0x000000ffff0e7224 */ /* 0x000fc800078e0014 */
[----:B------:R-:W-:-:S05]  /*0ca0*/  FADD.FTZ R14, R11, R14 ;  /* 0x0000000e0b0e7221 */ /* 0x000fca0000010000 */
[----:B------:R-:W-:-:S07]  /*0cb0*/  MOV R22, R14 ;  /* 0x0000000e00167202 */ /* 0x000fce0000000f00 */
[----:B------:R-:W-:Y:S05]  /*0cc0*/  WARPSYNC.COLLECTIVE R19, `(.L_x_3790) ;  /* 0x0000000013087348 */ /* 0x000fea0003c00000 */
[----:B------:R0:W1:Y:S02]  /*0cd0*/  SHFL.BFLY P2, R20, R22, R21, R24 ;  /* 0x0c00001516147389 */ /* 0x0000640000040018 */
[----:B01----:R-:W-:Y:S01]  /*0ce0*/  ENDCOLLECTIVE ;  /* 0x000000000000791b */ /* 0x003fe20003800000 */
.L_x_3790:
[----:B------:R-:W-:Y:S01]  /*0cf0*/  IMAD.MOV.U32 R21, RZ, RZ, 0x8 ;  /* 0x00000008ff157424 */ /* 0x000fe200078e00ff */
[----:B------:R-:W-:-:S05]  /*0d00*/  MOV R13, R20 ;  /* 0x00000014000d7202 */ /* 0x000fca0000000f00 */
[----:B------:R-:W-:-:S05]  /*0d10*/  FADD.FTZ R13, R14, R13 ;  /* 0x0000000d0e0d7221 */ /* 0x000fca0000010000 */
[----:B------:R-:W-:-:S07]  /*0d20*/  MOV R22, R13 ;  /* 0x0000000d00167202 */ /* 0x000fce0000000f00 */
[----:B------:R-:W-:Y:S05]  /*0d30*/  WARPSYNC.COLLECTIVE R19, `(.L_x_3791) ;  /* 0x0000000013087348 */ /* 0x000fea0003c00000 */
[----:B------:R0:W1:Y:S02]  /*0d40*/  SHFL.BFLY P2, R20, R22, R21, R24 ;  /* 0x0c00001516147389 */ /* 0x0000640000040018 */
[----:B01----:R-:W-:Y:S01]  /*0d50*/  ENDCOLLECTIVE ;  /* 0x000000000000791b */ /* 0x003fe20003800000 */
.L_x_3791:
[----:B------:R-:W-:Y:S01]  /*0d60*/  HFMA2.MMA R21, -RZ, RZ, 0, 9.5367431640625e-07 ;  /* 0x00000010ff157435 */ /* 0x000fe200000001ff */
[----:B------:R-:W-:-:S05]  /*0d70*/  MOV R10, R20 ;  /* 0x00000014000a7202 */ /* 0x000fca0000000f00 */
[----:B------:R-:W-:-:S05]  /*0d80*/  FADD.FTZ R10, R13, R10 ;  /* 0x0000000a0d0a7221 */ /* 0x000fca0000010000 */
[----:B------:R-:W-:-:S07]  /*0d90*/  MOV R22, R10 ;  /* 0x0000000a00167202 */ /* 0x000fce0000000f00 */
[----:B------:R-:W-:Y:S05]  /*0da0*/  WARPSYNC.COLLECTIVE R19, `(.L_x_3792) ;  /* 0x0000000013087348 */ /* 0x000fea0003c00000 */
[----:B------:R0:W1:Y:S02]  /*0db0*/  SHFL.BFLY P2, R20, R22, R21, R24 ;  /* 0x0c00001516147389 */ /* 0x0000640000040018 */
[----:B01----:R-:W-:Y:S01]  /*0dc0*/  ENDCOLLECTIVE ;  /* 0x000000000000791b */ /* 0x003fe20003800000 */
.L_x_3792:
[----:B------:R-:W-:Y:S01]  /*0dd0*/  HFMA2.MMA R21, -RZ, RZ, 0, 5.9604644775390625e-08 ;  /* 0x00000001ff157435 */ /* 0x000fe200000001ff */
[----:B------:R-:W-:Y:S01]  /*0de0*/  IMAD.MOV.U32 R22, RZ, RZ, R9 ;  /* 0x000000ffff167224 */ /* 0x000fe200078e0009 */
[----:B------:R-:W-:-:S09]  /*0df0*/  MOV R11, R20 ;  /* 0x00000014000b7202 */ /* 0x000fd20000000f00 */
[----:B------:R-:W-:Y:S05]  /*0e00*/  WARPSYNC.COLLECTIVE R19, `(.L_x_3793) ;  /* 0x0000000013087348 */ /* 0x000fea0003c00000 */
[----:B------:R0:W1:Y:S02]  /*0e10*/  SHFL.BFLY P2, R20, R22, R21, R24 ;  /* 0x0c00001516147389 */ /* 0x0000640000040018 */
[----:B01----:R-:W-:Y:S01]  /*0e20*/  ENDCOLLECTIVE ;  /* 0x000000000000791b */ /* 0x003fe20003800000 */
.L_x_3793:
[----:B------:R-:W-:Y:S01]  /*0e30*/  HFMA2.MMA R21, -RZ, RZ, 0, 1.1920928955078125e-07 ;  /* 0x00000002ff157435 */ /* 0x000fe200000001ff */
[----:B------:R-:W-:-:S05]  /*0e40*/  MOV R14, R20 ;  /* 0x00000014000e7202 */ /* 0x000fca0000000f00 */
[----:B------:R-:W-:-:S05]  /*0e50*/  FADD.FTZ R15, R9, R14 ;  /* 0x0000000e090f7221 */ /* 0x000fca0000010000 */
[----:B------:R-:W-:-:S07]  /*0e60*/  MOV R22, R15 ;  /* 0x0000000f00167202 */ /* 0x000fce0000000f00 */
[----:B------:R-:W-:Y:S05]  /*0e70*/  WARPSYNC.COLLECTIVE R19, `(.L_x_3794) ;  /* 0x0000000013087348 */ /* 0x000fea0003c00000 */
[----:B------:R0:W1:Y:S02]  /*0e80*/  SHFL.BFLY P2, R20, R22, R21, R24 ;  /* 0x0c00001516147389 */ /* 0x0000640000040018 */
[----:B01----:R-:W-:Y:S01]  /*0e90*/  ENDCOLLECTIVE ;  /* 0x000000000000791b */ /* 0x003fe20003800000 */
.L_x_3794:
[----:B------:R-:W-:Y:S01]  /*0ea0*/  HFMA2.MMA R21, -RZ, RZ, 0, 2.384185791015625e-07 ;  /* 0x00000004ff157435 */ /* 0x000fe200000001ff */
[----:B------:R-:W-:-:S04]  /*0eb0*/  IMAD.MOV.U32 R16, RZ, RZ, R20 ;  /* 0x000000ffff107224 */ /* 0x000fc800078e0014 */
[----:B------:R-:W-:-:S05]  /*0ec0*/  FADD.FTZ R16, R15, R16 ;  /* 0x000000100f107221 */ /* 0x000fca0000010000 */
[----:B------:R-:W-:-:S07]  /*0ed0*/  MOV R22, R16 ;  /* 0x0000001000167202 */ /* 0x000fce0000000f00 */
[----:B------:R-:W-:Y:S05]  /*0ee0*/  WARPSYNC.COLLECTIVE R19, `(.L_x_3795) ;  /* 0x0000000013087348 */ /* 0x000fea0003c00000 */
[----:B------:R0:W1:Y:S02]  /*0ef0*/  SHFL.BFLY P2, R20, R22, R21, R24 ;  /* 0x0c00001516147389 */ /* 0x0000640000040018 */
[----:B01----:R-:W-:Y:S01]  /*0f00*/  ENDCOLLECTIVE ;  /* 0x000000000000791b */ /* 0x003fe20003800000 */
.L_x_3795:
[----:B------:R-:W-:Y:S01]  /*0f10*/  IMAD.MOV.U32 R21, RZ, RZ, 0x8 ;  /* 0x00000008ff157424 */ /* 0x000fe200078e00ff */
[----:B------:R-:W-:-:S05]  /*0f20*/  MOV R17, R20 ;  /* 0x0000001400117202 */ /* 0x000fca0000000f00 */
[----:B------:R-:W-:-:S05]  /*0f30*/  FADD.FTZ R17, R16, R17 ;  /* 0x0000001110117221 */ /* 0x000fca0000010000 */
[----:B------:R-:W-:-:S07]  /*0f40*/  MOV R22, R17 ;  /* 0x0000001100167202 */ /* 0x000fce0000000f00 */
[----:B------:R-:W-:Y:S05]  /*0f50*/  WARPSYNC.COLLECTIVE R19, `(.L_x_3796) ;  /* 0x0000000013087348 */ /* 0x000fea0003c00000 */
[----:B------:R0:W1:Y:S02]  /*0f60*/  SHFL.BFLY P2, R20, R22, R21, R24 ;  /* 0x0c00001516147389 */ /* 0x0000640000040018 */
[----:B01----:R-:W-:Y:S01]  /*0f70*/  ENDCOLLECTIVE ;  /* 0x000000000000791b */ /* 0x003fe20003800000 */
.L_x_3796:
[----:B------:R-:W-:Y:S01]  /*0f80*/  HFMA2.MMA R21, -RZ, RZ, 0, 9.5367431640625e-07 ;  /* 0x00000010ff157435 */ /* 0x000fe200000001ff */
[----:B------:R-:W-:-:S05]  /*0f90*/  MOV R18, R20 ;  /* 0x0000001400127202 */ /* 0x000fca0000000f00 */
[----:B------:R-:W-:-:S05]  /*0fa0*/  FADD.FTZ R18, R17, R18 ;  /* 0x0000001211127221 */ /* 0x000fca0000010000 */
[----:B------:R-:W-:-:S07]  /*0fb0*/  MOV R22, R18 ;  /* 0x0000001200167202 */ /* 0x000fce0000000f00 */
[----:B------:R-:W-:Y:S05]  /*0fc0*/  WARPSYNC.COLLECTIVE R19, `(.L_x_3797) ;  /* 0x0000000013087348 */ /* 0x000fea0003c00000 */
[----:B------:R0:W1:Y:S02]  /*0fd0*/  SHFL.BFLY P2, R20, R22, R21, R24 ;  /* 0x0c00001516147389 */ /* 0x0000640000040018 */
[----:B01----:R-:W-:Y:S01]  /*0fe0*/  ENDCOLLECTIVE ;  /* 0x000000000000791b */ /* 0x003fe20003800000 */
.L_x_3797:
[----:B------:R-:W-:Y:S01]  /*0ff0*/  MOV R9, R20 ;  /* 0x0000001400097202 */ /* 0x000fe20000000f00 */
[----:B------:R-:W-:Y:S06]  /*1000*/  BRA `(.L_x_3798) ;  /* 0xfffffff8007c7947 */ /* 0x000fec000383ffff */
.L_x_3799:
        /* <DEDUP_REMOVED lines=15> */
.L_x_14254:


//--------------------- .text._ZN10layer_norm13ln_bwd_kernelINS_13Kernel_traitsIf13__nv_bfloat16S2_S2_fjLj1024ELj1ELj4ELj1ELj16ENS_18Kernel_traits_baseILj1024EfS2_S2_S2_fjLj128EEEEELb1ELb0ELb1ELb0EEEvNS_9BwdParamsE --------------------------
	.section	.text._ZN10layer_norm13ln_bwd_kernelINS_13Kernel_traitsIf13__nv_bfloat16S2_S2_fjLj1024ELj1ELj4ELj1ELj16ENS_18Kernel_traits_baseILj1024EfS2_S2_S2_fjLj128EEEEELb1ELb0ELb1ELb0EEEvNS_9BwdParamsE,"ax",@progbits
	.align	128
        .global         _ZN10layer_norm13ln_bwd_kernelINS_13Kernel_traitsIf13__nv_bfloat16S2_S2_fjLj1024ELj1ELj4ELj1ELj16ENS_18Kernel_traits_baseILj1024EfS2_S2_S2_fjLj128EEEEELb1ELb0ELb1ELb0EEEvNS_9BwdParamsE
        .type           _ZN10layer_norm13ln_bwd_kernelINS_13Kernel_traitsIf13__nv_bfloat16S2_S2_fjLj1024ELj1ELj4ELj1ELj16ENS_18Kernel_traits_baseILj1024EfS2_S2_S2_fjLj128EEEEELb1ELb0ELb1ELb0EEEvNS_9BwdParamsE,@function
        .size           _ZN10layer_norm13ln_bwd_kernelINS_13Kernel_traitsIf13__nv_bfloat16S2_S2_fjLj1024ELj1ELj4ELj1ELj16ENS_18Kernel_traits_baseILj1024EfS2_S2_S2_fjLj128EEEEELb1ELb0ELb1ELb0EEEvNS_9BwdParamsE,(.L_x_14255 - _ZN10layer_norm13ln_bwd_kernelINS_13Kernel_traitsIf13__nv_bfloat16S2_S2_fjLj1024ELj1ELj4ELj1ELj16ENS_18Kernel_traits_baseILj1024EfS2_S2_S2_fjLj128EEEEELb1ELb0ELb1ELb0EEEvNS_9BwdParamsE)
        .other          _ZN10layer_norm13ln_bwd_kernelINS_13Kernel_traitsIf13__nv_bfloat16S2_S2_fjLj1024ELj1ELj4ELj1ELj16ENS_18Kernel_traits_baseILj1024EfS2_S2_S2_fjLj128EEEEELb1ELb0ELb1ELb0EEEvNS_9BwdParamsE,@"STO_CUDA_ENTRY STV_DEFAULT"
_ZN10layer_norm13ln_bwd_kernelINS_13Kernel_traitsIf13__nv_bfloat16S2_S2_fjLj1024ELj1ELj4ELj1ELj16ENS_18Kernel_traits_baseILj1024EfS2_S2_S2_fjLj128EEEEELb1ELb0ELb1ELb0EEEvNS_9BwdParamsE:
.text._ZN10layer_norm13ln_bwd_kernelINS_13Kernel_traitsIf13__nv_bfloat16S2_S2_fjLj1024ELj1ELj4ELj1ELj16ENS_18Kernel_traits_baseILj1024EfS2_S2_S2_fjLj128EEEEELb1ELb0ELb1ELb0EEEvNS_9BwdParamsE:
        /* <DEDUP_REMOVED lines=20> */
[----:B------:R-:W-:-:S05]  /*0140*/  P2R R5, PR, RZ, 0x8 ;  /* 0x00000008ff057803 */ /* 0x000fca0000000000 */
[----:B------:R-:W0:Y:S08]  /*0150*/  @P3 LDC.64 R6, c[0x0][0x260] ;  /* 0x00009800ff063b82 */ /* 0x000e300000000a00 */
[----:B------:R-:W1:Y:S08]  /*0160*/  @P0 LDC.64 R10, c[0x0][0x260] ;  /* 0x00009800ff0a0b82 */ /* 0x000e700000000a00 */
[----:B------:R-:W2:Y:S01]  /*0170*/  @P1 LDC.64 R14, c[0x0][0x260] ;  /* 0x00009800ff0e1b82 */ /* 0x000ea20000000a00 */
[----:B------:R-:W-:-:S02]  /*0180*/  SHF.R.U32.HI R4, RZ, 0x5, R0 ;  /* 0x00000005ff047819 */ /* 0x000fc40000011600 */
[----:B------:R-:W-:Y:S01]  /*0190*/  P2R R9, PR, RZ, 0x4 ;  /* 0x00000004ff097803 */ /* 0x000fe20000000000 */
[C---:B0-----:R-:W-:Y:S01]  /*01a0*/  @P3 IMAD.WIDE.U32 R6, R19.reuse, 0x20, R6 ;  /* 0x0000002013063825 */ /* 0x041fe200078e0006 */
[----:B------:R-:W-:-:S03]  /*01b0*/  @P3 LOP3.LUT R19, R19, 0x20, RZ, 0xfc, !PT ;  /* 0x0000002013133812 */ /* 0x000fc600078efcff */
[----:B------:R-:W0:Y:S01]  /*01c0*/  @P2 LDC.64 R16, c[0x0][0x260] ;  /* 0x00009800ff102b82 */ /* 0x000e220000000a00 */
[----:B------:R-:W5:Y:S01]  /*01d0*/  @P3 LDG.E.128 R36, desc[UR4][R6.64] ;  /* 0x0000000406243981 */ /* 0x000f62000c1e1d00 */
[C---:B-1----:R-:W-:Y:S01]  /*01e0*/  @P0 IMAD.WIDE.U32 R12, R19.reuse, 0x20, R10 ;  /* 0x00000020130c0825 */ /* 0x042fe200078e000a */
[----:B------:R-:W-:Y:S02]  /*01f0*/  @P0 IADD3 R19, R19, 0x20, RZ ;  /* 0x0000002013130810 */ /* 0x000fe40007ffe0ff */
[----:B------:R1:W5:Y:S04]  /*0200*/  @P3 LDG.E.128 R40, desc[UR4][R6.64+0x10] ;  /* 0x0000100406283981 */ /* 0x000368000c1e1d00 */
[----:B------:R3:W5:Y:S01]  /*0210*/  @P0 LDG.E.128 R44, desc[UR4][R12.64] ;  /* 0x000000040c2c0981 */ /* 0x000762000c1e1d00 */
[----:B--2---:R-:W-:-:S03]  /*0220*/  @P1 IMAD.WIDE.U32 R14, R19, 0x20, R14 ;  /* 0x00000020130e1825 */ /* 0x004fc600078e000e */
[----:B------:R3:W5:Y:S01]  /*0230*/  @P0 LDG.E.128 R48, desc[UR4][R12.64+0x10] ;  /* 0x000010040c300981 */ /* 0x000762000c1e1d00 */
[----:B------:R-:W-:-:S03]  /*0240*/  @P1 VIADD R19, R19, 0x20 ;  /* 0x0000002013131836 */ /* 0x000fc60000000000 */
[----:B------:R3:W5:Y:S04]  /*0250*/  @P1 LDG.E.128 R52, desc[UR4][R14.64] ;  /* 0x000000040e341981 */ /* 0x000768000c1e1d00 */
[----:B------:R3:W5:Y:S01]  /*0260*/  @P1 LDG.E.128 R56, desc[UR4][R14.64+0x10] ;  /* 0x000010040e381981 */ /* 0x000762000c1e1d00 */
[----:B0-----:R-:W-:Y:S02]  /*0270*/  @P2 IMAD.WIDE.U32 R10, R19, 0x20, R16 ;  /* 0x00000020130a2825 */ /* 0x001fe400078e0010 */
[----:B------:R-:W1:Y:S03]  /*0280*/  S2R R17, SR_CTAID.X ;  /* 0x0000000000117919 */ /* 0x000e660000002500 */
[----:B------:R3:W5:Y:S04]  /*0290*/  @P2 LDG.E.128 R60, desc[UR4][R10.64] ;  /* 0x000000040a3c2981 */ /* 0x000768000c1e1d00 */
[----:B------:R3:W5:Y:S01]  /*02a0*/  @P2 LDG.E.128 R64, desc[UR4][R10.64+0x10] ;  /* 0x000010040a402981 */ /* 0x000762000c1e1d00 */
[----:B------:R-:W-:-:S02]  /*02b0*/  CS2R R68, SRZ ;  /* 0x0000000000447805 */ /* 0x000fc4000001ff00 */
[----:B------:R-:W-:Y:S02]  /*02c0*/  CS2R R70, SRZ ;  /* 0x0000000000467805 */ /* 0x000fe4000001ff00 */
[----:B------:R-:W-:Y:S02]  /*02d0*/  CS2R R72, SRZ ;  /* 0x0000000000487805 */ /* 0x000fe4000001ff00 */
        /* <DEDUP_REMOVED lines=32> */
[----:B---3--:R-:W-:Y:S06]  /*04e0*/  @P2 BRA `(.L_x_3801) ;  /* 0x0000005400602947 */ /* 0x008fec0003800000 */
[----:B------:R-:W0:Y:S01]  /*04f0*/  LDC.U8 R4, c[0x0][0x2a0] ;  /* 0x0000a800ff047b82 */ /* 0x000e220000000000 */
[----:B------:R-:W-:-:S07]  /*0500*/  IMAD.MOV.U32 R69, RZ, RZ, RZ ;  /* 0x000000ffff457224 */ /* 0x000fce00078e00ff */
.L_x_3922:
[----:B-1----:R-:W1:Y:S01]  /*0510*/  LDC.64 R152, c[0x0][0x288] ;  /* 0x0000a200ff987b82 */ /* 0x002e620000000a00 */
[----:B------:R-:W-:-:S07]  /*0520*/  ISETP.NE.AND P5, PT, R5, RZ, PT ;  /* 0x000000ff0500720c */ /* 0x000fce0003fa5270 */
[----:B------:R-:W2:Y:S08]  /*0530*/  LDC.64 R2, c[0x0][0x280] ;  /* 0x0000a000ff027b82 */ /* 0x000eb00000000a00 */
[----:B------:R-:W3:Y:S01]  /*0540*/  LDC.64 R154, c[0x0][0x258] ;  /* 0x00009600ff9a7b82 */ /* 0x000ee20000000a00 */
[----:B-1----:R-:W-:-:S07]  /*0550*/  IMAD.WIDE R152, R6, 0x4, R152 ;  /* 0x0000000406987825 */ /* 0x002fce00078e0298 */
[----:B------:R-:W1:Y:S01]  /*0560*/  LDC.64 R210, c[0x0][0x2c8] ;  /* 0x0000b200ffd27b82 */ /* 0x000e620000000a00 */
[----:B------:R-:W4:Y:S01]  /*0570*/  LDG.E R156, desc[UR4][R152.64] ;  /* 0x00000004989c7981 */ /* 0x000f22000c1e1900 */
[----:B--2---:R-:W-:-:S06]  /*0580*/  IMAD.WIDE R214, R6, 0x4, R2 ;  /* 0x0000000406d67825 */ /* 0x004fcc00078e0202 */
[----:B-----5:R2:W5:Y:S01]  /*0590*/  LDG.E R214, desc[UR4][R214.64] ;  /* 0x00000004d6d67981 */ /* 0x020562000c1e1900 */
[----:B---3--:R-:W-:-:S05]  /*05a0*/  IMAD.WIDE R154, R6, 0x4, R154 ;  /* 0x00000004069a7825 */ /* 0x008fca00078e029a */
        /* <DEDUP_REMOVED lines=8> */
[----:B-1----:R-:W-:Y:S01]  /*0630*/  IMAD.WIDE.U32 R212, R8, 0x10, R210 ;  /* 0x0000001008d47825 */ /* 0x002fe200078e00d2 */
[----:B----4-:R-:W-:-:S13]  /*0640*/  ISETP.GT.AND P2, PT, R156, RZ, PT ;  /* 0x000000ff9c00720c */ /* 0x010fda0003f44270 */
[----:B--2---:R-:W-:Y:S05]  /*0650*/  @P2 BRA `(.L_x_3803) ;  /* 0x0000000000e02947 */ /* 0x004fea0003800000 */
        /* <DEDUP_REMOVED lines=10> */
[----:B------:R-:W1:Y:S01]  /*0700*/  LDC.64 R152, c[0x0][0x240] ;  /* 0x00009000ff987b82 */ /* 0x000e620000000a00 */
[----:B------:R-:W-:-:S04]  /*0710*/  ISETP.NE.U32.AND P4, PT, RZ, UR6, PT ;  /* 0x00000006ff007c0c */ /* 0x000fc8000bf85070 */
[----:B------:R-:W-:-:S13]  /*0720*/  ISETP.NE.AND.EX P4, PT, RZ, UR7, PT, P4 ;  /* 0x00000007ff007c0c */ /* 0x000fda000bf85340 */
[----:B------:R2:W5:Y:S01]  /*0730*/  @P4 LDG.E.128 R132, desc[UR4][R212.64] ;  /* 0x00000004d4844981 */ /* 0x000562000c1e1d00 */
[----:B-1----:R-:W-:-:S05]  /*0740*/  IMAD.WIDE.U32 R152, R155, 0x8, R152 ;  /* 0x000000089b987825 */ /* 0x002fca00078e0098 */
[----:B------:R2:W5:Y:S01]  /*0750*/  LDG.E.64 R180, desc[UR4][R152.64] ;  /* 0x0000000498b47981 */ /* 0x000562000c1e1b00 */
[----:B------:R-:W-:Y:S01]  /*0760*/  IADD3 R157, R8, 0x20, RZ ;  /* 0x00000020089d7810 */ /* 0x000fe20007ffe0ff */
[----:B------:R-:W-:-:S07]  /*0770*/  VIADD R155, R155, 0x20 ;  /* 0x000000209b9b7836 */ /* 0x000fce0000000000 */
.L_x_3805:
[----:B------:R-:W-:Y:S05]  /*0780*/  BSYNC B2 ;  /* 0x0000000000027941 */ /* 0x000fea0003800000 */
.L_x_3804:
[----:B------:R-:W-:Y:S04]  /*0790*/  BSSY B2, `(.L_x_3806) ;  /* 0x000000b000027945 */ /* 0x000fe80003800000 */
[----:B------:R-:W-:Y:S05]  /*07a0*/  @!P0 BRA `(.L_x_3807) ;  /* 0x0000000000248947 */ /* 0x000fea0003800000 */
[----:B------:R-:W1:Y:S01]  /*07b0*/  LDC.64 R178, c[0x0][0x240] ;  /* 0x00009000ffb27b82 */ /* 0x000e620000000a00 */
[----:B------:R-:W-:-:S04]  /*07c0*/  ISETP.NE.U32.AND P4, PT, RZ, UR6, PT ;  /* 0x00000006ff007c0c */ /* 0x000fc8000bf85070 */
[----:B------:R-:W-:-:S13]  /*07d0*/  ISETP.NE.AND.EX P4, PT, RZ, UR7, PT, P4 ;  /* 0x00000007ff007c0c */ /* 0x000fda000bf85340 */
[----:B--2---:R-:W-:-:S05]  /*07e0*/  @P4 IMAD.WIDE.U32 R152, R157, 0x10, R210 ;  /* 0x000000109d984825 */ /* 0x004fca00078e00d2 */
[----:B------:R3:W5:Y:S01]  /*07f0*/  @P4 LDG.E.128 R136, desc[UR4][R152.64] ;  /* 0x0000000498884981 */ /* 0x000762000c1e1d00 */
[----:B-1----:R-:W-:-:S06]  /*0800*/  IMAD.WIDE.U32 R178, R155, 0x8, R178 ;  /* 0x000000089bb27825 */ /* 0x002fcc00078e00b2 */
[----:B------:R-:W5:Y:S01]  /*0810*/  LDG.E.64 R178, desc[UR4][R178.64] ;  /* 0x00000004b2b27981 */ /* 0x000f62000c1e1b00 */
[----:B------:R-:W-:Y:S01]  /*0820*/  IADD3 R155, R155, 0x20, RZ ;  /* 0x000000209b9b7810 */ /* 0x000fe20007ffe0ff */
[----:B---3--:R-:W-:-:S07]  /*0830*/  VIADD R157, R157, 0x20 ;  /* 0x000000209d9d7836 */ /* 0x008fce0000000000 */
.L_x_3807:
[----:B------:R-:W-:Y:S05]  /*0840*/  BSYNC B2 ;  /* 0x0000000000027941 */ /* 0x000fea0003800000 */
.L_x_3806:
        /* <DEDUP_REMOVED lines=11> */
.L_x_3809:
[----:B------:R-:W-:Y:S05]  /*0900*/  BSYNC B2 ;  /* 0x0000000000027941 */ /* 0x000fea0003800000 */
.L_x_3808:
[----:B------:R-:W-:Y:S01]  /*0910*/  ISETP.NE.AND P4, PT, R9, RZ, PT ;  /* 0x000000ff0900720c */ /* 0x000fe20003f85270 */
[----:B------:R-:W-:Y:S01]  /*0920*/  IMAD.MOV.U32 R220, RZ, RZ, RZ ;  /* 0x000000ffffdc7224 */ /* 0x000fe200078e00ff */
[----:B------:R-:W-:-:S11]  /*0930*/  MOV R217, RZ ;  /* 0x000000ff00d97202 */ /* 0x000fd60000000f00 */
[----:B------:R-:W-:Y:S05]  /*0940*/  @!P4 BRA `(.L_x_3810) ;  /* 0x000000180090c947 */ /* 0x000fea0003800000 */
[----:B------:R-:W1:Y:S01]  /*0950*/  LDC.64 R174, c[0x0][0x240] ;  /* 0x00009000ffae7b82 */ /* 0x000e620000000a00 */
[----:B------:R-:W-:-:S04]  /*0960*/  ISETP.NE.U32.AND P4, PT, RZ, UR6, PT ;  /* 0x00000006ff007c0c */ /* 0x000fc8000bf85070 */
[----:B------:R-:W-:-:S13]  /*0970*/  ISETP.NE.AND.EX P4, PT, RZ, UR7, PT, P4 ;  /* 0x00000007ff007c0c */ /* 0x000fda000bf85340 */
[----:B------:R-:W-:-:S05]  /*0980*/  @P4 IMAD.WIDE.U32 R210, R157, 0x10, R210 ;  /* 0x000000109dd24825 */ /* 0x000fca00078e00d2 */
[----:B------:R3:W5:Y:S01]  /*0990*/  @P4 LDG.E.128 R32, desc[UR4][R210.64] ;  /* 0x00000004d2204981 */ /* 0x000762000c1e1d00 */
[----:B-1----:R-:W-:-:S06]  /*09a0*/  IMAD.WIDE.U32 R174, R155, 0x8, R174 ;  /* 0x000000089bae7825 */ /* 0x002fcc00078e00ae */
[----:B------:R-:W5:Y:S01]  /*09b0*/  LDG.E.64 R174, desc[UR4][R174.64] ;  /* 0x00000004aeae7981 */ /* 0x000f62000c1e1b00 */
[----:B------:R-:W-:Y:S01]  /*09c0*/  HFMA2.MMA R220, -RZ, RZ, 0, 0 ;  /* 0x00000000ffdc7435 */ /* 0x000fe200000001ff */
[----:B---3--:R-:W-:Y:S10]  /*09d0*/  BRA `(.L_x_3810) ;  /* 0x00000018006c7947 */ /* 0x008ff40003800000 */
.L_x_3803:
[----:B------:R-:W1:Y:S02]  /*09e0*/  LDC.64 R152, c[0x0][0x250] ;  /* 0x00009400ff987b82 */ /* 0x000e640000000a00 */
[----:B-1----:R-:W-:-:S06]  /*09f0*/  IMAD.WIDE R152, R6, 0x4, R152 ;  /* 0x0000000406987825 */ /* 0x002fcc00078e0298 */
[----:B------:R-:W2:Y:S01]  /*0a00*/  LDG.E R152, desc[UR4][R152.64] ;  /* 0x0000000498987981 */ /* 0x000ea2000c1e1900 */
[----:B-----5:R-:W-:Y:S01]  /*0a10*/  ISETP.GE.AND P3, PT, R214, 0x1, PT ;  /* 0x00000001d600780c */ /* 0x020fe20003f66270 */
[----:B------:R-:W-:Y:S01]  /*0a20*/  BSSY B2, `(.L_x_3811) ;  /* 0x0000071000027945 */ /* 0x000fe20003800000 */
[----:B------:R-:W-:Y:S01]  /*0a30*/  IADD3 R154, R156, -0x1, RZ ;  /* 0xffffffff9c9a7810 */ /* 0x000fe20007ffe0ff */
[----:B------:R-:W-:Y:S01]  /*0a40*/  IMAD.MOV.U32 R215, RZ, RZ, RZ ;  /* 0x000000ffffd77224 */ /* 0x000fe200078e00ff */
[----:B0-----:R-:W-:Y:S01]  /*0a50*/  ISETP.NE.AND P4, PT, R4, RZ, PT ;  /* 0x000000ff0400720c */ /* 0x001fe20003f85270 */
        /* <DEDUP_REMOVED lines=23> */
[----:B------:R-:W-:Y:S02]  /*0bd0*/  ISETP.NE.AND.EX P4, PT, RZ, UR7, PT, P4 ;  /* 0x00000007ff007c0c */ /* 0x000fe4000bf85340 */
[----:B------:R-:W5:Y:S11]  /*0be0*/  LDG.E.64 R180, desc[UR4][R172.64] ;  /* 0x00000004acb47981 */ /* 0x000f76000c1e1b00 */
[----:B------:R0:W5:Y:S01]  /*0bf0*/  @P4 LDG.E.128 R132, desc[UR4][R212.64] ;  /* 0x00000004d4844981 */ /* 0x000162000c1e1d00 */
[----:B------:R-:W-:-:S02]  /*0c00*/  IADD3 R219, R8, 0x20, RZ ;  /* 0x0000002008db7810 */ /* 0x000fc40007ffe0ff */
[----:B------:R-:W-:Y:S02]  /*0c10*/  IADD3 R218, R218, 0x20, RZ ;  /* 0x00000020dada7810 */ /* 0x000fe40007ffe0ff */
[----:B------:R-:W-:Y:S02]  /*0c20*/  IADD3 R215, R215, 0x20, RZ ;  /* 0x00000020d7d77810 */ /* 0x000fe40007ffe0ff */
[C---:B---3--:R-:W-:Y:S02]  /*0c30*/  PRMT R170, R152.reuse, 0x7632, R170 ;  /* 0x0000763298aa7816 */ /* 0x048fe400000000aa */
[----:B------:R-:W-:Y:S02]  /*0c40*/  SHF.L.U32 R197, R152, 0x10, RZ ;  /* 0x0000001098c57819 */ /* 0x000fe400000006ff */
[C---:B------:R-:W-:Y:S02]  /*0c50*/  PRMT R202, R155.reuse, 0x7632, R202 ;  /* 0x000076329bca7816 */ /* 0x040fe400000000ca */
[----:B------:R-:W-:Y:S01]  /*0c60*/  SHF.L.U32 R203, R155, 0x10, RZ ;  /* 0x000000109bcb7819 */ /* 0x000fe200000006ff */
[----:B------:R-:W-:Y:S01]  /*0c70*/  FADD.FTZ R152, -R216, R197 ;  /* 0x000000c5d8987221 */ /* 0x000fe20000010100 */
[----:B------:R-:W-:Y:S01]  /*0c80*/  SHF.L.U32 R155, R170, 0x10, RZ ;  /* 0x00000010aa9b7819 */ /* 0x000fe200000006ff */
[C---:B------:R-:W-:Y:S01]  /*0c90*/  IMAD.U32 R199, R153.reuse, 0x10000, RZ ;  /* 0x0001000099c77824 */ /* 0x040fe200078e00ff */
[----:B------:R-:W-:Y:S01]  /*0ca0*/  PRMT R198, R153, 0x7632, R198 ;  /* 0x0000763299c67816 */ /* 0x000fe200000000c6 */
[C---:B----4-:R-:W-:Y:S01]  /*0cb0*/  IMAD.U32 R207, R156.reuse, 0x10000, RZ ;  /* 0x000100009ccf7824 */ /* 0x050fe200078e00ff */
[----:B------:R-:W-:Y:S01]  /*0cc0*/  PRMT R153, R156, 0x7632, R153 ;  /* 0x000076329c997816 */ /* 0x000fe20000000099 */
[----:B------:R-:W-:Y:S01]  /*0cd0*/  FMUL.FTZ R209, R7, R152 ;  /* 0x0000009807d17220 */ /* 0x000fe20000410000 */
[----:B------:R-:W-:Y:S01]  /*0ce0*/  FADD.FTZ R208, -R216, R155 ;  /* 0x0000009bd8d07221 */ /* 0x000fe20000010100 */
[----:B------:R-:W-:-:S02]  /*0cf0*/  FADD.FTZ R100, R100, R207 ;  /* 0x000000cf64647221 */ /* 0x000fc40000010000 */
[----:B------:R-:W-:Y:S02]  /*0d00*/  IMAD.U32 R206, R153, 0x10000, RZ ;  /* 0x0001000099ce7824 */ /* 0x000fe400078e00ff */
[-C--:B------:R-:W-:Y:S01]  /*0d10*/  FFMA.FTZ R68, R209, R207.reuse, R68 ;  /* 0x000000cfd1447223 */ /* 0x080fe20000010044 */
[----:B------:R-:W-:Y:S01]  /*0d20*/  FMUL.FTZ R208, R7, R208 ;  /* 0x000000d007d07220 */ /* 0x000fe20000410000 */
[----:B------:R-:W-:Y:S01]  /*0d30*/  FMUL.FTZ R207, R36, R207 ;  /* 0x000000cf24cf7220 */ /* 0x000fe20000410000 */
[----:B------:R-:W-:Y:S01]  /*0d40*/  PRMT R156, R157, 0x7632, R156 ;  /* 0x000076329d9c7816 */ /* 0x000fe2000000009c */
[----:B------:R-:W-:Y:S01]  /*0d50*/  FADD.FTZ R101, R101, R206 ;  /* 0x000000ce65657221 */ /* 0x000fe20000010000 */
[----:B------:R-:W-:Y:S01]  /*0d60*/  PRMT R200, R154, 0x7632, R200 ;  /* 0x000076329ac87816 */ /* 0x000fe200000000c8 */
[-C--:B------:R-:W-:Y:S01]  /*0d70*/  FFMA.FTZ R69, R208, R206.reuse, R69 ;  /* 0x000000ced0457223 */ /* 0x080fe20000010045 */
[----:B------:R-:W-:Y:S01]  /*0d80*/  SHF.L.U32 R201, R154, 0x10, RZ ;  /* 0x000000109ac97819 */ /* 0x000fe200000006ff */
[----:B------:R-:W-:Y:S01]  /*0d90*/  IMAD.U32 R217, R159, 0x10000, RZ ;  /* 0x000100009fd97824 */ /* 0x000fe200078e00ff */
[----:B------:R-:W-:Y:S01]  /*0da0*/  SHF.L.U32 R157, R157, 0x10, RZ ;  /* 0x000000109d9d7819 */ /* 0x000fe200000006ff */
[----:B------:R-:W-:Y:S01]  /*0db0*/  FADD.FTZ R154, -R216, R199 ;  /* 0x000000c7d89a7221 */ /* 0x000fe20000010100 */
[----:B------:R-:W-:Y:S01]  /*0dc0*/  PRMT R204, R159, 0x7632, R204 ;  /* 0x000076329fcc7816 */ /* 0x000fe200000000cc */
[----:B------:R-:W-:Y:S01]  /*0dd0*/  FMUL.FTZ R206, R37, R206 ;  /* 0x000000ce25ce7220 */ /* 0x000fe20000410000 */
[----:B------:R-:W-:Y:S01]  /*0de0*/  FADD.FTZ R153, RZ, R207 ;  /* 0x000000cfff997221 */ /* 0x000fe20000010000 */
[----:B------:R-:W-:-:S02]  /*0df0*/  IMAD.U32 R159, R198, 0x10000, RZ ;  /* 0x00010000c69f7824 */ /* 0x000fc400078e00ff */
[----:B------:R-:W-:Y:S01]  /*0e00*/  FFMA.FTZ R155, R209, R207, RZ ;  /* 0x000000cfd19b7223 */ /* 0x000fe200000100ff */
[----:B------:R-:W-:Y:S01]  /*0e10*/  FADD.FTZ R170, -R216, R203 ;  /* 0x000000cbd8aa7221 */ /* 0x000fe20000010100 */
[----:B------:R-:W-:Y:S01]  /*0e20*/  SHF.L.U32 R156, R156, 0x10, RZ ;  /* 0x000000109c9c7819 */ /* 0x000fe200000006ff */
[----:B------:R-:W-:Y:S01]  /*0e30*/  FMUL.FTZ R205, R7, R154 ;  /* 0x0000009a07cd7220 */ /* 0x000fe20000410000 */
[----:B------:R-:W-:Y:S01]  /*0e40*/  FMUL.FTZ R203, R38, R157 ;  /* 0x0000009d26cb7220 */ /* 0x000fe20000410000 */
[----:B0-----:R-:W-:Y:S02]  /*0e50*/  IMAD.U32 R212, R204, 0x10000, RZ ;  /* 0x00010000ccd47824 */ /* 0x001fe400078e00ff */
[----:B------:R-:W-:Y:S01]  /*0e60*/  FADD.FTZ R152, R153, R206 ;  /* 0x000000ce99987221 */ /* 0x000fe20000010000 */
[----:B------:R-:W-:Y:S01]  /*0e70*/  FADD.FTZ R204, -R216, R159 ;  /* 0x0000009fd8cc7221 */ /* 0x000fe20000010100 */
[----:B------:R-:W-:Y:S01]  /*0e80*/  FFMA.FTZ R154, R208, R206, R155 ;  /* 0x000000ced09a7223 */ /* 0x000fe2000001009b */
[----:B------:R-:W-:Y:S01]  /*0e90*/  PRMT R172, R158, 0x7632, R172 ;  /* 0x000076329eac7816 */ /* 0x000fe200000000ac */
[----:B------:R-:W-:Y:S01]  /*0ea0*/  FADD.FTZ R153, R152, R203 ;  /* 0x000000cb98997221 */ /* 0x000fe20000010000 */
[----:B------:R-:W-:-:S02]  /*0eb0*/  SHF.L.U32 R173, R158, 0x10, RZ ;  /* 0x000000109ead7819 */ /* 0x000fc400000006ff */
[----:B------:R-:W-:Y:S01]  /*0ec0*/  SHF.L.U32 R221, R202, 0x10, RZ ;  /* 0x00000010cadd7819 */ /* 0x000fe200000006ff */
[----:B------:R-:W-:Y:S01]  /*0ed0*/  FMUL.FTZ R202, R39, R156 ;  /* 0x0000009c27ca7220 */ /* 0x000fe20000410000 */
[----:B------:R-:W-:Y:S01]  /*0ee0*/  SHF.L.U32 R213, R200, 0x10, RZ ;  /* 0x00000010c8d57819 */ /* 0x000fe200000006ff */
[----:B------:R-:W-:Y:S01]  /*0ef0*/  FADD.FTZ R158, -R216, R201 ;  /* 0x000000c9d89e7221 */ /* 0x000fe20000010100 */
[----:B------:R-:W-:Y:S01]  /*0f00*/  FMUL.FTZ R204, R7, R204 ;  /* 0x000000cc07cc7220 */ /* 0x000fe20000410000 */
[----:B------:R-:W-:Y:S01]  /*0f10*/  FFMA.FTZ R155, R205, R203, R154 ;  /* 0x000000cbcd9b7223 */ /* 0x000fe2000001009a */
[----:B------:R-:W-:Y:S01]  /*0f20*/  SHF.L.U32 R172, R172, 0x10, RZ ;  /* 0x00000010acac7819 */ /* 0x000fe200000006ff */
[----:B------:R-:W-:Y:S01]  /*0f30*/  FMUL.FTZ R199, R40, R173 ;  /* 0x000000ad28c77220 */ /* 0x000fe20000410000 */
[----:B------:R-:W-:Y:S01]  /*0f40*/  FADD.FTZ R152, R153, R202 ;  /* 0x000000ca99987221 */ /* 0x000fe20000010000 */
[----:B------:R-:W-:Y:S01]  /*0f50*/  FMUL.FTZ R201, R7, R158 ;  /* 0x0000009e07c97220 */ /* 0x000fe20000410000 */
[----:B------:R-:W-:Y:S01]  /*0f60*/  FADD.FTZ R200, -R216, R213 ;  /* 0x000000d5d8c87221 */ /* 0x000fe20000010100 */
[----:B------:R-:W-:Y:S01]  /*0f70*/  FFMA.FTZ R154, R204, R202, R155 ;  /* 0x000000cacc9a7223 */ /* 0x000fe2000001009b */
[----:B------:R-:W-:Y:S01]  /*0f80*/  FMUL.FTZ R198, R41, R172 ;  /* 0x000000ac29c67220 */ /* 0x000fe20000410000 */
[----:B------:R-:W-:Y:S01]  /*0f90*/  FADD.FTZ R153, R152, R199 ;  /* 0x000000c798997221 */ /* 0x000fe20000010000 */
[----:B------:R-:W-:Y:S01]  /*0fa0*/  FMUL.FTZ R200, R7, R200 ;  /* 0x000000c807c87220 */ /* 0x000fe20000410000 */
[----:B------:R-:W-:Y:S01]  /*0fb0*/  FFMA.FTZ R155, R201, R199, R154 ;  /* 0x000000c7c99b7223 */ /* 0x000fe2000001009a */
[----:B------:R-:W-:Y:S01]  /*0fc0*/  FMUL.FTZ R197, R7, R170 ;  /* 0x000000aa07c57220 */ /* 0x000fe20000410000 */
[----:B------:R-:W-:Y:S01]  /*0fd0*/  FMUL.FTZ R170, R42, R217 ;  /* 0x000000d92aaa7220 */ /* 0x000fe20000410000 */
[----:B------:R-:W-:Y:S01]  /*0fe0*/  FADD.FTZ R153, R153, R198 ;  /* 0x000000c699997221 */ /* 0x000fe20000010000 */
[----:B------:R-:W-:Y:S01]  /*0ff0*/  FADD.FTZ R158, -R216, R221 ;  /* 0x000000ddd89e7221 */ /* 0x000fe20000010100 */
        /* <DEDUP_REMOVED lines=19> */
.L_x_3812:
[----:B------:R-:W-:Y:S05]  /*1130*/  BSYNC B2 ;  /* 0x0000000000027941 */ /* 0x000fea0003800000 */
.L_x_3811:
        /* <DEDUP_REMOVED lines=17> */
[----:B------:R-:W-:Y:S01]  /*1250*/  IADD3 R215, R215, 0x20, RZ ;  /* 0x00000020d7d77810 */ /* 0x000fe20007ffe0ff */
[----:B---3--:R-:W-:Y:S01]  /*1260*/  IMAD.U32 R21, R12, 0x10000, RZ ;  /* 0x000100000c157824 */ /* 0x008fe200078e00ff */
[----:B------:R-:W-:-:S03]  /*1270*/  SHF.L.U32 R23, R13, 0x10, RZ ;  /* 0x000000100d177819 */ /* 0x000fc600000006ff */
[----:B0-----:R-:W-:Y:S01]  /*1280*/  FADD.FTZ R10, -R216, R21 ;  /* 0x00000015d80a7221 */ /* 0x001fe20000010100 */
[----:B------:R-:W-:Y:S02]  /*1290*/  PRMT R22, R13, 0x7632, R22 ;  /* 0x000076320d167816 */ /* 0x000fe40000000016 */
[----:B------:R-:W-:Y:S01]  /*12a0*/  PRMT R24, R14, 0x7632, R24 ;  /* 0x000076320e187816 */ /* 0x000fe20000000018 */
[----:B------:R-:W-:Y:S01]  /*12b0*/  FMUL.FTZ R11, R7, R10 ;  /* 0x0000000a070b7220 */ /* 0x000fe20000410000 */
[----:B----4-:R-:W-:Y:S02]  /*12c0*/  SHF.L.U32 R13, R16, 0x10, RZ ;  /* 0x00000010100d7819 */ /* 0x010fe400000006ff */
[----:B------:R-:W-:Y:S01]  /*12d0*/  SHF.L.U32 R25, R14, 0x10, RZ ;  /* 0x000000100e197819 */ /* 0x000fe200000006ff */
[----:B------:R-:W-:Y:S01]  /*12e0*/  FADD.FTZ R14, -R216, R23 ;  /* 0x00000017d80e7221 */ /* 0x000fe20000010100 */
[----:B------:R-:W-:Y:S01]  /*12f0*/  PRMT R20, R12, 0x7632, R20 ;  /* 0x000076320c147816 */ /* 0x000fe20000000014 */
[C---:B------:R-:W-:Y:S01]  /*1300*/  IMAD.U32 R157, R15.reuse, 0x10000, RZ ;  /* 0x000100000f9d7824 */ /* 0x040fe200078e00ff */
[----:B------:R-:W-:Y:S01]  /*1310*/  PRMT R152, R15, 0x7632, R152 ;  /* 0x000076320f987816 */ /* 0x000fe20000000098 */
[----:B------:R-:W-:Y:S01]  /*1320*/  FADD.FTZ R108, R108, R13 ;  /* 0x0000000d6c6c7221 */ /* 0x000fe20000010000 */
[----:B------:R-:W-:Y:S01]  /*1330*/  PRMT R15, R17, 0x7632, R15 ;  /* 0x00007632110f7816 */ /* 0x000fe2000000000f */
[-C--:B------:R-:W-:Y:S01]  /*1340*/  FFMA.FTZ R76, R11, R13.reuse, R76 ;  /* 0x0000000d0b4c7223 */ /* 0x080fe2000001004c */
[----:B------:R-:W-:Y:S01]  /*1350*/  PRMT R12, R16, 0x7632, R12 ;  /* 0x00007632100c7816 */ /* 0x000fe2000000000c */
[----:B------:R-:W-:Y:S01]  /*1360*/  FMUL.FTZ R10, R44, R13 ;  /* 0x0000000d2c0a7220 */ /* 0x000fe20000410000 */
[----:B------:R-:W-:Y:S01]  /*1370*/  SHF.L.U32 R17, R17, 0x10, RZ ;  /* 0x0000001011117819 */ /* 0x000fe200000006ff */
[C---:B------:R-:W-:Y:S01]  /*1380*/  IMAD.U32 R155, R18.reuse, 0x10000, RZ ;  /* 0x00010000129b7824 */ /* 0x040fe200078e00ff */
[----:B------:R-:W-:Y:S01]  /*1390*/  PRMT R153, R18, 0x7632, R153 ;  /* 0x0000763212997816 */ /* 0x000fe20000000099 */
[----:B------:R-:W-:Y:S01]  /*13a0*/  FMUL.FTZ R13, R7, R14 ;  /* 0x0000000e070d7220 */ /* 0x000fe20000410000 */
[C---:B------:R-:W-:Y:S01]  /*13b0*/  PRMT R154, R19.reuse, 0x7632, R154 ;  /* 0x00007632139a7816 */ /* 0x040fe2000000009a */
[----:B------:R-:W-:Y:S01]  /*13c0*/  FADD.FTZ R18, -R216, R157 ;  /* 0x0000009dd8127221 */ /* 0x000fe20000010100 */
[----:B------:R-:W-:Y:S01]  /*13d0*/  SHF.L.U32 R159, R19, 0x10, RZ ;  /* 0x00000010139f7819 */ /* 0x000fe200000006ff */
[----:B------:R-:W-:Y:S01]  /*13e0*/  IMAD.U32 R19, R20, 0x10000, RZ ;  /* 0x0001000014137824 */ /* 0x000fe200078e00ff */
[----:B------:R-:W-:Y:S01]  /*13f0*/  SHF.L.U32 R20, R12, 0x10, RZ ;  /* 0x000000100c147819 */ /* 0x000fe200000006ff */
[----:B------:R-:W-:Y:S01]  /*1400*/  FADD.FTZ R110, R110, R17 ;  /* 0x000000116e6e7221 */ /* 0x000fe20000010000 */
[----:B------:R-:W-:Y:S01]  /*1410*/  SHF.L.U32 R21, R22, 0x10, RZ ;  /* 0x0000001016157819 */ /* 0x000fe200000006ff */
[-C--:B------:R-:W-:Y:S01]  /*1420*/  FFMA.FTZ R78, R13, R17.reuse, R78 ;  /* 0x000000110d4e7223 */ /* 0x080fe2000001004e */
[----:B------:R-:W-:Y:S01]  /*1430*/  FMUL.FTZ R12, R46, R17 ;  /* 0x000000112e0c7220 */ /* 0x000fe20000410000 */
[----:B------:R-:W-:Y:S01]  /*1440*/  FMUL.FTZ R17, R7, R18 ;  /* 0x0000001207117220 */ /* 0x000fe20000410000 */
[----:B------:R-:W-:Y:S01]  /*1450*/  FADD.FTZ R18, -R216, R19 ;  /* 0x00000013d8127221 */ /* 0x000fe20000010100 */
[----:B------:R-:W-:Y:S01]  /*1460*/  SHF.L.U32 R23, R24, 0x10, RZ ;  /* 0x0000001018177819 */ /* 0x000fe200000006ff */
[C---:B------:R-:W-:Y:S01]  /*1470*/  FADD.FTZ R24, -R216.reuse, R21 ;  /* 0x00000015d8187221 */ /* 0x040fe20000010100 */
[----:B------:R-:W-:Y:S01]  /*1480*/  FADD.FTZ R22, R217, R10 ;  /* 0x0000000ad9167221 */ /* 0x000fe20000010000 */
[----:B------:R-:W-:Y:S01]  /*1490*/  FMUL.FTZ R19, R45, R20 ;  /* 0x000000142d137220 */ /* 0x000fe20000410000 */
[----:B------:R-:W-:Y:S01]  /*14a0*/  FADD.FTZ R16, -R216, R25 ;  /* 0x00000019d8107221 */ /* 0x000fe20000010100 */
[----:B------:R-:W-:Y:S01]  /*14b0*/  FMUL.FTZ R18, R7, R18 ;  /* 0x0000001207127220 */ /* 0x000fe20000410000 */
[----:B------:R-:W-:Y:S01]  /*14c0*/  FFMA.FTZ R21, R11, R10, R220 ;  /* 0x0000000a0b157223 */ /* 0x000fe200000100dc */
[----:B------:R-:W-:Y:S01]  /*14d0*/  IMAD.U32 R25, R152, 0x10000, RZ ;  /* 0x0001000098197824 */ /* 0x000fe200078e00ff */
[----:B------:R-:W-:Y:S01]  /*14e0*/  SHF.L.U32 R212, R154, 0x10, RZ ;  /* 0x000000109ad47819 */ /* 0x000fe200000006ff */
        /* <DEDUP_REMOVED lines=11> */
[----:B------:R-:W-:-:S02]  /*15a0*/  IMAD.U32 R156, R153, 0x10000, RZ ;  /* 0x00010000999c7824 */ /* 0x000fc400078e00ff */
        /* <DEDUP_REMOVED lines=9> */
[----:B------:R-:W-:Y:S01]  /*1640*/  FFMA.FTZ R25, R15, R14, R24 ;  /* 0x0000000e0f197223 */ /* 0x000fe20000010018 */
        /* <DEDUP_REMOVED lines=17> */
.L_x_3814:
[----:B------:R-:W-:Y:S05]  /*1760*/  BSYNC B2 ;  /* 0x0000000000027941 */ /* 0x000fea0003800000 */
.L_x_3813:
        /* <DEDUP_REMOVED lines=18> */
[C---:B---3--:R-:W-:Y:S02]  /*1890*/  SHF.L.U32 R161, R28.reuse, 0x10, RZ ;  /* 0x000000101ca17819 */ /* 0x048fe400000006ff */
[----:B------:R-:W-:Y:S02]  /*18a0*/  PRMT R156, R28, 0x7632, R156 ;  /* 0x000076321c9c7816 */ /* 0x000fe4000000009c */
[C---:B------:R-:W-:Y:S01]  /*18b0*/  SHF.L.U32 R165, R29.reuse, 0x10, RZ ;  /* 0x000000101da57819 */ /* 0x040fe200000006ff */
[----:B0-----:R-:W-:Y:S01]  /*18c0*/  FADD.FTZ R26, -R216, R161 ;  /* 0x000000a1d81a7221 */ /* 0x001fe20000010100 */
[----:B------:R-:W-:Y:S01]  /*18d0*/  PRMT R158, R29, 0x7632, R158 ;  /* 0x000076321d9e7816 */ /* 0x000fe2000000009e */
[C---:B------:R-:W-:Y:S01]  /*18e0*/  IMAD.U32 R167, R30.reuse, 0x10000, RZ ;  /* 0x000100001ea77824 */ /* 0x040fe200078e00ff */
[----:B------:R-:W-:-:S02]  /*18f0*/  PRMT R160, R30, 0x7632, R160 ;  /* 0x000076321ea07816 */ /* 0x000fc400000000a0 */
[----:B------:R-:W-:Y:S01]  /*1900*/  PRMT R162, R31, 0x7632, R162 ;  /* 0x000076321fa27816 */ /* 0x000fe200000000a2 */
[----:B------:R-:W-:Y:S01]  /*1910*/  FMUL.FTZ R27, R7, R26 ;  /* 0x0000001a071b7220 */ /* 0x000fe20000410000 */
[----:B------:R-:W-:Y:S02]  /*1920*/  SHF.L.U32 R31, R31, 0x10, RZ ;  /* 0x000000101f1f7819 */ /* 0x000fe400000006ff */
[----:B----4-:R-:W-:Y:S02]  /*1930*/  SHF.L.U32 R29, R152, 0x10, RZ ;  /* 0x00000010981d7819 */ /* 0x010fe400000006ff */
[----:B------:R-:W-:Y:S01]  /*1940*/  SHF.L.U32 R163, R156, 0x10, RZ ;  /* 0x000000109ca37819 */ /* 0x000fe200000006ff */
[----:B------:R-:W-:Y:S01]  /*1950*/  FADD.FTZ R156, -R216, R165 ;  /* 0x000000a5d89c7221 */ /* 0x000fe20000010100 */
[----:B------:R-:W-:Y:S02]  /*1960*/  PRMT R28, R152, 0x7632, R28 ;  /* 0x00007632981c7816 */ /* 0x000fe4000000001c */
[----:B------:R-:W-:Y:S01]  /*1970*/  SHF.L.U32 R165, R158, 0x10, RZ ;  /* 0x000000109ea57819 */ /* 0x000fe200000006ff */
[----:B------:R-:W-:Y:S01]  /*1980*/  FADD.FTZ R158, -R216, R167 ;  /* 0x000000a7d89e7221 */ /* 0x000fe20000010100 */
[----:B------:R-:W-:Y:S01]  /*1990*/  PRMT R152, R154, 0x7632, R152 ;  /* 0x000076329a987816 */ /* 0x000fe20000000098 */
[----:B------:R-:W-:Y:S01]  /*19a0*/  IMAD.U32 R167, R160, 0x10000, RZ ;  /* 0x00010000a0a77824 */ /* 0x000fe200078e00ff */
[----:B------:R-:W-:Y:S01]  /*19b0*/  SHF.L.U32 R157, R154, 0x10, RZ ;  /* 0x000000109a9d7819 */ /* 0x000fe200000006ff */
[----:B------:R-:W-:Y:S01]  /*19c0*/  FADD.FTZ R160, -R216, R31 ;  /* 0x0000001fd8a07221 */ /* 0x000fe20000010100 */
[----:B------:R-:W-:Y:S01]  /*19d0*/  PRMT R30, R153, 0x7632, R30 ;  /* 0x00007632991e7816 */ /* 0x000fe2000000001e */
[----:B------:R-:W-:Y:S01]  /*19e0*/  FADD.FTZ R116, R116, R29 ;  /* 0x0000001d74747221 */ /* 0x000fe20000010000 */
[----:B------:R-:W-:Y:S01]  /*19f0*/  SHF.L.U32 R154, R28, 0x10, RZ ;  /* 0x000000101c9a7819 */ /* 0x000fe200000006ff */
[-C--:B------:R-:W-:Y:S01]  /*1a00*/  FFMA.FTZ R84, R27, R29.reuse, R84 ;  /* 0x0000001d1b547223 */ /* 0x080fe20000010054 */
[----:B------:R-:W-:Y:S01]  /*1a10*/  FMUL.FTZ R26, R52, R29 ;  /* 0x0000001d341a7220 */ /* 0x000fe20000410000 */
[----:B------:R-:W-:Y:S01]  /*1a20*/  IMAD.U32 R153, R153, 0x10000, RZ ;  /* 0x0001000099997824 */ /* 0x000fe200078e00ff */
[----:B------:R-:W-:Y:S01]  /*1a30*/  SHF.L.U32 R169, R162, 0x10, RZ ;  /* 0x00000010a2a97819 */ /* 0x000fe200000006ff */
[----:B------:R-:W-:Y:S01]  /*1a40*/  FMUL.FTZ R29, R7, R156 ;  /* 0x0000009c071d7220 */ /* 0x000fe20000410000 */
[C---:B------:R-:W-:Y:S01]  /*1a50*/  PRMT R159, R155.reuse, 0x7632, R159 ;  /* 0x000076329b9f7816 */ /* 0x040fe2000000009f */
[----:B------:R-:W-:Y:S01]  /*1a60*/  FADD.FTZ R162, -R216, R163 ;  /* 0x000000a3d8a27221 */ /* 0x000fe20000010100 */
[----:B------:R-:W-:Y:S01]  /*1a70*/  SHF.L.U32 R155, R155, 0x10, RZ ;  /* 0x000000109b9b7819 */ /* 0x000fe200000006ff */
[C---:B------:R-:W-:Y:S01]  /*1a80*/  FMUL.FTZ R31, R7.reuse, R158 ;  /* 0x0000009e071f7220 */ /* 0x040fe20000410000 */
[----:B------:R-:W-:Y:S01]  /*1a90*/  SHF.L.U32 R158, R152, 0x10, RZ ;  /* 0x00000010989e7819 */ /* 0x000fe200000006ff */
[----:B------:R-:W-:Y:S01]  /*1aa0*/  FMUL.FTZ R161, R7, R160 ;  /* 0x000000a007a17220 */ /* 0x000fe20000410000 */
[----:B------:R-:W-:Y:S01]  /*1ab0*/  FADD.FTZ R118, R118, R153 ;  /* 0x0000009976767221 */ /* 0x000fe20000010000 */
[-C--:B------:R-:W-:Y:S01]  /*1ac0*/  FFMA.FTZ R86, R29, R153.reuse, R86 ;  /* 0x000000991d567223 */ /* 0x080fe20000010056 */
[----:B------:R-:W-:Y:S01]  /*1ad0*/  FMUL.FTZ R28, R54, R153 ;  /* 0x00000099361c7220 */ /* 0x000fe20000410000 */
        /* <DEDUP_REMOVED lines=8> */
[----:B------:R-:W-:-:S02]  /*1b60*/  IMAD.U32 R156, R30, 0x10000, RZ ;  /* 0x000100001e9c7824 */ /* 0x000fc400078e00ff */
        /* <DEDUP_REMOVED lines=16> */
[----:B------:R-:W-:Y:S01]  /*1c70*/  SHF.L.U32 R212, R159, 0x10, RZ ;  /* 0x000000109fd47819 */ /* 0x000fe200000006ff */
[----:B------:R-:W-:Y:S01]  /*1c80*/  FADD.FTZ R168, -R216, R169 ;  /* 0x000000a9d8a87221 */ /* 0x000fe20000010100 */
[----:B------:R-:W-:Y:S01]  /*1c90*/  FADD.FTZ R155, R154, R167 ;  /* 0x000000a79a9b7221 */ /* 0x000fe20000010000 */
[----:B------:R-:W-:-:S02]  /*1ca0*/  FFMA.FTZ R152, R166, R167, R153 ;  /* 0x000000a7a6987223 */ /* 0x000fc40000010099 */
        /* <DEDUP_REMOVED lines=14> */
.L_x_3816:
[----:B------:R-:W-:Y:S05]  /*1d90*/  BSYNC B2 ;  /* 0x0000000000027941 */ /* 0x000fea0003800000 */
.L_x_3815:
        /* <DEDUP_REMOVED lines=17> */
[C---:B------:R-:W-:Y:S02]  /*1eb0*/  PRMT R185, R154.reuse, 0x7632, R185 ;  /* 0x000076329ab97816 */ /* 0x040fe400000000b9 */
[----:B------:R-:W-:Y:S01]  /*1ec0*/  SHF.L.U32 R187, R154, 0x10, RZ ;  /* 0x000000109abb7819 */ /* 0x000fe200000006ff */
[----:B------:R-:W-:Y:S01]  /*1ed0*/  FADD.FTZ R184, -R216, R153 ;  /* 0x00000099d8b87221 */ /* 0x000fe20000010100 */
[C---:B------:R-:W-:Y:S02]  /*1ee0*/  PRMT R154, R155.reuse, 0x7632, R154 ;  /* 0x000076329b9a7816 */ /* 0x040fe4000000009a */
[----:B------:R-:W-:Y:S02]  /*1ef0*/  SHF.L.U32 R155, R155, 0x10, RZ ;  /* 0x000000109b9b7819 */ /* 0x000fe400000006ff */
[----:B------:R-:W-:-:S02]  /*1f00*/  SHF.L.U32 R153, R182, 0x10, RZ ;  /* 0x00000010b6997819 */ /* 0x000fc400000006ff */
[C---:B------:R-:W-:Y:S02]  /*1f10*/  PRMT R171, R152.reuse, 0x7632, R171 ;  /* 0x0000763298ab7816 */ /* 0x040fe400000000ab */
[----:B------:R-:W-:Y:S01]  /*1f20*/  SHF.L.U32 R183, R152, 0x10, RZ ;  /* 0x0000001098b77819 */ /* 0x000fe200000006ff */
[C---:B------:R-:W-:Y:S01]  /*1f30*/  FADD.FTZ R194, -R216.reuse, R155 ;  /* 0x0000009bd8c27221 */ /* 0x040fe20000010100 */
[----:B------:R-:W-:Y:S01]  /*1f40*/  SHF.L.U32 R185, R185, 0x10, RZ ;  /* 0x00000010b9b97819 */ /* 0x000fe200000006ff */
[C---:B------:R-:W-:Y:S01]  /*1f50*/  FADD.FTZ R190, -R216.reuse, R153 ;  /* 0x00000099d8be7221 */ /* 0x040fe20000010100 */
[----:B------:R-:W-:Y:S01]  /*1f60*/  FADD.FTZ R186, -R216, R187 ;  /* 0x000000bbd8ba7221 */ /* 0x000fe20000010100 */
[C---:B----4-:R-:W-:Y:S01]  /*1f70*/  PRMT R153, R156.reuse, 0x7632, R153 ;  /* 0x000076329c997816 */ /* 0x050fe20000000099 */
[----:B------:R-:W-:Y:S01]  /*1f80*/  IMAD.U32 R171, R171, 0x10000, RZ ;  /* 0x00010000abab7824 */ /* 0x000fe200078e00ff */
[----:B------:R-:W-:Y:S01]  /*1f90*/  SHF.L.U32 R155, R156, 0x10, RZ ;  /* 0x000000109c9b7819 */ /* 0x000fe200000006ff */
[----:B------:R-:W-:Y:S01]  /*1fa0*/  FADD.FTZ R152, -R216, R183 ;  /* 0x000000b7d8987221 */ /* 0x000fe20000010100 */
[----:B------:R-:W-:-:S02]  /*1fb0*/  IMAD.U32 R183, R154, 0x10000, RZ ;  /* 0x000100009ab77824 */ /* 0x000fc400078e00ff */
[----:B------:R-:W-:Y:S01]  /*1fc0*/  FADD.FTZ R192, -R216, R185 ;  /* 0x000000b9d8c07221 */ /* 0x000fe20000010100 */
[----:B------:R-:W-:Y:S01]  /*1fd0*/  IMAD.U32 R189, R158, 0x10000, RZ ;  /* 0x000100009ebd7824 */ /* 0x000fe200078e00ff */
[----:B------:R-:W-:Y:S01]  /*1fe0*/  SHF.L.U32 R154, R153, 0x10, RZ ;  /* 0x00000010999a7819 */ /* 0x000fe200000006ff */
[C---:B------:R-:W-:Y:S01]  /*1ff0*/  FMUL.FTZ R185, R7.reuse, R186 ;  /* 0x000000ba07b97220 */ /* 0x040fe20000410000 */
[----:B------:R-:W-:Y:S01]  /*2000*/  FADD.FTZ R188, -R216, R171 ;  /* 0x000000abd8bc7221 */ /* 0x000fe20000010100 */
[----:B------:R-:W-:Y:S01]  /*2010*/  FMUL.FTZ R182, R60, R155 ;  /* 0x0000009b3cb67220 */ /* 0x000fe20000410000 */
[----:B------:R-:W-:Y:S01]  /*2020*/  FMUL.FTZ R171, R7, R152 ;  /* 0x0000009807ab7220 */ /* 0x000fe20000410000 */
[----:B------:R-:W-:Y:S01]  /*2030*/  PRMT R156, R157, 0x7632, R156 ;  /* 0x000076329d9c7816 */ /* 0x000fe2000000009c */
[----:B------:R-:W-:Y:S01]  /*2040*/  FADD.FTZ R96, R96, R189 ;  /* 0x000000bd60607221 */ /* 0x000fe20000010000 */
[-C--:B------:R-:W-:Y:S01]  /*2050*/  FFMA.FTZ R128, R185, R189.reuse, R128 ;  /* 0x000000bdb9807223 */ /* 0x080fe20000010080 */
[----:B------:R-:W-:Y:S01]  /*2060*/  FMUL.FTZ R186, R64, R189 ;  /* 0x000000bd40ba7220 */ /* 0x000fe20000410000 */
[----:B------:R-:W-:Y:S01]  /*2070*/  SHF.L.U32 R157, R157, 0x10, RZ ;  /* 0x000000109d9d7819 */ /* 0x000fe200000006ff */
[----:B------:R-:W-:Y:S01]  /*2080*/  FADD.FTZ R152, R217, R182 ;  /* 0x000000b6d9987221 */ /* 0x000fe20000010000 */
[----:B------:R-:W-:Y:S01]  /*2090*/  FMUL.FTZ R189, R61, R154 ;  /* 0x0000009a3dbd7220 */ /* 0x000fe20000410000 */
[----:B------:R-:W-:Y:S01]  /*20a0*/  FMUL.FTZ R188, R7, R188 ;  /* 0x000000bc07bc7220 */ /* 0x000fe20000410000 */
[C---:B------:R-:W-:Y:S01]  /*20b0*/  FFMA.FTZ R153, R171.reuse, R182, R220 ;  /* 0x000000b6ab997223 */ /* 0x040fe200000100dc */
[----:B------:R-:W-:Y:S01]  /*20c0*/  FADD.FTZ R196, -R216, R183 ;  /* 0x000000b7d8c47221 */ /* 0x000fe20000010100 */
[----:B------:R-:W-:Y:S01]  /*20d0*/  FADD.FTZ R92, R92, R155 ;  /* 0x0000009b5c5c7221 */ /* 0x000fe20000010000 */
[----:B------:R-:W-:Y:S01]  /*20e0*/  FFMA.FTZ R124, R171, R155, R124 ;  /* 0x0000009bab7c7223 */ /* 0x000fe2000001007c */
[----:B------:R-:W-:Y:S01]  /*20f0*/  PRMT R191, R159, 0x7632, R191 ;  /* 0x000076329fbf7816 */ /* 0x000fe200000000bf */
[----:B------:R-:W-:Y:S01]  /*2100*/  FMUL.FTZ R183, R7, R184 ;  /* 0x000000b807b77220 */ /* 0x000fe20000410000 */
[----:B------:R-:W-:Y:S01]  /*2110*/  FADD.FTZ R155, R152, R189 ;  /* 0x000000bd989b7221 */ /* 0x000fe20000010000 */
[----:B------:R-:W-:-:S02]  /*2120*/  IMAD.U32 R156, R156, 0x10000, RZ ;  /* 0x000100009c9c7824 */ /* 0x000fc400078e00ff */
[----:B------:R-:W-:Y:S01]  /*2130*/  FMUL.FTZ R184, R62, R157 ;  /* 0x0000009d3eb87220 */ /* 0x000fe20000410000 */
[----:B------:R-:W-:Y:S01]  /*2140*/  FFMA.FTZ R152, R188, R189, R153 ;  /* 0x000000bdbc987223 */ /* 0x000fe20000010099 */
[----:B------:R-:W-:Y:S01]  /*2150*/  PRMT R187, R158, 0x7632, R187 ;  /* 0x000076329ebb7816 */ /* 0x000fe200000000bb */
[----:B------:R-:W-:Y:S01]  /*2160*/  FADD.FTZ R93, R93, R154 ;  /* 0x0000009a5d5d7221 */ /* 0x000fe20000010000 */
[----:B0-----:R-:W-:Y:S01]  /*2170*/  SHF.L.U32 R210, R191, 0x10, RZ ;  /* 0x00000010bfd27819 */ /* 0x001fe200000006ff */
[----:B------:R-:W-:Y:S01]  /*2180*/  FFMA.FTZ R125, R188, R154, R125 ;  /* 0x0000009abc7d7223 */ /* 0x000fe2000001007d */
[----:B------:R-:W-:Y:S01]  /*2190*/  FMUL.FTZ R190, R7, R190 ;  /* 0x000000be07be7220 */ /* 0x000fe20000410000 */
[----:B------:R-:W-:Y:S01]  /*21a0*/  FMUL.FTZ R191, R63, R156 ;  /* 0x0000009c3fbf7220 */ /* 0x000fe20000410000 */
[----:B------:R-:W-:Y:S01]  /*21b0*/  FADD.FTZ R154, R155, R184 ;  /* 0x000000b89b9a7221 */ /* 0x000fe20000010000 */
[----:B------:R-:W-:Y:S01]  /*21c0*/  FFMA.FTZ R153, R183, R184, R152 ;  /* 0x000000b8b7997223 */ /* 0x000fe20000010098 */
[----:B------:R-:W-:-:S02]  /*21d0*/  SHF.L.U32 R158, R187, 0x10, RZ ;  /* 0x00000010bb9e7819 */ /* 0x000fc400000006ff */
        /* <DEDUP_REMOVED lines=27> */
.L_x_3810:
[----:B------:R-:W-:Y:S05]  /*2390*/  BSYNC B1 ;  /* 0x0000000000017941 */ /* 0x000fea0003800000 */
.L_x_3802:
[----:B------:R-:W-:-:S03]  /*23a0*/  UMOV UR12, 0xffffffff ;  /* 0xffffffff000c7882 */ /* 0x000fc60000000000 */
[----:B------:R-:W-:Y:S05]  /*23b0*/  BRA.DIV UR12, `(.L_x_3817) ;  /* 0x000000460cac7947 */ /* 0x000fea000b800000 */
[----:B--2---:R-:W1:Y:S04]  /*23c0*/  SHFL.BFLY PT, R152, R217, 0x1, 0x1f ;  /* 0x0c201f00d9987f89 */ /* 0x004e6800000e0000 */
        /* <DEDUP_REMOVED lines=17> */
.L_x_3934:
[----:B------:R-:W-:Y:S01]  /*24e0*/  @P3 VIADD R214, R214, 0xffffffff ;  /* 0xffffffffd6d63836 */ /* 0x000fe20000000000 */
[----:B------:R-:W-:Y:S01]  /*24f0*/  HFMA2.MMA R154, -RZ, RZ, 0, 0 ;  /* 0x00000000ff9a7435 */ /* 0x000fe200000001ff */
[----:B--2---:R-:W-:Y:S01]  /*2500*/  FADD.FTZ R152, R159, R152 ;  /* 0x000000989f987221 */ /* 0x004fe20000010000 */
[----:B---3--:R-:W-:Y:S01]  /*2510*/  FADD.FTZ R153, R158, R153 ;  /* 0x000000999e997221 */ /* 0x008fe20000010000 */
        /* <DEDUP_REMOVED lines=11> */
[----:B-1----:R-:W-:-:S03]  /*25d0*/  MOV R158, RZ ;  /* 0x000000ff009e7202 */ /* 0x002fc60000000f00 */
[----:B------:R-:W-:-:S06]  /*25e0*/  UISETP.NE.AND.EX UP0, UPT, UR7, URZ, UPT, UP0 ;  /* 0x0000003f0700728c */ /* 0x000fcc000bf05300 */
[----:B------:R-:W-:-:S13]  /*25f0*/  PLOP3.LUT P4, PT, PT, PT, UP0, 0x80, 0x0 ;  /* 0x000000000000781c */ /* 0x000fda0003f8f008 */
[----:B------:R-:W-:Y:S05]  /*2600*/  @!P4 BRA `(.L_x_3822) ;  /* 0x000000000030c947 */ /* 0x000fea0003800000 */
[----:B-----5:R-:W-:Y:S01]  /*2610*/  IMAD.U32 R158, R132, 0x10000, RZ ;  /* 0x00010000849e7824 */ /* 0x020fe200078e00ff */
[----:B------:R-:W-:Y:S06]  /*2620*/  BRA `(.L_x_3822) ;  /* 0x0000000000287947 */ /* 0x000fec0003800000 */
.L_x_3821:
[----:B------:R-:W-:Y:S01]  /*2630*/  UISETP.NE.U32.AND UP0, UPT, UR6, URZ, UPT ;  /* 0x0000003f0600728c */ /* 0x000fe2000bf05070 */
[----:B0-----:R-:W-:-:S03]  /*2640*/  ISETP.NE.AND P4, PT, R4, RZ, PT ;  /* 0x000000ff0400720c */ /* 0x001fc60003f85270 */
[----:B------:R-:W-:Y:S01]  /*2650*/  UISETP.NE.AND.EX UP0, UPT, UR7, URZ, UPT, UP0 ;  /* 0x0000003f0700728c */ /* 0x000fe2000bf05300 */
[----:B------:R-:W-:-:S05]  /*2660*/  FSEL R152, R156, RZ, !P4 ;  /* 0x000000ff9c987208 */ /* 0x000fca0006000000 */
[----:B------:R-:W-:Y:S01]  /*2670*/  PLOP3.LUT P4, PT, PT, PT, UP0, 0x80, 0x0 ;  /* 0x000000000000781c */ /* 0x000fe20003f8f008 */
[----:B------:R-:W-:-:S04]  /*2680*/  FFMA.FTZ R152, R209, R155, R152 ;  /* 0x0000009bd1987223 */ /* 0x000fc80000010098 */
[----:B------:R-:W-:-:S04]  /*2690*/  FADD.FTZ R152, R207, -R152 ;  /* 0x80000098cf987221 */ /* 0x000fc80000010000 */
[----:B-1----:R-:W-:-:S04]  /*26a0*/  FMUL.FTZ R158, R7, R152 ;  /* 0x00000098079e7220 */ /* 0x002fc80000410000 */
[----:B-----5:R-:W-:-:S05]  /*26b0*/  @P4 SHF.L.U32 R153, R132, 0x10, RZ ;  /* 0x0000001084994819 */ /* 0x020fca00000006ff */
[----:B------:R-:W-:-:S07]  /*26c0*/  @P4 FADD.FTZ R158, R158, R153 ;  /* 0x000000999e9e4221 */ /* 0x000fce0000010000 */
.L_x_3822:
[----:B------:R-:W-:Y:S05]  /*26d0*/  BSYNC B2 ;  /* 0x0000000000027941 */ /* 0x000fea0003800000 */
.L_x_3820:
[----:B------:R-:W1:Y:S01]  /*26e0*/  @P3 LDC.64 R152, c[0x0][0x298] ;  /* 0x0000a600ff983b82 */ /* 0x000e620000000a00 */
[----:B-----5:R-:W-:Y:S01]  /*26f0*/  @P3 LOP3.LUT P5, RZ, R180, 0xff, RZ, 0xc0, !PT ;  /* 0x000000ffb4ff3812 */ /* 0x020fe200078ac0ff */
[----:B------:R-:W-:Y:S01]  /*2700*/  BSSY B2, `(.L_x_3823) ;  /* 0x0000018000027945 */ /* 0x000fe20003800000 */
[----:B-1----:R-:W-:-:S04]  /*2710*/  @P3 FMUL.FTZ R153, R158, R153 ;  /* 0x000000999e993220 */ /* 0x002fc80000410000 */
        /* <DEDUP_REMOVED lines=14> */
.L_x_3824:
[----:B0-----:R-:W-:Y:S02]  /*2800*/  ISETP.NE.AND P6, PT, R4, RZ, PT ;  /* 0x000000ff0400720c */ /* 0x001fe40003fc5270 */
[----:B------:R-:W-:Y:S02]  /*2810*/  @P4 PRMT R157, R132, 0x7632, R157 ;  /* 0x00007632849d4816 */ /* 0x000fe4000000009d */
[----:B------:R-:W-:Y:S02]  /*2820*/  FSEL R153, R156, RZ, !P6 ;  /* 0x000000ff9c997208 */ /* 0x000fe40007000000 */
[----:B------:R-:W-:-:S03]  /*2830*/  @P4 SHF.L.U32 R157, R157, 0x10, RZ ;  /* 0x000000109d9d4819 */ /* 0x000fc600000006ff */
[----:B------:R-:W-:-:S04]  /*2840*/  FFMA.FTZ R153, R208, R155, R153 ;  /* 0x0000009bd0997223 */ /* 0x000fc80000010099 */
[----:B------:R-:W-:-:S04]  /*2850*/  FADD.FTZ R152, R206, -R153 ;  /* 0x80000099ce987221 */ /* 0x000fc80000010000 */
[----:B------:R-:W-:-:S04]  /*2860*/  FMUL.FTZ R158, R7, R152 ;  /* 0x00000098079e7220 */ /* 0x000fc80000410000 */
[----:B------:R-:W-:-:S07]  /*2870*/  @P4 FADD.FTZ R158, R158, R157 ;  /* 0x0000009d9e9e4221 */ /* 0x000fce0000010000 */
.L_x_3825:
[----:B------:R-:W-:Y:S05]  /*2880*/  BSYNC B2 ;  /* 0x0000000000027941 */ /* 0x000fea0003800000 */
.L_x_3823:
[----:B------:R-:W1:Y:S01]  /*2890*/  @P3 LDC.64 R152, c[0x0][0x298] ;  /* 0x0000a600ff983b82 */ /* 0x000e620000000a00 */
[----:B------:R-:W-:Y:S01]  /*28a0*/  @P3 LOP3.LUT P6, RZ, R180, 0xff00, RZ, 0xc0, !PT ;  /* 0x0000ff00b4ff3812 */ /* 0x000fe200078cc0ff */
[----:B------:R-:W-:Y:S01]  /*28b0*/  BSSY B2, `(.L_x_3826) ;  /* 0x0000014000027945 */ /* 0x000fe20003800000 */
[----:B-1----:R-:W-:Y:S01]  /*28c0*/  @P3 FMUL.FTZ R153, R158, R153 ;  /* 0x000000999e993220 */ /* 0x002fe20000410000 */
        /* <DEDUP_REMOVED lines=11> */
.L_x_3827:
[----:B0-----:R-:W-:Y:S02]  /*2980*/  ISETP.NE.AND P6, PT, R4, RZ, PT ;  /* 0x000000ff0400720c */ /* 0x001fe40003fc5270 */
[----:B------:R-:W-:Y:S02]  /*2990*/  @P4 SHF.L.U32 R153, R133, 0x10, RZ ;  /* 0x0000001085994819 */ /* 0x000fe400000006ff */
[----:B------:R-:W-:-:S05]  /*29a0*/  FSEL R152, R156, RZ, !P6 ;  /* 0x000000ff9c987208 */ /* 0x000fca0007000000 */
[----:B------:R-:W-:-:S04]  /*29b0*/  FFMA.FTZ R152, R205, R155, R152 ;  /* 0x0000009bcd987223 */ /* 0x000fc80000010098 */
[----:B------:R-:W-:-:S04]  /*29c0*/  FADD.FTZ R152, R203, -R152 ;  /* 0x80000098cb987221 */ /* 0x000fc80000010000 */
[----:B------:R-:W-:-:S04]  /*29d0*/  FMUL.FTZ R158, R7, R152 ;  /* 0x00000098079e7220 */ /* 0x000fc80000410000 */
[----:B------:R-:W-:-:S07]  /*29e0*/  @P4 FADD.FTZ R158, R158, R153 ;  /* 0x000000999e9e4221 */ /* 0x000fce0000010000 */
.L_x_3828:
[----:B------:R-:W-:Y:S05]  /*29f0*/  BSYNC B2 ;  /* 0x0000000000027941 */ /* 0x000fea0003800000 */
.L_x_3826:
        /* <DEDUP_REMOVED lines=16> */
.L_x_3830:
        /* <DEDUP_REMOVED lines=8> */
.L_x_3831:
[----:B------:R-:W-:Y:S05]  /*2b80*/  BSYNC B2 ;  /* 0x0000000000027941 */ /* 0x000fea0003800000 */
.L_x_3829:
        /* <DEDUP_REMOVED lines=15> */
.L_x_3833:
[----:B0-----:R-:W-:Y:S02]  /*2c80*/  ISETP.NE.AND P6, PT, R4, RZ, PT ;  /* 0x000000ff0400720c */ /* 0x001fe40003fc5270 */
[----:B------:R-:W-:Y:S02]  /*2c90*/  @P4 SHF.L.U32 R153, R134, 0x10, RZ ;  /* 0x0000001086994819 */ /* 0x000fe400000006ff */
[----:B------:R-:W-:-:S05]  /*2ca0*/  FSEL R152, R156, RZ, !P6 ;  /* 0x000000ff9c987208 */ /* 0x000fca0007000000 */
[----:B------:R-:W-:-:S04]  /*2cb0*/  FFMA.FTZ R152, R201, R155, R152 ;  /* 0x0000009bc9987223 */ /* 0x000fc80000010098 */
[----:B------:R-:W-:-:S04]  /*2cc0*/  FADD.FTZ R152, R199, -R152 ;  /* 0x80000098c7987221 */ /* 0x000fc80000010000 */
[----:B------:R-:W-:-:S04]  /*2cd0*/  FMUL.FTZ R158, R7, R152 ;  /* 0x00000098079e7220 */ /* 0x000fc80000410000 */
[----:B------:R-:W-:-:S07]  /*2ce0*/  @P4 FADD.FTZ R158, R158, R153 ;  /* 0x000000999e9e4221 */ /* 0x000fce0000010000 */
.L_x_3834:
[----:B------:R-:W-:Y:S05]  /*2cf0*/  BSYNC B2 ;  /* 0x0000000000027941 */ /* 0x000fea0003800000 */
.L_x_3832:
        /* <DEDUP_REMOVED lines=16> */
.L_x_3836:
        /* <DEDUP_REMOVED lines=8> */
.L_x_3837:
[----:B------:R-:W-:Y:S05]  /*2e80*/  BSYNC B2 ;  /* 0x0000000000027941 */ /* 0x000fea0003800000 */
.L_x_3835:
        /* <DEDUP_REMOVED lines=15> */
.L_x_3839:
[----:B0-----:R-:W-:-:S04]  /*2f80*/  ISETP.NE.AND P6, PT, R4, RZ, PT ;  /* 0x000000ff0400720c */ /* 0x001fc80003fc5270 */
[----:B------:R-:W-:-:S05]  /*2f90*/  FSEL R152, R156, RZ, !P6 ;  /* 0x000000ff9c987208 */ /* 0x000fca0007000000 */
[----:B------:R-:W-:-:S04]  /*2fa0*/  FFMA.FTZ R153, R197, R155, R152 ;  /* 0x0000009bc5997223 */ /* 0x000fc80000010098 */
[----:B------:R-:W-:Y:S01]  /*2fb0*/  FADD.FTZ R152, R170, -R153 ;  /* 0x80000099aa987221 */ /* 0x000fe20000010000 */
[----:B------:R-:W-:-:S03]  /*2fc0*/  @P4 SHF.L.U32 R153, R135, 0x10, RZ ;  /* 0x0000001087994819 */ /* 0x000fc600000006ff */
[----:B------:R-:W-:-:S04]  /*2fd0*/  FMUL.FTZ R158, R7, R152 ;  /* 0x00000098079e7220 */ /* 0x000fc80000410000 */
[----:B------:R-:W-:-:S07]  /*2fe0*/  @P4 FADD.FTZ R158, R158, R153 ;  /* 0x000000999e9e4221 */ /* 0x000fce0000010000 */
.L_x_3840:
[----:B------:R-:W-:Y:S05]  /*2ff0*/  BSYNC B2 ;  /* 0x0000000000027941 */ /* 0x000fea0003800000 */
.L_x_3838:
        /* <DEDUP_REMOVED lines=16> */
.L_x_3842:
[----:B0-----:R-:W-:-:S04]  /*3100*/  ISETP.NE.AND P6, PT, R4, RZ, PT ;  /* 0x000000ff0400720c */ /* 0x001fc80003fc5270 */
[----:B------:R-:W-:-:S05]  /*3110*/  FSEL R153, R156, RZ, !P6 ;  /* 0x000000ff9c997208 */ /* 0x000fca0007000000 */
[--C-:B------:R-:W-:Y:S01]  /*3120*/  FFMA.FTZ R152, R172, R155, R153.reuse ;  /* 0x0000009bac987223 */ /* 0x100fe20000010099 */
[----:B------:R-:W-:-:S03]  /*3130*/  @P4 PRMT R153, R135, 0x7632, R153 ;  /* 0x0000763287994816 */ /* 0x000fc60000000099 */
[----:B------:R-:W-:Y:S01]  /*3140*/  FADD.FTZ R152, R173, -R152 ;  /* 0x80000098ad987221 */ /* 0x000fe20000010000 */
[----:B------:R-:W-:-:S03]  /*3150*/  @P4 SHF.L.U32 R153, R153, 0x10, RZ ;  /* 0x0000001099994819 */ /* 0x000fc600000006ff */
[----:B------:R-:W-:-:S04]  /*3160*/  FMUL.FTZ R210, R7, R152 ;  /* 0x0000009807d27220 */ /* 0x000fc80000410000 */
[----:B------:R-:W-:-:S07]  /*3170*/  @P4 FADD.FTZ R210, R210, R153 ;  /* 0x00000099d2d24221 */ /* 0x000fce0000010000 */
.L_x_3843:
[----:B------:R-:W-:Y:S05]  /*3180*/  BSYNC B2 ;  /* 0x0000000000027941 */ /* 0x000fea0003800000 */
.L_x_3841:
[----:B------:R-:W1:Y:S01]  /*3190*/  @P3 LDC.64 R152, c[0x0][0x298] ;  /* 0x0000a600ff983b82 */ /* 0x000e620000000a00 */
[----:B------:R-:W-:-:S07]  /*31a0*/  @P3 LOP3.LUT P4, RZ, R181, 0xff000000, RZ, 0xc0, !PT ;  /* 0xff000000b5ff3812 */ /* 0x000fce000788c0ff */
[----:B------:R-:W2:Y:S01]  /*31b0*/  @P5 LDC.64 R158, c[0x0][0x308] ;  /* 0x0000c200ff9e5b82 */ /* 0x000ea20000000a00 */
[----:B-1----:R-:W-:Y:S01]  /*31c0*/  @P3 FMUL.FTZ R153, R210, R153 ;  /* 0x00000099d2993220 */ /* 0x002fe20000410000 */
[----:B------:R-:W-:-:S03]  /*31d0*/  @P5 F2FP.BF16.F32.PACK_AB R210, RZ, R210 ;  /* 0x000000d2ffd2523e */ /* 0x000fc600000010ff */
[----:B------:R-:W-:Y:S01]  /*31e0*/  @P3 FMUL.FTZ R152, R153, R152 ;  /* 0x0000009899983220 */ /* 0x000fe20000410000 */
[----:B------:R-:W-:Y:S01]  /*31f0*/  @P5 PRMT R147, R147, 0x5410, R210 ;  /* 0x0000541093935816 */ /* 0x000fe200000000d2 */
[----:B--2---:R-:W-:-:S03]  /*3200*/  @P5 IMAD.WIDE.U32 R158, R8, 0x10, R158 ;  /* 0x00000010089e5825 */ /* 0x004fc600078e009e */
[----:B------:R-:W-:Y:S02]  /*3210*/  @P3 FSEL R157, R152, RZ, P4 ;  /* 0x000000ff989d3208 */ /* 0x000fe40002000000 */
[----:B------:R-:W1:Y:S01]  /*3220*/  @P3 LDC.64 R152, c[0x0][0x2f8] ;  /* 0x0000be00ff983b82 */ /* 0x000e620000000a00 */
[----:B------:R-:W-:Y:S01]  /*3230*/  IADD3 R8, R8, 0x20, RZ ;  /* 0x0000002008087810 */ /* 0x000fe20007ffe0ff */
[----:B------:R2:W-:Y:S01]  /*3240*/  @P5 STG.E.128 desc[UR4][R158.64], R144 ;  /* 0x000000909e005986 */ /* 0x0005e2000c101d04 */
[----:B------:R-:W-:-:S04]  /*3250*/  @P3 F2FP.BF16.F32.PACK_AB R157, RZ, R157 ;  /* 0x0000009dff9d323e */ /* 0x000fc800000010ff */
[----:B------:R-:W-:Y:S01]  /*3260*/  @P3 PRMT R151, R151, 0x5410, R157 ;  /* 0x0000541097973816 */ /* 0x000fe2000000009d */
[----:B-1----:R-:W-:-:S04]  /*3270*/  @P3 IMAD.WIDE.U32 R152, R154, 0x10, R152 ;  /* 0x000000109a983825 */ /* 0x002fc800078e0098 */
[----:B------:R-:W-:Y:S01]  /*3280*/  VIADD R154, R154, 0x20 ;  /* 0x000000209a9a7836 */ /* 0x000fe20000000000 */
[----:B------:R2:W-:Y:S06]  /*3290*/  @P3 STG.E.128 desc[UR4][R152.64], R148 ;  /* 0x0000009498003986 */ /* 0x0005ec000c101d04 */
.L_x_3819:
[----:B------:R-:W-:Y:S05]  /*32a0*/  BSYNC B1 ;  /* 0x0000000000017941 */ /* 0x000fea0003800000 */
.L_x_3818:
[----:B------:R-:W-:Y:S04]  /*32b0*/  BSSY B1, `(.L_x_3844) ;  /* 0x00000d2000017945 */ /* 0x000fe80003800000 */
[----:B------:R-:W-:Y:S05]  /*32c0*/  @!P0 BRA `(.L_x_3845) ;  /* 0x0000000c00408947 */ /* 0x000fea0003800000 */
[----:B------:R-:W-:Y:S04]  /*32d0*/  BSSY B2, `(.L_x_3846) ;  /* 0x0000013000027945 */ /* 0x000fe80003800000 */
[----:B------:R-:W-:Y:S05]  /*32e0*/  @P2 BRA `(.L_x_3847) ;  /* 0x00000000001c2947 */ /* 0x000fea0003800000 */
[----:B------:R-:W-:Y:S01]  /*32f0*/  UISETP.NE.U32.AND UP0, UPT, UR6, URZ, UPT ;  /* 0x0000003f0600728c */ /* 0x000fe2000bf05070 */
[----:B-12---:R-:W-:-:S03]  /*3300*/  MOV R158, RZ ;  /* 0x000000ff009e7202 */ /* 0x006fc60000000f00 */
[----:B------:R-:W-:-:S06]  /*3310*/  UISETP.NE.AND.EX UP0, UPT, UR7, URZ, UPT, UP0 ;  /* 0x0000003f0700728c */ /* 0x000fcc000bf05300 */
[----:B------:R-:W-:-:S13]  /*3320*/  PLOP3.LUT P4, PT, PT, PT, UP0, 0x80, 0x0 ;  /* 0x000000000000781c */ /* 0x000fda0003f8f008 */
[----:B------:R-:W-:Y:S05]  /*3330*/  @!P4 BRA `(.L_x_3848) ;  /* 0x000000000030c947 */ /* 0x000fea0003800000 */
[----:B-----5:R-:W-:Y:S01]  /*3340*/  SHF.L.U32 R158, R136, 0x10, RZ ;  /* 0x00000010889e7819 */ /* 0x020fe200000006ff */
[----:B------:R-:W-:Y:S06]  /*3350*/  BRA `(.L_x_3848) ;  /* 0x0000000000287947 */ /* 0x000fec0003800000 */
.L_x_3847:
[----:B------:R-:W-:Y:S01]  /*3360*/  UISETP.NE.U32.AND UP0, UPT, UR6, URZ, UPT ;  /* 0x0000003f0600728c */ /* 0x000fe2000bf05070 */
[----:B0-----:R-:W-:-:S03]  /*3370*/  ISETP.NE.AND P4, PT, R4, RZ, PT ;  /* 0x000000ff0400720c */ /* 0x001fc60003f85270 */
[----:B------:R-:W-:Y:S01]  /*3380*/  UISETP.NE.AND.EX UP0, UPT, UR7, URZ, UPT, UP0 ;  /* 0x0000003f0700728c */ /* 0x000fe2000bf05300 */
[----:B--2---:R-:W-:-:S05]  /*3390*/  FSEL R152, R156, RZ, !P4 ;  /* 0x000000ff9c987208 */ /* 0x004fca0006000000 */
[----:B------:R-:W-:Y:S01]  /*33a0*/  PLOP3.LUT P4, PT, PT, PT, UP0, 0x80, 0x0 ;  /* 0x000000000000781c */ /* 0x000fe20003f8f008 */
[----:B------:R-:W-:-:S04]  /*33b0*/  FFMA.FTZ R153, R11, R155, R152 ;  /* 0x0000009b0b997223 */ /* 0x000fc80000010098 */
[----:B------:R-:W-:-:S04]  /*33c0*/  FADD.FTZ R152, R10, -R153 ;  /* 0x800000990a987221 */ /* 0x000fc80000010000 */
[----:B-1----:R-:W-:-:S04]  /*33d0*/  FMUL.FTZ R158, R7, R152 ;  /* 0x00000098079e7220 */ /* 0x002fc80000410000 */
[----:B-----5:R-:W-:-:S04]  /*33e0*/  @P4 IMAD.U32 R153, R136, 0x10000, RZ ;  /* 0x0001000088994824 */ /* 0x020fc800078e00ff */
[----:B------:R-:W-:-:S07]  /*33f0*/  @P4 FADD.FTZ R158, R158, R153 ;  /* 0x000000999e9e4221 */ /* 0x000fce0000010000 */
.L_x_3848:
[----:B------:R-:W-:Y:S05]  /*3400*/  BSYNC B2 ;  /* 0x0000000000027941 */ /* 0x000fea0003800000 */
.L_x_3846:
        /* <DEDUP_REMOVED lines=18> */
.L_x_3850:
[----:B0-----:R-:W-:-:S04]  /*3530*/  ISETP.NE.AND P6, PT, R4, RZ, PT ;  /* 0x000000ff0400720c */ /* 0x001fc80003fc5270 */
[----:B------:R-:W-:-:S05]  /*3540*/  FSEL R153, R156, RZ, !P6 ;  /* 0x000000ff9c997208 */ /* 0x000fca0007000000 */
[--C-:B------:R-:W-:Y:S01]  /*3550*/  FFMA.FTZ R152, R18, R155, R153.reuse ;  /* 0x0000009b12987223 */ /* 0x100fe20000010099 */
[----:B------:R-:W-:-:S03]  /*3560*/  @P4 PRMT R153, R136, 0x7632, R153 ;  /* 0x0000763288994816 */ /* 0x000fc60000000099 */
[----:B------:R-:W-:Y:S02]  /*3570*/  FADD.FTZ R152, R19, -R152 ;  /* 0x8000009813987221 */ /* 0x000fe40000010000 */
[----:B------:R-:W-:Y:S02]  /*3580*/  @P4 IMAD.U32 R153, R153, 0x10000, RZ ;  /* 0x0001000099994824 */ /* 0x000fe400078e00ff */
[----:B------:R-:W-:-:S04]  /*3590*/  FMUL.FTZ R158, R7, R152 ;  /* 0x00000098079e7220 */ /* 0x000fc80000410000 */
[----:B------:R-:W-:-:S07]  /*35a0*/  @P4 FADD.FTZ R158, R158, R153 ;  /* 0x000000999e9e4221 */ /* 0x000fce0000010000 */
.L_x_3851:
[----:B------:R-:W-:Y:S05]  /*35b0*/  BSYNC B2 ;  /* 0x0000000000027941 */ /* 0x000fea0003800000 */
.L_x_3849:
        /* <DEDUP_REMOVED lines=15> */
.L_x_3853:
[----:B0-----:R-:W-:-:S04]  /*36b0*/  ISETP.NE.AND P6, PT, R4, RZ, PT ;  /* 0x000000ff0400720c */ /* 0x001fc80003fc5270 */
[----:B------:R-:W-:-:S05]  /*36c0*/  FSEL R152, R156, RZ, !P6 ;  /* 0x000000ff9c987208 */ /* 0x000fca0007000000 */
[----:B------:R-:W-:-:S04]  /*36d0*/  FFMA.FTZ R153, R13, R155, R152 ;  /* 0x0000009b0d997223 */ /* 0x000fc80000010098 */
[----:B------:R-:W-:Y:S01]  /*36e0*/  FADD.FTZ R152, R12, -R153 ;  /* 0x800000990c987221 */ /* 0x000fe20000010000 */
[----:B------:R-:W-:-:S03]  /*36f0*/  @P4 IMAD.U32 R153, R137, 0x10000, RZ ;  /* 0x0001000089994824 */ /* 0x000fc600078e00ff */
[----:B------:R-:W-:-:S04]  /*3700*/  FMUL.FTZ R158, R7, R152 ;  /* 0x00000098079e7220 */ /* 0x000fc80000410000 */
[----:B------:R-:W-:-:S07]  /*3710*/  @P4 FADD.FTZ R158, R158, R153 ;  /* 0x000000999e9e4221 */ /* 0x000fce0000010000 */
.L_x_3854:
[----:B------:R-:W-:Y:S05]  /*3720*/  BSYNC B2 ;  /* 0x0000000000027941 */ /* 0x000fea0003800000 */
.L_x_3852:
        /* <DEDUP_REMOVED lines=16> */
.L_x_3856:
        /* <DEDUP_REMOVED lines=8> */
.L_x_3857:
[----:B------:R-:W-:Y:S05]  /*38b0*/  BSYNC B2 ;  /* 0x0000000000027941 */ /* 0x000fea0003800000 */
.L_x_3855:
        /* <DEDUP_REMOVED lines=15> */
.L_x_3859:
[----:B0-----:R-:W-:-:S04]  /*39b0*/  ISETP.NE.AND P6, PT, R4, RZ, PT ;  /* 0x000000ff0400720c */ /* 0x001fc80003fc5270 */
[----:B------:R-:W-:-:S05]  /*39c0*/  FSEL R152, R156, RZ, !P6 ;  /* 0x000000ff9c987208 */ /* 0x000fca0007000000 */
[----:B------:R-:W-:-:S04]  /*39d0*/  FFMA.FTZ R153, R15, R155, R152 ;  /* 0x0000009b0f997223 */ /* 0x000fc80000010098 */
[----:B------:R-:W-:Y:S01]  /*39e0*/  FADD.FTZ R152, R14, -R153 ;  /* 0x800000990e987221 */ /* 0x000fe20000010000 */
[----:B------:R-:W-:-:S03]  /*39f0*/  @P4 IMAD.U32 R153, R138, 0x10000, RZ ;  /* 0x000100008a994824 */ /* 0x000fc600078e00ff */
[----:B------:R-:W-:-:S04]  /*3a00*/  FMUL.FTZ R158, R7, R152 ;  /* 0x00000098079e7220 */ /* 0x000fc80000410000 */
[----:B------:R-:W-:-:S07]  /*3a10*/  @P4 FADD.FTZ R158, R158, R153 ;  /* 0x000000999e9e4221 */ /* 0x000fce0000010000 */
.L_x_3860:
[----:B------:R-:W-:Y:S05]  /*3a20*/  BSYNC B2 ;  /* 0x0000000000027941 */ /* 0x000fea0003800000 */
.L_x_3858:
        /* <DEDUP_REMOVED lines=16> */
.L_x_3862:
        /* <DEDUP_REMOVED lines=8> */
.L_x_3863:
[----:B------:R-:W-:Y:S05]  /*3bb0*/  BSYNC B2 ;  /* 0x0000000000027941 */ /* 0x000fea0003800000 */
.L_x_3861:
        /* <DEDUP_REMOVED lines=15> */
.L_x_3865:
[----:B0-----:R-:W-:-:S04]  /*3cb0*/  ISETP.NE.AND P6, PT, R4, RZ, PT ;  /* 0x000000ff0400720c */ /* 0x001fc80003fc5270 */
[----:B------:R-:W-:-:S05]  /*3cc0*/  FSEL R152, R156, RZ, !P6 ;  /* 0x000000ff9c987208 */ /* 0x000fca0007000000 */
[----:B------:R-:W-:-:S04]  /*3cd0*/  FFMA.FTZ R153, R17, R155, R152 ;  /* 0x0000009b11997223 */ /* 0x000fc80000010098 */
[----:B------:R-:W-:Y:S01]  /*3ce0*/  FADD.FTZ R152, R16, -R153 ;  /* 0x8000009910987221 */ /* 0x000fe20000010000 */
[----:B------:R-:W-:-:S03]  /*3cf0*/  @P4 IMAD.U32 R153, R139, 0x10000, RZ ;  /* 0x000100008b994824 */ /* 0x000fc600078e00ff */
[----:B------:R-:W-:-:S04]  /*3d00*/  FMUL.FTZ R158, R7, R152 ;  /* 0x00000098079e7220 */ /* 0x000fc80000410000 */
[----:B------:R-:W-:-:S07]  /*3d10*/  @P4 FADD.FTZ R158, R158, R153 ;  /* 0x000000999e9e4221 */ /* 0x000fce0000010000 */
.L_x_3866:
[----:B------:R-:W-:Y:S05]  /*3d20*/  BSYNC B2 ;  /* 0x0000000000027941 */ /* 0x000fea0003800000 */
.L_x_3864:
        /* <DEDUP_REMOVED lines=16> */
.L_x_3868:
        /* <DEDUP_REMOVED lines=8> */
.L_x_3869:
[----:B------:R-:W-:Y:S05]  /*3eb0*/  BSYNC B2 ;  /* 0x0000000000027941 */ /* 0x000fea0003800000 */
.L_x_3867:
        /* <DEDUP_REMOVED lines=14> */
[C---:B-1----:R-:W-:Y:S01]  /*3fa0*/  @P3 IMAD.WIDE.U32 R152, R154.reuse, 0x10, R152 ;  /* 0x000000109a983825 */ /* 0x042fe200078e0098 */
[----:B------:R-:W-:-:S04]  /*3fb0*/  IADD3 R154, R154, 0x20, RZ ;  /* 0x000000209a9a7810 */ /* 0x000fc80007ffe0ff */
[----:B------:R3:W-:Y:S03]  /*3fc0*/  @P3 STG.E.128 desc[UR4][R152.64], R148 ;  /* 0x0000009498003986 */ /* 0x0007e6000c101d04 */
.L_x_3845:
[----:B------:R-:W-:Y:S05]  /*3fd0*/  BSYNC B1 ;  /* 0x0000000000017941 */ /* 0x000fea0003800000 */
.L_x_3844:
[----:B------:R-:W-:Y:S04]  /*3fe0*/  BSSY B1, `(.L_x_3870) ;  /* 0x00000d2000017945 */ /* 0x000fe80003800000 */
[----:B------:R-:W-:Y:S05]  /*3ff0*/  @!P1 BRA `(.L_x_3871) ;  /* 0x0000000c00409947 */ /* 0x000fea0003800000 */
[----:B------:R-:W-:Y:S04]  /*4000*/  BSSY B2, `(.L_x_3872) ;  /* 0x0000013000027945 */ /* 0x000fe80003800000 */
[----:B------:R-:W-:Y:S05]  /*4010*/  @P2 BRA `(.L_x_3873) ;  /* 0x00000000001c2947 */ /* 0x000fea0003800000 */
[----:B------:R-:W-:Y:S01]  /*4020*/  UISETP.NE.U32.AND UP0, UPT, UR6, URZ, UPT ;  /* 0x0000003f0600728c */ /* 0x000fe2000bf05070 */
[----:B-123--:R-:W-:-:S03]  /*4030*/  IMAD.MOV.U32 R158, RZ, RZ, RZ ;  /* 0x000000ffff9e7224 */ /* 0x00efc600078e00ff */
[----:B------:R-:W-:-:S06]  /*4040*/  UISETP.NE.AND.EX UP0, UPT, UR7, URZ, UPT, UP0 ;  /* 0x0000003f0700728c */ /* 0x000fcc000bf05300 */
[----:B------:R-:W-:-:S13]  /*4050*/  PLOP3.LUT P4, PT, PT, PT, UP0, 0x80, 0x0 ;  /* 0x000000000000781c */ /* 0x000fda0003f8f008 */
[----:B------:R-:W-:Y:S05]  /*4060*/  @!P4 BRA `(.L_x_3874) ;  /* 0x000000000030c947 */ /* 0x000fea0003800000 */
[----:B-----5:R-:W-:Y:S01]  /*4070*/  SHF.L.U32 R158, R140, 0x10, RZ ;  /* 0x000000108c9e7819 */ /* 0x020fe200000006ff */
[----:B------:R-:W-:Y:S06]  /*4080*/  BRA `(.L_x_3874) ;  /* 0x0000000000287947 */ /* 0x000fec0003800000 */
.L_x_3873:
[----:B------:R-:W-:Y:S01]  /*4090*/  UISETP.NE.U32.AND UP0, UPT, UR6, URZ, UPT ;  /* 0x0000003f0600728c */ /* 0x000fe2000bf05070 */
[----:B0-----:R-:W-:-:S03]  /*40a0*/  ISETP.NE.AND P4, PT, R4, RZ, PT ;  /* 0x000000ff0400720c */ /* 0x001fc60003f85270 */
[----:B------:R-:W-:Y:S01]  /*40b0*/  UISETP.NE.AND.EX UP0, UPT, UR7, URZ, UPT, UP0 ;  /* 0x0000003f0700728c */ /* 0x000fe2000bf05300 */
[----:B--23--:R-:W-:-:S05]  /*40c0*/  FSEL R152, R156, RZ, !P4 ;  /* 0x000000ff9c987208 */ /* 0x00cfca0006000000 */
[----:B------:R-:W-:Y:S01]  /*40d0*/  PLOP3.LUT P4, PT, PT, PT, UP0, 0x80, 0x0 ;  /* 0x000000000000781c */ /* 0x000fe20003f8f008 */
[----:B------:R-:W-:-:S04]  /*40e0*/  FFMA.FTZ R153, R27, R155, R152 ;  /* 0x0000009b1b997223 */ /* 0x000fc80000010098 */
[----:B------:R-:W-:-:S04]  /*40f0*/  FADD.FTZ R152, R26, -R153 ;  /* 0x800000991a987221 */ /* 0x000fc80000010000 */
[----:B-1----:R-:W-:-:S04]  /*4100*/  FMUL.FTZ R158, R7, R152 ;  /* 0x00000098079e7220 */ /* 0x002fc80000410000 */
[----:B-----5:R-:W-:-:S05]  /*4110*/  @P4 SHF.L.U32 R153, R140, 0x10, RZ ;  /* 0x000000108c994819 */ /* 0x020fca00000006ff */
[----:B------:R-:W-:-:S07]  /*4120*/  @P4 FADD.FTZ R158, R158, R153 ;  /* 0x000000999e9e4221 */ /* 0x000fce0000010000 */
.L_x_3874:
[----:B------:R-:W-:Y:S05]  /*4130*/  BSYNC B2 ;  /* 0x0000000000027941 */ /* 0x000fea0003800000 */
.L_x_3872:
        /* <DEDUP_REMOVED lines=18> */
.L_x_3876:
        /* <DEDUP_REMOVED lines=8> */
.L_x_3877:
[----:B------:R-:W-:Y:S05]  /*42e0*/  BSYNC B2 ;  /* 0x0000000000027941 */ /* 0x000fea0003800000 */
.L_x_3875:
        /* <DEDUP_REMOVED lines=15> */
.L_x_3879:
[----:B0-----:R-:W-:-:S04]  /*43e0*/  ISETP.NE.AND P6, PT, R4, RZ, PT ;  /* 0x000000ff0400720c */ /* 0x001fc80003fc5270 */
[----:B------:R-:W-:-:S05]  /*43f0*/  FSEL R152, R156, RZ, !P6 ;  /* 0x000000ff9c987208 */ /* 0x000fca0007000000 */
[----:B------:R-:W-:-:S04]  /*4400*/  FFMA.FTZ R153, R29, R155, R152 ;  /* 0x0000009b1d997223 */ /* 0x000fc80000010098 */
[----:B------:R-:W-:Y:S01]  /*4410*/  FADD.FTZ R152, R28, -R153 ;  /* 0x800000991c987221 */ /* 0x000fe20000010000 */
[----:B------:R-:W-:-:S03]  /*4420*/  @P4 SHF.L.U32 R153, R141, 0x10, RZ ;  /* 0x000000108d994819 */ /* 0x000fc600000006ff */
[----:B------:R-:W-:-:S04]  /*4430*/  FMUL.FTZ R158, R7, R152 ;  /* 0x00000098079e7220 */ /* 0x000fc80000410000 */
[----:B------:R-:W-:-:S07]  /*4440*/  @P4 FADD.FTZ R158, R158, R153 ;  /* 0x000000999e9e4221 */ /* 0x000fce0000010000 */
.L_x_3880:
[----:B------:R-:W-:Y:S05]  /*4450*/  BSYNC B2 ;  /* 0x0000000000027941 */ /* 0x000fea0003800000 */
.L_x_3878:
        /* <DEDUP_REMOVED lines=16> */
.L_x_3882:
        /* <DEDUP_REMOVED lines=8> */
.L_x_3883:
[----:B------:R-:W-:Y:S05]  /*45e0*/  BSYNC B2 ;  /* 0x0000000000027941 */ /* 0x000fea0003800000 */
.L_x_3881:
        /* <DEDUP_REMOVED lines=15> */
.L_x_3885:
[----:B0-----:R-:W-:-:S04]  /*46e0*/  ISETP.NE.AND P6, PT, R4, RZ, PT ;  /* 0x000000ff0400720c */ /* 0x001fc80003fc5270 */
[----:B------:R-:W-:-:S05]  /*46f0*/  FSEL R152, R156, RZ, !P6 ;  /* 0x000000ff9c987208 */ /* 0x000fca0007000000 */
[----:B------:R-:W-:-:S04]  /*4700*/  FFMA.FTZ R153, R31, R155, R152 ;  /* 0x0000009b1f997223 */ /* 0x000fc80000010098 */
[----:B------:R-:W-:Y:S01]  /*4710*/  FADD.FTZ R152, R30, -R153 ;  /* 0x800000991e987221 */ /* 0x000fe20000010000 */
[----:B------:R-:W-:-:S03]  /*4720*/  @P4 SHF.L.U32 R153, R142, 0x10, RZ ;  /* 0x000000108e994819 */ /* 0x000fc600000006ff */
[----:B------:R-:W-:-:S04]  /*4730*/  FMUL.FTZ R158, R7, R152 ;  /* 0x00000098079e7220 */ /* 0x000fc80000410000 */
[----:B------:R-:W-:-:S07]  /*4740*/  @P4 FADD.FTZ R158, R158, R153 ;  /* 0x000000999e9e4221 */ /* 0x000fce0000010000 */
.L_x_3886:
[----:B------:R-:W-:Y:S05]  /*4750*/  BSYNC B2 ;  /* 0x0000000000027941 */ /* 0x000fea0003800000 */
.L_x_3884:
        /* <DEDUP_REMOVED lines=16> */
.L_x_3888:
        /* <DEDUP_REMOVED lines=8> */
.L_x_3889:
[----:B------:R-:W-:Y:S05]  /*48e0*/  BSYNC B2 ;  /* 0x0000000000027941 */ /* 0x000fea0003800000 */
.L_x_3887:
        /* <DEDUP_REMOVED lines=15> */
.L_x_3891:
[----:B0-----:R-:W-:-:S04]  /*49e0*/  ISETP.NE.AND P6, PT, R4, RZ, PT ;  /* 0x000000ff0400720c */ /* 0x001fc80003fc5270 */
[----:B------:R-:W-:-:S05]  /*49f0*/  FSEL R152, R156, RZ, !P6 ;  /* 0x000000ff9c987208 */ /* 0x000fca0007000000 */
[----:B------:R-:W-:-:S04]  /*4a00*/  FFMA.FTZ R153, R161, R155, R152 ;  /* 0x0000009ba1997223 */ /* 0x000fc80000010098 */
[----:B------:R-:W-:Y:S01]  /*4a10*/  FADD.FTZ R152, R160, -R153 ;  /* 0x80000099a0987221 */ /* 0x000fe20000010000 */
[----:B------:R-:W-:-:S03]  /*4a20*/  @P4 SHF.L.U32 R153, R143, 0x10, RZ ;  /* 0x000000108f994819 */ /* 0x000fc600000006ff */
[----:B------:R-:W-:-:S04]  /*4a30*/  FMUL.FTZ R158, R7, R152 ;  /* 0x00000098079e7220 */ /* 0x000fc80000410000 */
[----:B------:R-:W-:-:S07]  /*4a40*/  @P4 FADD.FTZ R158, R158, R153 ;  /* 0x000000999e9e4221 */ /* 0x000fce0000010000 */
.L_x_3892:
[----:B------:R-:W-:Y:S05]  /*4a50*/  BSYNC B2 ;  /* 0x0000000000027941 */ /* 0x000fea0003800000 */
.L_x_3890:
        /* <DEDUP_REMOVED lines=16> */
.L_x_3894:
        /* <DEDUP_REMOVED lines=8> */
.L_x_3895:
[----:B------:R-:W-:Y:S05]  /*4be0*/  BSYNC B2 ;  /* 0x0000000000027941 */ /* 0x000fea0003800000 */
.L_x_3893:
        /* <DEDUP_REMOVED lines=10> */
[----:B------:R-:W-:Y:S01]  /*4c90*/  VIADD R8, R8, 0x20 ;  /* 0x0000002008087836 */ /* 0x000fe20000000000 */
[----:B------:R-:W-:Y:S01]  /*4ca0*/  @P3 F2FP.BF16.F32.PACK_AB R157, RZ, R157 ;  /* 0x0000009dff9d323e */ /* 0x000fe200000010ff */
[----:B------:R4:W-:Y:S03]  /*4cb0*/  @P5 STG.E.128 desc[UR4][R158.64], R144 ;  /* 0x000000909e005986 */ /* 0x0009e6000c101d04 */
[----:B------:R-:W-:Y:S01]  /*4cc0*/  @P3 PRMT R151, R151, 0x5410, R157 ;  /* 0x0000541097973816 */ /* 0x000fe2000000009d */
[C---:B-1----:R-:W-:Y:S01]  /*4cd0*/  @P3 IMAD.WIDE.U32 R152, R154.reuse, 0x10, R152 ;  /* 0x000000109a983825 */ /* 0x042fe200078e0098 */
[----:B------:R-:W-:-:S04]  /*4ce0*/  IADD3 R154, R154, 0x20, RZ ;  /* 0x000000209a9a7810 */ /* 0x000fc80007ffe0ff */
[----:B------:R4:W-:Y:S03]  /*4cf0*/  @P3 STG.E.128 desc[UR4][R152.64], R148 ;  /* 0x0000009498003986 */ /* 0x0009e6000c101d04 */
.L_x_3871:
[----:B------:R-:W-:Y:S05]  /*4d00*/  BSYNC B1 ;  /* 0x0000000000017941 */ /* 0x000fea0003800000 */
.L_x_3870:
[----:B------:R-:W-:Y:S01]  /*4d10*/  ISETP.NE.AND P4, PT, R9, RZ, PT ;  /* 0x000000ff0900720c */ /* 0x000fe20003f85270 */
[----:B------:R-:W-:-:S12]  /*4d20*/  BSSY B1, `(.L_x_3896) ;  /* 0x00000d0000017945 */ /* 0x000fd80003800000 */
[----:B------:R-:W-:Y:S05]  /*4d30*/  @!P4 BRA `(.L_x_3897) ;  /* 0x0000000c0038c947 */ /* 0x000fea0003800000 */
[----:B------:R-:W-:Y:S04]  /*4d40*/  BSSY B2, `(.L_x_3898) ;  /* 0x0000013000027945 */ /* 0x000fe80003800000 */
[----:B------:R-:W-:Y:S05]  /*4d50*/  @P2 BRA `(.L_x_3899) ;  /* 0x00000000001c2947 */ /* 0x000fea0003800000 */
[----:B------:R-:W-:Y:S01]  /*4d60*/  UISETP.NE.U32.AND UP0, UPT, UR6, URZ, UPT ;  /* 0x0000003f0600728c */ /* 0x000fe2000bf05070 */
[----:B-1234-:R-:W-:-:S03]  /*4d70*/  MOV R158, RZ ;  /* 0x000000ff009e7202 */ /* 0x01efc60000000f00 */
[----:B------:R-:W-:-:S06]  /*4d80*/  UISETP.NE.AND.EX UP0, UPT, UR7, URZ, UPT, UP0 ;  /* 0x0000003f0700728c */ /* 0x000fcc000bf05300 */
[----:B------:R-:W-:-:S13]  /*4d90*/  PLOP3.LUT P4, PT, PT, PT, UP0, 0x80, 0x0 ;  /* 0x000000000000781c */ /* 0x000fda0003f8f008 */
[----:B------:R-:W-:Y:S05]  /*4da0*/  @!P4 BRA `(.L_x_3900) ;  /* 0x000000000030c947 */ /* 0x000fea0003800000 */
[----:B-----5:R-:W-:Y:S01]  /*4db0*/  IMAD.U32 R158, R32, 0x10000, RZ ;  /* 0x00010000209e7824 */ /* 0x020fe200078e00ff */
[----:B------:R-:W-:Y:S06]  /*4dc0*/  BRA `(.L_x_3900) ;  /* 0x0000000000287947 */ /* 0x000fec0003800000 */
.L_x_3899:
[----:B------:R-:W-:Y:S01]  /*4dd0*/  UISETP.NE.U32.AND UP0, UPT, UR6, URZ, UPT ;  /* 0x0000003f0600728c */ /* 0x000fe2000bf05070 */
[----:B0-----:R-:W-:-:S03]  /*4de0*/  ISETP.NE.AND P4, PT, R4, RZ, PT ;  /* 0x000000ff0400720c */ /* 0x001fc60003f85270 */
[----:B------:R-:W-:Y:S01]  /*4df0*/  UISETP.NE.AND.EX UP0, UPT, UR7, URZ, UPT, UP0 ;  /* 0x0000003f0700728c */ /* 0x000fe2000bf05300 */
[----:B--234-:R-:W-:-:S05]  /*4e00*/  FSEL R152, R156, RZ, !P4 ;  /* 0x000000ff9c987208 */ /* 0x01cfca0006000000 */
[----:B------:R-:W-:Y:S01]  /*4e10*/  PLOP3.LUT P4, PT, PT, PT, UP0, 0x80, 0x0 ;  /* 0x000000000000781c */ /* 0x000fe20003f8f008 */
[----:B------:R-:W-:-:S04]  /*4e20*/  FFMA.FTZ R153, R171, R155, R152 ;  /* 0x0000009bab997223 */ /* 0x000fc80000010098 */
[----:B------:R-:W-:-:S04]  /*4e30*/  FADD.FTZ R152, R182, -R153 ;  /* 0x80000099b6987221 */ /* 0x000fc80000010000 */
[----:B-1----:R-:W-:-:S04]  /*4e40*/  FMUL.FTZ R158, R7, R152 ;  /* 0x00000098079e7220 */ /* 0x002fc80000410000 */
[----:B-----5:R-:W-:-:S05]  /*4e50*/  @P4 SHF.L.U32 R153, R32, 0x10, RZ ;  /* 0x0000001020994819 */ /* 0x020fca00000006ff */
[----:B------:R-:W-:-:S07]  /*4e60*/  @P4 FADD.FTZ R158, R158, R153 ;  /* 0x000000999e9e4221 */ /* 0x000fce0000010000 */
.L_x_3900:
[----:B------:R-:W-:Y:S05]  /*4e70*/  BSYNC B2 ;  /* 0x0000000000027941 */ /* 0x000fea0003800000 */
.L_x_3898:
        /* <DEDUP_REMOVED lines=18> */
.L_x_3902:
        /* <DEDUP_REMOVED lines=8> */
.L_x_3903:
[----:B------:R-:W-:Y:S05]  /*5020*/  BSYNC B2 ;  /* 0x0000000000027941 */ /* 0x000fea0003800000 */
.L_x_3901:
        /* <DEDUP_REMOVED lines=15> */
.L_x_3905:
[----:B0-----:R-:W-:-:S04]  /*5120*/  ISETP.NE.AND P6, PT, R4, RZ, PT ;  /* 0x000000ff0400720c */ /* 0x001fc80003fc5270 */
[----:B------:R-:W-:-:S05]  /*5130*/  FSEL R152, R156, RZ, !P6 ;  /* 0x000000ff9c987208 */ /* 0x000fca0007000000 */
[----:B------:R-:W-:-:S04]  /*5140*/  FFMA.FTZ R153, R183, R155, R152 ;  /* 0x0000009bb7997223 */ /* 0x000fc80000010098 */
[----:B------:R-:W-:Y:S01]  /*5150*/  FADD.FTZ R152, R184, -R153 ;  /* 0x80000099b8987221 */ /* 0x000fe20000010000 */
[----:B------:R-:W-:-:S03]  /*5160*/  @P4 SHF.L.U32 R153, R33, 0x10, RZ ;  /* 0x0000001021994819 */ /* 0x000fc600000006ff */
[----:B------:R-:W-:-:S04]  /*5170*/  FMUL.FTZ R158, R7, R152 ;  /* 0x00000098079e7220 */ /* 0x000fc80000410000 */
[----:B------:R-:W-:-:S07]  /*5180*/  @P4 FADD.FTZ R158, R158, R153 ;  /* 0x000000999e9e4221 */ /* 0x000fce0000010000 */
.L_x_3906:
[----:B------:R-:W-:Y:S05]  /*5190*/  BSYNC B2 ;  /* 0x0000000000027941 */ /* 0x000fea0003800000 */
.L_x_3904:
        /* <DEDUP_REMOVED lines=16> */
.L_x_3908:
        /* <DEDUP_REMOVED lines=8> */
.L_x_3909:
[----:B------:R-:W-:Y:S05]  /*5320*/  BSYNC B2 ;  /* 0x0000000000027941 */ /* 0x000fea0003800000 */
.L_x_3907:
        /* <DEDUP_REMOVED lines=15> */
.L_x_3911:
[----:B0-----:R-:W-:-:S04]  /*5420*/  ISETP.NE.AND P6, PT, R4, RZ, PT ;  /* 0x000000ff0400720c */ /* 0x001fc80003fc5270 */
[----:B------:R-:W-:-:S05]  /*5430*/  FSEL R152, R156, RZ, !P6 ;  /* 0x000000ff9c987208 */ /* 0x000fca0007000000 */
[----:B------:R-:W-:-:S04]  /*5440*/  FFMA.FTZ R153, R185, R155, R152 ;  /* 0x0000009bb9997223 */ /* 0x000fc80000010098 */
[----:B------:R-:W-:Y:S01]  /*5450*/  FADD.FTZ R152, R186, -R153 ;  /* 0x80000099ba987221 */ /* 0x000fe20000010000 */
[----:B------:R-:W-:-:S03]  /*5460*/  @P4 SHF.L.U32 R153, R34, 0x10, RZ ;  /* 0x0000001022994819 */ /* 0x000fc600000006ff */
[----:B------:R-:W-:-:S04]  /*5470*/  FMUL.FTZ R158, R7, R152 ;  /* 0x00000098079e7220 */ /* 0x000fc80000410000 */
[----:B------:R-:W-:-:S07]  /*5480*/  @P4 FADD.FTZ R158, R158, R153 ;  /* 0x000000999e9e4221 */ /* 0x000fce0000010000 */
.L_x_3912:
[----:B------:R-:W-:Y:S05]  /*5490*/  BSYNC B2 ;  /* 0x0000000000027941 */ /* 0x000fea0003800000 */
.L_x_3910:
        /* <DEDUP_REMOVED lines=16> */
.L_x_3914:
        /* <DEDUP_REMOVED lines=8> */
.L_x_3915:
[----:B------:R-:W-:Y:S05]  /*5620*/  BSYNC B2 ;  /* 0x0000000000027941 */ /* 0x000fea0003800000 */
.L_x_3913:
        /* <DEDUP_REMOVED lines=15> */
.L_x_3917:
[----:B0-----:R-:W-:-:S04]  /*5720*/  ISETP.NE.AND P6, PT, R4, RZ, PT ;  /* 0x000000ff0400720c */ /* 0x001fc80003fc5270 */
[----:B------:R-:W-:-:S05]  /*5730*/  FSEL R152, R156, RZ, !P6 ;  /* 0x000000ff9c987208 */ /* 0x000fca0007000000 */
[----:B------:R-:W-:-:S04]  /*5740*/  FFMA.FTZ R153, R187, R155, R152 ;  /* 0x0000009bbb997223 */ /* 0x000fc80000010098 */
[----:B------:R-:W-:Y:S01]  /*5750*/  FADD.FTZ R152, R194, -R153 ;  /* 0x80000099c2987221 */ /* 0x000fe20000010000 */
[----:B------:R-:W-:-:S03]  /*5760*/  @P4 SHF.L.U32 R153, R35, 0x10, RZ ;  /* 0x0000001023994819 */ /* 0x000fc600000006ff */
[----:B------:R-:W-:-:S04]  /*5770*/  FMUL.FTZ R158, R7, R152 ;  /* 0x00000098079e7220 */ /* 0x000fc80000410000 */
[----:B------:R-:W-:-:S07]  /*5780*/  @P4 FADD.FTZ R158, R158, R153 ;  /* 0x000000999e9e4221 */ /* 0x000fce0000010000 */
.L_x_3918:
[----:B------:R-:W-:Y:S05]  /*5790*/  BSYNC B2 ;  /* 0x0000000000027941 */ /* 0x000fea0003800000 */
.L_x_3916:
        /* <DEDUP_REMOVED lines=16> */
.L_x_3920:
        /* <DEDUP_REMOVED lines=8> */
.L_x_3921:
[----:B------:R-:W-:Y:S05]  /*5920*/  BSYNC B2 ;  /* 0x0000000000027941 */ /* 0x000fea0003800000 */
.L_x_3919:
[----:B------:R-:W1:Y:S01]  /*5930*/  @P3 LDC.64 R152, c[0x0][0x298] ;  /* 0x0000a600ff983b82 */ /* 0x000e620000000a00 */
[----:B------:R-:W-:-:S07]  /*5940*/  @P3 LOP3.LUT P2, RZ, R175, 0xff000000, RZ, 0xc0, !PT ;  /* 0xff000000afff3812 */ /* 0x000fce000784c0ff */
[----:B------:R-:W2:Y:S08]  /*5950*/  @P5 LDC.64 R158, c[0x0][0x308] ;  /* 0x0000c200ff9e5b82 */ /* 0x000eb00000000a00 */
[----:B------:R-:W3:Y:S01]  /*5960*/  @P3 LDC.64 R156, c[0x0][0x2f8] ;  /* 0x0000be00ff9c3b82 */ /* 0x000ee20000000a00 */
[----:B-1----:R-:W-:Y:S01]  /*5970*/  @P3 FMUL.FTZ R153, R210, R153 ;  /* 0x00000099d2993220 */ /* 0x002fe20000410000 */
[----:B------:R-:W-:-:S03]  /*5980*/  @P5 F2FP.BF16.F32.PACK_AB R210, RZ, R210 ;  /* 0x000000d2ffd2523e */ /* 0x000fc600000010ff */
[----:B------:R-:W-:Y:S01]  /*5990*/  @P3 FMUL.FTZ R152, R153, R152 ;  /* 0x0000009899983220 */ /* 0x000fe20000410000 */
[----:B------:R-:W-:Y:S01]  /*59a0*/  @P5 PRMT R147, R147, 0x5410, R210 ;  /* 0x0000541093935816 */ /* 0x000fe200000000d2 */
[----:B--2---:R-:W-:-:S03]  /*59b0*/  @P5 IMAD.WIDE.U32 R158, R8, 0x10, R158 ;  /* 0x00000010089e5825 */ /* 0x004fc600078e009e */
[----:B------:R-:W-:-:S04]  /*59c0*/  @P3 FSEL R152, R152, RZ, P2 ;  /* 0x000000ff98983208 */ /* 0x000fc80001000000 */
[----:B------:R-:W-:Y:S01]  /*59d0*/  @P3 F2FP.BF16.F32.PACK_AB R152, RZ, R152 ;  /* 0x00000098ff98323e */ /* 0x000fe200000010ff */
[----:B------:R1:W-:Y:S01]  /*59e0*/  @P5 STG.E.128 desc[UR4][R158.64], R144 ;  /* 0x000000909e005986 */ /* 0x0003e2000c101d04 */
[----:B---3--:R-:W-:Y:S02]  /*59f0*/  @P3 IMAD.WIDE.U32 R156, R154, 0x10, R156 ;  /* 0x000000109a9c3825 */ /* 0x008fe400078e009c */
[----:B------:R-:W-:-:S05]  /*5a00*/  @P3 PRMT R151, R151, 0x5410, R152 ;  /* 0x0000541097973816 */ /* 0x000fca0000000098 */
[----:B------:R1:W-:Y:S02]  /*5a10*/  @P3 STG.E.128 desc[UR4][R156.64], R148 ;  /* 0x000000949c003986 */ /* 0x0003e4000c101d04 */
.L_x_3897:
[----:B------:R-:W-:Y:S05]  /*5a20*/  BSYNC B1 ;  /* 0x0000000000017941 */ /* 0x000fea0003800000 */
.L_x_3896:
[----:B--234-:R-:W2:Y:S02]  /*5a30*/  LDC.64 R152, c[0x0][0x210] ;  /* 0x00008400ff987b82 */ /* 0x01cea40000000a00 */
[----:B--2---:R-:W-:-:S04]  /*5a40*/  LEA R6, R152, R6, 0x2 ;  /* 0x0000000698067211 */ /* 0x004fc800078e10ff */
[----:B------:R-:W-:-:S13]  /*5a50*/  ISETP.GE.AND P2, PT, R6, R153, PT ;  /* 0x000000990600720c */ /* 0x000fda0003f46270 */
[----:B------:R-:W-:Y:S05]  /*5a60*/  @!P2 BRA `(.L_x_3922) ;  /* 0xffffffa800a8a947 */ /* 0x000fea000383ffff */
.L_x_3801:
[----:B------:R-:W-:Y:S05]  /*5a70*/  BSYNC B0 ;  /* 0x0000000000007941 */ /* 0x000fea0003800000 */
.L_x_3800:
[----:B------:R-:W2:Y:S01]  /*5a80*/  S2R R5, SR_CgaCtaId ;  /* 0x0000000000057919 */ /* 0x000ea20000008800 */
[--C-:B------:R-:W-:Y:S01]  /*5a90*/  SHF.R.U32.HI R6, RZ, 0x5, R0.reuse ;  /* 0x00000005ff067819 */ /* 0x100fe20000011600 */
[----:B------:R-:W-:Y:S05]  /*5aa0*/  WARPSYNC.ALL ;  /* 0x0000000000007948 */ /* 0x000fea0003800000 */
[----:B------:R-:W-:Y:S01]  /*5ab0*/  IMAD.SHL.U32 R7, R6, 0x80, RZ ;  /* 0x0000008006077824 */ /* 0x000fe200078e00ff */
[----:B0-----:R-:W-:Y:S01]  /*5ac0*/  MOV R4, 0x400 ;  /* 0x0000040000047802 */ /* 0x001fe20000000f00 */
[----:B-----5:R-:W0:Y:S01]  /*5ad0*/  S2R R44, SR_CTAID.X ;  /* 0x00000000002c7919 */ /* 0x020e220000002500 */
[----:B------:R-:W-:Y:S01]  /*5ae0*/  IADD3 R39, R3, 0x7f, -R0 ;  /* 0x0000007f03277810 */ /* 0x000fe20007ffe800 */
[----:B------:R-:W-:Y:S01]  /*5af0*/  ULDC.64 UR12, c[0x0][0x2d8] ;  /* 0x0000b600000c7ab9 */ /* 0x000fe20000000a00 */
[----:B------:R-:W-:Y:S01]  /*5b00*/  LOP3.LUT R2, R7, 0xffffff80, R2, 0xe2, !PT ;  /* 0xffffff8007027812 */ /* 0x000fe200078ee202 */
[----:B------:R-:W-:Y:S01]  /*5b10*/  ULDC.64 UR14, c[0x0][0x2d0] ;  /* 0x0000b400000e7ab9 */ /* 0x000fe20000000a00 */
[----:B------:R-:W-:-:S02]  /*5b20*/  LOP3.LUT P5, RZ, R39, 0xffffff80, RZ, 0xc0, !PT ;  /* 0xffffff8027ff7812 */ /* 0x000fc400078ac0ff */
[C---:B------:R-:W-:Y:S02]  /*5b30*/  ISETP.GE.U32.AND P4, PT, R39.reuse, 0x180, PT ;  /* 0x000001802700780c */ /* 0x040fe40003f86070 */
[C---:B------:R-:W-:Y:S02]  /*5b40*/  ISETP.GE.U32.AND P3, PT, R39.reuse, 0x200, PT ;  /* 0x000002002700780c */ /* 0x040fe40003f66070 */
[----:B------:R-:W-:Y:S02]  /*5b50*/  ISETP.GE.U32.AND P2, PT, R39, 0x280, PT ;  /* 0x000002802700780c */ /* 0x000fe40003f46070 */
[----:B--2---:R-:W-:-:S04]  /*5b60*/  LEA R5, R5, R4, 0x18 ;  /* 0x0000000405057211 */ /* 0x004fc800078ec0ff */
[-C--:B------:R-:W-:Y:S02]  /*5b70*/  LEA R2, R2, R5.reuse, 0x5 ;  /* 0x0000000502027211 */ /* 0x080fe400078e28ff */
[----:B------:R-:W-:-:S03]  /*5b80*/  LEA R6, R0, R5, 0x2 ;  /* 0x0000000500067211 */ /* 0x000fc600078e10ff */
[----:B------:R-:W-:Y:S01]  /*5b90*/  STS.128 [R2], R100 ;  /* 0x0000006402007388 */ /* 0x000fe20000000c00 */
[----:B0-----:R-:W-:-:S03]  /*5ba0*/  IMAD R43, R44, R3, RZ ;  /* 0x000000032c2b7224 */ /* 0x001fc600078e02ff */
[----:B------:R-:W-:Y:S02]  /*5bb0*/  STS.128 [R2+0x10], R104 ;  /* 0x0000106802007388 */ /* 0x000fe40000000c00 */
[----:B------:R-:W-:Y:S02]  /*5bc0*/  IADD3 R43, P0, R43, R0, RZ ;  /* 0x000000002b2b7210 */ /* 0x000fe40007f1e0ff */
[----:B------:R-:W-:Y:S03]  /*5bd0*/  STS.128 [R2+0x400], R108 ;  /* 0x0004006c02007388 */ /* 0x000fe60000000c00 */
[----:B------:R-:W-:Y:S01]  /*5be0*/  IMAD.X R44, RZ, RZ, RZ, P0 ;  /* 0x000000ffff2c7224 */ /* 0x000fe200000e06ff */
[----:B------:R-:W-:Y:S04]  /*5bf0*/  STS.128 [R2+0x410], R112 ;  /* 0x0004107002007388 */ /* 0x000fe80000000c00 */
[----:B------:R-:W-:Y:S01]  /*5c00*/  STS.128 [R2+0x800], R116 ;  /* 0x0008007402007388 */ /* 0x000fe20000000c00 */
[----:B------:R-:W-:-:S02]  /*5c10*/  SHF.L.U64.HI R44, R43, 0x2, R44 ;  /* 0x000000022b2c7819 */ /* 0x000fc4000001022c */
[----:B------:R-:W-:Y:S01]  /*5c20*/  SHF.L.U32 R43, R43, 0x2, RZ ;  /* 0x000000022b2b7819 */ /* 0x000fe200000006ff */
[----:B------:R-:W-:Y:S03]  /*5c30*/  STS.128 [R2+0x810], R120 ;  /* 0x0008107802007388 */ /* 0x000fe60000000c00 */
[C---:B------:R-:W-:Y:S01]  /*5c40*/  IADD3 R45, P0, R43.reuse, UR12, RZ ;  /* 0x0000000c2b2d7c10 */ /* 0x040fe2000ff1e0ff */
[----:B------:R-:W-:Y:S01]  /*5c50*/  STS.128 [R2+0xc00], R92 ;  /* 0x000c005c02007388 */ /* 0x000fe20000000c00 */
[----:B------:R-:W-:Y:S02]  /*5c60*/  IADD3 R43, P1, R43, UR14, RZ ;  /* 0x0000000e2b2b7c10 */ /* 0x000fe4000ff3e0ff */
[----:B------:R-:W-:Y:S01]  /*5c70*/  IADD3.X R46, R44, UR13, RZ, P0, !PT ;  /* 0x0000000d2c2e7c10 */ /* 0x000fe200087fe4ff */
[----:B------:R-:W-:Y:S01]  /*5c80*/  STS.128 [R2+0xc10], R96 ;  /* 0x000c106002007388 */ /* 0x000fe20000000c00 */
[----:B------:R-:W-:Y:S01]  /*5c90*/  BAR.SYNC.DEFER_BLOCKING 0x0 ;  /* 0x0000000000007b1d */ /* 0x000fe20000010000 */
[----:B------:R-:W-:-:S02]  /*5ca0*/  ISETP.GE.U32.AND P0, PT, R39, 0x100, PT ;  /* 0x000001002700780c */ /* 0x000fc40003f06070 */
[----:B------:R-:W-:Y:S01]  /*5cb0*/  @P5 IMAD.MOV.U32 R3, RZ, RZ, R46 ;  /* 0x000000ffff035224 */ /* 0x000fe200078e002e */
[----:B------:R-:W-:Y:S02]  /*5cc0*/  IADD3.X R44, R44, UR15, RZ, P1, !PT ;  /* 0x0000000f2c2c7c10 */ /* 0x000fe40008ffe4ff */
        /* <DEDUP_REMOVED lines=218> */
.L_x_3817:
[----:B--2---:R-:W-:Y:S01]  /*6a70*/  HFMA2.MMA R212, -RZ, RZ, 0, 5.9604644775390625e-08 ;  /* 0x00000001ffd47435 */ /* 0x004fe200000001ff */
[----:B------:R-:W-:Y:S01]  /*6a80*/  BSSY B1, `(.L_x_3923) ;  /* 0x0000007000017945 */ /* 0x000fe20003800000 */
[----:B------:R-:W-:Y:S01]  /*6a90*/  IMAD.MOV.U32 R213, RZ, RZ, R217 ;  /* 0x000000ffffd57224 */ /* 0x000fe200078e00d9 */
[----:B------:R-:W-:Y:S01]  /*6aa0*/  MOV R215, 0x1f ;  /* 0x0000001f00d77802 */ /* 0x000fe20000000f00 */
[----:B------:R-:W-:-:S07]  /*6ab0*/  IMAD.MOV.U32 R210, RZ, RZ, -0x1 ;  /* 0xffffffffffd27424 */ /* 0x000fce00078e00ff */
[----:B0----5:R-:W-:Y:S05]  /*6ac0*/  WARPSYNC.COLLECTIVE R210, `(.L_x_3924) ;  /* 0x00000000d2087348 */ /* 0x021fea0003c00000 */
[----:B------:R1:W2:Y:S02]  /*6ad0*/  SHFL.BFLY P4, R211, R213, R212, R215 ;  /* 0x0c0000d4d5d37389 */ /* 0x0002a400000800d7 */
[----:B012--5:R-:W-:Y:S01]  /*6ae0*/  ENDCOLLECTIVE ;  /* 0x000000000000791b */ /* 0x027fe20003800000 */
.L_x_3924:
[----:B------:R-:W-:Y:S05]  /*6af0*/  BSYNC B1 ;  /* 0x0000000000017941 */ /* 0x000fea0003800000 */
.L_x_3923:
        /* <DEDUP_REMOVED lines=8> */
.L_x_3925:
[----:B------:R-:W-:Y:S01]  /*6b80*/  FADD.FTZ R152, R152, R217 ;  /* 0x000000d998987221 */ /* 0x000fe20000010000 */
[----:B------:R-:W-:-:S04]  /*6b90*/  HFMA2.MMA R212, -RZ, RZ, 0, 1.1920928955078125e-07 ;  /* 0x00000002ffd47435 */ /* 0x000fc800000001ff */
[----:B------:R-:W-:Y:S01]  /*6ba0*/  MOV R213, R152 ;  /* 0x0000009800d57202 */ /* 0x000fe20000000f00 */
[----:B------:R-:W-:-:S07]  /*6bb0*/  IMAD.MOV.U32 R153, RZ, RZ, R211 ;  /* 0x000000ffff997224 */ /* 0x000fce00078e00d3 */
[----:B------:R-:W-:Y:S05]  /*6bc0*/  WARPSYNC.COLLECTIVE R210, `(.L_x_3926) ;  /* 0x00000000d2087348 */ /* 0x000fea0003c00000 */
[----:B------:R0:W1:Y:S02]  /*6bd0*/  SHFL.BFLY P4, R211, R213, R212, R215 ;  /* 0x0c0000d4d5d37389 */ /* 0x00006400000800d7 */
[----:B01----:R-:W-:Y:S01]  /*6be0*/  ENDCOLLECTIVE ;  /* 0x000000000000791b */ /* 0x003fe20003800000 */
.L_x_3926:
[----:B------:R-:W-:-:S05]  /*6bf0*/  FADD.FTZ R153, R153, R220 ;  /* 0x000000dc99997221 */ /* 0x000fca0000010000 */
[----:B------:R-:W-:Y:S01]  /*6c00*/  MOV R213, R153 ;  /* 0x0000009900d57202 */ /* 0x000fe20000000f00 */
[----:B------:R-:W-:-:S07]  /*6c10*/  IMAD.MOV.U32 R155, RZ, RZ, R211 ;  /* 0x000000ffff9b7224 */ /* 0x000fce00078e00d3 */
[----:B------:R-:W-:Y:S05]  /*6c20*/  WARPSYNC.COLLECTIVE R210, `(.L_x_3927) ;  /* 0x00000000d2087348 */ /* 0x000fea0003c00000 */
[----:B------:R0:W1:Y:S02]  /*6c30*/  SHFL.BFLY P4, R211, R213, R212, R215 ;  /* 0x0c0000d4d5d37389 */ /* 0x00006400000800d7 */
[----:B01----:R-:W-:Y:S01]  /*6c40*/  ENDCOLLECTIVE ;  /* 0x000000000000791b */ /* 0x003fe20003800000 */
.L_x_3927:
[----:B------:R-:W-:Y:S01]  /*6c50*/  FADD.FTZ R155, R152, R155 ;  /* 0x0000009b989b7221 */ /* 0x000fe20000010000 */
[----:B------:R-:W-:-:S03]  /*6c60*/  HFMA2.MMA R212, -RZ, RZ, 0, 2.384185791015625e-07 ;  /* 0x00000004ffd47435 */ /* 0x000fc600000001ff */
[----:B------:R-:W-:Y:S01]  /*6c70*/  IMAD.MOV.U32 R213, RZ, RZ, R155 ;  /* 0x000000ffffd57224 */ /* 0x000fe200078e009b */
[----:B------:R-:W-:-:S07]  /*6c80*/  MOV R154, R211 ;  /* 0x000000d3009a7202 */ /* 0x000fce0000000f00 */
[----:B------:R-:W-:Y:S05]  /*6c90*/  WARPSYNC.COLLECTIVE R210, `(.L_x_3928) ;  /* 0x00000000d2087348 */ /* 0x000fea0003c00000 */
[----:B------:R0:W1:Y:S02]  /*6ca0*/  SHFL.BFLY P4, R211, R213, R212, R215 ;  /* 0x0c0000d4d5d37389 */ /* 0x00006400000800d7 */
[----:B01----:R-:W-:Y:S01]  /*6cb0*/  ENDCOLLECTIVE ;  /* 0x000000000000791b */ /* 0x003fe20003800000 */
.L_x_3928:
[----:B------:R-:W-:-:S04]  /*6cc0*/  FADD.FTZ R154, R153, R154 ;  /* 0x0000009a999a7221 */ /* 0x000fc80000010000 */
[----:B------:R-:W-:Y:S01]  /*6cd0*/  IMAD.MOV.U32 R213, RZ, RZ, R154 ;  /* 0x000000ffffd57224 */ /* 0x000fe200078e009a */
[----:B------:R-:W-:-:S07]  /*6ce0*/  MOV R156, R211 ;  /* 0x000000d3009c7202 */ /* 0x000fce0000000f00 */
[----:B------:R-:W-:Y:S05]  /*6cf0*/  WARPSYNC.COLLECTIVE R210, `(.L_x_3929) ;  /* 0x00000000d2087348 */ /* 0x000fea0003c00000 */
[----:B------:R0:W1:Y:S02]  /*6d00*/  SHFL.BFLY P4, R211, R213, R212, R215 ;  /* 0x0c0000d4d5d37389 */ /* 0x00006400000800d7 */
[----:B01----:R-:W-:Y:S01]  /*6d10*/  ENDCOLLECTIVE ;  /* 0x000000000000791b */ /* 0x003fe20003800000 */
.L_x_3929:
[----:B------:R-:W-:-:S05]  /*6d20*/  FADD.FTZ R156, R155, R156 ;  /* 0x0000009c9b9c7221 */ /* 0x000fca0000010000 */
[----:B------:R-:W-:Y:S01]  /*6d30*/  MOV R213, R156 ;  /* 0x0000009c00d57202 */ /* 0x000fe20000000f00 */
[----:B------:R-:W-:Y:S01]  /*6d40*/  IMAD.MOV.U32 R212, RZ, RZ, 0x8 ;  /* 0x00000008ffd47424 */ /* 0x000fe200078e00ff */
[----:B------:R-:W-:-:S07]  /*6d50*/  MOV R157, R211 ;  /* 0x000000d3009d7202 */ /* 0x000fce0000000f00 */
[----:B------:R-:W-:Y:S05]  /*6d60*/  WARPSYNC.COLLECTIVE R210, `(.L_x_3930) ;  /* 0x00000000d2087348 */ /* 0x000fea0003c00000 */
[----:B------:R0:W1:Y:S02]  /*6d70*/  SHFL.BFLY P4, R211, R213, R212, R215 ;  /* 0x0c0000d4d5d37389 */ /* 0x00006400000800d7 */
[----:B01----:R-:W-:Y:S01]  /*6d80*/  ENDCOLLECTIVE ;  /* 0x000000000000791b */ /* 0x003fe20003800000 */
.L_x_3930:
[----:B------:R-:W-:-:S05]  /*6d90*/  FADD.FTZ R157, R154, R157 ;  /* 0x0000009d9a9d7221 */ /* 0x000fca0000010000 */
[----:B------:R-:W-:Y:S02]  /*6da0*/  MOV R213, R157 ;  /* 0x0000009d00d57202 */ /* 0x000fe40000000f00 */
[----:B------:R-:W-:-:S07]  /*6db0*/  MOV R159, R211 ;  /* 0x000000d3009f7202 */ /* 0x000fce0000000f00 */
[----:B------:R-:W-:Y:S05]  /*6dc0*/  WARPSYNC.COLLECTIVE R210, `(.L_x_3931) ;  /* 0x00000000d2087348 */ /* 0x000fea0003c00000 */
[----:B------:R0:W1:Y:S02]  /*6dd0*/  SHFL.BFLY P4, R211, R213, R212, R215 ;  /* 0x0c0000d4d5d37389 */ /* 0x00006400000800d7 */
[----:B01----:R-:W-:Y:S01]  /*6de0*/  ENDCOLLECTIVE ;  /* 0x000000000000791b */ /* 0x003fe20003800000 */
.L_x_3931:
[----:B------:R-:W-:Y:S01]  /*6df0*/  FADD.FTZ R159, R156, R159 ;  /* 0x0000009f9c9f7221 */ /* 0x000fe20000010000 */
[----:B------:R-:W-:-:S04]  /*6e00*/  HFMA2.MMA R212, -RZ, RZ, 0, 9.5367431640625e-07 ;  /* 0x00000010ffd47435 */ /* 0x000fc800000001ff */
[----:B------:R-:W-:Y:S01]  /*6e10*/  MOV R213, R159 ;  /* 0x0000009f00d57202 */ /* 0x000fe20000000f00 */
[----:B------:R-:W-:-:S07]  /*6e20*/  IMAD.MOV.U32 R158, RZ, RZ, R211 ;  /* 0x000000ffff9e7224 */ /* 0x000fce00078e00d3 */
[----:B------:R-:W-:Y:S05]  /*6e30*/  WARPSYNC.COLLECTIVE R210, `(.L_x_3932) ;  /* 0x00000000d2087348 */ /* 0x000fea0003c00000 */
[----:B------:R0:W1:Y:S02]  /*6e40*/  SHFL.BFLY P4, R211, R213, R212, R215 ;  /* 0x0c0000d4d5d37389 */ /* 0x00006400000800d7 */
[----:B01----:R-:W-:Y:S01]  /*6e50*/  ENDCOLLECTIVE ;  /* 0x000000000000791b */ /* 0x003fe20003800000 */
.L_x_3932:
[----:B------:R-:W-:-:S05]  /*6e60*/  FADD.FTZ R158, R157, R158 ;  /* 0x0000009e9d9e7221 */ /* 0x000fca0000010000 */
[----:B------:R-:W-:Y:S01]  /*6e70*/  MOV R213, R158 ;  /* 0x0000009e00d57202 */ /* 0x000fe20000000f00 */
[----:B------:R-:W-:-:S07]  /*6e80*/  IMAD.MOV.U32 R152, RZ, RZ, R211 ;  /* 0x000000ffff987224 */ /* 0x000fce00078e00d3 */
[----:B------:R-:W-:Y:S05]  /*6e90*/  WARPSYNC.COLLECTIVE R210, `(.L_x_3933) ;  /* 0x00000000d2087348 */ /* 0x000fea0003c00000 */
[----:B------:R0:W1:Y:S02]  /*6ea0*/  SHFL.BFLY P4, R211, R213, R212, R215 ;  /* 0x0c0000d4d5d37389 */ /* 0x00006400000800d7 */
[----:B01----:R-:W-:Y:S01]  /*6eb0*/  ENDCOLLECTIVE ;  /* 0x000000000000791b */ /* 0x003fe20003800000 */
.L_x_3933:
[----:B------:R-:W-:Y:S01]  /*6ec0*/  MOV R153, R211 ;  /* 0x000000d300997202 */ /* 0x000fe20000000f00 */
[----:B------:R-:W-:Y:S06]  /*6ed0*/  BRA `(.L_x_3934) ;  /* 0xffffffb400807947 */ /* 0x000fec000383ffff */
.L_x_3935:
        /* <DEDUP_REMOVED lines=10> */
.L_x_14255:


//--------------------- .text._ZN10layer_norm22ln_bwd_finalize_kernelINS_22Kernel_traits_finalizeILj1024Ef13__nv_bfloat16S2_S2_fjLb0ELj1024ELj4ENS_18Kernel_traits_baseILj1024EfS2_S2_S2_fjLj1024EEEEELb0ELb1EEEvNS_9BwdParamsE --------------------------
	.section	.text._ZN10layer_norm22ln_bwd_finalize_kernelINS_22Kernel_traits_finalizeILj1024Ef13__nv_bfloat16S2_S2_fjLb0ELj1024ELj4ENS_18Kernel_traits_baseILj1024EfS2_S2_S2_fjLj1024EEEEELb0ELb1EEEvNS_9BwdParamsE,"ax",@progbits
	.align	128
        .global         _ZN10layer_norm22ln_bwd_finalize_kernelINS_22Kernel_traits_finalizeILj1024Ef13__nv_bfloat16S2_S2_fjLb0ELj1024ELj4ENS_18Kernel_traits_baseILj1024EfS2_S2_S2_fjLj1024EEEEELb0ELb1EEEvNS_9BwdParamsE
        .type           _ZN10layer_norm22ln_bwd_finalize_kernelINS_22Kernel_traits_finalizeILj1024Ef13__nv_bfloat16S2_S2_fjLb0ELj1024ELj4ENS_18Kernel_traits_baseILj1024EfS2_S2_S2_fjLj1024EEEEELb0ELb1EEEvNS_9BwdParamsE,@function
        .size           _ZN10layer_norm22ln_bwd_finalize_kernelINS_22Kernel_traits_finalizeILj1024Ef13__nv_bfloat16S2_S2_fjLb0ELj1024ELj4ENS_18Kernel_traits_baseILj1024EfS2_S2_S2_fjLj1024EEEEELb0ELb1EEEvNS_9BwdParamsE,(.L_x_14256 - _ZN10layer_norm22ln_bwd_finalize_kernelINS_22Kernel_traits_finalizeILj1024Ef13__nv_bfloat16S2_S2_fjLb0ELj1024ELj4ENS_18Kernel_traits_baseILj1024EfS2_S2_S2_fjLj1024EEEEELb0ELb1EEEvNS_9BwdParamsE)
        .other          _ZN10layer_norm22ln_bwd_finalize_kernelINS_22Kernel_traits_finalizeILj1024Ef13__nv_bfloat16S2_S2_fjLb0ELj1024ELj4ENS_18Kernel_traits_baseILj1024EfS2_S2_S2_fjLj1024EEEEELb0ELb1EEEvNS_9BwdParamsE,@"STO_CUDA_ENTRY STV_DEFAULT"
_ZN10layer_norm22ln_bwd_finalize_kernelINS_22Kernel_traits_finalizeILj1024Ef13__nv_bfloat16S2_S2_fjLb0ELj1024ELj4ENS_18Kernel_traits_baseILj1024EfS2_S2_S2_fjLj1024EEEEELb0ELb1EEEvNS_9BwdParamsE:
.text._ZN10layer_norm22ln_bwd_finalize_kernelINS_22Kernel_traits_finalizeILj1024Ef13__nv_bfloat16S2_S2_fjLb0ELj1024ELj4ENS_18Kernel_traits_baseILj1024EfS2_S2_S2_fjLj1024EEEEELb0ELb1EEEvNS_9BwdParamsE:
        /* <DEDUP_REMOVED lines=26> */
.L_x_3945:
[----:B0-2---:R-:W0:Y:S01]  /*01a0*/  LDC R10, c[0x0][0x210] ;  /* 0x00008400ff0a7b82 */ /* 0x005e220000000800 */
[----:B------:R-:W-:Y:S01]  /*01b0*/  BSSY B0, `(.L_x_3936) ;  /* 0x0000067000007945 */ /* 0x000fe20003800000 */
[----:B------:R-:W-:Y:S01]  /*01c0*/  HFMA2.MMA R26, -RZ, RZ, 0, 0 ;  /* 0x00000000ff1a7435 */ /* 0x000fe200000001ff */
[----:B------:R-:W-:Y:S02]  /*01d0*/  MOV R20, RZ ;  /* 0x000000ff00147202 */ /* 0x000fe40000000f00 */
[----:B0-----:R-:W-:-:S13]  /*01e0*/  ISETP.GE.U32.AND P1, PT, R5, R10, PT ;  /* 0x0000000a0500720c */ /* 0x001fda0003f26070 */
[----:B-1----:R-:W-:Y:S05]  /*01f0*/  @P1 BRA `(.L_x_3937) ;  /* 0x0000000400881947 */ /* 0x002fea0003800000 */
        /* <DEDUP_REMOVED lines=25> */
.L_x_3940:
        /* <DEDUP_REMOVED lines=34> */
.L_x_3939:
[----:B------:R-:W-:Y:S05]  /*05b0*/  BSYNC B1 ;  /* 0x0000000000017941 */ /* 0x000fea0003800000 */
.L_x_3938:
        /* <DEDUP_REMOVED lines=25> */
.L_x_3942:
[----:B------:R-:W-:Y:S05]  /*0750*/  BSYNC B1 ;  /* 0x0000000000017941 */ /* 0x000fea0003800000 */
.L_x_3941:
        /* <DEDUP_REMOVED lines=12> */
.L_x_3937:
[----:B------:R-:W-:Y:S05]  /*0820*/  BSYNC B0 ;  /* 0x0000000000007941 */ /* 0x000fea0003800000 */
.L_x_3936:
        /* <DEDUP_REMOVED lines=29> */
.L_x_3956:
[----:B------:R-:W-:Y:S01]  /*0a00*/  @!P1 SHF.R.U32.HI R12, RZ, 0x3, R0 ;  /* 0x00000003ff0c9819 */ /* 0x000fe20000011600 */
[----:B----4-:R-:W-:Y:S01]  /*0a10*/  FADD.FTZ R14, R9, R14 ;  /* 0x0000000e090e7221 */ /* 0x010fe20000010000 */
[----:B---3--:R-:W-:Y:S02]  /*0a20*/  FADD.FTZ R11, R10, R11 ;  /* 0x0000000b0a0b7221 */ /* 0x008fe40000010000 */
[----:B------:R-:W-:-:S05]  /*0a30*/  @!P1 LOP3.LUT R12, R12, 0x1ffffffc, RZ, 0xc0, !PT ;  /* 0x1ffffffc0c0c9812 */ /* 0x000fca00078ec0ff */
[----:B------:R3:W-:Y:S04]  /*0a40*/  @!P1 STS [R12+UR4+0x2000], R14 ;  /* 0x0020000e0c009988 */ /* 0x0007e80008000804 */
[----:B------:R3:W-:Y:S02]  /*0a50*/  @!P1 STS [R12+UR4+0x2080], R11 ;  /* 0x0020800b0c009988 */ /* 0x0007e40008000804 */
.L_x_3943:
[----:B------:R-:W-:Y:S05]  /*0a60*/  WARPSYNC.ALL ;  /* 0x0000000000007948 */ /* 0x000fea0003800000 */
[----:B------:R-:W-:Y:S01]  /*0a70*/  BAR.SYNC.DEFER_BLOCKING 0x0 ;  /* 0x0000000000007b1d */ /* 0x000fe20000010000 */
[C---:B------:R-:W-:Y:S02]  /*0a80*/  ISETP.GT.U32.AND P1, PT, R3.reuse, -0x401, PT ;  /* 0xfffffbff0300780c */ /* 0x040fe40003f24070 */
[----:B------:R-:W-:-:S05]  /*0a90*/  IADD3 R3, R3, 0x400, RZ ;  /* 0x0000040003037810 */ /* 0x000fca0007ffe0ff */
[----:B--23--:R-:W2:Y:S08]  /*0aa0*/  @P0 LDC.64 R10, c[0x0][0x318] ;  /* 0x0000c600ff0a0b82 */ /* 0x00ceb00000000a00 */
[----:B------:R-:W3:Y:S01]  /*0ab0*/  @P0 LDC.64 R12, c[0x0][0x310] ;  /* 0x0000c400ff0c0b82 */ /* 0x000ee20000000a00 */
[----:B------:R-:W4:Y:S04]  /*0ac0*/  @P0 LDS.64 R14, [R6+0x2000] ;  /* 0x00200000060e0984 */ /* 0x000f280000000a00 */
[----:B------:R-:W5:Y:S01]  /*0ad0*/  @P0 LDS.64 R16, [R6+0x2080] ;  /* 0x0020800006100984 */ /* 0x000f620000000a00 */
[----:B--2---:R-:W-:-:S04]  /*0ae0*/  @P0 IMAD.WIDE.U32 R10, R4, 0x8, R10 ;  /* 0x00000008040a0825 */ /* 0x004fc800078e000a */
[C---:B---3--:R-:W-:Y:S01]  /*0af0*/  @P0 IMAD.WIDE.U32 R12, R4.reuse, 0x8, R12 ;  /* 0x00000008040c0825 */ /* 0x048fe200078e000c */
[----:B------:R-:W-:Y:S01]  /*0b00*/  IADD3 R4, R4, 0x200, RZ ;  /* 0x0000020004047810 */ /* 0x000fe20007ffe0ff */
[----:B----4-:R2:W-:Y:S04]  /*0b10*/  @P0 STG.E.64 desc[UR6][R10.64], R14 ;  /* 0x0000000e0a000986 */ /* 0x0105e8000c101b06 */
[----:B-----5:R2:W-:Y:S01]  /*0b20*/  @P0 STG.E.64 desc[UR6][R12.64], R16 ;  /* 0x000000100c000986 */ /* 0x0205e2000c101b06 */
[----:B------:R-:W-:Y:S05]  /*0b30*/  @P1 BRA `(.L_x_3945) ;  /* 0xfffffff400981947 */ /* 0x000fea000383ffff */
[----:B------:R-:W-:Y:S05]  /*0b40*/  EXIT ;  /* 0x000000000000794d */ /* 0x000fea0003800000 */
.L_x_3944:
[----:B------:R-:W-:Y:S01]  /*0b50*/  HFMA2.MMA R19, -RZ, RZ, 0, 5.9604644775390625e-08 ;  /* 0x00000001ff137435 */ /* 0x000fe200000001ff */
[----:B0--3--:R-:W-:Y:S01]  /*0b60*/  MOV R20, R10 ;  /* 0x0000000a00147202 */ /* 0x009fe20000000f00 */
[----:B------:R-:W-:Y:S01]  /*0b70*/  IMAD.MOV.U32 R22, RZ, RZ, 0x1f ;  /* 0x0000001fff167424 */ /* 0x000fe200078e00ff */
[----:B------:R-:W-:-:S08]  /*0b80*/  MOV R17, 0xffffffff ;  /* 0xffffffff00117802 */ /* 0x000fd00000000f00 */
[----:B-12---:R-:W-:Y:S05]  /*0b90*/  WARPSYNC.COLLECTIVE R17, `(.L_x_3946) ;  /* 0x0000000011087348 */ /* 0x006fea0003c00000 */
[----:B------:R0:W3:Y:S02]  /*0ba0*/  SHFL.BFLY P2, R18, R20, R19, R22 ;  /* 0x0c00001314127389 */ /* 0x0000e40000040016 */
[----:B0123--:R-:W-:Y:S01]  /*0bb0*/  ENDCOLLECTIVE ;  /* 0x000000000000791b */ /* 0x00ffe20003800000 */
.L_x_3946:
[----:B------:R-:W-:Y:S01]  /*0bc0*/  HFMA2.MMA R19, -RZ, RZ, 0, 1.1920928955078125e-07 ;  /* 0x00000002ff137435 */ /* 0x000fe200000001ff */
[----:B------:R-:W-:-:S05]  /*0bd0*/  MOV R11, R18 ;  /* 0x00000012000b7202 */ /* 0x000fca0000000f00 */
[----:B------:R-:W-:-:S05]  /*0be0*/  FADD.FTZ R11, R10, R11 ;  /* 0x0000000b0a0b7221 */ /* 0x000fca0000010000 */
[----:B------:R-:W-:-:S07]  /*0bf0*/  MOV R20, R11 ;  /* 0x0000000b00147202 */ /* 0x000fce0000000f00 */
[----:B------:R-:W-:Y:S05]  /*0c00*/  WARPSYNC.COLLECTIVE R17, `(.L_x_3947) ;  /* 0x0000000011087348 */ /* 0x000fea0003c00000 */
[----:B------:R0:W1:Y:S02]  /*0c10*/  SHFL.BFLY P2, R18, R20, R19, R22 ;  /* 0x0c00001314127389 */ /* 0x0000640000040016 */
[----:B01----:R-:W-:Y:S01]  /*0c20*/  ENDCOLLECTIVE ;  /* 0x000000000000791b */ /* 0x003fe20003800000 */
.L_x_3947:
[----:B------:R-:W-:Y:S01]  /*0c30*/  HFMA2.MMA R19, -RZ, RZ, 0, 2.384185791015625e-07 ;  /* 0x00000004ff137435 */ /* 0x000fe200000001ff */
[----:B------:R-:W-:-:S04]  /*0c40*/  IMAD.MOV.U32 R12, RZ, RZ, R18 ;  /* 0x000000ffff0c7224 */ /* 0x000fc800078e0012 */
[----:B------:R-:W-:-:S05]  /*0c50*/  FADD.FTZ R12, R11, R12 ;  /* 0x0000000c0b0c7221 */ /* 0x000fca0000010000 */
[----:B------:R-:W-:-:S07]  /*0c60*/  MOV R20, R12 ;  /* 0x0000000c00147202 */ /* 0x000fce0000000f00 */
[----:B------:R-:W-:Y:S05]  /*0c70*/  WARPSYNC.COLLECTIVE R17, `(.L_x_3948) ;  /* 0x0000000011087348 */ /* 0x000fea0003c00000 */
[----:B------:R0:W1:Y:S02]  /*0c80*/  SHFL.BFLY P2, R18, R20, R19, R22 ;  /* 0x0c00001314127389 */ /* 0x0000640000040016 */
[----:B01----:R-:W-:Y:S01]  /*0c90*/  ENDCOLLECTIVE ;  /* 0x000000000000791b */ /* 0x003fe20003800000 */
.L_x_3948:
[----:B------:R-:W-:Y:S01]  /*0ca0*/  IMAD.MOV.U32 R19, RZ, RZ, 0x8 ;  /* 0x00000008ff137424 */ /* 0x000fe200078e00ff */
[----:B------:R-:W-:-:S05]  /*0cb0*/  MOV R13, R18 ;  /* 0x00000012000d7202 */ /* 0x000fca0000000f00 */
[----:B------:R-:W-:-:S05]  /*0cc0*/  FADD.FTZ R13, R12, R13 ;  /* 0x0000000d0c0d7221 */ /* 0x000fca0000010000 */
[----:B------:R-:W-:-:S07]  /*0cd0*/  MOV R20, R13 ;  /* 0x0000000d00147202 */ /* 0x000fce0000000f00 */
[----:B------:R-:W-:Y:S05]  /*0ce0*/  WARPSYNC.COLLECTIVE R17, `(.L_x_3949) ;  /* 0x0000000011087348 */ /* 0x000fea0003c00000 */
[----:B------:R0:W1:Y:S02]  /*0cf0*/  SHFL.BFLY P2, R18, R20, R19, R22 ;  /* 0x0c00001314127389 */ /* 0x0000640000040016 */
[----:B01----:R-:W-:Y:S01]  /*0d00*/  ENDCOLLECTIVE ;  /* 0x000000000000791b */ /* 0x003fe20003800000 */
.L_x_3949:
[----:B------:R-:W-:Y:S01]  /*0d10*/  HFMA2.MMA R19, -RZ, RZ, 0, 9.5367431640625e-07 ;  /* 0x00000010ff137435 */ /* 0x000fe200000001ff */
[----:B------:R-:W-:-:S05]  /*0d20*/  MOV R10, R18 ;  /* 0x00000012000a7202 */ /* 0x000fca0000000f00 */
[----:B------:R-:W-:-:S05]  /*0d30*/  FADD.FTZ R10, R13, R10 ;  /* 0x0000000a0d0a7221 */ /* 0x000fca0000010000 */
[----:B------:R-:W-:-:S07]  /*0d40*/  MOV R20, R10 ;  /* 0x0000000a00147202 */ /* 0x000fce0000000f00 */
[----:B------:R-:W-:Y:S05]  /*0d50*/  WARPSYNC.COLLECTIVE R17, `(.L_x_3950) ;  /* 0x0000000011087348 */ /* 0x000fea0003c00000 */
[----:B------:R0:W1:Y:S02]  /*0d60*/  SHFL.BFLY P2, R18, R20, R19, R22 ;  /* 0x0c00001314127389 */ /* 0x0000640000040016 */
[----:B01----:R-:W-:Y:S01]  /*0d70*/  ENDCOLLECTIVE ;  /* 0x000000000000791b */ /* 0x003fe20003800000 */
.L_x_3950:
[----:B------:R-:W-:Y:S01]  /*0d80*/  HFMA2.MMA R19, -RZ, RZ, 0, 5.9604644775390625e-08 ;  /* 0x00000001ff137435 */ /* 0x000fe200000001ff */
[----:B------:R-:W-:Y:S01]  /*0d90*/  IMAD.MOV.U32 R20, RZ, RZ, R9 ;  /* 0x000000ffff147224 */ /* 0x000fe200078e0009 */
[----:B------:R-:W-:-:S09]  /*0da0*/  MOV R11, R18 ;  /* 0x00000012000b7202 */ /* 0x000fd20000000f00 */
[----:B------:R-:W-:Y:S05]  /*0db0*/  WARPSYNC.COLLECTIVE R17, `(.L_x_3951) ;  /* 0x0000000011087348 */ /* 0x000fea0003c00000 */
[----:B------:R0:W1:Y:S02]  /*0dc0*/  SHFL.BFLY P2, R18, R20, R19, R22 ;  /* 0x0c00001314127389 */ /* 0x0000640000040016 */
[----:B01----:R-:W-:Y:S01]  /*0dd0*/  ENDCOLLECTIVE ;  /* 0x000000000000791b */ /* 0x003fe20003800000 */
.L_x_3951:
[----:B------:R-:W-:Y:S01]  /*0de0*/  HFMA2.MMA R19, -RZ, RZ, 0, 1.1920928955078125e-07 ;  /* 0x00000002ff137435 */ /* 0x000fe200000001ff */
[----:B------:R-:W-:-:S05]  /*0df0*/  MOV R12, R18 ;  /* 0x00000012000c7202 */ /* 0x000fca0000000f00 */
[----:B------:R-:W-:-:S05]  /*0e00*/  FADD.FTZ R14, R9, R12 ;  /* 0x0000000c090e7221 */ /* 0x000fca0000010000 */
[----:B------:R-:W-:-:S07]  /*0e10*/  MOV R20, R14 ;  /* 0x0000000e00147202 */ /* 0x000fce0000000f00 */
[----:B------:R-:W-:Y:S05]  /*0e20*/  WARPSYNC.COLLECTIVE R17, `(.L_x_3952) ;  /* 0x0000000011087348 */ /* 0x000fea0003c00000 */
[----:B------:R0:W1:Y:S02]  /*0e30*/  SHFL.BFLY P2, R18, R20, R19, R22 ;  /* 0x0c00001314127389 */ /* 0x0000640000040016 */
[----:B01----:R-:W-:Y:S01]  /*0e40*/  ENDCOLLECTIVE ;  /* 0x000000000000791b */ /* 0x003fe20003800000 */
.L_x_3952:
[----:B------:R-:W-:Y:S01]  /*0e50*/  HFMA2.MMA R19, -RZ, RZ, 0, 2.384185791015625e-07 ;  /* 0x00000004ff137435 */ /* 0x000fe200000001ff */
[----:B------:R-:W-:-:S04]  /*0e60*/  IMAD.MOV.U32 R13, RZ, RZ, R18 ;  /* 0x000000ffff0d7224 */ /* 0x000fc800078e0012 */
[----:B------:R-:W-:-:S05]  /*0e70*/  FADD.FTZ R15, R14, R13 ;  /* 0x0000000d0e0f7221 */ /* 0x000fca0000010000 */
[----:B------:R-:W-:-:S07]  /*0e80*/  MOV R20, R15 ;  /* 0x0000000f00147202 */ /* 0x000fce0000000f00 */
[----:B------:R-:W-:Y:S05]  /*0e90*/  WARPSYNC.COLLECTIVE R17, `(.L_x_3953) ;  /* 0x0000000011087348 */ /* 0x000fea0003c00000 */
[----:B------:R0:W1:Y:S02]  /*0ea0*/  SHFL.BFLY P2, R18, R20, R19, R22 ;  /* 0x0c00001314127389 */ /* 0x0000640000040016 */
[----:B01----:R-:W-:Y:S01]  /*0eb0*/  ENDCOLLECTIVE ;  /* 0x000000000000791b */ /* 0x003fe20003800000 */
.L_x_3953:
[----:B------:R-:W-:Y:S01]  /*0ec0*/  IMAD.MOV.U32 R19, RZ, RZ, 0x8 ;  /* 0x00000008ff137424 */ /* 0x000fe200078e00ff */
[----:B------:R-:W-:-:S05]  /*0ed0*/  MOV R16, R18 ;  /* 0x0000001200107202 */ /* 0x000fca0000000f00 */
[----:B------:R-:W-:-:S05]  /*0ee0*/  FADD.FTZ R16, R15, R16 ;  /* 0x000000100f107221 */ /* 0x000fca0000010000 */
[----:B------:R-:W-:-:S07]  /*0ef0*/  MOV R20, R16 ;  /* 0x0000001000147202 */ /* 0x000fce0000000f00 */
[----:B------:R-:W-:Y:S05]  /*0f00*/  WARPSYNC.COLLECTIVE R17, `(.L_x_3954) ;  /* 0x0000000011087348 */ /* 0x000fea0003c00000 */
[----:B------:R0:W1:Y:S02]  /*0f10*/  SHFL.BFLY P2, R18, R20, R19, R22 ;  /* 0x0c00001314127389 */ /* 0x0000640000040016 */
[----:B01----:R-:W-:Y:S01]  /*0f20*/  ENDCOLLECTIVE ;  /* 0x000000000000791b */ /* 0x003fe20003800000 */
.L_x_3954:
[----:B------:R-:W-:Y:S01]  /*0f30*/  HFMA2.MMA R19, -RZ, RZ, 0, 9.5367431640625e-07 ;  /* 0x00000010ff137435 */ /* 0x000fe200000001ff */
[----:B------:R-:W-:-:S05]  /*0f40*/  MOV R9, R18 ;  /* 0x0000001200097202 */ /* 0x000fca0000000f00 */
[----:B------:R-:W-:-:S05]  /*0f50*/  FADD.FTZ R9, R16, R9 ;  /* 0x0000000910097221 */ /* 0x000fca0000010000 */
[----:B------:R-:W-:-:S07]  /*0f60*/  MOV R20, R9 ;  /* 0x0000000900147202 */ /* 0x000fce0000000f00 */
[----:B------:R-:W-:Y:S05]  /*0f70*/  WARPSYNC.COLLECTIVE R17, `(.L_x_3955) ;  /* 0x0000000011087348 */ /* 0x000fea0003c00000 */
[----:B------:R0:W1:Y:S02]  /*0f80*/  SHFL.BFLY P2, R18, R20, R19, R22 ;  /* 0x0c00001314127389 */ /* 0x0000640000040016 */
[----:B01----:R-:W-:Y:S01]  /*0f90*/  ENDCOLLECTIVE ;  /* 0x000000000000791b */ /* 0x003fe20003800000 */
.L_x_3955:
[----:B------:R-:W-:Y:S01]  /*0fa0*/  MOV R14, R18 ;  /* 0x00000012000e7202 */ /* 0x000fe20000000f00 */
[----:B------:R-:W-:Y:S06]  /*0fb0*/  BRA `(.L_x_3956) ;  /* 0xfffffff800907947 */ /* 0x000fec000383ffff */
.L_x_3957:
        /* <DEDUP_REMOVED lines=12> */
.L_x_14256:


//--------------------- .text._ZN10layer_norm13ln_bwd_kernelINS_13Kernel_traitsIf13__nv_bfloat16S2_S2_fjLj1024ELj1ELj4ELj1ELj16ENS_18Kernel_traits_baseILj1024EfS2_S2_S2_fjLj128EEEEELb1ELb0ELb1ELb1EEEvNS_9BwdParamsE --------------------------
	.section	.text._ZN10layer_norm13ln_bwd_kernelINS_13Kernel_traitsIf13__nv_bfloat16S2_S2_fjLj1024ELj1ELj4ELj1ELj16ENS_18Kernel_traits_baseILj1024EfS2_S2_S2_fjLj128EEEEELb1ELb0ELb1ELb1EEEvNS_9BwdParamsE,"ax",@progbits
	.align	128
        .global         _ZN10layer_norm13ln_bwd_kernelINS_13Kernel_traitsIf13__nv_bfloat16S2_S2_fjLj1024ELj1ELj4ELj1ELj16ENS_18Kernel_traits_baseILj1024EfS2_S2_S2_fjLj128EEEEELb1ELb0ELb1ELb1EEEvNS_9BwdParamsE
        .type           _ZN10layer_norm13ln_bwd_kernelINS_13Kernel_traitsIf13__nv_bfloat16S2_S2_fjLj1024ELj1ELj4ELj1ELj16ENS_18Kernel_traits_baseILj1024EfS2_S2_S2_fjLj128EEEEELb1ELb0ELb1ELb1EEEvNS_9BwdParamsE,@function
        .size           _ZN10layer_norm13ln_bwd_kernelINS_13Kernel_traitsIf13__nv_bfloat16S2_S2_fjLj1024ELj1ELj4ELj1ELj16ENS_18Kernel_traits_baseILj1024EfS2_S2_S2_fjLj128EEEEELb1ELb0ELb1ELb1EEEvNS_9BwdParamsE,(.L_x_14257 - _ZN10layer_norm13ln_bwd_kernelINS_13Kernel_traitsIf13__nv_bfloat16S2_S2_fjLj1024ELj1ELj4ELj1ELj16ENS_18Kernel_traits_baseILj1024EfS2_S2_S2_fjLj128EEEEELb1ELb0ELb1ELb1EEEvNS_9BwdParamsE)
        .other          _ZN10layer_norm13ln_bwd_kernelINS_13Kernel_traitsIf13__nv_bfloat16S2_S2_fjLj1024ELj1ELj4ELj1ELj16ENS_18Kernel_traits_baseILj1024EfS2_S2_S2_fjLj128EEEEELb1ELb0ELb1ELb1EEEvNS_9BwdParamsE,@"STO_CUDA_ENTRY STV_DEFAULT"
_ZN10layer_norm13ln_bwd_kernelINS_13Kernel_traitsIf13__nv_bfloat16S2_S2_fjLj1024ELj1ELj4ELj1ELj16ENS_18Kernel_traits_baseILj1024EfS2_S2_S2_fjLj128EEEEELb1ELb0ELb1ELb1EEEvNS_9BwdParamsE:
.text._ZN10layer_norm13ln_bwd_kernelINS_13Kernel_traitsIf13__nv_bfloat16S2_S2_fjLj1024ELj1ELj4ELj1ELj16ENS_18Kernel_traits_baseILj1024EfS2_S2_S2_fjLj128EEEEELb1ELb0ELb1ELb1EEEvNS_9BwdParamsE:
        /* <DEDUP_REMOVED lines=46> */
.L_x_3959:
[----:B------:R-:W-:Y:S01]  /*02e0*/  SHF.L.U32 R0, R191, 0x5, RZ ;  /* 0x00000005bf007819 */ /* 0x000fe200000006ff */
[----:B------:R-:W-:-:S03]  /*02f0*/  ULDC.64 UR6, c[0x0][0x260] ;  /* 0x0000980000067ab9 */ /* 0x000fc60000000a00 */
[----:B------:R-:W-:-:S04]  /*0300*/  LOP3.LUT R0, R0, 0x3e0, RZ, 0xc0, !PT ;  /* 0x000003e000007812 */ /* 0x000fc800078ec0ff */
[----:B------:R-:W-:Y:S02]  /*0310*/  IADD3 R2, P0, R0, UR6, RZ ;  /* 0x0000000600027c10 */ /* 0x000fe4000ff1e0ff */
[----:B------:R-:W0:Y:S03]  /*0320*/  LDC.U8 R0, c[0x0][0x2a0] ;  /* 0x0000a800ff007b82 */ /* 0x000e260000000000 */
[----:B------:R-:W-:-:S05]  /*0330*/  IMAD.X R3, RZ, RZ, UR7, P0 ;  /* 0x00000007ff037e24 */ /* 0x000fca00080e06ff */
        /* <DEDUP_REMOVED lines=39> */
[----:B01----:R-:W-:-:S07]  /*05b0*/  CS2R R84, SRZ ;  /* 0x0000000000547805 */ /* 0x003fce000001ff00 */
.L_x_4061:
        /* <DEDUP_REMOVED lines=8> */
[----:B-----5:R0:W5:Y:S01]  /*0640*/  LDG.E R194, desc[UR4][R194.64] ;  /* 0x00000004c2c27981 */ /* 0x020162000c1e1900 */
[----:B--2---:R-:W-:-:S06]  /*0650*/  IMAD.WIDE R198, R193, 0x4, R184 ;  /* 0x00000004c1c67825 */ /* 0x004fcc00078e02b8 */
[----:B------:R-:W2:Y:S01]  /*0660*/  LDC.64 R184, c[0x0][0x2c8] ;  /* 0x0000b200ffb87b82 */ /* 0x000ea20000000a00 */
[----:B------:R0:W5:Y:S02]  /*0670*/  LDG.E R192, desc[UR4][R198.64] ;  /* 0x00000004c6c07981 */ /* 0x000164000c1e1900 */
[----:B0-----:R-:W-:Y:S01]  /*0680*/  IMAD R2, R193, R214, RZ ;  /* 0x000000d6c1027224 */ /* 0x001fe200078e02ff */
[----:B------:R-:W-:-:S04]  /*0690*/  LOP3.LUT R212, R191, 0x1f, RZ, 0xc0, !PT ;  /* 0x0000001fbfd47812 */ /* 0x000fc800078ec0ff */
[----:B------:R-:W-:-:S04]  /*06a0*/  SHF.R.S32.HI R201, RZ, 0x1f, R2 ;  /* 0x0000001fffc97819 */ /* 0x000fc80000011402 */
[----:B------:R-:W-:-:S04]  /*06b0*/  LEA.HI R201, R201, R2, RZ, 0x3 ;  /* 0x00000002c9c97211 */ /* 0x000fc800078f18ff */
[----:B------:R-:W-:Y:S01]  /*06c0*/  LEA.HI.SX32 R211, R201, R212, 0x1d ;  /* 0x000000d4c9d37211 */ /* 0x000fe200078feaff */
[----:B------:R-:W-:Y:S03]  /*06d0*/  BSSY B1, `(.L_x_3961) ;  /* 0x00001a0000017945 */ /* 0x000fe60003800000 */
[C---:B------:R-:W-:Y:S02]  /*06e0*/  IADD3 R207, R211.reuse, 0x20, RZ ;  /* 0x00000020d3cf7810 */ /* 0x040fe40007ffe0ff */
[C---:B------:R-:W-:Y:S01]  /*06f0*/  IADD3 R206, R211.reuse, 0x40, RZ ;  /* 0x00000040d3ce7810 */ /* 0x040fe20007ffe0ff */
[C---:B------:R-:W-:Y:S02]  /*0700*/  VIADD R2, R211.reuse, 0x60 ;  /* 0x00000060d3027836 */ /* 0x040fe40000000000 */
[----:B--2---:R-:W-:-:S04]  /*0710*/  IMAD.WIDE.U32 R208, R211, 0x10, R184 ;  /* 0x00000010d3d07825 */ /* 0x004fc800078e00b8 */
[----:B------:R-:W-:-:S04]  /*0720*/  IMAD.WIDE.U32 R204, R207, 0x10, R184 ;  /* 0x00000010cfcc7825 */ /* 0x000fc800078e00b8 */
[----:B---3--:R-:W-:-:S04]  /*0730*/  IMAD.WIDE.U32 R186, R206, 0x10, R184 ;  /* 0x00000010ceba7825 */ /* 0x008fc800078e00b8 */
[----:B-1----:R-:W-:-:S04]  /*0740*/  IMAD.WIDE R196, R193, 0x4, R196 ;  /* 0x00000004c1c47825 */ /* 0x002fc800078e02c4 */
[----:B------:R-:W-:Y:S01]  /*0750*/  IMAD.WIDE.U32 R184, R2, 0x10, R184 ;  /* 0x0000001002b87825 */ /* 0x000fe200078e00b8 */
[----:B----4-:R-:W-:-:S13]  /*0760*/  ISETP.GT.AND P2, PT, R200, RZ, PT ;  /* 0x000000ffc800720c */ /* 0x010fda0003f44270 */
[----:B------:R-:W-:Y:S05]  /*0770*/  @P2 BRA `(.L_x_3962) ;  /* 0x0000000000742947 */ /* 0x000fea0003800000 */
[----:B-----5:R-:W-:Y:S01]  /*0780*/  ISETP.GE.AND P3, PT, R192, 0x1, PT ;  /* 0x00000001c000780c */ /* 0x020fe20003f66270 */
[----:B------:R-:W0:Y:S01]  /*0790*/  LDC.64 R196, c[0x0][0x240] ;  /* 0x00009000ffc47b82 */ /* 0x000e220000000a00 */
[----:B------:R-:W-:Y:S01]  /*07a0*/  HFMA2.MMA R203, -RZ, RZ, 0, 0 ;  /* 0x00000000ffcb7435 */ /* 0x000fe200000001ff */
[----:B------:R-:W-:Y:S01]  /*07b0*/  MOV R213, UR12 ;  /* 0x0000000c00d57c02 */ /* 0x000fe20008000f00 */
[----:B------:R-:W-:-:S03]  /*07c0*/  IMAD.U32 R215, RZ, RZ, UR13 ;  /* 0x0000000dffd77e24 */ /* 0x000fc6000f8e00ff */
        /* <DEDUP_REMOVED lines=22> */
[----:B------:R-:W-:Y:S01]  /*0930*/  CS2R R216, SRZ ;  /* 0x0000000000d87805 */ /* 0x000fe2000001ff00 */
[----:B-1----:R-:W-:Y:S06]  /*0940*/  BRA `(.L_x_3963) ;  /* 0x0000001400e07947 */ /* 0x002fec0003800000 */
.L_x_3962:
        /* <DEDUP_REMOVED lines=10> */
[----:B------:R-:W-:Y:S01]  /*09f0*/  IADD3 R13, R3, 0x40, RZ ;  /* 0x00000040030d7810 */ /* 0x000fe20007ffe0ff */
[----:B------:R-:W-:Y:S02]  /*0a00*/  IMAD.WIDE.U32 R24, R207, 0x10, R16 ;  /* 0x00000010cf187825 */ /* 0x000fe400078e0010 */
[----:B------:R-:W2:Y:S02]  /*0a10*/  LDG.E.128 R32, desc[UR4][R32.64] ;  /* 0x0000000420207981 */ /* 0x000ea4000c1e1d00 */
[C---:B---3--:R-:W-:Y:S02]  /*0a20*/  IMAD.WIDE.U32 R28, R3.reuse, 0x10, R20 ;  /* 0x00000010031c7825 */ /* 0x048fe400078e0014 */
[----:B------:R-:W3:Y:S02]  /*0a30*/  LDG.E.128 R24, desc[UR4][R24.64] ;  /* 0x0000000418187981 */ /* 0x000ee4000c1e1d00 */
[----:B------:R-:W-:Y:S02]  /*0a40*/  VIADD R9, R3, 0x20 ;  /* 0x0000002003097836 */ /* 0x000fe40000000000 */
[--C-:B------:R-:W-:Y:S01]  /*0a50*/  IMAD.WIDE.U32 R4, R206, 0x10, R16.reuse ;  /* 0x00000010ce047825 */ /* 0x100fe200078e0010 */
[----:B------:R-:W3:Y:S03]  /*0a60*/  LDG.E.128 R28, desc[UR4][R28.64] ;  /* 0x000000041c1c7981 */ /* 0x000ee6000c1e1d00 */
[----:B------:R-:W-:-:S02]  /*0a70*/  IMAD.WIDE.U32 R16, R2, 0x10, R16 ;  /* 0x0000001002107825 */ /* 0x000fc400078e0010 */
[----:B------:R-:W3:Y:S02]  /*0a80*/  LDG.E.128 R4, desc[UR4][R4.64] ;  /* 0x0000000404047981 */ /* 0x000ee4000c1e1d00 */
[--C-:B------:R-:W-:Y:S02]  /*0a90*/  IMAD.WIDE.U32 R8, R9, 0x10, R20.reuse ;  /* 0x0000001009087825 */ /* 0x100fe400078e0014 */
[----:B------:R-:W3:Y:S02]  /*0aa0*/  LDG.E.128 R16, desc[UR4][R16.64] ;  /* 0x0000000410107981 */ /* 0x000ee4000c1e1d00 */
[----:B------:R-:W-:Y:S02]  /*0ab0*/  IMAD.WIDE.U32 R12, R13, 0x10, R20 ;  /* 0x000000100d0c7825 */ /* 0x000fe400078e0014 */
[----:B------:R-:W3:Y:S04]  /*0ac0*/  LDG.E.128 R8, desc[UR4][R8.64] ;  /* 0x0000000408087981 */ /* 0x000ee8000c1e1d00 */
[----:B------:R-:W3:Y:S01]  /*0ad0*/  LDG.E.128 R12, desc[UR4][R12.64] ;  /* 0x000000040c0c7981 */ /* 0x000ee2000c1e1d00 */
[----:B------:R-:W-:-:S05]  /*0ae0*/  IADD3 R3, R3, 0x60, RZ ;  /* 0x0000006003037810 */ /* 0x000fca0007ffe0ff */
[----:B------:R-:W-:-:S06]  /*0af0*/  IMAD.WIDE.U32 R20, R3, 0x10, R20 ;  /* 0x0000001003147825 */ /* 0x000fcc00078e0014 */
[----:B------:R-:W3:Y:S01]  /*0b00*/  LDG.E.128 R20, desc[UR4][R20.64] ;  /* 0x0000000414147981 */ /* 0x000ee2000c1e1d00 */
[----:B-----5:R-:W-:-:S13]  /*0b10*/  ISETP.GE.AND P3, PT, R192, 0x1, PT ;  /* 0x00000001c000780c */ /* 0x020fda0003f66270 */
[----:B------:R-:W-:-:S04]  /*0b20*/  @P3 VIADD R3, R192, 0xffffffff ;  /* 0xffffffffc0033836 */ /* 0x000fc80000000000 */
[----:B------:R-:W-:-:S05]  /*0b30*/  @P3 IMAD R3, R3, R214, RZ ;  /* 0x000000d603033224 */ /* 0x000fca00078e02ff */
[----:B------:R-:W-:-:S04]  /*0b40*/  @P3 SHF.R.S32.HI R156, RZ, 0x1f, R3 ;  /* 0x0000001fff9c3819 */ /* 0x000fc80000011403 */
[----:B------:R-:W-:Y:S02]  /*0b50*/  @P3 LEA.HI R3, R156, R3, RZ, 0x3 ;  /* 0x000000039c033211 */ /* 0x000fe400078f18ff */
[----:B------:R-:W-:Y:S02]  /*0b60*/  MOV R203, RZ ;  /* 0x000000ff00cb7202 */ /* 0x000fe40000000f00 */
[----:B------:R-:W-:-:S04]  /*0b70*/  @P3 LEA.HI.SX32 R203, R3, R212, 0x1d ;  /* 0x000000d403cb3211 */ /* 0x000fc800078feaff */
[C---:B------:R-:W-:Y:S01]  /*0b80*/  IADD3 R199, R203.reuse, 0x40, RZ ;  /* 0x00000040cbc77810 */ /* 0x040fe20007ffe0ff */
[C---:B------:R-:W-:Y:S01]  /*0b90*/  VIADD R201, R203.reuse, 0x20 ;  /* 0x00000020cbc97836 */ /* 0x040fe20000000000 */
        /* <DEDUP_REMOVED lines=15> */
[----:B------:R-:W5:Y:S04]  /*0c90*/  @P0 LDG.E.128 R40, desc[UR4][R186.64] ;  /* 0x00000004ba280981 */ /* 0x000f68000c1e1d00 */
[----:B------:R2:W5:Y:S01]  /*0ca0*/  @P0 LDG.E.128 R36, desc[UR4][R184.64] ;  /* 0x00000004b8240981 */ /* 0x000562000c1e1d00 */
[----:B------:R-:W-:-:S04]  /*0cb0*/  ISETP.NE.AND P0, PT, R0, RZ, PT ;  /* 0x000000ff0000720c */ /* 0x000fc80003f05270 */
[----:B--2---:R-:W-:Y:S02]  /*0cc0*/  FSEL R185, R180, RZ, !P0 ;  /* 0x000000ffb4b97208 */ /* 0x004fe40004000000 */
[C---:B------:R-:W-:Y:S02]  /*0cd0*/  PRMT R156, R33.reuse, 0x7632, R156 ;  /* 0x00007632219c7816 */ /* 0x040fe4000000009c */
[----:B------:R-:W-:Y:S01]  /*0ce0*/  SHF.L.U32 R178, R33, 0x10, RZ ;  /* 0x0000001021b27819 */ /* 0x000fe200000006ff */
[C---:B------:R-:W-:Y:S01]  /*0cf0*/  IMAD.U32 R33, R35.reuse, 0x10000, RZ ;  /* 0x0001000023217824 */ /* 0x040fe200078e00ff */
[----:B------:R-:W-:Y:S01]  /*0d00*/  PRMT R3, R35, 0x7632, R3 ;  /* 0x0000763223037816 */ /* 0x000fe20000000003 */
[C---:B------:R-:W-:Y:S01]  /*0d10*/  IMAD.U32 R182, R32.reuse, 0x10000, RZ ;  /* 0x0001000020b67824 */ /* 0x040fe200078e00ff */
[----:B------:R-:W-:Y:S02]  /*0d20*/  PRMT R158, R32, 0x7632, R158 ;  /* 0x00007632209e7816 */ /* 0x000fe4000000009e */
[C---:B---3--:R-:W-:Y:S01]  /*0d30*/  PRMT R35, R29.reuse, 0x7632, R35 ;  /* 0x000076321d237816 */ /* 0x048fe20000000023 */
[----:B------:R-:W-:Y:S01]  /*0d40*/  IMAD.U32 R165, R29, 0x10000, RZ ;  /* 0x000100001da57824 */ /* 0x000fe200078e00ff */
[----:B------:R-:W-:Y:S01]  /*0d50*/  PRMT R29, R24, 0x7632, R29 ;  /* 0x00007632181d7816 */ /* 0x000fe2000000001d */
[----:B------:R-:W-:Y:S01]  /*0d60*/  IMAD.U32 R156, R156, 0x10000, RZ ;  /* 0x000100009c9c7824 */ /* 0x000fe200078e00ff */
[----:B------:R-:W-:-:S02]  /*0d70*/  PRMT R32, R34, 0x7632, R32 ;  /* 0x0000763222207816 */ /* 0x000fc40000000020 */
[----:B------:R-:W-:Y:S02]  /*0d80*/  SHF.L.U32 R160, R34, 0x10, RZ ;  /* 0x0000001022a07819 */ /* 0x000fe400000006ff */
[C---:B------:R-:W-:Y:S02]  /*0d90*/  PRMT R34, R28.reuse, 0x7632, R34 ;  /* 0x000076321c227816 */ /* 0x040fe40000000022 */
[----:B------:R-:W-:Y:S02]  /*0da0*/  SHF.L.U32 R167, R28, 0x10, RZ ;  /* 0x000000101ca77819 */ /* 0x000fe400000006ff */
[C---:B------:R-:W-:Y:S02]  /*0db0*/  PRMT R157, R30.reuse, 0x7632, R157 ;  /* 0x000076321e9d7816 */ /* 0x040fe4000000009d */
[----:B------:R-:W-:Y:S01]  /*0dc0*/  SHF.L.U32 R163, R30, 0x10, RZ ;  /* 0x000000101ea37819 */ /* 0x000fe200000006ff */
[----:B------:R-:W-:Y:S01]  /*0dd0*/  IMAD.U32 R188, R24, 0x10000, RZ ;  /* 0x0001000018bc7824 */ /* 0x000fe200078e00ff */
[----:B------:R-:W-:Y:S01]  /*0de0*/  PRMT R159, R31, 0x7632, R159 ;  /* 0x000076321f9f7816 */ /* 0x000fe2000000009f */
[----:B------:R-:W-:Y:S01]  /*0df0*/  IMAD.U32 R186, R5, 0x10000, RZ ;  /* 0x0001000005ba7824 */ /* 0x000fe200078e00ff */
[----:B------:R-:W-:-:S02]  /*0e00*/  SHF.L.U32 R161, R31, 0x10, RZ ;  /* 0x000000101fa17819 */ /* 0x000fc400000006ff */
[C---:B------:R-:W-:Y:S02]  /*0e10*/  PRMT R28, R25.reuse, 0x7632, R28 ;  /* 0x00007632191c7816 */ /* 0x040fe4000000001c */
[----:B------:R-:W-:Y:S02]  /*0e20*/  SHF.L.U32 R30, R25, 0x10, RZ ;  /* 0x00000010191e7819 */ /* 0x000fe400000006ff */
[----:B------:R-:W-:Y:S02]  /*0e30*/  PRMT R25, R26, 0x7632, R25 ;  /* 0x000076321a197816 */ /* 0x000fe40000000019 */
[----:B------:R-:W-:Y:S01]  /*0e40*/  PRMT R31, R5, 0x7632, R31 ;  /* 0x00007632051f7816 */ /* 0x000fe2000000001f */
[----:B------:R-:W-:Y:S01]  /*0e50*/  FADD.FTZ R5, -R185, R182 ;  /* 0x000000b6b9057221 */ /* 0x000fe20000010100 */
[C---:B------:R-:W-:Y:S02]  /*0e60*/  PRMT R187, R6.reuse, 0x7632, R187 ;  /* 0x0000763206bb7816 */ /* 0x040fe400000000bb */
[----:B------:R-:W-:Y:S01]  /*0e70*/  SHF.L.U32 R190, R6, 0x10, RZ ;  /* 0x0000001006be7819 */ /* 0x000fe200000006ff */
[----:B------:R-:W-:Y:S01]  /*0e80*/  IMAD.U32 R6, R29, 0x10000, RZ ;  /* 0x000100001d067824 */ /* 0x000fe200078e00ff */
[C---:B------:R-:W-:Y:S01]  /*0e90*/  PRMT R189, R7.reuse, 0x7632, R189 ;  /* 0x0000763207bd7816 */ /* 0x040fe200000000bd */
[----:B------:R-:W-:Y:S01]  /*0ea0*/  IMAD.U32 R173, R10, 0x10000, RZ ;  /* 0x000100000aad7824 */ /* 0x000fe200078e00ff */
[----:B------:R-:W-:Y:S01]  /*0eb0*/  SHF.L.U32 R204, R7, 0x10, RZ ;  /* 0x0000001007cc7819 */ /* 0x000fe200000006ff */
[----:B------:R-:W-:Y:S01]  /*0ec0*/  FADD.FTZ R7, -R185, R178 ;  /* 0x000000b2b9077221 */ /* 0x000fe20000010100 */
[----:B------:R-:W-:Y:S01]  /*0ed0*/  PRMT R209, R19, 0x7632, R209 ;  /* 0x0000763213d17816 */ /* 0x000fe200000000d1 */
[----:B------:R-:W-:Y:S01]  /*0ee0*/  FADD.FTZ R217, -R185, R156 ;  /* 0x0000009cb9d97221 */ /* 0x000fe20000010100 */
[----:B------:R-:W-:-:S02]  /*0ef0*/  SHF.L.U32 R158, R158, 0x10, RZ ;  /* 0x000000109e9e7819 */ /* 0x000fc400000006ff */
[C---:B------:R-:W-:Y:S01]  /*0f00*/  PRMT R24, R27.reuse, 0x7632, R24 ;  /* 0x000076321b187816 */ /* 0x040fe20000000018 */
[----:B------:R-:W-:Y:S01]  /*0f10*/  IMAD.U32 R27, R27, 0x10000, RZ ;  /* 0x000100001b1b7824 */ /* 0x000fe200078e00ff */
[C---:B------:R-:W-:Y:S02]  /*0f20*/  PRMT R164, R9.reuse, 0x7632, R164 ;  /* 0x0000763209a47816 */ /* 0x040fe400000000a4 */
[----:B------:R-:W-:Y:S01]  /*0f30*/  SHF.L.U32 R171, R9, 0x10, RZ ;  /* 0x0000001009ab7819 */ /* 0x000fe200000006ff */
[----:B------:R-:W-:Y:S01]  /*0f40*/  FADD.FTZ R9, -R185, R160 ;  /* 0x000000a0b9097221 */ /* 0x000fe20000010100 */
[----:B------:R-:W-:Y:S02]  /*0f50*/  PRMT R166, R10, 0x7632, R166 ;  /* 0x000076320aa67816 */ /* 0x000fe400000000a6 */
[C---:B------:R-:W-:Y:S02]  /*0f60*/  PRMT R162, R8.reuse, 0x7632, R162 ;  /* 0x0000763208a27816 */ /* 0x040fe400000000a2 */
[----:B------:R-:W-:-:S02]  /*0f70*/  SHF.L.U32 R169, R8, 0x10, RZ ;  /* 0x0000001008a97819 */ /* 0x000fc400000006ff */
[C---:B------:R-:W-:Y:S02]  /*0f80*/  PRMT R168, R11.reuse, 0x7632, R168 ;  /* 0x000076320ba87816 */ /* 0x040fe400000000a8 */
[----:B------:R-:W-:Y:S01]  /*0f90*/  SHF.L.U32 R175, R11, 0x10, RZ ;  /* 0x000000100baf7819 */ /* 0x000fe200000006ff */
[----:B------:R-:W-:Y:S01]  /*0fa0*/  FADD.FTZ R11, -R185, R188 ;  /* 0x000000bcb90b7221 */ /* 0x000fe20000010100 */
[C---:B------:R-:W-:Y:S02]  /*0fb0*/  PRMT R10, R4.reuse, 0x7632, R10 ;  /* 0x00007632040a7816 */ /* 0x040fe4000000000a */
[----:B------:R-:W-:Y:S02]  /*0fc0*/  SHF.L.U32 R184, R4, 0x10, RZ ;  /* 0x0000001004b87819 */ /* 0x000fe400000006ff */
[C---:B------:R-:W-:Y:S02]  /*0fd0*/  PRMT R172, R13.reuse, 0x7632, R172 ;  /* 0x000076320dac7816 */ /* 0x040fe400000000ac */
[----:B------:R-:W-:Y:S01]  /*0fe0*/  SHF.L.U32 R181, R13, 0x10, RZ ;  /* 0x000000100db57819 */ /* 0x000fe200000006ff */
[----:B------:R-:W-:Y:S01]  /*0ff0*/  FADD.FTZ R13, -R185, R30 ;  /* 0x0000001eb90d7221 */ /* 0x000fe20000010100 */
[----:B------:R-:W-:Y:S01]  /*1000*/  SHF.L.U32 R4, R3, 0x10, RZ ;  /* 0x0000001003047819 */ /* 0x000fe200000006ff */
[----:B------:R-:W-:Y:S01]  /*1010*/  FADD.FTZ R223, -R185, R6 ;  /* 0x00000006b9df7221 */ /* 0x000fe20000010100 */
[----:B------:R-:W-:Y:S01]  /*1020*/  SHF.L.U32 R8, R25, 0x10, RZ ;  /* 0x0000001019087819 */ /* 0x000fe200000006ff */
[----:B------:R-:W-:Y:S01]  /*1030*/  FADD.FTZ R25, -R185, R186 ;  /* 0x000000bab9197221 */ /* 0x000fe20000010100 */
[----:B------:R-:W-:Y:S01]  /*1040*/  SHF.L.U32 R30, R209, 0x10, RZ ;  /* 0x00000010d11e7819 */ /* 0x000fe200000006ff */
[C---:B------:R-:W-:Y:S01]  /*1050*/  FMUL.FTZ R3, R194.reuse, R5 ;  /* 0x00000005c2037220 */ /* 0x040fe20000410000 */
[----:B------:R-:W-:Y:S01]  /*1060*/  SHF.L.U32 R188, R35, 0x10, RZ ;  /* 0x0000001023bc7819 */ /* 0x000fe200000006ff */
[----:B------:R-:W-:Y:S01]  /*1070*/  FADD.FTZ R209, -R185, R158 ;  /* 0x0000009eb9d17221 */ /* 0x000fe20000010100 */
[C---:B------:R-:W-:Y:S01]  /*1080*/  PRMT R195, R17.reuse, 0x7632, R195 ;  /* 0x0000763211c37816 */ /* 0x040fe200000000c3 */
[C---:B------:R-:W-:Y:S01]  /*1090*/  FMUL.FTZ R5, R194.reuse, R7 ;  /* 0x00000007c2057220 */ /* 0x040fe20000410000 */
[----:B------:R-:W-:Y:S01]  /*10a0*/  SHF.L.U32 R210, R17, 0x10, RZ ;  /* 0x0000001011d27819 */ /* 0x000fe200000006ff */
[----:B------:R-:W-:Y:S01]  /*10b0*/  FMUL.FTZ R6, R194, R217 ;  /* 0x000000d9c2067220 */ /* 0x000fe20000410000 */
[----:B------:R-:W-:Y:S01]  /*10c0*/  SHF.L.U32 R186, R34, 0x10, RZ ;  /* 0x0000001022ba7819 */ /* 0x000fe200000006ff */
[C---:B------:R-:W-:Y:S01]  /*10d0*/  FADD.FTZ R17, -R185.reuse, R27 ;  /* 0x0000001bb9117221 */ /* 0x040fe20000010100 */
[----:B------:R-:W-:Y:S01]  /*10e0*/  FMUL.FTZ R7, R194, R9 ;  /* 0x00000009c2077220 */ /* 0x000fe20000410000 */
[----:B------:R-:W-:Y:S01]  /*10f0*/  FMUL.FTZ R34, R80, R167 ;  /* 0x000000a750227220 */ /* 0x000fe20000410000 */
[----:B------:R-:W-:Y:S01]  /*1100*/  SHF.L.U32 R10, R10, 0x10, RZ ;  /* 0x000000100a0a7819 */ /* 0x000fe200000006ff */
[C---:B------:R-:W-:Y:S01]  /*1110*/  FADD.FTZ R27, -R185.reuse, R190 ;  /* 0x000000beb91b7221 */ /* 0x040fe20000010100 */
[C---:B------:R-:W-:Y:S01]  /*1120*/  FADD.FTZ R33, -R185.reuse, R33 ;  /* 0x00000021b9217221 */ /* 0x040fe20000010100 */
[----:B------:R-:W-:Y:S01]  /*1130*/  FADD.FTZ R221, -R185, R4 ;  /* 0x00000004b9dd7221 */ /* 0x000fe20000010100 */
[----:B------:R-:W-:-:S02]  /*1140*/  IMAD.U32 R190, R157, 0x10000, RZ ;  /* 0x000100009dbe7824 */ /* 0x000fc400078e00ff */
[----:B------:R-:W-:Y:S01]  /*1150*/  FMUL.FTZ R4, R194, R209 ;  /* 0x000000d1c2047220 */ /* 0x000fe20000410000 */
[-C--:B------:R-:W-:Y:S01]  /*1160*/  FFMA.FTZ R87, R6, R188.reuse, R87 ;  /* 0x000000bc06577223 */ /* 0x080fe20000010057 */
[----:B------:R-:W-:Y:S01]  /*1170*/  FADD.FTZ R119, R119, R188 ;  /* 0x000000bc77777221 */ /* 0x000fe20000010000 */
[----:B------:R-:W-:Y:S01]  /*1180*/  FMUL.FTZ R157, R83, R188 ;  /* 0x000000bc539d7220 */ /* 0x000fe20000410000 */
[----:B------:R-:W-:Y:S01]  /*1190*/  PRMT R174, R14, 0x7632, R174 ;  /* 0x000076320eae7816 */ /* 0x000fe200000000ae */
[-C--:B------:R-:W-:Y:S01]  /*11a0*/  FFMA.FTZ R88, R7, R163.reuse, R88 ;  /* 0x000000a307587223 */ /* 0x080fe20000010058 */
[----:B------:R-:W-:Y:S01]  /*11b0*/  FADD.FTZ R120, R120, R163 ;  /* 0x000000a378787221 */ /* 0x000fe20000010000 */
[----:B------:R-:W-:Y:S01]  /*11c0*/  FMUL.FTZ R158, R76, R163 ;  /* 0x000000a34c9e7220 */ /* 0x000fe20000410000 */
[----:B------:R-:W-:Y:S01]  /*11d0*/  FMUL.FTZ R35, R81, R186 ;  /* 0x000000ba51237220 */ /* 0x000fe20000410000 */
[----:B------:R-:W-:Y:S01]  /*11e0*/  FADD.FTZ R188, RZ, R34 ;  /* 0x00000022ffbc7221 */ /* 0x000fe20000010000 */
[----:B------:R-:W-:Y:S01]  /*11f0*/  FADD.FTZ R29, -R185, R204 ;  /* 0x000000ccb91d7221 */ /* 0x000fe20000010100 */
[----:B------:R-:W-:Y:S01]  /*1200*/  FFMA.FTZ R163, R3, R34, RZ ;  /* 0x0000002203a37223 */ /* 0x000fe200000100ff */
[----:B------:R-:W-:Y:S01]  /*1210*/  FADD.FTZ R231, -R185, R10 ;  /* 0x0000000ab9e77221 */ /* 0x000fe20000010100 */
[C---:B------:R-:W-:Y:S01]  /*1220*/  FMUL.FTZ R9, R194.reuse, R33 ;  /* 0x00000021c2097220 */ /* 0x040fe20000410000 */
[----:B------:R-:W-:Y:S01]  /*1230*/  SHF.L.U32 R204, R159, 0x10, RZ ;  /* 0x000000109fcc7819 */ /* 0x000fe200000006ff */
[----:B------:R-:W-:Y:S01]  /*1240*/  FMUL.FTZ R10, R194, R221 ;  /* 0x000000ddc20a7220 */ /* 0x000fe20000410000 */
[-C--:B------:R-:W-:Y:S01]  /*1250*/  FFMA.FTZ R86, R5, R165.reuse, R86 ;  /* 0x000000a505567223 */ /* 0x080fe20000010056 */
[----:B------:R-:W-:Y:S01]  /*1260*/  FADD.FTZ R118, R118, R165 ;  /* 0x000000a576767221 */ /* 0x000fe20000010000 */
[----:B------:R-:W-:Y:S01]  /*1270*/  FMUL.FTZ R156, R82, R165 ;  /* 0x000000a5529c7220 */ /* 0x000fe20000410000 */
[----:B------:R-:W-:Y:S01]  /*1280*/  FFMA.FTZ R85, R4, R186, R85 ;  /* 0x000000ba04557223 */ /* 0x000fe20000010055 */
[----:B------:R-:W-:Y:S01]  /*1290*/  FADD.FTZ R117, R117, R186 ;  /* 0x000000ba75757221 */ /* 0x000fe20000010000 */
[----:B------:R-:W-:Y:S01]  /*12a0*/  SHF.L.U32 R186, R174, 0x10, RZ ;  /* 0x00000010aeba7819 */ /* 0x000fe200000006ff */
[----:B------:R-:W-:Y:S01]  /*12b0*/  FADD.FTZ R165, R188, R35 ;  /* 0x00000023bca57221 */ /* 0x000fe20000010000 */
[----:B------:R-:W-:Y:S01]  /*12c0*/  FFMA.FTZ R174, R4, R35, R163 ;  /* 0x0000002304ae7223 */ /* 0x000fe200000100a3 */
[-C--:B------:R-:W-:Y:S01]  /*12d0*/  FFMA.FTZ R90, R9, R161.reuse, R90 ;  /* 0x000000a1095a7223 */ /* 0x080fe2000001005a */
[----:B------:R-:W-:Y:S01]  /*12e0*/  FADD.FTZ R122, R122, R161 ;  /* 0x000000a17a7a7221 */ /* 0x000fe20000010000 */
[----:B------:R-:W-:Y:S01]  /*12f0*/  FMUL.FTZ R160, R78, R161 ;  /* 0x000000a14ea07220 */ /* 0x000fe20000410000 */
[-C--:B------:R-:W-:Y:S01]  /*1300*/  FFMA.FTZ R91, R10, R204.reuse, R91 ;  /* 0x000000cc0a5b7223 */ /* 0x080fe2000001005b */
[----:B------:R-:W-:Y:S01]  /*1310*/  FADD.FTZ R123, R123, R204 ;  /* 0x000000cc7b7b7221 */ /* 0x000fe20000010000 */
[----:B------:R-:W-:Y:S01]  /*1320*/  FMUL.FTZ R161, R79, R204 ;  /* 0x000000cc4fa17220 */ /* 0x000fe20000410000 */
[----:B------:R-:W-:Y:S01]  /*1330*/  PRMT R176, R15, 0x7632, R176 ;  /* 0x000076320fb07816 */ /* 0x000fe200000000b0 */
[----:B------:R-:W-:Y:S01]  /*1340*/  FADD.FTZ R204, R165, R156 ;  /* 0x0000009ca5cc7221 */ /* 0x000fe20000010000 */
[----:B------:R-:W-:Y:S01]  /*1350*/  SHF.L.U32 R32, R32, 0x10, RZ ;  /* 0x0000001020207819 */ /* 0x000fe200000006ff */
[----:B------:R-:W-:Y:S01]  /*1360*/  FFMA.FTZ R163, R5, R156, R174 ;  /* 0x0000009c05a37223 */ /* 0x000fe200000100ae */
[----:B------:R-:W-:Y:S01]  /*1370*/  SHF.L.U32 R208, R16, 0x10, RZ ;  /* 0x0000001010d07819 */ /* 0x000fe200000006ff */
[----:B------:R-:W-:Y:S01]  /*1380*/  FADD.FTZ R165, R204, R157 ;  /* 0x0000009dcca57221 */ /* 0x000fe20000010000 */
[----:B------:R-:W-:Y:S01]  /*1390*/  SHF.L.U32 R188, R176, 0x10, RZ ;  /* 0x00000010b0bc7819 */ /* 0x000fe200000006ff */
[C---:B------:R-:W-:Y:S01]  /*13a0*/  IMAD.U32 R183, R12.reuse, 0x10000, RZ ;  /* 0x000100000cb77824 */ /* 0x040fe200078e00ff */
[----:B------:R-:W-:Y:S01]  /*13b0*/  PRMT R170, R12, 0x7632, R170 ;  /* 0x000076320caa7816 */ /* 0x000fe200000000aa */
[----:B------:R-:W-:Y:S01]  /*13c0*/  FADD.FTZ R219, -R185, R32 ;  /* 0x00000020b9db7221 */ /* 0x000fe20000010100 */
[----:B------:R-:W-:Y:S01]  /*13d0*/  FFMA.FTZ R176, R6, R157, R163 ;  /* 0x0000009d06b07223 */ /* 0x000fe200000100a3 */
[----:B------:R-:W-:Y:S01]  /*13e0*/  SHF.L.U32 R12, R31, 0x10, RZ ;  /* 0x000000101f0c7819 */ /* 0x000fe200000006ff */
[C---:B------:R-:W-:Y:S01]  /*13f0*/  FADD.FTZ R31, -R185.reuse, R208 ;  /* 0x000000d0b91f7221 */ /* 0x040fe20000010100 */
[----:B------:R-:W-:Y:S01]  /*1400*/  FADD.FTZ R227, -R185, R8 ;  /* 0x00000008b9e37221 */ /* 0x000fe20000010100 */
[----:B------:R-:W-:Y:S01]  /*1410*/  PRMT R178, R20, 0x7632, R178 ;  /* 0x0000763214b27816 */ /* 0x000fe200000000b2 */
[----:B------:R-:W-:Y:S01]  /*1420*/  FMUL.FTZ R159, R77, R190 ;  /* 0x000000be4d9f7220 */ /* 0x000fe20000410000 */
[----:B------:R-:W-:Y:S01]  /*1430*/  FADD.FTZ R208, R165, R158 ;  /* 0x0000009ea5d07221 */ /* 0x000fe20000010000 */
[----:B------:R-:W-:Y:S01]  /*1440*/  FMUL.FTZ R8, R194, R219 ;  /* 0x000000dbc2087220 */ /* 0x000fe20000410000 */
[----:B------:R-:W-:Y:S01]  /*1450*/  FFMA.FTZ R163, R7, R158, R176 ;  /* 0x0000009e07a37223 */ /* 0x000fe200000100b0 */
[----:B------:R-:W-:Y:S01]  /*1460*/  SHF.L.U32 R204, R178, 0x10, RZ ;  /* 0x00000010b2cc7819 */ /* 0x000fe200000006ff */
[----:B------:R-:W-:Y:S01]  /*1470*/  FADD.FTZ R165, R208, R159 ;  /* 0x0000009fd0a57221 */ /* 0x000fe20000010000 */
[----:B------:R-:W-:Y:S01]  /*1480*/  PRMT R180, R16, 0x7632, R180 ;  /* 0x0000763210b47816 */ /* 0x000fe200000000b4 */
[----:B------:R-:W-:Y:S01]  /*1490*/  FFMA.FTZ R178, R8, R159, R163 ;  /* 0x0000009f08b27223 */ /* 0x000fe200000100a3 */
[----:B------:R-:W-:Y:S01]  /*14a0*/  FADD.FTZ R241, -R185, R210 ;  /* 0x000000d2b9f17221 */ /* 0x000fe20000010100 */
[----:B------:R-:W-:Y:S01]  /*14b0*/  FADD.FTZ R208, R165, R160 ;  /* 0x000000a0a5d07221 */ /* 0x000fe20000010000 */
[----:B------:R-:W-:Y:S01]  /*14c0*/  SHF.L.U32 R180, R180, 0x10, RZ ;  /* 0x00000010b4b47819 */ /* 0x000fe200000006ff */
[----:B------:R-:W-:Y:S01]  /*14d0*/  FFMA.FTZ R163, R9, R160, R178 ;  /* 0x000000a009a37223 */ /* 0x000fe200000100b2 */
[----:B------:R-:W-:Y:S01]  /*14e0*/  FADD.FTZ R233, -R185, R12 ;  /* 0x0000000cb9e97221 */ /* 0x000fe20000010100 */
[----:B------:R-:W-:Y:S01]  /*14f0*/  SHF.L.U32 R210, R162, 0x10, RZ ;  /* 0x00000010a2d27819 */ /* 0x000fe200000006ff */
[----:B------:R-:W-:Y:S01]  /*1500*/  FMUL.FTZ R12, R194, R223 ;  /* 0x000000dfc20c7220 */ /* 0x000fe20000410000 */
[----:B------:R-:W-:Y:S01]  /*1510*/  FMUL.FTZ R162, R72, R169 ;  /* 0x000000a948a27220 */ /* 0x000fe20000410000 */
[----:B------:R-:W-:Y:S01]  /*1520*/  FADD.FTZ R165, R208, R161 ;  /* 0x000000a1d0a57221 */ /* 0x000fe20000010000 */
[----:B------:R-:W-:Y:S01]  /*1530*/  FMUL.FTZ R11, R194, R11 ;  /* 0x0000000bc20b7220 */ /* 0x000fe20000410000 */
[----:B------:R-:W-:Y:S01]  /*1540*/  FFMA.FTZ R208, R10, R161, R163 ;  /* 0x000000a10ad07223 */ /* 0x000fe200000100a3 */
[----:B------:R-:W-:-:S02]  /*1550*/  IMAD.U32 R216, R18, 0x10000, RZ ;  /* 0x0001000012d87824 */ /* 0x000fc400078e00ff */
[--C-:B------:R-:W-:Y:S01]  /*1560*/  FADD.FTZ R239, -R185, R180.reuse ;  /* 0x000000b4b9ef7221 */ /* 0x100fe20000010100 */
[----:B------:R-:W-:Y:S01]  /*1570*/  PRMT R180, R21, 0x7632, R180 ;  /* 0x0000763215b47816 */ /* 0x000fe200000000b4 */
[-C--:B------:R-:W-:Y:S01]  /*1580*/  FFMA.FTZ R93, R12, R210.reuse, R93 ;  /* 0x000000d20c5d7223 */ /* 0x080fe2000001005d */
[----:B------:R-:W-:Y:S01]  /*1590*/  FADD.FTZ R125, R125, R210 ;  /* 0x000000d27d7d7221 */ /* 0x000fe20000010000 */
[----:B------:R-:W-:Y:S01]  /*15a0*/  FMUL.FTZ R163, R73, R210 ;  /* 0x000000d249a37220 */ /* 0x000fe20000410000 */
[----:B------:R-:W-:Y:S01]  /*15b0*/  SHF.L.U32 R28, R28, 0x10, RZ ;  /* 0x000000101c1c7819 */ /* 0x000fe200000006ff */
[----:B------:R-:W-:Y:S01]  /*15c0*/  FADD.FTZ R210, R165, R162 ;  /* 0x000000a2a5d27221 */ /* 0x000fe20000010000 */
[----:B------:R-:W-:Y:S01]  /*15d0*/  FFMA.FTZ R165, R11, R162, R208 ;  /* 0x000000a20ba57223 */ /* 0x000fe200000100d0 */
[----:B------:R-:W-:Y:S01]  /*15e0*/  FADD.FTZ R245, -R185, R216 ;  /* 0x000000d8b9f57221 */ /* 0x000fe20000010100 */
[----:B------:R-:W-:Y:S01]  /*15f0*/  SHF.L.U32 R179, R14, 0x10, RZ ;  /* 0x000000100eb37819 */ /* 0x000fe200000006ff */
[----:B------:R-:W-:Y:S01]  /*1600*/  FFMA.FTZ R84, R3, R167, R84 ;  /* 0x000000a703547223 */ /* 0x000fe20000010054 */
[----:B------:R-:W-:Y:S01]  /*1610*/  FADD.FTZ R116, R116, R167 ;  /* 0x000000a774747221 */ /* 0x000fe20000010000 */
[----:B------:R-:W-:Y:S01]  /*1620*/  IMAD.U32 R216, R164, 0x10000, RZ ;  /* 0x00010000a4d87824 */ /* 0x000fe200078e00ff */
[----:B------:R-:W-:Y:S01]  /*1630*/  SHF.L.U32 R26, R26, 0x10, RZ ;  /* 0x000000101a1a7819 */ /* 0x000fe200000006ff */
[----:B------:R-:W-:-:S02]  /*1640*/  IMAD.U32 R14, R187, 0x10000, RZ ;  /* 0x00010000bb0e7824 */ /* 0x000fc400078e00ff */
[----:B------:R-:W-:Y:S01]  /*1650*/  FMUL.FTZ R164, R74, R171 ;  /* 0x000000ab4aa47220 */ /* 0x000fe20000410000 */
[----:B------:R-:W-:Y:S02]  /*1660*/  IMAD.U32 R208, R180, 0x10000, RZ ;  /* 0x00010000b4d07824 */ /* 0x000fe400078e00ff */
[----:B------:R-:W-:Y:S01]  /*1670*/  FADD.FTZ R167, R210, R163 ;  /* 0x000000a3d2a77221 */ /* 0x000fe20000010000 */
[----:B------:R-:W-:Y:S01]  /*1680*/  SHF.L.U32 R218, R19, 0x10, RZ ;  /* 0x0000001013da7819 */ /* 0x000fe200000006ff */
[----:B------:R-:W-:Y:S01]  /*1690*/  FADD.FTZ R225, -R185, R28 ;  /* 0x0000001cb9e17221 */ /* 0x000fe20000010100 */
[----:B------:R-:W-:Y:S01]  /*16a0*/  FMUL.FTZ R13, R194, R13 ;  /* 0x0000000dc20d7220 */ /* 0x000fe20000410000 */
[----:B------:R-:W-:Y:S01]  /*16b0*/  FFMA.FTZ R180, R12, R163, R165 ;  /* 0x000000a30cb47223 */ /* 0x000fe200000100a5 */
[----:B------:R-:W-:Y:S02]  /*16c0*/  IMAD.U32 R177, R15, 0x10000, RZ ;  /* 0x000100000fb17824 */ /* 0x000fe400078e00ff */
[----:B------:R-:W-:Y:S01]  /*16d0*/  FADD.FTZ R235, -R185, R14 ;  /* 0x0000000eb9eb7221 */ /* 0x000fe20000010100 */
[----:B------:R-:W-:Y:S01]  /*16e0*/  FMUL.FTZ R165, R75, R216 ;  /* 0x000000d84ba57220 */ /* 0x000fe20000410000 */
[----:B------:R-:W-:Y:S01]  /*16f0*/  FADD.FTZ R210, R167, R164 ;  /* 0x000000a4a7d27221 */ /* 0x000fe20000010000 */
[----:B------:R-:W-:Y:S01]  /*1700*/  FADD.FTZ R15, -R185, R26 ;  /* 0x0000001ab90f7221 */ /* 0x000fe20000010100 */
[----:B------:R-:W-:Y:S01]  /*1710*/  FMUL.FTZ R14, R194, R225 ;  /* 0x000000e1c20e7220 */ /* 0x000fe20000410000 */
[----:B------:R-:W-:Y:S01]  /*1720*/  FFMA.FTZ R167, R13, R164, R180 ;  /* 0x000000a40da77223 */ /* 0x000fe200000100b4 */
[----:B------:R-:W-:Y:S01]  /*1730*/  FADD.FTZ R249, -R185, R218 ;  /* 0x000000dab9f97221 */ /* 0x000fe20000010100 */
[----:B------:R-:W-:Y:S01]  /*1740*/  SHF.L.U32 R16, R189, 0x10, RZ ;  /* 0x00000010bd107819 */ /* 0x000fe200000006ff */
[----:B------:R-:W-:Y:S01]  /*1750*/  FFMA.FTZ R92, R11, R169, R92 ;  /* 0x000000a90b5c7223 */ /* 0x000fe2000001005c */
[----:B------:R-:W-:Y:S01]  /*1760*/  FADD.FTZ R124, R124, R169 ;  /* 0x000000a97c7c7221 */ /* 0x000fe20000010000 */
[----:B------:R-:W-:Y:S01]  /*1770*/  SHF.L.U32 R218, R166, 0x10, RZ ;  /* 0x00000010a6da7819 */ /* 0x000fe200000006ff */
[----:B------:R-:W-:Y:S01]  /*1780*/  FMUL.FTZ R166, R68, R173 ;  /* 0x000000ad44a67220 */ /* 0x000fe20000410000 */
[----:B------:R-:W-:Y:S01]  /*1790*/  FADD.FTZ R169, R210, R165 ;  /* 0x000000a5d2a97221 */ /* 0x000fe20000010000 */
[----:B------:R-:W-:Y:S01]  /*17a0*/  FMUL.FTZ R15, R194, R15 ;  /* 0x0000000fc20f7220 */ /* 0x000fe20000410000 */
[----:B------:R-:W-:Y:S01]  /*17b0*/  FFMA.FTZ R180, R14, R165, R167 ;  /* 0x000000a50eb47223 */ /* 0x000fe200000100a7 */
[----:B------:R-:W-:Y:S01]  /*17c0*/  FADD.FTZ R237, -R185, R16 ;  /* 0x00000010b9ed7221 */ /* 0x000fe20000010100 */
[----:B------:R-:W-:Y:S01]  /*17d0*/  FMUL.FTZ R167, R69, R218 ;  /* 0x000000da45a77220 */ /* 0x000fe20000410000 */
[----:B------:R-:W-:Y:S01]  /*17e0*/  FADD.FTZ R210, R169, R166 ;  /* 0x000000a6a9d27221 */ /* 0x000fe20000010000 */
[----:B------:R-:W-:-:S02]  /*17f0*/  IMAD.U32 R24, R24, 0x10000, RZ ;  /* 0x0001000018187824 */ /* 0x000fc400078e00ff */
[----:B------:R-:W-:Y:S01]  /*1800*/  FMUL.FTZ R16, R194, R227 ;  /* 0x000000e3c2107220 */ /* 0x000fe20000410000 */
[----:B------:R-:W-:Y:S01]  /*1810*/  FFMA.FTZ R169, R15, R166, R180 ;  /* 0x000000a60fa97223 */ /* 0x000fe200000100b4 */
[----:B------:R-:W-:Y:S01]  /*1820*/  PRMT R205, R18, 0x7632, R205 ;  /* 0x0000763212cd7816 */ /* 0x000fe200000000cd */
[----:B------:R-:W-:Y:S01]  /*1830*/  FFMA.FTZ R94, R13, R171, R94 ;  /* 0x000000ab0d5e7223 */ /* 0x000fe2000001005e */
[----:B------:R-:W-:Y:S01]  /*1840*/  FADD.FTZ R126, R126, R171 ;  /* 0x000000ab7e7e7221 */ /* 0x000fe20000010000 */
[----:B------:R-:W-:Y:S01]  /*1850*/  SHF.L.U32 R220, R168, 0x10, RZ ;  /* 0x00000010a8dc7819 */ /* 0x000fe200000006ff */
[----:B------:R-:W-:Y:S02]  /*1860*/  IMAD.U32 R18, R195, 0x10000, RZ ;  /* 0x00010000c3127824 */ /* 0x000fe400078e00ff */
[----:B------:R-:W-:Y:S01]  /*1870*/  FMUL.FTZ R168, R70, R175 ;  /* 0x000000af46a87220 */ /* 0x000fe20000410000 */
[----:B------:R-:W-:Y:S01]  /*1880*/  FADD.FTZ R171, R210, R167 ;  /* 0x000000a7d2ab7221 */ /* 0x000fe20000010000 */
[C---:B------:R-:W-:Y:S01]  /*1890*/  FADD.FTZ R229, -R185.reuse, R24 ;  /* 0x00000018b9e57221 */ /* 0x040fe20000010100 */
[----:B------:R-:W-:Y:S01]  /*18a0*/  FMUL.FTZ R17, R194, R17 ;  /* 0x00000011c2117220 */ /* 0x000fe20000410000 */
[----:B------:R-:W-:Y:S01]  /*18b0*/  FFMA.FTZ R180, R16, R167, R169 ;  /* 0x000000a710b47223 */ /* 0x000fe200000100a9 */
[----:B------:R-:W-:Y:S01]  /*18c0*/  FADD.FTZ R243, -R185, R18 ;  /* 0x00000012b9f37221 */ /* 0x000fe20000010100 */
[----:B------:R-:W-:Y:S01]  /*18d0*/  FMUL.FTZ R169, R71, R220 ;  /* 0x000000dc47a97220 */ /* 0x000fe20000410000 */
[----:B------:R-:W-:Y:S01]  /*18e0*/  FADD.FTZ R210, R171, R168 ;  /* 0x000000a8abd27221 */ /* 0x000fe20000010000 */
[----:B------:R-:W-:Y:S01]  /*18f0*/  FADD.FTZ R19, -R185, R184 ;  /* 0x000000b8b9137221 */ /* 0x000fe20000010100 */
[----:B------:R-:W-:Y:S01]  /*1900*/  FMUL.FTZ R18, R194, R229 ;  /* 0x000000e5c2127220 */ /* 0x000fe20000410000 */
[----:B------:R-:W-:Y:S01]  /*1910*/  FFMA.FTZ R171, R17, R168, R180 ;  /* 0x000000a811ab7223 */ /* 0x000fe200000100b4 */
[----:B------:R-:W-:Y:S01]  /*1920*/  FFMA.FTZ R96, R15, R173, R96 ;  /* 0x000000ad0f607223 */ /* 0x000fe20000010060 */
[----:B------:R-:W-:Y:S01]  /*1930*/  FADD.FTZ R128, R128, R173 ;  /* 0x000000ad80807221 */ /* 0x000fe20000010000 */
[----:B------:R-:W-:Y:S01]  /*1940*/  SHF.L.U32 R222, R170, 0x10, RZ ;  /* 0x00000010aade7819 */ /* 0x000fe200000006ff */
[----:B------:R-:W-:Y:S01]  /*1950*/  FMUL.FTZ R170, R64, R183 ;  /* 0x000000b740aa7220 */ /* 0x000fe20000410000 */
[----:B------:R-:W-:Y:S01]  /*1960*/  FFMA.FTZ R95, R14, R216, R95 ;  /* 0x000000d80e5f7223 */ /* 0x000fe2000001005f */
[----:B------:R-:W-:Y:S01]  /*1970*/  FADD.FTZ R127, R127, R216 ;  /* 0x000000d87f7f7221 */ /* 0x000fe20000010000 */
[----:B------:R-:W-:Y:S01]  /*1980*/  FADD.FTZ R173, R210, R169 ;  /* 0x000000a9d2ad7221 */ /* 0x000fe20000010000 */
[----:B------:R-:W-:Y:S01]  /*1990*/  FMUL.FTZ R19, R194, R19 ;  /* 0x00000013c2137220 */ /* 0x000fe20000410000 */
[----:B------:R-:W-:Y:S01]  /*19a0*/  FFMA.FTZ R216, R18, R169, R171 ;  /* 0x000000a912d87223 */ /* 0x000fe200000100ab */
[----:B------:R-:W-:Y:S01]  /*19b0*/  SHF.L.U32 R26, R205, 0x10, RZ ;  /* 0x00000010cd1a7819 */ /* 0x000fe200000006ff */
[----:B------:R-:W-:Y:S01]  /*19c0*/  IMAD.U32 R205, R20, 0x10000, RZ ;  /* 0x0001000014cd7824 */ /* 0x000fe200078e00ff */
[----:B------:R-:W-:Y:S01]  /*19d0*/  PRMT R182, R22, 0x7632, R182 ;  /* 0x0000763216b67816 */ /* 0x000fe200000000b6 */
        /* <DEDUP_REMOVED lines=8> */
[----:B------:R-:W-:Y:S01]  /*1a60*/  FFMA.FTZ R98, R17, R175, R98 ;  /* 0x000000af11627223 */ /* 0x000fe20000010062 */
[----:B------:R-:W-:Y:S01]  /*1a70*/  FADD.FTZ R130, R130, R175 ;  /* 0x000000af82827221 */ /* 0x000fe20000010000 */
[----:B------:R-:W-:Y:S01]  /*1a80*/  IMAD.U32 R190, R172, 0x10000, RZ ;  /* 0x00010000acbe7824 */ /* 0x000fe200078e00ff */
[----:B------:R-:W-:Y:S01]  /*1a90*/  SHF.L.U32 R195, R21, 0x10, RZ ;  /* 0x0000001015c37819 */ /* 0x000fe200000006ff */
[----:B------:R-:W-:Y:S01]  /*1aa0*/  FMUL.FTZ R172, R66, R181 ;  /* 0x000000b542ac7220 */ /* 0x000fe20000410000 */
[----:B------:R-:W-:Y:S01]  /*1ab0*/  SHF.L.U32 R216, R182, 0x10, RZ ;  /* 0x00000010b6d87819 */ /* 0x000fe200000006ff */
        /* <DEDUP_REMOVED lines=13> */
[C---:B------:R-:W-:Y:S01]  /*1b90*/  PRMT R184, R23.reuse, 0x7632, R184 ;  /* 0x0000763217b87816 */ /* 0x040fe200000000b8 */
[----:B------:R-:W-:-:S02]  /*1ba0*/  IMAD.U32 R187, R23, 0x10000, RZ ;  /* 0x0001000017bb7824 */ /* 0x000fc400078e00ff */
[----:B------:R-:W-:Y:S01]  /*1bb0*/  FMUL.FTZ R174, R60, R179 ;  /* 0x000000b33cae7220 */ /* 0x000fe20000410000 */
[----:B------:R-:W-:Y:S01]  /*1bc0*/  FADD.FTZ R177, R190, R173 ;  /* 0x000000adbeb17221 */ /* 0x000fe20000010000 */
[----:B------:R-:W-:Y:S01]  /*1bd0*/  FMUL.FTZ R23, R194, R27 ;  /* 0x0000001bc2177220 */ /* 0x000fe20000410000 */
        /* <DEDUP_REMOVED lines=8> */
[----:B------:R-:W-:Y:S01]  /*1c60*/  FADD.FTZ R179, R186, R175 ;  /* 0x000000afbab37221 */ /* 0x000fe20000010000 */
[----:B------:R-:W-:Y:S01]  /*1c70*/  FFMA.FTZ R182, R24, R175, R177 ;  /* 0x000000af18b67223 */ /* 0x000fe200000100b1 */
[----:B------:R-:W-:Y:S01]  /*1c80*/  FADD.FTZ R247, -R185, R26 ;  /* 0x0000001ab9f77221 */ /* 0x000fe20000010100 */
[----:B------:R-:W-:Y:S01]  /*1c90*/  FMUL.FTZ R26, R194, R237 ;  /* 0x000000edc21a7220 */ /* 0x000fe20000410000 */
[----:B------:R-:W-:Y:S01]  /*1ca0*/  FMUL.FTZ R177, R63, R188 ;  /* 0x000000bc3fb17220 */ /* 0x000fe20000410000 */
[----:B------:R-:W-:Y:S01]  /*1cb0*/  FADD.FTZ R186, R179, R176 ;  /* 0x000000b0b3ba7221 */ /* 0x000fe20000010000 */
[----:B------:R-:W-:Y:S01]  /*1cc0*/  FFMA.FTZ R179, R25, R176, R182 ;  /* 0x000000b019b37223 */ /* 0x000fe200000100b6 */
[----:B------:R-:W-:Y:S01]  /*1cd0*/  FFMA.FTZ R102, R21, R181, R102 ;  /* 0x000000b515667223 */ /* 0x000fe20000010066 */
[----:B------:R-:W-:Y:S01]  /*1ce0*/  FADD.FTZ R146, R146, R181 ;  /* 0x000000b592927221 */ /* 0x000fe20000010000 */
[----:B------:R-:W-:Y:S01]  /*1cf0*/  FMUL.FTZ R178, R56, R205 ;  /* 0x000000cd38b27220 */ /* 0x000fe20000410000 */
[----:B------:R-:W-:Y:S01]  /*1d00*/  FFMA.FTZ R107, R26, R188, R107 ;  /* 0x000000bc1a6b7223 */ /* 0x000fe2000001006b */
[----:B------:R-:W-:Y:S01]  /*1d10*/  FADD.FTZ R143, R143, R188 ;  /* 0x000000bc8f8f7221 */ /* 0x000fe20000010000 */
[----:B------:R-:W-:Y:S01]  /*1d20*/  FADD.FTZ R181, R186, R177 ;  /* 0x000000b1bab57221 */ /* 0x000fe20000010000 */
[----:B------:R-:W-:Y:S01]  /*1d30*/  FMUL.FTZ R27, R194, R31 ;  /* 0x0000001fc21b7220 */ /* 0x000fe20000410000 */
        /* <DEDUP_REMOVED lines=9> */
[----:B------:R-:W-:Y:S01]  /*1dd0*/  FMUL.FTZ R180, R58, R195 ;  /* 0x000000c33ab47220 */ /* 0x000fe20000410000 */
[----:B------:R-:W-:Y:S01]  /*1de0*/  SHF.L.U32 R204, R184, 0x10, RZ ;  /* 0x00000010b8cc7819 */ /* 0x000fe200000006ff */
[----:B------:R-:W-:Y:S01]  /*1df0*/  FADD.FTZ R183, R186, R179 ;  /* 0x000000b3bab77221 */ /* 0x000fe20000010000 */
[----:B------:R-:W-:Y:S01]  /*1e00*/  FMUL.FTZ R29, R194, R241 ;  /* 0x000000f1c21d7220 */ /* 0x000fe20000410000 */
[----:B------:R-:W-:Y:S01]  /*1e10*/  FFMA.FTZ R184, R28, R179, R181 ;  /* 0x000000b31cb87223 */ /* 0x000fe200000100b5 */
[C---:B------:R-:W-:Y:S01]  /*1e20*/  FMUL.FTZ R31, R194.reuse, R245 ;  /* 0x000000f5c21f7220 */ /* 0x040fe20000410000 */
[----:B------:R-:W-:Y:S01]  /*1e30*/  FADD.FTZ R185, -R185, R30 ;  /* 0x0000001eb9b97221 */ /* 0x000fe20000010100 */
        /* <DEDUP_REMOVED lines=28> */
[----:B------:R-:W-:Y:S01]  /*2000*/  FFMA.FTZ R97, R16, R218, R97 ;  /* 0x000000da10617223 */ /* 0x000fe20000010061 */
[----:B------:R-:W-:Y:S01]  /*2010*/  FADD.FTZ R129, R129, R218 ;  /* 0x000000da81817221 */ /* 0x000fe20000010000 */
        /* <DEDUP_REMOVED lines=11> */
.L_x_3963:
[----:B------:R-:W-:Y:S05]  /*20d0*/  BSYNC B1 ;  /* 0x0000000000017941 */ /* 0x000fea0003800000 */
.L_x_3961:
[----:B-----5:R-:W-:Y:S01]  /*20e0*/  IMAD.MOV.U32 R185, RZ, RZ, R200 ;  /* 0x000000ffffb97224 */ /* 0x020fe200078e00c8 */
[----:B------:R-:W-:Y:S01]  /*20f0*/  UMOV UR6, 0xffffffff ;  /* 0xffffffff00067882 */ /* 0x000fe20000000000 */
[----:B------:R-:W-:Y:S02]  /*2100*/  MOV R184, R202 ;  /* 0x000000ca00b87202 */ /* 0x000fe40000000f00 */
[----:B------:R-:W-:Y:S02]  /*2110*/  MOV R186, R198 ;  /* 0x000000c600ba7202 */ /* 0x000fe40000000f00 */
[----:B------:R-:W-:Y:S02]  /*2120*/  MOV R187, R196 ;  /* 0x000000c400bb7202 */ /* 0x000fe40000000f00 */
[----:B------:R-:W-:Y:S02]  /*2130*/  PRMT R221, R184, 0x7610, R221 ;  /* 0x00007610b8dd7816 */ /* 0x000fe400000000dd */
[----:B------:R-:W-:-:S02]  /*2140*/  PRMT R218, R185, 0x7610, R218 ;  /* 0x00007610b9da7816 */ /* 0x000fc400000000da */
        /* <DEDUP_REMOVED lines=21> */
.L_x_4073:
[----:B------:R-:W-:Y:S01]  /*22a0*/  @P3 IADD3 R187, R192, -0x1, RZ ;  /* 0xffffffffc0bb3810 */ /* 0x000fe20007ffe0ff */
[----:B-1----:R-:W-:Y:S01]  /*22b0*/  FADD.FTZ R185, R208, R185 ;  /* 0x000000b9d0b97221 */ /* 0x002fe20000010000 */
[----:B--2---:R-:W-:Y:S01]  /*22c0*/  FADD.FTZ R184, R209, R184 ;  /* 0x000000b8d1b87221 */ /* 0x004fe20000010000 */
[----:B------:R-:W-:Y:S01]  /*22d0*/  BSSY B1, `(.L_x_3965) ;  /* 0x0000018000017945 */ /* 0x000fe20003800000 */
[----:B------:R-:W-:Y:S02]  /*22e0*/  IMAD.MOV.U32 R192, RZ, RZ, RZ ;  /* 0x000000ffffc07224 */ /* 0x000fe400078e00ff */
[----:B------:R-:W-:-:S05]  /*22f0*/  @P3 IMAD R187, R187, R214, RZ ;  /* 0x000000d6bbbb3224 */ /* 0x000fca00078e02ff */
[----:B------:R-:W-:-:S04]  /*2300*/  @P3 SHF.R.S32.HI R186, RZ, 0x1f, R187 ;  /* 0x0000001fffba3819 */ /* 0x000fc800000114bb */
[----:B------:R-:W-:Y:S01]  /*2310*/  @P3 LEA.HI R205, R186, R187, RZ, 0x3 ;  /* 0x000000bbbacd3211 */ /* 0x000fe200078f18ff */
[----:B------:R-:W-:Y:S01]  /*2320*/  FMUL.FTZ R187, R185, UR8 ;  /* 0x00000008b9bb7c20 */ /* 0x000fe20008410000 */
[----:B------:R-:W-:Y:S02]  /*2330*/  FMUL.FTZ R186, R184, UR8 ;  /* 0x00000008b8ba7c20 */ /* 0x000fe40008410000 */
[----:B------:R-:W-:Y:S01]  /*2340*/  @P3 LEA.HI.SX32 R192, R205, R212, 0x1d ;  /* 0x000000d4cdc03211 */ /* 0x000fe200078feaff */
[----:B------:R-:W-:Y:S06]  /*2350*/  @P2 BRA `(.L_x_3966) ;  /* 0x0000000000182947 */ /* 0x000fec0003800000 */
[----:B------:R-:W-:Y:S01]  /*2360*/  ISETP.NE.U32.AND P0, PT, R213, RZ, PT ;  /* 0x000000ffd500720c */ /* 0x000fe20003f05070 */
[----:B------:R-:W-:-:S03]  /*2370*/  HFMA2.MMA R204, -RZ, RZ, 0, 0 ;  /* 0x00000000ffcc7435 */ /* 0x000fc600000001ff */
[----:B------:R-:W-:-:S13]  /*2380*/  ISETP.NE.AND.EX P0, PT, R215, RZ, PT, P0 ;  /* 0x000000ffd700720c */ /* 0x000fda0003f05300 */
[----:B------:R-:W-:Y:S05]  /*2390*/  @!P0 BRA `(.L_x_3967) ;  /* 0x00000000002c8947 */ /* 0x000fea0003800000 */
[----:B------:R-:W-:Y:S01]  /*23a0*/  SHF.L.U32 R204, R48, 0x10, RZ ;  /* 0x0000001030cc7819 */ /* 0x000fe200000006ff */
[----:B------:R-:W-:Y:S06]  /*23b0*/  BRA `(.L_x_3967) ;  /* 0x0000000000247947 */ /* 0x000fec0003800000 */
.L_x_3966:
        /* <DEDUP_REMOVED lines=9> */
.L_x_3967:
[----:B------:R-:W-:Y:S05]  /*2450*/  BSYNC B1 ;  /* 0x0000000000017941 */ /* 0x000fea0003800000 */
.L_x_3965:
[----:B------:R-:W1:Y:S01]  /*2460*/  @P3 LDC.64 R184, c[0x0][0x298] ;  /* 0x0000a600ffb83b82 */ /* 0x000e620000000a00 */
[----:B------:R-:W-:Y:S01]  /*2470*/  ISETP.NE.U32.AND P1, PT, RZ, UR10, PT ;  /* 0x0000000aff007c0c */ /* 0x000fe2000bf25070 */
[----:B------:R-:W-:Y:S01]  /*2480*/  BSSY B1, `(.L_x_3968) ;  /* 0x0000018000017945 */ /* 0x000fe20003800000 */
[----:B------:R-:W-:Y:S02]  /*2490*/  @P3 LOP3.LUT P4, RZ, R221, 0xff, RZ, 0xc0, !PT ;  /* 0x000000ffddff3812 */ /* 0x000fe4000788c0ff */
[----:B------:R-:W-:Y:S01]  /*24a0*/  ISETP.NE.AND.EX P1, PT, RZ, UR11, PT, P1 ;  /* 0x0000000bff007c0c */ /* 0x000fe2000bf25310 */
[----:B-1----:R-:W-:-:S12]  /*24b0*/  @P3 FMUL.FTZ R185, R204, R185 ;  /* 0x000000b9ccb93220 */ /* 0x002fd80000410000 */
        /* <DEDUP_REMOVED lines=12> */
.L_x_3969:
        /* <DEDUP_REMOVED lines=8> */
.L_x_3970:
[----:B------:R-:W-:Y:S05]  /*2600*/  BSYNC B1 ;  /* 0x0000000000017941 */ /* 0x000fea0003800000 */
.L_x_3968:
        /* <DEDUP_REMOVED lines=15> */
.L_x_3972:
[----:B------:R-:W-:Y:S02]  /*2700*/  ISETP.NE.AND P4, PT, R0, RZ, PT ;  /* 0x000000ff0000720c */ /* 0x000fe40003f85270 */
[----:B------:R-:W-:Y:S02]  /*2710*/  @P0 SHF.L.U32 R205, R49, 0x10, RZ ;  /* 0x0000001031cd0819 */ /* 0x000fe400000006ff */
[----:B------:R-:W-:-:S05]  /*2720*/  FSEL R184, R187, RZ, !P4 ;  /* 0x000000ffbbb87208 */ /* 0x000fca0006000000 */
[----:B------:R-:W-:-:S04]  /*2730*/  FFMA.FTZ R185, R5, R186, R184 ;  /* 0x000000ba05b97223 */ /* 0x000fc800000100b8 */
[----:B------:R-:W-:-:S04]  /*2740*/  FADD.FTZ R185, R156, -R185 ;  /* 0x800000b99cb97221 */ /* 0x000fc80000010000 */
[----:B------:R-:W-:-:S04]  /*2750*/  FMUL.FTZ R204, R194, R185 ;  /* 0x000000b9c2cc7220 */ /* 0x000fc80000410000 */
[----:B------:R-:W-:-:S07]  /*2760*/  @P0 FADD.FTZ R204, R204, R205 ;  /* 0x000000cdcccc0221 */ /* 0x000fce0000010000 */
.L_x_3973:
[----:B------:R-:W-:Y:S05]  /*2770*/  BSYNC B1 ;  /* 0x0000000000017941 */ /* 0x000fea0003800000 */
.L_x_3971:
        /* <DEDUP_REMOVED lines=16> */
.L_x_3975:
        /* <DEDUP_REMOVED lines=8> */
.L_x_3976:
[----:B------:R-:W-:Y:S05]  /*2900*/  BSYNC B1 ;  /* 0x0000000000017941 */ /* 0x000fea0003800000 */
.L_x_3974:
        /* <DEDUP_REMOVED lines=15> */
.L_x_3978:
[----:B------:R-:W-:Y:S02]  /*2a00*/  ISETP.NE.AND P4, PT, R0, RZ, PT ;  /* 0x000000ff0000720c */ /* 0x000fe40003f85270 */
[----:B------:R-:W-:Y:S02]  /*2a10*/  @P0 SHF.L.U32 R205, R50, 0x10, RZ ;  /* 0x0000001032cd0819 */ /* 0x000fe400000006ff */
[----:B------:R-:W-:-:S05]  /*2a20*/  FSEL R184, R187, RZ, !P4 ;  /* 0x000000ffbbb87208 */ /* 0x000fca0006000000 */
[----:B------:R-:W-:-:S04]  /*2a30*/  FFMA.FTZ R185, R7, R186, R184 ;  /* 0x000000ba07b97223 */ /* 0x000fc800000100b8 */
[----:B------:R-:W-:-:S04]  /*2a40*/  FADD.FTZ R185, R158, -R185 ;  /* 0x800000b99eb97221 */ /* 0x000fc80000010000 */
[----:B------:R-:W-:-:S04]  /*2a50*/  FMUL.FTZ R204, R194, R185 ;  /* 0x000000b9c2cc7220 */ /* 0x000fc80000410000 */
[----:B------:R-:W-:-:S07]  /*2a60*/  @P0 FADD.FTZ R204, R204, R205 ;  /* 0x000000cdcccc0221 */ /* 0x000fce0000010000 */
.L_x_3979:
[----:B------:R-:W-:Y:S05]  /*2a70*/  BSYNC B1 ;  /* 0x0000000000017941 */ /* 0x000fea0003800000 */
.L_x_3977:
        /* <DEDUP_REMOVED lines=16> */
.L_x_3981:
        /* <DEDUP_REMOVED lines=8> */
.L_x_3982:
[----:B------:R-:W-:Y:S05]  /*2c00*/  BSYNC B1 ;  /* 0x0000000000017941 */ /* 0x000fea0003800000 */
.L_x_3980:
        /* <DEDUP_REMOVED lines=13> */
[----:B------:R-:W-:Y:S01]  /*2ce0*/  IMAD.U32 R204, R51, 0x10000, RZ ;  /* 0x0001000033cc7824 */ /* 0x000fe200078e00ff */
[----:B------:R-:W-:Y:S06]  /*2cf0*/  BRA `(.L_x_3985) ;  /* 0x00000000001c7947 */ /* 0x000fec0003800000 */
.L_x_3984:
[----:B------:R-:W-:Y:S02]  /*2d00*/  ISETP.NE.AND P4, PT, R0, RZ, PT ;  /* 0x000000ff0000720c */ /* 0x000fe40003f85270 */
[----:B------:R-:W-:Y:S02]  /*2d10*/  @P0 SHF.L.U32 R205, R51, 0x10, RZ ;  /* 0x0000001033cd0819 */ /* 0x000fe400000006ff */
[----:B------:R-:W-:-:S05]  /*2d20*/  FSEL R184, R187, RZ, !P4 ;  /* 0x000000ffbbb87208 */ /* 0x000fca0006000000 */
[----:B------:R-:W-:-:S04]  /*2d30*/  FFMA.FTZ R185, R9, R186, R184 ;  /* 0x000000ba09b97223 */ /* 0x000fc800000100b8 */
[----:B------:R-:W-:-:S04]  /*2d40*/  FADD.FTZ R185, R160, -R185 ;  /* 0x800000b9a0b97221 */ /* 0x000fc80000010000 */
[----:B------:R-:W-:-:S04]  /*2d50*/  FMUL.FTZ R204, R194, R185 ;  /* 0x000000b9c2cc7220 */ /* 0x000fc80000410000 */
[----:B------:R-:W-:-:S07]  /*2d60*/  @P0 FADD.FTZ R204, R204, R205 ;  /* 0x000000cdcccc0221 */ /* 0x000fce0000010000 */
.L_x_3985:
[----:B------:R-:W-:Y:S05]  /*2d70*/  BSYNC B1 ;  /* 0x0000000000017941 */ /* 0x000fea0003800000 */
.L_x_3983:
        /* <DEDUP_REMOVED lines=16> */
.L_x_3987:
        /* <DEDUP_REMOVED lines=8> */
.L_x_3988:
[----:B------:R-:W-:Y:S05]  /*2f00*/  BSYNC B1 ;  /* 0x0000000000017941 */ /* 0x000fea0003800000 */
.L_x_3986:
[----:B------:R-:W1:Y:S01]  /*2f10*/  @P3 LDC.64 R184, c[0x0][0x298] ;  /* 0x0000a600ffb83b82 */ /* 0x000e620000000a00 */
[----:B------:R-:W-:Y:S01]  /*2f20*/  @P3 LOP3.LUT P4, RZ, R203, 0xff000000, RZ, 0xc0, !PT ;  /* 0xff000000cbff3812 */ /* 0x000fe2000788c0ff */
[----:B------:R-:W-:Y:S06]  /*2f30*/  BSSY B1, `(.L_x_3989) ;  /* 0x000001a000017945 */ /* 0x000fec0003800000 */
[----:B0-----:R-:W0:Y:S08]  /*2f40*/  @P1 LDC.64 R208, c[0x0][0x308] ;  /* 0x0000c200ffd01b82 */ /* 0x001e300000000a00 */
[----:B------:R-:W2:Y:S01]  /*2f50*/  @P3 LDC.64 R204, c[0x0][0x2f8] ;  /* 0x0000be00ffcc3b82 */ /* 0x000ea20000000a00 */
[----:B-1----:R-:W-:Y:S01]  /*2f60*/  @P3 FMUL.FTZ R185, R212, R185 ;  /* 0x000000b9d4b93220 */ /* 0x002fe20000410000 */
[----:B------:R-:W-:-:S03]  /*2f70*/  @P1 F2FP.BF16.F32.PACK_AB R212, RZ, R212 ;  /* 0x000000d4ffd4123e */ /* 0x000fc600000010ff */
[----:B------:R-:W-:Y:S01]  /*2f80*/  @P3 FMUL.FTZ R184, R185, R184 ;  /* 0x000000b8b9b83220 */ /* 0x000fe20000410000 */
[----:B------:R-:W-:Y:S01]  /*2f90*/  @P1 PRMT R151, R151, 0x5410, R212 ;  /* 0x0000541097971816 */ /* 0x000fe200000000d4 */
[----:B0-----:R-:W-:-:S03]  /*2fa0*/  @P1 IMAD.WIDE.U32 R208, R211, 0x10, R208 ;  /* 0x00000010d3d01825 */ /* 0x001fc600078e00d0 */
[----:B------:R-:W-:-:S04]  /*2fb0*/  @P3 FSEL R184, R184, RZ, P4 ;  /* 0x000000ffb8b83208 */ /* 0x000fc80002000000 */
[----:B------:R-:W-:Y:S01]  /*2fc0*/  @P3 F2FP.BF16.F32.PACK_AB R184, RZ, R184 ;  /* 0x000000b8ffb8323e */ /* 0x000fe200000010ff */
[----:B------:R0:W-:Y:S01]  /*2fd0*/  @P1 STG.E.128 desc[UR4][R208.64], R148 ;  /* 0x00000094d0001986 */ /* 0x0001e2000c101d04 */
[----:B--2---:R-:W-:Y:S02]  /*2fe0*/  @P3 IMAD.WIDE.U32 R204, R192, 0x10, R204 ;  /* 0x00000010c0cc3825 */ /* 0x004fe400078e00cc */
[----:B------:R-:W-:-:S05]  /*2ff0*/  @P3 PRMT R155, R155, 0x5410, R184 ;  /* 0x000054109b9b3816 */ /* 0x000fca00000000b8 */
[----:B------:R0:W-:Y:S01]  /*3000*/  @P3 STG.E.128 desc[UR4][R204.64], R152 ;  /* 0x00000098cc003986 */ /* 0x0001e2000c101d04 */
[----:B------:R-:W-:Y:S05]  /*3010*/  @P2 BRA `(.L_x_3990) ;  /* 0x0000000000102947 */ /* 0x000fea0003800000 */
[----:B------:R-:W-:Y:S01]  /*3020*/  HFMA2.MMA R202, -RZ, RZ, 0, 0 ;  /* 0x00000000ffca7435 */ /* 0x000fe200000001ff */
[----:B------:R-:W-:Y:S10]  /*3030*/  @!P0 BRA `(.L_x_3991) ;  /* 0x0000000000248947 */ /* 0x000ff40003800000 */
[----:B------:R-:W-:Y:S01]  /*3040*/  SHF.L.U32 R202, R44, 0x10, RZ ;  /* 0x000000102cca7819 */ /* 0x000fe200000006ff */
[----:B------:R-:W-:Y:S06]  /*3050*/  BRA `(.L_x_3991) ;  /* 0x00000000001c7947 */ /* 0x000fec0003800000 */
.L_x_3990:
[----:B------:R-:W-:Y:S02]  /*3060*/  ISETP.NE.AND P4, PT, R0, RZ, PT ;  /* 0x000000ff0000720c */ /* 0x000fe40003f85270 */
[----:B------:R-:W-:Y:S02]  /*3070*/  @P0 SHF.L.U32 R203, R44, 0x10, RZ ;  /* 0x000000102ccb0819 */ /* 0x000fe400000006ff */
[----:B------:R-:W-:-:S05]  /*3080*/  FSEL R184, R187, RZ, !P4 ;  /* 0x000000ffbbb87208 */ /* 0x000fca0006000000 */
[----:B------:R-:W-:-:S04]  /*3090*/  FFMA.FTZ R185, R11, R186, R184 ;  /* 0x000000ba0bb97223 */ /* 0x000fc800000100b8 */
[----:B------:R-:W-:-:S04]  /*30a0*/  FADD.FTZ R185, R162, -R185 ;  /* 0x800000b9a2b97221 */ /* 0x000fc80000010000 */
[----:B------:R-:W-:-:S04]  /*30b0*/  FMUL.FTZ R202, R194, R185 ;  /* 0x000000b9c2ca7220 */ /* 0x000fc80000410000 */
[----:B------:R-:W-:-:S07]  /*30c0*/  @P0 FADD.FTZ R202, R202, R203 ;  /* 0x000000cbcaca0221 */ /* 0x000fce0000010000 */
.L_x_3991:
[----:B------:R-:W-:Y:S05]  /*30d0*/  BSYNC B1 ;  /* 0x0000000000017941 */ /* 0x000fea0003800000 */
.L_x_3989:
        /* <DEDUP_REMOVED lines=16> */
.L_x_3993:
        /* <DEDUP_REMOVED lines=8> */
.L_x_3994:
[----:B------:R-:W-:Y:S05]  /*3260*/  BSYNC B1 ;  /* 0x0000000000017941 */ /* 0x000fea0003800000 */
.L_x_3992:
        /* <DEDUP_REMOVED lines=15> */
.L_x_3996:
[----:B------:R-:W-:Y:S02]  /*3360*/  ISETP.NE.AND P4, PT, R0, RZ, PT ;  /* 0x000000ff0000720c */ /* 0x000fe40003f85270 */
[----:B------:R-:W-:Y:S02]  /*3370*/  @P0 SHF.L.U32 R203, R45, 0x10, RZ ;  /* 0x000000102dcb0819 */ /* 0x000fe400000006ff */
[----:B------:R-:W-:-:S05]  /*3380*/  FSEL R184, R187, RZ, !P4 ;  /* 0x000000ffbbb87208 */ /* 0x000fca0006000000 */
[----:B------:R-:W-:-:S04]  /*3390*/  FFMA.FTZ R185, R13, R186, R184 ;  /* 0x000000ba0db97223 */ /* 0x000fc800000100b8 */
[----:B------:R-:W-:-:S04]  /*33a0*/  FADD.FTZ R185, R164, -R185 ;  /* 0x800000b9a4b97221 */ /* 0x000fc80000010000 */
[----:B------:R-:W-:-:S04]  /*33b0*/  FMUL.FTZ R202, R194, R185 ;  /* 0x000000b9c2ca7220 */ /* 0x000fc80000410000 */
[----:B------:R-:W-:-:S07]  /*33c0*/  @P0 FADD.FTZ R202, R202, R203 ;  /* 0x000000cbcaca0221 */ /* 0x000fce0000010000 */
.L_x_3997:
[----:B------:R-:W-:Y:S05]  /*33d0*/  BSYNC B1 ;  /* 0x0000000000017941 */ /* 0x000fea0003800000 */
.L_x_3995:
        /* <DEDUP_REMOVED lines=16> */
.L_x_3999:
        /* <DEDUP_REMOVED lines=8> */
.L_x_4000:
[----:B------:R-:W-:Y:S05]  /*3560*/  BSYNC B1 ;  /* 0x0000000000017941 */ /* 0x000fea0003800000 */
.L_x_3998:
        /* <DEDUP_REMOVED lines=15> */
.L_x_4002:
[----:B------:R-:W-:Y:S02]  /*3660*/  ISETP.NE.AND P4, PT, R0, RZ, PT ;  /* 0x000000ff0000720c */ /* 0x000fe40003f85270 */
[----:B------:R-:W-:Y:S02]  /*3670*/  @P0 SHF.L.U32 R203, R46, 0x10, RZ ;  /* 0x000000102ecb0819 */ /* 0x000fe400000006ff */
[----:B------:R-:W-:-:S05]  /*3680*/  FSEL R184, R187, RZ, !P4 ;  /* 0x000000ffbbb87208 */ /* 0x000fca0006000000 */
[----:B------:R-:W-:-:S04]  /*3690*/  FFMA.FTZ R185, R15, R186, R184 ;  /* 0x000000ba0fb97223 */ /* 0x000fc800000100b8 */
[----:B------:R-:W-:-:S04]  /*36a0*/  FADD.FTZ R185, R166, -R185 ;  /* 0x800000b9a6b97221 */ /* 0x000fc80000010000 */
[----:B------:R-:W-:-:S04]  /*36b0*/  FMUL.FTZ R202, R194, R185 ;  /* 0x000000b9c2ca7220 */ /* 0x000fc80000410000 */
[----:B------:R-:W-:-:S07]  /*36c0*/  @P0 FADD.FTZ R202, R202, R203 ;  /* 0x000000cbcaca0221 */ /* 0x000fce0000010000 */
.L_x_4003:
[----:B------:R-:W-:Y:S05]  /*36d0*/  BSYNC B1 ;  /* 0x0000000000017941 */ /* 0x000fea0003800000 */
.L_x_4001:
        /* <DEDUP_REMOVED lines=16> */
.L_x_4005:
        /* <DEDUP_REMOVED lines=8> */
.L_x_4006:
[----:B------:R-:W-:Y:S05]  /*3860*/  BSYNC B1 ;  /* 0x0000000000017941 */ /* 0x000fea0003800000 */
.L_x_4004:
        /* <DEDUP_REMOVED lines=15> */
.L_x_4008:
[----:B------:R-:W-:Y:S02]  /*3960*/  ISETP.NE.AND P4, PT, R0, RZ, PT ;  /* 0x000000ff0000720c */ /* 0x000fe40003f85270 */
[----:B------:R-:W-:Y:S02]  /*3970*/  @P0 SHF.L.U32 R203, R47, 0x10, RZ ;  /* 0x000000102fcb0819 */ /* 0x000fe400000006ff */
[----:B------:R-:W-:-:S05]  /*3980*/  FSEL R184, R187, RZ, !P4 ;  /* 0x000000ffbbb87208 */ /* 0x000fca0006000000 */
[----:B------:R-:W-:-:S04]  /*3990*/  FFMA.FTZ R185, R17, R186, R184 ;  /* 0x000000ba11b97223 */ /* 0x000fc800000100b8 */
[----:B------:R-:W-:-:S04]  /*39a0*/  FADD.FTZ R185, R168, -R185 ;  /* 0x800000b9a8b97221 */ /* 0x000fc80000010000 */
[----:B------:R-:W-:-:S04]  /*39b0*/  FMUL.FTZ R202, R194, R185 ;  /* 0x000000b9c2ca7220 */ /* 0x000fc80000410000 */
[----:B------:R-:W-:-:S07]  /*39c0*/  @P0 FADD.FTZ R202, R202, R203 ;  /* 0x000000cbcaca0221 */ /* 0x000fce0000010000 */
.L_x_4009:
[----:B------:R-:W-:Y:S05]  /*39d0*/  BSYNC B1 ;  /* 0x0000000000017941 */ /* 0x000fea0003800000 */
.L_x_4007:
        /* <DEDUP_REMOVED lines=16> */
.L_x_4011:
        /* <DEDUP_REMOVED lines=8> */
.L_x_4012:
[----:B------:R-:W-:Y:S05]  /*3b60*/  BSYNC B1 ;  /* 0x0000000000017941 */ /* 0x000fea0003800000 */
.L_x_4010:
        /* <DEDUP_REMOVED lines=22> */
.L_x_4014:
[----:B------:R-:W-:Y:S01]  /*3cd0*/  ISETP.NE.AND P4, PT, R0, RZ, PT ;  /* 0x000000ff0000720c */ /* 0x000fe20003f85270 */
[----:B------:R-:W-:-:S03]  /*3ce0*/  @P0 IMAD.U32 R201, R40, 0x10000, RZ ;  /* 0x0001000028c90824 */ /* 0x000fc600078e00ff */
[----:B------:R-:W-:-:S05]  /*3cf0*/  FSEL R184, R187, RZ, !P4 ;  /* 0x000000ffbbb87208 */ /* 0x000fca0006000000 */
[----:B------:R-:W-:-:S04]  /*3d00*/  FFMA.FTZ R185, R19, R186, R184 ;  /* 0x000000ba13b97223 */ /* 0x000fc800000100b8 */
[----:B------:R-:W-:-:S04]  /*3d10*/  FADD.FTZ R185, R170, -R185 ;  /* 0x800000b9aab97221 */ /* 0x000fc80000010000 */
[----:B------:R-:W-:-:S04]  /*3d20*/  FMUL.FTZ R200, R194, R185 ;  /* 0x000000b9c2c87220 */ /* 0x000fc80000410000 */
[----:B------:R-:W-:-:S07]  /*3d30*/  @P0 FADD.FTZ R200, R200, R201 ;  /* 0x000000c9c8c80221 */ /* 0x000fce0000010000 */
.L_x_4015:
[----:B------:R-:W-:Y:S05]  /*3d40*/  BSYNC B1 ;  /* 0x0000000000017941 */ /* 0x000fea0003800000 */
.L_x_4013:
        /* <DEDUP_REMOVED lines=16> */
.L_x_4017:
        /* <DEDUP_REMOVED lines=8> */
.L_x_4018:
[----:B------:R-:W-:Y:S05]  /*3ed0*/  BSYNC B1 ;  /* 0x0000000000017941 */ /* 0x000fea0003800000 */
.L_x_4016:
        /* <DEDUP_REMOVED lines=15> */
.L_x_4020:
[----:B------:R-:W-:Y:S02]  /*3fd0*/  ISETP.NE.AND P4, PT, R0, RZ, PT ;  /* 0x000000ff0000720c */ /* 0x000fe40003f85270 */
[----:B------:R-:W-:Y:S02]  /*3fe0*/  @P0 SHF.L.U32 R201, R41, 0x10, RZ ;  /* 0x0000001029c90819 */ /* 0x000fe400000006ff */
[----:B------:R-:W-:-:S05]  /*3ff0*/  FSEL R184, R187, RZ, !P4 ;  /* 0x000000ffbbb87208 */ /* 0x000fca0006000000 */
[----:B------:R-:W-:-:S04]  /*4000*/  FFMA.FTZ R185, R21, R186, R184 ;  /* 0x000000ba15b97223 */ /* 0x000fc800000100b8 */
[----:B------:R-:W-:-:S04]  /*4010*/  FADD.FTZ R185, R172, -R185 ;  /* 0x800000b9acb97221 */ /* 0x000fc80000010000 */
[----:B------:R-:W-:-:S04]  /*4020*/  FMUL.FTZ R200, R194, R185 ;  /* 0x000000b9c2c87220 */ /* 0x000fc80000410000 */
[----:B------:R-:W-:-:S07]  /*4030*/  @P0 FADD.FTZ R200, R200, R201 ;  /* 0x000000c9c8c80221 */ /* 0x000fce0000010000 */
.L_x_4021:
[----:B------:R-:W-:Y:S05]  /*4040*/  BSYNC B1 ;  /* 0x0000000000017941 */ /* 0x000fea0003800000 */
.L_x_4019:
        /* <DEDUP_REMOVED lines=16> */
.L_x_4023:
        /* <DEDUP_REMOVED lines=8> */
.L_x_4024:
[----:B------:R-:W-:Y:S05]  /*41d0*/  BSYNC B1 ;  /* 0x0000000000017941 */ /* 0x000fea0003800000 */
.L_x_4022:
        /* <DEDUP_REMOVED lines=15> */
.L_x_4026:
[----:B------:R-:W-:Y:S01]  /*42d0*/  ISETP.NE.AND P4, PT, R0, RZ, PT ;  /* 0x000000ff0000720c */ /* 0x000fe20003f85270 */
[----:B------:R-:W-:-:S03]  /*42e0*/  @P0 IMAD.U32 R201, R42, 0x10000, RZ ;  /* 0x000100002ac90824 */ /* 0x000fc600078e00ff */
[----:B------:R-:W-:-:S05]  /*42f0*/  FSEL R184, R187, RZ, !P4 ;  /* 0x000000ffbbb87208 */ /* 0x000fca0006000000 */
[----:B------:R-:W-:-:S04]  /*4300*/  FFMA.FTZ R185, R23, R186, R184 ;  /* 0x000000ba17b97223 */ /* 0x000fc800000100b8 */
[----:B------:R-:W-:-:S04]  /*4310*/  FADD.FTZ R185, R174, -R185 ;  /* 0x800000b9aeb97221 */ /* 0x000fc80000010000 */
[----:B------:R-:W-:-:S04]  /*4320*/  FMUL.FTZ R200, R194, R185 ;  /* 0x000000b9c2c87220 */ /* 0x000fc80000410000 */
[----:B------:R-:W-:-:S07]  /*4330*/  @P0 FADD.FTZ R200, R200, R201 ;  /* 0x000000c9c8c80221 */ /* 0x000fce0000010000 */
.L_x_4027:
[----:B------:R-:W-:Y:S05]  /*4340*/  BSYNC B1 ;  /* 0x0000000000017941 */ /* 0x000fea0003800000 */
.L_x_4025:
        /* <DEDUP_REMOVED lines=16> */
.L_x_4029:
        /* <DEDUP_REMOVED lines=8> */
.L_x_4030:
[----:B------:R-:W-:Y:S05]  /*44d0*/  BSYNC B1 ;  /* 0x0000000000017941 */ /* 0x000fea0003800000 */
.L_x_4028:
        /* <DEDUP_REMOVED lines=15> */
.L_x_4032:
[----:B------:R-:W-:Y:S02]  /*45d0*/  ISETP.NE.AND P4, PT, R0, RZ, PT ;  /* 0x000000ff0000720c */ /* 0x000fe40003f85270 */
[----:B------:R-:W-:Y:S02]  /*45e0*/  @P0 SHF.L.U32 R201, R43, 0x10, RZ ;  /* 0x000000102bc90819 */ /* 0x000fe400000006ff */
[----:B------:R-:W-:-:S05]  /*45f0*/  FSEL R184, R187, RZ, !P4 ;  /* 0x000000ffbbb87208 */ /* 0x000fca0006000000 */
[----:B------:R-:W-:-:S04]  /*4600*/  FFMA.FTZ R185, R25, R186, R184 ;  /* 0x000000ba19b97223 */ /* 0x000fc800000100b8 */
[----:B------:R-:W-:-:S04]  /*4610*/  FADD.FTZ R185, R176, -R185 ;  /* 0x800000b9b0b97221 */ /* 0x000fc80000010000 */
[----:B------:R-:W-:-:S04]  /*4620*/  FMUL.FTZ R200, R194, R185 ;  /* 0x000000b9c2c87220 */ /* 0x000fc80000410000 */
[----:B------:R-:W-:-:S07]  /*4630*/  @P0 FADD.FTZ R200, R200, R201 ;  /* 0x000000c9c8c80221 */ /* 0x000fce0000010000 */
.L_x_4033:
[----:B------:R-:W-:Y:S05]  /*4640*/  BSYNC B1 ;  /* 0x0000000000017941 */ /* 0x000fea0003800000 */
.L_x_4031:
        /* <DEDUP_REMOVED lines=16> */
.L_x_4035:
        /* <DEDUP_REMOVED lines=8> */
.L_x_4036:
[----:B------:R-:W-:Y:S05]  /*47d0*/  BSYNC B1 ;  /* 0x0000000000017941 */ /* 0x000fea0003800000 */
.L_x_4034:
        /* <DEDUP_REMOVED lines=20> */
[----:B------:R-:W-:Y:S01]  /*4920*/  IMAD.U32 R198, R36, 0x10000, RZ ;  /* 0x0001000024c67824 */ /* 0x000fe200078e00ff */
[----:B------:R-:W-:Y:S06]  /*4930*/  BRA `(.L_x_4039) ;  /* 0x00000000001c7947 */ /* 0x000fec0003800000 */
.L_x_4038:
[----:B------:R-:W-:Y:S02]  /*4940*/  ISETP.NE.AND P4, PT, R0, RZ, PT ;  /* 0x000000ff0000720c */ /* 0x000fe40003f85270 */
[----:B------:R-:W-:Y:S02]  /*4950*/  @P0 SHF.L.U32 R199, R36, 0x10, RZ ;  /* 0x0000001024c70819 */ /* 0x000fe400000006ff */
[----:B------:R-:W-:-:S05]  /*4960*/  FSEL R184, R187, RZ, !P4 ;  /* 0x000000ffbbb87208 */ /* 0x000fca0006000000 */
[----:B------:R-:W-:-:S04]  /*4970*/  FFMA.FTZ R185, R27, R186, R184 ;  /* 0x000000ba1bb97223 */ /* 0x000fc800000100b8 */
[----:B------:R-:W-:-:S04]  /*4980*/  FADD.FTZ R185, R178, -R185 ;  /* 0x800000b9b2b97221 */ /* 0x000fc80000010000 */
[----:B------:R-:W-:-:S04]  /*4990*/  FMUL.FTZ R198, R194, R185 ;  /* 0x000000b9c2c67220 */ /* 0x000fc80000410000 */
[----:B------:R-:W-:-:S07]  /*49a0*/  @P0 FADD.FTZ R198, R198, R199 ;  /* 0x000000c7c6c60221 */ /* 0x000fce0000010000 */
.L_x_4039:
[----:B------:R-:W-:Y:S05]  /*49b0*/  BSYNC B1 ;  /* 0x0000000000017941 */ /* 0x000fea0003800000 */
.L_x_4037:
        /* <DEDUP_REMOVED lines=16> */
.L_x_4041:
        /* <DEDUP_REMOVED lines=8> */
.L_x_4042:
[----:B------:R-:W-:Y:S05]  /*4b40*/  BSYNC B1 ;  /* 0x0000000000017941 */ /* 0x000fea0003800000 */
.L_x_4040:
        /* <DEDUP_REMOVED lines=13> */
[----:B------:R-:W-:Y:S01]  /*4c20*/  SHF.L.U32 R198, R37, 0x10, RZ ;  /* 0x0000001025c67819 */ /* 0x000fe200000006ff */
[----:B------:R-:W-:Y:S06]  /*4c30*/  BRA `(.L_x_4045) ;  /* 0x00000000001c7947 */ /* 0x000fec0003800000 */
.L_x_4044:
[----:B------:R-:W-:Y:S02]  /*4c40*/  ISETP.NE.AND P4, PT, R0, RZ, PT ;  /* 0x000000ff0000720c */ /* 0x000fe40003f85270 */
[----:B------:R-:W-:Y:S02]  /*4c50*/  @P0 SHF.L.U32 R195, R37, 0x10, RZ ;  /* 0x0000001025c30819 */ /* 0x000fe400000006ff */
[----:B------:R-:W-:-:S05]  /*4c60*/  FSEL R184, R187, RZ, !P4 ;  /* 0x000000ffbbb87208 */ /* 0x000fca0006000000 */
[----:B------:R-:W-:-:S04]  /*4c70*/  FFMA.FTZ R185, R29, R186, R184 ;  /* 0x000000ba1db97223 */ /* 0x000fc800000100b8 */
[----:B------:R-:W-:-:S04]  /*4c80*/  FADD.FTZ R185, R180, -R185 ;  /* 0x800000b9b4b97221 */ /* 0x000fc80000010000 */
[----:B------:R-:W-:-:S04]  /*4c90*/  FMUL.FTZ R198, R194, R185 ;  /* 0x000000b9c2c67220 */ /* 0x000fc80000410000 */
[----:B------:R-:W-:-:S07]  /*4ca0*/  @P0 FADD.FTZ R198, R198, R195 ;  /* 0x000000c3c6c60221 */ /* 0x000fce0000010000 */
.L_x_4045:
[----:B------:R-:W-:Y:S05]  /*4cb0*/  BSYNC B1 ;  /* 0x0000000000017941 */ /* 0x000fea0003800000 */
.L_x_4043:
        /* <DEDUP_REMOVED lines=16> */
.L_x_4047:
        /* <DEDUP_REMOVED lines=8> */
.L_x_4048:
[----:B------:R-:W-:Y:S05]  /*4e40*/  BSYNC B1 ;  /* 0x0000000000017941 */ /* 0x000fea0003800000 */
.L_x_4046:
        /* <DEDUP_REMOVED lines=15> */
.L_x_4050:
[----:B------:R-:W-:Y:S02]  /*4f40*/  ISETP.NE.AND P4, PT, R0, RZ, PT ;  /* 0x000000ff0000720c */ /* 0x000fe40003f85270 */
[----:B------:R-:W-:Y:S02]  /*4f50*/  @P0 SHF.L.U32 R195, R38, 0x10, RZ ;  /* 0x0000001026c30819 */ /* 0x000fe400000006ff */
[----:B------:R-:W-:-:S05]  /*4f60*/  FSEL R184, R187, RZ, !P4 ;  /* 0x000000ffbbb87208 */ /* 0x000fca0006000000 */
[----:B------:R-:W-:-:S04]  /*4f70*/  FFMA.FTZ R185, R31, R186, R184 ;  /* 0x000000ba1fb97223 */ /* 0x000fc800000100b8 */
[----:B------:R-:W-:-:S04]  /*4f80*/  FADD.FTZ R185, R182, -R185 ;  /* 0x800000b9b6b97221 */ /* 0x000fc80000010000 */
[----:B------:R-:W-:-:S04]  /*4f90*/  FMUL.FTZ R198, R194, R185 ;  /* 0x000000b9c2c67220 */ /* 0x000fc80000410000 */
[----:B------:R-:W-:-:S07]  /*4fa0*/  @P0 FADD.FTZ R198, R198, R195 ;  /* 0x000000c3c6c60221 */ /* 0x000fce0000010000 */
.L_x_4051:
[----:B------:R-:W-:Y:S05]  /*4fb0*/  BSYNC B1 ;  /* 0x0000000000017941 */ /* 0x000fea0003800000 */
.L_x_4049:
        /* <DEDUP_REMOVED lines=16> */
.L_x_4053:
        /* <DEDUP_REMOVED lines=8> */
.L_x_4054:
[----:B------:R-:W-:Y:S05]  /*5140*/  BSYNC B1 ;  /* 0x0000000000017941 */ /* 0x000fea0003800000 */
.L_x_4052:
        /* <DEDUP_REMOVED lines=15> */
.L_x_4056:
[----:B------:R-:W-:Y:S02]  /*5240*/  ISETP.NE.AND P4, PT, R0, RZ, PT ;  /* 0x000000ff0000720c */ /* 0x000fe40003f85270 */
[----:B------:R-:W-:Y:S02]  /*5250*/  @P0 SHF.L.U32 R195, R39, 0x10, RZ ;  /* 0x0000001027c30819 */ /* 0x000fe400000006ff */
[----:B------:R-:W-:-:S05]  /*5260*/  FSEL R184, R187, RZ, !P4 ;  /* 0x000000ffbbb87208 */ /* 0x000fca0006000000 */
[----:B------:R-:W-:-:S04]  /*5270*/  FFMA.FTZ R185, R33, R186, R184 ;  /* 0x000000ba21b97223 */ /* 0x000fc800000100b8 */
[----:B------:R-:W-:-:S04]  /*5280*/  FADD.FTZ R185, R188, -R185 ;  /* 0x800000b9bcb97221 */ /* 0x000fc80000010000 */
[----:B------:R-:W-:-:S04]  /*5290*/  FMUL.FTZ R198, R194, R185 ;  /* 0x000000b9c2c67220 */ /* 0x000fc80000410000 */
[----:B------:R-:W-:-:S07]  /*52a0*/  @P0 FADD.FTZ R198, R198, R195 ;  /* 0x000000c3c6c60221 */ /* 0x000fce0000010000 */
.L_x_4057:
[----:B------:R-:W-:Y:S05]  /*52b0*/  BSYNC B1 ;  /* 0x0000000000017941 */ /* 0x000fea0003800000 */
.L_x_4055:
        /* <DEDUP_REMOVED lines=16> */
.L_x_4059:
        /* <DEDUP_REMOVED lines=8> */
.L_x_4060:
[----:B------:R-:W-:Y:S05]  /*5440*/  BSYNC B1 ;  /* 0x0000000000017941 */ /* 0x000fea0003800000 */
.L_x_4058:
        /* <DEDUP_REMOVED lines=20> */
.L_x_3960:
[----:B------:R-:W-:Y:S05]  /*5590*/  BSYNC B0 ;  /* 0x0000000000007941 */ /* 0x000fea0003800000 */
.L_x_3958:
        /* <DEDUP_REMOVED lines=80> */
[----:B------:R-:W-:Y:S02]  /*5aa0*/  IMAD.X R26, RZ, RZ, RZ, P0 ;  /* 0x000000ffff1a7224 */ /* 0x000fe400000e06ff */
[----:B-1----:R-:W-:-:S03]  /*5ab0*/  FADD.FTZ R10, R10, R25 ;  /* 0x000000190a0a7221 */ /* 0x002fc60000010000 */
[----:B------:R-:W-:Y:S01]  /*5ac0*/  SHF.L.U64.HI R26, R191, 0x2, R26 ;  /* 0x00000002bf1a7819 */ /* 0x000fe2000001021a */
[----:B--2---:R-:W-:Y:S01]  /*5ad0*/  FADD.FTZ R27, R2, R27 ;  /* 0x0000001b021b7221 */ /* 0x004fe20000010000 */
[----:B---3--:R-:W-:Y:S01]  /*5ae0*/  FADD.FTZ R11, R3, R28 ;  /* 0x0000001c030b7221 */ /* 0x008fe20000010000 */
[----:B----4-:R-:W-:Y:S01]  /*5af0*/  FADD.FTZ R29, R4, R29 ;  /* 0x0000001d041d7221 */ /* 0x010fe20000010000 */
[----:B------:R-:W-:Y:S01]  /*5b00*/  SHF.L.U32 R4, R191, 0x2, RZ ;  /* 0x00000002bf047819 */ /* 0x000fe200000006ff */
[----:B-----5:R-:W-:-:S03]  /*5b10*/  FADD.FTZ R13, R5, R30 ;  /* 0x0000001e050d7221 */ /* 0x020fc60000010000 */
[----:B------:R-:W-:Y:S01]  /*5b20*/  IADD3 R2, P0, R4, UR6, RZ ;  /* 0x0000000604027c10 */ /* 0x000fe2000ff1e0ff */
[----:B------:R-:W-:Y:S03]  /*5b30*/  STS.128 [R0], R84 ;  /* 0x0000005400007388 */ /* 0x000fe60000000c00 */
[----:B------:R-:W-:Y:S01]  /*5b40*/  IADD3.X R3, R26, UR7, RZ, P0, !PT ;  /* 0x000000071a037c10 */ /* 0x000fe200087fe4ff */
[----:B------:R-:W-:Y:S01]  /*5b50*/  ULDC.64 UR6, c[0x0][0x2d0] ;  /* 0x0000b40000067ab9 */ /* 0x000fe20000000a00 */
[----:B------:R-:W-:Y:S01]  /*5b60*/  FADD.FTZ R7, R7, R32 ;  /* 0x0000002007077221 */ /* 0x000fe20000010000 */
[----:B------:R-:W-:Y:S01]  /*5b70*/  STS.128 [R0+0x10], R88 ;  /* 0x0000105800007388 */ /* 0x000fe20000000c00 */
[----:B------:R-:W-:Y:S01]  /*5b80*/  FADD.FTZ R31, R8, R31 ;  /* 0x0000001f081f7221 */ /* 0x000fe20000010000 */
[----:B------:R-:W-:Y:S02]  /*5b90*/  IADD3 R4, P0, R4, UR6, RZ ;  /* 0x0000000604047c10 */ /* 0x000fe4000ff1e0ff */
        /* <DEDUP_REMOVED lines=29> */
[----:B-----5:R-:W-:-:S03]  /*5d70*/  FADD.FTZ R0, RZ, R0 ;  /* 0x00000000ff007221 */ /* 0x020fc60000010000 */
[----:B------:R-:W5:Y:S01]  /*5d80*/  LDS R14, [R6+0xc00] ;  /* 0x000c0000060e7984 */ /* 0x000f620000000800 */
[----:B------:R-:W-:-:S03]  /*5d90*/  FADD.FTZ R8, RZ, R8 ;  /* 0x00000008ff087221 */ /* 0x000fc60000010000 */
        /* <DEDUP_REMOVED lines=59> */
.L_x_3964:
        /* <DEDUP_REMOVED lines=8> */
.L_x_4063:
[----:B------:R-:W-:Y:S05]  /*61d0*/  BSYNC B1 ;  /* 0x0000000000017941 */ /* 0x000fea0003800000 */
.L_x_4062:
        /* <DEDUP_REMOVED lines=8> */
.L_x_4064:
[----:B------:R-:W-:Y:S01]  /*6260*/  FADD.FTZ R185, R185, R216 ;  /* 0x000000d8b9b97221 */ /* 0x000fe20000010000 */
[----:B------:R-:W-:-:S03]  /*6270*/  HFMA2.MMA R223, -RZ, RZ, 0, 1.1920928955078125e-07 ;  /* 0x00000002ffdf7435 */ /* 0x000fc600000001ff */
[----:B------:R-:W-:Y:S01]  /*6280*/  IMAD.MOV.U32 R222, RZ, RZ, R185 ;  /* 0x000000ffffde7224 */ /* 0x000fe200078e00b9 */
[----:B------:R-:W-:-:S07]  /*6290*/  MOV R184, R220 ;  /* 0x000000dc00b87202 */ /* 0x000fce0000000f00 */
[----:B------:R-:W-:Y:S05]  /*62a0*/  WARPSYNC.COLLECTIVE R219, `(.L_x_4065) ;  /* 0x00000000db087348 */ /* 0x000fea0003c00000 */
[----:B------:R0:W1:Y:S02]  /*62b0*/  SHFL.BFLY P0, R220, R222, R223, R224 ;  /* 0x0c0000dfdedc7389 */ /* 0x00006400000000e0 */
[----:B01----:R-:W-:Y:S01]  /*62c0*/  ENDCOLLECTIVE ;  /* 0x000000000000791b */ /* 0x003fe20003800000 */
.L_x_4065:
[----:B------:R-:W-:-:S05]  /*62d0*/  FADD.FTZ R184, R184, R217 ;  /* 0x000000d9b8b87221 */ /* 0x000fca0000010000 */
[----:B------:R-:W-:Y:S02]  /*62e0*/  MOV R222, R184 ;  /* 0x000000b800de7202 */ /* 0x000fe40000000f00 */
[----:B------:R-:W-:-:S07]  /*62f0*/  MOV R186, R220 ;  /* 0x000000dc00ba7202 */ /* 0x000fce0000000f00 */
[----:B------:R-:W-:Y:S05]  /*6300*/  WARPSYNC.COLLECTIVE R219, `(.L_x_4066) ;  /* 0x00000000db087348 */ /* 0x000fea0003c00000 */
[----:B------:R0:W1:Y:S02]  /*6310*/  SHFL.BFLY P0, R220, R222, R223, R224 ;  /* 0x0c0000dfdedc7389 */ /* 0x00006400000000e0 */
[----:B01----:R-:W-:Y:S01]  /*6320*/  ENDCOLLECTIVE ;  /* 0x000000000000791b */ /* 0x003fe20003800000 */
.L_x_4066:
[----:B------:R-:W-:Y:S01]  /*6330*/  FADD.FTZ R186, R185, R186 ;  /* 0x000000bab9ba7221 */ /* 0x000fe20000010000 */
[----:B------:R-:W-:-:S04]  /*6340*/  HFMA2.MMA R223, -RZ, RZ, 0, 2.384185791015625e-07 ;  /* 0x00000004ffdf7435 */ /* 0x000fc800000001ff */
[----:B------:R-:W-:Y:S01]  /*6350*/  MOV R222, R186 ;  /* 0x000000ba00de7202 */ /* 0x000fe20000000f00 */
[----:B------:R-:W-:-:S07]  /*6360*/  IMAD.MOV.U32 R187, RZ, RZ, R220 ;  /* 0x000000ffffbb7224 */ /* 0x000fce00078e00dc */
[----:B------:R-:W-:Y:S05]  /*6370*/  WARPSYNC.COLLECTIVE R219, `(.L_x_4067) ;  /* 0x00000000db087348 */ /* 0x000fea0003c00000 */
[----:B------:R0:W1:Y:S02]  /*6380*/  SHFL.BFLY P0, R220, R222, R223, R224 ;  /* 0x0c0000dfdedc7389 */ /* 0x00006400000000e0 */
[----:B01----:R-:W-:Y:S01]  /*6390*/  ENDCOLLECTIVE ;  /* 0x000000000000791b */ /* 0x003fe20003800000 */
.L_x_4067:
[----:B------:R-:W-:-:S04]  /*63a0*/  FADD.FTZ R187, R184, R187 ;  /* 0x000000bbb8bb7221 */ /* 0x000fc80000010000 */
[----:B------:R-:W-:Y:S01]  /*63b0*/  IMAD.MOV.U32 R222, RZ, RZ, R187 ;  /* 0x000000ffffde7224 */ /* 0x000fe200078e00bb */
[----:B------:R-:W-:-:S07]  /*63c0*/  MOV R205, R220 ;  /* 0x000000dc00cd7202 */ /* 0x000fce0000000f00 */
[----:B------:R-:W-:Y:S05]  /*63d0*/  WARPSYNC.COLLECTIVE R219, `(.L_x_4068) ;  /* 0x00000000db087348 */ /* 0x000fea0003c00000 */
[----:B------:R0:W1:Y:S02]  /*63e0*/  SHFL.BFLY P0, R220, R222, R223, R224 ;  /* 0x0c0000dfdedc7389 */ /* 0x00006400000000e0 */
[----:B01----:R-:W-:Y:S01]  /*63f0*/  ENDCOLLECTIVE ;  /* 0x000000000000791b */ /* 0x003fe20003800000 */
.L_x_4068:
[----:B------:R-:W-:Y:S01]  /*6400*/  FADD.FTZ R205, R186, R205 ;  /* 0x000000cdbacd7221 */ /* 0x000fe20000010000 */
[----:B------:R-:W-:-:S04]  /*6410*/  HFMA2.MMA R223, -RZ, RZ, 0, 4.76837158203125e-07 ;  /* 0x00000008ffdf7435 */ /* 0x000fc800000001ff */
[----:B------:R-:W-:Y:S02]  /*6420*/  MOV R222, R205 ;  /* 0x000000cd00de7202 */ /* 0x000fe40000000f00 */
[----:B------:R-:W-:-:S07]  /*6430*/  MOV R204, R220 ;  /* 0x000000dc00cc7202 */ /* 0x000fce0000000f00 */
[----:B------:R-:W-:Y:S05]  /*6440*/  WARPSYNC.COLLECTIVE R219, `(.L_x_4069) ;  /* 0x00000000db087348 */ /* 0x000fea0003c00000 */
[----:B------:R0:W1:Y:S02]  /*6450*/  SHFL.BFLY P0, R220, R222, R223, R224 ;  /* 0x0c0000dfdedc7389 */ /* 0x00006400000000e0 */
[----:B01----:R-:W-:Y:S01]  /*6460*/  ENDCOLLECTIVE ;  /* 0x000000000000791b */ /* 0x003fe20003800000 */
.L_x_4069:
[----:B------:R-:W-:-:S05]  /*6470*/  FADD.FTZ R204, R187, R204 ;  /* 0x000000ccbbcc7221 */ /* 0x000fca0000010000 */
[----:B------:R-:W-:Y:S01]  /*6480*/  MOV R222, R204 ;  /* 0x000000cc00de7202 */ /* 0x000fe20000000f00 */
[----:B------:R-:W-:-:S07]  /*6490*/  IMAD.MOV.U32 R208, RZ, RZ, R220 ;  /* 0x000000ffffd07224 */ /* 0x000fce00078e00dc */
[----:B------:R-:W-:Y:S05]  /*64a0*/  WARPSYNC.COLLECTIVE R219, `(.L_x_4070) ;  /* 0x00000000db087348 */ /* 0x000fea0003c00000 */
[----:B------:R0:W1:Y:S02]  /*64b0*/  SHFL.BFLY P0, R220, R222, R223, R224 ;  /* 0x0c0000dfdedc7389 */ /* 0x00006400000000e0 */
[----:B01----:R-:W-:Y:S01]  /*64c0*/  ENDCOLLECTIVE ;  /* 0x000000000000791b */ /* 0x003fe20003800000 */
.L_x_4070:
[----:B------:R-:W-:-:S05]  /*64d0*/  FADD.FTZ R208, R205, R208 ;  /* 0x000000d0cdd07221 */ /* 0x000fca0000010000 */
[----:B------:R-:W-:Y:S01]  /*64e0*/  MOV R222, R208 ;  /* 0x000000d000de7202 */ /* 0x000fe20000000f00 */
[----:B------:R-:W-:Y:S01]  /*64f0*/  IMAD.MOV.U32 R223, RZ, RZ, 0x10 ;  /* 0x00000010ffdf7424 */ /* 0x000fe200078e00ff */
[----:B------:R-:W-:-:S07]  /*6500*/  MOV R209, R220 ;  /* 0x000000dc00d17202 */ /* 0x000fce0000000f00 */
[----:B------:R-:W-:Y:S05]  /*6510*/  WARPSYNC.COLLECTIVE R219, `(.L_x_4071) ;  /* 0x00000000db087348 */ /* 0x000fea0003c00000 */
[----:B------:R0:W1:Y:S02]  /*6520*/  SHFL.BFLY P0, R220, R222, R223, R224 ;  /* 0x0c0000dfdedc7389 */ /* 0x00006400000000e0 */
[----:B01----:R-:W-:Y:S01]  /*6530*/  ENDCOLLECTIVE ;  /* 0x000000000000791b */ /* 0x003fe20003800000 */
.L_x_4071:
[----:B------:R-:W-:-:S05]  /*6540*/  FADD.FTZ R209, R204, R209 ;  /* 0x000000d1ccd17221 */ /* 0x000fca0000010000 */
[----:B------:R-:W-:Y:S02]  /*6550*/  MOV R222, R209 ;  /* 0x000000d100de7202 */ /* 0x000fe40000000f00 */
[----:B------:R-:W-:-:S07]  /*6560*/  MOV R185, R220 ;  /* 0x000000dc00b97202 */ /* 0x000fce0000000f00 */
[----:B------:R-:W-:Y:S05]  /*6570*/  WARPSYNC.COLLECTIVE R219, `(.L_x_4072) ;  /* 0x00000000db087348 */ /* 0x000fea0003c00000 */
[----:B------:R0:W1:Y:S02]  /*6580*/  SHFL.BFLY P0, R220, R222, R223, R224 ;  /* 0x0c0000dfdedc7389 */ /* 0x00006400000000e0 */
[----:B01----:R-:W-:Y:S01]  /*6590*/  ENDCOLLECTIVE ;  /* 0x000000000000791b */ /* 0x003fe20003800000 */
.L_x_4072:
[----:B------:R-:W-:Y:S01]  /*65a0*/  MOV R184, R220 ;  /* 0x000000dc00b87202 */ /* 0x000fe20000000f00 */
[----:B------:R-:W-:Y:S06]  /*65b0*/  BRA `(.L_x_4073) ;  /* 0xffffffbc00387947 */ /* 0x000fec000383ffff */
.L_x_4074:
        /* <DEDUP_REMOVED lines=12> */
.L_x_14257:


//--------------------- .text._ZN10layer_norm13ln_bwd_kernelINS_13Kernel_traitsIf13__nv_bfloat16S2_S2_fjLj1024ELj1ELj4ELj1ELj16ENS_18Kernel_traits_baseILj1024EfS2_S2_S2_fjLj128EEEEELb1ELb1ELb0ELb0EEEvNS_9BwdParamsE --------------------------
	.section	.text._ZN10layer_norm13ln_bwd_kernelINS_13Kernel_traitsIf13__nv_bfloat16S2_S2_fjLj1024ELj1ELj4ELj1ELj16ENS_18Kernel_traits_baseILj1024EfS2_S2_S2_fjLj128EEEEELb1ELb1ELb0ELb0EEEvNS_9BwdParamsE,"ax",@progbits
	.align	128
        .global         _ZN10layer_norm13ln_bwd_kernelINS_13Kernel_traitsIf13__nv_bfloat16S2_S2_fjLj1024ELj1ELj4ELj1ELj16ENS_18Kernel_traits_baseILj1024EfS2_S2_S2_fjLj128EEEEELb1ELb1ELb0ELb0EEEvNS_9BwdParamsE
        .type           _ZN10layer_norm13ln_bwd_kernelINS_13Kernel_traitsIf13__nv_bfloat16S2_S2_fjLj1024ELj1ELj4ELj1ELj16ENS_18Kernel_traits_baseILj1024EfS2_S2_S2_fjLj128EEEEELb1ELb1ELb0ELb0EEEvNS_9BwdParamsE,@function
        .size           _ZN10layer_norm13ln_bwd_kernelINS_13Kernel_traitsIf13__nv_bfloat16S2_S2_fjLj1024ELj1ELj4ELj1ELj16ENS_18Kernel_traits_baseILj1024EfS2_S2_S2_fjLj128EEEEELb1ELb1ELb0ELb0EEEvNS_9BwdParamsE,(.L_x_14258 - _ZN10layer_norm13ln_bwd_kernelINS_13Kernel_traitsIf13__nv_bfloat16S2_S2_fjLj1024ELj1ELj4ELj1ELj16ENS_18Kernel_traits_baseILj1024EfS2_S2_S2_fjLj128EEEEELb1ELb1ELb0ELb0EEEvNS_9BwdParamsE)
        .other          _ZN10layer_norm13ln_bwd_kernelINS_13Kernel_traitsIf13__nv_bfloat16S2_S2_fjLj1024ELj1ELj4ELj1ELj16ENS_18Kernel_traits_baseILj1024EfS2_S2_S2_fjLj128EEEEELb1ELb1ELb0ELb0EEEvNS_9BwdParamsE,@"STO_CUDA_ENTRY STV_DEFAULT"
_ZN10layer_norm13ln_bwd_kernelINS_13Kernel_traitsIf13__nv_bfloat16S2_S2_fjLj1024ELj1ELj4ELj1ELj16ENS_18Kernel_traits_baseILj1024EfS2_S2_S2_fjLj128EEEEELb1ELb1ELb0ELb0EEEvNS_9BwdParamsE:
.text._ZN10layer_norm13ln_bwd_kernelINS_13Kernel_traitsIf13__nv_bfloat16S2_S2_fjLj1024ELj1ELj4ELj1ELj16ENS_18Kernel_traits_baseILj1024EfS2_S2_S2_fjLj128EEEEELb1ELb1ELb0ELb0EEEvNS_9BwdParamsE:
[----:B------:R-:W0:Y:S01]  /*0000*/  LDC R1, c[0x0][0x28] ;  /* 0x00000a00ff017b82 */ /* 0x000e220000000800 */
[----:B------:R-:W1:Y:S01]  /*0010*/  S2R R22, SR_TID.X ;  /* 0x0000000000167919 */ /* 0x000e620000002100 */
[----:B------:R-:W-:Y:S01]  /*0020*/  ULDC UR4, c[0x0][0x218] ;  /* 0x0000860000047ab9 */ /* 0x000fe20000000800 */
[----:B0-----:R-:W-:Y:S01]  /*0030*/  IADD3 R1, R1, -0x70, RZ ;  /* 0xffffff9001017810 */ /* 0x001fe20007ffe0ff */
[----:B------:R-:W-:Y:S01]  /*0040*/  ULDC UR6, c[0x0][0x214] ;  /* 0x0000850000067ab9 */ /* 0x000fe20000000800 */
[----:B------:R-:W-:Y:S01]  /*0050*/  MOV R2, UR4 ;  /* 0x0000000400027c02 */ /* 0x000fe20008000f00 */
[----:B------:R-:W-:Y:S01]  /*0060*/  ULDC UR15, c[0x0][0x298] ;  /* 0x0000a600000f7ab9 */ /* 0x000fe20000000800 */
[----:B------:R-:W-:Y:S01]  /*0070*/  ULDC UR24, c[0x0][0x218] ;  /* 0x0000860000187ab9 */ /* 0x000fe20000000800 */
[----:B------:R-:W-:Y:S01]  /*0080*/  ULDC UR14, c[0x0][0x290] ;  /* 0x0000a400000e7ab9 */ /* 0x000fe20000000800 */
[----:B------:R-:W-:Y:S01]  /*0090*/  SHF.R.S32.HI R0, RZ, 0x1f, R2 ;  /* 0x0000001fff007819 */ /* 0x000fe20000011402 */
[----:B------:R0:W-:Y:S01]  /*00a0*/  STL [R1+0x58], R2 ;  /* 0x0000580201007387 */ /* 0x0001e20000100800 */
[----:B------:R-:W-:Y:S01]  /*00b0*/  ULDC.64 UR8, c[0x0][0x2c8] ;  /* 0x0000b20000087ab9 */ /* 0x000fe20000000a00 */
[----:B------:R-:W-:Y:S01]  /*00c0*/  ULDC.64 UR10, c[0x0][0x238] ;  /* 0x00008e00000a7ab9 */ /* 0x000fe20000000a00 */
[----:B------:R-:W-:Y:S01]  /*00d0*/  LEA.HI R0, R0, R2, RZ, 0x3 ;  /* 0x0000000200007211 */ /* 0x000fe200078f18ff */
[----:B------:R-:W-:Y:S01]  /*00e0*/  ULDC.64 UR12, c[0x0][0x240] ;  /* 0x00009000000c7ab9 */ /* 0x000fe20000000a00 */
[----:B------:R-:W-:Y:S01]  /*00f0*/  ULDC.64 UR16, c[0x0][0x308] ;  /* 0x0000c20000107ab9 */ /* 0x000fe20000000a00 */
[----:B------:R-:W-:Y:S01]  /*0100*/  ULDC.64 UR18, c[0x0][0x2f8] ;  /* 0x0000be0000127ab9 */ /* 0x000fe20000000a00 */
[----:B-1----:R-:W-:-:S04]  /*0110*/  LOP3.LUT R10, R22, 0x1f, RZ, 0xc0, !PT ;  /* 0x0000001f160a7812 */ /* 0x002fc800078ec0ff */
[----:B------:R-:W-:Y:S01]  /*0120*/  LOP3.LUT R3, R10, 0x1f, RZ, 0x3c, !PT ;  /* 0x0000001f0a037812 */ /* 0x000fe200078e3cff */
[----:B------:R1:W-:Y:S04]  /*0130*/  STL [R1+0x5c], R10 ;  /* 0x00005c0a01007387 */ /* 0x0003e80000100800 */
[----:B------:R-:W2:Y:S04]  /*0140*/  LDL.64 R40, [R1+0x48] ;  /* 0x0000480001287983 */ /* 0x000ea80000100a00 */
[----:B------:R-:W2:Y:S04]  /*0150*/  LDL.64 R42, [R1+0x50] ;  /* 0x00005000012a7983 */ /* 0x000ea80000100a00 */
[----:B------:R-:W3:Y:S04]  /*0160*/  LDL.64 R36, [R1+0x38] ;  /* 0x0000380001247983 */ /* 0x000ee80000100a00 */
[----:B------:R-:W3:Y:S04]  /*0170*/  LDL.64 R38, [R1+0x40] ;  /* 0x0000400001267983 */ /* 0x000ee80000100a00 */
[----:B------:R-:W4:Y:S04]  /*0180*/  LDL.64 R32, [R1+0x28] ;  /* 0x0000280001207983 */ /* 0x000f280000100a00 */
[----:B------:R-:W4:Y:S04]  /*0190*/  LDL.64 R34, [R1+0x30] ;  /* 0x0000300001227983 */ /* 0x000f280000100a00 */
[----:B------:R-:W4:Y:S04]  /*01a0*/  LDL.64 R28, [R1+0x18] ;  /* 0x00001800011c7983 */ /* 0x000f280000100a00 */
[----:B------:R-:W4:Y:S04]  /*01b0*/  LDL.64 R30, [R1+0x20] ;  /* 0x00002000011e7983 */ /* 0x000f280000100a00 */
[----:B------:R-:W4:Y:S04]  /*01c0*/  LDL.64 R24, [R1+0x8] ;  /* 0x0000080001187983 */ /* 0x000f280000100a00 */
[----:B------:R-:W4:Y:S01]  /*01d0*/  LDL.64 R26, [R1+0x10] ;  /* 0x00001000011a7983 */ /* 0x000f220000100a00 */
[----:B------:R-:W-:Y:S01]  /*01e0*/  LEA.HI.SX32 R0, R0, R3, 0x1d ;  /* 0x0000000300007211 */ /* 0x000fe200078feaff */
[----:B------:R-:W-:Y:S01]  /*01f0*/  ULDC.64 UR4, c[0x0][0x208] ;  /* 0x0000820000047ab9 */ /* 0x000fe20000000a00 */
[----:B------:R-:W-:-:S02]  /*0200*/  MOV R23, R10 ;  /* 0x0000000a00177202 */ /* 0x000fc40000000f00 */
[C---:B------:R-:W-:Y:S02]  /*0210*/  LOP3.LUT P1, RZ, R0.reuse, 0xffffffe0, RZ, 0xc0, !PT ;  /* 0xffffffe000ff7812 */ /* 0x040fe4000782c0ff */
[C---:B------:R-:W-:Y:S02]  /*0220*/  ISETP.GE.U32.AND P2, PT, R0.reuse, 0x40, PT ;  /* 0x000000400000780c */ /* 0x040fe40003f46070 */
[C---:B------:R-:W-:Y:S02]  /*0230*/  ISETP.GE.U32.AND P3, PT, R0.reuse, 0x60, PT ;  /* 0x000000600000780c */ /* 0x040fe40003f66070 */
[----:B------:R-:W-:-:S07]  /*0240*/  ISETP.GE.U32.AND P4, PT, R0, 0x80, PT ;  /* 0x000000800000780c */ /* 0x000fce0003f86070 */
[----:B0-----:R-:W0:Y:S08]  /*0250*/  @P1 LDC.64 R2, c[0x0][0x260] ;  /* 0x00009800ff021b82 */ /* 0x001e300000000a00 */
[----:B------:R-:W1:Y:S08]  /*0260*/  @P1 LDC.64 R4, c[0x0][0x278] ;  /* 0x00009e00ff041b82 */ /* 0x000e700000000a00 */
[----:B------:R-:W1:Y:S08]  /*0270*/  @P2 LDC.64 R8, c[0x0][0x278] ;  /* 0x00009e00ff082b82 */ /* 0x000e700000000a00 */
[----:B------:R-:W1:Y:S01]  /*0280*/  @P2 LDC.64 R6, c[0x0][0x260] ;  /* 0x00009800ff062b82 */ /* 0x000e620000000a00 */
[----:B0-----:R-:W-:-:S04]  /*0290*/  @P1 IMAD.WIDE.U32 R2, R23, 0x20, R2 ;  /* 0x0000002017021825 */ /* 0x001fc800078e0002 */
[----:B-1----:R-:W-:-:S03]  /*02a0*/  @P1 IMAD.WIDE.U32 R4, R23, 0x20, R4 ;  /* 0x0000002017041825 */ /* 0x002fc600078e0004 */
[----:B------:R-:W0:Y:S01]  /*02b0*/  @P3 LDC.64 R14, c[0x0][0x260] ;  /* 0x00009800ff0e3b82 */ /* 0x000e220000000a00 */
[----:B------:R-:W-:-:S05]  /*02c0*/  @P1 LOP3.LUT R23, R23, 0x20, RZ, 0xfc, !PT ;  /* 0x0000002017171812 */ /* 0x000fca00078efcff */
[C---:B------:R-:W-:Y:S02]  /*02d0*/  @P2 IMAD.WIDE.U32 R12, R23.reuse, 0x20, R8 ;  /* 0x00000020170c2825 */ /* 0x040fe400078e0008 */
[----:B------:R-:W1:Y:S03]  /*02e0*/  @P3 LDC.64 R16, c[0x0][0x278] ;  /* 0x00009e00ff103b82 */ /* 0x000e660000000a00 */
[----:B------:R-:W5:Y:S01]  /*02f0*/  @P2 LDG.E.128 R168, desc[UR4][R12.64+0x10] ;  /* 0x000010040ca82981 */ /* 0x000f62000c1e1d00 */
[----:B------:R-:W-:-:S04]  /*0300*/  @P2 IMAD.WIDE.U32 R10, R23, 0x20, R6 ;  /* 0x00000020170a2825 */ /* 0x000fc800078e0006 */
[----:B------:R-:W1:Y:S01]  /*0310*/  @P4 LDC.64 R18, c[0x0][0x260] ;  /* 0x00009800ff124b82 */ /* 0x000e620000000a00 */
[----:B------:R-:W-:Y:S01]  /*0320*/  @P2 IADD3 R23, R23, 0x20, RZ ;  /* 0x0000002017172810 */ /* 0x000fe20007ffe0ff */
[----:B------:R-:W5:Y:S06]  /*0330*/  @P2 LDG.E.128 R176, desc[UR4][R10.64] ;  /* 0x000000040ab02981 */ /* 0x000f6c000c1e1d00 */
[----:B------:R-:W1:Y:S01]  /*0340*/  @P4 LDC.64 R20, c[0x0][0x278] ;  /* 0x00009e00ff144b82 */ /* 0x000e620000000a00 */
[C---:B0-----:R-:W-:Y:S01]  /*0350*/  @P3 IMAD.WIDE.U32 R14, R23.reuse, 0x20, R14 ;  /* 0x00000020170e3825 */ /* 0x041fe200078e000e */
[----:B------:R-:W5:Y:S04]  /*0360*/  @P2 LDG.E.128 R172, desc[UR4][R10.64+0x10] ;  /* 0x000010040aac2981 */ /* 0x000f68000c1e1d00 */
[----:B------:R-:W5:Y:S01]  /*0370*/  @P3 LDG.E.128 R164, desc[UR4][R14.64] ;  /* 0x000000040ea43981 */ /* 0x000f62000c1e1d00 */
[C---:B-1----:R-:W-:Y:S01]  /*0380*/  @P3 IMAD.WIDE.U32 R16, R23.reuse, 0x20, R16 ;  /* 0x0000002017103825 */ /* 0x042fe200078e0010 */
[----:B------:R-:W-:-:S02]  /*0390*/  @P3 IADD3 R23, R23, 0x20, RZ ;  /* 0x0000002017173810 */ /* 0x000fc40007ffe0ff */
[----:B------:R-:W5:Y:S04]  /*03a0*/  @P3 LDG.E.128 R160, desc[UR4][R14.64+0x10] ;  /* 0x000010040ea03981 */ /* 0x000f68000c1e1d00 */
[----:B------:R-:W5:Y:S01]  /*03b0*/  @P3 LDG.E.128 R156, desc[UR4][R16.64] ;  /* 0x00000004109c3981 */ /* 0x000f62000c1e1d00 */
[----:B------:R-:W-:-:S03]  /*03c0*/  @P4 IMAD.WIDE.U32 R6, R23, 0x20, R18 ;  /* 0x0000002017064825 */ /* 0x000fc600078e0012 */
[----:B------:R-:W5:Y:S04]  /*03d0*/  @P3 LDG.E.128 R152, desc[UR4][R16.64+0x10] ;  /* 0x0000100410983981 */ /* 0x000f68000c1e1d00 */
[----:B------:R-:W5:Y:S01]  /*03e0*/  @P4 LDG.E.128 R148, desc[UR4][R6.64] ;  /* 0x0000000406944981 */ /* 0x000f62000c1e1d00 */
[----:B------:R-:W-:-:S03]  /*03f0*/  @P4 IMAD.WIDE.U32 R8, R23, 0x20, R20 ;  /* 0x0000002017084825 */ /* 0x000fc600078e0014 */
[----:B------:R-:W5:Y:S04]  /*0400*/  @P4 LDG.E.128 R144, desc[UR4][R6.64+0x10] ;  /* 0x0000100406904981 */ /* 0x000f68000c1e1d00 */
[----:B------:R-:W5:Y:S04]  /*0410*/  @P4 LDG.E.128 R140, desc[UR4][R8.64] ;  /* 0x00000004088c4981 */ /* 0x000f68000c1e1d00 */
[----:B------:R-:W5:Y:S04]  /*0420*/  @P4 LDG.E.128 R136, desc[UR4][R8.64+0x10] ;  /* 0x0000100408884981 */ /* 0x000f68000c1e1d00 */
[----:B--2---:R-:W2:Y:S04]  /*0430*/  @P1 LDG.E.128 R40, desc[UR4][R2.64] ;  /* 0x0000000402281981 */ /* 0x004ea8000c1e1d00 */
[----:B---3--:R0:W3:Y:S04]  /*0440*/  @P1 LDG.E.128 R36, desc[UR4][R2.64+0x10] ;  /* 0x0000100402241981 */ /* 0x0080e8000c1e1d00 */
[----:B----4-:R-:W4:Y:S04]  /*0450*/  @P1 LDG.E.128 R32, desc[UR4][R4.64] ;  /* 0x0000000404201981 */ /* 0x010f28000c1e1d00 */
[----:B------:R-:W4:Y:S04]  /*0460*/  @P1 LDG.E.128 R28, desc[UR4][R4.64+0x10] ;  /* 0x00001004041c1981 */ /* 0x000f28000c1e1d00 */
[----:B------:R-:W4:Y:S01]  /*0470*/  @P2 LDG.E.128 R24, desc[UR4][R12.64] ;  /* 0x000000040c182981 */ /* 0x000f22000c1e1d00 */
        /* <DEDUP_REMOVED lines=51> */
[----:B--2---:R0:W-:Y:S04]  /*07b0*/  @P1 STL.64 [R1+0x48], R40 ;  /* 0x0000482801001387 */ /* 0x0041e80000100a00 */
[----:B------:R1:W-:Y:S04]  /*07c0*/  @P1 STL.64 [R1+0x50], R42 ;  /* 0x0000502a01001387 */ /* 0x0003e80000100a00 */
[----:B---3--:R2:W-:Y:S04]  /*07d0*/  @P1 STL.64 [R1+0x38], R36 ;  /* 0x0000382401001387 */ /* 0x0085e80000100a00 */
[----:B------:R2:W-:Y:S04]  /*07e0*/  @P1 STL.64 [R1+0x40], R38 ;  /* 0x0000402601001387 */ /* 0x0005e80000100a00 */
[----:B----4-:R2:W-:Y:S04]  /*07f0*/  @P1 STL.64 [R1+0x28], R32 ;  /* 0x0000282001001387 */ /* 0x0105e80000100a00 */
[----:B------:R2:W-:Y:S04]  /*0800*/  @P1 STL.64 [R1+0x30], R34 ;  /* 0x0000302201001387 */ /* 0x0005e80000100a00 */
[----:B------:R2:W-:Y:S04]  /*0810*/  @P1 STL.64 [R1+0x18], R28 ;  /* 0x0000181c01001387 */ /* 0x0005e80000100a00 */
[----:B------:R2:W-:Y:S04]  /*0820*/  @P1 STL.64 [R1+0x20], R30 ;  /* 0x0000201e01001387 */ /* 0x0005e80000100a00 */
[----:B------:R2:W-:Y:S04]  /*0830*/  @P2 STL.64 [R1+0x8], R24 ;  /* 0x0000081801002387 */ /* 0x0005e80000100a00 */
[----:B------:R2:W-:Y:S01]  /*0840*/  @P2 STL.64 [R1+0x10], R26 ;  /* 0x0000101a01002387 */ /* 0x0005e20000100a00 */
[----:B0-----:R-:W-:-:S02]  /*0850*/  CS2R R40, SRZ ;  /* 0x0000000000287805 */ /* 0x001fc4000001ff00 */
[----:B-1----:R-:W-:Y:S01]  /*0860*/  CS2R R42, SRZ ;  /* 0x00000000002a7805 */ /* 0x002fe2000001ff00 */
[----:B------:R-:W-:Y:S06]  /*0870*/  @P0 BRA `(.L_x_4076) ;  /* 0x0000004400980947 */ /* 0x000fec0003800000 */
[----:B------:R-:W-:Y:S01]  /*0880*/  ULDC.64 UR6, c[0x0][0x270] ;  /* 0x00009c0000067ab9 */ /* 0x000fe20000000a00 */
[----:B------:R-:W-:Y:S01]  /*0890*/  HFMA2.MMA R133, -RZ, RZ, 0, 0 ;  /* 0x00000000ff857435 */ /* 0x000fe200000001ff */
[----:B------:R-:W-:Y:S01]  /*08a0*/  ISETP.NE.U32.AND P5, PT, RZ, UR6, PT ;  /* 0x00000006ff007c0c */ /* 0x000fe2000bfa5070 */
[----:B------:R-:W-:Y:S02]  /*08b0*/  ULDC.U8 UR6, c[0x0][0x2a0] ;  /* 0x0000a80000067ab9 */ /* 0x000fe40000000000 */
[----:B------:R-:W-:Y:S02]  /*08c0*/  ISETP.NE.AND P0, PT, RZ, UR6, PT ;  /* 0x00000006ff007c0c */ /* 0x000fe4000bf05270 */
[----:B------:R-:W-:Y:S02]  /*08d0*/  ISETP.NE.AND.EX P5, PT, RZ, UR7, PT, P5 ;  /* 0x00000007ff007c0c */ /* 0x000fe4000bfa5350 */
[----:B------:R-:W-:-:S11]  /*08e0*/  P2R R3, PR, RZ, 0x1 ;  /* 0x00000001ff037803 */ /* 0x000fd60000000000 */
.L_x_4094:
[----:B------:R-:W0:Y:S01]  /*08f0*/  @P5 LDC.64 R184, c[0x0][0x270] ;  /* 0x00009c00ffb85b82 */ /* 0x000e220000000a00 */
[----:B------:R-:W-:Y:S02]  /*0900*/  SHF.R.S32.HI R4, RZ, 0x1f, R2 ;  /* 0x0000001fff047819 */ /* 0x000fe40000011402 */
[----:B------:R-:W-:-:S05]  /*0910*/  ISETP.NE.AND P6, PT, R3, RZ, PT ;  /* 0x000000ff0300720c */ /* 0x000fca0003fc5270 */
[----:B-1----:R-:W1:Y:S01]  /*0920*/  LDC.64 R186, c[0x0][0x250] ;  /* 0x00009400ffba7b82 */ /* 0x002e620000000a00 */
[----:B0-----:R-:W-:-:S04]  /*0930*/  @P5 LEA R184, P0, R2, R184, 0x1 ;  /* 0x000000b802b85211 */ /* 0x001fc800078008ff */
[----:B------:R-:W-:-:S05]  /*0940*/  @P5 LEA.HI.X R185, R2, R185, R4, 0x1, P0 ;  /* 0x000000b902b95211 */ /* 0x000fca00000f0c04 */
[----:B------:R1:W3:Y:S02]  /*0950*/  @P5 LDG.E.U16 R4, desc[UR4][R184.64] ;  /* 0x00000004b8045981 */ /* 0x0002e4000c1e1500 */
[----:B-1----:R-:W-:-:S05]  /*0960*/  IMAD.WIDE R184, R2, 0x4, R186 ;  /* 0x0000000402b87825 */ /* 0x002fca00078e02ba */
[----:B------:R0:W4:Y:S01]  /*0970*/  LDG.E R186, desc[UR4][R184.64] ;  /* 0x00000004b8ba7981 */ /* 0x000122000c1e1900 */
[----:B------:R-:W1:Y:S01]  /*0980*/  S2R R188, SR_TID.X ;  /* 0x0000000000bc7919 */ /* 0x000e620000002100 */
[----:B0-----:R-:W0:Y:S01]  /*0990*/  LDC.64 R184, c[0x0][0x258] ;  /* 0x00009600ffb87b82 */ /* 0x001e220000000a00 */
[----:B------:R-:W-:Y:S02]  /*09a0*/  MOV R189, UR24 ;  /* 0x0000001800bd7c02 */ /* 0x000fe40008000f00 */
[----:B------:R-:W-:-:S03]  /*09b0*/  MOV R200, 0x3f800000 ;  /* 0x3f80000000c87802 */ /* 0x000fc60000000f00 */
[----:B------:R0:W-:Y:S02]  /*09c0*/  STL [R1+0x58], R189 ;  /* 0x000058bd01007387 */ /* 0x0001e40000100800 */
[----:B0-----:R-:W-:-:S05]  /*09d0*/  IMAD.WIDE R184, R2, 0x4, R184 ;  /* 0x0000000402b87825 */ /* 0x001fca00078e02b8 */
[----:B-----5:R1:W5:Y:S01]  /*09e0*/  LDG.E R201, desc[UR4][R184.64] ;  /* 0x00000004b8c97981 */ /* 0x020362000c1e1900 */
[----:B------:R-:W-:Y:S01]  /*09f0*/  BSSY B1, `(.L_x_4077) ;  /* 0x0000074000017945 */ /* 0x000fe20003800000 */
[----:B------:R-:W-:Y:S02]  /*0a00*/  MOV R226, RZ ;  /* 0x000000ff00e27202 */ /* 0x000fe40000000f00 */
[----:B------:R-:W-:Y:S02]  /*0a10*/  MOV R224, RZ ;  /* 0x000000ff00e07202 */ /* 0x000fe40000000f00 */
[----:B-1----:R-:W-:-:S05]  /*0a20*/  LOP3.LUT R185, R188, 0x1f, RZ, 0xc0, !PT ;  /* 0x0000001fbcb97812 */ /* 0x002fca00078ec0ff */
[----:B------:R0:W-:Y:S01]  /*0a30*/  STL [R1+0x5c], R185 ;  /* 0x00005cb901007387 */ /* 0x0001e20000100800 */
[----:B---3--:R-:W-:Y:S01]  /*0a40*/  @P5 SHF.L.U32 R200, R4, 0x10, RZ ;  /* 0x0000001004c85819 */ /* 0x008fe200000006ff */
[----:B------:R-:W-:-:S05]  /*0a50*/  IMAD R4, R2, R189, RZ ;  /* 0x000000bd02047224 */ /* 0x000fca00078e02ff */
[----:B------:R-:W-:-:S04]  /*0a60*/  SHF.R.S32.HI R184, RZ, 0x1f, R4 ;  /* 0x0000001fffb87819 */ /* 0x000fc80000011404 */
[----:B------:R-:W-:-:S04]  /*0a70*/  LEA.HI R4, R184, R4, RZ, 0x3 ;  /* 0x00000004b8047211 */ /* 0x000fc800078f18ff */
[----:B------:R-:W-:Y:S02]  /*0a80*/  LEA.HI.SX32 R4, R4, R185, 0x1d ;  /* 0x000000b904047211 */ /* 0x000fe400078feaff */
[----:B----4-:R-:W-:Y:S02]  /*0a90*/  FSEL R221, R186, RZ, !P6 ;  /* 0x000000ffbadd7208 */ /* 0x010fe40007000000 */
[----:B------:R-:W-:Y:S01]  /*0aa0*/  MOV R225, R4 ;  /* 0x0000000400e17202 */ /* 0x000fe20000000f00 */
[----:B0-----:R-:W-:Y:S06]  /*0ab0*/  @!P1 BRA `(.L_x_4078) ;  /* 0x00000004009c9947 */ /* 0x001fec0003800000 */
[----:B------:R-:W0:Y:S01]  /*0ac0*/  LDC.64 R188, c[0x0][0x2b8] ;  /* 0x0000ae00ffbc7b82 */ /* 0x000e220000000a00 */
[C---:B------:R-:W-:Y:S01]  /*0ad0*/  LEA R184, P0, R4.reuse, UR10, 0x4 ;  /* 0x0000000a04b87c11 */ /* 0x040fe2000f8020ff */
[----:B------:R-:W3:Y:S03]  /*0ae0*/  LDL R246, [R1+0x48] ;  /* 0x0000480001f67983 */ /* 0x000ee60000100800 */
[C---:B------:R-:W-:Y:S01]  /*0af0*/  LEA.HI.X R185, R4.reuse, UR11, RZ, 0x4, P0 ;  /* 0x0000000b04b97c11 */ /* 0x040fe200080f24ff */
[----:B------:R-:W4:Y:S04]  /*0b00*/  LDL R252, [R1+0x4c] ;  /* 0x00004c0001fc7983 */ /* 0x000f280000100800 */
[----:B------:R-:W4:Y:S04]  /*0b10*/  LDL R250, [R1+0x54] ;  /* 0x0000540001fa7983 */ /* 0x000f280000100800 */
[----:B------:R-:W3:Y:S04]  /*0b20*/  LDG.E.128 R184, desc[UR4][R184.64] ;  /* 0x00000004b8b87981 */ /* 0x000ee8000c1e1d00 */
[----:B------:R-:W4:Y:S04]  /*0b30*/  LDL R243, [R1+0x50] ;  /* 0x0000500001f37983 */ /* 0x000f280000100800 */
[----:B------:R-:W4:Y:S01]  /*0b40*/  LDL R240, [R1+0x38] ;  /* 0x0000380001f07983 */ /* 0x000f220000100800 */
[----:B0-----:R-:W-:-:S03]  /*0b50*/  IMAD.WIDE.U32 R188, R4, 0x10, R188 ;  /* 0x0000001004bc7825 */ /* 0x001fc600078e00bc */
[----:B------:R-:W4:Y:S04]  /*0b60*/  LDL R249, [R1+0x3c] ;  /* 0x00003c0001f97983 */ /* 0x000f280000100800 */
[----:B------:R-:W4:Y:S01]  /*0b70*/  LDG.E.128 R188, desc[UR4][R188.64] ;  /* 0x00000004bcbc7981 */ /* 0x000f22000c1e1d00 */
[----:B------:R-:W-:-:S03]  /*0b80*/  ISETP.NE.U32.AND P0, PT, RZ, UR8, PT ;  /* 0x00000008ff007c0c */ /* 0x000fc6000bf05070 */
[----:B------:R-:W4:Y:S01]  /*0b90*/  LDL R239, [R1+0x40] ;  /* 0x0000400001ef7983 */ /* 0x000f220000100800 */
[----:B------:R-:W-:-:S03]  /*0ba0*/  ISETP.NE.AND.EX P0, PT, RZ, UR9, PT, P0 ;  /* 0x00000009ff007c0c */ /* 0x000fc6000bf05300 */
[----:B------:R-:W4:Y:S10]  /*0bb0*/  LDL R248, [R1+0x44] ;  /* 0x0000440001f87983 */ /* 0x000f340000100800 */
[----:B------:R-:W-:-:S04]  /*0bc0*/  @P0 LEA R20, P6, R4, UR8, 0x4 ;  /* 0x0000000804140c11 */ /* 0x000fc8000f8c20ff */
[----:B------:R-:W-:-:S05]  /*0bd0*/  @P0 LEA.HI.X R21, R4, UR9, RZ, 0x4, P6 ;  /* 0x0000000904150c11 */ /* 0x000fca000b0f24ff */
[----:B--2---:R0:W5:Y:S02]  /*0be0*/  @P0 LDG.E.128 R36, desc[UR4][R20.64] ;  /* 0x0000000414240981 */ /* 0x004164000c1e1d00 */
[----:B0-----:R-:W-:-:S04]  /*0bf0*/  LEA R20, P0, R4, UR12, 0x3 ;  /* 0x0000000c04147c11 */ /* 0x001fc8000f8018ff */
[----:B------:R-:W-:-:S06]  /*0c00*/  LEA.HI.X R21, R4, UR13, RZ, 0x3, P0 ;  /* 0x0000000d04157c11 */ /* 0x000fcc00080f1cff */
[----:B------:R-:W5:Y:S01]  /*0c10*/  LDG.E.64 R20, desc[UR4][R20.64] ;  /* 0x0000000414147981 */ /* 0x000f62000c1e1b00 */
[----:B---3--:R-:W-:Y:S01]  /*0c20*/  SHF.L.U32 R197, R186, 0x10, RZ ;  /* 0x00000010bac57819 */ /* 0x008fe200000006ff */
[C---:B------:R-:W-:Y:S01]  /*0c30*/  IMAD.U32 R198, R185.reuse, 0x10000, RZ ;  /* 0x00010000b9c67824 */ /* 0x040fe200078e00ff */
[----:B------:R-:W-:Y:S02]  /*0c40*/  PRMT R195, R185, 0x7632, R195 ;  /* 0x00007632b9c37816 */ /* 0x000fe400000000c3 */
[C---:B------:R-:W-:Y:S01]  /*0c50*/  PRMT R196, R184.reuse, 0x7632, R196 ;  /* 0x00007632b8c47816 */ /* 0x040fe200000000c4 */
[----:B------:R-:W-:Y:S01]  /*0c60*/  FADD.FTZ R197, -R221, R197 ;  /* 0x000000c5ddc57221 */ /* 0x000fe20000010100 */
[----:B------:R-:W-:Y:S02]  /*0c70*/  SHF.L.U32 R0, R184, 0x10, RZ ;  /* 0x00000010b8007819 */ /* 0x000fe400000006ff */
[----:B------:R-:W-:Y:S02]  /*0c80*/  PRMT R185, R186, 0x7632, R185 ;  /* 0x00007632bab97816 */ /* 0x000fe400000000b9 */
[----:B------:R-:W-:-:S02]  /*0c90*/  PRMT R186, R187, 0x7632, R186 ;  /* 0x00007632bbba7816 */ /* 0x000fc400000000ba */
[----:B------:R-:W-:Y:S01]  /*0ca0*/  SHF.L.U32 R184, R187, 0x10, RZ ;  /* 0x00000010bbb87819 */ /* 0x000fe200000006ff */
[----:B-----5:R-:W-:Y:S01]  /*0cb0*/  FMUL.FTZ R245, R201, R197 ;  /* 0x000000c5c9f57220 */ /* 0x020fe20000410000 */
[----:B------:R-:W-:Y:S02]  /*0cc0*/  SHF.L.U32 R196, R196, 0x10, RZ ;  /* 0x00000010c4c47819 */ /* 0x000fe400000006ff */
[C---:B----4-:R-:W-:Y:S02]  /*0cd0*/  PRMT R187, R190.reuse, 0x7632, R187 ;  /* 0x00007632bebb7816 */ /* 0x050fe400000000bb */
[----:B------:R-:W-:Y:S02]  /*0ce0*/  SHF.L.U32 R224, R190, 0x10, RZ ;  /* 0x00000010bee07819 */ /* 0x000fe400000006ff */
[----:B------:R-:W-:Y:S01]  /*0cf0*/  PRMT R190, R191, 0x7632, R190 ;  /* 0x00007632bfbe7816 */ /* 0x000fe200000000be */
[----:B------:R-:W-:Y:S01]  /*0d00*/  FADD.FTZ R197, -R221, R184 ;  /* 0x000000b8ddc57221 */ /* 0x000fe20000010100 */
[----:B------:R-:W-:-:S02]  /*0d10*/  PRMT R199, R188, 0x7632, R199 ;  /* 0x00007632bcc77816 */ /* 0x000fc400000000c7 */
[----:B------:R-:W-:Y:S02]  /*0d20*/  SHF.L.U32 R184, R190, 0x10, RZ ;  /* 0x00000010beb87819 */ /* 0x000fe400000006ff */
[----:B------:R-:W-:Y:S01]  /*0d30*/  SHF.L.U32 R190, R195, 0x10, RZ ;  /* 0x00000010c3be7819 */ /* 0x000fe200000006ff */
[C---:B------:R-:W-:Y:S01]  /*0d40*/  FADD.FTZ R195, -R221.reuse, R196 ;  /* 0x000000c4ddc37221 */ /* 0x040fe20000010100 */
[----:B------:R-:W-:Y:S01]  /*0d50*/  SHF.L.U32 R226, R188, 0x10, RZ ;  /* 0x00000010bce27819 */ /* 0x000fe200000006ff */
[----:B------:R-:W-:Y:S01]  /*0d60*/  FADD.FTZ R0, -R221, R0 ;  /* 0x00000000dd007221 */ /* 0x000fe20000010100 */
[----:B------:R-:W-:Y:S01]  /*0d70*/  PRMT R188, R189, 0x7632, R188 ;  /* 0x00007632bdbc7816 */ /* 0x000fe200000000bc */
[----:B------:R-:W-:Y:S01]  /*0d80*/  FMUL.FTZ R242, R201, R197 ;  /* 0x000000c5c9f27220 */ /* 0x000fe20000410000 */
[----:B------:R-:W-:Y:S01]  /*0d90*/  SHF.L.U32 R225, R189, 0x10, RZ ;  /* 0x00000010bde17819 */ /* 0x000fe200000006ff */
[----:B------:R-:W-:Y:S01]  /*0da0*/  FADD.FTZ R190, -R221, R190 ;  /* 0x000000beddbe7221 */ /* 0x000fe20000010100 */
[----:B------:R-:W-:Y:S01]  /*0db0*/  SHF.L.U32 R189, R199, 0x10, RZ ;  /* 0x00000010c7bd7819 */ /* 0x000fe200000006ff */
[C---:B------:R-:W-:Y:S01]  /*0dc0*/  FMUL.FTZ R197, R201.reuse, R195 ;  /* 0x000000c3c9c57220 */ /* 0x040fe20000410000 */
[----:B------:R-:W-:Y:S01]  /*0dd0*/  FMUL.FTZ R0, R201, R0 ;  /* 0x00000000c9007220 */ /* 0x000fe20000410000 */
[----:B------:R-:W-:Y:S01]  /*0de0*/  FMUL.FTZ R199, R246, R226 ;  /* 0x000000e2f6c77220 */ /* 0x000fe20000410000 */
[----:B------:R-:W-:Y:S01]  /*0df0*/  SHF.L.U32 R188, R188, 0x10, RZ ;  /* 0x00000010bcbc7819 */ /* 0x000fe200000006ff */
[----:B------:R-:W-:Y:S01]  /*0e00*/  FADD.FTZ R101, R101, R189 ;  /* 0x000000bd65657221 */ /* 0x000fe20000010000 */
[----:B------:R-:W-:Y:S01]  /*0e10*/  FMUL.FTZ R196, R201, R190 ;  /* 0x000000bec9c47220 */ /* 0x000fe20000410000 */
[-C--:B------:R-:W-:Y:S01]  /*0e20*/  FFMA.FTZ R133, R197, R189.reuse, R133 ;  /* 0x000000bdc5857223 */ /* 0x080fe20000010085 */
[----:B------:R-:W-:Y:S01]  /*0e30*/  FMUL.FTZ R251, R252, R189 ;  /* 0x000000bdfcfb7220 */ /* 0x000fe20000410000 */
[----:B------:R-:W-:Y:S01]  /*0e40*/  FADD.FTZ R198, -R221, R198 ;  /* 0x000000c6ddc67221 */ /* 0x000fe20000010100 */
[----:B------:R-:W-:Y:S01]  /*0e50*/  FADD.FTZ R190, RZ, R199 ;  /* 0x000000c7ffbe7221 */ /* 0x000fe20000010000 */
[----:B------:R-:W-:Y:S01]  /*0e60*/  FFMA.FTZ R189, R0, R199, RZ ;  /* 0x000000c700bd7223 */ /* 0x000fe200000100ff */
        /* <DEDUP_REMOVED lines=20> */
[----:B------:R-:W-:-:S02]  /*0fb0*/  IMAD.U32 R186, R186, 0x10000, RZ ;  /* 0x00010000baba7824 */ /* 0x000fc400078e00ff */
        /* <DEDUP_REMOVED lines=21> */
[----:B------:R-:W-:Y:S01]  /*1110*/  FFMA.FTZ R224, R240, R239, R187 ;  /* 0x000000eff0e07223 */ /* 0x000fe200000100bb */
[----:B------:R-:W-:-:S07]  /*1120*/  IADD3 R225, R4, 0x20, RZ ;  /* 0x0000002004e17810 */ /* 0x000fce0007ffe0ff */
.L_x_4078:
[----:B------:R-:W-:Y:S05]  /*1130*/  BSYNC B1 ;  /* 0x0000000000017941 */ /* 0x000fea0003800000 */
.L_x_4077:
[----:B------:R-:W-:Y:S04]  /*1140*/  BSSY B1, `(.L_x_4079) ;  /* 0x0000061000017945 */ /* 0x000fe80003800000 */
[----:B------:R-:W-:Y:S05]  /*1150*/  @!P2 BRA `(.L_x_4080) ;  /* 0x00000004007ca947 */ /* 0x000fea0003800000 */
[----:B------:R-:W0:Y:S01]  /*1160*/  LDC.64 R18, c[0x0][0x2b8] ;  /* 0x0000ae00ff127b82 */ /* 0x000e220000000a00 */
[----:B------:R-:W-:-:S04]  /*1170*/  LEA R12, P0, R225, UR10, 0x4 ;  /* 0x0000000ae10c7c11 */ /* 0x000fc8000f8020ff */
[----:B------:R-:W-:Y:S02]  /*1180*/  LEA.HI.X R13, R225, UR11, RZ, 0x4, P0 ;  /* 0x0000000be10d7c11 */ /* 0x000fe400080f24ff */
[----:B------:R-:W-:-:S04]  /*1190*/  ISETP.NE.U32.AND P0, PT, RZ, UR8, PT ;  /* 0x00000008ff007c0c */ /* 0x000fc8000bf05070 */
[----:B------:R-:W3:Y:S01]  /*11a0*/  LDG.E.128 R12, desc[UR4][R12.64] ;  /* 0x000000040c0c7981 */ /* 0x000ee2000c1e1d00 */
[----:B------:R-:W-:Y:S01]  /*11b0*/  ISETP.NE.AND.EX P0, PT, RZ, UR9, PT, P0 ;  /* 0x00000009ff007c0c */ /* 0x000fe2000bf05300 */
[----:B0-----:R-:W-:-:S12]  /*11c0*/  IMAD.WIDE.U32 R18, R225, 0x10, R18 ;  /* 0x00000010e1127825 */ /* 0x001fd800078e0012 */
[C---:B------:R-:W-:Y:S01]  /*11d0*/  @P0 LEA R16, P6, R225.reuse, UR8, 0x4 ;  /* 0x00000008e1100c11 */ /* 0x040fe2000f8c20ff */
[----:B------:R0:W4:Y:S03]  /*11e0*/  LDG.E.128 R184, desc[UR4][R18.64] ;  /* 0x0000000412b87981 */ /* 0x000126000c1e1d00 */
[----:B------:R-:W-:-:S05]  /*11f0*/  @P0 LEA.HI.X R17, R225, UR9, RZ, 0x4, P6 ;  /* 0x00000009e1110c11 */ /* 0x000fca000b0f24ff */
[----:B--2---:R1:W5:Y:S01]  /*1200*/  @P0 LDG.E.128 R32, desc[UR4][R16.64] ;  /* 0x0000000410200981 */ /* 0x004362000c1e1d00 */
[----:B0-----:R-:W-:-:S04]  /*1210*/  LEA R18, P0, R225, UR12, 0x3 ;  /* 0x0000000ce1127c11 */ /* 0x001fc8000f8018ff */
[----:B------:R-:W-:-:S06]  /*1220*/  LEA.HI.X R19, R225, UR13, RZ, 0x3, P0 ;  /* 0x0000000de1137c11 */ /* 0x000fcc00080f1cff */
[----:B------:R-:W5:Y:S01]  /*1230*/  LDG.E.64 R18, desc[UR4][R18.64] ;  /* 0x0000000412127981 */ /* 0x000f62000c1e1b00 */
[----:B------:R-:W-:Y:S02]  /*1240*/  IADD3 R225, R225, 0x20, RZ ;  /* 0x00000020e1e17810 */ /* 0x000fe40007ffe0ff */
[C---:B---3--:R-:W-:Y:S02]  /*1250*/  PRMT R189, R13.reuse, 0x7632, R189 ;  /* 0x000076320dbd7816 */ /* 0x048fe400000000bd */
[----:B-1----:R-:W-:Y:S02]  /*1260*/  SHF.L.U32 R17, R13, 0x10, RZ ;  /* 0x000000100d117819 */ /* 0x002fe400000006ff */
[C---:B------:R-:W-:Y:S02]  /*1270*/  SHF.L.U32 R190, R12.reuse, 0x10, RZ ;  /* 0x000000100cbe7819 */ /* 0x040fe400000006ff */
[C---:B------:R-:W-:Y:S02]  /*1280*/  PRMT R13, R15.reuse, 0x7632, R13 ;  /* 0x000076320f0d7816 */ /* 0x040fe4000000000d */
[----:B------:R-:W-:Y:S01]  /*1290*/  SHF.L.U32 R15, R15, 0x10, RZ ;  /* 0x000000100f0f7819 */ /* 0x000fe200000006ff */
[----:B------:R-:W-:Y:S01]  /*12a0*/  FADD.FTZ R194, -R221, R190 ;  /* 0x000000beddc27221 */ /* 0x000fe20000010100 */
[----:B------:R-:W-:-:S03]  /*12b0*/  PRMT R188, R12, 0x7632, R188 ;  /* 0x000076320cbc7816 */ /* 0x000fc600000000bc */
[----:B------:R-:W-:Y:S01]  /*12c0*/  FADD.FTZ R15, -R221, R15 ;  /* 0x0000000fdd0f7221 */ /* 0x000fe20000010100 */
[C---:B------:R-:W-:Y:S01]  /*12d0*/  PRMT R12, R14.reuse, 0x7632, R12 ;  /* 0x000076320e0c7816 */ /* 0x040fe2000000000c */
[C---:B-----5:R-:W-:Y:S01]  /*12e0*/  FMUL.FTZ R194, R201.reuse, R194 ;  /* 0x000000c2c9c27220 */ /* 0x060fe20000410000 */
[----:B------:R-:W-:Y:S02]  /*12f0*/  SHF.L.U32 R16, R14, 0x10, RZ ;  /* 0x000000100e107819 */ /* 0x000fe400000006ff */
[----:B----4-:R-:W-:Y:S01]  /*1300*/  SHF.L.U32 R232, R184, 0x10, RZ ;  /* 0x00000010b8e87819 */ /* 0x010fe200000006ff */
[----:B------:R-:W-:Y:S01]  /*1310*/  FMUL.FTZ R15, R201, R15 ;  /* 0x0000000fc90f7220 */ /* 0x000fe20000410000 */
[----:B------:R-:W-:Y:S01]  /*1320*/  SHF.L.U32 R14, R187, 0x10, RZ ;  /* 0x00000010bb0e7819 */ /* 0x000fe200000006ff */
[----:B------:R-:W-:Y:S01]  /*1330*/  IMAD.U32 R188, R188, 0x10000, RZ ;  /* 0x00010000bcbc7824 */ /* 0x000fe200078e00ff */
[----:B------:R-:W-:Y:S01]  /*1340*/  PRMT R222, R184, 0x7632, R222 ;  /* 0x00007632b8de7816 */ /* 0x000fe200000000de */
[----:B------:R-:W-:Y:S01]  /*1350*/  FADD.FTZ R92, R92, R232 ;  /* 0x000000e85c5c7221 */ /* 0x000fe20000010000 */
[-C--:B------:R-:W-:Y:S01]  /*1360*/  FFMA.FTZ R124, R194, R232.reuse, R124 ;  /* 0x000000e8c27c7223 */ /* 0x080fe2000001007c */
[----:B------:R-:W-:Y:S01]  /*1370*/  FMUL.FTZ R238, R176, R232 ;  /* 0x000000e8b0ee7220 */ /* 0x000fe20000410000 */
[----:B------:R-:W-:Y:S01]  /*1380*/  FADD.FTZ R90, R90, R14 ;  /* 0x0000000e5a5a7221 */ /* 0x000fe20000010000 */
[----:B------:R-:W-:Y:S01]  /*1390*/  SHF.L.U32 R189, R189, 0x10, RZ ;  /* 0x00000010bdbd7819 */ /* 0x000fe200000006ff */
[-C--:B------:R-:W-:Y:S01]  /*13a0*/  FFMA.FTZ R122, R15, R14.reuse, R122 ;  /* 0x0000000e0f7a7223 */ /* 0x080fe2000001007a */
[----:B------:R-:W-:Y:S01]  /*13b0*/  FMUL.FTZ R232, R174, R14 ;  /* 0x0000000eaee87220 */ /* 0x000fe20000410000 */
[----:B------:R-:W-:Y:S01]  /*13c0*/  FADD.FTZ R14, -R221, R188 ;  /* 0x000000bcdd0e7221 */ /* 0x000fe20000010100 */
[----:B------:R-:W-:-:S02]  /*13d0*/  PRMT R184, R187, 0x7632, R184 ;  /* 0x00007632bbb87816 */ /* 0x000fc400000000b8 */
[----:B------:R-:W-:Y:S01]  /*13e0*/  PRMT R191, R185, 0x7632, R191 ;  /* 0x00007632b9bf7816 */ /* 0x000fe200000000bf */
[----:B------:R-:W-:Y:S01]  /*13f0*/  FMUL.FTZ R14, R201, R14 ;  /* 0x0000000ec90e7220 */ /* 0x000fe20000410000 */
[----:B------:R-:W-:Y:S02]  /*1400*/  SHF.L.U32 R187, R222, 0x10, RZ ;  /* 0x00000010debb7819 */ /* 0x000fe400000006ff */
[----:B------:R-:W-:Y:S01]  /*1410*/  SHF.L.U32 R188, R13, 0x10, RZ ;  /* 0x000000100dbc7819 */ /* 0x000fe200000006ff */
[----:B------:R-:W-:Y:S01]  /*1420*/  FADD.FTZ R13, -R221, R189 ;  /* 0x000000bddd0d7221 */ /* 0x000fe20000010100 */
[----:B------:R-:W-:Y:S02]  /*1430*/  SHF.L.U32 R220, R185, 0x10, RZ ;  /* 0x00000010b9dc7819 */ /* 0x000fe400000006ff */
[C---:B------:R-:W-:Y:S02]  /*1440*/  PRMT R185, R186.reuse, 0x7632, R185 ;  /* 0x00007632bab97816 */ /* 0x040fe400000000b9 */
[----:B------:R-:W-:Y:S01]  /*1450*/  SHF.L.U32 R190, R186, 0x10, RZ ;  /* 0x00000010babe7819 */ /* 0x000fe200000006ff */
[----:B------:R-:W-:Y:S01]  /*1460*/  FADD.FTZ R93, R93, R187 ;  /* 0x000000bb5d5d7221 */ /* 0x000fe20000010000 */
[----:B------:R-:W-:Y:S01]  /*1470*/  SHF.L.U32 R186, R191, 0x10, RZ ;  /* 0x00000010bfba7819 */ /* 0x000fe200000006ff */
[----:B------:R-:W-:Y:S01]  /*1480*/  FMUL.FTZ R13, R201, R13 ;  /* 0x0000000dc90d7220 */ /* 0x000fe20000410000 */
[-C--:B------:R-:W-:Y:S01]  /*1490*/  FFMA.FTZ R125, R14, R187.reuse, R125 ;  /* 0x000000bb0e7d7223 */ /* 0x080fe2000001007d */
[----:B------:R-:W-:Y:S01]  /*14a0*/  FMUL.FTZ R237, R177, R187 ;  /* 0x000000bbb1ed7220 */ /* 0x000fe20000410000 */
[----:B------:R-:W-:Y:S01]  /*14b0*/  FADD.FTZ R17, -R221, R17 ;  /* 0x00000011dd117221 */ /* 0x000fe20000010100 */
        /* <DEDUP_REMOVED lines=41> */
.L_x_4080:
[----:B------:R-:W-:Y:S05]  /*1750*/  BSYNC B1 ;  /* 0x0000000000017941 */ /* 0x000fea0003800000 */
.L_x_4079:
        /* <DEDUP_REMOVED lines=10> */
[----:B------:R-:W4:Y:S03]  /*1800*/  LDG.E.128 R184, desc[UR4][R22.64] ;  /* 0x0000000416b87981 */ /* 0x000f26000c1e1d00 */
[----:B------:R-:W-:-:S05]  /*1810*/  @P0 LEA.HI.X R7, R225, UR9, RZ, 0x4, P6 ;  /* 0x00000009e1070c11 */ /* 0x000fca000b0f24ff */
[----:B--2---:R0:W5:Y:S02]  /*1820*/  @P0 LDG.E.128 R28, desc[UR4][R6.64] ;  /* 0x00000004061c0981 */ /* 0x004164000c1e1d00 */
[----:B0-----:R-:W-:-:S04]  /*1830*/  LEA R6, P0, R225, UR12, 0x3 ;  /* 0x0000000ce1067c11 */ /* 0x001fc8000f8018ff */
[----:B------:R-:W-:-:S05]  /*1840*/  LEA.HI.X R7, R225, UR13, RZ, 0x3, P0 ;  /* 0x0000000de1077c11 */ /* 0x000fca00080f1cff */
[----:B------:R0:W5:Y:S01]  /*1850*/  LDG.E.64 R22, desc[UR4][R6.64] ;  /* 0x0000000406167981 */ /* 0x000162000c1e1b00 */
[----:B------:R-:W-:Y:S02]  /*1860*/  IADD3 R225, R225, 0x20, RZ ;  /* 0x00000020e1e17810 */ /* 0x000fe40007ffe0ff */
[C---:B---3--:R-:W-:Y:S02]  /*1870*/  PRMT R5, R8.reuse, 0x7632, R5 ;  /* 0x0000763208057816 */ /* 0x048fe40000000005 */
[----:B------:R-:W-:Y:S02]  /*1880*/  SHF.L.U32 R189, R8, 0x10, RZ ;  /* 0x0000001008bd7819 */ /* 0x000fe400000006ff */
[C---:B------:R-:W-:Y:S02]  /*1890*/  SHF.L.U32 R8, R11.reuse, 0x10, RZ ;  /* 0x000000100b087819 */ /* 0x040fe400000006ff */
[----:B------:R-:W-:Y:S01]  /*18a0*/  PRMT R188, R11, 0x7632, R188 ;  /* 0x000076320bbc7816 */ /* 0x000fe200000000bc */
[----:B------:R-:W-:-:S02]  /*18b0*/  FADD.FTZ R11, -R221, R189 ;  /* 0x000000bddd0b7221 */ /* 0x000fc40000010100 */
[----:B------:R-:W-:Y:S01]  /*18c0*/  FADD.FTZ R8, -R221, R8 ;  /* 0x00000008dd087221 */ /* 0x000fe20000010100 */
[----:B0-----:R-:W-:Y:S01]  /*18d0*/  PRMT R7, R9, 0x7632, R7 ;  /* 0x0000763209077816 */ /* 0x001fe20000000007 */
[----:B-----5:R-:W-:Y:S01]  /*18e0*/  FMUL.FTZ R11, R201, R11 ;  /* 0x0000000bc90b7220 */ /* 0x020fe20000410000 */
[----:B------:R-:W-:Y:S01]  /*18f0*/  SHF.L.U32 R5, R5, 0x10, RZ ;  /* 0x0000001005057819 */ /* 0x000fe200000006ff */
[----:B------:R-:W-:Y:S01]  /*1900*/  FMUL.FTZ R8, R201, R8 ;  /* 0x00000008c9087220 */ /* 0x000fe20000410000 */
[----:B------:R-:W-:Y:S02]  /*1910*/  SHF.L.U32 R191, R9, 0x10, RZ ;  /* 0x0000001009bf7819 */ /* 0x000fe400000006ff */
[----:B----4-:R-:W-:Y:S02]  /*1920*/  SHF.L.U32 R217, R184, 0x10, RZ ;  /* 0x00000010b8d97819 */ /* 0x010fe400000006ff */
[----:B------:R-:W-:Y:S02]  /*1930*/  SHF.L.U32 R189, R187, 0x10, RZ ;  /* 0x00000010bbbd7819 */ /* 0x000fe400000006ff */
[----:B------:R-:W-:Y:S01]  /*1940*/  PRMT R6, R10, 0x7632, R6 ;  /* 0x000076320a067816 */ /* 0x000fe20000000006 */
[----:B------:R-:W-:Y:S01]  /*1950*/  FADD.FTZ R84, R84, R217 ;  /* 0x000000d954547221 */ /* 0x000fe20000010000 */
[----:B------:R-:W-:Y:S01]  /*1960*/  SHF.L.U32 R9, R10, 0x10, RZ ;  /* 0x000000100a097819 */ /* 0x000fe200000006ff */
[-C--:B------:R-:W-:Y:S01]  /*1970*/  FFMA.FTZ R116, R11, R217.reuse, R116 ;  /* 0x000000d90b747223 */ /* 0x080fe20000010074 */
[----:B------:R-:W-:Y:S01]  /*1980*/  FMUL.FTZ R231, R164, R217 ;  /* 0x000000d9a4e77220 */ /* 0x000fe20000410000 */
[----:B------:R-:W-:Y:S01]  /*1990*/  SHF.L.U32 R7, R7, 0x10, RZ ;  /* 0x0000001007077819 */ /* 0x000fe200000006ff */
[----:B------:R-:W-:Y:S01]  /*19a0*/  FADD.FTZ R82, R82, R189 ;  /* 0x000000bd52527221 */ /* 0x000fe20000010000 */
[----:B------:R-:W-:Y:S01]  /*19b0*/  PRMT R10, R184, 0x7632, R10 ;  /* 0x00007632b80a7816 */ /* 0x000fe2000000000a */
[-C--:B------:R-:W-:Y:S01]  /*19c0*/  FFMA.FTZ R114, R8, R189.reuse, R114 ;  /* 0x000000bd08727223 */ /* 0x080fe20000010072 */
[----:B------:R-:W-:Y:S01]  /*19d0*/  FMUL.FTZ R217, R162, R189 ;  /* 0x000000bda2d97220 */ /* 0x000fe20000410000 */
[----:B------:R-:W-:Y:S01]  /*19e0*/  FADD.FTZ R189, -R221, R5 ;  /* 0x00000005ddbd7221 */ /* 0x000fe20000010100 */
[----:B------:R-:W-:-:S02]  /*19f0*/  PRMT R184, R187, 0x7632, R184 ;  /* 0x00007632bbb87816 */ /* 0x000fc400000000b8 */
[----:B------:R-:W-:Y:S01]  /*1a00*/  SHF.L.U32 R5, R6, 0x10, RZ ;  /* 0x0000001006057819 */ /* 0x000fe200000006ff */
[----:B------:R-:W-:Y:S01]  /*1a10*/  FADD.FTZ R6, -R221, R7 ;  /* 0x00000007dd067221 */ /* 0x000fe20000010100 */
[----:B------:R-:W-:Y:S01]  /*1a20*/  PRMT R215, R185, 0x7632, R215 ;  /* 0x00007632b9d77816 */ /* 0x000fe200000000d7 */
[----:B------:R-:W-:Y:S01]  /*1a30*/  FMUL.FTZ R7, R201, R189 ;  /* 0x000000bdc9077220 */ /* 0x000fe20000410000 */
[----:B------:R-:W-:Y:S02]  /*1a40*/  SHF.L.U32 R187, R10, 0x10, RZ ;  /* 0x000000100abb7819 */ /* 0x000fe400000006ff */
[----:B------:R-:W-:Y:S01]  /*1a50*/  SHF.L.U32 R216, R185, 0x10, RZ ;  /* 0x00000010b9d87819 */ /* 0x000fe200000006ff */
[----:B------:R-:W-:Y:S01]  /*1a60*/  FMUL.FTZ R6, R201, R6 ;  /* 0x00000006c9067220 */ /* 0x000fe20000410000 */
[C---:B------:R-:W-:Y:S01]  /*1a70*/  PRMT R185, R186.reuse, 0x7632, R185 ;  /* 0x00007632bab97816 */ /* 0x040fe200000000b9 */
[----:B------:R-:W-:Y:S01]  /*1a80*/  FADD.FTZ R85, R85, R187 ;  /* 0x000000bb55557221 */ /* 0x000fe20000010000 */
[----:B------:R-:W-:Y:S01]  /*1a90*/  SHF.L.U32 R190, R186, 0x10, RZ ;  /* 0x00000010babe7819 */ /* 0x000fe200000006ff */
[----:B------:R-:W-:-:S02]  /*1aa0*/  IMAD.U32 R186, R215, 0x10000, RZ ;  /* 0x00010000d7ba7824 */ /* 0x000fc400078e00ff */
        /* <DEDUP_REMOVED lines=44> */
.L_x_4082:
[----:B------:R-:W-:Y:S05]  /*1d70*/  BSYNC B1 ;  /* 0x0000000000017941 */ /* 0x000fea0003800000 */
.L_x_4081:
        /* <DEDUP_REMOVED lines=9> */
[----:B------:R-:W-:-:S04]  /*1e10*/  @P0 LEA R192, P6, R225, UR8, 0x4 ;  /* 0x00000008e1c00c11 */ /* 0x000fc8000f8c20ff */
[C---:B------:R-:W-:Y:S01]  /*1e20*/  @P0 LEA.HI.X R193, R225.reuse, UR9, RZ, 0x4, P6 ;  /* 0x00000009e1c10c11 */ /* 0x040fe2000b0f24ff */
[----:B------:R-:W4:Y:S04]  /*1e30*/  LDG.E.128 R188, desc[UR4][R188.64] ;  /* 0x00000004bcbc7981 */ /* 0x000f28000c1e1d00 */
[----:B--2---:R0:W5:Y:S02]  /*1e40*/  @P0 LDG.E.128 R24, desc[UR4][R192.64] ;  /* 0x00000004c0180981 */ /* 0x004164000c1e1d00 */
[----:B0-----:R-:W-:-:S04]  /*1e50*/  LEA R192, P0, R225, UR12, 0x3 ;  /* 0x0000000ce1c07c11 */ /* 0x001fc8000f8018ff */
[----:B------:R-:W-:-:S06]  /*1e60*/  LEA.HI.X R193, R225, UR13, RZ, 0x3, P0 ;  /* 0x0000000de1c17c11 */ /* 0x000fcc00080f1cff */
[----:B------:R-:W5:Y:S01]  /*1e70*/  LDG.E.64 R192, desc[UR4][R192.64] ;  /* 0x00000004c0c07981 */ /* 0x000f62000c1e1b00 */
[C---:B---3--:R-:W-:Y:S02]  /*1e80*/  PRMT R204, R185.reuse, 0x7632, R204 ;  /* 0x00007632b9cc7816 */ /* 0x048fe400000000cc */
[----:B------:R-:W-:Y:S02]  /*1e90*/  SHF.L.U32 R205, R186, 0x10, RZ ;  /* 0x00000010bacd7819 */ /* 0x000fe400000006ff */
[C---:B------:R-:W-:Y:S02]  /*1ea0*/  PRMT R202, R184.reuse, 0x7632, R202 ;  /* 0x00007632b8ca7816 */ /* 0x040fe400000000ca */
[----:B------:R-:W-:Y:S02]  /*1eb0*/  SHF.L.U32 R203, R184, 0x10, RZ ;  /* 0x00000010b8cb7819 */ /* 0x000fe400000006ff */
[----:B------:R-:W-:Y:S02]  /*1ec0*/  SHF.L.U32 R206, R185, 0x10, RZ ;  /* 0x00000010b9ce7819 */ /* 0x000fe400000006ff */
[----:B------:R-:W-:-:S02]  /*1ed0*/  PRMT R185, R186, 0x7632, R185 ;  /* 0x00007632bab97816 */ /* 0x000fc400000000b9 */
[----:B------:R-:W-:Y:S02]  /*1ee0*/  PRMT R184, R187, 0x7632, R184 ;  /* 0x00007632bbb87816 */ /* 0x000fe400000000b8 */
[----:B------:R-:W-:Y:S01]  /*1ef0*/  SHF.L.U32 R186, R204, 0x10, RZ ;  /* 0x00000010ccba7819 */ /* 0x000fe200000006ff */
[----:B------:R-:W-:Y:S01]  /*1f00*/  FADD.FTZ R204, -R221, R205 ;  /* 0x000000cdddcc7221 */ /* 0x000fe20000010100 */
[----:B------:R-:W-:Y:S02]  /*1f10*/  SHF.L.U32 R187, R187, 0x10, RZ ;  /* 0x00000010bbbb7819 */ /* 0x000fe400000006ff */
[----:B------:R-:W-:Y:S02]  /*1f20*/  SHF.L.U32 R202, R202, 0x10, RZ ;  /* 0x00000010caca7819 */ /* 0x000fe400000006ff */
[C---:B----4-:R-:W-:Y:S01]  /*1f30*/  PRMT R209, R188.reuse, 0x7632, R209 ;  /* 0x00007632bcd17816 */ /* 0x050fe200000000d1 */
[----:B------:R-:W-:Y:S01]  /*1f40*/  FADD.FTZ R203, -R221, R203 ;  /* 0x000000cbddcb7221 */ /* 0x000fe20000010100 */
[----:B------:R-:W-:-:S02]  /*1f50*/  SHF.L.U32 R210, R188, 0x10, RZ ;  /* 0x00000010bcd27819 */ /* 0x000fc400000006ff */
[C---:B------:R-:W-:Y:S02]  /*1f60*/  PRMT R188, R190.reuse, 0x7632, R188 ;  /* 0x00007632bebc7816 */ /* 0x040fe400000000bc */
[----:B------:R-:W-:Y:S02]  /*1f70*/  SHF.L.U32 R205, R190, 0x10, RZ ;  /* 0x00000010becd7819 */ /* 0x000fe400000006ff */
[----:B------:R-:W-:Y:S02]  /*1f80*/  PRMT R208, R189, 0x7632, R208 ;  /* 0x00007632bdd07816 */ /* 0x000fe400000000d0 */
[----:B------:R-:W-:Y:S01]  /*1f90*/  SHF.L.U32 R190, R209, 0x10, RZ ;  /* 0x00000010d1be7819 */ /* 0x000fe200000006ff */
[----:B-----5:R-:W-:Y:S01]  /*1fa0*/  FMUL.FTZ R209, R201, R204 ;  /* 0x000000ccc9d17220 */ /* 0x020fe20000410000 */
[C---:B------:R-:W-:Y:S01]  /*1fb0*/  FADD.FTZ R187, -R221.reuse, R187 ;  /* 0x000000bbddbb7221 */ /* 0x040fe20000010100 */
[----:B------:R-:W-:Y:S01]  /*1fc0*/  FADD.FTZ R202, -R221, R202 ;  /* 0x000000caddca7221 */ /* 0x000fe20000010100 */
[----:B------:R-:W-:Y:S01]  /*1fd0*/  SHF.L.U32 R207, R189, 0x10, RZ ;  /* 0x00000010bdcf7819 */ /* 0x000fe200000006ff */
[----:B------:R-:W-:Y:S01]  /*1fe0*/  FMUL.FTZ R211, R201, R203 ;  /* 0x000000cbc9d37220 */ /* 0x000fe20000410000 */
[----:B------:R-:W-:Y:S01]  /*1ff0*/  PRMT R203, R191, 0x7632, R203 ;  /* 0x00007632bfcb7816 */ /* 0x000fe200000000cb */
[----:B------:R-:W-:Y:S01]  /*2000*/  FADD.FTZ R72, R72, R205 ;  /* 0x000000cd48487221 */ /* 0x000fe20000010000 */
[----:B------:R-:W-:Y:S01]  /*2010*/  SHF.L.U32 R189, R208, 0x10, RZ ;  /* 0x00000010d0bd7819 */ /* 0x000fe200000006ff */
[-C--:B------:R-:W-:Y:S01]  /*2020*/  FFMA.FTZ R104, R209, R205.reuse, R104 ;  /* 0x000000cdd1687223 */ /* 0x080fe20000010068 */
[----:B------:R-:W-:Y:S01]  /*2030*/  SHF.L.U32 R191, R191, 0x10, RZ ;  /* 0x00000010bfbf7819 */ /* 0x000fe200000006ff */
[----:B------:R-:W-:Y:S01]  /*2040*/  FMUL.FTZ R208, R144, R205 ;  /* 0x000000cd90d07220 */ /* 0x000fe20000410000 */
[C---:B------:R-:W-:Y:S01]  /*2050*/  FMUL.FTZ R205, R201.reuse, R187 ;  /* 0x000000bbc9cd7220 */ /* 0x040fe20000410000 */
[----:B------:R-:W-:Y:S01]  /*2060*/  FMUL.FTZ R227, R201, R202 ;  /* 0x000000cac9e37220 */ /* 0x000fe20000410000 */
[----:B------:R-:W-:Y:S01]  /*2070*/  FMUL.FTZ R229, R148, R210 ;  /* 0x000000d294e57220 */ /* 0x000fe20000410000 */
[----:B------:R-:W-:Y:S01]  /*2080*/  FADD.FTZ R186, -R221, R186 ;  /* 0x000000baddba7221 */ /* 0x000fe20000010100 */
[----:B------:R-:W-:Y:S01]  /*2090*/  FADD.FTZ R74, R74, R191 ;  /* 0x000000bf4a4a7221 */ /* 0x000fe20000010000 */
[-C--:B------:R-:W-:Y:S01]  /*20a0*/  FFMA.FTZ R106, R205, R191.reuse, R106 ;  /* 0x000000bfcd6a7223 */ /* 0x080fe2000001006a */
[----:B------:R-:W-:Y:S01]  /*20b0*/  FMUL.FTZ R202, R146, R191 ;  /* 0x000000bf92ca7220 */ /* 0x000fe20000410000 */
[----:B------:R-:W-:Y:S01]  /*20c0*/  FADD.FTZ R77, R77, R190 ;  /* 0x000000be4d4d7221 */ /* 0x000fe20000010000 */
[-C--:B------:R-:W-:Y:S01]  /*20d0*/  FFMA.FTZ R109, R227, R190.reuse, R109 ;  /* 0x000000bee36d7223 */ /* 0x080fe2000001006d */
[----:B------:R-:W-:Y:S01]  /*20e0*/  FMUL.FTZ R214, R149, R190 ;  /* 0x000000be95d67220 */ /* 0x000fe20000410000 */
[----:B------:R-:W-:Y:S01]  /*20f0*/  FADD.FTZ R206, -R221, R206 ;  /* 0x000000ceddce7221 */ /* 0x000fe20000010100 */
[----:B------:R-:W-:Y:S01]  /*2100*/  FADD.FTZ R191, R226, R229 ;  /* 0x000000e5e2bf7221 */ /* 0x000fe20000010000 */
[----:B------:R-:W-:Y:S01]  /*2110*/  FFMA.FTZ R190, R211, R229, R224 ;  /* 0x000000e5d3be7223 */ /* 0x000fe200000100e0 */
[----:B------:R-:W-:Y:S01]  /*2120*/  SHF.L.U32 R185, R185, 0x10, RZ ;  /* 0x00000010b9b97819 */ /* 0x000fe200000006ff */
[----:B------:R0:W-:Y:S01]  /*2130*/  STL [R1], R211 ;  /* 0x000000d301007387 */ /* 0x0001e20000100800 */
[----:B------:R-:W-:Y:S01]  /*2140*/  FFMA.FTZ R108, R211, R210, R108 ;  /* 0x000000d2d36c7223 */ /* 0x000fe2000001006c */
[----:B------:R-:W-:Y:S01]  /*2150*/  FMUL.FTZ R213, R201, R206 ;  /* 0x000000cec9d57220 */ /* 0x000fe20000410000 */
[----:B------:R-:W-:Y:S01]  /*2160*/  FMUL.FTZ R212, R150, R207 ;  /* 0x000000cf96d47220 */ /* 0x000fe20000410000 */
[----:B------:R-:W-:Y:S01]  /*2170*/  FFMA.FTZ R190, R227, R214, R190 ;  /* 0x000000d6e3be7223 */ /* 0x000fe200000100be */
[----:B------:R-:W-:Y:S01]  /*2180*/  FADD.FTZ R185, -R221, R185 ;  /* 0x000000b9ddb97221 */ /* 0x000fe20000010100 */
[----:B------:R-:W-:Y:S01]  /*2190*/  FADD.FTZ R76, R76, R210 ;  /* 0x000000d24c4c7221 */ /* 0x000fe20000010000 */
[----:B0-----:R-:W-:Y:S01]  /*21a0*/  FMUL.FTZ R211, R201, R186 ;  /* 0x000000bac9d37220 */ /* 0x001fe20000410000 */
[----:B------:R-:W-:Y:S01]  /*21b0*/  FADD.FTZ R186, R191, R214 ;  /* 0x000000d6bfba7221 */ /* 0x000fe20000010000 */
[----:B------:R-:W-:Y:S01]  /*21c0*/  FMUL.FTZ R210, R151, R189 ;  /* 0x000000bd97d27220 */ /* 0x000fe20000410000 */
[----:B------:R-:W-:-:S02]  /*21d0*/  FFMA.FTZ R190, R213, R212, R190 ;  /* 0x000000d4d5be7223 */ /* 0x000fc400000100be */
[----:B------:R-:W-:Y:S01]  /*21e0*/  FADD.FTZ R186, R186, R212 ;  /* 0x000000d4baba7221 */ /* 0x000fe20000010000 */
[----:B------:R-:W-:Y:S01]  /*21f0*/  FADD.FTZ R78, R78, R207 ;  /* 0x000000cf4e4e7221 */ /* 0x000fe20000010000 */
[----:B------:R-:W-:Y:S01]  /*2200*/  FFMA.FTZ R110, R213, R207, R110 ;  /* 0x000000cfd56e7223 */ /* 0x000fe2000001006e */
[----:B------:R-:W-:Y:S01]  /*2210*/  SHF.L.U32 R188, R188, 0x10, RZ ;  /* 0x00000010bcbc7819 */ /* 0x000fe200000006ff */
[----:B------:R-:W-:Y:S01]  /*2220*/  FMUL.FTZ R207, R201, R185 ;  /* 0x000000b9c9cf7220 */ /* 0x000fe20000410000 */
[----:B------:R-:W-:Y:S01]  /*2230*/  FADD.FTZ R186, R186, R210 ;  /* 0x000000d2baba7221 */ /* 0x000fe20000010000 */
[----:B------:R-:W-:Y:S01]  /*2240*/  FFMA.FTZ R185, R211, R210, R190 ;  /* 0x000000d2d3b97223 */ /* 0x000fe200000100be */
[----:B------:R-:W-:Y:S02]  /*2250*/  IMAD.U32 R184, R184, 0x10000, RZ ;  /* 0x00010000b8b87824 */ /* 0x000fe400078e00ff */
        /* <DEDUP_REMOVED lines=19> */
.L_x_4084:
[----:B------:R-:W-:Y:S05]  /*2390*/  BSYNC B1 ;  /* 0x0000000000017941 */ /* 0x000fea0003800000 */
.L_x_4083:
        /* <DEDUP_REMOVED lines=17> */
[----:B------:R1:W3:Y:S01]  /*24b0*/  SHFL.BFLY PT, R191, R188, 0x10, 0x1f ;  /* 0x0e001f00bcbf7f89 */ /* 0x0002e200000e0000 */
[----:B0-----:R-:W-:-:S05]  /*24c0*/  FADD.FTZ R189, R189, R184 ;  /* 0x000000b8bdbd7221 */ /* 0x001fca0000010000 */
[----:B---3--:R1:W0:Y:S02]  /*24d0*/  SHFL.BFLY PT, R184, R189, 0x10, 0x1f ;  /* 0x0e001f00bdb87f89 */ /* 0x00822400000e0000 */
.L_x_4120:
[----:B------:R-:W-:Y:S01]  /*24e0*/  FADD.FTZ R185, R188, R191 ;  /* 0x000000bfbcb97221 */ /* 0x000fe20000010000 */
[----:B0-----:R-:W-:Y:S01]  /*24f0*/  FADD.FTZ R184, R189, R184 ;  /* 0x000000b8bdb87221 */ /* 0x001fe20000010000 */
[----:B------:R-:W-:Y:S02]  /*2500*/  BSSY B1, `(.L_x_4086) ;  /* 0x00000a9000017945 */ /* 0x000fe40003800000 */
[----:B------:R-:W-:Y:S01]  /*2510*/  FMUL.FTZ R190, R185, UR14 ;  /* 0x0000000eb9be7c20 */ /* 0x000fe20008410000 */
[----:B------:R-:W-:Y:S01]  /*2520*/  FMUL.FTZ R191, R184, UR14 ;  /* 0x0000000eb8bf7c20 */ /* 0x000fe20008410000 */
[----:B------:R-:W-:Y:S06]  /*2530*/  @!P1 BRA `(.L_x_4087) ;  /* 0x0000000800949947 */ /* 0x000fec0003800000 */
[----:B------:R-:W-:Y:S02]  /*2540*/  ISETP.NE.U32.AND P0, PT, RZ, UR8, PT ;  /* 0x00000008ff007c0c */ /* 0x000fe4000bf05070 */
[----:B------:R-:W-:Y:S02]  /*2550*/  ISETP.NE.AND P6, PT, R3, RZ, PT ;  /* 0x000000ff0300720c */ /* 0x000fe40003fc5270 */
[----:B------:R-:W-:Y:S02]  /*2560*/  ISETP.NE.AND.EX P0, PT, RZ, UR9, PT, P0 ;  /* 0x00000009ff007c0c */ /* 0x000fe4000bf05300 */
[----:B------:R-:W-:-:S05]  /*2570*/  FSEL R187, R190, RZ, !P6 ;  /* 0x000000ffbebb7208 */ /* 0x000fca0007000000 */
[-CC-:B------:R-:W-:Y:S01]  /*2580*/  FFMA.FTZ R185, R197, R191.reuse, R187.reuse ;  /* 0x000000bfc5b97223 */ /* 0x180fe200000100bb */
[----:B------:R-:W-:-:S03]  /*2590*/  FFMA.FTZ R186, R195, R191, R187 ;  /* 0x000000bfc3ba7223 */ /* 0x000fc600000100bb */
[----:B------:R-:W-:Y:S01]  /*25a0*/  FADD.FTZ R185, R251, -R185 ;  /* 0x800000b9fbb97221 */ /* 0x000fe20000010000 */
[----:B------:R-:W-:Y:S01]  /*25b0*/  FADD.FTZ R186, R243, -R186 ;  /* 0x800000baf3ba7221 */ /* 0x000fe20000010000 */
[----:B------:R-:W-:Y:S02]  /*25c0*/  @P0 PRMT R184, R36, 0x7632, R184 ;  /* 0x0000763224b80816 */ /* 0x000fe400000000b8 */
[C---:B-----5:R-:W-:Y:S01]  /*25d0*/  FMUL.FTZ R249, R201.reuse, R185 ;  /* 0x000000b9c9f97220 */ /* 0x060fe20000410000 */
[----:B------:R-:W-:Y:S01]  /*25e0*/  @P0 PRMT R185, R38, 0x7632, R185 ;  /* 0x0000763226b90816 */ /* 0x000fe200000000b9 */
[----:B------:R-:W-:Y:S01]  /*25f0*/  FMUL.FTZ R224, R201, R186 ;  /* 0x000000bac9e07220 */ /* 0x000fe20000410000 */
[----:B------:R-:W-:Y:S01]  /*2600*/  @P0 SHF.L.U32 R184, R184, 0x10, RZ ;  /* 0x00000010b8b80819 */ /* 0x000fe200000006ff */
[----:B------:R-:W-:Y:S01]  /*2610*/  FFMA.FTZ R186, R245, R191, R187 ;  /* 0x000000bff5ba7223 */ /* 0x000fe200000100bb */
[----:B------:R-:W-:-:S03]  /*2620*/  @P0 SHF.L.U32 R185, R185, 0x10, RZ ;  /* 0x00000010b9b90819 */ /* 0x000fc600000006ff */
[----:B------:R-:W-:Y:S01]  /*2630*/  @P0 FADD.FTZ R249, R249, R184 ;  /* 0x000000b8f9f90221 */ /* 0x000fe20000010000 */
[-C--:B------:R-:W-:Y:S01]  /*2640*/  FFMA.FTZ R184, R196, R191.reuse, R187 ;  /* 0x000000bfc4b87223 */ /* 0x080fe200000100bb */
[----:B------:R-:W-:Y:S01]  /*2650*/  @P0 FADD.FTZ R224, R224, R185 ;  /* 0x000000b9e0e00221 */ /* 0x000fe20000010000 */
[----:B------:R-:W-:Y:S01]  /*2660*/  FFMA.FTZ R185, R0, R191, R187 ;  /* 0x000000bf00b97223 */ /* 0x000fe200000100bb */
[----:B------:R-:W-:Y:S01]  /*2670*/  FADD.FTZ R186, R244, -R186 ;  /* 0x800000baf4ba7221 */ /* 0x000fe20000010000 */
[--C-:B-1----:R-:W-:Y:S01]  /*2680*/  FADD.FTZ R188, R246, -R184.reuse ;  /* 0x800000b8f6bc7221 */ /* 0x102fe20000010000 */
[----:B------:R-:W-:Y:S01]  /*2690*/  @P0 PRMT R184, R37, 0x7632, R184 ;  /* 0x0000763225b80816 */ /* 0x000fe200000000b8 */
[----:B------:R-:W-:Y:S01]  /*26a0*/  FADD.FTZ R185, R199, -R185 ;  /* 0x800000b9c7b97221 */ /* 0x000fe20000010000 */
[C---:B------:R-:W-:Y:S01]  /*26b0*/  FMUL.FTZ R248, R201.reuse, R186 ;  /* 0x000000bac9f87220 */ /* 0x040fe20000410000 */
[C---:B------:R-:W-:Y:S01]  /*26c0*/  FMUL.FTZ R226, R201.reuse, R188 ;  /* 0x000000bcc9e27220 */ /* 0x040fe20000410000 */
[----:B------:R-:W-:Y:S01]  /*26d0*/  @P0 SHF.L.U32 R184, R184, 0x10, RZ ;  /* 0x00000010b8b80819 */ /* 0x000fe200000006ff */
[----:B------:R-:W-:Y:S01]  /*26e0*/  FMUL.FTZ R188, R201, R185 ;  /* 0x000000b9c9bc7220 */ /* 0x000fe20000410000 */
[----:B------:R-:W-:-:S02]  /*26f0*/  @P0 SHF.L.U32 R185, R37, 0x10, RZ ;  /* 0x0000001025b90819 */ /* 0x000fc400000006ff */
[----:B------:R-:W-:Y:S01]  /*2700*/  @P0 SHF.L.U32 R186, R39, 0x10, RZ ;  /* 0x0000001027ba0819 */ /* 0x000fe200000006ff */
[----:B------:R-:W-:Y:S01]  /*2710*/  @P0 FADD.FTZ R226, R226, R184 ;  /* 0x000000b8e2e20221 */ /* 0x000fe20000010000 */
[----:B------:R-:W-:-:S04]  /*2720*/  FFMA.FTZ R184, R198, R191, R187 ;  /* 0x000000bfc6b87223 */ /* 0x000fc800000100bb */
[----:B------:R-:W-:-:S04]  /*2730*/  FADD.FTZ R184, R247, -R184 ;  /* 0x800000b8f7b87221 */ /* 0x000fc80000010000 */
[----:B------:R-:W-:Y:S01]  /*2740*/  FMUL.FTZ R250, R201, R184 ;  /* 0x000000b8c9fa7220 */ /* 0x000fe20000410000 */
[----:B------:R-:W-:-:S03]  /*2750*/  @P0 SHF.L.U32 R184, R36, 0x10, RZ ;  /* 0x0000001024b80819 */ /* 0x000fc600000006ff */
[----:B------:R-:W-:Y:S01]  /*2760*/  @P0 FADD.FTZ R250, R250, R185 ;  /* 0x000000b9fafa0221 */ /* 0x000fe20000010000 */
[-CC-:B------:R-:W-:Y:S01]  /*2770*/  FFMA.FTZ R185, R242, R191.reuse, R187.reuse ;  /* 0x000000bff2b97223 */ /* 0x180fe200000100bb */
[----:B------:R-:W-:Y:S01]  /*2780*/  FFMA.FTZ R187, R240, R191, R187 ;  /* 0x000000bff0bb7223 */ /* 0x000fe200000100bb */
[--C-:B------:R-:W-:Y:S01]  /*2790*/  @P0 FADD.FTZ R188, R188, R184.reuse ;  /* 0x000000b8bcbc0221 */ /* 0x100fe20000010000 */
[----:B------:R-:W-:Y:S01]  /*27a0*/  @P0 PRMT R184, R39, 0x7632, R184 ;  /* 0x0000763227b80816 */ /* 0x000fe200000000b8 */
[----:B------:R-:W-:Y:S01]  /*27b0*/  FADD.FTZ R185, R241, -R185 ;  /* 0x800000b9f1b97221 */ /* 0x000fe20000010000 */
[----:B------:R-:W-:Y:S02]  /*27c0*/  FADD.FTZ R187, R239, -R187 ;  /* 0x800000bbefbb7221 */ /* 0x000fe40000010000 */
[----:B------:R-:W-:Y:S01]  /*27d0*/  @P0 SHF.L.U32 R184, R184, 0x10, RZ ;  /* 0x00000010b8b80819 */ /* 0x000fe200000006ff */
[----:B------:R-:W-:Y:S01]  /*27e0*/  FMUL.FTZ R225, R201, R185 ;  /* 0x000000b9c9e17220 */ /* 0x000fe20000410000 */
[----:B------:R-:W-:-:S02]  /*27f0*/  @P0 IMAD.U32 R185, R38, 0x10000, RZ ;  /* 0x0001000026b90824 */ /* 0x000fc400078e00ff */
[----:B------:R-:W-:Y:S01]  /*2800*/  FMUL.FTZ R221, R201, R187 ;  /* 0x000000bbc9dd7220 */ /* 0x000fe20000410000 */
[----:B------:R-:W-:Y:S01]  /*2810*/  @P0 FADD.FTZ R225, R225, R186 ;  /* 0x000000bae1e10221 */ /* 0x000fe20000010000 */
[----:B------:R-:W-:Y:S01]  /*2820*/  @P0 FADD.FTZ R248, R248, R185 ;  /* 0x000000b9f8f80221 */ /* 0x000fe20000010000 */
[----:B------:R-:W0:Y:S01]  /*2830*/  LDC.64 R186, c[0x0][0x220] ;  /* 0x00008800ffba7b82 */ /* 0x000e220000000a00 */
[----:B------:R-:W-:Y:S01]  /*2840*/  @P0 FADD.FTZ R221, R221, R184 ;  /* 0x000000b8dddd0221 */ /* 0x000fe20000010000 */
[----:B------:R-:W-:-:S04]  /*2850*/  ISETP.NE.U32.AND P0, PT, RZ, UR16, PT ;  /* 0x00000010ff007c0c */ /* 0x000fc8000bf05070 */
[----:B------:R-:W-:-:S13]  /*2860*/  ISETP.NE.AND.EX P0, PT, RZ, UR17, PT, P0 ;  /* 0x00000011ff007c0c */ /* 0x000fda000bf05300 */
[----:B------:R-:W-:-:S04]  /*2870*/  @P0 F2FP.BF16.F32.PACK_AB R184, RZ, R188 ;  /* 0x000000bcffb8023e */ /* 0x000fc800000010ff */
[----:B------:R-:W-:Y:S01]  /*2880*/  @P0 PRMT R180, R184, 0x7610, R180 ;  /* 0x00007610b8b40816 */ /* 0x000fe200000000b4 */
[----:B0-----:R-:W-:Y:S01]  /*2890*/  IMAD.WIDE.U32 R184, R4, 0x10, R186 ;  /* 0x0000001004b87825 */ /* 0x001fe200078e00ba */
[----:B------:R-:W-:-:S04]  /*28a0*/  MOV R186, R20 ;  /* 0x0000001400ba7202 */ /* 0x000fc80000000f00 */
[----:B------:R-:W-:Y:S02]  /*28b0*/  LOP3.LUT P6, RZ, R186, 0xff, RZ, 0xc0, !PT ;  /* 0x000000ffbaff7812 */ /* 0x000fe400078cc0ff */
[----:B------:R-:W3:Y:S01]  /*28c0*/  LDG.E.128 R184, desc[UR4][R184.64] ;  /* 0x00000004b8b87981 */ /* 0x000ee2000c1e1d00 */
[----:B------:R-:W-:-:S04]  /*28d0*/  FMUL.FTZ R188, R188, R200 ;  /* 0x000000c8bcbc7220 */ /* 0x000fc80000410000 */
[----:B------:R-:W-:Y:S01]  /*28e0*/  FMUL.FTZ R252, R188, UR15 ;  /* 0x0000000fbcfc7c20 */ /* 0x000fe20008410000 */
[----:B------:R-:W-:-:S05]  /*28f0*/  HFMA2.MMA R188, -RZ, RZ, 0, 0 ;  /* 0x00000000ffbc7435 */ /* 0x000fca00000001ff */
[----:B---3--:R-:W-:-:S05]  /*2900*/  @P6 SHF.L.U32 R189, R184, 0x10, RZ ;  /* 0x00000010b8bd6819 */ /* 0x008fca00000006ff */
[----:B------:R-:W-:Y:S02]  /*2910*/  @P6 FMUL.FTZ R188, R252, R189 ;  /* 0x000000bdfcbc6220 */ /* 0x000fe40000410000 */
[----:B------:R-:W3:Y:S02]  /*2920*/  LDL R189, [R1+0x28] ;  /* 0x0000280001bd7983 */ /* 0x000ee40000100800 */
[----:B------:R-:W-:Y:S01]  /*2930*/  FADD.FTZ R68, R68, R188 ;  /* 0x000000bc44447221 */ /* 0x000fe20000010000 */
[----:B---3--:R-:W-:-:S05]  /*2940*/  FMUL.FTZ R188, R189, R252 ;  /* 0x000000fcbdbc7220 */ /* 0x008fca0000410000 */
[----:B------:R-:W-:Y:S02]  /*2950*/  FSEL R252, R188, RZ, P6 ;  /* 0x000000ffbcfc7208 */ /* 0x000fe40003000000 */
[----:B------:R-:W-:-:S04]  /*2960*/  @P0 F2FP.BF16.F32.PACK_AB R188, RZ, R249 ;  /* 0x000000f9ffbc023e */ /* 0x000fc800000010ff */
[----:B------:R-:W-:Y:S02]  /*2970*/  @P0 PRMT R180, R180, 0x5410, R188 ;  /* 0x00005410b4b40816 */ /* 0x000fe400000000bc */
        /* <DEDUP_REMOVED lines=12> */
[----:B------:R-:W0:Y:S02]  /*2a40*/  @P0 LDC.64 R188, c[0x0][0x308] ;  /* 0x0000c200ffbc0b82 */ /* 0x000e240000000a00 */
[----:B0-----:R-:W-:-:S05]  /*2a50*/  @P0 IMAD.WIDE.U32 R188, R4, 0x10, R188 ;  /* 0x0000001004bc0825 */ /* 0x001fca00078e00bc */
[----:B------:R0:W-:Y:S01]  /*2a60*/  @P0 STG.E.128 desc[UR4][R188.64], R180 ;  /* 0x000000b4bc000986 */ /* 0x0001e2000c101d04 */
[----:B------:R-:W-:-:S13]  /*2a70*/  LOP3.LUT P0, RZ, R20, 0xff00, RZ, 0xc0, !PT ;  /* 0x0000ff0014ff7812 */ /* 0x000fda000780c0ff */
[----:B------:R-:W-:Y:S01]  /*2a80*/  @P0 PRMT R184, R184, 0x7632, R184 ;  /* 0x00007632b8b80816 */ /* 0x000fe200000000b8 */
[----:B0-----:R-:W-:Y:S02]  /*2a90*/  FMUL.FTZ R188, R249, R200 ;  /* 0x000000c8f9bc7220 */ /* 0x001fe40000410000 */
[----:B------:R-:W3:Y:S01]  /*2aa0*/  LDL R249, [R1+0x2c] ;  /* 0x00002c0001f97983 */ /* 0x000ee20000100800 */
[----:B------:R-:W-:Y:S01]  /*2ab0*/  @P0 SHF.L.U32 R184, R184, 0x10, RZ ;  /* 0x00000010b8b80819 */ /* 0x000fe200000006ff */
[----:B------:R-:W-:Y:S01]  /*2ac0*/  FMUL.FTZ R189, R188, UR15 ;  /* 0x0000000fbcbd7c20 */ /* 0x000fe20008410000 */
[----:B------:R-:W-:-:S03]  /*2ad0*/  MOV R188, RZ ;  /* 0x000000ff00bc7202 */ /* 0x000fc60000000f00 */
[----:B------:R-:W-:-:S04]  /*2ae0*/  @P0 FMUL.FTZ R188, R189, R184 ;  /* 0x000000b8bdbc0220 */ /* 0x000fc80000410000 */
[----:B------:R-:W-:Y:S01]  /*2af0*/  FADD.FTZ R69, R69, R188 ;  /* 0x000000bc45457221 */ /* 0x000fe20000010000 */
[----:B---3--:R-:W-:Y:S01]  /*2b00*/  FMUL.FTZ R184, R249, R189 ;  /* 0x000000bdf9b87220 */ /* 0x008fe20000410000 */
[----:B------:R-:W-:Y:S01]  /*2b10*/  FMUL.FTZ R189, R250, R200 ;  /* 0x000000c8fabd7220 */ /* 0x000fe20000410000 */
[----:B------:R-:W-:Y:S01]  /*2b20*/  HFMA2.MMA R249, -RZ, RZ, 0, 0 ;  /* 0x00000000fff97435 */ /* 0x000fe200000001ff */
[----:B------:R-:W3:Y:S02]  /*2b30*/  LDL R250, [R1+0x34] ;  /* 0x0000340001fa7983 */ /* 0x000ee40000100800 */
[----:B------:R-:W-:Y:S02]  /*2b40*/  FSEL R184, R184, RZ, P0 ;  /* 0x000000ffb8b87208 */ /* 0x000fe40000000000 */
[----:B------:R-:W-:Y:S01]  /*2b50*/  LOP3.LUT P0, RZ, R20, 0xff0000, RZ, 0xc0, !PT ;  /* 0x00ff000014ff7812 */ /* 0x000fe2000780c0ff */
[----:B------:R-:W-:-:S12]  /*2b60*/  FMUL.FTZ R188, R189, UR15 ;  /* 0x0000000fbdbc7c20 */ /* 0x000fd80008410000 */
[----:B------:R-:W-:-:S05]  /*2b70*/  @P0 SHF.L.U32 R189, R185, 0x10, RZ ;  /* 0x00000010b9bd0819 */ /* 0x000fca00000006ff */
[----:B------:R-:W-:Y:S02]  /*2b80*/  @P0 FMUL.FTZ R249, R188, R189 ;  /* 0x000000bdbcf90220 */ /* 0x000fe40000410000 */
[----:B------:R-:W4:Y:S02]  /*2b90*/  LDL R189, [R1+0x30] ;  /* 0x0000300001bd7983 */ /* 0x000f240000100800 */
[----:B----4-:R-:W-:-:S05]  /*2ba0*/  FMUL.FTZ R189, R189, R188 ;  /* 0x000000bcbdbd7220 */ /* 0x010fca0000410000 */
[----:B------:R-:W-:Y:S02]  /*2bb0*/  FSEL R189, R189, RZ, P0 ;  /* 0x000000ffbdbd7208 */ /* 0x000fe40000000000 */
[----:B------:R-:W-:Y:S01]  /*2bc0*/  LOP3.LUT P0, RZ, R20, 0xff000000, RZ, 0xc0, !PT ;  /* 0xff00000014ff7812 */ /* 0x000fe2000780c0ff */
[----:B------:R-:W-:Y:S01]  /*2bd0*/  FMUL.FTZ R188, R226, R200 ;  /* 0x000000c8e2bc7220 */ /* 0x000fe20000410000 */
[----:B------:R-:W-:-:S03]  /*2be0*/  MOV R226, RZ ;  /* 0x000000ff00e27202 */ /* 0x000fc60000000f00 */
[----:B------:R-:W-:-:S08]  /*2bf0*/  FMUL.FTZ R188, R188, UR15 ;  /* 0x0000000fbcbc7c20 */ /* 0x000fd00008410000 */
[----:B------:R-:W-:-:S04]  /*2c00*/  @P0 PRMT R185, R185, 0x7632, R185 ;  /* 0x00007632b9b90816 */ /* 0x000fc800000000b9 */
[----:B------:R-:W-:-:S05]  /*2c10*/  @P0 SHF.L.U32 R185, R185, 0x10, RZ ;  /* 0x00000010b9b90819 */ /* 0x000fca00000006ff */
[----:B------:R-:W-:Y:S01]  /*2c20*/  @P0 FMUL.FTZ R226, R188, R185 ;  /* 0x000000b9bce20220 */ /* 0x000fe20000410000 */
[----:B---3--:R-:W-:-:S05]  /*2c30*/  FMUL.FTZ R185, R250, R188 ;  /* 0x000000bcfab97220 */ /* 0x008fca0000410000 */
[----:B------:R-:W-:Y:S02]  /*2c40*/  FSEL R185, R185, RZ, P0 ;  /* 0x000000ffb9b97208 */ /* 0x000fe40000000000 */
[----:B------:R-:W-:Y:S01]  /*2c50*/  LOP3.LUT P0, RZ, R21, 0xff, RZ, 0xc0, !PT ;  /* 0x000000ff15ff7812 */ /* 0x000fe2000780c0ff */
[----:B------:R-:W-:Y:S01]  /*2c60*/  FMUL.FTZ R188, R248, R200 ;  /* 0x000000c8f8bc7220 */ /* 0x000fe20000410000 */
[----:B------:R-:W-:-:S03]  /*2c70*/  HFMA2.MMA R248, -RZ, RZ, 0, 0 ;  /* 0x00000000fff87435 */ /* 0x000fc600000001ff */
[----:B------:R-:W-:-:S08]  /*2c80*/  FMUL.FTZ R188, R188, UR15 ;  /* 0x0000000fbcbc7c20 */ /* 0x000fd00008410000 */
[----:B------:R-:W-:-:S05]  /*2c90*/  @P0 SHF.L.U32 R250, R186, 0x10, RZ ;  /* 0x00000010bafa0819 */ /* 0x000fca00000006ff */
[----:B------:R-:W-:Y:S02]  /*2ca0*/  @P0 FMUL.FTZ R248, R188, R250 ;  /* 0x000000fabcf80220 */ /* 0x000fe40000410000 */
[----:B------:R-:W3:Y:S01]  /*2cb0*/  LDL R250, [R1+0x18] ;  /* 0x0000180001fa7983 */ /* 0x000ee20000100800 */
[----:B------:R-:W-:Y:S01]  /*2cc0*/  FMUL.FTZ R224, R224, R200 ;  /* 0x000000c8e0e07220 */ /* 0x000fe20000410000 */
[----:B---3--:R-:W-:-:S05]  /*2cd0*/  FMUL.FTZ R188, R250, R188 ;  /* 0x000000bcfabc7220 */ /* 0x008fca0000410000 */
[----:B------:R-:W-:Y:S02]  /*2ce0*/  FSEL R188, R188, RZ, P0 ;  /* 0x000000ffbcbc7208 */ /* 0x000fe40000000000 */
[----:B------:R-:W-:Y:S01]  /*2cf0*/  LOP3.LUT P0, RZ, R21, 0xff00, RZ, 0xc0, !PT ;  /* 0x0000ff0015ff7812 */ /* 0x000fe2000780c0ff */
[----:B------:R-:W-:Y:S01]  /*2d00*/  FMUL.FTZ R250, R224, UR15 ;  /* 0x0000000fe0fa7c20 */ /* 0x000fe20008410000 */
[----:B------:R-:W-:-:S11]  /*2d10*/  MOV R224, RZ ;  /* 0x000000ff00e07202 */ /* 0x000fd60000000f00 */
[----:B------:R-:W-:-:S04]  /*2d20*/  @P0 PRMT R186, R186, 0x7632, R186 ;  /* 0x00007632baba0816 */ /* 0x000fc800000000ba */
[----:B------:R-:W-:-:S05]  /*2d30*/  @P0 SHF.L.U32 R186, R186, 0x10, RZ ;  /* 0x00000010baba0819 */ /* 0x000fca00000006ff */
[----:B------:R-:W-:Y:S02]  /*2d40*/  @P0 FMUL.FTZ R224, R250, R186 ;  /* 0x000000bafae00220 */ /* 0x000fe40000410000 */
[----:B------:R-:W3:Y:S01]  /*2d50*/  LDL R186, [R1+0x1c] ;  /* 0x00001c0001ba7983 */ /* 0x000ee20000100800 */
[----:B------:R-:W-:Y:S01]  /*2d60*/  FMUL.FTZ R225, R225, R200 ;  /* 0x000000c8e1e17220 */ /* 0x000fe20000410000 */
[----:B------:R-:W-:-:S03]  /*2d70*/  F2FP.BF16.F32.PACK_AB R185, R185, R189 ;  /* 0x000000bdb9b9723e */ /* 0x000fc600000010ff */
[----:B------:R-:W-:Y:S01]  /*2d80*/  FMUL.FTZ R189, R225, UR15 ;  /* 0x0000000fe1bd7c20 */ /* 0x000fe20008410000 */
[----:B------:R-:W-:Y:S01]  /*2d90*/  IMAD.MOV.U32 R225, RZ, RZ, RZ ;  /* 0x000000ffffe17224 */ /* 0x000fe200078e00ff */
[----:B------:R-:W-:Y:S02]  /*2da0*/  F2FP.BF16.F32.PACK_AB R184, R184, R252 ;  /* 0x000000fcb8b8723e */ /* 0x000fe400000010ff */
[----:B------:R-:W4:Y:S01]  /*2db0*/  LDL R252, [R1+0x24] ;  /* 0x0000240001fc7983 */ /* 0x000f220000100800 */
[----:B---3--:R-:W-:-:S05]  /*2dc0*/  FMUL.FTZ R186, R186, R250 ;  /* 0x000000fababa7220 */ /* 0x008fca0000410000 */
[----:B------:R-:W-:Y:S02]  /*2dd0*/  FSEL R186, R186, RZ, P0 ;  /* 0x000000ffbaba7208 */ /* 0x000fe40000000000 */
[----:B------:R-:W-:-:S13]  /*2de0*/  LOP3.LUT P0, RZ, R21, 0xff0000, RZ, 0xc0, !PT ;  /* 0x00ff000015ff7812 */ /* 0x000fda000780c0ff */
[----:B------:R-:W-:-:S05]  /*2df0*/  @P0 SHF.L.U32 R250, R187, 0x10, RZ ;  /* 0x00000010bbfa0819 */ /* 0x000fca00000006ff */
[----:B------:R-:W-:Y:S02]  /*2e00*/  @P0 FMUL.FTZ R225, R189, R250 ;  /* 0x000000fabde10220 */ /* 0x000fe40000410000 */
[----:B------:R-:W3:Y:S01]  /*2e10*/  LDL R250, [R1+0x20] ;  /* 0x0000200001fa7983 */ /* 0x000ee20000100800 */
[----:B------:R-:W-:Y:S01]  /*2e20*/  FMUL.FTZ R221, R221, R200 ;  /* 0x000000c8dddd7220 */ /* 0x000fe20000410000 */
[----:B------:R-:W-:Y:S01]  /*2e30*/  F2FP.BF16.F32.PACK_AB R186, R186, R188 ;  /* 0x000000bcbaba723e */ /* 0x000fe200000010ff */
[----:B------:R-:W-:Y:S01]  /*2e40*/  FADD.FTZ R70, R70, R249 ;  /* 0x000000f946467221 */ /* 0x000fe20000010000 */
[----:B------:R-:W-:Y:S01]  /*2e50*/  FADD.FTZ R71, R71, R226 ;  /* 0x000000e247477221 */ /* 0x000fe20000010000 */
[----:B------:R-:W-:Y:S01]  /*2e60*/  FADD.FTZ R64, R64, R248 ;  /* 0x000000f840407221 */ /* 0x000fe20000010000 */
[----:B------:R-:W-:Y:S01]  /*2e70*/  FADD.FTZ R65, R65, R224 ;  /* 0x000000e041417221 */ /* 0x000fe20000010000 */
[----:B------:R-:W-:Y:S01]  /*2e80*/  FADD.FTZ R66, R66, R225 ;  /* 0x000000e142427221 */ /* 0x000fe20000010000 */
[----:B---3--:R-:W-:-:S05]  /*2e90*/  FMUL.FTZ R189, R250, R189 ;  /* 0x000000bdfabd7220 */ /* 0x008fca0000410000 */
[----:B------:R-:W-:Y:S02]  /*2ea0*/  FSEL R189, R189, RZ, P0 ;  /* 0x000000ffbdbd7208 */ /* 0x000fe40000000000 */
[----:B------:R-:W-:Y:S01]  /*2eb0*/  LOP3.LUT P0, RZ, R21, 0xff000000, RZ, 0xc0, !PT ;  /* 0xff00000015ff7812 */ /* 0x000fe2000780c0ff */
[----:B------:R-:W-:Y:S01]  /*2ec0*/  FMUL.FTZ R250, R221, UR15 ;  /* 0x0000000fddfa7c20 */ /* 0x000fe20008410000 */
[----:B------:R-:W-:-:S11]  /*2ed0*/  HFMA2.MMA R221, -RZ, RZ, 0, 0 ;  /* 0x00000000ffdd7435 */ /* 0x000fd600000001ff */
[----:B------:R-:W-:-:S04]  /*2ee0*/  @P0 PRMT R187, R187, 0x7632, R187 ;  /* 0x00007632bbbb0816 */ /* 0x000fc800000000bb */
[----:B------:R-:W-:-:S05]  /*2ef0*/  @P0 SHF.L.U32 R187, R187, 0x10, RZ ;  /* 0x00000010bbbb0819 */ /* 0x000fca00000006ff */
[----:B------:R-:W-:Y:S01]  /*2f00*/  @P0 FMUL.FTZ R221, R250, R187 ;  /* 0x000000bbfadd0220 */ /* 0x000fe20000410000 */
[----:B----4-:R-:W-:-:S05]  /*2f10*/  FMUL.FTZ R187, R252, R250 ;  /* 0x000000fafcbb7220 */ /* 0x010fca0000410000 */
[----:B------:R-:W-:-:S04]  /*2f20*/  FSEL R187, R187, RZ, P0 ;  /* 0x000000ffbbbb7208 */ /* 0x000fc80000000000 */
[----:B------:R-:W-:Y:S02]  /*2f30*/  F2FP.BF16.F32.PACK_AB R187, R187, R189 ;  /* 0x000000bdbbbb723e */ /* 0x000fe400000010ff */
[----:B------:R-:W0:Y:S02]  /*2f40*/  LDC.64 R188, c[0x0][0x2f8] ;  /* 0x0000be00ffbc7b82 */ /* 0x000e240000000a00 */
[----:B0-----:R-:W-:-:S05]  /*2f50*/  IMAD.WIDE.U32 R188, R4, 0x10, R188 ;  /* 0x0000001004bc7825 */ /* 0x001fca00078e00bc */
[----:B------:R0:W-:Y:S01]  /*2f60*/  STG.E.128 desc[UR4][R188.64], R184 ;  /* 0x000000b8bc007986 */ /* 0x0001e2000c101d04 */
[----:B------:R-:W-:Y:S01]  /*2f70*/  FADD.FTZ R67, R67, R221 ;  /* 0x000000dd43437221 */ /* 0x000fe20000010000 */
[----:B------:R-:W-:-:S07]  /*2f80*/  IADD3 R4, R4, 0x20, RZ ;  /* 0x0000002004047810 */ /* 0x000fce0007ffe0ff */
.L_x_4087:
[----:B------:R-:W-:Y:S05]  /*2f90*/  BSYNC B1 ;  /* 0x0000000000017941 */ /* 0x000fea0003800000 */
.L_x_4086:
[----:B------:R-:W-:Y:S04]  /*2fa0*/  BSSY B1, `(.L_x_4088) ;  /* 0x00000a9000017945 */ /* 0x000fe80003800000 */
[----:B------:R-:W-:Y:S05]  /*2fb0*/  @!P2 BRA `(.L_x_4089) ;  /* 0x00000008009ca947 */ /* 0x000fea0003800000 */
[----:B0-----:R-:W0:Y:S01]  /*2fc0*/  LDC.64 R184, c[0x0][0x220] ;  /* 0x00008800ffb87b82 */ /* 0x001e220000000a00 */
[----:B------:R-:W3:Y:S01]  /*2fd0*/  LDL R248, [R1+0x8] ;  /* 0x0000080001f87983 */ /* 0x000ee20000100800 */
[----:B------:R-:W-:Y:S02]  /*2fe0*/  ISETP.NE.U32.AND P0, PT, RZ, UR8, PT ;  /* 0x00000008ff007c0c */ /* 0x000fe4000bf05070 */
[----:B------:R-:W-:Y:S02]  /*2ff0*/  ISETP.NE.AND P6, PT, R3, RZ, PT ;  /* 0x000000ff0300720c */ /* 0x000fe40003fc5270 */
[----:B------:R-:W-:Y:S01]  /*3000*/  MOV R225, R18 ;  /* 0x0000001200e17202 */ /* 0x000fe20000000f00 */
[----:B------:R-:W-:Y:S01]  /*3010*/  HFMA2.MMA R224, -RZ, RZ, 0, 0 ;  /* 0x00000000ffe07435 */ /* 0x000fe200000001ff */
[----:B0-----:R-:W-:Y:S01]  /*3020*/  IMAD.WIDE.U32 R184, R4, 0x10, R184 ;  /* 0x0000001004b87825 */ /* 0x001fe200078e00b8 */
[----:B------:R-:W-:Y:S01]  /*3030*/  STL [R1+0x68], R5 ;  /* 0x0000680501007387 */ /* 0x000fe20000100800 */
[----:B------:R-:W-:-:S02]  /*3040*/  ISETP.NE.AND.EX P0, PT, RZ, UR9, PT, P0 ;  /* 0x00000009ff007c0c */ /* 0x000fc4000bf05300 */
[----:B-1----:R-:W-:Y:S01]  /*3050*/  FSEL R189, R190, RZ, !P6 ;  /* 0x000000ffbebd7208 */ /* 0x002fe20007000000 */
[----:B------:R0:W-:Y:S04]  /*3060*/  STL [R1+0x64], R2 ;  /* 0x0000640201007387 */ /* 0x0001e80000100800 */
[----:B------:R-:W4:Y:S01]  /*3070*/  LDG.E.128 R184, desc[UR4][R184.64] ;  /* 0x00000004b8b87981 */ /* 0x000f22000c1e1d00 */
[----:B------:R-:W-:Y:S01]  /*3080*/  FFMA.FTZ R188, R194, R191, R189 ;  /* 0x000000bfc2bc7223 */ /* 0x000fe200000100bd */
[----:B------:R-:W-:Y:S02]  /*3090*/  LOP3.LUT P6, RZ, R225, 0xff, RZ, 0xc0, !PT ;  /* 0x000000ffe1ff7812 */ /* 0x000fe400078cc0ff */
[----:B------:R1:W-:Y:S01]  /*30a0*/  STL [R1+0x60], R0 ;  /* 0x0000600001007387 */ /* 0x0003e20000100800 */
[----:B------:R-:W-:Y:S01]  /*30b0*/  FADD.FTZ R188, R238, -R188 ;  /* 0x800000bceebc7221 */ /* 0x000fe20000010000 */
[----:B------:R-:W-:-:S02]  /*30c0*/  @P0 SHF.L.U32 R221, R32, 0x10, RZ ;  /* 0x0000001020dd0819 */ /* 0x000fc400000006ff */
[----:B------:R-:W-:Y:S01]  /*30d0*/  @P0 PRMT R226, R32, 0x7632, R226 ;  /* 0x0000763220e20816 */ /* 0x000fe200000000e2 */
[----:B-----5:R-:W-:Y:S01]  /*30e0*/  FMUL.FTZ R188, R201, R188 ;  /* 0x000000bcc9bc7220 */ /* 0x020fe20000410000 */
[----:B------:R-:W-:Y:S01]  /*30f0*/  @P0 SHF.L.U32 R249, R34, 0x10, RZ ;  /* 0x0000001022f90819 */ /* 0x000fe200000006ff */
[----:B0-----:R-:W2:Y:S02]  /*3100*/  LDL R2, [R1+0x10] ;  /* 0x0000100001027983 */ /* 0x001ea40000100800 */
[----:B------:R-:W-:-:S04]  /*3110*/  @P0 FADD.FTZ R188, R188, R221 ;  /* 0x000000ddbcbc0221 */ /* 0x000fc80000010000 */
[----:B------:R-:W-:-:S04]  /*3120*/  FMUL.FTZ R221, R188, R200 ;  /* 0x000000c8bcdd7220 */ /* 0x000fc80000410000 */
[----:B------:R-:W-:Y:S01]  /*3130*/  FMUL.FTZ R221, R221, UR15 ;  /* 0x0000000fdddd7c20 */ /* 0x000fe20008410000 */
[----:B----4-:R-:W-:-:S05]  /*3140*/  @P6 SHF.L.U32 R225, R184, 0x10, RZ ;  /* 0x00000010b8e16819 */ /* 0x010fca00000006ff */
[----:B------:R-:W-:Y:S01]  /*3150*/  @P6 FMUL.FTZ R224, R221, R225 ;  /* 0x000000e1dde06220 */ /* 0x000fe20000410000 */
[----:B---3--:R-:W-:Y:S01]  /*3160*/  FMUL.FTZ R221, R248, R221 ;  /* 0x000000ddf8dd7220 */ /* 0x008fe20000410000 */
[----:B------:R-:W-:-:S04]  /*3170*/  FFMA.FTZ R225, R13, R191, R189 ;  /* 0x000000bf0de17223 */ /* 0x000fc800000100bd */
[----:B------:R-:W-:Y:S01]  /*3180*/  FSEL R5, R221, RZ, P6 ;  /* 0x000000ffdd057208 */ /* 0x000fe20003000000 */
[----:B------:R-:W-:Y:S01]  /*3190*/  FFMA.FTZ R221, R14, R191, R189 ;  /* 0x000000bf0edd7223 */ /* 0x000fe200000100bd */
[----:B------:R-:W-:-:S03]  /*31a0*/  @P0 PRMT R184, R33, 0x7632, R184 ;  /* 0x0000763221b80816 */ /* 0x000fc600000000b8 */
[----:B------:R-:W-:Y:S01]  /*31b0*/  FADD.FTZ R221, R237, -R221 ;  /* 0x800000ddeddd7221 */ /* 0x000fe20000010000 */
[----:B------:R-:W-:-:S03]  /*31c0*/  FADD.FTZ R225, R235, -R225 ;  /* 0x800000e1ebe17221 */ /* 0x000fc60000010000 */
[C---:B------:R-:W-:Y:S01]  /*31d0*/  FMUL.FTZ R252, R201.reuse, R221 ;  /* 0x000000ddc9fc7220 */ /* 0x040fe20000410000 */
[----:B------:R-:W-:Y:S01]  /*31e0*/  @P0 SHF.L.U32 R221, R226, 0x10, RZ ;  /* 0x00000010e2dd0819 */ /* 0x000fe200000006ff */
[----:B------:R-:W-:Y:S01]  /*31f0*/  FMUL.FTZ R225, R201, R225 ;  /* 0x000000e1c9e17220 */ /* 0x000fe20000410000 */
[----:B------:R-:W-:-:S05]  /*3200*/  @P0 SHF.L.U32 R226, R184, 0x10, RZ ;  /* 0x00000010b8e20819 */ /* 0x000fca00000006ff */
[----:B------:R-:W-:Y:S01]  /*3210*/  @P0 FADD.FTZ R225, R225, R226 ;  /* 0x000000e2e1e10221 */ /* 0x000fe20000010000 */
[-C--:B------:R-:W-:Y:S01]  /*3220*/  FFMA.FTZ R226, R16, R191.reuse, R189 ;  /* 0x000000bf10e27223 */ /* 0x080fe200000100bd */
[----:B------:R-:W-:Y:S01]  /*3230*/  @P0 FADD.FTZ R252, R252, R221 ;  /* 0x000000ddfcfc0221 */ /* 0x000fe20000010000 */
[----:B------:R-:W-:Y:S02]  /*3240*/  FFMA.FTZ R221, R17, R191, R189 ;  /* 0x000000bf11dd7223 */ /* 0x000fe400000100bd */
[----:B------:R-:W-:Y:S02]  /*3250*/  FADD.FTZ R226, R234, -R226 ;  /* 0x800000e2eae27221 */ /* 0x000fe40000010000 */
[----:B------:R-:W-:Y:S02]  /*3260*/  FADD.FTZ R221, R236, -R221 ;  /* 0x800000ddecdd7221 */ /* 0x000fe40000010000 */
[----:B------:R-:W-:Y:S01]  /*3270*/  FMUL.FTZ R226, R201, R226 ;  /* 0x000000e2c9e27220 */ /* 0x000fe20000410000 */
[----:B------:R-:W-:Y:S01]  /*3280*/  @P0 SHF.L.U32 R248, R33, 0x10, RZ ;  /* 0x0000001021f80819 */ /* 0x000fe200000006ff */
[----:B------:R-:W-:-:S02]  /*3290*/  FMUL.FTZ R221, R201, R221 ;  /* 0x000000ddc9dd7220 */ /* 0x000fc40000410000 */
[----:B------:R-:W-:Y:S01]  /*32a0*/  @P0 FADD.FTZ R226, R226, R249 ;  /* 0x000000f9e2e20221 */ /* 0x000fe20000010000 */
[-CC-:B------:R-:W-:Y:S01]  /*32b0*/  FFMA.FTZ R249, R12, R191.reuse, R189.reuse ;  /* 0x000000bf0cf97223 */ /* 0x180fe200000100bd */
[----:B------:R-:W-:Y:S01]  /*32c0*/  @P0 PRMT R184, R34, 0x7632, R184 ;  /* 0x0000763222b80816 */ /* 0x000fe200000000b8 */
[----:B------:R-:W-:Y:S01]  /*32d0*/  @P0 FADD.FTZ R221, R221, R248 ;  /* 0x000000f8dddd0221 */ /* 0x000fe20000010000 */
[----:B------:R-:W-:Y:S01]  /*32e0*/  FFMA.FTZ R248, R15, R191, R189 ;  /* 0x000000bf0ff87223 */ /* 0x000fe200000100bd */
[----:B------:R-:W-:Y:S01]  /*32f0*/  FADD.FTZ R249, R233, -R249 ;  /* 0x800000f9e9f97221 */ /* 0x000fe20000010000 */
[----:B------:R-:W-:Y:S02]  /*3300*/  @P0 SHF.L.U32 R250, R184, 0x10, RZ ;  /* 0x00000010b8fa0819 */ /* 0x000fe400000006ff */
[----:B------:R-:W-:Y:S01]  /*3310*/  FADD.FTZ R248, R232, -R248 ;  /* 0x800000f8e8f87221 */ /* 0x000fe20000010000 */
[----:B------:R-:W-:Y:S01]  /*3320*/  FMUL.FTZ R249, R201, R249 ;  /* 0x000000f9c9f97220 */ /* 0x000fe20000410000 */
[----:B------:R-:W-:-:S03]  /*3330*/  FFMA.FTZ R189, R222, R191, R189 ;  /* 0x000000bfdebd7223 */ /* 0x000fc600000100bd */
[----:B------:R-:W-:Y:S01]  /*3340*/  @P0 FADD.FTZ R249, R249, R250 ;  /* 0x000000faf9f90221 */ /* 0x000fe20000010000 */
[----:B------:R-:W-:Y:S01]  /*3350*/  FMUL.FTZ R250, R201, R248 ;  /* 0x000000f8c9fa7220 */ /* 0x000fe20000410000 */
[C---:B------:R-:W-:Y:S01]  /*3360*/  @P0 SHF.L.U32 R248, R35.reuse, 0x10, RZ ;  /* 0x0000001023f80819 */ /* 0x040fe200000006ff */
[----:B------:R-:W-:Y:S01]  /*3370*/  FADD.FTZ R189, R220, -R189 ;  /* 0x800000bddcbd7221 */ /* 0x000fe20000010000 */
[----:B------:R-:W-:-:S03]  /*3380*/  @P0 PRMT R184, R35, 0x7632, R184 ;  /* 0x0000763223b80816 */ /* 0x000fc600000000b8 */
[----:B------:R-:W-:Y:S01]  /*3390*/  @P0 FADD.FTZ R250, R250, R248 ;  /* 0x000000f8fafa0221 */ /* 0x000fe20000010000 */
[----:B------:R-:W-:Y:S01]  /*33a0*/  FMUL.FTZ R248, R201, R189 ;  /* 0x000000bdc9f87220 */ /* 0x000fe20000410000 */
[----:B-1----:R-:W-:-:S04]  /*33b0*/  @P0 IMAD.U32 R0, R184, 0x10000, RZ ;  /* 0x00010000b8000824 */ /* 0x002fc800078e00ff */
[----:B------:R-:W-:Y:S01]  /*33c0*/  @P0 FADD.FTZ R248, R248, R0 ;  /* 0x00000000f8f80221 */ /* 0x000fe20000010000 */
[----:B------:R-:W-:Y:S01]  /*33d0*/  ISETP.NE.U32.AND P0, PT, RZ, UR16, PT ;  /* 0x00000010ff007c0c */ /* 0x000fe2000bf05070 */
[----:B------:R-:W-:Y:S01]  /*33e0*/  FADD.FTZ R60, R60, R224 ;  /* 0x000000e03c3c7221 */ /* 0x000fe20000010000 */
[----:B------:R-:W3:Y:S02]  /*33f0*/  LDL R0, [R1+0x14] ;  /* 0x0000140001007983 */ /* 0x000ee40000100800 */
[----:B------:R-:W-:-:S13]  /*3400*/  ISETP.NE.AND.EX P0, PT, RZ, UR17, PT, P0 ;  /* 0x00000011ff007c0c */ /* 0x000fda000bf05300 */
        /* <DEDUP_REMOVED lines=12> */
[----:B------:R-:W-:Y:S02]  /*34d0*/  @P0 F2FP.BF16.F32.PACK_AB R188, RZ, R250 ;  /* 0x000000faffbc023e */ /* 0x000fe400000010ff */
[----:B------:R-:W-:Y:S02]  /*34e0*/  @P0 F2FP.BF16.F32.PACK_AB R224, RZ, R248 ;  /* 0x000000f8ffe0023e */ /* 0x000fe400000010ff */
[----:B------:R-:W-:Y:S02]  /*34f0*/  @P0 PRMT R183, R188, 0x7610, R183 ;  /* 0x00007610bcb70816 */ /* 0x000fe400000000b7 */
[----:B------:R-:W-:Y:S02]  /*3500*/  @P0 LEA R188, P6, R4, UR16, 0x4 ;  /* 0x0000001004bc0c11 */ /* 0x000fe4000f8c20ff */
[----:B------:R-:W-:-:S02]  /*3510*/  @P0 PRMT R183, R183, 0x5410, R224 ;  /* 0x00005410b7b70816 */ /* 0x000fc400000000e0 */
[----:B------:R-:W-:-:S05]  /*3520*/  @P0 LEA.HI.X R189, R4, UR17, RZ, 0x4, P6 ;  /* 0x0000001104bd0c11 */ /* 0x000fca000b0f24ff */
[----:B------:R0:W-:Y:S04]  /*3530*/  @P0 STG.E.128 desc[UR4][R188.64], R180 ;  /* 0x000000b4bc000986 */ /* 0x0001e8000c101d04 */
[----:B0-----:R-:W4:Y:S01]  /*3540*/  LDL R189, [R1+0xc] ;  /* 0x00000c0001bd7983 */ /* 0x001f220000100800 */
[----:B------:R-:W-:Y:S01]  /*3550*/  LOP3.LUT P0, RZ, R18, 0xff00, RZ, 0xc0, !PT ;  /* 0x0000ff0012ff7812 */ /* 0x000fe2000780c0ff */
[----:B------:R-:W-:Y:S01]  /*3560*/  FMUL.FTZ R188, R252, R200 ;  /* 0x000000c8fcbc7220 */ /* 0x000fe20000410000 */
[----:B------:R-:W-:-:S03]  /*3570*/  MOV R224, RZ ;  /* 0x000000ff00e07202 */ /* 0x000fc60000000f00 */
[----:B------:R-:W-:-:S08]  /*3580*/  FMUL.FTZ R188, R188, UR15 ;  /* 0x0000000fbcbc7c20 */ /* 0x000fd00008410000 */
[----:B------:R-:W-:-:S04]  /*3590*/  @P0 PRMT R184, R184, 0x7632, R184 ;  /* 0x00007632b8b80816 */ /* 0x000fc800000000b8 */
[----:B------:R-:W-:-:S05]  /*35a0*/  @P0 SHF.L.U32 R184, R184, 0x10, RZ ;  /* 0x00000010b8b80819 */ /* 0x000fca00000006ff */
[----:B------:R-:W-:Y:S01]  /*35b0*/  @P0 FMUL.FTZ R224, R188, R184 ;  /* 0x000000b8bce00220 */ /* 0x000fe20000410000 */
[----:B----4-:R-:W-:-:S05]  /*35c0*/  FMUL.FTZ R184, R189, R188 ;  /* 0x000000bcbdb87220 */ /* 0x010fca0000410000 */
[----:B------:R-:W-:Y:S02]  /*35d0*/  FSEL R188, R184, RZ, P0 ;  /* 0x000000ffb8bc7208 */ /* 0x000fe40000000000 */
[----:B------:R-:W-:Y:S01]  /*35e0*/  LOP3.LUT P0, RZ, R18, 0xff0000, RZ, 0xc0, !PT ;  /* 0x00ff000012ff7812 */ /* 0x000fe2000780c0ff */
[----:B------:R-:W-:Y:S01]  /*35f0*/  FMUL.FTZ R184, R221, R200 ;  /* 0x000000c8ddb87220 */ /* 0x000fe20000410000 */
[----:B------:R-:W-:-:S03]  /*3600*/  HFMA2.MMA R221, -RZ, RZ, 0, 0 ;  /* 0x00000000ffdd7435 */ /* 0x000fc600000001ff */
[----:B------:R-:W-:-:S08]  /*3610*/  FMUL.FTZ R189, R184, UR15 ;  /* 0x0000000fb8bd7c20 */ /* 0x000fd00008410000 */
[----:B------:R-:W-:-:S05]  /*3620*/  @P0 SHF.L.U32 R184, R185, 0x10, RZ ;  /* 0x00000010b9b80819 */ /* 0x000fca00000006ff */
[----:B------:R-:W-:Y:S01]  /*3630*/  @P0 FMUL.FTZ R221, R189, R184 ;  /* 0x000000b8bddd0220 */ /* 0x000fe20000410000 */
[----:B--2---:R-:W-:-:S05]  /*3640*/  FMUL.FTZ R184, R2, R189 ;  /* 0x000000bd02b87220 */ /* 0x004fca0000410000 */
        /* <DEDUP_REMOVED lines=15> */
[----:B------:R-:W-:Y:S01]  /*3740*/  @P0 FMUL.FTZ R226, R185, R184 ;  /* 0x000000b8b9e20220 */ /* 0x000fe20000410000 */
[----:B------:R-:W-:-:S05]  /*3750*/  FMUL.FTZ R184, R168, R185 ;  /* 0x000000b9a8b87220 */ /* 0x000fca0000410000 */
        /* <DEDUP_REMOVED lines=8> */
[----:B------:R-:W-:-:S05]  /*37e0*/  FMUL.FTZ R184, R169, R184 ;  /* 0x000000b8a9b87220 */ /* 0x000fca0000410000 */
[----:B------:R-:W-:Y:S02]  /*37f0*/  FSEL R0, R184, RZ, P0 ;  /* 0x000000ffb8007208 */ /* 0x000fe40000000000 */
[----:B------:R-:W-:Y:S01]  /*3800*/  LOP3.LUT P0, RZ, R19, 0xff0000, RZ, 0xc0, !PT ;  /* 0x00ff000013ff7812 */ /* 0x000fe2000780c0ff */
[----:B------:R-:W-:Y:S01]  /*3810*/  FMUL.FTZ R185, R250, R200 ;  /* 0x000000c8fab97220 */ /* 0x000fe20000410000 */
[----:B------:R-:W-:-:S03]  /*3820*/  HFMA2.MMA R250, -RZ, RZ, 0, 0 ;  /* 0x00000000fffa7435 */ /* 0x000fc600000001ff */
[----:B------:R-:W-:-:S08]  /*3830*/  FMUL.FTZ R186, R185, UR15 ;  /* 0x0000000fb9ba7c20 */ /* 0x000fd00008410000 */
[----:B------:R-:W-:-:S05]  /*3840*/  @P0 SHF.L.U32 R185, R187, 0x10, RZ ;  /* 0x00000010bbb90819 */ /* 0x000fca00000006ff */
[----:B------:R-:W-:Y:S01]  /*3850*/  @P0 FMUL.FTZ R250, R186, R185 ;  /* 0x000000b9bafa0220 */ /* 0x000fe20000410000 */
[----:B------:R-:W-:Y:S01]  /*3860*/  FMUL.FTZ R185, R170, R186 ;  /* 0x000000baaab97220 */ /* 0x000fe20000410000 */
[----:B------:R-:W-:Y:S02]  /*3870*/  F2FP.BF16.F32.PACK_AB R184, R188, R5 ;  /* 0x00000005bcb8723e */ /* 0x000fe400000010ff */
[----:B------:R3:W5:Y:S02]  /*3880*/  LDL.LU R5, [R1+0x68] ;  /* 0x0000680001057983 */ /* 0x0007640000300800 */
[----:B------:R-:W-:Y:S02]  /*3890*/  FSEL R188, R185, RZ, P0 ;  /* 0x000000ffb9bc7208 */ /* 0x000fe40000000000 */
[----:B------:R-:W-:Y:S01]  /*38a0*/  LOP3.LUT P0, RZ, R19, 0xff000000, RZ, 0xc0, !PT ;  /* 0xff00000013ff7812 */ /* 0x000fe2000780c0ff */
[----:B------:R-:W-:-:S04]  /*38b0*/  FMUL.FTZ R185, R248, R200 ;  /* 0x000000c8f8b97220 */ /* 0x000fc80000410000 */
[----:B------:R-:W-:-:S08]  /*38c0*/  FMUL.FTZ R185, R185, UR15 ;  /* 0x0000000fb9b97c20 */ /* 0x000fd00008410000 */
[----:B------:R-:W-:Y:S01]  /*38d0*/  @P0 PRMT R187, R187, 0x7632, R187 ;  /* 0x00007632bbbb0816 */ /* 0x000fe200000000bb */
[----:B------:R-:W-:-:S03]  /*38e0*/  FMUL.FTZ R186, R171, R185 ;  /* 0x000000b9abba7220 */ /* 0x000fc60000410000 */
[----:B------:R-:W-:Y:S02]  /*38f0*/  @P0 SHF.L.U32 R187, R187, 0x10, RZ ;  /* 0x00000010bbbb0819 */ /* 0x000fe400000006ff */
[----:B------:R-:W-:-:S03]  /*3900*/  MOV R248, RZ ;  /* 0x000000ff00f87202 */ /* 0x000fc60000000f00 */
[----:B------:R-:W-:Y:S01]  /*3910*/  @P0 FMUL.FTZ R248, R185, R187 ;  /* 0x000000bbb9f80220 */ /* 0x000fe20000410000 */
[----:B------:R-:W-:Y:S02]  /*3920*/  F2FP.BF16.F32.PACK_AB R185, R2, R252 ;  /* 0x000000fc02b9723e */ /* 0x000fe400000010ff */
[----:B------:R-:W-:Y:S01]  /*3930*/  FSEL R187, R186, RZ, P0 ;  /* 0x000000ffbabb7208 */ /* 0x000fe20000000000 */
[----:B------:R3:W5:Y:S01]  /*3940*/  LDL.LU R2, [R1+0x64] ;  /* 0x0000640001027983 */ /* 0x0007620000300800 */
[----:B------:R-:W-:-:S03]  /*3950*/  F2FP.BF16.F32.PACK_AB R186, R0, R189 ;  /* 0x000000bd00ba723e */ /* 0x000fc600000010ff */
[----:B------:R3:W5:Y:S01]  /*3960*/  LDL.LU R0, [R1+0x60] ;  /* 0x0000600001007983 */ /* 0x0007620000300800 */
[----:B------:R-:W-:Y:S02]  /*3970*/  F2FP.BF16.F32.PACK_AB R187, R187, R188 ;  /* 0x000000bcbbbb723e */ /* 0x000fe400000010ff */
[----:B------:R-:W-:-:S04]  /*3980*/  LEA R188, P0, R4, UR18, 0x4 ;  /* 0x0000001204bc7c11 */ /* 0x000fc8000f8020ff */
[----:B------:R-:W-:-:S05]  /*3990*/  LEA.HI.X R189, R4, UR19, RZ, 0x4, P0 ;  /* 0x0000001304bd7c11 */ /* 0x000fca00080f24ff */
[----:B------:R3:W-:Y:S01]  /*39a0*/  STG.E.128 desc[UR4][R188.64], R184 ;  /* 0x000000b8bc007986 */ /* 0x0007e2000c101d04 */
[----:B------:R-:W-:Y:S01]  /*39b0*/  FADD.FTZ R61, R61, R224 ;  /* 0x000000e03d3d7221 */ /* 0x000fe20000010000 */
[----:B------:R-:W-:Y:S01]  /*39c0*/  FADD.FTZ R62, R62, R221 ;  /* 0x000000dd3e3e7221 */ /* 0x000fe20000010000 */
[----:B------:R-:W-:Y:S01]  /*39d0*/  FADD.FTZ R63, R63, R225 ;  /* 0x000000e13f3f7221 */ /* 0x000fe20000010000 */
[----:B------:R-:W-:Y:S01]  /*39e0*/  FADD.FTZ R56, R56, R226 ;  /* 0x000000e238387221 */ /* 0x000fe20000010000 */
[----:B------:R-:W-:Y:S01]  /*39f0*/  FADD.FTZ R57, R57, R249 ;  /* 0x000000f939397221 */ /* 0x000fe20000010000 */
[----:B------:R-:W-:Y:S01]  /*3a00*/  FADD.FTZ R58, R58, R250 ;  /* 0x000000fa3a3a7221 */ /* 0x000fe20000010000 */
[----:B------:R-:W-:Y:S01]  /*3a10*/  FADD.FTZ R59, R59, R248 ;  /* 0x000000f83b3b7221 */ /* 0x000fe20000010000 */
[----:B------:R-:W-:-:S07]  /*3a20*/  VIADD R4, R4, 0x20 ;  /* 0x0000002004047836 */ /* 0x000fce0000000000 */
.L_x_4089:
[----:B------:R-:W-:Y:S05]  /*3a30*/  BSYNC B1 ;  /* 0x0000000000017941 */ /* 0x000fea0003800000 */
.L_x_4088:
[----:B------:R-:W-:Y:S04]  /*3a40*/  BSSY B1, `(.L_x_4090) ;  /* 0x00000a5000017945 */ /* 0x000fe80003800000 */
[----:B------:R-:W-:Y:S05]  /*3a50*/  @!P3 BRA `(.L_x_4091) ;  /* 0x00000008008cb947 */ /* 0x000fea0003800000 */
[----:B0--3--:R-:W0:Y:S01]  /*3a60*/  LDC.64 R184, c[0x0][0x220] ;  /* 0x00008800ffb87b82 */ /* 0x009e220000000a00 */
[----:B------:R-:W-:Y:S01]  /*3a70*/  ISETP.NE.AND P6, PT, R3, RZ, PT ;  /* 0x000000ff0300720c */ /* 0x000fe20003fc5270 */
[----:B-----5:R-:W-:Y:S01]  /*3a80*/  STL [R1+0x64], R2 ;  /* 0x0000640201007387 */ /* 0x020fe20000100800 */
[----:B0-----:R-:W-:Y:S01]  /*3a90*/  IMAD.WIDE.U32 R184, R4, 0x10, R184 ;  /* 0x0000001004b87825 */ /* 0x001fe200078e00b8 */
[----:B------:R-:W-:Y:S02]  /*3aa0*/  ISETP.NE.U32.AND P0, PT, RZ, UR8, PT ;  /* 0x00000008ff007c0c */ /* 0x000fe4000bf05070 */
[----:B------:R-:W-:Y:S01]  /*3ab0*/  MOV R225, R22 ;  /* 0x0000001600e17202 */ /* 0x000fe20000000f00 */
[----:B------:R-:W-:Y:S01]  /*3ac0*/  HFMA2.MMA R224, -RZ, RZ, 0, 0 ;  /* 0x00000000ffe07435 */ /* 0x000fe200000001ff */
[----:B-1----:R-:W-:Y:S01]  /*3ad0*/  FSEL R189, R190, RZ, !P6 ;  /* 0x000000ffbebd7208 */ /* 0x002fe20007000000 */
[----:B------:R-:W3:Y:S01]  /*3ae0*/  LDG.E.128 R184, desc[UR4][R184.64] ;  /* 0x00000004b8b87981 */ /* 0x000ee2000c1e1d00 */
[----:B------:R-:W-:-:S03]  /*3af0*/  ISETP.NE.AND.EX P0, PT, RZ, UR9, PT, P0 ;  /* 0x00000009ff007c0c */ /* 0x000fc6000bf05300 */
[----:B------:R-:W-:Y:S01]  /*3b00*/  FFMA.FTZ R188, R11, R191, R189 ;  /* 0x000000bf0bbc7223 */ /* 0x000fe200000100bd */
[----:B------:R-:W-:Y:S01]  /*3b10*/  LOP3.LUT P6, RZ, R225, 0xff, RZ, 0xc0, !PT ;  /* 0x000000ffe1ff7812 */ /* 0x000fe200078cc0ff */
[----:B------:R0:W-:Y:S02]  /*3b20*/  STL [R1+0x60], R0 ;  /* 0x0000600001007387 */ /* 0x0001e40000100800 */
[----:B------:R-:W-:-:S04]  /*3b30*/  FADD.FTZ R188, R231, -R188 ;  /* 0x800000bce7bc7221 */ /* 0x000fc80000010000 */
[----:B------:R-:W-:Y:S02]  /*3b40*/  FMUL.FTZ R188, R201, R188 ;  /* 0x000000bcc9bc7220 */ /* 0x000fe40000410000 */
[----:B------:R-:W-:-:S05]  /*3b50*/  @P0 SHF.L.U32 R221, R28, 0x10, RZ ;  /* 0x000000101cdd0819 */ /* 0x000fca00000006ff */
[----:B------:R-:W-:-:S04]  /*3b60*/  @P0 FADD.FTZ R188, R188, R221 ;  /* 0x000000ddbcbc0221 */ /* 0x000fc80000010000 */
[----:B------:R-:W-:-:S04]  /*3b70*/  FMUL.FTZ R221, R188, R200 ;  /* 0x000000c8bcdd7220 */ /* 0x000fc80000410000 */
[----:B------:R-:W-:Y:S01]  /*3b80*/  FMUL.FTZ R221, R221, UR15 ;  /* 0x0000000fdddd7c20 */ /* 0x000fe20008410000 */
[----:B------:R-:W-:Y:S02]  /*3b90*/  @P0 PRMT R226, R28, 0x7632, R226 ;  /* 0x000076321ce20816 */ /* 0x000fe400000000e2 */
[----:B------:R-:W-:Y:S02]  /*3ba0*/  @P0 SHF.L.U32 R249, R30, 0x10, RZ ;  /* 0x000000101ef90819 */ /* 0x000fe400000006ff */
[----:B------:R-:W-:Y:S02]  /*3bb0*/  @P0 SHF.L.U32 R248, R29, 0x10, RZ ;  /* 0x000000101df80819 */ /* 0x000fe400000006ff */
[----:B---3--:R-:W-:-:S05]  /*3bc0*/  @P6 SHF.L.U32 R225, R184, 0x10, RZ ;  /* 0x00000010b8e16819 */ /* 0x008fca00000006ff */
[----:B------:R-:W-:Y:S01]  /*3bd0*/  @P6 FMUL.FTZ R224, R221, R225 ;  /* 0x000000e1dde06220 */ /* 0x000fe20000410000 */
[----:B------:R-:W-:Y:S01]  /*3be0*/  FMUL.FTZ R221, R156, R221 ;  /* 0x000000dd9cdd7220 */ /* 0x000fe20000410000 */
[----:B------:R-:W-:-:S04]  /*3bf0*/  FFMA.FTZ R225, R6, R191, R189 ;  /* 0x000000bf06e17223 */ /* 0x000fc800000100bd */
[----:B0-----:R-:W-:Y:S01]  /*3c00*/  FSEL R0, R221, RZ, P6 ;  /* 0x000000ffdd007208 */ /* 0x001fe20003000000 */
        /* <DEDUP_REMOVED lines=14> */
[C---:B------:R-:W-:Y:S02]  /*3cf0*/  FMUL.FTZ R226, R201.reuse, R226 ;  /* 0x000000e2c9e27220 */ /* 0x040fe40000410000 */
        /* <DEDUP_REMOVED lines=13> */
[----:B------:R-:W-:Y:S01]  /*3dd0*/  @P0 SHF.L.U32 R248, R31, 0x10, RZ ;  /* 0x000000101ff80819 */ /* 0x000fe200000006ff */
[----:B------:R-:W-:Y:S01]  /*3de0*/  FADD.FTZ R189, R215, -R189 ;  /* 0x800000bdd7bd7221 */ /* 0x000fe20000010000 */
[----:B------:R-:W-:Y:S01]  /*3df0*/  @P0 PRMT R184, R31, 0x7632, R184 ;  /* 0x000076321fb80816 */ /* 0x000fe200000000b8 */
[----:B------:R0:W-:Y:S02]  /*3e00*/  STL [R1+0x4], R0 ;  /* 0x0000040001007387 */ /* 0x0001e40000100800 */
[----:B------:R-:W-:Y:S01]  /*3e10*/  @P0 FADD.FTZ R250, R250, R248 ;  /* 0x000000f8fafa0221 */ /* 0x000fe20000010000 */
[----:B------:R-:W-:Y:S01]  /*3e20*/  FMUL.FTZ R248, R201, R189 ;  /* 0x000000bdc9f87220 */ /* 0x000fe20000410000 */
[----:B0-----:R-:W-:-:S05]  /*3e30*/  @P0 SHF.L.U32 R0, R184, 0x10, RZ ;  /* 0x00000010b8000819 */ /* 0x001fca00000006ff */
[----:B------:R-:W-:Y:S01]  /*3e40*/  @P0 FADD.FTZ R248, R248, R0 ;  /* 0x00000000f8f80221 */ /* 0x000fe20000010000 */
[----:B------:R-:W-:-:S04]  /*3e50*/  ISETP.NE.U32.AND P0, PT, RZ, UR16, PT ;  /* 0x00000010ff007c0c */ /* 0x000fc8000bf05070 */
        /* <DEDUP_REMOVED lines=13> */
[----:B------:R-:W-:Y:S01]  /*3f30*/  @P0 F2FP.BF16.F32.PACK_AB R188, RZ, R250 ;  /* 0x000000faffbc023e */ /* 0x000fe200000010ff */
[----:B------:R-:W-:Y:S01]  /*3f40*/  FADD.FTZ R52, R52, R224 ;  /* 0x000000e034347221 */ /* 0x000fe20000010000 */
[----:B------:R-:W-:Y:S02]  /*3f50*/  @P0 F2FP.BF16.F32.PACK_AB R224, RZ, R248 ;  /* 0x000000f8ffe0023e */ /* 0x000fe400000010ff */
[----:B------:R-:W-:Y:S02]  /*3f60*/  @P0 PRMT R183, R188, 0x7610, R183 ;  /* 0x00007610bcb70816 */ /* 0x000fe400000000b7 */
[----:B------:R-:W-:Y:S02]  /*3f70*/  @P0 LEA R188, P6, R4, UR16, 0x4 ;  /* 0x0000001004bc0c11 */ /* 0x000fe4000f8c20ff */
[----:B------:R-:W-:-:S02]  /*3f80*/  @P0 PRMT R183, R183, 0x5410, R224 ;  /* 0x00005410b7b70816 */ /* 0x000fc400000000e0 */
[----:B------:R-:W-:-:S05]  /*3f90*/  @P0 LEA.HI.X R189, R4, UR17, RZ, 0x4, P6 ;  /* 0x0000001104bd0c11 */ /* 0x000fca000b0f24ff */
[----:B------:R0:W-:Y:S01]  /*3fa0*/  @P0 STG.E.128 desc[UR4][R188.64], R180 ;  /* 0x000000b4bc000986 */ /* 0x0001e2000c101d04 */
[----:B------:R-:W-:Y:S02]  /*3fb0*/  LOP3.LUT P0, RZ, R22, 0xff00, RZ, 0xc0, !PT ;  /* 0x0000ff0016ff7812 */ /* 0x000fe4000780c0ff */
[----:B------:R-:W-:-:S11]  /*3fc0*/  MOV R224, RZ ;  /* 0x000000ff00e07202 */ /* 0x000fd60000000f00 */
[----:B------:R-:W-:Y:S01]  /*3fd0*/  @P0 PRMT R184, R184, 0x7632, R184 ;  /* 0x00007632b8b80816 */ /* 0x000fe200000000b8 */
[----:B0-----:R-:W-:-:S03]  /*3fe0*/  FMUL.FTZ R188, R252, R200 ;  /* 0x000000c8fcbc7220 */ /* 0x001fc60000410000 */
[----:B------:R-:W-:Y:S01]  /*3ff0*/  @P0 SHF.L.U32 R184, R184, 0x10, RZ ;  /* 0x00000010b8b80819 */ /* 0x000fe200000006ff */
[----:B------:R-:W-:-:S04]  /*4000*/  FMUL.FTZ R188, R188, UR15 ;  /* 0x0000000fbcbc7c20 */ /* 0x000fc80008410000 */
[----:B------:R-:W-:Y:S01]  /*4010*/  @P0 FMUL.FTZ R224, R188, R184 ;  /* 0x000000b8bce00220 */ /* 0x000fe20000410000 */
[----:B------:R-:W-:-:S05]  /*4020*/  FMUL.FTZ R184, R157, R188 ;  /* 0x000000bc9db87220 */ /* 0x000fca0000410000 */
[----:B------:R-:W-:Y:S02]  /*4030*/  FSEL R188, R184, RZ, P0 ;  /* 0x000000ffb8bc7208 */ /* 0x000fe40000000000 */
[----:B------:R-:W-:Y:S01]  /*4040*/  LOP3.LUT P0, RZ, R22, 0xff0000, RZ, 0xc0, !PT ;  /* 0x00ff000016ff7812 */ /* 0x000fe2000780c0ff */
[----:B------:R-:W-:Y:S01]  /*4050*/  FMUL.FTZ R184, R221, R200 ;  /* 0x000000c8ddb87220 */ /* 0x000fe20000410000 */
[----:B------:R-:W-:-:S03]  /*4060*/  HFMA2.MMA R221, -RZ, RZ, 0, 0 ;  /* 0x00000000ffdd7435 */ /* 0x000fc600000001ff */
[----:B------:R-:W-:-:S08]  /*4070*/  FMUL.FTZ R189, R184, UR15 ;  /* 0x0000000fb8bd7c20 */ /* 0x000fd00008410000 */
[----:B------:R-:W-:-:S04]  /*4080*/  @P0 IMAD.U32 R184, R185, 0x10000, RZ ;  /* 0x00010000b9b80824 */ /* 0x000fc800078e00ff */
        /* <DEDUP_REMOVED lines=26> */
[----:B------:R-:W-:Y:S02]  /*4230*/  @P0 FMUL.FTZ R249, R184, R186 ;  /* 0x000000bab8f90220 */ /* 0x000fe40000410000 */
[----:B------:R-:W3:Y:S01]  /*4240*/  LDL.LU R186, [R1+0x4] ;  /* 0x0000040001ba7983 */ /* 0x000ee20000300800 */
[----:B------:R-:W-:-:S05]  /*4250*/  FMUL.FTZ R184, R153, R184 ;  /* 0x000000b899b87220 */ /* 0x000fca0000410000 */
[----:B------:R-:W-:Y:S02]  /*4260*/  FSEL R0, R184, RZ, P0 ;  /* 0x000000ffb8007208 */ /* 0x000fe40000000000 */
[----:B------:R-:W-:Y:S01]  /*4270*/  LOP3.LUT P0, RZ, R23, 0xff0000, RZ, 0xc0, !PT ;  /* 0x00ff000017ff7812 */ /* 0x000fe2000780c0ff */
[----:B------:R-:W-:Y:S01]  /*4280*/  FMUL.FTZ R185, R250, R200 ;  /* 0x000000c8fab97220 */ /* 0x000fe20000410000 */
[----:B------:R-:W-:Y:S01]  /*4290*/  HFMA2.MMA R250, -RZ, RZ, 0, 0 ;  /* 0x00000000fffa7435 */ /* 0x000fe200000001ff */
[----:B---3--:R-:W-:Y:S02]  /*42a0*/  F2FP.BF16.F32.PACK_AB R184, R188, R186 ;  /* 0x000000babcb8723e */ /* 0x008fe400000010ff */
[----:B------:R-:W-:-:S08]  /*42b0*/  FMUL.FTZ R186, R185, UR15 ;  /* 0x0000000fb9ba7c20 */ /* 0x000fd00008410000 */
[----:B------:R-:W-:-:S05]  /*42c0*/  @P0 SHF.L.U32 R185, R187, 0x10, RZ ;  /* 0x00000010bbb90819 */ /* 0x000fca00000006ff */
[----:B------:R-:W-:Y:S01]  /*42d0*/  @P0 FMUL.FTZ R250, R186, R185 ;  /* 0x000000b9bafa0220 */ /* 0x000fe20000410000 */
[----:B------:R-:W-:-:S05]  /*42e0*/  FMUL.FTZ R185, R154, R186 ;  /* 0x000000ba9ab97220 */ /* 0x000fca0000410000 */
        /* <DEDUP_REMOVED lines=25> */
[----:B------:R-:W-:-:S07]  /*4480*/  IADD3 R4, R4, 0x20, RZ ;  /* 0x0000002004047810 */ /* 0x000fce0007ffe0ff */
.L_x_4091:
[----:B------:R-:W-:Y:S05]  /*4490*/  BSYNC B1 ;  /* 0x0000000000017941 */ /* 0x000fea0003800000 */
.L_x_4090:
[----:B------:R-:W-:Y:S04]  /*44a0*/  BSSY B1, `(.L_x_4092) ;  /* 0x000009f000017945 */ /* 0x000fe80003800000 */
[----:B------:R-:W-:Y:S05]  /*44b0*/  @!P4 BRA `(.L_x_4093) ;  /* 0x000000080074c947 */ /* 0x000fea0003800000 */
[----:B0--34-:R-:W3:Y:S01]  /*44c0*/  LDL R184, [R1] ;  /* 0x0000000001b87983 */ /* 0x019ee20000100800 */
[----:B------:R-:W-:-:S04]  /*44d0*/  ISETP.NE.AND P0, PT, R3, RZ, PT ;  /* 0x000000ff0300720c */ /* 0x000fc80003f05270 */
[----:B------:R-:W-:Y:S02]  /*44e0*/  FSEL R187, R190, RZ, !P0 ;  /* 0x000000ffbebb7208 */ /* 0x000fe40004000000 */
[----:B------:R-:W-:-:S03]  /*44f0*/  ISETP.NE.U32.AND P0, PT, RZ, UR8, PT ;  /* 0x00000008ff007c0c */ /* 0x000fc6000bf05070 */
[-CC-:B------:R-:W-:Y:S01]  /*4500*/  FFMA.FTZ R190, R227, R191.reuse, R187.reuse ;  /* 0x000000bfe3be7223 */ /* 0x180fe200000100bb */
[----:B------:R-:W-:Y:S01]  /*4510*/  ISETP.NE.AND.EX P0, PT, RZ, UR9, PT, P0 ;  /* 0x00000009ff007c0c */ /* 0x000fe2000bf05300 */
[-CC-:B-1----:R-:W-:Y:S01]  /*4520*/  FFMA.FTZ R189, R213, R191.reuse, R187.reuse ;  /* 0x000000bfd5bd7223 */ /* 0x182fe200000100bb */
[-CC-:B------:R-:W-:Y:S01]  /*4530*/  FFMA.FTZ R185, R207, R191.reuse, R187.reuse ;  /* 0x000000bfcfb97223 */ /* 0x180fe200000100bb */
[----:B------:R-:W-:Y:S01]  /*4540*/  FADD.FTZ R190, R214, -R190 ;  /* 0x800000bed6be7221 */ /* 0x000fe20000010000 */
[-C--:B------:R-:W-:Y:S01]  /*4550*/  FFMA.FTZ R186, R209, R191.reuse, R187 ;  /* 0x000000bfd1ba7223 */ /* 0x080fe200000100bb */
[----:B------:R-:W-:Y:S01]  /*4560*/  FADD.FTZ R189, R212, -R189 ;  /* 0x800000bdd4bd7221 */ /* 0x000fe20000010000 */
[----:B------:R-:W-:Y:S01]  /*4570*/  FADD.FTZ R185, R206, -R185 ;  /* 0x800000b9ceb97221 */ /* 0x000fe20000010000 */
[----:B-----5:R-:W-:Y:S01]  /*4580*/  FMUL.FTZ R225, R201, R190 ;  /* 0x000000bec9e17220 */ /* 0x020fe20000410000 */
[----:B------:R-:W-:Y:S01]  /*4590*/  FFMA.FTZ R188, R211, R191, R187 ;  /* 0x000000bfd3bc7223 */ /* 0x000fe200000100bb */
[C---:B------:R-:W-:Y:S01]  /*45a0*/  FMUL.FTZ R224, R201.reuse, R189 ;  /* 0x000000bdc9e07220 */ /* 0x040fe20000410000 */
[----:B------:R-:W-:Y:S01]  /*45b0*/  FMUL.FTZ R189, R201, R185 ;  /* 0x000000b9c9bd7220 */ /* 0x000fe20000410000 */
[----:B------:R-:W-:Y:S01]  /*45c0*/  FADD.FTZ R186, R208, -R186 ;  /* 0x800000bad0ba7221 */ /* 0x000fe20000010000 */
[----:B------:R-:W-:Y:S01]  /*45d0*/  FADD.FTZ R188, R210, -R188 ;  /* 0x800000bcd2bc7221 */ /* 0x000fe20000010000 */
[----:B------:R-:W-:-:S04]  /*45e0*/  @P0 PRMT R185, R24, 0x7632, R185 ;  /* 0x0000763218b90816 */ /* 0x000fc800000000b9 */
[----:B------:R-:W-:-:S05]  /*45f0*/  @P0 SHF.L.U32 R185, R185, 0x10, RZ ;  /* 0x00000010b9b90819 */ /* 0x000fca00000006ff */
[----:B------:R-:W-:Y:S01]  /*4600*/  @P0 FADD.FTZ R225, R225, R185 ;  /* 0x000000b9e1e10221 */ /* 0x000fe20000010000 */
[----:B------:R-:W-:-:S05]  /*4610*/  @P0 SHF.L.U32 R185, R25, 0x10, RZ ;  /* 0x0000001019b90819 */ /* 0x000fca00000006ff */
[----:B------:R-:W-:Y:S01]  /*4620*/  @P0 FADD.FTZ R224, R224, R185 ;  /* 0x000000b9e0e00221 */ /* 0x000fe20000010000 */
[----:B------:R-:W-:Y:S01]  /*4630*/  @P0 SHF.L.U32 R185, R26, 0x10, RZ ;  /* 0x000000101ab90819 */ /* 0x000fe200000006ff */
[-CC-:B---3--:R-:W-:Y:S01]  /*4640*/  FFMA.FTZ R221, R184, R191.reuse, R187.reuse ;  /* 0x000000bfb8dd7223 */ /* 0x188fe200000100bb */
[-CC-:B------:R-:W-:Y:S01]  /*4650*/  FFMA.FTZ R184, R205, R191.reuse, R187.reuse ;  /* 0x000000bfcdb87223 */ /* 0x180fe200000100bb */
[----:B------:R-:W-:Y:S02]  /*4660*/  FFMA.FTZ R187, R203, R191, R187 ;  /* 0x000000bfcbbb7223 */ /* 0x000fe400000100bb */
[----:B------:R-:W-:Y:S01]  /*4670*/  FADD.FTZ R191, R229, -R221 ;  /* 0x800000dde5bf7221 */ /* 0x000fe20000010000 */
[----:B------:R-:W-:Y:S01]  /*4680*/  FADD.FTZ R184, R202, -R184 ;  /* 0x800000b8cab87221 */ /* 0x000fe20000010000 */
[C---:B------:R-:W-:Y:S01]  /*4690*/  FMUL.FTZ R221, R201.reuse, R188 ;  /* 0x000000bcc9dd7220 */ /* 0x040fe20000410000 */
[----:B------:R-:W-:Y:S01]  /*46a0*/  FADD.FTZ R187, R204, -R187 ;  /* 0x800000bbccbb7221 */ /* 0x000fe20000010000 */
[C---:B------:R-:W-:Y:S01]  /*46b0*/  FMUL.FTZ R226, R201.reuse, R191 ;  /* 0x000000bfc9e27220 */ /* 0x040fe20000410000 */
[C---:B------:R-:W-:Y:S01]  /*46c0*/  FMUL.FTZ R190, R201.reuse, R184 ;  /* 0x000000b8c9be7220 */ /* 0x040fe20000410000 */
[----:B------:R-:W-:Y:S01]  /*46d0*/  @P0 PRMT R184, R26, 0x7632, R184 ;  /* 0x000076321ab80816 */ /* 0x000fe200000000b8 */
[----:B------:R-:W-:Y:S01]  /*46e0*/  FMUL.FTZ R191, R201, R186 ;  /* 0x000000bac9bf7220 */ /* 0x000fe20000410000 */
[----:B------:R-:W-:Y:S01]  /*46f0*/  @P0 PRMT R186, R25, 0x7632, R186 ;  /* 0x0000763219ba0816 */ /* 0x000fe200000000ba */
[----:B------:R-:W-:Y:S01]  /*4700*/  FMUL.FTZ R187, R201, R187 ;  /* 0x000000bbc9bb7220 */ /* 0x000fe20000410000 */
[----:B------:R-:W-:Y:S01]  /*4710*/  @P0 SHF.L.U32 R184, R184, 0x10, RZ ;  /* 0x00000010b8b80819 */ /* 0x000fe200000006ff */
[----:B------:R-:W-:Y:S01]  /*4720*/  @P0 FADD.FTZ R191, R191, R185 ;  /* 0x000000b9bfbf0221 */ /* 0x000fe20000010000 */
[----:B------:R-:W-:-:S03]  /*4730*/  @P0 SHF.L.U32 R186, R186, 0x10, RZ ;  /* 0x00000010baba0819 */ /* 0x000fc600000006ff */
[----:B------:R-:W-:Y:S01]  /*4740*/  @P0 FADD.FTZ R189, R189, R184 ;  /* 0x000000b8bdbd0221 */ /* 0x000fe20000010000 */
[----:B------:R-:W-:Y:S02]  /*4750*/  @P0 IMAD.U32 R184, R24, 0x10000, RZ ;  /* 0x0001000018b80824 */ /* 0x000fe400078e00ff */
[----:B------:R-:W-:Y:S01]  /*4760*/  @P0 FADD.FTZ R221, R221, R186 ;  /* 0x000000badddd0221 */ /* 0x000fe20000010000 */
[----:B------:R-:W-:Y:S01]  /*4770*/  @P0 SHF.L.U32 R186, R27, 0x10, RZ ;  /* 0x000000101bba0819 */ /* 0x000fe200000006ff */
[----:B------:R-:W-:Y:S01]  /*4780*/  FMUL.FTZ R201, R189, R200 ;  /* 0x000000c8bdc97220 */ /* 0x000fe20000410000 */
[--C-:B------:R-:W-:Y:S01]  /*4790*/  @P0 FADD.FTZ R226, R226, R184.reuse ;  /* 0x000000b8e2e20221 */ /* 0x100fe20000010000 */
[----:B------:R-:W-:Y:S02]  /*47a0*/  @P0 PRMT R184, R27, 0x7632, R184 ;  /* 0x000076321bb80816 */ /* 0x000fe400000000b8 */
[----:B------:R-:W-:Y:S02]  /*47b0*/  @P0 FADD.FTZ R190, R190, R186 ;  /* 0x000000babebe0221 */ /* 0x000fe40000010000 */
[----:B------:R-:W-:-:S05]  /*47c0*/  @P0 SHF.L.U32 R184, R184, 0x10, RZ ;  /* 0x00000010b8b80819 */ /* 0x000fca00000006ff */
[----:B------:R-:W-:Y:S01]  /*47d0*/  @P0 FADD.FTZ R187, R187, R184 ;  /* 0x000000b8bbbb0221 */ /* 0x000fe20000010000 */
[----:B------:R-:W-:-:S04]  /*47e0*/  ISETP.NE.U32.AND P0, PT, RZ, UR16, PT ;  /* 0x00000010ff007c0c */ /* 0x000fc8000bf05070 */
[----:B------:R-:W-:-:S13]  /*47f0*/  ISETP.NE.AND.EX P0, PT, RZ, UR17, PT, P0 ;  /* 0x00000011ff007c0c */ /* 0x000fda000bf05300 */
[----:B------:R-:W-:Y:S01]  /*4800*/  @P0 F2FP.BF16.F32.PACK_AB R184, RZ, R226 ;  /* 0x000000e2ffb8023e */ /* 0x000fe200000010ff */
[----:B------:R-:W-:Y:S01]  /*4810*/  FMUL.FTZ R226, R226, R200 ;  /* 0x000000c8e2e27220 */ /* 0x000fe20000410000 */
[----:B------:R-:W-:Y:S01]  /*4820*/  @P0 F2FP.BF16.F32.PACK_AB R185, RZ, R224 ;  /* 0x000000e0ffb9023e */ /* 0x000fe200000010ff */
[-C--:B------:R-:W-:Y:S01]  /*4830*/  FMUL.FTZ R224, R224, R200.reuse ;  /* 0x000000c8e0e07220 */ /* 0x080fe20000410000 */
[----:B------:R-:W-:Y:S02]  /*4840*/  @P0 PRMT R180, R184, 0x7610, R180 ;  /* 0x00007610b8b40816 */ /* 0x000fe400000000b4 */
[----:B------:R-:W-:Y:S02]  /*4850*/  @P0 PRMT R181, R185, 0x7610, R181 ;  /* 0x00007610b9b50816 */ /* 0x000fe400000000b5 */
[----:B------:R-:W-:Y:S01]  /*4860*/  @P0 F2FP.BF16.F32.PACK_AB R184, RZ, R225 ;  /* 0x000000e1ffb8023e */ /* 0x000fe200000010ff */
[-C--:B------:R-:W-:Y:S01]  /*4870*/  FMUL.FTZ R225, R225, R200.reuse ;  /* 0x000000c8e1e17220 */ /* 0x080fe20000410000 */
[----:B------:R-:W-:Y:S01]  /*4880*/  @P0 F2FP.BF16.F32.PACK_AB R185, RZ, R221 ;  /* 0x000000ddffb9023e */ /* 0x000fe200000010ff */
[----:B------:R-:W-:Y:S01]  /*4890*/  FMUL.FTZ R221, R221, R200 ;  /* 0x000000c8dddd7220 */ /* 0x000fe20000410000 */
[----:B------:R-:W-:-:S02]  /*48a0*/  @P0 PRMT R180, R180, 0x5410, R184 ;  /* 0x00005410b4b40816 */ /* 0x000fc400000000b8 */
[----:B------:R-:W-:Y:S02]  /*48b0*/  @P0 PRMT R181, R181, 0x5410, R185 ;  /* 0x00005410b5b50816 */ /* 0x000fe400000000b9 */
[----:B------:R-:W0:Y:S01]  /*48c0*/  LDC.64 R184, c[0x0][0x220] ;  /* 0x00008800ffb87b82 */ /* 0x000e220000000a00 */
[----:B------:R-:W-:Y:S01]  /*48d0*/  @P0 F2FP.BF16.F32.PACK_AB R186, RZ, R191 ;  /* 0x000000bfffba023e */ /* 0x000fe200000010ff */
[----:B------:R-:W-:Y:S01]  /*48e0*/  FMUL.FTZ R191, R191, R200 ;  /* 0x000000c8bfbf7220 */ /* 0x000fe20000410000 */
[----:B------:R-:W-:Y:S01]  /*48f0*/  @P0 F2FP.BF16.F32.PACK_AB R188, RZ, R190 ;  /* 0x000000beffbc023e */ /* 0x000fe200000010ff */
[-C--:B------:R-:W-:Y:S01]  /*4900*/  FMUL.FTZ R190, R190, R200.reuse ;  /* 0x000000c8bebe7220 */ /* 0x080fe20000410000 */
[----:B------:R-:W-:Y:S01]  /*4910*/  @P0 PRMT R182, R186, 0x7610, R182 ;  /* 0x00007610bab60816 */ /* 0x000fe200000000b6 */
[----:B------:R-:W-:Y:S01]  /*4920*/  FMUL.FTZ R200, R187, R200 ;  /* 0x000000c8bbc87220 */ /* 0x000fe20000410000 */
[----:B------:R-:W-:Y:S02]  /*4930*/  @P0 F2FP.BF16.F32.PACK_AB R186, RZ, R189 ;  /* 0x000000bdffba023e */ /* 0x000fe400000010ff */
[----:B------:R-:W-:-:S02]  /*4940*/  @P0 F2FP.BF16.F32.PACK_AB R187, RZ, R187 ;  /* 0x000000bbffbb023e */ /* 0x000fc400000010ff */
[----:B------:R-:W-:Y:S02]  /*4950*/  @P0 PRMT R183, R188, 0x7610, R183 ;  /* 0x00007610bcb70816 */ /* 0x000fe400000000b7 */
[----:B------:R-:W-:Y:S02]  /*4960*/  @P0 PRMT R182, R182, 0x5410, R186 ;  /* 0x00005410b6b60816 */ /* 0x000fe400000000ba */
[----:B------:R-:W-:Y:S02]  /*4970*/  @P0 PRMT R183, R183, 0x5410, R187 ;  /* 0x00005410b7b70816 */ /* 0x000fe400000000bb */
[----:B------:R-:W-:-:S04]  /*4980*/  @P0 LEA R188, P6, R4, UR16, 0x4 ;  /* 0x0000001004bc0c11 */ /* 0x000fc8000f8c20ff */
[C---:B------:R-:W-:Y:S01]  /*4990*/  @P0 LEA.HI.X R189, R4.reuse, UR17, RZ, 0x4, P6 ;  /* 0x0000001104bd0c11 */ /* 0x040fe2000b0f24ff */
[----:B0-----:R-:W-:-:S06]  /*49a0*/  IMAD.WIDE.U32 R184, R4, 0x10, R184 ;  /* 0x0000001004b87825 */ /* 0x001fcc00078e00b8 */
[----:B------:R-:W3:Y:S01]  /*49b0*/  LDG.E.128 R184, desc[UR4][R184.64] ;  /* 0x00000004b8b87981 */ /* 0x000ee2000c1e1d00 */
[----:B------:R-:W-:-:S03]  /*49c0*/  FMUL.FTZ R225, R225, UR15 ;  /* 0x0000000fe1e17c20 */ /* 0x000fc60008410000 */
[----:B------:R0:W-:Y:S02]  /*49d0*/  @P0 STG.E.128 desc[UR4][R188.64], R180 ;  /* 0x000000b4bc000986 */ /* 0x0001e4000c101d04 */
[----:B0-----:R-:W-:Y:S01]  /*49e0*/  MOV R188, R192 ;  /* 0x000000c000bc7202 */ /* 0x001fe20000000f00 */
[----:B------:R-:W-:-:S03]  /*49f0*/  HFMA2.MMA R189, -RZ, RZ, 0, 0 ;  /* 0x00000000ffbd7435 */ /* 0x000fc600000001ff */
[----:B------:R-:W-:Y:S01]  /*4a00*/  LOP3.LUT P0, RZ, R188, 0xff, RZ, 0xc0, !PT ;  /* 0x000000ffbcff7812 */ /* 0x000fe2000780c0ff */
[----:B------:R-:W-:-:S12]  /*4a10*/  FMUL.FTZ R188, R226, UR15 ;  /* 0x0000000fe2bc7c20 */ /* 0x000fd80008410000 */
[----:B---3--:R-:W-:-:S05]  /*4a20*/  @P0 SHF.L.U32 R226, R184, 0x10, RZ ;  /* 0x00000010b8e20819 */ /* 0x008fca00000006ff */
[----:B------:R-:W-:Y:S01]  /*4a30*/  @P0 FMUL.FTZ R189, R188, R226 ;  /* 0x000000e2bcbd0220 */ /* 0x000fe20000410000 */
[----:B------:R-:W-:-:S03]  /*4a40*/  FMUL.FTZ R188, R140, R188 ;  /* 0x000000bc8cbc7220 */ /* 0x000fc60000410000 */
[----:B------:R-:W-:Y:S01]  /*4a50*/  FADD.FTZ R44, R44, R189 ;  /* 0x000000bd2c2c7221 */ /* 0x000fe20000010000 */
[----:B------:R-:W-:Y:S02]  /*4a60*/  MOV R189, RZ ;  /* 0x000000ff00bd7202 */ /* 0x000fe40000000f00 */
[----:B------:R-:W-:Y:S02]  /*4a70*/  FSEL R188, R188, RZ, P0 ;  /* 0x000000ffbcbc7208 */ /* 0x000fe40000000000 */
[----:B------:R-:W-:-:S13]  /*4a80*/  LOP3.LUT P0, RZ, R192, 0xff00, RZ, 0xc0, !PT ;  /* 0x0000ff00c0ff7812 */ /* 0x000fda000780c0ff */
[----:B------:R-:W-:-:S04]  /*4a90*/  @P0 PRMT R184, R184, 0x7632, R184 ;  /* 0x00007632b8b80816 */ /* 0x000fc800000000b8 */
[----:B------:R-:W-:-:S05]  /*4aa0*/  @P0 SHF.L.U32 R184, R184, 0x10, RZ ;  /* 0x00000010b8b80819 */ /* 0x000fca00000006ff */
[----:B------:R-:W-:Y:S01]  /*4ab0*/  @P0 FMUL.FTZ R189, R225, R184 ;  /* 0x000000b8e1bd0220 */ /* 0x000fe20000410000 */
[----:B------:R-:W-:-:S03]  /*4ac0*/  FMUL.FTZ R184, R141, R225 ;  /* 0x000000e18db87220 */ /* 0x000fc60000410000 */
[----:B------:R-:W-:Y:S01]  /*4ad0*/  FADD.FTZ R45, R45, R189 ;  /* 0x000000bd2d2d7221 */ /* 0x000fe20000010000 */
[----:B------:R-:W-:Y:S01]  /*4ae0*/  FMUL.FTZ R189, R224, UR15 ;  /* 0x0000000fe0bd7c20 */ /* 0x000fe20008410000 */
[----:B------:R-:W-:Y:S01]  /*4af0*/  FSEL R184, R184, RZ, P0 ;  /* 0x000000ffb8b87208 */ /* 0x000fe20000000000 */
[----:B------:R-:W-:Y:S01]  /*4b00*/  HFMA2.MMA R224, -RZ, RZ, 0, 0 ;  /* 0x00000000ffe07435 */ /* 0x000fe200000001ff */
[----:B------:R-:W-:Y:S02]  /*4b10*/  LOP3.LUT P0, RZ, R192, 0xff0000, RZ, 0xc0, !PT ;  /* 0x00ff0000c0ff7812 */ /* 0x000fe4000780c0ff */
[----:B------:R-:W-:Y:S01]  /*4b20*/  F2FP.BF16.F32.PACK_AB R184, R184, R188 ;  /* 0x000000bcb8b8723e */ /* 0x000fe200000010ff */
[----:B------:R-:W-:Y:S01]  /*4b30*/  FMUL.FTZ R188, R191, UR15 ;  /* 0x0000000fbfbc7c20 */ /* 0x000fe20008410000 */
[----:B------:R-:W-:-:S09]  /*4b40*/  HFMA2.MMA R191, -RZ, RZ, 0, 0 ;  /* 0x00000000ffbf7435 */ /* 0x000fd200000001ff */
[----:B------:R-:W-:-:S05]  /*4b50*/  @P0 SHF.L.U32 R225, R185, 0x10, RZ ;  /* 0x00000010b9e10819 */ /* 0x000fca00000006ff */
[----:B------:R-:W-:Y:S01]  /*4b60*/  @P0 FMUL.FTZ R224, R189, R225 ;  /* 0x000000e1bde00220 */ /* 0x000fe20000410000 */
[----:B------:R-:W-:Y:S01]  /*4b70*/  FMUL.FTZ R189, R142, R189 ;  /* 0x000000bd8ebd7220 */ /* 0x000fe20000410000 */
[----:B------:R-:W-:Y:S01]  /*4b80*/  FMUL.FTZ R225, R221, UR15 ;  /* 0x0000000fdde17c20 */ /* 0x000fe20008410000 */
[----:B------:R-:W-:Y:S01]  /*4b90*/  MOV R221, RZ ;  /* 0x000000ff00dd7202 */ /* 0x000fe20000000f00 */
[----:B------:R-:W-:Y:S02]  /*4ba0*/  FADD.FTZ R46, R46, R224 ;  /* 0x000000e02e2e7221 */ /* 0x000fe40000010000 */
[----:B------:R-:W-:Y:S02]  /*4bb0*/  FSEL R189, R189, RZ, P0 ;  /* 0x000000ffbdbd7208 */ /* 0x000fe40000000000 */
[----:B------:R-:W-:-:S13]  /*4bc0*/  LOP3.LUT P0, RZ, R192, 0xff000000, RZ, 0xc0, !PT ;  /* 0xff000000c0ff7812 */ /* 0x000fda000780c0ff */
[----:B------:R-:W-:-:S04]  /*4bd0*/  @P0 PRMT R185, R185, 0x7632, R185 ;  /* 0x00007632b9b90816 */ /* 0x000fc800000000b9 */
[----:B------:R-:W-:-:S05]  /*4be0*/  @P0 SHF.L.U32 R185, R185, 0x10, RZ ;  /* 0x00000010b9b90819 */ /* 0x000fca00000006ff */
[----:B------:R-:W-:Y:S01]  /*4bf0*/  @P0 FMUL.FTZ R221, R225, R185 ;  /* 0x000000b9e1dd0220 */ /* 0x000fe20000410000 */
[----:B------:R-:W-:-:S03]  /*4c00*/  FMUL.FTZ R185, R143, R225 ;  /* 0x000000e18fb97220 */ /* 0x000fc60000410000 */
[----:B------:R-:W-:Y:S02]  /*4c10*/  FADD.FTZ R47, R47, R221 ;  /* 0x000000dd2f2f7221 */ /* 0x000fe40000010000 */
[----:B------:R-:W-:Y:S02]  /*4c20*/  FSEL R185, R185, RZ, P0 ;  /* 0x000000ffb9b97208 */ /* 0x000fe40000000000 */
[----:B------:R-:W-:Y:S02]  /*4c30*/  LOP3.LUT P0, RZ, R193, 0xff, RZ, 0xc0, !PT ;  /* 0x000000ffc1ff7812 */ /* 0x000fe4000780c0ff */
[----:B------:R-:W-:Y:S01]  /*4c40*/  F2FP.BF16.F32.PACK_AB R185, R185, R189 ;  /* 0x000000bdb9b9723e */ /* 0x000fe200000010ff */
[----:B------:R-:W-:Y:S01]  /*4c50*/  FMUL.FTZ R189, R190, UR15 ;  /* 0x0000000fbebd7c20 */ /* 0x000fe20008410000 */
[----:B------:R-:W-:-:S09]  /*4c60*/  HFMA2.MMA R190, -RZ, RZ, 0, 0 ;  /* 0x00000000ffbe7435 */ /* 0x000fd200000001ff */
[----:B------:R-:W-:-:S04]  /*4c70*/  @P0 IMAD.U32 R225, R186, 0x10000, RZ ;  /* 0x00010000bae10824 */ /* 0x000fc800078e00ff */
        /* <DEDUP_REMOVED lines=14> */
[----:B------:R-:W-:-:S11]  /*4d60*/  F2FP.BF16.F32.PACK_AB R186, R186, R188 ;  /* 0x000000bcbaba723e */ /* 0x000fd600000010ff */
        /* <DEDUP_REMOVED lines=14> */
[C---:B------:R-:W-:Y:S02]  /*4e50*/  LEA R188, P0, R4.reuse, UR18, 0x4 ;  /* 0x0000001204bc7c11 */ /* 0x040fe4000f8020ff */
[----:B------:R-:W-:Y:S02]  /*4e60*/  F2FP.BF16.F32.PACK_AB R187, R187, R189 ;  /* 0x000000bdbbbb723e */ /* 0x000fe400000010ff */
[----:B------:R-:W-:-:S05]  /*4e70*/  LEA.HI.X R189, R4, UR19, RZ, 0x4, P0 ;  /* 0x0000001304bd7c11 */ /* 0x000fca00080f24ff */
[----:B------:R0:W-:Y:S04]  /*4e80*/  STG.E.128 desc[UR4][R188.64], R184 ;  /* 0x000000b8bc007986 */ /* 0x0001e8000c101d04 */
.L_x_4093:
[----:B------:R-:W-:Y:S05]  /*4e90*/  BSYNC B1 ;  /* 0x0000000000017941 */ /* 0x000fea0003800000 */
.L_x_4092:
[----:B0--34-:R-:W0:Y:S02]  /*4ea0*/  LDC.64 R184, c[0x0][0x210] ;  /* 0x00008400ffb87b82 */ /* 0x019e240000000a00 */
[----:B0----5:R-:W-:-:S04]  /*4eb0*/  LEA R2, R184, R2, 0x2 ;  /* 0x00000002b8027211 */ /* 0x021fc800078e10ff */
[----:B------:R-:W-:-:S13]  /*4ec0*/  ISETP.GE.AND P0, PT, R2, R185, PT ;  /* 0x000000b90200720c */ /* 0x000fda0003f06270 */
[----:B------:R-:W-:Y:S05]  /*4ed0*/  @!P0 BRA `(.L_x_4094) ;  /* 0xffffffb800848947 */ /* 0x000fea000383ffff */
.L_x_4076:
[----:B------:R-:W-:Y:S05]  /*4ee0*/  BSYNC B0 ;  /* 0x0000000000007941 */ /* 0x000fea0003800000 */
.L_x_4075:
[----:B------:R-:W3:Y:S04]  /*4ef0*/  LDL.LU R185, [R1+0x5c] ;  /* 0x00005c0001b97983 */ /* 0x000ee80000300800 */
[----:B------:R-:W4:Y:S01]  /*4f00*/  LDL.LU R4, [R1+0x58] ;  /* 0x0000580001047983 */ /* 0x000f220000300800 */
        /* <DEDUP_REMOVED lines=8> */
[----:B0-----:R-:W-:-:S04]  /*4f90*/  SHF.R.U32.HI R2, RZ, 0x5, R184 ;  /* 0x00000005ff027819 */ /* 0x001fc800000116b8 */
[----:B------:R-:W-:Y:S02]  /*4fa0*/  SHF.L.U32 R2, R2, 0x7, RZ ;  /* 0x0000000702027819 */ /* 0x000fe400000006ff */
[----:B-1----:R-:W-:-:S04]  /*4fb0*/  LEA R3, R3, R0, 0x18 ;  /* 0x0000000003037211 */ /* 0x002fc800078ec0ff */
[----:B------:R-:W-:Y:S02]  /*4fc0*/  LEA R8, R184, R3, 0x2 ;  /* 0x00000003b8087211 */ /* 0x000fe400078e10ff */
[----:B---3--:R-:W-:-:S04]  /*4fd0*/  LOP3.LUT R0, R2, 0xffffff80, R185, 0xe2, !PT ;  /* 0xffffff8002007812 */ /* 0x008fc800078ee2b9 */
[----:B------:R-:W-:Y:S02]  /*4fe0*/  LEA R0, R0, R3, 0x5 ;  /* 0x0000000300007211 */ /* 0x000fe400078e28ff */
[----:B----4-:R-:W-:-:S03]  /*4ff0*/  MOV R185, R4 ;  /* 0x0000000400b97202 */ /* 0x010fc60000000f00 */
[----:B------:R-:W-:Y:S04]  /*5000*/  STS.128 [R0], R100 ;  /* 0x0000006400007388 */ /* 0x000fe80000000c00 */
[----:B------:R0:W-:Y:S04]  /*5010*/  STS.128 [R0+0x10], R96 ;  /* 0x0000106000007388 */ /* 0x0001e80000000c00 */
[----:B------:R-:W-:Y:S04]  /*5020*/  STS.128 [R0+0x400], R92 ;  /* 0x0004005c00007388 */ /* 0x000fe80000000c00 */
        /* <DEDUP_REMOVED lines=27> */
[----:B--2---:R-:W-:Y:S04]  /*51e0*/  LDS R24, [R8+0x2200] ;  /* 0x0022000008187984 */ /* 0x004fe80000000800 */
        /* <DEDUP_REMOVED lines=72> */
[----:B0-----:R-:W-:-:S02]  /*5670*/  IADD3 R40, P0, R99, R184, RZ ;  /* 0x000000b863287210 */ /* 0x001fc40007f1e0ff */
[----:B------:R-:W-:Y:S02]  /*5680*/  IADD3 R0, R185, 0x7f, -R184 ;  /* 0x0000007fb9007810 */ /* 0x000fe40007ffe8b8 */
[----:B------:R-:W-:Y:S02]  /*5690*/  IADD3.X R51, RZ, RZ, RZ, P0, !PT ;  /* 0x000000ffff337210 */ /* 0x000fe400007fe4ff */
[----:B------:R-:W-:Y:S02]  /*56a0*/  ISETP.GE.U32.AND P6, PT, R0, 0x100, PT ;  /* 0x000001000000780c */ /* 0x000fe40003fc6070 */
[C---:B------:R-:W-:Y:S02]  /*56b0*/  SHF.L.U64.HI R51, R40.reuse, 0x2, R51 ;  /* 0x0000000228337819 */ /* 0x040fe40000010233 */
[----:B------:R-:W-:Y:S01]  /*56c0*/  SHF.L.U32 R40, R40, 0x2, RZ ;  /* 0x0000000228287819 */ /* 0x000fe200000006ff */
[----:B------:R-:W0:Y:S01]  /*56d0*/  LDS R6, [R8] ;  /* 0x0000000008067984 */ /* 0x000e220000000800 */
[----:B------:R-:W-:-:S02]  /*56e0*/  ISETP.GE.U32.AND P5, PT, R0, 0x180, PT ;  /* 0x000001800000780c */ /* 0x000fc40003fa6070 */
[C---:B------:R-:W-:Y:S01]  /*56f0*/  IADD3 R44, P0, R40.reuse, UR6, RZ ;  /* 0x00000006282c7c10 */ /* 0x040fe2000ff1e0ff */
[----:B------:R-:W1:Y:S01]  /*5700*/  LDS R69, [R8+0x1000] ;  /* 0x0010000008457984 */ /* 0x000e620000000800 */
[----:B------:R-:W-:Y:S02]  /*5710*/  IADD3 R42, P1, R40, UR20, RZ ;  /* 0x00000014282a7c10 */ /* 0x000fe4000ff3e0ff */
[C---:B------:R-:W-:Y:S01]  /*5720*/  IADD3.X R55, R51.reuse, UR7, RZ, P0, !PT ;  /* 0x0000000733377c10 */ /* 0x040fe200087fe4ff */
[----:B------:R-:W2:Y:S01]  /*5730*/  LDS R65, [R8+0x2000] ;  /* 0x0020000008417984 */ /* 0x000ea20000000800 */
[----:B------:R-:W-:Y:S02]  /*5740*/  LOP3.LUT P0, RZ, R0, 0xffffff80, RZ, 0xc0, !PT ;  /* 0xffffff8000ff7812 */ /* 0x000fe4000780c0ff */
[----:B------:R-:W-:Y:S01]  /*5750*/  IADD3 R40, P2, R40, UR22, RZ ;  /* 0x0000001628287c10 */ /* 0x000fe2000ff5e0ff */
[----:B------:R-:W3:Y:S01]  /*5760*/  LDS R61, [R8+0x3000] ;  /* 0x00300000083d7984 */ /* 0x000ee20000000800 */
[----:B------:R-:W-:-:S02]  /*5770*/  IADD3.X R53, R51, UR21, RZ, P1, !PT ;  /* 0x0000001533357c10 */ /* 0x000fc40008ffe4ff */
        /* <DEDUP_REMOVED lines=21> */
.L_x_4096:
[----:B------:R-:W-:Y:S05]  /*58d0*/  BSYNC B0 ;  /* 0x0000000000007941 */ /* 0x000fea0003800000 */
.L_x_4095:
        /* <DEDUP_REMOVED lines=20> */
[----:B------:R-:W-:Y:S01]  /*5a20*/  FADD.FTZ R11, RZ, R11 ;  /* 0x0000000bff0b7221 */ /* 0x000fe20000010000 */
[----:B------:R-:W-:Y:S01]  /*5a30*/  FADD.FTZ R13, R13, R20 ;  /* 0x000000140d0d7221 */ /* 0x000fe20000010000 */
[----:B------:R-:W-:Y:S01]  /*5a40*/  FADD.FTZ R31, R10, R31 ;  /* 0x0000001f0a1f7221 */ /* 0x000fe20000010000 */
        /* <DEDUP_REMOVED lines=11> */
[----:B------:R-:W-:Y:S01]  /*5b00*/  FADD.FTZ R37, RZ, R37 ;  /* 0x00000025ff257221 */ /* 0x000fe20000010000 */
[----:B------:R-:W4:Y:S01]  /*5b10*/  LDS R4, [R8+0x800] ;  /* 0x0008000008047984 */ /* 0x000f220000000800 */
[----:B------:R-:W-:Y:S01]  /*5b20*/  FADD.FTZ R39, RZ, R39 ;  /* 0x00000027ff277221 */ /* 0x000fe20000010000 */
        /* <DEDUP_REMOVED lines=31> */
[----:B----4-:R-:W-:Y:S01]  /*5d20*/  FADD.FTZ R0, R0, R17 ;  /* 0x0000001100007221 */ /* 0x010fe20000010000 */
[----:B------:R-:W-:Y:S01]  /*5d30*/  FADD.FTZ R76, R76, R89 ;  /* 0x000000594c4c7221 */ /* 0x000fe20000010000 */
[----:B------:R-:W-:Y:S01]  /*5d40*/  BSSY B0, `(.L_x_4097) ;  /* 0x000003b000007945 */ /* 0x000fe20003800000 */
        /* <DEDUP_REMOVED lines=34> */
[----:B------:R-:W-:-:S03]  /*5f70*/  FADD.FTZ R49, R7, R28 ;  /* 0x0000001c07317221 */ /* 0x000fc60000010000 */
        /* <DEDUP_REMOVED lines=19> */
[----:B------:R-:W-:-:S05]  /*60b0*/  IADD3 R42, P6, R42, 0x200, RZ ;  /* 0x000002002a2a7810 */ /* 0x000fca0007fde0ff */
[----:B------:R-:W-:Y:S01]  /*60c0*/  IMAD.X R53, RZ, RZ, R53, P6 ;  /* 0x000000ffff357224 */ /* 0x000fe200030e0635 */
[----:B------:R-:W-:-:S04]  /*60d0*/  IADD3 R40, P6, R40, 0x200, RZ ;  /* 0x0000020028287810 */ /* 0x000fc80007fde0ff */
[----:B0-----:R-:W-:-:S09]  /*60e0*/  IADD3.X R51, RZ, R51, RZ, P6, !PT ;  /* 0x00000033ff337210 */ /* 0x001fd200037fe4ff */
.L_x_4098:
[----:B------:R-:W-:Y:S05]  /*60f0*/  BSYNC B0 ;  /* 0x0000000000007941 */ /* 0x000fea0003800000 */
.L_x_4097:
        /* <DEDUP_REMOVED lines=18> */
.L_x_4100:
[----:B------:R-:W-:Y:S05]  /*6220*/  BSYNC B0 ;  /* 0x0000000000007941 */ /* 0x000fea0003800000 */
.L_x_4099:
[----:B------:R-:W-:Y:S01]  /*6230*/  BSSY B0, `(.L_x_4101) ;  /* 0x0000012000007945 */ /* 0x000fe20003800000 */
[----:B------:R-:W-:-:S03]  /*6240*/  FADD.FTZ R45, R16, R45 ;  /* 0x0000002d102d7221 */ /* 0x000fc60000010000 */
        /* <DEDUP_REMOVED lines=16> */
.L_x_4102:
[----:B------:R-:W-:Y:S05]  /*6350*/  BSYNC B0 ;  /* 0x0000000000007941 */ /* 0x000fea0003800000 */
.L_x_4101:
        /* <DEDUP_REMOVED lines=18> */
.L_x_4104:
[----:B------:R-:W-:Y:S05]  /*6480*/  BSYNC B0 ;  /* 0x0000000000007941 */ /* 0x000fea0003800000 */
.L_x_4103:
[----:B------:R-:W-:Y:S01]  /*6490*/  BSSY B0, `(.L_x_4105) ;  /* 0x0000012000007945 */ /* 0x000fe20003800000 */
[----:B----4-:R-:W-:-:S03]  /*64a0*/  FADD.FTZ R47, R18, R47 ;  /* 0x0000002f122f7221 */ /* 0x010fc60000010000 */
[----:B------:R-:W-:Y:S05]  /*64b0*/  @!P2 BRA `(.L_x_4106) ;  /* 0x00000000003ca947 */ /* 0x000fea0003800000 */
[----:B012---:R-:W-:Y:S01]  /*64c0*/  MOV R2, R44 ;  /* 0x0000002c00027202 */ /* 0x007fe20000000f00 */
        /* <DEDUP_REMOVED lines=14> */
.L_x_4106:
[----:B------:R-:W-:Y:S05]  /*65b0*/  BSYNC B0 ;  /* 0x0000000000007941 */ /* 0x000fea0003800000 */
.L_x_4105:
        /* <DEDUP_REMOVED lines=18> */
.L_x_4108:
[----:B------:R-:W-:Y:S05]  /*66e0*/  BSYNC B0 ;  /* 0x0000000000007941 */ /* 0x000fea0003800000 */
.L_x_4107:
        /* <DEDUP_REMOVED lines=11> */
.L_x_4085:
[----:B------:R-:W-:Y:S01]  /*67a0*/  HFMA2.MMA R186, -RZ, RZ, 0, 5.9604644775390625e-08 ;  /* 0x00000001ffba7435 */ /* 0x000fe200000001ff */
[----:B------:R-:W-:Y:S01]  /*67b0*/  BSSY B1, `(.L_x_4109) ;  /* 0x0000007000017945 */ /* 0x000fe20003800000 */
[----:B------:R-:W-:Y:S02]  /*67c0*/  MOV R187, R226 ;  /* 0x000000e200bb7202 */ /* 0x000fe40000000f00 */
[----:B------:R-:W-:Y:S02]  /*67d0*/  MOV R185, 0x1f ;  /* 0x0000001f00b97802 */ /* 0x000fe40000000f00 */
[----:B------:R-:W-:-:S07]  /*67e0*/  MOV R184, 0xffffffff ;  /* 0xffffffff00b87802 */ /* 0x000fce0000000f00 */
[----:B--2--5:R-:W-:Y:S05]  /*67f0*/  WARPSYNC.COLLECTIVE R184, `(.L_x_4110) ;  /* 0x00000000b8087348 */ /* 0x024fea0003c00000 */
[----:B------:R0:W1:Y:S02]  /*6800*/  SHFL.BFLY P0, R190, R187, R186, R185 ;  /* 0x0c0000babbbe7389 */ /* 0x00006400000000b9 */
[----:B012--5:R-:W-:Y:S01]  /*6810*/  ENDCOLLECTIVE ;  /* 0x000000000000791b */ /* 0x027fe20003800000 */
.L_x_4110:
[----:B------:R-:W-:Y:S05]  /*6820*/  BSYNC B1 ;  /* 0x0000000000017941 */ /* 0x000fea0003800000 */
.L_x_4109:
        /* <DEDUP_REMOVED lines=9> */
.L_x_4111:
[----:B------:R-:W-:Y:S01]  /*68c0*/  HFMA2.MMA R186, -RZ, RZ, 0, 1.1920928955078125e-07 ;  /* 0x00000002ffba7435 */ /* 0x000fe200000001ff */
[----:B------:R-:W-:Y:S02]  /*68d0*/  MOV R187, R188 ;  /* 0x000000bc00bb7202 */ /* 0x000fe40000000f00 */
[----:B------:R-:W-:-:S05]  /*68e0*/  MOV R184, R190 ;  /* 0x000000be00b87202 */ /* 0x000fca0000000f00 */
[----:B------:R-:W-:Y:S01]  /*68f0*/  FADD.FTZ R189, R184, R224 ;  /* 0x000000e0b8bd7221 */ /* 0x000fe20000010000 */
[----:B------:R-:W-:-:S07]  /*6900*/  MOV R184, 0xffffffff ;  /* 0xffffffff00b87802 */ /* 0x000fce0000000f00 */
[----:B------:R-:W-:Y:S05]  /*6910*/  WARPSYNC.COLLECTIVE R184, `(.L_x_4112) ;  /* 0x00000000b8087348 */ /* 0x000fea0003c00000 */
[----:B------:R0:W1:Y:S02]  /*6920*/  SHFL.BFLY P0, R190, R187, R186, R185 ;  /* 0x0c0000babbbe7389 */ /* 0x00006400000000b9 */
[----:B01----:R-:W-:Y:S01]  /*6930*/  ENDCOLLECTIVE ;  /* 0x000000000000791b */ /* 0x003fe20003800000 */
.L_x_4112:
[----:B------:R-:W-:Y:S02]  /*6940*/  MOV R187, R189 ;  /* 0x000000bd00bb7202 */ /* 0x000fe40000000f00 */
[----:B------:R-:W-:-:S05]  /*6950*/  MOV R184, R190 ;  /* 0x000000be00b87202 */ /* 0x000fca0000000f00 */
[----:B------:R-:W-:Y:S01]  /*6960*/  FADD.FTZ R188, R188, R184 ;  /* 0x000000b8bcbc7221 */ /* 0x000fe20000010000 */
[----:B------:R-:W-:-:S07]  /*6970*/  MOV R184, 0xffffffff ;  /* 0xffffffff00b87802 */ /* 0x000fce0000000f00 */
[----:B------:R-:W-:Y:S05]  /*6980*/  WARPSYNC.COLLECTIVE R184, `(.L_x_4113) ;  /* 0x00000000b8087348 */ /* 0x000fea0003c00000 */
[----:B------:R0:W1:Y:S02]  /*6990*/  SHFL.BFLY P0, R190, R187, R186, R185 ;  /* 0x0c0000babbbe7389 */ /* 0x00006400000000b9 */
[----:B01----:R-:W-:Y:S01]  /*69a0*/  ENDCOLLECTIVE ;  /* 0x000000000000791b */ /* 0x003fe20003800000 */
.L_x_4113:
[----:B------:R-:W-:Y:S01]  /*69b0*/  HFMA2.MMA R186, -RZ, RZ, 0, 2.384185791015625e-07 ;  /* 0x00000004ffba7435 */ /* 0x000fe200000001ff */
[----:B------:R-:W-:Y:S02]  /*69c0*/  MOV R187, R188 ;  /* 0x000000bc00bb7202 */ /* 0x000fe40000000f00 */
[----:B------:R-:W-:-:S05]  /*69d0*/  MOV R184, R190 ;  /* 0x000000be00b87202 */ /* 0x000fca0000000f00 */
[----:B------:R-:W-:Y:S01]  /*69e0*/  FADD.FTZ R189, R189, R184 ;  /* 0x000000b8bdbd7221 */ /* 0x000fe20000010000 */
[----:B------:R-:W-:-:S07]  /*69f0*/  MOV R184, 0xffffffff ;  /* 0xffffffff00b87802 */ /* 0x000fce0000000f00 */
[----:B------:R-:W-:Y:S05]  /*6a00*/  WARPSYNC.COLLECTIVE R184, `(.L_x_4114) ;  /* 0x00000000b8087348 */ /* 0x000fea0003c00000 */
[----:B------:R0:W1:Y:S02]  /*6a10*/  SHFL.BFLY P0, R190, R187, R186, R185 ;  /* 0x0c0000babbbe7389 */ /* 0x00006400000000b9 */
[----:B01----:R-:W-:Y:S01]  /*6a20*/  ENDCOLLECTIVE ;  /* 0x000000000000791b */ /* 0x003fe20003800000 */
.L_x_4114:
[----:B------:R-:W-:Y:S02]  /*6a30*/  MOV R187, R189 ;  /* 0x000000bd00bb7202 */ /* 0x000fe40000000f00 */
[----:B------:R-:W-:-:S05]  /*6a40*/  MOV R184, R190 ;  /* 0x000000be00b87202 */ /* 0x000fca0000000f00 */
[----:B------:R-:W-:Y:S01]  /*6a50*/  FADD.FTZ R188, R188, R184 ;  /* 0x000000b8bcbc7221 */ /* 0x000fe20000010000 */
[----:B------:R-:W-:-:S07]  /*6a60*/  IMAD.MOV.U32 R184, RZ, RZ, -0x1 ;  /* 0xffffffffffb87424 */ /* 0x000fce00078e00ff */
[----:B------:R-:W-:Y:S05]  /*6a70*/  WARPSYNC.COLLECTIVE R184, `(.L_x_4115) ;  /* 0x00000000b8087348 */ /* 0x000fea0003c00000 */
[----:B------:R0:W1:Y:S02]  /*6a80*/  SHFL.BFLY P0, R190, R187, R186, R185 ;  /* 0x0c0000babbbe7389 */ /* 0x00006400000000b9 */
[----:B01----:R-:W-:Y:S01]  /*6a90*/  ENDCOLLECTIVE ;  /* 0x000000000000791b */ /* 0x003fe20003800000 */
.L_x_4115:
        /* <DEDUP_REMOVED lines=8> */
.L_x_4116:
[----:B------:R-:W-:Y:S02]  /*6b20*/  MOV R187, R189 ;  /* 0x000000bd00bb7202 */ /* 0x000fe40000000f00 */
[----:B------:R-:W-:-:S05]  /*6b30*/  MOV R184, R190 ;  /* 0x000000be00b87202 */ /* 0x000fca0000000f00 */
[----:B------:R-:W-:Y:S01]  /*6b40*/  FADD.FTZ R188, R188, R184 ;  /* 0x000000b8bcbc7221 */ /* 0x000fe20000010000 */
[----:B------:R-:W-:-:S07]  /*6b50*/  MOV R184, 0xffffffff ;  /* 0xffffffff00b87802 */ /* 0x000fce0000000f00 */
[----:B------:R-:W-:Y:S05]  /*6b60*/  WARPSYNC.COLLECTIVE R184, `(.L_x_4117) ;  /* 0x00000000b8087348 */ /* 0x000fea0003c00000 */
[----:B------:R0:W1:Y:S02]  /*6b70*/  SHFL.BFLY P0, R190, R187, R186, R185 ;  /* 0x0c0000babbbe7389 */ /* 0x00006400000000b9 */
[----:B01----:R-:W-:Y:S01]  /*6b80*/  ENDCOLLECTIVE ;  /* 0x000000000000791b */ /* 0x003fe20003800000 */
.L_x_4117:
[----:B------:R-:W-:Y:S01]  /*6b90*/  HFMA2.MMA R186, -RZ, RZ, 0, 9.5367431640625e-07 ;  /* 0x00000010ffba7435 */ /* 0x000fe200000001ff */
[----:B------:R-:W-:Y:S02]  /*6ba0*/  MOV R187, R188 ;  /* 0x000000bc00bb7202 */ /* 0x000fe40000000f00 */
[----:B------:R-:W-:-:S05]  /*6bb0*/  MOV R184, R190 ;  /* 0x000000be00b87202 */ /* 0x000fca0000000f00 */
[----:B------:R-:W-:Y:S01]  /*6bc0*/  FADD.FTZ R189, R189, R184 ;  /* 0x000000b8bdbd7221 */ /* 0x000fe20000010000 */
[----:B------:R-:W-:-:S07]  /*6bd0*/  MOV R184, 0xffffffff ;  /* 0xffffffff00b87802 */ /* 0x000fce0000000f00 */
[----:B------:R-:W-:Y:S05]  /*6be0*/  WARPSYNC.COLLECTIVE R184, `(.L_x_4118) ;  /* 0x00000000b8087348 */ /* 0x000fea0003c00000 */
[----:B------:R0:W1:Y:S02]  /*6bf0*/  SHFL.BFLY P0, R190, R187, R186, R185 ;  /* 0x0c0000babbbe7389 */ /* 0x00006400000000b9 */
[----:B01----:R-:W-:Y:S01]  /*6c00*/  ENDCOLLECTIVE ;  /* 0x000000000000791b */ /* 0x003fe20003800000 */
.L_x_4118:
[----:B------:R-:W-:Y:S02]  /*6c10*/  MOV R187, R189 ;  /* 0x000000bd00bb7202 */ /* 0x000fe40000000f00 */
[----:B------:R-:W-:-:S07]  /*6c20*/  MOV R191, R190 ;  /* 0x000000be00bf7202 */ /* 0x000fce0000000f00 */
[----:B------:R-:W-:Y:S05]  /*6c30*/  WARPSYNC.COLLECTIVE R184, `(.L_x_4119) ;  /* 0x00000000b8087348 */ /* 0x000fea0003c00000 */
[----:B------:R0:W1:Y:S02]  /*6c40*/  SHFL.BFLY P0, R190, R187, R186, R185 ;  /* 0x0c0000babbbe7389 */ /* 0x00006400000000b9 */
[----:B01----:R-:W-:Y:S01]  /*6c50*/  ENDCOLLECTIVE ;  /* 0x000000000000791b */ /* 0x003fe20003800000 */
.L_x_4119:
[----:B------:R-:W-:Y:S01]  /*6c60*/  MOV R184, R190 ;  /* 0x000000be00b87202 */ /* 0x000fe20000000f00 */
[----:B------:R-:W-:Y:S06]  /*6c70*/  BRA `(.L_x_4120) ;  /* 0xffffffb800187947 */ /* 0x000fec000383ffff */
.L_x_4121:
        /* <DEDUP_REMOVED lines=16> */
.L_x_14258:


//--------------------- .text._ZN10layer_norm13ln_bwd_kernelINS_13Kernel_traitsIf13__nv_bfloat16S2_S2_fjLj1024ELj1ELj4ELj1ELj16ENS_18Kernel_traits_baseILj1024EfS2_S2_S2_fjLj128EEEEELb1ELb1ELb0ELb1EEEvNS_9BwdParamsE --------------------------
	.section	.text._ZN10layer_norm13ln_bwd_kernelINS_13Kernel_traitsIf13__nv_bfloat16S2_S2_fjLj1024ELj1ELj4ELj1ELj16ENS_18Kernel_traits_baseILj1024EfS2_S2_S2_fjLj128EEEEELb1ELb1ELb0ELb1EEEvNS_9BwdParamsE,"ax",@progbits
	.align	128
        .global         _ZN10layer_norm13ln_bwd_kernelINS_13Kernel_traitsIf13__nv_bfloat16S2_S2_fjLj1024ELj1ELj4ELj1ELj16ENS_18Kernel_traits_baseILj1024EfS2_S2_S2_fjLj128EEEEELb1ELb1ELb0ELb1EEEvNS_9BwdParamsE
        .type           _ZN10layer_norm13ln_bwd_kernelINS_13Kernel_traitsIf13__nv_bfloat16S2_S2_fjLj1024ELj1ELj4ELj1ELj16ENS_18Kernel_traits_baseILj1024EfS2_S2_S2_fjLj128EEEEELb1ELb1ELb0ELb1EEEvNS_9BwdParamsE,@function
        .size           _ZN10layer_norm13ln_bwd_kernelINS_13Kernel_traitsIf13__nv_bfloat16S2_S2_fjLj1024ELj1ELj4ELj1ELj16ENS_18Kernel_traits_baseILj1024EfS2_S2_S2_fjLj128EEEEELb1ELb1ELb0ELb1EEEvNS_9BwdParamsE,(.L_x_14259 - _ZN10layer_norm13ln_bwd_kernelINS_13Kernel_traitsIf13__nv_bfloat16S2_S2_fjLj1024ELj1ELj4ELj1ELj16ENS_18Kernel_traits_baseILj1024EfS2_S2_S2_fjLj128EEEEELb1ELb1ELb0ELb1EEEvNS_9BwdParamsE)
        .other          _ZN10layer_norm13ln_bwd_kernelINS_13Kernel_traitsIf13__nv_bfloat16S2_S2_fjLj1024ELj1ELj4ELj1ELj16ENS_18Kernel_traits_baseILj1024EfS2_S2_S2_fjLj128EEEEELb1ELb1ELb0ELb1EEEvNS_9BwdParamsE,@"STO_CUDA_ENTRY STV_DEFAULT"
_ZN10layer_norm13ln_bwd_kernelINS_13Kernel_traitsIf13__nv_bfloat16S2_S2_fjLj1024ELj1ELj4ELj1ELj16ENS_18Kernel_traits_baseILj1024EfS2_S2_S2_fjLj128EEEEELb1ELb1ELb0ELb1EEEvNS_9BwdParamsE:
.text._ZN10layer_norm13ln_bwd_kernelINS_13Kernel_traitsIf13__nv_bfloat16S2_S2_fjLj1024ELj1ELj4ELj1ELj16ENS_18Kernel_traits_baseILj1024EfS2_S2_S2_fjLj128EEEEELb1ELb1ELb0ELb1EEEvNS_9BwdParamsE:
[----:B------:R-:W0:Y:S01]  /*0000*/  LDC R1, c[0x0][0x28] ;  /* 0x00000a00ff017b82 */ /* 0x000e220000000800 */
[----:B------:R-:W1:Y:S01]  /*0010*/  S2R R2, SR_TID.X ;  /* 0x0000000000027919 */ /* 0x000e620000002100 */
[----:B------:R-:W-:Y:S01]  /*0020*/  ULDC UR4, c[0x0][0x214] ;  /* 0x0000850000047ab9 */ /* 0x000fe20000000800 */
[----:B------:R-:W-:Y:S01]  /*0030*/  ULDC UR10, c[0x0][0x218] ;  /* 0x00008600000a7ab9 */ /* 0x000fe20000000800 */
[----:B------:R-:W-:Y:S01]  /*0040*/  ULDC UR11, c[0x0][0x290] ;  /* 0x0000a400000b7ab9 */ /* 0x000fe20000000800 */
[----:B------:R-:W2:Y:S01]  /*0050*/  S2R R3, SR_CTAID.X ;  /* 0x0000000000037919 */ /* 0x000ea20000002500 */
[----:B------:R-:W-:Y:S01]  /*0060*/  ULDC UR16, c[0x0][0x298] ;  /* 0x0000a60000107ab9 */ /* 0x000fe20000000800 */
[----:B------:R-:W-:Y:S01]  /*0070*/  ULDC.64 UR12, c[0x0][0x2c8] ;  /* 0x0000b200000c7ab9 */ /* 0x000fe20000000a00 */
[----:B------:R-:W-:Y:S01]  /*0080*/  ULDC.64 UR14, c[0x0][0x308] ;  /* 0x0000c200000e7ab9 */ /* 0x000fe20000000a00 */
[----:B------:R-:W-:Y:S01]  /*0090*/  ULDC.64 UR18, c[0x0][0x2f8] ;  /* 0x0000be0000127ab9 */ /* 0x000fe20000000a00 */
[----:B0-----:R-:W-:-:S02]  /*00a0*/  IADD3 R1, R1, -0x48, RZ ;  /* 0xffffffb801017810 */ /* 0x001fc40007ffe0ff */
        /* <DEDUP_REMOVED lines=54> */
.L_x_4122:
        /* <DEDUP_REMOVED lines=35> */
[----:B------:R-:W-:Y:S02]  /*0640*/  MOV R249, RZ ;  /* 0x000000ff00f97202 */ /* 0x000fe40000000f00 */
[----:B------:R-:W-:Y:S02]  /*0650*/  CS2R R244, SRZ ;  /* 0x0000000000f47805 */ /* 0x000fe4000001ff00 */
[----:B------:R-:W-:Y:S01]  /*0660*/  MOV R197, RZ ;  /* 0x000000ff00c57202 */ /* 0x000fe20000000f00 */
        /* <DEDUP_REMOVED lines=33> */
[----:B------:R-:W-:-:S02]  /*0880*/  MOV R163, RZ ;  /* 0x000000ff00a37202 */ /* 0x000fc40000000f00 */
        /* <DEDUP_REMOVED lines=11> */
[----:B------:R-:W-:-:S03]  /*0940*/  CS2R R20, SRZ ;  /* 0x0000000000147805 */ /* 0x000fc6000001ff00 */
[----:B------:R-:W5:Y:S04]  /*0950*/  LDG.E.128 R40, desc[UR4][R4.64+0xc00] ;  /* 0x000c000404287981 */ /* 0x000f68000c1e1d00 */
[----:B------:R1:W5:Y:S02]  /*0960*/  LDG.E.128 R36, desc[UR4][R4.64+0xc10] ;  /* 0x000c100404247981 */ /* 0x000364000c1e1d00 */
[----:B01----:R-:W-:-:S07]  /*0970*/  CS2R R4, SRZ ;  /* 0x0000000000047805 */ /* 0x003fce000001ff00 */
.L_x_4125:
[----:B------:R-:W0:Y:S01]  /*0980*/  S2R R124, SR_TID.X ;  /* 0x00000000007c7919 */ /* 0x000e220000002100 */
[----:B------:R-:W1:Y:S01]  /*0990*/  @P0 LDC.64 R120, c[0x0][0x270] ;  /* 0x00009c00ff780b82 */ /* 0x000e620000000a00 */
[----:B------:R-:W-:-:S05]  /*09a0*/  IMAD R122, R0, UR10, RZ ;  /* 0x0000000a007a7c24 */ /* 0x000fca000f8e02ff */
[----:B------:R-:W-:Y:S02]  /*09b0*/  SHF.R.S32.HI R123, RZ, 0x1f, R122 ;  /* 0x0000001fff7b7819 */ /* 0x000fe4000001147a */
[----:B------:R-:W2:Y:S02]  /*09c0*/  LDC.64 R138, c[0x0][0x238] ;  /* 0x00008e00ff8a7b82 */ /* 0x000ea40000000a00 */
[----:B------:R-:W-:-:S06]  /*09d0*/  LEA.HI R123, R123, R122, RZ, 0x3 ;  /* 0x0000007a7b7b7211 */ /* 0x000fcc00078f18ff */
[----:B------:R-:W3:Y:S01]  /*09e0*/  LDC.64 R148, c[0x0][0x2b8] ;  /* 0x0000ae00ff947b82 */ /* 0x000ee20000000a00 */
[----:B-1----:R-:W-:-:S07]  /*09f0*/  @P0 LEA R120, P1, R0, R120, 0x1 ;  /* 0x0000007800780211 */ /* 0x002fce00078208ff */
[----:B------:R-:W1:Y:S01]  /*0a00*/  LDC.64 R136, c[0x0][0x250] ;  /* 0x00009400ff887b82 */ /* 0x000e620000000a00 */
[----:B0-----:R-:W-:Y:S02]  /*0a10*/  LOP3.LUT R122, R124, 0x1f, RZ, 0xc0, !PT ;  /* 0x0000001f7c7a7812 */ /* 0x001fe400078ec0ff */
[----:B------:R-:W-:-:S05]  /*0a20*/  SHF.R.S32.HI R124, RZ, 0x1f, R0 ;  /* 0x0000001fff7c7819 */ /* 0x000fca0000011400 */
[----:B------:R-:W0:Y:S01]  /*0a30*/  LDC.64 R182, c[0x0][0x258] ;  /* 0x00009600ffb67b82 */ /* 0x000e220000000a00 */
[----:B------:R-:W-:Y:S02]  /*0a40*/  LEA.HI.SX32 R201, R123, R122, 0x1d ;  /* 0x0000007a7bc97211 */ /* 0x000fe400078feaff */
[----:B------:R-:W-:Y:S02]  /*0a50*/  @P0 LEA.HI.X R121, R0, R121, R124, 0x1, P1 ;  /* 0x0000007900790211 */ /* 0x000fe400008f0c7c */
[C---:B------:R-:W-:Y:S01]  /*0a60*/  IADD3 R196, R201.reuse, 0x20, RZ ;  /* 0x00000020c9c47810 */ /* 0x040fe20007ffe0ff */
[C---:B--2---:R-:W-:Y:S02]  /*0a70*/  IMAD.WIDE.U32 R122, R201.reuse, 0x10, R138 ;  /* 0x00000010c97a7825 */ /* 0x044fe400078e008a */
[----:B------:R-:W2:Y:S01]  /*0a80*/  @P0 LDG.E.U16 R207, desc[UR4][R120.64] ;  /* 0x0000000478cf0981 */ /* 0x000ea2000c1e1500 */
[----:B------:R-:W4:Y:S01]  /*0a90*/  LDC.64 R214, c[0x0][0x240] ;  /* 0x00009000ffd67b82 */ /* 0x000f220000000a00 */
[----:B---3--:R-:W-:-:S04]  /*0aa0*/  IMAD.WIDE.U32 R124, R201, 0x10, R148 ;  /* 0x00000010c97c7825 */ /* 0x008fc800078e0094 */
[----:B------:R-:W-:Y:S02]  /*0ab0*/  IMAD.WIDE.U32 R128, R196, 0x10, R138 ;  /* 0x00000010c4807825 */ /* 0x000fe400078e008a */
[----:B------:R-:W3:Y:S01]  /*0ac0*/  LDG.E.128 R124, desc[UR4][R124.64] ;  /* 0x000000047c7c7981 */ /* 0x000ee2000c1e1d00 */
[----:B------:R-:W4:Y:S03]  /*0ad0*/  LDC.U8 R216, c[0x0][0x2a0] ;  /* 0x0000a800ffd87b82 */ /* 0x000f260000000000 */
[----:B------:R-:W2:Y:S04]  /*0ae0*/  LDG.E.128 R120, desc[UR4][R122.64] ;  /* 0x000000047a787981 */ /* 0x000ea8000c1e1d00 */
[----:B------:R-:W2:Y:S01]  /*0af0*/  LDG.E.128 R128, desc[UR4][R128.64] ;  /* 0x0000000480807981 */ /* 0x000ea2000c1e1d00 */
[C---:B------:R-:W-:Y:S01]  /*0b00*/  IADD3 R191, R201.reuse, 0x40, RZ ;  /* 0x00000040c9bf7810 */ /* 0x040fe20007ffe0ff */
[----:B-1----:R-:W-:Y:S01]  /*0b10*/  IMAD.WIDE R136, R0, 0x4, R136 ;  /* 0x0000000400887825 */ /* 0x002fe200078e0288 */
[----:B------:R-:W-:-:S03]  /*0b20*/  IADD3 R162, R201, 0x60, RZ ;  /* 0x00000060c9a27810 */ /* 0x000fc60007ffe0ff */
[--C-:B------:R-:W-:Y:S01]  /*0b30*/  IMAD.WIDE.U32 R132, R191, 0x10, R138.reuse ;  /* 0x00000010bf847825 */ /* 0x100fe200078e008a */
[----:B------:R-:W2:Y:S01]  /*0b40*/  LDG.E R206, desc[UR4][R136.64] ;  /* 0x0000000488ce7981 */ /* 0x000ea2000c1e1900 */
[----:B------:R-:W-:Y:S02]  /*0b50*/  IADD3 R192, R201, 0x40, RZ ;  /* 0x00000040c9c07810 */ /* 0x000fe40007ffe0ff */
[----:B------:R-:W-:Y:S02]  /*0b60*/  IMAD.WIDE.U32 R138, R162, 0x10, R138 ;  /* 0x00000010a28a7825 */ /* 0x000fe400078e008a */
[----:B------:R-:W2:Y:S02]  /*0b70*/  LDG.E.128 R132, desc[UR4][R132.64] ;  /* 0x0000000484847981 */ /* 0x000ea4000c1e1d00 */
[----:B0-----:R-:W-:Y:S02]  /*0b80*/  IMAD.WIDE R182, R0, 0x4, R182 ;  /* 0x0000000400b67825 */ /* 0x001fe400078e02b6 */
[----:B------:R-:W2:Y:S02]  /*0b90*/  LDG.E.128 R136, desc[UR4][R138.64] ;  /* 0x000000048a887981 */ /* 0x000ea4000c1e1d00 */
[----:B------:R-:W-:-:S02]  /*0ba0*/  IMAD.WIDE.U32 R140, R196, 0x10, R148 ;  /* 0x00000010c48c7825 */ /* 0x000fc400078e0094 */
[----:B------:R0:W2:Y:S02]  /*0bb0*/  LDG.E R193, desc[UR4][R182.64] ;  /* 0x00000004b6c17981 */ /* 0x0000a4000c1e1900 */
[----:B------:R-:W-:Y:S02]  /*0bc0*/  IMAD.WIDE.U32 R144, R192, 0x10, R148 ;  /* 0x00000010c0907825 */ /* 0x000fe400078e0094 */
[----:B------:R-:W2:Y:S04]  /*0bd0*/  LDG.E.128 R140, desc[UR4][R140.64] ;  /* 0x000000048c8c7981 */ /* 0x000ea8000c1e1d00 */
[----:B------:R-:W2:Y:S01]  /*0be0*/  LDG.E.128 R144, desc[UR4][R144.64] ;  /* 0x0000000490907981 */ /* 0x000ea2000c1e1d00 */
[----:B------:R-:W-:Y:S02]  /*0bf0*/  IADD3 R190, R201, 0x60, RZ ;  /* 0x00000060c9be7810 */ /* 0x000fe40007ffe0ff */
[----:B------:R-:W-:-:S03]  /*0c00*/  ISETP.NE.U32.AND P1, PT, RZ, UR12, PT ;  /* 0x0000000cff007c0c */ /* 0x000fc6000bf25070 */
[----:B------:R-:W-:Y:S01]  /*0c10*/  IMAD.WIDE.U32 R148, R190, 0x10, R148 ;  /* 0x00000010be947825 */ /* 0x000fe200078e0094 */
[----:B------:R-:W-:-:S05]  /*0c20*/  ISETP.NE.AND.EX P1, PT, RZ, UR13, PT, P1 ;  /* 0x0000000dff007c0c */ /* 0x000fca000bf25310 */
[----:B------:R-:W2:Y:S08]  /*0c30*/  LDG.E.128 R148, desc[UR4][R148.64] ;  /* 0x0000000494947981 */ /* 0x000eb0000c1e1d00 */
[----:B0-----:R-:W0:Y:S08]  /*0c40*/  @P1 LDC.64 R182, c[0x0][0x2c8] ;  /* 0x0000b200ffb61b82 */ /* 0x001e300000000a00 */
[----:B------:R-:W1:Y:S08]  /*0c50*/  @P1 LDC.64 R198, c[0x0][0x2c8] ;  /* 0x0000b200ffc61b82 */ /* 0x000e700000000a00 */
[----:B------:R-:W1:Y:S08]  /*0c60*/  @P1 LDC.64 R204, c[0x0][0x2c8] ;  /* 0x0000b200ffcc1b82 */ /* 0x000e700000000a00 */
[----:B------:R-:W1:Y:S01]  /*0c70*/  @P1 LDC.64 R202, c[0x0][0x2c8] ;  /* 0x0000b200ffca1b82 */ /* 0x000e620000000a00 */
[----:B------:R-:W-:-:S02]  /*0c80*/  MOV R194, 0x3f800000 ;  /* 0x3f80000000c27802 */ /* 0x000fc40000000f00 */
[----:B----4-:R-:W-:Y:S02]  /*0c90*/  ISETP.NE.AND P2, PT, R216, RZ, PT ;  /* 0x000000ffd800720c */ /* 0x010fe40003f45270 */
[----:B---3--:R-:W-:Y:S02]  /*0ca0*/  PRMT R222, R126, 0x7632, R222 ;  /* 0x000076327ede7816 */ /* 0x008fe400000000de */
[C---:B--2---:R-:W-:Y:S02]  /*0cb0*/  PRMT R208, R120.reuse, 0x7632, R208 ;  /* 0x0000763278d07816 */ /* 0x044fe400000000d0 */
[----:B------:R-:W-:Y:S02]  /*0cc0*/  SHF.L.U32 R213, R120, 0x10, RZ ;  /* 0x0000001078d57819 */ /* 0x000fe400000006ff */
[C---:B------:R-:W-:Y:S02]  /*0cd0*/  PRMT R209, R121.reuse, 0x7632, R209 ;  /* 0x0000763279d17816 */ /* 0x040fe400000000d1 */
[----:B------:R-:W-:Y:S01]  /*0ce0*/  SHF.L.U32 R242, R121, 0x10, RZ ;  /* 0x0000001079f27819 */ /* 0x000fe200000006ff */
[----:B0-----:R-:W-:Y:S01]  /*0cf0*/  @P1 IMAD.WIDE.U32 R120, R201, 0x10, R182 ;  /* 0x00000010c9781825 */ /* 0x001fe200078e00b6 */
[----:B------:R-:W-:-:S02]  /*0d00*/  PRMT R210, R122, 0x7632, R210 ;  /* 0x000076327ad27816 */ /* 0x000fc400000000d2 */
[----:B------:R-:W-:Y:S02]  /*0d10*/  SHF.L.U32 R240, R122, 0x10, RZ ;  /* 0x000000107af07819 */ /* 0x000fe400000006ff */
[C---:B------:R-:W-:Y:S01]  /*0d20*/  PRMT R211, R123.reuse, 0x7632, R211 ;  /* 0x000076327bd37816 */ /* 0x040fe200000000d3 */
[----:B-----5:R0:W5:Y:S01]  /*0d30*/  @P1 LDG.E.128 R100, desc[UR4][R120.64] ;  /* 0x0000000478641981 */ /* 0x020162000c1e1d00 */
[----:B------:R-:W-:Y:S01]  /*0d40*/  SHF.L.U32 R224, R123, 0x10, RZ ;  /* 0x000000107be07819 */ /* 0x000fe200000006ff */
[----:B-1----:R-:W-:Y:S01]  /*0d50*/  @P1 IMAD.WIDE.U32 R122, R196, 0x10, R198 ;  /* 0x00000010c47a1825 */ /* 0x002fe200078e00c6 */
[----:B------:R-:W-:Y:S02]  /*0d60*/  SHF.L.U32 R239, R126, 0x10, RZ ;  /* 0x000000107eef7819 */ /* 0x000fe400000006ff */
[C---:B------:R-:W-:Y:S02]  /*0d70*/  PRMT R228, R127.reuse, 0x7632, R228 ;  /* 0x000076327fe47816 */ /* 0x040fe400000000e4 */
[----:B------:R-:W-:Y:S01]  /*0d80*/  SHF.L.U32 R221, R127, 0x10, RZ ;  /* 0x000000107fdd7819 */ /* 0x000fe200000006ff */
[----:B------:R-:W-:Y:S01]  /*0d90*/  @P1 IMAD.WIDE.U32 R126, R162, 0x10, R204 ;  /* 0x00000010a27e1825 */ /* 0x000fe200078e00cc */
[C---:B------:R-:W-:Y:S01]  /*0da0*/  PRMT R199, R128.reuse, 0x7632, R199 ;  /* 0x0000763280c77816 */ /* 0x040fe200000000c7 */
[----:B------:R1:W5:Y:S01]  /*0db0*/  @P1 LDG.E.128 R104, desc[UR4][R122.64] ;  /* 0x000000047a681981 */ /* 0x000362000c1e1d00 */
[----:B------:R-:W-:Y:S01]  /*0dc0*/  SHF.L.U32 R223, R128, 0x10, RZ ;  /* 0x0000001080df7819 */ /* 0x000fe200000006ff */
[----:B0-----:R-:W-:Y:S01]  /*0dd0*/  IMAD.WIDE.U32 R120, R201, 0x8, R214 ;  /* 0x00000008c9787825 */ /* 0x001fe200078e00d6 */
[C---:B------:R-:W-:Y:S01]  /*0de0*/  PRMT R198, R129.reuse, 0x7632, R198 ;  /* 0x0000763281c67816 */ /* 0x040fe200000000c6 */
[----:B------:R-:W5:Y:S01]  /*0df0*/  @P1 LDG.E.128 R112, desc[UR4][R126.64] ;  /* 0x000000047e701981 */ /* 0x000f62000c1e1d00 */
[----:B------:R-:W-:Y:S01]  /*0e00*/  SHF.L.U32 R234, R129, 0x10, RZ ;  /* 0x0000001081ea7819 */ /* 0x000fe200000006ff */
[----:B------:R-:W-:Y:S01]  /*0e10*/  IMAD.WIDE.U32 R182, R196, 0x8, R214 ;  /* 0x00000008c4b67825 */ /* 0x000fe200078e00d6 */
[C---:B------:R-:W-:Y:S01]  /*0e20*/  PRMT R204, R130.reuse, 0x7632, R204 ;  /* 0x0000763282cc7816 */ /* 0x040fe200000000cc */
[----:B------:R-:W5:Y:S01]  /*0e30*/  LDG.E.64 R120, desc[UR4][R120.64] ;  /* 0x0000000478787981 */ /* 0x000f62000c1e1b00 */
[----:B------:R-:W-:Y:S01]  /*0e40*/  SHF.L.U32 R226, R130, 0x10, RZ ;  /* 0x0000001082e27819 */ /* 0x000fe200000006ff */
[----:B------:R-:W-:Y:S01]  /*0e50*/  IMAD.WIDE.U32 R128, R162, 0x8, R214 ;  /* 0x00000008a2807825 */ /* 0x000fe200078e00d6 */
[C---:B------:R-:W-:Y:S01]  /*0e60*/  PRMT R205, R131.reuse, 0x7632, R205 ;  /* 0x0000763283cd7816 */ /* 0x040fe200000000cd */
[----:B------:R-:W5:Y:S01]  /*0e70*/  LDG.E.64 R182, desc[UR4][R182.64] ;  /* 0x00000004b6b67981 */ /* 0x000f62000c1e1b00 */
[----:B------:R-:W-:Y:S01]  /*0e80*/  SHF.L.U32 R227, R131, 0x10, RZ ;  /* 0x0000001083e37819 */ /* 0x000fe200000006ff */
[----:B------:R-:W-:-:S02]  /*0e90*/  IMAD.WIDE.U32 R130, R191, 0x8, R214 ;  /* 0x00000008bf827825 */ /* 0x000fc400078e00d6 */
[----:B------:R-:W5:Y:S04]  /*0ea0*/  LDG.E.64 R128, desc[UR4][R128.64] ;  /* 0x0000000480807981 */ /* 0x000f68000c1e1b00 */
[----:B------:R-:W5:Y:S01]  /*0eb0*/  LDG.E.64 R130, desc[UR4][R130.64] ;  /* 0x0000000482827981 */ /* 0x000f62000c1e1b00 */
[----:B------:R-:W-:Y:S02]  /*0ec0*/  @P0 SHF.L.U32 R194, R207, 0x10, RZ ;  /* 0x00000010cfc20819 */ /* 0x000fe400000006ff */
[C---:B------:R-:W-:Y:S02]  /*0ed0*/  PRMT R207, R124.reuse, 0x7632, R207 ;  /* 0x000076327ccf7816 */ /* 0x040fe400000000cf */
[----:B------:R-:W-:Y:S02]  /*0ee0*/  SHF.L.U32 R243, R124, 0x10, RZ ;  /* 0x000000107cf37819 */ /* 0x000fe400000006ff */
[----:B------:R-:W-:-:S02]  /*0ef0*/  PRMT R212, R125, 0x7632, R212 ;  /* 0x000076327dd47816 */ /* 0x000fc400000000d4 */
[----:B------:R-:W-:Y:S01]  /*0f00*/  SHF.L.U32 R241, R125, 0x10, RZ ;  /* 0x000000107df17819 */ /* 0x000fe200000006ff */
[----:B------:R-:W-:Y:S01]  /*0f10*/  @P1 IMAD.WIDE.U32 R124, R191, 0x10, R202 ;  /* 0x00000010bf7c1825 */ /* 0x000fe200078e00ca */
[----:B------:R-:W-:-:S04]  /*0f20*/  SHF.L.U32 R202, R209, 0x10, RZ ;  /* 0x00000010d1ca7819 */ /* 0x000fc800000006ff */
[----:B------:R0:W5:Y:S01]  /*0f30*/  @P1 LDG.E.128 R108, desc[UR4][R124.64] ;  /* 0x000000047c6c1981 */ /* 0x000162000c1e1d00 */
[----:B------:R-:W-:Y:S02]  /*0f40*/  SHF.L.U32 R216, R132, 0x10, RZ ;  /* 0x0000001084d87819 */ /* 0x000fe400000006ff */
[C---:B-1----:R-:W-:Y:S02]  /*0f50*/  PRMT R123, R135.reuse, 0x7632, R123 ;  /* 0x00007632877b7816 */ /* 0x042fe4000000007b */
[----:B0-----:R-:W-:Y:S02]  /*0f60*/  FSEL R124, R206, RZ, !P2 ;  /* 0x000000ffce7c7208 */ /* 0x001fe40005000000 */
[----:B------:R-:W-:-:S03]  /*0f70*/  SHF.L.U32 R215, R135, 0x10, RZ ;  /* 0x0000001087d77819 */ /* 0x000fc600000006ff */
[C---:B------:R-:W-:Y:S01]  /*0f80*/  FADD.FTZ R122, -R124.reuse, R213 ;  /* 0x000000d57c7a7221 */ /* 0x040fe20000010100 */
[----:B------:R-:W-:Y:S01]  /*0f90*/  PRMT R206, R139, 0x7632, R206 ;  /* 0x000076328bce7816 */ /* 0x000fe200000000ce */
[C---:B------:R-:W-:Y:S01]  /*0fa0*/  FADD.FTZ R202, -R124.reuse, R202 ;  /* 0x000000ca7cca7221 */ /* 0x040fe20000010100 */
[----:B------:R-:W-:Y:S01]  /*0fb0*/  PRMT R135, R137, 0x7632, R135 ;  /* 0x0000763289877816 */ /* 0x000fe20000000087 */
[C---:B------:R-:W-:Y:S01]  /*0fc0*/  FADD.FTZ R226, -R124.reuse, R226 ;  /* 0x000000e27ce27221 */ /* 0x040fe20000010100 */
[----:B------:R-:W-:Y:S01]  /*0fd0*/  SHF.L.U32 R139, R139, 0x10, RZ ;  /* 0x000000108b8b7819 */ /* 0x000fe200000006ff */
[----:B------:R-:W-:Y:S01]  /*0fe0*/  FADD.FTZ R216, -R124, R216 ;  /* 0x000000d87cd87221 */ /* 0x000fe20000010100 */
[----:B------:R-:W-:Y:S01]  /*0ff0*/  SHF.L.U32 R203, R208, 0x10, RZ ;  /* 0x00000010d0cb7819 */ /* 0x000fe200000006ff */
[----:B------:R-:W-:Y:S01]  /*1000*/  FMUL.FTZ R122, R193, R122 ;  /* 0x0000007ac17a7220 */ /* 0x000fe20000410000 */
[C---:B------:R-:W-:Y:S02]  /*1010*/  PRMT R125, R133.reuse, 0x7632, R125 ;  /* 0x00007632857d7816 */ /* 0x040fe4000000007d */
[----:B------:R-:W-:-:S02]  /*1020*/  SHF.L.U32 R218, R133, 0x10, RZ ;  /* 0x0000001085da7819 */ /* 0x000fc400000006ff */
[----:B------:R-:W-:Y:S02]  /*1030*/  SHF.L.U32 R198, R198, 0x10, RZ ;  /* 0x00000010c6c67819 */ /* 0x000fe400000006ff */
[----:B------:R-:W-:Y:S01]  /*1040*/  SHF.L.U32 R123, R123, 0x10, RZ ;  /* 0x000000107b7b7819 */ /* 0x000fe200000006ff */
[----:B------:R-:W-:Y:S01]  /*1050*/  FMUL.FTZ R202, R193, R202 ;  /* 0x000000cac1ca7220 */ /* 0x000fe20000410000 */
[----:B------:R-:W-:Y:S02]  /*1060*/  SHF.L.U32 R133, R211, 0x10, RZ ;  /* 0x00000010d3857819 */ /* 0x000fe400000006ff */
[----:B------:R-:W-:Y:S02]  /*1070*/  PRMT R231, R142, 0x7632, R231 ;  /* 0x000076328ee77816 */ /* 0x000fe400000000e7 */
[----:B------:R-:W-:Y:S02]  /*1080*/  PRMT R213, R144, 0x7632, R213 ;  /* 0x0000763290d57816 */ /* 0x000fe400000000d5 */
[----:B------:R-:W-:Y:S01]  /*1090*/  SHF.L.U32 R212, R212, 0x10, RZ ;  /* 0x00000010d4d47819 */ /* 0x000fe200000006ff */
[C---:B------:R-:W-:Y:S01]  /*10a0*/  FADD.FTZ R242, -R124.reuse, R242 ;  /* 0x000000f27cf27221 */ /* 0x040fe20000010100 */
[----:B------:R-:W-:Y:S01]  /*10b0*/  SHF.L.U32 R199, R199, 0x10, RZ ;  /* 0x00000010c7c77819 */ /* 0x000fe200000006ff */
[----:B------:R-:W-:Y:S01]  /*10c0*/  FADD.FTZ R161, R243, R161 ;  /* 0x000000a1f3a17221 */ /* 0x000fe20000010000 */
[----:B------:R-:W-:Y:S01]  /*10d0*/  SHF.L.U32 R211, R135, 0x10, RZ ;  /* 0x0000001087d37819 */ /* 0x000fe200000006ff */
[----:B------:R-:W-:Y:S01]  /*10e0*/  FADD.FTZ R135, -R124, R139 ;  /* 0x0000008b7c877221 */ /* 0x000fe20000010100 */
[----:B------:R-:W-:Y:S01]  /*10f0*/  SHF.L.U32 R142, R142, 0x10, RZ ;  /* 0x000000108e8e7819 */ /* 0x000fe200000006ff */
[-C--:B------:R-:W-:Y:S01]  /*1100*/  FFMA.FTZ R24, R122, R243.reuse, R24 ;  /* 0x000000f37a187223 */ /* 0x080fe20000010018 */
[----:B------:R-:W-:Y:S01]  /*1110*/  SHF.L.U32 R144, R144, 0x10, RZ ;  /* 0x0000001090907819 */ /* 0x000fe200000006ff */
[----:B------:R-:W-:Y:S01]  /*1120*/  FMUL.FTZ R226, R193, R226 ;  /* 0x000000e2c1e27220 */ /* 0x000fe20000410000 */
[----:B------:R-:W-:Y:S01]  /*1130*/  SHF.L.U32 R207, R207, 0x10, RZ ;  /* 0x00000010cfcf7819 */ /* 0x000fe200000006ff */
[----:B------:R-:W-:Y:S01]  /*1140*/  FMUL.FTZ R216, R193, R216 ;  /* 0x000000d8c1d87220 */ /* 0x000fe20000410000 */
[----:B------:R-:W-:Y:S01]  /*1150*/  FADD.FTZ R203, -R124, R203 ;  /* 0x000000cb7ccb7221 */ /* 0x000fe20000010100 */
[----:B------:R-:W-:Y:S01]  /*1160*/  SHF.L.U32 R139, R206, 0x10, RZ ;  /* 0x00000010ce8b7819 */ /* 0x000fe200000006ff */
[----:B------:R-:W-:Y:S01]  /*1170*/  FMUL.FTZ R243, R96, R243 ;  /* 0x000000f360f37220 */ /* 0x000fe20000410000 */
[C---:B------:R-:W-:Y:S01]  /*1180*/  FADD.FTZ R235, -R124.reuse, R198 ;  /* 0x000000c67ceb7221 */ /* 0x040fe20000010100 */
[----:B------:R-:W-:Y:S01]  /*1190*/  FADD.FTZ R206, -R124, R123 ;  /* 0x0000007b7cce7221 */ /* 0x000fe20000010100 */
[----:B------:R-:W-:Y:S01]  /*11a0*/  SHF.L.U32 R123, R228, 0x10, RZ ;  /* 0x00000010e47b7819 */ /* 0x000fe200000006ff */
[----:B------:R-:W-:Y:S01]  /*11b0*/  FADD.FTZ R175, R212, R175 ;  /* 0x000000afd4af7221 */ /* 0x000fe20000010000 */
[-C--:B------:R-:W-:Y:S01]  /*11c0*/  FFMA.FTZ R176, R202, R212.reuse, R176 ;  /* 0x000000d4cab07223 */ /* 0x080fe200000100b0 */
[----:B------:R-:W-:Y:S01]  /*11d0*/  FMUL.FTZ R198, R99, R212 ;  /* 0x000000d463c67220 */ /* 0x000fe20000410000 */
[----:B------:R-:W-:Y:S01]  /*11e0*/  PRMT R126, R132, 0x7632, R126 ;  /* 0x00007632847e7816 */ /* 0x000fe2000000007e */
[----:B------:R-:W-:Y:S01]  /*11f0*/  FADD.FTZ R225, -R124, R199 ;  /* 0x000000c77ce17221 */ /* 0x000fe20000010100 */
[C---:B------:R-:W-:Y:S01]  /*1200*/  FMUL.FTZ R242, R193.reuse, R242 ;  /* 0x000000f2c1f27220 */ /* 0x040fe20000410000 */
[----:B------:R-:W-:Y:S01]  /*1210*/  FADD.FTZ R34, R142, R34 ;  /* 0x000000228e227221 */ /* 0x000fe20000010000 */
[-C--:B------:R-:W-:Y:S01]  /*1220*/  FFMA.FTZ R181, R226, R142.reuse, R181 ;  /* 0x0000008ee2b57223 */ /* 0x080fe200000100b5 */
[----:B------:R-:W-:Y:S01]  /*1230*/  FMUL.FTZ R228, R84, R142 ;  /* 0x0000008e54e47220 */ /* 0x000fe20000410000 */
[----:B------:R-:W-:Y:S01]  /*1240*/  FADD.FTZ R32, R144, R32 ;  /* 0x0000002090207221 */ /* 0x000fe20000010000 */
[-C--:B------:R-:W-:Y:S01]  /*1250*/  FFMA.FTZ R185, R216, R144.reuse, R185 ;  /* 0x00000090d8b97223 */ /* 0x080fe200000100b9 */
[----:B------:R-:W-:Y:S01]  /*1260*/  FMUL.FTZ R212, R80, R144 ;  /* 0x0000009050d47220 */ /* 0x000fe20000410000 */
[----:B------:R-:W-:Y:S01]  /*1270*/  PRMT R132, R138, 0x7632, R132 ;  /* 0x000076328a847816 */ /* 0x000fe20000000084 */
[----:B------:R-:W-:Y:S01]  /*1280*/  FMUL.FTZ R203, R193, R203 ;  /* 0x000000cbc1cb7220 */ /* 0x000fe20000410000 */
[----:B------:R-:W-:Y:S01]  /*1290*/  FMUL.FTZ R199, R97, R207 ;  /* 0x000000cf61c77220 */ /* 0x000fe20000410000 */
[----:B------:R-:W-:Y:S01]  /*12a0*/  FADD.FTZ R144, RZ, R243 ;  /* 0x000000f3ff907221 */ /* 0x000fe20000010000 */
[----:B------:R-:W-:Y:S01]  /*12b0*/  FFMA.FTZ R142, R122, R243, RZ ;  /* 0x000000f37a8e7223 */ /* 0x000fe200000100ff */
[----:B------:R-:W-:Y:S01]  /*12c0*/  SHF.L.U32 R210, R210, 0x10, RZ ;  /* 0x00000010d2d27819 */ /* 0x000fe200000006ff */
[----:B------:R-:W-:Y:S01]  /*12d0*/  FADD.FTZ R240, -R124, R240 ;  /* 0x000000f07cf07221 */ /* 0x000fe20000010100 */
[----:B------:R-:W-:Y:S01]  /*12e0*/  SHF.L.U32 R214, R134, 0x10, RZ ;  /* 0x0000001086d67819 */ /* 0x000fe200000006ff */
[----:B------:R-:W-:Y:S01]  /*12f0*/  FADD.FTZ R159, R241, R159 ;  /* 0x0000009ff19f7221 */ /* 0x000fe20000010000 */
[----:B------:R-:W-:Y:S01]  /*1300*/  SHF.L.U32 R125, R125, 0x10, RZ ;  /* 0x000000107d7d7819 */ /* 0x000fe200000006ff */
[-C--:B------:R-:W-:Y:S01]  /*1310*/  FFMA.FTZ R170, R242, R241.reuse, R170 ;  /* 0x000000f1f2aa7223 */ /* 0x080fe200000100aa */
[----:B------:R-:W-:Y:S01]  /*1320*/  SHF.L.U32 R132, R132, 0x10, RZ ;  /* 0x0000001084847819 */ /* 0x000fe200000006ff */
[----:B------:R-:W-:Y:S01]  /*1330*/  FMUL.FTZ R241, R98, R241 ;  /* 0x000000f162f17220 */ /* 0x000fe20000410000 */
[----:B------:R-:W-:Y:S01]  /*1340*/  FADD.FTZ R144, R144, R199 ;  /* 0x000000c790907221 */ /* 0x000fe20000010000 */
[----:B------:R-:W-:Y:S01]  /*1350*/  FFMA.FTZ R142, R203, R199, R142 ;  /* 0x000000c7cb8e7223 */ /* 0x000fe2000001008e */
[C---:B------:R-:W-:Y:S01]  /*1360*/  FADD.FTZ R220, -R124.reuse, R210 ;  /* 0x000000d27cdc7221 */ /* 0x040fe20000010100 */
[C---:B------:R-:W-:Y:S01]  /*1370*/  FADD.FTZ R210, -R124.reuse, R214 ;  /* 0x000000d67cd27221 */ /* 0x040fe20000010100 */
[----:B------:R-:W-:Y:S01]  /*1380*/  FMUL.FTZ R240, R193, R240 ;  /* 0x000000f0c1f07220 */ /* 0x000fe20000410000 */
[----:B------:R-:W-:Y:S01]  /*1390*/  FADD.FTZ R214, -R124, R125 ;  /* 0x0000007d7cd67221 */ /* 0x000fe20000010100 */
[----:B------:R-:W-:Y:S01]  /*13a0*/  FADD.FTZ R144, R144, R241 ;  /* 0x000000f190907221 */ /* 0x000fe20000010000 */
[----:B------:R-:W-:Y:S01]  /*13b0*/  FFMA.FTZ R142, R242, R241, R142 ;  /* 0x000000f1f28e7223 */ /* 0x000fe2000001008e */
[----:B------:R-:W-:Y:S01]  /*13c0*/  FADD.FTZ R125, -R124, R132 ;  /* 0x000000847c7d7221 */ /* 0x000fe20000010100 */
[----:B------:R-:W-:Y:S01]  /*13d0*/  SHF.L.U32 R132, R222, 0x10, RZ ;  /* 0x00000010de847819 */ /* 0x000fe200000006ff */
[----:B------:R-:W-:Y:S01]  /*13e0*/  FADD.FTZ R224, -R124, R224 ;  /* 0x000000e07ce07221 */ /* 0x000fe20000010100 */
[----:B------:R-:W-:Y:S01]  /*13f0*/  FADD.FTZ R158, R239, R158 ;  /* 0x0000009eef9e7221 */ /* 0x000fe20000010000 */
[-C--:B------:R-:W-:Y:S01]  /*1400*/  FFMA.FTZ R21, R240, R239.reuse, R21 ;  /* 0x000000eff0157223 */ /* 0x080fe20000010015 */
[C---:B------:R-:W-:Y:S01]  /*1410*/  FMUL.FTZ R220, R193.reuse, R220 ;  /* 0x000000dcc1dc7220 */ /* 0x040fe20000410000 */
        /* <DEDUP_REMOVED lines=40> */
[----:B------:R-:W-:Y:S01]  /*16a0*/  SHF.L.U32 R236, R236, 0x10, RZ ;  /* 0x00000010ecec7819 */ /* 0x000fe200000006ff */
        /* <DEDUP_REMOVED lines=10> */
[----:B------:R-:W-:Y:S01]  /*1750*/  SHF.L.U32 R205, R205, 0x10, RZ ;  /* 0x00000010cdcd7819 */ /* 0x000fe200000006ff */
[----:B------:R-:W-:Y:S01]  /*1760*/  FMUL.FTZ R230, R193, R230 ;  /* 0x000000e6c1e67220 */ /* 0x000fe20000410000 */
[----:B------:R-:W-:Y:S01]  /*1770*/  SHF.L.U32 R231, R231, 0x10, RZ ;  /* 0x00000010e7e77819 */ /* 0x000fe200000006ff */
[----:B------:R-:W-:Y:S01]  /*1780*/  FADD.FTZ R144, R144, R236 ;  /* 0x000000ec90907221 */ /* 0x000fe20000010000 */
[----:B------:R-:W-:Y:S01]  /*1790*/  FFMA.FTZ R142, R235, R236, R142 ;  /* 0x000000eceb8e7223 */ /* 0x000fe2000001008e */
[----:B------:R-:W-:Y:S01]  /*17a0*/  PRMT R127, R134, 0x7632, R127 ;  /* 0x00007632867f7816 */ /* 0x000fe2000000007f */
[----:B------:R-:W-:Y:S01]  /*17b0*/  FADD.FTZ R232, -R124, R205 ;  /* 0x000000cd7ce87221 */ /* 0x000fe20000010100 */
[----:B------:R-:W-:Y:S01]  /*17c0*/  PRMT R134, R136, 0x7632, R134 ;  /* 0x0000763288867816 */ /* 0x000fe20000000086 */
[----:B------:R-:W-:Y:S01]  /*17d0*/  FADD.FTZ R165, R231, R165 ;  /* 0x000000a5e7a57221 */ /* 0x000fe20000010000 */
[C---:B------:R-:W-:Y:S01]  /*17e0*/  PRMT R233, R143.reuse, 0x7632, R233 ;  /* 0x000076328fe97816 */ /* 0x040fe200000000e9 */
[-C--:B------:R-:W-:Y:S01]  /*17f0*/  FFMA.FTZ R14, R230, R231.reuse, R14 ;  /* 0x000000e7e60e7223 */ /* 0x080fe2000001000e */
[----:B------:R-:W-:Y:S01]  /*1800*/  SHF.L.U32 R136, R136, 0x10, RZ ;  /* 0x0000001088887819 */ /* 0x000fe200000006ff */
[----:B------:R-:W-:Y:S01]  /*1810*/  FADD.FTZ R227, -R124, R227 ;  /* 0x000000e37ce37221 */ /* 0x000fe20000010100 */
[----:B------:R-:W-:Y:S01]  /*1820*/  SHF.L.U32 R143, R143, 0x10, RZ ;  /* 0x000000108f8f7819 */ /* 0x000fe200000006ff */
[----:B------:R-:W-:Y:S01]  /*1830*/  FMUL.FTZ R231, R85, R231 ;  /* 0x000000e755e77220 */ /* 0x000fe20000410000 */
[----:B------:R-:W-:Y:S01]  /*1840*/  SHF.L.U32 R137, R137, 0x10, RZ ;  /* 0x0000001089897819 */ /* 0x000fe200000006ff */
[----:B------:R-:W-:Y:S01]  /*1850*/  FADD.FTZ R144, R144, R228 ;  /* 0x000000e490907221 */ /* 0x000fe20000010000 */
[----:B------:R-:W-:Y:S01]  /*1860*/  FFMA.FTZ R142, R226, R228, R142 ;  /* 0x000000e4e28e7223 */ /* 0x000fe2000001008e */
[----:B------:R-:W-:Y:S01]  /*1870*/  SHF.L.U32 R217, R138, 0x10, RZ ;  /* 0x000000108ad97819 */ /* 0x000fe200000006ff */
[----:B------:R-:W-:Y:S01]  /*1880*/  FMUL.FTZ R232, R193, R232 ;  /* 0x000000e8c1e87220 */ /* 0x000fe20000410000 */
[----:B------:R-:W-:-:S02]  /*1890*/  SHF.L.U32 R126, R126, 0x10, RZ ;  /* 0x000000107e7e7819 */ /* 0x000fc400000006ff */
[----:B------:R-:W-:Y:S01]  /*18a0*/  SHF.L.U32 R233, R233, 0x10, RZ ;  /* 0x00000010e9e97819 */ /* 0x000fe200000006ff */
[----:B------:R-:W-:Y:S01]  /*18b0*/  FADD.FTZ R138, -R124, R136 ;  /* 0x000000887c8a7221 */ /* 0x000fe20000010100 */
[----:B------:R-:W-:Y:S01]  /*18c0*/  FMUL.FTZ R227, R193, R227 ;  /* 0x000000e3c1e37220 */ /* 0x000fe20000410000 */
[----:B------:R-:W-:Y:S01]  /*18d0*/  FMUL.FTZ R229, R86, R143 ;  /* 0x0000008f56e57220 */ /* 0x000fe20000410000 */
[----:B------:R-:W-:Y:S01]  /*18e0*/  FADD.FTZ R144, R144, R231 ;  /* 0x000000e790907221 */ /* 0x000fe20000010000 */
[----:B------:R-:W-:Y:S01]  /*18f0*/  FFMA.FTZ R142, R230, R231, R142 ;  /* 0x000000e7e68e7223 */ /* 0x000fe2000001008e */
[C---:B------:R-:W-:Y:S01]  /*1900*/  FADD.FTZ R136, -R124.reuse, R137 ;  /* 0x000000897c887221 */ /* 0x040fe20000010100 */
[C---:B------:R-:W-:Y:S01]  /*1910*/  FADD.FTZ R137, -R124.reuse, R217 ;  /* 0x000000d97c897221 */ /* 0x040fe20000010100 */
        /* <DEDUP_REMOVED lines=19> */
[----:B------:R-:W-:Y:S01]  /*1a50*/  FADD.FTZ R208, -R124, R215 ;  /* 0x000000d77cd07221 */ /* 0x000fe20000010100 */
        /* <DEDUP_REMOVED lines=20> */
[--C-:B------:R-:W-:Y:S01]  /*1ba0*/  FADD.FTZ R126, -R124, R211.reuse ;  /* 0x000000d37c7e7221 */ /* 0x100fe20000010100 */
        /* <DEDUP_REMOVED lines=117> */
.L_x_4137:
[----:B0-----:R-:W-:Y:S01]  /*2300*/  FADD.FTZ R151, R125, R127 ;  /* 0x0000007f7d977221 */ /* 0x001fe20000010000 */
[----:B------:R-:W-:Y:S02]  /*2310*/  FADD.FTZ R150, R124, R126 ;  /* 0x0000007e7c967221 */ /* 0x000fe40000010000 */
[----:B------:R-:W1:Y:S02]  /*2320*/  LDC.64 R126, c[0x0][0x220] ;  /* 0x00008800ff7e7b82 */ /* 0x000e640000000a00 */
[----:B-1----:R-:W-:-:S06]  /*2330*/  IMAD.WIDE.U32 R124, R201, 0x10, R126 ;  /* 0x00000010c97c7825 */ /* 0x002fcc00078e007e */
[----:B------:R-:W2:Y:S01]  /*2340*/  LDG.E.128 R124, desc[UR4][R124.64] ;  /* 0x000000047c7c7981 */ /* 0x000ea2000c1e1d00 */
[----:B------:R-:W-:Y:S01]  /*2350*/  FMUL.FTZ R150, R150, UR11 ;  /* 0x0000000b96967c20 */ /* 0x000fe20008410000 */
[----:B------:R-:W-:Y:S01]  /*2360*/  FMUL.FTZ R151, R151, UR11 ;  /* 0x0000000b97977c20 */ /* 0x000fe20008410000 */
[C---:B-----5:R-:W-:Y:S02]  /*2370*/  LOP3.LUT P6, RZ, R120.reuse, 0xff00, RZ, 0xc0, !PT ;  /* 0x0000ff0078ff7812 */ /* 0x060fe400078cc0ff */
[----:B------:R-:W-:Y:S02]  /*2380*/  LOP3.LUT P3, RZ, R120, 0xff0000, RZ, 0xc0, !PT ;  /* 0x00ff000078ff7812 */ /* 0x000fe4000786c0ff */
[----:B------:R-:W-:Y:S02]  /*2390*/  FSEL R150, R150, RZ, !P2 ;  /* 0x000000ff96967208 */ /* 0x000fe40005000000 */
[----:B------:R-:W-:Y:S02]  /*23a0*/  ISETP.NE.U32.AND P2, PT, RZ, UR14, PT ;  /* 0x0000000eff007c0c */ /* 0x000fe4000bf45070 */
[----:B------:R-:W-:Y:S01]  /*23b0*/  LOP3.LUT P4, RZ, R120, 0xff000000, RZ, 0xc0, !PT ;  /* 0xff00000078ff7812 */ /* 0x000fe2000788c0ff */
[-CC-:B------:R-:W-:Y:S01]  /*23c0*/  FFMA.FTZ R203, R203, R151.reuse, R150.reuse ;  /* 0x00000097cbcb7223 */ /* 0x180fe20000010096 */
[-CC-:B------:R-:W-:Y:S01]  /*23d0*/  FFMA.FTZ R122, R122, R151.reuse, R150.reuse ;  /* 0x000000977a7a7223 */ /* 0x180fe20000010096 */
[-CC-:B------:R-:W-:Y:S01]  /*23e0*/  FFMA.FTZ R242, R242, R151.reuse, R150.reuse ;  /* 0x00000097f2f27223 */ /* 0x180fe20000010096 */
[----:B------:R-:W-:Y:S01]  /*23f0*/  ISETP.NE.AND.EX P2, PT, RZ, UR15, PT, P2 ;  /* 0x0000000fff007c0c */ /* 0x000fe2000bf45320 */
[----:B------:R-:W-:Y:S01]  /*2400*/  FADD.FTZ R199, R199, -R203 ;  /* 0x800000cbc7c77221 */ /* 0x000fe20000010000 */
[----:B------:R-:W-:Y:S01]  /*2410*/  FFMA.FTZ R203, R202, R151, R150 ;  /* 0x00000097cacb7223 */ /* 0x000fe20000010096 */
[----:B------:R-:W-:Y:S01]  /*2420*/  FADD.FTZ R122, R243, -R122 ;  /* 0x8000007af37a7221 */ /* 0x000fe20000010000 */
[----:B------:R-:W-:Y:S01]  /*2430*/  FADD.FTZ R202, R241, -R242 ;  /* 0x800000f2f1ca7221 */ /* 0x000fe20000010000 */
[C---:B------:R-:W-:Y:S01]  /*2440*/  FMUL.FTZ R199, R193.reuse, R199 ;  /* 0x000000c7c1c77220 */ /* 0x040fe20000410000 */
[----:B------:R-:W-:Y:S01]  /*2450*/  FADD.FTZ R203, R198, -R203 ;  /* 0x800000cbc6cb7221 */ /* 0x000fe20000010000 */
[C---:B------:R-:W-:Y:S01]  /*2460*/  @P1 PRMT R198, R100.reuse, 0x7632, R198 ;  /* 0x0000763264c61816 */ /* 0x040fe200000000c6 */
[C---:B------:R-:W-:Y:S01]  /*2470*/  FMUL.FTZ R241, R193.reuse, R122 ;  /* 0x0000007ac1f17220 */ /* 0x040fe20000410000 */
[----:B------:R-:W-:Y:S01]  /*2480*/  @P1 SHF.L.U32 R122, R100, 0x10, RZ ;  /* 0x00000010647a1819 */ /* 0x000fe200000006ff */
[----:B------:R-:W-:Y:S01]  /*2490*/  FMUL.FTZ R202, R193, R202 ;  /* 0x000000cac1ca7220 */ /* 0x000fe20000410000 */
[----:B------:R-:W-:Y:S01]  /*24a0*/  @P1 SHF.L.U32 R198, R198, 0x10, RZ ;  /* 0x00000010c6c61819 */ /* 0x000fe200000006ff */
[----:B------:R-:W-:Y:S01]  /*24b0*/  FFMA.FTZ R220, R220, R151, R150 ;  /* 0x00000097dcdc7223 */ /* 0x000fe20000010096 */
[----:B------:R-:W-:Y:S01]  /*24c0*/  MOV R243, R120 ;  /* 0x0000007800f37202 */ /* 0x000fe20000000f00 */
[----:B------:R-:W-:Y:S01]  /*24d0*/  @P1 FADD.FTZ R241, R241, R122 ;  /* 0x0000007af1f11221 */ /* 0x000fe20000010000 */
[----:B------:R-:W-:Y:S01]  /*24e0*/  FMUL.FTZ R122, R193, R203 ;  /* 0x000000cbc17a7220 */ /* 0x000fe20000410000 */
[----:B------:R-:W-:Y:S01]  /*24f0*/  @P1 FADD.FTZ R199, R199, R198 ;  /* 0x000000c6c7c71221 */ /* 0x000fe20000010000 */
[----:B------:R-:W-:Y:S01]  /*2500*/  @P1 SHF.L.U32 R198, R101, 0x10, RZ ;  /* 0x0000001065c61819 */ /* 0x000fe200000006ff */
[----:B------:R-:W-:Y:S01]  /*2510*/  FADD.FTZ R220, R132, -R220 ;  /* 0x800000dc84dc7221 */ /* 0x000fe20000010000 */
[----:B------:R-:W-:Y:S01]  /*2520*/  LOP3.LUT P5, RZ, R243, 0xff, RZ, 0xc0, !PT ;  /* 0x000000fff3ff7812 */ /* 0x000fe200078ac0ff */
[----:B------:R-:W-:Y:S01]  /*2530*/  FFMA.FTZ R240, R240, R151, R150 ;  /* 0x00000097f0f07223 */ /* 0x000fe20000010096 */
[----:B------:R-:W-:Y:S01]  /*2540*/  @P2 F2FP.BF16.F32.PACK_AB R203, RZ, R199 ;  /* 0x000000c7ffcb223e */ /* 0x000fe200000010ff */
[----:B------:R-:W-:Y:S01]  /*2550*/  @P1 FADD.FTZ R202, R202, R198 ;  /* 0x000000c6caca1221 */ /* 0x000fe20000010000 */
[----:B------:R-:W-:Y:S01]  /*2560*/  @P2 F2FP.BF16.F32.PACK_AB R198, RZ, R241 ;  /* 0x000000f1ffc6223e */ /* 0x000fe200000010ff */
[-C--:B------:R-:W-:Y:S01]  /*2570*/  FMUL.FTZ R199, R199, R194.reuse ;  /* 0x000000c2c7c77220 */ /* 0x080fe20000410000 */
[----:B------:R-:W-:Y:S01]  /*2580*/  @P1 PRMT R242, R101, 0x7632, R242 ;  /* 0x0000763265f21816 */ /* 0x000fe200000000f2 */
[----:B------:R-:W-:Y:S01]  /*2590*/  FMUL.FTZ R241, R241, R194 ;  /* 0x000000c2f1f17220 */ /* 0x000fe20000410000 */
[----:B------:R-:W-:Y:S01]  /*25a0*/  @P2 PRMT R116, R198, 0x7610, R116 ;  /* 0x00007610c6742816 */ /* 0x000fe20000000074 */
[----:B------:R-:W-:Y:S01]  /*25b0*/  FMUL.FTZ R220, R193, R220 ;  /* 0x000000dcc1dc7220 */ /* 0x000fe20000410000 */
[----:B------:R-:W-:Y:S01]  /*25c0*/  @P1 SHF.L.U32 R242, R242, 0x10, RZ ;  /* 0x00000010f2f21819 */ /* 0x000fe200000006ff */
[----:B------:R-:W-:Y:S01]  /*25d0*/  FMUL.FTZ R241, R241, UR16 ;  /* 0x00000010f1f17c20 */ /* 0x000fe20008410000 */
[----:B------:R-:W-:Y:S01]  /*25e0*/  @P2 PRMT R116, R116, 0x5410, R203 ;  /* 0x0000541074742816 */ /* 0x000fe200000000cb */
[----:B------:R-:W-:Y:S01]  /*25f0*/  FFMA.FTZ R224, R224, R151, R150 ;  /* 0x00000097e0e07223 */ /* 0x000fe20000010096 */
[----:B------:R-:W-:Y:S01]  /*2600*/  @P2 F2FP.BF16.F32.PACK_AB R198, RZ, R202 ;  /* 0x000000caffc6223e */ /* 0x000fe200000010ff */
[----:B------:R-:W-:Y:S01]  /*2610*/  @P1 FADD.FTZ R122, R122, R242 ;  /* 0x000000f27a7a1221 */ /* 0x000fe20000010000 */
[----:B------:R-:W-:Y:S01]  /*2620*/  FMUL.FTZ R242, R202, R194 ;  /* 0x000000c2caf27220 */ /* 0x000fe20000410000 */
[----:B------:R-:W-:Y:S01]  /*2630*/  FADD.FTZ R239, R239, -R240 ;  /* 0x800000f0efef7221 */ /* 0x000fe20000010000 */
[----:B------:R-:W-:Y:S01]  /*2640*/  @P2 PRMT R117, R198, 0x7610, R117 ;  /* 0x00007610c6752816 */ /* 0x000fe20000000075 */
[----:B------:R-:W-:Y:S01]  /*2650*/  HFMA2.MMA R198, -RZ, RZ, 0, 0 ;  /* 0x00000000ffc67435 */ /* 0x000fe200000001ff */
[----:B------:R-:W-:Y:S01]  /*2660*/  FMUL.FTZ R242, R242, UR16 ;  /* 0x00000010f2f27c20 */ /* 0x000fe20008410000 */
[----:B------:R-:W-:Y:S01]  /*2670*/  FADD.FTZ R221, R221, -R224 ;  /* 0x800000e0dddd7221 */ /* 0x000fe20000010000 */
[----:B------:R-:W-:Y:S01]  /*2680*/  FMUL.FTZ R224, R193, R239 ;  /* 0x000000efc1e07220 */ /* 0x000fe20000410000 */
[----:B------:R-:W-:Y:S01]  /*2690*/  FFMA.FTZ R133, R133, R151, R150 ;  /* 0x0000009785857223 */ /* 0x000fe20000010096 */
[----:B------:R-:W-:Y:S01]  /*26a0*/  @P2 F2FP.BF16.F32.PACK_AB R240, RZ, R122 ;  /* 0x0000007afff0223e */ /* 0x000fe200000010ff */
[----:B------:R-:W-:-:S02]  /*26b0*/  FMUL.FTZ R221, R193, R221 ;  /* 0x000000ddc1dd7220 */ /* 0x000fc40000410000 */
[----:B------:R-:W-:Y:S01]  /*26c0*/  FADD.FTZ R123, R123, -R133 ;  /* 0x800000857b7b7221 */ /* 0x000fe20000010000 */
[----:B------:R-:W-:Y:S01]  /*26d0*/  @P2 PRMT R117, R117, 0x5410, R240 ;  /* 0x0000541075752816 */ /* 0x000fe200000000f0 */
[----:B------:R-:W0:Y:S02]  /*26e0*/  LDC.64 R132, c[0x0][0x2f8] ;  /* 0x0000be00ff847b82 */ /* 0x000e240000000a00 */
[----:B------:R-:W-:Y:S01]  /*26f0*/  FMUL.FTZ R239, R193, R123 ;  /* 0x0000007bc1ef7220 */ /* 0x000fe20000410000 */
[----:B0-----:R-:W-:Y:S01]  /*2700*/  IMAD.WIDE.U32 R132, R201, 0x10, R132 ;  /* 0x00000010c9847825 */ /* 0x001fe200078e0084 */
[C---:B--2---:R-:W-:Y:S02]  /*2710*/  @P5 SHF.L.U32 R203, R124.reuse, 0x10, RZ ;  /* 0x000000107ccb5819 */ /* 0x044fe400000006ff */
[----:B------:R-:W-:-:S03]  /*2720*/  @P6 PRMT R124, R124, 0x7632, R124 ;  /* 0x000076327c7c6816 */ /* 0x000fc6000000007c */
[----:B------:R-:W-:Y:S01]  /*2730*/  @P5 FMUL.FTZ R198, R241, R203 ;  /* 0x000000cbf1c65220 */ /* 0x000fe20000410000 */
[----:B------:R-:W-:Y:S01]  /*2740*/  @P6 SHF.L.U32 R120, R124, 0x10, RZ ;  /* 0x000000107c786819 */ /* 0x000fe200000006ff */
[----:B------:R-:W-:Y:S01]  /*2750*/  FMUL.FTZ R124, R199, UR16 ;  /* 0x00000010c77c7c20 */ /* 0x000fe20008410000 */
[----:B------:R-:W-:Y:S02]  /*2760*/  MOV R199, RZ ;  /* 0x000000ff00c77202 */ /* 0x000fe40000000f00 */
[----:B------:R-:W-:Y:S01]  /*2770*/  CS2R R202, SRZ ;  /* 0x0000000000ca7805 */ /* 0x000fe2000001ff00 */
[----:B------:R-:W-:Y:S01]  /*2780*/  FMUL.FTZ R241, R64, R241 ;  /* 0x000000f140f17220 */ /* 0x000fe20000410000 */
[----:B------:R-:W-:Y:S01]  /*2790*/  @P6 FMUL.FTZ R199, R124, R120 ;  /* 0x000000787cc76220 */ /* 0x000fe20000410000 */
[----:B------:R-:W-:Y:S01]  /*27a0*/  @P3 SHF.L.U32 R120, R125, 0x10, RZ ;  /* 0x000000107d783819 */ /* 0x000fe200000006ff */
[----:B------:R-:W-:Y:S01]  /*27b0*/  FMUL.FTZ R124, R65, R124 ;  /* 0x0000007c417c7220 */ /* 0x000fe20000410000 */
[----:B------:R-:W-:-:S02]  /*27c0*/  @P4 PRMT R125, R125, 0x7632, R125 ;  /* 0x000076327d7d4816 */ /* 0x000fc4000000007d */
[----:B------:R-:W-:Y:S01]  /*27d0*/  FSEL R241, R241, RZ, P5 ;  /* 0x000000fff1f17208 */ /* 0x000fe20002800000 */
[----:B------:R-:W-:Y:S01]  /*27e0*/  @P3 FMUL.FTZ R202, R242, R120 ;  /* 0x00000078f2ca3220 */ /* 0x000fe20000410000 */
[----:B------:R-:W-:Y:S01]  /*27f0*/  FMUL.FTZ R120, R122, R194 ;  /* 0x000000c27a787220 */ /* 0x000fe20000410000 */
[----:B------:R-:W-:Y:S01]  /*2800*/  @P4 SHF.L.U32 R125, R125, 0x10, RZ ;  /* 0x000000107d7d4819 */ /* 0x000fe200000006ff */
[----:B------:R-:W-:Y:S01]  /*2810*/  FMUL.FTZ R242, R66, R242 ;  /* 0x000000f242f27220 */ /* 0x000fe20000410000 */
[----:B------:R-:W-:Y:S01]  /*2820*/  LOP3.LUT P5, RZ, R121, 0xff, RZ, 0xc0, !PT ;  /* 0x000000ff79ff7812 */ /* 0x000fe200078ac0ff */
[----:B------:R-:W-:-:S03]  /*2830*/  FMUL.FTZ R120, R120, UR16 ;  /* 0x0000001078787c20 */ /* 0x000fc60008410000 */
[----:B------:R-:W-:Y:S01]  /*2840*/  FSEL R242, R242, RZ, P3 ;  /* 0x000000fff2f27208 */ /* 0x000fe20001800000 */
[----:B------:R-:W-:Y:S01]  /*2850*/  FMUL.FTZ R243, R67, R120 ;  /* 0x0000007843f37220 */ /* 0x000fe20000410000 */
[----:B------:R-:W-:Y:S01]  /*2860*/  @P4 FMUL.FTZ R203, R120, R125 ;  /* 0x0000007d78cb4220 */ /* 0x000fe20000410000 */
[----:B------:R-:W-:Y:S02]  /*2870*/  FSEL R120, R124, RZ, P6 ;  /* 0x000000ff7c787208 */ /* 0x000fe40003000000 */
[----:B------:R-:W-:Y:S02]  /*2880*/  LOP3.LUT P6, RZ, R121, 0xff00, RZ, 0xc0, !PT ;  /* 0x0000ff0079ff7812 */ /* 0x000fe400078cc0ff */
[----:B------:R-:W-:Y:S02]  /*2890*/  FSEL R243, R243, RZ, P4 ;  /* 0x000000fff3f37208 */ /* 0x000fe40002000000 */
[C---:B------:R-:W-:Y:S02]  /*28a0*/  LOP3.LUT P3, RZ, R121.reuse, 0xff0000, RZ, 0xc0, !PT ;  /* 0x00ff000079ff7812 */ /* 0x040fe4000786c0ff */
[----:B------:R-:W-:-:S02]  /*28b0*/  LOP3.LUT P4, RZ, R121, 0xff000000, RZ, 0xc0, !PT ;  /* 0xff00000079ff7812 */ /* 0x000fc4000788c0ff */
[----:B------:R-:W-:Y:S02]  /*28c0*/  @P1 PRMT R121, R102, 0x7632, R121 ;  /* 0x0000763266791816 */ /* 0x000fe40000000079 */
[----:B------:R-:W-:Y:S02]  /*28d0*/  @P1 SHF.L.U32 R124, R103, 0x10, RZ ;  /* 0x00000010677c1819 */ /* 0x000fe400000006ff */
[----:B------:R-:W-:Y:S02]  /*28e0*/  @P1 SHF.L.U32 R121, R121, 0x10, RZ ;  /* 0x0000001079791819 */ /* 0x000fe400000006ff */
[----:B------:R-:W-:Y:S01]  /*28f0*/  F2FP.BF16.F32.PACK_AB R120, R120, R241 ;  /* 0x000000f17878723e */ /* 0x000fe200000010ff */
[----:B------:R-:W-:Y:S02]  /*2900*/  @P1 FADD.FTZ R221, R221, R124 ;  /* 0x0000007cdddd1221 */ /* 0x000fe40000010000 */
[----:B------:R-:W-:Y:S01]  /*2910*/  @P1 FADD.FTZ R220, R220, R121 ;  /* 0x00000079dcdc1221 */ /* 0x000fe20000010000 */
[----:B------:R-:W-:-:S02]  /*2920*/  @P1 SHF.L.U32 R121, R102, 0x10, RZ ;  /* 0x0000001066791819 */ /* 0x000fc400000006ff */
[----:B------:R-:W-:Y:S01]  /*2930*/  @P2 F2FP.BF16.F32.PACK_AB R247, RZ, R221 ;  /* 0x000000ddfff7223e */ /* 0x000fe200000010ff */
[----:B------:R-:W-:Y:S01]  /*2940*/  FMUL.FTZ R221, R221, R194 ;  /* 0x000000c2dddd7220 */ /* 0x000fe20000410000 */
[----:B------:R-:W-:Y:S01]  /*2950*/  @P2 F2FP.BF16.F32.PACK_AB R246, RZ, R220 ;  /* 0x000000dcfff6223e */ /* 0x000fe200000010ff */
[--C-:B------:R-:W-:Y:S01]  /*2960*/  @P1 FADD.FTZ R224, R224, R121.reuse ;  /* 0x00000079e0e01221 */ /* 0x100fe20000010000 */
[----:B------:R-:W-:Y:S01]  /*2970*/  @P1 PRMT R121, R103, 0x7632, R121 ;  /* 0x0000763267791816 */ /* 0x000fe20000000079 */
[----:B------:R-:W-:Y:S01]  /*2980*/  FMUL.FTZ R221, R221, UR16 ;  /* 0x00000010dddd7c20 */ /* 0x000fe20008410000 */
[----:B------:R-:W-:Y:S01]  /*2990*/  FMUL.FTZ R220, R220, R194 ;  /* 0x000000c2dcdc7220 */ /* 0x000fe20000410000 */
[----:B------:R-:W-:Y:S02]  /*29a0*/  @P2 PRMT R119, R247, 0x7610, R119 ;  /* 0x00007610f7772816 */ /* 0x000fe40000000077 */
[----:B------:R-:W-:Y:S01]  /*29b0*/  @P1 SHF.L.U32 R121, R121, 0x10, RZ ;  /* 0x0000001079791819 */ /* 0x000fe200000006ff */
[----:B------:R-:W-:Y:S01]  /*29c0*/  FMUL.FTZ R220, R220, UR16 ;  /* 0x00000010dcdc7c20 */ /* 0x000fe20008410000 */
[----:B------:R-:W-:Y:S01]  /*29d0*/  @P2 F2FP.BF16.F32.PACK_AB R123, RZ, R224 ;  /* 0x000000e0ff7b223e */ /* 0x000fe200000010ff */
[----:B------:R-:W-:-:S02]  /*29e0*/  FMUL.FTZ R224, R224, R194 ;  /* 0x000000c2e0e07220 */ /* 0x000fc40000410000 */
[----:B------:R-:W-:Y:S01]  /*29f0*/  @P1 FADD.FTZ R239, R239, R121 ;  /* 0x00000079efef1221 */ /* 0x000fe20000010000 */
[----:B------:R-:W-:Y:S01]  /*2a00*/  @P2 PRMT R118, R123, 0x7610, R118 ;  /* 0x000076107b762816 */ /* 0x000fe20000000076 */
[----:B------:R-:W-:Y:S01]  /*2a10*/  FMUL.FTZ R123, R62, R221 ;  /* 0x000000dd3e7b7220 */ /* 0x000fe20000410000 */
[----:B------:R-:W-:Y:S01]  /*2a20*/  FMUL.FTZ R224, R224, UR16 ;  /* 0x00000010e0e07c20 */ /* 0x000fe20008410000 */
[----:B------:R-:W-:Y:S01]  /*2a30*/  FMUL.FTZ R121, R61, R220 ;  /* 0x000000dc3d797220 */ /* 0x000fe20000410000 */
[----:B------:R-:W-:Y:S01]  /*2a40*/  @P2 F2FP.BF16.F32.PACK_AB R248, RZ, R239 ;  /* 0x000000effff8223e */ /* 0x000fe200000010ff */
[----:B------:R-:W-:Y:S01]  /*2a50*/  FMUL.FTZ R239, R239, R194 ;  /* 0x000000c2efef7220 */ /* 0x000fe20000410000 */
[----:B------:R-:W-:Y:S01]  /*2a60*/  FSEL R123, R123, RZ, P3 ;  /* 0x000000ff7b7b7208 */ /* 0x000fe20001800000 */
[----:B------:R-:W-:Y:S01]  /*2a70*/  FMUL.FTZ R122, R60, R224 ;  /* 0x000000e03c7a7220 */ /* 0x000fe20000410000 */
[----:B------:R-:W-:Y:S01]  /*2a80*/  FSEL R121, R121, RZ, P6 ;  /* 0x000000ff79797208 */ /* 0x000fe20003000000 */
[----:B------:R-:W-:Y:S01]  /*2a90*/  FMUL.FTZ R239, R239, UR16 ;  /* 0x00000010efef7c20 */ /* 0x000fe20008410000 */
[----:B------:R-:W-:-:S02]  /*2aa0*/  @P2 PRMT R118, R118, 0x5410, R246 ;  /* 0x0000541076762816 */ /* 0x000fc400000000f6 */
[----:B------:R-:W-:Y:S01]  /*2ab0*/  FSEL R122, R122, RZ, P5 ;  /* 0x000000ff7a7a7208 */ /* 0x000fe20002800000 */
[----:B------:R-:W-:Y:S01]  /*2ac0*/  FMUL.FTZ R124, R63, R239 ;  /* 0x000000ef3f7c7220 */ /* 0x000fe20000410000 */
[----:B------:R-:W-:Y:S02]  /*2ad0*/  @P2 PRMT R119, R119, 0x5410, R248 ;  /* 0x0000541077772816 */ /* 0x000fe400000000f8 */
[----:B------:R-:W-:Y:S02]  /*2ae0*/  F2FP.BF16.F32.PACK_AB R122, R121, R122 ;  /* 0x0000007a797a723e */ /* 0x000fe400000010ff */
[----:B------:R-:W-:Y:S02]  /*2af0*/  FSEL R124, R124, RZ, P4 ;  /* 0x000000ff7c7c7208 */ /* 0x000fe40002000000 */
[----:B------:R-:W-:Y:S02]  /*2b00*/  F2FP.BF16.F32.PACK_AB R121, R243, R242 ;  /* 0x000000f2f379723e */ /* 0x000fe400000010ff */
[----:B------:R-:W-:Y:S01]  /*2b10*/  F2FP.BF16.F32.PACK_AB R123, R124, R123 ;  /* 0x0000007b7c7b723e */ /* 0x000fe200000010ff */
[----:B------:R-:W0:Y:S08]  /*2b20*/  LDC.64 R242, c[0x0][0x220] ;  /* 0x00008800fff27b82 */ /* 0x000e300000000a00 */
[----:B------:R-:W1:Y:S02]  /*2b30*/  @P2 LDC.64 R124, c[0x0][0x308] ;  /* 0x0000c200ff7c2b82 */ /* 0x000e640000000a00 */
[----:B-1----:R-:W-:-:S05]  /*2b40*/  @P2 IMAD.WIDE.U32 R124, R201, 0x10, R124 ;  /* 0x00000010c97c2825 */ /* 0x002fca00078e007c */
[----:B------:R-:W-:Y:S04]  /*2b50*/  @P2 STG.E.128 desc[UR4][R124.64], R116 ;  /* 0x000000747c002986 */ /* 0x000fe8000c101d04 */
[----:B------:R0:W-:Y:S02]  /*2b60*/  STG.E.128 desc[UR4][R132.64], R120 ;  /* 0x0000007884007986 */ /* 0x0001e4000c101d04 */
[----:B0-----:R-:W-:-:S06]  /*2b70*/  IMAD.WIDE.U32 R120, R196, 0x10, R242 ;  /* 0x00000010c4787825 */ /* 0x001fcc00078e00f2 */
[----:B------:R-:W2:Y:S01]  /*2b80*/  LDG.E.128 R120, desc[UR4][R120.64] ;  /* 0x0000000478787981 */ /* 0x000ea2000c1e1d00 */
[----:B------:R-:W-:Y:S01]  /*2b90*/  HFMA2.MMA R201, -RZ, RZ, 0, 0 ;  /* 0x00000000ffc97435 */ /* 0x000fe200000001ff */
[----:B------:R-:W-:Y:S01]  /*2ba0*/  @P5 SHF.L.U32 R124, R126, 0x10, RZ ;  /* 0x000000107e7c5819 */ /* 0x000fe200000006ff */
[-CC-:B------:R-:W-:Y:S01]  /*2bb0*/  FFMA.FTZ R225, R225, R151.reuse, R150.reuse ;  /* 0x00000097e1e17223 */ /* 0x180fe20000010096 */
[-CC-:B------:R-:W-:Y:S01]  /*2bc0*/  FFMA.FTZ R223, R223, R151.reuse, R150.reuse ;  /* 0x00000097dfdf7223 */ /* 0x180fe20000010096 */
[----:B------:R-:W-:Y:S01]  /*2bd0*/  @P1 PRMT R125, R104, 0x7632, R125 ;  /* 0x00007632687d1816 */ /* 0x000fe2000000007d */
[----:B------:R-:W-:Y:S01]  /*2be0*/  FFMA.FTZ R234, R234, R151, R150 ;  /* 0x00000097eaea7223 */ /* 0x000fe20000010096 */
[----:B------:R-:W-:Y:S01]  /*2bf0*/  @P5 FMUL.FTZ R201, R224, R124 ;  /* 0x0000007ce0c95220 */ /* 0x000fe20000410000 */
[----:B------:R-:W-:Y:S01]  /*2c00*/  @P6 PRMT R124, R126, 0x7632, R124 ;  /* 0x000076327e7c6816 */ /* 0x000fe2000000007c */
[----:B------:R-:W-:Y:S01]  /*2c10*/  FADD.FTZ R225, R238, -R225 ;  /* 0x800000e1eee17221 */ /* 0x000fe20000010000 */
[----:B------:R-:W-:Y:S01]  /*2c20*/  MOV R224, RZ ;  /* 0x000000ff00e07202 */ /* 0x000fe20000000f00 */
[----:B------:R-:W-:Y:S01]  /*2c30*/  FADD.FTZ R223, R222, -R223 ;  /* 0x800000dfdedf7221 */ /* 0x000fe20000010000 */
[----:B------:R-:W-:Y:S01]  /*2c40*/  @P6 SHF.L.U32 R124, R124, 0x10, RZ ;  /* 0x000000107c7c6819 */ /* 0x000fe200000006ff */
[----:B------:R-:W-:Y:S01]  /*2c50*/  FADD.FTZ R237, R237, -R234 ;  /* 0x800000eaeded7221 */ /* 0x000fe20000010000 */
[----:B------:R-:W-:Y:S01]  /*2c60*/  @P1 SHF.L.U32 R125, R125, 0x10, RZ ;  /* 0x000000107d7d1819 */ /* 0x000fe200000006ff */
[----:B------:R-:W-:Y:S01]  /*2c70*/  FMUL.FTZ R126, R193, R223 ;  /* 0x000000dfc17e7220 */ /* 0x000fe20000410000 */
[----:B------:R-:W-:Y:S01]  /*2c80*/  @P1 SHF.L.U32 R132, R104, 0x10, RZ ;  /* 0x0000001068841819 */ /* 0x000fe200000006ff */
[----:B------:R-:W-:Y:S01]  /*2c90*/  @P6 FMUL.FTZ R224, R220, R124 ;  /* 0x0000007cdce06220 */ /* 0x000fe20000410000 */
[----:B------:R-:W-:Y:S01]  /*2ca0*/  HFMA2.MMA R220, -RZ, RZ, 0, 0 ;  /* 0x00000000ffdc7435 */ /* 0x000fe200000001ff */
[----:B------:R-:W-:Y:S01]  /*2cb0*/  @P3 SHF.L.U32 R124, R127, 0x10, RZ ;  /* 0x000000107f7c3819 */ /* 0x000fe200000006ff */
[----:B------:R-:W-:Y:S01]  /*2cc0*/  FMUL.FTZ R237, R193, R237 ;  /* 0x000000edc1ed7220 */ /* 0x000fe20000410000 */
[----:B------:R-:W-:Y:S01]  /*2cd0*/  LOP3.LUT P6, RZ, R182, 0xff0000, RZ, 0xc0, !PT ;  /* 0x00ff0000b6ff7812 */ /* 0x000fe200078cc0ff */
[----:B------:R-:W-:Y:S01]  /*2ce0*/  @P1 FADD.FTZ R126, R126, R132 ;  /* 0x000000847e7e1221 */ /* 0x000fe20000010000 */
[----:B------:R-:W-:Y:S01]  /*2cf0*/  FFMA.FTZ R235, R235, R151, R150 ;  /* 0x00000097ebeb7223 */ /* 0x000fe20000010096 */
[----:B------:R-:W-:Y:S01]  /*2d00*/  @P3 FMUL.FTZ R220, R221, R124 ;  /* 0x0000007cdddc3220 */ /* 0x000fe20000410000 */
[----:B------:R-:W-:Y:S01]  /*2d10*/  @P4 PRMT R124, R127, 0x7632, R124 ;  /* 0x000076327f7c4816 */ /* 0x000fe2000000007c */
[----:B------:R-:W-:Y:S01]  /*2d20*/  FMUL.FTZ R127, R193, R225 ;  /* 0x000000e1c17f7220 */ /* 0x000fe20000410000 */
[----:B------:R-:W-:Y:S01]  /*2d30*/  MOV R221, RZ ;  /* 0x000000ff00dd7202 */ /* 0x000fe20000000f00 */
[----:B------:R-:W-:Y:S01]  /*2d40*/  FADD.FTZ R236, R236, -R235 ;  /* 0x800000ebecec7221 */ /* 0x000fe20000010000 */
[----:B------:R-:W-:Y:S01]  /*2d50*/  @P4 SHF.L.U32 R124, R124, 0x10, RZ ;  /* 0x000000107c7c4819 */ /* 0x000fe200000006ff */
[----:B------:R-:W-:Y:S01]  /*2d60*/  @P1 FADD.FTZ R127, R127, R125 ;  /* 0x0000007d7f7f1221 */ /* 0x000fe20000010000 */
[----:B------:R-:W-:-:S02]  /*2d70*/  LOP3.LUT P3, RZ, R182, 0xff00, RZ, 0xc0, !PT ;  /* 0x0000ff00b6ff7812 */ /* 0x000fc4000786c0ff */
[----:B------:R-:W-:Y:S02]  /*2d80*/  CS2R R222, SRZ ;  /* 0x0000000000de7805 */ /* 0x000fe4000001ff00 */
[----:B------:R-:W-:Y:S01]  /*2d90*/  @P1 SHF.L.U32 R125, R105, 0x10, RZ ;  /* 0x00000010697d1819 */ /* 0x000fe200000006ff */
[----:B------:R-:W-:Y:S01]  /*2da0*/  @P4 FMUL.FTZ R221, R239, R124 ;  /* 0x0000007cefdd4220 */ /* 0x000fe20000410000 */
[----:B------:R-:W-:Y:S01]  /*2db0*/  MOV R124, R182 ;  /* 0x000000b6007c7202 */ /* 0x000fe20000000f00 */
[-C--:B------:R-:W-:Y:S01]  /*2dc0*/  FMUL.FTZ R133, R127, R194.reuse ;  /* 0x000000c27f857220 */ /* 0x080fe20000410000 */
[----:B------:R-:W-:Y:S01]  /*2dd0*/  LOP3.LUT P5, RZ, R182, 0xff000000, RZ, 0xc0, !PT ;  /* 0xff000000b6ff7812 */ /* 0x000fe200078ac0ff */
[--C-:B------:R-:W-:Y:S01]  /*2de0*/  @P1 FADD.FTZ R237, R237, R125.reuse ;  /* 0x0000007deded1221 */ /* 0x100fe20000010000 */
[----:B------:R-:W-:Y:S01]  /*2df0*/  LOP3.LUT P4, RZ, R124, 0xff, RZ, 0xc0, !PT ;  /* 0x000000ff7cff7812 */ /* 0x000fe2000788c0ff */
[----:B------:R-:W-:Y:S01]  /*2e00*/  FMUL.FTZ R133, R133, UR16 ;  /* 0x0000001085857c20 */ /* 0x000fe20008410000 */
[----:B------:R-:W-:Y:S01]  /*2e10*/  @P1 PRMT R124, R105, 0x7632, R124 ;  /* 0x00007632697c1816 */ /* 0x000fe2000000007c */
[----:B------:R-:W-:Y:S01]  /*2e20*/  FMUL.FTZ R234, R237, R194 ;  /* 0x000000c2edea7220 */ /* 0x000fe20000410000 */
[----:B------:R-:W-:Y:S01]  /*2e30*/  FMUL.FTZ R236, R193, R236 ;  /* 0x000000ecc1ec7220 */ /* 0x000fe20000410000 */
[----:B------:R-:W-:Y:S01]  /*2e40*/  HFMA2.MMA R182, -RZ, RZ, 0, 0 ;  /* 0x00000000ffb67435 */ /* 0x000fe200000001ff */
[----:B------:R-:W-:Y:S01]  /*2e50*/  @P1 SHF.L.U32 R124, R124, 0x10, RZ ;  /* 0x000000107c7c1819 */ /* 0x000fe200000006ff */
[----:B------:R-:W-:Y:S01]  /*2e60*/  FMUL.FTZ R234, R234, UR16 ;  /* 0x00000010eaea7c20 */ /* 0x000fe20008410000 */
[----:B------:R-:W-:Y:S01]  /*2e70*/  MOV R225, RZ ;  /* 0x000000ff00e17202 */ /* 0x000fe20000000f00 */
[-CC-:B------:R-:W-:Y:S01]  /*2e80*/  FFMA.FTZ R230, R230, R151.reuse, R150.reuse ;  /* 0x00000097e6e67223 */ /* 0x180fe20000010096 */
[-C--:B------:R-:W-:Y:S01]  /*2e90*/  FFMA.FTZ R232, R232, R151.reuse, R150 ;  /* 0x00000097e8e87223 */ /* 0x080fe20000010096 */
[----:B------:R-:W-:Y:S01]  /*2ea0*/  @P1 FADD.FTZ R236, R236, R124 ;  /* 0x0000007cecec1221 */ /* 0x000fe20000010000 */
[-C--:B------:R-:W-:Y:S01]  /*2eb0*/  FMUL.FTZ R124, R126, R194.reuse ;  /* 0x000000c27e7c7220 */ /* 0x080fe20000410000 */
[-C--:B------:R-:W-:Y:S01]  /*2ec0*/  FFMA.FTZ R226, R226, R151.reuse, R150 ;  /* 0x00000097e2e27223 */ /* 0x080fe20000010096 */
[----:B------:R-:W-:Y:S01]  /*2ed0*/  @P1 PRMT R125, R107, 0x7632, R125 ;  /* 0x000076326b7d1816 */ /* 0x000fe2000000007d */
[----:B------:R-:W-:Y:S01]  /*2ee0*/  FMUL.FTZ R235, R236, R194 ;  /* 0x000000c2eceb7220 */ /* 0x000fe20000410000 */
[----:B------:R-:W-:Y:S01]  /*2ef0*/  FMUL.FTZ R124, R124, UR16 ;  /* 0x000000107c7c7c20 */ /* 0x000fe20008410000 */
[----:B------:R-:W-:Y:S01]  /*2f00*/  FADD.FTZ R230, R231, -R230 ;  /* 0x800000e6e7e67221 */ /* 0x000fe20000010000 */
[----:B------:R-:W-:Y:S01]  /*2f10*/  FADD.FTZ R232, R233, -R232 ;  /* 0x800000e8e9e87221 */ /* 0x000fe20000010000 */
[----:B------:R-:W-:Y:S01]  /*2f20*/  FMUL.FTZ R235, R235, UR16 ;  /* 0x00000010ebeb7c20 */ /* 0x000fe20008410000 */
[----:B------:R-:W-:Y:S01]  /*2f30*/  FADD.FTZ R228, R228, -R226 ;  /* 0x800000e2e4e47221 */ /* 0x000fe20000010000 */
[----:B------:R-:W-:Y:S01]  /*2f40*/  @P1 SHF.L.U32 R125, R125, 0x10, RZ ;  /* 0x000000107d7d1819 */ /* 0x000fe200000006ff */
[----:B------:R-:W-:Y:S01]  /*2f50*/  FMUL.FTZ R226, R193, R232 ;  /* 0x000000e8c1e27220 */ /* 0x000fe20000410000 */
[-CC-:B------:R-:W-:Y:S01]  /*2f60*/  FFMA.FTZ R227, R227, R151.reuse, R150.reuse ;  /* 0x00000097e3e37223 */ /* 0x180fe20000010096 */
[----:B------:R-:W-:Y:S01]  /*2f70*/  FMUL.FTZ R228, R193, R228 ;  /* 0x000000e4c1e47220 */ /* 0x000fe20000410000 */
[----:B------:R-:W-:Y:S01]  /*2f80*/  @P2 F2FP.BF16.F32.PACK_AB R126, RZ, R126 ;  /* 0x0000007eff7e223e */ /* 0x000fe200000010ff */
[----:B------:R-:W-:Y:S01]  /*2f90*/  @P1 FADD.FTZ R226, R226, R125 ;  /* 0x0000007de2e21221 */ /* 0x000fe20000010000 */
[----:B------:R-:W-:Y:S01]  /*2fa0*/  FADD.FTZ R227, R229, -R227 ;  /* 0x800000e3e5e37221 */ /* 0x000fe20000010000 */
[----:B------:R-:W-:Y:S01]  /*2fb0*/  @P1 SHF.L.U32 R229, R106, 0x10, RZ ;  /* 0x000000106ae51819 */ /* 0x000fe200000006ff */
[----:B------:R-:W-:Y:S01]  /*2fc0*/  FFMA.FTZ R214, R214, R151, R150 ;  /* 0x00000097d6d67223 */ /* 0x000fe20000010096 */
[----:B------:R-:W-:Y:S01]  /*2fd0*/  @P2 F2FP.BF16.F32.PACK_AB R237, RZ, R237 ;  /* 0x000000edffed223e */ /* 0x000fe200000010ff */
[----:B------:R-:W-:Y:S01]  /*2fe0*/  FMUL.FTZ R227, R193, R227 ;  /* 0x000000e3c1e37220 */ /* 0x000fe20000410000 */
[----:B------:R-:W-:Y:S01]  /*2ff0*/  @P2 PRMT R116, R126, 0x7610, R116 ;  /* 0x000076107e742816 */ /* 0x000fe20000000074 */
[----:B------:R-:W-:Y:S01]  /*3000*/  @P1 FADD.FTZ R228, R228, R229 ;  /* 0x000000e5e4e41221 */ /* 0x000fe20000010000 */
[----:B------:R-:W-:Y:S01]  /*3010*/  @P2 F2FP.BF16.F32.PACK_AB R127, RZ, R127 ;  /* 0x0000007fff7f223e */ /* 0x000fe200000010ff */
[-CC-:B------:R-:W-:Y:S01]  /*3020*/  FFMA.FTZ R210, R210, R151.reuse, R150.reuse ;  /* 0x00000097d2d27223 */ /* 0x180fe20000010096 */
[----:B------:R-:W-:Y:S01]  /*3030*/  @P2 F2FP.BF16.F32.PACK_AB R236, RZ, R236 ;  /* 0x000000ecffec223e */ /* 0x000fe200000010ff */
[-CC-:B------:R-:W-:Y:S01]  /*3040*/  FFMA.FTZ R209, R209, R151.reuse, R150.reuse ;  /* 0x00000097d1d17223 */ /* 0x180fe20000010096 */
[----:B------:R-:W-:Y:S01]  /*3050*/  @P2 F2FP.BF16.F32.PACK_AB R229, RZ, R228 ;  /* 0x000000e4ffe5223e */ /* 0x000fe200000010ff */
[-CC-:B------:R-:W-:Y:S01]  /*3060*/  FFMA.FTZ R206, R206, R151.reuse, R150.reuse ;  /* 0x00000097cece7223 */ /* 0x180fe20000010096 */
[----:B------:R-:W-:Y:S01]  /*3070*/  @P2 PRMT R117, R237, 0x7610, R117 ;  /* 0x00007610ed752816 */ /* 0x000fe20000000075 */
[----:B------:R-:W-:Y:S01]  /*3080*/  FFMA.FTZ R208, R208, R151, R150 ;  /* 0x00000097d0d07223 */ /* 0x000fe20000010096 */
[----:B------:R-:W-:Y:S01]  /*3090*/  @P2 PRMT R118, R229, 0x7610, R118 ;  /* 0x00007610e5762816 */ /* 0x000fe20000000076 */
[----:B------:R-:W3:Y:S01]  /*30a0*/  LDL.LU R238, [R1+0x4] ;  /* 0x0000040001ee7983 */ /* 0x000ee20000300800 */
[----:B------:R-:W-:-:S02]  /*30b0*/  @P2 F2FP.BF16.F32.PACK_AB R229, RZ, R226 ;  /* 0x000000e2ffe5223e */ /* 0x000fc400000010ff */
[----:B------:R-:W-:Y:S02]  /*30c0*/  @P2 PRMT R116, R116, 0x5410, R127 ;  /* 0x0000541074742816 */ /* 0x000fe4000000007f */
[----:B------:R-:W-:Y:S02]  /*30d0*/  @P2 PRMT R117, R117, 0x5410, R236 ;  /* 0x0000541075752816 */ /* 0x000fe400000000ec */
[C---:B--2---:R-:W-:Y:S01]  /*30e0*/  @P4 SHF.L.U32 R132, R120.reuse, 0x10, RZ ;  /* 0x0000001078844819 */ /* 0x044fe200000006ff */
[----:B------:R-:W-:Y:S01]  /*30f0*/  FADD.FTZ R219, R219, -R214 ;  /* 0x800000d6dbdb7221 */ /* 0x000fe20000010000 */
[----:B------:R-:W-:Y:S01]  /*3100*/  @P3 PRMT R120, R120, 0x7632, R120 ;  /* 0x0000763278783816 */ /* 0x000fe20000000078 */
[----:B------:R-:W-:Y:S01]  /*3110*/  FADD.FTZ R210, R204, -R210 ;  /* 0x800000d2ccd27221 */ /* 0x000fe20000010000 */
[----:B------:R-:W-:Y:S01]  /*3120*/  FADD.FTZ R209, R205, -R209 ;  /* 0x800000d1cdd17221 */ /* 0x000fe20000010000 */
[----:B------:R-:W-:Y:S01]  /*3130*/  @P4 FMUL.FTZ R222, R124, R132 ;  /* 0x000000847cde4220 */ /* 0x000fe20000410000 */
[----:B------:R-:W-:Y:S01]  /*3140*/  @P3 SHF.L.U32 R120, R120, 0x10, RZ ;  /* 0x0000001078783819 */ /* 0x000fe200000006ff */
[----:B------:R-:W-:Y:S01]  /*3150*/  FMUL.FTZ R132, R56, R124 ;  /* 0x0000007c38847220 */ /* 0x000fe20000410000 */
[----:B------:R-:W-:Y:S01]  /*3160*/  @P1 PRMT R124, R106, 0x7632, R124 ;  /* 0x000076326a7c1816 */ /* 0x000fe2000000007c */
[----:B------:R-:W-:Y:S01]  /*3170*/  FADD.FTZ R207, R207, -R208 ;  /* 0x800000d0cfcf7221 */ /* 0x000fe20000010000 */
[----:B------:R-:W2:Y:S01]  /*3180*/  LDL.LU R237, [R1] ;  /* 0x0000000001ed7983 */ /* 0x000ea20000300800 */
[----:B------:R-:W-:Y:S01]  /*3190*/  @P3 FMUL.FTZ R223, R133, R120 ;  /* 0x0000007885df3220 */ /* 0x000fe20000410000 */
[----:B------:R-:W-:Y:S01]  /*31a0*/  @P6 SHF.L.U32 R120, R121, 0x10, RZ ;  /* 0x0000001079786819 */ /* 0x000fe200000006ff */
[----:B------:R-:W-:Y:S01]  /*31b0*/  FMUL.FTZ R133, R57, R133 ;  /* 0x0000008539857220 */ /* 0x000fe20000410000 */
[----:B------:R-:W-:-:S02]  /*31c0*/  FSEL R132, R132, RZ, P4 ;  /* 0x000000ff84847208 */ /* 0x000fc40002000000 */
[----:B------:R-:W-:Y:S01]  /*31d0*/  @P1 SHF.L.U32 R124, R124, 0x10, RZ ;  /* 0x000000107c7c1819 */ /* 0x000fe200000006ff */
[----:B------:R-:W-:Y:S01]  /*31e0*/  @P6 FMUL.FTZ R182, R234, R120 ;  /* 0x00000078eab66220 */ /* 0x000fe20000410000 */
[----:B------:R-:W-:Y:S01]  /*31f0*/  @P5 PRMT R120, R121, 0x7632, R120 ;  /* 0x0000763279785816 */ /* 0x000fe20000000078 */
[----:B------:R-:W-:Y:S01]  /*3200*/  FMUL.FTZ R234, R58, R234 ;  /* 0x000000ea3aea7220 */ /* 0x000fe20000410000 */
[----:B------:R-:W-:Y:S02]  /*3210*/  FSEL R133, R133, RZ, P3 ;  /* 0x000000ff85857208 */ /* 0x000fe40001800000 */
[----:B------:R-:W-:Y:S01]  /*3220*/  @P1 SHF.L.U32 R214, R108, 0x10, RZ ;  /* 0x000000106cd61819 */ /* 0x000fe200000006ff */
[----:B------:R-:W-:Y:S01]  /*3230*/  FMUL.FTZ R208, R193, R209 ;  /* 0x000000d1c1d07220 */ /* 0x000fe20000410000 */
[----:B------:R-:W-:Y:S01]  /*3240*/  @P5 SHF.L.U32 R120, R120, 0x10, RZ ;  /* 0x0000001078785819 */ /* 0x000fe200000006ff */
[----:B------:R-:W4:Y:S01]  /*3250*/  LDL.LU R236, [R1+0xc] ;  /* 0x00000c0001ec7983 */ /* 0x000f220000300800 */
[----:B------:R-:W-:-:S02]  /*3260*/  FSEL R234, R234, RZ, P6 ;  /* 0x000000ffeaea7208 */ /* 0x000fc40003000000 */
[----:B------:R-:W-:Y:S01]  /*3270*/  LOP3.LUT P4, RZ, R183, 0xff, RZ, 0xc0, !PT ;  /* 0x000000ffb7ff7812 */ /* 0x000fe2000788c0ff */
[----:B------:R-:W-:Y:S01]  /*3280*/  @P5 FMUL.FTZ R225, R235, R120 ;  /* 0x00000078ebe15220 */ /* 0x000fe20000410000 */
[----:B------:R-:W-:Y:S01]  /*3290*/  FMUL.FTZ R235, R59, R235 ;  /* 0x000000eb3beb7220 */ /* 0x000fe20000410000 */
[C---:B------:R-:W-:Y:S02]  /*32a0*/  LEA R120, P6, R196.reuse, UR18, 0x4 ;  /* 0x00000012c4787c11 */ /* 0x040fe4000f8c20ff */
[----:B------:R-:W-:Y:S02]  /*32b0*/  LOP3.LUT P3, RZ, R183, 0xff00, RZ, 0xc0, !PT ;  /* 0x0000ff00b7ff7812 */ /* 0x000fe4000786c0ff */
[----:B------:R-:W-:Y:S02]  /*32c0*/  FSEL R235, R235, RZ, P5 ;  /* 0x000000ffebeb7208 */ /* 0x000fe40002800000 */
[----:B------:R-:W-:Y:S02]  /*32d0*/  LEA.HI.X R121, R196, UR19, RZ, 0x4, P6 ;  /* 0x00000013c4797c11 */ /* 0x000fe4000b0f24ff */
[----:B------:R-:W-:-:S02]  /*32e0*/  LOP3.LUT P5, RZ, R183, 0xff0000, RZ, 0xc0, !PT ;  /* 0x00ff0000b7ff7812 */ /* 0x000fc400078ac0ff */
[----:B------:R-:W-:Y:S01]  /*32f0*/  LOP3.LUT P6, RZ, R183, 0xff000000, RZ, 0xc0, !PT ;  /* 0xff000000b7ff7812 */ /* 0x000fe200078cc0ff */
[----:B------:R-:W-:Y:S01]  /*3300*/  FMUL.FTZ R183, R193, R230 ;  /* 0x000000e6c1b77220 */ /* 0x000fe20000410000 */
[----:B------:R-:W-:-:S03]  /*3310*/  @P1 SHF.L.U32 R230, R107, 0x10, RZ ;  /* 0x000000106be61819 */ /* 0x000fc600000006ff */
[----:B------:R-:W-:Y:S02]  /*3320*/  @P1 FADD.FTZ R183, R183, R124 ;  /* 0x0000007cb7b71221 */ /* 0x000fe40000010000 */
[----:B------:R-:W0:Y:S01]  /*3330*/  @P2 LDC.64 R124, c[0x0][0x308] ;  /* 0x0000c200ff7c2b82 */ /* 0x000e220000000a00 */
[----:B------:R-:W-:Y:S02]  /*3340*/  @P1 FADD.FTZ R227, R227, R230 ;  /* 0x000000e6e3e31221 */ /* 0x000fe40000010000 */
[----:B------:R-:W-:-:S03]  /*3350*/  @P2 F2FP.BF16.F32.PACK_AB R126, RZ, R183 ;  /* 0x000000b7ff7e223e */ /* 0x000fc600000010ff */
[----:B------:R-:W-:Y:S01]  /*3360*/  @P2 F2FP.BF16.F32.PACK_AB R230, RZ, R227 ;  /* 0x000000e3ffe6223e */ /* 0x000fe200000010ff */
[----:B------:R-:W-:Y:S01]  /*3370*/  FMUL.FTZ R227, R227, R194 ;  /* 0x000000c2e3e37220 */ /* 0x000fe20000410000 */
[----:B------:R-:W-:Y:S02]  /*3380*/  @P2 PRMT R118, R118, 0x5410, R126 ;  /* 0x0000541076762816 */ /* 0x000fe4000000007e */
[----:B------:R-:W-:-:S04]  /*3390*/  @P2 PRMT R119, R230, 0x7610, R119 ;  /* 0x00007610e6772816 */ /* 0x000fc80000000077 */
[----:B------:R-:W-:Y:S01]  /*33a0*/  @P2 PRMT R119, R119, 0x5410, R229 ;  /* 0x0000541077772816 */ /* 0x000fe200000000e5 */
[----:B0-----:R-:W-:-:S04]  /*33b0*/  @P2 IMAD.WIDE.U32 R124, R196, 0x10, R124 ;  /* 0x00000010c47c2825 */ /* 0x001fc800078e007c */
[-C--:B------:R-:W-:Y:S01]  /*33c0*/  FMUL.FTZ R196, R228, R194.reuse ;  /* 0x000000c2e4c47220 */ /* 0x080fe20000410000 */
[----:B------:R-:W-:Y:S01]  /*33d0*/  FMUL.FTZ R228, R183, R194 ;  /* 0x000000c2b7e47220 */ /* 0x000fe20000410000 */
[----:B------:R0:W-:Y:S02]  /*33e0*/  @P2 STG.E.128 desc[UR4][R124.64], R116 ;  /* 0x000000747c002986 */ /* 0x0001e4000c101d04 */
[----:B------:R-:W-:Y:S01]  /*33f0*/  FMUL.FTZ R196, R196, UR16 ;  /* 0x00000010c4c47c20 */ /* 0x000fe20008410000 */
[----:B------:R-:W-:-:S03]  /*3400*/  FMUL.FTZ R228, R228, UR16 ;  /* 0x00000010e4e47c20 */ /* 0x000fc60008410000 */
[----:B------:R-:W-:-:S05]  /*3410*/  FMUL.FTZ R126, R52, R196 ;  /* 0x000000c4347e7220 */ /* 0x000fca0000410000 */
[----:B------:R-:W-:Y:S01]  /*3420*/  FSEL R126, R126, RZ, P4 ;  /* 0x000000ff7e7e7208 */ /* 0x000fe20002000000 */
[----:B0-----:R-:W-:Y:S01]  /*3430*/  FMUL.FTZ R124, R226, R194 ;  /* 0x000000c2e27c7220 */ /* 0x001fe20000410000 */
[----:B------:R-:W-:-:S03]  /*3440*/  FMUL.FTZ R226, R227, UR16 ;  /* 0x00000010e3e27c20 */ /* 0x000fc60008410000 */
[----:B------:R-:W-:Y:S01]  /*3450*/  FMUL.FTZ R227, R124, UR16 ;  /* 0x000000107ce37c20 */ /* 0x000fe20008410000 */
[----:B------:R-:W-:Y:S01]  /*3460*/  FMUL.FTZ R127, R54, R226 ;  /* 0x000000e2367f7220 */ /* 0x000fe20000410000 */
[----:B------:R-:W-:Y:S02]  /*3470*/  FMUL.FTZ R124, R53, R228 ;  /* 0x000000e4357c7220 */ /* 0x000fe40000410000 */
[----:B------:R-:W-:Y:S02]  /*3480*/  FMUL.FTZ R125, R55, R227 ;  /* 0x000000e3377d7220 */ /* 0x000fe40000410000 */
[----:B------:R-:W-:Y:S02]  /*3490*/  FSEL R127, R127, RZ, P5 ;  /* 0x000000ff7f7f7208 */ /* 0x000fe40002800000 */
[----:B------:R-:W-:Y:S02]  /*34a0*/  FSEL R124, R124, RZ, P3 ;  /* 0x000000ff7c7c7208 */ /* 0x000fe40001800000 */
[----:B------:R-:W-:-:S02]  /*34b0*/  FSEL R125, R125, RZ, P6 ;  /* 0x000000ff7d7d7208 */ /* 0x000fc40003000000 */
[----:B------:R-:W-:Y:S02]  /*34c0*/  F2FP.BF16.F32.PACK_AB R126, R124, R126 ;  /* 0x0000007e7c7e723e */ /* 0x000fe400000010ff */
[----:B------:R-:W-:Y:S02]  /*34d0*/  F2FP.BF16.F32.PACK_AB R127, R125, R127 ;  /* 0x0000007f7d7f723e */ /* 0x000fe400000010ff */
[----:B------:R-:W-:Y:S02]  /*34e0*/  F2FP.BF16.F32.PACK_AB R125, R235, R234 ;  /* 0x000000eaeb7d723e */ /* 0x000fe400000010ff */
[----:B------:R-:W-:Y:S01]  /*34f0*/  F2FP.BF16.F32.PACK_AB R124, R133, R132 ;  /* 0x00000084857c723e */ /* 0x000fe200000010ff */
[----:B------:R-:W-:Y:S01]  /*3500*/  IMAD.WIDE.U32 R132, R191, 0x10, R242 ;  /* 0x00000010bf847825 */ /* 0x000fe200078e00f2 */
[----:B------:R-:W-:Y:S01]  /*3510*/  HFMA2.MMA R183, -RZ, RZ, 0, 0 ;  /* 0x00000000ffb77435 */ /* 0x000fe200000001ff */
[----:B------:R-:W-:Y:S02]  /*3520*/  @P1 SHF.L.U32 R204, R110, 0x10, RZ ;  /* 0x000000106ecc1819 */ /* 0x000fe400000006ff */
[----:B------:R-:W-:Y:S01]  /*3530*/  FMUL.FTZ R209, R193, R207 ;  /* 0x000000cfc1d17220 */ /* 0x000fe20000410000 */
[----:B------:R0:W-:Y:S01]  /*3540*/  STG.E.128 desc[UR4][R120.64], R124 ;  /* 0x0000007c78007986 */ /* 0x0001e2000c101d04 */
[----:B------:R-:W-:-:S03]  /*3550*/  @P1 SHF.L.U32 R205, R111, 0x10, RZ ;  /* 0x000000106fcd1819 */ /* 0x000fc600000006ff */
[----:B------:R-:W4:Y:S04]  /*3560*/  LDL.LU R235, [R1+0x8] ;  /* 0x0000080001eb7983 */ /* 0x000f280000300800 */
[----:B0-----:R0:W3:Y:S01]  /*3570*/  LDG.E.128 R124, desc[UR4][R132.64] ;  /* 0x00000004847c7981 */ /* 0x0010e2000c1e1d00 */
[C---:B------:R-:W-:Y:S01]  /*3580*/  @P4 SHF.L.U32 R120, R122.reuse, 0x10, RZ ;  /* 0x000000107a784819 */ /* 0x040fe200000006ff */
[----:B------:R-:W-:Y:S01]  /*3590*/  @P1 FADD.FTZ R209, R209, R205 ;  /* 0x000000cdd1d11221 */ /* 0x000fe20000010000 */
[----:B------:R-:W-:Y:S01]  /*35a0*/  MOV R121, R130 ;  /* 0x0000008200797202 */ /* 0x000fe20000000f00 */
[----:B------:R-:W4:Y:S01]  /*35b0*/  LDL.LU R234, [R1+0x14] ;  /* 0x0000140001ea7983 */ /* 0x000f220000300800 */
[----:B------:R-:W-:Y:S01]  /*35c0*/  @P3 PRMT R122, R122, 0x7632, R122 ;  /* 0x000076327a7a3816 */ /* 0x000fe2000000007a */
[----:B------:R-:W-:Y:S01]  /*35d0*/  @P4 FMUL.FTZ R183, R196, R120 ;  /* 0x00000078c4b74220 */ /* 0x000fe20000410000 */
[----:B------:R-:W-:Y:S01]  /*35e0*/  LOP3.LUT P4, RZ, R121, 0xff, RZ, 0xc0, !PT ;  /* 0x000000ff79ff7812 */ /* 0x000fe2000788c0ff */
[----:B------:R-:W-:Y:S01]  /*35f0*/  HFMA2.MMA R196, -RZ, RZ, 0, 0 ;  /* 0x00000000ffc47435 */ /* 0x000fe200000001ff */
[-CC-:B------:R-:W-:Y:S01]  /*3600*/  FFMA.FTZ R121, R218, R151.reuse, R150.reuse ;  /* 0x00000097da797223 */ /* 0x180fe20000010096 */
[C---:B0-----:R-:W-:Y:S01]  /*3610*/  @P5 SHF.L.U32 R133, R123.reuse, 0x10, RZ ;  /* 0x000000107b855819 */ /* 0x041fe200000006ff */
[-CC-:B------:R-:W-:Y:S01]  /*3620*/  FFMA.FTZ R120, R216, R151.reuse, R150.reuse ;  /* 0x00000097d8787223 */ /* 0x180fe20000010096 */
[----:B------:R-:W-:Y:S01]  /*3630*/  @P6 PRMT R123, R123, 0x7632, R123 ;  /* 0x000076327b7b6816 */ /* 0x000fe2000000007b */
[----:B------:R-:W-:Y:S01]  /*3640*/  FFMA.FTZ R132, R217, R151, R150 ;  /* 0x00000097d9847223 */ /* 0x000fe20000010096 */
[----:B------:R-:W-:Y:S01]  /*3650*/  FADD.FTZ R121, R215, -R121 ;  /* 0x80000079d7797221 */ /* 0x000fe20000010000 */
[----:B------:R-:W-:Y:S01]  /*3660*/  @P3 SHF.L.U32 R122, R122, 0x10, RZ ;  /* 0x000000107a7a3819 */ /* 0x000fe200000006ff */
[----:B------:R-:W-:Y:S01]  /*3670*/  FADD.FTZ R120, R212, -R120 ;  /* 0x80000078d4787221 */ /* 0x000fe20000010000 */
[----:B------:R-:W-:Y:S01]  /*3680*/  @P6 SHF.L.U32 R123, R123, 0x10, RZ ;  /* 0x000000107b7b6819 */ /* 0x000fe200000006ff */
[----:B------:R-:W-:Y:S01]  /*3690*/  FADD.FTZ R132, R213, -R132 ;  /* 0x80000084d5847221 */ /* 0x000fe20000010000 */
[----:B------:R-:W-:-:S02]  /*36a0*/  CS2R R212, SRZ ;  /* 0x0000000000d47805 */ /* 0x000fc4000001ff00 */
[----:B------:R-:W-:Y:S01]  /*36b0*/  @P1 SHF.L.U32 R215, R109, 0x10, RZ ;  /* 0x000000106dd71819 */ /* 0x000fe200000006ff */
[----:B------:R-:W-:Y:S01]  /*36c0*/  FMUL.FTZ R121, R193, R121 ;  /* 0x00000079c1797220 */ /* 0x000fe20000410000 */
[----:B------:R-:W-:Y:S01]  /*36d0*/  @P6 FMUL.FTZ R196, R227, R123 ;  /* 0x0000007be3c46220 */ /* 0x000fe20000410000 */
[----:B------:R-:W-:Y:S01]  /*36e0*/  LOP3.LUT P6, RZ, R130, 0xff0000, RZ, 0xc0, !PT ;  /* 0x00ff000082ff7812 */ /* 0x000fe200078cc0ff */
[----:B------:R-:W-:Y:S01]  /*36f0*/  @P5 FMUL.FTZ R213, R226, R133 ;  /* 0x00000085e2d55220 */ /* 0x000fe20000410000 */
[----:B------:R-:W-:Y:S01]  /*3700*/  @P3 FMUL.FTZ R212, R228, R122 ;  /* 0x0000007ae4d43220 */ /* 0x000fe20000410000 */
[----:B------:R-:W-:Y:S01]  /*3710*/  @P1 PRMT R133, R108, 0x7632, R133 ;  /* 0x000076326c851816 */ /* 0x000fe20000000085 */
[----:B------:R-:W-:Y:S01]  /*3720*/  @P1 FADD.FTZ R121, R121, R215 ;  /* 0x000000d779791221 */ /* 0x000fe20000010000 */
[C---:B------:R-:W-:Y:S01]  /*3730*/  LOP3.LUT P3, RZ, R130.reuse, 0xff00, RZ, 0xc0, !PT ;  /* 0x0000ff0082ff7812 */ /* 0x040fe2000786c0ff */
[C---:B------:R-:W-:Y:S01]  /*3740*/  FMUL.FTZ R120, R193.reuse, R120 ;  /* 0x00000078c1787220 */ /* 0x040fe20000410000 */
[----:B------:R-:W-:Y:S01]  /*3750*/  LOP3.LUT P5, RZ, R130, 0xff000000, RZ, 0xc0, !PT ;  /* 0xff00000082ff7812 */ /* 0x000fe200078ac0ff */
[----:B------:R-:W-:Y:S01]  /*3760*/  FMUL.FTZ R122, R193, R132 ;  /* 0x00000084c17a7220 */ /* 0x000fe20000410000 */
[----:B------:R-:W-:Y:S01]  /*3770*/  @P1 SHF.L.U32 R133, R133, 0x10, RZ ;  /* 0x0000001085851819 */ /* 0x000fe200000006ff */
[-C--:B------:R-:W-:Y:S01]  /*3780*/  FMUL.FTZ R132, R121, R194.reuse ;  /* 0x000000c279847220 */ /* 0x080fe20000410000 */
[----:B------:R-:W-:Y:S01]  /*3790*/  @P1 PRMT R216, R109, 0x7632, R216 ;  /* 0x000076326dd81816 */ /* 0x000fe200000000d8 */
[----:B------:R-:W-:Y:S01]  /*37a0*/  @P1 FADD.FTZ R120, R120, R214 ;  /* 0x000000d678781221 */ /* 0x000fe20000010000 */
[----:B------:R-:W-:Y:S01]  /*37b0*/  FMUL.FTZ R123, R193, R219 ;  /* 0x000000dbc17b7220 */ /* 0x000fe20000410000 */
[----:B------:R-:W-:Y:S01]  /*37c0*/  @P1 FADD.FTZ R122, R122, R133 ;  /* 0x000000857a7a1221 */ /* 0x000fe20000010000 */
[----:B------:R-:W-:Y:S01]  /*37d0*/  @P1 SHF.L.U32 R216, R216, 0x10, RZ ;  /* 0x00000010d8d81819 */ /* 0x000fe200000006ff */
[----:B------:R-:W-:Y:S01]  /*37e0*/  FMUL.FTZ R132, R132, UR16 ;  /* 0x0000001084847c20 */ /* 0x000fe20008410000 */
[-C--:B------:R-:W-:Y:S01]  /*37f0*/  FMUL.FTZ R130, R120, R194.reuse ;  /* 0x000000c278827220 */ /* 0x080fe20000410000 */
[----:B------:R-:W-:Y:S01]  /*3800*/  CS2R R214, SRZ ;  /* 0x0000000000d67805 */ /* 0x000fe2000001ff00 */
[----:B------:R-:W-:Y:S01]  /*3810*/  FMUL.FTZ R133, R122, R194 ;  /* 0x000000c27a857220 */ /* 0x000fe20000410000 */
[----:B------:R-:W-:Y:S01]  /*3820*/  @P1 FADD.FTZ R123, R123, R216 ;  /* 0x000000d87b7b1221 */ /* 0x000fe20000010000 */
[----:B------:R-:W-:Y:S01]  /*3830*/  FMUL.FTZ R130, R130, UR16 ;  /* 0x0000001082827c20 */ /* 0x000fe20008410000 */
[--C-:B------:R-:W-:Y:S01]  /*3840*/  FADD.FTZ R226, R211, -R206.reuse ;  /* 0x800000ced3e27221 */ /* 0x100fe20000010000 */
[----:B------:R-:W-:Y:S01]  /*3850*/  @P1 PRMT R206, R110, 0x7632, R206 ;  /* 0x000076326ece1816 */ /* 0x000fe200000000ce */
[----:B------:R-:W4:Y:S01]  /*3860*/  LDL.LU R233, [R1+0x10] ;  /* 0x0000100001e97983 */ /* 0x000f220000300800 */
[----:B------:R-:W-:Y:S01]  /*3870*/  @P1 PRMT R211, R111, 0x7632, R211 ;  /* 0x000076326fd31816 */ /* 0x000fe200000000d3 */
[----:B------:R-:W-:Y:S01]  /*3880*/  FMUL.FTZ R207, R193, R226 ;  /* 0x000000e2c1cf7220 */ /* 0x000fe20000410000 */
[----:B------:R-:W-:Y:S01]  /*3890*/  @P1 SHF.L.U32 R206, R206, 0x10, RZ ;  /* 0x00000010cece1819 */ /* 0x000fe200000006ff */
[----:B------:R-:W4:Y:S01]  /*38a0*/  LDL.LU R232, [R1+0x1c] ;  /* 0x00001c0001e87983 */ /* 0x000f220000300800 */
[----:B------:R-:W-:-:S02]  /*38b0*/  @P1 SHF.L.U32 R211, R211, 0x10, RZ ;  /* 0x00000010d3d31819 */ /* 0x000fc400000006ff */
[----:B------:R-:W-:Y:S01]  /*38c0*/  @P2 F2FP.BF16.F32.PACK_AB R226, RZ, R123 ;  /* 0x0000007bffe2223e */ /* 0x000fe200000010ff */
[----:B------:R-:W-:Y:S01]  /*38d0*/  @P1 FADD.FTZ R208, R208, R206 ;  /* 0x000000ced0d01221 */ /* 0x000fe20000010000 */
[----:B------:R-:W-:Y:S01]  /*38e0*/  @P2 F2FP.BF16.F32.PACK_AB R206, RZ, R120 ;  /* 0x00000078ffce223e */ /* 0x000fe200000010ff */
[----:B------:R-:W-:Y:S01]  /*38f0*/  @P1 FADD.FTZ R207, R207, R211 ;  /* 0x000000d3cfcf1221 */ /* 0x000fe20000010000 */
[----:B------:R-:W-:Y:S01]  /*3900*/  @P2 F2FP.BF16.F32.PACK_AB R211, RZ, R121 ;  /* 0x00000079ffd3223e */ /* 0x000fe200000010ff */
[----:B------:R-:W-:Y:S01]  /*3910*/  FMUL.FTZ R205, R208, R194 ;  /* 0x000000c2d0cd7220 */ /* 0x000fe20000410000 */
[----:B------:R-:W-:Y:S01]  /*3920*/  @P2 F2FP.BF16.F32.PACK_AB R208, RZ, R208 ;  /* 0x000000d0ffd0223e */ /* 0x000fe200000010ff */
[----:B------:R-:W2:Y:S01]  /*3930*/  LDL.LU R231, [R1+0x18] ;  /* 0x0000180001e77983 */ /* 0x000ea20000300800 */
[----:B------:R-:W-:Y:S01]  /*3940*/  @P2 PRMT R116, R206, 0x7610, R116 ;  /* 0x00007610ce742816 */ /* 0x000fe20000000074 */
[----:B------:R-:W-:Y:S01]  /*3950*/  FMUL.FTZ R205, R205, UR16 ;  /* 0x00000010cdcd7c20 */ /* 0x000fe20008410000 */
[----:B------:R-:W-:Y:S01]  /*3960*/  @P2 PRMT R117, R211, 0x7610, R117 ;  /* 0x00007610d3752816 */ /* 0x000fe20000000075 */
[----:B------:R-:W4:Y:S02]  /*3970*/  LDL.LU R230, [R1+0x24] ;  /* 0x0000240001e67983 */ /* 0x000f240000300800 */
[----:B------:R-:W-:Y:S01]  /*3980*/  FMUL.FTZ R120, R45, R205 ;  /* 0x000000cd2d787220 */ /* 0x000fe20000410000 */
[----:B------:R-:W-:Y:S01]  /*3990*/  @P2 PRMT R117, R117, 0x5410, R226 ;  /* 0x0000541075752816 */ /* 0x000fe200000000e2 */
[----:B------:R-:W2:Y:S04]  /*39a0*/  LDL.LU R229, [R1+0x20] ;  /* 0x0000200001e57983 */ /* 0x000ea80000300800 */
[----:B------:R-:W2:Y:S01]  /*39b0*/  LDL.LU R228, [R1+0x2c] ;  /* 0x00002c0001e47983 */ /* 0x000ea20000300800 */
[----:B---3--:R-:W-:-:S02]  /*39c0*/  @P6 SHF.L.U32 R218, R125, 0x10, RZ ;  /* 0x000000107dda6819 */ /* 0x008fc400000006ff */
[C---:B------:R-:W-:Y:S02]  /*39d0*/  @P3 PRMT R219, R124.reuse, 0x7632, R219 ;  /* 0x000076327cdb3816 */ /* 0x040fe400000000db */
[----:B------:R-:W-:Y:S01]  /*39e0*/  @P4 SHF.L.U32 R217, R124, 0x10, RZ ;  /* 0x000000107cd94819 */ /* 0x000fe200000006ff */
[----:B------:R-:W-:Y:S01]  /*39f0*/  @P6 FMUL.FTZ R215, R132, R218 ;  /* 0x000000da84d76220 */ /* 0x000fe20000410000 */
[----:B------:R-:W-:Y:S01]  /*3a00*/  @P5 PRMT R218, R125, 0x7632, R218 ;  /* 0x000076327dda5816 */ /* 0x000fe200000000da */
[----:B------:R-:W-:Y:S01]  /*3a10*/  FMUL.FTZ R125, R133, UR16 ;  /* 0x00000010857d7c20 */ /* 0x000fe20008410000 */
[----:B------:R-:W-:Y:S01]  /*3a20*/  @P3 SHF.L.U32 R133, R219, 0x10, RZ ;  /* 0x00000010db853819 */ /* 0x000fe200000006ff */
[----:B------:R-:W-:Y:S01]  /*3a30*/  @P4 FMUL.FTZ R214, R130, R217 ;  /* 0x000000d982d64220 */ /* 0x000fe20000410000 */
[----:B------:R-:W-:Y:S01]  /*3a40*/  FMUL.FTZ R124, R123, R194 ;  /* 0x000000c27b7c7220 */ /* 0x000fe20000410000 */
[----:B------:R-:W-:Y:S02]  /*3a50*/  CS2R R216, SRZ ;  /* 0x0000000000d87805 */ /* 0x000fe4000001ff00 */
[----:B------:R-:W-:Y:S01]  /*3a60*/  @P5 SHF.L.U32 R218, R218, 0x10, RZ ;  /* 0x00000010dada5819 */ /* 0x000fe200000006ff */
[----:B------:R-:W-:Y:S01]  /*3a70*/  @P3 FMUL.FTZ R216, R125, R133 ;  /* 0x000000857dd83220 */ /* 0x000fe20000410000 */
[----:B------:R-:W-:Y:S01]  /*3a80*/  FMUL.FTZ R124, R124, UR16 ;  /* 0x000000107c7c7c20 */ /* 0x000fe20008410000 */
[----:B------:R-:W-:Y:S01]  /*3a90*/  FMUL.FTZ R133, R49, R125 ;  /* 0x0000007d31857220 */ /* 0x000fe20000410000 */
[----:B------:R-:W-:-:S02]  /*3aa0*/  FMUL.FTZ R130, R48, R130 ;  /* 0x0000008230827220 */ /* 0x000fc40000410000 */
[----:B------:R-:W-:Y:S01]  /*3ab0*/  @P5 FMUL.FTZ R217, R124, R218 ;  /* 0x000000da7cd95220 */ /* 0x000fe20000410000 */
[----:B------:R-:W-:Y:S01]  /*3ac0*/  FMUL.FTZ R218, R50, R132 ;  /* 0x0000008432da7220 */ /* 0x000fe20000410000 */
[----:B------:R-:W-:Y:S01]  /*3ad0*/  FMUL.FTZ R219, R51, R124 ;  /* 0x0000007c33db7220 */ /* 0x000fe20000410000 */
[----:B------:R-:W-:Y:S02]  /*3ae0*/  FSEL R133, R133, RZ, P3 ;  /* 0x000000ff85857208 */ /* 0x000fe40001800000 */
[----:B------:R-:W-:Y:S02]  /*3af0*/  LEA R124, P3, R191, UR18, 0x4 ;  /* 0x00000012bf7c7c11 */ /* 0x000fe4000f8620ff */
[----:B------:R-:W-:Y:S02]  /*3b00*/  FSEL R132, R130, RZ, P4 ;  /* 0x000000ff82847208 */ /* 0x000fe40002000000 */
[----:B------:R-:W-:Y:S02]  /*3b10*/  FSEL R218, R218, RZ, P6 ;  /* 0x000000ffdada7208 */ /* 0x000fe40003000000 */
[----:B------:R-:W-:-:S02]  /*3b20*/  FSEL R219, R219, RZ, P5 ;  /* 0x000000ffdbdb7208 */ /* 0x000fc40002800000 */
[----:B------:R-:W-:Y:S01]  /*3b30*/  LEA.HI.X R125, R191, UR19, RZ, 0x4, P3 ;  /* 0x00000013bf7d7c11 */ /* 0x000fe200098f24ff */
[----:B------:R-:W-:Y:S01]  /*3b40*/  FMUL.FTZ R191, R193, R210 ;  /* 0x000000d2c1bf7220 */ /* 0x000fe20000410000 */
[C---:B------:R-:W-:Y:S02]  /*3b50*/  LOP3.LUT P4, RZ, R131.reuse, 0xff, RZ, 0xc0, !PT ;  /* 0x000000ff83ff7812 */ /* 0x040fe4000788c0ff */
[----:B------:R-:W-:Y:S01]  /*3b60*/  LOP3.LUT P6, RZ, R131, 0xff00, RZ, 0xc0, !PT ;  /* 0x0000ff0083ff7812 */ /* 0x000fe200078cc0ff */
[----:B------:R-:W-:Y:S01]  /*3b70*/  @P1 FADD.FTZ R191, R191, R204 ;  /* 0x000000ccbfbf1221 */ /* 0x000fe20000010000 */
[----:B------:R-:W-:Y:S01]  /*3b80*/  LOP3.LUT P5, RZ, R131, 0xff0000, RZ, 0xc0, !PT ;  /* 0x00ff000083ff7812 */ /* 0x000fe200078ac0ff */
[-C--:B------:R-:W-:Y:S01]  /*3b90*/  FMUL.FTZ R204, R207, R194.reuse ;  /* 0x000000c2cfcc7220 */ /* 0x080fe20000410000 */
[----:B------:R-:W-:Y:S02]  /*3ba0*/  LOP3.LUT P3, RZ, R131, 0xff000000, RZ, 0xc0, !PT ;  /* 0xff00000083ff7812 */ /* 0x000fe4000786c0ff */
[----:B------:R-:W0:Y:S01]  /*3bb0*/  @P2 LDC.64 R130, c[0x0][0x308] ;  /* 0x0000c200ff822b82 */ /* 0x000e220000000a00 */
[----:B------:R-:W-:Y:S01]  /*3bc0*/  @P2 F2FP.BF16.F32.PACK_AB R227, RZ, R191 ;  /* 0x000000bfffe3223e */ /* 0x000fe200000010ff */
[----:B------:R-:W-:Y:S01]  /*3bd0*/  FMUL.FTZ R191, R191, R194 ;  /* 0x000000c2bfbf7220 */ /* 0x000fe20000410000 */
[----:B------:R-:W-:Y:S01]  /*3be0*/  FMUL.FTZ R204, R204, UR16 ;  /* 0x00000010cccc7c20 */ /* 0x000fe20008410000 */
[----:B------:R-:W-:-:S02]  /*3bf0*/  @P2 F2FP.BF16.F32.PACK_AB R210, RZ, R122 ;  /* 0x0000007affd2223e */ /* 0x000fc400000010ff */
[----:B------:R-:W-:Y:S01]  /*3c00*/  FMUL.FTZ R191, R191, UR16 ;  /* 0x00000010bfbf7c20 */ /* 0x000fe20008410000 */
[----:B------:R-:W-:Y:S01]  /*3c10*/  FMUL.FTZ R121, R47, R204 ;  /* 0x000000cc2f797220 */ /* 0x000fe20000410000 */
[----:B------:R-:W-:Y:S02]  /*3c20*/  FSEL R120, R120, RZ, P6 ;  /* 0x000000ff78787208 */ /* 0x000fe40003000000 */
[----:B------:R-:W-:Y:S01]  /*3c30*/  FMUL.FTZ R122, R44, R191 ;  /* 0x000000bf2c7a7220 */ /* 0x000fe20000410000 */
[----:B------:R-:W-:Y:S02]  /*3c40*/  @P2 F2FP.BF16.F32.PACK_AB R207, RZ, R207 ;  /* 0x000000cfffcf223e */ /* 0x000fe400000010ff */
[----:B------:R-:W-:Y:S02]  /*3c50*/  FSEL R121, R121, RZ, P3 ;  /* 0x000000ff79797208 */ /* 0x000fe40001800000 */
[----:B------:R-:W-:Y:S02]  /*3c60*/  FSEL R122, R122, RZ, P4 ;  /* 0x000000ff7a7a7208 */ /* 0x000fe40002000000 */
[----:B------:R-:W-:-:S02]  /*3c70*/  @P2 PRMT R118, R227, 0x7610, R118 ;  /* 0x00007610e3762816 */ /* 0x000fc40000000076 */
[----:B------:R-:W-:Y:S01]  /*3c80*/  F2FP.BF16.F32.PACK_AB R122, R120, R122 ;  /* 0x0000007a787a723e */ /* 0x000fe200000010ff */
[----:B------:R-:W3:Y:S01]  /*3c90*/  LDL.LU R227, [R1+0x28] ;  /* 0x0000280001e37983 */ /* 0x000ee20000300800 */
[----:B------:R-:W-:Y:S02]  /*3ca0*/  @P2 PRMT R116, R116, 0x5410, R210 ;  /* 0x0000541074742816 */ /* 0x000fe400000000d2 */
[----:B------:R-:W-:Y:S01]  /*3cb0*/  @P2 PRMT R118, R118, 0x5410, R208 ;  /* 0x0000541076762816 */ /* 0x000fe200000000d0 */
[----:B0-----:R-:W-:-:S04]  /*3cc0*/  @P2 IMAD.WIDE.U32 R130, R192, 0x10, R130 ;  /* 0x00000010c0822825 */ /* 0x001fc800078e0082 */
[----:B------:R-:W-:Y:S01]  /*3cd0*/  FMUL.FTZ R192, R209, R194 ;  /* 0x000000c2d1c07220 */ /* 0x000fe20000410000 */
[----:B------:R-:W-:Y:S01]  /*3ce0*/  @P2 F2FP.BF16.F32.PACK_AB R209, RZ, R209 ;  /* 0x000000d1ffd1223e */ /* 0x000fe200000010ff */
[----:B------:R-:W3:Y:S01]  /*3cf0*/  LDL.LU R226, [R1+0x34] ;  /* 0x0000340001e27983 */ /* 0x000ee20000300800 */
[----:B------:R-:W-:Y:S01]  /*3d00*/  F2FP.BF16.F32.PACK_AB R120, R133, R132 ;  /* 0x000000848578723e */ /* 0x000fe200000010ff */
[----:B------:R-:W-:Y:S01]  /*3d10*/  FMUL.FTZ R192, R192, UR16 ;  /* 0x00000010c0c07c20 */ /* 0x000fe20008410000 */
[----:B------:R-:W-:Y:S01]  /*3d20*/  @P2 PRMT R119, R209, 0x7610, R119 ;  /* 0x00007610d1772816 */ /* 0x000fe20000000077 */
[----:B------:R-:W-:-:S04]  /*3d30*/  IMAD.WIDE.U32 R132, R162, 0x10, R242 ;  /* 0x00000010a2847825 */ /* 0x000fc800078e00f2 */
[----:B------:R-:W-:Y:S01]  /*3d40*/  FMUL.FTZ R123, R46, R192 ;  /* 0x000000c02e7b7220 */ /* 0x000fe20000410000 */
[----:B------:R-:W-:-:S04]  /*3d50*/  @P2 PRMT R119, R119, 0x5410, R207 ;  /* 0x0000541077772816 */ /* 0x000fc800000000cf */
[----:B------:R-:W-:-:S04]  /*3d60*/  FSEL R123, R123, RZ, P5 ;  /* 0x000000ff7b7b7208 */ /* 0x000fc80002800000 */
[----:B------:R-:W-:Y:S02]  /*3d70*/  F2FP.BF16.F32.PACK_AB R123, R121, R123 ;  /* 0x0000007b797b723e */ /* 0x000fe400000010ff */
[----:B------:R-:W-:Y:S01]  /*3d80*/  F2FP.BF16.F32.PACK_AB R121, R219, R218 ;  /* 0x000000dadb79723e */ /* 0x000fe200000010ff */
[----:B------:R-:W-:Y:S04]  /*3d90*/  @P2 STG.E.128 desc[UR4][R130.64], R116 ;  /* 0x0000007482002986 */ /* 0x000fe8000c101d04 */
[----:B------:R0:W-:Y:S04]  /*3da0*/  STG.E.128 desc[UR4][R124.64], R120 ;  /* 0x000000787c007986 */ /* 0x0001e8000c101d04 */
[----:B------:R-:W3:Y:S04]  /*3db0*/  LDL.LU R219, [R1+0x30] ;  /* 0x0000300001db7983 */ /* 0x000ee80000300800 */
[----:B------:R-:W3:Y:S04]  /*3dc0*/  LDL.LU R218, [R1+0x3c] ;  /* 0x00003c0001da7983 */ /* 0x000ee80000300800 */
[----:B------:R-:W3:Y:S04]  /*3dd0*/  LDL.LU R211, [R1+0x38] ;  /* 0x0000380001d37983 */ /* 0x000ee80000300800 */
[----:B------:R-:W3:Y:S04]  /*3de0*/  LDL.LU R210, [R1+0x44] ;  /* 0x0000440001d27983 */ /* 0x000ee80000300800 */
[----:B0-----:R0:W3:Y:S04]  /*3df0*/  LDG.E.128 R120, desc[UR4][R132.64] ;  /* 0x0000000484787981 */ /* 0x0010e8000c1e1d00 */
[----:B------:R-:W3:Y:S01]  /*3e00*/  LDL.LU R209, [R1+0x40] ;  /* 0x0000400001d17983 */ /* 0x000ee20000300800 */
[----:B------:R-:W-:-:S02]  /*3e10*/  @P4 SHF.L.U32 R208, R126, 0x10, RZ ;  /* 0x000000107ed04819 */ /* 0x000fc400000006ff */
[----:B------:R-:W-:-:S03]  /*3e20*/  MOV R206, RZ ;  /* 0x000000ff00ce7202 */ /* 0x000fc60000000f00 */
[----:B------:R-:W-:Y:S01]  /*3e30*/  @P4 FMUL.FTZ R206, R191, R208 ;  /* 0x000000d0bfce4220 */ /* 0x000fe20000410000 */
[-CC-:B------:R-:W-:Y:S01]  /*3e40*/  FFMA.FTZ R208, R141, R151.reuse, R150.reuse ;  /* 0x000000978dd07223 */ /* 0x180fe20000010096 */
[-CC-:B------:R-:W-:Y:S01]  /*3e50*/  FFMA.FTZ R142, R142, R151.reuse, R150.reuse ;  /* 0x000000978e8e7223 */ /* 0x180fe20000010096 */
[-C--:B------:R-:W-:Y:S02]  /*3e60*/  FFMA.FTZ R144, R144, R151.reuse, R150 ;  /* 0x0000009790907223 */ /* 0x080fe40000010096 */
[----:B------:R-:W-:Y:S01]  /*3e70*/  FADD.FTZ R208, R139, -R208 ;  /* 0x800000d08bd07221 */ /* 0x000fe20000010000 */
[C---:B------:R-:W-:Y:S01]  /*3e80*/  @P1 SHF.L.U32 R124, R112.reuse, 0x10, RZ ;  /* 0x00000010707c1819 */ /* 0x040fe200000006ff */
[-C--:B------:R-:W-:Y:S01]  /*3e90*/  FFMA.FTZ R135, R135, R151.reuse, R150 ;  /* 0x0000009787877223 */ /* 0x080fe20000010096 */
[----:B------:R-:W-:Y:S01]  /*3ea0*/  @P1 PRMT R125, R112, 0x7632, R125 ;  /* 0x00007632707d1816 */ /* 0x000fe2000000007d */
[----:B------:R-:W-:Y:S01]  /*3eb0*/  FMUL.FTZ R131, R193, R208 ;  /* 0x000000d0c1837220 */ /* 0x000fe20000410000 */
[----:B------:R-:W-:Y:S01]  /*3ec0*/  @P1 PRMT R126, R113, 0x7632, R126 ;  /* 0x00007632717e1816 */ /* 0x000fe2000000007e */
[----:B------:R-:W-:Y:S01]  /*3ed0*/  FADD.FTZ R142, R143, -R142 ;  /* 0x8000008e8f8e7221 */ /* 0x000fe20000010000 */
[----:B------:R-:W-:Y:S01]  /*3ee0*/  FADD.FTZ R144, R145, -R144 ;  /* 0x8000009091907221 */ /* 0x000fe20000010000 */
[-CC-:B------:R-:W-:Y:S01]  /*3ef0*/  FFMA.FTZ R141, R140, R151.reuse, R150.reuse ;  /* 0x000000978c8d7223 */ /* 0x180fe20000010096 */
[----:B------:R-:W-:Y:S01]  /*3f00*/  FFMA.FTZ R137, R137, R151, R150 ;  /* 0x0000009789897223 */ /* 0x000fe20000010096 */
[----:B------:R-:W-:Y:S01]  /*3f10*/  @P1 FADD.FTZ R131, R131, R124 ;  /* 0x0000007c83831221 */ /* 0x000fe20000010000 */
[----:B------:R-:W-:Y:S01]  /*3f20*/  FADD.FTZ R134, R134, -R135 ;  /* 0x8000008786867221 */ /* 0x000fe20000010000 */
[----:B------:R-:W-:Y:S01]  /*3f30*/  @P1 SHF.L.U32 R130, R125, 0x10, RZ ;  /* 0x000000107d821819 */ /* 0x000fe200000006ff */
[C---:B------:R-:W-:Y:S01]  /*3f40*/  FMUL.FTZ R135, R193.reuse, R142 ;  /* 0x0000008ec1877220 */ /* 0x040fe20000410000 */
[----:B------:R-:W-:Y:S01]  /*3f50*/  @P1 SHF.L.U32 R124, R126, 0x10, RZ ;  /* 0x000000107e7c1819 */ /* 0x000fe200000006ff */
[----:B0-----:R-:W-:Y:S01]  /*3f60*/  FMUL.FTZ R133, R193, R144 ;  /* 0x00000090c1857220 */ /* 0x001fe20000410000 */
[----:B------:R-:W-:Y:S01]  /*3f70*/  FADD.FTZ R138, R138, -R141 ;  /* 0x8000008d8a8a7221 */ /* 0x000fe20000010000 */
[----:B------:R-:W-:Y:S01]  /*3f80*/  FADD.FTZ R136, R136, -R137 ;  /* 0x8000008988887221 */ /* 0x000fe20000010000 */
[----:B------:R-:W-:Y:S01]  /*3f90*/  @P1 FADD.FTZ R135, R135, R130 ;  /* 0x0000008287871221 */ /* 0x000fe20000010000 */
[----:B------:R-:W-:Y:S01]  /*3fa0*/  @P1 FADD.FTZ R133, R133, R124 ;  /* 0x0000007c85851221 */ /* 0x000fe20000010000 */
[----:B------:R-:W-:Y:S01]  /*3fb0*/  MOV R207, R128 ;  /* 0x0000008000cf7202 */ /* 0x000fe20000000f00 */
[----:B------:R-:W-:Y:S01]  /*3fc0*/  FMUL.FTZ R143, R193, R138 ;  /* 0x0000008ac18f7220 */ /* 0x000fe20000410000 */
[----:B------:R-:W-:Y:S01]  /*3fd0*/  @P1 SHF.L.U32 R132, R113, 0x10, RZ ;  /* 0x0000001071841819 */ /* 0x000fe200000006ff */
[----:B------:R-:W-:Y:S01]  /*3fe0*/  FMUL.FTZ R141, R193, R136 ;  /* 0x00000088c18d7220 */ /* 0x000fe20000410000 */
[----:B------:R-:W-:-:S02]  /*3ff0*/  @P1 SHF.L.U32 R130, R114, 0x10, RZ ;  /* 0x0000001072821819 */ /* 0x000fc400000006ff */
[----:B------:R-:W-:Y:S01]  /*4000*/  @P6 PRMT R124, R126, 0x7632, R124 ;  /* 0x000076327e7c6816 */ /* 0x000fe2000000007c */
[----:B------:R-:W-:Y:S01]  /*4010*/  HFMA2.MMA R126, -RZ, RZ, 0, 0 ;  /* 0x00000000ff7e7435 */ /* 0x000fe200000001ff */
[----:B------:R-:W-:Y:S01]  /*4020*/  @P1 PRMT R125, R114, 0x7632, R125 ;  /* 0x00007632727d1816 */ /* 0x000fe2000000007d */
[----:B------:R-:W-:Y:S01]  /*4030*/  FFMA.FTZ R146, R146, R151, R150 ;  /* 0x0000009792927223 */ /* 0x000fe20000010096 */
[----:B------:R-:W-:Y:S01]  /*4040*/  LOP3.LUT P4, RZ, R207, 0xff, RZ, 0xc0, !PT ;  /* 0x000000ffcfff7812 */ /* 0x000fe2000788c0ff */
[----:B------:R-:W-:Y:S01]  /*4050*/  @P1 FADD.FTZ R143, R143, R132 ;  /* 0x000000848f8f1221 */ /* 0x000fe20000010000 */
[----:B------:R-:W-:Y:S01]  /*4060*/  @P6 SHF.L.U32 R124, R124, 0x10, RZ ;  /* 0x000000107c7c6819 */ /* 0x000fe200000006ff */
[--C-:B------:R-:W-:Y:S01]  /*4070*/  @P1 FADD.FTZ R141, R141, R130.reuse ;  /* 0x000000828d8d1221 */ /* 0x100fe20000010000 */
[----:B------:R-:W-:Y:S02]  /*4080*/  @P1 SHF.L.U32 R132, R125, 0x10, RZ ;  /* 0x000000107d841819 */ /* 0x000fe400000006ff */
[----:B------:R-:W-:Y:S01]  /*4090*/  @P3 PRMT R130, R127, 0x7632, R130 ;  /* 0x000076327f823816 */ /* 0x000fe20000000082 */
[----:B------:R-:W-:Y:S01]  /*40a0*/  FADD.FTZ R146, R147, -R146 ;  /* 0x8000009293927221 */ /* 0x000fe20000010000 */
[----:B------:R-:W-:Y:S01]  /*40b0*/  @P5 SHF.L.U32 R125, R127, 0x10, RZ ;  /* 0x000000107f7d5819 */ /* 0x000fe200000006ff */
[----:B------:R-:W-:Y:S01]  /*40c0*/  @P6 FMUL.FTZ R126, R205, R124 ;  /* 0x0000007ccd7e6220 */ /* 0x000fe20000410000 */
[----:B------:R-:W-:Y:S01]  /*40d0*/  HFMA2.MMA R127, -RZ, RZ, 0, 0 ;  /* 0x00000000ff7f7435 */ /* 0x000fe200000001ff */
[----:B------:R-:W-:-:S02]  /*40e0*/  @P3 SHF.L.U32 R145, R130, 0x10, RZ ;  /* 0x0000001082913819 */ /* 0x000fc400000006ff */
[----:B------:R-:W-:Y:S01]  /*40f0*/  LOP3.LUT P6, RZ, R128, 0xff0000, RZ, 0xc0, !PT ;  /* 0x00ff000080ff7812 */ /* 0x000fe200078cc0ff */
[----:B------:R-:W-:Y:S01]  /*4100*/  FMUL.FTZ R137, R193, R146 ;  /* 0x00000092c1897220 */ /* 0x000fe20000410000 */
[----:B------:R-:W-:Y:S01]  /*4110*/  MOV R140, RZ ;  /* 0x000000ff008c7202 */ /* 0x000fe20000000f00 */
[----:B------:R-:W-:Y:S01]  /*4120*/  @P5 FMUL.FTZ R140, R192, R125 ;  /* 0x0000007dc08c5220 */ /* 0x000fe20000410000 */
[----:B------:R-:W-:Y:S01]  /*4130*/  FMUL.FTZ R124, R131, R194 ;  /* 0x000000c2837c7220 */ /* 0x000fe20000410000 */
[----:B------:R-:W-:Y:S01]  /*4140*/  LOP3.LUT P5, RZ, R129, 0xff, RZ, 0xc0, !PT ;  /* 0x000000ff81ff7812 */ /* 0x000fe200078ac0ff */
[----:B------:R-:W-:Y:S01]  /*4150*/  FFMA.FTZ R148, R148, R151, R150 ;  /* 0x0000009794947223 */ /* 0x000fe20000010096 */
[----:B------:R-:W-:Y:S01]  /*4160*/  FMUL.FTZ R139, R193, R134 ;  /* 0x00000086c18b7220 */ /* 0x000fe20000410000 */
[----:B------:R-:W-:Y:S01]  /*4170*/  @P3 FMUL.FTZ R127, R204, R145 ;  /* 0x00000091cc7f3220 */ /* 0x000fe20000410000 */
[----:B------:R-:W-:Y:S01]  /*4180*/  FMUL.FTZ R125, R143, R194 ;  /* 0x000000c28f7d7220 */ /* 0x000fe20000410000 */
[----:B------:R-:W-:Y:S01]  /*4190*/  @P1 SHF.L.U32 R134, R115, 0x10, RZ ;  /* 0x0000001073861819 */ /* 0x000fe200000006ff */
[--C-:B------:R-:W-:Y:S01]  /*41a0*/  @P1 FADD.FTZ R137, R137, R132.reuse ;  /* 0x0000008489891221 */ /* 0x100fe20000010000 */
[----:B------:R-:W-:Y:S01]  /*41b0*/  FMUL.FTZ R145, R124, UR16 ;  /* 0x000000107c917c20 */ /* 0x000fe20008410000 */
[----:B------:R-:W-:Y:S01]  /*41c0*/  @P1 PRMT R132, R115, 0x7632, R132 ;  /* 0x0000763273841816 */ /* 0x000fe20000000084 */
[----:B------:R-:W-:Y:S01]  /*41d0*/  FADD.FTZ R148, R149, -R148 ;  /* 0x8000009495947221 */ /* 0x000fe20000010000 */
[----:B------:R-:W-:Y:S01]  /*41e0*/  FMUL.FTZ R147, R125, UR16 ;  /* 0x000000107d937c20 */ /* 0x000fe20008410000 */
[----:B------:R-:W-:Y:S01]  /*41f0*/  @P1 FADD.FTZ R139, R139, R134 ;  /* 0x000000868b8b1221 */ /* 0x000fe20000010000 */
[----:B------:R-:W-:Y:S01]  /*4200*/  @P1 SHF.L.U32 R132, R132, 0x10, RZ ;  /* 0x0000001084841819 */ /* 0x000fe200000006ff */
[----:B------:R-:W-:Y:S01]  /*4210*/  FMUL.FTZ R193, R193, R148 ;  /* 0x00000094c1c17220 */ /* 0x000fe20000410000 */
[----:B------:R-:W-:Y:S01]  /*4220*/  MOV R136, RZ ;  /* 0x000000ff00887202 */ /* 0x000fe20000000f00 */
[----:B------:R-:W-:Y:S01]  /*4230*/  HFMA2.MMA R134, -RZ, RZ, 0, 0 ;  /* 0x00000000ff867435 */ /* 0x000fe200000001ff */
[----:B------:R-:W-:Y:S01]  /*4240*/  FMUL.FTZ R138, R141, R194 ;  /* 0x000000c28d8a7220 */ /* 0x000fe20000410000 */
[----:B------:R-:W-:Y:S01]  /*4250*/  @P1 FADD.FTZ R193, R193, R132 ;  /* 0x00000084c1c11221 */ /* 0x000fe20000010000 */
[----:B------:R-:W-:-:S02]  /*4260*/  LOP3.LUT P1, RZ, R128, 0xff00, RZ, 0xc0, !PT ;  /* 0x0000ff0080ff7812 */ /* 0x000fc4000782c0ff */
[----:B------:R-:W-:Y:S01]  /*4270*/  FMUL.FTZ R138, R138, UR16 ;  /* 0x000000108a8a7c20 */ /* 0x000fe20008410000 */
[----:B------:R-:W-:Y:S02]  /*4280*/  LOP3.LUT P3, RZ, R128, 0xff000000, RZ, 0xc0, !PT ;  /* 0xff00000080ff7812 */ /* 0x000fe4000786c0ff */
[----:B------:R-:W-:Y:S01]  /*4290*/  MOV R132, RZ ;  /* 0x000000ff00847202 */ /* 0x000fe20000000f00 */
[----:B----4-:R-:W-:Y:S01]  /*42a0*/  FADD.FTZ R230, R140, R230 ;  /* 0x000000e68ce67221 */ /* 0x010fe20000010000 */
[----:B------:R-:W-:Y:S01]  /*42b0*/  HFMA2.MMA R140, -RZ, RZ, 0, 0 ;  /* 0x00000000ff8c7435 */ /* 0x000fe200000001ff */
[----:B------:R-:W-:Y:S01]  /*42c0*/  @P2 F2FP.BF16.F32.PACK_AB R144, RZ, R137 ;  /* 0x00000089ff90223e */ /* 0x000fe200000010ff */
[----:B------:R-:W-:Y:S01]  /*42d0*/  FMUL.FTZ R137, R137, R194 ;  /* 0x000000c289897220 */ /* 0x000fe20000410000 */
[----:B------:R-:W-:-:S03]  /*42e0*/  @P2 F2FP.BF16.F32.PACK_AB R131, RZ, R131 ;  /* 0x00000083ff83223e */ /* 0x000fc600000010ff */
[----:B------:R-:W-:Y:S01]  /*42f0*/  FMUL.FTZ R150, R137, UR16 ;  /* 0x0000001089967c20 */ /* 0x000fe20008410000 */
[----:B--2---:R-:W-:Y:S01]  /*4300*/  FADD.FTZ R231, R126, R231 ;  /* 0x000000e77ee77221 */ /* 0x004fe20000010000 */
[----:B------:R-:W-:Y:S02]  /*4310*/  @P2 PRMT R116, R131, 0x7610, R116 ;  /* 0x0000761083742816 */ /* 0x000fe40000000074 */
[----:B------:R-:W-:Y:S01]  /*4320*/  FMUL.FTZ R126, R37, R150 ;  /* 0x00000096257e7220 */ /* 0x000fe20000410000 */
[----:B------:R-:W-:Y:S01]  /*4330*/  FADD.FTZ R238, R213, R238 ;  /* 0x000000eed5ee7221 */ /* 0x000fe20000010000 */
[----:B------:R-:W-:Y:S01]  /*4340*/  FADD.FTZ R237, R196, R237 ;  /* 0x000000edc4ed7221 */ /* 0x000fe20000010000 */
[----:B------:R-:W-:Y:S01]  /*4350*/  FADD.FTZ R236, R214, R236 ;  /* 0x000000ecd6ec7221 */ /* 0x000fe20000010000 */
[----:B------:R-:W-:Y:S01]  /*4360*/  FADD.FTZ R234, R215, R234 ;  /* 0x000000ead7ea7221 */ /* 0x000fe20000010000 */
[----:B------:R-:W-:Y:S01]  /*4370*/  FADD.FTZ R232, R206, R232 ;  /* 0x000000e8cee87221 */ /* 0x000fe20000010000 */
[----:B------:R-:W-:Y:S01]  /*4380*/  FADD.FTZ R250, R182, R250 ;  /* 0x000000fab6fa7221 */ /* 0x000fe20000010000 */
[----:B------:R0:W-:Y:S01]  /*4390*/  STL [R1+0x4], R238 ;  /* 0x000004ee01007387 */ /* 0x0001e20000100800 */
[----:B------:R-:W-:Y:S01]  /*43a0*/  FADD.FTZ R235, R216, R235 ;  /* 0x000000ebd8eb7221 */ /* 0x000fe20000010000 */
[----:B------:R-:W-:Y:S01]  /*43b0*/  FADD.FTZ R229, R127, R229 ;  /* 0x000000e57fe57221 */ /* 0x000fe20000010000 */
[----:B------:R-:W-:Y:S01]  /*43c0*/  HFMA2.MMA R137, -RZ, RZ, 0, 0 ;  /* 0x00000000ff897435 */ /* 0x000fe200000001ff */
[----:B------:R0:W-:Y:S01]  /*43d0*/  STL [R1], R237 ;  /* 0x000000ed01007387 */ /* 0x0001e20000100800 */
[----:B------:R-:W-:Y:S01]  /*43e0*/  FADD.FTZ R233, R217, R233 ;  /* 0x000000e9d9e97221 */ /* 0x000fe20000010000 */
[----:B------:R-:W-:-:S02]  /*43f0*/  @P2 F2FP.BF16.F32.PACK_AB R143, RZ, R143 ;  /* 0x0000008fff8f223e */ /* 0x000fc400000010ff */
[----:B------:R0:W-:Y:S01]  /*4400*/  STL [R1+0xc], R236 ;  /* 0x00000cec01007387 */ /* 0x0001e20000100800 */
[----:B------:R-:W-:-:S03]  /*4410*/  @P2 F2FP.BF16.F32.PACK_AB R141, RZ, R141 ;  /* 0x0000008dff8d223e */ /* 0x000fc600000010ff */
[----:B------:R0:W-:Y:S01]  /*4420*/  STL [R1+0x14], R234 ;  /* 0x000014ea01007387 */ /* 0x0001e20000100800 */
[----:B------:R-:W-:-:S03]  /*4430*/  @P2 PRMT R117, R143, 0x7610, R117 ;  /* 0x000076108f752816 */ /* 0x000fc60000000075 */
[----:B------:R0:W-:Y:S01]  /*4440*/  STL [R1+0x1c], R232 ;  /* 0x00001ce801007387 */ /* 0x0001e20000100800 */
[----:B------:R-:W-:-:S03]  /*4450*/  @P2 PRMT R118, R141, 0x7610, R118 ;  /* 0x000076108d762816 */ /* 0x000fc60000000076 */
[----:B------:R0:W-:Y:S04]  /*4460*/  STL [R1+0x24], R230 ;  /* 0x000024e601007387 */ /* 0x0001e80000100800 */
[----:B------:R0:W-:Y:S04]  /*4470*/  STL [R1+0x8], R235 ;  /* 0x000008eb01007387 */ /* 0x0001e80000100800 */
[----:B------:R0:W-:Y:S01]  /*4480*/  STL [R1+0x10], R233 ;  /* 0x000010e901007387 */ /* 0x0001e20000100800 */
[----:B------:R-:W-:-:S03]  /*4490*/  @P2 PRMT R118, R118, 0x5410, R144 ;  /* 0x0000541076762816 */ /* 0x000fc60000000090 */
[----:B------:R0:W-:Y:S04]  /*44a0*/  STL [R1+0x18], R231 ;  /* 0x000018e701007387 */ /* 0x0001e80000100800 */
[----:B------:R0:W-:Y:S01]  /*44b0*/  STL [R1+0x20], R229 ;  /* 0x000020e501007387 */ /* 0x0001e20000100800 */
        /* <DEDUP_REMOVED lines=13> */
[----:B---3--:R-:W-:-:S02]  /*4590*/  @P4 SHF.L.U32 R124, R120, 0x10, RZ ;  /* 0x00000010787c4819 */ /* 0x008fc400000006ff */
[----:B------:R-:W-:-:S03]  /*45a0*/  @P6 SHF.L.U32 R130, R121, 0x10, RZ ;  /* 0x0000001079826819 */ /* 0x000fc600000006ff */
[----:B------:R-:W-:Y:S01]  /*45b0*/  @P4 FMUL.FTZ R136, R145, R124 ;  /* 0x0000007c91884220 */ /* 0x000fe20000410000 */
[----:B------:R-:W-:Y:S01]  /*45c0*/  FMUL.FTZ R124, R42, R147 ;  /* 0x000000932a7c7220 */ /* 0x000fe20000410000 */
[----:B------:R-:W-:Y:S01]  /*45d0*/  @P5 SHF.L.U32 R125, R122, 0x10, RZ ;  /* 0x000000107a7d5819 */ /* 0x000fe200000006ff */
[----:B------:R-:W-:-:S03]  /*45e0*/  @P6 FMUL.FTZ R134, R147, R130 ;  /* 0x0000008293866220 */ /* 0x000fc60000410000 */
[----:B------:R-:W-:Y:S02]  /*45f0*/  FSEL R128, R124, RZ, P6 ;  /* 0x000000ff7c807208 */ /* 0x000fe40003000000 */
[----:B------:R-:W-:Y:S01]  /*4600*/  LOP3.LUT P6, RZ, R129, 0xff0000, RZ, 0xc0, !PT ;  /* 0x00ff000081ff7812 */ /* 0x000fe200078cc0ff */
[----:B------:R-:W-:Y:S01]  /*4610*/  @P5 FMUL.FTZ R132, R138, R125 ;  /* 0x0000007d8a845220 */ /* 0x000fe20000410000 */
[----:B------:R-:W-:Y:S01]  /*4620*/  FMUL.FTZ R130, R40, R145 ;  /* 0x0000009128827220 */ /* 0x000fe20000410000 */
[----:B------:R-:W-:Y:S01]  /*4630*/  FMUL.FTZ R138, R36, R138 ;  /* 0x0000008a248a7220 */ /* 0x000fe20000410000 */
[----:B------:R-:W1:Y:S03]  /*4640*/  @P2 LDC.64 R124, c[0x0][0x308] ;  /* 0x0000c200ff7c2b82 */ /* 0x000e660000000a00 */
[----:B------:R-:W-:Y:S02]  /*4650*/  FSEL R130, R130, RZ, P4 ;  /* 0x000000ff82827208 */ /* 0x000fe40002000000 */
[----:B------:R-:W-:-:S02]  /*4660*/  FSEL R138, R138, RZ, P5 ;  /* 0x000000ff8a8a7208 */ /* 0x000fc40002800000 */
[C---:B------:R-:W-:Y:S02]  /*4670*/  LOP3.LUT P4, RZ, R129.reuse, 0xff00, RZ, 0xc0, !PT ;  /* 0x0000ff0081ff7812 */ /* 0x040fe4000788c0ff */
[----:B------:R-:W-:Y:S01]  /*4680*/  LOP3.LUT P5, RZ, R129, 0xff000000, RZ, 0xc0, !PT ;  /* 0xff00000081ff7812 */ /* 0x000fe200078ac0ff */
[----:B------:R-:W-:Y:S01]  /*4690*/  FMUL.FTZ R129, R139, R194 ;  /* 0x000000c28b817220 */ /* 0x000fe20000410000 */
[----:B------:R-:W-:-:S03]  /*46a0*/  @P6 SHF.L.U32 R142, R123, 0x10, RZ ;  /* 0x000000107b8e6819 */ /* 0x000fc600000006ff */
[----:B------:R-:W-:-:S04]  /*46b0*/  FMUL.FTZ R145, R129, UR16 ;  /* 0x0000001081917c20 */ /* 0x000fc80008410000 */
[----:B------:R-:W-:Y:S01]  /*46c0*/  @P6 FMUL.FTZ R140, R145, R142 ;  /* 0x0000008e918c6220 */ /* 0x000fe20000410000 */
[----:B------:R-:W-:Y:S01]  /*46d0*/  @P2 F2FP.BF16.F32.PACK_AB R142, RZ, R133 ;  /* 0x00000085ff8e223e */ /* 0x000fe200000010ff */
[----:B------:R-:W-:-:S04]  /*46e0*/  FMUL.FTZ R133, R133, R194 ;  /* 0x000000c285857220 */ /* 0x000fc80000410000 */
[----:B------:R-:W-:Y:S01]  /*46f0*/  FMUL.FTZ R148, R133, UR16 ;  /* 0x0000001085947c20 */ /* 0x000fe20008410000 */
[----:B-1----:R-:W-:Y:S01]  /*4700*/  @P2 IMAD.WIDE.U32 R190, R190, 0x10, R124 ;  /* 0x00000010bebe2825 */ /* 0x002fe200078e007c */
[----:B------:R-:W-:-:S03]  /*4710*/  @P2 F2FP.BF16.F32.PACK_AB R129, RZ, R135 ;  /* 0x00000087ff81223e */ /* 0x000fc600000010ff */
[----:B------:R-:W-:Y:S01]  /*4720*/  FMUL.FTZ R125, R43, R148 ;  /* 0x000000942b7d7220 */ /* 0x000fe20000410000 */
[-C--:B------:R-:W-:Y:S01]  /*4730*/  FMUL.FTZ R135, R135, R194.reuse ;  /* 0x000000c287877220 */ /* 0x080fe20000410000 */
[----:B------:R-:W-:Y:S01]  /*4740*/  FMUL.FTZ R194, R193, R194 ;  /* 0x000000c2c1c27220 */ /* 0x000fe20000410000 */
[----:B------:R-:W-:Y:S02]  /*4750*/  @P1 PRMT R121, R120, 0x7632, R121 ;  /* 0x0000763278791816 */ /* 0x000fe40000000079 */
[----:B------:R-:W-:Y:S01]  /*4760*/  FSEL R125, R125, RZ, P3 ;  /* 0x000000ff7d7d7208 */ /* 0x000fe20001800000 */
[----:B------:R-:W-:Y:S01]  /*4770*/  FMUL.FTZ R146, R135, UR16 ;  /* 0x0000001087927c20 */ /* 0x000fe20008410000 */
[----:B------:R-:W-:Y:S01]  /*4780*/  FMUL.FTZ R194, R194, UR16 ;  /* 0x00000010c2c27c20 */ /* 0x000fe20008410000 */
[----:B------:R-:W-:Y:S02]  /*4790*/  FSEL R135, R126, RZ, P4 ;  /* 0x000000ff7e877208 */ /* 0x000fe40002000000 */
[----:B------:R-:W-:-:S02]  /*47a0*/  F2FP.BF16.F32.PACK_AB R125, R125, R128 ;  /* 0x000000807d7d723e */ /* 0x000fc400000010ff */
[----:B------:R-:W-:Y:S02]  /*47b0*/  @P2 PRMT R116, R116, 0x5410, R129 ;  /* 0x0000541074742816 */ /* 0x000fe40000000081 */
[----:B------:R-:W1:Y:S01]  /*47c0*/  LDC.64 R128, c[0x0][0x210] ;  /* 0x00008400ff807b82 */ /* 0x000e620000000a00 */
[----:B------:R-:W-:Y:S01]  /*47d0*/  @P3 PRMT R123, R121, 0x7632, R123 ;  /* 0x00007632797b3816 */ /* 0x000fe2000000007b */
[----:B------:R-:W-:Y:S01]  /*47e0*/  FMUL.FTZ R133, R39, R194 ;  /* 0x000000c227857220 */ /* 0x000fe20000410000 */
[----:B------:R-:W-:Y:S01]  /*47f0*/  FMUL.FTZ R124, R41, R146 ;  /* 0x00000092297c7220 */ /* 0x000fe20000410000 */
[----:B------:R-:W-:Y:S02]  /*4800*/  F2FP.BF16.F32.PACK_AB R126, R135, R138 ;  /* 0x0000008a877e723e */ /* 0x000fe400000010ff */
[----:B------:R-:W-:Y:S02]  /*4810*/  @P5 PRMT R138, R123, 0x7632, R138 ;  /* 0x000076327b8a5816 */ /* 0x000fe4000000008a */
[----:B------:R-:W-:Y:S01]  /*4820*/  @P4 PRMT R135, R122, 0x7632, R135 ;  /* 0x000076327a874816 */ /* 0x000fe20000000087 */
[----:B------:R-:W-:Y:S01]  /*4830*/  HFMA2.MMA R122, -RZ, RZ, 0, 0 ;  /* 0x00000000ff7a7435 */ /* 0x000fe200000001ff */
[----:B------:R-:W-:Y:S01]  /*4840*/  @P1 SHF.L.U32 R121, R121, 0x10, RZ ;  /* 0x0000001079791819 */ /* 0x000fe200000006ff */
[----:B------:R-:W-:Y:S01]  /*4850*/  FMUL.FTZ R127, R38, R145 ;  /* 0x00000091267f7220 */ /* 0x000fe20000410000 */
[----:B------:R-:W-:-:S02]  /*4860*/  FSEL R182, R133, RZ, P5 ;  /* 0x000000ff85b67208 */ /* 0x000fc40002800000 */
[----:B------:R-:W-:Y:S02]  /*4870*/  @P3 SHF.L.U32 R123, R123, 0x10, RZ ;  /* 0x000000107b7b3819 */ /* 0x000fe400000006ff */
[----:B------:R-:W-:Y:S02]  /*4880*/  FSEL R133, R124, RZ, P1 ;  /* 0x000000ff7c857208 */ /* 0x000fe40000800000 */
[----:B------:R-:W-:Y:S02]  /*4890*/  @P5 SHF.L.U32 R138, R138, 0x10, RZ ;  /* 0x000000108a8a5819 */ /* 0x000fe400000006ff */
[----:B------:R-:W-:Y:S02]  /*48a0*/  @P2 F2FP.BF16.F32.PACK_AB R139, RZ, R139 ;  /* 0x0000008bff8b223e */ /* 0x000fe400000010ff */
[----:B------:R-:W-:Y:S01]  /*48b0*/  MOV R120, RZ ;  /* 0x000000ff00787202 */ /* 0x000fe20000000f00 */
[----:B------:R-:W-:Y:S01]  /*48c0*/  @P1 FMUL.FTZ R120, R146, R121 ;  /* 0x0000007992781220 */ /* 0x000fe20000410000 */
[----:B------:R-:W-:Y:S01]  /*48d0*/  @P4 SHF.L.U32 R135, R135, 0x10, RZ ;  /* 0x0000001087874819 */ /* 0x000fe200000006ff */
[----:B------:R-:W-:Y:S01]  /*48e0*/  FADD.FTZ R228, R136, R228 ;  /* 0x000000e488e47221 */ /* 0x000fe20000010000 */
[----:B------:R-:W-:Y:S01]  /*48f0*/  F2FP.BF16.F32.PACK_AB R124, R133, R130 ;  /* 0x00000082857c723e */ /* 0x000fe200000010ff */
[----:B------:R-:W-:Y:S01]  /*4900*/  @P3 FMUL.FTZ R122, R148, R123 ;  /* 0x0000007b947a3220 */ /* 0x000fe20000410000 */
[----:B------:R-:W-:Y:S01]  /*4910*/  FADD.FTZ R226, R134, R226 ;  /* 0x000000e286e27221 */ /* 0x000fe20000010000 */
[----:B------:R-:W-:Y:S01]  /*4920*/  @P2 F2FP.BF16.F32.PACK_AB R193, RZ, R193 ;  /* 0x000000c1ffc1223e */ /* 0x000fe200000010ff */
[----:B------:R-:W-:Y:S01]  /*4930*/  @P5 FMUL.FTZ R137, R194, R138 ;  /* 0x0000008ac2895220 */ /* 0x000fe20000410000 */
[----:B------:R-:W-:Y:S01]  /*4940*/  FSEL R127, R127, RZ, P6 ;  /* 0x000000ff7f7f7208 */ /* 0x000fe20003000000 */
[----:B------:R-:W-:Y:S01]  /*4950*/  FADD.FTZ R218, R132, R218 ;  /* 0x000000da84da7221 */ /* 0x000fe20000010000 */
[----:B------:R-:W-:Y:S01]  /*4960*/  @P2 PRMT R119, R139, 0x7610, R119 ;  /* 0x000076108b772816 */ /* 0x000fe20000000077 */
[----:B------:R-:W-:Y:S01]  /*4970*/  FADD.FTZ R227, R120, R227 ;  /* 0x000000e378e37221 */ /* 0x000fe20000010000 */
[----:B------:R-:W-:Y:S01]  /*4980*/  MOV R133, RZ ;  /* 0x000000ff00857202 */ /* 0x000fe20000000f00 */
[----:B------:R-:W-:Y:S01]  /*4990*/  @P4 FMUL.FTZ R133, R150, R135 ;  /* 0x0000008796854220 */ /* 0x000fe20000410000 */
[----:B------:R-:W-:Y:S01]  /*49a0*/  LEA R130, P6, R162, UR18, 0x4 ;  /* 0x00000012a2827c11 */ /* 0x000fe2000f8c20ff */
[----:B------:R-:W-:Y:S01]  /*49b0*/  FADD.FTZ R210, R140, R210 ;  /* 0x000000d28cd27221 */ /* 0x000fe20000010000 */
[----:B------:R0:W-:Y:S01]  /*49c0*/  STL [R1+0x2c], R228 ;  /* 0x00002ce401007387 */ /* 0x0001e20000100800 */
[----:B------:R-:W-:Y:S01]  /*49d0*/  FADD.FTZ R219, R122, R219 ;  /* 0x000000db7adb7221 */ /* 0x000fe20000010000 */
[----:B------:R-:W-:Y:S01]  /*49e0*/  @P2 PRMT R117, R117, 0x5410, R142 ;  /* 0x0000541075752816 */ /* 0x000fe2000000008e */
[----:B------:R-:W-:Y:S01]  /*49f0*/  FADD.FTZ R209, R137, R209 ;  /* 0x000000d189d17221 */ /* 0x000fe20000010000 */
[----:B------:R-:W-:Y:S01]  /*4a00*/  @P2 PRMT R119, R119, 0x5410, R193 ;  /* 0x0000541077772816 */ /* 0x000fe200000000c1 */
[----:B------:R0:W-:Y:S01]  /*4a10*/  STL [R1+0x34], R226 ;  /* 0x000034e201007387 */ /* 0x0001e20000100800 */
[----:B------:R-:W-:Y:S01]  /*4a20*/  F2FP.BF16.F32.PACK_AB R127, R182, R127 ;  /* 0x0000007fb67f723e */ /* 0x000fe200000010ff */
[----:B------:R-:W-:Y:S01]  /*4a30*/  FADD.FTZ R211, R133, R211 ;  /* 0x000000d385d37221 */ /* 0x000fe20000010000 */
[----:B------:R-:W-:Y:S01]  /*4a40*/  LEA.HI.X R131, R162, UR19, RZ, 0x4, P6 ;  /* 0x00000013a2837c11 */ /* 0x000fe2000b0f24ff */
[----:B------:R0:W-:Y:S04]  /*4a50*/  STL [R1+0x3c], R218 ;  /* 0x00003cda01007387 */ /* 0x0001e80000100800 */
[----:B------:R0:W-:Y:S04]  /*4a60*/  STL [R1+0x28], R227 ;  /* 0x000028e301007387 */ /* 0x0001e80000100800 */
[----:B------:R0:W-:Y:S01]  /*4a70*/  STL [R1+0x44], R210 ;  /* 0x000044d201007387 */ /* 0x0001e20000100800 */
[----:B-1----:R-:W-:-:S03]  /*4a80*/  LEA R0, R128, R0, 0x2 ;  /* 0x0000000080007211 */ /* 0x002fc600078e10ff */
[----:B------:R0:W-:Y:S04]  /*4a90*/  STL [R1+0x30], R219 ;  /* 0x000030db01007387 */ /* 0x0001e80000100800 */
[----:B------:R0:W-:Y:S04]  /*4aa0*/  @P2 STG.E.128 desc[UR4][R190.64], R116 ;  /* 0x00000074be002986 */ /* 0x0001e8000c101d04 */
[----:B------:R0:W-:Y:S04]  /*4ab0*/  STL [R1+0x40], R209 ;  /* 0x000040d101007387 */ /* 0x0001e80000100800 */
[----:B------:R0:W-:Y:S04]  /*4ac0*/  STG.E.128 desc[UR4][R130.64], R124 ;  /* 0x0000007c82007986 */ /* 0x0001e8000c101d04 */
[----:B------:R0:W-:Y:S01]  /*4ad0*/  STL [R1+0x38], R211 ;  /* 0x000038d301007387 */ /* 0x0001e20000100800 */
[----:B------:R-:W-:-:S13]  /*4ae0*/  ISETP.GE.AND P1, PT, R0, R129, PT ;  /* 0x000000810000720c */ /* 0x000fda0003f26270 */
[----:B0-----:R-:W-:Y:S05]  /*4af0*/  @!P1 BRA `(.L_x_4125) ;  /* 0xffffffbc00a09947 */ /* 0x001fea000383ffff */
        /* <DEDUP_REMOVED lines=88> */
.L_x_4123:
        /* <DEDUP_REMOVED lines=93> */
[----:B------:R0:W-:Y:S04]  /*5650*/  STS.128 [R2+0x800], R12 ;  /* 0x0008000c02007388 */ /* 0x0001e80000000c00 */
[----:B------:R-:W-:Y:S04]  /*5660*/  STS.128 [R2+0x810], R68 ;  /* 0x0008104402007388 */ /* 0x000fe80000000c00 */
[----:B------:R-:W-:Y:S04]  /*5670*/  STS.128 [R2+0xc00], R32 ;  /* 0x000c002002007388 */ /* 0x000fe80000000c00 */
[----:B------:R-:W-:Y:S01]  /*5680*/  STS.128 [R2+0xc10], R16 ;  /* 0x000c101002007388 */ /* 0x000fe20000000c00 */
[----:B------:R-:W-:Y:S01]  /*5690*/  BAR.SYNC.DEFER_BLOCKING 0x0 ;  /* 0x0000000000007b1d */ /* 0x000fe20000010000 */
[----:B0-----:R-:W-:-:S05]  /*56a0*/  FADD.FTZ R13, R3, R92 ;  /* 0x0000005c030d7221 */ /* 0x001fca0000010000 */
        /* <DEDUP_REMOVED lines=37> */
[----:B---3--:R-:W-:Y:S01]  /*5900*/  FADD.FTZ R3, R3, R28 ;  /* 0x0000001c03037221 */ /* 0x008fe20000010000 */
[----:B------:R-:W-:Y:S02]  /*5910*/  IADD3.X R28, RZ, RZ, RZ, P0, !PT ;  /* 0x000000ffff1c7210 */ /* 0x000fe400007fe4ff */
[----:B------:R-:W3:Y:S01]  /*5920*/  LDS R47, [R0+0x3000] ;  /* 0x00300000002f7984 */ /* 0x000ee20000000800 */
[----:B----4-:R-:W-:Y:S01]  /*5930*/  FADD.FTZ R17, R17, R30 ;  /* 0x0000001e11117221 */ /* 0x010fe20000010000 */
[----:B------:R-:W-:Y:S02]  /*5940*/  SHF.L.U64.HI R28, R99, 0x2, R28 ;  /* 0x00000002631c7819 */ /* 0x000fe4000001021c */
        /* <DEDUP_REMOVED lines=26> */
[----:B------:R1:W-:Y:S01]  /*5af0*/  STS.128 [R2+0x410], R24 ;  /* 0x0004101802007388 */ /* 0x0003e20000000c00 */
[----:B------:R-:W-:-:S03]  /*5b00*/  FADD.FTZ R53, R18, R53 ;  /* 0x0000003512357221 */ /* 0x000fc60000010000 */
[----:B------:R-:W-:Y:S01]  /*5b10*/  STS.128 [R2+0x800], R72 ;  /* 0x0008004802007388 */ /* 0x000fe20000000c00 */
[----:B0-----:R-:W-:-:S03]  /*5b20*/  FADD.FTZ R9, R3, R42 ;  /* 0x0000002a03097221 */ /* 0x001fc60000010000 */
[----:B------:R-:W-:Y:S04]  /*5b30*/  STS.128 [R2+0x810], R76 ;  /* 0x0008104c02007388 */ /* 0x000fe80000000c00 */
[----:B------:R-:W-:Y:S04]  /*5b40*/  STS.128 [R2+0xc00], R80 ;  /* 0x000c005002007388 */ /* 0x000fe80000000c00 */
[----:B------:R0:W-:Y:S01]  /*5b50*/  STS.128 [R2+0xc10], R84 ;  /* 0x000c105402007388 */ /* 0x0001e20000000c00 */
[----:B-1----:R-:W-:Y:S01]  /*5b60*/  SHF.L.U32 R24, R99, 0x2, RZ ;  /* 0x0000000263187819 */ /* 0x002fe200000006ff */
[----:B------:R-:W-:Y:S03]  /*5b70*/  BAR.SYNC.DEFER_BLOCKING 0x0 ;  /* 0x0000000000007b1d */ /* 0x000fe60000010000 */
        /* <DEDUP_REMOVED lines=97> */
.L_x_4124:
        /* <DEDUP_REMOVED lines=8> */
.L_x_4127:
[----:B------:R-:W-:Y:S05]  /*6210*/  BSYNC B0 ;  /* 0x0000000000007941 */ /* 0x000fea0003800000 */
.L_x_4126:
        /* <DEDUP_REMOVED lines=8> */
.L_x_4128:
[----:B------:R-:W-:Y:S01]  /*62a0*/  HFMA2.MMA R151, -RZ, RZ, 0, 1.1920928955078125e-07 ;  /* 0x00000002ff977435 */ /* 0x000fe200000001ff */
[----:B------:R-:W-:Y:S01]  /*62b0*/  MOV R246, R124 ;  /* 0x0000007c00f67202 */ /* 0x000fe20000000f00 */
[----:B------:R-:W-:-:S09]  /*62c0*/  FADD.FTZ R125, R125, R247 ;  /* 0x000000f77d7d7221 */ /* 0x000fd20000010000 */
[----:B------:R-:W-:Y:S05]  /*62d0*/  WARPSYNC.COLLECTIVE R127, `(.L_x_4129) ;  /* 0x000000007f087348 */ /* 0x000fea0003c00000 */
[----:B------:R0:W1:Y:S02]  /*62e0*/  SHFL.BFLY P3, R247, R246, R151, R150 ;  /* 0x0c000097f6f77389 */ /* 0x0000640000060096 */
[----:B01----:R-:W-:Y:S01]  /*62f0*/  ENDCOLLECTIVE ;  /* 0x000000000000791b */ /* 0x003fe20003800000 */
.L_x_4129:
[----:B------:R-:W-:Y:S01]  /*6300*/  MOV R246, R125 ;  /* 0x0000007d00f67202 */ /* 0x000fe20000000f00 */
[----:B------:R-:W-:-:S07]  /*6310*/  FADD.FTZ R124, R124, R247 ;  /* 0x000000f77c7c7221 */ /* 0x000fce0000010000 */
[----:B------:R-:W-:Y:S05]  /*6320*/  WARPSYNC.COLLECTIVE R127, `(.L_x_4130) ;  /* 0x000000007f087348 */ /* 0x000fea0003c00000 */
[----:B------:R0:W1:Y:S02]  /*6330*/  SHFL.BFLY P3, R247, R246, R151, R150 ;  /* 0x0c000097f6f77389 */ /* 0x0000640000060096 */
[----:B01----:R-:W-:Y:S01]  /*6340*/  ENDCOLLECTIVE ;  /* 0x000000000000791b */ /* 0x003fe20003800000 */
.L_x_4130:
[----:B------:R-:W-:Y:S01]  /*6350*/  HFMA2.MMA R151, -RZ, RZ, 0, 2.384185791015625e-07 ;  /* 0x00000004ff977435 */ /* 0x000fe200000001ff */
[----:B------:R-:W-:Y:S01]  /*6360*/  MOV R246, R124 ;  /* 0x0000007c00f67202 */ /* 0x000fe20000000f00 */
[----:B------:R-:W-:-:S09]  /*6370*/  FADD.FTZ R125, R125, R247 ;  /* 0x000000f77d7d7221 */ /* 0x000fd20000010000 */
[----:B------:R-:W-:Y:S05]  /*6380*/  WARPSYNC.COLLECTIVE R127, `(.L_x_4131) ;  /* 0x000000007f087348 */ /* 0x000fea0003c00000 */
[----:B------:R0:W1:Y:S02]  /*6390*/  SHFL.BFLY P3, R247, R246, R151, R150 ;  /* 0x0c000097f6f77389 */ /* 0x0000640000060096 */
[----:B01----:R-:W-:Y:S01]  /*63a0*/  ENDCOLLECTIVE ;  /* 0x000000000000791b */ /* 0x003fe20003800000 */
.L_x_4131:
[----:B------:R-:W-:Y:S01]  /*63b0*/  MOV R246, R125 ;  /* 0x0000007d00f67202 */ /* 0x000fe20000000f00 */
[----:B------:R-:W-:-:S07]  /*63c0*/  FADD.FTZ R124, R124, R247 ;  /* 0x000000f77c7c7221 */ /* 0x000fce0000010000 */
[----:B------:R-:W-:Y:S05]  /*63d0*/  WARPSYNC.COLLECTIVE R127, `(.L_x_4132) ;  /* 0x000000007f087348 */ /* 0x000fea0003c00000 */
[----:B------:R0:W1:Y:S02]  /*63e0*/  SHFL.BFLY P3, R247, R246, R151, R150 ;  /* 0x0c000097f6f77389 */ /* 0x0000640000060096 */
[----:B01----:R-:W-:Y:S01]  /*63f0*/  ENDCOLLECTIVE ;  /* 0x000000000000791b */ /* 0x003fe20003800000 */
.L_x_4132:
[----:B------:R-:W-:Y:S01]  /*6400*/  HFMA2.MMA R151, -RZ, RZ, 0, 4.76837158203125e-07 ;  /* 0x00000008ff977435 */ /* 0x000fe200000001ff */
[----:B------:R-:W-:Y:S01]  /*6410*/  MOV R246, R124 ;  /* 0x0000007c00f67202 */ /* 0x000fe20000000f00 */
[----:B------:R-:W-:-:S09]  /*6420*/  FADD.FTZ R125, R125, R247 ;  /* 0x000000f77d7d7221 */ /* 0x000fd20000010000 */
[----:B------:R-:W-:Y:S05]  /*6430*/  WARPSYNC.COLLECTIVE R127, `(.L_x_4133) ;  /* 0x000000007f087348 */ /* 0x000fea0003c00000 */
[----:B------:R0:W1:Y:S02]  /*6440*/  SHFL.BFLY P3, R247, R246, R151, R150 ;  /* 0x0c000097f6f77389 */ /* 0x0000640000060096 */
[----:B01----:R-:W-:Y:S01]  /*6450*/  ENDCOLLECTIVE ;  /* 0x000000000000791b */ /* 0x003fe20003800000 */
.L_x_4133:
[----:B------:R-:W-:Y:S01]  /*6460*/  MOV R246, R125 ;  /* 0x0000007d00f67202 */ /* 0x000fe20000000f00 */
[----:B------:R-:W-:-:S07]  /*6470*/  FADD.FTZ R124, R124, R247 ;  /* 0x000000f77c7c7221 */ /* 0x000fce0000010000 */
[----:B------:R-:W-:Y:S05]  /*6480*/  WARPSYNC.COLLECTIVE R127, `(.L_x_4134) ;  /* 0x000000007f087348 */ /* 0x000fea0003c00000 */
[----:B------:R0:W1:Y:S02]  /*6490*/  SHFL.BFLY P3, R247, R246, R151, R150 ;  /* 0x0c000097f6f77389 */ /* 0x0000640000060096 */
[----:B01----:R-:W-:Y:S01]  /*64a0*/  ENDCOLLECTIVE ;  /* 0x000000000000791b */ /* 0x003fe20003800000 */
.L_x_4134:
[----:B------:R-:W-:Y:S01]  /*64b0*/  HFMA2.MMA R151, -RZ, RZ, 0, 9.5367431640625e-07 ;  /* 0x00000010ff977435 */ /* 0x000fe200000001ff */
[----:B------:R-:W-:Y:S01]  /*64c0*/  MOV R246, R124 ;  /* 0x0000007c00f67202 */ /* 0x000fe20000000f00 */
[----:B------:R-:W-:-:S09]  /*64d0*/  FADD.FTZ R125, R125, R247 ;  /* 0x000000f77d7d7221 */ /* 0x000fd20000010000 */
[----:B------:R-:W-:Y:S05]  /*64e0*/  WARPSYNC.COLLECTIVE R127, `(.L_x_4135) ;  /* 0x000000007f087348 */ /* 0x000fea0003c00000 */
[----:B------:R0:W1:Y:S02]  /*64f0*/  SHFL.BFLY P3, R247, R246, R151, R150 ;  /* 0x0c000097f6f77389 */ /* 0x0000640000060096 */
[----:B01----:R-:W-:Y:S01]  /*6500*/  ENDCOLLECTIVE ;  /* 0x000000000000791b */ /* 0x003fe20003800000 */
.L_x_4135:
[----:B------:R-:W-:Y:S02]  /*6510*/  MOV R246, R125 ;  /* 0x0000007d00f67202 */ /* 0x000fe40000000f00 */
[----:B------:R-:W-:-:S07]  /*6520*/  MOV R126, R247 ;  /* 0x000000f7007e7202 */ /* 0x000fce0000000f00 */
[----:B------:R-:W-:Y:S05]  /*6530*/  WARPSYNC.COLLECTIVE R127, `(.L_x_4136) ;  /* 0x000000007f087348 */ /* 0x000fea0003c00000 */
[----:B------:R0:W1:Y:S02]  /*6540*/  SHFL.BFLY P3, R247, R246, R151, R150 ;  /* 0x0c000097f6f77389 */ /* 0x0000640000060096 */
[----:B01----:R-:W-:Y:S01]  /*6550*/  ENDCOLLECTIVE ;  /* 0x000000000000791b */ /* 0x003fe20003800000 */
.L_x_4136:
[----:B------:R-:W-:Y:S01]  /*6560*/  MOV R127, R247 ;  /* 0x000000f7007f7202 */ /* 0x000fe20000000f00 */
[----:B------:R-:W-:Y:S06]  /*6570*/  BRA `(.L_x_4137) ;  /* 0xffffffbc00607947 */ /* 0x000fec000383ffff */
.L_x_4138:
        /* <DEDUP_REMOVED lines=16> */
.L_x_14259:


//--------------------- .text._ZN10layer_norm22ln_bwd_finalize_kernelINS_22Kernel_traits_finalizeILj1024Ef13__nv_bfloat16S2_S2_fjLb1ELj1024ELj4ENS_18Kernel_traits_baseILj1024EfS2_S2_S2_fjLj1024EEEEELb1ELb0EEEvNS_9BwdParamsE --------------------------
	.section	.text._ZN10layer_norm22ln_bwd_finalize_kernelINS_22Kernel_traits_finalizeILj1024Ef13__nv_bfloat16S2_S2_fjLb1ELj1024ELj4ENS_18Kernel_traits_baseILj1024EfS2_S2_S2_fjLj1024EEEEELb1ELb0EEEvNS_9BwdParamsE,"ax",@progbits
	.align	128
        .global         _ZN10layer_norm22ln_bwd_finalize_kernelINS_22Kernel_traits_finalizeILj1024Ef13__nv_bfloat16S2_S2_fjLb1ELj1024ELj4ENS_18Kernel_traits_baseILj1024EfS2_S2_S2_fjLj1024EEEEELb1ELb0EEEvNS_9BwdParamsE
        .type           _ZN10layer_norm22ln_bwd_finalize_kernelINS_22Kernel_traits_finalizeILj1024Ef13__nv_bfloat16S2_S2_fjLb1ELj1024ELj4ENS_18Kernel_traits_baseILj1024EfS2_S2_S2_fjLj1024EEEEELb1ELb0EEEvNS_9BwdParamsE,@function
        .size           _ZN10layer_norm22ln_bwd_finalize_kernelINS_22Kernel_traits_finalizeILj1024Ef13__nv_bfloat16S2_S2_fjLb1ELj1024ELj4ENS_18Kernel_traits_baseILj1024EfS2_S2_S2_fjLj1024EEEEELb1ELb0EEEvNS_9BwdParamsE,(.L_x_14260 - _ZN10layer_norm22ln_bwd_finalize_kernelINS_22Kernel_traits_finalizeILj1024Ef13__nv_bfloat16S2_S2_fjLb1ELj1024ELj4ENS_18Kernel_traits_baseILj1024EfS2_S2_S2_fjLj1024EEEEELb1ELb0EEEvNS_9BwdParamsE)
        .other          _ZN10layer_norm22ln_bwd_finalize_kernelINS_22Kernel_traits_finalizeILj1024Ef13__nv_bfloat16S2_S2_fjLb1ELj1024ELj4ENS_18Kernel_traits_baseILj1024EfS2_S2_S2_fjLj1024EEEEELb1ELb0EEEvNS_9BwdParamsE,@"STO_CUDA_ENTRY STV_DEFAULT"
_ZN10layer_norm22ln_bwd_finalize_kernelINS_22Kernel_traits_finalizeILj1024Ef13__nv_bfloat16S2_S2_fjLb1ELj1024ELj4ENS_18Kernel_traits_baseILj1024EfS2_S2_S2_fjLj1024EEEEELb1ELb0EEEvNS_9BwdParamsE:
.text._ZN10layer_norm22ln_bwd_finalize_kernelINS_22Kernel_traits_finalizeILj1024Ef13__nv_bfloat16S2_S2_fjLb1ELj1024ELj4ENS_18Kernel_traits_baseILj1024EfS2_S2_S2_fjLj1024EEEEELb1ELb0EEEvNS_9BwdParamsE:
        /* <DEDUP_REMOVED lines=24> */
.L_x_4151:
[----:B0--3--:R-:W0:Y:S01]  /*0180*/  LDC R8, c[0x0][0x210] ;  /* 0x00008400ff087b82 */ /* 0x009e220000000800 */
[----:B------:R-:W-:Y:S01]  /*0190*/  BSSY B0, `(.L_x_4139) ;  /* 0x0000086000007945 */ /* 0x000fe20003800000 */
[----:B------:R-:W-:Y:S01]  /*01a0*/  HFMA2.MMA R11, -RZ, RZ, 0, 0 ;  /* 0x00000000ff0b7435 */ /* 0x000fe200000001ff */
[----:B------:R-:W-:Y:S01]  /*01b0*/  MOV R22, RZ ;  /* 0x000000ff00167202 */ /* 0x000fe20000000f00 */
[----:B------:R-:W-:-:S04]  /*01c0*/  HFMA2.MMA R24, -RZ, RZ, 0, 0 ;  /* 0x00000000ff187435 */ /* 0x000fc800000001ff */
[----:B-1----:R-:W1:Y:S01]  /*01d0*/  LDC R9, c[0x0][0x218] ;  /* 0x00008600ff097b82 */ /* 0x002e620000000800 */
[----:B0-----:R-:W-:-:S04]  /*01e0*/  ISETP.GE.U32.AND P1, PT, R3, R8, PT ;  /* 0x000000080300720c */ /* 0x001fc80003f26070 */
[----:B-1----:R-:W-:-:S13]  /*01f0*/  ISETP.GE.U32.OR P1, PT, R4, R9, P1 ;  /* 0x000000090400720c */ /* 0x002fda0000f26470 */
[----:B--2---:R-:W-:Y:S05]  /*0200*/  @P1 BRA `(.L_x_4140) ;  /* 0x0000000400f81947 */ /* 0x004fea0003800000 */
[----:B------:R-:W-:Y:S01]  /*0210*/  ISETP.GE.U32.AND P2, PT, R3, R8, PT ;  /* 0x000000080300720c */ /* 0x000fe20003f46070 */
[----:B------:R-:W-:-:S12]  /*0220*/  IMAD.MOV.U32 R23, RZ, RZ, R3 ;  /* 0x000000ffff177224 */ /* 0x000fd800078e0003 */
        /* <DEDUP_REMOVED lines=13> */
[----:B------:R-:W-:Y:S02]  /*0300*/  ISETP.LE.U32.OR P1, PT, R10, 0x60, P1 ;  /* 0x000000600a00780c */ /* 0x000fe40000f23470 */
[----:B------:R-:W-:Y:S02]  /*0310*/  MOV R24, RZ ;  /* 0x000000ff00187202 */ /* 0x000fe40000000f00 */
[----:B------:R-:W-:Y:S02]  /*0320*/  MOV R22, RZ ;  /* 0x000000ff00167202 */ /* 0x000fe40000000f00 */
[----:B------:R-:W-:Y:S01]  /*0330*/  MOV R11, RZ ;  /* 0x000000ff000b7202 */ /* 0x000fe20000000f00 */
[----:B------:R-:W-:Y:S01]  /*0340*/  BSSY B1, `(.L_x_4141) ;  /* 0x0000039000017945 */ /* 0x000fe20003800000 */
[----:B---3--:R-:W-:Y:S01]  /*0350*/  @P2 FADD.FTZ R24, R24, R13 ;  /* 0x0000000d18182221 */ /* 0x008fe20000010000 */
[----:B----4-:R-:W-:Y:S02]  /*0360*/  @P2 FADD.FTZ R22, R22, R15 ;  /* 0x0000000f16162221 */ /* 0x010fe40000010000 */
[----:B--2---:R-:W-:Y:S01]  /*0370*/  @P2 FADD.FTZ R11, R11, R16 ;  /* 0x000000100b0b2221 */ /* 0x004fe20000010000 */
[----:B------:R-:W-:Y:S01]  /*0380*/  PLOP3.LUT P2, PT, P2, PT, PT, 0x8, 0x0 ;  /* 0x000000000000781c */ /* 0x000fe2000174e170 */
[----:B------:R-:W-:-:S12]  /*0390*/  @P1 BRA `(.L_x_4142) ;  /* 0x0000000000cc1947 */ /* 0x000fd80003800000 */
[----:B------:R-:W-:Y:S02]  /*03a0*/  PLOP3.LUT P2, PT, PT, PT, PT, 0x8, 0x0 ;  /* 0x000000000000781c */ /* 0x000fe40003f4e170 */
[----:B------:R-:W-:-:S11]  /*03b0*/  IADD3 R12, R8, -0x60, RZ ;  /* 0xffffffa0080c7810 */ /* 0x000fd60007ffe0ff */
.L_x_4143:
[----:B------:R-:W0:Y:S01]  /*03c0*/  LDC.64 R14, c[0x0][0x2d0] ;  /* 0x0000b400ff0e7b82 */ /* 0x000e220000000a00 */
[C---:B------:R-:W-:Y:S01]  /*03d0*/  IADD3 R27, R23.reuse, 0x20, RZ ;  /* 0x00000020171b7810 */ /* 0x040fe20007ffe0ff */
[----:B------:R-:W-:-:S04]  /*03e0*/  IMAD R25, R23, R9, R4 ;  /* 0x0000000917197224 */ /* 0x000fc800078e0204 */
[----:B------:R-:W-:Y:S02]  /*03f0*/  IMAD R27, R27, R9, R4 ;  /* 0x000000091b1b7224 */ /* 0x000fe400078e0204 */
[----:B0-----:R-:W-:-:S04]  /*0400*/  IMAD.WIDE.U32 R20, R25, 0x4, R14 ;  /* 0x0000000419147825 */ /* 0x001fc800078e000e */
[----:B------:R-:W-:Y:S01]  /*0410*/  IMAD.WIDE.U32 R16, R27, 0x4, R14 ;  /* 0x000000041b107825 */ /* 0x000fe200078e000e */
[----:B------:R0:W2:Y:S04]  /*0420*/  LDG.E R26, desc[UR6][R20.64] ;  /* 0x00000006141a7981 */ /* 0x0000a8000c1e1900 */
[----:B------:R1:W3:Y:S01]  /*0430*/  LDG.E R10, desc[UR6][R16.64] ;  /* 0x00000006100a7981 */ /* 0x0002e2000c1e1900 */
[C---:B------:R-:W-:Y:S01]  /*0440*/  VIADD R19, R23.reuse, 0x40 ;  /* 0x0000004017137836 */ /* 0x040fe20000000000 */
[----:B------:R-:W-:-:S03]  /*0450*/  IADD3 R29, R23, 0x60, RZ ;  /* 0x00000060171d7810 */ /* 0x000fc60007ffe0ff */
[-CC-:B------:R-:W-:Y:S02]  /*0460*/  IMAD R19, R19, R9.reuse, R4.reuse ;  /* 0x0000000913137224 */ /* 0x180fe400078e0204 */
[----:B------:R-:W-:Y:S02]  /*0470*/  IMAD R29, R29, R9, R4 ;  /* 0x000000091d1d7224 */ /* 0x000fe400078e0204 */
[--C-:B0-----:R-:W-:Y:S01]  /*0480*/  IMAD.WIDE.U32 R20, R19, 0x4, R14.reuse ;  /* 0x0000000413147825 */ /* 0x101fe200078e000e */
[----:B-1----:R-:W0:Y:S03]  /*0490*/  LDC.64 R16, c[0x0][0x2d8] ;  /* 0x0000b600ff107b82 */ /* 0x002e260000000a00 */
        /* <DEDUP_REMOVED lines=23> */
[----:B------:R-:W-:-:S04]  /*0610*/  IADD3 R23, R23, 0x80, RZ ;  /* 0x0000008017177810 */ /* 0x000fc80007ffe0ff */
        /* <DEDUP_REMOVED lines=11> */
.L_x_4142:
[----:B------:R-:W-:Y:S05]  /*06d0*/  BSYNC B1 ;  /* 0x0000000000017941 */ /* 0x000fea0003800000 */
.L_x_4141:
        /* <DEDUP_REMOVED lines=31> */
.L_x_4145:
[----:B------:R-:W-:Y:S05]  /*08d0*/  BSYNC B1 ;  /* 0x0000000000017941 */ /* 0x000fea0003800000 */
.L_x_4144:
        /* <DEDUP_REMOVED lines=16> */
.L_x_4146:
[----:B------:R-:W-:Y:S05]  /*09e0*/  BSYNC B1 ;  /* 0x0000000000017941 */ /* 0x000fea0003800000 */
.L_x_4140:
[----:B------:R-:W-:Y:S05]  /*09f0*/  BSYNC B0 ;  /* 0x0000000000007941 */ /* 0x000fea0003800000 */
.L_x_4139:
        /* <DEDUP_REMOVED lines=40> */
.L_x_4167:
        /* <DEDUP_REMOVED lines=8> */
.L_x_4147:
[----:B------:R-:W-:Y:S01]  /*0d00*/  SHF.L.U32 R8, R5, 0x1, RZ ;  /* 0x0000000105087819 */ /* 0x000fe200000006ff */
[----:B------:R-:W-:Y:S05]  /*0d10*/  WARPSYNC.ALL ;  /* 0x0000000000007948 */ /* 0x000fea0003800000 */
[----:B------:R-:W-:Y:S01]  /*0d20*/  BAR.SYNC.DEFER_BLOCKING 0x0 ;  /* 0x0000000000007b1d */ /* 0x000fe20000010000 */
[----:B------:R-:W-:-:S05]  /*0d30*/  ISETP.GE.U32.OR P1, PT, R8, R9, P0 ;  /* 0x000000090800720c */ /* 0x000fca0000726470 */
[----:B------:R-:W-:Y:S08]  /*0d40*/  BSSY B0, `(.L_x_4149) ;  /* 0x0000010000007945 */ /* 0x000ff00003800000 */
[----:B------:R-:W-:Y:S05]  /*0d50*/  @P1 BRA `(.L_x_4150) ;  /* 0x0000000000381947 */ /* 0x000fea0003800000 */
[----:B------:R-:W-:Y:S01]  /*0d60*/  SHF.L.U32 R8, R0, 0x3, RZ ;  /* 0x0000000300087819 */ /* 0x000fe200000006ff */
[----:B------:R-:W3:Y:S03]  /*0d70*/  LDC.64 R16, c[0x0][0x318] ;  /* 0x0000c600ff107b82 */ /* 0x000ee60000000a00 */
[----:B------:R-:W-:-:S05]  /*0d80*/  LOP3.LUT R20, R8, 0xf8, RZ, 0xc0, !PT ;  /* 0x000000f808147812 */ /* 0x000fca00078ec0ff */
[----:B0-2---:R-:W0:Y:S01]  /*0d90*/  LDS.64 R12, [R20+UR4+0x3000] ;  /* 0x00300004140c7984 */ /* 0x005e220008000a00 */
[----:B------:R-:W2:Y:S03]  /*0da0*/  LDC.64 R18, c[0x0][0x310] ;  /* 0x0000c400ff127b82 */ /* 0x000ea60000000a00 */
[----:B------:R-:W4:Y:S04]  /*0db0*/  LDS.64 R10, [R20+UR4+0x3080] ;  /* 0x00308004140a7984 */ /* 0x000f280008000a00 */
[----:B------:R-:W5:Y:S01]  /*0dc0*/  LDS.64 R8, [R20+UR4+0x3100] ;  /* 0x0031000414087984 */ /* 0x000f620008000a00 */
[----:B------:R-:W1:Y:S01]  /*0dd0*/  LDC.64 R14, c[0x0][0x330] ;  /* 0x0000cc00ff0e7b82 */ /* 0x000e620000000a00 */
[----:B---3--:R-:W-:-:S04]  /*0de0*/  IMAD.WIDE.U32 R16, R5, 0x8, R16 ;  /* 0x0000000805107825 */ /* 0x008fc800078e0010 */
[----:B--2---:R-:W-:-:S04]  /*0df0*/  IMAD.WIDE.U32 R18, R5, 0x8, R18 ;  /* 0x0000000805127825 */ /* 0x004fc800078e0012 */
[----:B-1----:R-:W-:Y:S01]  /*0e00*/  IMAD.WIDE.U32 R14, R5, 0x8, R14 ;  /* 0x00000008050e7825 */ /* 0x002fe200078e000e */
[----:B0-----:R3:W-:Y:S04]  /*0e10*/  STG.E.64 desc[UR6][R16.64], R12 ;  /* 0x0000000c10007986 */ /* 0x0017e8000c101b06 */
[----:B----4-:R3:W-:Y:S04]  /*0e20*/  STG.E.64 desc[UR6][R18.64], R10 ;  /* 0x0000000a12007986 */ /* 0x0107e8000c101b06 */
[----:B-----5:R3:W-:Y:S02]  /*0e30*/  STG.E.64 desc[UR6][R14.64], R8 ;  /* 0x000000080e007986 */ /* 0x0207e4000c101b06 */
.L_x_4150:
[----:B------:R-:W-:Y:S05]  /*0e40*/  BSYNC B0 ;  /* 0x0000000000007941 */ /* 0x000fea0003800000 */
.L_x_4149:
[C---:B------:R-:W-:Y:S01]  /*0e50*/  ISETP.GT.U32.AND P1, PT, R4.reuse, -0x401, PT ;  /* 0xfffffbff0400780c */ /* 0x040fe20003f24070 */
[----:B------:R-:W-:Y:S01]  /*0e60*/  VIADD R4, R4, 0x400 ;  /* 0x0000040004047836 */ /* 0x000fe20000000000 */
[----:B------:R-:W-:-:S11]  /*0e70*/  IADD3 R5, R5, 0x200, RZ ;  /* 0x0000020005057810 */ /* 0x000fd60007ffe0ff */
[----:B------:R-:W-:Y:S05]  /*0e80*/  @P1 BRA `(.L_x_4151) ;  /* 0xfffffff000bc1947 */ /* 0x000fea000383ffff */
[----:B------:R-:W-:Y:S05]  /*0e90*/  EXIT ;  /* 0x000000000000794d */ /* 0x000fea0003800000 */
.L_x_4148:
[----:B0-----:R-:W-:Y:S01]  /*0ea0*/  HFMA2.MMA R24, -RZ, RZ, 0, 5.9604644775390625e-08 ;  /* 0x00000001ff187435 */ /* 0x001fe200000001ff */
[----:B----4-:R-:W-:Y:S02]  /*0eb0*/  MOV R23, R10 ;  /* 0x0000000a00177202 */ /* 0x010fe40000000f00 */
[----:B------:R-:W-:Y:S02]  /*0ec0*/  MOV R25, 0x1f ;  /* 0x0000001f00197802 */ /* 0x000fe40000000f00 */
[----:B------:R-:W-:-:S07]  /*0ed0*/  MOV R20, 0xffffffff ;  /* 0xffffffff00147802 */ /* 0x000fce0000000f00 */
[----:B-123--:R-:W-:Y:S05]  /*0ee0*/  WARPSYNC.COLLECTIVE R20, `(.L_x_4152) ;  /* 0x0000000014087348 */ /* 0x00efea0003c00000 */
[----:B------:R0:W4:Y:S02]  /*0ef0*/  SHFL.BFLY P2, R22, R23, R24, R25 ;  /* 0x0c00001817167389 */ /* 0x0001240000040019 */
[----:B01234-:R-:W-:Y:S01]  /*0f00*/  ENDCOLLECTIVE ;  /* 0x000000000000791b */ /* 0x01ffe20003800000 */
.L_x_4152:
[----:B------:R-:W-:Y:S01]  /*0f10*/  IMAD.MOV.U32 R24, RZ, RZ, 0x2 ;  /* 0x00000002ff187424 */ /* 0x000fe200078e00ff */
[----:B------:R-:W-:-:S05]  /*0f20*/  MOV R11, R22 ;  /* 0x00000016000b7202 */ /* 0x000fca0000000f00 */
[----:B------:R-:W-:-:S05]  /*0f30*/  FADD.FTZ R11, R10, R11 ;  /* 0x0000000b0a0b7221 */ /* 0x000fca0000010000 */
[----:B------:R-:W-:-:S07]  /*0f40*/  MOV R23, R11 ;  /* 0x0000000b00177202 */ /* 0x000fce0000000f00 */
[----:B------:R-:W-:Y:S05]  /*0f50*/  WARPSYNC.COLLECTIVE R20, `(.L_x_4153) ;  /* 0x0000000014087348 */ /* 0x000fea0003c00000 */
[----:B------:R0:W1:Y:S02]  /*0f60*/  SHFL.BFLY P2, R22, R23, R24, R25 ;  /* 0x0c00001817167389 */ /* 0x0000640000040019 */
[----:B01----:R-:W-:Y:S01]  /*0f70*/  ENDCOLLECTIVE ;  /* 0x000000000000791b */ /* 0x003fe20003800000 */
.L_x_4153:
[----:B------:R-:W-:Y:S01]  /*0f80*/  HFMA2.MMA R24, -RZ, RZ, 0, 2.384185791015625e-07 ;  /* 0x00000004ff187435 */ /* 0x000fe200000001ff */
[----:B------:R-:W-:-:S05]  /*0f90*/  MOV R14, R22 ;  /* 0x00000016000e7202 */ /* 0x000fca0000000f00 */
[----:B------:R-:W-:-:S05]  /*0fa0*/  FADD.FTZ R14, R11, R14 ;  /* 0x0000000e0b0e7221 */ /* 0x000fca0000010000 */
[----:B------:R-:W-:-:S07]  /*0fb0*/  MOV R23, R14 ;  /* 0x0000000e00177202 */ /* 0x000fce0000000f00 */
[----:B------:R-:W-:Y:S05]  /*0fc0*/  WARPSYNC.COLLECTIVE R20, `(.L_x_4154) ;  /* 0x0000000014087348 */ /* 0x000fea0003c00000 */
[----:B------:R0:W1:Y:S02]  /*0fd0*/  SHFL.BFLY P2, R22, R23, R24, R25 ;  /* 0x0c00001817167389 */ /* 0x0000640000040019 */
[----:B01----:R-:W-:Y:S01]  /*0fe0*/  ENDCOLLECTIVE ;  /* 0x000000000000791b */ /* 0x003fe20003800000 */
.L_x_4154:
[----:B------:R-:W-:Y:S01]  /*0ff0*/  HFMA2.MMA R24, -RZ, RZ, 0, 4.76837158203125e-07 ;  /* 0x00000008ff187435 */ /* 0x000fe200000001ff */
[----:B------:R-:W-:-:S05]  /*1000*/  MOV R13, R22 ;  /* 0x00000016000d7202 */ /* 0x000fca0000000f00 */
[----:B------:R-:W-:-:S05]  /*1010*/  FADD.FTZ R13, R14, R13 ;  /* 0x0000000d0e0d7221 */ /* 0x000fca0000010000 */
[----:B------:R-:W-:-:S07]  /*1020*/  MOV R23, R13 ;  /* 0x0000000d00177202 */ /* 0x000fce0000000f00 */
[----:B------:R-:W-:Y:S05]  /*1030*/  WARPSYNC.COLLECTIVE R20, `(.L_x_4155) ;  /* 0x0000000014087348 */ /* 0x000fea0003c00000 */
[----:B------:R0:W1:Y:S02]  /*1040*/  SHFL.BFLY P2, R22, R23, R24, R25 ;  /* 0x0c00001817167389 */ /* 0x0000640000040019 */
[----:B01----:R-:W-:Y:S01]  /*1050*/  ENDCOLLECTIVE ;  /* 0x000000000000791b */ /* 0x003fe20003800000 */
.L_x_4155:
[----:B------:R-:W-:Y:S01]  /*1060*/  HFMA2.MMA R24, -RZ, RZ, 0, 9.5367431640625e-07 ;  /* 0x00000010ff187435 */ /* 0x000fe200000001ff */
[----:B------:R-:W-:-:S05]  /*1070*/  MOV R10, R22 ;  /* 0x00000016000a7202 */ /* 0x000fca0000000f00 */
[----:B------:R-:W-:-:S04]  /*1080*/  FADD.FTZ R11, R13, R10 ;  /* 0x0000000a0d0b7221 */ /* 0x000fc80000010000 */
[----:B------:R-:W-:-:S07]  /*1090*/  IMAD.MOV.U32 R23, RZ, RZ, R11 ;  /* 0x000000ffff177224 */ /* 0x000fce00078e000b */
[----:B------:R-:W-:Y:S05]  /*10a0*/  WARPSYNC.COLLECTIVE R20, `(.L_x_4156) ;  /* 0x0000000014087348 */ /* 0x000fea0003c00000 */
[----:B------:R0:W1:Y:S02]  /*10b0*/  SHFL.BFLY P2, R22, R23, R24, R25 ;  /* 0x0c00001817167389 */ /* 0x0000640000040019 */
[----:B01----:R-:W-:Y:S01]  /*10c0*/  ENDCOLLECTIVE ;  /* 0x000000000000791b */ /* 0x003fe20003800000 */
.L_x_4156:
[----:B------:R-:W-:Y:S01]  /*10d0*/  HFMA2.MMA R24, -RZ, RZ, 0, 5.9604644775390625e-08 ;  /* 0x00000001ff187435 */ /* 0x000fe200000001ff */
[----:B------:R-:W-:Y:S02]  /*10e0*/  MOV R23, R12 ;  /* 0x0000000c00177202 */ /* 0x000fe40000000f00 */
[----:B------:R-:W-:-:S08]  /*10f0*/  MOV R10, R22 ;  /* 0x00000016000a7202 */ /* 0x000fd00000000f00 */
[----:B------:R-:W-:Y:S05]  /*1100*/  WARPSYNC.COLLECTIVE R20, `(.L_x_4157) ;  /* 0x0000000014087348 */ /* 0x000fea0003c00000 */
[----:B------:R0:W1:Y:S02]  /*1110*/  SHFL.BFLY P2, R22, R23, R24, R25 ;  /* 0x0c00001817167389 */ /* 0x0000640000040019 */
[----:B01----:R-:W-:Y:S01]  /*1120*/  ENDCOLLECTIVE ;  /* 0x000000000000791b */ /* 0x003fe20003800000 */
.L_x_4157:
[----:B------:R-:W-:Y:S01]  /*1130*/  HFMA2.MMA R24, -RZ, RZ, 0, 1.1920928955078125e-07 ;  /* 0x00000002ff187435 */ /* 0x000fe200000001ff */
[----:B------:R-:W-:-:S05]  /*1140*/  MOV R13, R22 ;  /* 0x00000016000d7202 */ /* 0x000fca0000000f00 */
[----:B------:R-:W-:-:S05]  /*1150*/  FADD.FTZ R15, R12, R13 ;  /* 0x0000000d0c0f7221 */ /* 0x000fca0000010000 */
[----:B------:R-:W-:-:S07]  /*1160*/  MOV R23, R15 ;  /* 0x0000000f00177202 */ /* 0x000fce0000000f00 */
[----:B------:R-:W-:Y:S05]  /*1170*/  WARPSYNC.COLLECTIVE R20, `(.L_x_4158) ;  /* 0x0000000014087348 */ /* 0x000fea0003c00000 */
[----:B------:R0:W1:Y:S02]  /*1180*/  SHFL.BFLY P2, R22, R23, R24, R25 ;  /* 0x0c00001817167389 */ /* 0x0000640000040019 */
[----:B01----:R-:W-:Y:S01]  /*1190*/  ENDCOLLECTIVE ;  /* 0x000000000000791b */ /* 0x003fe20003800000 */
.L_x_4158:
[----:B------:R-:W-:Y:S01]  /*11a0*/  HFMA2.MMA R24, -RZ, RZ, 0, 2.384185791015625e-07 ;  /* 0x00000004ff187435 */ /* 0x000fe200000001ff */
[----:B------:R-:W-:-:S04]  /*11b0*/  IMAD.MOV.U32 R16, RZ, RZ, R22 ;  /* 0x000000ffff107224 */ /* 0x000fc800078e0016 */
[----:B------:R-:W-:-:S05]  /*11c0*/  FADD.FTZ R16, R15, R16 ;  /* 0x000000100f107221 */ /* 0x000fca0000010000 */
[----:B------:R-:W-:-:S07]  /*11d0*/  MOV R23, R16 ;  /* 0x0000001000177202 */ /* 0x000fce0000000f00 */
[----:B------:R-:W-:Y:S05]  /*11e0*/  WARPSYNC.COLLECTIVE R20, `(.L_x_4159) ;  /* 0x0000000014087348 */ /* 0x000fea0003c00000 */
[----:B------:R0:W1:Y:S02]  /*11f0*/  SHFL.BFLY P2, R22, R23, R24, R25 ;  /* 0x0c00001817167389 */ /* 0x0000640000040019 */
[----:B01----:R-:W-:Y:S01]  /*1200*/  ENDCOLLECTIVE ;  /* 0x000000000000791b */ /* 0x003fe20003800000 */
.L_x_4159:
[----:B------:R-:W-:Y:S01]  /*1210*/  HFMA2.MMA R24, -RZ, RZ, 0, 4.76837158203125e-07 ;  /* 0x00000008ff187435 */ /* 0x000fe200000001ff */
[----:B------:R-:W-:-:S05]  /*1220*/  MOV R17, R22 ;  /* 0x0000001600117202 */ /* 0x000fca0000000f00 */
[----:B------:R-:W-:-:S05]  /*1230*/  FADD.FTZ R17, R16, R17 ;  /* 0x0000001110117221 */ /* 0x000fca0000010000 */
[----:B------:R-:W-:-:S07]  /*1240*/  MOV R23, R17 ;  /* 0x0000001100177202 */ /* 0x000fce0000000f00 */
[----:B------:R-:W-:Y:S05]  /*1250*/  WARPSYNC.COLLECTIVE R20, `(.L_x_4160) ;  /* 0x0000000014087348 */ /* 0x000fea0003c00000 */
[----:B------:R0:W1:Y:S02]  /*1260*/  SHFL.BFLY P2, R22, R23, R24, R25 ;  /* 0x0c00001817167389 */ /* 0x0000640000040019 */
[----:B01----:R-:W-:Y:S01]  /*1270*/  ENDCOLLECTIVE ;  /* 0x000000000000791b */ /* 0x003fe20003800000 */
.L_x_4160:
[----:B------:R-:W-:Y:S01]  /*1280*/  IMAD.MOV.U32 R24, RZ, RZ, 0x10 ;  /* 0x00000010ff187424 */ /* 0x000fe200078e00ff */
[----:B------:R-:W-:-:S05]  /*1290*/  MOV R12, R22 ;  /* 0x00000016000c7202 */ /* 0x000fca0000000f00 */
[----:B------:R-:W-:-:S05]  /*12a0*/  FADD.FTZ R12, R17, R12 ;  /* 0x0000000c110c7221 */ /* 0x000fca0000010000 */
[----:B------:R-:W-:-:S07]  /*12b0*/  MOV R23, R12 ;  /* 0x0000000c00177202 */ /* 0x000fce0000000f00 */
[----:B------:R-:W-:Y:S05]  /*12c0*/  WARPSYNC.COLLECTIVE R20, `(.L_x_4161) ;  /* 0x0000000014087348 */ /* 0x000fea0003c00000 */
[----:B------:R0:W1:Y:S02]  /*12d0*/  SHFL.BFLY P2, R22, R23, R24, R25 ;  /* 0x0c00001817167389 */ /* 0x0000640000040019 */
[----:B01----:R-:W-:Y:S01]  /*12e0*/  ENDCOLLECTIVE ;  /* 0x000000000000791b */ /* 0x003fe20003800000 */
.L_x_4161:
[----:B------:R-:W-:Y:S01]  /*12f0*/  HFMA2.MMA R24, -RZ, RZ, 0, 5.9604644775390625e-08 ;  /* 0x00000001ff187435 */ /* 0x000fe200000001ff */
[----:B------:R-:W-:Y:S02]  /*1300*/  MOV R23, R8 ;  /* 0x0000000800177202 */ /* 0x000fe40000000f00 */
[----:B------:R-:W-:-:S08]  /*1310*/  MOV R15, R22 ;  /* 0x00000016000f7202 */ /* 0x000fd00000000f00 */
[----:B------:R-:W-:Y:S05]  /*1320*/  WARPSYNC.COLLECTIVE R20, `(.L_x_4162) ;  /* 0x0000000014087348 */ /* 0x000fea0003c00000 */
[----:B------:R0:W1:Y:S02]  /*1330*/  SHFL.BFLY P2, R22, R23, R24, R25 ;  /* 0x0c00001817167389 */ /* 0x0000640000040019 */
[----:B01----:R-:W-:Y:S01]  /*1340*/  ENDCOLLECTIVE ;  /* 0x000000000000791b */ /* 0x003fe20003800000 */
.L_x_4162:
[----:B------:R-:W-:Y:S01]  /*1350*/  HFMA2.MMA R24, -RZ, RZ, 0, 1.1920928955078125e-07 ;  /* 0x00000002ff187435 */ /* 0x000fe200000001ff */
[----:B------:R-:W-:-:S05]  /*1360*/  MOV R17, R22 ;  /* 0x0000001600117202 */ /* 0x000fca0000000f00 */
[----:B------:R-:W-:-:S05]  /*1370*/  FADD.FTZ R18, R8, R17 ;  /* 0x0000001108127221 */ /* 0x000fca0000010000 */
[----:B------:R-:W-:-:S07]  /*1380*/  MOV R23, R18 ;  /* 0x0000001200177202 */ /* 0x000fce0000000f00 */
[----:B------:R-:W-:Y:S05]  /*1390*/  WARPSYNC.COLLECTIVE R20, `(.L_x_4163) ;  /* 0x0000000014087348 */ /* 0x000fea0003c00000 */
[----:B------:R0:W1:Y:S02]  /*13a0*/  SHFL.BFLY P2, R22, R23, R24, R25 ;  /* 0x0c00001817167389 */ /* 0x0000640000040019 */
[----:B01----:R-:W-:Y:S01]  /*13b0*/  ENDCOLLECTIVE ;  /* 0x000000000000791b */ /* 0x003fe20003800000 */
.L_x_4163:
[----:B------:R-:W-:Y:S01]  /*13c0*/  HFMA2.MMA R24, -RZ, RZ, 0, 2.384185791015625e-07 ;  /* 0x00000004ff187435 */ /* 0x000fe200000001ff */
[----:B------:R-:W-:-:S05]  /*13d0*/  MOV R13, R22 ;  /* 0x00000016000d7202 */ /* 0x000fca0000000f00 */
[----:B------:R-:W-:-:S04]  /*13e0*/  FADD.FTZ R19, R18, R13 ;  /* 0x0000000d12137221 */ /* 0x000fc80000010000 */
[----:B------:R-:W-:-:S07]  /*13f0*/  IMAD.MOV.U32 R23, RZ, RZ, R19 ;  /* 0x000000ffff177224 */ /* 0x000fce00078e0013 */
[----:B------:R-:W-:Y:S05]  /*1400*/  WARPSYNC.COLLECTIVE R20, `(.L_x_4164) ;  /* 0x0000000014087348 */ /* 0x000fea0003c00000 */
[----:B------:R0:W1:Y:S02]  /*1410*/  SHFL.BFLY P2, R22, R23, R24, R25 ;  /* 0x0c00001817167389 */ /* 0x0000640000040019 */
[----:B01----:R-:W-:Y:S01]  /*1420*/  ENDCOLLECTIVE ;  /* 0x000000000000791b */ /* 0x003fe20003800000 */
.L_x_4164:
[----:B------:R-:W-:Y:S01]  /*1430*/  HFMA2.MMA R24, -RZ, RZ, 0, 4.76837158203125e-07 ;  /* 0x00000008ff187435 */ /* 0x000fe200000001ff */
[----:B------:R-:W-:-:S05]  /*1440*/  MOV R8, R22 ;  /* 0x0000001600087202 */ /* 0x000fca0000000f00 */
[----:B------:R-:W-:-:S05]  /*1450*/  FADD.FTZ R8, R19, R8 ;  /* 0x0000000813087221 */ /* 0x000fca0000010000 */
[----:B------:R-:W-:-:S07]  /*1460*/  MOV R23, R8 ;  /* 0x0000000800177202 */ /* 0x000fce0000000f00 */
[----:B------:R-:W-:Y:S05]  /*1470*/  WARPSYNC.COLLECTIVE R20, `(.L_x_4165) ;  /* 0x0000000014087348 */ /* 0x000fea0003c00000 */
[----:B------:R0:W1:Y:S02]  /*1480*/  SHFL.BFLY P2, R22, R23, R24, R25 ;  /* 0x0c00001817167389 */ /* 0x0000640000040019 */
[----:B01----:R-:W-:Y:S01]  /*1490*/  ENDCOLLECTIVE ;  /* 0x000000000000791b */ /* 0x003fe20003800000 */
.L_x_4165:
[----:B------:R-:W-:Y:S01]  /*14a0*/  HFMA2.MMA R24, -RZ, RZ, 0, 9.5367431640625e-07 ;  /* 0x00000010ff187435 */ /* 0x000fe200000001ff */
[----:B------:R-:W-:-:S05]  /*14b0*/  MOV R21, R22 ;  /* 0x0000001600157202 */ /* 0x000fca0000000f00 */
[----:B------:R-:W-:-:S05]  /*14c0*/  FADD.FTZ R21, R8, R21 ;  /* 0x0000001508157221 */ /* 0x000fca0000010000 */
[----:B------:R-:W-:-:S07]  /*14d0*/  MOV R23, R21 ;  /* 0x0000001500177202 */ /* 0x000fce0000000f00 */
[----:B------:R-:W-:Y:S05]  /*14e0*/  WARPSYNC.COLLECTIVE R20, `(.L_x_4166) ;  /* 0x0000000014087348 */ /* 0x000fea0003c00000 */
[----:B------:R0:W1:Y:S02]  /*14f0*/  SHFL.BFLY P2, R22, R23, R24, R25 ;  /* 0x0c00001817167389 */ /* 0x0000640000040019 */
[----:B01----:R-:W-:Y:S01]  /*1500*/  ENDCOLLECTIVE ;  /* 0x000000000000791b */ /* 0x003fe20003800000 */
.L_x_4166:
[----:B------:R-:W-:Y:S01]  /*1510*/  MOV R14, R22 ;  /* 0x00000016000e7202 */ /* 0x000fe20000000f00 */
[----:B------:R-:W-:Y:S06]  /*1520*/  BRA `(.L_x_4167) ;  /* 0xfffffff400d47947 */ /* 0x000fec000383ffff */
.L_x_4168:
        /* <DEDUP_REMOVED lines=13> */
.L_x_14260:


//--------------------- .text._ZN10layer_norm13ln_bwd_kernelINS_13Kernel_traitsIf13__nv_bfloat16S2_S2_fjLj1024ELj1ELj4ELj1ELj16ENS_18Kernel_traits_baseILj1024EfS2_S2_S2_fjLj128EEEEELb1ELb1ELb1ELb0EEEvNS_9BwdParamsE --------------------------
	.section	.text._ZN10layer_norm13ln_bwd_kernelINS_13Kernel_traitsIf13__nv_bfloat16S2_S2_fjLj1024ELj1ELj4ELj1ELj16ENS_18Kernel_traits_baseILj1024EfS2_S2_S2_fjLj128EEEEELb1ELb1ELb1ELb0EEEvNS_9BwdParamsE,"ax",@progbits
	.align	128
        .global         _ZN10layer_norm13ln_bwd_kernelINS_13Kernel_traitsIf13__nv_bfloat16S2_S2_fjLj1024ELj1ELj4ELj1ELj16ENS_18Kernel_traits_baseILj1024EfS2_S2_S2_fjLj128EEEEELb1ELb1ELb1ELb0EEEvNS_9BwdParamsE
        .type           _ZN10layer_norm13ln_bwd_kernelINS_13Kernel_traitsIf13__nv_bfloat16S2_S2_fjLj1024ELj1ELj4ELj1ELj16ENS_18Kernel_traits_baseILj1024EfS2_S2_S2_fjLj128EEEEELb1ELb1ELb1ELb0EEEvNS_9BwdParamsE,@function
        .size           _ZN10layer_norm13ln_bwd_kernelINS_13Kernel_traitsIf13__nv_bfloat16S2_S2_fjLj1024ELj1ELj4ELj1ELj16ENS_18Kernel_traits_baseILj1024EfS2_S2_S2_fjLj128EEEEELb1ELb1ELb1ELb0EEEvNS_9BwdParamsE,(.L_x_14261 - _ZN10layer_norm13ln_bwd_kernelINS_13Kernel_traitsIf13__nv_bfloat16S2_S2_fjLj1024ELj1ELj4ELj1ELj16ENS_18Kernel_traits_baseILj1024EfS2_S2_S2_fjLj128EEEEELb1ELb1ELb1ELb0EEEvNS_9BwdParamsE)
        .other          _ZN10layer_norm13ln_bwd_kernelINS_13Kernel_traitsIf13__nv_bfloat16S2_S2_fjLj1024ELj1ELj4ELj1ELj16ENS_18Kernel_traits_baseILj1024EfS2_S2_S2_fjLj128EEEEELb1ELb1ELb1ELb0EEEvNS_9BwdParamsE,@"STO_CUDA_ENTRY STV_DEFAULT"
_ZN10layer_norm13ln_bwd_kernelINS_13Kernel_traitsIf13__nv_bfloat16S2_S2_fjLj1024ELj1ELj4ELj1ELj16ENS_18Kernel_traits_baseILj1024EfS2_S2_S2_fjLj128EEEEELb1ELb1ELb1ELb0EEEvNS_9BwdParamsE:
.text._ZN10layer_norm13ln_bwd_kernelINS_13Kernel_traitsIf13__nv_bfloat16S2_S2_fjLj1024ELj1ELj4ELj1ELj16ENS_18Kernel_traits_baseILj1024EfS2_S2_S2_fjLj128EEEEELb1ELb1ELb1ELb0EEEvNS_9BwdParamsE:
        /* <DEDUP_REMOVED lines=19> */
[----:B------:R-:W-:-:S02]  /*0130*/  MOV R8, UR4 ;  /* 0x0000000400087c02 */ /* 0x000fc40008000f00 */
[----:B0-----:R-:W-:Y:S02]  /*0140*/  LOP3.LUT R7, R6, 0x1f, RZ, 0xc0, !PT ;  /* 0x0000001f06077812 */ /* 0x001fe400078ec0ff */
[----:B------:R-:W-:Y:S02]  /*0150*/  SHF.R.S32.HI R3, RZ, 0x1f, R8 ;  /* 0x0000001fff037819 */ /* 0x000fe40000011408 */
[----:B------:R-:W-:Y:S02]  /*0160*/  LOP3.LUT R0, R7, 0x1f, RZ, 0x3c, !PT ;  /* 0x0000001f07007812 */ /* 0x000fe400078e3cff */
[----:B------:R-:W-:-:S04]  /*0170*/  LEA.HI R3, R3, R8, RZ, 0x3 ;  /* 0x0000000803037211 */ /* 0x000fc800078f18ff */
[----:B------:R-:W-:-:S04]  /*0180*/  LEA.HI.SX32 R0, R3, R0, 0x1d ;  /* 0x0000000003007211 */ /* 0x000fc800078feaff */
[C---:B------:R-:W-:Y:S02]  /*0190*/  LOP3.LUT P3, RZ, R0.reuse, 0xffffffe0, RZ, 0xc0, !PT ;  /* 0xffffffe000ff7812 */ /* 0x040fe4000786c0ff */
[C---:B------:R-:W-:Y:S02]  /*01a0*/  ISETP.GE.U32.AND P0, PT, R0.reuse, 0x40, PT ;  /* 0x000000400000780c */ /* 0x040fe40003f06070 */
[----:B------:R-:W-:-:S09]  /*01b0*/  ISETP.GE.U32.AND P1, PT, R0, 0x60, PT ;  /* 0x000000600000780c */ /* 0x000fd20003f26070 */
[----:B------:R-:W0:Y:S08]  /*01c0*/  @P3 LDC.64 R2, c[0x0][0x260] ;  /* 0x00009800ff023b82 */ /* 0x000e300000000a00 */
[----:B------:R-:W1:Y:S08]  /*01d0*/  @P3 LDC.64 R4, c[0x0][0x278] ;  /* 0x00009e00ff043b82 */ /* 0x000e700000000a00 */
[----:B------:R-:W1:Y:S01]  /*01e0*/  @P0 LDC.64 R12, c[0x0][0x278] ;  /* 0x00009e00ff0c0b82 */ /* 0x000e620000000a00 */
[----:B------:R-:W-:-:S07]  /*01f0*/  P2R R9, PR, RZ, 0x8 ;  /* 0x00000008ff097803 */ /* 0x000fce0000000000 */
[----:B------:R-:W1:Y:S01]  /*0200*/  @P0 LDC.64 R10, c[0x0][0x260] ;  /* 0x00009800ff0a0b82 */ /* 0x000e620000000a00 */
[----:B------:R0:W-:Y:S07]  /*0210*/  STL [R1+0x80], R9 ;  /* 0x0000800901007387 */ /* 0x0001ee0000100800 */
[----:B------:R-:W1:Y:S01]  /*0220*/  @P1 LDC.64 R18, c[0x0][0x260] ;  /* 0x00009800ff121b82 */ /* 0x000e620000000a00 */
[----:B0-----:R-:W-:-:S07]  /*0230*/  IMAD.MOV.U32 R9, RZ, RZ, R7 ;  /* 0x000000ffff097224 */ /* 0x001fce00078e0007 */
[----:B------:R-:W0:Y:S01]  /*0240*/  @P1 LDC.64 R20, c[0x0][0x278] ;  /* 0x00009e00ff141b82 */ /* 0x000e220000000a00 */
[----:B------:R-:W-:-:S04]  /*0250*/  @P3 IMAD.WIDE.U32 R2, R9, 0x20, R2 ;  /* 0x0000002009023825 */ /* 0x000fc800078e0002 */
[C---:B-1----:R-:W-:Y:S01]  /*0260*/  @P3 IMAD.WIDE.U32 R4, R9.reuse, 0x20, R4 ;  /* 0x0000002009043825 */ /* 0x042fe200078e0004 */
[----:B------:R-:W-:Y:S01]  /*0270*/  @P3 LOP3.LUT R9, R9, 0x20, RZ, 0xfc, !PT ;  /* 0x0000002009093812 */ /* 0x000fe200078efcff */
[----:B------:R-:W-:-:S04]  /*0280*/  ULDC.64 UR4, c[0x0][0x208] ;  /* 0x0000820000047ab9 */ /* 0x000fc80000000a00 */
[----:B------:R-:W-:-:S04]  /*0290*/  @P0 IMAD.WIDE.U32 R16, R9, 0x20, R12 ;  /* 0x0000002009100825 */ /* 0x000fc800078e000c */
[C---:B------:R-:W-:Y:S01]  /*02a0*/  @P0 IMAD.WIDE.U32 R14, R9.reuse, 0x20, R10 ;  /* 0x00000020090e0825 */ /* 0x040fe200078e000a */
[----:B------:R-:W-:Y:S01]  /*02b0*/  @P0 IADD3 R9, R9, 0x20, RZ ;  /* 0x0000002009090810 */ /* 0x000fe20007ffe0ff */
[----:B------:R-:W5:Y:S04]  /*02c0*/  @P0 LDG.E.128 R32, desc[UR4][R16.64] ;  /* 0x0000000410200981 */ /* 0x000f68000c1e1d00 */
[C---:B------:R-:W-:Y:S01]  /*02d0*/  @P1 IMAD.WIDE.U32 R18, R9.reuse, 0x20, R18 ;  /* 0x0000002009121825 */ /* 0x040fe200078e0012 */
[----:B------:R-:W5:Y:S03]  /*02e0*/  @P0 LDG.E.128 R24, desc[UR4][R14.64] ;  /* 0x000000040e180981 */ /* 0x000f66000c1e1d00 */
[----:B0-----:R-:W-:Y:S01]  /*02f0*/  @P1 IMAD.WIDE.U32 R20, R9, 0x20, R20 ;  /* 0x0000002009141825 */ /* 0x001fe200078e0014 */
[----:B------:R-:W5:Y:S04]  /*0300*/  @P0 LDG.E.128 R28, desc[UR4][R14.64+0x10] ;  /* 0x000010040e1c0981 */ /* 0x000f68000c1e1d00 */
[----:B------:R-:W5:Y:S04]  /*0310*/  @P1 LDG.E.128 R36, desc[UR4][R18.64] ;  /* 0x0000000412241981 */ /* 0x000f68000c1e1d00 */
[----:B------:R-:W5:Y:S04]  /*0320*/  @P1 LDG.E.128 R40, desc[UR4][R18.64+0x10] ;  /* 0x0000100412281981 */ /* 0x000f68000c1e1d00 */
[----:B------:R-:W5:Y:S04]  /*0330*/  @P1 LDG.E.128 R44, desc[UR4][R20.64+0x10] ;  /* 0x00001004142c1981 */ /* 0x000f68000c1e1d00 */
[----:B------:R-:W5:Y:S04]  /*0340*/  @P1 LDG.E.128 R48, desc[UR4][R20.64] ;  /* 0x0000000414301981 */ /* 0x000f68000c1e1d00 */
[----:B--2---:R-:W2:Y:S04]  /*0350*/  @P0 LDG.E.128 R72, desc[UR4][R16.64+0x10] ;  /* 0x0000100410480981 */ /* 0x004ea8000c1e1d00 */
[----:B---3--:R-:W3:Y:S04]  /*0360*/  @P3 LDG.E.128 R88, desc[UR4][R2.64] ;  /* 0x0000000402583981 */ /* 0x008ee8000c1e1d00 */
[----:B----4-:R0:W4:Y:S04]  /*0370*/  @P3 LDG.E.128 R84, desc[UR4][R2.64+0x10] ;  /* 0x0000100402543981 */ /* 0x010128000c1e1d00 */
[----:B------:R-:W4:Y:S04]  /*0380*/  @P3 LDG.E.128 R76, desc[UR4][R4.64] ;  /* 0x00000004044c3981 */ /* 0x000f28000c1e1d00 */
[----:B------:R-:W4:Y:S01]  /*0390*/  @P3 LDG.E.128 R80, desc[UR4][R4.64+0x10] ;  /* 0x0000100404503981 */ /* 0x000f22000c1e1d00 */
[----:B------:R-:W-:Y:S01]  /*03a0*/  ISETP.GE.U32.AND P2, PT, R0, 0x80, PT ;  /* 0x000000800000780c */ /* 0x000fe20003f46070 */
[----:B0-----:R-:W0:-:S12]  /*03b0*/  S2R R3, SR_CTAID.X ;  /* 0x0000000000037919 */ /* 0x001e180000002500 */
[----:B------:R-:W1:Y:S08]  /*03c0*/  @P2 LDC.64 R22, c[0x0][0x260] ;  /* 0x00009800ff162b82 */ /* 0x000e700000000a00 */
[----:B------:R-:W0:Y:S01]  /*03d0*/  @P2 LDC.64 R68, c[0x0][0x278] ;  /* 0x00009e00ff442b82 */ /* 0x000e220000000a00 */
[----:B------:R-:W-:Y:S02]  /*03e0*/  P2R R0, PR, RZ, 0x4 ;  /* 0x00000004ff007803 */ /* 0x000fe40000000000 */
[----:B------:R-:W-:-:S03]  /*03f0*/  @P1 IADD3 R9, R9, 0x20, RZ ;  /* 0x0000002009091810 */ /* 0x000fc60007ffe0ff */
[----:B------:R1:W-:Y:S02]  /*0400*/  STL [R1+0x28], R0 ;  /* 0x0000280001007387 */ /* 0x0003e40000100800 */
[----:B-1----:R-:W-:Y:S01]  /*0410*/  SHF.R.U32.HI R0, RZ, 0x5, R6 ;  /* 0x00000005ff007819 */ /* 0x002fe20000011606 */
[----:B------:R-:W-:-:S04]  /*0420*/  @P2 IMAD.WIDE.U32 R10, R9, 0x20, R22 ;  /* 0x00000020090a2825 */ /* 0x000fc800078e0016 */
[----:B0-----:R-:W-:Y:S01]  /*0430*/  IMAD R6, R3, 0x4, R0 ;  /* 0x0000000403067824 */ /* 0x001fe200078e0200 */
[----:B------:R0:W5:Y:S01]  /*0440*/  @P2 LDG.E.128 R52, desc[UR4][R10.64] ;  /* 0x000000040a342981 */ /* 0x000162000c1e1d00 */
[----:B------:R-:W-:-:S03]  /*0450*/  @P2 IMAD.WIDE.U32 R12, R9, 0x20, R68 ;  /* 0x00000020090c2825 */ /* 0x000fc600078e0044 */
[----:B------:R0:W5:Y:S04]  /*0460*/  @P2 LDG.E.128 R56, desc[UR4][R10.64+0x10] ;  /* 0x000010040a382981 */ /* 0x000168000c1e1d00 */
[----:B------:R0:W5:Y:S04]  /*0470*/  @P2 LDG.E.128 R60, desc[UR4][R12.64+0x10] ;  /* 0x000010040c3c2981 */ /* 0x000168000c1e1d00 */
[----:B------:R0:W5:Y:S01]  /*0480*/  @P2 LDG.E.128 R64, desc[UR4][R12.64] ;  /* 0x000000040c402981 */ /* 0x000162000c1e1d00 */
[----:B------:R-:W-:Y:S01]  /*0490*/  ISETP.GE.AND P2, PT, R6, UR6, PT ;  /* 0x0000000606007c0c */ /* 0x000fe2000bf46270 */
[----:B------:R-:W-:Y:S01]  /*04a0*/  ULDC.64 UR6, c[0x0][0x2c8] ;  /* 0x0000b20000067ab9 */ /* 0x000fe20000000a00 */
        /* <DEDUP_REMOVED lines=41> */
[----:B---3--:R3:W-:Y:S04]  /*0740*/  @P3 STL.64 [R1+0x50], R88 ;  /* 0x0000505801003387 */ /* 0x0087e80000100a00 */
[----:B------:R-:W-:Y:S04]  /*0750*/  @P3 STL.64 [R1+0x58], R90 ;  /* 0x0000585a01003387 */ /* 0x000fe80000100a00 */
[----:B----4-:R4:W-:Y:S04]  /*0760*/  @P3 STL.64 [R1+0x40], R84 ;  /* 0x0000405401003387 */ /* 0x0109e80000100a00 */
[----:B------:R0:W-:Y:S04]  /*0770*/  @P3 STL.64 [R1+0x48], R86 ;  /* 0x0000485601003387 */ /* 0x0001e80000100a00 */
[----:B------:R0:W-:Y:S01]  /*0780*/  @P3 STL.64 [R1+0x60], R76 ;  /* 0x0000604c01003387 */ /* 0x0001e20000100a00 */
[----:B-1----:R-:W-:-:S02]  /*0790*/  CS2R R72, SRZ ;  /* 0x0000000000487805 */ /* 0x002fc4000001ff00 */
[----:B--2---:R-:W-:Y:S02]  /*07a0*/  CS2R R74, SRZ ;  /* 0x00000000004a7805 */ /* 0x004fe4000001ff00 */
[----:B---3--:R-:W-:Y:S02]  /*07b0*/  CS2R R88, SRZ ;  /* 0x0000000000587805 */ /* 0x008fe4000001ff00 */
[----:B----4-:R-:W-:Y:S02]  /*07c0*/  CS2R R84, SRZ ;  /* 0x0000000000547805 */ /* 0x010fe4000001ff00 */
[----:B------:R-:W-:Y:S01]  /*07d0*/  CS2R R90, SRZ ;  /* 0x00000000005a7805 */ /* 0x000fe2000001ff00 */
[----:B------:R1:W-:Y:S01]  /*07e0*/  @P3 STL.64 [R1+0x70], R80 ;  /* 0x0000705001003387 */ /* 0x0003e20000100a00 */
[----:B0-----:R-:W-:-:S03]  /*07f0*/  CS2R R86, SRZ ;  /* 0x0000000000567805 */ /* 0x001fc6000001ff00 */
[----:B------:R0:W-:Y:S01]  /*0800*/  @P3 STL.64 [R1+0x78], R82 ;  /* 0x0000785201003387 */ /* 0x0001e20000100a00 */
[----:B------:R-:W-:-:S03]  /*0810*/  CS2R R76, SRZ ;  /* 0x00000000004c7805 */ /* 0x000fc6000001ff00 */
[----:B------:R2:W-:Y:S01]  /*0820*/  @P3 STL.64 [R1+0x68], R78 ;  /* 0x0000684e01003387 */ /* 0x0005e20000100a00 */
[----:B-1----:R-:W-:Y:S02]  /*0830*/  CS2R R80, SRZ ;  /* 0x0000000000507805 */ /* 0x002fe4000001ff00 */
[----:B0-----:R-:W-:Y:S02]  /*0840*/  CS2R R82, SRZ ;  /* 0x0000000000527805 */ /* 0x001fe4000001ff00 */
[----:B--2---:R-:W-:Y:S01]  /*0850*/  CS2R R78, SRZ ;  /* 0x00000000004e7805 */ /* 0x004fe2000001ff00 */
[----:B------:R-:W-:Y:S06]  /*0860*/  @P2 BRA `(.L_x_4170) ;  /* 0x0000006800d42947 */ /* 0x000fec0003800000 */
[----:B------:R-:W-:-:S11]  /*0870*/  HFMA2.MMA R69, -RZ, RZ, 0, 0 ;  /* 0x00000000ff457435 */ /* 0x000fd600000001ff */
.L_x_4363:
        /* <DEDUP_REMOVED lines=8> */
[C---:B0-----:R-:W-:Y:S01]  /*0900*/  IMAD.WIDE R4, R6.reuse, 0x4, R4 ;  /* 0x0000000406047825 */ /* 0x041fe200078e0204 */
[----:B------:R-:W0:Y:S05]  /*0910*/  S2R R7, SR_TID.X ;  /* 0x0000000000077919 */ /* 0x000e2a0000002100 */
[----:B-----5:R-:W5:Y:S01]  /*0920*/  LDG.E R5, desc[UR4][R4.64] ;  /* 0x0000000404057981 */ /* 0x020f62000c1e1900 */
[----:B-1----:R-:W-:Y:S01]  /*0930*/  IMAD.WIDE R2, R6, 0x4, R8 ;  /* 0x0000000406027825 */ /* 0x002fe200078e0208 */
[----:B------:R-:W-:-:S04]  /*0940*/  MOV R8, UR9 ;  /* 0x0000000900087c02 */ /* 0x000fc80008000f00 */
[----:B------:R1:W5:Y:S02]  /*0950*/  LDG.E R4, desc[UR4][R2.64] ;  /* 0x0000000402047981 */ /* 0x000364000c1e1900 */
[----:B-1----:R-:W-:-:S05]  /*0960*/  IMAD R2, R6, R8, RZ ;  /* 0x0000000806027224 */ /* 0x002fca00078e02ff */
[----:B------:R-:W-:Y:S02]  /*0970*/  SHF.R.S32.HI R3, RZ, 0x1f, R2 ;  /* 0x0000001fff037819 */ /* 0x000fe40000011402 */
[----:B0-----:R-:W-:Y:S02]  /*0980*/  LOP3.LUT R7, R7, 0x1f, RZ, 0xc0, !PT ;  /* 0x0000001f07077812 */ /* 0x001fe400078ec0ff */
[----:B------:R-:W-:Y:S01]  /*0990*/  LEA.HI R3, R3, R2, RZ, 0x3 ;  /* 0x0000000203037211 */ /* 0x000fe200078f18ff */
        /* <DEDUP_REMOVED lines=21> */
[----:B------:R-:W-:Y:S01]  /*0af0*/  VIADD R188, R188, 0x20 ;  /* 0x00000020bcbc7836 */ /* 0x000fe20000000000 */
[----:B------:R-:W-:-:S07]  /*0b00*/  IADD3 R189, R9, 0x20, RZ ;  /* 0x0000002009bd7810 */ /* 0x000fce0007ffe0ff */
.L_x_4174:
[----:B------:R-:W-:Y:S05]  /*0b10*/  BSYNC B2 ;  /* 0x0000000000027941 */ /* 0x000fea0003800000 */
.L_x_4173:
[----:B------:R-:W-:Y:S04]  /*0b20*/  BSSY B2, `(.L_x_4175) ;  /* 0x000000b000027945 */ /* 0x000fe80003800000 */
[----:B------:R-:W-:Y:S05]  /*0b30*/  @!P0 BRA `(.L_x_4176) ;  /* 0x0000000000248947 */ /* 0x000fea0003800000 */
[----:B------:R-:W-:-:S04]  /*0b40*/  ISETP.NE.U32.AND P4, PT, RZ, UR6, PT ;  /* 0x00000006ff007c0c */ /* 0x000fc8000bf85070 */
[----:B------:R-:W-:-:S13]  /*0b50*/  ISETP.NE.AND.EX P4, PT, RZ, UR7, PT, P4 ;  /* 0x00000007ff007c0c */ /* 0x000fda000bf85340 */
[----:B-1----:R-:W-:-:S05]  /*0b60*/  @P4 IMAD.WIDE.U32 R2, R189, 0x10, R190 ;  /* 0x00000010bd024825 */ /* 0x002fca00078e00be */
[----:B------:R0:W5:Y:S02]  /*0b70*/  @P4 LDG.E.128 R168, desc[UR4][R2.64] ;  /* 0x0000000402a84981 */ /* 0x000164000c1e1d00 */
[----:B0-----:R-:W0:Y:S02]  /*0b80*/  LDC.64 R2, c[0x0][0x240] ;  /* 0x00009000ff027b82 */ /* 0x001e240000000a00 */
[----:B0-----:R-:W-:-:S05]  /*0b90*/  IMAD.WIDE.U32 R2, R188, 0x8, R2 ;  /* 0x00000008bc027825 */ /* 0x001fca00078e0002 */
[----:B------:R0:W5:Y:S01]  /*0ba0*/  LDG.E.64 R204, desc[UR4][R2.64] ;  /* 0x0000000402cc7981 */ /* 0x000162000c1e1b00 */
[----:B------:R-:W-:Y:S01]  /*0bb0*/  IADD3 R188, R188, 0x20, RZ ;  /* 0x00000020bcbc7810 */ /* 0x000fe20007ffe0ff */
[----:B------:R-:W-:-:S07]  /*0bc0*/  VIADD R189, R189, 0x20 ;  /* 0x00000020bdbd7836 */ /* 0x000fce0000000000 */
.L_x_4176:
[----:B------:R-:W-:Y:S05]  /*0bd0*/  BSYNC B2 ;  /* 0x0000000000027941 */ /* 0x000fea0003800000 */
.L_x_4175:
[----:B------:R-:W-:Y:S04]  /*0be0*/  BSSY B2, `(.L_x_4177) ;  /* 0x000000b000027945 */ /* 0x000fe80003800000 */
[----:B------:R-:W-:Y:S05]  /*0bf0*/  @!P1 BRA `(.L_x_4178) ;  /* 0x0000000000249947 */ /* 0x000fea0003800000 */
[----:B------:R-:W-:-:S04]  /*0c00*/  ISETP.NE.U32.AND P4, PT, RZ, UR6, PT ;  /* 0x00000006ff007c0c */ /* 0x000fc8000bf85070 */
[----:B------:R-:W-:-:S13]  /*0c10*/  ISETP.NE.AND.EX P4, PT, RZ, UR7, PT, P4 ;  /* 0x00000007ff007c0c */ /* 0x000fda000bf85340 */
[----:B01----:R-:W-:-:S05]  /*0c20*/  @P4 IMAD.WIDE.U32 R2, R189, 0x10, R190 ;  /* 0x00000010bd024825 */ /* 0x003fca00078e00be */
[----:B------:R0:W5:Y:S02]  /*0c30*/  @P4 LDG.E.128 R172, desc[UR4][R2.64] ;  /* 0x0000000402ac4981 */ /* 0x000164000c1e1d00 */
[----:B0-----:R-:W0:Y:S02]  /*0c40*/  LDC.64 R2, c[0x0][0x240] ;  /* 0x00009000ff027b82 */ /* 0x001e240000000a00 */
[----:B0-----:R-:W-:-:S05]  /*0c50*/  IMAD.WIDE.U32 R2, R188, 0x8, R2 ;  /* 0x00000008bc027825 */ /* 0x001fca00078e0002 */
[----:B------:R2:W5:Y:S01]  /*0c60*/  LDG.E.64 R200, desc[UR4][R2.64] ;  /* 0x0000000402c87981 */ /* 0x000562000c1e1b00 */
[----:B------:R-:W-:Y:S02]  /*0c70*/  IADD3 R188, R188, 0x20, RZ ;  /* 0x00000020bcbc7810 */ /* 0x000fe40007ffe0ff */
[----:B------:R-:W-:-:S07]  /*0c80*/  IADD3 R189, R189, 0x20, RZ ;  /* 0x00000020bdbd7810 */ /* 0x000fce0007ffe0ff */
.L_x_4178:
[----:B------:R-:W-:Y:S05]  /*0c90*/  BSYNC B2 ;  /* 0x0000000000027941 */ /* 0x000fea0003800000 */
.L_x_4177:
[----:B012---:R-:W2:Y:S01]  /*0ca0*/  LDL R2, [R1+0x28] ;  /* 0x0000280001027983 */ /* 0x007ea20000100800 */
[----:B------:R-:W-:Y:S01]  /*0cb0*/  HFMA2.MMA R227, -RZ, RZ, 0, 0 ;  /* 0x00000000ffe37435 */ /* 0x000fe200000001ff */
[----:B------:R-:W-:Y:S01]  /*0cc0*/  IMAD.MOV.U32 R225, RZ, RZ, RZ ;  /* 0x000000ffffe17224 */ /* 0x000fe200078e00ff */
[----:B--2---:R-:W-:-:S13]  /*0cd0*/  ISETP.NE.AND P4, PT, R2, RZ, PT ;  /* 0x000000ff0200720c */ /* 0x004fda0003f85270 */
[----:B------:R-:W-:Y:S05]  /*0ce0*/  @!P4 BRA `(.L_x_4179) ;  /* 0x0000001800fcc947 */ /* 0x000fea0003800000 */
[----:B------:R-:W-:-:S04]  /*0cf0*/  ISETP.NE.U32.AND P4, PT, RZ, UR6, PT ;  /* 0x00000006ff007c0c */ /* 0x000fc8000bf85070 */
[----:B------:R-:W-:-:S13]  /*0d00*/  ISETP.NE.AND.EX P4, PT, RZ, UR7, PT, P4 ;  /* 0x00000007ff007c0c */ /* 0x000fda000bf85340 */
[----:B------:R-:W-:-:S05]  /*0d10*/  @P4 IMAD.WIDE.U32 R2, R189, 0x10, R190 ;  /* 0x00000010bd024825 */ /* 0x000fca00078e00be */
[----:B------:R0:W5:Y:S02]  /*0d20*/  @P4 LDG.E.128 R20, desc[UR4][R2.64] ;  /* 0x0000000402144981 */ /* 0x000164000c1e1d00 */
[----:B0-----:R-:W0:Y:S02]  /*0d30*/  LDC.64 R2, c[0x0][0x240] ;  /* 0x00009000ff027b82 */ /* 0x001e240000000a00 */
[----:B0-----:R-:W-:-:S05]  /*0d40*/  IMAD.WIDE.U32 R2, R188, 0x8, R2 ;  /* 0x00000008bc027825 */ /* 0x001fca00078e0002 */
[----:B------:R0:W5:Y:S01]  /*0d50*/  LDG.E.64 R206, desc[UR4][R2.64] ;  /* 0x0000000402ce7981 */ /* 0x000162000c1e1b00 */
[----:B------:R-:W-:Y:S01]  /*0d60*/  MOV R227, RZ ;  /* 0x000000ff00e37202 */ /* 0x000fe20000000f00 */
[----:B------:R-:W-:Y:S06]  /*0d70*/  BRA `(.L_x_4179) ;  /* 0x0000001800d87947 */ /* 0x000fec0003800000 */
.L_x_4172:
[----:B------:R-:W0:Y:S01]  /*0d80*/  LDC.64 R2, c[0x0][0x250] ;  /* 0x00009400ff027b82 */ /* 0x000e220000000a00 */
[----:B-----5:R-:W-:-:S07]  /*0d90*/  ISETP.GE.AND P3, PT, R4, 0x1, PT ;  /* 0x000000010400780c */ /* 0x020fce0003f66270 */
[----:B------:R-:W1:Y:S01]  /*0da0*/  LDC.U8 R190, c[0x0][0x2a0] ;  /* 0x0000a800ffbe7b82 */ /* 0x000e620000000000 */
[----:B0-----:R-:W-:-:S05]  /*0db0*/  IMAD.WIDE R2, R6, 0x4, R2 ;  /* 0x0000000406027825 */ /* 0x001fca00078e0202 */
[----:B------:R0:W2:Y:S01]  /*0dc0*/  LDG.E R189, desc[UR4][R2.64] ;  /* 0x0000000402bd7981 */ /* 0x0000a2000c1e1900 */
[----:B------:R-:W-:Y:S01]  /*0dd0*/  BSSY B2, `(.L_x_4180) ;  /* 0x0000087000027945 */ /* 0x000fe20003800000 */
[----:B------:R-:W-:Y:S01]  /*0de0*/  HFMA2.MMA R227, -RZ, RZ, 0, 0 ;  /* 0x00000000ffe37435 */ /* 0x000fe200000001ff */
[----:B-1----:R-:W-:Y:S01]  /*0df0*/  ISETP.NE.AND P4, PT, R190, RZ, PT ;  /* 0x000000ffbe00720c */ /* 0x002fe20003f85270 */
[----:B------:R-:W-:Y:S01]  /*0e00*/  IMAD.MOV.U32 R225, RZ, RZ, RZ ;  /* 0x000000ffffe17224 */ /* 0x000fe200078e00ff */
[----:B------:R-:W-:Y:S01]  /*0e10*/  MOV R226, R9 ;  /* 0x0000000900e27202 */ /* 0x000fe20000000f00 */
[----:B0-----:R-:W-:Y:S01]  /*0e20*/  VIADD R3, R188, 0xffffffff ;  /* 0xffffffffbc037836 */ /* 0x001fe20000000000 */
[----:B------:R-:W-:-:S03]  /*0e30*/  @P3 IADD3 R2, R4, -0x1, RZ ;  /* 0xffffffff04023810 */ /* 0x000fc60007ffe0ff */
[-C--:B------:R-:W-:Y:S02]  /*0e40*/  IMAD R3, R3, R8.reuse, RZ ;  /* 0x0000000803037224 */ /* 0x080fe400078e02ff */
[----:B------:R-:W-:-:S03]  /*0e50*/  @P3 IMAD R2, R2, R8, RZ ;  /* 0x0000000802023224 */ /* 0x000fc600078e02ff */
[----:B------:R-:W-:-:S04]  /*0e60*/  SHF.R.S32.HI R188, RZ, 0x1f, R3 ;  /* 0x0000001fffbc7819 */ /* 0x000fc80000011403 */
[----:B------:R-:W-:Y:S02]  /*0e70*/  LEA.HI R188, R188, R3, RZ, 0x3 ;  /* 0x00000003bcbc7211 */ /* 0x000fe400078f18ff */
[----:B------:R-:W-:Y:S02]  /*0e80*/  @P3 SHF.R.S32.HI R3, RZ, 0x1f, R2 ;  /* 0x0000001fff033819 */ /* 0x000fe40000011402 */
[-C--:B------:R-:W-:Y:S02]  /*0e90*/  LEA.HI.SX32 R196, R188, R7.reuse, 0x1d ;  /* 0x00000007bcc47211 */ /* 0x080fe400078feaff */
[----:B------:R-:W-:Y:S02]  /*0ea0*/  @P3 LEA.HI R2, R3, R2, RZ, 0x3 ;  /* 0x0000000203023211 */ /* 0x000fe400078f18ff */
[----:B------:R-:W-:Y:S02]  /*0eb0*/  MOV R3, RZ ;  /* 0x000000ff00037202 */ /* 0x000fe40000000f00 */
[----:B------:R-:W-:-:S02]  /*0ec0*/  @P3 LEA.HI.SX32 R3, R2, R7, 0x1d ;  /* 0x0000000702033211 */ /* 0x000fc400078feaff */
[----:B--2---:R-:W-:Y:S01]  /*0ed0*/  FSEL R2, R189, RZ, !P4 ;  /* 0x000000ffbd027208 */ /* 0x004fe20006000000 */
[----:B------:R-:W-:Y:S06]  /*0ee0*/  @!P5 BRA `(.L_x_4181) ;  /* 0x0000000400d4d947 */ /* 0x000fec0003800000 */
[----:B------:R-:W0:Y:S01]  /*0ef0*/  LDC.64 R188, c[0x0][0x238] ;  /* 0x00008e00ffbc7b82 */ /* 0x000e220000000a00 */
[----:B------:R1:W-:Y:S07]  /*0f00*/  STL [R1+0x84], R4 ;  /* 0x0000840401007387 */ /* 0x0003ee0000100800 */
[----:B------:R-:W2:Y:S01]  /*0f10*/  LDC.64 R192, c[0x0][0x2b8] ;  /* 0x0000ae00ffc07b82 */ /* 0x000ea20000000a00 */
[----:B-1----:R-:W3:Y:S07]  /*0f20*/  LDL R4, [R1+0x58] ;  /* 0x0000580001047983 */ /* 0x002eee0000100800 */
[----:B------:R-:W1:Y:S01]  /*0f30*/  LDC.64 R202, c[0x0][0x240] ;  /* 0x00009000ffca7b82 */ /* 0x000e620000000a00 */
[----:B0-----:R-:W-:-:S06]  /*0f40*/  IMAD.WIDE.U32 R188, R9, 0x10, R188 ;  /* 0x0000001009bc7825 */ /* 0x001fcc00078e00bc */
[----:B------:R-:W4:Y:S01]  /*0f50*/  LDG.E.128 R188, desc[UR4][R188.64] ;  /* 0x00000004bcbc7981 */ /* 0x000f22000c1e1d00 */
[----:B--2---:R-:W-:-:S06]  /*0f60*/  IMAD.WIDE.U32 R192, R196, 0x10, R192 ;  /* 0x00000010c4c07825 */ /* 0x004fcc00078e00c0 */
[----:B------:R-:W2:Y:S01]  /*0f70*/  LDG.E.128 R192, desc[UR4][R192.64] ;  /* 0x00000004c0c07981 */ /* 0x000ea2000c1e1d00 */
[----:B------:R-:W-:-:S04]  /*0f80*/  ISETP.NE.U32.AND P4, PT, RZ, UR6, PT ;  /* 0x00000006ff007c0c */ /* 0x000fc8000bf85070 */
[----:B------:R-:W-:-:S13]  /*0f90*/  ISETP.NE.AND.EX P4, PT, RZ, UR7, PT, P4 ;  /* 0x00000007ff007c0c */ /* 0x000fda000bf85340 */
[----:B------:R0:W5:Y:S01]  /*0fa0*/  @P4 LDG.E.128 R164, desc[UR4][R216.64] ;  /* 0x00000004d8a44981 */ /* 0x000162000c1e1d00 */
[C---:B----4-:R-:W-:Y:S02]  /*0fb0*/  SHF.L.U32 R225, R189.reuse, 0x10, RZ ;  /* 0x00000010bde17819 */ /* 0x050fe400000006ff */
[C---:B------:R-:W-:Y:S02]  /*0fc0*/  PRMT R226, R190.reuse, 0x7632, R226 ;  /* 0x00007632bee27816 */ /* 0x040fe400000000e2 */
[----:B------:R-:W-:Y:S02]  /*0fd0*/  SHF.L.U32 R190, R190, 0x10, RZ ;  /* 0x00000010bebe7819 */ /* 0x000fe400000006ff */
[----:B------:R-:W-:Y:S02]  /*0fe0*/  PRMT R0, R189, 0x7632, R0 ;  /* 0x00007632bd007816 */ /* 0x000fe40000000000 */
[C---:B--2---:R-:W-:Y:S02]  /*0ff0*/  PRMT R250, R192.reuse, 0x7632, R250 ;  /* 0x00007632c0fa7816 */ /* 0x044fe400000000fa */
[----:B------:R-:W-:Y:S01]  /*1000*/  SHF.L.U32 R224, R192, 0x10, RZ ;  /* 0x00000010c0e07819 */ /* 0x000fe200000006ff */
[C---:B------:R-:W-:Y:S01]  /*1010*/  IMAD.U32 R189, R191.reuse, 0x10000, RZ ;  /* 0x00010000bfbd7824 */ /* 0x040fe200078e00ff */
[----:B------:R-:W-:-:S02]  /*1020*/  PRMT R249, R191, 0x7632, R249 ;  /* 0x00007632bff97816 */ /* 0x000fc400000000f9 */
[----:B------:R-:W-:Y:S02]  /*1030*/  PRMT R192, R195, 0x7632, R192 ;  /* 0x00007632c3c07816 */ /* 0x000fe400000000c0 */
[C---:B------:R-:W-:Y:S02]  /*1040*/  PRMT R251, R193.reuse, 0x7632, R251 ;  /* 0x00007632c1fb7816 */ /* 0x040fe400000000fb */
[----:B------:R-:W-:Y:S01]  /*1050*/  SHF.L.U32 R191, R193, 0x10, RZ ;  /* 0x00000010c1bf7819 */ /* 0x000fe200000006ff */
[C---:B------:R-:W-:Y:S01]  /*1060*/  FADD.FTZ R193, -R2.reuse, R225 ;  /* 0x000000e102c17221 */ /* 0x040fe20000010100 */
[----:B------:R-:W-:Y:S01]  /*1070*/  FADD.FTZ R225, -R2, R190 ;  /* 0x000000be02e17221 */ /* 0x000fe20000010100 */
[----:B------:R2:W-:Y:S01]  /*1080*/  STL.S16 [R1], R192 ;  /* 0x000000c001007387 */ /* 0x0005e20000100600 */
[----:B------:R-:W-:-:S03]  /*1090*/  SHF.L.U32 R190, R249, 0x10, RZ ;  /* 0x00000010f9be7819 */ /* 0x000fc600000006ff */
[----:B------:R-:W4:Y:S01]  /*10a0*/  LDL R249, [R1+0x50] ;  /* 0x0000500001f97983 */ /* 0x000f220000100800 */
[C---:B0-----:R-:W-:Y:S01]  /*10b0*/  PRMT R217, R188.reuse, 0x7632, R217 ;  /* 0x00007632bcd97816 */ /* 0x041fe200000000d9 */
[----:B------:R-:W-:-:S04]  /*10c0*/  IMAD.U32 R188, R188, 0x10000, RZ ;  /* 0x00010000bcbc7824 */ /* 0x000fc800078e00ff */
[----:B------:R-:W-:Y:S01]  /*10d0*/  FADD.FTZ R227, -R2, R188 ;  /* 0x000000bc02e37221 */ /* 0x000fe20000010100 */
[----:B------:R-:W-:-:S03]  /*10e0*/  IMAD.U32 R188, R0, 0x10000, RZ ;  /* 0x0001000000bc7824 */ /* 0x000fc600078e00ff */
[----:B------:R-:W-:Y:S01]  /*10f0*/  FMUL.FTZ R0, R5, R227 ;  /* 0x000000e305007220 */ /* 0x000fe20000410000 */
[----:B--2---:R-:W-:Y:S01]  /*1100*/  SHF.L.U32 R192, R226, 0x10, RZ ;  /* 0x00000010e2c07819 */ /* 0x004fe200000006ff */
[----:B------:R-:W-:Y:S01]  /*1110*/  FADD.FTZ R100, R100, R224 ;  /* 0x000000e064647221 */ /* 0x000fe20000010000 */
[----:B------:R-:W2:Y:S01]  /*1120*/  LDL R226, [R1+0x40] ;  /* 0x0000400001e27983 */ /* 0x000ea20000100800 */
[----:B------:R-:W-:-:S03]  /*1130*/  FFMA.FTZ R68, R0, R224, R68 ;  /* 0x000000e000447223 */ /* 0x000fc60000010044 */
[----:B------:R-:W2:Y:S01]  /*1140*/  LDL R227, [R1+0x48] ;  /* 0x0000480001e37983 */ /* 0x000ea20000100800 */
[----:B------:R-:W-:Y:S02]  /*1150*/  SHF.L.U32 R216, R195, 0x10, RZ ;  /* 0x00000010c3d87819 */ /* 0x000fe400000006ff */
[----:B------:R-:W-:Y:S01]  /*1160*/  SHF.L.U32 R195, R217, 0x10, RZ ;  /* 0x00000010d9c37819 */ /* 0x000fe200000006ff */
[----:B------:R-:W-:Y:S01]  /*1170*/  FADD.FTZ R217, -R2, R189 ;  /* 0x000000bd02d97221 */ /* 0x000fe20000010100 */
[----:B------:R-:W-:Y:S02]  /*1180*/  IMAD.U32 R189, R250, 0x10000, RZ ;  /* 0x00010000fabd7824 */ /* 0x000fe400078e00ff */
[----:B---3--:R-:W-:Y:S01]  /*1190*/  FMUL.FTZ R250, R4, R191 ;  /* 0x000000bf04fa7220 */ /* 0x008fe20000410000 */
[----:B----4-:R-:W-:Y:S01]  /*11a0*/  FMUL.FTZ R224, R249, R224 ;  /* 0x000000e0f9e07220 */ /* 0x010fe20000410000 */
[----:B------:R-:W-:Y:S01]  /*11b0*/  FMUL.FTZ R249, R5, R193 ;  /* 0x000000c105f97220 */ /* 0x000fe20000410000 */
[----:B------:R-:W-:-:S02]  /*11c0*/  SHF.L.U32 R193, R251, 0x10, RZ ;  /* 0x00000010fbc17819 */ /* 0x000fc400000006ff */
[----:B------:R-:W3:Y:S04]  /*11d0*/  LDL.LU R251, [R1] ;  /* 0x0000000001fb7983 */ /* 0x000ee80000300800 */
[----:B------:R-:W-:Y:S04]  /*11e0*/  STL [R1+0x1c], R249 ;  /* 0x00001cf901007387 */ /* 0x000fe80000100800 */
[----:B------:R-:W4:Y:S01]  /*11f0*/  LDL R4, [R1+0x54] ;  /* 0x0000540001047983 */ /* 0x000f220000100800 */
[C---:B------:R-:W-:Y:S01]  /*1200*/  PRMT R252, R194.reuse, 0x7632, R252 ;  /* 0x00007632c2fc7816 */ /* 0x040fe200000000fc */
[----:B------:R-:W-:-:S02]  /*1210*/  IMAD.U32 R194, R194, 0x10000, RZ ;  /* 0x00010000c2c27824 */ /* 0x000fc400078e00ff */
[----:B------:R-:W-:Y:S01]  /*1220*/  FMUL.FTZ R225, R5, R225 ;  /* 0x000000e105e17220 */ /* 0x000fe20000410000 */
[----:B------:R-:W-:Y:S01]  /*1230*/  FADD.FTZ R102, R102, R191 ;  /* 0x000000bf66667221 */ /* 0x000fe20000010000 */
[----:B------:R-:W-:Y:S01]  /*1240*/  FFMA.FTZ R70, R249, R191, R70 ;  /* 0x000000bff9467223 */ /* 0x000fe20000010046 */
[----:B------:R-:W-:Y:S01]  /*1250*/  SHF.L.U32 R191, R252, 0x10, RZ ;  /* 0x00000010fcbf7819 */ /* 0x000fe200000006ff */
[-C--:B--2---:R-:W-:Y:S01]  /*1260*/  FMUL.FTZ R226, R226, R194.reuse ;  /* 0x000000c2e2e27220 */ /* 0x084fe20000410000 */
[----:B------:R-:W-:Y:S01]  /*1270*/  FMUL.FTZ R252, R5, R217 ;  /* 0x000000d905fc7220 */ /* 0x000fe20000410000 */
[----:B------:R-:W-:Y:S01]  /*1280*/  STL [R1+0xc], R225 ;  /* 0x00000ce101007387 */ /* 0x000fe20000100800 */
[----:B------:R-:W-:Y:S01]  /*1290*/  FADD.FTZ R104, R104, R194 ;  /* 0x000000c268687221 */ /* 0x000fe20000010000 */
[----:B------:R-:W-:Y:S01]  /*12a0*/  FFMA.FTZ R72, R225, R194, R72 ;  /* 0x000000c2e1487223 */ /* 0x000fe20000010048 */
[----:B------:R-:W-:Y:S01]  /*12b0*/  FADD.FTZ R106, R106, R216 ;  /* 0x000000d86a6a7221 */ /* 0x000fe20000010000 */
[----:B------:R-:W-:Y:S01]  /*12c0*/  STL [R1+0x18], R250 ;  /* 0x000018fa01007387 */ /* 0x000fe20000100800 */
[----:B------:R-:W-:-:S03]  /*12d0*/  FFMA.FTZ R74, R252, R216, R74 ;  /* 0x000000d8fc4a7223 */ /* 0x000fc6000001004a */
[----:B------:R-:W-:Y:S04]  /*12e0*/  STL [R1+0x8], R226 ;  /* 0x000008e201007387 */ /* 0x000fe80000100800 */
[----:B------:R-:W2:Y:S01]  /*12f0*/  LDL R217, [R1+0x44] ;  /* 0x0000440001d97983 */ /* 0x000ea20000100800 */
[C---:B------:R-:W-:Y:S01]  /*1300*/  FADD.FTZ R195, -R2.reuse, R195 ;  /* 0x000000c302c37221 */ /* 0x040fe20000010100 */
[----:B------:R-:W-:-:S03]  /*1310*/  FADD.FTZ R188, -R2, R188 ;  /* 0x000000bc02bc7221 */ /* 0x000fc60000010100 */
[----:B------:R-:W-:Y:S01]  /*1320*/  FMUL.FTZ R195, R5, R195 ;  /* 0x000000c305c37220 */ /* 0x000fe20000410000 */
[----:B------:R-:W-:-:S03]  /*1330*/  FADD.FTZ R101, R101, R189 ;  /* 0x000000bd65657221 */ /* 0x000fc60000010000 */
[----:B------:R-:W-:Y:S01]  /*1340*/  FFMA.FTZ R69, R195, R189, R69 ;  /* 0x000000bdc3457223 */ /* 0x000fe20000010045 */
[----:B-1----:R-:W-:-:S06]  /*1350*/  IMAD.WIDE.U32 R202, R3, 0x8, R202 ;  /* 0x0000000803ca7825 */ /* 0x002fcc00078e00ca */
[----:B------:R-:W5:Y:S01]  /*1360*/  LDG.E.64 R202, desc[UR4][R202.64] ;  /* 0x00000004caca7981 */ /* 0x000f62000c1e1b00 */
[----:B---3--:R-:W-:Y:S02]  /*1370*/  IMAD.U32 R194, R251, 0x10000, RZ ;  /* 0x00010000fbc27824 */ /* 0x008fe400078e00ff */
[----:B------:R-:W-:Y:S02]  /*1380*/  FMUL.FTZ R251, R227, R216 ;  /* 0x000000d8e3fb7220 */ /* 0x000fe40000410000 */
[----:B------:R-:W3:Y:S01]  /*1390*/  LDL R216, [R1+0x5c] ;  /* 0x00005c0001d87983 */ /* 0x000ee20000100800 */
[----:B------:R-:W-:Y:S01]  /*13a0*/  FMUL.FTZ R227, R5, R188 ;  /* 0x000000bc05e37220 */ /* 0x000fe20000410000 */
[----:B------:R-:W-:Y:S01]  /*13b0*/  FFMA.FTZ R188, R0, R224, RZ ;  /* 0x000000e000bc7223 */ /* 0x000fe200000100ff */
[----:B----4-:R-:W-:Y:S01]  /*13c0*/  FMUL.FTZ R4, R4, R189 ;  /* 0x000000bd04047220 */ /* 0x010fe20000410000 */
[----:B------:R-:W-:Y:S01]  /*13d0*/  FADD.FTZ R189, RZ, R224 ;  /* 0x000000e0ffbd7221 */ /* 0x000fe20000010000 */
[----:B------:R-:W-:Y:S02]  /*13e0*/  STL [R1+0x24], R195 ;  /* 0x000024c301007387 */ /* 0x000fe40000100800 */
[----:B------:R-:W-:Y:S01]  /*13f0*/  FFMA.FTZ R188, R195, R4, R188 ;  /* 0x00000004c3bc7223 */ /* 0x000fe200000100bc */
[----:B------:R-:W-:Y:S01]  /*1400*/  FADD.FTZ R189, R189, R4 ;  /* 0x00000004bdbd7221 */ /* 0x000fe20000010000 */
[----:B------:R0:W-:Y:S04]  /*1410*/  STL [R1+0x20], R4 ;  /* 0x0000200401007387 */ /* 0x0001e80000100800 */
[----:B------:R1:W-:Y:S04]  /*1420*/  STL [R1+0x14], R227 ;  /* 0x000014e301007387 */ /* 0x0003e80000100800 */
[----:B0-----:R0:W5:Y:S04]  /*1430*/  LDL.LU R4, [R1+0x84] ;  /* 0x0000840001047983 */ /* 0x0011680000300800 */
[----:B------:R-:W4:Y:S01]  /*1440*/  LDL R195, [R1+0x4c] ;  /* 0x00004c0001c37983 */ /* 0x000f220000100800 */
[----:B------:R-:W-:Y:S01]  /*1450*/  FADD.FTZ R192, -R2, R192 ;  /* 0x000000c002c07221 */ /* 0x000fe20000010100 */
[----:B------:R-:W-:Y:S01]  /*1460*/  FADD.FTZ R103, R103, R193 ;  /* 0x000000c167677221 */ /* 0x000fe20000010000 */
[----:B------:R-:W-:-:S02]  /*1470*/  FFMA.FTZ R71, R227, R193, R71 ;  /* 0x000000c1e3477223 */ /* 0x000fc40000010047 */
[----:B------:R-:W-:Y:S01]  /*1480*/  FMUL.FTZ R192, R5, R192 ;  /* 0x000000c005c07220 */ /* 0x000fe20000410000 */
[----:B------:R-:W-:Y:S01]  /*1490*/  FADD.FTZ R189, R189, R250 ;  /* 0x000000fabdbd7221 */ /* 0x000fe20000010000 */
[----:B------:R-:W-:Y:S01]  /*14a0*/  FFMA.FTZ R188, R249, R250, R188 ;  /* 0x000000faf9bc7223 */ /* 0x000fe200000100bc */
[----:B------:R-:W-:-:S04]  /*14b0*/  FADD.FTZ R190, -R2, R190 ;  /* 0x000000be02be7221 */ /* 0x000fc80000010100 */
[----:B------:R-:W-:Y:S01]  /*14c0*/  FMUL.FTZ R250, R5, R190 ;  /* 0x000000be05fa7220 */ /* 0x000fe20000410000 */
[----:B------:R-:W-:Y:S01]  /*14d0*/  FADD.FTZ R105, R105, R191 ;  /* 0x000000bf69697221 */ /* 0x000fe20000010000 */
[----:B------:R-:W-:Y:S01]  /*14e0*/  FFMA.FTZ R73, R192, R191, R73 ;  /* 0x000000bfc0497223 */ /* 0x000fe20000010049 */
[----:B------:R-:W-:Y:S01]  /*14f0*/  FADD.FTZ R107, R107, R194 ;  /* 0x000000c26b6b7221 */ /* 0x000fe20000010000 */
[----:B------:R-:W-:Y:S01]  /*1500*/  FFMA.FTZ R75, R250, R194, R75 ;  /* 0x000000c2fa4b7223 */ /* 0x000fe2000001004b */
[----:B------:R-:W-:Y:S02]  /*1510*/  IADD3 R196, R196, 0x20, RZ ;  /* 0x00000020c4c47810 */ /* 0x000fe40007ffe0ff */
[----:B------:R-:W-:Y:S01]  /*1520*/  IADD3 R3, R3, 0x20, RZ ;  /* 0x0000002003037810 */ /* 0x000fe20007ffe0ff */
[----:B---3--:R-:W-:Y:S01]  /*1530*/  FMUL.FTZ R216, R216, R193 ;  /* 0x000000c1d8d87220 */ /* 0x008fe20000410000 */
[----:B--2---:R-:W-:-:S04]  /*1540*/  FMUL.FTZ R193, R217, R191 ;  /* 0x000000bfd9c17220 */ /* 0x004fc80000410000 */
[----:B------:R0:W-:Y:S04]  /*1550*/  STL [R1+0x10], R216 ;  /* 0x000010d801007387 */ /* 0x0001e80000100800 */
[----:B------:R0:W-:Y:S04]  /*1560*/  STL [R1+0x4], R192 ;  /* 0x000004c001007387 */ /* 0x0001e80000100800 */
[----:B------:R0:W-:Y:S01]  /*1570*/  STL [R1], R193 ;  /* 0x000000c101007387 */ /* 0x0001e20000100800 */
[----:B------:R-:W-:Y:S01]  /*1580*/  FADD.FTZ R189, R189, R216 ;  /* 0x000000d8bdbd7221 */ /* 0x000fe20000010000 */
[----:B------:R-:W-:-:S03]  /*1590*/  FFMA.FTZ R188, R227, R216, R188 ;  /* 0x000000d8e3bc7223 */ /* 0x000fc600000100bc */
[----:B------:R-:W-:Y:S01]  /*15a0*/  FADD.FTZ R189, R189, R226 ;  /* 0x000000e2bdbd7221 */ /* 0x000fe20000010000 */
[----:B------:R-:W-:-:S03]  /*15b0*/  FFMA.FTZ R188, R225, R226, R188 ;  /* 0x000000e2e1bc7223 */ /* 0x000fc600000100bc */
[----:B------:R-:W-:Y:S01]  /*15c0*/  FADD.FTZ R189, R189, R193 ;  /* 0x000000c1bdbd7221 */ /* 0x000fe20000010000 */
[----:B------:R-:W-:Y:S01]  /*15d0*/  FFMA.FTZ R188, R192, R193, R188 ;  /* 0x000000c1c0bc7223 */ /* 0x000fe200000100bc */
[----:B----4-:R-:W-:Y:S02]  /*15e0*/  FMUL.FTZ R249, R195, R194 ;  /* 0x000000c2c3f97220 */ /* 0x010fe40000410000 */
[----:B------:R-:W-:Y:S01]  /*15f0*/  FADD.FTZ R189, R189, R251 ;  /* 0x000000fbbdbd7221 */ /* 0x000fe20000010000 */
[----:B------:R-:W-:Y:S01]  /*1600*/  FFMA.FTZ R188, R252, R251, R188 ;  /* 0x000000fbfcbc7223 */ /* 0x000fe200000100bc */
[----:B------:R-:W-:Y:S02]  /*1610*/  VIADD R226, R9, 0x20 ;  /* 0x0000002009e27836 */ /* 0x000fe40000000000 */
[----:B------:R-:W-:Y:S01]  /*1620*/  FADD.FTZ R225, R189, R249 ;  /* 0x000000f9bde17221 */ /* 0x000fe20000010000 */
[----:B01----:R-:W-:-:S07]  /*1630*/  FFMA.FTZ R227, R250, R249, R188 ;  /* 0x000000f9fae37223 */ /* 0x003fce00000100bc */
.L_x_4181:
[----:B------:R-:W-:Y:S05]  /*1640*/  BSYNC B2 ;  /* 0x0000000000027941 */ /* 0x000fea0003800000 */
.L_x_4180:
[----:B------:R-:W-:Y:S04]  /*1650*/  BSSY B2, `(.L_x_4182) ;  /* 0x0000063000027945 */ /* 0x000fe80003800000 */
[----:B------:R-:W-:Y:S05]  /*1660*/  @!P0 BRA `(.L_x_4183) ;  /* 0x0000000400848947 */ /* 0x000fea0003800000 */
[----:B------:R-:W0:Y:S08]  /*1670*/  LDC.64 R188, c[0x0][0x238] ;  /* 0x00008e00ffbc7b82 */ /* 0x000e300000000a00 */
[----:B------:R-:W1:Y:S08]  /*1680*/  LDC.64 R192, c[0x0][0x2b8] ;  /* 0x0000ae00ffc07b82 */ /* 0x000e700000000a00 */
[----:B------:R-:W2:Y:S01]  /*1690*/  LDC.64 R204, c[0x0][0x240] ;  /* 0x00009000ffcc7b82 */ /* 0x000ea20000000a00 */
[----:B0-----:R-:W-:-:S07]  /*16a0*/  IMAD.WIDE.U32 R188, R226, 0x10, R188 ;  /* 0x00000010e2bc7825 */ /* 0x001fce00078e00bc */
[----:B------:R-:W0:Y:S01]  /*16b0*/  LDC.64 R216, c[0x0][0x2c8] ;  /* 0x0000b200ffd87b82 */ /* 0x000e220000000a00 */
[----:B------:R-:W3:Y:S01]  /*16c0*/  LDG.E.128 R188, desc[UR4][R188.64] ;  /* 0x00000004bcbc7981 */ /* 0x000ee2000c1e1d00 */
[----:B-1----:R-:W-:-:S06]  /*16d0*/  IMAD.WIDE.U32 R192, R196, 0x10, R192 ;  /* 0x00000010c4c07825 */ /* 0x002fcc00078e00c0 */
[----:B------:R-:W4:Y:S01]  /*16e0*/  LDG.E.128 R192, desc[UR4][R192.64] ;  /* 0x00000004c0c07981 */ /* 0x000f22000c1e1d00 */
[----:B--2---:R-:W-:-:S06]  /*16f0*/  IMAD.WIDE.U32 R204, R3, 0x8, R204 ;  /* 0x0000000803cc7825 */ /* 0x004fcc00078e00cc */
[----:B------:R-:W5:Y:S01]  /*1700*/  LDG.E.64 R204, desc[UR4][R204.64] ;  /* 0x00000004cccc7981 */ /* 0x000f62000c1e1b00 */
[----:B------:R-:W-:-:S04]  /*1710*/  ISETP.NE.U32.AND P4, PT, RZ, UR6, PT ;  /* 0x00000006ff007c0c */ /* 0x000fc8000bf85070 */
[----:B------:R-:W-:-:S13]  /*1720*/  ISETP.NE.AND.EX P4, PT, RZ, UR7, PT, P4 ;  /* 0x00000007ff007c0c */ /* 0x000fda000bf85340 */
[----:B0-----:R-:W-:-:S05]  /*1730*/  @P4 IMAD.WIDE.U32 R216, R226, 0x10, R216 ;  /* 0x00000010e2d84825 */ /* 0x001fca00078e00d8 */
[----:B------:R0:W5:Y:S01]  /*1740*/  @P4 LDG.E.128 R168, desc[UR4][R216.64] ;  /* 0x00000004d8a84981 */ /* 0x000162000c1e1d00 */
[----:B------:R-:W-:Y:S02]  /*1750*/  IADD3 R196, R196, 0x20, RZ ;  /* 0x00000020c4c47810 */ /* 0x000fe40007ffe0ff */
[----:B------:R-:W-:Y:S02]  /*1760*/  IADD3 R3, R3, 0x20, RZ ;  /* 0x0000002003037810 */ /* 0x000fe40007ffe0ff */
[----:B------:R-:W-:Y:S02]  /*1770*/  IADD3 R226, R226, 0x20, RZ ;  /* 0x00000020e2e27810 */ /* 0x000fe40007ffe0ff */
[----:B---3--:R-:W-:Y:S01]  /*1780*/  SHF.L.U32 R222, R190, 0x10, RZ ;  /* 0x00000010bede7819 */ /* 0x008fe200000006ff */
[----:B------:R-:W-:Y:S01]  /*1790*/  IMAD.U32 R223, R191, 0x10000, RZ ;  /* 0x00010000bfdf7824 */ /* 0x000fe200078e00ff */
[C---:B------:R-:W-:Y:S02]  /*17a0*/  PRMT R238, R189.reuse, 0x7632, R238 ;  /* 0x00007632bdee7816 */ /* 0x040fe400000000ee */
[----:B------:R-:W-:-:S02]  /*17b0*/  SHF.L.U32 R221, R189, 0x10, RZ ;  /* 0x00000010bddd7819 */ /* 0x000fc400000006ff */
[----:B------:R-:W-:Y:S02]  /*17c0*/  PRMT R239, R190, 0x7632, R239 ;  /* 0x00007632beef7816 */ /* 0x000fe400000000ef */
[----:B------:R-:W-:Y:S02]  /*17d0*/  PRMT R240, R191, 0x7632, R240 ;  /* 0x00007632bff07816 */ /* 0x000fe400000000f0 */
[C---:B----4-:R-:W-:Y:S02]  /*17e0*/  PRMT R189, R194.reuse, 0x7632, R189 ;  /* 0x00007632c2bd7816 */ /* 0x050fe400000000bd */
[----:B------:R-:W-:Y:S01]  /*17f0*/  SHF.L.U32 R191, R194, 0x10, RZ ;  /* 0x00000010c2bf7819 */ /* 0x000fe200000006ff */
[----:B------:R-:W-:Y:S01]  /*1800*/  FADD.FTZ R194, -R2, R222 ;  /* 0x000000de02c27221 */ /* 0x000fe20000010100 */
[C---:B------:R-:W-:Y:S02]  /*1810*/  PRMT R220, R188.reuse, 0x7632, R220 ;  /* 0x00007632bcdc7816 */ /* 0x040fe400000000dc */
[----:B------:R-:W-:Y:S01]  /*1820*/  SHF.L.U32 R219, R188, 0x10, RZ ;  /* 0x00000010bcdb7819 */ /* 0x000fe200000006ff */
[----:B------:R-:W-:Y:S01]  /*1830*/  IMAD.U32 R222, R239, 0x10000, RZ ;  /* 0x00010000efde7824 */ /* 0x000fe200078e00ff */
[----:B------:R-:W-:Y:S01]  /*1840*/  PRMT R190, R193, 0x7632, R190 ;  /* 0x00007632c1be7816 */ /* 0x000fe200000000be */
[----:B------:R-:W-:Y:S01]  /*1850*/  FMUL.FTZ R239, R5, R194 ;  /* 0x000000c205ef7220 */ /* 0x000fe20000410000 */
[----:B0-----:R-:W-:Y:S01]  /*1860*/  SHF.L.U32 R216, R193, 0x10, RZ ;  /* 0x00000010c1d87819 */ /* 0x001fe200000006ff */
[----:B------:R-:W-:Y:S01]  /*1870*/  FADD.FTZ R193, -R2, R219 ;  /* 0x000000db02c17221 */ /* 0x000fe20000010100 */
[----:B------:R-:W-:Y:S01]  /*1880*/  SHF.L.U32 R220, R220, 0x10, RZ ;  /* 0x00000010dcdc7819 */ /* 0x000fe200000006ff */
[----:B------:R-:W-:Y:S01]  /*1890*/  FADD.FTZ R219, -R2, R221 ;  /* 0x000000dd02db7221 */ /* 0x000fe20000010100 */
[----:B------:R-:W-:Y:S01]  /*18a0*/  SHF.L.U32 R221, R238, 0x10, RZ ;  /* 0x00000010eedd7819 */ /* 0x000fe200000006ff */
[----:B------:R-:W-:Y:S01]  /*18b0*/  FADD.FTZ R112, R112, R191 ;  /* 0x000000bf70707221 */ /* 0x000fe20000010000 */
[----:B------:R-:W-:Y:S01]  /*18c0*/  PRMT R217, R192, 0x7632, R217 ;  /* 0x00007632c0d97816 */ /* 0x000fe200000000d9 */
[-C--:B------:R-:W-:Y:S01]  /*18d0*/  FFMA.FTZ R80, R239, R191.reuse, R80 ;  /* 0x000000bfef507223 */ /* 0x080fe20000010050 */
[----:B------:R-:W-:Y:S01]  /*18e0*/  FMUL.FTZ R238, R28, R191 ;  /* 0x000000bf1cee7220 */ /* 0x000fe20000410000 */
[----:B------:R-:W-:Y:S01]  /*18f0*/  SHF.L.U32 R218, R192, 0x10, RZ ;  /* 0x00000010c0da7819 */ /* 0x000fe200000006ff */
[C---:B------:R-:W-:Y:S01]  /*1900*/  FADD.FTZ R191, -R2.reuse, R220 ;  /* 0x000000dc02bf7221 */ /* 0x040fe20000010100 */
[----:B------:R-:W-:Y:S01]  /*1910*/  FMUL.FTZ R247, R5, R193 ;  /* 0x000000c105f77220 */ /* 0x000fe20000410000 */
[----:B------:R-:W-:Y:S01]  /*1920*/  FADD.FTZ R192, -R2, R223 ;  /* 0x000000df02c07221 */ /* 0x000fe20000010100 */
[----:B------:R-:W-:Y:S01]  /*1930*/  SHF.L.U32 R193, R217, 0x10, RZ ;  /* 0x00000010d9c17819 */ /* 0x000fe200000006ff */
[----:B------:R-:W-:Y:S01]  /*1940*/  FMUL.FTZ R245, R5, R191 ;  /* 0x000000bf05f57220 */ /* 0x000fe20000410000 */
[-C--:B------:R-:W-:Y:S01]  /*1950*/  FMUL.FTZ R246, R24, R218.reuse ;  /* 0x000000da18f67220 */ /* 0x080fe20000410000 */
[----:B------:R-:W-:Y:S01]  /*1960*/  FADD.FTZ R108, R108, R218 ;  /* 0x000000da6c6c7221 */ /* 0x000fe20000010000 */
[----:B------:R-:W-:Y:S01]  /*1970*/  FFMA.FTZ R76, R247, R218, R76 ;  /* 0x000000daf74c7223 */ /* 0x000fe2000001004c */
[----:B------:R-:W-:Y:S01]  /*1980*/  FMUL.FTZ R218, R5, R192 ;  /* 0x000000c005da7220 */ /* 0x000fe20000410000 */
[----:B------:R-:W-:Y:S01]  /*1990*/  FADD.FTZ R192, -R2, R221 ;  /* 0x000000dd02c07221 */ /* 0x000fe20000010100 */
        /* <DEDUP_REMOVED lines=11> */
[----:B------:R-:W-:Y:S01]  /*1a50*/  SHF.L.U32 R223, R240, 0x10, RZ ;  /* 0x00000010f0df7819 */ /* 0x000fe200000006ff */
[----:B------:R-:W-:Y:S01]  /*1a60*/  FADD.FTZ R194, -R2, R222 ;  /* 0x000000de02c27221 */ /* 0x000fe20000010100 */
[----:B------:R-:W-:Y:S01]  /*1a70*/  FADD.FTZ R111, R111, R190 ;  /* 0x000000be6f6f7221 */ /* 0x000fe20000010000 */
[-C--:B------:R-:W-:Y:S01]  /*1a80*/  FFMA.FTZ R79, R241, R190.reuse, R79 ;  /* 0x000000bef14f7223 */ /* 0x080fe2000001004f */
[----:B------:R-:W-:Y:S01]  /*1a90*/  FMUL.FTZ R240, R27, R190 ;  /* 0x000000be1bf07220 */ /* 0x000fe20000410000 */
[----:B------:R-:W-:Y:S01]  /*1aa0*/  FADD.FTZ R191, R191, R242 ;  /* 0x000000f2bfbf7221 */ /* 0x000fe20000010000 */
[----:B------:R-:W-:Y:S01]  /*1ab0*/  FFMA.FTZ R190, R243, R242, R193 ;  /* 0x000000f2f3be7223 */ /* 0x000fe200000100c1 */
[C---:B------:R-:W-:Y:S01]  /*1ac0*/  PRMT R188, R195.reuse, 0x7632, R188 ;  /* 0x00007632c3bc7816 */ /* 0x040fe200000000bc */
[----:B------:R-:W-:-:S02]  /*1ad0*/  IMAD.U32 R195, R195, 0x10000, RZ ;  /* 0x00010000c3c37824 */ /* 0x000fc400078e00ff */
[----:B------:R-:W-:Y:S01]  /*1ae0*/  FMUL.FTZ R220, R5, R194 ;  /* 0x000000c205dc7220 */ /* 0x000fe20000410000 */
[----:B------:R-:W-:Y:S02]  /*1af0*/  IMAD.U32 R189, R189, 0x10000, RZ ;  /* 0x00010000bdbd7824 */ /* 0x000fe400078e00ff */
[----:B------:R-:W-:Y:S01]  /*1b00*/  FADD.FTZ R191, R191, R240 ;  /* 0x000000f0bfbf7221 */ /* 0x000fe20000010000 */
[----:B------:R-:W-:Y:S01]  /*1b10*/  FFMA.FTZ R190, R241, R240, R190 ;  /* 0x000000f0f1be7223 */ /* 0x000fe200000100be */
[----:B------:R-:W-:Y:S01]  /*1b20*/  FADD.FTZ R114, R114, R195 ;  /* 0x000000c372727221 */ /* 0x000fe20000010000 */
[-C--:B------:R-:W-:Y:S01]  /*1b30*/  FFMA.FTZ R82, R218, R195.reuse, R82 ;  /* 0x000000c3da527223 */ /* 0x080fe20000010052 */
        /* <DEDUP_REMOVED lines=20> */
.L_x_4183:
[----:B------:R-:W-:Y:S05]  /*1c80*/  BSYNC B2 ;  /* 0x0000000000027941 */ /* 0x000fea0003800000 */
.L_x_4182:
[----:B------:R-:W-:Y:S04]  /*1c90*/  BSSY B2, `(.L_x_4184) ;  /* 0x0000063000027945 */ /* 0x000fe80003800000 */
[----:B------:R-:W-:Y:S05]  /*1ca0*/  @!P1 BRA `(.L_x_4185) ;  /* 0x0000000400849947 */ /* 0x000fea0003800000 */
[----:B------:R-:W0:Y:S08]  /*1cb0*/  LDC.64 R12, c[0x0][0x238] ;  /* 0x00008e00ff0c7b82 */ /* 0x000e300000000a00 */
[----:B------:R-:W1:Y:S08]  /*1cc0*/  LDC.64 R10, c[0x0][0x2b8] ;  /* 0x0000ae00ff0a7b82 */ /* 0x000e700000000a00 */
[----:B------:R-:W2:Y:S01]  /*1cd0*/  LDC.64 R188, c[0x0][0x2c8] ;  /* 0x0000b200ffbc7b82 */ /* 0x000ea20000000a00 */
[----:B0-----:R-:W-:-:S06]  /*1ce0*/  IMAD.WIDE.U32 R12, R226, 0x10, R12 ;  /* 0x00000010e20c7825 */ /* 0x001fcc00078e000c */
[----:B------:R-:W3:Y:S01]  /*1cf0*/  LDG.E.128 R12, desc[UR4][R12.64] ;  /* 0x000000040c0c7981 */ /* 0x000ee2000c1e1d00 */
[----:B-1----:R-:W-:-:S05]  /*1d00*/  IMAD.WIDE.U32 R10, R196, 0x10, R10 ;  /* 0x00000010c40a7825 */ /* 0x002fca00078e000a */
[----:B------:R0:W4:Y:S01]  /*1d10*/  LDG.E.128 R16, desc[UR4][R10.64] ;  /* 0x000000040a107981 */ /* 0x000122000c1e1d00 */
[----:B------:R-:W-:Y:S01]  /*1d20*/  ISETP.NE.U32.AND P4, PT, RZ, UR6, PT ;  /* 0x00000006ff007c0c */ /* 0x000fe2000bf85070 */
[----:B0-----:R-:W0:Y:S03]  /*1d30*/  LDC.64 R10, c[0x0][0x240] ;  /* 0x00009000ff0a7b82 */ /* 0x001e260000000a00 */
[----:B------:R-:W-:-:S13]  /*1d40*/  ISETP.NE.AND.EX P4, PT, RZ, UR7, PT, P4 ;  /* 0x00000007ff007c0c */ /* 0x000fda000bf85340 */
[----:B--2---:R-:W-:-:S05]  /*1d50*/  @P4 IMAD.WIDE.U32 R188, R226, 0x10, R188 ;  /* 0x00000010e2bc4825 */ /* 0x004fca00078e00bc */
[----:B------:R3:W5:Y:S01]  /*1d60*/  @P4 LDG.E.128 R172, desc[UR4][R188.64] ;  /* 0x00000004bcac4981 */ /* 0x000762000c1e1d00 */
[----:B0-----:R-:W-:-:S05]  /*1d70*/  IMAD.WIDE.U32 R10, R3, 0x8, R10 ;  /* 0x00000008030a7825 */ /* 0x001fca00078e000a */
[----:B------:R0:W5:Y:S01]  /*1d80*/  LDG.E.64 R200, desc[UR4][R10.64] ;  /* 0x000000040ac87981 */ /* 0x000162000c1e1b00 */
[----:B------:R-:W-:Y:S01]  /*1d90*/  VIADD R196, R196, 0x20 ;  /* 0x00000020c4c47836 */ /* 0x000fe20000000000 */
[----:B------:R-:W-:Y:S02]  /*1da0*/  IADD3 R3, R3, 0x20, RZ ;  /* 0x0000002003037810 */ /* 0x000fe40007ffe0ff */
[----:B------:R-:W-:Y:S02]  /*1db0*/  IADD3 R226, R226, 0x20, RZ ;  /* 0x00000020e2e27810 */ /* 0x000fe40007ffe0ff */
[----:B---3--:R-:W-:Y:S01]  /*1dc0*/  SHF.L.U32 R189, R13, 0x10, RZ ;  /* 0x000000100dbd7819 */ /* 0x008fe200000006ff */
[----:B0-----:R-:W-:Y:S01]  /*1dd0*/  IMAD.U32 R10, R12, 0x10000, RZ ;  /* 0x000100000c0a7824 */ /* 0x001fe200078e00ff */
[----:B------:R-:W-:Y:S02]  /*1de0*/  SHF.L.U32 R193, R14, 0x10, RZ ;  /* 0x000000100ec17819 */ /* 0x000fe400000006ff */
[----:B------:R-:W-:-:S02]  /*1df0*/  PRMT R191, R12, 0x7632, R191 ;  /* 0x000076320cbf7816 */ /* 0x000fc400000000bf */
[----:B------:R-:W-:Y:S01]  /*1e00*/  SHF.L.U32 R194, R15, 0x10, RZ ;  /* 0x000000100fc27819 */ /* 0x000fe200000006ff */
[C---:B----4-:R-:W-:Y:S01]  /*1e10*/  IMAD.U32 R190, R16.reuse, 0x10000, RZ ;  /* 0x0001000010be7824 */ /* 0x050fe200078e00ff */
[----:B------:R-:W-:Y:S02]  /*1e20*/  PRMT R11, R16, 0x7632, R11 ;  /* 0x00007632100b7816 */ /* 0x000fe4000000000b */
[C---:B------:R-:W-:Y:S02]  /*1e30*/  PRMT R12, R17.reuse, 0x7632, R12 ;  /* 0x00007632110c7816 */ /* 0x040fe4000000000c */
[----:B------:R-:W-:Y:S01]  /*1e40*/  SHF.L.U32 R188, R17, 0x10, RZ ;  /* 0x0000001011bc7819 */ /* 0x000fe200000006ff */
[----:B------:R-:W-:Y:S01]  /*1e50*/  FADD.FTZ R17, -R2, R189 ;  /* 0x000000bd02117221 */ /* 0x000fe20000010100 */
[----:B------:R-:W-:Y:S02]  /*1e60*/  PRMT R192, R13, 0x7632, R192 ;  /* 0x000076320dc07816 */ /* 0x000fe400000000c0 */
[----:B------:R-:W-:-:S02]  /*1e70*/  PRMT R13, R18, 0x7632, R13 ;  /* 0x00007632120d7816 */ /* 0x000fc4000000000d */
[----:B------:R-:W-:Y:S01]  /*1e80*/  SHF.L.U32 R16, R18, 0x10, RZ ;  /* 0x0000001012107819 */ /* 0x000fe200000006ff */
[----:B------:R-:W-:Y:S01]  /*1e90*/  FADD.FTZ R18, -R2, R193 ;  /* 0x000000c102127221 */ /* 0x000fe20000010100 */
[----:B------:R-:W-:Y:S02]  /*1ea0*/  PRMT R195, R14, 0x7632, R195 ;  /* 0x000076320ec37816 */ /* 0x000fe400000000c3 */
[----:B------:R-:W-:Y:S02]  /*1eb0*/  PRMT R216, R15, 0x7632, R216 ;  /* 0x000076320fd87816 */ /* 0x000fe400000000d8 */
[C---:B------:R-:W-:Y:S02]  /*1ec0*/  PRMT R15, R19.reuse, 0x7632, R15 ;  /* 0x00007632130f7816 */ /* 0x040fe4000000000f */
[----:B------:R-:W-:Y:S01]  /*1ed0*/  SHF.L.U32 R14, R19, 0x10, RZ ;  /* 0x00000010130e7819 */ /* 0x000fe200000006ff */
        /* <DEDUP_REMOVED lines=8> */
[----:B------:R-:W-:Y:S02]  /*1f60*/  IMAD.U32 R19, R15, 0x10000, RZ ;  /* 0x000100000f137824 */ /* 0x000fe400078e00ff */
[C---:B------:R-:W-:Y:S01]  /*1f70*/  FADD.FTZ R15, -R2.reuse, R191 ;  /* 0x000000bf020f7221 */ /* 0x040fe20000010100 */
[----:B------:R-:W-:Y:S01]  /*1f80*/  FADD.FTZ R10, -R2, R10 ;  /* 0x0000000a020a7221 */ /* 0x000fe20000010100 */
[----:B------:R-:W-:Y:S01]  /*1f90*/  FMUL.FTZ R237, R36, R190 ;  /* 0x000000be24ed7220 */ /* 0x000fe20000410000 */
[----:B------:R-:W-:Y:S01]  /*1fa0*/  SHF.L.U32 R192, R192, 0x10, RZ ;  /* 0x00000010c0c07819 */ /* 0x000fe200000006ff */
[C---:B------:R-:W-:Y:S01]  /*1fb0*/  FMUL.FTZ R15, R5.reuse, R15 ;  /* 0x0000000f050f7220 */ /* 0x040fe20000410000 */
[----:B------:R-:W-:Y:S01]  /*1fc0*/  FMUL.FTZ R10, R5, R10 ;  /* 0x0000000a050a7220 */ /* 0x000fe20000410000 */
[----:B------:R-:W-:Y:S01]  /*1fd0*/  FADD.FTZ R118, R118, R188 ;  /* 0x000000bc76767221 */ /* 0x000fe20000010000 */
[-C--:B------:R-:W-:Y:S01]  /*1fe0*/  FFMA.FTZ R86, R11, R188.reuse, R86 ;  /* 0x000000bc0b567223 */ /* 0x080fe20000010056 */
[----:B------:R-:W-:Y:S01]  /*1ff0*/  FMUL.FTZ R231, R38, R188 ;  /* 0x000000bc26e77220 */ /* 0x000fe20000410000 */
[----:B------:R-:W-:Y:S01]  /*2000*/  FADD.FTZ R188, R225, R237 ;  /* 0x000000ede1bc7221 */ /* 0x000fe20000010000 */
[----:B------:R-:W-:Y:S01]  /*2010*/  FADD.FTZ R117, R117, R189 ;  /* 0x000000bd75757221 */ /* 0x000fe20000010000 */
[-C--:B------:R-:W-:Y:S01]  /*2020*/  FFMA.FTZ R85, R15, R189.reuse, R85 ;  /* 0x000000bd0f557223 */ /* 0x080fe20000010055 */
[----:B------:R-:W-:Y:S01]  /*2030*/  FMUL.FTZ R235, R37, R189 ;  /* 0x000000bd25eb7220 */ /* 0x000fe20000410000 */
[----:B------:R-:W-:Y:S01]  /*2040*/  FADD.FTZ R120, R120, R16 ;  /* 0x0000001078787221 */ /* 0x000fe20000010000 */
[-C--:B------:R-:W-:Y:S01]  /*2050*/  FFMA.FTZ R88, R12, R16.reuse, R88 ;  /* 0x000000100c587223 */ /* 0x080fe20000010058 */
[----:B------:R-:W-:Y:S01]  /*2060*/  FMUL.FTZ R229, R40, R16 ;  /* 0x0000001028e57220 */ /* 0x000fe20000410000 */
        /* <DEDUP_REMOVED lines=8> */
[----:B------:R-:W-:Y:S01]  /*20f0*/  FADD.FTZ R190, -R2, R193 ;  /* 0x000000c102be7221 */ /* 0x000fe20000010100 */
[----:B------:R-:W-:Y:S01]  /*2100*/  FMUL.FTZ R230, R39, R17 ;  /* 0x0000001127e67220 */ /* 0x000fe20000410000 */
[----:B------:R-:W-:Y:S01]  /*2110*/  FADD.FTZ R188, R188, R231 ;  /* 0x000000e7bcbc7221 */ /* 0x000fe20000010000 */
[----:B------:R-:W-:Y:S01]  /*2120*/  FFMA.FTZ R189, R11, R231, R189 ;  /* 0x000000e70bbd7223 */ /* 0x000fe200000100bd */
[----:B------:R-:W-:Y:S01]  /*2130*/  FADD.FTZ R119, R119, R17 ;  /* 0x0000001177777221 */ /* 0x000fe20000010000 */
[----:B------:R-:W-:Y:S01]  /*2140*/  FFMA.FTZ R87, R16, R17, R87 ;  /* 0x0000001110577223 */ /* 0x000fe20000010057 */
[----:B------:R-:W-:Y:S01]  /*2150*/  FMUL.FTZ R17, R5, R190 ;  /* 0x000000be05117220 */ /* 0x000fe20000410000 */
[----:B------:R-:W-:-:S02]  /*2160*/  IMAD.U32 R194, R216, 0x10000, RZ ;  /* 0x00010000d8c27824 */ /* 0x000fc400078e00ff */
[----:B------:R-:W-:Y:S01]  /*2170*/  FADD.FTZ R190, R188, R230 ;  /* 0x000000e6bcbe7221 */ /* 0x000fe20000010000 */
[----:B------:R-:W-:Y:S01]  /*2180*/  FFMA.FTZ R188, R16, R230, R189 ;  /* 0x000000e610bc7223 */ /* 0x000fe200000100bd */
[-C--:B------:R-:W-:Y:S01]  /*2190*/  FMUL.FTZ R228, R41, R18.reuse ;  /* 0x0000001229e47220 */ /* 0x080fe20000410000 */
[----:B------:R-:W-:Y:S01]  /*21a0*/  FADD.FTZ R191, -R2, R194 ;  /* 0x000000c202bf7221 */ /* 0x000fe20000010100 */
[----:B------:R-:W-:Y:S01]  /*21b0*/  FADD.FTZ R189, R190, R229 ;  /* 0x000000e5bebd7221 */ /* 0x000fe20000010000 */
[----:B------:R-:W-:Y:S01]  /*21c0*/  FFMA.FTZ R188, R12, R229, R188 ;  /* 0x000000e50cbc7223 */ /* 0x000fe200000100bc */
[----:B------:R-:W-:Y:S01]  /*21d0*/  FADD.FTZ R121, R121, R18 ;  /* 0x0000001279797221 */ /* 0x000fe20000010000 */
[----:B------:R-:W-:Y:S01]  /*21e0*/  FFMA.FTZ R89, R17, R18, R89 ;  /* 0x0000001211597223 */ /* 0x000fe20000010059 */
        /* <DEDUP_REMOVED lines=10> */
[----:B------:R-:W-:-:S03]  /*2290*/  FFMA.FTZ R189, R13, R14, R189 ;  /* 0x0000000e0dbd7223 */ /* 0x000fc600000100bd */
[----:B------:R-:W-:Y:S01]  /*22a0*/  FADD.FTZ R225, R188, R19 ;  /* 0x00000013bce17221 */ /* 0x000fe20000010000 */
[----:B------:R-:W-:-:S07]  /*22b0*/  FFMA.FTZ R227, R18, R19, R189 ;  /* 0x0000001312e37223 */ /* 0x000fce00000100bd */
.L_x_4185:
[----:B------:R-:W-:Y:S05]  /*22c0*/  BSYNC B2 ;  /* 0x0000000000027941 */ /* 0x000fea0003800000 */
.L_x_4184:
[----:B------:R-:W2:Y:S02]  /*22d0*/  LDL R188, [R1+0x28] ;  /* 0x0000280001bc7983 */ /* 0x000ea40000100800 */
[----:B--2---:R-:W-:-:S13]  /*22e0*/  ISETP.NE.AND P4, PT, R188, RZ, PT ;  /* 0x000000ffbc00720c */ /* 0x004fda0003f85270 */
        /* <DEDUP_REMOVED lines=9> */
[----:B------:R-:W-:-:S04]  /*2380*/  ISETP.NE.U32.AND P4, PT, RZ, UR6, PT ;  /* 0x00000006ff007c0c */ /* 0x000fc8000bf85070 */
[----:B------:R-:W-:Y:S01]  /*2390*/  ISETP.NE.AND.EX P4, PT, RZ, UR7, PT, P4 ;  /* 0x00000007ff007c0c */ /* 0x000fe2000bf85340 */
[----:B0-----:R-:W-:-:S05]  /*23a0*/  IMAD.WIDE.U32 R198, R3, 0x8, R198 ;  /* 0x0000000803c67825 */ /* 0x001fca00078e00c6 */
[----:B------:R-:W5:Y:S07]  /*23b0*/  LDG.E.64 R206, desc[UR4][R198.64] ;  /* 0x00000004c6ce7981 */ /* 0x000f6e000c1e1b00 */
[----:B--2---:R-:W-:-:S05]  /*23c0*/  @P4 IMAD.WIDE.U32 R196, R226, 0x10, R216 ;  /* 0x00000010e2c44825 */ /* 0x004fca00078e00d8 */
[----:B------:R3:W5:Y:S02]  /*23d0*/  @P4 LDG.E.128 R20, desc[UR4][R196.64] ;  /* 0x00000004c4144981 */ /* 0x000764000c1e1d00 */
[C---:B---3--:R-:W-:Y:S01]  /*23e0*/  PRMT R196, R188.reuse, 0x7632, R196 ;  /* 0x00007632bcc47816 */ /* 0x048fe200000000c4 */
[C---:B------:R-:W-:Y:S01]  /*23f0*/  IMAD.U32 R197, R189.reuse, 0x10000, RZ ;  /* 0x00010000bdc57824 */ /* 0x040fe200078e00ff */
[----:B------:R-:W-:Y:S02]  /*2400*/  SHF.L.U32 R199, R188, 0x10, RZ ;  /* 0x00000010bcc77819 */ /* 0x000fe400000006ff */
[----:B------:R-:W-:Y:S02]  /*2410*/  PRMT R188, R189, 0x7632, R188 ;  /* 0x00007632bdbc7816 */ /* 0x000fe400000000bc */
[----:B------:R-:W-:Y:S02]  /*2420*/  PRMT R3, R190, 0x7632, R3 ;  /* 0x00007632be037816 */ /* 0x000fe40000000003 */
[----:B------:R-:W-:-:S02]  /*2430*/  PRMT R189, R191, 0x7632, R189 ;  /* 0x00007632bfbd7816 */ /* 0x000fc400000000bd */
[----:B------:R-:W-:Y:S02]  /*2440*/  SHF.L.U32 R198, R191, 0x10, RZ ;  /* 0x00000010bfc67819 */ /* 0x000fe400000006ff */
[----:B------:R-:W-:Y:S01]  /*2450*/  SHF.L.U32 R191, R196, 0x10, RZ ;  /* 0x00000010c4bf7819 */ /* 0x000fe200000006ff */
[----:B------:R-:W-:Y:S01]  /*2460*/  FADD.FTZ R196, -R2, R197 ;  /* 0x000000c502c47221 */ /* 0x000fe20000010100 */
[----:B------:R-:W-:Y:S01]  /*2470*/  SHF.L.U32 R190, R190, 0x10, RZ ;  /* 0x00000010bebe7819 */ /* 0x000fe200000006ff */
[----:B------:R-:W-:Y:S01]  /*2480*/  IMAD.U32 R188, R188, 0x10000, RZ ;  /* 0x00010000bcbc7824 */ /* 0x000fe200078e00ff */
[----:B------:R-:W-:Y:S02]  /*2490*/  SHF.L.U32 R3, R3, 0x10, RZ ;  /* 0x0000001003037819 */ /* 0x000fe400000006ff */
[----:B------:R-:W-:Y:S01]  /*24a0*/  SHF.L.U32 R197, R189, 0x10, RZ ;  /* 0x00000010bdc57819 */ /* 0x000fe200000006ff */
[C---:B------:R-:W-:Y:S01]  /*24b0*/  FADD.FTZ R208, -R2.reuse, R199 ;  /* 0x000000c702d07221 */ /* 0x040fe20000010100 */
[C---:B------:R-:W-:Y:S01]  /*24c0*/  FADD.FTZ R190, -R2.reuse, R190 ;  /* 0x000000be02be7221 */ /* 0x040fe20000010100 */
[C---:B------:R-:W-:Y:S01]  /*24d0*/  FADD.FTZ R189, -R2.reuse, R198 ;  /* 0x000000c602bd7221 */ /* 0x040fe20000010100 */
[C---:B------:R-:W-:Y:S01]  /*24e0*/  FADD.FTZ R191, -R2.reuse, R191 ;  /* 0x000000bf02bf7221 */ /* 0x040fe20000010100 */
[C---:B------:R-:W-:Y:S01]  /*24f0*/  FADD.FTZ R188, -R2.reuse, R188 ;  /* 0x000000bc02bc7221 */ /* 0x040fe20000010100 */
[C---:B------:R-:W-:Y:S01]  /*2500*/  FADD.FTZ R3, -R2.reuse, R3 ;  /* 0x0000000302037221 */ /* 0x040fe20000010100 */
[--C-:B------:R-:W-:Y:S01]  /*2510*/  FADD.FTZ R2, -R2, R197.reuse ;  /* 0x000000c502027221 */ /* 0x100fe20000010100 */
[----:B----4-:R-:W-:-:S02]  /*2520*/  PRMT R197, R192, 0x7632, R197 ;  /* 0x00007632c0c57816 */ /* 0x010fc400000000c5 */
[----:B------:R-:W-:Y:S01]  /*2530*/  SHF.L.U32 R199, R192, 0x10, RZ ;  /* 0x00000010c0c77819 */ /* 0x000fe200000006ff */
[C---:B------:R-:W-:Y:S01]  /*2540*/  IMAD.U32 R198, R193.reuse, 0x10000, RZ ;  /* 0x00010000c1c67824 */ /* 0x040fe200078e00ff */
[----:B------:R-:W-:Y:S01]  /*2550*/  PRMT R192, R193, 0x7632, R192 ;  /* 0x00007632c1c07816 */ /* 0x000fe200000000c0 */
[----:B------:R-:W-:Y:S01]  /*2560*/  FMUL.FTZ R234, R5, R191 ;  /* 0x000000bf05ea7220 */ /* 0x000fe20000410000 */
[----:B------:R-:W-:Y:S01]  /*2570*/  SHF.L.U32 R193, R197, 0x10, RZ ;  /* 0x00000010c5c17819 */ /* 0x000fe200000006ff */
[----:B------:R-:W-:Y:S01]  /*2580*/  FMUL.FTZ R248, R5, R208 ;  /* 0x000000d005f87220 */ /* 0x000fe20000410000 */
[----:B------:R-:W-:Y:S01]  /*2590*/  FMUL.FTZ R236, R52, R199 ;  /* 0x000000c734ec7220 */ /* 0x000fe20000410000 */
[----:B------:R-:W-:Y:S01]  /*25a0*/  PRMT R210, R195, 0x7632, R210 ;  /* 0x00007632c3d27816 */ /* 0x000fe200000000d2 */
[----:B------:R-:W-:Y:S01]  /*25b0*/  FMUL.FTZ R232, R5, R196 ;  /* 0x000000c405e87220 */ /* 0x000fe20000410000 */
[----:B------:R-:W-:Y:S01]  /*25c0*/  FADD.FTZ R93, R93, R193 ;  /* 0x000000c15d5d7221 */ /* 0x000fe20000010000 */
[-C--:B------:R-:W-:Y:S01]  /*25d0*/  FFMA.FTZ R125, R234, R193.reuse, R125 ;  /* 0x000000c1ea7d7223 */ /* 0x080fe2000001007d */
[----:B------:R-:W-:Y:S01]  /*25e0*/  FMUL.FTZ R233, R53, R193 ;  /* 0x000000c135e97220 */ /* 0x000fe20000410000 */
[----:B------:R-:W-:Y:S01]  /*25f0*/  FADD.FTZ R191, R225, R236 ;  /* 0x000000ece1bf7221 */ /* 0x000fe20000010000 */
[----:B------:R-:W-:Y:S01]  /*2600*/  FFMA.FTZ R193, R248, R236, R227 ;  /* 0x000000ecf8c17223 */ /* 0x000fe200000100e3 */
[C---:B------:R-:W-:Y:S01]  /*2610*/  FMUL.FTZ R208, R5.reuse, R189 ;  /* 0x000000bd05d07220 */ /* 0x040fe20000410000 */
[----:B------:R-:W-:Y:S01]  /*2620*/  SHF.L.U32 R189, R210, 0x10, RZ ;  /* 0x00000010d2bd7819 */ /* 0x000fe200000006ff */
[----:B------:R-:W-:Y:S01]  /*2630*/  FADD.FTZ R94, R94, R198 ;  /* 0x000000c65e5e7221 */ /* 0x000fe20000010000 */
[----:B------:R-:W-:Y:S01]  /*2640*/  FFMA.FTZ R126, R232, R198, R126 ;  /* 0x000000c6e87e7223 */ /* 0x000fe2000001007e */
[----:B------:R-:W-:Y:S01]  /*2650*/  FMUL.FTZ R210, R5, R188 ;  /* 0x000000bc05d27220 */ /* 0x000fe20000410000 */
[----:B------:R-:W-:-:S02]  /*2660*/  IMAD.U32 R192, R192, 0x10000, RZ ;  /* 0x00010000c0c07824 */ /* 0x000fc400078e00ff */
[----:B------:R-:W-:Y:S01]  /*2670*/  FMUL.FTZ R198, R54, R198 ;  /* 0x000000c636c67220 */ /* 0x000fe20000410000 */
[----:B------:R-:W-:Y:S01]  /*2680*/  FADD.FTZ R191, R191, R233 ;  /* 0x000000e9bfbf7221 */ /* 0x000fe20000010000 */
[----:B------:R-:W-:Y:S01]  /*2690*/  FFMA.FTZ R188, R234, R233, R193 ;  /* 0x000000e9eabc7223 */ /* 0x000fe200000100c1 */
[C---:B------:R-:W-:Y:S01]  /*26a0*/  PRMT R209, R194.reuse, 0x7632, R209 ;  /* 0x00007632c2d17816 */ /* 0x040fe200000000d1 */
[----:B------:R-:W-:Y:S01]  /*26b0*/  FMUL.FTZ R211, R55, R192 ;  /* 0x000000c037d37220 */ /* 0x000fe20000410000 */
[----:B------:R-:W-:Y:S01]  /*26c0*/  SHF.L.U32 R194, R194, 0x10, RZ ;  /* 0x00000010c2c27819 */ /* 0x000fe200000006ff */
[----:B------:R-:W-:Y:S01]  /*26d0*/  FADD.FTZ R191, R191, R198 ;  /* 0x000000c6bfbf7221 */ /* 0x000fe20000010000 */
[----:B------:R-:W-:Y:S01]  /*26e0*/  FFMA.FTZ R188, R232, R198, R188 ;  /* 0x000000c6e8bc7223 */ /* 0x000fe200000100bc */
        /* <DEDUP_REMOVED lines=31> */
.L_x_4179:
[----:B------:R-:W-:Y:S05]  /*28e0*/  BSYNC B1 ;  /* 0x0000000000017941 */ /* 0x000fea0003800000 */
.L_x_4171:
        /* <DEDUP_REMOVED lines=20> */
.L_x_4389:
[----:B-----5:R-:W-:Y:S01]  /*2a30*/  @P3 IADD3 R4, R4, -0x1, RZ ;  /* 0xffffffff04043810 */ /* 0x020fe20007ffe0ff */
[----:B------:R-:W-:Y:S01]  /*2a40*/  FADD.FTZ R3, R190, R193 ;  /* 0x000000c1be037221 */ /* 0x000fe20000010000 */
[----:B0-----:R-:W-:Y:S01]  /*2a50*/  FADD.FTZ R2, R191, R2 ;  /* 0x00000002bf027221 */ /* 0x001fe20000010000 */
[----:B------:R-:W-:Y:S02]  /*2a60*/  BSSY B1, `(.L_x_4187) ;  /* 0x0000136000017945 */ /* 0x000fe40003800000 */
[----:B------:R-:W-:Y:S02]  /*2a70*/  @P3 IMAD R4, R4, R8, RZ ;  /* 0x0000000804043224 */ /* 0x000fe400078e02ff */
[----:B------:R-:W-:-:S03]  /*2a80*/  FMUL.FTZ R189, R2, UR8 ;  /* 0x0000000802bd7c20 */ /* 0x000fc60008410000 */
[----:B------:R-:W-:-:S04]  /*2a90*/  @P3 SHF.R.S32.HI R188, RZ, 0x1f, R4 ;  /* 0x0000001fffbc3819 */ /* 0x000fc80000011404 */
[----:B------:R-:W-:Y:S01]  /*2aa0*/  @P3 LEA.HI R188, R188, R4, RZ, 0x3 ;  /* 0x00000004bcbc3211 */ /* 0x000fe200078f18ff */
[----:B------:R-:W-:-:S03]  /*2ab0*/  IMAD.MOV.U32 R4, RZ, RZ, RZ ;  /* 0x000000ffff047224 */ /* 0x000fc600078e00ff */
[----:B------:R-:W-:Y:S01]  /*2ac0*/  @P3 LEA.HI.SX32 R4, R188, R7, 0x1d ;  /* 0x00000007bc043211 */ /* 0x000fe200078feaff */
[----:B------:R-:W-:Y:S01]  /*2ad0*/  FMUL.FTZ R188, R3, UR8 ;  /* 0x0000000803bc7c20 */ /* 0x000fe20008410000 */
[----:B------:R-:W-:Y:S06]  /*2ae0*/  @!P5 BRA `(.L_x_4188) ;  /* 0x0000001000b4d947 */ /* 0x000fec0003800000 */
[----:B------:R-:W-:Y:S04]  /*2af0*/  BSSY B2, `(.L_x_4189) ;  /* 0x0000005000027945 */ /* 0x000fe80003800000 */
[----:B------:R-:W-:Y:S05]  /*2b00*/  @!P3 BRA `(.L_x_4190) ;  /* 0x00000000000cb947 */ /* 0x000fea0003800000 */
[----:B------:R-:W0:Y:S02]  /*2b10*/  LDC.64 R2, c[0x0][0x220] ;  /* 0x00008800ff027b82 */ /* 0x000e240000000a00 */
[----:B0-----:R-:W-:-:S05]  /*2b20*/  IMAD.WIDE.U32 R2, R4, 0x10, R2 ;  /* 0x0000001004027825 */ /* 0x001fca00078e0002 */
[----:B------:R0:W5:Y:S02]  /*2b30*/  LDG.E.128 R184, desc[UR4][R2.64] ;  /* 0x0000000402b87981 */ /* 0x000164000c1e1d00 */
.L_x_4190:
[----:B------:R-:W-:Y:S05]  /*2b40*/  BSYNC B2 ;  /* 0x0000000000027941 */ /* 0x000fea0003800000 */
.L_x_4189:
[----:B------:R-:W-:Y:S04]  /*2b50*/  BSSY B2, `(.L_x_4191) ;  /* 0x0000014000027945 */ /* 0x000fe80003800000 */
[----:B------:R-:W-:Y:S05]  /*2b60*/  @P2 BRA `(.L_x_4192) ;  /* 0x00000000001c2947 */ /* 0x000fea0003800000 */
[----:B------:R-:W-:Y:S01]  /*2b70*/  UISETP.NE.U32.AND UP0, UPT, UR6, URZ, UPT ;  /* 0x0000003f0600728c */ /* 0x000fe2000bf05070 */
[----:B0-----:R-:W-:-:S03]  /*2b80*/  HFMA2.MMA R3, -RZ, RZ, 0, 0 ;  /* 0x00000000ff037435 */ /* 0x001fc600000001ff */
[----:B------:R-:W-:-:S06]  /*2b90*/  UISETP.NE.AND.EX UP0, UPT, UR7, URZ, UPT, UP0 ;  /* 0x0000003f0700728c */ /* 0x000fcc000bf05300 */
[----:B------:R-:W-:-:S13]  /*2ba0*/  PLOP3.LUT P4, PT, PT, PT, UP0, 0x80, 0x0 ;  /* 0x000000000000781c */ /* 0x000fda0003f8f008 */
[----:B------:R-:W-:Y:S05]  /*2bb0*/  @!P4 BRA `(.L_x_4193) ;  /* 0x000000000034c947 */ /* 0x000fea0003800000 */
[----:B------:R-:W-:Y:S01]  /*2bc0*/  SHF.L.U32 R3, R164, 0x10, RZ ;  /* 0x00000010a4037819 */ /* 0x000fe200000006ff */
[----:B------:R-:W-:Y:S06]  /*2bd0*/  BRA `(.L_x_4193) ;  /* 0x00000000002c7947 */ /* 0x000fec0003800000 */
.L_x_4192:
[----:B0-----:R-:W0:Y:S01]  /*2be0*/  LDC.U8 R2, c[0x0][0x2a0] ;  /* 0x0000a800ff027b82 */ /* 0x001e220000000000 */
[----:B------:R-:W-:-:S04]  /*2bf0*/  UISETP.NE.U32.AND UP0, UPT, UR6, URZ, UPT ;  /* 0x0000003f0600728c */ /* 0x000fc8000bf05070 */
[----:B------:R-:W-:Y:S01]  /*2c00*/  UISETP.NE.AND.EX UP0, UPT, UR7, URZ, UPT, UP0 ;  /* 0x0000003f0700728c */ /* 0x000fe2000bf05300 */
[----:B0-----:R-:W-:-:S04]  /*2c10*/  ISETP.NE.AND P4, PT, R2, RZ, PT ;  /* 0x000000ff0200720c */ /* 0x001fc80003f85270 */
[----:B------:R-:W-:Y:S02]  /*2c20*/  FSEL R2, R188, RZ, !P4 ;  /* 0x000000ffbc027208 */ /* 0x000fe40006000000 */
[----:B------:R-:W-:-:S03]  /*2c30*/  PLOP3.LUT P4, PT, PT, PT, UP0, 0x80, 0x0 ;  /* 0x000000000000781c */ /* 0x000fc60003f8f008 */
[----:B------:R-:W-:-:S04]  /*2c40*/  FFMA.FTZ R2, R0, R189, R2 ;  /* 0x000000bd00027223 */ /* 0x000fc80000010002 */
[----:B------:R-:W-:-:S04]  /*2c50*/  FADD.FTZ R2, R224, -R2 ;  /* 0x80000002e0027221 */ /* 0x000fc80000010000 */
[----:B------:R-:W-:Y:S02]  /*2c60*/  FMUL.FTZ R3, R5, R2 ;  /* 0x0000000205037220 */ /* 0x000fe40000410000 */
[----:B------:R-:W-:-:S05]  /*2c70*/  @P4 SHF.L.U32 R2, R164, 0x10, RZ ;  /* 0x00000010a4024819 */ /* 0x000fca00000006ff */
[----:B------:R-:W-:-:S07]  /*2c80*/  @P4 FADD.FTZ R3, R3, R2 ;  /* 0x0000000203034221 */ /* 0x000fce0000010000 */
.L_x_4193:
[----:B------:R-:W-:Y:S05]  /*2c90*/  BSYNC B2 ;  /* 0x0000000000027941 */ /* 0x000fea0003800000 */
.L_x_4191:
[----:B------:R-:W-:Y:S01]  /*2ca0*/  ISETP.NE.U32.AND P5, PT, RZ, UR10, PT ;  /* 0x0000000aff007c0c */ /* 0x000fe2000bfa5070 */
[----:B------:R-:W-:Y:S03]  /*2cb0*/  BSSY B2, `(.L_x_4194) ;  /* 0x0000011000027945 */ /* 0x000fe60003800000 */
[----:B------:R-:W-:-:S13]  /*2cc0*/  ISETP.NE.AND.EX P5, PT, RZ, UR11, PT, P5 ;  /* 0x0000000bff007c0c */ /* 0x000fda000bfa5350 */
[----:B------:R-:W-:-:S04]  /*2cd0*/  @P5 F2FP.BF16.F32.PACK_AB R2, RZ, R3 ;  /* 0x00000003ff02523e */ /* 0x000fc800000010ff */
[----:B------:R-:W-:Y:S01]  /*2ce0*/  @P5 PRMT R176, R2, 0x7610, R176 ;  /* 0x0000761002b05816 */ /* 0x000fe200000000b0 */
[----:B------:R-:W-:Y:S06]  /*2cf0*/  @!P3 BRA `(.L_x_4195) ;  /* 0x000000000030b947 */ /* 0x000fec0003800000 */
[----:B-1----:R-:W2:Y:S01]  /*2d00*/  LDL R191, [R1+0x60] ;  /* 0x0000600001bf7983 */ /* 0x002ea20000100800 */
[----:B------:R-:W-:Y:S01]  /*2d10*/  LOP3.LUT P6, RZ, R202, 0xff, RZ, 0xc0, !PT ;  /* 0x000000ffcaff7812 */ /* 0x000fe200078cc0ff */
[----:B------:R-:W-:Y:S01]  /*2d20*/  FMUL.FTZ R3, R3, UR13 ;  /* 0x0000000d03037c20 */ /* 0x000fe20008410000 */
[----:B------:R-:W-:-:S03]  /*2d30*/  IMAD.MOV.U32 R2, RZ, RZ, RZ ;  /* 0x000000ffff027224 */ /* 0x000fc600078e00ff */
[----:B------:R-:W-:-:S08]  /*2d40*/  FMUL.FTZ R190, R3, UR12 ;  /* 0x0000000c03be7c20 */ /* 0x000fd00008410000 */
[----:B-----5:R-:W-:-:S05]  /*2d50*/  @P6 SHF.L.U32 R3, R184, 0x10, RZ ;  /* 0x00000010b8036819 */ /* 0x020fca00000006ff */
[----:B------:R-:W-:-:S04]  /*2d60*/  @P6 FMUL.FTZ R2, R190, R3 ;  /* 0x00000003be026220 */ /* 0x000fc80000410000 */
[----:B------:R-:W-:Y:S01]  /*2d70*/  FADD.FTZ R132, R132, R2 ;  /* 0x0000000284847221 */ /* 0x000fe20000010000 */
[----:B--2---:R-:W-:-:S05]  /*2d80*/  FMUL.FTZ R2, R191, R190 ;  /* 0x000000bebf027220 */ /* 0x004fca0000410000 */
[----:B------:R-:W-:-:S04]  /*2d90*/  FSEL R2, R2, RZ, P6 ;  /* 0x000000ff02027208 */ /* 0x000fc80003000000 */
[----:B------:R-:W-:-:S04]  /*2da0*/  F2FP.BF16.F32.PACK_AB R2, RZ, R2 ;  /* 0x00000002ff02723e */ /* 0x000fc800000010ff */
[----:B------:R-:W-:-:S07]  /*2db0*/  PRMT R180, R2, 0x7610, R180 ;  /* 0x0000761002b47816 */ /* 0x000fce00000000b4 */
.L_x_4195:
[----:B------:R-:W-:Y:S05]  /*2dc0*/  BSYNC B2 ;  /* 0x0000000000027941 */ /* 0x000fea0003800000 */
.L_x_4194:
[----:B------:R-:W-:Y:S04]  /*2dd0*/  BSSY B2, `(.L_x_4196) ;  /* 0x0000012000027945 */ /* 0x000fe80003800000 */
[----:B------:R-:W-:Y:S05]  /*2de0*/  @P2 BRA `(.L_x_4197) ;  /* 0x0000000000142947 */ /* 0x000fea0003800000 */
[----:B------:R-:W-:Y:S01]  /*2df0*/  MOV R3, RZ ;  /* 0x000000ff00037202 */ /* 0x000fe20000000f00 */
[----:B------:R-:W-:Y:S06]  /*2e00*/  @!P4 BRA `(.L_x_4198) ;  /* 0x000000000038c947 */ /* 0x000fec0003800000 */
[----:B------:R-:W-:-:S04]  /*2e10*/  PRMT R3, R164, 0x7632, R3 ;  /* 0x00007632a4037816 */ /* 0x000fc80000000003 */
[----:B------:R-:W-:Y:S01]  /*2e20*/  SHF.L.U32 R3, R3, 0x10, RZ ;  /* 0x0000001003037819 */ /* 0x000fe200000006ff */
[----:B------:R-:W-:Y:S06]  /*2e30*/  BRA `(.L_x_4198) ;  /* 0x00000000002c7947 */ /* 0x000fec0003800000 */
.L_x_4197:
[----:B-1----:R-:W2:Y:S01]  /*2e40*/  LDL R191, [R1+0x24] ;  /* 0x0000240001bf7983 */ /* 0x002ea20000100800 */
[----:B------:R-:W0:Y:S03]  /*2e50*/  LDC.U8 R2, c[0x0][0x2a0] ;  /* 0x0000a800ff027b82 */ /* 0x000e260000000000 */
[----:B------:R-:W3:Y:S01]  /*2e60*/  LDL R190, [R1+0x20] ;  /* 0x0000200001be7983 */ /* 0x000ee20000100800 */
[----:B0-----:R-:W-:-:S04]  /*2e70*/  ISETP.NE.AND P6, PT, R2, RZ, PT ;  /* 0x000000ff0200720c */ /* 0x001fc80003fc5270 */
[----:B------:R-:W-:-:S05]  /*2e80*/  FSEL R2, R188, RZ, !P6 ;  /* 0x000000ffbc027208 */ /* 0x000fca0007000000 */
[----:B--2---:R-:W-:-:S04]  /*2e90*/  FFMA.FTZ R2, R191, R189, R2 ;  /* 0x000000bdbf027223 */ /* 0x004fc80000010002 */
[--C-:B---3--:R-:W-:Y:S01]  /*2ea0*/  FADD.FTZ R3, R190, -R2.reuse ;  /* 0x80000002be037221 */ /* 0x108fe20000010000 */
[----:B------:R-:W-:-:S03]  /*2eb0*/  @P4 PRMT R2, R164, 0x7632, R2 ;  /* 0x00007632a4024816 */ /* 0x000fc60000000002 */
[----:B------:R-:W-:Y:S02]  /*2ec0*/  FMUL.FTZ R3, R5, R3 ;  /* 0x0000000305037220 */ /* 0x000fe40000410000 */
[----:B------:R-:W-:-:S04]  /*2ed0*/  @P4 IMAD.U32 R2, R2, 0x10000, RZ ;  /* 0x0001000002024824 */ /* 0x000fc800078e00ff */
[----:B------:R-:W-:-:S07]  /*2ee0*/  @P4 FADD.FTZ R3, R3, R2 ;  /* 0x0000000203034221 */ /* 0x000fce0000010000 */
.L_x_4198:
[----:B------:R-:W-:Y:S05]  /*2ef0*/  BSYNC B2 ;  /* 0x0000000000027941 */ /* 0x000fea0003800000 */
.L_x_4196:
[----:B------:R-:W-:Y:S01]  /*2f00*/  @P5 F2FP.BF16.F32.PACK_AB R2, RZ, R3 ;  /* 0x00000003ff02523e */ /* 0x000fe200000010ff */
[----:B------:R-:W-:Y:S03]  /*2f10*/  BSSY B2, `(.L_x_4199) ;  /* 0x0000010000027945 */ /* 0x000fe60003800000 */
[----:B------:R-:W-:Y:S01]  /*2f20*/  @P5 PRMT R176, R176, 0x5410, R2 ;  /* 0x00005410b0b05816 */ /* 0x000fe20000000002 */
[----:B------:R-:W-:Y:S06]  /*2f30*/  @!P3 BRA `(.L_x_4200) ;  /* 0x000000000034b947 */ /* 0x000fec0003800000 */
[----:B-1----:R-:W2:Y:S01]  /*2f40*/  LDL R191, [R1+0x64] ;  /* 0x0000640001bf7983 */ /* 0x002ea20000100800 */
[----:B------:R-:W-:Y:S01]  /*2f50*/  LOP3.LUT P6, RZ, R202, 0xff00, RZ, 0xc0, !PT ;  /* 0x0000ff00caff7812 */ /* 0x000fe200078cc0ff */
[----:B------:R-:W-:-:S04]  /*2f60*/  FMUL.FTZ R3, R3, UR13 ;  /* 0x0000000d03037c20 */ /* 0x000fc80008410000 */
[----:B------:R-:W-:Y:S01]  /*2f70*/  FMUL.FTZ R190, R3, UR12 ;  /* 0x0000000c03be7c20 */ /* 0x000fe20008410000 */
[----:B------:R-:W-:-:S07]  /*2f80*/  HFMA2.MMA R3, -RZ, RZ, 0, 0 ;  /* 0x00000000ff037435 */ /* 0x000fce00000001ff */
[----:B-----5:R-:W-:-:S04]  /*2f90*/  @P6 PRMT R2, R184, 0x7632, R2 ;  /* 0x00007632b8026816 */ /* 0x020fc80000000002 */
[----:B------:R-:W-:-:S05]  /*2fa0*/  @P6 SHF.L.U32 R2, R2, 0x10, RZ ;  /* 0x0000001002026819 */ /* 0x000fca00000006ff */
[----:B------:R-:W-:-:S04]  /*2fb0*/  @P6 FMUL.FTZ R3, R190, R2 ;  /* 0x00000002be036220 */ /* 0x000fc80000410000 */
[----:B------:R-:W-:Y:S01]  /*2fc0*/  FADD.FTZ R133, R133, R3 ;  /* 0x0000000385857221 */ /* 0x000fe20000010000 */
[----:B--2---:R-:W-:-:S05]  /*2fd0*/  FMUL.FTZ R2, R191, R190 ;  /* 0x000000bebf027220 */ /* 0x004fca0000410000 */
[----:B------:R-:W-:-:S04]  /*2fe0*/  FSEL R2, R2, RZ, P6 ;  /* 0x000000ff02027208 */ /* 0x000fc80003000000 */
[----:B------:R-:W-:-:S04]  /*2ff0*/  F2FP.BF16.F32.PACK_AB R2, RZ, R2 ;  /* 0x00000002ff02723e */ /* 0x000fc800000010ff */
[----:B------:R-:W-:-:S07]  /*3000*/  PRMT R180, R180, 0x5410, R2 ;  /* 0x00005410b4b47816 */ /* 0x000fce0000000002 */
.L_x_4200:
[----:B------:R-:W-:Y:S05]  /*3010*/  BSYNC B2 ;  /* 0x0000000000027941 */ /* 0x000fea0003800000 */
.L_x_4199:
[----:B------:R-:W-:Y:S04]  /*3020*/  BSSY B2, `(.L_x_4201) ;  /* 0x0000010000027945 */ /* 0x000fe80003800000 */
[----:B------:R-:W-:Y:S05]  /*3030*/  @P2 BRA `(.L_x_4202) ;  /* 0x0000000000102947 */ /* 0x000fea0003800000 */
[----:B------:R-:W-:Y:S01]  /*3040*/  MOV R3, RZ ;  /* 0x000000ff00037202 */ /* 0x000fe20000000f00 */
[----:B------:R-:W-:Y:S06]  /*3050*/  @!P4 BRA `(.L_x_4203) ;  /* 0x000000000030c947 */ /* 0x000fec0003800000 */
[----:B------:R-:W-:Y:S01]  /*3060*/  IMAD.U32 R3, R165, 0x10000, RZ ;  /* 0x00010000a5037824 */ /* 0x000fe200078e00ff */
[----:B------:R-:W-:Y:S06]  /*3070*/  BRA `(.L_x_4203) ;  /* 0x0000000000287947 */ /* 0x000fec0003800000 */
.L_x_4202:
[----:B-1----:R-:W2:Y:S01]  /*3080*/  LDL R191, [R1+0x1c] ;  /* 0x00001c0001bf7983 */ /* 0x002ea20000100800 */
[----:B------:R-:W0:Y:S03]  /*3090*/  LDC.U8 R2, c[0x0][0x2a0] ;  /* 0x0000a800ff027b82 */ /* 0x000e260000000000 */
[----:B------:R-:W3:Y:S01]  /*30a0*/  LDL R190, [R1+0x18] ;  /* 0x0000180001be7983 */ /* 0x000ee20000100800 */
[----:B0-----:R-:W-:-:S04]  /*30b0*/  ISETP.NE.AND P6, PT, R2, RZ, PT ;  /* 0x000000ff0200720c */ /* 0x001fc80003fc5270 */
[----:B------:R-:W-:-:S05]  /*30c0*/  FSEL R2, R188, RZ, !P6 ;  /* 0x000000ffbc027208 */ /* 0x000fca0007000000 */
[----:B--2---:R-:W-:-:S04]  /*30d0*/  FFMA.FTZ R2, R191, R189, R2 ;  /* 0x000000bdbf027223 */ /* 0x004fc80000010002 */
[----:B---3--:R-:W-:-:S04]  /*30e0*/  FADD.FTZ R2, R190, -R2 ;  /* 0x80000002be027221 */ /* 0x008fc80000010000 */
[----:B------:R-:W-:Y:S01]  /*30f0*/  FMUL.FTZ R3, R5, R2 ;  /* 0x0000000205037220 */ /* 0x000fe20000410000 */
[----:B------:R-:W-:-:S05]  /*3100*/  @P4 SHF.L.U32 R2, R165, 0x10, RZ ;  /* 0x00000010a5024819 */ /* 0x000fca00000006ff */
[----:B------:R-:W-:-:S07]  /*3110*/  @P4 FADD.FTZ R3, R3, R2 ;  /* 0x0000000203034221 */ /* 0x000fce0000010000 */
.L_x_4203:
[----:B------:R-:W-:Y:S05]  /*3120*/  BSYNC B2 ;  /* 0x0000000000027941 */ /* 0x000fea0003800000 */
.L_x_4201:
[----:B------:R-:W-:Y:S01]  /*3130*/  @P5 F2FP.BF16.F32.PACK_AB R2, RZ, R3 ;  /* 0x00000003ff02523e */ /* 0x000fe200000010ff */
[----:B------:R-:W-:Y:S03]  /*3140*/  BSSY B2, `(.L_x_4204) ;  /* 0x000000f000027945 */ /* 0x000fe60003800000 */
[----:B------:R-:W-:Y:S01]  /*3150*/  @P5 PRMT R177, R2, 0x7610, R177 ;  /* 0x0000761002b15816 */ /* 0x000fe200000000b1 */
[----:B------:R-:W-:Y:S06]  /*3160*/  @!P3 BRA `(.L_x_4205) ;  /* 0x000000000030b947 */ /* 0x000fec0003800000 */
[----:B-1----:R-:W2:Y:S01]  /*3170*/  LDL R191, [R1+0x68] ;  /* 0x0000680001bf7983 */ /* 0x002ea20000100800 */
[----:B------:R-:W-:Y:S01]  /*3180*/  LOP3.LUT P6, RZ, R202, 0xff0000, RZ, 0xc0, !PT ;  /* 0x00ff0000caff7812 */ /* 0x000fe200078cc0ff */
[----:B------:R-:W-:Y:S01]  /*3190*/  FMUL.FTZ R3, R3, UR13 ;  /* 0x0000000d03037c20 */ /* 0x000fe20008410000 */
[----:B------:R-:W-:-:S03]  /*31a0*/  HFMA2.MMA R2, -RZ, RZ, 0, 0 ;  /* 0x00000000ff027435 */ /* 0x000fc600000001ff */
        /* <DEDUP_REMOVED lines=8> */
.L_x_4205:
[----:B------:R-:W-:Y:S05]  /*3230*/  BSYNC B2 ;  /* 0x0000000000027941 */ /* 0x000fea0003800000 */
.L_x_4204:
[----:B------:R-:W-:Y:S04]  /*3240*/  BSSY B2, `(.L_x_4206) ;  /* 0x0000013000027945 */ /* 0x000fe80003800000 */
[----:B------:R-:W-:Y:S05]  /*3250*/  @P2 BRA `(.L_x_4207) ;  /* 0x0000000000142947 */ /* 0x000fea0003800000 */
[----:B------:R-:W-:Y:S01]  /*3260*/  IMAD.MOV.U32 R3, RZ, RZ, RZ ;  /* 0x000000ffff037224 */ /* 0x000fe200078e00ff */
[----:B------:R-:W-:Y:S06]  /*3270*/  @!P4 BRA `(.L_x_4208) ;  /* 0x00000000003cc947 */ /* 0x000fec0003800000 */
[----:B------:R-:W-:-:S04]  /*3280*/  PRMT R3, R165, 0x7632, R3 ;  /* 0x00007632a5037816 */ /* 0x000fc80000000003 */
[----:B------:R-:W-:Y:S01]  /*3290*/  SHF.L.U32 R3, R3, 0x10, RZ ;  /* 0x0000001003037819 */ /* 0x000fe200000006ff */
[----:B------:R-:W-:Y:S06]  /*32a0*/  BRA `(.L_x_4208) ;  /* 0x0000000000307947 */ /* 0x000fec0003800000 */
.L_x_4207:
[----:B-1----:R-:W2:Y:S01]  /*32b0*/  LDL R190, [R1+0x14] ;  /* 0x0000140001be7983 */ /* 0x002ea20000100800 */
[----:B------:R-:W0:Y:S01]  /*32c0*/  LDC.U8 R2, c[0x0][0x2a0] ;  /* 0x0000a800ff027b82 */ /* 0x000e220000000000 */
[----:B--2---:R-:W-:Y:S02]  /*32d0*/  MOV R191, R190 ;  /* 0x000000be00bf7202 */ /* 0x004fe40000000f00 */
[----:B------:R-:W2:Y:S01]  /*32e0*/  LDL R190, [R1+0x10] ;  /* 0x0000100001be7983 */ /* 0x000ea20000100800 */
[----:B0-----:R-:W-:-:S04]  /*32f0*/  ISETP.NE.AND P6, PT, R2, RZ, PT ;  /* 0x000000ff0200720c */ /* 0x001fc80003fc5270 */
[----:B------:R-:W-:-:S05]  /*3300*/  FSEL R2, R188, RZ, !P6 ;  /* 0x000000ffbc027208 */ /* 0x000fca0007000000 */
[----:B------:R-:W-:-:S04]  /*3310*/  FFMA.FTZ R2, R191, R189, R2 ;  /* 0x000000bdbf027223 */ /* 0x000fc80000010002 */
[--C-:B--2---:R-:W-:Y:S01]  /*3320*/  FADD.FTZ R3, R190, -R2.reuse ;  /* 0x80000002be037221 */ /* 0x104fe20000010000 */
[----:B------:R-:W-:-:S03]  /*3330*/  @P4 PRMT R2, R165, 0x7632, R2 ;  /* 0x00007632a5024816 */ /* 0x000fc60000000002 */
[----:B------:R-:W-:Y:S01]  /*3340*/  FMUL.FTZ R3, R5, R3 ;  /* 0x0000000305037220 */ /* 0x000fe20000410000 */
[----:B------:R-:W-:-:S05]  /*3350*/  @P4 SHF.L.U32 R2, R2, 0x10, RZ ;  /* 0x0000001002024819 */ /* 0x000fca00000006ff */
[----:B------:R-:W-:-:S07]  /*3360*/  @P4 FADD.FTZ R3, R3, R2 ;  /* 0x0000000203034221 */ /* 0x000fce0000010000 */
.L_x_4208:
[----:B------:R-:W-:Y:S05]  /*3370*/  BSYNC B2 ;  /* 0x0000000000027941 */ /* 0x000fea0003800000 */
.L_x_4206:
        /* <DEDUP_REMOVED lines=9> */
[----:B-----5:R-:W-:-:S05]  /*3410*/  @P6 PRMT R2, R185, 0x7632, R2 ;  /* 0x00007632b9026816 */ /* 0x020fca0000000002 */
[----:B------:R-:W-:-:S04]  /*3420*/  @P6 IMAD.U32 R2, R2, 0x10000, RZ ;  /* 0x0001000002026824 */ /* 0x000fc800078e00ff */
[----:B------:R-:W-:-:S04]  /*3430*/  @P6 FMUL.FTZ R3, R190, R2 ;  /* 0x00000002be036220 */ /* 0x000fc80000410000 */
[----:B------:R-:W-:Y:S01]  /*3440*/  FADD.FTZ R135, R135, R3 ;  /* 0x0000000387877221 */ /* 0x000fe20000010000 */
[----:B--2---:R-:W-:-:S05]  /*3450*/  FMUL.FTZ R2, R191, R190 ;  /* 0x000000bebf027220 */ /* 0x004fca0000410000 */
[----:B------:R-:W-:-:S04]  /*3460*/  FSEL R2, R2, RZ, P6 ;  /* 0x000000ff02027208 */ /* 0x000fc80003000000 */
[----:B------:R-:W-:-:S04]  /*3470*/  F2FP.BF16.F32.PACK_AB R2, RZ, R2 ;  /* 0x00000002ff02723e */ /* 0x000fc800000010ff */
[----:B------:R-:W-:-:S07]  /*3480*/  PRMT R181, R181, 0x5410, R2 ;  /* 0x00005410b5b57816 */ /* 0x000fce0000000002 */
.L_x_4210:
[----:B------:R-:W-:Y:S05]  /*3490*/  BSYNC B2 ;  /* 0x0000000000027941 */ /* 0x000fea0003800000 */
.L_x_4209:
[----:B------:R-:W-:Y:S04]  /*34a0*/  BSSY B2, `(.L_x_4211) ;  /* 0x0000010000027945 */ /* 0x000fe80003800000 */
[----:B------:R-:W-:Y:S05]  /*34b0*/  @P2 BRA `(.L_x_4212) ;  /* 0x0000000000102947 */ /* 0x000fea0003800000 */
[----:B------:R-:W-:Y:S01]  /*34c0*/  MOV R3, RZ ;  /* 0x000000ff00037202 */ /* 0x000fe20000000f00 */
[----:B------:R-:W-:Y:S06]  /*34d0*/  @!P4 BRA `(.L_x_4213) ;  /* 0x000000000030c947 */ /* 0x000fec0003800000 */
[----:B------:R-:W-:Y:S01]  /*34e0*/  SHF.L.U32 R3, R166, 0x10, RZ ;  /* 0x00000010a6037819 */ /* 0x000fe200000006ff */
[----:B------:R-:W-:Y:S06]  /*34f0*/  BRA `(.L_x_4213) ;  /* 0x0000000000287947 */ /* 0x000fec0003800000 */
.L_x_4212:
        /* <DEDUP_REMOVED lines=8> */
[----:B------:R-:W-:-:S04]  /*3580*/  @P4 IMAD.U32 R2, R166, 0x10000, RZ ;  /* 0x00010000a6024824 */ /* 0x000fc800078e00ff */
[----:B------:R-:W-:-:S07]  /*3590*/  @P4 FADD.FTZ R3, R3, R2 ;  /* 0x0000000203034221 */ /* 0x000fce0000010000 */
.L_x_4213:
[----:B------:R-:W-:Y:S05]  /*35a0*/  BSYNC B2 ;  /* 0x0000000000027941 */ /* 0x000fea0003800000 */
.L_x_4211:
        /* <DEDUP_REMOVED lines=16> */
.L_x_4215:
[----:B------:R-:W-:Y:S05]  /*36b0*/  BSYNC B2 ;  /* 0x0000000000027941 */ /* 0x000fea0003800000 */
.L_x_4214:
[----:B------:R-:W-:Y:S04]  /*36c0*/  BSSY B2, `(.L_x_4216) ;  /* 0x0000012000027945 */ /* 0x000fe80003800000 */
[----:B------:R-:W-:Y:S05]  /*36d0*/  @P2 BRA `(.L_x_4217) ;  /* 0x0000000000142947 */ /* 0x000fea0003800000 */
[----:B------:R-:W-:Y:S01]  /*36e0*/  MOV R3, RZ ;  /* 0x000000ff00037202 */ /* 0x000fe20000000f00 */
[----:B------:R-:W-:Y:S06]  /*36f0*/  @!P4 BRA `(.L_x_4218) ;  /* 0x000000000038c947 */ /* 0x000fec0003800000 */
[----:B------:R-:W-:-:S05]  /*3700*/  PRMT R3, R166, 0x7632, R3 ;  /* 0x00007632a6037816 */ /* 0x000fca0000000003 */
[----:B------:R-:W-:Y:S01]  /*3710*/  IMAD.U32 R3, R3, 0x10000, RZ ;  /* 0x0001000003037824 */ /* 0x000fe200078e00ff */
[----:B------:R-:W-:Y:S06]  /*3720*/  BRA `(.L_x_4218) ;  /* 0x00000000002c7947 */ /* 0x000fec0003800000 */
.L_x_4217:
[----:B-1----:R-:W2:Y:S01]  /*3730*/  LDL R191, [R1+0x4] ;  /* 0x0000040001bf7983 */ /* 0x002ea20000100800 */
[----:B------:R-:W0:Y:S03]  /*3740*/  LDC.U8 R2, c[0x0][0x2a0] ;  /* 0x0000a800ff027b82 */ /* 0x000e260000000000 */
[----:B------:R-:W3:Y:S01]  /*3750*/  LDL R190, [R1] ;  /* 0x0000000001be7983 */ /* 0x000ee20000100800 */
[----:B0-----:R-:W-:-:S04]  /*3760*/  ISETP.NE.AND P6, PT, R2, RZ, PT ;  /* 0x000000ff0200720c */ /* 0x001fc80003fc5270 */
[----:B------:R-:W-:-:S05]  /*3770*/  FSEL R2, R188, RZ, !P6 ;  /* 0x000000ffbc027208 */ /* 0x000fca0007000000 */
[----:B--2---:R-:W-:-:S04]  /*3780*/  FFMA.FTZ R2, R191, R189, R2 ;  /* 0x000000bdbf027223 */ /* 0x004fc80000010002 */
[--C-:B---3--:R-:W-:Y:S01]  /*3790*/  FADD.FTZ R3, R190, -R2.reuse ;  /* 0x80000002be037221 */ /* 0x108fe20000010000 */
[----:B------:R-:W-:-:S03]  /*37a0*/  @P4 PRMT R2, R166, 0x7632, R2 ;  /* 0x00007632a6024816 */ /* 0x000fc60000000002 */
[----:B------:R-:W-:Y:S01]  /*37b0*/  FMUL.FTZ R3, R5, R3 ;  /* 0x0000000305037220 */ /* 0x000fe20000410000 */
[----:B------:R-:W-:-:S05]  /*37c0*/  @P4 SHF.L.U32 R2, R2, 0x10, RZ ;  /* 0x0000001002024819 */ /* 0x000fca00000006ff */
[----:B------:R-:W-:-:S07]  /*37d0*/  @P4 FADD.FTZ R3, R3, R2 ;  /* 0x0000000203034221 */ /* 0x000fce0000010000 */
.L_x_4218:
[----:B------:R-:W-:Y:S05]  /*37e0*/  BSYNC B2 ;  /* 0x0000000000027941 */ /* 0x000fea0003800000 */
.L_x_4216:
        /* <DEDUP_REMOVED lines=17> */
.L_x_4220:
[----:B------:R-:W-:Y:S05]  /*3900*/  BSYNC B2 ;  /* 0x0000000000027941 */ /* 0x000fea0003800000 */
.L_x_4219:
[----:B------:R-:W-:Y:S04]  /*3910*/  BSSY B2, `(.L_x_4221) ;  /* 0x000000e000027945 */ /* 0x000fe80003800000 */
[----:B------:R-:W-:Y:S05]  /*3920*/  @P2 BRA `(.L_x_4222) ;  /* 0x0000000000102947 */ /* 0x000fea0003800000 */
[----:B------:R-:W-:Y:S01]  /*3930*/  IMAD.MOV.U32 R3, RZ, RZ, RZ ;  /* 0x000000ffff037224 */ /* 0x000fe200078e00ff */
[----:B------:R-:W-:Y:S06]  /*3940*/  @!P4 BRA `(.L_x_4223) ;  /* 0x000000000028c947 */ /* 0x000fec0003800000 */
[----:B------:R-:W-:Y:S01]  /*3950*/  SHF.L.U32 R3, R167, 0x10, RZ ;  /* 0x00000010a7037819 */ /* 0x000fe200000006ff */
[----:B------:R-:W-:Y:S06]  /*3960*/  BRA `(.L_x_4223) ;  /* 0x0000000000207947 */ /* 0x000fec0003800000 */
.L_x_4222:
[----:B------:R-:W0:Y:S02]  /*3970*/  LDC.U8 R2, c[0x0][0x2a0] ;  /* 0x0000a800ff027b82 */ /* 0x000e240000000000 */
[----:B0-----:R-:W-:-:S04]  /*3980*/  ISETP.NE.AND P6, PT, R2, RZ, PT ;  /* 0x000000ff0200720c */ /* 0x001fc80003fc5270 */
[----:B------:R-:W-:-:S05]  /*3990*/  FSEL R2, R188, RZ, !P6 ;  /* 0x000000ffbc027208 */ /* 0x000fca0007000000 */
[----:B------:R-:W-:-:S04]  /*39a0*/  FFMA.FTZ R2, R252, R189, R2 ;  /* 0x000000bdfc027223 */ /* 0x000fc80000010002 */
[----:B------:R-:W-:-:S04]  /*39b0*/  FADD.FTZ R2, R251, -R2 ;  /* 0x80000002fb027221 */ /* 0x000fc80000010000 */
[----:B------:R-:W-:Y:S01]  /*39c0*/  FMUL.FTZ R3, R5, R2 ;  /* 0x0000000205037220 */ /* 0x000fe20000410000 */
[----:B------:R-:W-:-:S05]  /*39d0*/  @P4 SHF.L.U32 R2, R167, 0x10, RZ ;  /* 0x00000010a7024819 */ /* 0x000fca00000006ff */
[----:B------:R-:W-:-:S07]  /*39e0*/  @P4 FADD.FTZ R3, R3, R2 ;  /* 0x0000000203034221 */ /* 0x000fce0000010000 */
.L_x_4223:
[----:B------:R-:W-:Y:S05]  /*39f0*/  BSYNC B2 ;  /* 0x0000000000027941 */ /* 0x000fea0003800000 */
.L_x_4221:
[----:B------:R-:W-:Y:S01]  /*3a00*/  @P5 F2FP.BF16.F32.PACK_AB R2, RZ, R3 ;  /* 0x00000003ff02523e */ /* 0x000fe200000010ff */
[----:B------:R-:W-:Y:S03]  /*3a10*/  BSSY B2, `(.L_x_4224) ;  /* 0x000000f000027945 */ /* 0x000fe60003800000 */
[----:B------:R-:W-:Y:S01]  /*3a20*/  @P5 PRMT R179, R2, 0x7610, R179 ;  /* 0x0000761002b35816 */ /* 0x000fe200000000b3 */
[----:B------:R-:W-:Y:S06]  /*3a30*/  @!P3 BRA `(.L_x_4225) ;  /* 0x000000000030b947 */ /* 0x000fec0003800000 */
[----:B-1----:R-:W2:Y:S01]  /*3a40*/  LDL R191, [R1+0x78] ;  /* 0x0000780001bf7983 */ /* 0x002ea20000100800 */
[----:B------:R-:W-:Y:S01]  /*3a50*/  LOP3.LUT P6, RZ, R203, 0xff0000, RZ, 0xc0, !PT ;  /* 0x00ff0000cbff7812 */ /* 0x000fe200078cc0ff */
[----:B------:R-:W-:Y:S01]  /*3a60*/  FMUL.FTZ R3, R3, UR13 ;  /* 0x0000000d03037c20 */ /* 0x000fe20008410000 */
[----:B------:R-:W-:-:S03]  /*3a70*/  MOV R2, RZ ;  /* 0x000000ff00027202 */ /* 0x000fc60000000f00 */
[----:B------:R-:W-:-:S08]  /*3a80*/  FMUL.FTZ R190, R3, UR12 ;  /* 0x0000000c03be7c20 */ /* 0x000fd00008410000 */
[----:B-----5:R-:W-:-:S04]  /*3a90*/  @P6 IMAD.U32 R3, R187, 0x10000, RZ ;  /* 0x00010000bb036824 */ /* 0x020fc800078e00ff */
[----:B------:R-:W-:-:S04]  /*3aa0*/  @P6 FMUL.FTZ R2, R190, R3 ;  /* 0x00000003be026220 */ /* 0x000fc80000410000 */
[----:B------:R-:W-:Y:S01]  /*3ab0*/  FADD.FTZ R138, R138, R2 ;  /* 0x000000028a8a7221 */ /* 0x000fe20000010000 */
[----:B--2---:R-:W-:-:S05]  /*3ac0*/  FMUL.FTZ R2, R191, R190 ;  /* 0x000000bebf027220 */ /* 0x004fca0000410000 */
[----:B------:R-:W-:-:S04]  /*3ad0*/  FSEL R2, R2, RZ, P6 ;  /* 0x000000ff02027208 */ /* 0x000fc80003000000 */
[----:B------:R-:W-:-:S04]  /*3ae0*/  F2FP.BF16.F32.PACK_AB R2, RZ, R2 ;  /* 0x00000002ff02723e */ /* 0x000fc800000010ff */
[----:B------:R-:W-:-:S07]  /*3af0*/  PRMT R183, R2, 0x7610, R183 ;  /* 0x0000761002b77816 */ /* 0x000fce00000000b7 */
.L_x_4225:
[----:B------:R-:W-:Y:S05]  /*3b00*/  BSYNC B2 ;  /* 0x0000000000027941 */ /* 0x000fea0003800000 */
.L_x_4224:
[----:B------:R-:W-:Y:S04]  /*3b10*/  BSSY B2, `(.L_x_4226) ;  /* 0x0000010000027945 */ /* 0x000fe80003800000 */
[----:B------:R-:W-:Y:S05]  /*3b20*/  @P2 BRA `(.L_x_4227) ;  /* 0x0000000000142947 */ /* 0x000fea0003800000 */
[----:B------:R-:W-:Y:S01]  /*3b30*/  HFMA2.MMA R3, -RZ, RZ, 0, 0 ;  /* 0x00000000ff037435 */ /* 0x000fe200000001ff */
[----:B------:R-:W-:Y:S10]  /*3b40*/  @!P4 BRA `(.L_x_4228) ;  /* 0x000000000030c947 */ /* 0x000ff40003800000 */
[----:B------:R-:W-:-:S04]  /*3b50*/  PRMT R3, R167, 0x7632, R3 ;  /* 0x00007632a7037816 */ /* 0x000fc80000000003 */
[----:B------:R-:W-:Y:S01]  /*3b60*/  SHF.L.U32 R3, R3, 0x10, RZ ;  /* 0x0000001003037819 */ /* 0x000fe200000006ff */
[----:B------:R-:W-:Y:S06]  /*3b70*/  BRA `(.L_x_4228) ;  /* 0x0000000000247947 */ /* 0x000fec0003800000 */
.L_x_4227:
[----:B------:R-:W0:Y:S02]  /*3b80*/  LDC.U8 R2, c[0x0][0x2a0] ;  /* 0x0000a800ff027b82 */ /* 0x000e240000000000 */
[----:B0-----:R-:W-:-:S04]  /*3b90*/  ISETP.NE.AND P6, PT, R2, RZ, PT ;  /* 0x000000ff0200720c */ /* 0x001fc80003fc5270 */
[----:B------:R-:W-:-:S05]  /*3ba0*/  FSEL R2, R188, RZ, !P6 ;  /* 0x000000ffbc027208 */ /* 0x000fca0007000000 */
[----:B------:R-:W-:-:S04]  /*3bb0*/  FFMA.FTZ R2, R250, R189, R2 ;  /* 0x000000bdfa027223 */ /* 0x000fc80000010002 */
[--C-:B------:R-:W-:Y:S01]  /*3bc0*/  FADD.FTZ R3, R249, -R2.reuse ;  /* 0x80000002f9037221 */ /* 0x100fe20000010000 */
[----:B------:R-:W-:-:S03]  /*3bd0*/  @P4 PRMT R2, R167, 0x7632, R2 ;  /* 0x00007632a7024816 */ /* 0x000fc60000000002 */
[----:B------:R-:W-:Y:S01]  /*3be0*/  FMUL.FTZ R3, R5, R3 ;  /* 0x0000000305037220 */ /* 0x000fe20000410000 */
[----:B------:R-:W-:-:S05]  /*3bf0*/  @P4 SHF.L.U32 R2, R2, 0x10, RZ ;  /* 0x0000001002024819 */ /* 0x000fca00000006ff */
[----:B------:R-:W-:-:S07]  /*3c00*/  @P4 FADD.FTZ R3, R3, R2 ;  /* 0x0000000203034221 */ /* 0x000fce0000010000 */
.L_x_4228:
[----:B------:R-:W-:Y:S05]  /*3c10*/  BSYNC B2 ;  /* 0x0000000000027941 */ /* 0x000fea0003800000 */
.L_x_4226:
        /* <DEDUP_REMOVED lines=8> */
[----:B------:R-:W-:-:S07]  /*3ca0*/  MOV R3, RZ ;  /* 0x000000ff00037202 */ /* 0x000fce0000000f00 */
        /* <DEDUP_REMOVED lines=8> */
.L_x_4230:
[----:B------:R-:W-:Y:S05]  /*3d30*/  BSYNC B2 ;  /* 0x0000000000027941 */ /* 0x000fea0003800000 */
.L_x_4229:
        /* <DEDUP_REMOVED lines=8> */
.L_x_4188:
[----:B------:R-:W-:Y:S05]  /*3dc0*/  BSYNC B1 ;  /* 0x0000000000017941 */ /* 0x000fea0003800000 */
.L_x_4187:
[----:B------:R-:W-:Y:S04]  /*3dd0*/  BSSY B1, `(.L_x_4231) ;  /* 0x0000120000017945 */ /* 0x000fe80003800000 */
[----:B------:R-:W-:Y:S05]  /*3de0*/  @!P0 BRA `(.L_x_4232) ;  /* 0x0000001000788947 */ /* 0x000fea0003800000 */
[----:B------:R-:W-:Y:S04]  /*3df0*/  BSSY B2, `(.L_x_4233) ;  /* 0x0000005000027945 */ /* 0x000fe80003800000 */
[----:B------:R-:W-:Y:S05]  /*3e00*/  @!P3 BRA `(.L_x_4234) ;  /* 0x00000000000cb947 */ /* 0x000fea0003800000 */
[----:B0-----:R-:W0:Y:S02]  /*3e10*/  LDC.64 R2, c[0x0][0x220] ;  /* 0x00008800ff027b82 */ /* 0x001e240000000a00 */
[----:B0-----:R-:W-:-:S05]  /*3e20*/  IMAD.WIDE.U32 R2, R4, 0x10, R2 ;  /* 0x0000001004027825 */ /* 0x001fca00078e0002 */
[----:B-----5:R2:W5:Y:S02]  /*3e30*/  LDG.E.128 R184, desc[UR4][R2.64] ;  /* 0x0000000402b87981 */ /* 0x020564000c1e1d00 */
.L_x_4234:
[----:B------:R-:W-:Y:S05]  /*3e40*/  BSYNC B2 ;  /* 0x0000000000027941 */ /* 0x000fea0003800000 */
.L_x_4233:
        /* <DEDUP_REMOVED lines=9> */
.L_x_4236:
[----:B0-2---:R-:W0:Y:S01]  /*3ee0*/  LDC.U8 R3, c[0x0][0x2a0] ;  /* 0x0000a800ff037b82 */ /* 0x005e220000000000 */
        /* <DEDUP_REMOVED lines=10> */
.L_x_4237:
[----:B------:R-:W-:Y:S05]  /*3f90*/  BSYNC B2 ;  /* 0x0000000000027941 */ /* 0x000fea0003800000 */
.L_x_4235:
        /* <DEDUP_REMOVED lines=8> */
[----:B------:R-:W-:-:S03]  /*4020*/  HFMA2.MMA R3, -RZ, RZ, 0, 0 ;  /* 0x00000000ff037435 */ /* 0x000fc600000001ff */
[----:B------:R-:W-:-:S08]  /*4030*/  FMUL.FTZ R2, R2, UR12 ;  /* 0x0000000c02027c20 */ /* 0x000fd00008410000 */
[----:B-1---5:R-:W-:-:S04]  /*4040*/  @P6 IMAD.U32 R190, R184, 0x10000, RZ ;  /* 0x00010000b8be6824 */ /* 0x022fc800078e00ff */
[-C--:B------:R-:W-:Y:S01]  /*4050*/  @P6 FMUL.FTZ R3, R190, R2.reuse ;  /* 0x00000002be036220 */ /* 0x080fe20000410000 */
[----:B------:R-:W-:-:S03]  /*4060*/  FMUL.FTZ R2, R32, R2 ;  /* 0x0000000220027220 */ /* 0x000fc60000410000 */
[----:B------:R-:W-:Y:S02]  /*4070*/  FADD.FTZ R140, R140, R3 ;  /* 0x000000038c8c7221 */ /* 0x000fe40000010000 */
[----:B------:R-:W-:-:S04]  /*4080*/  FSEL R2, R2, RZ, P6 ;  /* 0x000000ff02027208 */ /* 0x000fc80003000000 */
[----:B------:R-:W-:-:S04]  /*4090*/  F2FP.BF16.F32.PACK_AB R2, RZ, R2 ;  /* 0x00000002ff02723e */ /* 0x000fc800000010ff */
[----:B------:R-:W-:-:S07]  /*40a0*/  PRMT R180, R2, 0x7610, R180 ;  /* 0x0000761002b47816 */ /* 0x000fce00000000b4 */
.L_x_4239:
[----:B------:R-:W-:Y:S05]  /*40b0*/  BSYNC B2 ;  /* 0x0000000000027941 */ /* 0x000fea0003800000 */
.L_x_4238:
[----:B------:R-:W-:Y:S04]  /*40c0*/  BSSY B2, `(.L_x_4240) ;  /* 0x0000010000027945 */ /* 0x000fe80003800000 */
[----:B------:R-:W-:Y:S05]  /*40d0*/  @P2 BRA `(.L_x_4241) ;  /* 0x0000000000142947 */ /* 0x000fea0003800000 */
[----:B------:R-:W-:Y:S01]  /*40e0*/  MOV R2, RZ ;  /* 0x000000ff00027202 */ /* 0x000fe20000000f00 */
[----:B------:R-:W-:Y:S06]  /*40f0*/  @!P4 BRA `(.L_x_4242) ;  /* 0x000000000030c947 */ /* 0x000fec0003800000 */
[----:B------:R-:W-:-:S04]  /*4100*/  PRMT R2, R168, 0x7632, R2 ;  /* 0x00007632a8027816 */ /* 0x000fc80000000002 */
[----:B------:R-:W-:Y:S01]  /*4110*/  SHF.L.U32 R2, R2, 0x10, RZ ;  /* 0x0000001002027819 */ /* 0x000fe200000006ff */
[----:B------:R-:W-:Y:S06]  /*4120*/  BRA `(.L_x_4242) ;  /* 0x0000000000247947 */ /* 0x000fec0003800000 */
.L_x_4241:
[----:B-1----:R-:W0:Y:S01]  /*4130*/  LDC.U8 R190, c[0x0][0x2a0] ;  /* 0x0000a800ffbe7b82 */ /* 0x002e220000000000 */
[----:B------:R-:W-:-:S04]  /*4140*/  @P4 PRMT R3, R168, 0x7632, R3 ;  /* 0x00007632a8034816 */ /* 0x000fc80000000003 */
[----:B------:R-:W-:Y:S02]  /*4150*/  @P4 SHF.L.U32 R3, R3, 0x10, RZ ;  /* 0x0000001003034819 */ /* 0x000fe400000006ff */
[----:B0-----:R-:W-:-:S04]  /*4160*/  ISETP.NE.AND P6, PT, R190, RZ, PT ;  /* 0x000000ffbe00720c */ /* 0x001fc80003fc5270 */
[----:B------:R-:W-:-:S05]  /*4170*/  FSEL R2, R188, RZ, !P6 ;  /* 0x000000ffbc027208 */ /* 0x000fca0007000000 */
[----:B------:R-:W-:-:S04]  /*4180*/  FFMA.FTZ R2, R245, R189, R2 ;  /* 0x000000bdf5027223 */ /* 0x000fc80000010002 */
[----:B------:R-:W-:-:S04]  /*4190*/  FADD.FTZ R2, R244, -R2 ;  /* 0x80000002f4027221 */ /* 0x000fc80000010000 */
[----:B------:R-:W-:-:S04]  /*41a0*/  FMUL.FTZ R2, R5, R2 ;  /* 0x0000000205027220 */ /* 0x000fc80000410000 */
[----:B------:R-:W-:-:S07]  /*41b0*/  @P4 FADD.FTZ R2, R2, R3 ;  /* 0x0000000302024221 */ /* 0x000fce0000010000 */
.L_x_4242:
[----:B------:R-:W-:Y:S05]  /*41c0*/  BSYNC B2 ;  /* 0x0000000000027941 */ /* 0x000fea0003800000 */
.L_x_4240:
[----:B------:R-:W-:Y:S01]  /*41d0*/  @P5 F2FP.BF16.F32.PACK_AB R3, RZ, R2 ;  /* 0x00000002ff03523e */ /* 0x000fe200000010ff */
[----:B------:R-:W-:Y:S03]  /*41e0*/  BSSY B2, `(.L_x_4243) ;  /* 0x000000f000027945 */ /* 0x000fe60003800000 */
[----:B------:R-:W-:Y:S01]  /*41f0*/  @P5 PRMT R176, R176, 0x5410, R3 ;  /* 0x00005410b0b05816 */ /* 0x000fe20000000003 */
[----:B------:R-:W-:Y:S06]  /*4200*/  @!P3 BRA `(.L_x_4244) ;  /* 0x000000000030b947 */ /* 0x000fec0003800000 */
[----:B------:R-:W-:Y:S01]  /*4210*/  LOP3.LUT P6, RZ, R204, 0xff00, RZ, 0xc0, !PT ;  /* 0x0000ff00ccff7812 */ /* 0x000fe200078cc0ff */
[----:B------:R-:W-:Y:S01]  /*4220*/  FMUL.FTZ R2, R2, UR13 ;  /* 0x0000000d02027c20 */ /* 0x000fe20008410000 */
[----:B-1----:R-:W-:-:S03]  /*4230*/  HFMA2.MMA R190, -RZ, RZ, 0, 0 ;  /* 0x00000000ffbe7435 */ /* 0x002fc600000001ff */
[----:B------:R-:W-:-:S08]  /*4240*/  FMUL.FTZ R2, R2, UR12 ;  /* 0x0000000c02027c20 */ /* 0x000fd00008410000 */
[----:B-----5:R-:W-:-:S05]  /*4250*/  @P6 PRMT R3, R184, 0x7632, R3 ;  /* 0x00007632b8036816 */ /* 0x020fca0000000003 */
[----:B------:R-:W-:-:S04]  /*4260*/  @P6 IMAD.U32 R3, R3, 0x10000, RZ ;  /* 0x0001000003036824 */ /* 0x000fc800078e00ff */
[----:B------:R-:W-:Y:S01]  /*4270*/  @P6 FMUL.FTZ R190, R2, R3 ;  /* 0x0000000302be6220 */ /* 0x000fe20000410000 */
[----:B------:R-:W-:-:S03]  /*4280*/  FMUL.FTZ R2, R33, R2 ;  /* 0x0000000221027220 */ /* 0x000fc60000410000 */
[----:B------:R-:W-:Y:S02]  /*4290*/  FADD.FTZ R141, R141, R190 ;  /* 0x000000be8d8d7221 */ /* 0x000fe40000010000 */
[----:B------:R-:W-:-:S04]  /*42a0*/  FSEL R2, R2, RZ, P6 ;  /* 0x000000ff02027208 */ /* 0x000fc80003000000 */
[----:B------:R-:W-:-:S04]  /*42b0*/  F2FP.BF16.F32.PACK_AB R2, RZ, R2 ;  /* 0x00000002ff02723e */ /* 0x000fc800000010ff */
[----:B------:R-:W-:-:S07]  /*42c0*/  PRMT R180, R180, 0x5410, R2 ;  /* 0x00005410b4b47816 */ /* 0x000fce0000000002 */
.L_x_4244:
[----:B------:R-:W-:Y:S05]  /*42d0*/  BSYNC B2 ;  /* 0x0000000000027941 */ /* 0x000fea0003800000 */
.L_x_4243:
[----:B------:R-:W-:Y:S04]  /*42e0*/  BSSY B2, `(.L_x_4245) ;  /* 0x000000e000027945 */ /* 0x000fe80003800000 */
[----:B------:R-:W-:Y:S05]  /*42f0*/  @P2 BRA `(.L_x_4246) ;  /* 0x0000000000102947 */ /* 0x000fea0003800000 */
[----:B------:R-:W-:Y:S01]  /*4300*/  MOV R2, RZ ;  /* 0x000000ff00027202 */ /* 0x000fe20000000f00 */
[----:B------:R-:W-:Y:S06]  /*4310*/  @!P4 BRA `(.L_x_4247) ;  /* 0x000000000028c947 */ /* 0x000fec0003800000 */
[----:B------:R-:W-:Y:S01]  /*4320*/  SHF.L.U32 R2, R169, 0x10, RZ ;  /* 0x00000010a9027819 */ /* 0x000fe200000006ff */
[----:B------:R-:W-:Y:S06]  /*4330*/  BRA `(.L_x_4247) ;  /* 0x0000000000207947 */ /* 0x000fec0003800000 */
.L_x_4246:
[----:B------:R-:W0:Y:S02]  /*4340*/  LDC.U8 R3, c[0x0][0x2a0] ;  /* 0x0000a800ff037b82 */ /* 0x000e240000000000 */
[----:B0-----:R-:W-:Y:S01]  /*4350*/  ISETP.NE.AND P6, PT, R3, RZ, PT ;  /* 0x000000ff0300720c */ /* 0x001fe20003fc5270 */
[----:B------:R-:W-:-:S03]  /*4360*/  @P4 IMAD.U32 R3, R169, 0x10000, RZ ;  /* 0x00010000a9034824 */ /* 0x000fc600078e00ff */
[----:B------:R-:W-:-:S05]  /*4370*/  FSEL R2, R188, RZ, !P6 ;  /* 0x000000ffbc027208 */ /* 0x000fca0007000000 */
[----:B------:R-:W-:-:S04]  /*4380*/  FFMA.FTZ R2, R243, R189, R2 ;  /* 0x000000bdf3027223 */ /* 0x000fc80000010002 */
[----:B------:R-:W-:-:S04]  /*4390*/  FADD.FTZ R2, R242, -R2 ;  /* 0x80000002f2027221 */ /* 0x000fc80000010000 */
[----:B------:R-:W-:-:S04]  /*43a0*/  FMUL.FTZ R2, R5, R2 ;  /* 0x0000000205027220 */ /* 0x000fc80000410000 */
[----:B------:R-:W-:-:S07]  /*43b0*/  @P4 FADD.FTZ R2, R2, R3 ;  /* 0x0000000302024221 */ /* 0x000fce0000010000 */
.L_x_4247:
[----:B------:R-:W-:Y:S05]  /*43c0*/  BSYNC B2 ;  /* 0x0000000000027941 */ /* 0x000fea0003800000 */
.L_x_4245:
        /* <DEDUP_REMOVED lines=8> */
[----:B-1---5:R-:W-:-:S05]  /*4450*/  @P6 SHF.L.U32 R190, R185, 0x10, RZ ;  /* 0x00000010b9be6819 */ /* 0x022fca00000006ff */
[-C--:B------:R-:W-:Y:S01]  /*4460*/  @P6 FMUL.FTZ R3, R190, R2.reuse ;  /* 0x00000002be036220 */ /* 0x080fe20000410000 */
[----:B------:R-:W-:-:S03]  /*4470*/  FMUL.FTZ R2, R34, R2 ;  /* 0x0000000222027220 */ /* 0x000fc60000410000 */
[----:B------:R-:W-:Y:S02]  /*4480*/  FADD.FTZ R142, R142, R3 ;  /* 0x000000038e8e7221 */ /* 0x000fe40000010000 */
[----:B------:R-:W-:-:S04]  /*4490*/  FSEL R2, R2, RZ, P6 ;  /* 0x000000ff02027208 */ /* 0x000fc80003000000 */
[----:B------:R-:W-:-:S04]  /*44a0*/  F2FP.BF16.F32.PACK_AB R2, RZ, R2 ;  /* 0x00000002ff02723e */ /* 0x000fc800000010ff */
[----:B------:R-:W-:-:S07]  /*44b0*/  PRMT R181, R2, 0x7610, R181 ;  /* 0x0000761002b57816 */ /* 0x000fce00000000b5 */
.L_x_4249:
[----:B------:R-:W-:Y:S05]  /*44c0*/  BSYNC B2 ;  /* 0x0000000000027941 */ /* 0x000fea0003800000 */
.L_x_4248:
[----:B------:R-:W-:Y:S04]  /*44d0*/  BSSY B2, `(.L_x_4250) ;  /* 0x0000010000027945 */ /* 0x000fe80003800000 */
[----:B------:R-:W-:Y:S05]  /*44e0*/  @P2 BRA `(.L_x_4251) ;  /* 0x0000000000142947 */ /* 0x000fea0003800000 */
[----:B------:R-:W-:Y:S01]  /*44f0*/  MOV R2, RZ ;  /* 0x000000ff00027202 */ /* 0x000fe20000000f00 */
[----:B------:R-:W-:Y:S06]  /*4500*/  @!P4 BRA `(.L_x_4252) ;  /* 0x000000000030c947 */ /* 0x000fec0003800000 */
[----:B------:R-:W-:-:S05]  /*4510*/  PRMT R2, R169, 0x7632, R2 ;  /* 0x00007632a9027816 */ /* 0x000fca0000000002 */
[----:B------:R-:W-:Y:S01]  /*4520*/  IMAD.U32 R2, R2, 0x10000, RZ ;  /* 0x0001000002027824 */ /* 0x000fe200078e00ff */
[----:B------:R-:W-:Y:S06]  /*4530*/  BRA `(.L_x_4252) ;  /* 0x0000000000247947 */ /* 0x000fec0003800000 */
.L_x_4251:
        /* <DEDUP_REMOVED lines=9> */
.L_x_4252:
[----:B------:R-:W-:Y:S05]  /*45d0*/  BSYNC B2 ;  /* 0x0000000000027941 */ /* 0x000fea0003800000 */
.L_x_4250:
        /* <DEDUP_REMOVED lines=8> */
[----:B-----5:R-:W-:-:S04]  /*4660*/  @P6 PRMT R3, R185, 0x7632, R3 ;  /* 0x00007632b9036816 */ /* 0x020fc80000000003 */
[----:B------:R-:W-:-:S05]  /*4670*/  @P6 SHF.L.U32 R3, R3, 0x10, RZ ;  /* 0x0000001003036819 */ /* 0x000fca00000006ff */
[----:B------:R-:W-:Y:S01]  /*4680*/  @P6 FMUL.FTZ R190, R2, R3 ;  /* 0x0000000302be6220 */ /* 0x000fe20000410000 */
[----:B------:R-:W-:-:S03]  /*4690*/  FMUL.FTZ R2, R35, R2 ;  /* 0x0000000223027220 */ /* 0x000fc60000410000 */
[----:B------:R-:W-:Y:S02]  /*46a0*/  FADD.FTZ R143, R143, R190 ;  /* 0x000000be8f8f7221 */ /* 0x000fe40000010000 */
[----:B------:R-:W-:-:S04]  /*46b0*/  FSEL R2, R2, RZ, P6 ;  /* 0x000000ff02027208 */ /* 0x000fc80003000000 */
[----:B------:R-:W-:-:S04]  /*46c0*/  F2FP.BF16.F32.PACK_AB R2, RZ, R2 ;  /* 0x00000002ff02723e */ /* 0x000fc800000010ff */
[----:B------:R-:W-:-:S07]  /*46d0*/  PRMT R181, R181, 0x5410, R2 ;  /* 0x00005410b5b57816 */ /* 0x000fce0000000002 */
.L_x_4254:
[----:B------:R-:W-:Y:S05]  /*46e0*/  BSYNC B2 ;  /* 0x0000000000027941 */ /* 0x000fea0003800000 */
.L_x_4253:
[----:B------:R-:W-:Y:S04]  /*46f0*/  BSSY B2, `(.L_x_4255) ;  /* 0x000000e000027945 */ /* 0x000fe80003800000 */
[----:B------:R-:W-:Y:S05]  /*4700*/  @P2 BRA `(.L_x_4256) ;  /* 0x0000000000102947 */ /* 0x000fea0003800000 */
[----:B------:R-:W-:Y:S01]  /*4710*/  IMAD.MOV.U32 R2, RZ, RZ, RZ ;  /* 0x000000ffff027224 */ /* 0x000fe200078e00ff */
[----:B------:R-:W-:Y:S06]  /*4720*/  @!P4 BRA `(.L_x_4257) ;  /* 0x000000000028c947 */ /* 0x000fec0003800000 */
[----:B------:R-:W-:Y:S01]  /*4730*/  SHF.L.U32 R2, R170, 0x10, RZ ;  /* 0x00000010aa027819 */ /* 0x000fe200000006ff */
[----:B------:R-:W-:Y:S06]  /*4740*/  BRA `(.L_x_4257) ;  /* 0x0000000000207947 */ /* 0x000fec0003800000 */
.L_x_4256:
[----:B------:R-:W0:Y:S02]  /*4750*/  LDC.U8 R3, c[0x0][0x2a0] ;  /* 0x0000a800ff037b82 */ /* 0x000e240000000000 */
[----:B0-----:R-:W-:Y:S02]  /*4760*/  ISETP.NE.AND P6, PT, R3, RZ, PT ;  /* 0x000000ff0300720c */ /* 0x001fe40003fc5270 */
[----:B------:R-:W-:Y:S02]  /*4770*/  @P4 SHF.L.U32 R3, R170, 0x10, RZ ;  /* 0x00000010aa034819 */ /* 0x000fe400000006ff */
[----:B------:R-:W-:-:S05]  /*4780*/  FSEL R2, R188, RZ, !P6 ;  /* 0x000000ffbc027208 */ /* 0x000fca0007000000 */
[----:B------:R-:W-:-:S04]  /*4790*/  FFMA.FTZ R2, R239, R189, R2 ;  /* 0x000000bdef027223 */ /* 0x000fc80000010002 */
[----:B------:R-:W-:-:S04]  /*47a0*/  FADD.FTZ R2, R238, -R2 ;  /* 0x80000002ee027221 */ /* 0x000fc80000010000 */
[----:B------:R-:W-:-:S04]  /*47b0*/  FMUL.FTZ R2, R5, R2 ;  /* 0x0000000205027220 */ /* 0x000fc80000410000 */
[----:B------:R-:W-:-:S07]  /*47c0*/  @P4 FADD.FTZ R2, R2, R3 ;  /* 0x0000000302024221 */ /* 0x000fce0000010000 */
.L_x_4257:
[----:B------:R-:W-:Y:S05]  /*47d0*/  BSYNC B2 ;  /* 0x0000000000027941 */ /* 0x000fea0003800000 */
.L_x_4255:
        /* <DEDUP_REMOVED lines=16> */
.L_x_4259:
[----:B------:R-:W-:Y:S05]  /*48e0*/  BSYNC B2 ;  /* 0x0000000000027941 */ /* 0x000fea0003800000 */
.L_x_4258:
[----:B------:R-:W-:Y:S04]  /*48f0*/  BSSY B2, `(.L_x_4260) ;  /* 0x0000010000027945 */ /* 0x000fe80003800000 */
[----:B------:R-:W-:Y:S05]  /*4900*/  @P2 BRA `(.L_x_4261) ;  /* 0x0000000000142947 */ /* 0x000fea0003800000 */
[----:B------:R-:W-:Y:S01]  /*4910*/  HFMA2.MMA R2, -RZ, RZ, 0, 0 ;  /* 0x00000000ff027435 */ /* 0x000fe200000001ff */
[----:B------:R-:W-:Y:S10]  /*4920*/  @!P4 BRA `(.L_x_4262) ;  /* 0x000000000030c947 */ /* 0x000ff40003800000 */
[----:B------:R-:W-:-:S04]  /*4930*/  PRMT R2, R170, 0x7632, R2 ;  /* 0x00007632aa027816 */ /* 0x000fc80000000002 */
[----:B------:R-:W-:Y:S01]  /*4940*/  SHF.L.U32 R2, R2, 0x10, RZ ;  /* 0x0000001002027819 */ /* 0x000fe200000006ff */
[----:B------:R-:W-:Y:S06]  /*4950*/  BRA `(.L_x_4262) ;  /* 0x0000000000247947 */ /* 0x000fec0003800000 */
.L_x_4261:
        /* <DEDUP_REMOVED lines=9> */
.L_x_4262:
[----:B------:R-:W-:Y:S05]  /*49f0*/  BSYNC B2 ;  /* 0x0000000000027941 */ /* 0x000fea0003800000 */
.L_x_4260:
        /* <DEDUP_REMOVED lines=17> */
.L_x_4264:
[----:B------:R-:W-:Y:S05]  /*4b10*/  BSYNC B2 ;  /* 0x0000000000027941 */ /* 0x000fea0003800000 */
.L_x_4263:
[----:B------:R-:W-:Y:S04]  /*4b20*/  BSSY B2, `(.L_x_4265) ;  /* 0x000000e000027945 */ /* 0x000fe80003800000 */
[----:B------:R-:W-:Y:S05]  /*4b30*/  @P2 BRA `(.L_x_4266) ;  /* 0x0000000000102947 */ /* 0x000fea0003800000 */
[----:B------:R-:W-:Y:S01]  /*4b40*/  HFMA2.MMA R2, -RZ, RZ, 0, 0 ;  /* 0x00000000ff027435 */ /* 0x000fe200000001ff */
[----:B------:R-:W-:Y:S10]  /*4b50*/  @!P4 BRA `(.L_x_4267) ;  /* 0x000000000028c947 */ /* 0x000ff40003800000 */
[----:B------:R-:W-:Y:S01]  /*4b60*/  SHF.L.U32 R2, R171, 0x10, RZ ;  /* 0x00000010ab027819 */ /* 0x000fe200000006ff */
[----:B------:R-:W-:Y:S06]  /*4b70*/  BRA `(.L_x_4267) ;  /* 0x0000000000207947 */ /* 0x000fec0003800000 */
.L_x_4266:
        /* <DEDUP_REMOVED lines=8> */
.L_x_4267:
[----:B------:R-:W-:Y:S05]  /*4c00*/  BSYNC B2 ;  /* 0x0000000000027941 */ /* 0x000fea0003800000 */
.L_x_4265:
        /* <DEDUP_REMOVED lines=16> */
.L_x_4269:
[----:B------:R-:W-:Y:S05]  /*4d10*/  BSYNC B2 ;  /* 0x0000000000027941 */ /* 0x000fea0003800000 */
.L_x_4268:
[----:B------:R-:W-:Y:S04]  /*4d20*/  BSSY B2, `(.L_x_4270) ;  /* 0x0000010000027945 */ /* 0x000fe80003800000 */
[----:B------:R-:W-:Y:S05]  /*4d30*/  @P2 BRA `(.L_x_4271) ;  /* 0x0000000000142947 */ /* 0x000fea0003800000 */
[----:B------:R-:W-:Y:S01]  /*4d40*/  HFMA2.MMA R2, -RZ, RZ, 0, 0 ;  /* 0x00000000ff027435 */ /* 0x000fe200000001ff */
[----:B------:R-:W-:Y:S10]  /*4d50*/  @!P4 BRA `(.L_x_4272) ;  /* 0x000000000030c947 */ /* 0x000ff40003800000 */
[----:B------:R-:W-:-:S05]  /*4d60*/  PRMT R2, R171, 0x7632, R2 ;  /* 0x00007632ab027816 */ /* 0x000fca0000000002 */
[----:B------:R-:W-:Y:S01]  /*4d70*/  IMAD.U32 R2, R2, 0x10000, RZ ;  /* 0x0001000002027824 */ /* 0x000fe200078e00ff */
[----:B------:R-:W-:Y:S06]  /*4d80*/  BRA `(.L_x_4272) ;  /* 0x0000000000247947 */ /* 0x000fec0003800000 */
.L_x_4271:
        /* <DEDUP_REMOVED lines=9> */
.L_x_4272:
[----:B------:R-:W-:Y:S05]  /*4e20*/  BSYNC B2 ;  /* 0x0000000000027941 */ /* 0x000fea0003800000 */
.L_x_4270:
        /* <DEDUP_REMOVED lines=17> */
.L_x_4274:
[----:B------:R-:W-:Y:S05]  /*4f40*/  BSYNC B2 ;  /* 0x0000000000027941 */ /* 0x000fea0003800000 */
.L_x_4273:
        /* <DEDUP_REMOVED lines=8> */
.L_x_4232:
[----:B------:R-:W-:Y:S05]  /*4fd0*/  BSYNC B1 ;  /* 0x0000000000017941 */ /* 0x000fea0003800000 */
.L_x_4231:
[----:B------:R-:W-:Y:S04]  /*4fe0*/  BSSY B1, `(.L_x_4275) ;  /* 0x000011c000017945 */ /* 0x000fe80003800000 */
[----:B------:R-:W-:Y:S05]  /*4ff0*/  @!P1 BRA `(.L_x_4276) ;  /* 0x0000001000689947 */ /* 0x000fea0003800000 */
[----:B------:R-:W-:Y:S04]  /*5000*/  BSSY B2, `(.L_x_4277) ;  /* 0x0000005000027945 */ /* 0x000fe80003800000 */
[----:B------:R-:W-:Y:S05]  /*5010*/  @!P3 BRA `(.L_x_4278) ;  /* 0x00000000000cb947 */ /* 0x000fea0003800000 */
[----:B0-2---:R-:W0:Y:S02]  /*5020*/  LDC.64 R2, c[0x0][0x220] ;  /* 0x00008800ff027b82 */ /* 0x005e240000000a00 */
[----:B0-----:R-:W-:-:S05]  /*5030*/  IMAD.WIDE.U32 R2, R4, 0x10, R2 ;  /* 0x0000001004027825 */ /* 0x001fca00078e0002 */
[----:B-----5:R3:W5:Y:S02]  /*5040*/  LDG.E.128 R184, desc[UR4][R2.64] ;  /* 0x0000000402b87981 */ /* 0x020764000c1e1d00 */
.L_x_4278:
[----:B------:R-:W-:Y:S05]  /*5050*/  BSYNC B2 ;  /* 0x0000000000027941 */ /* 0x000fea0003800000 */
.L_x_4277:
[----:B------:R-:W-:Y:S04]  /*5060*/  BSSY B2, `(.L_x_4279) ;  /* 0x0000014000027945 */ /* 0x000fe80003800000 */
[----:B------:R-:W-:Y:S05]  /*5070*/  @P2 BRA `(.L_x_4280) ;  /* 0x00000000001c2947 */ /* 0x000fea0003800000 */
[----:B------:R-:W-:Y:S01]  /*5080*/  UISETP.NE.U32.AND UP0, UPT, UR6, URZ, UPT ;  /* 0x0000003f0600728c */ /* 0x000fe2000bf05070 */
[----:B0-23--:R-:W-:-:S03]  /*5090*/  HFMA2.MMA R2, -RZ, RZ, 0, 0 ;  /* 0x00000000ff027435 */ /* 0x00dfc600000001ff */
[----:B------:R-:W-:-:S06]  /*50a0*/  UISETP.NE.AND.EX UP0, UPT, UR7, URZ, UPT, UP0 ;  /* 0x0000003f0700728c */ /* 0x000fcc000bf05300 */
[----:B------:R-:W-:-:S13]  /*50b0*/  PLOP3.LUT P4, PT, PT, PT, UP0, 0x80, 0x0 ;  /* 0x000000000000781c */ /* 0x000fda0003f8f008 */
[----:B------:R-:W-:Y:S05]  /*50c0*/  @!P4 BRA `(.L_x_4281) ;  /* 0x000000000034c947 */ /* 0x000fea0003800000 */
[----:B------:R-:W-:Y:S01]  /*50d0*/  SHF.L.U32 R2, R172, 0x10, RZ ;  /* 0x00000010ac027819 */ /* 0x000fe200000006ff */
[----:B------:R-:W-:Y:S06]  /*50e0*/  BRA `(.L_x_4281) ;  /* 0x00000000002c7947 */ /* 0x000fec0003800000 */
.L_x_4280:
[----:B0-23--:R-:W0:Y:S01]  /*50f0*/  LDC.U8 R3, c[0x0][0x2a0] ;  /* 0x0000a800ff037b82 */ /* 0x00de220000000000 */
        /* <DEDUP_REMOVED lines=8> */
[----:B------:R-:W-:-:S04]  /*5180*/  @P4 IMAD.U32 R3, R172, 0x10000, RZ ;  /* 0x00010000ac034824 */ /* 0x000fc800078e00ff */
[----:B------:R-:W-:-:S07]  /*5190*/  @P4 FADD.FTZ R2, R2, R3 ;  /* 0x0000000302024221 */ /* 0x000fce0000010000 */
.L_x_4281:
[----:B------:R-:W-:Y:S05]  /*51a0*/  BSYNC B2 ;  /* 0x0000000000027941 */ /* 0x000fea0003800000 */
.L_x_4279:
        /* <DEDUP_REMOVED lines=17> */
.L_x_4283:
[----:B------:R-:W-:Y:S05]  /*52c0*/  BSYNC B2 ;  /* 0x0000000000027941 */ /* 0x000fea0003800000 */
.L_x_4282:
[----:B------:R-:W-:Y:S04]  /*52d0*/  BSSY B2, `(.L_x_4284) ;  /* 0x0000010000027945 */ /* 0x000fe80003800000 */
[----:B------:R-:W-:Y:S05]  /*52e0*/  @P2 BRA `(.L_x_4285) ;  /* 0x0000000000142947 */ /* 0x000fea0003800000 */
[----:B------:R-:W-:Y:S01]  /*52f0*/  HFMA2.MMA R2, -RZ, RZ, 0, 0 ;  /* 0x00000000ff027435 */ /* 0x000fe200000001ff */
[----:B------:R-:W-:Y:S10]  /*5300*/  @!P4 BRA `(.L_x_4286) ;  /* 0x000000000030c947 */ /* 0x000ff40003800000 */
[----:B------:R-:W-:-:S05]  /*5310*/  PRMT R2, R172, 0x7632, R2 ;  /* 0x00007632ac027816 */ /* 0x000fca0000000002 */
[----:B------:R-:W-:Y:S01]  /*5320*/  IMAD.U32 R2, R2, 0x10000, RZ ;  /* 0x0001000002027824 */ /* 0x000fe200078e00ff */
[----:B------:R-:W-:Y:S06]  /*5330*/  BRA `(.L_x_4286) ;  /* 0x0000000000247947 */ /* 0x000fec0003800000 */
.L_x_4285:
        /* <DEDUP_REMOVED lines=9> */
.L_x_4286:
[----:B------:R-:W-:Y:S05]  /*53d0*/  BSYNC B2 ;  /* 0x0000000000027941 */ /* 0x000fea0003800000 */
.L_x_4284:
[----:B------:R-:W-:Y:S01]  /*53e0*/  @P5 F2FP.BF16.F32.PACK_AB R3, RZ, R2 ;  /* 0x00000002ff03523e */ /* 0x000fe200000010ff */
[----:B------:R-:W-:Y:S03]  /*53f0*/  BSSY B2, `(.L_x_4287) ;  /* 0x000000f000027945 */ /* 0x000fe60003800000 */
[----:B------:R-:W-:Y:S01]  /*5400*/  @P5 PRMT R176, R176, 0x5410, R3 ;  /* 0x00005410b0b05816 */ /* 0x000fe20000000003 */
[----:B------:R-:W-:Y:S06]  /*5410*/  @!P3 BRA `(.L_x_4288) ;  /* 0x000000000030b947 */ /* 0x000fec0003800000 */
[----:B------:R-:W-:Y:S01]  /*5420*/  LOP3.LUT P6, RZ, R200, 0xff00, RZ, 0xc0, !PT ;  /* 0x0000ff00c8ff7812 */ /* 0x000fe200078cc0ff */
[----:B------:R-:W-:Y:S01]  /*5430*/  FMUL.FTZ R2, R2, UR13 ;  /* 0x0000000d02027c20 */ /* 0x000fe20008410000 */
[----:B-1----:R-:W-:-:S03]  /*5440*/  MOV R190, RZ ;  /* 0x000000ff00be7202 */ /* 0x002fc60000000f00 */
        /* <DEDUP_REMOVED lines=9> */
.L_x_4288:
[----:B------:R-:W-:Y:S05]  /*54e0*/  BSYNC B2 ;  /* 0x0000000000027941 */ /* 0x000fea0003800000 */
.L_x_4287:
[----:B------:R-:W-:Y:S04]  /*54f0*/  BSSY B2, `(.L_x_4289) ;  /* 0x000000e000027945 */ /* 0x000fe80003800000 */
[----:B------:R-:W-:Y:S05]  /*5500*/  @P2 BRA `(.L_x_4290) ;  /* 0x0000000000102947 */ /* 0x000fea0003800000 */
[----:B------:R-:W-:Y:S01]  /*5510*/  IMAD.MOV.U32 R2, RZ, RZ, RZ ;  /* 0x000000ffff027224 */ /* 0x000fe200078e00ff */
[----:B------:R-:W-:Y:S06]  /*5520*/  @!P4 BRA `(.L_x_4291) ;  /* 0x000000000028c947 */ /* 0x000fec0003800000 */
[----:B------:R-:W-:Y:S01]  /*5530*/  SHF.L.U32 R2, R173, 0x10, RZ ;  /* 0x00000010ad027819 */ /* 0x000fe200000006ff */
[----:B------:R-:W-:Y:S06]  /*5540*/  BRA `(.L_x_4291) ;  /* 0x0000000000207947 */ /* 0x000fec0003800000 */
.L_x_4290:
        /* <DEDUP_REMOVED lines=8> */
.L_x_4291:
[----:B------:R-:W-:Y:S05]  /*55d0*/  BSYNC B2 ;  /* 0x0000000000027941 */ /* 0x000fea0003800000 */
.L_x_4289:
        /* <DEDUP_REMOVED lines=15> */
.L_x_4293:
[----:B------:R-:W-:Y:S05]  /*56d0*/  BSYNC B2 ;  /* 0x0000000000027941 */ /* 0x000fea0003800000 */
.L_x_4292:
[----:B------:R-:W-:Y:S04]  /*56e0*/  BSSY B2, `(.L_x_4294) ;  /* 0x0000010000027945 */ /* 0x000fe80003800000 */
[----:B------:R-:W-:Y:S05]  /*56f0*/  @P2 BRA `(.L_x_4295) ;  /* 0x0000000000142947 */ /* 0x000fea0003800000 */
[----:B------:R-:W-:Y:S01]  /*5700*/  MOV R2, RZ ;  /* 0x000000ff00027202 */ /* 0x000fe20000000f00 */
[----:B------:R-:W-:Y:S06]  /*5710*/  @!P4 BRA `(.L_x_4296) ;  /* 0x000000000030c947 */ /* 0x000fec0003800000 */
[----:B------:R-:W-:-:S04]  /*5720*/  PRMT R2, R173, 0x7632, R2 ;  /* 0x00007632ad027816 */ /* 0x000fc80000000002 */
[----:B------:R-:W-:Y:S01]  /*5730*/  SHF.L.U32 R2, R2, 0x10, RZ ;  /* 0x0000001002027819 */ /* 0x000fe200000006ff */
[----:B------:R-:W-:Y:S06]  /*5740*/  BRA `(.L_x_4296) ;  /* 0x0000000000247947 */ /* 0x000fec0003800000 */
.L_x_4295:
        /* <DEDUP_REMOVED lines=9> */
.L_x_4296:
[----:B------:R-:W-:Y:S05]  /*57e0*/  BSYNC B2 ;  /* 0x0000000000027941 */ /* 0x000fea0003800000 */
.L_x_4294:
        /* <DEDUP_REMOVED lines=16> */
.L_x_4298:
[----:B------:R-:W-:Y:S05]  /*58f0*/  BSYNC B2 ;  /* 0x0000000000027941 */ /* 0x000fea0003800000 */
.L_x_4297:
[----:B------:R-:W-:Y:S04]  /*5900*/  BSSY B2, `(.L_x_4299) ;  /* 0x000000e000027945 */ /* 0x000fe80003800000 */
[----:B------:R-:W-:Y:S05]  /*5910*/  @P2 BRA `(.L_x_4300) ;  /* 0x0000000000102947 */ /* 0x000fea0003800000 */
[----:B------:R-:W-:Y:S01]  /*5920*/  MOV R2, RZ ;  /* 0x000000ff00027202 */ /* 0x000fe20000000f00 */
[----:B------:R-:W-:Y:S06]  /*5930*/  @!P4 BRA `(.L_x_4301) ;  /* 0x000000000028c947 */ /* 0x000fec0003800000 */
[----:B------:R-:W-:Y:S01]  /*5940*/  SHF.L.U32 R2, R174, 0x10, RZ ;  /* 0x00000010ae027819 */ /* 0x000fe200000006ff */
[----:B------:R-:W-:Y:S06]  /*5950*/  BRA `(.L_x_4301) ;  /* 0x0000000000207947 */ /* 0x000fec0003800000 */
.L_x_4300:
        /* <DEDUP_REMOVED lines=8> */
.L_x_4301:
[----:B------:R-:W-:Y:S05]  /*59e0*/  BSYNC B2 ;  /* 0x0000000000027941 */ /* 0x000fea0003800000 */
.L_x_4299:
        /* <DEDUP_REMOVED lines=15> */
.L_x_4303:
[----:B------:R-:W-:Y:S05]  /*5ae0*/  BSYNC B2 ;  /* 0x0000000000027941 */ /* 0x000fea0003800000 */
.L_x_4302:
[----:B------:R-:W-:Y:S04]  /*5af0*/  BSSY B2, `(.L_x_4304) ;  /* 0x0000010000027945 */ /* 0x000fe80003800000 */
[----:B------:R-:W-:Y:S05]  /*5b00*/  @P2 BRA `(.L_x_4305) ;  /* 0x0000000000142947 */ /* 0x000fea0003800000 */
[----:B------:R-:W-:Y:S01]  /*5b10*/  MOV R2, RZ ;  /* 0x000000ff00027202 */ /* 0x000fe20000000f00 */
[----:B------:R-:W-:Y:S06]  /*5b20*/  @!P4 BRA `(.L_x_4306) ;  /* 0x000000000030c947 */ /* 0x000fec0003800000 */
[----:B------:R-:W-:-:S05]  /*5b30*/  PRMT R2, R174, 0x7632, R2 ;  /* 0x00007632ae027816 */ /* 0x000fca0000000002 */
[----:B------:R-:W-:Y:S01]  /*5b40*/  IMAD.U32 R2, R2, 0x10000, RZ ;  /* 0x0001000002027824 */ /* 0x000fe200078e00ff */
[----:B------:R-:W-:Y:S06]  /*5b50*/  BRA `(.L_x_4306) ;  /* 0x0000000000247947 */ /* 0x000fec0003800000 */
.L_x_4305:
        /* <DEDUP_REMOVED lines=9> */
.L_x_4306:
[----:B------:R-:W-:Y:S05]  /*5bf0*/  BSYNC B2 ;  /* 0x0000000000027941 */ /* 0x000fea0003800000 */
.L_x_4304:
        /* <DEDUP_REMOVED lines=16> */
.L_x_4308:
[----:B------:R-:W-:Y:S05]  /*5d00*/  BSYNC B2 ;  /* 0x0000000000027941 */ /* 0x000fea0003800000 */
.L_x_4307:
[----:B------:R-:W-:Y:S04]  /*5d10*/  BSSY B2, `(.L_x_4309) ;  /* 0x000000e000027945 */ /* 0x000fe80003800000 */
[----:B------:R-:W-:Y:S05]  /*5d20*/  @P2 BRA `(.L_x_4310) ;  /* 0x0000000000102947 */ /* 0x000fea0003800000 */
[----:B------:R-:W-:Y:S01]  /*5d30*/  IMAD.MOV.U32 R2, RZ, RZ, RZ ;  /* 0x000000ffff027224 */ /* 0x000fe200078e00ff */
[----:B------:R-:W-:Y:S06]  /*5d40*/  @!P4 BRA `(.L_x_4311) ;  /* 0x000000000028c947 */ /* 0x000fec0003800000 */
[----:B------:R-:W-:Y:S01]  /*5d50*/  SHF.L.U32 R2, R175, 0x10, RZ ;  /* 0x00000010af027819 */ /* 0x000fe200000006ff */
[----:B------:R-:W-:Y:S06]  /*5d60*/  BRA `(.L_x_4311) ;  /* 0x0000000000207947 */ /* 0x000fec0003800000 */
.L_x_4310:
        /* <DEDUP_REMOVED lines=8> */
.L_x_4311:
[----:B------:R-:W-:Y:S05]  /*5df0*/  BSYNC B2 ;  /* 0x0000000000027941 */ /* 0x000fea0003800000 */
.L_x_4309:
        /* <DEDUP_REMOVED lines=15> */
.L_x_4313:
[----:B------:R-:W-:Y:S05]  /*5ef0*/  BSYNC B2 ;  /* 0x0000000000027941 */ /* 0x000fea0003800000 */
.L_x_4312:
[----:B------:R-:W-:Y:S04]  /*5f00*/  BSSY B2, `(.L_x_4314) ;  /* 0x0000010000027945 */ /* 0x000fe80003800000 */
[----:B------:R-:W-:Y:S05]  /*5f10*/  @P2 BRA `(.L_x_4315) ;  /* 0x0000000000142947 */ /* 0x000fea0003800000 */
[----:B------:R-:W-:Y:S01]  /*5f20*/  HFMA2.MMA R2, -RZ, RZ, 0, 0 ;  /* 0x00000000ff027435 */ /* 0x000fe200000001ff */
[----:B------:R-:W-:Y:S10]  /*5f30*/  @!P4 BRA `(.L_x_4316) ;  /* 0x000000000030c947 */ /* 0x000ff40003800000 */
[----:B------:R-:W-:-:S04]  /*5f40*/  PRMT R2, R175, 0x7632, R2 ;  /* 0x00007632af027816 */ /* 0x000fc80000000002 */
[----:B------:R-:W-:Y:S01]  /*5f50*/  SHF.L.U32 R2, R2, 0x10, RZ ;  /* 0x0000001002027819 */ /* 0x000fe200000006ff */
[----:B------:R-:W-:Y:S06]  /*5f60*/  BRA `(.L_x_4316) ;  /* 0x0000000000247947 */ /* 0x000fec0003800000 */
.L_x_4315:
        /* <DEDUP_REMOVED lines=9> */
.L_x_4316:
[----:B------:R-:W-:Y:S05]  /*6000*/  BSYNC B2 ;  /* 0x0000000000027941 */ /* 0x000fea0003800000 */
.L_x_4314:
        /* <DEDUP_REMOVED lines=16> */
.L_x_4318:
[----:B------:R-:W-:Y:S05]  /*6110*/  BSYNC B2 ;  /* 0x0000000000027941 */ /* 0x000fea0003800000 */
.L_x_4317:
        /* <DEDUP_REMOVED lines=8> */
.L_x_4276:
[----:B------:R-:W-:Y:S05]  /*61a0*/  BSYNC B1 ;  /* 0x0000000000017941 */ /* 0x000fea0003800000 */
.L_x_4275:
[----:B0-23--:R-:W2:Y:S01]  /*61b0*/  LDL R2, [R1+0x28] ;  /* 0x0000280001027983 */ /* 0x00dea20000100800 */
[----:B------:R-:W-:Y:S01]  /*61c0*/  BSSY B1, `(.L_x_4319) ;  /* 0x000011b000017945 */ /* 0x000fe20003800000 */
[----:B--2---:R-:W-:-:S13]  /*61d0*/  ISETP.NE.AND P4, PT, R2, RZ, PT ;  /* 0x000000ff0200720c */ /* 0x004fda0003f85270 */
[----:B------:R-:W-:Y:S05]  /*61e0*/  @!P4 BRA `(.L_x_4320) ;  /* 0x000000100060c947 */ /* 0x000fea0003800000 */
[----:B------:R-:W-:Y:S04]  /*61f0*/  BSSY B2, `(.L_x_4321) ;  /* 0x0000005000027945 */ /* 0x000fe80003800000 */
[----:B------:R-:W-:Y:S05]  /*6200*/  @!P3 BRA `(.L_x_4322) ;  /* 0x00000000000cb947 */ /* 0x000fea0003800000 */
[----:B------:R-:W0:Y:S02]  /*6210*/  LDC.64 R2, c[0x0][0x220] ;  /* 0x00008800ff027b82 */ /* 0x000e240000000a00 */
[----:B0-----:R-:W-:-:S05]  /*6220*/  IMAD.WIDE.U32 R2, R4, 0x10, R2 ;  /* 0x0000001004027825 */ /* 0x001fca00078e0002 */
[----:B-----5:R0:W5:Y:S02]  /*6230*/  LDG.E.128 R184, desc[UR4][R2.64] ;  /* 0x0000000402b87981 */ /* 0x020164000c1e1d00 */
.L_x_4322:
[----:B------:R-:W-:Y:S05]  /*6240*/  BSYNC B2 ;  /* 0x0000000000027941 */ /* 0x000fea0003800000 */
.L_x_4321:
        /* <DEDUP_REMOVED lines=9> */
.L_x_4324:
        /* <DEDUP_REMOVED lines=11> */
.L_x_4325:
[----:B------:R-:W-:Y:S05]  /*6390*/  BSYNC B2 ;  /* 0x0000000000027941 */ /* 0x000fea0003800000 */
.L_x_4323:
        /* <DEDUP_REMOVED lines=17> */
.L_x_4327:
[----:B------:R-:W-:Y:S05]  /*64b0*/  BSYNC B2 ;  /* 0x0000000000027941 */ /* 0x000fea0003800000 */
.L_x_4326:
[----:B------:R-:W-:Y:S04]  /*64c0*/  BSSY B2, `(.L_x_4328) ;  /* 0x0000010000027945 */ /* 0x000fe80003800000 */
[----:B------:R-:W-:Y:S05]  /*64d0*/  @P2 BRA `(.L_x_4329) ;  /* 0x0000000000142947 */ /* 0x000fea0003800000 */
[----:B------:R-:W-:Y:S01]  /*64e0*/  MOV R2, RZ ;  /* 0x000000ff00027202 */ /* 0x000fe20000000f00 */
[----:B------:R-:W-:Y:S06]  /*64f0*/  @!P4 BRA `(.L_x_4330) ;  /* 0x000000000030c947 */ /* 0x000fec0003800000 */
[----:B------:R-:W-:-:S04]  /*6500*/  PRMT R2, R20, 0x7632, R2 ;  /* 0x0000763214027816 */ /* 0x000fc80000000002 */
[----:B------:R-:W-:Y:S01]  /*6510*/  SHF.L.U32 R2, R2, 0x10, RZ ;  /* 0x0000001002027819 */ /* 0x000fe200000006ff */
[----:B------:R-:W-:Y:S06]  /*6520*/  BRA `(.L_x_4330) ;  /* 0x0000000000247947 */ /* 0x000fec0003800000 */
.L_x_4329:
        /* <DEDUP_REMOVED lines=9> */
.L_x_4330:
[----:B------:R-:W-:Y:S05]  /*65c0*/  BSYNC B2 ;  /* 0x0000000000027941 */ /* 0x000fea0003800000 */
.L_x_4328:
        /* <DEDUP_REMOVED lines=16> */
.L_x_4332:
[----:B------:R-:W-:Y:S05]  /*66d0*/  BSYNC B2 ;  /* 0x0000000000027941 */ /* 0x000fea0003800000 */
.L_x_4331:
[----:B------:R-:W-:Y:S04]  /*66e0*/  BSSY B2, `(.L_x_4333) ;  /* 0x000000e000027945 */ /* 0x000fe80003800000 */
[----:B------:R-:W-:Y:S05]  /*66f0*/  @P2 BRA `(.L_x_4334) ;  /* 0x0000000000102947 */ /* 0x000fea0003800000 */
[----:B------:R-:W-:Y:S01]  /*6700*/  MOV R2, RZ ;  /* 0x000000ff00027202 */ /* 0x000fe20000000f00 */
[----:B------:R-:W-:Y:S06]  /*6710*/  @!P4 BRA `(.L_x_4335) ;  /* 0x000000000028c947 */ /* 0x000fec0003800000 */
[----:B------:R-:W-:Y:S01]  /*6720*/  SHF.L.U32 R2, R21, 0x10, RZ ;  /* 0x0000001015027819 */ /* 0x000fe200000006ff */
[----:B------:R-:W-:Y:S06]  /*6730*/  BRA `(.L_x_4335) ;  /* 0x0000000000207947 */ /* 0x000fec0003800000 */
.L_x_4334:
        /* <DEDUP_REMOVED lines=8> */
.L_x_4335:
[----:B------:R-:W-:Y:S05]  /*67c0*/  BSYNC B2 ;  /* 0x0000000000027941 */ /* 0x000fea0003800000 */
.L_x_4333:
        /* <DEDUP_REMOVED lines=15> */
.L_x_4337:
[----:B------:R-:W-:Y:S05]  /*68c0*/  BSYNC B2 ;  /* 0x0000000000027941 */ /* 0x000fea0003800000 */
.L_x_4336:
[----:B------:R-:W-:Y:S04]  /*68d0*/  BSSY B2, `(.L_x_4338) ;  /* 0x0000010000027945 */ /* 0x000fe80003800000 */
[----:B------:R-:W-:Y:S05]  /*68e0*/  @P2 BRA `(.L_x_4339) ;  /* 0x0000000000142947 */ /* 0x000fea0003800000 */
[----:B------:R-:W-:Y:S01]  /*68f0*/  MOV R2, RZ ;  /* 0x000000ff00027202 */ /* 0x000fe20000000f00 */
[----:B------:R-:W-:Y:S06]  /*6900*/  @!P4 BRA `(.L_x_4340) ;  /* 0x000000000030c947 */ /* 0x000fec0003800000 */
[----:B------:R-:W-:-:S05]  /*6910*/  PRMT R2, R21, 0x7632, R2 ;  /* 0x0000763215027816 */ /* 0x000fca0000000002 */
[----:B------:R-:W-:Y:S01]  /*6920*/  IMAD.U32 R2, R2, 0x10000, RZ ;  /* 0x0001000002027824 */ /* 0x000fe200078e00ff */
[----:B------:R-:W-:Y:S06]  /*6930*/  BRA `(.L_x_4340) ;  /* 0x0000000000247947 */ /* 0x000fec0003800000 */
.L_x_4339:
        /* <DEDUP_REMOVED lines=9> */
.L_x_4340:
[----:B------:R-:W-:Y:S05]  /*69d0*/  BSYNC B2 ;  /* 0x0000000000027941 */ /* 0x000fea0003800000 */
.L_x_4338:
        /* <DEDUP_REMOVED lines=16> */
.L_x_4342:
[----:B------:R-:W-:Y:S05]  /*6ae0*/  BSYNC B2 ;  /* 0x0000000000027941 */ /* 0x000fea0003800000 */
.L_x_4341:
[----:B------:R-:W-:Y:S04]  /*6af0*/  BSSY B2, `(.L_x_4343) ;  /* 0x000000e000027945 */ /* 0x000fe80003800000 */
[----:B------:R-:W-:Y:S05]  /*6b00*/  @P2 BRA `(.L_x_4344) ;  /* 0x0000000000102947 */ /* 0x000fea0003800000 */
[----:B------:R-:W-:Y:S01]  /*6b10*/  IMAD.MOV.U32 R2, RZ, RZ, RZ ;  /* 0x000000ffff027224 */ /* 0x000fe200078e00ff */
[----:B------:R-:W-:Y:S06]  /*6b20*/  @!P4 BRA `(.L_x_4345) ;  /* 0x000000000028c947 */ /* 0x000fec0003800000 */
[----:B------:R-:W-:Y:S01]  /*6b30*/  SHF.L.U32 R2, R22, 0x10, RZ ;  /* 0x0000001016027819 */ /* 0x000fe200000006ff */
[----:B------:R-:W-:Y:S06]  /*6b40*/  BRA `(.L_x_4345) ;  /* 0x0000000000207947 */ /* 0x000fec0003800000 */
.L_x_4344:
        /* <DEDUP_REMOVED lines=8> */
.L_x_4345:
[----:B------:R-:W-:Y:S05]  /*6bd0*/  BSYNC B2 ;  /* 0x0000000000027941 */ /* 0x000fea0003800000 */
.L_x_4343:
        /* <DEDUP_REMOVED lines=15> */
.L_x_4347:
[----:B------:R-:W-:Y:S05]  /*6cd0*/  BSYNC B2 ;  /* 0x0000000000027941 */ /* 0x000fea0003800000 */
.L_x_4346:
[----:B------:R-:W-:Y:S04]  /*6ce0*/  BSSY B2, `(.L_x_4348) ;  /* 0x0000010000027945 */ /* 0x000fe80003800000 */
[----:B------:R-:W-:Y:S05]  /*6cf0*/  @P2 BRA `(.L_x_4349) ;  /* 0x0000000000142947 */ /* 0x000fea0003800000 */
[----:B------:R-:W-:Y:S01]  /*6d00*/  HFMA2.MMA R2, -RZ, RZ, 0, 0 ;  /* 0x00000000ff027435 */ /* 0x000fe200000001ff */
[----:B------:R-:W-:Y:S10]  /*6d10*/  @!P4 BRA `(.L_x_4350) ;  /* 0x000000000030c947 */ /* 0x000ff40003800000 */
[----:B------:R-:W-:-:S04]  /*6d20*/  PRMT R2, R22, 0x7632, R2 ;  /* 0x0000763216027816 */ /* 0x000fc80000000002 */
[----:B------:R-:W-:Y:S01]  /*6d30*/  SHF.L.U32 R2, R2, 0x10, RZ ;  /* 0x0000001002027819 */ /* 0x000fe200000006ff */
[----:B------:R-:W-:Y:S06]  /*6d40*/  BRA `(.L_x_4350) ;  /* 0x0000000000247947 */ /* 0x000fec0003800000 */
.L_x_4349:
        /* <DEDUP_REMOVED lines=9> */
.L_x_4350:
[----:B------:R-:W-:Y:S05]  /*6de0*/  BSYNC B2 ;  /* 0x0000000000027941 */ /* 0x000fea0003800000 */
.L_x_4348:
        /* <DEDUP_REMOVED lines=16> */
.L_x_4352:
[----:B------:R-:W-:Y:S05]  /*6ef0*/  BSYNC B2 ;  /* 0x0000000000027941 */ /* 0x000fea0003800000 */
.L_x_4351:
[----:B------:R-:W-:Y:S04]  /*6f00*/  BSSY B2, `(.L_x_4353) ;  /* 0x000000e000027945 */ /* 0x000fe80003800000 */
[----:B------:R-:W-:Y:S05]  /*6f10*/  @P2 BRA `(.L_x_4354) ;  /* 0x0000000000102947 */ /* 0x000fea0003800000 */
[----:B------:R-:W-:Y:S01]  /*6f20*/  HFMA2.MMA R2, -RZ, RZ, 0, 0 ;  /* 0x00000000ff027435 */ /* 0x000fe200000001ff */
[----:B------:R-:W-:Y:S10]  /*6f30*/  @!P4 BRA `(.L_x_4355) ;  /* 0x000000000028c947 */ /* 0x000ff40003800000 */
[----:B------:R-:W-:Y:S01]  /*6f40*/  SHF.L.U32 R2, R23, 0x10, RZ ;  /* 0x0000001017027819 */ /* 0x000fe200000006ff */
[----:B------:R-:W-:Y:S06]  /*6f50*/  BRA `(.L_x_4355) ;  /* 0x0000000000207947 */ /* 0x000fec0003800000 */
.L_x_4354:
        /* <DEDUP_REMOVED lines=8> */
.L_x_4355:
[----:B------:R-:W-:Y:S05]  /*6fe0*/  BSYNC B2 ;  /* 0x0000000000027941 */ /* 0x000fea0003800000 */
.L_x_4353:
        /* <DEDUP_REMOVED lines=15> */
.L_x_4357:
[----:B------:R-:W-:Y:S05]  /*70e0*/  BSYNC B2 ;  /* 0x0000000000027941 */ /* 0x000fea0003800000 */
.L_x_4356:
[----:B------:R-:W-:Y:S04]  /*70f0*/  BSSY B2, `(.L_x_4358) ;  /* 0x0000010000027945 */ /* 0x000fe80003800000 */
[----:B------:R-:W-:Y:S05]  /*7100*/  @P2 BRA `(.L_x_4359) ;  /* 0x0000000000142947 */ /* 0x000fea0003800000 */
[----:B------:R-:W-:Y:S01]  /*7110*/  HFMA2.MMA R3, -RZ, RZ, 0, 0 ;  /* 0x00000000ff037435 */ /* 0x000fe200000001ff */
[----:B------:R-:W-:Y:S10]  /*7120*/  @!P4 BRA `(.L_x_4360) ;  /* 0x000000000030c947 */ /* 0x000ff40003800000 */
[----:B------:R-:W-:-:S05]  /*7130*/  PRMT R3, R23, 0x7632, R3 ;  /* 0x0000763217037816 */ /* 0x000fca0000000003 */
[----:B------:R-:W-:Y:S01]  /*7140*/  IMAD.U32 R3, R3, 0x10000, RZ ;  /* 0x0001000003037824 */ /* 0x000fe200078e00ff */
[----:B------:R-:W-:Y:S06]  /*7150*/  BRA `(.L_x_4360) ;  /* 0x0000000000247947 */ /* 0x000fec0003800000 */
.L_x_4359:
[----:B------:R-:W0:Y:S02]  /*7160*/  LDC.U8 R2, c[0x0][0x2a0] ;  /* 0x0000a800ff027b82 */ /* 0x000e240000000000 */
[----:B0-----:R-:W-:-:S04]  /*7170*/  ISETP.NE.AND P2, PT, R2, RZ, PT ;  /* 0x000000ff0200720c */ /* 0x001fc80003f45270 */
[----:B------:R-:W-:-:S05]  /*7180*/  FSEL R2, R188, RZ, !P2 ;  /* 0x000000ffbc027208 */ /* 0x000fca0005000000 */
[----:B------:R-:W-:-:S04]  /*7190*/  FFMA.FTZ R2, R214, R189, R2 ;  /* 0x000000bdd6027223 */ /* 0x000fc80000010002 */
[----:B------:R-:W-:-:S04]  /*71a0*/  FADD.FTZ R2, R215, -R2 ;  /* 0x80000002d7027221 */ /* 0x000fc80000010000 */
[----:B------:R-:W-:Y:S01]  /*71b0*/  FMUL.FTZ R3, R5, R2 ;  /* 0x0000000205037220 */ /* 0x000fe20000410000 */
[----:B------:R-:W-:-:S04]  /*71c0*/  @P4 PRMT R2, R23, 0x7632, R2 ;  /* 0x0000763217024816 */ /* 0x000fc80000000002 */
[----:B------:R-:W-:-:S05]  /*71d0*/  @P4 SHF.L.U32 R2, R2, 0x10, RZ ;  /* 0x0000001002024819 */ /* 0x000fca00000006ff */
[----:B------:R-:W-:-:S07]  /*71e0*/  @P4 FADD.FTZ R3, R3, R2 ;  /* 0x0000000203034221 */ /* 0x000fce0000010000 */
.L_x_4360:
[----:B------:R-:W-:Y:S05]  /*71f0*/  BSYNC B2 ;  /* 0x0000000000027941 */ /* 0x000fea0003800000 */
.L_x_4358:
        /* <DEDUP_REMOVED lines=16> */
.L_x_4362:
[----:B------:R-:W-:Y:S05]  /*7300*/  BSYNC B2 ;  /* 0x0000000000027941 */ /* 0x000fea0003800000 */
.L_x_4361:
[----:B------:R-:W0:Y:S02]  /*7310*/  @P5 LDC.64 R2, c[0x0][0x308] ;  /* 0x0000c200ff025b82 */ /* 0x000e240000000a00 */
[----:B0-----:R-:W-:-:S05]  /*7320*/  @P5 IMAD.WIDE.U32 R2, R9, 0x10, R2 ;  /* 0x0000001009025825 */ /* 0x001fca00078e0002 */
[----:B------:R0:W-:Y:S02]  /*7330*/  @P5 STG.E.128 desc[UR4][R2.64], R176 ;  /* 0x000000b002005986 */ /* 0x0001e4000c101d04 */
[----:B0-----:R-:W0:Y:S02]  /*7340*/  @P3 LDC.64 R2, c[0x0][0x2f8] ;  /* 0x0000be00ff023b82 */ /* 0x001e240000000a00 */
[----:B0-----:R-:W-:-:S05]  /*7350*/  @P3 IMAD.WIDE.U32 R2, R4, 0x10, R2 ;  /* 0x0000001004023825 */ /* 0x001fca00078e0002 */
[----:B------:R0:W-:Y:S02]  /*7360*/  @P3 STG.E.128 desc[UR4][R2.64], R180 ;  /* 0x000000b402003986 */ /* 0x0001e4000c101d04 */
.L_x_4320:
[----:B------:R-:W-:Y:S05]  /*7370*/  BSYNC B1 ;  /* 0x0000000000017941 */ /* 0x000fea0003800000 */
.L_x_4319:
[----:B0-----:R-:W0:Y:S02]  /*7380*/  LDC.64 R2, c[0x0][0x210] ;  /* 0x00008400ff027b82 */ /* 0x001e240000000a00 */
[----:B0-----:R-:W-:-:S05]  /*7390*/  IMAD R6, R2, 0x4, R6 ;  /* 0x0000000402067824 */ /* 0x001fca00078e0206 */
[----:B------:R-:W-:-:S13]  /*73a0*/  ISETP.GE.AND P2, PT, R6, R3, PT ;  /* 0x000000030600720c */ /* 0x000fda0003f46270 */
[----:B------:R-:W-:Y:S05]  /*73b0*/  @!P2 BRA `(.L_x_4363) ;  /* 0xffffff940030a947 */ /* 0x000fea000383ffff */
.L_x_4170:
[----:B------:R-:W-:Y:S05]  /*73c0*/  BSYNC B0 ;  /* 0x0000000000007941 */ /* 0x000fea0003800000 */
.L_x_4169:
        /* <DEDUP_REMOVED lines=42> */
[----:B-----5:R-:W-:Y:S04]  /*7670*/  LDS R24, [R0+0x2200] ;  /* 0x0022000000187984 */ /* 0x020fe80000000800 */
        /* <DEDUP_REMOVED lines=29> */
[----:B------:R-:W-:Y:S04]  /*7850*/  LDS R37, [R0+0x200] ;  /* 0x0002000000257984 */ /* 0x000fe80000000800 */
[----:B------:R-:W-:Y:S04]  /*7860*/  LDS R46, [R0+0x1200] ;  /* 0x00120000002e7984 */ /* 0x000fe80000000800 */
[----:B------:R-:W-:Y:S01]  /*7870*/  LDS R39, [R0+0x400] ;  /* 0x0004000000277984 */ /* 0x000fe20000000800 */
[----:B0-----:R-:W-:Y:S01]  /*7880*/  IMAD R75, R75, R8, RZ ;  /* 0x000000084b4b7224 */ /* 0x001fe200078e02ff */
[----:B------:R-:W-:-:S02]  /*7890*/  IADD3 R8, R8, 0x7f, -R188 ;  /* 0x0000007f08087810 */ /* 0x000fc40007ffe8bc */
[----:B------:R-:W-:Y:S02]  /*78a0*/  LDS R48, [R0+0x1400] ;  /* 0x0014000000307984 */ /* 0x000fe40000000800 */
[----:B------:R-:W-:Y:S02]  /*78b0*/  IADD3 R3, P0, R75, R188, RZ ;  /* 0x000000bc4b037210 */ /* 0x000fe40007f1e0ff */
[----:B------:R-:W-:Y:S01]  /*78c0*/  LDS R40, [R0+0x600] ;  /* 0x0006000000287984 */ /* 0x000fe20000000800 */
[C---:B------:R-:W-:Y:S02]  /*78d0*/  ISETP.GE.U32.AND P6, PT, R8.reuse, 0x100, PT ;  /* 0x000001000800780c */ /* 0x040fe40003fc6070 */
[----:B------:R-:W-:Y:S01]  /*78e0*/  IMAD.X R70, RZ, RZ, RZ, P0 ;  /* 0x000000ffff467224 */ /* 0x000fe200000e06ff */
[----:B------:R-:W-:Y:S01]  /*78f0*/  LDS R47, [R0+0x1600] ;  /* 0x00160000002f7984 */ /* 0x000fe20000000800 */
[----:B------:R-:W-:-:S03]  /*7900*/  ISETP.GE.U32.AND P5, PT, R8, 0x180, PT ;  /* 0x000001800800780c */ /* 0x000fc60003fa6070 */
[----:B------:R-:W-:Y:S01]  /*7910*/  LDS R41, [R0+0x800] ;  /* 0x0008000000297984 */ /* 0x000fe20000000800 */
[----:B------:R-:W-:-:S03]  /*7920*/  SHF.L.U64.HI R70, R3, 0x2, R70 ;  /* 0x0000000203467819 */ /* 0x000fc60000010246 */
        /* <DEDUP_REMOVED lines=43> */
[----:B------:R-:W-:-:S03]  /*7be0*/  SHF.L.U32 R69, R3, 0x2, RZ ;  /* 0x0000000203457819 */ /* 0x000fc600000006ff */
[----:B---3--:R-:W-:Y:S01]  /*7bf0*/  FADD.FTZ R6, R6, R71 ;  /* 0x0000004706067221 */ /* 0x008fe20000010000 */
[C---:B------:R-:W-:Y:S02]  /*7c00*/  IADD3 R74, P0, R69.reuse, UR14, RZ ;  /* 0x0000000e454a7c10 */ /* 0x040fe4000ff1e0ff */
[C---:B------:R-:W-:Y:S01]  /*7c10*/  IADD3 R71, P1, R69.reuse, UR16, RZ ;  /* 0x0000001045477c10 */ /* 0x040fe2000ff3e0ff */
[----:B----4-:R-:W-:Y:S01]  /*7c20*/  FADD.FTZ R73, R6, R73 ;  /* 0x0000004906497221 */ /* 0x010fe20000010000 */
[----:B------:R-:W-:Y:S02]  /*7c30*/  IADD3.X R75, R70, UR15, RZ, P0, !PT ;  /* 0x0000000f464b7c10 */ /* 0x000fe400087fe4ff */
[----:B------:R-:W-:Y:S02]  /*7c40*/  LOP3.LUT P0, RZ, R8, 0xffffff80, RZ, 0xc0, !PT ;  /* 0xffffff8008ff7812 */ /* 0x000fe4000780c0ff */
[----:B------:R-:W-:Y:S02]  /*7c50*/  IADD3 R69, P2, R69, UR18, RZ ;  /* 0x0000001245457c10 */ /* 0x000fe4000ff5e0ff */
[----:B------:R-:W-:-:S02]  /*7c60*/  IADD3.X R72, R70, UR17, RZ, P1, !PT ;  /* 0x0000001146487c10 */ /* 0x000fc40008ffe4ff */
        /* <DEDUP_REMOVED lines=17> */
.L_x_4365:
[----:B------:R-:W-:Y:S05]  /*7d80*/  BSYNC B0 ;  /* 0x0000000000007941 */ /* 0x000fea0003800000 */
.L_x_4364:
[----:B------:R-:W-:Y:S01]  /*7d90*/  FADD.FTZ R10, RZ, R10 ;  /* 0x0000000aff0a7221 */ /* 0x000fe20000010000 */
[----:B------:R-:W-:Y:S01]  /*7da0*/  FADD.FTZ R12, RZ, R12 ;  /* 0x0000000cff0c7221 */ /* 0x000fe20000010000 */
[----:B------:R-:W-:Y:S01]  /*7db0*/  FADD.FTZ R14, RZ, R14 ;  /* 0x0000000eff0e7221 */ /* 0x000fe20000010000 */
[----:B------:R-:W-:Y:S01]  /*7dc0*/  ISETP.GE.U32.AND P0, PT, R8, 0x200, PT ;  /* 0x000002000800780c */ /* 0x000fe20003f06070 */
[----:B------:R-:W-:Y:S01]  /*7dd0*/  FADD.FTZ R10, R10, R17 ;  /* 0x000000110a0a7221 */ /* 0x000fe20000010000 */
[----:B------:R-:W-:Y:S01]  /*7de0*/  FADD.FTZ R12, R12, R19 ;  /* 0x000000130c0c7221 */ /* 0x000fe20000010000 */
[----:B------:R-:W-:Y:S01]  /*7df0*/  FADD.FTZ R14, R14, R21 ;  /* 0x000000150e0e7221 */ /* 0x000fe20000010000 */
[C---:B------:R-:W-:Y:S01]  /*7e00*/  ISETP.GE.U32.AND P1, PT, R8.reuse, 0x280, PT ;  /* 0x000002800800780c */ /* 0x040fe20003f26070 */
[----:B0-----:R-:W0:Y:S01]  /*7e10*/  LDS R2, [R0+0x200] ;  /* 0x0002000000027984 */ /* 0x001e220000000800 */
[----:B------:R-:W-:Y:S01]  /*7e20*/  ISETP.GE.U32.AND P2, PT, R8, 0x300, PT ;  /* 0x000003000800780c */ /* 0x000fe20003f46070 */
[----:B------:R-:W-:Y:S01]  /*7e30*/  FADD.FTZ R10, R10, R23 ;  /* 0x000000170a0a7221 */ /* 0x000fe20000010000 */
[----:B------:R-:W-:Y:S01]  /*7e40*/  ISETP.GE.U32.AND P3, PT, R8, 0x380, PT ;  /* 0x000003800800780c */ /* 0x000fe20003f66070 */
[----:B------:R-:W-:Y:S01]  /*7e50*/  FADD.FTZ R12, R12, R25 ;  /* 0x000000190c0c7221 */ /* 0x000fe20000010000 */
[----:B------:R-:W-:Y:S01]  /*7e60*/  ISETP.GE.U32.AND P4, PT, R8, 0x400, PT ;  /* 0x000004000800780c */ /* 0x000fe20003f86070 */
        /* <DEDUP_REMOVED lines=14> */
[----:B------:R-:W-:Y:S01]  /*7f50*/  FADD.FTZ R15, RZ, R15 ;  /* 0x0000000fff0f7221 */ /* 0x000fe20000010000 */
[----:B------:R-:W-:Y:S01]  /*7f60*/  FADD.FTZ R13, R13, R20 ;  /* 0x000000140d0d7221 */ /* 0x000fe20000010000 */
[----:B------:R-:W-:Y:S01]  /*7f70*/  FADD.FTZ R40, R40, R47 ;  /* 0x0000002f28287221 */ /* 0x000fe20000010000 */
[----:B------:R-:W1:Y:S01]  /*7f80*/  LDS R4, [R0+0x600] ;  /* 0x0006000000047984 */ /* 0x000e620000000800 */
[----:B------:R-:W-:Y:S01]  /*7f90*/  FADD.FTZ R42, RZ, R42 ;  /* 0x0000002aff2a7221 */ /* 0x000fe20000010000 */
[----:B------:R-:W-:Y:S01]  /*7fa0*/  FADD.FTZ R44, RZ, R44 ;  /* 0x0000002cff2c7221 */ /* 0x000fe20000010000 */
[----:B------:R-:W-:Y:S01]  /*7fb0*/  FADD.FTZ R15, R15, R22 ;  /* 0x000000160f0f7221 */ /* 0x000fe20000010000 */
[----:B------:R-:W1:Y:S01]  /*7fc0*/  LDS R5, [R0+0x800] ;  /* 0x0008000000057984 */ /* 0x000e620000000800 */
[----:B------:R-:W-:Y:S01]  /*7fd0*/  FADD.FTZ R9, R9, R24 ;  /* 0x0000001809097221 */ /* 0x000fe20000010000 */
[----:B------:R-:W-:Y:S01]  /*7fe0*/  FADD.FTZ R42, R42, R49 ;  /* 0x000000312a2a7221 */ /* 0x000fe20000010000 */
[----:B------:R-:W-:Y:S01]  /*7ff0*/  FADD.FTZ R44, R44, R51 ;  /* 0x000000332c2c7221 */ /* 0x000fe20000010000 */
[----:B------:R-:W1:Y:S01]  /*8000*/  LDS R6, [R0+0xa00] ;  /* 0x000a000000067984 */ /* 0x000e620000000800 */
[----:B------:R-:W-:Y:S01]  /*8010*/  FADD.FTZ R37, RZ, R37 ;  /* 0x00000025ff257221 */ /* 0x000fe20000010000 */
[----:B------:R-:W-:Y:S01]  /*8020*/  FADD.FTZ R39, RZ, R39 ;  /* 0x00000027ff277221 */ /* 0x000fe20000010000 */
[----:B------:R-:W-:Y:S01]  /*8030*/  FADD.FTZ R41, RZ, R41 ;  /* 0x00000029ff297221 */ /* 0x000fe20000010000 */
[----:B------:R-:W1:Y:S01]  /*8040*/  LDS R7, [R0+0xc00] ;  /* 0x000c000000077984 */ /* 0x000e620000000800 */
[----:B------:R-:W-:Y:S01]  /*8050*/  FADD.FTZ R43, RZ, R43 ;  /* 0x0000002bff2b7221 */ /* 0x000fe20000010000 */
[----:B------:R-:W-:Y:S01]  /*8060*/  FADD.FTZ R37, R37, R46 ;  /* 0x0000002e25257221 */ /* 0x000fe20000010000 */
[----:B------:R-:W-:Y:S01]  /*8070*/  FADD.FTZ R39, R39, R48 ;  /* 0x0000003027277221 */ /* 0x000fe20000010000 */
[----:B------:R-:W1:Y:S01]  /*8080*/  LDS R45, [R0+0x2e00] ;  /* 0x002e0000002d7984 */ /* 0x000e620000000800 */
[----:B0-----:R-:W-:Y:S01]  /*8090*/  FADD.FTZ R2, RZ, R2 ;  /* 0x00000002ff027221 */ /* 0x001fe20000010000 */
[----:B------:R-:W-:Y:S01]  /*80a0*/  FADD.FTZ R41, R41, R50 ;  /* 0x0000003229297221 */ /* 0x000fe20000010000 */
[----:B------:R-:W-:Y:S01]  /*80b0*/  FADD.FTZ R43, R43, R52 ;  /* 0x000000342b2b7221 */ /* 0x000fe20000010000 */
        /* <DEDUP_REMOVED lines=19> */
[----:B------:R-:W-:Y:S01]  /*81f0*/  BSSY B0, `(.L_x_4366) ;  /* 0x000003b000007945 */ /* 0x000fe20003800000 */
[----:B------:R-:W5:Y:S01]  /*8200*/  LDS R25, [R0+0x2200] ;  /* 0x0022000000197984 */ /* 0x000f620000000800 */
[----:B-1----:R-:W-:Y:S01]  /*8210*/  FADD.FTZ R4, RZ, R4 ;  /* 0x00000004ff047221 */ /* 0x002fe20000010000 */
        /* <DEDUP_REMOVED lines=20> */
[----:B------:R-:W-:-:S02]  /*8360*/  FADD.FTZ R67, R44, R67 ;  /* 0x000000432c437221 */ /* 0x000fc40000010000 */
        /* <DEDUP_REMOVED lines=22> */
[----:B------:R-:W-:Y:S01]  /*84d0*/  MOV R4, R71 ;  /* 0x0000004700047202 */ /* 0x000fe20000000f00 */
[----:B------:R-:W-:Y:S01]  /*84e0*/  IMAD.MOV.U32 R7, RZ, RZ, R70 ;  /* 0x000000ffff077224 */ /* 0x000fe200078e0046 */
[----:B------:R-:W-:Y:S02]  /*84f0*/  MOV R5, R72 ;  /* 0x0000004800057202 */ /* 0x000fe40000000f00 */
[----:B------:R-:W-:Y:S01]  /*8500*/  MOV R6, R69 ;  /* 0x0000004500067202 */ /* 0x000fe20000000f00 */
[----:B------:R0:W-:Y:S01]  /*8510*/  STG.E desc[UR4][R2.64], R37 ;  /* 0x0000002502007986 */ /* 0x0001e2000c101904 */
[----:B------:R-:W-:-:S03]  /*8520*/  IADD3 R74, P6, R74, 0x200, RZ ;  /* 0x000002004a4a7810 */ /* 0x000fc60007fde0ff */
[----:B------:R0:W-:Y:S01]  /*8530*/  STG.E desc[UR4][R4.64], R9 ;  /* 0x0000000904007986 */ /* 0x0001e2000c101904 */
[----:B------:R-:W-:Y:S02]  /*8540*/  IADD3.X R75, RZ, R75, RZ, P6, !PT ;  /* 0x0000004bff4b7210 */ /* 0x000fe400037fe4ff */
[----:B------:R-:W-:Y:S01]  /*8550*/  IADD3 R71, P6, R71, 0x200, RZ ;  /* 0x0000020047477810 */ /* 0x000fe20007fde0ff */
[----:B------:R0:W-:Y:S03]  /*8560*/  STG.E desc[UR4][R6.64], R47 ;  /* 0x0000002f06007986 */ /* 0x0001e6000c101904 */
[----:B------:R-:W-:Y:S02]  /*8570*/  IADD3.X R72, RZ, R72, RZ, P6, !PT ;  /* 0x00000048ff487210 */ /* 0x000fe400037fe4ff */
[----:B------:R-:W-:-:S04]  /*8580*/  IADD3 R69, P6, R69, 0x200, RZ ;  /* 0x0000020045457810 */ /* 0x000fc80007fde0ff */
[----:B------:R-:W-:-:S09]  /*8590*/  IADD3.X R70, RZ, R70, RZ, P6, !PT ;  /* 0x00000046ff467210 */ /* 0x000fd200037fe4ff */
.L_x_4367:
[----:B------:R-:W-:Y:S05]  /*85a0*/  BSYNC B0 ;  /* 0x0000000000007941 */ /* 0x000fea0003800000 */
.L_x_4366:
[----:B------:R-:W-:Y:S01]  /*85b0*/  BSSY B0, `(.L_x_4368) ;  /* 0x0000012000007945 */ /* 0x000fe20003800000 */
[----:B--2---:R-:W-:-:S03]  /*85c0*/  FADD.FTZ R49, R16, R49 ;  /* 0x0000003110317221 */ /* 0x004fc60000010000 */
        /* <DEDUP_REMOVED lines=16> */
.L_x_4369:
[----:B------:R-:W-:Y:S05]  /*86d0*/  BSYNC B0 ;  /* 0x0000000000007941 */ /* 0x000fea0003800000 */
.L_x_4368:
        /* <DEDUP_REMOVED lines=18> */
.L_x_4371:
[----:B------:R-:W-:Y:S05]  /*8800*/  BSYNC B0 ;  /* 0x0000000000007941 */ /* 0x000fea0003800000 */
.L_x_4370:
        /* <DEDUP_REMOVED lines=18> */
.L_x_4373:
[----:B------:R-:W-:Y:S05]  /*8930*/  BSYNC B0 ;  /* 0x0000000000007941 */ /* 0x000fea0003800000 */
.L_x_4372:
[----:B------:R-:W-:Y:S01]  /*8940*/  BSSY B0, `(.L_x_4374) ;  /* 0x0000012000007945 */ /* 0x000fe20003800000 */
[----:B------:R-:W-:-:S03]  /*8950*/  FADD.FTZ R29, R29, R24 ;  /* 0x000000181d1d7221 */ /* 0x000fc60000010000 */
        /* <DEDUP_REMOVED lines=16> */
.L_x_4375:
[----:B------:R-:W-:Y:S05]  /*8a60*/  BSYNC B0 ;  /* 0x0000000000007941 */ /* 0x000fea0003800000 */
.L_x_4374:
[----:B------:R-:W-:Y:S01]  /*8a70*/  BSSY B0, `(.L_x_4376) ;  /* 0x0000012000007945 */ /* 0x000fe20003800000 */
[----:B-1----:R-:W-:-:S03]  /*8a80*/  FADD.FTZ R53, R20, R53 ;  /* 0x0000003514357221 */ /* 0x002fc60000010000 */
[----:B------:R-:W-:Y:S05]  /*8a90*/  @!P3 BRA `(.L_x_4377) ;  /* 0x00000000003cb947 */ /* 0x000fea0003800000 */
[----:B0-234-:R-:W-:Y:S01]  /*8aa0*/  IMAD.MOV.U32 R2, RZ, RZ, R74 ;  /* 0x000000ffff027224 */ /* 0x01dfe200078e004a */
        /* <DEDUP_REMOVED lines=14> */
.L_x_4377:
[----:B------:R-:W-:Y:S05]  /*8b90*/  BSYNC B0 ;  /* 0x0000000000007941 */ /* 0x000fea0003800000 */
.L_x_4376:
        /* <DEDUP_REMOVED lines=11> */
.L_x_4186:
[----:B0-----:R-:W-:Y:S01]  /*8c50*/  HFMA2.MMA R3, -RZ, RZ, 0, 1.847743988037109375e-06 ;  /* 0x0000001fff037435 */ /* 0x001fe200000001ff */
[----:B------:R-:W-:Y:S01]  /*8c60*/  BSSY B1, `(.L_x_4378) ;  /* 0x0000007000017945 */ /* 0x000fe20003800000 */
[----:B------:R-:W-:Y:S01]  /*8c70*/  MOV R189, R225 ;  /* 0x000000e100bd7202 */ /* 0x000fe20000000f00 */
[----:B------:R-:W-:Y:S01]  /*8c80*/  IMAD.MOV.U32 R188, RZ, RZ, 0x1 ;  /* 0x00000001ffbc7424 */ /* 0x000fe200078e00ff */
[----:B------:R-:W-:-:S07]  /*8c90*/  MOV R2, 0xffffffff ;  /* 0xffffffff00027802 */ /* 0x000fce0000000f00 */
[----:B-----5:R-:W-:Y:S05]  /*8ca0*/  WARPSYNC.COLLECTIVE R2, `(.L_x_4379) ;  /* 0x0000000002087348 */ /* 0x020fea0003c00000 */
[----:B------:R0:W1:Y:S02]  /*8cb0*/  SHFL.BFLY P4, R192, R189, R188, R3 ;  /* 0x0c0000bcbdc07389 */ /* 0x0000640000080003 */
[----:B01---5:R-:W-:Y:S01]  /*8cc0*/  ENDCOLLECTIVE ;  /* 0x000000000000791b */ /* 0x023fe20003800000 */
.L_x_4379:
[----:B------:R-:W-:Y:S05]  /*8cd0*/  BSYNC B1 ;  /* 0x0000000000017941 */ /* 0x000fea0003800000 */
.L_x_4378:
[----:B------:R-:W-:Y:S01]  /*8ce0*/  MOV R2, R192 ;  /* 0x000000c000027202 */ /* 0x000fe20000000f00 */
[----:B------:R-:W-:Y:S01]  /*8cf0*/  HFMA2.MMA R188, -RZ, RZ, 0, 5.9604644775390625e-08 ;  /* 0x00000001ffbc7435 */ /* 0x000fe200000001ff */
[----:B------:R-:W-:Y:S01]  /*8d00*/  IMAD.MOV.U32 R189, RZ, RZ, R227 ;  /* 0x000000ffffbd7224 */ /* 0x000fe200078e00e3 */
[----:B------:R-:W-:Y:S02]  /*8d10*/  MOV R3, 0x1f ;  /* 0x0000001f00037802 */ /* 0x000fe40000000f00 */
[----:B------:R-:W-:Y:S01]  /*8d20*/  FADD.FTZ R190, R2, R225 ;  /* 0x000000e102be7221 */ /* 0x000fe20000010000 */
[----:B------:R-:W-:-:S07]  /*8d30*/  MOV R2, 0xffffffff ;  /* 0xffffffff00027802 */ /* 0x000fce0000000f00 */
[----:B------:R-:W-:Y:S05]  /*8d40*/  WARPSYNC.COLLECTIVE R2, `(.L_x_4380) ;  /* 0x0000000002087348 */ /* 0x000fea0003c00000 */
[----:B------:R0:W1:Y:S02]  /*8d50*/  SHFL.BFLY P4, R192, R189, R188, R3 ;  /* 0x0c0000bcbdc07389 */ /* 0x0000640000080003 */
[----:B01----:R-:W-:Y:S01]  /*8d60*/  ENDCOLLECTIVE ;  /* 0x000000000000791b */ /* 0x003fe20003800000 */
.L_x_4380:
        /* <DEDUP_REMOVED lines=8> */
.L_x_4381:
[----:B------:R-:W-:Y:S01]  /*8df0*/  MOV R189, R191 ;  /* 0x000000bf00bd7202 */ /* 0x000fe20000000f00 */
[----:B------:R-:W-:-:S04]  /*8e00*/  IMAD.MOV.U32 R2, RZ, RZ, R192 ;  /* 0x000000ffff027224 */ /* 0x000fc800078e00c0 */
[----:B------:R-:W-:Y:S01]  /*8e10*/  FADD.FTZ R190, R190, R2 ;  /* 0x00000002bebe7221 */ /* 0x000fe20000010000 */
[----:B------:R-:W-:-:S07]  /*8e20*/  MOV R2, 0xffffffff ;  /* 0xffffffff00027802 */ /* 0x000fce0000000f00 */
[----:B------:R-:W-:Y:S05]  /*8e30*/  WARPSYNC.COLLECTIVE R2, `(.L_x_4382) ;  /* 0x0000000002087348 */ /* 0x000fea0003c00000 */
[----:B------:R0:W1:Y:S02]  /*8e40*/  SHFL.BFLY P4, R192, R189, R188, R3 ;  /* 0x0c0000bcbdc07389 */ /* 0x0000640000080003 */
[----:B01----:R-:W-:Y:S01]  /*8e50*/  ENDCOLLECTIVE ;  /* 0x000000000000791b */ /* 0x003fe20003800000 */
.L_x_4382:
        /* <DEDUP_REMOVED lines=8> */
.L_x_4383:
[----:B------:R-:W-:Y:S01]  /*8ee0*/  IMAD.MOV.U32 R189, RZ, RZ, R191 ;  /* 0x000000ffffbd7224 */ /* 0x000fe200078e00bf */
[----:B------:R-:W-:-:S05]  /*8ef0*/  MOV R2, R192 ;  /* 0x000000c000027202 */ /* 0x000fca0000000f00 */
[----:B------:R-:W-:Y:S01]  /*8f00*/  FADD.FTZ R190, R190, R2 ;  /* 0x00000002bebe7221 */ /* 0x000fe20000010000 */
[----:B------:R-:W-:-:S07]  /*8f10*/  MOV R2, 0xffffffff ;  /* 0xffffffff00027802 */ /* 0x000fce0000000f00 */
[----:B------:R-:W-:Y:S05]  /*8f20*/  WARPSYNC.COLLECTIVE R2, `(.L_x_4384) ;  /* 0x0000000002087348 */ /* 0x000fea0003c00000 */
[----:B------:R0:W1:Y:S02]  /*8f30*/  SHFL.BFLY P4, R192, R189, R188, R3 ;  /* 0x0c0000bcbdc07389 */ /* 0x0000640000080003 */
[----:B01----:R-:W-:Y:S01]  /*8f40*/  ENDCOLLECTIVE ;  /* 0x000000000000791b */ /* 0x003fe20003800000 */
.L_x_4384:
        /* <DEDUP_REMOVED lines=8> */
.L_x_4385:
[----:B------:R-:W-:Y:S02]  /*8fd0*/  MOV R189, R191 ;  /* 0x000000bf00bd7202 */ /* 0x000fe40000000f00 */
[----:B------:R-:W-:-:S05]  /*8fe0*/  MOV R2, R192 ;  /* 0x000000c000027202 */ /* 0x000fca0000000f00 */
[----:B------:R-:W-:Y:S01]  /*8ff0*/  FADD.FTZ R190, R190, R2 ;  /* 0x00000002bebe7221 */ /* 0x000fe20000010000 */
[----:B------:R-:W-:-:S07]  /*9000*/  IMAD.MOV.U32 R2, RZ, RZ, -0x1 ;  /* 0xffffffffff027424 */ /* 0x000fce00078e00ff */
[----:B------:R-:W-:Y:S05]  /*9010*/  WARPSYNC.COLLECTIVE R2, `(.L_x_4386) ;  /* 0x0000000002087348 */ /* 0x000fea0003c00000 */
[----:B------:R0:W1:Y:S02]  /*9020*/  SHFL.BFLY P4, R192, R189, R188, R3 ;  /* 0x0c0000bcbdc07389 */ /* 0x0000640000080003 */
[----:B01----:R-:W-:Y:S01]  /*9030*/  ENDCOLLECTIVE ;  /* 0x000000000000791b */ /* 0x003fe20003800000 */
.L_x_4386:
[----:B------:R-:W-:Y:S01]  /*9040*/  HFMA2.MMA R188, -RZ, RZ, 0, 9.5367431640625e-07 ;  /* 0x00000010ffbc7435 */ /* 0x000fe200000001ff */
[----:B------:R-:W-:Y:S02]  /*9050*/  MOV R189, R190 ;  /* 0x000000be00bd7202 */ /* 0x000fe40000000f00 */
[----:B------:R-:W-:-:S05]  /*9060*/  MOV R2, R192 ;  /* 0x000000c000027202 */ /* 0x000fca0000000f00 */
[----:B------:R-:W-:Y:S01]  /*9070*/  FADD.FTZ R191, R191, R2 ;  /* 0x00000002bfbf7221 */ /* 0x000fe20000010000 */
[----:B------:R-:W-:-:S07]  /*9080*/  IMAD.MOV.U32 R2, RZ, RZ, -0x1 ;  /* 0xffffffffff027424 */ /* 0x000fce00078e00ff */
[----:B------:R-:W-:Y:S05]  /*9090*/  WARPSYNC.COLLECTIVE R2, `(.L_x_4387) ;  /* 0x0000000002087348 */ /* 0x000fea0003c00000 */
[----:B------:R0:W1:Y:S02]  /*90a0*/  SHFL.BFLY P4, R192, R189, R188, R3 ;  /* 0x0c0000bcbdc07389 */ /* 0x0000640000080003 */
[----:B01----:R-:W-:Y:S01]  /*90b0*/  ENDCOLLECTIVE ;  /* 0x000000000000791b */ /* 0x003fe20003800000 */
.L_x_4387:
[----:B------:R-:W-:Y:S02]  /*90c0*/  MOV R189, R191 ;  /* 0x000000bf00bd7202 */ /* 0x000fe40000000f00 */
[----:B------:R-:W-:-:S07]  /*90d0*/  MOV R193, R192 ;  /* 0x000000c000c17202 */ /* 0x000fce0000000f00 */
[----:B------:R-:W-:Y:S05]  /*90e0*/  WARPSYNC.COLLECTIVE R2, `(.L_x_4388) ;  /* 0x0000000002087348 */ /* 0x000fea0003c00000 */
[----:B------:R0:W1:Y:S02]  /*90f0*/  SHFL.BFLY P4, R192, R189, R188, R3 ;  /* 0x0c0000bcbdc07389 */ /* 0x0000640000080003 */
[----:B01----:R-:W-:Y:S01]  /*9100*/  ENDCOLLECTIVE ;  /* 0x000000000000791b */ /* 0x003fe20003800000 */
.L_x_4388:
[----:B------:R-:W-:Y:S01]  /*9110*/  MOV R2, R192 ;  /* 0x000000c000027202 */ /* 0x000fe20000000f00 */
[----:B------:R-:W-:Y:S06]  /*9120*/  BRA `(.L_x_4389) ;  /* 0xffffff9800407947 */ /* 0x000fec000383ffff */
.L_x_4390:
        /* <DEDUP_REMOVED lines=13> */
.L_x_14261:


//--------------------- .text._ZN10layer_norm22ln_bwd_finalize_kernelINS_22Kernel_traits_finalizeILj1024Ef13__nv_bfloat16S2_S2_fjLb1ELj1024ELj4ENS_18Kernel_traits_baseILj1024EfS2_S2_S2_fjLj1024EEEEELb1ELb1EEEvNS_9BwdParamsE --------------------------
	.section	.text._ZN10layer_norm22ln_bwd_finalize_kernelINS_22Kernel_traits_finalizeILj1024Ef13__nv_bfloat16S2_S2_fjLb1ELj1024ELj4ENS_18Kernel_traits_baseILj1024EfS2_S2_S2_fjLj1024EEEEELb1ELb1EEEvNS_9BwdParamsE,"ax",@progbits
	.align	128
        .global         _ZN10layer_norm22ln_bwd_finalize_kernelINS_22Kernel_traits_finalizeILj1024Ef13__nv_bfloat16S2_S2_fjLb1ELj1024ELj4ENS_18Kernel_traits_baseILj1024EfS2_S2_S2_fjLj1024EEEEELb1ELb1EEEvNS_9BwdParamsE
        .type           _ZN10layer_norm22ln_bwd_finalize_kernelINS_22Kernel_traits_finalizeILj1024Ef13__nv_bfloat16S2_S2_fjLb1ELj1024ELj4ENS_18Kernel_traits_baseILj1024EfS2_S2_S2_fjLj1024EEEEELb1ELb1EEEvNS_9BwdParamsE,@function
        .size           _ZN10layer_norm22ln_bwd_finalize_kernelINS_22Kernel_traits_finalizeILj1024Ef13__nv_bfloat16S2_S2_fjLb1ELj1024ELj4ENS_18Kernel_traits_baseILj1024EfS2_S2_S2_fjLj1024EEEEELb1ELb1EEEvNS_9BwdParamsE,(.L_x_14262 - _ZN10layer_norm22ln_bwd_finalize_kernelINS_22Kernel_traits_finalizeILj1024Ef13__nv_bfloat16S2_S2_fjLb1ELj1024ELj4ENS_18Kernel_traits_baseILj1024EfS2_S2_S2_fjLj1024EEEEELb1ELb1EEEvNS_9BwdParamsE)
        .other          _ZN10layer_norm22ln_bwd_finalize_kernelINS_22Kernel_traits_finalizeILj1024Ef13__nv_bfloat16S2_S2_fjLb1ELj1024ELj4ENS_18Kernel_traits_baseILj1024EfS2_S2_S2_fjLj1024EEEEELb1ELb1EEEvNS_9BwdParamsE,@"STO_CUDA_ENTRY STV_DEFAULT"
_ZN10layer_norm22ln_bwd_finalize_kernelINS_22Kernel_traits_finalizeILj1024Ef13__nv_bfloat16S2_S2_fjLb1ELj1024ELj4ENS_18Kernel_traits_baseILj1024EfS2_S2_S2_fjLj1024EEEEELb1ELb1EEEvNS_9BwdParamsE:
.text._ZN10layer_norm22ln_bwd_finalize_kernelINS_22Kernel_traits_finalizeILj1024Ef13__nv_bfloat16S2_S2_fjLb1ELj1024ELj4ENS_18Kernel_traits_baseILj1024EfS2_S2_S2_fjLj1024EEEEELb1ELb1EEEvNS_9BwdParamsE:
        /* <DEDUP_REMOVED lines=25> */
.L_x_4402:
        /* <DEDUP_REMOVED lines=20> */
[CC--:B------:R-:W-:Y:S02]  /*02d0*/  ISETP.GE.U32.AND P1, PT, R21.reuse, R8.reuse, PT ;  /* 0x000000081500720c */ /* 0x0c0fe40003f26070 */
[----:B------:R-:W-:-:S04]  /*02e0*/  IADD3 R9, -R21, R8, RZ ;  /* 0x0000000815097210 */ /* 0x000fc80007ffe1ff */
        /* <DEDUP_REMOVED lines=9> */
[----:B------:R-:W-:Y:S01]  /*0380*/  PLOP3.LUT P2, PT, PT, PT, PT, 0x8, 0x0 ;  /* 0x000000000000781c */ /* 0x000fe20003f4e170 */
[----:B------:R-:W-:-:S12]  /*0390*/  VIADD R9, R8, 0xffffffa0 ;  /* 0xffffffa008097836 */ /* 0x000fd80000000000 */
.L_x_4395:
        /* <DEDUP_REMOVED lines=49> */
.L_x_4394:
[----:B------:R-:W-:Y:S05]  /*06b0*/  BSYNC B1 ;  /* 0x0000000000017941 */ /* 0x000fea0003800000 */
.L_x_4393:
        /* <DEDUP_REMOVED lines=32> */
.L_x_4397:
[----:B------:R-:W-:Y:S05]  /*08c0*/  BSYNC B1 ;  /* 0x0000000000017941 */ /* 0x000fea0003800000 */
.L_x_4396:
        /* <DEDUP_REMOVED lines=16> */
.L_x_4392:
[----:B------:R-:W-:Y:S05]  /*09d0*/  BSYNC B0 ;  /* 0x0000000000007941 */ /* 0x000fea0003800000 */
.L_x_4391:
        /* <DEDUP_REMOVED lines=40> */
.L_x_4418:
        /* <DEDUP_REMOVED lines=8> */
.L_x_4398:
        /* <DEDUP_REMOVED lines=8> */
[----:B------:R-:W4:Y:S03]  /*0d60*/  LDC.64 R18, c[0x0][0x310] ;  /* 0x0000c400ff127b82 */ /* 0x000f260000000a00 */
[----:B01----:R-:W0:Y:S04]  /*0d70*/  LDS.64 R10, [R20+UR4+0x3080] ;  /* 0x00308004140a7984 */ /* 0x003e280008000a00 */
[----:B------:R-:W1:Y:S01]  /*0d80*/  LDS.64 R8, [R20+UR4+0x3100] ;  /* 0x0031000414087984 */ /* 0x000e620008000a00 */
[----:B------:R-:W5:Y:S01]  /*0d90*/  LDC.64 R14, c[0x0][0x330] ;  /* 0x0000cc00ff0e7b82 */ /* 0x000f620000000a00 */
[----:B--2---:R-:W-:-:S04]  /*0da0*/  IMAD.WIDE.U32 R16, R5, 0x8, R16 ;  /* 0x0000000805107825 */ /* 0x004fc800078e0010 */
[----:B----4-:R-:W-:-:S04]  /*0db0*/  IMAD.WIDE.U32 R18, R5, 0x8, R18 ;  /* 0x0000000805127825 */ /* 0x010fc800078e0012 */
[----:B-----5:R-:W-:Y:S01]  /*0dc0*/  IMAD.WIDE.U32 R14, R5, 0x8, R14 ;  /* 0x00000008050e7825 */ /* 0x020fe200078e000e */
[----:B---3--:R3:W-:Y:S04]  /*0dd0*/  STG.E.64 desc[UR6][R16.64], R12 ;  /* 0x0000000c10007986 */ /* 0x0087e8000c101b06 */
[----:B0-----:R3:W-:Y:S04]  /*0de0*/  STG.E.64 desc[UR6][R18.64], R10 ;  /* 0x0000000a12007986 */ /* 0x0017e8000c101b06 */
[----:B-1----:R3:W-:Y:S02]  /*0df0*/  STG.E.64 desc[UR6][R14.64], R8 ;  /* 0x000000080e007986 */ /* 0x0027e4000c101b06 */
.L_x_4401:
[----:B------:R-:W-:Y:S05]  /*0e00*/  BSYNC B0 ;  /* 0x0000000000007941 */ /* 0x000fea0003800000 */
.L_x_4400:
[C---:B------:R-:W-:Y:S01]  /*0e10*/  ISETP.GT.U32.AND P1, PT, R4.reuse, -0x401, PT ;  /* 0xfffffbff0400780c */ /* 0x040fe20003f24070 */
[----:B------:R-:W-:Y:S01]  /*0e20*/  VIADD R4, R4, 0x400 ;  /* 0x0000040004047836 */ /* 0x000fe20000000000 */
[----:B------:R-:W-:-:S11]  /*0e30*/  IADD3 R5, R5, 0x200, RZ ;  /* 0x0000020005057810 */ /* 0x000fd60007ffe0ff */
[----:B------:R-:W-:Y:S05]  /*0e40*/  @P1 BRA `(.L_x_4402) ;  /* 0xfffffff000d01947 */ /* 0x000fea000383ffff */
[----:B------:R-:W-:Y:S05]  /*0e50*/  EXIT ;  /* 0x000000000000794d */ /* 0x000fea0003800000 */
.L_x_4399:
[----:B------:R-:W-:Y:S01]  /*0e60*/  HFMA2.MMA R22, -RZ, RZ, 0, 5.9604644775390625e-08 ;  /* 0x00000001ff167435 */ /* 0x000fe200000001ff */
[----:B---3--:R-:W-:Y:S02]  /*0e70*/  MOV R23, R8 ;  /* 0x0000000800177202 */ /* 0x008fe40000000f00 */
[----:B------:R-:W-:Y:S02]  /*0e80*/  MOV R25, 0x1f ;  /* 0x0000001f00197802 */ /* 0x000fe40000000f00 */
[----:B------:R-:W-:-:S07]  /*0e90*/  MOV R20, 0xffffffff ;  /* 0xffffffff00147802 */ /* 0x000fce0000000f00 */
[----:B012---:R-:W-:Y:S05]  /*0ea0*/  WARPSYNC.COLLECTIVE R20, `(.L_x_4403) ;  /* 0x0000000014087348 */ /* 0x007fea0003c00000 */
[----:B------:R3:W4:Y:S02]  /*0eb0*/  SHFL.BFLY P2, R21, R23, R22, R25 ;  /* 0x0c00001617157389 */ /* 0x0007240000040019 */
[----:B01234-:R-:W-:Y:S01]  /*0ec0*/  ENDCOLLECTIVE ;  /* 0x000000000000791b */ /* 0x01ffe20003800000 */
.L_x_4403:
[----:B------:R-:W-:Y:S01]  /*0ed0*/  HFMA2.MMA R22, -RZ, RZ, 0, 1.1920928955078125e-07 ;  /* 0x00000002ff167435 */ /* 0x000fe200000001ff */
[----:B------:R-:W-:-:S05]  /*0ee0*/  MOV R9, R21 ;  /* 0x0000001500097202 */ /* 0x000fca0000000f00 */
[----:B------:R-:W-:-:S05]  /*0ef0*/  FADD.FTZ R9, R8, R9 ;  /* 0x0000000908097221 */ /* 0x000fca0000010000 */
[----:B------:R-:W-:-:S07]  /*0f00*/  MOV R23, R9 ;  /* 0x0000000900177202 */ /* 0x000fce0000000f00 */
[----:B------:R-:W-:Y:S05]  /*0f10*/  WARPSYNC.COLLECTIVE R20, `(.L_x_4404) ;  /* 0x0000000014087348 */ /* 0x000fea0003c00000 */
[----:B------:R0:W1:Y:S02]  /*0f20*/  SHFL.BFLY P2, R21, R23, R22, R25 ;  /* 0x0c00001617157389 */ /* 0x0000640000040019 */
[----:B01----:R-:W-:Y:S01]  /*0f30*/  ENDCOLLECTIVE ;  /* 0x000000000000791b */ /* 0x003fe20003800000 */
.L_x_4404:
[----:B------:R-:W-:Y:S01]  /*0f40*/  HFMA2.MMA R22, -RZ, RZ, 0, 2.384185791015625e-07 ;  /* 0x00000004ff167435 */ /* 0x000fe200000001ff */
[----:B------:R-:W-:-:S04]  /*0f50*/  IMAD.MOV.U32 R12, RZ, RZ, R21 ;  /* 0x000000ffff0c7224 */ /* 0x000fc800078e0015 */
[----:B------:R-:W-:-:S05]  /*0f60*/  FADD.FTZ R12, R9, R12 ;  /* 0x0000000c090c7221 */ /* 0x000fca0000010000 */
[----:B------:R-:W-:-:S07]  /*0f70*/  MOV R23, R12 ;  /* 0x0000000c00177202 */ /* 0x000fce0000000f00 */
[----:B------:R-:W-:Y:S05]  /*0f80*/  WARPSYNC.COLLECTIVE R20, `(.L_x_4405) ;  /* 0x0000000014087348 */ /* 0x000fea0003c00000 */
[----:B------:R0:W1:Y:S02]  /*0f90*/  SHFL.BFLY P2, R21, R23, R22, R25 ;  /* 0x0c00001617157389 */ /* 0x0000640000040019 */
[----:B01----:R-:W-:Y:S01]  /*0fa0*/  ENDCOLLECTIVE ;  /* 0x000000000000791b */ /* 0x003fe20003800000 */
.L_x_4405:
[----:B------:R-:W-:Y:S01]  /*0fb0*/  HFMA2.MMA R22, -RZ, RZ, 0, 4.76837158203125e-07 ;  /* 0x00000008ff167435 */ /* 0x000fe200000001ff */
[----:B------:R-:W-:-:S05]  /*0fc0*/  MOV R13, R21 ;  /* 0x00000015000d7202 */ /* 0x000fca0000000f00 */
[----:B------:R-:W-:-:S05]  /*0fd0*/  FADD.FTZ R13, R12, R13 ;  /* 0x0000000d0c0d7221 */ /* 0x000fca0000010000 */
[----:B------:R-:W-:-:S07]  /*0fe0*/  MOV R23, R13 ;  /* 0x0000000d00177202 */ /* 0x000fce0000000f00 */
[----:B------:R-:W-:Y:S05]  /*0ff0*/  WARPSYNC.COLLECTIVE R20, `(.L_x_4406) ;  /* 0x0000000014087348 */ /* 0x000fea0003c00000 */
[----:B------:R0:W1:Y:S02]  /*1000*/  SHFL.BFLY P2, R21, R23, R22, R25 ;  /* 0x0c00001617157389 */ /* 0x0000640000040019 */
[----:B01----:R-:W-:Y:S01]  /*1010*/  ENDCOLLECTIVE ;  /* 0x000000000000791b */ /* 0x003fe20003800000 */
.L_x_4406:
[----:B------:R-:W-:Y:S01]  /*1020*/  HFMA2.MMA R22, -RZ, RZ, 0, 9.5367431640625e-07 ;  /* 0x00000010ff167435 */ /* 0x000fe200000001ff */
[----:B------:R-:W-:-:S05]  /*1030*/  MOV R8, R21 ;  /* 0x0000001500087202 */ /* 0x000fca0000000f00 */
[----:B------:R-:W-:-:S05]  /*1040*/  FADD.FTZ R9, R13, R8 ;  /* 0x000000080d097221 */ /* 0x000fca0000010000 */
[----:B------:R-:W-:-:S07]  /*1050*/  MOV R23, R9 ;  /* 0x0000000900177202 */ /* 0x000fce0000000f00 */
[----:B------:R-:W-:Y:S05]  /*1060*/  WARPSYNC.COLLECTIVE R20, `(.L_x_4407) ;  /* 0x0000000014087348 */ /* 0x000fea0003c00000 */
[----:B------:R0:W1:Y:S02]  /*1070*/  SHFL.BFLY P2, R21, R23, R22, R25 ;  /* 0x0c00001617157389 */ /* 0x0000640000040019 */
[----:B01----:R-:W-:Y:S01]  /*1080*/  ENDCOLLECTIVE ;  /* 0x000000000000791b */ /* 0x003fe20003800000 */
.L_x_4407:
[----:B------:R-:W-:Y:S01]  /*1090*/  HFMA2.MMA R22, -RZ, RZ, 0, 5.9604644775390625e-08 ;  /* 0x00000001ff167435 */ /* 0x000fe200000001ff */
[----:B------:R-:W-:Y:S01]  /*10a0*/  IMAD.MOV.U32 R23, RZ, RZ, R11 ;  /* 0x000000ffff177224 */ /* 0x000fe200078e000b */
[----:B------:R-:W-:-:S09]  /*10b0*/  MOV R8, R21 ;  /* 0x0000001500087202 */ /* 0x000fd20000000f00 */
[----:B------:R-:W-:Y:S05]  /*10c0*/  WARPSYNC.COLLECTIVE R20, `(.L_x_4408) ;  /* 0x0000000014087348 */ /* 0x000fea0003c00000 */
[----:B------:R0:W1:Y:S02]  /*10d0*/  SHFL.BFLY P2, R21, R23, R22, R25 ;  /* 0x0c00001617157389 */ /* 0x0000640000040019 */
[----:B01----:R-:W-:Y:S01]  /*10e0*/  ENDCOLLECTIVE ;  /* 0x000000000000791b */ /* 0x003fe20003800000 */
.L_x_4408:
[----:B------:R-:W-:Y:S01]  /*10f0*/  HFMA2.MMA R22, -RZ, RZ, 0, 1.1920928955078125e-07 ;  /* 0x00000002ff167435 */ /* 0x000fe200000001ff */
[----:B------:R-:W-:-:S05]  /*1100*/  MOV R12, R21 ;  /* 0x00000015000c7202 */ /* 0x000fca0000000f00 */
[----:B------:R-:W-:-:S05]  /*1110*/  FADD.FTZ R14, R11, R12 ;  /* 0x0000000c0b0e7221 */ /* 0x000fca0000010000 */
[----:B------:R-:W-:-:S07]  /*1120*/  MOV R23, R14 ;  /* 0x0000000e00177202 */ /* 0x000fce0000000f00 */
[----:B------:R-:W-:Y:S05]  /*1130*/  WARPSYNC.COLLECTIVE R20, `(.L_x_4409) ;  /* 0x0000000014087348 */ /* 0x000fea0003c00000 */
[----:B------:R0:W1:Y:S02]  /*1140*/  SHFL.BFLY P2, R21, R23, R22, R25 ;  /* 0x0c00001617157389 */ /* 0x0000640000040019 */
[----:B01----:R-:W-:Y:S01]  /*1150*/  ENDCOLLECTIVE ;  /* 0x000000000000791b */ /* 0x003fe20003800000 */
.L_x_4409:
[----:B------:R-:W-:Y:S01]  /*1160*/  HFMA2.MMA R22, -RZ, RZ, 0, 2.384185791015625e-07 ;  /* 0x00000004ff167435 */ /* 0x000fe200000001ff */
[----:B------:R-:W-:-:S05]  /*1170*/  MOV R13, R21 ;  /* 0x00000015000d7202 */ /* 0x000fca0000000f00 */
[----:B------:R-:W-:-:S05]  /*1180*/  FADD.FTZ R15, R14, R13 ;  /* 0x0000000d0e0f7221 */ /* 0x000fca0000010000 */
[----:B------:R-:W-:-:S07]  /*1190*/  MOV R23, R15 ;  /* 0x0000000f00177202 */ /* 0x000fce0000000f00 */
[----:B------:R-:W-:Y:S05]  /*11a0*/  WARPSYNC.COLLECTIVE R20, `(.L_x_4410) ;  /* 0x0000000014087348 */ /* 0x000fea0003c00000 */
[----:B------:R0:W1:Y:S02]  /*11b0*/  SHFL.BFLY P2, R21, R23, R22, R25 ;  /* 0x0c00001617157389 */ /* 0x0000640000040019 */
[----:B01----:R-:W-:Y:S01]  /*11c0*/  ENDCOLLECTIVE ;  /* 0x000000000000791b */ /* 0x003fe20003800000 */
.L_x_4410:
[----:B------:R-:W-:Y:S01]  /*11d0*/  IMAD.MOV.U32 R22, RZ, RZ, 0x8 ;  /* 0x00000008ff167424 */ /* 0x000fe200078e00ff */
[----:B------:R-:W-:-:S05]  /*11e0*/  MOV R16, R21 ;  /* 0x0000001500107202 */ /* 0x000fca0000000f00 */
[----:B------:R-:W-:-:S05]  /*11f0*/  FADD.FTZ R16, R15, R16 ;  /* 0x000000100f107221 */ /* 0x000fca0000010000 */
[----:B------:R-:W-:-:S07]  /*1200*/  MOV R23, R16 ;  /* 0x0000001000177202 */ /* 0x000fce0000000f00 */
[----:B------:R-:W-:Y:S05]  /*1210*/  WARPSYNC.COLLECTIVE R20, `(.L_x_4411) ;  /* 0x0000000014087348 */ /* 0x000fea0003c00000 */
[----:B------:R0:W1:Y:S02]  /*1220*/  SHFL.BFLY P2, R21, R23, R22, R25 ;  /* 0x0c00001617157389 */ /* 0x0000640000040019 */
[----:B01----:R-:W-:Y:S01]  /*1230*/  ENDCOLLECTIVE ;  /* 0x000000000000791b */ /* 0x003fe20003800000 */
.L_x_4411:
[----:B------:R-:W-:Y:S01]  /*1240*/  HFMA2.MMA R22, -RZ, RZ, 0, 9.5367431640625e-07 ;  /* 0x00000010ff167435 */ /* 0x000fe200000001ff */
[----:B------:R-:W-:-:S05]  /*1250*/  MOV R11, R21 ;  /* 0x00000015000b7202 */ /* 0x000fca0000000f00 */
[----:B------:R-:W-:-:S05]  /*1260*/  FADD.FTZ R11, R16, R11 ;  /* 0x0000000b100b7221 */ /* 0x000fca0000010000 */
[----:B------:R-:W-:-:S07]  /*1270*/  MOV R23, R11 ;  /* 0x0000000b00177202 */ /* 0x000fce0000000f00 */
[----:B------:R-:W-:Y:S05]  /*1280*/  WARPSYNC.COLLECTIVE R20, `(.L_x_4412) ;  /* 0x0000000014087348 */ /* 0x000fea0003c00000 */
[----:B------:R0:W1:Y:S02]  /*1290*/  SHFL.BFLY P2, R21, R23, R22, R25 ;  /* 0x0c00001617157389 */ /* 0x0000640000040019 */
[----:B01----:R-:W-:Y:S01]  /*12a0*/  ENDCOLLECTIVE ;  /* 0x000000000000791b */ /* 0x003fe20003800000 */
.L_x_4412:
[----:B------:R-:W-:Y:S01]  /*12b0*/  HFMA2.MMA R22, -RZ, RZ, 0, 5.9604644775390625e-08 ;  /* 0x00000001ff167435 */ /* 0x000fe200000001ff */
[----:B------:R-:W-:Y:S02]  /*12c0*/  MOV R23, R10 ;  /* 0x0000000a00177202 */ /* 0x000fe40000000f00 */
[----:B------:R-:W-:-:S08]  /*12d0*/  MOV R12, R21 ;  /* 0x00000015000c7202 */ /* 0x000fd00000000f00 */
[----:B------:R-:W-:Y:S05]  /*12e0*/  WARPSYNC.COLLECTIVE R20, `(.L_x_4413) ;  /* 0x0000000014087348 */ /* 0x000fea0003c00000 */
[----:B------:R0:W1:Y:S02]  /*12f0*/  SHFL.BFLY P2, R21, R23, R22, R25 ;  /* 0x0c00001617157389 */ /* 0x0000640000040019 */
[----:B01----:R-:W-:Y:S01]  /*1300*/  ENDCOLLECTIVE ;  /* 0x000000000000791b */ /* 0x003fe20003800000 */
.L_x_4413:
[----:B------:R-:W-:Y:S01]  /*1310*/  HFMA2.MMA R22, -RZ, RZ, 0, 1.1920928955078125e-07 ;  /* 0x00000002ff167435 */ /* 0x000fe200000001ff */
[----:B------:R-:W-:-:S05]  /*1320*/  MOV R13, R21 ;  /* 0x00000015000d7202 */ /* 0x000fca0000000f00 */
[----:B------:R-:W-:-:S05]  /*1330*/  FADD.FTZ R17, R10, R13 ;  /* 0x0000000d0a117221 */ /* 0x000fca0000010000 */
[----:B------:R-:W-:-:S07]  /*1340*/  MOV R23, R17 ;  /* 0x0000001100177202 */ /* 0x000fce0000000f00 */
[----:B------:R-:W-:Y:S05]  /*1350*/  WARPSYNC.COLLECTIVE R20, `(.L_x_4414) ;  /* 0x0000000014087348 */ /* 0x000fea0003c00000 */
[----:B------:R0:W1:Y:S02]  /*1360*/  SHFL.BFLY P2, R21, R23, R22, R25 ;  /* 0x0c00001617157389 */ /* 0x0000640000040019 */
[----:B01----:R-:W-:Y:S01]  /*1370*/  ENDCOLLECTIVE ;  /* 0x000000000000791b */ /* 0x003fe20003800000 */
.L_x_4414:
[----:B------:R-:W-:Y:S01]  /*1380*/  HFMA2.MMA R22, -RZ, RZ, 0, 2.384185791015625e-07 ;  /* 0x00000004ff167435 */ /* 0x000fe200000001ff */
[----:B------:R-:W-:-:S04]  /*1390*/  IMAD.MOV.U32 R16, RZ, RZ, R21 ;  /* 0x000000ffff107224 */ /* 0x000fc800078e0015 */
[----:B------:R-:W-:-:S05]  /*13a0*/  FADD.FTZ R18, R17, R16 ;  /* 0x0000001011127221 */ /* 0x000fca0000010000 */
[----:B------:R-:W-:-:S07]  /*13b0*/  MOV R23, R18 ;  /* 0x0000001200177202 */ /* 0x000fce0000000f00 */
[----:B------:R-:W-:Y:S05]  /*13c0*/  WARPSYNC.COLLECTIVE R20, `(.L_x_4415) ;  /* 0x0000000014087348 */ /* 0x000fea0003c00000 */
[----:B------:R0:W1:Y:S02]  /*13d0*/  SHFL.BFLY P2, R21, R23, R22, R25 ;  /* 0x0c00001617157389 */ /* 0x0000640000040019 */
[----:B01----:R-:W-:Y:S01]  /*13e0*/  ENDCOLLECTIVE ;  /* 0x000000000000791b */ /* 0x003fe20003800000 */
.L_x_4415:
[----:B------:R-:W-:Y:S01]  /*13f0*/  HFMA2.MMA R22, -RZ, RZ, 0, 4.76837158203125e-07 ;  /* 0x00000008ff167435 */ /* 0x000fe200000001ff */
[----:B------:R-:W-:-:S05]  /*1400*/  MOV R19, R21 ;  /* 0x0000001500137202 */ /* 0x000fca0000000f00 */
[----:B------:R-:W-:-:S05]  /*1410*/  FADD.FTZ R19, R18, R19 ;  /* 0x0000001312137221 */ /* 0x000fca0000010000 */
[----:B------:R-:W-:-:S07]  /*1420*/  MOV R23, R19 ;  /* 0x0000001300177202 */ /* 0x000fce0000000f00 */
[----:B------:R-:W-:Y:S05]  /*1430*/  WARPSYNC.COLLECTIVE R20, `(.L_x_4416) ;  /* 0x0000000014087348 */ /* 0x000fea0003c00000 */
[----:B------:R0:W1:Y:S02]  /*1440*/  SHFL.BFLY P2, R21, R23, R22, R25 ;  /* 0x0c00001617157389 */ /* 0x0000640000040019 */
[----:B01----:R-:W-:Y:S01]  /*1450*/  ENDCOLLECTIVE ;  /* 0x000000000000791b */ /* 0x003fe20003800000 */
.L_x_4416:
[----:B------:R-:W-:Y:S01]  /*1460*/  HFMA2.MMA R22, -RZ, RZ, 0, 9.5367431640625e-07 ;  /* 0x00000010ff167435 */ /* 0x000fe200000001ff */
[----:B------:R-:W-:-:S05]  /*1470*/  MOV R10, R21 ;  /* 0x00000015000a7202 */ /* 0x000fca0000000f00 */
[----:B------:R-:W-:-:S05]  /*1480*/  FADD.FTZ R10, R19, R10 ;  /* 0x0000000a130a7221 */ /* 0x000fca0000010000 */
[----:B------:R-:W-:-:S07]  /*1490*/  MOV R23, R10 ;  /* 0x0000000a00177202 */ /* 0x000fce0000000f00 */
[----:B------:R-:W-:Y:S05]  /*14a0*/  WARPSYNC.COLLECTIVE R20, `(.L_x_4417) ;  /* 0x0000000014087348 */ /* 0x000fea0003c00000 */
[----:B------:R0:W1:Y:S02]  /*14b0*/  SHFL.BFLY P2, R21, R23, R22, R25 ;  /* 0x0c00001617157389 */ /* 0x0000640000040019 */
[----:B01----:R-:W-:Y:S01]  /*14c0*/  ENDCOLLECTIVE ;  /* 0x000000000000791b */ /* 0x003fe20003800000 */
.L_x_4417:
[----:B------:R-:W-:Y:S01]  /*14d0*/  MOV R15, R21 ;  /* 0x00000015000f7202 */ /* 0x000fe20000000f00 */
[----:B------:R-:W-:Y:S06]  /*14e0*/  BRA `(.L_x_4418) ;  /* 0xfffffff400dc7947 */ /* 0x000fec000383ffff */
.L_x_4419:
        /* <DEDUP_REMOVED lines=9> */
.L_x_14262:


//--------------------- .text._ZN10layer_norm13ln_bwd_kernelINS_13Kernel_traitsIf13__nv_bfloat16S2_S2_fjLj1024ELj1ELj4ELj1ELj16ENS_18Kernel_traits_baseILj1024EfS2_S2_S2_fjLj128EEEEELb1ELb1ELb1ELb1EEEvNS_9BwdParamsE --------------------------
	.section	.text._ZN10layer_norm13ln_bwd_kernelINS_13Kernel_traitsIf13__nv_bfloat16S2_S2_fjLj1024ELj1ELj4ELj1ELj16ENS_18Kernel_traits_baseILj1024EfS2_S2_S2_fjLj128EEEEELb1ELb1ELb1ELb1EEEvNS_9BwdParamsE,"ax",@progbits
	.align	128
        .global         _ZN10layer_norm13ln_bwd_kernelINS_13Kernel_traitsIf13__nv_bfloat16S2_S2_fjLj1024ELj1ELj4ELj1ELj16ENS_18Kernel_traits_baseILj1024EfS2_S2_S2_fjLj128EEEEELb1ELb1ELb1ELb1EEEvNS_9BwdParamsE
        .type           _ZN10layer_norm13ln_bwd_kernelINS_13Kernel_traitsIf13__nv_bfloat16S2_S2_fjLj1024ELj1ELj4ELj1ELj16ENS_18Kernel_traits_baseILj1024EfS2_S2_S2_fjLj128EEEEELb1ELb1ELb1ELb1EEEvNS_9BwdParamsE,@function
        .size           _ZN10layer_norm13ln_bwd_kernelINS_13Kernel_traitsIf13__nv_bfloat16S2_S2_fjLj1024ELj1ELj4ELj1ELj16ENS_18Kernel_traits_baseILj1024EfS2_S2_S2_fjLj128EEEEELb1ELb1ELb1ELb1EEEvNS_9BwdParamsE,(.L_x_14263 - _ZN10layer_norm13ln_bwd_kernelINS_13Kernel_traitsIf13__nv_bfloat16S2_S2_fjLj1024ELj1ELj4ELj1ELj16ENS_18Kernel_traits_baseILj1024EfS2_S2_S2_fjLj128EEEEELb1ELb1ELb1ELb1EEEvNS_9BwdParamsE)
        .other          _ZN10layer_norm13ln_bwd_kernelINS_13Kernel_traitsIf13__nv_bfloat16S2_S2_fjLj1024ELj1ELj4ELj1ELj16ENS_18Kernel_traits_baseILj1024EfS2_S2_S2_fjLj128EEEEELb1ELb1ELb1ELb1EEEvNS_9BwdParamsE,@"STO_CUDA_ENTRY STV_DEFAULT"
_ZN10layer_norm13ln_bwd_kernelINS_13Kernel_traitsIf13__nv_bfloat16S2_S2_fjLj1024ELj1ELj4ELj1ELj16ENS_18Kernel_traits_baseILj1024EfS2_S2_S2_fjLj128EEEEELb1ELb1ELb1ELb1EEEvNS_9BwdParamsE:
.text._ZN10layer_norm13ln_bwd_kernelINS_13Kernel_traitsIf13__nv_bfloat16S2_S2_fjLj1024ELj1ELj4ELj1ELj16ENS_18Kernel_traits_baseILj1024EfS2_S2_S2_fjLj128EEEEELb1ELb1ELb1ELb1EEEvNS_9BwdParamsE:
[----:B------:R-:W0:Y:S01]  /*0000*/  LDC R1, c[0x0][0x28] ;  /* 0x00000a00ff017b82 */ /* 0x000e220000000800 */
[----:B------:R-:W1:Y:S01]  /*0010*/  S2R R0, SR_TID.X ;  /* 0x0000000000007919 */ /* 0x000e620000002100 */
[----:B------:R-:W-:Y:S01]  /*0020*/  ULDC UR4, c[0x0][0x214] ;  /* 0x0000850000047ab9 */ /* 0x000fe20000000800 */
[----:B------:R-:W-:Y:S01]  /*0030*/  ULDC UR10, c[0x0][0x290] ;  /* 0x0000a400000a7ab9 */ /* 0x000fe20000000800 */
[----:B------:R-:W-:Y:S01]  /*0040*/  ULDC.64 UR14, c[0x0][0x298] ;  /* 0x0000a600000e7ab9 */ /* 0x000fe20000000a00 */
[----:B------:R-:W2:Y:S01]  /*0050*/  S2R R3, SR_CTAID.X ;  /* 0x0000000000037919 */ /* 0x000ea20000002500 */
        /* <DEDUP_REMOVED lines=57> */
.L_x_4420:
[----:B------:R-:W-:Y:S01]  /*03f0*/  SHF.L.U32 R0, R0, 0x5, RZ ;  /* 0x0000000500007819 */ /* 0x000fe200000006ff */
[----:B------:R-:W-:Y:S01]  /*0400*/  ULDC.64 UR6, c[0x0][0x260] ;  /* 0x0000980000067ab9 */ /* 0x000fe20000000a00 */
[----:B------:R-:W-:Y:S02]  /*0410*/  ULDC.64 UR8, c[0x0][0x278] ;  /* 0x00009e0000087ab9 */ /* 0x000fe40000000a00 */
[----:B------:R-:W-:-:S04]  /*0420*/  LOP3.LUT R0, R0, 0x3e0, RZ, 0xc0, !PT ;  /* 0x000003e000007812 */ /* 0x000fc800078ec0ff */
[C---:B------:R-:W-:Y:S02]  /*0430*/  IADD3 R4, P0, R0.reuse, UR6, RZ ;  /* 0x0000000600047c10 */ /* 0x040fe4000ff1e0ff */
[----:B------:R-:W-:Y:S02]  /*0440*/  IADD3 R6, P1, R0, UR8, RZ ;  /* 0x0000000800067c10 */ /* 0x000fe4000ff3e0ff */
[----:B------:R-:W-:-:S03]  /*0450*/  IADD3.X R5, RZ, UR7, RZ, P0, !PT ;  /* 0x00000007ff057c10 */ /* 0x000fc600087fe4ff */
[----:B------:R-:W-:Y:S02]  /*0460*/  IMAD.X R7, RZ, RZ, UR9, P1 ;  /* 0x00000009ff077e24 */ /* 0x000fe400088e06ff */
[----:B------:R-:W2:Y:S04]  /*0470*/  LDG.E.128 R24, desc[UR4][R4.64] ;  /* 0x0000000404187981 */ /* 0x000ea8000c1e1d00 */
[----:B------:R-:W3:Y:S04]  /*0480*/  LDG.E.128 R20, desc[UR4][R4.64+0x10] ;  /* 0x0000100404147981 */ /* 0x000ee8000c1e1d00 */
[----:B------:R-:W4:Y:S04]  /*0490*/  LDG.E.128 R16, desc[UR4][R4.64+0x400] ;  /* 0x0004000404107981 */ /* 0x000f28000c1e1d00 */
[----:B------:R-:W4:Y:S04]  /*04a0*/  LDG.E.128 R12, desc[UR4][R4.64+0x410] ;  /* 0x00041004040c7981 */ /* 0x000f28000c1e1d00 */
        /* <DEDUP_REMOVED lines=65> */
[----:B------:R0:W-:Y:S04]  /*08c0*/  STL.64 [R1+0x50], R18 ;  /* 0x0000501201007387 */ /* 0x0001e80000100a00 */
[----:B------:R0:W-:Y:S04]  /*08d0*/  STL.64 [R1+0x38], R12 ;  /* 0x0000380c01007387 */ /* 0x0001e80000100a00 */
[----:B------:R0:W-:Y:S04]  /*08e0*/  STL.64 [R1+0x40], R14 ;  /* 0x0000400e01007387 */ /* 0x0001e80000100a00 */
[----:B------:R0:W-:Y:S04]  /*08f0*/  STL.64 [R1+0x28], R8 ;  /* 0x0000280801007387 */ /* 0x0001e80000100a00 */
[----:B------:R0:W-:Y:S02]  /*0900*/  STL.64 [R1+0x30], R10 ;  /* 0x0000300a01007387 */ /* 0x0001e40000100a00 */
.L_x_4592:
[----:B------:R-:W1:Y:S08]  /*0910*/  LDC.64 R206, c[0x0][0x288] ;  /* 0x0000a200ffce7b82 */ /* 0x000e700000000a00 */
[----:B------:R-:W2:Y:S08]  /*0920*/  LDC.64 R208, c[0x0][0x258] ;  /* 0x00009600ffd07b82 */ /* 0x000eb00000000a00 */
[----:B------:R-:W3:Y:S01]  /*0930*/  LDC R251, c[0x0][0x218] ;  /* 0x00008600fffb7b82 */ /* 0x000ee20000000800 */
[----:B-1----:R-:W-:-:S07]  /*0940*/  IMAD.WIDE R206, R2, 0x4, R206 ;  /* 0x0000000402ce7825 */ /* 0x002fce00078e02ce */
[----:B------:R-:W1:Y:S01]  /*0950*/  LDC.64 R210, c[0x0][0x280] ;  /* 0x0000a000ffd27b82 */ /* 0x000e620000000a00 */
[----:B------:R2:W4:Y:S01]  /*0960*/  LDG.E R239, desc[UR4][R206.64] ;  /* 0x00000004ceef7981 */ /* 0x000522000c1e1900 */
[----:B0-----:R-:W0:Y:S06]  /*0970*/  S2R R212, SR_TID.X ;  /* 0x0000000000d47919 */ /* 0x001e2c0000002100 */
[----:B------:R-:W0:Y:S01]  /*0980*/  LDC.64 R248, c[0x0][0x2c8] ;  /* 0x0000b200fff87b82 */ /* 0x000e220000000a00 */
[----:B--2---:R-:W-:-:S07]  /*0990*/  IMAD.WIDE R206, R2, 0x4, R208 ;  /* 0x0000000402ce7825 */ /* 0x004fce00078e02d0 */
[----:B------:R-:W2:Y:S01]  /*09a0*/  LDC.64 R246, c[0x0][0x250] ;  /* 0x00009400fff67b82 */ /* 0x000ea20000000a00 */
[----:B-----5:R3:W5:Y:S01]  /*09b0*/  LDG.E R244, desc[UR4][R206.64] ;  /* 0x00000004cef47981 */ /* 0x020762000c1e1900 */
[----:B-1----:R-:W-:-:S04]  /*09c0*/  IMAD.WIDE R208, R2, 0x4, R210 ;  /* 0x0000000402d07825 */ /* 0x002fc800078e02d2 */
[----:B---3--:R-:W-:Y:S01]  /*09d0*/  IMAD R206, R2, R251, RZ ;  /* 0x000000fb02ce7224 */ /* 0x008fe200078e02ff */
[----:B------:R1:W5:Y:S04]  /*09e0*/  LDG.E R243, desc[UR4][R208.64] ;  /* 0x00000004d0f37981 */ /* 0x000368000c1e1900 */
[----:B------:R-:W-:-:S04]  /*09f0*/  SHF.R.S32.HI R207, RZ, 0x1f, R206 ;  /* 0x0000001fffcf7819 */ /* 0x000fc800000114ce */
[----:B------:R-:W-:Y:S02]  /*0a00*/  LEA.HI R207, R207, R206, RZ, 0x3 ;  /* 0x000000cecfcf7211 */ /* 0x000fe400078f18ff */
[----:B0-----:R-:W-:-:S04]  /*0a10*/  LOP3.LUT R250, R212, 0x1f, RZ, 0xc0, !PT ;  /* 0x0000001fd4fa7812 */ /* 0x001fc800078ec0ff */
[----:B------:R-:W-:-:S04]  /*0a20*/  LEA.HI.SX32 R242, R207, R250, 0x1d ;  /* 0x000000facff27211 */ /* 0x000fc800078feaff */
[C---:B-1----:R-:W-:Y:S02]  /*0a30*/  IADD3 R208, R242.reuse, 0x20, RZ ;  /* 0x00000020f2d07810 */ /* 0x042fe40007ffe0ff */
[C---:B------:R-:W-:Y:S02]  /*0a40*/  IADD3 R206, R242.reuse, 0x60, RZ ;  /* 0x00000060f2ce7810 */ /* 0x040fe40007ffe0ff */
[----:B------:R-:W-:Y:S01]  /*0a50*/  IADD3 R241, R242, 0x40, RZ ;  /* 0x00000040f2f17810 */ /* 0x000fe20007ffe0ff */
[----:B------:R-:W-:Y:S01]  /*0a60*/  BSSY B0, `(.L_x_4422) ;  /* 0x00001cb000007945 */ /* 0x000fe20003800000 */
[----:B------:R0:W-:Y:S01]  /*0a70*/  STL [R1+0x8], R208 ;  /* 0x000008d001007387 */ /* 0x0001e20000100800 */
[----:B------:R-:W-:-:S03]  /*0a80*/  IMAD.WIDE.U32 R210, R208, 0x10, R248 ;  /* 0x00000010d0d27825 */ /* 0x000fc600078e00f8 */
[----:B------:R1:W-:Y:S01]  /*0a90*/  STL [R1+0xc], R206 ;  /* 0x00000cce01007387 */ /* 0x0003e20000100800 */
[----:B--2---:R-:W-:-:S04]  /*0aa0*/  IMAD.WIDE R246, R2, 0x4, R246 ;  /* 0x0000000402f67825 */ /* 0x004fc800078e02f6 */
[----:B------:R-:W-:-:S04]  /*0ab0*/  IMAD.WIDE.U32 R212, R242, 0x10, R248 ;  /* 0x00000010f2d47825 */ /* 0x000fc800078e00f8 */
[----:B0-----:R-:W-:-:S04]  /*0ac0*/  IMAD.WIDE.U32 R208, R241, 0x10, R248 ;  /* 0x00000010f1d07825 */ /* 0x001fc800078e00f8 */
[----:B-1----:R-:W-:Y:S01]  /*0ad0*/  IMAD.WIDE.U32 R206, R206, 0x10, R248 ;  /* 0x00000010cece7825 */ /* 0x002fe200078e00f8 */
[----:B----4-:R-:W-:-:S13]  /*0ae0*/  ISETP.GT.AND P2, PT, R239, RZ, PT ;  /* 0x000000ffef00720c */ /* 0x010fda0003f44270 */
[----:B------:R-:W-:Y:S05]  /*0af0*/  @P2 BRA `(.L_x_4423) ;  /* 0x0000000000742947 */ /* 0x000fea0003800000 */
[----:B------:R-:W-:Y:S01]  /*0b00*/  IMAD.U32 R240, RZ, RZ, UR16 ;  /* 0x00000010fff07e24 */ /* 0x000fe2000f8e00ff */
[----:B------:R-:W-:Y:S01]  /*0b10*/  MOV R239, UR17 ;  /* 0x0000001100ef7c02 */ /* 0x000fe20008000f00 */
[----:B------:R-:W0:Y:S01]  /*0b20*/  LDC.64 R246, c[0x0][0x240] ;  /* 0x00009000fff67b82 */ /* 0x000e220000000a00 */
[----:B-----5:R-:W-:Y:S02]  /*0b30*/  ISETP.GE.AND P3, PT, R243, 0x1, PT ;  /* 0x00000001f300780c */ /* 0x020fe40003f66270 */
[----:B------:R-:W-:-:S04]  /*0b40*/  ISETP.NE.U32.AND P0, PT, R240, RZ, PT ;  /* 0x000000fff000720c */ /* 0x000fc80003f05070 */
[----:B------:R-:W-:-:S13]  /*0b50*/  ISETP.NE.AND.EX P0, PT, R239, RZ, PT, P0 ;  /* 0x000000ffef00720c */ /* 0x000fda0003f05300 */
[----:B------:R1:W5:Y:S04]  /*0b60*/  @P0 LDG.E.128 R32, desc[UR4][R210.64] ;  /* 0x00000004d2200981 */ /* 0x000368000c1e1d00 */
[----:B------:R2:W5:Y:S04]  /*0b70*/  @P0 LDG.E.128 R28, desc[UR4][R208.64] ;  /* 0x00000004d01c0981 */ /* 0x000568000c1e1d00 */
[----:B------:R3:W5:Y:S01]  /*0b80*/  @P0 LDG.E.128 R36, desc[UR4][R212.64] ;  /* 0x00000004d4240981 */ /* 0x000762000c1e1d00 */
[----:B-1----:R-:W-:-:S03]  /*0b90*/  @P3 IADD3 R210, R243, -0x1, RZ ;  /* 0xfffffffff3d23810 */ /* 0x002fc60007ffe0ff */
[----:B------:R0:W5:Y:S02]  /*0ba0*/  @P0 LDG.E.128 R24, desc[UR4][R206.64] ;  /* 0x00000004ce180981 */ /* 0x000164000c1e1d00 */
[----:B------:R-:W-:-:S05]  /*0bb0*/  @P3 IMAD R210, R210, R251, RZ ;  /* 0x000000fbd2d23224 */ /* 0x000fca00078e02ff */
[----:B------:R-:W-:-:S04]  /*0bc0*/  @P3 SHF.R.S32.HI R211, RZ, 0x1f, R210 ;  /* 0x0000001fffd33819 */ /* 0x000fc800000114d2 */
[----:B------:R-:W-:Y:S01]  /*0bd0*/  @P3 LEA.HI R211, R211, R210, RZ, 0x3 ;  /* 0x000000d2d3d33211 */ /* 0x000fe200078f18ff */
[----:B------:R-:W-:-:S06]  /*0be0*/  HFMA2.MMA R210, -RZ, RZ, 0, 0 ;  /* 0x00000000ffd27435 */ /* 0x000fcc00000001ff */
[----:B------:R-:W-:-:S04]  /*0bf0*/  @P3 LEA.HI.SX32 R210, R211, R250, 0x1d ;  /* 0x000000fad3d23211 */ /* 0x000fc800078feaff */
[C---:B--2---:R-:W-:Y:S01]  /*0c00*/  IADD3 R208, R210.reuse, 0x40, RZ ;  /* 0x00000040d2d07810 */ /* 0x044fe20007ffe0ff */
[C---:B------:R-:W-:Y:S01]  /*0c10*/  VIADD R211, R210.reuse, 0x20 ;  /* 0x00000020d2d37836 */ /* 0x040fe20000000000 */
[C---:B---3--:R-:W-:Y:S01]  /*0c20*/  IADD3 R212, R210.reuse, 0x60, RZ ;  /* 0x00000060d2d47810 */ /* 0x048fe20007ffe0ff */
[----:B0-----:R-:W-:-:S04]  /*0c30*/  IMAD.WIDE.U32 R206, R210, 0x8, R246 ;  /* 0x00000008d2ce7825 */ /* 0x001fc800078e00f6 */
[----:B------:R-:W-:-:S04]  /*0c40*/  IMAD.WIDE.U32 R210, R211, 0x8, R246 ;  /* 0x00000008d3d27825 */ /* 0x000fc800078e00f6 */
[--C-:B------:R-:W-:Y:S02]  /*0c50*/  IMAD.WIDE.U32 R208, R208, 0x8, R246.reuse ;  /* 0x00000008d0d07825 */ /* 0x100fe400078e00f6 */
[----:B------:R-:W5:Y:S02]  /*0c60*/  LDG.E.64 R210, desc[UR4][R210.64] ;  /* 0x00000004d2d27981 */ /* 0x000f64000c1e1b00 */
[----:B------:R-:W-:Y:S02]  /*0c70*/  IMAD.WIDE.U32 R246, R212, 0x8, R246 ;  /* 0x00000008d4f67825 */ /* 0x000fe400078e00f6 */
[----:B------:R0:W5:Y:S04]  /*0c80*/  LDG.E.64 R212, desc[UR4][R206.64] ;  /* 0x00000004ced47981 */ /* 0x000168000c1e1b00 */
[----:B------:R-:W5:Y:S04]  /*0c90*/  LDG.E.64 R208, desc[UR4][R208.64] ;  /* 0x00000004d0d07981 */ /* 0x000f68000c1e1b00 */
[----:B------:R0:W5:Y:S01]  /*0ca0*/  LDG.E.64 R206, desc[UR4][R246.64] ;  /* 0x00000004f6ce7981 */ /* 0x000162000c1e1b00 */
[----:B------:R-:W-:Y:S01]  /*0cb0*/  CS2R R250, SRZ ;  /* 0x0000000000fa7805 */ /* 0x000fe2000001ff00 */
[----:B------:R-:W-:Y:S06]  /*0cc0*/  BRA `(.L_x_4424) ;  /* 0x0000001800907947 */ /* 0x000fec0003800000 */
.L_x_4423:
[----:B------:R-:W2:Y:S01]  /*0cd0*/  LDL R234, [R1+0x8] ;  /* 0x0000080001ea7983 */ /* 0x000ea20000100800 */
[----:B------:R-:W0:Y:S03]  /*0ce0*/  LDC R249, c[0x0][0x218] ;  /* 0x00008600fff97b82 */ /* 0x000e260000000800 */
[----:B------:R-:W3:Y:S01]  /*0cf0*/  LDL R235, [R1+0xc] ;  /* 0x00000c0001eb7983 */ /* 0x000ee20000100800 */
[----:B------:R-:W-:Y:S01]  /*0d00*/  IADD3 R239, R239, -0x1, RZ ;  /* 0xffffffffefef7810 */ /* 0x000fe20007ffe0ff */
[----:B------:R-:W1:Y:S03]  /*0d10*/  S2R R248, SR_TID.X ;  /* 0x0000000000f87919 */ /* 0x000e660000002100 */
[----:B------:R-:W4:Y:S08]  /*0d20*/  LDC.64 R8, c[0x0][0x238] ;  /* 0x00008e00ff087b82 */ /* 0x000f300000000a00 */
[----:B------:R-:W2:Y:S01]  /*0d30*/  LDC.64 R20, c[0x0][0x2b8] ;  /* 0x0000ae00ff147b82 */ /* 0x000ea20000000a00 */
[----:B-----5:R-:W-:Y:S01]  /*0d40*/  ISETP.GE.AND P3, PT, R243, 0x1, PT ;  /* 0x00000001f300780c */ /* 0x020fe20003f66270 */
[----:B------:R-:W-:Y:S01]  /*0d50*/  IMAD.MOV.U32 R220, RZ, RZ, RZ ;  /* 0x000000ffffdc7224 */ /* 0x000fe200078e00ff */
[----:B------:R-:W-:Y:S01]  /*0d60*/  MOV R240, UR16 ;  /* 0x0000001000f07c02 */ /* 0x000fe20008000f00 */
[----:B------:R3:W-:Y:S01]  /*0d70*/  STL [R1+0x84], R42 ;  /* 0x0000842a01007387 */ /* 0x0007e20000100800 */
[----:B0-----:R-:W-:-:S03]  /*0d80*/  IMAD R239, R239, R249, RZ ;  /* 0x000000f9efef7224 */ /* 0x001fc600078e02ff */
[----:B------:R-:W0:Y:S01]  /*0d90*/  LDC.64 R228, c[0x0][0x240] ;  /* 0x00009000ffe47b82 */ /* 0x000e220000000a00 */
[----:B----4-:R-:W-:Y:S01]  /*0da0*/  IMAD.WIDE.U32 R200, R242, 0x10, R8 ;  /* 0x00000010f2c87825 */ /* 0x010fe200078e0008 */
[----:B------:R-:W-:-:S06]  /*0db0*/  SHF.R.S32.HI R0, RZ, 0x1f, R239 ;  /* 0x0000001fff007819 */ /* 0x000fcc00000114ef */
[----:B------:R-:W4:Y:S01]  /*0dc0*/  LDC.U8 R231, c[0x0][0x2a0] ;  /* 0x0000a800ffe77b82 */ /* 0x000f220000000000 */
[----:B-1----:R-:W-:Y:S01]  /*0dd0*/  LOP3.LUT R248, R248, 0x1f, RZ, 0xc0, !PT ;  /* 0x0000001ff8f87812 */ /* 0x002fe200078ec0ff */
[----:B------:R-:W4:Y:S01]  /*0de0*/  LDG.E.128 R200, desc[UR4][R200.64] ;  /* 0x00000004c8c87981 */ /* 0x000f22000c1e1d00 */
[----:B------:R-:W-:Y:S01]  /*0df0*/  LEA.HI R0, R0, R239, RZ, 0x3 ;  /* 0x000000ef00007211 */ /* 0x000fe200078f18ff */
[----:B------:R-:W-:-:S04]  /*0e00*/  IMAD.WIDE.U32 R4, R241, 0x10, R8 ;  /* 0x00000010f1047825 */ /* 0x000fc800078e0008 */
[----:B--2---:R-:W-:Y:S01]  /*0e10*/  IMAD.WIDE.U32 R196, R234, 0x10, R8 ;  /* 0x00000010eac47825 */ /* 0x004fe200078e0008 */
[----:B------:R-:W-:Y:S01]  /*0e20*/  LEA.HI.SX32 R3, R0, R248, 0x1d ;  /* 0x000000f800037211 */ /* 0x000fe200078feaff */
[----:B------:R-:W2:Y:S04]  /*0e30*/  LDG.E.128 R4, desc[UR4][R4.64] ;  /* 0x0000000404047981 */ /* 0x000ea8000c1e1d00 */
[----:B------:R-:W2:Y:S01]  /*0e40*/  LDG.E.128 R196, desc[UR4][R196.64] ;  /* 0x00000004c4c47981 */ /* 0x000ea2000c1e1d00 */
[----:B------:R-:W-:-:S03]  /*0e50*/  IMAD.WIDE.U32 R192, R3, 0x10, R20 ;  /* 0x0000001003c07825 */ /* 0x000fc600078e0014 */
[----:B------:R-:W2:Y:S04]  /*0e60*/  LDG.E R0, desc[UR4][R246.64] ;  /* 0x00000004f6007981 */ /* 0x000ea8000c1e1900 */
[----:B------:R-:W2:Y:S01]  /*0e70*/  LDG.E.128 R192, desc[UR4][R192.64] ;  /* 0x00000004c0c07981 */ /* 0x000ea2000c1e1d00 */
[----:B---3--:R-:W-:Y:S01]  /*0e80*/  IMAD.WIDE.U32 R8, R235, 0x10, R8 ;  /* 0x00000010eb087825 */ /* 0x008fe200078e0008 */
[----:B------:R-:W-:Y:S02]  /*0e90*/  ISETP.NE.U32.AND P0, PT, R240, RZ, PT ;  /* 0x000000fff000720c */ /* 0x000fe40003f05070 */
[----:B------:R-:W-:Y:S01]  /*0ea0*/  STL [R1+0x80], R41 ;  /* 0x0000802901007387 */ /* 0x000fe20000100800 */
[----:B------:R-:W-:-:S03]  /*0eb0*/  VIADD R13, R3, 0x20 ;  /* 0x00000020030d7836 */ /* 0x000fc60000000000 */
[----:B------:R-:W3:Y:S01]  /*0ec0*/  LDG.E.128 R8, desc[UR4][R8.64] ;  /* 0x0000000408087981 */ /* 0x000ee2000c1e1d00 */
[--C-:B------:R-:W-:Y:S01]  /*0ed0*/  IMAD.WIDE.U32 R12, R13, 0x10, R20.reuse ;  /* 0x000000100d0c7825 */ /* 0x100fe200078e0014 */
[C---:B------:R-:W-:Y:S02]  /*0ee0*/  IADD3 R17, R3.reuse, 0x40, RZ ;  /* 0x0000004003117810 */ /* 0x040fe40007ffe0ff */
[----:B------:R-:W-:Y:S01]  /*0ef0*/  MOV R239, UR17 ;  /* 0x0000001100ef7c02 */ /* 0x000fe20008000f00 */
[----:B------:R1:W-:Y:S04]  /*0f00*/  STL [R1+0x7c], R40 ;  /* 0x00007c2801007387 */ /* 0x0003e80000100800 */
[----:B------:R-:W3:Y:S01]  /*0f10*/  LDG.E.128 R12, desc[UR4][R12.64] ;  /* 0x000000040c0c7981 */ /* 0x000ee2000c1e1d00 */
[----:B------:R-:W-:Y:S01]  /*0f20*/  IADD3 R3, R3, 0x60, RZ ;  /* 0x0000006003037810 */ /* 0x000fe20007ffe0ff */
[--C-:B------:R-:W-:Y:S01]  /*0f30*/  IMAD.WIDE.U32 R16, R17, 0x10, R20.reuse ;  /* 0x0000001011107825 */ /* 0x100fe200078e0014 */
[----:B------:R-:W-:Y:S01]  /*0f40*/  ISETP.NE.AND.EX P0, PT, R239, RZ, PT, P0 ;  /* 0x000000ffef00720c */ /* 0x000fe20003f05300 */
[----:B------:R1:W-:Y:S02]  /*0f50*/  STL [R1+0x78], R2 ;  /* 0x0000780201007387 */ /* 0x0003e40000100800 */
[----:B------:R-:W-:Y:S01]  /*0f60*/  IMAD.WIDE.U32 R20, R3, 0x10, R20 ;  /* 0x0000001003147825 */ /* 0x000fe200078e0014 */
[----:B------:R-:W-:Y:S01]  /*0f70*/  @P3 IADD3 R3, R243, -0x1, RZ ;  /* 0xfffffffff3033810 */ /* 0x000fe20007ffe0ff */
[----:B------:R-:W3:Y:S04]  /*0f80*/  LDG.E.128 R16, desc[UR4][R16.64] ;  /* 0x0000000410107981 */ /* 0x000ee8000c1e1d00 */
[----:B------:R-:W-:Y:S01]  /*0f90*/  @P3 IMAD R3, R3, R249, RZ ;  /* 0x000000f903033224 */ /* 0x000fe200078e02ff */
[----:B------:R-:W1:Y:S04]  /*0fa0*/  LDG.E.128 R20, desc[UR4][R20.64] ;  /* 0x0000000414147981 */ /* 0x000e68000c1e1d00 */
[----:B------:R-:W-:Y:S01]  /*0fb0*/  @P3 SHF.R.S32.HI R204, RZ, 0x1f, R3 ;  /* 0x0000001fffcc3819 */ /* 0x000fe20000011403 */
[----:B------:R-:W5:Y:S03]  /*0fc0*/  @P0 LDG.E.128 R36, desc[UR4][R212.64] ;  /* 0x00000004d4240981 */ /* 0x000f66000c1e1d00 */
[----:B------:R-:W-:Y:S01]  /*0fd0*/  @P3 LEA.HI R204, R204, R3, RZ, 0x3 ;  /* 0x00000003cccc3211 */ /* 0x000fe200078f18ff */
[----:B------:R-:W5:Y:S03]  /*0fe0*/  @P0 LDG.E.128 R32, desc[UR4][R210.64] ;  /* 0x00000004d2200981 */ /* 0x000f66000c1e1d00 */
[----:B------:R-:W-:Y:S01]  /*0ff0*/  @P3 LEA.HI.SX32 R220, R204, R248, 0x1d ;  /* 0x000000f8ccdc3211 */ /* 0x000fe200078feaff */
[----:B------:R-:W5:Y:S01]  /*1000*/  @P0 LDG.E.128 R28, desc[UR4][R208.64] ;  /* 0x00000004d01c0981 */ /* 0x000f62000c1e1d00 */
[C---:B----4-:R-:W-:Y:S01]  /*1010*/  PRMT R214, R203.reuse, 0x7632, R214 ;  /* 0x00007632cbd67816 */ /* 0x050fe200000000d6 */
[----:B------:R-:W-:-:S02]  /*1020*/  IMAD.U32 R216, R203, 0x10000, RZ ;  /* 0x00010000cbd87824 */ /* 0x000fc400078e00ff */
[----:B------:R-:W5:Y:S01]  /*1030*/  @P0 LDG.E.128 R24, desc[UR4][R206.64] ;  /* 0x00000004ce180981 */ /* 0x000f62000c1e1d00 */
[----:B------:R-:W-:Y:S02]  /*1040*/  ISETP.NE.AND P0, PT, R231, RZ, PT ;  /* 0x000000ffe700720c */ /* 0x000fe40003f05270 */
[C---:B------:R-:W-:Y:S02]  /*1050*/  PRMT R3, R200.reuse, 0x7632, R3 ;  /* 0x00007632c8037816 */ /* 0x040fe40000000003 */
[----:B------:R-:W-:Y:S02]  /*1060*/  SHF.L.U32 R217, R200, 0x10, RZ ;  /* 0x00000010c8d97819 */ /* 0x000fe400000006ff */
[C---:B------:R-:W-:Y:S02]  /*1070*/  PRMT R204, R201.reuse, 0x7632, R204 ;  /* 0x00007632c9cc7816 */ /* 0x040fe400000000cc */
[----:B------:R-:W-:Y:S02]  /*1080*/  SHF.L.U32 R218, R201, 0x10, RZ ;  /* 0x00000010c9da7819 */ /* 0x000fe400000006ff */
[----:B------:R-:W-:-:S02]  /*1090*/  PRMT R205, R202, 0x7632, R205 ;  /* 0x00007632cacd7816 */ /* 0x000fc400000000cd */
[----:B------:R-:W-:Y:S02]  /*10a0*/  SHF.L.U32 R215, R202, 0x10, RZ ;  /* 0x00000010cad77819 */ /* 0x000fe400000006ff */
[C---:B--2---:R-:W-:Y:S02]  /*10b0*/  PRMT R219, R198.reuse, 0x7632, R219 ;  /* 0x00007632c6db7816 */ /* 0x044fe400000000db */
[----:B------:R-:W-:Y:S02]  /*10c0*/  SHF.L.U32 R225, R198, 0x10, RZ ;  /* 0x00000010c6e17819 */ /* 0x000fe400000006ff */
[----:B------:R-:W-:Y:S02]  /*10d0*/  IADD3 R198, R220, 0x20, RZ ;  /* 0x00000020dcc67810 */ /* 0x000fe40007ffe0ff */
[C---:B------:R-:W-:Y:S02]  /*10e0*/  PRMT R222, R199.reuse, 0x7632, R222 ;  /* 0x00007632c7de7816 */ /* 0x040fe400000000de */
[----:B------:R-:W-:Y:S01]  /*10f0*/  SHF.L.U32 R226, R199, 0x10, RZ ;  /* 0x00000010c7e27819 */ /* 0x000fe200000006ff */
[----:B0-----:R-:W-:Y:S01]  /*1100*/  IMAD.WIDE.U32 R198, R198, 0x8, R228 ;  /* 0x00000008c6c67825 */ /* 0x001fe200078e00e4 */
[----:B------:R-:W-:-:S03]  /*1110*/  PRMT R236, R195, 0x7632, R236 ;  /* 0x00007632c3ec7816 */ /* 0x000fc600000000ec */
[----:B------:R-:W-:Y:S01]  /*1120*/  IMAD.U32 R203, R195, 0x10000, RZ ;  /* 0x00010000c3cb7824 */ /* 0x000fe200078e00ff */
[----:B------:R0:W5:Y:S01]  /*1130*/  LDG.E.64 R210, desc[UR4][R198.64] ;  /* 0x00000004c6d27981 */ /* 0x000162000c1e1b00 */
[----:B------:R-:W-:Y:S01]  /*1140*/  VIADD R195, R220, 0x40 ;  /* 0x00000040dcc37836 */ /* 0x000fe20000000000 */
[C---:B------:R-:W-:Y:S02]  /*1150*/  PRMT R237, R192.reuse, 0x7632, R237 ;  /* 0x00007632c0ed7816 */ /* 0x040fe400000000ed */
[----:B------:R-:W-:Y:S02]  /*1160*/  SHF.L.U32 R200, R192, 0x10, RZ ;  /* 0x00000010c0c87819 */ /* 0x000fe400000006ff */
[C---:B------:R-:W-:Y:S02]  /*1170*/  PRMT R42, R193.reuse, 0x7632, R42 ;  /* 0x00007632c12a7816 */ /* 0x040fe4000000002a */
[----:B------:R-:W-:Y:S02]  /*1180*/  SHF.L.U32 R201, R193, 0x10, RZ ;  /* 0x00000010c1c97819 */ /* 0x000fe400000006ff */
[----:B------:R-:W-:-:S02]  /*1190*/  PRMT R238, R194, 0x7632, R238 ;  /* 0x00007632c2ee7816 */ /* 0x000fc400000000ee */
[----:B------:R-:W-:Y:S02]  /*11a0*/  SHF.L.U32 R202, R194, 0x10, RZ ;  /* 0x00000010c2ca7819 */ /* 0x000fe400000006ff */
[----:B0-----:R-:W-:Y:S02]  /*11b0*/  FSEL R199, R0, RZ, !P0 ;  /* 0x000000ff00c77208 */ /* 0x001fe40004000000 */
[C---:B------:R-:W-:Y:S02]  /*11c0*/  PRMT R192, R196.reuse, 0x7632, R192 ;  /* 0x00007632c4c07816 */ /* 0x040fe400000000c0 */
[----:B------:R-:W-:Y:S02]  /*11d0*/  SHF.L.U32 R223, R196, 0x10, RZ ;  /* 0x00000010c4df7819 */ /* 0x000fe400000006ff */
[C---:B------:R-:W-:Y:S02]  /*11e0*/  PRMT R193, R197.reuse, 0x7632, R193 ;  /* 0x00007632c5c17816 */ /* 0x040fe400000000c1 */
[----:B------:R-:W-:Y:S01]  /*11f0*/  SHF.L.U32 R224, R197, 0x10, RZ ;  /* 0x00000010c5e07819 */ /* 0x000fe200000006ff */
[----:B------:R-:W-:Y:S01]  /*1200*/  IMAD.WIDE.U32 R196, R195, 0x8, R228 ;  /* 0x00000008c3c47825 */ /* 0x000fe200078e00e4 */
[----:B------:R-:W-:-:S02]  /*1210*/  IADD3 R194, R220, 0x60, RZ ;  /* 0x00000060dcc27810 */ /* 0x000fc40007ffe0ff */
[----:B------:R-:W-:Y:S01]  /*1220*/  PRMT R227, R4, 0x7632, R227 ;  /* 0x0000763204e37816 */ /* 0x000fe200000000e3 */
[----:B------:R-:W-:-:S04]  /*1230*/  IMAD.WIDE.U32 R220, R220, 0x8, R228 ;  /* 0x00000008dcdc7825 */ /* 0x000fc800078e00e4 */
[----:B------:R-:W-:Y:S01]  /*1240*/  FADD.FTZ R245, -R199, R218 ;  /* 0x000000dac7f57221 */ /* 0x000fe20000010100 */
[----:B------:R0:W5:Y:S01]  /*1250*/  LDG.E.64 R208, desc[UR4][R196.64] ;  /* 0x00000004c4d07981 */ /* 0x000162000c1e1b00 */
[----:B------:R-:W-:Y:S01]  /*1260*/  SHF.L.U32 R218, R227, 0x10, RZ ;  /* 0x00000010e3da7819 */ /* 0x000fe200000006ff */
[----:B------:R-:W-:Y:S02]  /*1270*/  IMAD.U32 R233, R6, 0x10000, RZ ;  /* 0x0001000006e97824 */ /* 0x000fe400078e00ff */
[----:B------:R-:W-:Y:S01]  /*1280*/  FADD.FTZ R0, -R199, R217 ;  /* 0x000000d9c7007221 */ /* 0x000fe20000010100 */
[----:B------:R-:W-:Y:S01]  /*1290*/  IMAD.WIDE.U32 R194, R194, 0x8, R228 ;  /* 0x00000008c2c27825 */ /* 0x000fe200078e00e4 */
[----:B------:R-:W-:Y:S01]  /*12a0*/  PRMT R228, R5, 0x7632, R228 ;  /* 0x0000763205e47816 */ /* 0x000fe200000000e4 */
[----:B------:R2:W5:Y:S02]  /*12b0*/  LDG.E.64 R212, desc[UR4][R220.64] ;  /* 0x00000004dcd47981 */ /* 0x000564000c1e1b00 */
[----:B------:R-:W-:Y:S01]  /*12c0*/  IMAD.U32 R192, R192, 0x10000, RZ ;  /* 0x00010000c0c07824 */ /* 0x000fe200078e00ff */
[----:B------:R-:W-:Y:S01]  /*12d0*/  SHF.L.U32 R217, R3, 0x10, RZ ;  /* 0x0000001003d97819 */ /* 0x000fe200000006ff */
[C---:B---3--:R-:W-:Y:S01]  /*12e0*/  IMAD.U32 R235, R11.reuse, 0x10000, RZ ;  /* 0x000100000beb7824 */ /* 0x048fe200078e00ff */
[----:B0-----:R-:W-:Y:S01]  /*12f0*/  PRMT R197, R11, 0x7632, R197 ;  /* 0x000076320bc57816 */ /* 0x001fe200000000c5 */
[----:B------:R-:W-:Y:S01]  /*1300*/  IMAD.MOV.U32 R227, RZ, RZ, R238 ;  /* 0x000000ffffe37224 */ /* 0x000fe200078e00ee */
[----:B------:R-:W-:Y:S01]  /*1310*/  SHF.L.U32 R234, R10, 0x10, RZ ;  /* 0x000000100aea7819 */ /* 0x000fe200000006ff */
[C---:B------:R-:W-:Y:S01]  /*1320*/  FADD.FTZ R3, -R199.reuse, R215 ;  /* 0x000000d7c7037221 */ /* 0x040fe20000010100 */
[----:B------:R-:W-:Y:S01]  /*1330*/  FADD.FTZ R11, -R199, R233 ;  /* 0x000000e9c70b7221 */ /* 0x000fe20000010100 */
[----:B--2---:R-:W-:Y:S01]  /*1340*/  SHF.L.U32 R221, R9, 0x10, RZ ;  /* 0x0000001009dd7819 */ /* 0x004fe200000006ff */
[----:B------:R-:W-:Y:S01]  /*1350*/  FADD.FTZ R233, -R199, R192 ;  /* 0x000000c0c7e97221 */ /* 0x000fe20000010100 */
[----:B------:R-:W-:Y:S01]  /*1360*/  SHF.L.U32 R215, R219, 0x10, RZ ;  /* 0x00000010dbd77819 */ /* 0x000fe200000006ff */
[----:B------:R-:W-:Y:S01]  /*1370*/  FADD.FTZ R192, -R199, R218 ;  /* 0x000000dac7c07221 */ /* 0x000fe20000010100 */
[----:B------:R-:W-:Y:S01]  /*1380*/  SHF.L.U32 R219, R228, 0x10, RZ ;  /* 0x00000010e4db7819 */ /* 0x000fe200000006ff */
[----:B------:R0:W5:Y:S01]  /*1390*/  LDG.E.64 R206, desc[UR4][R194.64] ;  /* 0x00000004c2ce7981 */ /* 0x000162000c1e1b00 */
[----:B------:R-:W-:Y:S01]  /*13a0*/  PRMT R228, R15, 0x7632, R228 ;  /* 0x000076320fe47816 */ /* 0x000fe200000000e4 */
[----:B------:R-:W-:Y:S01]  /*13b0*/  FADD.FTZ R248, -R199, R221 ;  /* 0x000000ddc7f87221 */ /* 0x000fe20000010100 */
[----:B------:R-:W-:Y:S01]  /*13c0*/  SHF.L.U32 R218, R15, 0x10, RZ ;  /* 0x000000100fda7819 */ /* 0x000fe200000006ff */
[C---:B------:R-:W-:Y:S01]  /*13d0*/  FADD.FTZ R247, -R199.reuse, R234 ;  /* 0x000000eac7f77221 */ /* 0x040fe20000010100 */
[----:B------:R-:W-:Y:S01]  /*13e0*/  MOV R15, R227 ;  /* 0x000000e3000f7202 */ /* 0x000fe20000000f00 */
[----:B------:R-:W-:Y:S01]  /*13f0*/  FADD.FTZ R238, -R199, R217 ;  /* 0x000000d9c7ee7221 */ /* 0x000fe20000010100 */
[----:B------:R-:W-:-:S02]  /*1400*/  SHF.L.U32 R220, R8, 0x10, RZ ;  /* 0x0000001008dc7819 */ /* 0x000fc400000006ff */
[----:B0-----:R-:W-:Y:S01]  /*1410*/  PRMT R194, R8, 0x7632, R194 ;  /* 0x0000763208c27816 */ /* 0x001fe200000000c2 */
[--C-:B------:R-:W-:Y:S01]  /*1420*/  FADD.FTZ R8, -R199, R226.reuse ;  /* 0x000000e2c7087221 */ /* 0x100fe20000010100 */
[C---:B------:R-:W-:Y:S02]  /*1430*/  PRMT R226, R14.reuse, 0x7632, R226 ;  /* 0x000076320ee27816 */ /* 0x040fe400000000e2 */
[----:B------:R-:W-:Y:S01]  /*1440*/  SHF.L.U32 R217, R14, 0x10, RZ ;  /* 0x000000100ed97819 */ /* 0x000fe200000006ff */
[C---:B------:R-:W-:Y:S01]  /*1450*/  FMUL.FTZ R14, R244.reuse, R248 ;  /* 0x000000f8f40e7220 */ /* 0x040fe20000410000 */
[----:B------:R-:W-:Y:S02]  /*1460*/  IMAD.MOV.U32 R248, RZ, RZ, R15 ;  /* 0x000000fffff87224 */ /* 0x000fe400078e000f */
[----:B------:R-:W-:Y:S02]  /*1470*/  FMUL.FTZ R15, R244, R247 ;  /* 0x000000f7f40f7220 */ /* 0x000fe40000410000 */
[----:B------:R-:W2:Y:S01]  /*1480*/  LDL R247, [R1+0x70] ;  /* 0x0000700001f77983 */ /* 0x000ea20000100800 */
[----:B------:R-:W-:-:S02]  /*1490*/  SHF.L.U32 R198, R7, 0x10, RZ ;  /* 0x0000001007c67819 */ /* 0x000fc400000006ff */
[----:B------:R-:W-:Y:S02]  /*14a0*/  SHF.L.U32 R232, R5, 0x10, RZ ;  /* 0x0000001005e87819 */ /* 0x000fe400000006ff */
[----:B------:R-:W-:Y:S02]  /*14b0*/  PRMT R230, R7, 0x7632, R230 ;  /* 0x0000763207e67816 */ /* 0x000fe400000000e6 */
[----:B------:R-:W-:Y:S01]  /*14c0*/  SHF.L.U32 R231, R4, 0x10, RZ ;  /* 0x0000001004e77819 */ /* 0x000fe200000006ff */
[----:B------:R-:W-:Y:S01]  /*14d0*/  FADD.FTZ R4, -R199, R216 ;  /* 0x000000d8c7047221 */ /* 0x000fe20000010100 */
[----:B------:R-:W-:Y:S02]  /*14e0*/  PRMT R229, R6, 0x7632, R229 ;  /* 0x0000763206e57816 */ /* 0x000fe400000000e5 */
[----:B------:R-:W-:Y:S02]  /*14f0*/  PRMT R195, R9, 0x7632, R195 ;  /* 0x0000763209c37816 */ /* 0x000fe400000000c3 */
[----:B------:R-:W-:Y:S01]  /*1500*/  PRMT R196, R10, 0x7632, R196 ;  /* 0x000076320ac47816 */ /* 0x000fe200000000c4 */
[C---:B------:R-:W-:Y:S01]  /*1510*/  FADD.FTZ R250, -R199.reuse, R198 ;  /* 0x000000c6c7fa7221 */ /* 0x040fe20000010100 */
[----:B------:R-:W-:Y:S01]  /*1520*/  SHF.L.U32 R204, R204, 0x10, RZ ;  /* 0x00000010cccc7819 */ /* 0x000fe200000006ff */
[----:B------:R-:W-:Y:S01]  /*1530*/  FADD.FTZ R5, -R199, R223 ;  /* 0x000000dfc7057221 */ /* 0x000fe20000010100 */
[----:B------:R-:W-:-:S02]  /*1540*/  SHF.L.U32 R214, R214, 0x10, RZ ;  /* 0x00000010d6d67819 */ /* 0x000fc400000006ff */
[----:B------:R-:W-:Y:S01]  /*1550*/  SHF.L.U32 R216, R222, 0x10, RZ ;  /* 0x00000010ded87819 */ /* 0x000fe200000006ff */
[----:B------:R-:W-:Y:S01]  /*1560*/  FADD.FTZ R6, -R199, R224 ;  /* 0x000000e0c7067221 */ /* 0x000fe20000010100 */
[----:B------:R-:W-:Y:S01]  /*1570*/  SHF.L.U32 R205, R205, 0x10, RZ ;  /* 0x00000010cdcd7819 */ /* 0x000fe200000006ff */
[----:B------:R-:W-:Y:S01]  /*1580*/  FADD.FTZ R10, -R199, R232 ;  /* 0x000000e8c70a7221 */ /* 0x000fe20000010100 */
[----:B------:R-:W-:Y:S01]  /*1590*/  SHF.L.U32 R193, R193, 0x10, RZ ;  /* 0x00000010c1c17819 */ /* 0x000fe200000006ff */
[----:B------:R-:W-:Y:S01]  /*15a0*/  FADD.FTZ R249, -R199, R220 ;  /* 0x000000dcc7f97221 */ /* 0x000fe20000010100 */
[----:B------:R-:W-:Y:S01]  /*15b0*/  SHF.L.U32 R198, R230, 0x10, RZ ;  /* 0x00000010e6c67819 */ /* 0x000fe200000006ff */
[----:B------:R-:W-:Y:S01]  /*15c0*/  IMAD.U32 R220, R194, 0x10000, RZ ;  /* 0x00010000c2dc7824 */ /* 0x000fe200078e00ff */
[----:B------:R-:W-:Y:S02]  /*15d0*/  SHF.L.U32 R222, R229, 0x10, RZ ;  /* 0x00000010e5de7819 */ /* 0x000fe400000006ff */
[----:B------:R-:W-:-:S02]  /*15e0*/  SHF.L.U32 R221, R195, 0x10, RZ ;  /* 0x00000010c3dd7819 */ /* 0x000fc400000006ff */
[----:B------:R-:W-:Y:S02]  /*15f0*/  SHF.L.U32 R223, R196, 0x10, RZ ;  /* 0x00000010c4df7819 */ /* 0x000fe400000006ff */
[----:B------:R-:W-:Y:S01]  /*1600*/  MOV R232, R236 ;  /* 0x000000ec00e87202 */ /* 0x000fe20000000f00 */
        /* <DEDUP_REMOVED lines=11> */
[C---:B------:R-:W-:Y:S01]  /*16c0*/  FADD.FTZ R9, -R199.reuse, R231 ;  /* 0x000000e7c7097221 */ /* 0x040fe20000010100 */
[C---:B------:R-:W-:Y:S01]  /*16d0*/  FADD.FTZ R205, -R199.reuse, R215 ;  /* 0x000000d7c7cd7221 */ /* 0x040fe20000010100 */
[C---:B------:R-:W-:Y:S01]  /*16e0*/  FADD.FTZ R193, -R199.reuse, R219 ;  /* 0x000000dbc7c17221 */ /* 0x040fe20000010100 */
[C---:B------:R-:W-:Y:S01]  /*16f0*/  FADD.FTZ R194, -R199.reuse, R222 ;  /* 0x000000dec7c27221 */ /* 0x040fe20000010100 */
[C---:B------:R-:W-:Y:S01]  /*1700*/  FADD.FTZ R196, -R199.reuse, R220 ;  /* 0x000000dcc7c47221 */ /* 0x040fe20000010100 */
[C---:B------:R-:W-:Y:S01]  /*1710*/  FADD.FTZ R197, -R199.reuse, R221 ;  /* 0x000000ddc7c57221 */ /* 0x040fe20000010100 */
[C---:B------:R-:W-:Y:S01]  /*1720*/  FADD.FTZ R198, -R199.reuse, R223 ;  /* 0x000000dfc7c67221 */ /* 0x040fe20000010100 */
[----:B------:R-:W-:Y:S01]  /*1730*/  MOV R13, R232 ;  /* 0x000000e8000d7202 */ /* 0x000fe20000000f00 */
[----:B------:R-:W-:Y:S01]  /*1740*/  FADD.FTZ R199, -R199, R224 ;  /* 0x000000e0c7c77221 */ /* 0x000fe20000010100 */
[----:B------:R-:W-:Y:S01]  /*1750*/  PRMT R231, R18, 0x7632, R231 ;  /* 0x0000763212e77816 */ /* 0x000fe200000000e7 */
[----:B------:R-:W-:Y:S01]  /*1760*/  FMUL.FTZ R238, R244, R238 ;  /* 0x000000eef4ee7220 */ /* 0x000fe20000410000 */
[----:B------:R-:W-:-:S02]  /*1770*/  SHF.L.U32 R221, R18, 0x10, RZ ;  /* 0x0000001012dd7819 */ /* 0x000fc400000006ff */
[C---:B------:R-:W-:Y:S02]  /*1780*/  PRMT R224, R12.reuse, 0x7632, R224 ;  /* 0x000076320ce07816 */ /* 0x040fe400000000e0 */
[----:B------:R-:W-:Y:S01]  /*1790*/  SHF.L.U32 R215, R12, 0x10, RZ ;  /* 0x000000100cd77819 */ /* 0x000fe200000006ff */
[----:B------:R-:W-:Y:S01]  /*17a0*/  FMUL.FTZ R12, R244, R250 ;  /* 0x000000faf40c7220 */ /* 0x000fe20000410000 */
[----:B------:R-:W-:Y:S01]  /*17b0*/  MOV R18, R237 ;  /* 0x000000ed00127202 */ /* 0x000fe20000000f00 */
[C---:B------:R-:W-:Y:S01]  /*17c0*/  IMAD.U32 R219, R16.reuse, 0x10000, RZ ;  /* 0x0001000010db7824 */ /* 0x040fe200078e00ff */
[----:B------:R-:W-:Y:S01]  /*17d0*/  PRMT R229, R16, 0x7632, R229 ;  /* 0x0000763210e57816 */ /* 0x000fe200000000e5 */
[C---:B------:R-:W-:Y:S01]  /*17e0*/  FMUL.FTZ R16, R244.reuse, R246 ;  /* 0x000000f6f4107220 */ /* 0x040fe20000410000 */
[C---:B------:R-:W-:Y:S01]  /*17f0*/  PRMT R230, R17.reuse, 0x7632, R230 ;  /* 0x0000763211e67816 */ /* 0x040fe200000000e6 */
[----:B------:R-:W3:Y:S01]  /*1800*/  LDL R246, [R1+0x68] ;  /* 0x0000680001f67983 */ /* 0x000ee20000100800 */
[----:B------:R-:W-:Y:S01]  /*1810*/  SHF.L.U32 R220, R17, 0x10, RZ ;  /* 0x0000001011dc7819 */ /* 0x000fe200000006ff */
[C---:B------:R-:W-:Y:S01]  /*1820*/  FMUL.FTZ R17, R244.reuse, R236 ;  /* 0x000000ecf4117220 */ /* 0x040fe20000410000 */
[----:B------:R-:W-:Y:S01]  /*1830*/  MOV R250, R13 ;  /* 0x0000000d00fa7202 */ /* 0x000fe20000000f00 */
[----:B------:R-:W-:Y:S01]  /*1840*/  FMUL.FTZ R13, R244, R249 ;  /* 0x000000f9f40d7220 */ /* 0x000fe20000410000 */
[C---:B-1----:R-:W-:Y:S01]  /*1850*/  PRMT R40, R22.reuse, 0x7632, R40 ;  /* 0x0000763216287816 */ /* 0x042fe20000000028 */
[----:B------:R-:W4:Y:S01]  /*1860*/  LDL R249, [R1+0x58] ;  /* 0x0000580001f97983 */ /* 0x000f220000100800 */
[----:B------:R-:W-:Y:S01]  /*1870*/  SHF.L.U32 R232, R22, 0x10, RZ ;  /* 0x0000001016e87819 */ /* 0x000fe200000006ff */
[C---:B------:R-:W-:Y:S01]  /*1880*/  FMUL.FTZ R22, R244.reuse, R205 ;  /* 0x000000cdf4167220 */ /* 0x040fe20000410000 */
[----:B------:R-:W-:Y:S01]  /*1890*/  MOV R236, R18 ;  /* 0x0000001200ec7202 */ /* 0x000fe20000000f00 */
[C---:B------:R-:W-:Y:S01]  /*18a0*/  FMUL.FTZ R18, R244.reuse, R235 ;  /* 0x000000ebf4127220 */ /* 0x040fe20000410000 */
[C---:B------:R-:W-:Y:S01]  /*18b0*/  PRMT R251, R19.reuse, 0x7632, R251 ;  /* 0x0000763213fb7816 */ /* 0x040fe200000000fb */
[----:B------:R-:W-:Y:S01]  /*18c0*/  STL [R1+0x4], R238 ;  /* 0x000004ee01007387 */ /* 0x000fe20000100800 */
[----:B------:R-:W-:Y:S01]  /*18d0*/  SHF.L.U32 R222, R19, 0x10, RZ ;  /* 0x0000001013de7819 */ /* 0x000fe200000006ff */
[----:B------:R-:W-:Y:S01]  /*18e0*/  FMUL.FTZ R19, R244, R234 ;  /* 0x000000eaf4137220 */ /* 0x000fe20000410000 */
[----:B------:R-:W-:Y:S01]  /*18f0*/  SHF.L.U32 R205, R42, 0x10, RZ ;  /* 0x000000102acd7819 */ /* 0x000fe200000006ff */
[----:B------:R-:W4:Y:S04]  /*1900*/  LDL R235, [R1+0x6c] ;  /* 0x00006c0001eb7983 */ /* 0x000f280000100800 */
[----:B------:R-:W4:Y:S04]  /*1910*/  LDL R42, [R1+0x60] ;  /* 0x00006000012a7983 */ /* 0x000f280000100800 */
[----:B------:R-:W4:Y:S01]  /*1920*/  LDL R234, [R1+0x74] ;  /* 0x0000740001ea7983 */ /* 0x000f220000100800 */
[----:B------:R-:W-:Y:S01]  /*1930*/  FMUL.FTZ R245, R244, R245 ;  /* 0x000000f5f4f57220 */ /* 0x000fe20000410000 */
[----:B------:R-:W-:-:S03]  /*1940*/  FADD.FTZ R118, R118, R201 ;  /* 0x000000c976767221 */ /* 0x000fc60000010000 */
[-C--:B------:R-:W-:Y:S01]  /*1950*/  FFMA.FTZ R86, R245, R201.reuse, R86 ;  /* 0x000000c9f5567223 */ /* 0x080fe20000010056 */
[----:B--2---:R-:W-:Y:S02]  /*1960*/  FMUL.FTZ R201, R247, R201 ;  /* 0x000000c9f7c97220 */ /* 0x004fe40000410000 */
[----:B------:R-:W2:Y:S01]  /*1970*/  LDL R247, [R1+0x38] ;  /* 0x0000380001f77983 */ /* 0x000ea20000100800 */
[C---:B------:R-:W-:Y:S01]  /*1980*/  PRMT R2, R23.reuse, 0x7632, R2 ;  /* 0x0000763217027816 */ /* 0x040fe20000000002 */
[C---:B------:R-:W-:Y:S01]  /*1990*/  FMUL.FTZ R0, R244.reuse, R0 ;  /* 0x00000000f4007220 */ /* 0x040fe20000410000 */
[----:B------:R-:W-:Y:S01]  /*19a0*/  SHF.L.U32 R237, R23, 0x10, RZ ;  /* 0x0000001017ed7819 */ /* 0x000fe200000006ff */
[C---:B------:R-:W-:Y:S01]  /*19b0*/  FMUL.FTZ R3, R244.reuse, R3 ;  /* 0x00000003f4037220 */ /* 0x040fe20000410000 */
[C---:B------:R-:W-:Y:S01]  /*19c0*/  FMUL.FTZ R23, R244.reuse, R204 ;  /* 0x000000ccf4177220 */ /* 0x040fe20000410000 */
[----:B------:R-:W-:Y:S01]  /*19d0*/  FMUL.FTZ R4, R244, R4 ;  /* 0x00000004f4047220 */ /* 0x000fe20000410000 */
[----:B------:R-:W-:Y:S01]  /*19e0*/  SHF.L.U32 R204, R236, 0x10, RZ ;  /* 0x00000010eccc7819 */ /* 0x000fe200000006ff */
[C---:B------:R-:W-:Y:S01]  /*19f0*/  IMAD.U32 R223, R20.reuse, 0x10000, RZ ;  /* 0x0001000014df7824 */ /* 0x040fe200078e00ff */
[----:B------:R-:W-:Y:S01]  /*1a00*/  PRMT R252, R20, 0x7632, R252 ;  /* 0x0000763214fc7816 */ /* 0x000fe200000000fc */
[----:B------:R-:W-:Y:S01]  /*1a10*/  FMUL.FTZ R20, R244, R233 ;  /* 0x000000e9f4147220 */ /* 0x000fe20000410000 */
[C---:B------:R-:W-:Y:S01]  /*1a20*/  PRMT R41, R21.reuse, 0x7632, R41 ;  /* 0x0000763215297816 */ /* 0x040fe20000000029 */
[----:B------:R-:W-:Y:S01]  /*1a30*/  FFMA.FTZ R84, R0, R200, R84 ;  /* 0x000000c800547223 */ /* 0x000fe20000010054 */
[----:B------:R-:W-:Y:S01]  /*1a40*/  SHF.L.U32 R227, R21, 0x10, RZ ;  /* 0x0000001015e37819 */ /* 0x000fe200000006ff */
[----:B------:R-:W-:Y:S01]  /*1a50*/  FMUL.FTZ R21, R244, R214 ;  /* 0x000000d6f4157220 */ /* 0x000fe20000410000 */
[----:B------:R-:W-:Y:S01]  /*1a60*/  FADD.FTZ R116, R116, R200 ;  /* 0x000000c874747221 */ /* 0x000fe20000010000 */
[----:B------:R-:W-:Y:S01]  /*1a70*/  FFMA.FTZ R88, R3, R202, R88 ;  /* 0x000000ca03587223 */ /* 0x000fe20000010058 */
[----:B------:R-:W-:Y:S01]  /*1a80*/  FADD.FTZ R120, R120, R202 ;  /* 0x000000ca78787221 */ /* 0x000fe20000010000 */
[----:B------:R-:W-:Y:S01]  /*1a90*/  SHF.L.U32 R214, R248, 0x10, RZ ;  /* 0x00000010f8d67819 */ /* 0x000fe200000006ff */
[----:B------:R-:W-:-:S02]  /*1aa0*/  IMAD.U32 R233, R250, 0x10000, RZ ;  /* 0x00010000fae97824 */ /* 0x000fc400078e00ff */
[----:B------:R-:W-:Y:S01]  /*1ab0*/  FFMA.FTZ R90, R4, R203, R90 ;  /* 0x000000cb045a7223 */ /* 0x000fe2000001005a */
[----:B------:R-:W-:Y:S01]  /*1ac0*/  FADD.FTZ R122, R122, R203 ;  /* 0x000000cb7a7a7221 */ /* 0x000fe20000010000 */
[----:B------:R-:W2:Y:S01]  /*1ad0*/  LDL R250, [R1+0x64] ;  /* 0x0000640001fa7983 */ /* 0x000ea20000100800 */
[----:B------:R-:W-:Y:S01]  /*1ae0*/  FFMA.FTZ R85, R238, R204, R85 ;  /* 0x000000ccee557223 */ /* 0x000fe20000010055 */
[----:B------:R-:W-:Y:S01]  /*1af0*/  FADD.FTZ R117, R117, R204 ;  /* 0x000000cc75757221 */ /* 0x000fe20000010000 */
[----:B------:R-:W-:Y:S01]  /*1b00*/  FFMA.FTZ R87, R17, R205, R87 ;  /* 0x000000cd11577223 */ /* 0x000fe20000010057 */
[----:B------:R-:W2:Y:S01]  /*1b10*/  LDL R248, [R1+0x50] ;  /* 0x0000500001f87983 */ /* 0x000ea20000100800 */
[----:B------:R-:W-:-:S03]  /*1b20*/  FADD.FTZ R119, R119, R205 ;  /* 0x000000cd77777221 */ /* 0x000fc60000010000 */
[----:B------:R-:W2:Y:S01]  /*1b30*/  LDL R236, [R1+0x28] ;  /* 0x0000280001ec7983 */ /* 0x000ea20000100800 */
[----:B---3--:R-:W-:-:S03]  /*1b40*/  FMUL.FTZ R200, R246, R200 ;  /* 0x000000c8f6c87220 */ /* 0x008fc60000410000 */
[----:B------:R-:W3:Y:S01]  /*1b50*/  LDL R246, [R1+0x40] ;  /* 0x0000400001f67983 */ /* 0x000ee20000100800 */
[----:B----4-:R-:W-:-:S03]  /*1b60*/  FMUL.FTZ R202, R249, R202 ;  /* 0x000000caf9ca7220 */ /* 0x010fc60000410000 */
[----:B------:R-:W4:Y:S01]  /*1b70*/  LDL R249, [R1+0x48] ;  /* 0x0000480001f97983 */ /* 0x000f220000100800 */
[----:B------:R-:W-:Y:S01]  /*1b80*/  FMUL.FTZ R235, R235, R204 ;  /* 0x000000ccebeb7220 */ /* 0x000fe20000410000 */
[----:B------:R-:W-:Y:S02]  /*1b90*/  FMUL.FTZ R203, R42, R203 ;  /* 0x000000cb2acb7220 */ /* 0x000fe40000410000 */
[----:B------:R1:W5:Y:S01]  /*1ba0*/  LDL.LU R42, [R1+0x84] ;  /* 0x00008400012a7983 */ /* 0x0003620000300800 */
[----:B------:R-:W-:-:S03]  /*1bb0*/  FMUL.FTZ R204, R234, R205 ;  /* 0x000000cdeacc7220 */ /* 0x000fc60000410000 */
[----:B------:R-:W4:Y:S04]  /*1bc0*/  LDL R205, [R1+0x5c] ;  /* 0x00005c0001cd7983 */ /* 0x000f280000100800 */
[----:B------:R-:W4:Y:S01]  /*1bd0*/  LDL R234, [R1+0x30] ;  /* 0x0000300001ea7983 */ /* 0x000f220000100800 */
[----:B------:R-:W-:Y:S01]  /*1be0*/  FMUL.FTZ R7, R244, R7 ;  /* 0x00000007f4077220 */ /* 0x000fe20000410000 */
[----:B------:R-:W-:Y:S02]  /*1bf0*/  FADD.FTZ R128, R128, R217 ;  /* 0x000000d980807221 */ /* 0x000fe40000010000 */
[----:B------:R0:W-:Y:S01]  /*1c00*/  STL [R1], R235 ;  /* 0x000000eb01007387 */ /* 0x0001e20000100800 */
[-C--:B------:R-:W-:Y:S01]  /*1c10*/  FFMA.FTZ R96, R7, R217.reuse, R96 ;  /* 0x000000d907607223 */ /* 0x080fe20000010060 */
[----:B--2---:R-:W-:-:S02]  /*1c20*/  FMUL.FTZ R217, R247, R217 ;  /* 0x000000d9f7d97220 */ /* 0x004fc40000410000 */
[----:B------:R-:W2:Y:S01]  /*1c30*/  LDL R247, [R1+0x54] ;  /* 0x0000540001f77983 */ /* 0x000ea20000100800 */
[C---:B------:R-:W-:Y:S01]  /*1c40*/  FMUL.FTZ R8, R244.reuse, R8 ;  /* 0x00000008f4087220 */ /* 0x040fe20000410000 */
        /* <DEDUP_REMOVED lines=10> */
[----:B------:R-:W-:-:S03]  /*1cf0*/  FADD.FTZ R124, R124, R215 ;  /* 0x000000d77c7c7221 */ /* 0x000fc60000010000 */
[----:B------:R-:W-:Y:S01]  /*1d00*/  FFMA.FTZ R92, R5, R215, R92 ;  /* 0x000000d7055c7223 */ /* 0x000fe2000001005c */
[----:B------:R-:W-:Y:S01]  /*1d10*/  FMUL.FTZ R6, R244, R6 ;  /* 0x00000006f4067220 */ /* 0x000fe20000410000 */
[----:B------:R-:W-:-:S03]  /*1d20*/  FADD.FTZ R126, R126, R216 ;  /* 0x000000d87e7e7221 */ /* 0x000fc60000010000 */
[-C--:B------:R-:W-:Y:S01]  /*1d30*/  FFMA.FTZ R94, R6, R216.reuse, R94 ;  /* 0x000000d8065e7223 */ /* 0x080fe2000001005e */
[----:B------:R-:W-:Y:S01]  /*1d40*/  SHF.L.U32 R225, R225, 0x10, RZ ;  /* 0x00000010e1e17819 */ /* 0x000fe200000006ff */
[----:B------:R-:W-:-:S04]  /*1d50*/  FMUL.FTZ R216, R248, R216 ;  /* 0x000000d8f8d87220 */ /* 0x000fc80000410000 */
[----:B------:R-:W-:Y:S01]  /*1d60*/  FFMA.FTZ R95, R21, R225, R95 ;  /* 0x000000e1155f7223 */ /* 0x000fe2000001005f */
[----:B---3--:R-:W-:Y:S02]  /*1d70*/  FMUL.FTZ R218, R246, R218 ;  /* 0x000000daf6da7220 */ /* 0x008fe40000410000 */
[----:B------:R-:W3:Y:S01]  /*1d80*/  LDL R246, [R1+0x4c] ;  /* 0x00004c0001f67983 */ /* 0x000ee20000100800 */
[----:B----4-:R-:W-:Y:S01]  /*1d90*/  FMUL.FTZ R205, R205, R214 ;  /* 0x000000d6cdcd7220 */ /* 0x010fe20000410000 */
[----:B------:R-:W-:Y:S01]  /*1da0*/  FMUL.FTZ R214, R250, R233 ;  /* 0x000000e9fad67220 */ /* 0x000fe20000410000 */
[----:B------:R-:W-:Y:S01]  /*1db0*/  FADD.FTZ R233, RZ, R200 ;  /* 0x000000c8ffe97221 */ /* 0x000fe20000010000 */
[----:B------:R-:W4:Y:S01]  /*1dc0*/  LDL R250, [R1+0x3c] ;  /* 0x00003c0001fa7983 */ /* 0x000f220000100800 */
[----:B------:R-:W-:Y:S01]  /*1dd0*/  FMUL.FTZ R220, R234, R220 ;  /* 0x000000dceadc7220 */ /* 0x000fe20000410000 */
[----:B------:R-:W-:Y:S01]  /*1de0*/  FFMA.FTZ R234, R0, R200, RZ ;  /* 0x000000c800ea7223 */ /* 0x000fe200000100ff */
[----:B------:R-:W-:-:S03]  /*1df0*/  FADD.FTZ R233, R233, R235 ;  /* 0x000000ebe9e97221 */ /* 0x000fc60000010000 */
[----:B------:R-:W-:Y:S01]  /*1e00*/  FFMA.FTZ R234, R238, R235, R234 ;  /* 0x000000ebeeea7223 */ /* 0x000fe200000100ea */
[----:B0-----:R-:W-:-:S04]  /*1e10*/  FADD.FTZ R235, R233, R201 ;  /* 0x000000c9e9eb7221 */ /* 0x001fc80000010000 */
[----:B------:R-:W-:-:S04]  /*1e20*/  FADD.FTZ R235, R235, R204 ;  /* 0x000000ccebeb7221 */ /* 0x000fc80000010000 */
[----:B------:R-:W-:-:S04]  /*1e30*/  FADD.FTZ R235, R235, R202 ;  /* 0x000000caebeb7221 */ /* 0x000fc80000010000 */
[----:B------:R-:W-:Y:S01]  /*1e40*/  FADD.FTZ R235, R235, R205 ;  /* 0x000000cdebeb7221 */ /* 0x000fe20000010000 */
[----:B------:R-:W-:-:S03]  /*1e50*/  FMUL.FTZ R215, R249, R215 ;  /* 0x000000d7f9d77220 */ /* 0x000fc60000410000 */
[----:B------:R-:W-:Y:S01]  /*1e60*/  FADD.FTZ R238, R235, R203 ;  /* 0x000000cbebee7221 */ /* 0x000fe20000010000 */
[----:B------:R-:W-:Y:S02]  /*1e70*/  IMAD.U32 R235, R41, 0x10000, RZ ;  /* 0x0001000029eb7824 */ /* 0x000fe400078e00ff */
[----:B------:R1:W5:Y:S04]  /*1e80*/  LDL.LU R41, [R1+0x80] ;  /* 0x0000800001297983 */ /* 0x0003680000300800 */
[----:B------:R-:W4:Y:S04]  /*1e90*/  LDL R249, [R1+0x44] ;  /* 0x0000440001f97983 */ /* 0x000f280000100800 */
[----:B------:R-:W4:Y:S01]  /*1ea0*/  LDL R248, [R1+0x2c] ;  /* 0x00002c0001f87983 */ /* 0x000f220000100800 */
[----:B------:R-:W-:Y:S01]  /*1eb0*/  FADD.FTZ R127, R127, R225 ;  /* 0x000000e17f7f7221 */ /* 0x000fe20000010000 */
[----:B--2---:R-:W-:-:S02]  /*1ec0*/  FMUL.FTZ R225, R247, R225 ;  /* 0x000000e1f7e17220 */ /* 0x004fc40000410000 */
[----:B------:R-:W2:Y:S01]  /*1ed0*/  LDL R247, [R1+0x34] ;  /* 0x0000340001f77983 */ /* 0x000ea20000100800 */
[----:B------:R-:W-:Y:S01]  /*1ee0*/  FFMA.FTZ R234, R245, R201, R234 ;  /* 0x000000c9f5ea7223 */ /* 0x000fe200000100ea */
[----:B------:R-:W-:Y:S01]  /*1ef0*/  FMUL.FTZ R9, R244, R9 ;  /* 0x00000009f4097220 */ /* 0x000fe20000410000 */
[----:B------:R-:W-:Y:S02]  /*1f00*/  FADD.FTZ R132, R132, R219 ;  /* 0x000000db84847221 */ /* 0x000fe40000010000 */
[----:B------:R-:W-:Y:S01]  /*1f10*/  FFMA.FTZ R234, R17, R204, R234 ;  /* 0x000000cc11ea7223 */ /* 0x000fe200000100ea */
[-C--:B------:R-:W-:Y:S01]  /*1f20*/  FFMA.FTZ R100, R9, R219.reuse, R100 ;  /* 0x000000db09647223 */ /* 0x080fe20000010064 */
[----:B------:R-:W-:Y:S02]  /*1f30*/  FMUL.FTZ R219, R236, R219 ;  /* 0x000000dbecdb7220 */ /* 0x000fe40000410000 */
[----:B------:R-:W-:-:S04]  /*1f40*/  FFMA.FTZ R236, R3, R202, R234 ;  /* 0x000000ca03ec7223 */ /* 0x000fc800000100ea */
[----:B------:R-:W-:Y:S01]  /*1f50*/  FFMA.FTZ R236, R18, R205, R236 ;  /* 0x000000cd12ec7223 */ /* 0x000fe200000100ec */
[----:B------:R-:W-:-:S03]  /*1f60*/  SHF.L.U32 R224, R224, 0x10, RZ ;  /* 0x00000010e0e07819 */ /* 0x000fc600000006ff */
[----:B------:R-:W-:Y:S01]  /*1f70*/  FFMA.FTZ R236, R4, R203, R236 ;  /* 0x000000cb04ec7223 */ /* 0x000fe200000100ec */
[----:B------:R-:W-:Y:S01]  /*1f80*/  FADD.FTZ R238, R238, R214 ;  /* 0x000000d6eeee7221 */ /* 0x000fe20000010000 */
[----:B------:R-:W-:Y:S02]  /*1f90*/  FFMA.FTZ R93, R20, R224, R93 ;  /* 0x000000e0145d7223 */ /* 0x000fe4000001005d */
[----:B------:R-:W-:Y:S01]  /*1fa0*/  FFMA.FTZ R236, R19, R214, R236 ;  /* 0x000000d613ec7223 */ /* 0x000fe200000100ec */
[----:B------:R-:W-:Y:S01]  /*1fb0*/  FADD.FTZ R125, R125, R224 ;  /* 0x000000e07d7d7221 */ /* 0x000fe20000010000 */
[----:B------:R-:W-:Y:S01]  /*1fc0*/  FADD.FTZ R238, R238, R215 ;  /* 0x000000d7eeee7221 */ /* 0x000fe20000010000 */
[----:B------:R-:W-:Y:S02]  /*1fd0*/  SHF.L.U32 R226, R226, 0x10, RZ ;  /* 0x00000010e2e27819 */ /* 0x000fe400000006ff */
[----:B------:R-:W-:-:S03]  /*1fe0*/  SHF.L.U32 R228, R228, 0x10, RZ ;  /* 0x00000010e4e47819 */ /* 0x000fc600000006ff */
[----:B------:R-:W-:Y:S01]  /*1ff0*/  FFMA.FTZ R97, R22, R226, R97 ;  /* 0x000000e216617223 */ /* 0x000fe20000010061 */
[----:B------:R-:W-:Y:S01]  /*2000*/  FADD.FTZ R129, R129, R226 ;  /* 0x000000e281817221 */ /* 0x000fe20000010000 */
[----:B------:R-:W-:Y:S01]  /*2010*/  FFMA.FTZ R99, R23, R228, R99 ;  /* 0x000000e417637223 */ /* 0x000fe20000010063 */
[----:B------:R-:W-:Y:S01]  /*2020*/  FADD.FTZ R131, R131, R228 ;  /* 0x000000e483837221 */ /* 0x000fe20000010000 */
[----:B------:R-:W-:Y:S01]  /*2030*/  FMUL.FTZ R192, R244, R192 ;  /* 0x000000c0f4c07220 */ /* 0x000fe20000410000 */
[----:B------:R-:W-:Y:S02]  /*2040*/  IMAD.U32 R229, R229, 0x10000, RZ ;  /* 0x00010000e5e57824 */ /* 0x000fe400078e00ff */
[----:B---3--:R-:W-:Y:S01]  /*2050*/  FMUL.FTZ R224, R246, R224 ;  /* 0x000000e0f6e07220 */ /* 0x008fe20000410000 */
        /* <DEDUP_REMOVED lines=9> */
[----:B----4-:R-:W-:-:S04]  /*20f0*/  FMUL.FTZ R226, R250, R226 ;  /* 0x000000e2fae27220 */ /* 0x010fc80000410000 */
[----:B------:R-:W-:Y:S01]  /*2100*/  FADD.FTZ R238, R238, R226 ;  /* 0x000000e2eeee7221 */ /* 0x000fe20000010000 */
[----:B------:R-:W-:-:S03]  /*2110*/  FFMA.FTZ R236, R22, R226, R236 ;  /* 0x000000e216ec7223 */ /* 0x000fc600000100ec */
[----:B------:R-:W-:Y:S01]  /*2120*/  FADD.FTZ R238, R238, R218 ;  /* 0x000000daeeee7221 */ /* 0x000fe20000010000 */
[----:B------:R-:W-:Y:S01]  /*2130*/  FFMA.FTZ R246, R8, R218, R236 ;  /* 0x000000da08f67223 */ /* 0x000fe200000100ec */
[----:B------:R-:W-:Y:S01]  /*2140*/  FFMA.FTZ R101, R192, R229, R101 ;  /* 0x000000e5c0657223 */ /* 0x000fe20000010065 */
[----:B------:R-:W-:Y:S01]  /*2150*/  FADD.FTZ R133, R133, R229 ;  /* 0x000000e585857221 */ /* 0x000fe20000010000 */
[----:B------:R-:W-:Y:S01]  /*2160*/  SHF.L.U32 R230, R230, 0x10, RZ ;  /* 0x00000010e6e67819 */ /* 0x000fe200000006ff */
[C---:B------:R-:W-:Y:S01]  /*2170*/  FMUL.FTZ R193, R244.reuse, R193 ;  /* 0x000000c1f4c17220 */ /* 0x040fe20000410000 */
[----:B------:R-:W-:Y:S01]  /*2180*/  FMUL.FTZ R11, R244, R11 ;  /* 0x0000000bf40b7220 */ /* 0x000fe20000410000 */
[----:B------:R-:W-:-:S04]  /*2190*/  FMUL.FTZ R228, R249, R228 ;  /* 0x000000e4f9e47220 */ /* 0x000fc80000410000 */
        /* <DEDUP_REMOVED lines=11> */
[----:B------:R-:W-:Y:S01]  /*2250*/  SHF.L.U32 R231, R231, 0x10, RZ ;  /* 0x00000010e7e77819 */ /* 0x000fe200000006ff */
        /* <DEDUP_REMOVED lines=10> */
[----:B------:R-:W-:-:S02]  /*2300*/  SHF.L.U32 R236, R40, 0x10, RZ ;  /* 0x0000001028ec7819 */ /* 0x000fc400000006ff */
[----:B------:R1:W5:Y:S01]  /*2310*/  LDL.LU R40, [R1+0x7c] ;  /* 0x00007c0001287983 */ /* 0x0003620000300800 */
[----:B--2---:R-:W-:-:S04]  /*2320*/  FMUL.FTZ R230, R247, R230 ;  /* 0x000000e6f7e67220 */ /* 0x004fc80000410000 */
[----:B------:R-:W-:Y:S01]  /*2330*/  FADD.FTZ R247, R238, R230 ;  /* 0x000000e6eef77221 */ /* 0x000fe20000010000 */
[----:B------:R-:W-:-:S04]  /*2340*/  FFMA.FTZ R238, R193, R230, R246 ;  /* 0x000000e6c1ee7223 */ /* 0x000fc800000100f6 */
[----:B------:R-:W-:-:S04]  /*2350*/  FFMA.FTZ R238, R11, R221, R238 ;  /* 0x000000dd0bee7223 */ /* 0x000fc800000100ee */
[----:B------:R-:W-:-:S04]  /*2360*/  FFMA.FTZ R238, R194, R231, R238 ;  /* 0x000000e7c2ee7223 */ /* 0x000fc800000100ee */
[----:B------:R-:W-:Y:S01]  /*2370*/  FFMA.FTZ R246, R12, R222, R238 ;  /* 0x000000de0cf67223 */ /* 0x000fe200000100ee */
[----:B------:R-:W-:Y:S02]  /*2380*/  SHF.L.U32 R238, R2, 0x10, RZ ;  /* 0x0000001002ee7819 */ /* 0x000fe400000006ff */
[----:B------:R1:W5:Y:S01]  /*2390*/  LDL.LU R2, [R1+0x78] ;  /* 0x0000780001027983 */ /* 0x0003620000300800 */
[----:B------:R-:W-:Y:S01]  /*23a0*/  FADD.FTZ R247, R247, R221 ;  /* 0x000000ddf7f77221 */ /* 0x000fe20000010000 */
[----:B------:R-:W-:Y:S01]  /*23b0*/  SHF.L.U32 R233, R251, 0x10, RZ ;  /* 0x00000010fbe97819 */ /* 0x000fe200000006ff */
[----:B------:R-:W-:Y:S02]  /*23c0*/  FMUL.FTZ R195, R244, R195 ;  /* 0x000000c3f4c37220 */ /* 0x000fe40000410000 */
[----:B------:R-:W-:Y:S02]  /*23d0*/  FADD.FTZ R247, R247, R231 ;  /* 0x000000e7f7f77221 */ /* 0x000fe40000010000 */
[-C--:B------:R-:W-:Y:S01]  /*23e0*/  FFMA.FTZ R107, R195, R233.reuse, R107 ;  /* 0x000000e9c36b7223 */ /* 0x080fe2000001006b */
[----:B------:R-:W-:Y:S01]  /*23f0*/  FADD.FTZ R139, R139, R233 ;  /* 0x000000e98b8b7221 */ /* 0x000fe20000010000 */
[----:B------:R-:W-:Y:S01]  /*2400*/  FMUL.FTZ R233, R83, R233 ;  /* 0x000000e953e97220 */ /* 0x000fe20000410000 */
[----:B------:R-:W-:Y:S01]  /*2410*/  FADD.FTZ R247, R247, R222 ;  /* 0x000000def7f77221 */ /* 0x000fe20000010000 */
[----:B------:R-:W-:Y:S01]  /*2420*/  SHF.L.U32 R234, R252, 0x10, RZ ;  /* 0x00000010fcea7819 */ /* 0x000fe200000006ff */
        /* <DEDUP_REMOVED lines=45> */
[----:B-1----:R-:W-:-:S07]  /*2700*/  FFMA.FTZ R251, R199, R238, R247 ;  /* 0x000000eec7fb7223 */ /* 0x002fce00000100f7 */
.L_x_4424:
[----:B------:R-:W-:Y:S05]  /*2710*/  BSYNC B0 ;  /* 0x0000000000007941 */ /* 0x000fea0003800000 */
.L_x_4422:
[----:B0----5:R-:W-:Y:S01]  /*2720*/  MOV R246, R212 ;  /* 0x000000d400f67202 */ /* 0x021fe20000000f00 */
[----:B------:R-:W-:Y:S01]  /*2730*/  IMAD.MOV.U32 R247, RZ, RZ, R208 ;  /* 0x000000fffff77224 */ /* 0x000fe200078e00d0 */
[----:B------:R-:W-:Y:S01]  /*2740*/  MOV R248, R210 ;  /* 0x000000d200f87202 */ /* 0x000fe20000000f00 */
[----:B------:R-:W-:Y:S02]  /*2750*/  UMOV UR6, 0xffffffff ;  /* 0xffffffff00067882 */ /* 0x000fe40000000000 */
[----:B------:R0:W-:Y:S04]  /*2760*/  STL.S16 [R1+0x14], R246 ;  /* 0x000014f601007387 */ /* 0x0001e80000100600 */
[----:B------:R1:W-:Y:S04]  /*2770*/  STL.S16 [R1+0x18], R248 ;  /* 0x000018f801007387 */ /* 0x0003e80000100600 */
[----:B------:R1:W-:Y:S01]  /*2780*/  STL.S16 [R1+0x1c], R247 ;  /* 0x00001cf701007387 */ /* 0x0003e20000100600 */
[----:B0-----:R-:W-:-:S05]  /*2790*/  MOV R246, R206 ;  /* 0x000000ce00f67202 */ /* 0x001fca0000000f00 */
[----:B------:R1:W-:Y:S01]  /*27a0*/  STL.S16 [R1+0x20], R246 ;  /* 0x000020f601007387 */ /* 0x0003e20000100600 */
[----:B------:R-:W-:Y:S05]  /*27b0*/  BRA.DIV UR6, `(.L_x_4425) ;  /* 0x0000005a06147947 */ /* 0x000fea000b800000 */
[----:B-1----:R-:W0:Y:S02]  /*27c0*/  SHFL.BFLY PT, R246, R250, 0x1, 0x1f ;  /* 0x0c201f00faf67f89 */ /* 0x002e2400000e0000 */
        /* <DEDUP_REMOVED lines=14> */
[----:B------:R-:W1:Y:S01]  /*28b0*/  SHFL.BFLY PT, R247, R250, 0x10, 0x1f ;  /* 0x0e001f00faf77f89 */ /* 0x000e6200000e0000 */
[----:B0-----:R-:W-:-:S03]  /*28c0*/  FADD.FTZ R251, R251, R246 ;  /* 0x000000f6fbfb7221 */ /* 0x001fc60000010000 */
[----:B-1----:R0:W-:Y:S04]  /*28d0*/  STL [R1+0x10], R247 ;  /* 0x000010f701007387 */ /* 0x0021e80000100800 */
[----:B------:R0:W1:Y:S02]  /*28e0*/  SHFL.BFLY PT, R246, R251, 0x10, 0x1f ;  /* 0x0e001f00fbf67f89 */ /* 0x00006400000e0000 */
.L_x_4604:
[----:B0-----:R-:W2:Y:S01]  /*28f0*/  LDL.LU R247, [R1+0x10] ;  /* 0x0000100001f77983 */ /* 0x001ea20000300800 */
[----:B------:R-:W0:Y:S01]  /*2900*/  LDC R248, c[0x0][0x218] ;  /* 0x00008600fff87b82 */ /* 0x000e220000000800 */
[----:B------:R-:W-:Y:S01]  /*2910*/  @P3 IADD3 R243, R243, -0x1, RZ ;  /* 0xfffffffff3f33810 */ /* 0x000fe20007ffe0ff */
[----:B-1----:R-:W-:-:S04]  /*2920*/  FADD.FTZ R246, R251, R246 ;  /* 0x000000f6fbf67221 */ /* 0x002fc80000010000 */
[----:B0-----:R-:W-:Y:S02]  /*2930*/  @P3 IMAD R243, R243, R248, RZ ;  /* 0x000000f8f3f33224 */ /* 0x001fe400078e02ff */
[----:B--2---:R-:W-:Y:S02]  /*2940*/  FADD.FTZ R250, R250, R247 ;  /* 0x000000f7fafa7221 */ /* 0x004fe40000010000 */
[----:B------:R-:W0:Y:S02]  /*2950*/  S2R R247, SR_TID.X ;  /* 0x0000000000f77919 */ /* 0x000e240000002100 */
[----:B0-----:R-:W-:Y:S02]  /*2960*/  LOP3.LUT R248, R247, 0x1f, RZ, 0xc0, !PT ;  /* 0x0000001ff7f87812 */ /* 0x001fe400078ec0ff */
[----:B------:R-:W-:-:S04]  /*2970*/  @P3 SHF.R.S32.HI R247, RZ, 0x1f, R243 ;  /* 0x0000001ffff73819 */ /* 0x000fc800000114f3 */
[----:B------:R-:W-:Y:S01]  /*2980*/  @P3 LEA.HI R243, R247, R243, RZ, 0x3 ;  /* 0x000000f3f7f33211 */ /* 0x000fe200078f18ff */
[----:B------:R-:W-:-:S06]  /*2990*/  HFMA2.MMA R247, -RZ, RZ, 0, 0 ;  /* 0x00000000fff77435 */ /* 0x000fcc00000001ff */
        /* <DEDUP_REMOVED lines=9> */
[----:B------:R-:W-:Y:S02]  /*2a30*/  MOV R240, RZ ;  /* 0x000000ff00f07202 */ /* 0x000fe40000000f00 */
[----:B------:R-:W-:-:S13]  /*2a40*/  ISETP.NE.AND.EX P0, PT, R239, RZ, PT, P0 ;  /* 0x000000ffef00720c */ /* 0x000fda0003f05300 */
[----:B------:R-:W-:Y:S05]  /*2a50*/  @!P0 BRA `(.L_x_4428) ;  /* 0x0000000000308947 */ /* 0x000fea0003800000 */
[----:B------:R-:W-:Y:S01]  /*2a60*/  IMAD.U32 R240, R36, 0x10000, RZ ;  /* 0x0001000024f07824 */ /* 0x000fe200078e00ff */
[----:B------:R-:W-:Y:S06]  /*2a70*/  BRA `(.L_x_4428) ;  /* 0x0000000000287947 */ /* 0x000fec0003800000 */
.L_x_4427:
[----:B0-----:R-:W0:Y:S01]  /*2a80*/  LDC.U8 R248, c[0x0][0x2a0] ;  /* 0x0000a800fff87b82 */ /* 0x001e220000000000 */
[----:B------:R-:W-:-:S04]  /*2a90*/  ISETP.NE.U32.AND P0, PT, R240, RZ, PT ;  /* 0x000000fff000720c */ /* 0x000fc80003f05070 */
[----:B------:R-:W-:Y:S02]  /*2aa0*/  ISETP.NE.AND.EX P0, PT, R239, RZ, PT, P0 ;  /* 0x000000ffef00720c */ /* 0x000fe40003f05300 */
[----:B0-----:R-:W-:-:S04]  /*2ab0*/  ISETP.NE.AND P1, PT, R248, RZ, PT ;  /* 0x000000fff800720c */ /* 0x001fc80003f25270 */
[----:B------:R-:W-:-:S05]  /*2ac0*/  FSEL R239, R243, RZ, !P1 ;  /* 0x000000fff3ef7208 */ /* 0x000fca0004800000 */
[----:B------:R-:W-:-:S04]  /*2ad0*/  FFMA.FTZ R239, R0, R246, R239 ;  /* 0x000000f600ef7223 */ /* 0x000fc800000100ef */
[----:B------:R-:W-:-:S04]  /*2ae0*/  FADD.FTZ R239, R200, -R239 ;  /* 0x800000efc8ef7221 */ /* 0x000fc80000010000 */
[----:B------:R-:W-:Y:S01]  /*2af0*/  FMUL.FTZ R240, R244, R239 ;  /* 0x000000eff4f07220 */ /* 0x000fe20000410000 */
[----:B------:R-:W-:-:S05]  /*2b00*/  @P0 SHF.L.U32 R239, R36, 0x10, RZ ;  /* 0x0000001024ef0819 */ /* 0x000fca00000006ff */
[----:B------:R-:W-:-:S07]  /*2b10*/  @P0 FADD.FTZ R240, R240, R239 ;  /* 0x000000eff0f00221 */ /* 0x000fce0000010000 */
.L_x_4428:
[----:B------:R-:W-:Y:S05]  /*2b20*/  BSYNC B0 ;  /* 0x0000000000007941 */ /* 0x000fea0003800000 */
.L_x_4426:
[----:B------:R-:W-:Y:S01]  /*2b30*/  ISETP.NE.U32.AND P1, PT, RZ, UR12, PT ;  /* 0x0000000cff007c0c */ /* 0x000fe2000bf25070 */
[----:B------:R-:W-:Y:S03]  /*2b40*/  BSSY B0, `(.L_x_4429) ;  /* 0x0000011000007945 */ /* 0x000fe60003800000 */
[----:B------:R-:W-:-:S13]  /*2b50*/  ISETP.NE.AND.EX P1, PT, RZ, UR13, PT, P1 ;  /* 0x0000000dff007c0c */ /* 0x000fda000bf25310 */
[----:B------:R-:W-:-:S04]  /*2b60*/  @P1 F2FP.BF16.F32.PACK_AB R239, RZ, R240 ;  /* 0x000000f0ffef123e */ /* 0x000fc800000010ff */
[----:B------:R-:W-:Y:S01]  /*2b70*/  @P1 PRMT R184, R239, 0x7610, R184 ;  /* 0x00007610efb81816 */ /* 0x000fe200000000b8 */
[----:B------:R-:W-:Y:S06]  /*2b80*/  @!P3 BRA `(.L_x_4430) ;  /* 0x000000000030b947 */ /* 0x000fec0003800000 */
[----:B0-----:R-:W2:Y:S01]  /*2b90*/  LDL.LU R248, [R1+0x14] ;  /* 0x0000140001f87983 */ /* 0x001ea20000300800 */
[----:B------:R-:W-:Y:S01]  /*2ba0*/  FMUL.FTZ R239, R240, UR15 ;  /* 0x0000000ff0ef7c20 */ /* 0x000fe20008410000 */
[----:B--2---:R-:W-:-:S03]  /*2bb0*/  LOP3.LUT P4, RZ, R248, 0xff, RZ, 0xc0, !PT ;  /* 0x000000fff8ff7812 */ /* 0x004fc6000788c0ff */
[----:B------:R-:W-:Y:S01]  /*2bc0*/  FMUL.FTZ R248, R239, UR14 ;  /* 0x0000000eeff87c20 */ /* 0x000fe20008410000 */
[----:B------:R-:W-:-:S09]  /*2bd0*/  MOV R239, RZ ;  /* 0x000000ff00ef7202 */ /* 0x000fd20000000f00 */
[----:B-----5:R-:W-:-:S05]  /*2be0*/  @P4 SHF.L.U32 R240, R180, 0x10, RZ ;  /* 0x00000010b4f04819 */ /* 0x020fca00000006ff */
[----:B------:R-:W-:-:S04]  /*2bf0*/  @P4 FMUL.FTZ R239, R248, R240 ;  /* 0x000000f0f8ef4220 */ /* 0x000fc80000410000 */
[----:B------:R-:W-:Y:S01]  /*2c00*/  FADD.FTZ R148, R148, R239 ;  /* 0x000000ef94947221 */ /* 0x000fe20000010000 */
[----:B------:R-:W-:-:S05]  /*2c10*/  FMUL.FTZ R239, R68, R248 ;  /* 0x000000f844ef7220 */ /* 0x000fca0000410000 */
[----:B------:R-:W-:-:S04]  /*2c20*/  FSEL R239, R239, RZ, P4 ;  /* 0x000000ffefef7208 */ /* 0x000fc80002000000 */
[----:B------:R-:W-:-:S04]  /*2c30*/  F2FP.BF16.F32.PACK_AB R239, RZ, R239 ;  /* 0x000000efffef723e */ /* 0x000fc800000010ff */
[----:B------:R-:W-:-:S07]  /*2c40*/  PRMT R188, R239, 0x7610, R188 ;  /* 0x00007610efbc7816 */ /* 0x000fce00000000bc */
.L_x_4430:
[----:B------:R-:W-:Y:S05]  /*2c50*/  BSYNC B0 ;  /* 0x0000000000007941 */ /* 0x000fea0003800000 */
.L_x_4429:
[----:B------:R-:W-:Y:S04]  /*2c60*/  BSSY B0, `(.L_x_4431) ;  /* 0x0000012000007945 */ /* 0x000fe80003800000 */
[----:B------:R-:W-:Y:S05]  /*2c70*/  @P2 BRA `(.L_x_4432) ;  /* 0x0000000000142947 */ /* 0x000fea0003800000 */
[----:B------:R-:W-:Y:S01]  /*2c80*/  HFMA2.MMA R240, -RZ, RZ, 0, 0 ;  /* 0x00000000fff07435 */ /* 0x000fe200000001ff */
[----:B------:R-:W-:Y:S10]  /*2c90*/  @!P0 BRA `(.L_x_4433) ;  /* 0x0000000000388947 */ /* 0x000ff40003800000 */
[----:B------:R-:W-:-:S05]  /*2ca0*/  PRMT R239, R36, 0x7632, R239 ;  /* 0x0000763224ef7816 */ /* 0x000fca00000000ef */
[----:B------:R-:W-:Y:S01]  /*2cb0*/  IMAD.U32 R240, R239, 0x10000, RZ ;  /* 0x00010000eff07824 */ /* 0x000fe200078e00ff */
[----:B------:R-:W-:Y:S06]  /*2cc0*/  BRA `(.L_x_4433) ;  /* 0x00000000002c7947 */ /* 0x000fec0003800000 */
.L_x_4432:
[----:B0-----:R-:W2:Y:S01]  /*2cd0*/  LDL R249, [R1+0x4] ;  /* 0x0000040001f97983 */ /* 0x001ea20000100800 */
        /* <DEDUP_REMOVED lines=10> */
.L_x_4433:
[----:B------:R-:W-:Y:S05]  /*2d80*/  BSYNC B0 ;  /* 0x0000000000007941 */ /* 0x000fea0003800000 */
.L_x_4431:
[----:B------:R-:W-:Y:S01]  /*2d90*/  @P1 F2FP.BF16.F32.PACK_AB R239, RZ, R240 ;  /* 0x000000f0ffef123e */ /* 0x000fe200000010ff */
[----:B------:R-:W-:Y:S03]  /*2da0*/  BSSY B0, `(.L_x_4434) ;  /* 0x000000f000007945 */ /* 0x000fe60003800000 */
[----:B------:R-:W-:Y:S01]  /*2db0*/  @P1 PRMT R184, R184, 0x5410, R239 ;  /* 0x00005410b8b81816 */ /* 0x000fe200000000ef */
[----:B------:R-:W-:Y:S06]  /*2dc0*/  @!P3 BRA `(.L_x_4435) ;  /* 0x000000000030b947 */ /* 0x000fec0003800000 */
[----:B------:R-:W-:Y:S01]  /*2dd0*/  LOP3.LUT P4, RZ, R212, 0xff00, RZ, 0xc0, !PT ;  /* 0x0000ff00d4ff7812 */ /* 0x000fe2000788c0ff */
[----:B------:R-:W-:-:S04]  /*2de0*/  FMUL.FTZ R239, R240, UR15 ;  /* 0x0000000ff0ef7c20 */ /* 0x000fc80008410000 */
[----:B0-----:R-:W-:-:S08]  /*2df0*/  FMUL.FTZ R248, R239, UR14 ;  /* 0x0000000eeff87c20 */ /* 0x001fd00008410000 */
[----:B-----5:R-:W-:-:S04]  /*2e00*/  @P4 PRMT R240, R180, 0x7632, R240 ;  /* 0x00007632b4f04816 */ /* 0x020fc800000000f0 */
[----:B------:R-:W-:Y:S02]  /*2e10*/  @P4 SHF.L.U32 R239, R240, 0x10, RZ ;  /* 0x00000010f0ef4819 */ /* 0x000fe400000006ff */
[----:B------:R-:W-:-:S03]  /*2e20*/  MOV R240, RZ ;  /* 0x000000ff00f07202 */ /* 0x000fc60000000f00 */
[----:B------:R-:W-:Y:S01]  /*2e30*/  @P4 FMUL.FTZ R240, R248, R239 ;  /* 0x000000eff8f04220 */ /* 0x000fe20000410000 */
[----:B------:R-:W-:-:S03]  /*2e40*/  FMUL.FTZ R239, R69, R248 ;  /* 0x000000f845ef7220 */ /* 0x000fc60000410000 */
[----:B------:R-:W-:Y:S02]  /*2e50*/  FADD.FTZ R149, R149, R240 ;  /* 0x000000f095957221 */ /* 0x000fe40000010000 */
[----:B------:R-:W-:-:S04]  /*2e60*/  FSEL R239, R239, RZ, P4 ;  /* 0x000000ffefef7208 */ /* 0x000fc80002000000 */
[----:B------:R-:W-:-:S04]  /*2e70*/  F2FP.BF16.F32.PACK_AB R239, RZ, R239 ;  /* 0x000000efffef723e */ /* 0x000fc800000010ff */
[----:B------:R-:W-:-:S07]  /*2e80*/  PRMT R188, R188, 0x5410, R239 ;  /* 0x00005410bcbc7816 */ /* 0x000fce00000000ef */
.L_x_4435:
[----:B------:R-:W-:Y:S05]  /*2e90*/  BSYNC B0 ;  /* 0x0000000000007941 */ /* 0x000fea0003800000 */
.L_x_4434:
[----:B------:R-:W-:Y:S04]  /*2ea0*/  BSSY B0, `(.L_x_4436) ;  /* 0x000000e000007945 */ /* 0x000fe80003800000 */
[----:B------:R-:W-:Y:S05]  /*2eb0*/  @P2 BRA `(.L_x_4437) ;  /* 0x0000000000102947 */ /* 0x000fea0003800000 */
[----:B------:R-:W-:Y:S01]  /*2ec0*/  HFMA2.MMA R240, -RZ, RZ, 0, 0 ;  /* 0x00000000fff07435 */ /* 0x000fe200000001ff */
[----:B------:R-:W-:Y:S10]  /*2ed0*/  @!P0 BRA `(.L_x_4438) ;  /* 0x0000000000288947 */ /* 0x000ff40003800000 */
[----:B------:R-:W-:Y:S01]  /*2ee0*/  IMAD.U32 R240, R37, 0x10000, RZ ;  /* 0x0001000025f07824 */ /* 0x000fe200078e00ff */
[----:B------:R-:W-:Y:S06]  /*2ef0*/  BRA `(.L_x_4438) ;  /* 0x0000000000207947 */ /* 0x000fec0003800000 */
.L_x_4437:
        /* <DEDUP_REMOVED lines=8> */
.L_x_4438:
[----:B------:R-:W-:Y:S05]  /*2f80*/  BSYNC B0 ;  /* 0x0000000000007941 */ /* 0x000fea0003800000 */
.L_x_4436:
[----:B------:R-:W-:Y:S01]  /*2f90*/  @P1 F2FP.BF16.F32.PACK_AB R239, RZ, R240 ;  /* 0x000000f0ffef123e */ /* 0x000fe200000010ff */
[----:B------:R-:W-:Y:S03]  /*2fa0*/  BSSY B0, `(.L_x_4439) ;  /* 0x000000e000007945 */ /* 0x000fe60003800000 */
[----:B------:R-:W-:Y:S01]  /*2fb0*/  @P1 PRMT R185, R239, 0x7610, R185 ;  /* 0x00007610efb91816 */ /* 0x000fe200000000b9 */
[----:B------:R-:W-:Y:S06]  /*2fc0*/  @!P3 BRA `(.L_x_4440) ;  /* 0x00000000002cb947 */ /* 0x000fec0003800000 */
[----:B------:R-:W-:Y:S01]  /*2fd0*/  LOP3.LUT P4, RZ, R212, 0xff0000, RZ, 0xc0, !PT ;  /* 0x00ff0000d4ff7812 */ /* 0x000fe2000788c0ff */
[----:B------:R-:W-:-:S04]  /*2fe0*/  FMUL.FTZ R239, R240, UR15 ;  /* 0x0000000ff0ef7c20 */ /* 0x000fc80008410000 */
[----:B0-----:R-:W-:Y:S01]  /*2ff0*/  FMUL.FTZ R248, R239, UR14 ;  /* 0x0000000eeff87c20 */ /* 0x001fe20008410000 */
[----:B------:R-:W-:-:S07]  /*3000*/  MOV R239, RZ ;  /* 0x000000ff00ef7202 */ /* 0x000fce0000000f00 */
[----:B-----5:R-:W-:-:S05]  /*3010*/  @P4 SHF.L.U32 R240, R181, 0x10, RZ ;  /* 0x00000010b5f04819 */ /* 0x020fca00000006ff */
[----:B------:R-:W-:-:S04]  /*3020*/  @P4 FMUL.FTZ R239, R248, R240 ;  /* 0x000000f0f8ef4220 */ /* 0x000fc80000410000 */
[----:B------:R-:W-:Y:S01]  /*3030*/  FADD.FTZ R150, R150, R239 ;  /* 0x000000ef96967221 */ /* 0x000fe20000010000 */
[----:B------:R-:W-:-:S05]  /*3040*/  FMUL.FTZ R239, R70, R248 ;  /* 0x000000f846ef7220 */ /* 0x000fca0000410000 */
[----:B------:R-:W-:-:S04]  /*3050*/  FSEL R239, R239, RZ, P4 ;  /* 0x000000ffefef7208 */ /* 0x000fc80002000000 */
[----:B------:R-:W-:-:S04]  /*3060*/  F2FP.BF16.F32.PACK_AB R239, RZ, R239 ;  /* 0x000000efffef723e */ /* 0x000fc800000010ff */
[----:B------:R-:W-:-:S07]  /*3070*/  PRMT R189, R239, 0x7610, R189 ;  /* 0x00007610efbd7816 */ /* 0x000fce00000000bd */
.L_x_4440:
[----:B------:R-:W-:Y:S05]  /*3080*/  BSYNC B0 ;  /* 0x0000000000007941 */ /* 0x000fea0003800000 */
.L_x_4439:
[----:B------:R-:W-:Y:S04]  /*3090*/  BSSY B0, `(.L_x_4441) ;  /* 0x0000010000007945 */ /* 0x000fe80003800000 */
[----:B------:R-:W-:Y:S05]  /*30a0*/  @P2 BRA `(.L_x_4442) ;  /* 0x0000000000142947 */ /* 0x000fea0003800000 */
[----:B------:R-:W-:Y:S01]  /*30b0*/  HFMA2.MMA R240, -RZ, RZ, 0, 0 ;  /* 0x00000000fff07435 */ /* 0x000fe200000001ff */
[----:B------:R-:W-:Y:S10]  /*30c0*/  @!P0 BRA `(.L_x_4443) ;  /* 0x0000000000308947 */ /* 0x000ff40003800000 */
[----:B------:R-:W-:-:S05]  /*30d0*/  PRMT R239, R37, 0x7632, R239 ;  /* 0x0000763225ef7816 */ /* 0x000fca00000000ef */
[----:B------:R-:W-:Y:S01]  /*30e0*/  IMAD.U32 R240, R239, 0x10000, RZ ;  /* 0x00010000eff07824 */ /* 0x000fe200078e00ff */
[----:B------:R-:W-:Y:S06]  /*30f0*/  BRA `(.L_x_4443) ;  /* 0x0000000000247947 */ /* 0x000fec0003800000 */
.L_x_4442:
        /* <DEDUP_REMOVED lines=9> */
.L_x_4443:
[----:B------:R-:W-:Y:S05]  /*3190*/  BSYNC B0 ;  /* 0x0000000000007941 */ /* 0x000fea0003800000 */
.L_x_4441:
        /* <DEDUP_REMOVED lines=16> */
.L_x_4445:
[----:B------:R-:W-:Y:S05]  /*32a0*/  BSYNC B0 ;  /* 0x0000000000007941 */ /* 0x000fea0003800000 */
.L_x_4444:
[----:B------:R-:W-:Y:S04]  /*32b0*/  BSSY B0, `(.L_x_4446) ;  /* 0x000000e000007945 */ /* 0x000fe80003800000 */
[----:B------:R-:W-:Y:S05]  /*32c0*/  @P2 BRA `(.L_x_4447) ;  /* 0x0000000000102947 */ /* 0x000fea0003800000 */
[----:B------:R-:W-:Y:S01]  /*32d0*/  HFMA2.MMA R240, -RZ, RZ, 0, 0 ;  /* 0x00000000fff07435 */ /* 0x000fe200000001ff */
[----:B------:R-:W-:Y:S10]  /*32e0*/  @!P0 BRA `(.L_x_4448) ;  /* 0x0000000000288947 */ /* 0x000ff40003800000 */
[----:B------:R-:W-:Y:S01]  /*32f0*/  IMAD.U32 R240, R38, 0x10000, RZ ;  /* 0x0001000026f07824 */ /* 0x000fe200078e00ff */
[----:B------:R-:W-:Y:S06]  /*3300*/  BRA `(.L_x_4448) ;  /* 0x0000000000207947 */ /* 0x000fec0003800000 */
.L_x_4447:
        /* <DEDUP_REMOVED lines=8> */
.L_x_4448:
[----:B------:R-:W-:Y:S05]  /*3390*/  BSYNC B0 ;  /* 0x0000000000007941 */ /* 0x000fea0003800000 */
.L_x_4446:
        /* <DEDUP_REMOVED lines=15> */
.L_x_4450:
[----:B------:R-:W-:Y:S05]  /*3490*/  BSYNC B0 ;  /* 0x0000000000007941 */ /* 0x000fea0003800000 */
.L_x_4449:
[----:B------:R-:W-:Y:S04]  /*34a0*/  BSSY B0, `(.L_x_4451) ;  /* 0x0000010000007945 */ /* 0x000fe80003800000 */
[----:B------:R-:W-:Y:S05]  /*34b0*/  @P2 BRA `(.L_x_4452) ;  /* 0x0000000000142947 */ /* 0x000fea0003800000 */
[----:B------:R-:W-:Y:S01]  /*34c0*/  HFMA2.MMA R240, -RZ, RZ, 0, 0 ;  /* 0x00000000fff07435 */ /* 0x000fe200000001ff */
[----:B------:R-:W-:Y:S10]  /*34d0*/  @!P0 BRA `(.L_x_4453) ;  /* 0x0000000000308947 */ /* 0x000ff40003800000 */
[----:B------:R-:W-:-:S05]  /*34e0*/  PRMT R239, R38, 0x7632, R239 ;  /* 0x0000763226ef7816 */ /* 0x000fca00000000ef */
[----:B------:R-:W-:Y:S01]  /*34f0*/  IMAD.U32 R240, R239, 0x10000, RZ ;  /* 0x00010000eff07824 */ /* 0x000fe200078e00ff */
[----:B------:R-:W-:Y:S06]  /*3500*/  BRA `(.L_x_4453) ;  /* 0x0000000000247947 */ /* 0x000fec0003800000 */
.L_x_4452:
        /* <DEDUP_REMOVED lines=9> */
.L_x_4453:
[----:B------:R-:W-:Y:S05]  /*35a0*/  BSYNC B0 ;  /* 0x0000000000007941 */ /* 0x000fea0003800000 */
.L_x_4451:
        /* <DEDUP_REMOVED lines=16> */
.L_x_4455:
[----:B------:R-:W-:Y:S05]  /*36b0*/  BSYNC B0 ;  /* 0x0000000000007941 */ /* 0x000fea0003800000 */
.L_x_4454:
[----:B------:R-:W-:Y:S04]  /*36c0*/  BSSY B0, `(.L_x_4456) ;  /* 0x000000e000007945 */ /* 0x000fe80003800000 */
[----:B------:R-:W-:Y:S05]  /*36d0*/  @P2 BRA `(.L_x_4457) ;  /* 0x0000000000102947 */ /* 0x000fea0003800000 */
[----:B------:R-:W-:Y:S01]  /*36e0*/  HFMA2.MMA R240, -RZ, RZ, 0, 0 ;  /* 0x00000000fff07435 */ /* 0x000fe200000001ff */
[----:B------:R-:W-:Y:S10]  /*36f0*/  @!P0 BRA `(.L_x_4458) ;  /* 0x0000000000288947 */ /* 0x000ff40003800000 */
[----:B------:R-:W-:Y:S01]  /*3700*/  IMAD.U32 R240, R39, 0x10000, RZ ;  /* 0x0001000027f07824 */ /* 0x000fe200078e00ff */
[----:B------:R-:W-:Y:S06]  /*3710*/  BRA `(.L_x_4458) ;  /* 0x0000000000207947 */ /* 0x000fec0003800000 */
.L_x_4457:
        /* <DEDUP_REMOVED lines=8> */
.L_x_4458:
[----:B------:R-:W-:Y:S05]  /*37a0*/  BSYNC B0 ;  /* 0x0000000000007941 */ /* 0x000fea0003800000 */
.L_x_4456:
        /* <DEDUP_REMOVED lines=15> */
.L_x_4460:
[----:B------:R-:W-:Y:S05]  /*38a0*/  BSYNC B0 ;  /* 0x0000000000007941 */ /* 0x000fea0003800000 */
.L_x_4459:
[----:B------:R-:W-:Y:S04]  /*38b0*/  BSSY B0, `(.L_x_4461) ;  /* 0x0000010000007945 */ /* 0x000fe80003800000 */
[----:B------:R-:W-:Y:S05]  /*38c0*/  @P2 BRA `(.L_x_4462) ;  /* 0x0000000000142947 */ /* 0x000fea0003800000 */
[----:B------:R-:W-:Y:S01]  /*38d0*/  HFMA2.MMA R240, -RZ, RZ, 0, 0 ;  /* 0x00000000fff07435 */ /* 0x000fe200000001ff */
[----:B------:R-:W-:Y:S10]  /*38e0*/  @!P0 BRA `(.L_x_4463) ;  /* 0x0000000000308947 */ /* 0x000ff40003800000 */
[----:B------:R-:W-:-:S05]  /*38f0*/  PRMT R239, R39, 0x7632, R239 ;  /* 0x0000763227ef7816 */ /* 0x000fca00000000ef */
[----:B------:R-:W-:Y:S01]  /*3900*/  IMAD.U32 R240, R239, 0x10000, RZ ;  /* 0x00010000eff07824 */ /* 0x000fe200078e00ff */
[----:B------:R-:W-:Y:S06]  /*3910*/  BRA `(.L_x_4463) ;  /* 0x0000000000247947 */ /* 0x000fec0003800000 */
.L_x_4462:
        /* <DEDUP_REMOVED lines=9> */
.L_x_4463:
[----:B------:R-:W-:Y:S05]  /*39b0*/  BSYNC B0 ;  /* 0x0000000000007941 */ /* 0x000fea0003800000 */
.L_x_4461:
        /* <DEDUP_REMOVED lines=16> */
.L_x_4465:
[----:B------:R-:W-:Y:S05]  /*3ac0*/  BSYNC B0 ;  /* 0x0000000000007941 */ /* 0x000fea0003800000 */
.L_x_4464:
[----:B------:R-:W1:Y:S01]  /*3ad0*/  @P1 LDC.64 R212, c[0x0][0x308] ;  /* 0x0000c200ffd41b82 */ /* 0x000e620000000a00 */
[----:B------:R-:W-:Y:S01]  /*3ae0*/  BSSY B0, `(.L_x_4466) ;  /* 0x000000b000007945 */ /* 0x000fe20003800000 */
[----:B-1----:R-:W-:-:S05]  /*3af0*/  @P1 IMAD.WIDE.U32 R212, R242, 0x10, R212 ;  /* 0x00000010f2d41825 */ /* 0x002fca00078e00d4 */
[----:B------:R1:W-:Y:S02]  /*3b00*/  @P1 STG.E.128 desc[UR4][R212.64], R184 ;  /* 0x000000b8d4001986 */ /* 0x0003e4000c101d04 */
[----:B-1----:R-:W1:Y:S02]  /*3b10*/  @P3 LDC.64 R212, c[0x0][0x2f8] ;  /* 0x0000be00ffd43b82 */ /* 0x002e640000000a00 */
[----:B-1----:R-:W-:-:S05]  /*3b20*/  @P3 IMAD.WIDE.U32 R212, R247, 0x10, R212 ;  /* 0x00000010f7d43825 */ /* 0x002fca00078e00d4 */
[----:B------:R1:W-:Y:S01]  /*3b30*/  @P3 STG.E.128 desc[UR4][R212.64], R188 ;  /* 0x000000bcd4003986 */ /* 0x0003e2000c101d04 */
[----:B------:R-:W-:Y:S05]  /*3b40*/  @!P3 BRA `(.L_x_4467) ;  /* 0x000000000010b947 */ /* 0x000fea0003800000 */
[----:B-----5:R-:W2:Y:S01]  /*3b50*/  LDC.64 R182, c[0x0][0x220] ;  /* 0x00008800ffb67b82 */ /* 0x020ea20000000a00 */
[----:B------:R-:W-:-:S05]  /*3b60*/  IADD3 R180, R247, 0x20, RZ ;  /* 0x00000020f7b47810 */ /* 0x000fca0007ffe0ff */
[----:B--2---:R-:W-:-:S06]  /*3b70*/  IMAD.WIDE.U32 R180, R180, 0x10, R182 ;  /* 0x00000010b4b47825 */ /* 0x004fcc00078e00b6 */
[----:B------:R-:W5:Y:S02]  /*3b80*/  LDG.E.128 R180, desc[UR4][R180.64] ;  /* 0x00000004b4b47981 */ /* 0x000f64000c1e1d00 */
.L_x_4467:
[----:B------:R-:W-:Y:S05]  /*3b90*/  BSYNC B0 ;  /* 0x0000000000007941 */ /* 0x000fea0003800000 */
.L_x_4466:
[----:B------:R-:W-:Y:S04]  /*3ba0*/  BSSY B0, `(.L_x_4468) ;  /* 0x000000e000007945 */ /* 0x000fe80003800000 */
[----:B------:R-:W-:Y:S05]  /*3bb0*/  @P2 BRA `(.L_x_4469) ;  /* 0x0000000000102947 */ /* 0x000fea0003800000 */
[----:B-1----:R-:W-:Y:S01]  /*3bc0*/  IMAD.MOV.U32 R212, RZ, RZ, RZ ;  /* 0x000000ffffd47224 */ /* 0x002fe200078e00ff */
[----:B------:R-:W-:Y:S06]  /*3bd0*/  @!P0 BRA `(.L_x_4470) ;  /* 0x0000000000288947 */ /* 0x000fec0003800000 */
[----:B------:R-:W-:Y:S01]  /*3be0*/  SHF.L.U32 R212, R32, 0x10, RZ ;  /* 0x0000001020d47819 */ /* 0x000fe200000006ff */
[----:B------:R-:W-:Y:S06]  /*3bf0*/  BRA `(.L_x_4470) ;  /* 0x0000000000207947 */ /* 0x000fec0003800000 */
.L_x_4469:
        /* <DEDUP_REMOVED lines=8> */
.L_x_4470:
[----:B------:R-:W-:Y:S05]  /*3c80*/  BSYNC B0 ;  /* 0x0000000000007941 */ /* 0x000fea0003800000 */
.L_x_4468:
[----:B------:R-:W-:Y:S01]  /*3c90*/  @P1 F2FP.BF16.F32.PACK_AB R213, RZ, R212 ;  /* 0x000000d4ffd5123e */ /* 0x000fe200000010ff */
[----:B------:R-:W-:Y:S03]  /*3ca0*/  BSSY B0, `(.L_x_4471) ;  /* 0x000000f000007945 */ /* 0x000fe60003800000 */
[----:B------:R-:W-:Y:S01]  /*3cb0*/  @P1 PRMT R184, R213, 0x7610, R184 ;  /* 0x00007610d5b81816 */ /* 0x000fe200000000b8 */
[----:B------:R-:W-:Y:S06]  /*3cc0*/  @!P3 BRA `(.L_x_4472) ;  /* 0x000000000030b947 */ /* 0x000fec0003800000 */
[----:B------:R-:W2:Y:S01]  /*3cd0*/  LDL.LU R239, [R1+0x18] ;  /* 0x0000180001ef7983 */ /* 0x000ea20000300800 */
[----:B------:R-:W-:Y:S01]  /*3ce0*/  FMUL.FTZ R212, R212, UR15 ;  /* 0x0000000fd4d47c20 */ /* 0x000fe20008410000 */
[----:B------:R-:W-:-:S03]  /*3cf0*/  HFMA2.MMA R213, -RZ, RZ, 0, 0 ;  /* 0x00000000ffd57435 */ /* 0x000fc600000001ff */
[----:B------:R-:W-:Y:S01]  /*3d00*/  FMUL.FTZ R212, R212, UR14 ;  /* 0x0000000ed4d47c20 */ /* 0x000fe20008410000 */
[----:B--2---:R-:W-:-:S13]  /*3d10*/  LOP3.LUT P4, RZ, R239, 0xff, RZ, 0xc0, !PT ;  /* 0x000000ffefff7812 */ /* 0x004fda000788c0ff */
[----:B-----5:R-:W-:-:S05]  /*3d20*/  @P4 SHF.L.U32 R239, R180, 0x10, RZ ;  /* 0x00000010b4ef4819 */ /* 0x020fca00000006ff */
[-C--:B------:R-:W-:Y:S01]  /*3d30*/  @P4 FMUL.FTZ R213, R239, R212.reuse ;  /* 0x000000d4efd54220 */ /* 0x080fe20000410000 */
[----:B------:R-:W-:-:S03]  /*3d40*/  FMUL.FTZ R212, R60, R212 ;  /* 0x000000d43cd47220 */ /* 0x000fc60000410000 */
[----:B------:R-:W-:Y:S02]  /*3d50*/  FADD.FTZ R156, R156, R213 ;  /* 0x000000d59c9c7221 */ /* 0x000fe40000010000 */
[----:B------:R-:W-:-:S04]  /*3d60*/  FSEL R212, R212, RZ, P4 ;  /* 0x000000ffd4d47208 */ /* 0x000fc80002000000 */
[----:B------:R-:W-:-:S04]  /*3d70*/  F2FP.BF16.F32.PACK_AB R212, RZ, R212 ;  /* 0x000000d4ffd4723e */ /* 0x000fc800000010ff */
[----:B------:R-:W-:-:S07]  /*3d80*/  PRMT R188, R212, 0x7610, R188 ;  /* 0x00007610d4bc7816 */ /* 0x000fce00000000bc */
.L_x_4472:
[----:B------:R-:W-:Y:S05]  /*3d90*/  BSYNC B0 ;  /* 0x0000000000007941 */ /* 0x000fea0003800000 */
.L_x_4471:
[----:B------:R-:W-:Y:S04]  /*3da0*/  BSSY B0, `(.L_x_4473) ;  /* 0x0000010000007945 */ /* 0x000fe80003800000 */
[----:B------:R-:W-:Y:S05]  /*3db0*/  @P2 BRA `(.L_x_4474) ;  /* 0x0000000000142947 */ /* 0x000fea0003800000 */
[----:B------:R-:W-:Y:S01]  /*3dc0*/  IMAD.MOV.U32 R212, RZ, RZ, RZ ;  /* 0x000000ffffd47224 */ /* 0x000fe200078e00ff */
[----:B------:R-:W-:Y:S06]  /*3dd0*/  @!P0 BRA `(.L_x_4475) ;  /* 0x0000000000308947 */ /* 0x000fec0003800000 */
[----:B------:R-:W-:-:S04]  /*3de0*/  PRMT R212, R32, 0x7632, R212 ;  /* 0x0000763220d47816 */ /* 0x000fc800000000d4 */
[----:B------:R-:W-:Y:S01]  /*3df0*/  SHF.L.U32 R212, R212, 0x10, RZ ;  /* 0x00000010d4d47819 */ /* 0x000fe200000006ff */
[----:B------:R-:W-:Y:S06]  /*3e00*/  BRA `(.L_x_4475) ;  /* 0x0000000000247947 */ /* 0x000fec0003800000 */
.L_x_4474:
        /* <DEDUP_REMOVED lines=9> */
.L_x_4475:
[----:B------:R-:W-:Y:S05]  /*3ea0*/  BSYNC B0 ;  /* 0x0000000000007941 */ /* 0x000fea0003800000 */
.L_x_4473:
        /* <DEDUP_REMOVED lines=16> */
.L_x_4477:
[----:B------:R-:W-:Y:S05]  /*3fb0*/  BSYNC B0 ;  /* 0x0000000000007941 */ /* 0x000fea0003800000 */
.L_x_4476:
[----:B------:R-:W-:Y:S04]  /*3fc0*/  BSSY B0, `(.L_x_4478) ;  /* 0x000000e000007945 */ /* 0x000fe80003800000 */
[----:B------:R-:W-:Y:S05]  /*3fd0*/  @P2 BRA `(.L_x_4479) ;  /* 0x0000000000102947 */ /* 0x000fea0003800000 */
[----:B------:R-:W-:Y:S01]  /*3fe0*/  IMAD.MOV.U32 R212, RZ, RZ, RZ ;  /* 0x000000ffffd47224 */ /* 0x000fe200078e00ff */
[----:B------:R-:W-:Y:S06]  /*3ff0*/  @!P0 BRA `(.L_x_4480) ;  /* 0x0000000000288947 */ /* 0x000fec0003800000 */
[----:B------:R-:W-:Y:S01]  /*4000*/  SHF.L.U32 R212, R33, 0x10, RZ ;  /* 0x0000001021d47819 */ /* 0x000fe200000006ff */
[----:B------:R-:W-:Y:S06]  /*4010*/  BRA `(.L_x_4480) ;  /* 0x0000000000207947 */ /* 0x000fec0003800000 */
.L_x_4479:
        /* <DEDUP_REMOVED lines=8> */
.L_x_4480:
[----:B------:R-:W-:Y:S05]  /*40a0*/  BSYNC B0 ;  /* 0x0000000000007941 */ /* 0x000fea0003800000 */
.L_x_4478:
        /* <DEDUP_REMOVED lines=9> */
[-C--:B------:R-:W-:Y:S01]  /*4140*/  @P4 FMUL.FTZ R213, R239, R212.reuse ;  /* 0x000000d4efd54220 */ /* 0x080fe20000410000 */
[----:B------:R-:W-:-:S03]  /*4150*/  FMUL.FTZ R212, R62, R212 ;  /* 0x000000d43ed47220 */ /* 0x000fc60000410000 */
[----:B------:R-:W-:Y:S02]  /*4160*/  FADD.FTZ R158, R158, R213 ;  /* 0x000000d59e9e7221 */ /* 0x000fe40000010000 */
[----:B------:R-:W-:-:S04]  /*4170*/  FSEL R212, R212, RZ, P4 ;  /* 0x000000ffd4d47208 */ /* 0x000fc80002000000 */
[----:B------:R-:W-:-:S04]  /*4180*/  F2FP.BF16.F32.PACK_AB R212, RZ, R212 ;  /* 0x000000d4ffd4723e */ /* 0x000fc800000010ff */
[----:B------:R-:W-:-:S07]  /*4190*/  PRMT R189, R212, 0x7610, R189 ;  /* 0x00007610d4bd7816 */ /* 0x000fce00000000bd */
.L_x_4482:
[----:B------:R-:W-:Y:S05]  /*41a0*/  BSYNC B0 ;  /* 0x0000000000007941 */ /* 0x000fea0003800000 */
.L_x_4481:
[----:B------:R-:W-:Y:S04]  /*41b0*/  BSSY B0, `(.L_x_4483) ;  /* 0x0000010000007945 */ /* 0x000fe80003800000 */
[----:B------:R-:W-:Y:S05]  /*41c0*/  @P2 BRA `(.L_x_4484) ;  /* 0x0000000000142947 */ /* 0x000fea0003800000 */
[----:B------:R-:W-:Y:S01]  /*41d0*/  IMAD.MOV.U32 R212, RZ, RZ, RZ ;  /* 0x000000ffffd47224 */ /* 0x000fe200078e00ff */
[----:B------:R-:W-:Y:S06]  /*41e0*/  @!P0 BRA `(.L_x_4485) ;  /* 0x0000000000308947 */ /* 0x000fec0003800000 */
[----:B------:R-:W-:-:S04]  /*41f0*/  PRMT R212, R33, 0x7632, R212 ;  /* 0x0000763221d47816 */ /* 0x000fc800000000d4 */
[----:B------:R-:W-:Y:S01]  /*4200*/  SHF.L.U32 R212, R212, 0x10, RZ ;  /* 0x00000010d4d47819 */ /* 0x000fe200000006ff */
[----:B------:R-:W-:Y:S06]  /*4210*/  BRA `(.L_x_4485) ;  /* 0x0000000000247947 */ /* 0x000fec0003800000 */
.L_x_4484:
        /* <DEDUP_REMOVED lines=9> */
.L_x_4485:
[----:B------:R-:W-:Y:S05]  /*42b0*/  BSYNC B0 ;  /* 0x0000000000007941 */ /* 0x000fea0003800000 */
.L_x_4483:
        /* <DEDUP_REMOVED lines=16> */
.L_x_4487:
[----:B------:R-:W-:Y:S05]  /*43c0*/  BSYNC B0 ;  /* 0x0000000000007941 */ /* 0x000fea0003800000 */
.L_x_4486:
[----:B------:R-:W-:Y:S04]  /*43d0*/  BSSY B0, `(.L_x_4488) ;  /* 0x000000e000007945 */ /* 0x000fe80003800000 */
[----:B------:R-:W-:Y:S05]  /*43e0*/  @P2 BRA `(.L_x_4489) ;  /* 0x0000000000102947 */ /* 0x000fea0003800000 */
[----:B------:R-:W-:Y:S01]  /*43f0*/  IMAD.MOV.U32 R212, RZ, RZ, RZ ;  /* 0x000000ffffd47224 */ /* 0x000fe200078e00ff */
[----:B------:R-:W-:Y:S06]  /*4400*/  @!P0 BRA `(.L_x_4490) ;  /* 0x0000000000288947 */ /* 0x000fec0003800000 */
[----:B------:R-:W-:Y:S01]  /*4410*/  SHF.L.U32 R212, R34, 0x10, RZ ;  /* 0x0000001022d47819 */ /* 0x000fe200000006ff */
[----:B------:R-:W-:Y:S06]  /*4420*/  BRA `(.L_x_4490) ;  /* 0x0000000000207947 */ /* 0x000fec0003800000 */
.L_x_4489:
        /* <DEDUP_REMOVED lines=8> */
.L_x_4490:
[----:B------:R-:W-:Y:S05]  /*44b0*/  BSYNC B0 ;  /* 0x0000000000007941 */ /* 0x000fea0003800000 */
.L_x_4488:
        /* <DEDUP_REMOVED lines=15> */
.L_x_4492:
[----:B------:R-:W-:Y:S05]  /*45b0*/  BSYNC B0 ;  /* 0x0000000000007941 */ /* 0x000fea0003800000 */
.L_x_4491:
[----:B------:R-:W-:Y:S04]  /*45c0*/  BSSY B0, `(.L_x_4493) ;  /* 0x0000010000007945 */ /* 0x000fe80003800000 */
[----:B------:R-:W-:Y:S05]  /*45d0*/  @P2 BRA `(.L_x_4494) ;  /* 0x0000000000142947 */ /* 0x000fea0003800000 */
[----:B------:R-:W-:Y:S01]  /*45e0*/  IMAD.MOV.U32 R212, RZ, RZ, RZ ;  /* 0x000000ffffd47224 */ /* 0x000fe200078e00ff */
[----:B------:R-:W-:Y:S06]  /*45f0*/  @!P0 BRA `(.L_x_4495) ;  /* 0x0000000000308947 */ /* 0x000fec0003800000 */
[----:B------:R-:W-:-:S04]  /*4600*/  PRMT R212, R34, 0x7632, R212 ;  /* 0x0000763222d47816 */ /* 0x000fc800000000d4 */
[----:B------:R-:W-:Y:S01]  /*4610*/  SHF.L.U32 R212, R212, 0x10, RZ ;  /* 0x00000010d4d47819 */ /* 0x000fe200000006ff */
[----:B------:R-:W-:Y:S06]  /*4620*/  BRA `(.L_x_4495) ;  /* 0x0000000000247947 */ /* 0x000fec0003800000 */
.L_x_4494:
        /* <DEDUP_REMOVED lines=9> */
.L_x_4495:
[----:B------:R-:W-:Y:S05]  /*46c0*/  BSYNC B0 ;  /* 0x0000000000007941 */ /* 0x000fea0003800000 */
.L_x_4493:
        /* <DEDUP_REMOVED lines=16> */
.L_x_4497:
[----:B------:R-:W-:Y:S05]  /*47d0*/  BSYNC B0 ;  /* 0x0000000000007941 */ /* 0x000fea0003800000 */
.L_x_4496:
[----:B------:R-:W-:Y:S04]  /*47e0*/  BSSY B0, `(.L_x_4498) ;  /* 0x000000e000007945 */ /* 0x000fe80003800000 */
[----:B------:R-:W-:Y:S05]  /*47f0*/  @P2 BRA `(.L_x_4499) ;  /* 0x0000000000102947 */ /* 0x000fea0003800000 */
[----:B------:R-:W-:Y:S01]  /*4800*/  IMAD.MOV.U32 R212, RZ, RZ, RZ ;  /* 0x000000ffffd47224 */ /* 0x000fe200078e00ff */
[----:B------:R-:W-:Y:S06]  /*4810*/  @!P0 BRA `(.L_x_4500) ;  /* 0x0000000000288947 */ /* 0x000fec0003800000 */
[----:B------:R-:W-:Y:S01]  /*4820*/  SHF.L.U32 R212, R35, 0x10, RZ ;  /* 0x0000001023d47819 */ /* 0x000fe200000006ff */
[----:B------:R-:W-:Y:S06]  /*4830*/  BRA `(.L_x_4500) ;  /* 0x0000000000207947 */ /* 0x000fec0003800000 */
.L_x_4499:
        /* <DEDUP_REMOVED lines=8> */
.L_x_4500:
[----:B------:R-:W-:Y:S05]  /*48c0*/  BSYNC B0 ;  /* 0x0000000000007941 */ /* 0x000fea0003800000 */
.L_x_4498:
        /* <DEDUP_REMOVED lines=15> */
.L_x_4502:
[----:B------:R-:W-:Y:S05]  /*49c0*/  BSYNC B0 ;  /* 0x0000000000007941 */ /* 0x000fea0003800000 */
.L_x_4501:
[----:B------:R-:W-:Y:S04]  /*49d0*/  BSSY B0, `(.L_x_4503) ;  /* 0x0000010000007945 */ /* 0x000fe80003800000 */
[----:B------:R-:W-:Y:S05]  /*49e0*/  @P2 BRA `(.L_x_4504) ;  /* 0x0000000000142947 */ /* 0x000fea0003800000 */
[----:B------:R-:W-:Y:S01]  /*49f0*/  IMAD.MOV.U32 R212, RZ, RZ, RZ ;  /* 0x000000ffffd47224 */ /* 0x000fe200078e00ff */
[----:B------:R-:W-:Y:S06]  /*4a00*/  @!P0 BRA `(.L_x_4505) ;  /* 0x0000000000308947 */ /* 0x000fec0003800000 */
[----:B------:R-:W-:-:S04]  /*4a10*/  PRMT R212, R35, 0x7632, R212 ;  /* 0x0000763223d47816 */ /* 0x000fc800000000d4 */
[----:B------:R-:W-:Y:S01]  /*4a20*/  SHF.L.U32 R212, R212, 0x10, RZ ;  /* 0x00000010d4d47819 */ /* 0x000fe200000006ff */
[----:B------:R-:W-:Y:S06]  /*4a30*/  BRA `(.L_x_4505) ;  /* 0x0000000000247947 */ /* 0x000fec0003800000 */
.L_x_4504:
        /* <DEDUP_REMOVED lines=9> */
.L_x_4505:
[----:B------:R-:W-:Y:S05]  /*4ad0*/  BSYNC B0 ;  /* 0x0000000000007941 */ /* 0x000fea0003800000 */
.L_x_4503:
        /* <DEDUP_REMOVED lines=16> */
.L_x_4507:
[----:B------:R-:W-:Y:S05]  /*4be0*/  BSYNC B0 ;  /* 0x0000000000007941 */ /* 0x000fea0003800000 */
.L_x_4506:
[----:B------:R-:W2:Y:S01]  /*4bf0*/  LDL.LU R212, [R1+0x8] ;  /* 0x0000080001d47983 */ /* 0x000ea20000300800 */
[----:B------:R-:W2:Y:S01]  /*4c00*/  @P1 LDC.64 R210, c[0x0][0x308] ;  /* 0x0000c200ffd21b82 */ /* 0x000ea20000000a00 */
[----:B------:R-:W-:Y:S01]  /*4c10*/  BSSY B0, `(.L_x_4508) ;  /* 0x000000c000007945 */ /* 0x000fe20003800000 */
[----:B--2---:R-:W-:-:S04]  /*4c20*/  @P1 IMAD.WIDE.U32 R210, R212, 0x10, R210 ;  /* 0x00000010d4d21825 */ /* 0x004fc800078e00d2 */
[----:B------:R-:W-:Y:S01]  /*4c30*/  @P3 VIADD R212, R247, 0x20 ;  /* 0x00000020f7d43836 */ /* 0x000fe20000000000 */
[----:B------:R1:W-:Y:S02]  /*4c40*/  @P1 STG.E.128 desc[UR4][R210.64], R184 ;  /* 0x000000b8d2001986 */ /* 0x0003e4000c101d04 */
[----:B-1----:R-:W1:Y:S02]  /*4c50*/  @P3 LDC.64 R210, c[0x0][0x2f8] ;  /* 0x0000be00ffd23b82 */ /* 0x002e640000000a00 */
[----:B-1----:R-:W-:-:S05]  /*4c60*/  @P3 IMAD.WIDE.U32 R210, R212, 0x10, R210 ;  /* 0x00000010d4d23825 */ /* 0x002fca00078e00d2 */
[----:B------:R1:W-:Y:S02]  /*4c70*/  @P3 STG.E.128 desc[UR4][R210.64], R188 ;  /* 0x000000bcd2003986 */ /* 0x0003e4000c101d04 */
[----:B-1----:R-:W-:Y:S01]  /*4c80*/  IADD3 R210, R247, 0x40, RZ ;  /* 0x00000040f7d27810 */ /* 0x002fe20007ffe0ff */
[----:B------:R-:W-:Y:S06]  /*4c90*/  @!P3 BRA `(.L_x_4509) ;  /* 0x00000000000cb947 */ /* 0x000fec0003800000 */
[----:B-----5:R-:W1:Y:S02]  /*4ca0*/  LDC.64 R180, c[0x0][0x220] ;  /* 0x00008800ffb47b82 */ /* 0x020e640000000a00 */
[----:B-1----:R-:W-:-:S06]  /*4cb0*/  IMAD.WIDE.U32 R180, R210, 0x10, R180 ;  /* 0x00000010d2b47825 */ /* 0x002fcc00078e00b4 */
[----:B------:R-:W5:Y:S02]  /*4cc0*/  LDG.E.128 R180, desc[UR4][R180.64] ;  /* 0x00000004b4b47981 */ /* 0x000f64000c1e1d00 */
.L_x_4509:
[----:B------:R-:W-:Y:S05]  /*4cd0*/  BSYNC B0 ;  /* 0x0000000000007941 */ /* 0x000fea0003800000 */
.L_x_4508:
[----:B------:R-:W-:Y:S04]  /*4ce0*/  BSSY B0, `(.L_x_4510) ;  /* 0x000000e000007945 */ /* 0x000fe80003800000 */
[----:B------:R-:W-:Y:S05]  /*4cf0*/  @P2 BRA `(.L_x_4511) ;  /* 0x0000000000102947 */ /* 0x000fea0003800000 */
[----:B------:R-:W-:Y:S01]  /*4d00*/  HFMA2.MMA R212, -RZ, RZ, 0, 0 ;  /* 0x00000000ffd47435 */ /* 0x000fe200000001ff */
[----:B------:R-:W-:Y:S10]  /*4d10*/  @!P0 BRA `(.L_x_4512) ;  /* 0x0000000000288947 */ /* 0x000ff40003800000 */
[----:B------:R-:W-:Y:S01]  /*4d20*/  SHF.L.U32 R212, R28, 0x10, RZ ;  /* 0x000000101cd47819 */ /* 0x000fe200000006ff */
[----:B------:R-:W-:Y:S06]  /*4d30*/  BRA `(.L_x_4512) ;  /* 0x0000000000207947 */ /* 0x000fec0003800000 */
.L_x_4511:
        /* <DEDUP_REMOVED lines=8> */
.L_x_4512:
[----:B------:R-:W-:Y:S05]  /*4dc0*/  BSYNC B0 ;  /* 0x0000000000007941 */ /* 0x000fea0003800000 */
.L_x_4510:
[----:B------:R-:W-:Y:S01]  /*4dd0*/  @P1 F2FP.BF16.F32.PACK_AB R211, RZ, R212 ;  /* 0x000000d4ffd3123e */ /* 0x000fe200000010ff */
[----:B------:R-:W-:Y:S03]  /*4de0*/  BSSY B0, `(.L_x_4513) ;  /* 0x000000f000007945 */ /* 0x000fe60003800000 */
[----:B------:R-:W-:Y:S01]  /*4df0*/  @P1 PRMT R184, R211, 0x7610, R184 ;  /* 0x00007610d3b81816 */ /* 0x000fe200000000b8 */
[----:B------:R-:W-:Y:S06]  /*4e00*/  @!P3 BRA `(.L_x_4514) ;  /* 0x000000000030b947 */ /* 0x000fec0003800000 */
[----:B------:R-:W2:Y:S01]  /*4e10*/  LDL.LU R213, [R1+0x1c] ;  /* 0x00001c0001d57983 */ /* 0x000ea20000300800 */
[----:B------:R-:W-:Y:S01]  /*4e20*/  FMUL.FTZ R211, R212, UR15 ;  /* 0x0000000fd4d37c20 */ /* 0x000fe20008410000 */
[----:B------:R-:W-:-:S03]  /*4e30*/  IMAD.MOV.U32 R212, RZ, RZ, RZ ;  /* 0x000000ffffd47224 */ /* 0x000fc600078e00ff */
        /* <DEDUP_REMOVED lines=9> */
.L_x_4514:
[----:B------:R-:W-:Y:S05]  /*4ed0*/  BSYNC B0 ;  /* 0x0000000000007941 */ /* 0x000fea0003800000 */
.L_x_4513:
[----:B------:R-:W-:Y:S04]  /*4ee0*/  BSSY B0, `(.L_x_4515) ;  /* 0x0000010000007945 */ /* 0x000fe80003800000 */
[----:B------:R-:W-:Y:S05]  /*4ef0*/  @P2 BRA `(.L_x_4516) ;  /* 0x0000000000142947 */ /* 0x000fea0003800000 */
[----:B------:R-:W-:Y:S01]  /*4f00*/  MOV R211, RZ ;  /* 0x000000ff00d37202 */ /* 0x000fe20000000f00 */
[----:B------:R-:W-:Y:S06]  /*4f10*/  @!P0 BRA `(.L_x_4517) ;  /* 0x0000000000308947 */ /* 0x000fec0003800000 */
[----:B------:R-:W-:-:S04]  /*4f20*/  PRMT R211, R28, 0x7632, R211 ;  /* 0x000076321cd37816 */ /* 0x000fc800000000d3 */
[----:B------:R-:W-:Y:S01]  /*4f30*/  SHF.L.U32 R211, R211, 0x10, RZ ;  /* 0x00000010d3d37819 */ /* 0x000fe200000006ff */
[----:B------:R-:W-:Y:S06]  /*4f40*/  BRA `(.L_x_4517) ;  /* 0x0000000000247947 */ /* 0x000fec0003800000 */
.L_x_4516:
        /* <DEDUP_REMOVED lines=9> */
.L_x_4517:
[----:B------:R-:W-:Y:S05]  /*4fe0*/  BSYNC B0 ;  /* 0x0000000000007941 */ /* 0x000fea0003800000 */
.L_x_4515:
        /* <DEDUP_REMOVED lines=16> */
.L_x_4519:
[----:B------:R-:W-:Y:S05]  /*50f0*/  BSYNC B0 ;  /* 0x0000000000007941 */ /* 0x000fea0003800000 */
.L_x_4518:
[----:B------:R-:W-:Y:S04]  /*5100*/  BSSY B0, `(.L_x_4520) ;  /* 0x000000e000007945 */ /* 0x000fe80003800000 */
[----:B------:R-:W-:Y:S05]  /*5110*/  @P2 BRA `(.L_x_4521) ;  /* 0x0000000000102947 */ /* 0x000fea0003800000 */
[----:B------:R-:W-:Y:S01]  /*5120*/  MOV R211, RZ ;  /* 0x000000ff00d37202 */ /* 0x000fe20000000f00 */
[----:B------:R-:W-:Y:S06]  /*5130*/  @!P0 BRA `(.L_x_4522) ;  /* 0x0000000000288947 */ /* 0x000fec0003800000 */
[----:B------:R-:W-:Y:S01]  /*5140*/  SHF.L.U32 R211, R29, 0x10, RZ ;  /* 0x000000101dd37819 */ /* 0x000fe200000006ff */
[----:B------:R-:W-:Y:S06]  /*5150*/  BRA `(.L_x_4522) ;  /* 0x0000000000207947 */ /* 0x000fec0003800000 */
.L_x_4521:
        /* <DEDUP_REMOVED lines=8> */
.L_x_4522:
[----:B------:R-:W-:Y:S05]  /*51e0*/  BSYNC B0 ;  /* 0x0000000000007941 */ /* 0x000fea0003800000 */
.L_x_4520:
        /* <DEDUP_REMOVED lines=15> */
.L_x_4524:
[----:B------:R-:W-:Y:S05]  /*52e0*/  BSYNC B0 ;  /* 0x0000000000007941 */ /* 0x000fea0003800000 */
.L_x_4523:
[----:B------:R-:W-:Y:S04]  /*52f0*/  BSSY B0, `(.L_x_4525) ;  /* 0x0000010000007945 */ /* 0x000fe80003800000 */
[----:B------:R-:W-:Y:S05]  /*5300*/  @P2 BRA `(.L_x_4526) ;  /* 0x0000000000142947 */ /* 0x000fea0003800000 */
[----:B------:R-:W-:Y:S01]  /*5310*/  HFMA2.MMA R211, -RZ, RZ, 0, 0 ;  /* 0x00000000ffd37435 */ /* 0x000fe200000001ff */
[----:B------:R-:W-:Y:S10]  /*5320*/  @!P0 BRA `(.L_x_4527) ;  /* 0x0000000000308947 */ /* 0x000ff40003800000 */
[----:B------:R-:W-:-:S04]  /*5330*/  PRMT R211, R29, 0x7632, R211 ;  /* 0x000076321dd37816 */ /* 0x000fc800000000d3 */
[----:B------:R-:W-:Y:S01]  /*5340*/  SHF.L.U32 R211, R211, 0x10, RZ ;  /* 0x00000010d3d37819 */ /* 0x000fe200000006ff */
[----:B------:R-:W-:Y:S06]  /*5350*/  BRA `(.L_x_4527) ;  /* 0x0000000000247947 */ /* 0x000fec0003800000 */
.L_x_4526:
        /* <DEDUP_REMOVED lines=9> */
.L_x_4527:
[----:B------:R-:W-:Y:S05]  /*53f0*/  BSYNC B0 ;  /* 0x0000000000007941 */ /* 0x000fea0003800000 */
.L_x_4525:
        /* <DEDUP_REMOVED lines=16> */
.L_x_4529:
[----:B------:R-:W-:Y:S05]  /*5500*/  BSYNC B0 ;  /* 0x0000000000007941 */ /* 0x000fea0003800000 */
.L_x_4528:
[----:B------:R-:W-:Y:S04]  /*5510*/  BSSY B0, `(.L_x_4530) ;  /* 0x000000e000007945 */ /* 0x000fe80003800000 */
[----:B------:R-:W-:Y:S05]  /*5520*/  @P2 BRA `(.L_x_4531) ;  /* 0x0000000000102947 */ /* 0x000fea0003800000 */
[----:B------:R-:W-:Y:S01]  /*5530*/  HFMA2.MMA R211, -RZ, RZ, 0, 0 ;  /* 0x00000000ffd37435 */ /* 0x000fe200000001ff */
[----:B------:R-:W-:Y:S10]  /*5540*/  @!P0 BRA `(.L_x_4532) ;  /* 0x0000000000288947 */ /* 0x000ff40003800000 */
[----:B------:R-:W-:Y:S01]  /*5550*/  SHF.L.U32 R211, R30, 0x10, RZ ;  /* 0x000000101ed37819 */ /* 0x000fe200000006ff */
[----:B------:R-:W-:Y:S06]  /*5560*/  BRA `(.L_x_4532) ;  /* 0x0000000000207947 */ /* 0x000fec0003800000 */
.L_x_4531:
        /* <DEDUP_REMOVED lines=8> */
.L_x_4532:
[----:B------:R-:W-:Y:S05]  /*55f0*/  BSYNC B0 ;  /* 0x0000000000007941 */ /* 0x000fea0003800000 */
.L_x_4530:
        /* <DEDUP_REMOVED lines=15> */
.L_x_4534:
[----:B------:R-:W-:Y:S05]  /*56f0*/  BSYNC B0 ;  /* 0x0000000000007941 */ /* 0x000fea0003800000 */
.L_x_4533:
[----:B------:R-:W-:Y:S04]  /*5700*/  BSSY B0, `(.L_x_4535) ;  /* 0x0000010000007945 */ /* 0x000fe80003800000 */
[----:B------:R-:W-:Y:S05]  /*5710*/  @P2 BRA `(.L_x_4536) ;  /* 0x0000000000142947 */ /* 0x000fea0003800000 */
[----:B------:R-:W-:Y:S01]  /*5720*/  MOV R211, RZ ;  /* 0x000000ff00d37202 */ /* 0x000fe20000000f00 */
[----:B------:R-:W-:Y:S06]  /*5730*/  @!P0 BRA `(.L_x_4537) ;  /* 0x0000000000308947 */ /* 0x000fec0003800000 */
[----:B------:R-:W-:-:S04]  /*5740*/  PRMT R211, R30, 0x7632, R211 ;  /* 0x000076321ed37816 */ /* 0x000fc800000000d3 */
[----:B------:R-:W-:Y:S01]  /*5750*/  SHF.L.U32 R211, R211, 0x10, RZ ;  /* 0x00000010d3d37819 */ /* 0x000fe200000006ff */
[----:B------:R-:W-:Y:S06]  /*5760*/  BRA `(.L_x_4537) ;  /* 0x0000000000247947 */ /* 0x000fec0003800000 */
.L_x_4536:
        /* <DEDUP_REMOVED lines=9> */
.L_x_4537:
[----:B------:R-:W-:Y:S05]  /*5800*/  BSYNC B0 ;  /* 0x0000000000007941 */ /* 0x000fea0003800000 */
.L_x_4535:
        /* <DEDUP_REMOVED lines=16> */
.L_x_4539:
[----:B------:R-:W-:Y:S05]  /*5910*/  BSYNC B0 ;  /* 0x0000000000007941 */ /* 0x000fea0003800000 */
.L_x_4538:
[----:B------:R-:W-:Y:S04]  /*5920*/  BSSY B0, `(.L_x_4540) ;  /* 0x000000e000007945 */ /* 0x000fe80003800000 */
[----:B------:R-:W-:Y:S05]  /*5930*/  @P2 BRA `(.L_x_4541) ;  /* 0x0000000000102947 */ /* 0x000fea0003800000 */
[----:B------:R-:W-:Y:S01]  /*5940*/  MOV R211, RZ ;  /* 0x000000ff00d37202 */ /* 0x000fe20000000f00 */
[----:B------:R-:W-:Y:S06]  /*5950*/  @!P0 BRA `(.L_x_4542) ;  /* 0x0000000000288947 */ /* 0x000fec0003800000 */
[----:B------:R-:W-:Y:S01]  /*5960*/  SHF.L.U32 R211, R31, 0x10, RZ ;  /* 0x000000101fd37819 */ /* 0x000fe200000006ff */
[----:B------:R-:W-:Y:S06]  /*5970*/  BRA `(.L_x_4542) ;  /* 0x0000000000207947 */ /* 0x000fec0003800000 */
.L_x_4541:
        /* <DEDUP_REMOVED lines=8> */
.L_x_4542:
[----:B------:R-:W-:Y:S05]  /*5a00*/  BSYNC B0 ;  /* 0x0000000000007941 */ /* 0x000fea0003800000 */
.L_x_4540:
        /* <DEDUP_REMOVED lines=15> */
.L_x_4544:
[----:B------:R-:W-:Y:S05]  /*5b00*/  BSYNC B0 ;  /* 0x0000000000007941 */ /* 0x000fea0003800000 */
.L_x_4543:
[----:B------:R-:W-:Y:S04]  /*5b10*/  BSSY B0, `(.L_x_4545) ;  /* 0x0000010000007945 */ /* 0x000fe80003800000 */
[----:B------:R-:W-:Y:S05]  /*5b20*/  @P2 BRA `(.L_x_4546) ;  /* 0x0000000000142947 */ /* 0x000fea0003800000 */
[----:B------:R-:W-:Y:S01]  /*5b30*/  HFMA2.MMA R211, -RZ, RZ, 0, 0 ;  /* 0x00000000ffd37435 */ /* 0x000fe200000001ff */
[----:B------:R-:W-:Y:S10]  /*5b40*/  @!P0 BRA `(.L_x_4547) ;  /* 0x0000000000308947 */ /* 0x000ff40003800000 */
[----:B------:R-:W-:-:S04]  /*5b50*/  PRMT R211, R31, 0x7632, R211 ;  /* 0x000076321fd37816 */ /* 0x000fc800000000d3 */
[----:B------:R-:W-:Y:S01]  /*5b60*/  SHF.L.U32 R211, R211, 0x10, RZ ;  /* 0x00000010d3d37819 */ /* 0x000fe200000006ff */
[----:B------:R-:W-:Y:S06]  /*5b70*/  BRA `(.L_x_4547) ;  /* 0x0000000000247947 */ /* 0x000fec0003800000 */
.L_x_4546:
        /* <DEDUP_REMOVED lines=9> */
.L_x_4547:
[----:B------:R-:W-:Y:S05]  /*5c10*/  BSYNC B0 ;  /* 0x0000000000007941 */ /* 0x000fea0003800000 */
.L_x_4545:
        /* <DEDUP_REMOVED lines=16> */
.L_x_4549:
[----:B------:R-:W-:Y:S05]  /*5d20*/  BSYNC B0 ;  /* 0x0000000000007941 */ /* 0x000fea0003800000 */
.L_x_4548:
[----:B------:R-:W1:Y:S01]  /*5d30*/  @P1 LDC.64 R208, c[0x0][0x308] ;  /* 0x0000c200ffd01b82 */ /* 0x000e620000000a00 */
[----:B------:R-:W-:Y:S01]  /*5d40*/  BSSY B0, `(.L_x_4550) ;  /* 0x000000b000007945 */ /* 0x000fe20003800000 */
[----:B-1----:R-:W-:-:S05]  /*5d50*/  @P1 IMAD.WIDE.U32 R208, R241, 0x10, R208 ;  /* 0x00000010f1d01825 */ /* 0x002fca00078e00d0 */
        /* <DEDUP_REMOVED lines=9> */
.L_x_4551:
[----:B------:R-:W-:Y:S05]  /*5df0*/  BSYNC B0 ;  /* 0x0000000000007941 */ /* 0x000fea0003800000 */
.L_x_4550:
[----:B------:R-:W-:Y:S04]  /*5e00*/  BSSY B0, `(.L_x_4552) ;  /* 0x000000e000007945 */ /* 0x000fe80003800000 */
[----:B------:R-:W-:Y:S05]  /*5e10*/  @P2 BRA `(.L_x_4553) ;  /* 0x0000000000102947 */ /* 0x000fea0003800000 */
[----:B------:R-:W-:Y:S01]  /*5e20*/  HFMA2.MMA R209, -RZ, RZ, 0, 0 ;  /* 0x00000000ffd17435 */ /* 0x000fe200000001ff */
[----:B------:R-:W-:Y:S10]  /*5e30*/  @!P0 BRA `(.L_x_4554) ;  /* 0x0000000000288947 */ /* 0x000ff40003800000 */
[----:B------:R-:W-:Y:S01]  /*5e40*/  SHF.L.U32 R209, R24, 0x10, RZ ;  /* 0x0000001018d17819 */ /* 0x000fe200000006ff */
[----:B------:R-:W-:Y:S06]  /*5e50*/  BRA `(.L_x_4554) ;  /* 0x0000000000207947 */ /* 0x000fec0003800000 */
.L_x_4553:
        /* <DEDUP_REMOVED lines=8> */
.L_x_4554:
[----:B------:R-:W-:Y:S05]  /*5ee0*/  BSYNC B0 ;  /* 0x0000000000007941 */ /* 0x000fea0003800000 */
.L_x_4552:
[----:B------:R-:W-:Y:S01]  /*5ef0*/  @P1 F2FP.BF16.F32.PACK_AB R210, RZ, R209 ;  /* 0x000000d1ffd2123e */ /* 0x000fe200000010ff */
[----:B------:R-:W-:Y:S03]  /*5f00*/  BSSY B0, `(.L_x_4555) ;  /* 0x000000f000007945 */ /* 0x000fe60003800000 */
[----:B------:R-:W-:Y:S01]  /*5f10*/  @P1 PRMT R184, R210, 0x7610, R184 ;  /* 0x00007610d2b81816 */ /* 0x000fe200000000b8 */
[----:B------:R-:W-:Y:S06]  /*5f20*/  @!P3 BRA `(.L_x_4556) ;  /* 0x000000000030b947 */ /* 0x000fec0003800000 */
[----:B------:R-:W2:Y:S01]  /*5f30*/  LDL.LU R211, [R1+0x20] ;  /* 0x0000200001d37983 */ /* 0x000ea20000300800 */
[----:B------:R-:W-:Y:S01]  /*5f40*/  FMUL.FTZ R209, R209, UR15 ;  /* 0x0000000fd1d17c20 */ /* 0x000fe20008410000 */
[----:B------:R-:W-:-:S03]  /*5f50*/  MOV R210, RZ ;  /* 0x000000ff00d27202 */ /* 0x000fc60000000f00 */
        /* <DEDUP_REMOVED lines=9> */
.L_x_4556:
[----:B------:R-:W-:Y:S05]  /*5ff0*/  BSYNC B0 ;  /* 0x0000000000007941 */ /* 0x000fea0003800000 */
.L_x_4555:
[----:B------:R-:W-:Y:S04]  /*6000*/  BSSY B0, `(.L_x_4557) ;  /* 0x0000010000007945 */ /* 0x000fe80003800000 */
[----:B------:R-:W-:Y:S05]  /*6010*/  @P2 BRA `(.L_x_4558) ;  /* 0x0000000000142947 */ /* 0x000fea0003800000 */
[----:B------:R-:W-:Y:S01]  /*6020*/  HFMA2.MMA R209, -RZ, RZ, 0, 0 ;  /* 0x00000000ffd17435 */ /* 0x000fe200000001ff */
[----:B------:R-:W-:Y:S10]  /*6030*/  @!P0 BRA `(.L_x_4559) ;  /* 0x0000000000308947 */ /* 0x000ff40003800000 */
[----:B------:R-:W-:-:S04]  /*6040*/  PRMT R209, R24, 0x7632, R209 ;  /* 0x0000763218d17816 */ /* 0x000fc800000000d1 */
[----:B------:R-:W-:Y:S01]  /*6050*/  SHF.L.U32 R209, R209, 0x10, RZ ;  /* 0x00000010d1d17819 */ /* 0x000fe200000006ff */
[----:B------:R-:W-:Y:S06]  /*6060*/  BRA `(.L_x_4559) ;  /* 0x0000000000247947 */ /* 0x000fec0003800000 */
.L_x_4558:
        /* <DEDUP_REMOVED lines=9> */
.L_x_4559:
[----:B------:R-:W-:Y:S05]  /*6100*/  BSYNC B0 ;  /* 0x0000000000007941 */ /* 0x000fea0003800000 */
.L_x_4557:
        /* <DEDUP_REMOVED lines=16> */
.L_x_4561:
[----:B------:R-:W-:Y:S05]  /*6210*/  BSYNC B0 ;  /* 0x0000000000007941 */ /* 0x000fea0003800000 */
.L_x_4560:
[----:B------:R-:W-:Y:S04]  /*6220*/  BSSY B0, `(.L_x_4562) ;  /* 0x000000e000007945 */ /* 0x000fe80003800000 */
[----:B------:R-:W-:Y:S05]  /*6230*/  @P2 BRA `(.L_x_4563) ;  /* 0x0000000000102947 */ /* 0x000fea0003800000 */
[----:B------:R-:W-:Y:S01]  /*6240*/  HFMA2.MMA R209, -RZ, RZ, 0, 0 ;  /* 0x00000000ffd17435 */ /* 0x000fe200000001ff */
[----:B------:R-:W-:Y:S10]  /*6250*/  @!P0 BRA `(.L_x_4564) ;  /* 0x0000000000288947 */ /* 0x000ff40003800000 */
[----:B------:R-:W-:Y:S01]  /*6260*/  SHF.L.U32 R209, R25, 0x10, RZ ;  /* 0x0000001019d17819 */ /* 0x000fe200000006ff */
[----:B------:R-:W-:Y:S06]  /*6270*/  BRA `(.L_x_4564) ;  /* 0x0000000000207947 */ /* 0x000fec0003800000 */
.L_x_4563:
        /* <DEDUP_REMOVED lines=8> */
.L_x_4564:
[----:B------:R-:W-:Y:S05]  /*6300*/  BSYNC B0 ;  /* 0x0000000000007941 */ /* 0x000fea0003800000 */
.L_x_4562:
        /* <DEDUP_REMOVED lines=15> */
.L_x_4566:
[----:B------:R-:W-:Y:S05]  /*6400*/  BSYNC B0 ;  /* 0x0000000000007941 */ /* 0x000fea0003800000 */
.L_x_4565:
[----:B------:R-:W-:Y:S04]  /*6410*/  BSSY B0, `(.L_x_4567) ;  /* 0x0000010000007945 */ /* 0x000fe80003800000 */
[----:B------:R-:W-:Y:S05]  /*6420*/  @P2 BRA `(.L_x_4568) ;  /* 0x0000000000142947 */ /* 0x000fea0003800000 */
[----:B------:R-:W-:Y:S01]  /*6430*/  HFMA2.MMA R209, -RZ, RZ, 0, 0 ;  /* 0x00000000ffd17435 */ /* 0x000fe200000001ff */
[----:B------:R-:W-:Y:S10]  /*6440*/  @!P0 BRA `(.L_x_4569) ;  /* 0x0000000000308947 */ /* 0x000ff40003800000 */
[----:B------:R-:W-:-:S04]  /*6450*/  PRMT R209, R25, 0x7632, R209 ;  /* 0x0000763219d17816 */ /* 0x000fc800000000d1 */
[----:B------:R-:W-:Y:S01]  /*6460*/  SHF.L.U32 R209, R209, 0x10, RZ ;  /* 0x00000010d1d17819 */ /* 0x000fe200000006ff */
[----:B------:R-:W-:Y:S06]  /*6470*/  BRA `(.L_x_4569) ;  /* 0x0000000000247947 */ /* 0x000fec0003800000 */
.L_x_4568:
        /* <DEDUP_REMOVED lines=9> */
.L_x_4569:
[----:B------:R-:W-:Y:S05]  /*6510*/  BSYNC B0 ;  /* 0x0000000000007941 */ /* 0x000fea0003800000 */
.L_x_4567:
        /* <DEDUP_REMOVED lines=16> */
.L_x_4571:
[----:B------:R-:W-:Y:S05]  /*6620*/  BSYNC B0 ;  /* 0x0000000000007941 */ /* 0x000fea0003800000 */
.L_x_4570:
[----:B------:R-:W-:Y:S04]  /*6630*/  BSSY B0, `(.L_x_4572) ;  /* 0x000000e000007945 */ /* 0x000fe80003800000 */
[----:B------:R-:W-:Y:S05]  /*6640*/  @P2 BRA `(.L_x_4573) ;  /* 0x0000000000102947 */ /* 0x000fea0003800000 */
[----:B------:R-:W-:Y:S01]  /*6650*/  HFMA2.MMA R209, -RZ, RZ, 0, 0 ;  /* 0x00000000ffd17435 */ /* 0x000fe200000001ff */
[----:B------:R-:W-:Y:S10]  /*6660*/  @!P0 BRA `(.L_x_4574) ;  /* 0x0000000000288947 */ /* 0x000ff40003800000 */
[----:B------:R-:W-:Y:S01]  /*6670*/  SHF.L.U32 R209, R26, 0x10, RZ ;  /* 0x000000101ad17819 */ /* 0x000fe200000006ff */
[----:B------:R-:W-:Y:S06]  /*6680*/  BRA `(.L_x_4574) ;  /* 0x0000000000207947 */ /* 0x000fec0003800000 */
.L_x_4573:
        /* <DEDUP_REMOVED lines=8> */
.L_x_4574:
[----:B------:R-:W-:Y:S05]  /*6710*/  BSYNC B0 ;  /* 0x0000000000007941 */ /* 0x000fea0003800000 */
.L_x_4572:
        /* <DEDUP_REMOVED lines=15> */
.L_x_4576:
[----:B------:R-:W-:Y:S05]  /*6810*/  BSYNC B0 ;  /* 0x0000000000007941 */ /* 0x000fea0003800000 */
.L_x_4575:
[----:B------:R-:W-:Y:S04]  /*6820*/  BSSY B0, `(.L_x_4577) ;  /* 0x0000010000007945 */ /* 0x000fe80003800000 */
[----:B------:R-:W-:Y:S05]  /*6830*/  @P2 BRA `(.L_x_4578) ;  /* 0x0000000000142947 */ /* 0x000fea0003800000 */
[----:B------:R-:W-:Y:S01]  /*6840*/  HFMA2.MMA R209, -RZ, RZ, 0, 0 ;  /* 0x00000000ffd17435 */ /* 0x000fe200000001ff */
[----:B------:R-:W-:Y:S10]  /*6850*/  @!P0 BRA `(.L_x_4579) ;  /* 0x0000000000308947 */ /* 0x000ff40003800000 */
[----:B------:R-:W-:-:S04]  /*6860*/  PRMT R209, R26, 0x7632, R209 ;  /* 0x000076321ad17816 */ /* 0x000fc800000000d1 */
[----:B------:R-:W-:Y:S01]  /*6870*/  SHF.L.U32 R209, R209, 0x10, RZ ;  /* 0x00000010d1d17819 */ /* 0x000fe200000006ff */
[----:B------:R-:W-:Y:S06]  /*6880*/  BRA `(.L_x_4579) ;  /* 0x0000000000247947 */ /* 0x000fec0003800000 */
.L_x_4578:
        /* <DEDUP_REMOVED lines=9> */
.L_x_4579:
[----:B------:R-:W-:Y:S05]  /*6920*/  BSYNC B0 ;  /* 0x0000000000007941 */ /* 0x000fea0003800000 */
.L_x_4577:
        /* <DEDUP_REMOVED lines=16> */
.L_x_4581:
[----:B------:R-:W-:Y:S05]  /*6a30*/  BSYNC B0 ;  /* 0x0000000000007941 */ /* 0x000fea0003800000 */
.L_x_4580:
[----:B------:R-:W-:Y:S04]  /*6a40*/  BSSY B0, `(.L_x_4582) ;  /* 0x000000e000007945 */ /* 0x000fe80003800000 */
[----:B------:R-:W-:Y:S05]  /*6a50*/  @P2 BRA `(.L_x_4583) ;  /* 0x0000000000102947 */ /* 0x000fea0003800000 */
[----:B------:R-:W-:Y:S01]  /*6a60*/  HFMA2.MMA R209, -RZ, RZ, 0, 0 ;  /* 0x00000000ffd17435 */ /* 0x000fe200000001ff */
[----:B------:R-:W-:Y:S10]  /*6a70*/  @!P0 BRA `(.L_x_4584) ;  /* 0x0000000000288947 */ /* 0x000ff40003800000 */
[----:B------:R-:W-:Y:S01]  /*6a80*/  SHF.L.U32 R209, R27, 0x10, RZ ;  /* 0x000000101bd17819 */ /* 0x000fe200000006ff */
[----:B------:R-:W-:Y:S06]  /*6a90*/  BRA `(.L_x_4584) ;  /* 0x0000000000207947 */ /* 0x000fec0003800000 */
.L_x_4583:
        /* <DEDUP_REMOVED lines=8> */
.L_x_4584:
[----:B------:R-:W-:Y:S05]  /*6b20*/  BSYNC B0 ;  /* 0x0000000000007941 */ /* 0x000fea0003800000 */
.L_x_4582:
        /* <DEDUP_REMOVED lines=15> */
.L_x_4586:
[----:B------:R-:W-:Y:S05]  /*6c20*/  BSYNC B0 ;  /* 0x0000000000007941 */ /* 0x000fea0003800000 */
.L_x_4585:
[----:B------:R-:W-:Y:S04]  /*6c30*/  BSSY B0, `(.L_x_4587) ;  /* 0x0000010000007945 */ /* 0x000fe80003800000 */
[----:B------:R-:W-:Y:S05]  /*6c40*/  @P2 BRA `(.L_x_4588) ;  /* 0x0000000000142947 */ /* 0x000fea0003800000 */
[----:B------:R-:W-:Y:S01]  /*6c50*/  HFMA2.MMA R209, -RZ, RZ, 0, 0 ;  /* 0x00000000ffd17435 */ /* 0x000fe200000001ff */
[----:B------:R-:W-:Y:S10]  /*6c60*/  @!P0 BRA `(.L_x_4589) ;  /* 0x0000000000308947 */ /* 0x000ff40003800000 */
[----:B------:R-:W-:-:S04]  /*6c70*/  PRMT R209, R27, 0x7632, R209 ;  /* 0x000076321bd17816 */ /* 0x000fc800000000d1 */
[----:B------:R-:W-:Y:S01]  /*6c80*/  SHF.L.U32 R209, R209, 0x10, RZ ;  /* 0x00000010d1d17819 */ /* 0x000fe200000006ff */
[----:B------:R-:W-:Y:S06]  /*6c90*/  BRA `(.L_x_4589) ;  /* 0x0000000000247947 */ /* 0x000fec0003800000 */
.L_x_4588:
        /* <DEDUP_REMOVED lines=9> */
.L_x_4589:
[----:B------:R-:W-:Y:S05]  /*6d30*/  BSYNC B0 ;  /* 0x0000000000007941 */ /* 0x000fea0003800000 */
.L_x_4587:
        /* <DEDUP_REMOVED lines=16> */
.L_x_4591:
[----:B------:R-:W-:Y:S05]  /*6e40*/  BSYNC B0 ;  /* 0x0000000000007941 */ /* 0x000fea0003800000 */
.L_x_4590:
[----:B------:R-:W2:Y:S01]  /*6e50*/  LDL.LU R209, [R1+0xc] ;  /* 0x00000c0001d17983 */ /* 0x000ea20000300800 */
        /* <DEDUP_REMOVED lines=10> */
.L_x_4421:
[----:B------:R-:W1:Y:S01]  /*6f00*/  S2R R206, SR_TID.X ;  /* 0x0000000000ce7919 */ /* 0x000e620000002100 */
[----:B------:R-:W-:Y:S01]  /*6f10*/  MOV R0, 0x400 ;  /* 0x0000040000007802 */ /* 0x000fe20000000f00 */
[----:B------:R-:W-:Y:S05]  /*6f20*/  WARPSYNC.ALL ;  /* 0x0000000000007948 */ /* 0x000fea0003800000 */
[----:B------:R-:W2:Y:S01]  /*6f30*/  S2R R3, SR_CgaCtaId ;  /* 0x0000000000037919 */ /* 0x000ea20000008800 */
[----:B------:R-:W-:Y:S01]  /*6f40*/  ULDC UR6, c[0x0][0x218] ;  /* 0x0000860000067ab9 */ /* 0x000fe20000000800 */
[----:B------:R-:W3:Y:S01]  /*6f50*/  S2R R2, SR_CTAID.X ;  /* 0x0000000000027919 */ /* 0x000ee20000002500 */
[----:B-1----:R-:W-:-:S02]  /*6f60*/  SHF.R.U32.HI R4, RZ, 0x5, R206 ;  /* 0x00000005ff047819 */ /* 0x002fc400000116ce */
[----:B------:R-:W-:Y:S02]  /*6f70*/  LOP3.LUT R5, R206, 0x1f, RZ, 0xc0, !PT ;  /* 0x0000001fce057812 */ /* 0x000fe400078ec0ff */
[----:B------:R-:W-:Y:S02]  /*6f80*/  SHF.L.U32 R4, R4, 0x7, RZ ;  /* 0x0000000704047819 */ /* 0x000fe400000006ff */
[----:B--2---:R-:W-:Y:S02]  /*6f90*/  LEA R3, R3, R0, 0x18 ;  /* 0x0000000003037211 */ /* 0x004fe400078ec0ff */
[----:B------:R-:W-:Y:S01]  /*6fa0*/  LOP3.LUT R0, R4, 0xffffff80, R5, 0xe2, !PT ;  /* 0xffffff8004007812 */ /* 0x000fe200078ee205 */
[----:B---3--:R-:W-:Y:S01]  /*6fb0*/  IMAD R38, R2, UR6, RZ ;  /* 0x0000000602267c24 */ /* 0x008fe2000f8e02ff */
[----:B------:R-:W-:-:S03]  /*6fc0*/  ULDC.64 UR6, c[0x0][0x2d8] ;  /* 0x0000b60000067ab9 */ /* 0x000fc60000000a00 */
[----:B------:R-:W-:Y:S01]  /*6fd0*/  IMAD R2, R0, 0x20, R3 ;  /* 0x0000002000027824 */ /* 0x000fe200078e0203 */
[----:B------:R-:W-:Y:S02]  /*6fe0*/  LEA R0, R206, R3, 0x2 ;  /* 0x00000003ce007211 */ /* 0x000fe400078e10ff */
[----:B------:R-:W-:Y:S02]  /*6ff0*/  IADD3 R38, P0, R38, R206, RZ ;  /* 0x000000ce26267210 */ /* 0x000fe40007f1e0ff */
        /* <DEDUP_REMOVED lines=257> */
.L_x_4425:
[----:B-1----:R-:W-:Y:S01]  /*8010*/  HFMA2.MMA R247, -RZ, RZ, 0, 1.847743988037109375e-06 ;  /* 0x0000001ffff77435 */ /* 0x002fe200000001ff */
[----:B------:R-:W-:Y:S01]  /*8020*/  BSSY B0, `(.L_x_4593) ;  /* 0x0000007000007945 */ /* 0x000fe20003800000 */
[----:B------:R-:W-:Y:S01]  /*8030*/  MOV R249, R250 ;  /* 0x000000fa00f97202 */ /* 0x000fe20000000f00 */
[----:B------:R-:W-:Y:S01]  /*8040*/  IMAD.MOV.U32 R248, RZ, RZ, 0x1 ;  /* 0x00000001fff87424 */ /* 0x000fe200078e00ff */
[----:B------:R-:W-:-:S07]  /*8050*/  MOV R246, 0xffffffff ;  /* 0xffffffff00f67802 */ /* 0x000fce0000000f00 */
[----:B------:R-:W-:Y:S05]  /*8060*/  WARPSYNC.COLLECTIVE R246, `(.L_x_4594) ;  /* 0x00000000f6087348 */ /* 0x000fea0003c00000 */
[----:B------:R0:W1:Y:S02]  /*8070*/  SHFL.BFLY P0, R252, R249, R248, R247 ;  /* 0x0c0000f8f9fc7389 */ /* 0x00006400000000f7 */
[----:B01----:R-:W-:Y:S01]  /*8080*/  ENDCOLLECTIVE ;  /* 0x000000000000791b */ /* 0x003fe20003800000 */
.L_x_4594:
[----:B------:R-:W-:Y:S05]  /*8090*/  BSYNC B0 ;  /* 0x0000000000007941 */ /* 0x000fea0003800000 */
.L_x_4593:
[----:B------:R-:W-:Y:S01]  /*80a0*/  MOV R246, R252 ;  /* 0x000000fc00f67202 */ /* 0x000fe20000000f00 */
[----:B------:R-:W-:Y:S01]  /*80b0*/  HFMA2.MMA R247, -RZ, RZ, 0, 1.847743988037109375e-06 ;  /* 0x0000001ffff77435 */ /* 0x000fe200000001ff */
[----:B------:R-:W-:Y:S01]  /*80c0*/  MOV R249, R251 ;  /* 0x000000fb00f97202 */ /* 0x000fe20000000f00 */
[----:B------:R-:W-:Y:S02]  /*80d0*/  IMAD.MOV.U32 R248, RZ, RZ, 0x1 ;  /* 0x00000001fff87424 */ /* 0x000fe400078e00ff */
[----:B------:R-:W-:Y:S01]  /*80e0*/  FADD.FTZ R250, R246, R250 ;  /* 0x000000faf6fa7221 */ /* 0x000fe20000010000 */
[----:B------:R-:W-:-:S07]  /*80f0*/  MOV R246, 0xffffffff ;  /* 0xffffffff00f67802 */ /* 0x000fce0000000f00 */
[----:B------:R-:W-:Y:S05]  /*8100*/  WARPSYNC.COLLECTIVE R246, `(.L_x_4595) ;  /* 0x00000000f6087348 */ /* 0x000fea0003c00000 */
[----:B------:R0:W1:Y:S02]  /*8110*/  SHFL.BFLY P0, R252, R249, R248, R247 ;  /* 0x0c0000f8f9fc7389 */ /* 0x00006400000000f7 */
[----:B01----:R-:W-:Y:S01]  /*8120*/  ENDCOLLECTIVE ;  /* 0x000000000000791b */ /* 0x003fe20003800000 */
.L_x_4595:
        /* <DEDUP_REMOVED lines=8> */
.L_x_4596:
[----:B------:R-:W-:Y:S02]  /*81b0*/  MOV R249, R251 ;  /* 0x000000fb00f97202 */ /* 0x000fe40000000f00 */
[----:B------:R-:W-:-:S05]  /*81c0*/  MOV R246, R252 ;  /* 0x000000fc00f67202 */ /* 0x000fca0000000f00 */
[----:B------:R-:W-:Y:S01]  /*81d0*/  FADD.FTZ R250, R250, R246 ;  /* 0x000000f6fafa7221 */ /* 0x000fe20000010000 */
[----:B------:R-:W-:-:S07]  /*81e0*/  MOV R246, 0xffffffff ;  /* 0xffffffff00f67802 */ /* 0x000fce0000000f00 */
[----:B------:R-:W-:Y:S05]  /*81f0*/  WARPSYNC.COLLECTIVE R246, `(.L_x_4597) ;  /* 0x00000000f6087348 */ /* 0x000fea0003c00000 */
[----:B------:R0:W1:Y:S02]  /*8200*/  SHFL.BFLY P0, R252, R249, R248, R247 ;  /* 0x0c0000f8f9fc7389 */ /* 0x00006400000000f7 */
[----:B01----:R-:W-:Y:S01]  /*8210*/  ENDCOLLECTIVE ;  /* 0x000000000000791b */ /* 0x003fe20003800000 */
.L_x_4597:
        /* <DEDUP_REMOVED lines=8> */
.L_x_4598:
[----:B------:R-:W-:Y:S01]  /*82a0*/  IMAD.MOV.U32 R249, RZ, RZ, R251 ;  /* 0x000000fffff97224 */ /* 0x000fe200078e00fb */
[----:B------:R-:W-:-:S05]  /*82b0*/  MOV R246, R252 ;  /* 0x000000fc00f67202 */ /* 0x000fca0000000f00 */
[----:B------:R-:W-:Y:S01]  /*82c0*/  FADD.FTZ R250, R250, R246 ;  /* 0x000000f6fafa7221 */ /* 0x000fe20000010000 */
[----:B------:R-:W-:-:S07]  /*82d0*/  MOV R246, 0xffffffff ;  /* 0xffffffff00f67802 */ /* 0x000fce0000000f00 */
[----:B------:R-:W-:Y:S05]  /*82e0*/  WARPSYNC.COLLECTIVE R246, `(.L_x_4599) ;  /* 0x00000000f6087348 */ /* 0x000fea0003c00000 */
[----:B------:R0:W1:Y:S02]  /*82f0*/  SHFL.BFLY P0, R252, R249, R248, R247 ;  /* 0x0c0000f8f9fc7389 */ /* 0x00006400000000f7 */
[----:B01----:R-:W-:Y:S01]  /*8300*/  ENDCOLLECTIVE ;  /* 0x000000000000791b */ /* 0x003fe20003800000 */
.L_x_4599:
[----:B------:R-:W-:Y:S01]  /*8310*/  HFMA2.MMA R248, -RZ, RZ, 0, 4.76837158203125e-07 ;  /* 0x00000008fff87435 */ /* 0x000fe200000001ff */
[----:B------:R-:W-:Y:S02]  /*8320*/  MOV R249, R250 ;  /* 0x000000fa00f97202 */ /* 0x000fe40000000f00 */
[----:B------:R-:W-:-:S05]  /*8330*/  MOV R246, R252 ;  /* 0x000000fc00f67202 */ /* 0x000fca0000000f00 */
[----:B------:R-:W-:Y:S01]  /*8340*/  FADD.FTZ R251, R251, R246 ;  /* 0x000000f6fbfb7221 */ /* 0x000fe20000010000 */
[----:B------:R-:W-:-:S07]  /*8350*/  IMAD.MOV.U32 R246, RZ, RZ, -0x1 ;  /* 0xfffffffffff67424 */ /* 0x000fce00078e00ff */
[----:B------:R-:W-:Y:S05]  /*8360*/  WARPSYNC.COLLECTIVE R246, `(.L_x_4600) ;  /* 0x00000000f6087348 */ /* 0x000fea0003c00000 */
[----:B------:R0:W1:Y:S02]  /*8370*/  SHFL.BFLY P0, R252, R249, R248, R247 ;  /* 0x0c0000f8f9fc7389 */ /* 0x00006400000000f7 */
[----:B01----:R-:W-:Y:S01]  /*8380*/  ENDCOLLECTIVE ;  /* 0x000000000000791b */ /* 0x003fe20003800000 */
.L_x_4600:
[----:B------:R-:W-:Y:S02]  /*8390*/  MOV R249, R251 ;  /* 0x000000fb00f97202 */ /* 0x000fe40000000f00 */
[----:B------:R-:W-:-:S05]  /*83a0*/  MOV R246, R252 ;  /* 0x000000fc00f67202 */ /* 0x000fca0000000f00 */
[----:B------:R-:W-:Y:S01]  /*83b0*/  FADD.FTZ R250, R250, R246 ;  /* 0x000000f6fafa7221 */ /* 0x000fe20000010000 */
[----:B------:R-:W-:-:S07]  /*83c0*/  MOV R246, 0xffffffff ;  /* 0xffffffff00f67802 */ /* 0x000fce0000000f00 */
[----:B------:R-:W-:Y:S05]  /*83d0*/  WARPSYNC.COLLECTIVE R246, `(.L_x_4601) ;  /* 0x00000000f6087348 */ /* 0x000fea0003c00000 */
[----:B------:R0:W1:Y:S02]  /*83e0*/  SHFL.BFLY P0, R252, R249, R248, R247 ;  /* 0x0c0000f8f9fc7389 */ /* 0x00006400000000f7 */
[----:B01----:R-:W-:Y:S01]  /*83f0*/  ENDCOLLECTIVE ;  /* 0x000000000000791b */ /* 0x003fe20003800000 */
.L_x_4601:
[----:B------:R-:W-:Y:S01]  /*8400*/  HFMA2.MMA R248, -RZ, RZ, 0, 9.5367431640625e-07 ;  /* 0x00000010fff87435 */ /* 0x000fe200000001ff */
[----:B------:R-:W-:Y:S01]  /*8410*/  IMAD.MOV.U32 R249, RZ, RZ, R250 ;  /* 0x000000fffff97224 */ /* 0x000fe200078e00fa */
[----:B------:R-:W-:-:S05]  /*8420*/  MOV R246, R252 ;  /* 0x000000fc00f67202 */ /* 0x000fca0000000f00 */
[----:B------:R-:W-:Y:S01]  /*8430*/  FADD.FTZ R251, R251, R246 ;  /* 0x000000f6fbfb7221 */ /* 0x000fe20000010000 */
[----:B------:R-:W-:-:S07]  /*8440*/  MOV R246, 0xffffffff ;  /* 0xffffffff00f67802 */ /* 0x000fce0000000f00 */
[----:B------:R-:W-:Y:S05]  /*8450*/  WARPSYNC.COLLECTIVE R246, `(.L_x_4602) ;  /* 0x00000000f6087348 */ /* 0x000fea0003c00000 */
[----:B------:R0:W1:Y:S02]  /*8460*/  SHFL.BFLY P0, R252, R249, R248, R247 ;  /* 0x0c0000f8f9fc7389 */ /* 0x00006400000000f7 */
[----:B01----:R-:W-:Y:S01]  /*8470*/  ENDCOLLECTIVE ;  /* 0x000000000000791b */ /* 0x003fe20003800000 */
.L_x_4602:
[----:B------:R-:W-:Y:S01]  /*8480*/  MOV R249, R251 ;  /* 0x000000fb00f97202 */ /* 0x000fe20000000f00 */
[----:B------:R0:W-:Y:S06]  /*8490*/  STL [R1+0x10], R252 ;  /* 0x000010fc01007387 */ /* 0x0001ec0000100800 */
[----:B0-----:R-:W-:Y:S05]  /*84a0*/  WARPSYNC.COLLECTIVE R246, `(.L_x_4603) ;  /* 0x00000000f6087348 */ /* 0x001fea0003c00000 */
[----:B0-----:R0:W1:Y:S02]  /*84b0*/  SHFL.BFLY P0, R252, R249, R248, R247 ;  /* 0x0c0000f8f9fc7389 */ /* 0x00106400000000f7 */
[----:B01----:R-:W-:Y:S01]  /*84c0*/  ENDCOLLECTIVE ;  /* 0x000000000000791b */ /* 0x003fe20003800000 */
.L_x_4603:
[----:B------:R-:W-:Y:S01]  /*84d0*/  MOV R246, R252 ;  /* 0x000000fc00f67202 */ /* 0x000fe20000000f00 */
[----:B------:R-:W-:Y:S06]  /*84e0*/  BRA `(.L_x_4604) ;  /* 0xffffffa400007947 */ /* 0x000fec000383ffff */
.L_x_4605:
        /* <DEDUP_REMOVED lines=9> */
.L_x_14263:


//--------------------- .text._ZN10layer_norm13ln_bwd_kernelINS_13Kernel_traitsI13__nv_bfloat16S2_fS2_fjLj1024ELj1ELj4ELj1ELj16ENS_18Kernel_traits_baseILj1024ES2_S2_fS2_fjLj128EEEEELb0ELb0ELb0ELb0EEEvNS_9BwdParamsE --------------------------
	.section	.text._ZN10layer_norm13ln_bwd_kernelINS_13Kernel_traitsI13__nv_bfloat16S2_fS2_fjLj1024ELj1ELj4ELj1ELj16ENS_18Kernel_traits_baseILj1024ES2_S2_fS2_fjLj128EEEEELb0ELb0ELb0ELb0EEEvNS_9BwdParamsE,"ax",@progbits
	.align	128
        .global         _ZN10layer_norm13ln_bwd_kernelINS_13Kernel_traitsI13__nv_bfloat16S2_fS2_fjLj1024ELj1ELj4ELj1ELj16ENS_18Kernel_traits_baseILj1024ES2_S2_fS2_fjLj128EEEEELb0ELb0ELb0ELb0EEEvNS_9BwdParamsE
        .type           _ZN10layer_norm13ln_bwd_kernelINS_13Kernel_traitsI13__nv_bfloat16S2_fS2_fjLj1024ELj1ELj4ELj1ELj16ENS_18Kernel_traits_baseILj1024ES2_S2_fS2_fjLj128EEEEELb0ELb0ELb0ELb0EEEvNS_9BwdParamsE,@function
        .size           _ZN10layer_norm13ln_bwd_kernelINS_13Kernel_traitsI13__nv_bfloat16S2_fS2_fjLj1024ELj1ELj4ELj1ELj16ENS_18Kernel_traits_baseILj1024ES2_S2_fS2_fjLj128EEEEELb0ELb0ELb0ELb0EEEvNS_9BwdParamsE,(.L_x_14264 - _ZN10layer_norm13ln_bwd_kernelINS_13Kernel_traitsI13__nv_bfloat16S2_fS2_fjLj1024ELj1ELj4ELj1ELj16ENS_18Kernel_traits_baseILj1024ES2_S2_fS2_fjLj128EEEEELb0ELb0ELb0ELb0EEEvNS_9BwdParamsE)
        .other          _ZN10layer_norm13ln_bwd_kernelINS_13Kernel_traitsI13__nv_bfloat16S2_fS2_fjLj1024ELj1ELj4ELj1ELj16ENS_18Kernel_traits_baseILj1024ES2_S2_fS2_fjLj128EEEEELb0ELb0ELb0ELb0EEEvNS_9BwdParamsE,@"STO_CUDA_ENTRY STV_DEFAULT"
_ZN10layer_norm13ln_bwd_kernelINS_13Kernel_traitsI13__nv_bfloat16S2_fS2_fjLj1024ELj1ELj4ELj1ELj16ENS_18Kernel_traits_baseILj1024ES2_S2_fS2_fjLj128EEEEELb0ELb0ELb0ELb0EEEvNS_9BwdParamsE:
.text._ZN10layer_norm13ln_bwd_kernelINS_13Kernel_traitsI13__nv_bfloat16S2_fS2_fjLj1024ELj1ELj4ELj1ELj16ENS_18Kernel_traits_baseILj1024ES2_S2_fS2_fjLj128EEEEELb0ELb0ELb0ELb0EEEvNS_9BwdParamsE:
        /* <DEDUP_REMOVED lines=80> */
[C---:B------:R-:W-:Y:S02]  /*0500*/  @P2 PRMT R11, R27.reuse, 0x7632, R11 ;  /* 0x000076321b0b2816 */ /* 0x040fe4000000000b */
[----:B------:R-:W-:Y:S02]  /*0510*/  SHF.L.U32 R28, R27, 0x10, RZ ;  /* 0x000000101b1c7819 */ /* 0x000fe400000006ff */
[----:B------:R-:W-:-:S02]  /*0520*/  @P3 PRMT R10, R36, 0x7632, R10 ;  /* 0x00007632240a3816 */ /* 0x000fc4000000000a */
[----:B------:R-:W-:Y:S02]  /*0530*/  SHF.L.U32 R27, R36, 0x10, RZ ;  /* 0x00000010241b7819 */ /* 0x000fe400000006ff */
[----:B------:R-:W-:Y:S02]  /*0540*/  @P3 PRMT R0, R39, 0x7632, R0 ;  /* 0x0000763227003816 */ /* 0x000fe40000000000 */
[C---:B------:R-:W-:Y:S02]  /*0550*/  @P4 PRMT R2, R4.reuse, 0x7632, R2 ;  /* 0x0000763204024816 */ /* 0x040fe40000000002 */
[----:B------:R-:W-:Y:S02]  /*0560*/  SHF.L.U32 R23, R4, 0x10, RZ ;  /* 0x0000001004177819 */ /* 0x000fe400000006ff */
        /* <DEDUP_REMOVED lines=11> */
[----:B------:R-:W-:Y:S02]  /*0620*/  ISETP.NE.AND P0, PT, RZ, UR6, PT ;  /* 0x00000006ff007c0c */ /* 0x000fe4000bf05270 */
        /* <DEDUP_REMOVED lines=14> */
[----:B------:R-:W-:Y:S02]  /*0710*/  ISETP.NE.AND.EX P5, PT, RZ, UR7, PT, P5 ;  /* 0x00000007ff007c0c */ /* 0x000fe4000bfa5350 */
        /* <DEDUP_REMOVED lines=14> */
[----:B------:R-:W-:-:S07]  /*0800*/  SHF.L.U32 R2, R36, 0x10, RZ ;  /* 0x0000001024027819 */ /* 0x000fce00000006ff */
.L_x_4625:
        /* <DEDUP_REMOVED lines=13> */
[----:B------:R-:W-:Y:S01]  /*08e0*/  IMAD R146, R19, R154, RZ ;  /* 0x0000009a13927224 */ /* 0x000fe200078e02ff */
[----:B------:R-:W-:-:S04]  /*08f0*/  LOP3.LUT R153, R152, 0x1f, RZ, 0xc0, !PT ;  /* 0x0000001f98997812 */ /* 0x000fc800078ec0ff */
[----:B------:R-:W-:-:S04]  /*0900*/  SHF.R.S32.HI R147, RZ, 0x1f, R146 ;  /* 0x0000001fff937819 */ /* 0x000fc80000011492 */
[----:B------:R-:W-:Y:S01]  /*0910*/  LEA.HI R146, R147, R146, RZ, 0x3 ;  /* 0x0000009293927211 */ /* 0x000fe200078f18ff */
[----:B------:R-:W-:Y:S03]  /*0920*/  BSSY B1, `(.L_x_4608) ;  /* 0x000005a000017945 */ /* 0x000fe60003800000 */
[----:B------:R-:W-:Y:S02]  /*0930*/  LEA.HI.SX32 R155, R146, R153, 0x1d ;  /* 0x00000099929b7211 */ /* 0x000fe400078feaff */
[----:B------:R-:W-:Y:S02]  /*0940*/  MOV R156, 0x3f800000 ;  /* 0x3f800000009c7802 */ /* 0x000fe40000000f00 */
[----:B------:R-:W-:Y:S02]  /*0950*/  MOV R223, RZ ;  /* 0x000000ff00df7202 */ /* 0x000fe40000000f00 */
[----:B------:R-:W-:-:S02]  /*0960*/  MOV R224, RZ ;  /* 0x000000ff00e07202 */ /* 0x000fc40000000f00 */
[----:B------:R-:W-:Y:S02]  /*0970*/  MOV R225, R155 ;  /* 0x0000009b00e17202 */ /* 0x000fe40000000f00 */
[----:B--2---:R-:W-:Y:S01]  /*0980*/  FSEL R219, R144, RZ, !P6 ;  /* 0x000000ff90db7208 */ /* 0x004fe20007000000 */
[----:B-1----:R-:W-:Y:S06]  /*0990*/  @!P1 BRA `(.L_x_4609) ;  /* 0x0000000400489947 */ /* 0x002fec0003800000 */
[----:B------:R-:W0:Y:S01]  /*09a0*/  LDC.64 R148, c[0x0][0x2b8] ;  /* 0x0000ae00ff947b82 */ /* 0x000e220000000a00 */
[----:B------:R-:W-:-:S04]  /*09b0*/  LEA R214, P0, R155, UR10, 0x5 ;  /* 0x0000000a9bd67c11 */ /* 0x000fc8000f8028ff */
[----:B------:R-:W-:Y:S02]  /*09c0*/  LEA.HI.X R215, R155, UR11, RZ, 0x5, P0 ;  /* 0x0000000b9bd77c11 */ /* 0x000fe400080f2cff */
[----:B------:R-:W-:-:S03]  /*09d0*/  ISETP.NE.U32.AND P0, PT, RZ, UR8, PT ;  /* 0x00000008ff007c0c */ /* 0x000fc6000bf05070 */
[----:B------:R-:W2:Y:S01]  /*09e0*/  LDG.E.128 R144, desc[UR4][R214.64] ;  /* 0x00000004d6907981 */ /* 0x000ea2000c1e1d00 */
[----:B------:R-:W-:-:S03]  /*09f0*/  ISETP.NE.AND.EX P0, PT, RZ, UR9, PT, P0 ;  /* 0x00000009ff007c0c */ /* 0x000fc6000bf05300 */
[----:B------:R-:W3:Y:S01]  /*0a00*/  LDG.E.128 R140, desc[UR4][R214.64+0x10] ;  /* 0x00001004d68c7981 */ /* 0x000ee2000c1e1d00 */
[----:B0-----:R-:W-:-:S09]  /*0a10*/  IMAD.WIDE.U32 R148, R155, 0x10, R148 ;  /* 0x000000109b947825 */ /* 0x001fd200078e0094 */
[----:B------:R-:W-:-:S04]  /*0a20*/  @P0 LEA R212, P6, R155, UR8, 0x5 ;  /* 0x000000089bd40c11 */ /* 0x000fc8000f8c28ff */
[C---:B------:R-:W-:Y:S01]  /*0a30*/  @P0 LEA.HI.X R213, R155.reuse, UR9, RZ, 0x5, P6 ;  /* 0x000000099bd50c11 */ /* 0x040fe2000b0f2cff */
[----:B------:R-:W4:Y:S04]  /*0a40*/  LDG.E.128 R148, desc[UR4][R148.64] ;  /* 0x0000000494947981 */ /* 0x000f28000c1e1d00 */
[----:B------:R-:W5:Y:S04]  /*0a50*/  @P0 LDG.E.128 R108, desc[UR4][R212.64] ;  /* 0x00000004d46c0981 */ /* 0x000f68000c1e1d00 */
[----:B------:R0:W5:Y:S01]  /*0a60*/  @P0 LDG.E.128 R112, desc[UR4][R212.64+0x10] ;  /* 0x00001004d4700981 */ /* 0x000162000c1e1d00 */
[----:B------:R-:W-:Y:S01]  /*0a70*/  IADD3 R225, R155, 0x20, RZ ;  /* 0x000000209be17810 */ /* 0x000fe20007ffe0ff */
[C---:B--2---:R-:W-:Y:S01]  /*0a80*/  FADD.FTZ R144, -R219.reuse, R144 ;  /* 0x00000090db907221 */ /* 0x044fe20000010100 */
[----:B------:R-:W-:-:S03]  /*0a90*/  FADD.FTZ R220, -R219, R145 ;  /* 0x00000091dbdc7221 */ /* 0x000fc60000010100 */
[----:B-----5:R-:W-:Y:S01]  /*0aa0*/  FMUL.FTZ R3, R157, R144 ;  /* 0x000000909d037220 */ /* 0x020fe20000410000 */
[C---:B------:R-:W-:Y:S01]  /*0ab0*/  FADD.FTZ R216, -R219.reuse, R147 ;  /* 0x00000093dbd87221 */ /* 0x040fe20000010100 */
[C---:B---3--:R-:W-:Y:S01]  /*0ac0*/  FADD.FTZ R140, -R219.reuse, R140 ;  /* 0x0000008cdb8c7221 */ /* 0x048fe20000010100 */
[C---:B0-----:R-:W-:Y:S01]  /*0ad0*/  FADD.FTZ R212, -R219.reuse, R141 ;  /* 0x0000008ddbd47221 */ /* 0x041fe20000010100 */
[C---:B------:R-:W-:Y:S01]  /*0ae0*/  FADD.FTZ R162, -R219.reuse, R143 ;  /* 0x0000008fdba27221 */ /* 0x040fe20000010100 */
[----:B------:R-:W-:Y:S01]  /*0af0*/  FADD.FTZ R146, -R219, R146 ;  /* 0x00000092db927221 */ /* 0x000fe20000010100 */
[C---:B----4-:R-:W-:Y:S02]  /*0b00*/  SHF.L.U32 R222, R148.reuse, 0x10, RZ ;  /* 0x0000001094de7819 */ /* 0x050fe400000006ff */
[----:B------:R-:W-:-:S03]  /*0b10*/  PRMT R145, R148, 0x7632, R145 ;  /* 0x0000763294917816 */ /* 0x000fc60000000091 */
[----:B------:R-:W-:Y:S01]  /*0b20*/  FADD.FTZ R76, R76, R222 ;  /* 0x000000de4c4c7221 */ /* 0x000fe20000010000 */
[----:B------:R-:W-:Y:S01]  /*0b30*/  SHF.L.U32 R145, R145, 0x10, RZ ;  /* 0x0000001091917819 */ /* 0x000fe200000006ff */
[-C--:B------:R-:W-:Y:S01]  /*0b40*/  FFMA.FTZ R44, R3, R222.reuse, R44 ;  /* 0x000000de032c7223 */ /* 0x080fe2000001002c */
[----:B------:R-:W-:Y:S01]  /*0b50*/  FMUL.FTZ R222, R35, R222 ;  /* 0x000000de23de7220 */ /* 0x000fe20000410000 */
[C---:B------:R-:W-:Y:S02]  /*0b60*/  PRMT R147, R149.reuse, 0x7632, R147 ;  /* 0x0000763295937816 */ /* 0x040fe40000000093 */
[----:B------:R-:W-:Y:S01]  /*0b70*/  SHF.L.U32 R149, R149, 0x10, RZ ;  /* 0x0000001095957819 */ /* 0x000fe200000006ff */
[----:B------:R-:W-:Y:S01]  /*0b80*/  FMUL.FTZ R218, R18, R145 ;  /* 0x0000009112da7220 */ /* 0x000fe20000410000 */
[----:B------:R-:W-:Y:S01]  /*0b90*/  FADD.FTZ R141, RZ, R222 ;  /* 0x000000deff8d7221 */ /* 0x000fe20000010000 */
[----:B------:R-:W-:Y:S01]  /*0ba0*/  FMUL.FTZ R220, R157, R220 ;  /* 0x000000dc9ddc7220 */ /* 0x000fe20000410000 */
[----:B------:R-:W-:Y:S01]  /*0bb0*/  FFMA.FTZ R143, R3, R222, RZ ;  /* 0x000000de038f7223 */ /* 0x000fe200000100ff */
[----:B------:R-:W-:Y:S01]  /*0bc0*/  SHF.L.U32 R214, R147, 0x10, RZ ;  /* 0x0000001093d67819 */ /* 0x000fe200000006ff */
[C---:B------:R-:W-:Y:S01]  /*0bd0*/  FMUL.FTZ R213, R157.reuse, R140 ;  /* 0x0000008c9dd57220 */ /* 0x040fe20000410000 */
[----:B------:R-:W-:Y:S01]  /*0be0*/  FMUL.FTZ R216, R157, R216 ;  /* 0x000000d89dd87220 */ /* 0x000fe20000410000 */
[----:B------:R-:W-:Y:S01]  /*0bf0*/  FADD.FTZ R158, -R219, R142 ;  /* 0x0000008edb9e7221 */ /* 0x000fe20000010100 */
[----:B------:R-:W-:Y:S01]  /*0c00*/  FMUL.FTZ R215, R34, R149 ;  /* 0x0000009522d77220 */ /* 0x000fe20000410000 */
[----:B------:R-:W-:Y:S01]  /*0c10*/  FADD.FTZ R140, R141, R218 ;  /* 0x000000da8d8c7221 */ /* 0x000fe20000010000 */
[----:B------:R-:W-:Y:S01]  /*0c20*/  FMUL.FTZ R217, R157, R146 ;  /* 0x000000929dd97220 */ /* 0x000fe20000410000 */
        /* <DEDUP_REMOVED lines=18> */
[----:B------:R-:W-:Y:S01]  /*0d50*/  SHF.L.U32 R144, R160, 0x10, RZ ;  /* 0x00000010a0907819 */ /* 0x000fe200000006ff */
[----:B------:R-:W-:Y:S01]  /*0d60*/  FMUL.FTZ R207, R157, R158 ;  /* 0x0000009e9dcf7220 */ /* 0x000fe20000410000 */
[----:B------:R-:W-:Y:S01]  /*0d70*/  FADD.FTZ R143, R140, R209 ;  /* 0x000000d18c8f7221 */ /* 0x000fe20000010000 */
        /* <DEDUP_REMOVED lines=17> */
[C---:B------:R-:W-:Y:S01]  /*0e90*/  FFMA.FTZ R51, R162.reuse, R144, R51 ;  /* 0x00000090a2337223 */ /* 0x040fe20000010033 */
[----:B------:R-:W-:Y:S01]  /*0ea0*/  FADD.FTZ R223, R143, R160 ;  /* 0x000000a08fdf7221 */ /* 0x000fe20000010000 */
[----:B------:R-:W-:-:S07]  /*0eb0*/  FFMA.FTZ R224, R162, R160, R141 ;  /* 0x000000a0a2e07223 */ /* 0x000fce000001008d */
.L_x_4609:
[----:B------:R-:W-:Y:S05]  /*0ec0*/  BSYNC B1 ;  /* 0x0000000000017941 */ /* 0x000fea0003800000 */
.L_x_4608:
[----:B------:R-:W-:Y:S04]  /*0ed0*/  BSSY B1, `(.L_x_4610) ;  /* 0x0000054000017945 */ /* 0x000fe80003800000 */
[----:B------:R-:W-:Y:S05]  /*0ee0*/  @!P2 BRA `(.L_x_4611) ;  /* 0x000000040048a947 */ /* 0x000fea0003800000 */
        /* <DEDUP_REMOVED lines=15> */
[C---:B------:R-:W-:Y:S01]  /*0fe0*/  FADD.FTZ R168, -R219.reuse, R142 ;  /* 0x0000008edba87221 */ /* 0x040fe20000010100 */
[C---:B---3--:R-:W-:Y:S01]  /*0ff0*/  FADD.FTZ R148, -R219.reuse, R148 ;  /* 0x00000094db947221 */ /* 0x048fe20000010100 */
[----:B------:R-:W-:Y:S01]  /*1000*/  FADD.FTZ R140, -R219, R140 ;  /* 0x0000008cdb8c7221 */ /* 0x000fe20000010100 */
[----:B-----5:R-:W-:-:S02]  /*1010*/  FMUL.FTZ R170, R157, R170 ;  /* 0x000000aa9daa7220 */ /* 0x020fc40000410000 */
[C---:B------:R-:W-:Y:S01]  /*1020*/  FMUL.FTZ R167, R157.reuse, R148 ;  /* 0x000000949da77220 */ /* 0x040fe20000410000 */
[C---:B------:R-:W-:Y:S01]  /*1030*/  FMUL.FTZ R163, R157.reuse, R140 ;  /* 0x0000008c9da37220 */ /* 0x040fe20000410000 */
[----:B0-----:R-:W-:Y:S01]  /*1040*/  FMUL.FTZ R165, R157, R168 ;  /* 0x000000a89da57220 */ /* 0x001fe20000410000 */
[----:B------:R-:W-:Y:S01]  /*1050*/  FADD.FTZ R172, -R219, R143 ;  /* 0x0000008fdbac7221 */ /* 0x000fe20000010100 */
[C---:B----4-:R-:W-:Y:S02]  /*1060*/  PRMT R141, R144.reuse, 0x7632, R141 ;  /* 0x00007632908d7816 */ /* 0x050fe4000000008d */
[----:B------:R-:W-:Y:S02]  /*1070*/  SHF.L.U32 R142, R144, 0x10, RZ ;  /* 0x00000010908e7819 */ /* 0x000fe400000006ff */
[C---:B------:R-:W-:Y:S02]  /*1080*/  PRMT R144, R146.reuse, 0x7632, R144 ;  /* 0x0000763292907816 */ /* 0x040fe40000000090 */
[----:B------:R-:W-:Y:S01]  /*1090*/  SHF.L.U32 R146, R146, 0x10, RZ ;  /* 0x0000001092927819 */ /* 0x000fe200000006ff */
[----:B------:R-:W-:Y:S01]  /*10a0*/  FMUL.FTZ R164, R31, R142 ;  /* 0x0000008e1fa47220 */ /* 0x000fe20000410000 */
[----:B------:R-:W-:-:S02]  /*10b0*/  PRMT R169, R147, 0x7632, R169 ;  /* 0x0000763293a97816 */ /* 0x000fc400000000a9 */
[----:B------:R-:W-:Y:S01]  /*10c0*/  SHF.L.U32 R141, R141, 0x10, RZ ;  /* 0x000000108d8d7819 */ /* 0x000fe200000006ff */
[----:B------:R-:W-:Y:S01]  /*10d0*/  FADD.FTZ R88, R88, R146 ;  /* 0x0000009258587221 */ /* 0x000fe20000010000 */
[-C--:B------:R-:W-:Y:S01]  /*10e0*/  FFMA.FTZ R56, R167, R146.reuse, R56 ;  /* 0x00000092a7387223 */ /* 0x080fe20000010038 */
[----:B------:R-:W-:Y:S01]  /*10f0*/  FMUL.FTZ R168, R29, R146 ;  /* 0x000000921da87220 */ /* 0x000fe20000410000 */
[----:B------:R-:W-:Y:S01]  /*1100*/  PRMT R143, R145, 0x7632, R143 ;  /* 0x00007632918f7816 */ /* 0x000fe2000000008f */
[----:B------:R-:W-:Y:S01]  /*1110*/  FADD.FTZ R140, R223, R164 ;  /* 0x000000a4df8c7221 */ /* 0x000fe20000010000 */
[----:B------:R-:W-:Y:S01]  /*1120*/  SHF.L.U32 R146, R169, 0x10, RZ ;  /* 0x00000010a9927819 */ /* 0x000fe200000006ff */
[----:B------:R-:W-:Y:S01]  /*1130*/  FADD.FTZ R85, R85, R141 ;  /* 0x0000008d55557221 */ /* 0x000fe20000010000 */
[----:B------:R-:W-:Y:S01]  /*1140*/  SHF.L.U32 R145, R145, 0x10, RZ ;  /* 0x0000001091917819 */ /* 0x000fe200000006ff */
[-C--:B------:R-:W-:Y:S01]  /*1150*/  FFMA.FTZ R53, R170, R141.reuse, R53 ;  /* 0x0000008daa357223 */ /* 0x080fe20000010035 */
[----:B------:R-:W-:Y:S01]  /*1160*/  FMUL.FTZ R169, R14, R141 ;  /* 0x0000008d0ea97220 */ /* 0x000fe20000410000 */
[C---:B------:R-:W-:Y:S01]  /*1170*/  FFMA.FTZ R141, R163.reuse, R164, R224 ;  /* 0x000000a4a38d7223 */ /* 0x040fe200000100e0 */
[----:B------:R-:W-:Y:S01]  /*1180*/  FADD.FTZ R84, R84, R142 ;  /* 0x0000008e54547221 */ /* 0x000fe20000010000 */
[----:B------:R-:W-:Y:S01]  /*1190*/  FFMA.FTZ R52, R163, R142, R52 ;  /* 0x0000008ea3347223 */ /* 0x000fe20000010034 */
        /* <DEDUP_REMOVED lines=15> */
[----:B------:R-:W-:Y:S01]  /*1290*/  FADD.FTZ R150, -R219, R150 ;  /* 0x00000096db967221 */ /* 0x000fe20000010100 */
[----:B------:R-:W-:Y:S01]  /*12a0*/  FMUL.FTZ R174, R157, R174 ;  /* 0x000000ae9dae7220 */ /* 0x000fe20000410000 */
[----:B------:R-:W-:Y:S01]  /*12b0*/  FMUL.FTZ R175, R12, R144 ;  /* 0x000000900caf7220 */ /* 0x000fe20000410000 */
        /* <DEDUP_REMOVED lines=20> */
[----:B------:R-:W-:-:S07]  /*1400*/  FFMA.FTZ R224, R178, R177, R140 ;  /* 0x000000b1b2e07223 */ /* 0x000fce000001008c */
.L_x_4611:
[----:B------:R-:W-:Y:S05]  /*1410*/  BSYNC B1 ;  /* 0x0000000000017941 */ /* 0x000fea0003800000 */
.L_x_4610:
        /* <DEDUP_REMOVED lines=21> */
[C---:B0-----:R-:W-:Y:S01]  /*1570*/  FMUL.FTZ R181, R157.reuse, R148 ;  /* 0x000000949db57220 */ /* 0x041fe20000410000 */
[C---:B------:R-:W-:Y:S01]  /*1580*/  FMUL.FTZ R161, R157.reuse, R140 ;  /* 0x0000008c9da17220 */ /* 0x040fe20000410000 */
[----:B------:R-:W-:Y:S01]  /*1590*/  FMUL.FTZ R179, R157, R184 ;  /* 0x000000b89db37220 */ /* 0x000fe20000410000 */
        /* <DEDUP_REMOVED lines=60> */
.L_x_4613:
[----:B------:R-:W-:Y:S05]  /*1960*/  BSYNC B1 ;  /* 0x0000000000017941 */ /* 0x000fea0003800000 */
.L_x_4612:
        /* <DEDUP_REMOVED lines=11> */
[----:B------:R-:W-:Y:S01]  /*1a20*/  @P0 LEA.HI.X R197, R225, UR9, RZ, 0x5, P6 ;  /* 0x00000009e1c50c11 */ /* 0x000fe2000b0f2cff */
[----:B------:R-:W4:Y:S04]  /*1a30*/  LDG.E.128 R144, desc[UR4][R144.64] ;  /* 0x0000000490907981 */ /* 0x000f28000c1e1d00 */
[----:B------:R-:W5:Y:S04]  /*1a40*/  @P0 LDG.E.128 R132, desc[UR4][R196.64] ;  /* 0x00000004c4840981 */ /* 0x000f68000c1e1d00 */
[----:B------:R0:W5:Y:S01]  /*1a50*/  @P0 LDG.E.128 R136, desc[UR4][R196.64+0x10] ;  /* 0x00001004c4880981 */ /* 0x000162000c1e1d00 */
[C---:B--2---:R-:W-:Y:S01]  /*1a60*/  FADD.FTZ R202, -R219.reuse, R141 ;  /* 0x0000008ddbca7221 */ /* 0x044fe20000010100 */
[C---:B------:R-:W-:Y:S01]  /*1a70*/  FADD.FTZ R200, -R219.reuse, R142 ;  /* 0x0000008edbc87221 */ /* 0x040fe20000010100 */
[C---:B------:R-:W-:Y:S01]  /*1a80*/  FADD.FTZ R204, -R219.reuse, R143 ;  /* 0x0000008fdbcc7221 */ /* 0x040fe20000010100 */
[----:B------:R-:W-:-:S02]  /*1a90*/  FADD.FTZ R140, -R219, R140 ;  /* 0x0000008cdb8c7221 */ /* 0x000fc40000010100 */
[C---:B-----5:R-:W-:Y:S01]  /*1aa0*/  FMUL.FTZ R193, R157.reuse, R200 ;  /* 0x000000c89dc17220 */ /* 0x060fe20000410000 */
[C---:B------:R-:W-:Y:S01]  /*1ab0*/  FMUL.FTZ R202, R157.reuse, R202 ;  /* 0x000000ca9dca7220 */ /* 0x040fe20000410000 */
[----:B------:R-:W-:Y:S01]  /*1ac0*/  FMUL.FTZ R159, R157, R140 ;  /* 0x0000008c9d9f7220 */ /* 0x000fe20000410000 */
[C---:B----4-:R-:W-:Y:S02]  /*1ad0*/  PRMT R141, R144.reuse, 0x7632, R141 ;  /* 0x00007632908d7816 */ /* 0x050fe4000000008d */
[----:B------:R-:W-:Y:S02]  /*1ae0*/  SHF.L.U32 R142, R144, 0x10, RZ ;  /* 0x00000010908e7819 */ /* 0x000fe400000006ff */
[C---:B------:R-:W-:Y:S02]  /*1af0*/  PRMT R143, R145.reuse, 0x7632, R143 ;  /* 0x00007632918f7816 */ /* 0x040fe4000000008f */
[----:B------:R-:W-:Y:S01]  /*1b00*/  SHF.L.U32 R145, R145, 0x10, RZ ;  /* 0x0000001091917819 */ /* 0x000fe200000006ff */
[----:B0-----:R-:W-:Y:S01]  /*1b10*/  FMUL.FTZ R196, R23, R142 ;  /* 0x0000008e17c47220 */ /* 0x001fe20000410000 */
[----:B------:R-:W-:-:S02]  /*1b20*/  PRMT R197, R147, 0x7632, R197 ;  /* 0x0000763293c57816 */ /* 0x000fc400000000c5 */
[----:B------:R-:W-:Y:S01]  /*1b30*/  SHF.L.U32 R141, R141, 0x10, RZ ;  /* 0x000000108d8d7819 */ /* 0x000fe200000006ff */
        /* <DEDUP_REMOVED lines=20> */
[----:B---3--:R-:W-:Y:S01]  /*1c80*/  FADD.FTZ R148, -R219, R148 ;  /* 0x00000094db947221 */ /* 0x008fe20000010100 */
        /* <DEDUP_REMOVED lines=33> */
.L_x_4615:
[----:B------:R-:W-:Y:S05]  /*1ea0*/  BSYNC B1 ;  /* 0x0000000000017941 */ /* 0x000fea0003800000 */
.L_x_4614:
        /* <DEDUP_REMOVED lines=21> */
.L_x_4637:
        /* <DEDUP_REMOVED lines=13> */
[-CC-:B------:R-:W-:Y:S01]  /*20d0*/  FFMA.FTZ R145, R216, R148.reuse, R149.reuse ;  /* 0x00000094d8917223 */ /* 0x180fe20000010095 */
[-CC-:B------:R-:W-:Y:S01]  /*20e0*/  FFMA.FTZ R150, R213, R148.reuse, R149.reuse ;  /* 0x00000094d5967223 */ /* 0x180fe20000010095 */
[-CC-:B------:R-:W-:Y:S01]  /*20f0*/  FFMA.FTZ R226, R212, R148.reuse, R149.reuse ;  /* 0x00000094d4e27223 */ /* 0x180fe20000010095 */
[-CC-:B0-----:R-:W-:Y:S01]  /*2100*/  FFMA.FTZ R147, R207, R148.reuse, R149.reuse ;  /* 0x00000094cf937223 */ /* 0x181fe20000010095 */
        /* <DEDUP_REMOVED lines=8> */
[----:B------:R-:W-:Y:S01]  /*2190*/  FADD.FTZ R230, R160, -R151 ;  /* 0x80000097a0e67221 */ /* 0x000fe20000010000 */
[C---:B------:R-:W-:Y:S01]  /*21a0*/  FMUL.FTZ R141, R157.reuse, R140 ;  /* 0x0000008c9d8d7220 */ /* 0x040fe20000410000 */
        /* <DEDUP_REMOVED lines=10> */
[----:B------:R-:W-:Y:S01]  /*2250*/  @P0 FADD.FTZ R150, R111, R150 ;  /* 0x000000966f960221 */ /* 0x000fe20000010000 */
[----:B------:R-:W-:Y:S01]  /*2260*/  @P0 FADD.FTZ R151, R112, R151 ;  /* 0x0000009770970221 */ /* 0x000fe20000010000 */
[----:B------:R-:W-:Y:S01]  /*2270*/  @P0 FADD.FTZ R226, R113, R226 ;  /* 0x000000e271e20221 */ /* 0x000fe20000010000 */
[----:B------:R-:W-:Y:S01]  /*2280*/  @P0 FADD.FTZ R219, R114, R219 ;  /* 0x000000db72db0221 */ /* 0x000fe20000010000 */
[----:B------:R-:W-:Y:S01]  /*2290*/  @P0 FADD.FTZ R230, R115, R230 ;  /* 0x000000e673e60221 */ /* 0x000fe20000010000 */
[----:B------:R-:W-:Y:S01]  /*22a0*/  ISETP.NE.U32.AND P0, PT, RZ, UR14, PT ;  /* 0x0000000eff007c0c */ /* 0x000fe2000bf05070 */
[----:B------:R-:W0:Y:S01]  /*22b0*/  LDC.64 R144, c[0x0][0x2f8] ;  /* 0x0000be00ff907b82 */ /* 0x000e220000000a00 */
[----:B------:R-:W-:-:S02]  /*22c0*/  FMUL.FTZ R140, R141, R156 ;  /* 0x0000009c8d8c7220 */ /* 0x000fc40000410000 */
[----:B------:R-:W-:-:S04]  /*22d0*/  ISETP.NE.AND.EX P0, PT, RZ, UR15, PT, P0 ;  /* 0x0000000fff007c0c */ /* 0x000fc8000bf05300 */
[----:B------:R-:W-:Y:S01]  /*22e0*/  SEL R124, R141, R124, P0 ;  /* 0x0000007c8d7c7207 */ /* 0x000fe20000000000 */
[CC--:B------:R-:W-:Y:S01]  /*22f0*/  FMUL.FTZ R141, R142.reuse, R156.reuse ;  /* 0x0000009c8e8d7220 */ /* 0x0c0fe20000410000 */
[----:B------:R-:W-:Y:S01]  /*2300*/  SEL R125, R142, R125, P0 ;  /* 0x0000007d8e7d7207 */ /* 0x000fe20000000000 */
[----:B------:R-:W-:Y:S01]  /*2310*/  FMUL.FTZ R142, R151, R156 ;  /* 0x0000009c978e7220 */ /* 0x000fe20000410000 */
[C---:B------:R-:W-:Y:S01]  /*2320*/  SEL R126, R143.reuse, R126, P0 ;  /* 0x0000007e8f7e7207 */ /* 0x040fe20000000000 */
[-C--:B------:R-:W-:Y:S01]  /*2330*/  FMUL.FTZ R143, R143, R156.reuse ;  /* 0x0000009c8f8f7220 */ /* 0x080fe20000410000 */
[C---:B------:R-:W-:Y:S01]  /*2340*/  SEL R127, R150.reuse, R127, P0 ;  /* 0x0000007f967f7207 */ /* 0x040fe20000000000 */
[----:B------:R-:W-:Y:S01]  /*2350*/  FMUL.FTZ R150, R150, R156 ;  /* 0x0000009c96967220 */ /* 0x000fe20000410000 */
[----:B------:R-:W-:Y:S01]  /*2360*/  SEL R64, R151, R64, P0 ;  /* 0x0000004097407207 */ /* 0x000fe20000000000 */
[----:B------:R-:W1:Y:S01]  /*2370*/  @P0 LDC.64 R146, c[0x0][0x308] ;  /* 0x0000c200ff920b82 */ /* 0x000e620000000a00 */
[C---:B------:R-:W-:Y:S01]  /*2380*/  SEL R66, R219.reuse, R66, P0 ;  /* 0x00000042db427207 */ /* 0x040fe20000000000 */
[-C--:B------:R-:W-:Y:S01]  /*2390*/  FMUL.FTZ R151, R226, R156.reuse ;  /* 0x0000009ce2977220 */ /* 0x080fe20000410000 */
[C---:B------:R-:W-:Y:S01]  /*23a0*/  SEL R67, R230.reuse, R67, P0 ;  /* 0x00000043e6437207 */ /* 0x040fe20000000000 */
[-C--:B------:R-:W-:Y:S01]  /*23b0*/  FMUL.FTZ R219, R219, R156.reuse ;  /* 0x0000009cdbdb7220 */ /* 0x080fe20000410000 */
[----:B------:R-:W-:Y:S01]  /*23c0*/  FMUL.FTZ R230, R230, R156 ;  /* 0x0000009ce6e67220 */ /* 0x000fe20000410000 */
[----:B------:R-:W-:-:S02]  /*23d0*/  F2FP.BF16.F32.PACK_AB R140, R141, R140 ;  /* 0x0000008c8d8c723e */ /* 0x000fc400000010ff */
[----:B------:R-:W-:Y:S01]  /*23e0*/  SEL R65, R226, R65, P0 ;  /* 0x00000041e2417207 */ /* 0x000fe20000000000 */
[----:B0-----:R-:W-:Y:S01]  /*23f0*/  IMAD.WIDE.U32 R144, R155, 0x10, R144 ;  /* 0x000000109b907825 */ /* 0x001fe200078e0090 */
[----:B------:R-:W-:Y:S02]  /*2400*/  F2FP.BF16.F32.PACK_AB R141, R150, R143 ;  /* 0x0000008f968d723e */ /* 0x000fe400000010ff */
[----:B------:R-:W-:Y:S02]  /*2410*/  F2FP.BF16.F32.PACK_AB R142, R151, R142 ;  /* 0x0000008e978e723e */ /* 0x000fe400000010ff */
[----:B------:R-:W-:Y:S01]  /*2420*/  F2FP.BF16.F32.PACK_AB R143, R230, R219 ;  /* 0x000000dbe68f723e */ /* 0x000fe200000010ff */
[C---:B-1----:R-:W-:Y:S01]  /*2430*/  @P0 IMAD.WIDE.U32 R146, R155.reuse, 0x20, R146 ;  /* 0x000000209b920825 */ /* 0x042fe200078e0092 */
[----:B------:R-:W-:-:S04]  /*2440*/  IADD3 R155, R155, 0x20, RZ ;  /* 0x000000209b9b7810 */ /* 0x000fc80007ffe0ff */
[----:B------:R1:W-:Y:S04]  /*2450*/  @P0 STG.E.128 desc[UR4][R146.64], R124 ;  /* 0x0000007c92000986 */ /* 0x0003e8000c101d04 */
[----:B------:R1:W-:Y:S04]  /*2460*/  @P0 STG.E.128 desc[UR4][R146.64+0x10], R64 ;  /* 0x0000104092000986 */ /* 0x0003e8000c101d04 */
[----:B------:R1:W-:Y:S02]  /*2470*/  STG.E.128 desc[UR4][R144.64], R140 ;  /* 0x0000008c90007986 */ /* 0x0003e4000c101d04 */
.L_x_4618:
[----:B------:R-:W-:Y:S05]  /*2480*/  BSYNC B1 ;  /* 0x0000000000017941 */ /* 0x000fea0003800000 */
.L_x_4617:
[----:B------:R-:W-:Y:S04]  /*2490*/  BSSY B1, `(.L_x_4619) ;  /* 0x0000042000017945 */ /* 0x000fe80003800000 */
[----:B------:R-:W-:Y:S05]  /*24a0*/  @!P2 BRA `(.L_x_4620) ;  /* 0x000000040000a947 */ /* 0x000fea0003800000 */
[----:B------:R-:W-:Y:S01]  /*24b0*/  ISETP.NE.U32.AND P0, PT, RZ, UR8, PT ;  /* 0x00000008ff007c0c */ /* 0x000fe2000bf05070 */
[-CC-:B-1----:R-:W-:Y:S01]  /*24c0*/  FFMA.FTZ R141, R163, R148.reuse, R149.reuse ;  /* 0x00000094a38d7223 */ /* 0x182fe20000010095 */
        /* <DEDUP_REMOVED lines=62> */
.L_x_4620:
[----:B------:R-:W-:Y:S05]  /*28b0*/  BSYNC B1 ;  /* 0x0000000000017941 */ /* 0x000fea0003800000 */
.L_x_4619:
[----:B------:R-:W-:Y:S04]  /*28c0*/  BSSY B1, `(.L_x_4621) ;  /* 0x0000042000017945 */ /* 0x000fe80003800000 */
[----:B------:R-:W-:Y:S05]  /*28d0*/  @!P3 BRA `(.L_x_4622) ;  /* 0x000000040000b947 */ /* 0x000fea0003800000 */
[----:B------:R-:W-:Y:S01]  /*28e0*/  ISETP.NE.U32.AND P0, PT, RZ, UR8, PT ;  /* 0x00000008ff007c0c */ /* 0x000fe2000bf05070 */
[-CC-:B-12---:R-:W-:Y:S01]  /*28f0*/  FFMA.FTZ R141, R161, R148.reuse, R149.reuse ;  /* 0x00000094a18d7223 */ /* 0x186fe20000010095 */
        /* <DEDUP_REMOVED lines=62> */
.L_x_4622:
[----:B------:R-:W-:Y:S05]  /*2ce0*/  BSYNC B1 ;  /* 0x0000000000017941 */ /* 0x000fea0003800000 */
.L_x_4621:
[----:B------:R-:W-:Y:S04]  /*2cf0*/  BSSY B1, `(.L_x_4623) ;  /* 0x0000041000017945 */ /* 0x000fe80003800000 */
[----:B------:R-:W-:Y:S05]  /*2d00*/  @!P4 BRA `(.L_x_4624) ;  /* 0x0000000000fcc947 */ /* 0x000fea0003800000 */
[----:B------:R-:W-:Y:S01]  /*2d10*/  ISETP.NE.U32.AND P0, PT, RZ, UR8, PT ;  /* 0x00000008ff007c0c */ /* 0x000fe2000bf05070 */
[-CC-:B-123--:R-:W-:Y:S01]  /*2d20*/  FFMA.FTZ R141, R159, R148.reuse, R149.reuse ;  /* 0x000000949f8d7223 */ /* 0x18efe20000010095 */
[-CC-:B------:R-:W-:Y:S01]  /*2d30*/  FFMA.FTZ R142, R202, R148.reuse, R149.reuse ;  /* 0x00000094ca8e7223 */ /* 0x180fe20000010095 */
[-CC-:B------:R-:W-:Y:S01]  /*2d40*/  FFMA.FTZ R143, R193, R148.reuse, R149.reuse ;  /* 0x00000094c18f7223 */ /* 0x180fe20000010095 */
[-CC-:B0-----:R-:W-:Y:S01]  /*2d50*/  FFMA.FTZ R146, R204, R148.reuse, R149.reuse ;  /* 0x00000094cc927223 */ /* 0x181fe20000010095 */
        /* <DEDUP_REMOVED lines=45> */
[-C--:B------:R-:W-:Y:S01]  /*3030*/  FMUL.FTZ R151, R151, R156.reuse ;  /* 0x0000009c97977220 */ /* 0x080fe20000410000 */
[----:B------:R-:W-:Y:S01]  /*3040*/  FMUL.FTZ R156, R228, R156 ;  /* 0x0000009ce49c7220 */ /* 0x000fe20000410000 */
[----:B------:R-:W-:-:S02]  /*3050*/  F2FP.BF16.F32.PACK_AB R140, R141, R140 ;  /* 0x0000008c8d8c723e */ /* 0x000fc400000010ff */
[----:B------:R-:W-:Y:S01]  /*3060*/  SEL R65, R224, R65, P0 ;  /* 0x00000041e0417207 */ /* 0x000fe20000000000 */
[----:B0-----:R-:W-:Y:S01]  /*3070*/  IMAD.WIDE.U32 R146, R155, 0x10, R146 ;  /* 0x000000109b927825 */ /* 0x001fe200078e0092 */
[----:B------:R-:W-:Y:S02]  /*3080*/  SEL R67, R228, R67, P0 ;  /* 0x00000043e4437207 */ /* 0x000fe40000000000 */
[----:B------:R-:W-:Y:S02]  /*3090*/  F2FP.BF16.F32.PACK_AB R141, R148, R143 ;  /* 0x0000008f948d723e */ /* 0x000fe400000010ff */
[----:B------:R-:W-:Y:S02]  /*30a0*/  F2FP.BF16.F32.PACK_AB R142, R149, R142 ;  /* 0x0000008e958e723e */ /* 0x000fe400000010ff */
[----:B------:R-:W-:Y:S01]  /*30b0*/  F2FP.BF16.F32.PACK_AB R143, R156, R151 ;  /* 0x000000979c8f723e */ /* 0x000fe200000010ff */
[----:B-1----:R-:W-:-:S05]  /*30c0*/  @P0 IMAD.WIDE.U32 R144, R155, 0x20, R144 ;  /* 0x000000209b900825 */ /* 0x002fca00078e0090 */
[----:B------:R4:W-:Y:S04]  /*30d0*/  @P0 STG.E.128 desc[UR4][R144.64], R124 ;  /* 0x0000007c90000986 */ /* 0x0009e8000c101d04 */
[----:B------:R4:W-:Y:S04]  /*30e0*/  @P0 STG.E.128 desc[UR4][R144.64+0x10], R64 ;  /* 0x0000104090000986 */ /* 0x0009e8000c101d04 */
[----:B------:R4:W-:Y:S02]  /*30f0*/  STG.E.128 desc[UR4][R146.64], R140 ;  /* 0x0000008c92007986 */ /* 0x0009e4000c101d04 */
.L_x_4624:
[----:B------:R-:W-:Y:S05]  /*3100*/  BSYNC B1 ;  /* 0x0000000000017941 */ /* 0x000fea0003800000 */
.L_x_4623:
[----:B-1234-:R-:W1:Y:S02]  /*3110*/  LDC.64 R140, c[0x0][0x210] ;  /* 0x00008400ff8c7b82 */ /* 0x01ee640000000a00 */
[----:B-1----:R-:W-:-:S04]  /*3120*/  LEA R19, R140, R19, 0x2 ;  /* 0x000000138c137211 */ /* 0x002fc800078e10ff */
[----:B------:R-:W-:-:S13]  /*3130*/  ISETP.GE.AND P0, PT, R19, R141, PT ;  /* 0x0000008d1300720c */ /* 0x000fda0003f06270 */
[----:B------:R-:W-:Y:S05]  /*3140*/  @!P0 BRA `(.L_x_4625) ;  /* 0xffffffd400b08947 */ /* 0x000fea000383ffff */
.L_x_4607:
[----:B------:R-:W-:Y:S05]  /*3150*/  BSYNC B0 ;  /* 0x0000000000007941 */ /* 0x000fea0003800000 */
.L_x_4606:
        /* <DEDUP_REMOVED lines=15> */
[----:B------:R1:W-:Y:S04]  /*3250*/  STS.128 [R153+0x800], R60 ;  /* 0x0008003c99007388 */ /* 0x0003e80000000c00 */
[----:B------:R-:W-:Y:S04]  /*3260*/  STS.128 [R153+0x810], R128 ;  /* 0x0008108099007388 */ /* 0x000fe80000000c00 */
[----:B------:R-:W-:Y:S04]  /*3270*/  STS.128 [R153+0xc00], R100 ;  /* 0x000c006499007388 */ /* 0x000fe80000000c00 */
[----:B------:R-:W-:Y:S01]  /*3280*/  STS.128 [R153+0xc10], R104 ;  /* 0x000c106899007388 */ /* 0x000fe20000000c00 */
[----:B------:R-:W-:Y:S06]  /*3290*/  BAR.SYNC.DEFER_BLOCKING 0x0 ;  /* 0x0000000000007b1d */ /* 0x000fec0000010000 */
[----:B-1----:R-:W1:Y:S01]  /*32a0*/  S2R R61, SR_CTAID.X ;  /* 0x00000000003d7919 */ /* 0x002e620000002500 */
[----:B------:R-:W2:Y:S04]  /*32b0*/  LDS R2, [R0] ;  /* 0x0000000000027984 */ /* 0x000ea80000000800 */
[----:B------:R-:W3:Y:S04]  /*32c0*/  LDS R3, [R0+0x1000] ;  /* 0x0010000000037984 */ /* 0x000ee80000000800 */
[----:B-----5:R-:W4:Y:S04]  /*32d0*/  LDS R6, [R0+0x200] ;  /* 0x0002000000067984 */ /* 0x020f280000000800 */
[----:B------:R-:W0:Y:S04]  /*32e0*/  LDS R13, [R0+0x1200] ;  /* 0x00120000000d7984 */ /* 0x000e280000000800 */
[----:B------:R-:W0:Y:S01]  /*32f0*/  LDS R7, [R0+0x400] ;  /* 0x0004000000077984 */ /* 0x000e220000000800 */
[----:B-1----:R-:W-:-:S03]  /*3300*/  IMAD R61, R61, R154, RZ ;  /* 0x0000009a3d3d7224 */ /* 0x002fc600078e02ff */
[----:B------:R-:W1:Y:S02]  /*3310*/  LDS R14, [R0+0x1400] ;  /* 0x00140000000e7984 */ /* 0x000e640000000800 */
[----:B------:R-:W-:Y:S02]  /*3320*/  IADD3 R40, P0, R61, R152, RZ ;  /* 0x000000983d287210 */ /* 0x000fe40007f1e0ff */
[----:B------:R-:W1:Y:S01]  /*3330*/  LDS R8, [R0+0x600] ;  /* 0x0006000000087984 */ /* 0x000e620000000800 */
[----:B------:R-:W-:-:S03]  /*3340*/  IADD3 R152, R154, 0x7f, -R152 ;  /* 0x0000007f9a987810 */ /* 0x000fc60007ffe898 */
[----:B------:R-:W1:Y:S01]  /*3350*/  LDS R15, [R0+0x1600] ;  /* 0x00160000000f7984 */ /* 0x000e620000000800 */
[C---:B------:R-:W-:Y:S02]  /*3360*/  LOP3.LUT P5, RZ, R152.reuse, 0xffffff80, RZ, 0xc0, !PT ;  /* 0xffffff8098ff7812 */ /* 0x040fe400078ac0ff */
[C---:B------:R-:W-:Y:S01]  /*3370*/  ISETP.GE.U32.AND P4, PT, R152.reuse, 0x180, PT ;  /* 0x000001809800780c */ /* 0x040fe20003f86070 */
[----:B------:R-:W1:Y:S01]  /*3380*/  LDS R9, [R0+0x800] ;  /* 0x0008000000097984 */ /* 0x000e620000000800 */
[C---:B------:R-:W-:Y:S02]  /*3390*/  ISETP.GE.U32.AND P3, PT, R152.reuse, 0x200, PT ;  /* 0x000002009800780c */ /* 0x040fe40003f66070 */
[----:B------:R-:W-:Y:S01]  /*33a0*/  ISETP.GE.U32.AND P2, PT, R152, 0x280, PT ;  /* 0x000002809800780c */ /* 0x000fe20003f46070 */
        /* <DEDUP_REMOVED lines=69> */
[----:B------:R-:W-:-:S02]  /*3800*/  IADD3.X R47, R45, UR7, RZ, P0, !PT ;  /* 0x000000072d2f7c10 */ /* 0x000fc400087fe4ff */
        /* <DEDUP_REMOVED lines=13> */
[----:B------:R-:W-:Y:S04]  /*38e0*/  LDS R34, [R0+0x1400] ;  /* 0x0014000000227984 */ /* 0x000fe80000000800 */
[----:B------:R-:W4:Y:S04]  /*38f0*/  LDS R13, [R0+0x600] ;  /* 0x00060000000d7984 */ /* 0x000f280000000800 */
[----:B------:R-:W-:Y:S04]  /*3900*/  LDS R36, [R0+0x2400] ;  /* 0x0024000000247984 */ /* 0x000fe80000000800 */
        /* <DEDUP_REMOVED lines=11> */
[----:B------:R3:W-:Y:S04]  /*39c0*/  @P5 STG.E desc[UR4][R2.64], R43 ;  /* 0x0000002b02005986 */ /* 0x0007e8000c101904 */
[----:B------:R-:W4:Y:S01]  /*39d0*/  LDS R43, [R0+0x3200] ;  /* 0x00320000002b7984 */ /* 0x000f220000000800 */
[----:B------:R-:W-:-:S03]  /*39e0*/  FADD.FTZ R13, RZ, R13 ;  /* 0x0000000dff0d7221 */ /* 0x000fc60000010000 */
[----:B------:R-:W4:Y:S01]  /*39f0*/  LDS R14, [R0+0x800] ;  /* 0x00080000000e7984 */ /* 0x000f220000000800 */
[----:B---3--:R-:W-:-:S03]  /*3a00*/  @P5 MOV R2, R40 ;  /* 0x0000002800025202 */ /* 0x008fc60000000f00 */
[----:B------:R-:W3:Y:S01]  /*3a10*/  LDS R15, [R0+0x1800] ;  /* 0x00180000000f7984 */ /* 0x000ee20000000800 */
[-C--:B------:R-:W-:Y:S01]  /*3a20*/  @P5 MOV R3, R45.reuse ;  /* 0x0000002d00035202 */ /* 0x080fe20000000f00 */
[----:B------:R-:W-:Y:S01]  /*3a30*/  FADD.FTZ R13, R13, R16 ;  /* 0x000000100d0d7221 */ /* 0x000fe20000010000 */
[----:B------:R-:W-:Y:S01]  /*3a40*/  @P5 IADD3 R40, P6, R40, 0x200, RZ ;  /* 0x0000020028285810 */ /* 0x000fe20007fde0ff */
[----:B------:R-:W3:Y:S03]  /*3a50*/  LDS R21, [R0+0x2800] ;  /* 0x0028000000157984 */ /* 0x000ee60000000800 */
[----:B------:R-:W-:Y:S01]  /*3a60*/  @P5 IADD3.X R45, RZ, R45, RZ, P6, !PT ;  /* 0x0000002dff2d5210 */ /* 0x000fe200037fe4ff */
[----:B------:R2:W-:Y:S01]  /*3a70*/  @P5 STG.E desc[UR4][R2.64], R29 ;  /* 0x0000001d02005986 */ /* 0x0005e2000c101904 */
[----:B------:R-:W-:Y:S02]  /*3a80*/  @P0 MOV R4, R40 ;  /* 0x0000002800040202 */ /* 0x000fe40000000f00 */
[----:B------:R-:W-:Y:S01]  /*3a90*/  @P0 MOV R5, R45 ;  /* 0x0000002d00050202 */ /* 0x000fe20000000f00 */
[----:B------:R-:W3:Y:S01]  /*3aa0*/  LDS R29, [R0+0x400] ;  /* 0x00040000001d7984 */ /* 0x000ee20000000800 */
[----:B0-----:R-:W-:Y:S01]  /*3ab0*/  FADD.FTZ R13, R13, R18 ;  /* 0x000000120d0d7221 */ /* 0x001fe20000010000 */
[----:B------:R-:W-:-:S02]  /*3ac0*/  ISETP.GE.U32.AND P5, PT, R152, 0x380, PT ;  /* 0x000003809800780c */ /* 0x000fc40003fa6070 */
[----:B------:R-:W0:Y:S01]  /*3ad0*/  LDS R27, [R0+0x3800] ;  /* 0x00380000001b7984 */ /* 0x000e220000000800 */
[----:B-1----:R-:W-:-:S03]  /*3ae0*/  FADD.FTZ R32, R32, R39 ;  /* 0x0000002720207221 */ /* 0x002fc60000010000 */
[----:B------:R-:W1:Y:S01]  /*3af0*/  LDS R6, [R0+0xa00] ;  /* 0x000a000000067984 */ /* 0x000e620000000800 */
[----:B--2---:R-:W-:Y:S01]  /*3b00*/  @P0 MOV R2, R42 ;  /* 0x0000002a00020202 */ /* 0x004fe20000000f00 */
[----:B------:R-:W-:Y:S01]  /*3b10*/  FADD.FTZ R32, R32, R41 ;  /* 0x0000002920207221 */ /* 0x000fe20000010000 */
[----:B------:R-:W-:Y:S01]  /*3b20*/  @P0 IADD3 R42, P6, R42, 0x200, RZ ;  /* 0x000002002a2a0810 */ /* 0x000fe20007fde0ff */
[----:B------:R-:W2:Y:S01]  /*3b30*/  LDS R17, [R0+0x1a00] ;  /* 0x001a000000117984 */ /* 0x000ea20000000800 */
[-C--:B------:R-:W-:Y:S02]  /*3b40*/  @P0 MOV R3, R47.reuse ;  /* 0x0000002f00030202 */ /* 0x080fe40000000f00 */
[----:B------:R-:W-:Y:S01]  /*3b50*/  @P0 IADD3.X R47, RZ, R47, RZ, P6, !PT ;  /* 0x0000002fff2f0210 */ /* 0x000fe200037fe4ff */
[----:B------:R-:W2:Y:S01]  /*3b60*/  LDS R8, [R0+0xc00] ;  /* 0x000c000000087984 */ /* 0x000ea20000000800 */
[----:B------:R-:W-:Y:S01]  /*3b70*/  @P0 IADD3 R40, P6, R40, 0x200, RZ ;  /* 0x0000020028280810 */ /* 0x000fe20007fde0ff */
[----:B----4-:R-:W-:-:S02]  /*3b80*/  FADD.FTZ R43, R32, R43 ;  /* 0x0000002b202b7221 */ /* 0x010fc40000010000 */
[----:B------:R-:W4:Y:S01]  /*3b90*/  LDS R23, [R0+0x2a00] ;  /* 0x002a000000177984 */ /* 0x000f220000000800 */
[----:B------:R-:W-:Y:S01]  /*3ba0*/  @P0 IADD3.X R45, RZ, R45, RZ, P6, !PT ;  /* 0x0000002dff2d0210 */ /* 0x000fe200037fe4ff */
[----:B------:R-:W-:Y:S01]  /*3bb0*/  FADD.FTZ R14, RZ, R14 ;  /* 0x0000000eff0e7221 */ /* 0x000fe20000010000 */
[----:B------:R-:W-:Y:S01]  /*3bc0*/  ISETP.GE.U32.AND P6, PT, R152, 0x400, PT ;  /* 0x000004009800780c */ /* 0x000fe20003fc6070 */
[----:B------:R-:W4:Y:S02]  /*3bd0*/  LDS R19, [R0+0x1c00] ;  /* 0x001c000000137984 */ /* 0x000f240000000800 */
[----:B---3--:R-:W-:Y:S02]  /*3be0*/  FADD.FTZ R14, R14, R15 ;  /* 0x0000000f0e0e7221 */ /* 0x008fe40000010000 */
[----:B------:R3:W-:Y:S02]  /*3bf0*/  @P0 STG.E desc[UR4][R2.64], R43 ;  /* 0x0000002b02000986 */ /* 0x0007e4000c101904 */
[----:B------:R-:W-:-:S02]  /*3c00*/  FADD.FTZ R14, R14, R21 ;  /* 0x000000150e0e7221 */ /* 0x000fc40000010000 */
[----:B------:R-:W4:Y:S04]  /*3c10*/  LDS R39, [R0+0x3a00] ;  /* 0x003a000000277984 */ /* 0x000f280000000800 */
[----:B------:R-:W4:Y:S01]  /*3c20*/  LDS R25, [R0+0x2c00] ;  /* 0x002c000000197984 */ /* 0x000f220000000800 */
[----:B------:R-:W-:Y:S01]  /*3c30*/  FADD.FTZ R29, RZ, R29 ;  /* 0x0000001dff1d7221 */ /* 0x000fe20000010000 */
[----:B---3--:R-:W-:Y:S02]  /*3c40*/  @P4 MOV R2, R42 ;  /* 0x0000002a00024202 */ /* 0x008fe40000000f00 */
[----:B------:R-:W3:Y:S01]  /*3c50*/  LDS R10, [R0+0xe00] ;  /* 0x000e0000000a7984 */ /* 0x000ee20000000800 */
[-C--:B------:R-:W-:Y:S01]  /*3c60*/  @P4 MOV R3, R47.reuse ;  /* 0x0000002f00034202 */ /* 0x080fe20000000f00 */
[----:B------:R-:W-:Y:S01]  /*3c70*/  FADD.FTZ R29, R29, R34 ;  /* 0x000000221d1d7221 */ /* 0x000fe20000010000 */
[----:B0-----:R-:W-:Y:S01]  /*3c80*/  FADD.FTZ R27, R14, R27 ;  /* 0x0000001b0e1b7221 */ /* 0x001fe20000010000 */
        /* <DEDUP_REMOVED lines=11> */
[----:B0-----:R-:W-:Y:S01]  /*3d40*/  FADD.FTZ R5, R13, R20 ;  /* 0x000000140d057221 */ /* 0x001fe20000010000 */
[----:B----4-:R-:W-:Y:S02]  /*3d50*/  FADD.FTZ R6, R6, R23 ;  /* 0x0000001706067221 */ /* 0x010fe40000010000 */
[----:B------:R-:W0:Y:S01]  /*3d60*/  LDS R29, [R0+0x3c00] ;  /* 0x003c0000001d7984 */ /* 0x000e220000000800 */
[----:B------:R-:W-:-:S03]  /*3d70*/  FADD.FTZ R8, R8, R19 ;  /* 0x0000001308087221 */ /* 0x000fc60000010000 */
[----:B------:R-:W2:Y:S01]  /*3d80*/  LDS R13, [R0+0x1e00] ;  /* 0x001e0000000d7984 */ /* 0x000ea20000000800 */
[----:B-1----:R-:W-:Y:S02]  /*3d90*/  @P4 MOV R2, R40 ;  /* 0x0000002800024202 */ /* 0x002fe40000000f00 */
[----:B------:R-:W-:Y:S01]  /*3da0*/  @P4 MOV R3, R45 ;  /* 0x0000002d00034202 */ /* 0x000fe20000000f00 */
[----:B------:R-:W-:Y:S01]  /*3db0*/  FADD.FTZ R39, R6, R39 ;  /* 0x0000002706277221 */ /* 0x000fe20000010000 */
[----:B------:R-:W-:-:S03]  /*3dc0*/  @P4 IADD3 R40, P0, R40, 0x200, RZ ;  /* 0x0000020028284810 */ /* 0x000fc60007f1e0ff */
[----:B------:R1:W-:Y:S01]  /*3dd0*/  @P4 STG.E desc[UR4][R2.64], R7 ;  /* 0x0000000702004986 */ /* 0x0003e2000c101904 */
[----:B------:R-:W-:Y:S01]  /*3de0*/  @P4 IADD3.X R45, RZ, R45, RZ, P0, !PT ;  /* 0x0000002dff2d4210 */ /* 0x000fe200007fe4ff */
[----:B------:R-:W-:Y:S01]  /*3df0*/  FADD.FTZ R8, R8, R25 ;  /* 0x0000001908087221 */ /* 0x000fe20000010000 */
[----:B---3--:R-:W-:Y:S01]  /*3e00*/  FADD.FTZ R10, RZ, R10 ;  /* 0x0000000aff0a7221 */ /* 0x008fe20000010000 */
[----:B-1----:R-:W-:Y:S02]  /*3e10*/  @P3 MOV R2, R42 ;  /* 0x0000002a00023202 */ /* 0x002fe40000000f00 */
[----:B------:R-:W-:Y:S02]  /*3e20*/  @P3 MOV R3, R47 ;  /* 0x0000002f00033202 */ /* 0x000fe40000000f00 */
[----:B------:R-:W-:-:S03]  /*3e30*/  @P3 IADD3 R42, P0, R42, 0x200, RZ ;  /* 0x000002002a2a3810 */ /* 0x000fc60007f1e0ff */
[----:B------:R1:W-:Y:S01]  /*3e40*/  @P3 STG.E desc[UR4][R2.64], R5 ;  /* 0x0000000502003986 */ /* 0x0003e2000c101904 */
[----:B------:R-:W-:Y:S01]  /*3e50*/  @P3 IADD3.X R47, RZ, R47, RZ, P0, !PT ;  /* 0x0000002fff2f3210 */ /* 0x000fe200007fe4ff */
[----:B0-----:R-:W-:Y:S01]  /*3e60*/  FADD.FTZ R29, R8, R29 ;  /* 0x0000001d081d7221 */ /* 0x001fe20000010000 */
[----:B--2---:R-:W-:Y:S01]  /*3e70*/  FADD.FTZ R10, R10, R13 ;  /* 0x0000000d0a0a7221 */ /* 0x004fe20000010000 */
[----:B-1----:R-:W-:Y:S02]  /*3e80*/  @P3 MOV R2, R40 ;  /* 0x0000002800023202 */ /* 0x002fe40000000f00 */
        /* <DEDUP_REMOVED lines=44> */
.L_x_4616:
        /* <DEDUP_REMOVED lines=8> */
.L_x_4627:
[----:B------:R-:W-:Y:S05]  /*41d0*/  BSYNC B1 ;  /* 0x0000000000017941 */ /* 0x000fea0003800000 */
.L_x_4626:
        /* <DEDUP_REMOVED lines=8> */
.L_x_4628:
[----:B------:R-:W-:Y:S01]  /*4260*/  FADD.FTZ R140, R140, R223 ;  /* 0x000000df8c8c7221 */ /* 0x000fe20000010000 */
[----:B------:R-:W-:-:S04]  /*4270*/  HFMA2.MMA R150, -RZ, RZ, 0, 1.1920928955078125e-07 ;  /* 0x00000002ff967435 */ /* 0x000fc800000001ff */
[----:B------:R-:W-:Y:S02]  /*4280*/  MOV R151, R140 ;  /* 0x0000008c00977202 */ /* 0x000fe40000000f00 */
[----:B------:R-:W-:-:S07]  /*4290*/  MOV R141, R149 ;  /* 0x00000095008d7202 */ /* 0x000fce0000000f00 */
[----:B------:R-:W-:Y:S05]  /*42a0*/  WARPSYNC.COLLECTIVE R148, `(.L_x_4629) ;  /* 0x0000000094087348 */ /* 0x000fea0003c00000 */
[----:B------:R0:W1:Y:S02]  /*42b0*/  SHFL.BFLY P0, R149, R151, R150, R219 ;  /* 0x0c00009697957389 */ /* 0x00006400000000db */
[----:B01----:R-:W-:Y:S01]  /*42c0*/  ENDCOLLECTIVE ;  /* 0x000000000000791b */ /* 0x003fe20003800000 */
.L_x_4629:
[----:B------:R-:W-:-:S05]  /*42d0*/  FADD.FTZ R141, R141, R224 ;  /* 0x000000e08d8d7221 */ /* 0x000fca0000010000 */
[----:B------:R-:W-:Y:S02]  /*42e0*/  MOV R151, R141 ;  /* 0x0000008d00977202 */ /* 0x000fe40000000f00 */
[----:B------:R-:W-:-:S07]  /*42f0*/  MOV R143, R149 ;  /* 0x00000095008f7202 */ /* 0x000fce0000000f00 */
[----:B------:R-:W-:Y:S05]  /*4300*/  WARPSYNC.COLLECTIVE R148, `(.L_x_4630) ;  /* 0x0000000094087348 */ /* 0x000fea0003c00000 */
[----:B------:R0:W1:Y:S02]  /*4310*/  SHFL.BFLY P0, R149, R151, R150, R219 ;  /* 0x0c00009697957389 */ /* 0x00006400000000db */
[----:B01----:R-:W-:Y:S01]  /*4320*/  ENDCOLLECTIVE ;  /* 0x000000000000791b */ /* 0x003fe20003800000 */
.L_x_4630:
[----:B------:R-:W-:Y:S01]  /*4330*/  FADD.FTZ R143, R140, R143 ;  /* 0x0000008f8c8f7221 */ /* 0x000fe20000010000 */
[----:B------:R-:W-:-:S04]  /*4340*/  HFMA2.MMA R150, -RZ, RZ, 0, 2.384185791015625e-07 ;  /* 0x00000004ff967435 */ /* 0x000fc800000001ff */
[----:B------:R-:W-:Y:S02]  /*4350*/  MOV R151, R143 ;  /* 0x0000008f00977202 */ /* 0x000fe40000000f00 */
[----:B------:R-:W-:-:S07]  /*4360*/  MOV R142, R149 ;  /* 0x00000095008e7202 */ /* 0x000fce0000000f00 */
[----:B------:R-:W-:Y:S05]  /*4370*/  WARPSYNC.COLLECTIVE R148, `(.L_x_4631) ;  /* 0x0000000094087348 */ /* 0x000fea0003c00000 */
[----:B------:R0:W1:Y:S02]  /*4380*/  SHFL.BFLY P0, R149, R151, R150, R219 ;  /* 0x0c00009697957389 */ /* 0x00006400000000db */
[----:B01----:R-:W-:Y:S01]  /*4390*/  ENDCOLLECTIVE ;  /* 0x000000000000791b */ /* 0x003fe20003800000 */
.L_x_4631:
[----:B------:R-:W-:-:S05]  /*43a0*/  FADD.FTZ R142, R141, R142 ;  /* 0x0000008e8d8e7221 */ /* 0x000fca0000010000 */
[----:B------:R-:W-:Y:S02]  /*43b0*/  MOV R151, R142 ;  /* 0x0000008e00977202 */ /* 0x000fe40000000f00 */
[----:B------:R-:W-:-:S07]  /*43c0*/  MOV R144, R149 ;  /* 0x0000009500907202 */ /* 0x000fce0000000f00 */
[----:B------:R-:W-:Y:S05]  /*43d0*/  WARPSYNC.COLLECTIVE R148, `(.L_x_4632) ;  /* 0x0000000094087348 */ /* 0x000fea0003c00000 */
[----:B------:R0:W1:Y:S02]  /*43e0*/  SHFL.BFLY P0, R149, R151, R150, R219 ;  /* 0x0c00009697957389 */ /* 0x00006400000000db */
[----:B01----:R-:W-:Y:S01]  /*43f0*/  ENDCOLLECTIVE ;  /* 0x000000000000791b */ /* 0x003fe20003800000 */
.L_x_4632:
[----:B------:R-:W-:Y:S01]  /*4400*/  FADD.FTZ R144, R143, R144 ;  /* 0x000000908f907221 */ /* 0x000fe20000010000 */
[----:B------:R-:W-:-:S04]  /*4410*/  HFMA2.MMA R150, -RZ, RZ, 0, 4.76837158203125e-07 ;  /* 0x00000008ff967435 */ /* 0x000fc800000001ff */
[----:B------:R-:W-:Y:S02]  /*4420*/  MOV R151, R144 ;  /* 0x0000009000977202 */ /* 0x000fe40000000f00 */
[----:B------:R-:W-:-:S07]  /*4430*/  MOV R145, R149 ;  /* 0x0000009500917202 */ /* 0x000fce0000000f00 */
[----:B------:R-:W-:Y:S05]  /*4440*/  WARPSYNC.COLLECTIVE R148, `(.L_x_4633) ;  /* 0x0000000094087348 */ /* 0x000fea0003c00000 */
[----:B------:R0:W1:Y:S02]  /*4450*/  SHFL.BFLY P0, R149, R151, R150, R219 ;  /* 0x0c00009697957389 */ /* 0x00006400000000db */
[----:B01----:R-:W-:Y:S01]  /*4460*/  ENDCOLLECTIVE ;  /* 0x000000000000791b */ /* 0x003fe20003800000 */
.L_x_4633:
[----:B------:R-:W-:-:S05]  /*4470*/  FADD.FTZ R145, R142, R145 ;  /* 0x000000918e917221 */ /* 0x000fca0000010000 */
[----:B------:R-:W-:Y:S02]  /*4480*/  MOV R151, R145 ;  /* 0x0000009100977202 */ /* 0x000fe40000000f00 */
[----:B------:R-:W-:-:S07]  /*4490*/  MOV R147, R149 ;  /* 0x0000009500937202 */ /* 0x000fce0000000f00 */
[----:B------:R-:W-:Y:S05]  /*44a0*/  WARPSYNC.COLLECTIVE R148, `(.L_x_4634) ;  /* 0x0000000094087348 */ /* 0x000fea0003c00000 */
[----:B------:R0:W1:Y:S02]  /*44b0*/  SHFL.BFLY P0, R149, R151, R150, R219 ;  /* 0x0c00009697957389 */ /* 0x00006400000000db */
[----:B01----:R-:W-:Y:S01]  /*44c0*/  ENDCOLLECTIVE ;  /* 0x000000000000791b */ /* 0x003fe20003800000 */
.L_x_4634:
[----:B------:R-:W-:Y:S01]  /*44d0*/  FADD.FTZ R147, R144, R147 ;  /* 0x0000009390937221 */ /* 0x000fe20000010000 */
[----:B------:R-:W-:-:S04]  /*44e0*/  HFMA2.MMA R150, -RZ, RZ, 0, 9.5367431640625e-07 ;  /* 0x00000010ff967435 */ /* 0x000fc800000001ff */
[----:B------:R-:W-:Y:S02]  /*44f0*/  MOV R151, R147 ;  /* 0x0000009300977202 */ /* 0x000fe40000000f00 */
[----:B------:R-:W-:-:S07]  /*4500*/  MOV R146, R149 ;  /* 0x0000009500927202 */ /* 0x000fce0000000f00 */
[----:B------:R-:W-:Y:S05]  /*4510*/  WARPSYNC.COLLECTIVE R148, `(.L_x_4635) ;  /* 0x0000000094087348 */ /* 0x000fea0003c00000 */
[----:B------:R0:W1:Y:S02]  /*4520*/  SHFL.BFLY P0, R149, R151, R150, R219 ;  /* 0x0c00009697957389 */ /* 0x00006400000000db */
[----:B01----:R-:W-:Y:S01]  /*4530*/  ENDCOLLECTIVE ;  /* 0x000000000000791b */ /* 0x003fe20003800000 */
.L_x_4635:
[----:B------:R-:W-:-:S05]  /*4540*/  FADD.FTZ R146, R145, R146 ;  /* 0x0000009291927221 */ /* 0x000fca0000010000 */
[----:B------:R-:W-:Y:S02]  /*4550*/  MOV R151, R146 ;  /* 0x0000009200977202 */ /* 0x000fe40000000f00 */
[----:B------:R-:W-:-:S07]  /*4560*/  MOV R140, R149 ;  /* 0x00000095008c7202 */ /* 0x000fce0000000f00 */
[----:B------:R-:W-:Y:S05]  /*4570*/  WARPSYNC.COLLECTIVE R148, `(.L_x_4636) ;  /* 0x0000000094087348 */ /* 0x000fea0003c00000 */
[----:B------:R0:W1:Y:S02]  /*4580*/  SHFL.BFLY P0, R149, R151, R150, R219 ;  /* 0x0c00009697957389 */ /* 0x00006400000000db */
[----:B01----:R-:W-:Y:S01]  /*4590*/  ENDCOLLECTIVE ;  /* 0x000000000000791b */ /* 0x003fe20003800000 */
.L_x_4636:
[----:B------:R-:W-:Y:S01]  /*45a0*/  MOV R141, R149 ;  /* 0x00000095008d7202 */ /* 0x000fe20000000f00 */
[----:B------:R-:W-:Y:S06]  /*45b0*/  BRA `(.L_x_4637) ;  /* 0xffffffd800907947 */ /* 0x000fec000383ffff */
.L_x_4638:
        /* <DEDUP_REMOVED lines=12> */
.L_x_14264:


//--------------------- .text._ZN10layer_norm13ln_bwd_kernelINS_13Kernel_traitsI13__nv_bfloat16S2_fS2_fjLj1024ELj1ELj4ELj1ELj16ENS_18Kernel_traits_baseILj1024ES2_S2_fS2_fjLj128EEEEELb0ELb0ELb0ELb1EEEvNS_9BwdParamsE --------------------------
	.section	.text._ZN10layer_norm13ln_bwd_kernelINS_13Kernel_traitsI13__nv_bfloat16S2_fS2_fjLj1024ELj1ELj4ELj1ELj16ENS_18Kernel_traits_baseILj1024ES2_S2_fS2_fjLj128EEEEELb0ELb0ELb0ELb1EEEvNS_9BwdParamsE,"ax",@progbits
	.align	128
        .global         _ZN10layer_norm13ln_bwd_kernelINS_13Kernel_traitsI13__nv_bfloat16S2_fS2_fjLj1024ELj1ELj4ELj1ELj16ENS_18Kernel_traits_baseILj1024ES2_S2_fS2_fjLj128EEEEELb0ELb0ELb0ELb1EEEvNS_9BwdParamsE
        .type           _ZN10layer_norm13ln_bwd_kernelINS_13Kernel_traitsI13__nv_bfloat16S2_fS2_fjLj1024ELj1ELj4ELj1ELj16ENS_18Kernel_traits_baseILj1024ES2_S2_fS2_fjLj128EEEEELb0ELb0ELb0ELb1EEEvNS_9BwdParamsE,@function
        .size           _ZN10layer_norm13ln_bwd_kernelINS_13Kernel_traitsI13__nv_bfloat16S2_fS2_fjLj1024ELj1ELj4ELj1ELj16ENS_18Kernel_traits_baseILj1024ES2_S2_fS2_fjLj128EEEEELb0ELb0ELb0ELb1EEEvNS_9BwdParamsE,(.L_x_14265 - _ZN10layer_norm13ln_bwd_kernelINS_13Kernel_traitsI13__nv_bfloat16S2_fS2_fjLj1024ELj1ELj4ELj1ELj16ENS_18Kernel_traits_baseILj1024ES2_S2_fS2_fjLj128EEEEELb0ELb0ELb0ELb1EEEvNS_9BwdParamsE)
        .other          _ZN10layer_norm13ln_bwd_kernelINS_13Kernel_traitsI13__nv_bfloat16S2_fS2_fjLj1024ELj1ELj4ELj1ELj16ENS_18Kernel_traits_baseILj1024ES2_S2_fS2_fjLj128EEEEELb0ELb0ELb0ELb1EEEvNS_9BwdParamsE,@"STO_CUDA_ENTRY STV_DEFAULT"
_ZN10layer_norm13ln_bwd_kernelINS_13Kernel_traitsI13__nv_bfloat16S2_fS2_fjLj1024ELj1ELj4ELj1ELj16ENS_18Kernel_traits_baseILj1024ES2_S2_fS2_fjLj128EEEEELb0ELb0ELb0ELb1EEEvNS_9BwdParamsE:
.text._ZN10layer_norm13ln_bwd_kernelINS_13Kernel_traitsI13__nv_bfloat16S2_fS2_fjLj1024ELj1ELj4ELj1ELj16ENS_18Kernel_traits_baseILj1024ES2_S2_fS2_fjLj128EEEEELb0ELb0ELb0ELb1EEEvNS_9BwdParamsE:
[----:B------:R-:W-:Y:S01]  /*0000*/  LDC R1, c[0x0][0x28] ;  /* 0x00000a00ff017b82 */ /* 0x000fe20000000800 */
[----:B------:R-:W0:Y:S01]  /*0010*/  S2R R145, SR_TID.X ;  /* 0x0000000000917919 */ /* 0x000e220000002100 */
[----:B------:R-:W-:Y:S01]  /*0020*/  ULDC UR4, c[0x0][0x214] ;  /* 0x0000850000047ab9 */ /* 0x000fe20000000800 */
[----:B------:R-:W-:Y:S01]  /*0030*/  ULDC UR8, c[0x0][0x218] ;  /* 0x0000860000087ab9 */ /* 0x000fe20000000800 */
[----:B------:R-:W-:Y:S01]  /*0040*/  ULDC UR9, c[0x0][0x290] ;  /* 0x0000a40000097ab9 */ /* 0x000fe20000000800 */
        /* <DEDUP_REMOVED lines=41> */
.L_x_4640:
[----:B------:R-:W-:Y:S01]  /*02e0*/  SHF.L.U32 R0, R145, 0x4, RZ ;  /* 0x0000000491007819 */ /* 0x000fe200000006ff */
[----:B------:R-:W-:-:S03]  /*02f0*/  ULDC.64 UR6, c[0x0][0x260] ;  /* 0x0000980000067ab9 */ /* 0x000fc60000000a00 */
[----:B------:R-:W-:-:S04]  /*0300*/  LOP3.LUT R0, R0, 0x1f0, RZ, 0xc0, !PT ;  /* 0x000001f000007812 */ /* 0x000fc800078ec0ff */
[----:B------:R-:W-:-:S04]  /*0310*/  IADD3 R2, P0, R0, UR6, RZ ;  /* 0x0000000600027c10 */ /* 0x000fc8000ff1e0ff */
[----:B------:R-:W-:Y:S01]  /*0320*/  IADD3.X R3, RZ, UR7, RZ, P0, !PT ;  /* 0x00000007ff037c10 */ /* 0x000fe200087fe4ff */
[----:B------:R-:W-:-:S04]  /*0330*/  ULDC.64 UR6, c[0x0][0x270] ;  /* 0x00009c0000067ab9 */ /* 0x000fc80000000a00 */
[----:B------:R-:W2:Y:S04]  /*0340*/  LDG.E.128 R4, desc[UR4][R2.64] ;  /* 0x0000000402047981 */ /* 0x000ea8000c1e1d00 */
[----:B------:R-:W3:Y:S04]  /*0350*/  LDG.E.128 R8, desc[UR4][R2.64+0x200] ;  /* 0x0002000402087981 */ /* 0x000ee8000c1e1d00 */
[----:B------:R-:W4:Y:S04]  /*0360*/  LDG.E.128 R12, desc[UR4][R2.64+0x400] ;  /* 0x00040004020c7981 */ /* 0x000f28000c1e1d00 */
[----:B------:R0:W5:Y:S01]  /*0370*/  LDG.E.128 R176, desc[UR4][R2.64+0x600] ;  /* 0x0006000402b07981 */ /* 0x000162000c1e1d00 */
[----:B------:R-:W-:Y:S01]  /*0380*/  ISETP.NE.U32.AND P0, PT, RZ, UR6, PT ;  /* 0x00000006ff007c0c */ /* 0x000fe2000bf05070 */
[----:B------:R-:W-:Y:S01]  /*0390*/  ULDC.U8 UR6, c[0x0][0x2a0] ;  /* 0x0000a80000067ab9 */ /* 0x000fe20000000000 */
[----:B------:R-:W-:Y:S01]  /*03a0*/  HFMA2.MMA R144, -RZ, RZ, 0, 0 ;  /* 0x00000000ff907435 */ /* 0x000fe200000001ff */
[----:B------:R-:W-:Y:S01]  /*03b0*/  BSSY B1, `(.L_x_4642) ;  /* 0x00002af000017945 */ /* 0x000fe20003800000 */
[----:B------:R-:W-:Y:S01]  /*03c0*/  HFMA2.MMA R0, -RZ, RZ, 0, 0 ;  /* 0x00000000ff007435 */ /* 0x000fe200000001ff */
[----:B------:R-:W-:-:S02]  /*03d0*/  ISETP.NE.AND.EX P0, PT, RZ, UR7, PT, P0 ;  /* 0x00000007ff007c0c */ /* 0x000fc4000bf05300 */
        /* <DEDUP_REMOVED lines=25> */
[----:B------:R-:W-:Y:S02]  /*0570*/  MOV R184, RZ ;  /* 0x000000ff00b87202 */ /* 0x000fe40000000f00 */
[----:B------:R-:W-:Y:S02]  /*0580*/  ISETP.NE.AND P4, PT, RZ, UR6, PT ;  /* 0x00000006ff007c0c */ /* 0x000fe4000bf85270 */
[----:B--2---:R-:W-:Y:S02]  /*0590*/  PRMT R185, R4, 0x7632, R185 ;  /* 0x0000763204b97816 */ /* 0x004fe400000000b9 */
[----:B------:R-:W-:Y:S02]  /*05a0*/  PRMT R186, R5, 0x7632, R186 ;  /* 0x0000763205ba7816 */ /* 0x000fe400000000ba */
[----:B------:R-:W-:-:S02]  /*05b0*/  PRMT R187, R6, 0x7632, R187 ;  /* 0x0000763206bb7816 */ /* 0x000fc400000000bb */
[----:B------:R-:W-:Y:S02]  /*05c0*/  PRMT R188, R7, 0x7632, R188 ;  /* 0x0000763207bc7816 */ /* 0x000fe400000000bc */
[----:B---3--:R-:W-:Y:S02]  /*05d0*/  PRMT R189, R8, 0x7632, R189 ;  /* 0x0000763208bd7816 */ /* 0x008fe400000000bd */
[----:B------:R-:W-:Y:S02]  /*05e0*/  PRMT R190, R9, 0x7632, R190 ;  /* 0x0000763209be7816 */ /* 0x000fe400000000be */
[----:B------:R-:W-:Y:S02]  /*05f0*/  PRMT R191, R10, 0x7632, R191 ;  /* 0x000076320abf7816 */ /* 0x000fe400000000bf */
[----:B------:R-:W-:Y:S02]  /*0600*/  PRMT R192, R11, 0x7632, R192 ;  /* 0x000076320bc07816 */ /* 0x000fe400000000c0 */
[----:B----4-:R-:W-:-:S02]  /*0610*/  PRMT R193, R12, 0x7632, R193 ;  /* 0x000076320cc17816 */ /* 0x010fc400000000c1 */
[----:B------:R-:W-:Y:S02]  /*0620*/  PRMT R194, R13, 0x7632, R194 ;  /* 0x000076320dc27816 */ /* 0x000fe400000000c2 */
[----:B------:R-:W-:Y:S02]  /*0630*/  PRMT R195, R14, 0x7632, R195 ;  /* 0x000076320ec37816 */ /* 0x000fe400000000c3 */
[----:B------:R-:W-:Y:S02]  /*0640*/  PRMT R196, R15, 0x7632, R196 ;  /* 0x000076320fc47816 */ /* 0x000fe400000000c4 */
[----:B-----5:R-:W-:Y:S02]  /*0650*/  PRMT R197, R176, 0x7632, R197 ;  /* 0x00007632b0c57816 */ /* 0x020fe400000000c5 */
[----:B------:R-:W-:Y:S02]  /*0660*/  PRMT R198, R177, 0x7632, R198 ;  /* 0x00007632b1c67816 */ /* 0x000fe400000000c6 */
[----:B------:R-:W-:-:S02]  /*0670*/  PRMT R199, R178, 0x7632, R199 ;  /* 0x00007632b2c77816 */ /* 0x000fc400000000c7 */
[----:B------:R-:W-:Y:S02]  /*0680*/  PRMT R200, R179, 0x7632, R200 ;  /* 0x00007632b3c87816 */ /* 0x000fe400000000c8 */
        /* <DEDUP_REMOVED lines=37> */
[----:B------:R-:W-:-:S07]  /*08e0*/  SHF.L.U32 R200, R200, 0x10, RZ ;  /* 0x00000010c8c87819 */ /* 0x000fce00000006ff */
.L_x_4644:
        /* <DEDUP_REMOVED lines=12> */
[----:B-1----:R-:W-:Y:S01]  /*09b0*/  IMAD.WIDE R102, R153, 0x4, R84 ;  /* 0x0000000499667825 */ /* 0x002fe200078e0254 */
[C---:B------:R-:W-:Y:S02]  /*09c0*/  IADD3 R205, R207.reuse, 0x20, RZ ;  /* 0x00000020cfcd7810 */ /* 0x040fe40007ffe0ff */
[C---:B------:R-:W-:Y:S02]  /*09d0*/  IADD3 R201, R207.reuse, 0x40, RZ ;  /* 0x00000040cfc97810 */ /* 0x040fe40007ffe0ff */
[----:B------:R-:W-:Y:S01]  /*09e0*/  IADD3 R203, R207, 0x60, RZ ;  /* 0x00000060cfcb7810 */ /* 0x000fe20007ffe0ff */
[----:B------:R-:W4:Y:S01]  /*09f0*/  LDG.E R204, desc[UR4][R102.64] ;  /* 0x0000000466cc7981 */ /* 0x000f22000c1e1900 */
[----:B------:R-:W-:Y:S01]  /*0a00*/  @P0 LEA.HI.X R105, R153, R105, R88, 0x1, P1 ;  /* 0x0000006999690211 */ /* 0x000fe200008f0c58 */
[--C-:B--2---:R-:W-:Y:S01]  /*0a10*/  IMAD.WIDE.U32 R116, R207, 0x20, R182.reuse ;  /* 0x00000020cf747825 */ /* 0x104fe200078e00b6 */
[----:B------:R-:W1:Y:S03]  /*0a20*/  LDC.64 R166, c[0x0][0x2c8] ;  /* 0x0000b200ffa67b82 */ /* 0x000e660000000a00 */
[----:B------:R-:W-:Y:S01]  /*0a30*/  IMAD.WIDE.U32 R128, R205, 0x20, R182 ;  /* 0x00000020cd807825 */ /* 0x000fe200078e00b6 */
[----:B------:R-:W2:Y:S03]  /*0a40*/  LDG.E.128 R84, desc[UR4][R116.64] ;  /* 0x0000000474547981 */ /* 0x000ea6000c1e1d00 */
[--C-:B---3--:R-:W-:Y:S01]  /*0a50*/  IMAD.WIDE.U32 R88, R207, 0x10, R124.reuse ;  /* 0x00000010cf587825 */ /* 0x108fe200078e007c */
[----:B------:R-:W3:Y:S03]  /*0a60*/  @P0 LDG.E.U16 R202, desc[UR4][R104.64] ;  /* 0x0000000468ca0981 */ /* 0x000ee6000c1e1500 */
[----:B------:R-:W-:Y:S01]  /*0a70*/  IMAD.WIDE.U32 R100, R205, 0x10, R124 ;  /* 0x00000010cd647825 */ /* 0x000fe200078e007c */
[----:B------:R-:W3:Y:S03]  /*0a80*/  LDG.E.128 R96, desc[UR4][R128.64] ;  /* 0x0000000480607981 */ /* 0x000ee6000c1e1d00 */
[C---:B------:R-:W-:Y:S01]  /*0a90*/  IMAD.WIDE.U32 R170, R201.reuse, 0x20, R182 ;  /* 0x00000020c9aa7825 */ /* 0x040fe200078e00b6 */
[----:B------:R-:W3:Y:S03]  /*0aa0*/  LDG.E.128 R88, desc[UR4][R88.64] ;  /* 0x0000000458587981 */ /* 0x000ee6000c1e1d00 */
[----:B------:R-:W-:Y:S01]  /*0ab0*/  IMAD.WIDE.U32 R112, R201, 0x10, R124 ;  /* 0x00000010c9707825 */ /* 0x000fe200078e007c */
[----:B------:R-:W3:Y:S03]  /*0ac0*/  LDG.E.128 R108, desc[UR4][R170.64] ;  /* 0x00000004aa6c7981 */ /* 0x000ee6000c1e1d00 */
[C---:B------:R-:W-:Y:S01]  /*0ad0*/  IMAD.WIDE.U32 R182, R203.reuse, 0x20, R182 ;  /* 0x00000020cbb67825 */ /* 0x040fe200078e00b6 */
[----:B------:R-:W3:Y:S03]  /*0ae0*/  LDG.E.128 R92, desc[UR4][R116.64+0x10] ;  /* 0x00001004745c7981 */ /* 0x000ee6000c1e1d00 */
[----:B------:R-:W-:Y:S01]  /*0af0*/  IMAD.WIDE.U32 R124, R203, 0x10, R124 ;  /* 0x00000010cb7c7825 */ /* 0x000fe200078e007c */
[----:B------:R-:W3:Y:S03]  /*0b00*/  LDG.E.128 R120, desc[UR4][R182.64] ;  /* 0x00000004b6787981 */ /* 0x000ee6000c1e1d00 */
[----:B0-----:R-:W-:Y:S01]  /*0b10*/  IMAD.WIDE R180, R153, 0x4, R180 ;  /* 0x0000000499b47825 */ /* 0x001fe200078e02b4 */
[----:B------:R-:W3:Y:S04]  /*0b20*/  LDG.E.128 R100, desc[UR4][R100.64] ;  /* 0x0000000464647981 */ /* 0x000ee8000c1e1d00 */
[----:B------:R-:W3:Y:S04]  /*0b30*/  LDG.E.128 R104, desc[UR4][R128.64+0x10] ;  /* 0x0000100480687981 */ /* 0x000ee8000c1e1d00 */
[----:B------:R-:W3:Y:S04]  /*0b40*/  LDG.E.128 R112, desc[UR4][R112.64] ;  /* 0x0000000470707981 */ /* 0x000ee8000c1e1d00 */
[----:B------:R-:W3:Y:S04]  /*0b50*/  LDG.E.128 R124, desc[UR4][R124.64] ;  /* 0x000000047c7c7981 */ /* 0x000ee8000c1e1d00 */
[----:B------:R0:W3:Y:S04]  /*0b60*/  LDG.E.128 R116, desc[UR4][R170.64+0x10] ;  /* 0x00001004aa747981 */ /* 0x0000e8000c1e1d00 */
[----:B------:R-:W3:Y:S04]  /*0b70*/  LDG.E.128 R128, desc[UR4][R182.64+0x10] ;  /* 0x00001004b6807981 */ /* 0x000ee8000c1e1d00 */
[----:B------:R0:W3:Y:S01]  /*0b80*/  LDG.E R181, desc[UR4][R180.64] ;  /* 0x00000004b4b57981 */ /* 0x0000e2000c1e1900 */
[----:B-1----:R-:W-:-:S04]  /*0b90*/  ISETP.NE.U32.AND P1, PT, R166, RZ, PT ;  /* 0x000000ffa600720c */ /* 0x002fc80003f25070 */
[----:B------:R-:W-:-:S13]  /*0ba0*/  ISETP.NE.AND.EX P1, PT, R167, RZ, PT, P1 ;  /* 0x000000ffa700720c */ /* 0x000fda0003f25310 */
[----:B------:R-:W1:Y:S08]  /*0bb0*/  @P1 LDC.64 R174, c[0x0][0x2c8] ;  /* 0x0000b200ffae1b82 */ /* 0x000e700000000a00 */
[----:B------:R-:W1:Y:S08]  /*0bc0*/  @P1 LDC.64 R168, c[0x0][0x2c8] ;  /* 0x0000b200ffa81b82 */ /* 0x000e700000000a00 */
[----:B------:R-:W1:Y:S08]  /*0bd0*/  @P1 LDC.64 R172, c[0x0][0x2c8] ;  /* 0x0000b200ffac1b82 */ /* 0x000e700000000a00 */
[----:B0-----:R-:W0:Y:S01]  /*0be0*/  @P1 LDC.64 R170, c[0x0][0x2c8] ;  /* 0x0000b200ffaa1b82 */ /* 0x001e220000000a00 */
[----:B-1----:R-:W-:Y:S01]  /*0bf0*/  @P1 IMAD.WIDE.U32 R174, R205, 0x20, R174 ;  /* 0x00000020cdae1825 */ /* 0x002fe200078e00ae */
[----:B------:R-:W-:-:S04]  /*0c00*/  MOV R180, 0x3f800000 ;  /* 0x3f80000000b47802 */ /* 0x000fc80000000f00 */
[----:B------:R-:W5:Y:S01]  /*0c10*/  @P1 LDG.E.128 R52, desc[UR4][R174.64] ;  /* 0x00000004ae341981 */ /* 0x000f62000c1e1d00 */
[----:B------:R-:W-:-:S03]  /*0c20*/  @P1 IMAD.WIDE.U32 R168, R207, 0x20, R168 ;  /* 0x00000020cfa81825 */ /* 0x000fc600078e00a8 */
[----:B------:R2:W5:Y:S04]  /*0c30*/  @P1 LDG.E.128 R56, desc[UR4][R174.64+0x10] ;  /* 0x00001004ae381981 */ /* 0x000568000c1e1d00 */
[----:B------:R-:W5:Y:S01]  /*0c40*/  @P1 LDG.E.128 R44, desc[UR4][R168.64] ;  /* 0x00000004a82c1981 */ /* 0x000f62000c1e1d00 */
[----:B------:R-:W-:-:S03]  /*0c50*/  @P1 IMAD.WIDE.U32 R172, R201, 0x20, R172 ;  /* 0x00000020c9ac1825 */ /* 0x000fc600078e00ac */
[----:B------:R1:W5:Y:S04]  /*0c60*/  @P1 LDG.E.128 R48, desc[UR4][R168.64+0x10] ;  /* 0x00001004a8301981 */ /* 0x000368000c1e1d00 */
[----:B------:R-:W5:Y:S01]  /*0c70*/  @P1 LDG.E.128 R60, desc[UR4][R172.64] ;  /* 0x00000004ac3c1981 */ /* 0x000f62000c1e1d00 */
[----:B0-----:R-:W-:-:S03]  /*0c80*/  @P1 IMAD.WIDE.U32 R170, R203, 0x20, R170 ;  /* 0x00000020cbaa1825 */ /* 0x001fc600078e00aa */
[----:B------:R-:W5:Y:S04]  /*0c90*/  @P1 LDG.E.128 R64, desc[UR4][R172.64+0x10] ;  /* 0x00001004ac401981 */ /* 0x000f68000c1e1d00 */
[----:B------:R-:W5:Y:S04]  /*0ca0*/  @P1 LDG.E.128 R68, desc[UR4][R170.64] ;  /* 0x00000004aa441981 */ /* 0x000f68000c1e1d00 */
[----:B------:R0:W5:Y:S01]  /*0cb0*/  @P1 LDG.E.128 R72, desc[UR4][R170.64+0x10] ;  /* 0x00001004aa481981 */ /* 0x000162000c1e1d00 */
[----:B------:R-:W-:Y:S01]  /*0cc0*/  UMOV UR6, 0xffffffff ;  /* 0xffffffff00067882 */ /* 0x000fe20000000000 */
[----:B----4-:R-:W-:-:S05]  /*0cd0*/  FSEL R182, R204, RZ, !P4 ;  /* 0x000000ffccb67208 */ /* 0x010fca0006000000 */
[C---:B--2---:R-:W-:Y:S01]  /*0ce0*/  FADD.FTZ R174, -R182.reuse, R87 ;  /* 0x00000057b6ae7221 */ /* 0x044fe20000010100 */
[C---:B-1----:R-:W-:Y:S01]  /*0cf0*/  FADD.FTZ R168, -R182.reuse, R84 ;  /* 0x00000054b6a87221 */ /* 0x042fe20000010100 */
[C---:B------:R-:W-:Y:S01]  /*0d00*/  FADD.FTZ R86, -R182.reuse, R86 ;  /* 0x00000056b6567221 */ /* 0x040fe20000010100 */
[----:B------:R-:W-:Y:S01]  /*0d10*/  FADD.FTZ R84, -R182, R85 ;  /* 0x00000055b6547221 */ /* 0x000fe20000010100 */
[----:B---3--:R-:W-:Y:S01]  /*0d20*/  @P0 SHF.L.U32 R180, R202, 0x10, RZ ;  /* 0x00000010cab40819 */ /* 0x008fe200000006ff */
[C---:B------:R-:W-:Y:S01]  /*0d30*/  FADD.FTZ R206, -R182.reuse, R99 ;  /* 0x00000063b6ce7221 */ /* 0x040fe20000010100 */
[C---:B------:R-:W-:Y:S01]  /*0d40*/  FADD.FTZ R96, -R182.reuse, R96 ;  /* 0x00000060b6607221 */ /* 0x040fe20000010100 */
[----:B------:R-:W-:Y:S01]  /*0d50*/  FADD.FTZ R204, -R182, R97 ;  /* 0x00000061b6cc7221 */ /* 0x000fe20000010100 */
[C---:B------:R-:W-:Y:S02]  /*0d60*/  PRMT R87, R88.reuse, 0x7632, R87 ;  /* 0x0000763258577816 */ /* 0x040fe40000000057 */
[----:B------:R-:W-:Y:S01]  /*0d70*/  SHF.L.U32 R169, R88, 0x10, RZ ;  /* 0x0000001058a97819 */ /* 0x000fe200000006ff */
[C---:B------:R-:W-:Y:S01]  /*0d80*/  FADD.FTZ R212, -R182.reuse, R111 ;  /* 0x0000006fb6d47221 */ /* 0x040fe20000010100 */
[C---:B------:R-:W-:Y:S01]  /*0d90*/  PRMT R88, R89.reuse, 0x7632, R88 ;  /* 0x0000763259587816 */ /* 0x040fe20000000058 */
[C---:B------:R-:W-:Y:S01]  /*0da0*/  FADD.FTZ R98, -R182.reuse, R98 ;  /* 0x00000062b6627221 */ /* 0x040fe20000010100 */
[----:B0-----:R-:W-:Y:S01]  /*0db0*/  SHF.L.U32 R170, R89, 0x10, RZ ;  /* 0x0000001059aa7819 */ /* 0x001fe200000006ff */
[----:B------:R-:W-:Y:S01]  /*0dc0*/  FADD.FTZ R92, -R182, R92 ;  /* 0x0000005cb65c7221 */ /* 0x000fe20000010100 */
[----:B------:R-:W-:Y:S01]  /*0dd0*/  PRMT R89, R90, 0x7632, R89 ;  /* 0x000076325a597816 */ /* 0x000fe20000000059 */
[C---:B------:R-:W-:Y:S01]  /*0de0*/  FADD.FTZ R172, -R182.reuse, R93 ;  /* 0x0000005db6ac7221 */ /* 0x040fe20000010100 */
        /* <DEDUP_REMOVED lines=27> */
[----:B------:R-:W-:Y:S01]  /*0fa0*/  SHF.L.U32 R171, R90, 0x10, RZ ;  /* 0x000000105aab7819 */ /* 0x000fe200000006ff */
[----:B------:R-:W-:Y:S01]  /*0fb0*/  FMUL.FTZ R85, R181, R168 ;  /* 0x000000a8b5557220 */ /* 0x000fe20000410000 */
[----:B------:R-:W-:Y:S01]  /*0fc0*/  SHF.L.U32 R131, R87, 0x10, RZ ;  /* 0x0000001057837819 */ /* 0x000fe200000006ff */
[----:B------:R-:W-:Y:S01]  /*0fd0*/  FMUL.FTZ R86, R181, R86 ;  /* 0x00000056b5567220 */ /* 0x000fe20000410000 */
[----:B------:R-:W-:Y:S01]  /*0fe0*/  PRMT R90, R91, 0x7632, R90 ;  /* 0x000076325b5a7816 */ /* 0x000fe2000000005a */
[----:B------:R-:W-:Y:S01]  /*0ff0*/  FMUL.FTZ R168, R154, R169 ;  /* 0x000000a99aa87220 */ /* 0x000fe20000410000 */
[----:B------:R-:W-:Y:S01]  /*1000*/  FMUL.FTZ R129, R181, R92 ;  /* 0x0000005cb5817220 */ /* 0x000fe20000410000 */
[----:B------:R-:W-:-:S02]  /*1010*/  SHF.L.U32 R91, R91, 0x10, RZ ;  /* 0x000000105b5b7819 */ /* 0x000fc400000006ff */
        /* <DEDUP_REMOVED lines=9> */
[----:B------:R-:W-:Y:S01]  /*10b0*/  FMUL.FTZ R169, R185, R131 ;  /* 0x00000083b9a97220 */ /* 0x000fe20000410000 */
[----:B------:R-:W-:Y:S01]  /*10c0*/  FADD.FTZ R224, RZ, R168 ;  /* 0x000000a8ffe07221 */ /* 0x000fe20000010000 */
[----:B------:R-:W-:Y:S01]  /*10d0*/  SHF.L.U32 R95, R100, 0x10, RZ ;  /* 0x00000010645f7819 */ /* 0x000fe200000006ff */
[----:B------:R-:W-:Y:S01]  /*10e0*/  FMUL.FTZ R84, R181, R84 ;  /* 0x00000054b5547220 */ /* 0x000fe20000410000 */
[----:B------:R-:W-:Y:S01]  /*10f0*/  FADD.FTZ R30, R171, R30 ;  /* 0x0000001eab1e7221 */ /* 0x000fe20000010000 */
[-C--:B------:R-:W-:Y:S01]  /*1100*/  FFMA.FTZ R2, R129, R171.reuse, R2 ;  /* 0x000000ab81027223 */ /* 0x080fe20000010002 */
[----:B------:R-:W-:Y:S01]  /*1110*/  FMUL.FTZ R88, R156, R171 ;  /* 0x000000ab9c587220 */ /* 0x000fe20000410000 */
[----:B------:R-:W-:Y:S01]  /*1120*/  SHF.L.U32 R170, R90, 0x10, RZ ;  /* 0x000000105aaa7819 */ /* 0x000fe200000006ff */
[----:B------:R-:W-:Y:S01]  /*1130*/  FFMA.FTZ R211, R85, R168, RZ ;  /* 0x000000a855d37223 */ /* 0x000fe200000100ff */
[----:B------:R-:W-:Y:S01]  /*1140*/  FADD.FTZ R32, R91, R32 ;  /* 0x000000205b207221 */ /* 0x000fe20000010000 */
[-C--:B------:R-:W-:Y:S01]  /*1150*/  FFMA.FTZ R4, R89, R91.reuse, R4 ;  /* 0x0000005b59047223 */ /* 0x080fe20000010004 */
[----:B------:R-:W-:Y:S01]  /*1160*/  FMUL.FTZ R90, R157, R91 ;  /* 0x0000005b9d5a7220 */ /* 0x000fe20000410000 */
[C---:B------:R-:W-:Y:S01]  /*1170*/  FMUL.FTZ R171, R181.reuse, R96 ;  /* 0x00000060b5ab7220 */ /* 0x040fe20000410000 */
[C---:B------:R-:W-:Y:S01]  /*1180*/  FMUL.FTZ R91, R181.reuse, R172 ;  /* 0x000000acb55b7220 */ /* 0x040fe20000410000 */
[----:B------:R-:W-:Y:S01]  /*1190*/  FMUL.FTZ R202, R181, R202 ;  /* 0x000000cab5ca7220 */ /* 0x000fe20000410000 */
[----:B------:R-:W-:Y:S01]  /*11a0*/  SHF.L.U32 R220, R93, 0x10, RZ ;  /* 0x000000105ddc7819 */ /* 0x000fe200000006ff */
[----:B------:R-:W-:Y:S01]  /*11b0*/  FADD.FTZ R224, R224, R169 ;  /* 0x000000a9e0e07221 */ /* 0x000fe20000010000 */
[----:B------:R-:W-:Y:S01]  /*11c0*/  PRMT R97, R101, 0x7632, R97 ;  /* 0x0000763265617816 */ /* 0x000fe20000000061 */
[----:B------:R-:W-:Y:S01]  /*11d0*/  FMUL.FTZ R93, R181, R104 ;  /* 0x00000068b55d7220 */ /* 0x000fe20000410000 */
[----:B------:R-:W-:Y:S01]  /*11e0*/  PRMT R100, R103, 0x7632, R100 ;  /* 0x0000763267647816 */ /* 0x000fe20000000064 */
[----:B------:R-:W-:Y:S01]  /*11f0*/  FFMA.FTZ R211, R84, R169, R211 ;  /* 0x000000a954d37223 */ /* 0x000fe200000100d3 */
[----:B------:R-:W-:Y:S01]  /*1200*/  PRMT R109, R113, 0x7632, R109 ;  /* 0x00007632716d7816 */ /* 0x000fe2000000006d */
[----:B------:R-:W-:Y:S01]  /*1210*/  FADD.FTZ R34, R95, R34 ;  /* 0x000000225f227221 */ /* 0x000fe20000010000 */
[----:B------:R-:W-:Y:S01]  /*1220*/  SHF.L.U32 R103, R103, 0x10, RZ ;  /* 0x0000001067677819 */ /* 0x000fe200000006ff */
[-C--:B------:R-:W-:Y:S01]  /*1230*/  FFMA.FTZ R6, R171, R95.reuse, R6 ;  /* 0x0000005fab067223 */ /* 0x080fe20000010006 */
[----:B------:R-:W-:Y:S01]  /*1240*/  SHF.L.U32 R113, R113, 0x10, RZ ;  /* 0x0000001071717819 */ /* 0x000fe200000006ff */
[----:B------:R-:W-:Y:S01]  /*1250*/  FMUL.FTZ R96, R158, R95 ;  /* 0x0000005f9e607220 */ /* 0x000fe20000410000 */
[----:B------:R-:W-:Y:S01]  /*1260*/  SHF.L.U32 R172, R99, 0x10, RZ ;  /* 0x0000001063ac7819 */ /* 0x000fe200000006ff */
[----:B------:R-:W-:Y:S01]  /*1270*/  FFMA.FTZ R151, R84, R131, R151 ;  /* 0x0000008354977223 */ /* 0x000fe20000010097 */
[----:B------:R-:W-:Y:S01]  /*1280*/  FADD.FTZ R150, R131, R150 ;  /* 0x0000009683967221 */ /* 0x000fe20000010000 */
[----:B------:R-:W-:Y:S01]  /*1290*/  FADD.FTZ R29, R92, R29 ;  /* 0x0000001d5c1d7221 */ /* 0x000fe20000010000 */
[-C--:B------:R-:W-:Y:S01]  /*12a0*/  FFMA.FTZ R0, R91, R92.reuse, R0 ;  /* 0x0000005c5b007223 */ /* 0x080fe20000010000 */
[----:B------:R-:W-:Y:S01]  /*12b0*/  FMUL.FTZ R94, R187, R92 ;  /* 0x0000005cbb5e7220 */ /* 0x000fe20000410000 */
[C---:B------:R-:W-:Y:S01]  /*12c0*/  FMUL.FTZ R95, R181.reuse, R106 ;  /* 0x0000006ab55f7220 */ /* 0x040fe20000410000 */
[C---:B------:R-:W-:Y:S01]  /*12d0*/  FMUL.FTZ R99, R181.reuse, R110 ;  /* 0x0000006eb5637220 */ /* 0x040fe20000410000 */
[----:B------:R-:W-:Y:S01]  /*12e0*/  FMUL.FTZ R131, R186, R209 ;  /* 0x000000d1ba837220 */ /* 0x000fe20000410000 */
[----:B------:R-:W-:Y:S01]  /*12f0*/  FADD.FTZ R31, R170, R31 ;  /* 0x0000001faa1f7221 */ /* 0x000fe20000010000 */
[-C--:B------:R-:W-:Y:S01]  /*1300*/  FFMA.FTZ R3, R202, R170.reuse, R3 ;  /* 0x000000aaca037223 */ /* 0x080fe20000010003 */
[----:B------:R-:W-:Y:S01]  /*1310*/  FMUL.FTZ R92, R188, R170 ;  /* 0x000000aabc5c7220 */ /* 0x000fe20000410000 */
[----:B------:R-:W-:Y:S01]  /*1320*/  FADD.FTZ R224, R224, R87 ;  /* 0x00000057e0e07221 */ /* 0x000fe20000010000 */
[----:B------:R-:W-:Y:S01]  /*1330*/  FMUL.FTZ R174, R181, R174 ;  /* 0x000000aeb5ae7220 */ /* 0x000fe20000410000 */
[----:B------:R-:W-:Y:S01]  /*1340*/  SHF.L.U32 R170, R97, 0x10, RZ ;  /* 0x0000001061aa7819 */ /* 0x000fe200000006ff */
[----:B------:R-:W-:Y:S01]  /*1350*/  FADD.FTZ R38, R173, R38 ;  /* 0x00000026ad267221 */ /* 0x000fe20000010000 */
[-C--:B------:R-:W-:Y:S01]  /*1360*/  FFMA.FTZ R10, R93, R173.reuse, R10 ;  /* 0x000000ad5d0a7223 */ /* 0x080fe2000001000a */
[----:B------:R-:W-:Y:S01]  /*1370*/  FMUL.FTZ R104, R160, R173 ;  /* 0x000000ada0687220 */ /* 0x000fe20000410000 */
[----:B------:R-:W-:Y:S01]  /*1380*/  FFMA.FTZ R211, R86, R87, R211 ;  /* 0x0000005756d37223 */ /* 0x000fe200000100d3 */
[----:B------:R-:W-:Y:S01]  /*1390*/  SHF.L.U32 R173, R100, 0x10, RZ ;  /* 0x0000001064ad7819 */ /* 0x000fe200000006ff */
[----:B------:R-:W-:Y:S01]  /*13a0*/  FMUL.FTZ R97, R181, R108 ;  /* 0x0000006cb5617220 */ /* 0x000fe20000410000 */
[----:B------:R-:W-:Y:S01]  /*13b0*/  PRMT R105, R112, 0x7632, R105 ;  /* 0x0000763270697816 */ /* 0x000fe20000000069 */
        /* <DEDUP_REMOVED lines=8> */
[C---:B------:R-:W-:Y:S01]  /*1440*/  FFMA.FTZ R118, R174.reuse, R131, R211 ;  /* 0x00000083ae767223 */ /* 0x040fe200000100d3 */
[----:B------:R-:W-:Y:S01]  /*1450*/  SHF.L.U32 R101, R101, 0x10, RZ ;  /* 0x0000001065657819 */ /* 0x000fe200000006ff */
[----:B------:R-:W-:Y:S01]  /*1460*/  FFMA.FTZ R147, R174, R209, R147 ;  /* 0x000000d1ae937223 */ /* 0x000fe20000010093 */
[----:B------:R-:W-:Y:S01]  /*1470*/  FADD.FTZ R146, R209, R146 ;  /* 0x00000092d1927221 */ /* 0x000fe20000010000 */
[----:B------:R-:W-:Y:S01]  /*1480*/  SHF.L.U32 R222, R105, 0x10, RZ ;  /* 0x0000001069de7819 */ /* 0x000fe200000006ff */
[C---:B------:R-:W-:Y:S01]  /*1490*/  FMUL.FTZ R209, R181.reuse, R98 ;  /* 0x00000062b5d17220 */ /* 0x040fe20000410000 */
[----:B------:R-:W-:Y:S01]  /*14a0*/  FMUL.FTZ R105, R181, R120 ;  /* 0x00000078b5697220 */ /* 0x000fe20000410000 */
[----:B------:R-:W-:Y:S01]  /*14b0*/  FADD.FTZ R113, R113, R88 ;  /* 0x0000005871717221 */ /* 0x000fe20000010000 */
[----:B------:R-:W-:Y:S01]  /*14c0*/  SHF.L.U32 R107, R112, 0x10, RZ ;  /* 0x00000010706b7819 */ /* 0x000fe200000006ff */
[----:B------:R-:W-:Y:S01]  /*14d0*/  FFMA.FTZ R120, R129, R88, R118 ;  /* 0x0000005881787223 */ /* 0x000fe20000010076 */
[----:B------:R-:W-:Y:S01]  /*14e0*/  PRMT R112, R115, 0x7632, R112 ;  /* 0x0000763273707816 */ /* 0x000fe20000000070 */
[----:B------:R-:W-:Y:S01]  /*14f0*/  FADD.FTZ R36, R101, R36 ;  /* 0x0000002465247221 */ /* 0x000fe20000010000 */
[----:B------:R-:W-:Y:S01]  /*1500*/  SHF.L.U32 R115, R115, 0x10, RZ ;  /* 0x0000001073737819 */ /* 0x000fe200000006ff */
[-C--:B------:R-:W-:Y:S01]  /*1510*/  FFMA.FTZ R8, R209, R101.reuse, R8 ;  /* 0x00000065d1087223 */ /* 0x080fe20000010008 */
        /* <DEDUP_REMOVED lines=8> */
[----:B------:R-:W-:Y:S01]  /*15a0*/  SHF.L.U32 R111, R112, 0x10, RZ ;  /* 0x00000010706f7819 */ /* 0x000fe200000006ff */
[----:B------:R-:W-:Y:S01]  /*15b0*/  FMUL.FTZ R112, R165, R115 ;  /* 0x00000073a5707220 */ /* 0x000fe20000410000 */
[----:B------:R-:W-:Y:S01]  /*15c0*/  FADD.FTZ R113, R113, R90 ;  /* 0x0000005a71717221 */ /* 0x000fe20000010000 */
[----:B------:R-:W-:Y:S01]  /*15d0*/  FADD.FTZ R42, R107, R42 ;  /* 0x0000002a6b2a7221 */ /* 0x000fe20000010000 */
[-C--:B------:R-:W-:Y:S01]  /*15e0*/  FFMA.FTZ R14, R97, R107.reuse, R14 ;  /* 0x0000006b610e7223 */ /* 0x080fe2000001000e */
[----:B------:R-:W-:Y:S01]  /*15f0*/  FMUL.FTZ R106, R162, R107 ;  /* 0x0000006ba26a7220 */ /* 0x000fe20000410000 */
[----:B------:R-:W-:Y:S01]  /*1600*/  FFMA.FTZ R115, R89, R90, R120 ;  /* 0x0000005a59737223 */ /* 0x000fe20000010078 */
[C---:B------:R-:W-:Y:S01]  /*1610*/  FMUL.FTZ R107, R181.reuse, R122 ;  /* 0x0000007ab56b7220 */ /* 0x040fe20000410000 */
[----:B------:R-:W-:Y:S01]  /*1620*/  FMUL.FTZ R204, R181, R204 ;  /* 0x000000ccb5cc7220 */ /* 0x000fe20000410000 */
[----:B------:R-:W-:Y:S01]  /*1630*/  SHF.L.U32 R122, R117, 0x10, RZ ;  /* 0x00000010757a7819 */ /* 0x000fe200000006ff */
[----:B------:R-:W-:Y:S01]  /*1640*/  FADD.FTZ R117, R113, R92 ;  /* 0x0000005c71757221 */ /* 0x000fe20000010000 */
[----:B------:R-:W-:Y:S01]  /*1650*/  FFMA.FTZ R120, R202, R92, R115 ;  /* 0x0000005cca787223 */ /* 0x000fe20000010073 */
[-C--:B------:R-:W-:Y:S01]  /*1660*/  FFMA.FTZ R5, R204, R220.reuse, R5 ;  /* 0x000000dccc057223 */ /* 0x080fe20000010005 */
[----:B------:R-:W-:Y:S01]  /*1670*/  FADD.FTZ R33, R220, R33 ;  /* 0x00000021dc217221 */ /* 0x000fe20000010000 */
        /* <DEDUP_REMOVED lines=21> */
[----:B------:R-:W-:Y:S01]  /*17d0*/  FFMA.FTZ R7, R206, R170, R7 ;  /* 0x000000aace077223 */ /* 0x000fe20000010007 */
[----:B------:R-:W-:Y:S01]  /*17e0*/  FADD.FTZ R35, R170, R35 ;  /* 0x00000023aa237221 */ /* 0x000fe20000010000 */
[----:B------:R-:W-:Y:S01]  /*17f0*/  FMUL.FTZ R208, R181, R208 ;  /* 0x000000d0b5d07220 */ /* 0x000fe20000410000 */
[----:B------:R-:W-:Y:S01]  /*1800*/  SHF.L.U32 R170, R123, 0x10, RZ ;  /* 0x000000107baa7819 */ /* 0x000fe200000006ff */
[----:B------:R-:W-:Y:S01]  /*1810*/  FADD.FTZ R123, R172, R117 ;  /* 0x00000075ac7b7221 */ /* 0x000fe20000010000 */
[C---:B------:R-:W-:Y:S01]  /*1820*/  PRMT R121, R125.reuse, 0x7632, R121 ;  /* 0x000076327d797816 */ /* 0x040fe20000000079 */
        /* <DEDUP_REMOVED lines=37> */
[----:B------:R-:W-:Y:S01]  /*1a80*/  PRMT R124, R127, 0x7632, R124 ;  /* 0x000076327f7c7816 */ /* 0x000fe2000000007c */
        /* <DEDUP_REMOVED lines=11> */
[----:B------:R-:W-:-:S03]  /*1b40*/  FFMA.FTZ R175, R103, R112, R116 ;  /* 0x0000007067af7223 */ /* 0x000fc60000010074 */
        /* <DEDUP_REMOVED lines=8> */
[----:B------:R-:W-:Y:S01]  /*1bd0*/  FADD.FTZ R211, R116, R175 ;  /* 0x000000af74d37221 */ /* 0x000fe20000010000 */
[C---:B------:R-:W-:Y:S01]  /*1be0*/  FFMA.FTZ R116, R216.reuse, R175, R183 ;  /* 0x000000afd8747223 */ /* 0x040fe200000100b7 */
[----:B------:R-:W-:Y:S01]  /*1bf0*/  FFMA.FTZ R21, R216, R122, R21 ;  /* 0x0000007ad8157223 */ /* 0x000fe20000010015 */
[----:B------:R-:W-:Y:S01]  /*1c00*/  FADD.FTZ R137, R122, R137 ;  /* 0x000000897a897221 */ /* 0x000fe20000010000 */
        /* <DEDUP_REMOVED lines=25> */
[----:B------:R-:W-:Y:S01]  /*1da0*/  FFMA.FTZ R25, R126, R170, R25 ;  /* 0x000000aa7e197223 */ /* 0x000fe20000010019 */
[----:B------:R-:W-:Y:S01]  /*1db0*/  FADD.FTZ R143, R172, R143 ;  /* 0x0000008fac8f7221 */ /* 0x000fe20000010000 */
[C---:B------:R-:W-:Y:S01]  /*1dc0*/  FFMA.FTZ R27, R182.reuse, R172, R27 ;  /* 0x000000acb61b7223 */ /* 0x040fe2000001001b */
        /* <DEDUP_REMOVED lines=21> */
.L_x_4656:
[----:B-1----:R-:W-:Y:S01]  /*1f20*/  FADD.FTZ R124, R127, R124 ;  /* 0x0000007c7f7c7221 */ /* 0x002fe20000010000 */
[----:B------:R-:W-:Y:S01]  /*1f30*/  ISETP.NE.U32.AND P2, PT, RZ, UR10, PT ;  /* 0x0000000aff007c0c */ /* 0x000fe2000bf45070 */
[----:B--2---:R-:W-:Y:S01]  /*1f40*/  FADD.FTZ R130, R213, R130 ;  /* 0x00000082d5827221 */ /* 0x004fe20000010000 */
[----:B------:R-:W-:Y:S01]  /*1f50*/  ISETP.NE.U32.AND P1, PT, R166, RZ, PT ;  /* 0x000000ffa600720c */ /* 0x000fe20003f25070 */
[----:B------:R-:W-:Y:S01]  /*1f60*/  FMUL.FTZ R124, R124, UR9 ;  /* 0x000000097c7c7c20 */ /* 0x000fe20008410000 */
[----:B------:R-:W-:Y:S01]  /*1f70*/  ISETP.NE.AND.EX P2, PT, RZ, UR11, PT, P2 ;  /* 0x0000000bff007c0c */ /* 0x000fe2000bf45320 */
[----:B------:R-:W-:Y:S01]  /*1f80*/  FMUL.FTZ R170, R130, UR9 ;  /* 0x0000000982aa7c20 */ /* 0x000fe20008410000 */
[----:B------:R-:W-:Y:S02]  /*1f90*/  ISETP.NE.AND.EX P1, PT, R167, RZ, PT, P1 ;  /* 0x000000ffa700720c */ /* 0x000fe40003f25310 */
[----:B0-----:R-:W-:Y:S02]  /*1fa0*/  FSEL R213, R124, RZ, !P4 ;  /* 0x000000ff7cd57208 */ /* 0x001fe40006000000 */
[----:B------:R-:W-:-:S03]  /*1fb0*/  ISETP.NE.U32.AND P3, PT, RZ, UR10, PT ;  /* 0x0000000aff007c0c */ /* 0x000fc6000bf65070 */
[-CC-:B------:R-:W-:Y:S01]  /*1fc0*/  FFMA.FTZ R97, R97, R170.reuse, R213.reuse ;  /* 0x000000aa61617223 */ /* 0x180fe200000100d5 */
[-CC-:B------:R-:W-:Y:S01]  /*1fd0*/  FFMA.FTZ R171, R171, R170.reuse, R213.reuse ;  /* 0x000000aaabab7223 */ /* 0x180fe200000100d5 */
[-CC-:B------:R-:W-:Y:S01]  /*1fe0*/  FFMA.FTZ R130, R114, R170.reuse, R213.reuse ;  /* 0x000000aa72827223 */ /* 0x180fe200000100d5 */
[-C--:B------:R-:W-:Y:S01]  /*1ff0*/  FFMA.FTZ R99, R99, R170.reuse, R213 ;  /* 0x000000aa63637223 */ /* 0x080fe200000100d5 */
[----:B------:R-:W-:Y:S01]  /*2000*/  FADD.FTZ R106, R106, -R97 ;  /* 0x800000616a6a7221 */ /* 0x000fe20000010000 */
[----:B------:R-:W-:Y:S01]  /*2010*/  FADD.FTZ R114, R96, -R171 ;  /* 0x800000ab60727221 */ /* 0x000fe20000010000 */
[-CC-:B------:R-:W-:Y:S01]  /*2020*/  FFMA.FTZ R103, R103, R170.reuse, R213.reuse ;  /* 0x000000aa67677223 */ /* 0x180fe200000100d5 */
[----:B------:R-:W0:Y:S01]  /*2030*/  @P2 LDC.64 R96, c[0x0][0x308] ;  /* 0x0000c200ff602b82 */ /* 0x000e220000000a00 */
[-C--:B------:R-:W-:Y:S01]  /*2040*/  FFMA.FTZ R167, R182, R170.reuse, R213 ;  /* 0x000000aab6a77223 */ /* 0x080fe200000100d5 */
[----:B------:R-:W-:Y:S01]  /*2050*/  FADD.FTZ R108, R108, -R99 ;  /* 0x800000636c6c7221 */ /* 0x000fe20000010000 */
[-CC-:B------:R-:W-:Y:S01]  /*2060*/  FFMA.FTZ R86, R86, R170.reuse, R213.reuse ;  /* 0x000000aa56567223 */ /* 0x180fe200000100d5 */
[-CC-:B------:R-:W-:Y:S01]  /*2070*/  FFMA.FTZ R212, R212, R170.reuse, R213.reuse ;  /* 0x000000aad4d47223 */ /* 0x180fe200000100d5 */
[-C--:B------:R-:W-:Y:S01]  /*2080*/  FFMA.FTZ R218, R218, R170.reuse, R213 ;  /* 0x000000aadada7223 */ /* 0x080fe200000100d5 */
        /* <DEDUP_REMOVED lines=14> */
[----:B------:R-:W-:Y:S01]  /*2170*/  FMUL.FTZ R167, R181, R108 ;  /* 0x0000006cb5a77220 */ /* 0x000fe20000410000 */
[----:B------:R-:W-:Y:S01]  /*2180*/  FADD.FTZ R168, R168, -R85 ;  /* 0x80000055a8a87221 */ /* 0x000fe20000010000 */
[----:B------:R-:W-:Y:S01]  /*2190*/  FADD.FTZ R84, R169, -R84 ;  /* 0x80000054a9547221 */ /* 0x000fe20000010000 */
[----:B------:R-:W-:Y:S01]  /*21a0*/  FADD.FTZ R174, R131, -R174 ;  /* 0x800000ae83ae7221 */ /* 0x000fe20000010000 */
[----:B------:R-:W-:Y:S01]  /*21b0*/  FADD.FTZ R204, R113, -R204 ;  /* 0x800000cc71cc7221 */ /* 0x000fe20000010000 */
[----:B------:R-:W-:Y:S01]  /*21c0*/  FMUL.FTZ R121, R181, R112 ;  /* 0x00000070b5797220 */ /* 0x000fe20000410000 */
[----:B------:R-:W1:Y:S01]  /*21d0*/  LDC.64 R108, c[0x0][0x2f8] ;  /* 0x0000be00ff6c7b82 */ /* 0x000e620000000a00 */
[-CC-:B------:R-:W-:Y:S01]  /*21e0*/  FFMA.FTZ R95, R95, R170.reuse, R213.reuse ;  /* 0x000000aa5f5f7223 */ /* 0x180fe200000100d5 */
[-C--:B------:R-:W-:Y:S01]  /*21f0*/  FFMA.FTZ R101, R101, R170.reuse, R213 ;  /* 0x000000aa65657223 */ /* 0x080fe200000100d5 */
[----:B------:R-:W-:Y:S01]  /*2200*/  FADD.FTZ R88, R88, -R129 ;  /* 0x8000008158587221 */ /* 0x000fe20000010000 */
[----:B------:R-:W-:Y:S01]  /*2210*/  FADD.FTZ R94, R94, -R91 ;  /* 0x8000005b5e5e7221 */ /* 0x000fe20000010000 */
[----:B------:R-:W-:Y:S01]  /*2220*/  FADD.FTZ R90, R90, -R89 ;  /* 0x800000595a5a7221 */ /* 0x000fe20000010000 */
[----:B------:R-:W-:Y:S01]  /*2230*/  FADD.FTZ R92, R92, -R127 ;  /* 0x8000007f5c5c7221 */ /* 0x000fe20000010000 */
[--C-:B------:R-:W-:Y:S01]  /*2240*/  FFMA.FTZ R209, R209, R170, R213.reuse ;  /* 0x000000aad1d17223 */ /* 0x100fe200000100d5 */
[----:B------:R-:W2:Y:S01]  /*2250*/  @P2 LDC.64 R112, c[0x0][0x308] ;  /* 0x0000c200ff702b82 */ /* 0x000ea20000000a00 */
[C---:B------:R-:W-:Y:S01]  /*2260*/  FMUL.FTZ R91, R181.reuse, R102 ;  /* 0x00000066b55b7220 */ /* 0x040fe20000410000 */
[-CC-:B------:R-:W-:Y:S01]  /*2270*/  FFMA.FTZ R206, R206, R170.reuse, R213.reuse ;  /* 0x000000aacece7223 */ /* 0x180fe200000100d5 */
[--C-:B------:R-:W-:Y:S01]  /*2280*/  FFMA.FTZ R166, R126, R170, R213.reuse ;  /* 0x000000aa7ea67223 */ /* 0x100fe200000100d5 */
[C---:B------:R-:W-:Y:S01]  /*2290*/  FMUL.FTZ R85, R181.reuse, R168 ;  /* 0x000000a8b5557220 */ /* 0x040fe20000410000 */
[C---:B------:R-:W-:Y:S01]  /*22a0*/  FMUL.FTZ R86, R181.reuse, R84 ;  /* 0x00000054b5567220 */ /* 0x040fe20000410000 */
[----:B------:R-:W-:Y:S01]  /*22b0*/  FMUL.FTZ R174, R181, R174 ;  /* 0x000000aeb5ae7220 */ /* 0x000fe20000410000 */
[-CC-:B------:R-:W-:Y:S01]  /*22c0*/  FFMA.FTZ R93, R93, R170.reuse, R213.reuse ;  /* 0x000000aa5d5d7223 */ /* 0x180fe200000100d5 */
[----:B------:R-:W-:Y:S01]  /*22d0*/  FFMA.FTZ R208, R208, R170, R213 ;  /* 0x000000aad0d07223 */ /* 0x000fe200000100d5 */
[----:B------:R-:W-:Y:S01]  /*22e0*/  FADD.FTZ R126, R100, -R95 ;  /* 0x8000005f647e7221 */ /* 0x000fe20000010000 */
[----:B------:R-:W-:Y:S01]  /*22f0*/  FADD.FTZ R110, R110, -R101 ;  /* 0x800000656e6e7221 */ /* 0x000fe20000010000 */
[C---:B------:R-:W-:Y:S01]  /*2300*/  FMUL.FTZ R99, R181.reuse, R88 ;  /* 0x00000058b5637220 */ /* 0x040fe20000410000 */
[C---:B------:R-:W-:Y:S01]  /*2310*/  FMUL.FTZ R100, R181.reuse, R94 ;  /* 0x0000005eb5647220 */ /* 0x040fe20000410000 */
[C---:B------:R-:W-:Y:S01]  /*2320*/  FMUL.FTZ R101, R181.reuse, R90 ;  /* 0x0000005ab5657220 */ /* 0x040fe20000410000 */
[----:B------:R-:W-:Y:S01]  /*2330*/  FMUL.FTZ R102, R181, R92 ;  /* 0x0000005cb5667220 */ /* 0x000fe20000410000 */
[----:B------:R-:W-:Y:S01]  /*2340*/  FADD.FTZ R98, R98, -R209 ;  /* 0x800000d162627221 */ /* 0x000fe20000010000 */
[----:B-----5:R-:W-:Y:S01]  /*2350*/  @P1 FADD.FTZ R91, R46, R91 ;  /* 0x0000005b2e5b1221 */ /* 0x020fe20000010000 */
[----:B------:R-:W-:Y:S01]  /*2360*/  FFMA.FTZ R183, R183, R170, R213 ;  /* 0x000000aab7b77223 */ /* 0x000fe200000100d5 */
[----:B------:R-:W-:Y:S01]  /*2370*/  FADD.FTZ R206, R115, -R206 ;  /* 0x800000ce73ce7221 */ /* 0x000fe20000010000 */
[----:B------:R-:W-:Y:S01]  /*2380*/  ISETP.NE.AND.EX P3, PT, RZ, UR11, PT, P3 ;  /* 0x0000000bff007c0c */ /* 0x000fe2000bf65330 */
[----:B------:R-:W-:Y:S01]  /*2390*/  @P1 FADD.FTZ R85, R44, R85 ;  /* 0x000000552c551221 */ /* 0x000fe20000010000 */
[----:B------:R-:W-:Y:S01]  /*23a0*/  @P1 FADD.FTZ R86, R45, R86 ;  /* 0x000000562d561221 */ /* 0x000fe20000010000 */
[----:B------:R-:W-:Y:S01]  /*23b0*/  @P1 FADD.FTZ R174, R47, R174 ;  /* 0x000000ae2fae1221 */ /* 0x000fe20000010000 */
[----:B------:R-:W-:Y:S01]  /*23c0*/  FADD.FTZ R104, R104, -R93 ;  /* 0x8000005d68687221 */ /* 0x000fe20000010000 */
[----:B------:R-:W-:Y:S01]  /*23d0*/  FADD.FTZ R124, R117, -R124 ;  /* 0x8000007c757c7221 */ /* 0x000fe20000010000 */
[----:B------:R-:W-:Y:S01]  /*23e0*/  FADD.FTZ R208, R173, -R208 ;  /* 0x800000d0add07221 */ /* 0x000fe20000010000 */
[----:B------:R-:W-:Y:S01]  /*23f0*/  @P1 FADD.FTZ R99, R48, R99 ;  /* 0x0000006330631221 */ /* 0x000fe20000010000 */
[----:B------:R-:W-:Y:S01]  /*2400*/  @P1 FADD.FTZ R100, R49, R100 ;  /* 0x0000006431641221 */ /* 0x000fe20000010000 */
[----:B------:R-:W-:Y:S01]  /*2410*/  @P1 FADD.FTZ R101, R50, R101 ;  /* 0x0000006532651221 */ /* 0x000fe20000010000 */
[----:B------:R-:W-:Y:S01]  /*2420*/  @P1 FADD.FTZ R102, R51, R102 ;  /* 0x0000006633661221 */ /* 0x000fe20000010000 */
[C---:B------:R-:W-:Y:S01]  /*2430*/  FMUL.FTZ R103, R181.reuse, R114 ;  /* 0x00000072b5677220 */ /* 0x040fe20000410000 */
[C---:B------:R-:W-:Y:S01]  /*2440*/  FMUL.FTZ R204, R181.reuse, R204 ;  /* 0x000000ccb5cc7220 */ /* 0x040fe20000410000 */
[C---:B------:R-:W-:Y:S01]  /*2450*/  FMUL.FTZ R117, R181.reuse, R98 ;  /* 0x00000062b5757220 */ /* 0x040fe20000410000 */
[----:B------:R-:W-:Y:S01]  /*2460*/  FADD.FTZ R220, R116, -R183 ;  /* 0x800000b774dc7221 */ /* 0x000fe20000010000 */
[----:B------:R-:W-:Y:S01]  /*2470*/  FMUL.FTZ R206, R181, R206 ;  /* 0x000000ceb5ce7220 */ /* 0x000fe20000410000 */
[C---:B------:R-:W-:Y:S01]  /*2480*/  FMUL.FTZ R98, R91.reuse, R180 ;  /* 0x000000b45b627220 */ /* 0x040fe20000410000 */
[----:B------:R-:W-:Y:S01]  /*2490*/  SEL R90, R91, R78, P3 ;  /* 0x0000004e5b5a7207 */ /* 0x000fe20001800000 */
[C---:B------:R-:W-:Y:S01]  /*24a0*/  FMUL.FTZ R169, R181.reuse, R104 ;  /* 0x00000068b5a97220 */ /* 0x040fe20000410000 */
[C---:B------:R-:W-:Y:S01]  /*24b0*/  FMUL.FTZ R116, R181.reuse, R124 ;  /* 0x0000007cb5747220 */ /* 0x040fe20000410000 */
[C---:B------:R-:W-:Y:S01]  /*24c0*/  FMUL.FTZ R171, R181.reuse, R126 ;  /* 0x0000007eb5ab7220 */ /* 0x040fe20000410000 */
[----:B------:R-:W-:Y:S01]  /*24d0*/  FMUL.FTZ R208, R181, R208 ;  /* 0x000000d0b5d07220 */ /* 0x000fe20000410000 */
[----:B0-----:R-:W-:-:S04]  /*24e0*/  @P2 IMAD.WIDE.U32 R96, R207, 0x20, R96 ;  /* 0x00000020cf602825 */ /* 0x001fc800078e0060 */
[CC--:B------:R-:W-:Y:S01]  /*24f0*/  FMUL.FTZ R84, R85.reuse, R180.reuse ;  /* 0x000000b455547220 */ /* 0x0c0fe20000410000 */
[----:B------:R-:W-:Y:S01]  /*2500*/  FMUL.FTZ R87, R86, R180 ;  /* 0x000000b456577220 */ /* 0x000fe20000410000 */
[----:B------:R-:W-:Y:S01]  /*2510*/  SEL R88, R85, R76, P3 ;  /* 0x0000004c55587207 */ /* 0x000fe20001800000 */
[----:B------:R-:W-:Y:S01]  /*2520*/  @P1 FADD.FTZ R103, R52, R103 ;  /* 0x0000006734671221 */ /* 0x000fe20000010000 */
[----:B------:R-:W-:Y:S01]  /*2530*/  SEL R89, R86, R77, P3 ;  /* 0x0000004d56597207 */ /* 0x000fe20001800000 */
[----:B------:R-:W-:Y:S01]  /*2540*/  @P1 FADD.FTZ R204, R53, R204 ;  /* 0x000000cc35cc1221 */ /* 0x000fe20000010000 */
[----:B------:R-:W-:Y:S01]  /*2550*/  SEL R91, R174, R79, P3 ;  /* 0x0000004fae5b7207 */ /* 0x000fe20001800000 */
[----:B------:R-:W-:Y:S01]  /*2560*/  FFMA.FTZ R105, R105, R170, R213 ;  /* 0x000000aa69697223 */ /* 0x000fe200000100d5 */
[----:B------:R-:W-:Y:S01]  /*2570*/  SEL R92, R99, R80, P3 ;  /* 0x00000050635c7207 */ /* 0x000fe20001800000 */
[----:B------:R-:W-:Y:S01]  /*2580*/  @P1 FADD.FTZ R117, R54, R117 ;  /* 0x0000007536751221 */ /* 0x000fe20000010000 */
[----:B------:R-:W-:Y:S01]  /*2590*/  SEL R93, R100, R81, P3 ;  /* 0x00000051645d7207 */ /* 0x000fe20001800000 */
[----:B------:R-:W-:Y:S01]  /*25a0*/  @P1 FADD.FTZ R206, R55, R206 ;  /* 0x000000ce37ce1221 */ /* 0x000fe20000010000 */
[----:B------:R-:W-:Y:S01]  /*25b0*/  SEL R94, R101, R82, P3 ;  /* 0x00000052655e7207 */ /* 0x000fe20001800000 */
[----:B------:R-:W-:Y:S01]  /*25c0*/  @P1 FADD.FTZ R169, R56, R169 ;  /* 0x000000a938a91221 */ /* 0x000fe20000010000 */
[----:B------:R-:W-:Y:S01]  /*25d0*/  SEL R95, R102, R83, P3 ;  /* 0x00000053665f7207 */ /* 0x000fe20001800000 */
[----:B------:R-:W-:Y:S01]  /*25e0*/  @P1 FADD.FTZ R116, R57, R116 ;  /* 0x0000007439741221 */ /* 0x000fe20000010000 */
[----:B------:R-:W-:Y:S01]  /*25f0*/  @P1 FADD.FTZ R171, R58, R171 ;  /* 0x000000ab3aab1221 */ /* 0x000fe20000010000 */
[----:B------:R-:W-:Y:S01]  /*2600*/  @P1 FADD.FTZ R208, R59, R208 ;  /* 0x000000d03bd01221 */ /* 0x000fe20000010000 */
[-CC-:B------:R-:W-:Y:S01]  /*2610*/  FFMA.FTZ R214, R214, R170.reuse, R213.reuse ;  /* 0x000000aad6d67223 */ /* 0x180fe200000100d5 */
[--C-:B------:R-:W-:Y:S01]  /*2620*/  FFMA.FTZ R107, R107, R170, R213.reuse ;  /* 0x000000aa6b6b7223 */ /* 0x100fe200000100d5 */
[----:B------:R-:W-:Y:S01]  /*2630*/  FMUL.FTZ R86, R99, R180 ;  /* 0x000000b463567220 */ /* 0x000fe20000410000 */
[----:B------:R0:W-:Y:S01]  /*2640*/  @P2 STG.E.128 desc[UR4][R96.64], R88 ;  /* 0x0000005860002986 */ /* 0x0001e2000c101d04 */
[----:B------:R-:W-:Y:S01]  /*2650*/  F2FP.BF16.F32.PACK_AB R84, R87, R84 ;  /* 0x000000545754723e */ /* 0x000fe200000010ff */
[-C--:B------:R-:W-:Y:S01]  /*2660*/  FMUL.FTZ R85, R174, R180.reuse ;  /* 0x000000b4ae557220 */ /* 0x080fe20000410000 */
[-C--:B------:R-:W-:Y:S01]  /*2670*/  FMUL.FTZ R99, R100, R180.reuse ;  /* 0x000000b464637220 */ /* 0x080fe20000410000 */
[-C--:B------:R-:W-:Y:S01]  /*2680*/  FMUL.FTZ R87, R101, R180.reuse ;  /* 0x000000b465577220 */ /* 0x080fe20000410000 */
[----:B------:R-:W-:Y:S01]  /*2690*/  FMUL.FTZ R102, R102, R180 ;  /* 0x000000b466667220 */ /* 0x000fe20000410000 */
[-CC-:B------:R-:W-:Y:S01]  /*26a0*/  FFMA.FTZ R210, R210, R170.reuse, R213.reuse ;  /* 0x000000aad2d27223 */ /* 0x180fe200000100d5 */
[-CC-:B------:R-:W-:Y:S01]  /*26b0*/  FFMA.FTZ R216, R216, R170.reuse, R213.reuse ;  /* 0x000000aad8d87223 */ /* 0x180fe200000100d5 */
[----:B------:R-:W-:Y:S01]  /*26c0*/  FFMA.FTZ R119, R119, R170, R213 ;  /* 0x000000aa77777223 */ /* 0x000fe200000100d5 */
[----:B------:R3:W-:Y:S01]  /*26d0*/  @P2 STG.E.128 desc[UR4][R96.64+0x10], R92 ;  /* 0x0000105c60002986 */ /* 0x0007e2000c101d04 */
[----:B------:R-:W-:Y:S01]  /*26e0*/  FADD.FTZ R170, R125, -R130 ;  /* 0x800000827daa7221 */ /* 0x000fe20000010000 */
[----:B------:R-:W-:Y:S01]  /*26f0*/  FADD.FTZ R118, R118, -R105 ;  /* 0x8000006976767221 */ /* 0x000fe20000010000 */
[----:B------:R-:W-:Y:S01]  /*2700*/  FADD.FTZ R214, R111, -R214 ;  /* 0x800000d66fd67221 */ /* 0x000fe20000010000 */
[----:B------:R-:W4:Y:S01]  /*2710*/  @P2 LDC.64 R104, c[0x0][0x308] ;  /* 0x0000c200ff682b82 */ /* 0x000f220000000a00 */
[----:B------:R-:W-:Y:S01]  /*2720*/  FADD.FTZ R172, R120, -R107 ;  /* 0x8000006b78ac7221 */ /* 0x000fe20000010000 */
[----:B------:R-:W-:Y:S01]  /*2730*/  FMUL.FTZ R131, R181, R106 ;  /* 0x0000006ab5837220 */ /* 0x000fe20000410000 */
[----:B------:R-:W-:Y:S01]  /*2740*/  F2FP.BF16.F32.PACK_AB R85, R85, R98 ;  /* 0x000000625555723e */ /* 0x000fe200000010ff */
[----:B-1----:R-:W-:-:S04]  /*2750*/  IMAD.WIDE.U32 R114, R207, 0x10, R108 ;  /* 0x00000010cf727825 */ /* 0x002fc800078e006c */
[-C--:B0-----:R-:W-:Y:S01]  /*2760*/  FMUL.FTZ R88, R103, R180.reuse ;  /* 0x000000b467587220 */ /* 0x081fe20000410000 */
[-C--:B------:R-:W-:Y:S01]  /*2770*/  FMUL.FTZ R89, R204, R180.reuse ;  /* 0x000000b4cc597220 */ /* 0x080fe20000410000 */
[-C--:B------:R-:W-:Y:S01]  /*2780*/  FMUL.FTZ R90, R117, R180.reuse ;  /* 0x000000b4755a7220 */ /* 0x080fe20000410000 */
[----:B------:R-:W-:Y:S01]  /*2790*/  FMUL.FTZ R91, R206, R180 ;  /* 0x000000b4ce5b7220 */ /* 0x000fe20000410000 */
[----:B------:R-:W-:Y:S01]  /*27a0*/  F2FP.BF16.F32.PACK_AB R86, R99, R86 ;  /* 0x000000566356723e */ /* 0x000fe200000010ff */
[----:B------:R-:W0:Y:S01]  /*27b0*/  @P2 LDC.64 R106, c[0x0][0x308] ;  /* 0x0000c200ff6a2b82 */ /* 0x000e220000000a00 */
[----:B------:R-:W-:Y:S01]  /*27c0*/  F2FP.BF16.F32.PACK_AB R87, R102, R87 ;  /* 0x000000576657723e */ /* 0x000fe200000010ff */
[----:B------:R-:W-:Y:S01]  /*27d0*/  FMUL.FTZ R125, R181, R110 ;  /* 0x0000006eb57d7220 */ /* 0x000fe20000410000 */
[----:B------:R-:W-:Y:S01]  /*27e0*/  F2FP.BF16.F32.PACK_AB R88, R89, R88 ;  /* 0x000000585958723e */ /* 0x000fe200000010ff */
[-C--:B---3--:R-:W-:Y:S01]  /*27f0*/  FMUL.FTZ R92, R169, R180.reuse ;  /* 0x000000b4a95c7220 */ /* 0x088fe20000410000 */
[-C--:B------:R-:W-:Y:S01]  /*2800*/  FMUL.FTZ R93, R116, R180.reuse ;  /* 0x000000b4745d7220 */ /* 0x080fe20000410000 */
[-C--:B------:R-:W-:Y:S01]  /*2810*/  FMUL.FTZ R94, R171, R180.reuse ;  /* 0x000000b4ab5e7220 */ /* 0x080fe20000410000 */
[----:B------:R-:W-:Y:S01]  /*2820*/  FMUL.FTZ R95, R208, R180 ;  /* 0x000000b4d05f7220 */ /* 0x000fe20000410000 */
[----:B------:R-:W-:Y:S01]  /*2830*/  FMUL.FTZ R124, R181, R170 ;  /* 0x000000aab57c7220 */ /* 0x000fe20000410000 */
[----:B------:R-:W-:Y:S01]  /*2840*/  F2FP.BF16.F32.PACK_AB R89, R91, R90 ;  /* 0x0000005a5b59723e */ /* 0x000fe200000010ff */
[----:B--2---:R-:W-:Y:S01]  /*2850*/  @P2 IMAD.WIDE.U32 R112, R205, 0x20, R112 ;  /* 0x00000020cd702825 */ /* 0x004fe200078e0070 */
[----:B------:R-:W-:-:S03]  /*2860*/  SEL R96, R169, R80, P3 ;  /* 0x00000050a9607207 */ /* 0x000fc60001800000 */
[----:B------:R-:W-:Y:S01]  /*2870*/  FMUL.FTZ R120, R181, R214 ;  /* 0x000000d6b5787220 */ /* 0x000fe20000410000 */
[----:B------:R-:W-:Y:S01]  /*2880*/  SEL R97, R116, R81, P3 ;  /* 0x0000005174617207 */ /* 0x000fe20001800000 */
[----:B------:R-:W-:Y:S01]  /*2890*/  FADD.FTZ R216, R175, -R216 ;  /* 0x800000d8afd87221 */ /* 0x000fe20000010000 */
[----:B------:R-:W-:Y:S01]  /*28a0*/  SEL R98, R171, R82, P3 ;  /* 0x00000052ab627207 */ /* 0x000fe20001800000 */
[----:B------:R-:W-:Y:S01]  /*28b0*/  IMAD.WIDE.U32 R110, R205, 0x10, R108 ;  /* 0x00000010cd6e7825 */ /* 0x000fe200078e006c */
[----:B------:R-:W-:-:S03]  /*28c0*/  SEL R99, R208, R83, P3 ;  /* 0x00000053d0637207 */ /* 0x000fc60001800000 */
[----:B------:R-:W-:Y:S01]  /*28d0*/  FADD.FTZ R210, R123, -R210 ;  /* 0x800000d27bd27221 */ /* 0x000fe20000010000 */
[----:B------:R-:W-:Y:S01]  /*28e0*/  F2FP.BF16.F32.PACK_AB R90, R93, R92 ;  /* 0x0000005c5d5a723e */ /* 0x000fe200000010ff */
[----:B------:R1:W-:Y:S01]  /*28f0*/  STG.E.128 desc[UR4][R114.64], R84 ;  /* 0x0000005472007986 */ /* 0x0003e2000c101d04 */
[----:B------:R-:W-:Y:S01]  /*2900*/  F2FP.BF16.F32.PACK_AB R91, R95, R94 ;  /* 0x0000005e5f5b723e */ /* 0x000fe200000010ff */
[----:B------:R-:W-:Y:S01]  /*2910*/  @P1 FADD.FTZ R125, R64, R125 ;  /* 0x0000007d407d1221 */ /* 0x000fe20000010000 */
[----:B------:R-:W-:Y:S01]  /*2920*/  SEL R92, R103, R76, P3 ;  /* 0x0000004c675c7207 */ /* 0x000fe20001800000 */
[----:B------:R-:W-:Y:S01]  /*2930*/  @P1 FADD.FTZ R124, R65, R124 ;  /* 0x0000007c417c1221 */ /* 0x000fe20000010000 */
[----:B------:R-:W-:Y:S01]  /*2940*/  SEL R93, R204, R77, P3 ;  /* 0x0000004dcc5d7207 */ /* 0x000fe20001800000 */
[----:B------:R2:W-:Y:S01]  /*2950*/  @P2 STG.E.128 desc[UR4][R112.64+0x10], R96 ;  /* 0x0000106070002986 */ /* 0x0005e2000c101d04 */
[----:B------:R-:W-:Y:S01]  /*2960*/  SEL R94, R117, R78, P3 ;  /* 0x0000004e755e7207 */ /* 0x000fe20001800000 */
[----:B------:R-:W-:Y:S01]  /*2970*/  @P1 FADD.FTZ R121, R66, R121 ;  /* 0x0000007942791221 */ /* 0x000fe20000010000 */
[-C--:B------:R-:W-:Y:S01]  /*2980*/  SEL R95, R206, R79.reuse, P3 ;  /* 0x0000004fce5f7207 */ /* 0x080fe20001800000 */
[----:B------:R-:W-:Y:S01]  /*2990*/  @P1 FADD.FTZ R120, R67, R120 ;  /* 0x0000007843781221 */ /* 0x000fe20000010000 */
[----:B------:R-:W-:Y:S01]  /*29a0*/  FADD.FTZ R182, R128, -R119 ;  /* 0x8000007780b67221 */ /* 0x000fe20000010000 */
[----:B------:R-:W-:Y:S01]  /*29b0*/  FADD.FTZ R202, R211, -R166 ;  /* 0x800000a6d3ca7221 */ /* 0x000fe20000010000 */
[C---:B------:R-:W-:Y:S01]  /*29c0*/  FMUL.FTZ R166, R181.reuse, R212 ;  /* 0x000000d4b5a67220 */ /* 0x040fe20000410000 */
[C---:B------:R-:W-:Y:S01]  /*29d0*/  FMUL.FTZ R129, R181.reuse, R118 ;  /* 0x00000076b5817220 */ /* 0x040fe20000410000 */
[C---:B------:R-:W-:Y:S01]  /*29e0*/  FMUL.FTZ R128, R181.reuse, R216 ;  /* 0x000000d8b5807220 */ /* 0x040fe20000410000 */
[C---:B------:R-:W-:Y:S01]  /*29f0*/  FMUL.FTZ R127, R181.reuse, R172 ;  /* 0x000000acb57f7220 */ /* 0x040fe20000410000 */
[C---:B------:R-:W-:Y:S01]  /*2a00*/  FMUL.FTZ R126, R181.reuse, R218 ;  /* 0x000000dab57e7220 */ /* 0x040fe20000410000 */
[----:B------:R3:W-:Y:S01]  /*2a10*/  @P2 STG.E.128 desc[UR4][R112.64], R92 ;  /* 0x0000005c70002986 */ /* 0x0007e2000c101d04 */
[----:B------:R-:W-:Y:S01]  /*2a20*/  FMUL.FTZ R130, R181, R210 ;  /* 0x000000d2b5827220 */ /* 0x000fe20000410000 */
[-C--:B-1----:R-:W-:Y:S01]  /*2a30*/  FMUL.FTZ R86, R125, R180.reuse ;  /* 0x000000b47d567220 */ /* 0x082fe20000410000 */
[----:B------:R-:W-:Y:S01]  /*2a40*/  FMUL.FTZ R87, R124, R180 ;  /* 0x000000b47c577220 */ /* 0x000fe20000410000 */
[----:B------:R1:W-:Y:S01]  /*2a50*/  STG.E.128 desc[UR4][R110.64], R88 ;  /* 0x000000586e007986 */ /* 0x0003e2000c101d04 */
[C---:B------:R-:W-:Y:S01]  /*2a60*/  FMUL.FTZ R123, R181.reuse, R182 ;  /* 0x000000b6b57b7220 */ /* 0x040fe20000410000 */
[----:B--2---:R-:W2:Y:S01]  /*2a70*/  LDC.64 R96, c[0x0][0x210] ;  /* 0x00008400ff607b82 */ /* 0x004ea20000000a00 */
        /* <DEDUP_REMOVED lines=11> */
[----:B------:R-:W-:Y:S01]  /*2b30*/  F2FP.BF16.F32.PACK_AB R86, R87, R86 ;  /* 0x000000565756723e */ /* 0x000fe200000010ff */
[----:B------:R-:W-:Y:S01]  /*2b40*/  @P1 FADD.FTZ R123, R72, R123 ;  /* 0x0000007b487b1221 */ /* 0x000fe20000010000 */
[----:B------:R-:W-:Y:S01]  /*2b50*/  @P1 FADD.FTZ R122, R73, R122 ;  /* 0x0000007a497a1221 */ /* 0x000fe20000010000 */
[-C--:B---3--:R-:W-:Y:S01]  /*2b60*/  FMUL.FTZ R92, R129, R180.reuse ;  /* 0x000000b4815c7220 */ /* 0x088fe20000410000 */
[-C--:B-1----:R-:W-:Y:S01]  /*2b70*/  FMUL.FTZ R88, R121, R180.reuse ;  /* 0x000000b479587220 */ /* 0x082fe20000410000 */
[-C--:B------:R-:W-:Y:S01]  /*2b80*/  FMUL.FTZ R89, R120, R180.reuse ;  /* 0x000000b478597220 */ /* 0x080fe20000410000 */
[----:B------:R-:W-:Y:S01]  /*2b90*/  FMUL.FTZ R93, R127, R180 ;  /* 0x000000b47f5d7220 */ /* 0x000fe20000410000 */
[----:B------:R-:W-:Y:S01]  /*2ba0*/  @P1 FADD.FTZ R119, R74, R119 ;  /* 0x000000774a771221 */ /* 0x000fe20000010000 */
[----:B------:R-:W-:Y:S01]  /*2bb0*/  @P1 FADD.FTZ R118, R75, R118 ;  /* 0x000000764b761221 */ /* 0x000fe20000010000 */
[----:B------:R-:W-:Y:S01]  /*2bc0*/  SEL R102, R167, R78, P3 ;  /* 0x0000004ea7667207 */ /* 0x000fe20001800000 */
[----:B------:R-:W-:Y:S01]  /*2bd0*/  FMUL.FTZ R84, R131, R180 ;  /* 0x000000b483547220 */ /* 0x000fe20000410000 */
[----:B------:R-:W-:Y:S01]  /*2be0*/  F2FP.BF16.F32.PACK_AB R87, R89, R88 ;  /* 0x000000585957723e */ /* 0x000fe200000010ff */
[-C--:B------:R-:W-:Y:S01]  /*2bf0*/  FMUL.FTZ R89, R128, R180.reuse ;  /* 0x000000b480597220 */ /* 0x080fe20000410000 */
[-C--:B------:R-:W-:Y:S01]  /*2c00*/  FMUL.FTZ R88, R126, R180.reuse ;  /* 0x000000b47e587220 */ /* 0x080fe20000410000 */
[----:B------:R-:W-:Y:S01]  /*2c10*/  SEL R103, R166, R79, P3 ;  /* 0x0000004fa6677207 */ /* 0x000fe20001800000 */
[-C--:B------:R-:W-:Y:S01]  /*2c20*/  FMUL.FTZ R85, R130, R180.reuse ;  /* 0x000000b482557220 */ /* 0x080fe20000410000 */
[-C--:B------:R-:W-:Y:S01]  /*2c30*/  FMUL.FTZ R167, R167, R180.reuse ;  /* 0x000000b4a7a77220 */ /* 0x080fe20000410000 */
[-C--:B------:R-:W-:Y:S01]  /*2c40*/  FMUL.FTZ R166, R166, R180.reuse ;  /* 0x000000b4a6a67220 */ /* 0x080fe20000410000 */
[-C--:B------:R-:W-:Y:S01]  /*2c50*/  FMUL.FTZ R94, R123, R180.reuse ;  /* 0x000000b47b5e7220 */ /* 0x080fe20000410000 */
[-C--:B------:R-:W-:Y:S01]  /*2c60*/  FMUL.FTZ R95, R122, R180.reuse ;  /* 0x000000b47a5f7220 */ /* 0x080fe20000410000 */
[-C--:B------:R-:W-:Y:S01]  /*2c70*/  FMUL.FTZ R98, R119, R180.reuse ;  /* 0x000000b477627220 */ /* 0x080fe20000410000 */
[----:B------:R-:W-:Y:S01]  /*2c80*/  FMUL.FTZ R99, R118, R180 ;  /* 0x000000b476637220 */ /* 0x000fe20000410000 */
[----:B------:R-:W-:Y:S01]  /*2c90*/  F2FP.BF16.F32.PACK_AB R92, R89, R92 ;  /* 0x0000005c595c723e */ /* 0x000fe200000010ff */
[----:B----4-:R-:W-:Y:S01]  /*2ca0*/  @P2 IMAD.WIDE.U32 R104, R201, 0x20, R104 ;  /* 0x00000020c9682825 */ /* 0x010fe200078e0068 */
[----:B------:R-:W-:-:S02]  /*2cb0*/  F2FP.BF16.F32.PACK_AB R93, R88, R93 ;  /* 0x0000005d585d723e */ /* 0x000fc400000010ff */
[----:B------:R-:W-:Y:S01]  /*2cc0*/  SEL R100, R131, R76, P3 ;  /* 0x0000004c83647207 */ /* 0x000fe20001800000 */
[----:B------:R-:W-:Y:S01]  /*2cd0*/  IMAD.WIDE.U32 R116, R201, 0x10, R108 ;  /* 0x00000010c9747825 */ /* 0x000fe200078e006c */
[----:B------:R-:W-:Y:S02]  /*2ce0*/  SEL R101, R130, R77, P3 ;  /* 0x0000004d82657207 */ /* 0x000fe40001800000 */
[----:B------:R-:W-:Y:S01]  /*2cf0*/  F2FP.BF16.F32.PACK_AB R84, R85, R84 ;  /* 0x000000545554723e */ /* 0x000fe200000010ff */
[----:B0-----:R-:W-:Y:S01]  /*2d00*/  @P2 IMAD.WIDE.U32 R106, R203, 0x20, R106 ;  /* 0x00000020cb6a2825 */ /* 0x001fe200078e006a */
[----:B------:R-:W-:Y:S01]  /*2d10*/  SEL R88, R125, R80, P3 ;  /* 0x000000507d587207 */ /* 0x000fe20001800000 */
[----:B------:R0:W-:Y:S01]  /*2d20*/  @P2 STG.E.128 desc[UR4][R104.64], R100 ;  /* 0x0000006468002986 */ /* 0x0001e2000c101d04 */
[----:B------:R-:W-:Y:S01]  /*2d30*/  SEL R89, R124, R81, P3 ;  /* 0x000000517c597207 */ /* 0x000fe20001800000 */
[----:B------:R-:W-:Y:S01]  /*2d40*/  IMAD.WIDE.U32 R108, R203, 0x10, R108 ;  /* 0x00000010cb6c7825 */ /* 0x000fe200078e006c */
[----:B------:R-:W-:-:S02]  /*2d50*/  SEL R90, R121, R82, P3 ;  /* 0x00000052795a7207 */ /* 0x000fc40001800000 */
[----:B------:R-:W-:Y:S02]  /*2d60*/  SEL R91, R120, R83, P3 ;  /* 0x00000053785b7207 */ /* 0x000fe40001800000 */
[----:B------:R-:W-:Y:S02]  /*2d70*/  F2FP.BF16.F32.PACK_AB R85, R166, R167 ;  /* 0x000000a7a655723e */ /* 0x000fe400000010ff */
[----:B------:R-:W-:Y:S01]  /*2d80*/  SEL R76, R129, R76, P3 ;  /* 0x0000004c814c7207 */ /* 0x000fe20001800000 */
[----:B------:R0:W-:Y:S01]  /*2d90*/  @P2 STG.E.128 desc[UR4][R104.64+0x10], R88 ;  /* 0x0000105868002986 */ /* 0x0001e2000c101d04 */
[----:B------:R-:W-:Y:S02]  /*2da0*/  SEL R77, R128, R77, P3 ;  /* 0x0000004d804d7207 */ /* 0x000fe40001800000 */
[----:B------:R-:W-:Y:S01]  /*2db0*/  SEL R78, R127, R78, P3 ;  /* 0x0000004e7f4e7207 */ /* 0x000fe20001800000 */
[----:B------:R0:W-:Y:S01]  /*2dc0*/  STG.E.128 desc[UR4][R116.64], R84 ;  /* 0x0000005474007986 */ /* 0x0001e2000c101d04 */
[----:B------:R-:W-:-:S02]  /*2dd0*/  SEL R79, R126, R79, P3 ;  /* 0x0000004f7e4f7207 */ /* 0x000fc40001800000 */
[----:B------:R-:W-:Y:S02]  /*2de0*/  SEL R80, R123, R80, P3 ;  /* 0x000000507b507207 */ /* 0x000fe40001800000 */
[----:B------:R-:W-:Y:S01]  /*2df0*/  SEL R81, R122, R81, P3 ;  /* 0x000000517a517207 */ /* 0x000fe20001800000 */
[----:B------:R0:W-:Y:S01]  /*2e00*/  @P2 STG.E.128 desc[UR4][R106.64], R76 ;  /* 0x0000004c6a002986 */ /* 0x0001e2000c101d04 */
[----:B------:R-:W-:Y:S02]  /*2e10*/  F2FP.BF16.F32.PACK_AB R94, R95, R94 ;  /* 0x0000005e5f5e723e */ /* 0x000fe400000010ff */
[----:B------:R-:W-:Y:S02]  /*2e20*/  SEL R82, R119, R82, P3 ;  /* 0x0000005277527207 */ /* 0x000fe40001800000 */
[----:B------:R-:W-:Y:S02]  /*2e30*/  SEL R83, R118, R83, P3 ;  /* 0x0000005376537207 */ /* 0x000fe40001800000 */
[----:B------:R-:W-:-:S02]  /*2e40*/  F2FP.BF16.F32.PACK_AB R95, R99, R98 ;  /* 0x00000062635f723e */ /* 0x000fc400000010ff */
[----:B--2---:R-:W-:Y:S01]  /*2e50*/  LEA R153, R96, R153, 0x2 ;  /* 0x0000009960997211 */ /* 0x004fe200078e10ff */
[----:B------:R0:W-:Y:S03]  /*2e60*/  @P2 STG.E.128 desc[UR4][R106.64+0x10], R80 ;  /* 0x000010506a002986 */ /* 0x0001e6000c101d04 */
[----:B------:R-:W-:Y:S01]  /*2e70*/  ISETP.GE.AND P1, PT, R153, R97, PT ;  /* 0x000000619900720c */ /* 0x000fe20003f26270 */
[----:B------:R0:W-:-:S12]  /*2e80*/  STG.E.128 desc[UR4][R108.64], R92 ;  /* 0x0000005c6c007986 */ /* 0x0001d8000c101d04 */
[----:B------:R-:W-:Y:S05]  /*2e90*/  @!P1 BRA `(.L_x_4644) ;  /* 0xffffffd800949947 */ /* 0x000fea000383ffff */
[----:B------:R-:W-:Y:S05]  /*2ea0*/  BSYNC B1 ;  /* 0x0000000000017941 */ /* 0x000fea0003800000 */
.L_x_4642:
        /* <DEDUP_REMOVED lines=40> */
.L_x_4641:
[----:B------:R-:W-:Y:S05]  /*3130*/  BSYNC B0 ;  /* 0x0000000000007941 */ /* 0x000fea0003800000 */
.L_x_4639:
[----:B------:R-:W1:Y:S01]  /*3140*/  S2R R3, SR_CgaCtaId ;  /* 0x0000000000037919 */ /* 0x000e620000008800 */
[----:B------:R-:W-:Y:S01]  /*3150*/  SHF.R.U32.HI R2, RZ, 0x5, R145 ;  /* 0x00000005ff027819 */ /* 0x000fe20000011691 */
[----:B------:R-:W-:Y:S05]  /*3160*/  WARPSYNC.ALL ;  /* 0x0000000000007948 */ /* 0x000fea0003800000 */
[----:B------:R-:W-:Y:S01]  /*3170*/  MOV R0, 0x400 ;  /* 0x0000040000007802 */ /* 0x000fe20000000f00 */
[----:B------:R-:W2:Y:S01]  /*3180*/  S2R R67, SR_CTAID.X ;  /* 0x0000000000437919 */ /* 0x000ea20000002500 */
[----:B------:R-:W-:Y:S01]  /*3190*/  LOP3.LUT R28, R145, 0x1f, RZ, 0xc0, !PT ;  /* 0x0000001f911c7812 */ /* 0x000fe200078ec0ff */
[----:B------:R-:W-:Y:S01]  /*31a0*/  ULDC UR6, c[0x0][0x218] ;  /* 0x0000860000067ab9 */ /* 0x000fe20000000800 */
[----:B------:R-:W-:-:S02]  /*31b0*/  SHF.L.U32 R29, R2, 0x7, RZ ;  /* 0x00000007021d7819 */ /* 0x000fc400000006ff */
[----:B-1----:R-:W-:Y:S02]  /*31c0*/  LEA R2, R3, R0, 0x18 ;  /* 0x0000000003027211 */ /* 0x002fe400078ec0ff */
[----:B------:R-:W-:Y:S02]  /*31d0*/  LOP3.LUT R0, R29, 0xffffff80, R28, 0xe2, !PT ;  /* 0xffffff801d007812 */ /* 0x000fe400078ee21c */
[-C--:B------:R-:W-:Y:S02]  /*31e0*/  LEA R28, R145, R2.reuse, 0x2 ;  /* 0x00000002911c7211 */ /* 0x080fe400078e10ff */
[----:B------:R-:W-:Y:S01]  /*31f0*/  LEA R0, R0, R2, 0x5 ;  /* 0x0000000200007211 */ /* 0x000fe200078e28ff */
[----:B--2---:R-:W-:Y:S01]  /*3200*/  IMAD R68, R67, UR6, RZ ;  /* 0x0000000643447c24 */ /* 0x004fe2000f8e02ff */
        /* <DEDUP_REMOVED lines=15> */
[----:B------:R-:W5:Y:S04]  /*3300*/  LDS R29, [R28+0x400] ;  /* 0x000400001c1d7984 */ /* 0x000f680000000800 */
        /* <DEDUP_REMOVED lines=14> */
[----:B-----5:R-:W-:-:S03]  /*33f0*/  FADD.FTZ R29, RZ, R29 ;  /* 0x0000001dff1d7221 */ /* 0x020fc60000010000 */
[----:B------:R-:W5:Y:S01]  /*3400*/  LDS R41, [R28+0x1e00] ;  /* 0x001e00001c297984 */ /* 0x000f620000000800 */
[----:B0-----:R-:W-:-:S03]  /*3410*/  FADD.FTZ R29, R29, R38 ;  /* 0x000000261d1d7221 */ /* 0x001fc60000010000 */
        /* <DEDUP_REMOVED lines=18> */
[----:B------:R-:W-:Y:S01]  /*3540*/  LDS R60, [R28+0x3200] ;  /* 0x003200001c3c7984 */ /* 0x000fe20000000800 */
[----:B-----5:R-:W-:-:S03]  /*3550*/  FADD.FTZ R34, R34, R41 ;  /* 0x0000002922227221 */ /* 0x020fc60000010000 */
[----:B------:R-:W4:Y:S01]  /*3560*/  LDS R62, [R28+0x3400] ;  /* 0x003400001c3e7984 */ /* 0x000f220000000800 */
[----:B0-----:R-:W-:-:S03]  /*3570*/  FADD.FTZ R2, R2, R43 ;  /* 0x0000002b02027221 */ /* 0x001fc60000010000 */
[----:B------:R-:W0:Y:S01]  /*3580*/  LDS R61, [R28+0x3600] ;  /* 0x003600001c3d7984 */ /* 0x000e220000000800 */
        /* <DEDUP_REMOVED lines=10> */
[----:B-1----:R-:W-:Y:S01]  /*3630*/  FADD.FTZ R33, R33, R58 ;  /* 0x0000003a21217221 */ /* 0x002fe20000010000 */
[----:B--2---:R-:W-:Y:S01]  /*3640*/  FADD.FTZ R34, R34, R57 ;  /* 0x0000003922227221 */ /* 0x004fe20000010000 */
[----:B---3--:R-:W-:Y:S01]  /*3650*/  FADD.FTZ R59, R2, R59 ;  /* 0x0000003b023b7221 */ /* 0x008fe20000010000 */
[----:B----4-:R-:W-:Y:S01]  /*3660*/  FADD.FTZ R29, R29, R62 ;  /* 0x0000003e1d1d7221 */ /* 0x010fe20000010000 */
[----:B0-----:R-:W-:Y:S01]  /*3670*/  FADD.FTZ R61, R30, R61 ;  /* 0x0000003d1e3d7221 */ /* 0x001fe20000010000 */
[----:B------:R-:W-:Y:S01]  /*3680*/  IADD3.X R30, RZ, RZ, RZ, P0, !PT ;  /* 0x000000ffff1e7210 */ /* 0x000fe200007fe4ff */
[----:B------:R-:W-:Y:S03]  /*3690*/  STS.128 [R0], R44 ;  /* 0x0000002c00007388 */ /* 0x000fe60000000c00 */
[----:B------:R-:W-:Y:S01]  /*36a0*/  SHF.L.U64.HI R30, R145, 0x2, R30 ;  /* 0x00000002911e7819 */ /* 0x000fe2000001021e */
[----:B-----5:R-:W-:Y:S01]  /*36b0*/  FADD.FTZ R31, R31, R64 ;  /* 0x000000401f1f7221 */ /* 0x020fe20000010000 */
[----:B------:R-:W-:Y:S01]  /*36c0*/  STS.128 [R0+0x10], R52 ;  /* 0x0000103400007388 */ /* 0x000fe20000000c00 */
[----:B------:R-:W-:-:S03]  /*36d0*/  FADD.FTZ R63, R32, R63 ;  /* 0x0000003f203f7221 */ /* 0x000fc60000010000 */
[----:B------:R0:W-:Y:S01]  /*36e0*/  STS.128 [R0+0x400], R4 ;  /* 0x0004000400007388 */ /* 0x0001e20000000c00 */
[----:B------:R-:W-:-:S03]  /*36f0*/  FADD.FTZ R33, R33, R66 ;  /* 0x0000004221217221 */ /* 0x000fc60000010000 */
[----:B------:R-:W-:Y:S01]  /*3700*/  STS.128 [R0+0x410], R8 ;  /* 0x0004100800007388 */ /* 0x000fe20000000c00 */
[----:B------:R-:W-:-:S03]  /*3710*/  FADD.FTZ R65, R34, R65 ;  /* 0x0000004122417221 */ /* 0x000fc60000010000 */
[----:B------:R-:W-:Y:S04]  /*3720*/  STS.128 [R0+0x800], R12 ;  /* 0x0008000c00007388 */ /* 0x000fe80000000c00 */
[----:B------:R-:W-:Y:S04]  /*3730*/  STS.128 [R0+0x810], R16 ;  /* 0x0008101000007388 */ /* 0x000fe80000000c00 */
[----:B------:R-:W-:Y:S01]  /*3740*/  STS.128 [R0+0xc00], R20 ;  /* 0x000c001400007388 */ /* 0x000fe20000000c00 */
[----:B0-----:R-:W-:-:S03]  /*3750*/  FADD.FTZ R7, R3, R60 ;  /* 0x0000003c03077221 */ /* 0x001fc60000010000 */
        /* <DEDUP_REMOVED lines=35> */
[----:B------:R-:W-:-:S03]  /*3990*/  FADD.FTZ R6, R6, R15 ;  /* 0x0000000f06067221 */ /* 0x000fc60000010000 */
[----:B------:R-:W5:Y:S04]  /*39a0*/  LDS R11, [R28+0xe00] ;  /* 0x000e00001c0b7984 */ /* 0x000f680000000800 */
[----:B------:R-:W5:Y:S01]  /*39b0*/  LDS R39, [R28+0x3400] ;  /* 0x003400001c277984 */ /* 0x000f620000000800 */
[----:B0-----:R-:W-:Y:S01]  /*39c0*/  FADD.FTZ R21, R5, R22 ;  /* 0x0000001605157221 */ /* 0x001fe20000010000 */
[----:B------:R-:W-:Y:S02]  /*39d0*/  IADD3.X R5, R30, UR7, RZ, P0, !PT ;  /* 0x000000071e057c10 */ /* 0x000fe400087fe4ff */
[----:B------:R-:W0:Y:S01]  /*39e0*/  LDS R27, [R28+0x2800] ;  /* 0x002800001c1b7984 */ /* 0x000e220000000800 */
[----:B-1----:R-:W-:-:S03]  /*39f0*/  FADD.FTZ R0, R0, R23 ;  /* 0x0000001700007221 */ /* 0x002fc60000010000 */
[----:B------:R-:W1:Y:S04]  /*3a00*/  LDS R19, [R28+0x1c00] ;  /* 0x001c00001c137984 */ /* 0x000e680000000800 */
[----:B------:R-:W1:Y:S01]  /*3a10*/  LDS R41, [R28+0x3600] ;  /* 0x003600001c297984 */ /* 0x000e620000000800 */
[----:B--2---:R-:W-:-:S03]  /*3a20*/  FADD.FTZ R10, RZ, R10 ;  /* 0x0000000aff0a7221 */ /* 0x004fc60000010000 */
[----:B------:R-:W2:Y:S01]  /*3a30*/  LDS R18, [R28+0x2a00] ;  /* 0x002a00001c127984 */ /* 0x000ea20000000800 */
[----:B---3--:R-:W-:-:S03]  /*3a40*/  FADD.FTZ R8, RZ, R8 ;  /* 0x00000008ff087221 */ /* 0x008fc60000010000 */
[----:B------:R-:W3:Y:S01]  /*3a50*/  LDS R16, [R28+0x1e00] ;  /* 0x001e00001c107984 */ /* 0x000ee20000000800 */
[----:B----4-:R-:W-:Y:S01]  /*3a60*/  FADD.FTZ R9, RZ, R9 ;  /* 0x00000009ff097221 */ /* 0x010fe20000010000 */
[----:B------:R-:W-:Y:S02]  /*3a70*/  FADD.FTZ R8, R8, R17 ;  /* 0x0000001108087221 */ /* 0x000fe40000010000 */
        /* <DEDUP_REMOVED lines=39> */
.L_x_4643:
        /* <DEDUP_REMOVED lines=8> */
.L_x_4646:
[----:B------:R-:W-:Y:S05]  /*3d70*/  BSYNC B2 ;  /* 0x0000000000027941 */ /* 0x000fea0003800000 */
.L_x_4645:
        /* <DEDUP_REMOVED lines=8> */
.L_x_4647:
[----:B------:R-:W-:Y:S01]  /*3e00*/  FADD.FTZ R124, R127, R124 ;  /* 0x0000007c7f7c7221 */ /* 0x000fe20000010000 */
[----:B------:R-:W-:-:S04]  /*3e10*/  HFMA2.MMA R221, -RZ, RZ, 0, 1.1920928955078125e-07 ;  /* 0x00000002ffdd7435 */ /* 0x000fc800000001ff */
[----:B------:R-:W-:Y:S02]  /*3e20*/  MOV R222, R124 ;  /* 0x0000007c00de7202 */ /* 0x000fe40000000f00 */
[----:B------:R-:W-:-:S07]  /*3e30*/  MOV R130, R220 ;  /* 0x000000dc00827202 */ /* 0x000fce0000000f00 */
[----:B------:R-:W-:Y:S05]  /*3e40*/  WARPSYNC.COLLECTIVE R219, `(.L_x_4648) ;  /* 0x00000000db087348 */ /* 0x000fea0003c00000 */
[----:B------:R0:W1:Y:S02]  /*3e50*/  SHFL.BFLY P1, R220, R222, R221, R224 ;  /* 0x0c0000dddedc7389 */ /* 0x00006400000200e0 */
[----:B01----:R-:W-:Y:S01]  /*3e60*/  ENDCOLLECTIVE ;  /* 0x000000000000791b */ /* 0x003fe20003800000 */
.L_x_4648:
[----:B------:R-:W-:-:S05]  /*3e70*/  FADD.FTZ R130, R213, R130 ;  /* 0x00000082d5827221 */ /* 0x000fca0000010000 */
[----:B------:R-:W-:Y:S02]  /*3e80*/  MOV R222, R130 ;  /* 0x0000008200de7202 */ /* 0x000fe40000000f00 */
[----:B------:R-:W-:-:S07]  /*3e90*/  MOV R215, R220 ;  /* 0x000000dc00d77202 */ /* 0x000fce0000000f00 */
[----:B------:R-:W-:Y:S05]  /*3ea0*/  WARPSYNC.COLLECTIVE R219, `(.L_x_4649) ;  /* 0x00000000db087348 */ /* 0x000fea0003c00000 */
[----:B------:R0:W1:Y:S02]  /*3eb0*/  SHFL.BFLY P1, R220, R222, R221, R224 ;  /* 0x0c0000dddedc7389 */ /* 0x00006400000200e0 */
[----:B01----:R-:W-:Y:S01]  /*3ec0*/  ENDCOLLECTIVE ;  /* 0x000000000000791b */ /* 0x003fe20003800000 */
.L_x_4649:
[----:B------:R-:W-:Y:S01]  /*3ed0*/  FADD.FTZ R215, R124, R215 ;  /* 0x000000d77cd77221 */ /* 0x000fe20000010000 */
[----:B------:R-:W-:-:S04]  /*3ee0*/  HFMA2.MMA R221, -RZ, RZ, 0, 2.384185791015625e-07 ;  /* 0x00000004ffdd7435 */ /* 0x000fc800000001ff */
[----:B------:R-:W-:Y:S02]  /*3ef0*/  MOV R222, R215 ;  /* 0x000000d700de7202 */ /* 0x000fe40000000f00 */
[----:B------:R-:W-:-:S07]  /*3f00*/  MOV R217, R220 ;  /* 0x000000dc00d97202 */ /* 0x000fce0000000f00 */
[----:B------:R-:W-:Y:S05]  /*3f10*/  WARPSYNC.COLLECTIVE R219, `(.L_x_4650) ;  /* 0x00000000db087348 */ /* 0x000fea0003c00000 */
[----:B------:R0:W1:Y:S02]  /*3f20*/  SHFL.BFLY P1, R220, R222, R221, R224 ;  /* 0x0c0000dddedc7389 */ /* 0x00006400000200e0 */
[----:B01----:R-:W-:Y:S01]  /*3f30*/  ENDCOLLECTIVE ;  /* 0x000000000000791b */ /* 0x003fe20003800000 */
.L_x_4650:
[----:B------:R-:W-:-:S05]  /*3f40*/  FADD.FTZ R217, R130, R217 ;  /* 0x000000d982d97221 */ /* 0x000fca0000010000 */
[----:B------:R-:W-:Y:S02]  /*3f50*/  MOV R222, R217 ;  /* 0x000000d900de7202 */ /* 0x000fe40000000f00 */
[----:B------:R-:W-:-:S07]  /*3f60*/  MOV R170, R220 ;  /* 0x000000dc00aa7202 */ /* 0x000fce0000000f00 */
[----:B------:R-:W-:Y:S05]  /*3f70*/  WARPSYNC.COLLECTIVE R219, `(.L_x_4651) ;  /* 0x00000000db087348 */ /* 0x000fea0003c00000 */
[----:B------:R0:W1:Y:S02]  /*3f80*/  SHFL.BFLY P1, R220, R222, R221, R224 ;  /* 0x0c0000dddedc7389 */ /* 0x00006400000200e0 */
[----:B01----:R-:W-:Y:S01]  /*3f90*/  ENDCOLLECTIVE ;  /* 0x000000000000791b */ /* 0x003fe20003800000 */
.L_x_4651:
[----:B------:R-:W-:Y:S01]  /*3fa0*/  FADD.FTZ R170, R215, R170 ;  /* 0x000000aad7aa7221 */ /* 0x000fe20000010000 */
[----:B------:R-:W-:-:S04]  /*3fb0*/  HFMA2.MMA R221, -RZ, RZ, 0, 4.76837158203125e-07 ;  /* 0x00000008ffdd7435 */ /* 0x000fc800000001ff */
[----:B------:R-:W-:Y:S02]  /*3fc0*/  MOV R222, R170 ;  /* 0x000000aa00de7202 */ /* 0x000fe40000000f00 */
[----:B------:R-:W-:-:S07]  /*3fd0*/  MOV R172, R220 ;  /* 0x000000dc00ac7202 */ /* 0x000fce0000000f00 */
[----:B------:R-:W-:Y:S05]  /*3fe0*/  WARPSYNC.COLLECTIVE R219, `(.L_x_4652) ;  /* 0x00000000db087348 */ /* 0x000fea0003c00000 */
[----:B------:R0:W1:Y:S02]  /*3ff0*/  SHFL.BFLY P1, R220, R222, R221, R224 ;  /* 0x0c0000dddedc7389 */ /* 0x00006400000200e0 */
[----:B01----:R-:W-:Y:S01]  /*4000*/  ENDCOLLECTIVE ;  /* 0x000000000000791b */ /* 0x003fe20003800000 */
.L_x_4652:
[----:B------:R-:W-:-:S05]  /*4010*/  FADD.FTZ R172, R217, R172 ;  /* 0x000000acd9ac7221 */ /* 0x000fca0000010000 */
[----:B------:R-:W-:Y:S02]  /*4020*/  MOV R222, R172 ;  /* 0x000000ac00de7202 */ /* 0x000fe40000000f00 */
[----:B------:R-:W-:-:S07]  /*4030*/  MOV R127, R220 ;  /* 0x000000dc007f7202 */ /* 0x000fce0000000f00 */
[----:B------:R-:W-:Y:S05]  /*4040*/  WARPSYNC.COLLECTIVE R219, `(.L_x_4653) ;  /* 0x00000000db087348 */ /* 0x000fea0003c00000 */
[----:B------:R0:W1:Y:S02]  /*4050*/  SHFL.BFLY P1, R220, R222, R221, R224 ;  /* 0x0c0000dddedc7389 */ /* 0x00006400000200e0 */
[----:B01----:R-:W-:Y:S01]  /*4060*/  ENDCOLLECTIVE ;  /* 0x000000000000791b */ /* 0x003fe20003800000 */
.L_x_4653:
[----:B------:R-:W-:Y:S01]  /*4070*/  FADD.FTZ R127, R170, R127 ;  /* 0x0000007faa7f7221 */ /* 0x000fe20000010000 */
[----:B------:R-:W-:-:S04]  /*4080*/  HFMA2.MMA R221, -RZ, RZ, 0, 9.5367431640625e-07 ;  /* 0x00000010ffdd7435 */ /* 0x000fc800000001ff */
[----:B------:R-:W-:Y:S02]  /*4090*/  MOV R222, R127 ;  /* 0x0000007f00de7202 */ /* 0x000fe40000000f00 */
[----:B------:R-:W-:-:S07]  /*40a0*/  MOV R213, R220 ;  /* 0x000000dc00d57202 */ /* 0x000fce0000000f00 */
[----:B------:R-:W-:Y:S05]  /*40b0*/  WARPSYNC.COLLECTIVE R219, `(.L_x_4654) ;  /* 0x00000000db087348 */ /* 0x000fea0003c00000 */
[----:B------:R0:W1:Y:S02]  /*40c0*/  SHFL.BFLY P1, R220, R222, R221, R224 ;  /* 0x0c0000dddedc7389 */ /* 0x00006400000200e0 */
[----:B01----:R-:W-:Y:S01]  /*40d0*/  ENDCOLLECTIVE ;  /* 0x000000000000791b */ /* 0x003fe20003800000 */
.L_x_4654:
[----:B------:R-:W-:-:S05]  /*40e0*/  FADD.FTZ R213, R172, R213 ;  /* 0x000000d5acd57221 */ /* 0x000fca0000010000 */
[----:B------:R-:W-:Y:S02]  /*40f0*/  MOV R222, R213 ;  /* 0x000000d500de7202 */ /* 0x000fe40000000f00 */
[----:B------:R-:W-:-:S07]  /*4100*/  MOV R124, R220 ;  /* 0x000000dc007c7202 */ /* 0x000fce0000000f00 */
[----:B------:R-:W-:Y:S05]  /*4110*/  WARPSYNC.COLLECTIVE R219, `(.L_x_4655) ;  /* 0x00000000db087348 */ /* 0x000fea0003c00000 */
[----:B------:R0:W1:Y:S02]  /*4120*/  SHFL.BFLY P1, R220, R222, R221, R224 ;  /* 0x0c0000dddedc7389 */ /* 0x00006400000200e0 */
[----:B01----:R-:W-:Y:S01]  /*4130*/  ENDCOLLECTIVE ;  /* 0x000000000000791b */ /* 0x003fe20003800000 */
.L_x_4655:
[----:B------:R-:W-:Y:S01]  /*4140*/  MOV R130, R220 ;  /* 0x000000dc00827202 */ /* 0x000fe20000000f00 */
[----:B------:R-:W-:Y:S06]  /*4150*/  BRA `(.L_x_4656) ;  /* 0xffffffdc00707947 */ /* 0x000fec000383ffff */
.L_x_4657:
        /* <DEDUP_REMOVED lines=10> */
.L_x_14265:


//--------------------- .text._ZN10layer_norm13ln_bwd_kernelINS_13Kernel_traitsI13__nv_bfloat16S2_fS2_fjLj1024ELj1ELj4ELj1ELj16ENS_18Kernel_traits_baseILj1024ES2_S2_fS2_fjLj128EEEEELb0ELb0ELb1ELb0EEEvNS_9BwdParamsE --------------------------
	.section	.text._ZN10layer_norm13ln_bwd_kernelINS_13Kernel_traitsI13__nv_bfloat16S2_fS2_fjLj1024ELj1ELj4ELj1ELj16ENS_18Kernel_traits_baseILj1024ES2_S2_fS2_fjLj128EEEEELb0ELb0ELb1ELb0EEEvNS_9BwdParamsE,"ax",@progbits
	.align	128
        .global         _ZN10layer_norm13ln_bwd_kernelINS_13Kernel_traitsI13__nv_bfloat16S2_fS2_fjLj1024ELj1ELj4ELj1ELj16ENS_18Kernel_traits_baseILj1024ES2_S2_fS2_fjLj128EEEEELb0ELb0ELb1ELb0EEEvNS_9BwdParamsE
        .type           _ZN10layer_norm13ln_bwd_kernelINS_13Kernel_traitsI13__nv_bfloat16S2_fS2_fjLj1024ELj1ELj4ELj1ELj16ENS_18Kernel_traits_baseILj1024ES2_S2_fS2_fjLj128EEEEELb0ELb0ELb1ELb0EEEvNS_9BwdParamsE,@function
        .size           _ZN10layer_norm13ln_bwd_kernelINS_13Kernel_traitsI13__nv_bfloat16S2_fS2_fjLj1024ELj1ELj4ELj1ELj16ENS_18Kernel_traits_baseILj1024ES2_S2_fS2_fjLj128EEEEELb0ELb0ELb1ELb0EEEvNS_9BwdParamsE,(.L_x_14266 - _ZN10layer_norm13ln_bwd_kernelINS_13Kernel_traitsI13__nv_bfloat16S2_fS2_fjLj1024ELj1ELj4ELj1ELj16ENS_18Kernel_traits_baseILj1024ES2_S2_fS2_fjLj128EEEEELb0ELb0ELb1ELb0EEEvNS_9BwdParamsE)
        .other          _ZN10layer_norm13ln_bwd_kernelINS_13Kernel_traitsI13__nv_bfloat16S2_fS2_fjLj1024ELj1ELj4ELj1ELj16ENS_18Kernel_traits_baseILj1024ES2_S2_fS2_fjLj128EEEEELb0ELb0ELb1ELb0EEEvNS_9BwdParamsE,@"STO_CUDA_ENTRY STV_DEFAULT"
_ZN10layer_norm13ln_bwd_kernelINS_13Kernel_traitsI13__nv_bfloat16S2_fS2_fjLj1024ELj1ELj4ELj1ELj16ENS_18Kernel_traits_baseILj1024ES2_S2_fS2_fjLj128EEEEELb0ELb0ELb1ELb0EEEvNS_9BwdParamsE:
.text._ZN10layer_norm13ln_bwd_kernelINS_13Kernel_traitsI13__nv_bfloat16S2_fS2_fjLj1024ELj1ELj4ELj1ELj16ENS_18Kernel_traits_baseILj1024ES2_S2_fS2_fjLj128EEEEELb0ELb0ELb1ELb0EEEvNS_9BwdParamsE:
        /* <DEDUP_REMOVED lines=20> */
[----:B------:R-:W-:Y:S02]  /*0140*/  CS2R R44, SRZ ;  /* 0x00000000002c7805 */ /* 0x000fe4000001ff00 */
        /* <DEDUP_REMOVED lines=9> */
[----:B-1----:R-:W-:-:S04]  /*01e0*/  @P1 IMAD.WIDE.U32 R14, R21, 0x10, R12 ;  /* 0x00000010150e1825 */ /* 0x002fc800078e000c */
[----:B------:R-:W-:Y:S01]  /*01f0*/  @P1 VIADD R21, R21, 0x20 ;  /* 0x0000002015151836 */ /* 0x000fe20000000000 */
[----:B------:R0:W5:Y:S03]  /*0200*/  @P1 LDG.E.128 R36, desc[UR4][R14.64] ;  /* 0x000000040e241981 */ /* 0x000166000c1e1d00 */
[C---:B--2---:R-:W-:Y:S01]  /*0210*/  @P2 IMAD.WIDE.U32 R16, R21.reuse, 0x10, R16 ;  /* 0x0000001015102825 */ /* 0x044fe200078e0010 */
[----:B------:R-:W-:-:S04]  /*0220*/  @P2 IADD3 R21, R21, 0x20, RZ ;  /* 0x0000002015152810 */ /* 0x000fc80007ffe0ff */
[----:B------:R0:W5:Y:S01]  /*0230*/  @P2 LDG.E.128 R8, desc[UR4][R16.64] ;  /* 0x0000000410082981 */ /* 0x000162000c1e1d00 */
        /* <DEDUP_REMOVED lines=36> */
[----:B0-----:R-:W-:Y:S06]  /*0480*/  @P3 BRA `(.L_x_4659) ;  /* 0x0000004400903947 */ /* 0x001fec0003800000 */
[----:B------:R-:W-:Y:S01]  /*0490*/  ULDC.64 UR6, c[0x0][0x2c8] ;  /* 0x0000b20000067ab9 */ /* 0x000fe20000000a00 */
[----:B-----5:R-:W-:Y:S01]  /*04a0*/  @P1 PRMT R14, R36, 0x7632, R14 ;  /* 0x00007632240e1816 */ /* 0x020fe2000000000e */
[----:B------:R-:W-:Y:S01]  /*04b0*/  IMAD.U32 R156, R24, 0x10000, RZ ;  /* 0x00010000189c7824 */ /* 0x000fe200078e00ff */
[----:B------:R-:W-:Y:S01]  /*04c0*/  ISETP.NE.U32.AND P3, PT, RZ, UR6, PT ;  /* 0x00000006ff007c0c */ /* 0x000fe2000bf65070 */
[----:B------:R-:W-:Y:S01]  /*04d0*/  IMAD.U32 R30, R38, 0x10000, RZ ;  /* 0x00010000261e7824 */ /* 0x000fe200078e00ff */
[----:B------:R-:W-:Y:S01]  /*04e0*/  SHF.L.U32 R32, R36, 0x10, RZ ;  /* 0x0000001024207819 */ /* 0x000fe200000006ff */
[----:B------:R-:W-:Y:S01]  /*04f0*/  IMAD.U32 R33, R27, 0x10000, RZ ;  /* 0x000100001b217824 */ /* 0x000fe200078e00ff */
[----:B------:R-:W-:Y:S01]  /*0500*/  ISETP.NE.AND.EX P3, PT, RZ, UR7, PT, P3 ;  /* 0x00000007ff007c0c */ /* 0x000fe2000bf65330 */
[----:B------:R-:W-:Y:S01]  /*0510*/  HFMA2.MMA R45, -RZ, RZ, 0, 0 ;  /* 0x00000000ff2d7435 */ /* 0x000fe200000001ff */
[----:B------:R-:W-:Y:S01]  /*0520*/  @P0 PRMT R18, R24, 0x7632, R18 ;  /* 0x0000763218120816 */ /* 0x000fe20000000012 */
[----:B------:R-:W-:Y:S01]  /*0530*/  IMAD.U32 R24, R4, 0x10000, RZ ;  /* 0x0001000004187824 */ /* 0x000fe200078e00ff */
[----:B------:R-:W-:Y:S01]  /*0540*/  ISETP.LT.U32.OR P3, PT, R20, 0x80, !P3 ;  /* 0x000000801400780c */ /* 0x000fe20005f61470 */
[----:B------:R-:W-:Y:S01]  /*0550*/  IMAD.U32 R21, R7, 0x10000, RZ ;  /* 0x0001000007157824 */ /* 0x000fe200078e00ff */
[----:B------:R-:W-:Y:S01]  /*0560*/  MOV R20, R19 ;  /* 0x0000001300147202 */ /* 0x000fe20000000f00 */
[----:B------:R-:W-:Y:S01]  /*0570*/  IMAD.U32 R18, R18, 0x10000, RZ ;  /* 0x0001000012127824 */ /* 0x000fe200078e00ff */
[----:B------:R-:W0:Y:S01]  /*0580*/  LDC.U8 R19, c[0x0][0x2a0] ;  /* 0x0000a800ff137b82 */ /* 0x000e220000000000 */
[----:B------:R-:W-:-:S02]  /*0590*/  @P1 PRMT R3, R39, 0x7632, R3 ;  /* 0x0000763227031816 */ /* 0x000fc40000000003 */
[----:B------:R-:W-:Y:S02]  /*05a0*/  SHF.L.U32 R29, R39, 0x10, RZ ;  /* 0x00000010271d7819 */ /* 0x000fe400000006ff */
[C---:B------:R-:W-:Y:S02]  /*05b0*/  @P2 PRMT R36, R8.reuse, 0x7632, R36 ;  /* 0x0000763208242816 */ /* 0x040fe40000000024 */
[----:B------:R-:W-:Y:S02]  /*05c0*/  SHF.L.U32 R28, R8, 0x10, RZ ;  /* 0x00000010081c7819 */ /* 0x000fe400000006ff */
[----:B------:R-:W-:Y:S02]  /*05d0*/  @P2 PRMT R8, R9, 0x7632, R8 ;  /* 0x0000763209082816 */ /* 0x000fe40000000008 */
[----:B------:R-:W-:Y:S02]  /*05e0*/  @P4 PRMT R39, R4, 0x7632, R39 ;  /* 0x0000763204274816 */ /* 0x000fe40000000027 */
[----:B------:R-:W-:Y:S01]  /*05f0*/  @P0 PRMT R15, R27, 0x7632, R15 ;  /* 0x000076321b0f0816 */ /* 0x000fe2000000000f */
[----:B------:R-:W-:Y:S01]  /*0600*/  IMAD.U32 R27, R9, 0x10000, RZ ;  /* 0x00010000091b7824 */ /* 0x000fe200078e00ff */
[C---:B------:R-:W-:Y:S01]  /*0610*/  @P1 PRMT R13, R37.reuse, 0x7632, R13 ;  /* 0x00007632250d1816 */ /* 0x040fe2000000000d */
[----:B------:R-:W-:Y:S01]  /*0620*/  IMAD.U32 R9, R8, 0x10000, RZ ;  /* 0x0001000008097824 */ /* 0x000fe200078e00ff */
[----:B------:R-:W-:Y:S01]  /*0630*/  SHF.L.U32 R31, R37, 0x10, RZ ;  /* 0x00000010251f7819 */ /* 0x000fe200000006ff */
[----:B------:R-:W-:Y:S01]  /*0640*/  IMAD.U32 R15, R15, 0x10000, RZ ;  /* 0x000100000f0f7824 */ /* 0x000fe200078e00ff */
[----:B------:R-:W-:-:S02]  /*0650*/  @P1 PRMT R12, R38, 0x7632, R12 ;  /* 0x00007632260c1816 */ /* 0x000fc4000000000c */
[----:B------:R-:W-:Y:S02]  /*0660*/  @P4 PRMT R4, R5, 0x7632, R4 ;  /* 0x0000763205044816 */ /* 0x000fe40000000004 */
[----:B------:R-:W-:Y:S01]  /*0670*/  @P4 PRMT R41, R7, 0x7632, R41 ;  /* 0x0000763207294816 */ /* 0x000fe20000000029 */
[----:B------:R-:W-:Y:S01]  /*0680*/  IMAD.U32 R12, R12, 0x10000, RZ ;  /* 0x000100000c0c7824 */ /* 0x000fe200078e00ff */
[----:B------:R-:W-:Y:S02]  /*0690*/  @P0 PRMT R17, R25, 0x7632, R17 ;  /* 0x0000763219110816 */ /* 0x000fe40000000011 */
[----:B------:R-:W-:Y:S02]  /*06a0*/  @P0 PRMT R16, R26, 0x7632, R16 ;  /* 0x000076321a100816 */ /* 0x000fe40000000010 */
[----:B------:R-:W-:Y:S02]  /*06b0*/  @P2 PRMT R37, R10, 0x7632, R37 ;  /* 0x000076320a252816 */ /* 0x000fe40000000025 */
[----:B------:R-:W-:-:S02]  /*06c0*/  @P2 PRMT R38, R11, 0x7632, R38 ;  /* 0x000076320b262816 */ /* 0x000fc40000000026 */
[----:B------:R-:W-:Y:S02]  /*06d0*/  @P4 PRMT R40, R6, 0x7632, R40 ;  /* 0x0000763206284816 */ /* 0x000fe40000000028 */
[----:B------:R-:W-:Y:S02]  /*06e0*/  SHF.L.U32 R35, R25, 0x10, RZ ;  /* 0x0000001019237819 */ /* 0x000fe400000006ff */
[----:B------:R-:W-:Y:S02]  /*06f0*/  SHF.L.U32 R34, R26, 0x10, RZ ;  /* 0x000000101a227819 */ /* 0x000fe400000006ff */
[----:B------:R-:W-:Y:S02]  /*0700*/  SHF.L.U32 R25, R11, 0x10, RZ ;  /* 0x000000100b197819 */ /* 0x000fe400000006ff */
[----:B------:R-:W-:Y:S02]  /*0710*/  SHF.L.U32 R23, R5, 0x10, RZ ;  /* 0x0000001005177819 */ /* 0x000fe400000006ff */
[----:B------:R-:W-:-:S02]  /*0720*/  SHF.L.U32 R26, R10, 0x10, RZ ;  /* 0x000000100a1a7819 */ /* 0x000fc400000006ff */
[----:B------:R-:W-:Y:S01]  /*0730*/  SHF.L.U32 R22, R6, 0x10, RZ ;  /* 0x0000001006167819 */ /* 0x000fe200000006ff */
[----:B------:R-:W-:Y:S01]  /*0740*/  IMAD.U32 R6, R39, 0x10000, RZ ;  /* 0x0001000027067824 */ /* 0x000fe200078e00ff */
[----:B------:R-:W-:Y:S01]  /*0750*/  SHF.L.U32 R11, R3, 0x10, RZ ;  /* 0x00000010030b7819 */ /* 0x000fe200000006ff */
[----:B------:R-:W-:Y:S01]  /*0760*/  IMAD.U32 R3, R41, 0x10000, RZ ;  /* 0x0001000029037824 */ /* 0x000fe200078e00ff */
[----:B------:R-:W-:Y:S02]  /*0770*/  SHF.L.U32 R5, R4, 0x10, RZ ;  /* 0x0000001004057819 */ /* 0x000fe400000006ff */
[----:B------:R-:W-:Y:S02]  /*0780*/  P2R R2, PR, RZ, 0x8 ;  /* 0x00000008ff027803 */ /* 0x000fe40000000000 */
[----:B------:R-:W-:Y:S02]  /*0790*/  SHF.L.U32 R17, R17, 0x10, RZ ;  /* 0x0000001011117819 */ /* 0x000fe400000006ff */
[----:B------:R-:W-:-:S02]  /*07a0*/  SHF.L.U32 R16, R16, 0x10, RZ ;  /* 0x0000001010107819 */ /* 0x000fc400000006ff */
[----:B------:R-:W-:Y:S02]  /*07b0*/  SHF.L.U32 R14, R14, 0x10, RZ ;  /* 0x000000100e0e7819 */ /* 0x000fe400000006ff */
[----:B------:R-:W-:Y:S02]  /*07c0*/  SHF.L.U32 R13, R13, 0x10, RZ ;  /* 0x000000100d0d7819 */ /* 0x000fe400000006ff */
[----:B------:R-:W-:Y:S02]  /*07d0*/  SHF.L.U32 R10, R36, 0x10, RZ ;  /* 0x00000010240a7819 */ /* 0x000fe400000006ff */
[----:B------:R-:W-:Y:S02]  /*07e0*/  SHF.L.U32 R8, R37, 0x10, RZ ;  /* 0x0000001025087819 */ /* 0x000fe400000006ff */
[----:B------:R-:W-:Y:S02]  /*07f0*/  SHF.L.U32 R7, R38, 0x10, RZ ;  /* 0x0000001026077819 */ /* 0x000fe400000006ff */
[----:B0-----:R-:W-:-:S07]  /*0800*/  SHF.L.U32 R4, R40, 0x10, RZ ;  /* 0x0000001028047819 */ /* 0x001fce00000006ff */
.L_x_4751:
[----:B------:R-:W0:Y:S08]  /*0810*/  LDC.64 R146, c[0x0][0x288] ;  /* 0x0000a200ff927b82 */ /* 0x000e300000000a00 */
[----:B------:R-:W1:Y:S08]  /*0820*/  LDC.64 R148, c[0x0][0x258] ;  /* 0x00009600ff947b82 */ /* 0x000e700000000a00 */
[----:B------:R-:W2:Y:S01]  /*0830*/  LDC.64 R144, c[0x0][0x280] ;  /* 0x0000a000ff907b82 */ /* 0x000ea20000000a00 */
[----:B0-----:R-:W-:-:S07]  /*0840*/  IMAD.WIDE R146, R20, 0x4, R146 ;  /* 0x0000000414927825 */ /* 0x001fce00078e0292 */
[----:B---3--:R-:W0:Y:S01]  /*0850*/  LDC.64 R232, c[0x0][0x2c8] ;  /* 0x0000b200ffe87b82 */ /* 0x008e220000000a00 */
[----:B------:R-:W3:Y:S01]  /*0860*/  LDG.E R146, desc[UR4][R146.64] ;  /* 0x0000000492927981 */ /* 0x000ee2000c1e1900 */
[----:B-1----:R-:W-:-:S05]  /*0870*/  IMAD.WIDE R148, R20, 0x4, R148 ;  /* 0x0000000414947825 */ /* 0x002fca00078e0294 */
[----:B------:R1:W5:Y:S01]  /*0880*/  LDG.E R161, desc[UR4][R148.64] ;  /* 0x0000000494a17981 */ /* 0x000362000c1e1900 */
[----:B--2---:R-:W-:-:S05]  /*0890*/  IMAD.WIDE R144, R20, 0x4, R144 ;  /* 0x0000000414907825 */ /* 0x004fca00078e0290 */
[----:B------:R1:W5:Y:S01]  /*08a0*/  LDG.E R227, desc[UR4][R144.64] ;  /* 0x0000000490e37981 */ /* 0x000362000c1e1900 */
[----:B------:R-:W-:-:S05]  /*08b0*/  MOV R159, UR9 ;  /* 0x00000009009f7c02 */ /* 0x000fca0008000f00 */
[----:B------:R-:W-:Y:S01]  /*08c0*/  IMAD R150, R20, R159, RZ ;  /* 0x0000009f14967224 */ /* 0x000fe200078e02ff */
[----:B------:R-:W-:-:S04]  /*08d0*/  LOP3.LUT R157, R158, 0x1f, RZ, 0xc0, !PT ;  /* 0x0000001f9e9d7812 */ /* 0x000fc800078ec0ff */
[----:B------:R-:W-:-:S04]  /*08e0*/  SHF.R.S32.HI R151, RZ, 0x1f, R150 ;  /* 0x0000001fff977819 */ /* 0x000fc80000011496 */
[----:B------:R-:W-:Y:S01]  /*08f0*/  LEA.HI R160, R151, R150, RZ, 0x3 ;  /* 0x0000009697a07211 */ /* 0x000fe200078f18ff */
        /* <DEDUP_REMOVED lines=11> */
[----:B------:R0:W5:Y:S04]  /*09b0*/  LDG.E.128 R116, desc[UR4][R234.64] ;  /* 0x00000004ea747981 */ /* 0x000168000c1e1d00 */
[----:B------:R0:W5:Y:S02]  /*09c0*/  LDG.E.128 R120, desc[UR4][R234.64+0x10] ;  /* 0x00001004ea787981 */ /* 0x000164000c1e1d00 */
.L_x_4664:
[----:B------:R-:W-:-:S07]  /*09d0*/  VIADD R147, R160, 0x20 ;  /* 0x00000020a0937836 */ /* 0x000fce0000000000 */
.L_x_4663:
[----:B------:R-:W-:Y:S05]  /*09e0*/  BSYNC B2 ;  /* 0x0000000000027941 */ /* 0x000fea0003800000 */
.L_x_4662:
[----:B------:R-:W-:Y:S04]  /*09f0*/  BSSY B2, `(.L_x_4665) ;  /* 0x0000009000027945 */ /* 0x000fe80003800000 */
[----:B------:R-:W-:Y:S05]  /*0a00*/  @!P1 BRA `(.L_x_4666) ;  /* 0x00000000001c9947 */ /* 0x000fea0003800000 */
[----:B------:R-:W-:-:S04]  /*0a10*/  ISETP.NE.U32.AND P4, PT, RZ, UR12, PT ;  /* 0x0000000cff007c0c */ /* 0x000fc8000bf85070 */
[----:B------:R-:W-:-:S13]  /*0a20*/  ISETP.NE.AND.EX P4, PT, RZ, UR13, PT, P4 ;  /* 0x0000000dff007c0c */ /* 0x000fda000bf85340 */
[----:B------:R-:W-:Y:S05]  /*0a30*/  @!P4 BRA `(.L_x_4667) ;  /* 0x00000000000cc947 */ /* 0x000fea0003800000 */
[----:B------:R-:W-:-:S05]  /*0a40*/  IMAD.WIDE.U32 R144, R147, 0x20, R232 ;  /* 0x0000002093907825 */ /* 0x000fca00078e00e8 */
[----:B------:R1:W5:Y:S04]  /*0a50*/  LDG.E.128 R40, desc[UR4][R144.64] ;  /* 0x0000000490287981 */ /* 0x000368000c1e1d00 */
[----:B------:R1:W5:Y:S02]  /*0a60*/  LDG.E.128 R36, desc[UR4][R144.64+0x10] ;  /* 0x0000100490247981 */ /* 0x000364000c1e1d00 */
.L_x_4667:
[----:B------:R-:W-:-:S07]  /*0a70*/  IADD3 R147, R147, 0x20, RZ ;  /* 0x0000002093937810 */ /* 0x000fce0007ffe0ff */
.L_x_4666:
[----:B------:R-:W-:Y:S05]  /*0a80*/  BSYNC B2 ;  /* 0x0000000000027941 */ /* 0x000fea0003800000 */
.L_x_4665:
[----:B------:R-:W-:Y:S04]  /*0a90*/  BSSY B2, `(.L_x_4668) ;  /* 0x0000009000027945 */ /* 0x000fe80003800000 */
[----:B------:R-:W-:Y:S05]  /*0aa0*/  @!P2 BRA `(.L_x_4669) ;  /* 0x00000000001ca947 */ /* 0x000fea0003800000 */
[----:B------:R-:W-:-:S04]  /*0ab0*/  ISETP.NE.U32.AND P4, PT, RZ, UR12, PT ;  /* 0x0000000cff007c0c */ /* 0x000fc8000bf85070 */
[----:B------:R-:W-:-:S13]  /*0ac0*/  ISETP.NE.AND.EX P4, PT, RZ, UR13, PT, P4 ;  /* 0x0000000dff007c0c */ /* 0x000fda000bf85340 */
[----:B------:R-:W-:Y:S05]  /*0ad0*/  @!P4 BRA `(.L_x_4670) ;  /* 0x00000000000cc947 */ /* 0x000fea0003800000 */
[----:B-1----:R-:W-:-:S05]  /*0ae0*/  IMAD.WIDE.U32 R144, R147, 0x20, R232 ;  /* 0x0000002093907825 */ /* 0x002fca00078e00e8 */
[----:B------:R2:W5:Y:S04]  /*0af0*/  LDG.E.128 R124, desc[UR4][R144.64] ;  /* 0x00000004907c7981 */ /* 0x000568000c1e1d00 */
[----:B------:R2:W5:Y:S02]  /*0b00*/  LDG.E.128 R128, desc[UR4][R144.64+0x10] ;  /* 0x0000100490807981 */ /* 0x000564000c1e1d00 */
.L_x_4670:
[----:B------:R-:W-:-:S07]  /*0b10*/  IADD3 R147, R147, 0x20, RZ ;  /* 0x0000002093937810 */ /* 0x000fce0007ffe0ff */
.L_x_4669:
[----:B------:R-:W-:Y:S05]  /*0b20*/  BSYNC B2 ;  /* 0x0000000000027941 */ /* 0x000fea0003800000 */
.L_x_4668:
[----:B------:R-:W-:Y:S01]  /*0b30*/  ISETP.NE.AND P4, PT, R2, RZ, PT ;  /* 0x000000ff0200720c */ /* 0x000fe20003f85270 */
[----:B------:R-:W-:Y:S01]  /*0b40*/  HFMA2.MMA R230, -RZ, RZ, 0, 0 ;  /* 0x00000000ffe67435 */ /* 0x000fe200000001ff */
[----:B------:R-:W-:-:S11]  /*0b50*/  IMAD.MOV.U32 R229, RZ, RZ, RZ ;  /* 0x000000ffffe57224 */ /* 0x000fd600078e00ff */
[----:B------:R-:W-:Y:S05]  /*0b60*/  @P4 BRA `(.L_x_4671) ;  /* 0x0000001400844947 */ /* 0x000fea0003800000 */
[----:B------:R-:W-:-:S05]  /*0b70*/  IMAD.WIDE.U32 R232, R147, 0x20, R232 ;  /* 0x0000002093e87825 */ /* 0x000fca00078e00e8 */
[----:B------:R3:W5:Y:S04]  /*0b80*/  LDG.E.128 R132, desc[UR4][R232.64] ;  /* 0x00000004e8847981 */ /* 0x000768000c1e1d00 */
[----:B------:R3:W5:Y:S01]  /*0b90*/  LDG.E.128 R136, desc[UR4][R232.64+0x10] ;  /* 0x00001004e8887981 */ /* 0x000762000c1e1d00 */
[----:B------:R-:W-:Y:S05]  /*0ba0*/  BRA `(.L_x_4671) ;  /* 0x0000001400747947 */ /* 0x000fea0003800000 */
.L_x_4661:
[----:B------:R-:W0:Y:S02]  /*0bb0*/  LDC.64 R144, c[0x0][0x250] ;  /* 0x00009400ff907b82 */ /* 0x000e240000000a00 */
[----:B0-----:R-:W-:-:S06]  /*0bc0*/  IMAD.WIDE R144, R20, 0x4, R144 ;  /* 0x0000000414907825 */ /* 0x001fcc00078e0290 */
[----:B------:R-:W2:Y:S01]  /*0bd0*/  LDG.E R144, desc[UR4][R144.64] ;  /* 0x0000000490907981 */ /* 0x000ea2000c1e1900 */
[----:B------:R-:W-:Y:S01]  /*0be0*/  IADD3 R146, R146, -0x1, RZ ;  /* 0xffffffff92927810 */ /* 0x000fe20007ffe0ff */
[----:B------:R-:W-:Y:S01]  /*0bf0*/  BSSY B2, `(.L_x_4672) ;  /* 0x000005c000027945 */ /* 0x000fe20003800000 */
[----:B------:R-:W-:Y:S01]  /*0c00*/  ISETP.NE.AND P4, PT, R19, RZ, PT ;  /* 0x000000ff1300720c */ /* 0x000fe20003f85270 */
[----:B------:R-:W-:Y:S01]  /*0c10*/  IMAD.MOV.U32 R229, RZ, RZ, RZ ;  /* 0x000000ffffe57224 */ /* 0x000fe200078e00ff */
[----:B------:R-:W-:Y:S01]  /*0c20*/  MOV R230, RZ ;  /* 0x000000ff00e67202 */ /* 0x000fe20000000f00 */
[----:B------:R-:W-:Y:S01]  /*0c30*/  IMAD R146, R146, R159, RZ ;  /* 0x0000009f92927224 */ /* 0x000fe200078e02ff */
[----:B------:R-:W-:-:S04]  /*0c40*/  MOV R228, R160 ;  /* 0x000000a000e47202 */ /* 0x000fc80000000f00 */
[----:B------:R-:W-:-:S04]  /*0c50*/  SHF.R.S32.HI R147, RZ, 0x1f, R146 ;  /* 0x0000001fff937819 */ /* 0x000fc80000011492 */
[----:B------:R-:W-:-:S04]  /*0c60*/  LEA.HI R146, R147, R146, RZ, 0x3 ;  /* 0x0000009293927211 */ /* 0x000fc800078f18ff */
[----:B------:R-:W-:Y:S02]  /*0c70*/  LEA.HI.SX32 R231, R146, R157, 0x1d ;  /* 0x0000009d92e77211 */ /* 0x000fe400078feaff */
[----:B--2---:R-:W-:Y:S01]  /*0c80*/  FSEL R226, R144, RZ, !P4 ;  /* 0x000000ff90e27208 */ /* 0x004fe20006000000 */
[----:B------:R-:W-:Y:S06]  /*0c90*/  @!P0 BRA `(.L_x_4673) ;  /* 0x0000000400448947 */ /* 0x000fec0003800000 */
[----:B------:R-:W0:Y:S08]  /*0ca0*/  LDC.64 R212, c[0x0][0x238] ;  /* 0x00008e00ffd47b82 */ /* 0x000e300000000a00 */
[----:B------:R-:W1:Y:S01]  /*0cb0*/  LDC.64 R148, c[0x0][0x2b8] ;  /* 0x0000ae00ff947b82 */ /* 0x000e620000000a00 */
[----:B0-----:R-:W-:-:S05]  /*0cc0*/  IMAD.WIDE.U32 R212, R160, 0x20, R212 ;  /* 0x00000020a0d47825 */ /* 0x001fca00078e00d4 */
[----:B------:R-:W2:Y:S01]  /*0cd0*/  LDG.E.128 R144, desc[UR4][R212.64] ;  /* 0x00000004d4907981 */ /* 0x000ea2000c1e1d00 */
[----:B-1----:R-:W-:-:S03]  /*0ce0*/  IMAD.WIDE.U32 R148, R231, 0x10, R148 ;  /* 0x00000010e7947825 */ /* 0x002fc600078e0094 */
[----:B------:R-:W3:Y:S04]  /*0cf0*/  LDG.E.128 R152, desc[UR4][R212.64+0x10] ;  /* 0x00001004d4987981 */ /* 0x000ee8000c1e1d00 */
[----:B------:R-:W4:Y:S01]  /*0d00*/  LDG.E.128 R148, desc[UR4][R148.64] ;  /* 0x0000000494947981 */ /* 0x000f22000c1e1d00 */
[----:B------:R-:W-:-:S04]  /*0d10*/  ISETP.NE.U32.AND P4, PT, RZ, UR12, PT ;  /* 0x0000000cff007c0c */ /* 0x000fc8000bf85070 */
[----:B------:R-:W-:-:S13]  /*0d20*/  ISETP.NE.AND.EX P4, PT, RZ, UR13, PT, P4 ;  /* 0x0000000dff007c0c */ /* 0x000fda000bf85340 */
[----:B------:R0:W5:Y:S04]  /*0d30*/  @P4 LDG.E.128 R116, desc[UR4][R234.64] ;  /* 0x00000004ea744981 */ /* 0x000168000c1e1d00 */
[----:B------:R0:W5:Y:S01]  /*0d40*/  @P4 LDG.E.128 R120, desc[UR4][R234.64+0x10] ;  /* 0x00001004ea784981 */ /* 0x000162000c1e1d00 */
[----:B------:R-:W-:Y:S01]  /*0d50*/  IADD3 R228, R160, 0x20, RZ ;  /* 0x00000020a0e47810 */ /* 0x000fe20007ffe0ff */
[----:B------:R-:W-:Y:S02]  /*0d60*/  VIADD R231, R231, 0x20 ;  /* 0x00000020e7e77836 */ /* 0x000fe40000000000 */
[C---:B--2---:R-:W-:Y:S01]  /*0d70*/  FADD.FTZ R144, -R226.reuse, R144 ;  /* 0x00000090e2907221 */ /* 0x044fe20000010100 */
[----:B------:R-:W-:-:S03]  /*0d80*/  FADD.FTZ R224, -R226, R145 ;  /* 0x00000091e2e07221 */ /* 0x000fc60000010100 */
[----:B-----5:R-:W-:Y:S01]  /*0d90*/  FMUL.FTZ R225, R161, R144 ;  /* 0x00000090a1e17220 */ /* 0x020fe20000410000 */
[----:B------:R-:W-:Y:S01]  /*0da0*/  FADD.FTZ R220, -R226, R147 ;  /* 0x00000093e2dc7221 */ /* 0x000fe20000010100 */
[C---:B----4-:R-:W-:Y:S01]  /*0db0*/  PRMT R145, R148.reuse, 0x7632, R145 ;  /* 0x0000763294917816 */ /* 0x050fe20000000091 */
[----:B------:R-:W-:Y:S01]  /*0dc0*/  IMAD.U32 R223, R148, 0x10000, RZ ;  /* 0x0001000094df7824 */ /* 0x000fe200078e00ff */
[----:B------:R-:W-:Y:S01]  /*0dd0*/  PRMT R147, R149, 0x7632, R147 ;  /* 0x0000763295937816 */ /* 0x000fe20000000093 */
[----:B------:R-:W-:Y:S01]  /*0de0*/  FMUL.FTZ R224, R161, R224 ;  /* 0x000000e0a1e07220 */ /* 0x000fe20000410000 */
[----:B------:R-:W-:Y:S01]  /*0df0*/  SHF.L.U32 R145, R145, 0x10, RZ ;  /* 0x0000001091917819 */ /* 0x000fe200000006ff */
[----:B------:R-:W-:Y:S01]  /*0e00*/  FADD.FTZ R80, R80, R223 ;  /* 0x000000df50507221 */ /* 0x000fe20000010000 */
[-C--:B------:R-:W-:Y:S01]  /*0e10*/  FFMA.FTZ R44, R225, R223.reuse, R44 ;  /* 0x000000dfe12c7223 */ /* 0x080fe2000001002c */
[----:B------:R-:W-:Y:S01]  /*0e20*/  FMUL.FTZ R223, R156, R223 ;  /* 0x000000df9cdf7220 */ /* 0x000fe20000410000 */
[----:B------:R-:W-:Y:S01]  /*0e30*/  FADD.FTZ R146, -R226, R146 ;  /* 0x00000092e2927221 */ /* 0x000fe20000010100 */
[----:B------:R-:W-:Y:S01]  /*0e40*/  SHF.L.U32 R149, R149, 0x10, RZ ;  /* 0x0000001095957819 */ /* 0x000fe200000006ff */
[-C--:B------:R-:W-:Y:S01]  /*0e50*/  FFMA.FTZ R45, R224, R145.reuse, R45 ;  /* 0x00000091e02d7223 */ /* 0x080fe2000001002d */
[----:B------:R-:W-:Y:S01]  /*0e60*/  SHF.L.U32 R218, R147, 0x10, RZ ;  /* 0x0000001093da7819 */ /* 0x000fe200000006ff */
[----:B------:R-:W-:Y:S01]  /*0e70*/  FADD.FTZ R81, R81, R145 ;  /* 0x0000009151517221 */ /* 0x000fe20000010000 */
[----:B------:R-:W-:Y:S01]  /*0e80*/  FMUL.FTZ R222, R18, R145 ;  /* 0x0000009112de7220 */ /* 0x000fe20000410000 */
[----:B------:R-:W-:Y:S01]  /*0e90*/  FADD.FTZ R145, RZ, R223 ;  /* 0x000000dfff917221 */ /* 0x000fe20000010000 */
[----:B------:R-:W-:Y:S01]  /*0ea0*/  FFMA.FTZ R147, R225, R223, RZ ;  /* 0x000000dfe1937223 */ /* 0x000fe200000100ff */
[----:B---3--:R-:W-:Y:S01]  /*0eb0*/  FADD.FTZ R152, -R226, R152 ;  /* 0x00000098e2987221 */ /* 0x008fe20000010100 */
[C---:B------:R-:W-:Y:S01]  /*0ec0*/  FMUL.FTZ R221, R161.reuse, R146 ;  /* 0x00000092a1dd7220 */ /* 0x040fe20000410000 */
[----:B------:R-:W-:Y:S01]  /*0ed0*/  FMUL.FTZ R220, R161, R220 ;  /* 0x000000dca1dc7220 */ /* 0x000fe20000410000 */
[----:B------:R-:W-:Y:S01]  /*0ee0*/  FMUL.FTZ R219, R35, R149 ;  /* 0x0000009523db7220 */ /* 0x000fe20000410000 */
[----:B------:R-:W-:Y:S01]  /*0ef0*/  FADD.FTZ R144, R145, R222 ;  /* 0x000000de91907221 */ /* 0x000fe20000010000 */
[----:B------:R-:W-:Y:S01]  /*0f00*/  FFMA.FTZ R146, R224, R222, R147 ;  /* 0x000000dee0927223 */ /* 0x000fe20000010093 */
[C---:B------:R-:W-:Y:S01]  /*0f10*/  SHF.L.U32 R215, R150.reuse, 0x10, RZ ;  /* 0x0000001096d77819 */ /* 0x040fe200000006ff */
[----:B------:R-:W-:Y:S01]  /*0f20*/  FMUL.FTZ R217, R161, R152 ;  /* 0x00000098a1d97220 */ /* 0x000fe20000410000 */
[----:B------:R-:W-:Y:S01]  /*0f30*/  PRMT R148, R150, 0x7632, R148 ;  /* 0x0000763296947816 */ /* 0x000fe20000000094 */
[-C--:B------:R-:W-:Y:S01]  /*0f40*/  FFMA.FTZ R47, R220, R218.reuse, R47 ;  /* 0x000000dadc2f7223 */ /* 0x080fe2000001002f */
[----:B------:R-:W-:Y:S01]  /*0f50*/  FADD.FTZ R83, R83, R218 ;  /* 0x000000da53537221 */ /* 0x000fe20000010000 */
[----:B------:R-:W-:Y:S01]  /*0f60*/  FMUL.FTZ R218, R17, R218 ;  /* 0x000000da11da7220 */ /* 0x000fe20000410000 */
[----:B------:R-:W-:Y:S01]  /*0f70*/  FADD.FTZ R145, R144, R219 ;  /* 0x000000db90917221 */ /* 0x000fe20000010000 */
[----:B------:R-:W-:Y:S01]  /*0f80*/  FFMA.FTZ R147, R221, R219, R146 ;  /* 0x000000dbdd937223 */ /* 0x000fe20000010092 */
[----:B------:R-:W-:Y:S01]  /*0f90*/  FADD.FTZ R84, R84, R215 ;  /* 0x000000d754547221 */ /* 0x000fe20000010000 */
[----:B------:R-:W-:Y:S01]  /*0fa0*/  FFMA.FTZ R48, R217, R215, R48 ;  /* 0x000000d7d9307223 */ /* 0x000fe20000010030 */
[----:B------:R-:W-:Y:S01]  /*0fb0*/  FADD.FTZ R216, -R226, R153 ;  /* 0x00000099e2d87221 */ /* 0x000fe20000010100 */
[----:B------:R-:W-:-:S02]  /*0fc0*/  IMAD.U32 R148, R148, 0x10000, RZ ;  /* 0x0001000094947824 */ /* 0x000fc400078e00ff */
[----:B------:R-:W-:Y:S01]  /*0fd0*/  FMUL.FTZ R215, R34, R215 ;  /* 0x000000d722d77220 */ /* 0x000fe20000410000 */
[----:B------:R-:W-:Y:S01]  /*0fe0*/  FADD.FTZ R144, R145, R218 ;  /* 0x000000da91907221 */ /* 0x000fe20000010000 */
[----:B------:R-:W-:Y:S01]  /*0ff0*/  FFMA.FTZ R146, R220, R218, R147 ;  /* 0x000000dadc927223 */ /* 0x000fe20000010093 */
[C---:B------:R-:W-:Y:S01]  /*1000*/  PRMT R150, R151.reuse, 0x7632, R150 ;  /* 0x0000763297967816 */ /* 0x040fe20000000096 */
[----:B------:R-:W-:Y:S02]  /*1010*/  IMAD.U32 R151, R151, 0x10000, RZ ;  /* 0x0001000097977824 */ /* 0x000fe400078e00ff */
        /* <DEDUP_REMOVED lines=24> */
[----:B0-----:R-:W-:-:S07]  /*11a0*/  FFMA.FTZ R230, R212, R162, R145 ;  /* 0x000000a2d4e67223 */ /* 0x001fce0000010091 */
.L_x_4673:
[----:B------:R-:W-:Y:S05]  /*11b0*/  BSYNC B2 ;  /* 0x0000000000027941 */ /* 0x000fea0003800000 */
.L_x_4672:
[----:B------:R-:W-:Y:S04]  /*11c0*/  BSSY B2, `(.L_x_4674) ;  /* 0x0000054000027945 */ /* 0x000fe80003800000 */
[----:B------:R-:W-:Y:S05]  /*11d0*/  @!P1 BRA `(.L_x_4675) ;  /* 0x0000000400489947 */ /* 0x000fea0003800000 */
        /* <DEDUP_REMOVED lines=9> */
[----:B------:R-:W-:-:S05]  /*1270*/  @P4 IMAD.WIDE.U32 R164, R228, 0x20, R232 ;  /* 0x00000020e4a44825 */ /* 0x000fca00078e00e8 */
[----:B------:R-:W5:Y:S04]  /*1280*/  @P4 LDG.E.128 R40, desc[UR4][R164.64] ;  /* 0x00000004a4284981 */ /* 0x000f68000c1e1d00 */
[----:B------:R0:W5:Y:S01]  /*1290*/  @P4 LDG.E.128 R36, desc[UR4][R164.64+0x10] ;  /* 0x00001004a4244981 */ /* 0x000162000c1e1d00 */
[----:B------:R-:W-:Y:S01]  /*12a0*/  IADD3 R231, R231, 0x20, RZ ;  /* 0x00000020e7e77810 */ /* 0x000fe20007ffe0ff */
[----:B------:R-:W-:Y:S02]  /*12b0*/  VIADD R228, R228, 0x20 ;  /* 0x00000020e4e47836 */ /* 0x000fe40000000000 */
[C---:B--2---:R-:W-:Y:S01]  /*12c0*/  FADD.FTZ R168, -R226.reuse, R145 ;  /* 0x00000091e2a87221 */ /* 0x044fe20000010100 */
[C---:B------:R-:W-:Y:S01]  /*12d0*/  FADD.FTZ R170, -R226.reuse, R147 ;  /* 0x00000093e2aa7221 */ /* 0x040fe20000010100 */
[----:B------:R-:W-:-:S02]  /*12e0*/  FADD.FTZ R144, -R226, R144 ;  /* 0x00000090e2907221 */ /* 0x000fc40000010100 */
[----:B0----5:R-:W-:Y:S01]  /*12f0*/  FMUL.FTZ R164, R161, R168 ;  /* 0x000000a8a1a47220 */ /* 0x021fe20000410000 */
[C---:B----4-:R-:W-:Y:S02]  /*1300*/  PRMT R145, R148.reuse, 0x7632, R145 ;  /* 0x0000763294917816 */ /* 0x050fe40000000091 */
[----:B------:R-:W-:Y:S02]  /*1310*/  SHF.L.U32 R147, R148, 0x10, RZ ;  /* 0x0000001094937819 */ /* 0x000fe400000006ff */
[----:B------:R-:W-:Y:S01]  /*1320*/  SHF.L.U32 R171, R145, 0x10, RZ ;  /* 0x0000001091ab7819 */ /* 0x000fe200000006ff */
[----:B------:R-:W-:Y:S02]  /*1330*/  FMUL.FTZ R163, R161, R144 ;  /* 0x00000090a1a37220 */ /* 0x000fe40000410000 */
[----:B------:R-:W-:Y:S01]  /*1340*/  FMUL.FTZ R168, R32, R147 ;  /* 0x0000009320a87220 */ /* 0x000fe20000410000 */
[----:B------:R-:W-:Y:S01]  /*1350*/  PRMT R148, R149, 0x7632, R148 ;  /* 0x0000763295947816 */ /* 0x000fe20000000094 */
[-C--:B------:R-:W-:Y:S01]  /*1360*/  FFMA.FTZ R93, R164, R171.reuse, R93 ;  /* 0x000000aba45d7223 */ /* 0x080fe2000001005d */
[----:B------:R-:W-:Y:S01]  /*1370*/  FADD.FTZ R89, R89, R171 ;  /* 0x000000ab59597221 */ /* 0x000fe20000010000 */
[----:B------:R-:W-:Y:S01]  /*1380*/  SHF.L.U32 R149, R149, 0x10, RZ ;  /* 0x0000001095957819 */ /* 0x000fe200000006ff */
[----:B---3--:R-:W-:Y:S01]  /*1390*/  FADD.FTZ R152, -R226, R152 ;  /* 0x00000098e2987221 */ /* 0x008fe20000010100 */
[----:B------:R-:W-:Y:S01]  /*13a0*/  FADD.FTZ R144, R229, R168 ;  /* 0x000000a8e5907221 */ /* 0x000fe20000010000 */
[----:B------:R-:W-:Y:S01]  /*13b0*/  FMUL.FTZ R171, R14, R171 ;  /* 0x000000ab0eab7220 */ /* 0x000fe20000410000 */
[----:B------:R-:W-:Y:S01]  /*13c0*/  FADD.FTZ R146, -R226, R146 ;  /* 0x00000092e2927221 */ /* 0x000fe20000010100 */
[C---:B------:R-:W-:Y:S01]  /*13d0*/  FFMA.FTZ R145, R163.reuse, R168, R230 ;  /* 0x000000a8a3917223 */ /* 0x040fe200000100e6 */
[----:B------:R-:W-:Y:S01]  /*13e0*/  FADD.FTZ R88, R88, R147 ;  /* 0x0000009358587221 */ /* 0x000fe20000010000 */
[----:B------:R-:W-:Y:S01]  /*13f0*/  FFMA.FTZ R92, R163, R147, R92 ;  /* 0x00000093a35c7223 */ /* 0x000fe2000001005c */
[----:B------:R-:W-:-:S02]  /*1400*/  IMAD.U32 R173, R150, 0x10000, RZ ;  /* 0x0001000096ad7824 */ /* 0x000fc400078e00ff */
[C---:B------:R-:W-:Y:S01]  /*1410*/  FMUL.FTZ R166, R161.reuse, R170 ;  /* 0x000000aaa1a67220 */ /* 0x040fe20000410000 */
[C---:B------:R-:W-:Y:S01]  /*1420*/  FMUL.FTZ R167, R161.reuse, R152 ;  /* 0x00000098a1a77220 */ /* 0x040fe20000410000 */
[----:B------:R-:W-:Y:S01]  /*1430*/  FADD.FTZ R147, R144, R171 ;  /* 0x000000ab90937221 */ /* 0x000fe20000010000 */
[----:B------:R-:W-:Y:S01]  /*1440*/  FMUL.FTZ R165, R161, R146 ;  /* 0x00000092a1a57220 */ /* 0x000fe20000410000 */
[----:B------:R-:W-:Y:S02]  /*1450*/  IMAD.U32 R148, R148, 0x10000, RZ ;  /* 0x0001000094947824 */ /* 0x000fe400078e00ff */
[----:B------:R-:W-:Y:S01]  /*1460*/  FMUL.FTZ R170, R31, R149 ;  /* 0x000000951faa7220 */ /* 0x000fe20000410000 */
[----:B------:R-:W-:Y:S01]  /*1470*/  FFMA.FTZ R144, R164, R171, R145 ;  /* 0x000000aba4907223 */ /* 0x000fe20000010091 */
[----:B------:R-:W-:Y:S01]  /*1480*/  PRMT R169, R150, 0x7632, R169 ;  /* 0x0000763296a97816 */ /* 0x000fe200000000a9 */
[----:B------:R-:W-:Y:S01]  /*1490*/  FADD.FTZ R176, -R226, R153 ;  /* 0x00000099e2b07221 */ /* 0x000fe20000010100 */
[----:B------:R-:W-:Y:S01]  /*14a0*/  FADD.FTZ R56, R56, R173 ;  /* 0x000000ad38387221 */ /* 0x000fe20000010000 */
[-C--:B------:R-:W-:Y:S01]  /*14b0*/  FFMA.FTZ R96, R167, R173.reuse, R96 ;  /* 0x000000ada7607223 */ /* 0x080fe20000010060 */
        /* <DEDUP_REMOVED lines=35> */
[----:B------:R-:W-:-:S07]  /*16f0*/  FFMA.FTZ R230, R178, R177, R145 ;  /* 0x000000b1b2e67223 */ /* 0x000fce0000010091 */
.L_x_4675:
[----:B------:R-:W-:Y:S05]  /*1700*/  BSYNC B2 ;  /* 0x0000000000027941 */ /* 0x000fea0003800000 */
.L_x_4674:
        /* <DEDUP_REMOVED lines=14> */
[----:B------:R-:W-:Y:S02]  /*17f0*/  IADD3 R231, R231, 0x20, RZ ;  /* 0x00000020e7e77810 */ /* 0x000fe40007ffe0ff */
[----:B------:R-:W-:Y:S01]  /*1800*/  IADD3 R228, R228, 0x20, RZ ;  /* 0x00000020e4e47810 */ /* 0x000fe20007ffe0ff */
[C---:B--2---:R-:W-:Y:S01]  /*1810*/  FADD.FTZ R184, -R226.reuse, R144 ;  /* 0x00000090e2b87221 */ /* 0x044fe20000010100 */
[----:B------:R-:W-:-:S03]  /*1820*/  FADD.FTZ R186, -R226, R145 ;  /* 0x00000091e2ba7221 */ /* 0x000fc60000010100 */
[C---:B-----5:R-:W-:Y:S01]  /*1830*/  FMUL.FTZ R179, R161.reuse, R184 ;  /* 0x000000b8a1b37220 */ /* 0x060fe20000410000 */
[C---:B----4-:R-:W-:Y:S02]  /*1840*/  PRMT R144, R148.reuse, 0x7632, R144 ;  /* 0x0000763294907816 */ /* 0x050fe40000000090 */
[----:B------:R-:W-:Y:S01]  /*1850*/  SHF.L.U32 R145, R148, 0x10, RZ ;  /* 0x0000001094917819 */ /* 0x000fe200000006ff */
[----:B0-----:R-:W-:Y:S01]  /*1860*/  FMUL.FTZ R180, R161, R186 ;  /* 0x000000baa1b47220 */ /* 0x001fe20000410000 */
[----:B------:R-:W-:Y:S01]  /*1870*/  SHF.L.U32 R187, R144, 0x10, RZ ;  /* 0x0000001090bb7819 */ /* 0x000fe200000006ff */
[--C-:B------:R-:W-:Y:S02]  /*1880*/  FADD.FTZ R188, -R226, R146.reuse ;  /* 0x00000092e2bc7221 */ /* 0x100fe40000010100 */
[----:B------:R-:W-:Y:S01]  /*1890*/  FMUL.FTZ R184, R28, R145 ;  /* 0x000000911cb87220 */ /* 0x000fe20000410000 */
[----:B------:R-:W-:Y:S01]  /*18a0*/  FADD.FTZ R190, -R226, R147 ;  /* 0x00000093e2be7221 */ /* 0x000fe20000010100 */
[----:B------:R-:W-:Y:S01]  /*18b0*/  PRMT R146, R149, 0x7632, R146 ;  /* 0x0000763295927816 */ /* 0x000fe20000000092 */
[----:B------:R-:W-:Y:S01]  /*18c0*/  FFMA.FTZ R65, R180, R187, R65 ;  /* 0x000000bbb4417223 */ /* 0x000fe20000010041 */
[----:B------:R-:W-:Y:S01]  /*18d0*/  PRMT R147, R150, 0x7632, R147 ;  /* 0x0000763296937816 */ /* 0x000fe20000000093 */
[----:B------:R-:W-:Y:S01]  /*18e0*/  FADD.FTZ R101, R101, R187 ;  /* 0x000000bb65657221 */ /* 0x000fe20000010000 */
[----:B------:R-:W-:Y:S01]  /*18f0*/  SHF.L.U32 R149, R149, 0x10, RZ ;  /* 0x0000001095957819 */ /* 0x000fe200000006ff */
[----:B------:R-:W-:Y:S01]  /*1900*/  FADD.FTZ R100, R100, R145 ;  /* 0x0000009164647221 */ /* 0x000fe20000010000 */
[----:B------:R-:W-:Y:S01]  /*1910*/  FFMA.FTZ R64, R179, R145, R64 ;  /* 0x00000091b3407223 */ /* 0x000fe20000010040 */
[----:B------:R-:W-:Y:S01]  /*1920*/  FADD.FTZ R144, R229, R184 ;  /* 0x000000b8e5907221 */ /* 0x000fe20000010000 */
[----:B------:R-:W-:Y:S01]  /*1930*/  FMUL.FTZ R187, R10, R187 ;  /* 0x000000bb0abb7220 */ /* 0x000fe20000410000 */
[----:B------:R-:W-:Y:S01]  /*1940*/  FFMA.FTZ R145, R179, R184, R230 ;  /* 0x000000b8b3917223 */ /* 0x000fe200000100e6 */
[----:B------:R-:W-:Y:S01]  /*1950*/  SHF.L.U32 R146, R146, 0x10, RZ ;  /* 0x0000001092927819 */ /* 0x000fe200000006ff */
[----:B------:R-:W-:Y:S01]  /*1960*/  FMUL.FTZ R182, R161, R190 ;  /* 0x000000bea1b67220 */ /* 0x000fe20000410000 */
[----:B------:R-:W-:Y:S01]  /*1970*/  SHF.L.U32 R191, R147, 0x10, RZ ;  /* 0x0000001093bf7819 */ /* 0x000fe200000006ff */
[----:B------:R-:W-:Y:S01]  /*1980*/  FADD.FTZ R147, R144, R187 ;  /* 0x000000bb90937221 */ /* 0x000fe20000010000 */
[----:B------:R-:W-:Y:S01]  /*1990*/  FMUL.FTZ R181, R161, R188 ;  /* 0x000000bca1b57220 */ /* 0x000fe20000410000 */
[----:B------:R-:W-:Y:S01]  /*19a0*/  FMUL.FTZ R186, R27, R149 ;  /* 0x000000951bba7220 */ /* 0x000fe20000410000 */
[----:B------:R-:W-:Y:S01]  /*19b0*/  FFMA.FTZ R144, R180, R187, R145 ;  /* 0x000000bbb4907223 */ /* 0x000fe20000010091 */
[----:B------:R-:W-:Y:S01]  /*19c0*/  SHF.L.U32 R185, R150, 0x10, RZ ;  /* 0x0000001096b97819 */ /* 0x000fe200000006ff */
[----:B---3--:R-:W-:Y:S01]  /*19d0*/  FADD.FTZ R192, -R226, R153 ;  /* 0x00000099e2c07221 */ /* 0x008fe20000010100 */
[-C--:B------:R-:W-:Y:S01]  /*19e0*/  FFMA.FTZ R67, R182, R146.reuse, R67 ;  /* 0x00000092b6437223 */ /* 0x080fe20000010043 */
[----:B------:R-:W-:Y:S01]  /*19f0*/  FADD.FTZ R103, R103, R146 ;  /* 0x0000009267677221 */ /* 0x000fe20000010000 */
[----:B------:R-:W-:Y:S01]  /*1a00*/  FMUL.FTZ R189, R9, R146 ;  /* 0x0000009209bd7220 */ /* 0x000fe20000410000 */
[----:B------:R-:W-:Y:S01]  /*1a10*/  FADD.FTZ R152, -R226, R152 ;  /* 0x00000098e2987221 */ /* 0x000fe20000010100 */
        /* <DEDUP_REMOVED lines=9> */
[----:B------:R-:W-:Y:S01]  /*1ab0*/  FFMA.FTZ R69, R192, R191, R69 ;  /* 0x000000bfc0457223 */ /* 0x000fe20000010045 */
[----:B------:R-:W-:-:S02]  /*1ac0*/  IMAD.U32 R151, R151, 0x10000, RZ ;  /* 0x0001000097977824 */ /* 0x000fc400078e00ff */
[----:B------:R-:W-:Y:S01]  /*1ad0*/  FADD.FTZ R154, -R226, R154 ;  /* 0x0000009ae29a7221 */ /* 0x000fe20000010100 */
[----:B------:R-:W-:Y:S01]  /*1ae0*/  FMUL.FTZ R191, R8, R191 ;  /* 0x000000bf08bf7220 */ /* 0x000fe20000410000 */
[----:B------:R-:W-:Y:S01]  /*1af0*/  FADD.FTZ R146, R147, R188 ;  /* 0x000000bc93927221 */ /* 0x000fe20000010000 */
[C---:B------:R-:W-:Y:S01]  /*1b00*/  FFMA.FTZ R145, R183.reuse, R188, R144 ;  /* 0x000000bcb7917223 */ /* 0x040fe20000010090 */
[----:B------:R-:W-:Y:S01]  /*1b10*/  FADD.FTZ R104, R104, R185 ;  /* 0x000000b968687221 */ /* 0x000fe20000010000 */
[----:B------:R-:W-:Y:S01]  /*1b20*/  FFMA.FTZ R68, R183, R185, R68 ;  /* 0x000000b9b7447223 */ /* 0x000fe20000010044 */
[----:B------:R-:W-:Y:S01]  /*1b30*/  FADD.FTZ R194, -R226, R155 ;  /* 0x0000009be2c27221 */ /* 0x000fe20000010100 */
        /* <DEDUP_REMOVED lines=17> */
.L_x_4677:
[----:B------:R-:W-:Y:S05]  /*1c50*/  BSYNC B2 ;  /* 0x0000000000027941 */ /* 0x000fea0003800000 */
.L_x_4676:
[----:B------:R-:W-:-:S13]  /*1c60*/  ISETP.NE.AND P4, PT, R0, RZ, PT ;  /* 0x000000ff0000720c */ /* 0x000fda0003f85270 */
[----:B------:R-:W-:Y:S05]  /*1c70*/  @!P4 BRA `(.L_x_4671) ;  /* 0x000000040040c947 */ /* 0x000fea0003800000 */
[----:B------:R-:W0:Y:S08]  /*1c80*/  LDC.64 R196, c[0x0][0x238] ;  /* 0x00008e00ffc47b82 */ /* 0x000e300000000a00 */
[----:B------:R-:W1:Y:S01]  /*1c90*/  LDC.64 R148, c[0x0][0x2b8] ;  /* 0x0000ae00ff947b82 */ /* 0x000e620000000a00 */
[----:B0-----:R-:W-:-:S05]  /*1ca0*/  IMAD.WIDE.U32 R196, R228, 0x20, R196 ;  /* 0x00000020e4c47825 */ /* 0x001fca00078e00c4 */
[----:B------:R-:W2:Y:S01]  /*1cb0*/  LDG.E.128 R144, desc[UR4][R196.64] ;  /* 0x00000004c4907981 */ /* 0x000ea2000c1e1d00 */
[----:B-1----:R-:W-:-:S03]  /*1cc0*/  IMAD.WIDE.U32 R148, R231, 0x10, R148 ;  /* 0x00000010e7947825 */ /* 0x002fc600078e0094 */
[----:B------:R0:W3:Y:S04]  /*1cd0*/  LDG.E.128 R152, desc[UR4][R196.64+0x10] ;  /* 0x00001004c4987981 */ /* 0x0000e8000c1e1d00 */
[----:B------:R-:W4:Y:S01]  /*1ce0*/  LDG.E.128 R148, desc[UR4][R148.64] ;  /* 0x0000000494947981 */ /* 0x000f22000c1e1d00 */
[----:B------:R-:W-:-:S04]  /*1cf0*/  ISETP.NE.U32.AND P4, PT, RZ, UR12, PT ;  /* 0x0000000cff007c0c */ /* 0x000fc8000bf85070 */
[----:B------:R-:W-:-:S13]  /*1d00*/  ISETP.NE.AND.EX P4, PT, RZ, UR13, PT, P4 ;  /* 0x0000000dff007c0c */ /* 0x000fda000bf85340 */
[----:B------:R-:W-:-:S05]  /*1d10*/  @P4 IMAD.WIDE.U32 R232, R228, 0x20, R232 ;  /* 0x00000020e4e84825 */ /* 0x000fca00078e00e8 */
[----:B------:R1:W5:Y:S04]  /*1d20*/  @P4 LDG.E.128 R132, desc[UR4][R232.64] ;  /* 0x00000004e8844981 */ /* 0x000368000c1e1d00 */
[----:B------:R1:W5:Y:S01]  /*1d30*/  @P4 LDG.E.128 R136, desc[UR4][R232.64+0x10] ;  /* 0x00001004e8884981 */ /* 0x000362000c1e1d00 */
[C---:B--2---:R-:W-:Y:S01]  /*1d40*/  FADD.FTZ R198, -R226.reuse, R145 ;  /* 0x00000091e2c67221 */ /* 0x044fe20000010100 */
[C---:B------:R-:W-:Y:S01]  /*1d50*/  FADD.FTZ R200, -R226.reuse, R147 ;  /* 0x00000093e2c87221 */ /* 0x040fe20000010100 */
[----:B------:R-:W-:Y:S02]  /*1d60*/  FADD.FTZ R144, -R226, R144 ;  /* 0x00000090e2907221 */ /* 0x000fe40000010100 */
[C---:B0----5:R-:W-:Y:S01]  /*1d70*/  FMUL.FTZ R196, R161.reuse, R198 ;  /* 0x000000c6a1c47220 */ /* 0x061fe20000410000 */
[----:B------:R-:W-:Y:S01]  /*1d80*/  FMUL.FTZ R198, R161, R200 ;  /* 0x000000c8a1c67220 */ /* 0x000fe20000410000 */
[----:B----4-:R-:W-:-:S02]  /*1d90*/  PRMT R145, R148, 0x7632, R145 ;  /* 0x0000763294917816 */ /* 0x010fc40000000091 */
[----:B------:R-:W-:Y:S02]  /*1da0*/  SHF.L.U32 R147, R148, 0x10, RZ ;  /* 0x0000001094937819 */ /* 0x000fe400000006ff */
[----:B------:R-:W-:Y:S02]  /*1db0*/  PRMT R201, R150, 0x7632, R201 ;  /* 0x0000763296c97816 */ /* 0x000fe400000000c9 */
[----:B------:R-:W-:Y:S01]  /*1dc0*/  SHF.L.U32 R145, R145, 0x10, RZ ;  /* 0x0000001091917819 */ /* 0x000fe200000006ff */
[----:B------:R-:W-:Y:S01]  /*1dd0*/  FMUL.FTZ R200, R24, R147 ;  /* 0x0000009318c87220 */ /* 0x000fe20000410000 */
[----:B------:R-:W-:Y:S01]  /*1de0*/  FMUL.FTZ R195, R161, R144 ;  /* 0x00000090a1c37220 */ /* 0x000fe20000410000 */
[----:B------:R-:W-:Y:S01]  /*1df0*/  SHF.L.U32 R207, R201, 0x10, RZ ;  /* 0x00000010c9cf7819 */ /* 0x000fe200000006ff */
[----:B------:R-:W-:Y:S01]  /*1e00*/  FADD.FTZ R146, -R226, R146 ;  /* 0x00000092e2927221 */ /* 0x000fe20000010100 */
[----:B------:R-:W-:Y:S01]  /*1e10*/  PRMT R148, R149, 0x7632, R148 ;  /* 0x0000763295947816 */ /* 0x000fe20000000094 */
[----:B------:R-:W-:Y:S01]  /*1e20*/  FADD.FTZ R144, R229, R200 ;  /* 0x000000c8e5907221 */ /* 0x000fe20000010000 */
[-C--:B------:R-:W-:Y:S01]  /*1e30*/  FFMA.FTZ R73, R196, R145.reuse, R73 ;  /* 0x00000091c4497223 */ /* 0x080fe20000010049 */
[----:B------:R-:W-:Y:S01]  /*1e40*/  FADD.FTZ R109, R109, R145 ;  /* 0x000000916d6d7221 */ /* 0x000fe20000010000 */
[----:B------:R-:W-:Y:S01]  /*1e50*/  FMUL.FTZ R201, R6, R145 ;  /* 0x0000009106c97220 */ /* 0x000fe20000410000 */
[----:B------:R-:W-:-:S02]  /*1e60*/  IMAD.U32 R149, R149, 0x10000, RZ ;  /* 0x0001000095957824 */ /* 0x000fc400078e00ff */
[C---:B------:R-:W-:Y:S01]  /*1e70*/  FFMA.FTZ R145, R195.reuse, R200, R230 ;  /* 0x000000c8c3917223 */ /* 0x040fe200000100e6 */
[----:B------:R-:W-:Y:S01]  /*1e80*/  FADD.FTZ R108, R108, R147 ;  /* 0x000000936c6c7221 */ /* 0x000fe20000010000 */
[----:B------:R-:W-:Y:S01]  /*1e90*/  FFMA.FTZ R72, R195, R147, R72 ;  /* 0x00000093c3487223 */ /* 0x000fe20000010048 */
[----:B------:R-:W-:Y:S01]  /*1ea0*/  FADD.FTZ R147, R144, R201 ;  /* 0x000000c990937221 */ /* 0x000fe20000010000 */
[----:B------:R-:W-:Y:S01]  /*1eb0*/  FMUL.FTZ R197, R161, R146 ;  /* 0x00000092a1c57220 */ /* 0x000fe20000410000 */
[----:B------:R-:W-:Y:S02]  /*1ec0*/  IMAD.U32 R148, R148, 0x10000, RZ ;  /* 0x0001000094947824 */ /* 0x000fe400078e00ff */
[----:B------:R-:W-:Y:S01]  /*1ed0*/  FMUL.FTZ R202, R23, R149 ;  /* 0x0000009517ca7220 */ /* 0x000fe20000410000 */
[----:B------:R-:W-:Y:S01]  /*1ee0*/  FFMA.FTZ R144, R196, R201, R145 ;  /* 0x000000c9c4907223 */ /* 0x000fe20000010091 */
[----:B------:R-:W-:Y:S01]  /*1ef0*/  SHF.L.U32 R203, R150, 0x10, RZ ;  /* 0x0000001096cb7819 */ /* 0x000fe200000006ff */
[C---:B---3--:R-:W-:Y:S01]  /*1f00*/  FADD.FTZ R206, -R226.reuse, R153 ;  /* 0x00000099e2ce7221 */ /* 0x048fe20000010100 */
[----:B------:R-:W-:Y:S01]  /*1f10*/  FADD.FTZ R152, -R226, R152 ;  /* 0x00000098e2987221 */ /* 0x000fe20000010100 */
        /* <DEDUP_REMOVED lines=15> */
[C---:B------:R-:W-:Y:S01]  /*2010*/  FFMA.FTZ R145, R199.reuse, R204, R144 ;  /* 0x000000ccc7917223 */ /* 0x040fe20000010090 */
        /* <DEDUP_REMOVED lines=21> */
[----:B-1----:R-:W-:-:S07]  /*2170*/  FFMA.FTZ R230, R210, R209, R144 ;  /* 0x000000d1d2e67223 */ /* 0x002fce0000010090 */
.L_x_4671:
[----:B------:R-:W-:Y:S05]  /*2180*/  BSYNC B1 ;  /* 0x0000000000017941 */ /* 0x000fea0003800000 */
.L_x_4660:
[----:B------:R-:W-:-:S03]  /*2190*/  UMOV UR6, 0xffffffff ;  /* 0xffffffff00067882 */ /* 0x000fc60000000000 */
[----:B------:R-:W-:Y:S05]  /*21a0*/  BRA.DIV UR6, `(.L_x_4678) ;  /* 0x0000003a06487947 */ /* 0x000fea000b800000 */
[----:B-12---:R-:W1:Y:S04]  /*21b0*/  SHFL.BFLY PT, R144, R229, 0x1, 0x1f ;  /* 0x0c201f00e5907f89 */ /* 0x006e6800000e0000 */
        /* <DEDUP_REMOVED lines=16> */
[----:B------:R1:W4:Y:S02]  /*22c0*/  SHFL.BFLY PT, R145, R150, 0x10, 0x1f ;  /* 0x0e001f0096917f89 */ /* 0x00032400000e0000 */
.L_x_4763:
[----:B--2---:R-:W-:Y:S01]  /*22d0*/  FADD.FTZ R144, R151, R144 ;  /* 0x0000009097907221 */ /* 0x004fe20000010000 */
[----:B------:R-:W-:Y:S01]  /*22e0*/  ISETP.NE.AND P4, PT, R19, RZ, PT ;  /* 0x000000ff1300720c */ /* 0x000fe20003f85270 */
[----:B----4-:R-:W-:Y:S01]  /*22f0*/  FADD.FTZ R145, R150, R145 ;  /* 0x0000009196917221 */ /* 0x010fe20000010000 */
[----:B------:R-:W-:Y:S01]  /*2300*/  BSSY B1, `(.L_x_4679) ;  /* 0x00000a5000017945 */ /* 0x000fe20003800000 */
[----:B------:R-:W-:Y:S01]  /*2310*/  FMUL.FTZ R144, R144, UR8 ;  /* 0x0000000890907c20 */ /* 0x000fe20008410000 */
[----:B-1----:R-:W-:Y:S02]  /*2320*/  IMAD.MOV.U32 R151, RZ, RZ, RZ ;  /* 0x000000ffff977224 */ /* 0x002fe400078e00ff */
[----:B------:R-:W-:Y:S02]  /*2330*/  FMUL.FTZ R149, R145, UR8 ;  /* 0x0000000891957c20 */ /* 0x000fe40008410000 */
        /* <DEDUP_REMOVED lines=8> */
[----:B------:R-:W1:Y:S01]  /*23c0*/  @!P3 LDC.64 R144, c[0x0][0x2c8] ;  /* 0x0000b200ff90bb82 */ /* 0x000e620000000a00 */
[----:B------:R-:W-:Y:S01]  /*23d0*/  BSSY B2, `(.L_x_4681) ;  /* 0x000000d000027945 */ /* 0x000fe20003800000 */
[----:B-1----:R-:W-:-:S04]  /*23e0*/  @!P3 ISETP.NE.U32.AND P5, PT, R144, RZ, PT ;  /* 0x000000ff9000b20c */ /* 0x002fc80003fa5070 */
[----:B------:R-:W-:-:S04]  /*23f0*/  @!P3 ISETP.NE.AND.EX P5, PT, R145, RZ, PT, P5 ;  /* 0x000000ff9100b20c */ /* 0x000fc80003fa5350 */
[----:B------:R-:W-:Y:S01]  /*2400*/  @!P3 FSEL R153, R116, RZ, P5 ;  /* 0x000000ff7499b208 */ /* 0x000fe20002800000 */
[----:B------:R-:W-:Y:S08]  /*2410*/  @!P3 BRA `(.L_x_4682) ;  /* 0x000000000020b947 */ /* 0x000ff00003800000 */
[----:B------:R-:W-:Y:S01]  /*2420*/  MOV R144, UR12 ;  /* 0x0000000c00907c02 */ /* 0x000fe20008000f00 */
[----:B------:R-:W-:Y:S01]  /*2430*/  FFMA.FTZ R146, R225, R149, R148 ;  /* 0x00000095e1927223 */ /* 0x000fe20000010094 */
[----:B------:R-:W-:Y:S02]  /*2440*/  MOV R145, UR13 ;  /* 0x0000000d00917c02 */ /* 0x000fe40008000f00 */
[----:B------:R-:W-:Y:S01]  /*2450*/  ISETP.NE.U32.AND P5, PT, R144, RZ, PT ;  /* 0x000000ff9000720c */ /* 0x000fe20003fa5070 */
[----:B------:R-:W-:-:S03]  /*2460*/  FADD.FTZ R146, R223, -R146 ;  /* 0x80000092df927221 */ /* 0x000fc60000010000 */
[----:B------:R-:W-:Y:S01]  /*2470*/  ISETP.NE.AND.EX P5, PT, R145, RZ, PT, P5 ;  /* 0x000000ff9100720c */ /* 0x000fe20003fa5350 */
[----:B------:R-:W-:-:S12]  /*2480*/  FMUL.FTZ R153, R161, R146 ;  /* 0x00000092a1997220 */ /* 0x000fd80000410000 */
[----:B------:R-:W-:-:S07]  /*2490*/  @P5 FADD.FTZ R153, R116, R153 ;  /* 0x0000009974995221 */ /* 0x000fce0000010000 */
.L_x_4682:
[----:B------:R-:W-:Y:S05]  /*24a0*/  BSYNC B2 ;  /* 0x0000000000027941 */ /* 0x000fea0003800000 */
.L_x_4681:
[----:B------:R-:W-:Y:S01]  /*24b0*/  @!P3 ISETP.NE.U32.AND P5, PT, R144, RZ, PT ;  /* 0x000000ff9000b20c */ /* 0x000fe20003fa5070 */
[----:B------:R-:W-:Y:S03]  /*24c0*/  BSSY B2, `(.L_x_4683) ;  /* 0x000000a000027945 */ /* 0x000fe60003800000 */
[----:B------:R-:W-:-:S04]  /*24d0*/  @!P3 ISETP.NE.AND.EX P5, PT, R145, RZ, PT, P5 ;  /* 0x000000ff9100b20c */ /* 0x000fc80003fa5350 */
[----:B------:R-:W-:Y:S01]  /*24e0*/  @!P3 FSEL R152, R117, RZ, P5 ;  /* 0x000000ff7598b208 */ /* 0x000fe20002800000 */
[----:B------:R-:W-:Y:S08]  /*24f0*/  @!P3 BRA `(.L_x_4684) ;  /* 0x000000000018b947 */ /* 0x000ff00003800000 */
[----:B------:R-:W-:Y:S01]  /*2500*/  ISETP.NE.U32.AND P5, PT, R144, RZ, PT ;  /* 0x000000ff9000720c */ /* 0x000fe20003fa5070 */
[----:B------:R-:W-:-:S03]  /*2510*/  FFMA.FTZ R147, R224, R149, R148 ;  /* 0x00000095e0937223 */ /* 0x000fc60000010094 */
[----:B------:R-:W-:Y:S01]  /*2520*/  ISETP.NE.AND.EX P5, PT, R145, RZ, PT, P5 ;  /* 0x000000ff9100720c */ /* 0x000fe20003fa5350 */
[----:B------:R-:W-:-:S04]  /*2530*/  FADD.FTZ R152, R222, -R147 ;  /* 0x80000093de987221 */ /* 0x000fc80000010000 */
[----:B------:R-:W-:-:S08]  /*2540*/  FMUL.FTZ R152, R161, R152 ;  /* 0x00000098a1987220 */ /* 0x000fd00000410000 */
[----:B------:R-:W-:-:S07]  /*2550*/  @P5 FADD.FTZ R152, R117, R152 ;  /* 0x0000009875985221 */ /* 0x000fce0000010000 */
.L_x_4684:
[----:B------:R-:W-:Y:S05]  /*2560*/  BSYNC B2 ;  /* 0x0000000000027941 */ /* 0x000fea0003800000 */
.L_x_4683:
        /* <DEDUP_REMOVED lines=11> */
.L_x_4686:
[----:B------:R-:W-:Y:S05]  /*2620*/  BSYNC B2 ;  /* 0x0000000000027941 */ /* 0x000fea0003800000 */
.L_x_4685:
        /* <DEDUP_REMOVED lines=11> */
.L_x_4688:
[----:B------:R-:W-:Y:S05]  /*26e0*/  BSYNC B2 ;  /* 0x0000000000027941 */ /* 0x000fea0003800000 */
.L_x_4687:
        /* <DEDUP_REMOVED lines=11> */
.L_x_4690:
[----:B------:R-:W-:Y:S05]  /*27a0*/  BSYNC B2 ;  /* 0x0000000000027941 */ /* 0x000fea0003800000 */
.L_x_4689:
        /* <DEDUP_REMOVED lines=11> */
.L_x_4692:
[----:B------:R-:W-:Y:S05]  /*2860*/  BSYNC B2 ;  /* 0x0000000000027941 */ /* 0x000fea0003800000 */
.L_x_4691:
        /* <DEDUP_REMOVED lines=11> */
.L_x_4694:
[----:B------:R-:W-:Y:S05]  /*2920*/  BSYNC B2 ;  /* 0x0000000000027941 */ /* 0x000fea0003800000 */
.L_x_4693:
[----:B------:R-:W1:Y:S01]  /*2930*/  LDC.64 R146, c[0x0][0x308] ;  /* 0x0000c200ff927b82 */ /* 0x000e620000000a00 */
[----:B------:R-:W-:Y:S01]  /*2940*/  @!P3 ISETP.NE.U32.AND P5, PT, R144, RZ, PT ;  /* 0x000000ff9000b20c */ /* 0x000fe20003fa5070 */
[----:B------:R-:W-:Y:S03]  /*2950*/  BSSY B2, `(.L_x_4695) ;  /* 0x000000e000027945 */ /* 0x000fe60003800000 */
[----:B------:R-:W-:-:S04]  /*2960*/  @!P3 ISETP.NE.AND.EX P5, PT, R145, RZ, PT, P5 ;  /* 0x000000ff9100b20c */ /* 0x000fc80003fa5350 */
[----:B------:R-:W-:Y:S02]  /*2970*/  @!P3 FSEL R226, R123, RZ, P5 ;  /* 0x000000ff7be2b208 */ /* 0x000fe40002800000 */
[----:B-1----:R-:W-:-:S04]  /*2980*/  ISETP.NE.U32.AND P5, PT, R146, RZ, PT ;  /* 0x000000ff9200720c */ /* 0x002fc80003fa5070 */
[----:B------:R-:W-:-:S04]  /*2990*/  ISETP.NE.AND.EX P5, PT, R147, RZ, PT, P5 ;  /* 0x000000ff9300720c */ /* 0x000fc80003fa5350 */
[----:B------:R-:W-:Y:S02]  /*29a0*/  SEL R140, R153, R140, P5 ;  /* 0x0000008c998c7207 */ /* 0x000fe40002800000 */
[----:B------:R-:W-:Y:S01]  /*29b0*/  SEL R141, R152, R141, P5 ;  /* 0x0000008d988d7207 */ /* 0x000fe20002800000 */
[----:B------:R-:W-:Y:S06]  /*29c0*/  @!P3 BRA `(.L_x_4696) ;  /* 0x000000000018b947 */ /* 0x000fec0003800000 */
[----:B------:R-:W-:-:S04]  /*29d0*/  ISETP.NE.U32.AND P6, PT, R144, RZ, PT ;  /* 0x000000ff9000720c */ /* 0x000fc80003fc5070 */
[----:B------:R-:W-:Y:S01]  /*29e0*/  ISETP.NE.AND.EX P6, PT, R145, RZ, PT, P6 ;  /* 0x000000ff9100720c */ /* 0x000fe20003fc5360 */
[----:B------:R-:W-:-:S04]  /*29f0*/  FFMA.FTZ R145, R212, R149, R148 ;  /* 0x00000095d4917223 */ /* 0x000fc80000010094 */
[----:B------:R-:W-:-:S04]  /*2a00*/  FADD.FTZ R226, R162, -R145 ;  /* 0x80000091a2e27221 */ /* 0x000fc80000010000 */
[----:B------:R-:W-:-:S04]  /*2a10*/  FMUL.FTZ R226, R161, R226 ;  /* 0x000000e2a1e27220 */ /* 0x000fc80000410000 */
[----:B------:R-:W-:-:S07]  /*2a20*/  @P6 FADD.FTZ R226, R123, R226 ;  /* 0x000000e27be26221 */ /* 0x000fce0000010000 */
.L_x_4696:
[----:B------:R-:W-:Y:S05]  /*2a30*/  BSYNC B2 ;  /* 0x0000000000027941 */ /* 0x000fea0003800000 */
.L_x_4695:
[----:B------:R-:W-:Y:S01]  /*2a40*/  SEL R142, R229, R142, P5 ;  /* 0x0000008ee58e7207 */ /* 0x000fe20002800000 */
[----:B------:R-:W1:Y:S01]  /*2a50*/  @P4 LDC R228, c[0x0][0x29c] ;  /* 0x0000a700ffe44b82 */ /* 0x000e620000000800 */
[----:B------:R-:W-:Y:S02]  /*2a60*/  SEL R143, R150, R143, P5 ;  /* 0x0000008f968f7207 */ /* 0x000fe40002800000 */
[----:B------:R-:W-:Y:S02]  /*2a70*/  SEL R60, R155, R60, P5 ;  /* 0x0000003c9b3c7207 */ /* 0x000fe40002800000 */
[----:B------:R-:W-:Y:S02]  /*2a80*/  SEL R61, R154, R61, P5 ;  /* 0x0000003d9a3d7207 */ /* 0x000fe40002800000 */
[----:B------:R-:W-:Y:S01]  /*2a90*/  SEL R62, R227, R62, P5 ;  /* 0x0000003ee33e7207 */ /* 0x000fe20002800000 */
[----:B------:R-:W2:Y:S01]  /*2aa0*/  @P4 LDC R230, c[0x0][0x29c] ;  /* 0x0000a700ffe64b82 */ /* 0x000ea20000000800 */
[----:B------:R-:W-:-:S02]  /*2ab0*/  SEL R63, R226, R63, P5 ;  /* 0x0000003fe23f7207 */ /* 0x000fc40002800000 */
[----:B------:R-:W-:-:S04]  /*2ac0*/  ISETP.NE.U32.AND P5, PT, R146, RZ, PT ;  /* 0x000000ff9200720c */ /* 0x000fc80003fa5070 */
[----:B------:R-:W-:Y:S01]  /*2ad0*/  ISETP.NE.AND.EX P5, PT, R147, RZ, PT, P5 ;  /* 0x000000ff9300720c */ /* 0x000fe20003fa5350 */
[----:B---3--:R-:W3:Y:S08]  /*2ae0*/  @P4 LDC R232, c[0x0][0x29c] ;  /* 0x0000a700ffe84b82 */ /* 0x008ef00000000800 */
[----:B0-----:R-:W0:Y:S01]  /*2af0*/  @P4 LDC R234, c[0x0][0x29c] ;  /* 0x0000a700ffea4b82 */ /* 0x001e220000000800 */
[----:B-1----:R-:W-:-:S05]  /*2b00*/  @P4 FMUL.FTZ R153, R153, R228 ;  /* 0x000000e499994220 */ /* 0x002fca0000410000 */
[----:B------:R-:W-:Y:S02]  /*2b10*/  @P4 F2FP.BF16.F32.PACK_AB R153, RZ, R153 ;  /* 0x00000099ff99423e */ /* 0x000fe400000010ff */
[----:B------:R-:W1:Y:S01]  /*2b20*/  @P5 LDC.64 R144, c[0x0][0x308] ;  /* 0x0000c200ff905b82 */ /* 0x000e620000000a00 */
[----:B--2---:R-:W-:Y:S01]  /*2b30*/  @P4 FMUL.FTZ R229, R229, R230 ;  /* 0x000000e6e5e54220 */ /* 0x004fe20000410000 */
[----:B------:R-:W-:-:S04]  /*2b40*/  @P4 PRMT R52, R153, 0x7610, R52 ;  /* 0x0000761099344816 */ /* 0x000fc80000000034 */
[----:B------:R-:W-:Y:S02]  /*2b50*/  @P4 F2FP.BF16.F32.PACK_AB R229, RZ, R229 ;  /* 0x000000e5ffe5423e */ /* 0x000fe400000010ff */
[----:B------:R-:W2:Y:S01]  /*2b60*/  @P4 LDC R231, c[0x0][0x29c] ;  /* 0x0000a700ffe74b82 */ /* 0x000ea20000000800 */
[----:B---3--:R-:W-:Y:S01]  /*2b70*/  @P4 FMUL.FTZ R155, R155, R232 ;  /* 0x000000e89b9b4220 */ /* 0x008fe20000410000 */
[----:B------:R-:W-:-:S04]  /*2b80*/  @P4 PRMT R53, R229, 0x7610, R53 ;  /* 0x00007610e5354816 */ /* 0x000fc80000000035 */
[----:B------:R-:W-:Y:S02]  /*2b90*/  @P4 F2FP.BF16.F32.PACK_AB R155, RZ, R155 ;  /* 0x0000009bff9b423e */ /* 0x000fe400000010ff */
[----:B------:R-:W3:Y:S01]  /*2ba0*/  @P4 LDC R233, c[0x0][0x29c] ;  /* 0x0000a700ffe94b82 */ /* 0x000ee20000000800 */
[----:B0-----:R-:W-:Y:S01]  /*2bb0*/  @P4 FMUL.FTZ R227, R227, R234 ;  /* 0x000000eae3e34220 */ /* 0x001fe20000410000 */
[----:B------:R-:W-:-:S04]  /*2bc0*/  @P4 PRMT R54, R155, 0x7610, R54 ;  /* 0x000076109b364816 */ /* 0x000fc80000000036 */
[----:B------:R-:W-:Y:S02]  /*2bd0*/  @P4 F2FP.BF16.F32.PACK_AB R227, RZ, R227 ;  /* 0x000000e3ffe3423e */ /* 0x000fe400000010ff */
[----:B------:R-:W0:Y:S01]  /*2be0*/  @P4 LDC R235, c[0x0][0x29c] ;  /* 0x0000a700ffeb4b82 */ /* 0x000e220000000800 */
[C---:B-1----:R-:W-:Y:S01]  /*2bf0*/  @P5 IMAD.WIDE.U32 R146, R160.reuse, 0x20, R144 ;  /* 0x00000020a0925825 */ /* 0x042fe200078e0090 */
[----:B------:R-:W-:Y:S02]  /*2c00*/  @P4 PRMT R55, R227, 0x7610, R55 ;  /* 0x00007610e3374816 */ /* 0x000fe40000000037 */
[----:B------:R-:W-:Y:S02]  /*2c10*/  IADD3 R160, R160, 0x20, RZ ;  /* 0x00000020a0a07810 */ /* 0x000fe40007ffe0ff */
[----:B------:R1:W-:Y:S02]  /*2c20*/  @P5 STG.E.128 desc[UR4][R146.64], R140 ;  /* 0x0000008c92005986 */ /* 0x0003e4000c101d04 */
[----:B------:R-:W4:Y:S01]  /*2c30*/  @P4 LDC R237, c[0x0][0x29c] ;  /* 0x0000a700ffed4b82 */ /* 0x000f220000000800 */
[----:B--2---:R-:W-:Y:S01]  /*2c40*/  @P4 FMUL.FTZ R152, R152, R231 ;  /* 0x000000e798984220 */ /* 0x004fe20000410000 */
[----:B------:R1:W-:Y:S04]  /*2c50*/  @P5 STG.E.128 desc[UR4][R146.64+0x10], R60 ;  /* 0x0000103c92005986 */ /* 0x0003e8000c101d04 */
[----:B------:R-:W-:-:S02]  /*2c60*/  @P4 F2FP.BF16.F32.PACK_AB R152, RZ, R152 ;  /* 0x00000098ff98423e */ /* 0x000fc400000010ff */
[----:B------:R-:W2:Y:S01]  /*2c70*/  @P4 LDC.64 R144, c[0x0][0x2f8] ;  /* 0x0000be00ff904b82 */ /* 0x000ea20000000a00 */
[----:B---3--:R-:W-:Y:S01]  /*2c80*/  @P4 FMUL.FTZ R150, R150, R233 ;  /* 0x000000e996964220 */ /* 0x008fe20000410000 */
[----:B------:R-:W-:-:S04]  /*2c90*/  @P4 PRMT R52, R52, 0x5410, R152 ;  /* 0x0000541034344816 */ /* 0x000fc80000000098 */
[----:B------:R-:W-:Y:S01]  /*2ca0*/  @P4 F2FP.BF16.F32.PACK_AB R150, RZ, R150 ;  /* 0x00000096ff96423e */ /* 0x000fe200000010ff */
[----:B0-----:R-:W-:-:S03]  /*2cb0*/  @P4 FMUL.FTZ R154, R154, R235 ;  /* 0x000000eb9a9a4220 */ /* 0x001fc60000410000 */
[----:B------:R-:W-:Y:S02]  /*2cc0*/  @P4 PRMT R53, R53, 0x5410, R150 ;  /* 0x0000541035354816 */ /* 0x000fe40000000096 */
[----:B------:R-:W-:Y:S01]  /*2cd0*/  @P4 F2FP.BF16.F32.PACK_AB R154, RZ, R154 ;  /* 0x0000009aff9a423e */ /* 0x000fe200000010ff */
[----:B----4-:R-:W-:-:S03]  /*2ce0*/  @P4 FMUL.FTZ R226, R226, R237 ;  /* 0x000000ede2e24220 */ /* 0x010fc60000410000 */
[----:B------:R-:W-:Y:S02]  /*2cf0*/  @P4 PRMT R54, R54, 0x5410, R154 ;  /* 0x0000541036364816 */ /* 0x000fe4000000009a */
[----:B------:R-:W-:Y:S01]  /*2d00*/  @P4 F2FP.BF16.F32.PACK_AB R226, RZ, R226 ;  /* 0x000000e2ffe2423e */ /* 0x000fe200000010ff */
[----:B--2---:R-:W-:-:S03]  /*2d10*/  @P4 IMAD.WIDE.U32 R144, R151, 0x10, R144 ;  /* 0x0000001097904825 */ /* 0x004fc600078e0090 */
[----:B------:R-:W-:Y:S01]  /*2d20*/  @P4 PRMT R55, R55, 0x5410, R226 ;  /* 0x0000541037374816 */ /* 0x000fe200000000e2 */
[----:B------:R-:W-:-:S04]  /*2d30*/  VIADD R151, R151, 0x20 ;  /* 0x0000002097977836 */ /* 0x000fc80000000000 */
[----:B------:R1:W-:Y:S03]  /*2d40*/  @P4 STG.E.128 desc[UR4][R144.64], R52 ;  /* 0x0000003490004986 */ /* 0x0003e6000c101d04 */
.L_x_4680:
[----:B------:R-:W-:Y:S05]  /*2d50*/  BSYNC B1 ;  /* 0x0000000000017941 */ /* 0x000fea0003800000 */
.L_x_4679:
[----:B------:R-:W-:Y:S04]  /*2d60*/  BSSY B1, `(.L_x_4697) ;  /* 0x000009b000017945 */ /* 0x000fe80003800000 */
[----:B------:R-:W-:Y:S05]  /*2d70*/  @!P1 BRA `(.L_x_4698) ;  /* 0x0000000800649947 */ /* 0x000fea0003800000 */
[----:B-1----:R-:W1:Y:S01]  /*2d80*/  @!P3 LDC.64 R144, c[0x0][0x2c8] ;  /* 0x0000b200ff90bb82 */ /* 0x002e620000000a00 */
        /* <DEDUP_REMOVED lines=13> */
.L_x_4700:
[----:B------:R-:W-:Y:S05]  /*2e60*/  BSYNC B2 ;  /* 0x0000000000027941 */ /* 0x000fea0003800000 */
.L_x_4699:
        /* <DEDUP_REMOVED lines=11> */
.L_x_4702:
[----:B------:R-:W-:Y:S05]  /*2f20*/  BSYNC B2 ;  /* 0x0000000000027941 */ /* 0x000fea0003800000 */
.L_x_4701:
        /* <DEDUP_REMOVED lines=11> */
.L_x_4704:
[----:B------:R-:W-:Y:S05]  /*2fe0*/  BSYNC B2 ;  /* 0x0000000000027941 */ /* 0x000fea0003800000 */
.L_x_4703:
        /* <DEDUP_REMOVED lines=11> */
.L_x_4706:
[----:B------:R-:W-:Y:S05]  /*30a0*/  BSYNC B2 ;  /* 0x0000000000027941 */ /* 0x000fea0003800000 */
.L_x_4705:
        /* <DEDUP_REMOVED lines=11> */
.L_x_4708:
[----:B------:R-:W-:Y:S05]  /*3160*/  BSYNC B2 ;  /* 0x0000000000027941 */ /* 0x000fea0003800000 */
.L_x_4707:
        /* <DEDUP_REMOVED lines=11> */
.L_x_4710:
[----:B------:R-:W-:Y:S05]  /*3220*/  BSYNC B2 ;  /* 0x0000000000027941 */ /* 0x000fea0003800000 */
.L_x_4709:
        /* <DEDUP_REMOVED lines=11> */
.L_x_4712:
[----:B------:R-:W-:Y:S05]  /*32e0*/  BSYNC B2 ;  /* 0x0000000000027941 */ /* 0x000fea0003800000 */
.L_x_4711:
        /* <DEDUP_REMOVED lines=10> */
[----:B------:R-:W-:Y:S01]  /*3390*/  ISETP.NE.U32.AND P6, PT, R144, RZ, PT ;  /* 0x000000ff9000720c */ /* 0x000fe20003fc5070 */
[----:B------:R-:W-:-:S03]  /*33a0*/  FFMA.FTZ R144, R178, R149, R148 ;  /* 0x00000095b2907223 */ /* 0x000fc60000010094 */
[----:B------:R-:W-:Y:S01]  /*33b0*/  ISETP.NE.AND.EX P6, PT, R145, RZ, PT, P6 ;  /* 0x000000ff9100720c */ /* 0x000fe20003fc5360 */
[----:B------:R-:W-:-:S04]  /*33c0*/  FADD.FTZ R144, R177, -R144 ;  /* 0x80000090b1907221 */ /* 0x000fc80000010000 */
[----:B------:R-:W-:-:S08]  /*33d0*/  FMUL.FTZ R226, R161, R144 ;  /* 0x00000090a1e27220 */ /* 0x000fd00000410000 */
[----:B------:R-:W-:-:S07]  /*33e0*/  @P6 FADD.FTZ R226, R39, R226 ;  /* 0x000000e227e26221 */ /* 0x000fce0000010000 */
.L_x_4714:
[----:B------:R-:W-:Y:S05]  /*33f0*/  BSYNC B2 ;  /* 0x0000000000027941 */ /* 0x000fea0003800000 */
.L_x_4713:
        /* <DEDUP_REMOVED lines=27> */
[----:B-1----:R-:W-:Y:S01]  /*35b0*/  @P5 IMAD.WIDE.U32 R146, R160, 0x20, R144 ;  /* 0x00000020a0925825 */ /* 0x002fe200078e0090 */
[----:B------:R-:W-:-:S03]  /*35c0*/  @P4 PRMT R55, R227, 0x7610, R55 ;  /* 0x00007610e3374816 */ /* 0x000fc60000000037 */
[----:B------:R-:W-:Y:S01]  /*35d0*/  VIADD R160, R160, 0x20 ;  /* 0x00000020a0a07836 */ /* 0x000fe20000000000 */
[----:B------:R4:W-:Y:S02]  /*35e0*/  @P5 STG.E.128 desc[UR4][R146.64], R140 ;  /* 0x0000008c92005986 */ /* 0x0009e4000c101d04 */
[----:B------:R-:W1:Y:S01]  /*35f0*/  @P4 LDC R237, c[0x0][0x29c] ;  /* 0x0000a700ffed4b82 */ /* 0x000e620000000800 */
[----:B--2---:R-:W-:Y:S01]  /*3600*/  @P4 FMUL.FTZ R152, R152, R231 ;  /* 0x000000e798984220 */ /* 0x004fe20000410000 */
[----:B------:R4:W-:Y:S04]  /*3610*/  @P5 STG.E.128 desc[UR4][R146.64+0x10], R60 ;  /* 0x0000103c92005986 */ /* 0x0009e8000c101d04 */
[----:B------:R-:W-:Y:S02]  /*3620*/  @P4 F2FP.BF16.F32.PACK_AB R152, RZ, R152 ;  /* 0x00000098ff98423e */ /* 0x000fe400000010ff */
[----:B------:R-:W2:Y:S01]  /*3630*/  @P4 LDC.64 R144, c[0x0][0x2f8] ;  /* 0x0000be00ff904b82 */ /* 0x000ea20000000a00 */
[----:B---3--:R-:W-:Y:S01]  /*3640*/  @P4 FMUL.FTZ R150, R150, R233 ;  /* 0x000000e996964220 */ /* 0x008fe20000410000 */
[----:B------:R-:W-:-:S04]  /*3650*/  @P4 PRMT R52, R52, 0x5410, R152 ;  /* 0x0000541034344816 */ /* 0x000fc80000000098 */
[----:B------:R-:W-:Y:S01]  /*3660*/  @P4 F2FP.BF16.F32.PACK_AB R150, RZ, R150 ;  /* 0x00000096ff96423e */ /* 0x000fe200000010ff */
[----:B0-----:R-:W-:-:S03]  /*3670*/  @P4 FMUL.FTZ R154, R154, R235 ;  /* 0x000000eb9a9a4220 */ /* 0x001fc60000410000 */
[----:B------:R-:W-:Y:S02]  /*3680*/  @P4 PRMT R53, R53, 0x5410, R150 ;  /* 0x0000541035354816 */ /* 0x000fe40000000096 */
[----:B------:R-:W-:Y:S01]  /*3690*/  @P4 F2FP.BF16.F32.PACK_AB R154, RZ, R154 ;  /* 0x0000009aff9a423e */ /* 0x000fe200000010ff */
[----:B-1----:R-:W-:-:S03]  /*36a0*/  @P4 FMUL.FTZ R226, R226, R237 ;  /* 0x000000ede2e24220 */ /* 0x002fc60000410000 */
[----:B------:R-:W-:Y:S02]  /*36b0*/  @P4 PRMT R54, R54, 0x5410, R154 ;  /* 0x0000541036364816 */ /* 0x000fe4000000009a */
[----:B------:R-:W-:Y:S01]  /*36c0*/  @P4 F2FP.BF16.F32.PACK_AB R226, RZ, R226 ;  /* 0x000000e2ffe2423e */ /* 0x000fe200000010ff */
[----:B--2---:R-:W-:-:S03]  /*36d0*/  @P4 IMAD.WIDE.U32 R144, R151, 0x10, R144 ;  /* 0x0000001097904825 */ /* 0x004fc600078e0090 */
[----:B------:R-:W-:Y:S02]  /*36e0*/  @P4 PRMT R55, R55, 0x5410, R226 ;  /* 0x0000541037374816 */ /* 0x000fe400000000e2 */
[----:B------:R-:W-:-:S03]  /*36f0*/  IADD3 R151, R151, 0x20, RZ ;  /* 0x0000002097977810 */ /* 0x000fc60007ffe0ff */
[----:B------:R4:W-:Y:S04]  /*3700*/  @P4 STG.E.128 desc[UR4][R144.64], R52 ;  /* 0x0000003490004986 */ /* 0x0009e8000c101d04 */
.L_x_4698:
[----:B------:R-:W-:Y:S05]  /*3710*/  BSYNC B1 ;  /* 0x0000000000017941 */ /* 0x000fea0003800000 */
.L_x_4697:
[----:B------:R-:W-:Y:S04]  /*3720*/  BSSY B1, `(.L_x_4715) ;  /* 0x000009b000017945 */ /* 0x000fe80003800000 */
[----:B------:R-:W-:Y:S05]  /*3730*/  @!P2 BRA `(.L_x_4716) ;  /* 0x000000080064a947 */ /* 0x000fea0003800000 */
[----:B-1--4-:R-:W1:Y:S01]  /*3740*/  @!P3 LDC.64 R144, c[0x0][0x2c8] ;  /* 0x0000b200ff90bb82 */ /* 0x012e620000000a00 */
        /* <DEDUP_REMOVED lines=13> */
.L_x_4718:
[----:B------:R-:W-:Y:S05]  /*3820*/  BSYNC B2 ;  /* 0x0000000000027941 */ /* 0x000fea0003800000 */
.L_x_4717:
        /* <DEDUP_REMOVED lines=11> */
.L_x_4720:
[----:B------:R-:W-:Y:S05]  /*38e0*/  BSYNC B2 ;  /* 0x0000000000027941 */ /* 0x000fea0003800000 */
.L_x_4719:
        /* <DEDUP_REMOVED lines=11> */
.L_x_4722:
[----:B------:R-:W-:Y:S05]  /*39a0*/  BSYNC B2 ;  /* 0x0000000000027941 */ /* 0x000fea0003800000 */
.L_x_4721:
        /* <DEDUP_REMOVED lines=11> */
.L_x_4724:
[----:B------:R-:W-:Y:S05]  /*3a60*/  BSYNC B2 ;  /* 0x0000000000027941 */ /* 0x000fea0003800000 */
.L_x_4723:
        /* <DEDUP_REMOVED lines=11> */
.L_x_4726:
[----:B------:R-:W-:Y:S05]  /*3b20*/  BSYNC B2 ;  /* 0x0000000000027941 */ /* 0x000fea0003800000 */
.L_x_4725:
        /* <DEDUP_REMOVED lines=11> */
.L_x_4728:
[----:B------:R-:W-:Y:S05]  /*3be0*/  BSYNC B2 ;  /* 0x0000000000027941 */ /* 0x000fea0003800000 */
.L_x_4727:
        /* <DEDUP_REMOVED lines=11> */
.L_x_4730:
[----:B------:R-:W-:Y:S05]  /*3ca0*/  BSYNC B2 ;  /* 0x0000000000027941 */ /* 0x000fea0003800000 */
.L_x_4729:
        /* <DEDUP_REMOVED lines=16> */
.L_x_4732:
[----:B------:R-:W-:Y:S05]  /*3db0*/  BSYNC B2 ;  /* 0x0000000000027941 */ /* 0x000fea0003800000 */
.L_x_4731:
        /* <DEDUP_REMOVED lines=14> */
[----:B------:R-:W1:Y:S01]  /*3ea0*/  @P4 LDC R231, c[0x0][0x29c] ;  /* 0x0000a700ffe74b82 */ /* 0x000e620000000800 */
        /* <DEDUP_REMOVED lines=12> */
[----:B-1----:R-:W-:Y:S01]  /*3f70*/  @P4 FMUL.FTZ R152, R152, R231 ;  /* 0x000000e798984220 */ /* 0x002fe20000410000 */
[----:B------:R-:W-:-:S04]  /*3f80*/  @P4 PRMT R55, R227, 0x7610, R55 ;  /* 0x00007610e3374816 */ /* 0x000fc80000000037 */
[----:B------:R-:W-:Y:S02]  /*3f90*/  @P4 F2FP.BF16.F32.PACK_AB R152, RZ, R152 ;  /* 0x00000098ff98423e */ /* 0x000fe400000010ff */
[----:B------:R-:W1:Y:S01]  /*3fa0*/  @P5 LDC.64 R146, c[0x0][0x308] ;  /* 0x0000c200ff925b82 */ /* 0x000e620000000a00 */
[----:B--2---:R-:W-:Y:S01]  /*3fb0*/  @P4 FMUL.FTZ R150, R150, R233 ;  /* 0x000000e996964220 */ /* 0x004fe20000410000 */
[----:B------:R-:W-:-:S04]  /*3fc0*/  @P4 PRMT R52, R52, 0x5410, R152 ;  /* 0x0000541034344816 */ /* 0x000fc80000000098 */
        /* <DEDUP_REMOVED lines=8> */
[----:B-1----:R-:W-:-:S03]  /*4050*/  @P5 IMAD.WIDE.U32 R146, R160, 0x20, R146 ;  /* 0x00000020a0925825 */ /* 0x002fc600078e0092 */
[----:B------:R-:W-:Y:S01]  /*4060*/  @P4 PRMT R55, R55, 0x5410, R226 ;  /* 0x0000541037374816 */ /* 0x000fe200000000e2 */
[----:B------:R-:W-:Y:S01]  /*4070*/  VIADD R160, R160, 0x20 ;  /* 0x00000020a0a07836 */ /* 0x000fe20000000000 */
[----:B------:R0:W-:Y:S01]  /*4080*/  @P5 STG.E.128 desc[UR4][R146.64], R140 ;  /* 0x0000008c92005986 */ /* 0x0001e2000c101d04 */
[----:B--2---:R-:W-:-:S03]  /*4090*/  @P4 IMAD.WIDE.U32 R144, R151, 0x10, R144 ;  /* 0x0000001097904825 */ /* 0x004fc600078e0090 */
[----:B------:R0:W-:Y:S01]  /*40a0*/  @P5 STG.E.128 desc[UR4][R146.64+0x10], R60 ;  /* 0x0000103c92005986 */ /* 0x0001e2000c101d04 */
[----:B------:R-:W-:-:S03]  /*40b0*/  IADD3 R151, R151, 0x20, RZ ;  /* 0x0000002097977810 */ /* 0x000fc60007ffe0ff */
[----:B------:R0:W-:Y:S04]  /*40c0*/  @P4 STG.E.128 desc[UR4][R144.64], R52 ;  /* 0x0000003490004986 */ /* 0x0001e8000c101d04 */
.L_x_4716:
[----:B------:R-:W-:Y:S05]  /*40d0*/  BSYNC B1 ;  /* 0x0000000000017941 */ /* 0x000fea0003800000 */
.L_x_4715:
[----:B------:R-:W-:Y:S01]  /*40e0*/  ISETP.NE.AND P5, PT, R0, RZ, PT ;  /* 0x000000ff0000720c */ /* 0x000fe20003fa5270 */
[----:B------:R-:W-:-:S12]  /*40f0*/  BSSY B1, `(.L_x_4733) ;  /* 0x0000099000017945 */ /* 0x000fd80003800000 */
[----:B------:R-:W-:Y:S05]  /*4100*/  @!P5 BRA `(.L_x_4734) ;  /* 0x00000008005cd947 */ /* 0x000fea0003800000 */
[----:B01--4-:R-:W0:Y:S01]  /*4110*/  @!P3 LDC.64 R144, c[0x0][0x2c8] ;  /* 0x0000b200ff90bb82 */ /* 0x013e220000000a00 */
[----:B------:R-:W-:Y:S01]  /*4120*/  BSSY B2, `(.L_x_4735) ;  /* 0x000000d000027945 */ /* 0x000fe20003800000 */
[----:B0-----:R-:W-:-:S04]  /*4130*/  @!P3 ISETP.NE.U32.AND P5, PT, R144, RZ, PT ;  /* 0x000000ff9000b20c */ /* 0x001fc80003fa5070 */
        /* <DEDUP_REMOVED lines=11> */
.L_x_4736:
[----:B------:R-:W-:Y:S05]  /*41f0*/  BSYNC B2 ;  /* 0x0000000000027941 */ /* 0x000fea0003800000 */
.L_x_4735:
        /* <DEDUP_REMOVED lines=11> */
.L_x_4738:
[----:B------:R-:W-:Y:S05]  /*42b0*/  BSYNC B2 ;  /* 0x0000000000027941 */ /* 0x000fea0003800000 */
.L_x_4737:
        /* <DEDUP_REMOVED lines=11> */
.L_x_4740:
[----:B------:R-:W-:Y:S05]  /*4370*/  BSYNC B2 ;  /* 0x0000000000027941 */ /* 0x000fea0003800000 */
.L_x_4739:
        /* <DEDUP_REMOVED lines=11> */
.L_x_4742:
[----:B------:R-:W-:Y:S05]  /*4430*/  BSYNC B2 ;  /* 0x0000000000027941 */ /* 0x000fea0003800000 */
.L_x_4741:
        /* <DEDUP_REMOVED lines=11> */
.L_x_4744:
[----:B------:R-:W-:Y:S05]  /*44f0*/  BSYNC B2 ;  /* 0x0000000000027941 */ /* 0x000fea0003800000 */
.L_x_4743:
        /* <DEDUP_REMOVED lines=11> */
.L_x_4746:
[----:B------:R-:W-:Y:S05]  /*45b0*/  BSYNC B2 ;  /* 0x0000000000027941 */ /* 0x000fea0003800000 */
.L_x_4745:
        /* <DEDUP_REMOVED lines=11> */
.L_x_4748:
[----:B------:R-:W-:Y:S05]  /*4670*/  BSYNC B2 ;  /* 0x0000000000027941 */ /* 0x000fea0003800000 */
.L_x_4747:
[----:B------:R-:W0:Y:S01]  /*4680*/  LDC.64 R146, c[0x0][0x308] ;  /* 0x0000c200ff927b82 */ /* 0x000e220000000a00 */
[----:B------:R-:W-:Y:S01]  /*4690*/  @!P3 ISETP.NE.U32.AND P5, PT, R144, RZ, PT ;  /* 0x000000ff9000b20c */ /* 0x000fe20003fa5070 */
[----:B------:R-:W-:Y:S03]  /*46a0*/  BSSY B2, `(.L_x_4749) ;  /* 0x000000d000027945 */ /* 0x000fe60003800000 */
[----:B------:R-:W-:-:S03]  /*46b0*/  @!P3 ISETP.NE.AND.EX P5, PT, R145, RZ, PT, P5 ;  /* 0x000000ff9100b20c */ /* 0x000fc60003fa5350 */
[----:B------:R-:W1:Y:S01]  /*46c0*/  @P4 LDC R228, c[0x0][0x29c] ;  /* 0x0000a700ffe44b82 */ /* 0x000e620000000800 */
[----:B------:R-:W-:Y:S02]  /*46d0*/  @!P3 FSEL R226, R139, RZ, P5 ;  /* 0x000000ff8be2b208 */ /* 0x000fe40002800000 */
[----:B0-----:R-:W-:-:S04]  /*46e0*/  ISETP.NE.U32.AND P5, PT, R146, RZ, PT ;  /* 0x000000ff9200720c */ /* 0x001fc80003fa5070 */
[----:B------:R-:W-:Y:S01]  /*46f0*/  ISETP.NE.AND.EX P5, PT, R147, RZ, PT, P5 ;  /* 0x000000ff9300720c */ /* 0x000fe20003fa5350 */
[----:B------:R-:W-:-:S12]  /*4700*/  @!P3 BRA `(.L_x_4750) ;  /* 0x000000000018b947 */ /* 0x000fd80003800000 */
[----:B------:R-:W-:Y:S01]  /*4710*/  ISETP.NE.U32.AND P3, PT, R144, RZ, PT ;  /* 0x000000ff9000720c */ /* 0x000fe20003f65070 */
[----:B------:R-:W-:-:S03]  /*4720*/  FFMA.FTZ R148, R210, R149, R148 ;  /* 0x00000095d2947223 */ /* 0x000fc60000010094 */
[----:B------:R-:W-:Y:S01]  /*4730*/  ISETP.NE.AND.EX P3, PT, R145, RZ, PT, P3 ;  /* 0x000000ff9100720c */ /* 0x000fe20003f65330 */
[----:B------:R-:W-:-:S04]  /*4740*/  FADD.FTZ R148, R209, -R148 ;  /* 0x80000094d1947221 */ /* 0x000fc80000010000 */
[----:B------:R-:W-:-:S08]  /*4750*/  FMUL.FTZ R226, R161, R148 ;  /* 0x00000094a1e27220 */ /* 0x000fd00000410000 */
[----:B------:R-:W-:-:S07]  /*4760*/  @P3 FADD.FTZ R226, R139, R226 ;  /* 0x000000e28be23221 */ /* 0x000fce0000010000 */
.L_x_4750:
[----:B------:R-:W-:Y:S05]  /*4770*/  BSYNC B2 ;  /* 0x0000000000027941 */ /* 0x000fea0003800000 */
.L_x_4749:
[----:B------:R-:W0:Y:S01]  /*4780*/  @P4 LDC R145, c[0x0][0x29c] ;  /* 0x0000a700ff914b82 */ /* 0x000e220000000800 */
[----:B------:R-:W-:Y:S02]  /*4790*/  ISETP.NE.U32.AND P3, PT, R146, RZ, PT ;  /* 0x000000ff9200720c */ /* 0x000fe40003f65070 */
[----:B------:R-:W-:Y:S02]  /*47a0*/  SEL R141, R154, R141, P5 ;  /* 0x0000008d9a8d7207 */ /* 0x000fe40002800000 */
[----:B------:R-:W-:Y:S02]  /*47b0*/  ISETP.NE.AND.EX P3, PT, R147, RZ, PT, P3 ;  /* 0x000000ff9300720c */ /* 0x000fe40003f65330 */
[----:B------:R-:W-:Y:S01]  /*47c0*/  SEL R140, R227, R140, P5 ;  /* 0x0000008ce38c7207 */ /* 0x000fe20002800000 */
[----:B------:R-:W2:Y:S01]  /*47d0*/  @P4 LDC R148, c[0x0][0x29c] ;  /* 0x0000a700ff944b82 */ /* 0x000ea20000000800 */
[----:B------:R-:W-:Y:S01]  /*47e0*/  SEL R142, R229, R142, P5 ;  /* 0x0000008ee58e7207 */ /* 0x000fe20002800000 */
[----:B-1----:R-:W-:Y:S01]  /*47f0*/  @P4 FMUL.FTZ R227, R227, R228 ;  /* 0x000000e4e3e34220 */ /* 0x002fe20000410000 */
[----:B------:R-:W-:-:S02]  /*4800*/  SEL R60, R155, R60, P5 ;  /* 0x0000003c9b3c7207 */ /* 0x000fc40002800000 */
[----:B------:R-:W-:Y:S02]  /*4810*/  SEL R62, R153, R62, P5 ;  /* 0x0000003e993e7207 */ /* 0x000fe40002800000 */
[----:B------:R-:W-:Y:S01]  /*4820*/  SEL R143, R150, R143, P5 ;  /* 0x0000008f968f7207 */ /* 0x000fe20002800000 */
[----:B------:R-:W1:Y:S01]  /*4830*/  @P4 LDC R230, c[0x0][0x29c] ;  /* 0x0000a700ffe64b82 */ /* 0x000e620000000800 */
[----:B------:R-:W-:Y:S02]  /*4840*/  SEL R61, R152, R61, P5 ;  /* 0x0000003d983d7207 */ /* 0x000fe40002800000 */
[----:B------:R-:W-:Y:S02]  /*4850*/  SEL R63, R226, R63, P5 ;  /* 0x0000003fe23f7207 */ /* 0x000fe40002800000 */
[----:B------:R-:W-:-:S03]  /*4860*/  @P4 F2FP.BF16.F32.PACK_AB R227, RZ, R227 ;  /* 0x000000e3ffe3423e */ /* 0x000fc600000010ff */
[----:B---3--:R-:W3:Y:S01]  /*4870*/  @P4 LDC R232, c[0x0][0x29c] ;  /* 0x0000a700ffe84b82 */ /* 0x008ee20000000800 */
[----:B0-----:R-:W-:Y:S01]  /*4880*/  @P4 FMUL.FTZ R154, R154, R145 ;  /* 0x000000919a9a4220 */ /* 0x001fe20000410000 */
[----:B------:R-:W-:-:S04]  /*4890*/  @P4 PRMT R52, R227, 0x7610, R52 ;  /* 0x00007610e3344816 */ /* 0x000fc80000000034 */
[----:B------:R-:W-:Y:S02]  /*48a0*/  @P4 F2FP.BF16.F32.PACK_AB R154, RZ, R154 ;  /* 0x0000009aff9a423e */ /* 0x000fe400000010ff */
[----:B------:R-:W0:Y:S01]  /*48b0*/  @P4 LDC R149, c[0x0][0x29c] ;  /* 0x0000a700ff954b82 */ /* 0x000e220000000800 */
[----:B--2---:R-:W-:Y:S01]  /*48c0*/  @P4 FMUL.FTZ R229, R229, R148 ;  /* 0x00000094e5e54220 */ /* 0x004fe20000410000 */
[----:B------:R-:W-:-:S04]  /*48d0*/  @P4 PRMT R52, R52, 0x5410, R154 ;  /* 0x0000541034344816 */ /* 0x000fc8000000009a */
[----:B------:R-:W-:Y:S02]  /*48e0*/  @P4 F2FP.BF16.F32.PACK_AB R229, RZ, R229 ;  /* 0x000000e5ffe5423e */ /* 0x000fe400000010ff */
[----:B------:R-:W2:Y:S01]  /*48f0*/  @P4 LDC R161, c[0x0][0x29c] ;  /* 0x0000a700ffa14b82 */ /* 0x000ea20000000800 */
[----:B-1----:R-:W-:Y:S01]  /*4900*/  @P4 FMUL.FTZ R155, R155, R230 ;  /* 0x000000e69b9b4220 */ /* 0x002fe20000410000 */
[----:B------:R-:W-:-:S04]  /*4910*/  @P4 PRMT R53, R229, 0x7610, R53 ;  /* 0x00007610e5354816 */ /* 0x000fc80000000035 */
[----:B------:R-:W-:Y:S02]  /*4920*/  @P4 F2FP.BF16.F32.PACK_AB R155, RZ, R155 ;  /* 0x0000009bff9b423e */ /* 0x000fe400000010ff */
[----:B------:R-:W1:Y:S01]  /*4930*/  @P4 LDC R231, c[0x0][0x29c] ;  /* 0x0000a700ffe74b82 */ /* 0x000e620000000800 */
[----:B---3--:R-:W-:Y:S01]  /*4940*/  @P4 FMUL.FTZ R153, R153, R232 ;  /* 0x000000e899994220 */ /* 0x008fe20000410000 */
[----:B------:R-:W-:-:S04]  /*4950*/  @P4 PRMT R54, R155, 0x7610, R54 ;  /* 0x000076109b364816 */ /* 0x000fc80000000036 */
[----:B------:R-:W-:Y:S02]  /*4960*/  @P4 F2FP.BF16.F32.PACK_AB R153, RZ, R153 ;  /* 0x00000099ff99423e */ /* 0x000fe400000010ff */
[----:B------:R-:W3:Y:S01]  /*4970*/  @P3 LDC.64 R146, c[0x0][0x308] ;  /* 0x0000c200ff923b82 */ /* 0x000ee20000000a00 */
[----:B0-----:R-:W-:Y:S01]  /*4980*/  @P4 FMUL.FTZ R150, R150, R149 ;  /* 0x0000009596964220 */ /* 0x001fe20000410000 */
[----:B------:R-:W-:-:S04]  /*4990*/  @P4 PRMT R55, R153, 0x7610, R55 ;  /* 0x0000761099374816 */ /* 0x000fc80000000037 */
[----:B------:R-:W-:Y:S02]  /*49a0*/  @P4 F2FP.BF16.F32.PACK_AB R150, RZ, R150 ;  /* 0x00000096ff96423e */ /* 0x000fe400000010ff */
[----:B------:R-:W0:Y:S01]  /*49b0*/  @P4 LDC.64 R144, c[0x0][0x2f8] ;  /* 0x0000be00ff904b82 */ /* 0x000e220000000a00 */
[----:B--2---:R-:W-:Y:S01]  /*49c0*/  @P4 FMUL.FTZ R152, R152, R161 ;  /* 0x000000a198984220 */ /* 0x004fe20000410000 */
[----:B------:R-:W-:-:S04]  /*49d0*/  @P4 PRMT R53, R53, 0x5410, R150 ;  /* 0x0000541035354816 */ /* 0x000fc80000000096 */
[----:B------:R-:W-:Y:S01]  /*49e0*/  @P4 F2FP.BF16.F32.PACK_AB R152, RZ, R152 ;  /* 0x00000098ff98423e */ /* 0x000fe200000010ff */
[----:B-1----:R-:W-:-:S03]  /*49f0*/  @P4 FMUL.FTZ R226, R226, R231 ;  /* 0x000000e7e2e24220 */ /* 0x002fc60000410000 */
[----:B------:R-:W-:Y:S02]  /*4a00*/  @P4 PRMT R54, R54, 0x5410, R152 ;  /* 0x0000541036364816 */ /* 0x000fe40000000098 */
[----:B------:R-:W-:Y:S01]  /*4a10*/  @P4 F2FP.BF16.F32.PACK_AB R226, RZ, R226 ;  /* 0x000000e2ffe2423e */ /* 0x000fe200000010ff */
[----:B---3--:R-:W-:-:S03]  /*4a20*/  @P3 IMAD.WIDE.U32 R146, R160, 0x20, R146 ;  /* 0x00000020a0923825 */ /* 0x008fc600078e0092 */
[----:B------:R-:W-:Y:S02]  /*4a30*/  @P4 PRMT R55, R55, 0x5410, R226 ;  /* 0x0000541037374816 */ /* 0x000fe400000000e2 */
[----:B------:R2:W-:Y:S01]  /*4a40*/  @P3 STG.E.128 desc[UR4][R146.64], R140 ;  /* 0x0000008c92003986 */ /* 0x0005e2000c101d04 */
[----:B0-----:R-:W-:-:S03]  /*4a50*/  @P4 IMAD.WIDE.U32 R144, R151, 0x10, R144 ;  /* 0x0000001097904825 */ /* 0x001fc600078e0090 */
[----:B------:R2:W-:Y:S04]  /*4a60*/  @P3 STG.E.128 desc[UR4][R146.64+0x10], R60 ;  /* 0x0000103c92003986 */ /* 0x0005e8000c101d04 */
[----:B------:R2:W-:Y:S02]  /*4a70*/  @P4 STG.E.128 desc[UR4][R144.64], R52 ;  /* 0x0000003490004986 */ /* 0x0005e4000c101d04 */
.L_x_4734:
[----:B------:R-:W-:Y:S05]  /*4a80*/  BSYNC B1 ;  /* 0x0000000000017941 */ /* 0x000fea0003800000 */
.L_x_4733:
[----:B012-4-:R-:W0:Y:S02]  /*4a90*/  LDC.64 R144, c[0x0][0x210] ;  /* 0x00008400ff907b82 */ /* 0x017e240000000a00 */
[----:B0-----:R-:W-:-:S04]  /*4aa0*/  LEA R20, R144, R20, 0x2 ;  /* 0x0000001490147211 */ /* 0x001fc800078e10ff */
[----:B------:R-:W-:-:S13]  /*4ab0*/  ISETP.GE.AND P3, PT, R20, R145, PT ;  /* 0x000000911400720c */ /* 0x000fda0003f66270 */
[----:B------:R-:W-:Y:S05]  /*4ac0*/  @!P3 BRA `(.L_x_4751) ;  /* 0xffffffbc0050b947 */ /* 0x000fea000383ffff */
.L_x_4659:
[----:B------:R-:W-:Y:S05]  /*4ad0*/  BSYNC B0 ;  /* 0x0000000000007941 */ /* 0x000fea0003800000 */
.L_x_4658:
[----:B------:R-:W0:Y:S01]  /*4ae0*/  S2R R3, SR_CgaCtaId ;  /* 0x0000000000037919 */ /* 0x000e220000008800 */
[----:B------:R-:W-:Y:S01]  /*4af0*/  SHF.R.U32.HI R2, RZ, 0x5, R158 ;  /* 0x00000005ff027819 */ /* 0x000fe2000001169e */
[----:B------:R-:W-:Y:S05]  /*4b00*/  WARPSYNC.ALL ;  /* 0x0000000000007948 */ /* 0x000fea0003800000 */
[----:B------:R-:W-:Y:S01]  /*4b10*/  IMAD.SHL.U32 R2, R2, 0x80, RZ ;  /* 0x0000008002027824 */ /* 0x000fe200078e00ff */
[----:B------:R-:W-:Y:S01]  /*4b20*/  MOV R0, 0x400 ;  /* 0x0000040000007802 */ /* 0x000fe20000000f00 */
[----:B------:R-:W1:Y:S01]  /*4b30*/  S2R R32, SR_CTAID.X ;  /* 0x0000000000207919 */ /* 0x000e620000002500 */
[----:B------:R-:W-:Y:S01]  /*4b40*/  ULDC.64 UR6, c[0x0][0x2d8] ;  /* 0x0000b60000067ab9 */ /* 0x000fe20000000a00 */
[----:B------:R-:W-:Y:S01]  /*4b50*/  ULDC.64 UR10, c[0x0][0x2d0] ;  /* 0x0000b400000a7ab9 */ /* 0x000fe20000000a00 */
[----:B------:R-:W-:-:S02]  /*4b60*/  LOP3.LUT R157, R2, 0xffffff80, R157, 0xe2, !PT ;  /* 0xffffff80029d7812 */ /* 0x000fc400078ee29d */
[----:B0-----:R-:W-:-:S04]  /*4b70*/  LEA R0, R3, R0, 0x18 ;  /* 0x0000000003007211 */ /* 0x001fc800078ec0ff */
        /* <DEDUP_REMOVED lines=13> */
[----:B-----5:R-:W4:Y:S04]  /*4c50*/  LDS R6, [R0+0x200] ;  /* 0x0002000000067984 */ /* 0x020f280000000800 */
[----:B------:R-:W3:Y:S04]  /*4c60*/  LDS R13, [R0+0x1200] ;  /* 0x00120000000d7984 */ /* 0x000ee80000000800 */
        /* <DEDUP_REMOVED lines=11> */
[----:B----4-:R-:W-:-:S03]  /*4d20*/  FADD.FTZ R6, RZ, R6 ;  /* 0x00000006ff067221 */ /* 0x010fc60000010000 */
[----:B------:R-:W4:Y:S01]  /*4d30*/  LDS R18, [R0+0x1c00] ;  /* 0x001c000000127984 */ /* 0x000f220000000800 */
[----:B---3--:R-:W-:-:S03]  /*4d40*/  FADD.FTZ R6, R6, R13 ;  /* 0x0000000d06067221 */ /* 0x008fc60000010000 */
[----:B------:R-:W3:Y:S01]  /*4d50*/  LDS R12, [R0+0xe00] ;  /* 0x000e0000000c7984 */ /* 0x000ee20000000800 */
        /* <DEDUP_REMOVED lines=18> */
[----:B----4-:R-:W-:-:S03]  /*4e80*/  FADD.FTZ R11, R11, R18 ;  /* 0x000000120b0b7221 */ /* 0x010fc60000010000 */
[----:B------:R-:W4:Y:S01]  /*4e90*/  LDS R29, [R0+0x3000] ;  /* 0x00300000001d7984 */ /* 0x000f220000000800 */
[----:B---3--:R-:W-:-:S03]  /*4ea0*/  FADD.FTZ R12, RZ, R12 ;  /* 0x0000000cff0c7221 */ /* 0x008fc60000010000 */
[----:B------:R-:W3:Y:S01]  /*4eb0*/  LDS R31, [R0+0x3200] ;  /* 0x00320000001f7984 */ /* 0x000ee20000000800 */
        /* <DEDUP_REMOVED lines=16> */
[----:B----4-:R-:W-:Y:S01]  /*4fc0*/  FADD.FTZ R29, R2, R29 ;  /* 0x0000001d021d7221 */ /* 0x010fe20000010000 */
[----:B---3--:R-:W-:Y:S01]  /*4fd0*/  FADD.FTZ R31, R6, R31 ;  /* 0x0000001f061f7221 */ /* 0x008fe20000010000 */
[----:B-1----:R-:W-:Y:S01]  /*4fe0*/  FADD.FTZ R7, R7, R26 ;  /* 0x0000001a07077221 */ /* 0x002fe20000010000 */
[----:B------:R-:W-:Y:S01]  /*4ff0*/  FADD.FTZ R33, R8, R33 ;  /* 0x0000002108217221 */ /* 0x000fe20000010000 */
        /* <DEDUP_REMOVED lines=17> */
[C---:B------:R-:W-:Y:S01]  /*5110*/  SHF.L.U64.HI R45, R40.reuse, 0x2, R45 ;  /* 0x00000002282d7819 */ /* 0x040fe2000001022d */
[----:B------:R-:W-:Y:S01]  /*5120*/  IMAD.SHL.U32 R40, R40, 0x4, RZ ;  /* 0x0000000428287824 */ /* 0x000fe200078e00ff */
[----:B------:R-:W-:-:S02]  /*5130*/  LOP3.LUT P5, RZ, R158, 0xffffff80, RZ, 0xc0, !PT ;  /* 0xffffff809eff7812 */ /* 0x000fc400078ac0ff */
[----:B------:R-:W-:Y:S02]  /*5140*/  ISETP.GE.U32.AND P4, PT, R158, 0x180, PT ;  /* 0x000001809e00780c */ /* 0x000fe40003f86070 */
[C---:B------:R-:W-:Y:S02]  /*5150*/  IADD3 R42, P0, R40.reuse, UR6, RZ ;  /* 0x00000006282a7c10 */ /* 0x040fe4000ff1e0ff */
[----:B------:R-:W-:Y:S02]  /*5160*/  IADD3 R40, P1, R40, UR10, RZ ;  /* 0x0000000a28287c10 */ /* 0x000fe4000ff3e0ff */
[C---:B------:R-:W-:Y:S02]  /*5170*/  IADD3.X R47, R45.reuse, UR7, RZ, P0, !PT ;  /* 0x000000072d2f7c10 */ /* 0x040fe400087fe4ff */
[----:B------:R-:W-:Y:S02]  /*5180*/  IADD3.X R45, R45, UR11, RZ, P1, !PT ;  /* 0x0000000b2d2d7c10 */ /* 0x000fe40008ffe4ff */
[----:B------:R-:W-:-:S02]  /*5190*/  ISETP.GE.U32.AND P0, PT, R158, 0x100, PT ;  /* 0x000001009e00780c */ /* 0x000fc40003f06070 */
[----:B------:R-:W-:Y:S02]  /*51a0*/  @P5 MOV R2, R42 ;  /* 0x0000002a00025202 */ /* 0x000fe40000000f00 */
[-C--:B------:R-:W-:Y:S02]  /*51b0*/  @P5 MOV R3, R47.reuse ;  /* 0x0000002f00035202 */ /* 0x080fe40000000f00 */
[----:B------:R-:W-:Y:S02]  /*51c0*/  @P5 IADD3 R42, P1, R42, 0x200, RZ ;  /* 0x000002002a2a5810 */ /* 0x000fe40007f3e0ff */
[C---:B------:R-:W-:Y:S01]  /*51d0*/  ISETP.GE.U32.AND P3, PT, R158.reuse, 0x200, PT ;  /* 0x000002009e00780c */ /* 0x040fe20003f66070 */
[----:B------:R-:W0:Y:S01]  /*51e0*/  LDS R4, [R0] ;  /* 0x0000000000047984 */ /* 0x000e220000000800 */
[----:B------:R-:W-:Y:S02]  /*51f0*/  @P5 IADD3.X R47, RZ, R47, RZ, P1, !PT ;  /* 0x0000002fff2f5210 */ /* 0x000fe40000ffe4ff */
[C---:B------:R-:W-:Y:S01]  /*5200*/  ISETP.GE.U32.AND P2, PT, R158.reuse, 0x280, PT ;  /* 0x000002809e00780c */ /* 0x040fe20003f46070 */
[----:B------:R-:W1:Y:S01]  /*5210*/  LDS R39, [R0+0x1000] ;  /* 0x0010000000277984 */ /* 0x000e620000000800 */
[----:B------:R-:W-:-:S03]  /*5220*/  ISETP.GE.U32.AND P1, PT, R158, 0x300, PT ;  /* 0x000003009e00780c */ /* 0x000fc60003f26070 */
        /* <DEDUP_REMOVED lines=21> */
[----:B---3--:R-:W-:Y:S01]  /*5380*/  @P5 MOV R2, R40 ;  /* 0x0000002800025202 */ /* 0x008fe20000000f00 */
[----:B------:R-:W-:Y:S02]  /*5390*/  @P5 IMAD.MOV.U32 R3, RZ, RZ, R45 ;  /* 0x000000ffff035224 */ /* 0x000fe400078e002d */
[----:B------:R-:W3:Y:S01]  /*53a0*/  LDS R15, [R0+0x1800] ;  /* 0x00180000000f7984 */ /* 0x000ee20000000800 */
[----:B------:R-:W-:Y:S01]  /*53b0*/  @P5 IADD3 R40, P6, R40, 0x200, RZ ;  /* 0x0000020028285810 */ /* 0x000fe20007fde0ff */
[----:B------:R-:W-:Y:S02]  /*53c0*/  FADD.FTZ R13, R13, R16 ;  /* 0x000000100d0d7221 */ /* 0x000fe40000010000 */
[----:B------:R1:W-:Y:S01]  /*53d0*/  @P5 STG.E desc[UR4][R2.64], R29 ;  /* 0x0000001d02005986 */ /* 0x0003e2000c101904 */
[----:B------:R-:W-:Y:S02]  /*53e0*/  @P5 IADD3.X R45, RZ, R45, RZ, P6, !PT ;  /* 0x0000002dff2d5210 */ /* 0x000fe400037fe4ff */
[----:B------:R-:W-:Y:S01]  /*53f0*/  @P0 MOV R4, R40 ;  /* 0x0000002800040202 */ /* 0x000fe20000000f00 */
[----:B------:R-:W3:Y:S01]  /*5400*/  LDS R29, [R0+0x400] ;  /* 0x00040000001d7984 */ /* 0x000ee20000000800 */
[----:B------:R-:W-:Y:S01]  /*5410*/  @P0 MOV R5, R45 ;  /* 0x0000002d00050202 */ /* 0x000fe20000000f00 */
[----:B0-----:R-:W-:Y:S01]  /*5420*/  FADD.FTZ R13, R13, R18 ;  /* 0x000000120d0d7221 */ /* 0x001fe20000010000 */
[----:B------:R-:W-:Y:S01]  /*5430*/  ISETP.GE.U32.AND P5, PT, R158, 0x380, PT ;  /* 0x000003809e00780c */ /* 0x000fe20003fa6070 */
[----:B------:R-:W0:Y:S04]  /*5440*/  LDS R21, [R0+0x2800] ;  /* 0x0028000000157984 */ /* 0x000e280000000800 */
[----:B------:R-:W0:Y:S01]  /*5450*/  LDS R27, [R0+0x3800] ;  /* 0x00380000001b7984 */ /* 0x000e220000000800 */
[----:B-1----:R-:W-:Y:S01]  /*5460*/  @P0 MOV R2, R42 ;  /* 0x0000002a00020202 */ /* 0x002fe20000000f00 */
[----:B------:R-:W-:Y:S01]  /*5470*/  FADD.FTZ R32, R32, R39 ;  /* 0x0000002720207221 */ /* 0x000fe20000010000 */
[----:B------:R-:W-:Y:S01]  /*5480*/  @P0 IADD3 R42, P6, R42, 0x200, RZ ;  /* 0x000002002a2a0810 */ /* 0x000fe20007fde0ff */
[----:B------:R-:W1:Y:S01]  /*5490*/  LDS R6, [R0+0xa00] ;  /* 0x000a000000067984 */ /* 0x000e620000000800 */
[----:B------:R-:W-:-:S02]  /*54a0*/  @P0 IMAD.MOV.U32 R3, RZ, RZ, R47 ;  /* 0x000000ffff030224 */ /* 0x000fc400078e002f */
[----:B--2---:R-:W-:Y:S01]  /*54b0*/  FADD.FTZ R32, R32, R41 ;  /* 0x0000002920207221 */ /* 0x004fe20000010000 */
[----:B------:R-:W-:Y:S01]  /*54c0*/  @P0 IADD3.X R47, RZ, R47, RZ, P6, !PT ;  /* 0x0000002fff2f0210 */ /* 0x000fe200037fe4ff */
[----:B------:R-:W2:Y:S01]  /*54d0*/  LDS R17, [R0+0x1a00] ;  /* 0x001a000000117984 */ /* 0x000ea20000000800 */
[----:B------:R-:W-:-:S03]  /*54e0*/  @P0 IADD3 R40, P6, R40, 0x200, RZ ;  /* 0x0000020028280810 */ /* 0x000fc60007fde0ff */
[----:B------:R-:W2:Y:S01]  /*54f0*/  LDS R8, [R0+0xc00] ;  /* 0x000c000000087984 */ /* 0x000ea20000000800 */
[----:B----4-:R-:W-:Y:S01]  /*5500*/  FADD.FTZ R43, R32, R43 ;  /* 0x0000002b202b7221 */ /* 0x010fe20000010000 */
[----:B------:R-:W-:Y:S02]  /*5510*/  @P0 IMAD.X R45, RZ, RZ, R45, P6 ;  /* 0x000000ffff2d0224 */ /* 0x000fe400030e062d */
[----:B------:R-:W4:Y:S01]  /*5520*/  LDS R23, [R0+0x2a00] ;  /* 0x002a000000177984 */ /* 0x000f220000000800 */
[----:B------:R-:W-:Y:S01]  /*5530*/  ISETP.GE.U32.AND P6, PT, R158, 0x400, PT ;  /* 0x000004009e00780c */ /* 0x000fe20003fc6070 */
[----:B------:R-:W-:Y:S02]  /*5540*/  FADD.FTZ R14, RZ, R14 ;  /* 0x0000000eff0e7221 */ /* 0x000fe40000010000 */
[----:B------:R-:W4:Y:S04]  /*5550*/  LDS R19, [R0+0x1c00] ;  /* 0x001c000000137984 */ /* 0x000f280000000800 */
[----:B------:R0:W-:Y:S01]  /*5560*/  @P0 STG.E desc[UR4][R2.64], R43 ;  /* 0x0000002b02000986 */ /* 0x0001e2000c101904 */
[----:B---3--:R-:W-:-:S03]  /*5570*/  FADD.FTZ R14, R14, R15 ;  /* 0x0000000f0e0e7221 */ /* 0x008fc60000010000 */
[----:B------:R-:W3:Y:S01]  /*5580*/  LDS R39, [R0+0x3a00] ;  /* 0x003a000000277984 */ /* 0x000ee20000000800 */
[----:B------:R-:W-:-:S03]  /*5590*/  FADD.FTZ R29, RZ, R29 ;  /* 0x0000001dff1d7221 */ /* 0x000fc60000010000 */
[----:B------:R-:W3:Y:S01]  /*55a0*/  LDS R25, [R0+0x2c00] ;  /* 0x002c000000197984 */ /* 0x000ee20000000800 */
[----:B------:R-:W-:Y:S01]  /*55b0*/  FADD.FTZ R29, R29, R34 ;  /* 0x000000221d1d7221 */ /* 0x000fe20000010000 */
[----:B0-----:R-:W-:Y:S02]  /*55c0*/  @P4 MOV R2, R42 ;  /* 0x0000002a00024202 */ /* 0x001fe40000000f00 */
[----:B------:R0:W-:Y:S01]  /*55d0*/  @P0 STG.E desc[UR4][R4.64], R31 ;  /* 0x0000001f04000986 */ /* 0x0001e2000c101904 */
[-C--:B------:R-:W-:Y:S01]  /*55e0*/  @P4 MOV R3, R47.reuse ;  /* 0x0000002f00034202 */ /* 0x080fe20000000f00 */
[----:B------:R-:W-:Y:S01]  /*55f0*/  FADD.FTZ R29, R29, R36 ;  /* 0x000000241d1d7221 */ /* 0x000fe20000010000 */
[----:B------:R-:W-:Y:S01]  /*5600*/  @P4 IADD3 R42, P0, R42, 0x200, RZ ;  /* 0x000002002a2a4810 */ /* 0x000fe20007f1e0ff */
[----:B------:R-:W3:Y:S01]  /*5610*/  LDS R10, [R0+0xe00] ;  /* 0x000e0000000a7984 */ /* 0x000ee20000000800 */
[----:B------:R-:W-:Y:S01]  /*5620*/  FADD.FTZ R14, R14, R21 ;  /* 0x000000150e0e7221 */ /* 0x000fe20000010000 */
[----:B------:R-:W-:Y:S01]  /*5630*/  FADD.FTZ R29, R29, R38 ;  /* 0x000000261d1d7221 */ /* 0x000fe20000010000 */
[----:B------:R-:W-:Y:S01]  /*5640*/  @P4 IADD3.X R47, RZ, R47, RZ, P0, !PT ;  /* 0x0000002fff2f4210 */ /* 0x000fe200007fe4ff */
[----:B------:R-:W-:Y:S01]  /*5650*/  LDS R15, [R0+0x2e00] ;  /* 0x002e0000000f7984 */ /* 0x000fe20000000800 */
[----:B------:R-:W-:Y:S01]  /*5660*/  FADD.FTZ R27, R14, R27 ;  /* 0x0000001b0e1b7221 */ /* 0x000fe20000010000 */
[----:B-1----:R-:W-:-:S02]  /*5670*/  FADD.FTZ R6, RZ, R6 ;  /* 0x00000006ff067221 */ /* 0x002fc40000010000 */
[----:B------:R1:W-:Y:S01]  /*5680*/  @P4 STG.E desc[UR4][R2.64], R29 ;  /* 0x0000001d02004986 */ /* 0x0003e2000c101904 */
[----:B0-----:R-:W-:Y:S01]  /*5690*/  FADD.FTZ R5, R13, R20 ;  /* 0x000000140d057221 */ /* 0x001fe20000010000 */
[----:B--2---:R-:W-:Y:S01]  /*56a0*/  FADD.FTZ R6, R6, R17 ;  /* 0x0000001106067221 */ /* 0x004fe20000010000 */
[----:B------:R-:W-:Y:S01]  /*56b0*/  FADD.FTZ R8, RZ, R8 ;  /* 0x00000008ff087221 */ /* 0x000fe20000010000 */
[----:B------:R-:W0:Y:S02]  /*56c0*/  LDS R29, [R0+0x3c00] ;  /* 0x003c0000001d7984 */ /* 0x000e240000000800 */
[----:B----4-:R-:W-:Y:S02]  /*56d0*/  FADD.FTZ R6, R6, R23 ;  /* 0x0000001706067221 */ /* 0x010fe40000010000 */
[----:B------:R-:W2:Y:S01]  /*56e0*/  LDS R13, [R0+0x1e00] ;  /* 0x001e0000000d7984 */ /* 0x000ea20000000800 */
[----:B------:R-:W-:Y:S01]  /*56f0*/  FADD.FTZ R8, R8, R19 ;  /* 0x0000001308087221 */ /* 0x000fe20000010000 */
[----:B-1----:R-:W-:Y:S01]  /*5700*/  @P4 MOV R2, R40 ;  /* 0x0000002800024202 */ /* 0x002fe20000000f00 */
[----:B------:R-:W-:Y:S01]  /*5710*/  @P4 IMAD.MOV.U32 R3, RZ, RZ, R45 ;  /* 0x000000ffff034224 */ /* 0x000fe200078e002d */
[----:B------:R-:W-:Y:S01]  /*5720*/  @P4 IADD3 R40, P0, R40, 0x200, RZ ;  /* 0x0000020028284810 */ /* 0x000fe20007f1e0ff */
[----:B------:R-:W1:Y:S01]  /*5730*/  LDS R21, [R0+0x3e00] ;  /* 0x003e000000157984 */ /* 0x000e620000000800 */
[----:B---3--:R-:W-:-:S03]  /*5740*/  FADD.FTZ R39, R6, R39 ;  /* 0x0000002706277221 */ /* 0x008fc60000010000 */
[----:B------:R3:W-:Y:S01]  /*5750*/  @P4 STG.E desc[UR4][R2.64], R7 ;  /* 0x0000000702004986 */ /* 0x0007e2000c101904 */
[----:B------:R-:W-:Y:S02]  /*5760*/  @P4 IMAD.X R45, RZ, RZ, R45, P0 ;  /* 0x000000ffff2d4224 */ /* 0x000fe400000e062d */
[----:B------:R-:W-:Y:S01]  /*5770*/  FADD.FTZ R8, R8, R25 ;  /* 0x0000001908087221 */ /* 0x000fe20000010000 */
[----:B---3--:R-:W-:Y:S01]  /*5780*/  @P3 MOV R2, R42 ;  /* 0x0000002a00023202 */ /* 0x008fe20000000f00 */
[----:B------:R-:W-:Y:S01]  /*5790*/  FADD.FTZ R10, RZ, R10 ;  /* 0x0000000aff0a7221 */ /* 0x000fe20000010000 */
[----:B------:R-:W-:Y:S02]  /*57a0*/  @P3 MOV R3, R47 ;  /* 0x0000002f00033202 */ /* 0x000fe40000000f00 */
[----:B------:R-:W-:-:S03]  /*57b0*/  @P3 IADD3 R42, P0, R42, 0x200, RZ ;  /* 0x000002002a2a3810 */ /* 0x000fc60007f1e0ff */
[----:B------:R3:W-:Y:S01]  /*57c0*/  @P3 STG.E desc[UR4][R2.64], R5 ;  /* 0x0000000502003986 */ /* 0x0007e2000c101904 */
[----:B------:R-:W-:Y:S01]  /*57d0*/  @P3 IADD3.X R47, RZ, R47, RZ, P0, !PT ;  /* 0x0000002fff2f3210 */ /* 0x000fe200007fe4ff */
[----:B0-----:R-:W-:Y:S01]  /*57e0*/  FADD.FTZ R29, R8, R29 ;  /* 0x0000001d081d7221 */ /* 0x001fe20000010000 */
[----:B--2---:R-:W-:Y:S01]  /*57f0*/  FADD.FTZ R10, R10, R13 ;  /* 0x0000000d0a0a7221 */ /* 0x004fe20000010000 */
[----:B---3--:R-:W-:Y:S02]  /*5800*/  @P3 MOV R2, R40 ;  /* 0x0000002800023202 */ /* 0x008fe40000000f00 */
[----:B------:R-:W-:Y:S01]  /*5810*/  @P3 MOV R3, R45 ;  /* 0x0000002d00033202 */ /* 0x000fe20000000f00 */
[----:B------:R-:W-:Y:S01]  /*5820*/  FADD.FTZ R10, R10, R15 ;  /* 0x0000000f0a0a7221 */ /* 0x000fe20000010000 */
[----:B------:R-:W-:-:S03]  /*5830*/  @P3 IADD3 R40, P4, R40, 0x200, RZ ;  /* 0x0000020028283810 */ /* 0x000fc60007f9e0ff */
[----:B------:R0:W-:Y:S01]  /*5840*/  @P3 STG.E desc[UR4][R2.64], R33 ;  /* 0x0000002102003986 */ /* 0x0001e2000c101904 */
[----:B-1----:R-:W-:Y:S01]  /*5850*/  FADD.FTZ R21, R10, R21 ;  /* 0x000000150a157221 */ /* 0x002fe20000010000 */
[----:B------:R-:W-:Y:S01]  /*5860*/  @P3 IMAD.X R45, RZ, RZ, R45, P4 ;  /* 0x000000ffff2d3224 */ /* 0x000fe200020e062d */
        /* <DEDUP_REMOVED lines=12> */
[----:B------:R-:W-:Y:S02]  /*5930*/  @P1 MOV R5, R45 ;  /* 0x0000002d00051202 */ /* 0x000fe40000000f00 */
[----:B------:R-:W-:Y:S01]  /*5940*/  @P5 MOV R6, R40 ;  /* 0x0000002800065202 */ /* 0x000fe20000000f00 */
[----:B------:R-:W-:Y:S01]  /*5950*/  @P1 IMAD.X R45, RZ, RZ, R45, P2 ;  /* 0x000000ffff2d1224 */ /* 0x000fe200010e062d */
[----:B------:R-:W-:Y:S01]  /*5960*/  @P5 IADD3 R40, P2, R40, 0x200, RZ ;  /* 0x0000020028285810 */ /* 0x000fe20007f5e0ff */
[----:B0-----:R-:W-:Y:S01]  /*5970*/  @P1 IMAD.MOV.U32 R3, RZ, RZ, R47 ;  /* 0x000000ffff031224 */ /* 0x001fe200078e002f */
[----:B------:R-:W-:Y:S01]  /*5980*/  @P1 MOV R2, R42 ;  /* 0x0000002a00021202 */ /* 0x000fe20000000f00 */
[----:B------:R-:W-:Y:S01]  /*5990*/  @P5 IMAD.MOV.U32 R7, RZ, RZ, R45 ;  /* 0x000000ffff075224 */ /* 0x000fe200078e002d */
[----:B------:R-:W-:-:S02]  /*59a0*/  @P1 IADD3 R42, P0, R42, 0x200, RZ ;  /* 0x000002002a2a1810 */ /* 0x000fc40007f1e0ff */
[----:B------:R-:W-:Y:S01]  /*59b0*/  @P5 IADD3.X R45, RZ, R45, RZ, P2, !PT ;  /* 0x0000002dff2d5210 */ /* 0x000fe200017fe4ff */
[----:B------:R0:W-:Y:S01]  /*59c0*/  @P1 STG.E desc[UR4][R2.64], R39 ;  /* 0x0000002702001986 */ /* 0x0001e2000c101904 */
[----:B------:R-:W-:-:S03]  /*59d0*/  @P1 IADD3.X R47, RZ, R47, RZ, P0, !PT ;  /* 0x0000002fff2f1210 */ /* 0x000fc600007fe4ff */
        /* <DEDUP_REMOVED lines=9> */
[----:B0-----:R-:W-:Y:S01]  /*5a70*/  MOV R2, R42 ;  /* 0x0000002a00027202 */ /* 0x001fe20000000f00 */
[----:B------:R-:W-:Y:S01]  /*5a80*/  IMAD.MOV.U32 R3, RZ, RZ, R47 ;  /* 0x000000ffff037224 */ /* 0x000fe200078e002f */
[----:B------:R-:W-:Y:S06]  /*5a90*/  @!P6 EXIT ;  /* 0x000000000000e94d */ /* 0x000fec0003800000 */
[----:B------:R-:W-:Y:S04]  /*5aa0*/  STG.E desc[UR4][R2.64], R21 ;  /* 0x0000001502007986 */ /* 0x000fe8000c101904 */
[----:B------:R-:W-:Y:S01]  /*5ab0*/  STG.E desc[UR4][R4.64], R37 ;  /* 0x0000002504007986 */ /* 0x000fe2000c101904 */
[----:B------:R-:W-:Y:S05]  /*5ac0*/  EXIT ;  /* 0x000000000000794d */ /* 0x000fea0003800000 */
.L_x_4678:
[----:B------:R-:W-:Y:S01]  /*5ad0*/  HFMA2.MMA R154, -RZ, RZ, 0, 5.9604644775390625e-08 ;  /* 0x00000001ff9a7435 */ /* 0x000fe200000001ff */
[----:B------:R-:W-:Y:S01]  /*5ae0*/  BSSY B1, `(.L_x_4752) ;  /* 0x0000006000017945 */ /* 0x000fe20003800000 */
[----:B------:R-:W-:Y:S01]  /*5af0*/  IMAD.MOV.U32 R155, RZ, RZ, 0x1f ;  /* 0x0000001fff9b7424 */ /* 0x000fe200078e00ff */
[----:B------:R-:W-:-:S08]  /*5b00*/  MOV R152, 0xffffffff ;  /* 0xffffffff00987802 */ /* 0x000fd00000000f00 */
[----:B0123-5:R-:W-:Y:S05]  /*5b10*/  WARPSYNC.COLLECTIVE R152, `(.L_x_4753) ;  /* 0x0000000098087348 */ /* 0x02ffea0003c00000 */
[----:B------:R4:W0:Y:S02]  /*5b20*/  SHFL.BFLY P4, R153, R229, R154, R155 ;  /* 0x0c00009ae5997389 */ /* 0x000824000008009b */
[----:B012345:R-:W-:Y:S01]  /*5b30*/  ENDCOLLECTIVE ;  /* 0x000000000000791b */ /* 0x03ffe20003800000 */
.L_x_4753:
[----:B------:R-:W-:Y:S05]  /*5b40*/  BSYNC B1 ;  /* 0x0000000000017941 */ /* 0x000fea0003800000 */
.L_x_4752:
[----:B------:R-:W-:Y:S01]  /*5b50*/  MOV R144, R153 ;  /* 0x0000009900907202 */ /* 0x000fe20000000f00 */
[----:B------:R-:W-:Y:S01]  /*5b60*/  HFMA2.MMA R155, -RZ, RZ, 0, 1.847743988037109375e-06 ;  /* 0x0000001fff9b7435 */ /* 0x000fe200000001ff */
[----:B------:R-:W-:Y:S01]  /*5b70*/  IMAD.MOV.U32 R154, RZ, RZ, 0x1 ;  /* 0x00000001ff9a7424 */ /* 0x000fe200078e00ff */
[----:B------:R-:W-:Y:S02]  /*5b80*/  MOV R152, 0xffffffff ;  /* 0xffffffff00987802 */ /* 0x000fe40000000f00 */
[----:B------:R-:W-:Y:S01]  /*5b90*/  FADD.FTZ R144, R144, R229 ;  /* 0x000000e590907221 */ /* 0x000fe20000010000 */
[----:B------:R-:W-:-:S07]  /*5ba0*/  MOV R229, R230 ;  /* 0x000000e600e57202 */ /* 0x000fce0000000f00 */
[----:B------:R-:W-:Y:S05]  /*5bb0*/  WARPSYNC.COLLECTIVE R152, `(.L_x_4754) ;  /* 0x0000000098087348 */ /* 0x000fea0003c00000 */
[----:B------:R0:W1:Y:S02]  /*5bc0*/  SHFL.BFLY P4, R153, R229, R154, R155 ;  /* 0x0c00009ae5997389 */ /* 0x000064000008009b */
[----:B01----:R-:W-:Y:S01]  /*5bd0*/  ENDCOLLECTIVE ;  /* 0x000000000000791b */ /* 0x003fe20003800000 */
.L_x_4754:
[----:B------:R-:W-:Y:S01]  /*5be0*/  HFMA2.MMA R154, -RZ, RZ, 0, 1.1920928955078125e-07 ;  /* 0x00000002ff9a7435 */ /* 0x000fe200000001ff */
[----:B------:R-:W-:Y:S01]  /*5bf0*/  IMAD.MOV.U32 R229, RZ, RZ, R144 ;  /* 0x000000ffffe57224 */ /* 0x000fe200078e0090 */
[----:B------:R-:W-:-:S09]  /*5c00*/  MOV R145, R153 ;  /* 0x0000009900917202 */ /* 0x000fd20000000f00 */
[----:B------:R-:W-:Y:S05]  /*5c10*/  WARPSYNC.COLLECTIVE R152, `(.L_x_4755) ;  /* 0x0000000098087348 */ /* 0x000fea0003c00000 */
[----:B------:R0:W1:Y:S02]  /*5c20*/  SHFL.BFLY P4, R153, R229, R154, R155 ;  /* 0x0c00009ae5997389 */ /* 0x000064000008009b */
[----:B01----:R-:W-:Y:S01]  /*5c30*/  ENDCOLLECTIVE ;  /* 0x000000000000791b */ /* 0x003fe20003800000 */
.L_x_4755:
[----:B------:R-:W-:-:S05]  /*5c40*/  FADD.FTZ R145, R145, R230 ;  /* 0x000000e691917221 */ /* 0x000fca0000010000 */
[----:B------:R-:W-:Y:S02]  /*5c50*/  MOV R229, R145 ;  /* 0x0000009100e57202 */ /* 0x000fe40000000f00 */
[----:B------:R-:W-:-:S07]  /*5c60*/  MOV R147, R153 ;  /* 0x0000009900937202 */ /* 0x000fce0000000f00 */
[----:B------:R-:W-:Y:S05]  /*5c70*/  WARPSYNC.COLLECTIVE R152, `(.L_x_4756) ;  /* 0x0000000098087348 */ /* 0x000fea0003c00000 */
[----:B------:R0:W1:Y:S02]  /*5c80*/  SHFL.BFLY P4, R153, R229, R154, R155 ;  /* 0x0c00009ae5997389 */ /* 0x000064000008009b */
[----:B01----:R-:W-:Y:S01]  /*5c90*/  ENDCOLLECTIVE ;  /* 0x000000000000791b */ /* 0x003fe20003800000 */
.L_x_4756:
[----:B------:R-:W-:Y:S01]  /*5ca0*/  FADD.FTZ R147, R144, R147 ;  /* 0x0000009390937221 */ /* 0x000fe20000010000 */
[----:B------:R-:W-:-:S04]  /*5cb0*/  HFMA2.MMA R154, -RZ, RZ, 0, 2.384185791015625e-07 ;  /* 0x00000004ff9a7435 */ /* 0x000fc800000001ff */
[----:B------:R-:W-:Y:S01]  /*5cc0*/  MOV R229, R147 ;  /* 0x0000009300e57202 */ /* 0x000fe20000000f00 */
[----:B------:R-:W-:-:S07]  /*5cd0*/  IMAD.MOV.U32 R146, RZ, RZ, R153 ;  /* 0x000000ffff927224 */ /* 0x000fce00078e0099 */
[----:B------:R-:W-:Y:S05]  /*5ce0*/  WARPSYNC.COLLECTIVE R152, `(.L_x_4757) ;  /* 0x0000000098087348 */ /* 0x000fea0003c00000 */
[----:B------:R0:W1:Y:S02]  /*5cf0*/  SHFL.BFLY P4, R153, R229, R154, R155 ;  /* 0x0c00009ae5997389 */ /* 0x000064000008009b */
[----:B01----:R-:W-:Y:S01]  /*5d00*/  ENDCOLLECTIVE ;  /* 0x000000000000791b */ /* 0x003fe20003800000 */
.L_x_4757:
[----:B------:R-:W-:-:S04]  /*5d10*/  FADD.FTZ R146, R145, R146 ;  /* 0x0000009291927221 */ /* 0x000fc80000010000 */
[----:B------:R-:W-:Y:S01]  /*5d20*/  IMAD.MOV.U32 R229, RZ, RZ, R146 ;  /* 0x000000ffffe57224 */ /* 0x000fe200078e0092 */
[----:B------:R-:W-:-:S07]  /*5d30*/  MOV R148, R153 ;  /* 0x0000009900947202 */ /* 0x000fce0000000f00 */
[----:B------:R-:W-:Y:S05]  /*5d40*/  WARPSYNC.COLLECTIVE R152, `(.L_x_4758) ;  /* 0x0000000098087348 */ /* 0x000fea0003c00000 */
[----:B------:R0:W1:Y:S02]  /*5d50*/  SHFL.BFLY P4, R153, R229, R154, R155 ;  /* 0x0c00009ae5997389 */ /* 0x000064000008009b */
[----:B01----:R-:W-:Y:S01]  /*5d60*/  ENDCOLLECTIVE ;  /* 0x000000000000791b */ /* 0x003fe20003800000 */
.L_x_4758:
[----:B------:R-:W-:Y:S01]  /*5d70*/  FADD.FTZ R148, R147, R148 ;  /* 0x0000009493947221 */ /* 0x000fe20000010000 */
[----:B------:R-:W-:-:S04]  /*5d80*/  HFMA2.MMA R154, -RZ, RZ, 0, 4.76837158203125e-07 ;  /* 0x00000008ff9a7435 */ /* 0x000fc800000001ff */
[----:B------:R-:W-:Y:S02]  /*5d90*/  MOV R229, R148 ;  /* 0x0000009400e57202 */ /* 0x000fe40000000f00 */
[----:B------:R-:W-:-:S07]  /*5da0*/  MOV R149, R153 ;  /* 0x0000009900957202 */ /* 0x000fce0000000f00 */
[----:B------:R-:W-:Y:S05]  /*5db0*/  WARPSYNC.COLLECTIVE R152, `(.L_x_4759) ;  /* 0x0000000098087348 */ /* 0x000fea0003c00000 */
[----:B------:R0:W1:Y:S02]  /*5dc0*/  SHFL.BFLY P4, R153, R229, R154, R155 ;  /* 0x0c00009ae5997389 */ /* 0x000064000008009b */
[----:B01----:R-:W-:Y:S01]  /*5dd0*/  ENDCOLLECTIVE ;  /* 0x000000000000791b */ /* 0x003fe20003800000 */
.L_x_4759:
[----:B------:R-:W-:-:S05]  /*5de0*/  FADD.FTZ R149, R146, R149 ;  /* 0x0000009592957221 */ /* 0x000fca0000010000 */
[----:B------:R-:W-:Y:S01]  /*5df0*/  MOV R229, R149 ;  /* 0x0000009500e57202 */ /* 0x000fe20000000f00 */
[----:B------:R-:W-:-:S07]  /*5e00*/  IMAD.MOV.U32 R151, RZ, RZ, R153 ;  /* 0x000000ffff977224 */ /* 0x000fce00078e0099 */
[----:B------:R-:W-:Y:S05]  /*5e10*/  WARPSYNC.COLLECTIVE R152, `(.L_x_4760) ;  /* 0x0000000098087348 */ /* 0x000fea0003c00000 */
[----:B------:R0:W1:Y:S02]  /*5e20*/  SHFL.BFLY P4, R153, R229, R154, R155 ;  /* 0x0c00009ae5997389 */ /* 0x000064000008009b */
[----:B01----:R-:W-:Y:S01]  /*5e30*/  ENDCOLLECTIVE ;  /* 0x000000000000791b */ /* 0x003fe20003800000 */
.L_x_4760:
[----:B------:R-:W-:-:S05]  /*5e40*/  FADD.FTZ R151, R148, R151 ;  /* 0x0000009794977221 */ /* 0x000fca0000010000 */
[----:B------:R-:W-:Y:S01]  /*5e50*/  MOV R229, R151 ;  /* 0x0000009700e57202 */ /* 0x000fe20000000f00 */
[----:B------:R-:W-:Y:S01]  /*5e60*/  IMAD.MOV.U32 R154, RZ, RZ, 0x10 ;  /* 0x00000010ff9a7424 */ /* 0x000fe200078e00ff */
[----:B------:R-:W-:-:S07]  /*5e70*/  MOV R150, R153 ;  /* 0x0000009900967202 */ /* 0x000fce0000000f00 */
[----:B------:R-:W-:Y:S05]  /*5e80*/  WARPSYNC.COLLECTIVE R152, `(.L_x_4761) ;  /* 0x0000000098087348 */ /* 0x000fea0003c00000 */
[----:B------:R0:W1:Y:S02]  /*5e90*/  SHFL.BFLY P4, R153, R229, R154, R155 ;  /* 0x0c00009ae5997389 */ /* 0x000064000008009b */
[----:B01----:R-:W-:Y:S01]  /*5ea0*/  ENDCOLLECTIVE ;  /* 0x000000000000791b */ /* 0x003fe20003800000 */
.L_x_4761:
[----:B------:R-:W-:-:S05]  /*5eb0*/  FADD.FTZ R150, R149, R150 ;  /* 0x0000009695967221 */ /* 0x000fca0000010000 */
[----:B------:R-:W-:Y:S02]  /*5ec0*/  MOV R229, R150 ;  /* 0x0000009600e57202 */ /* 0x000fe40000000f00 */
[----:B------:R-:W-:-:S07]  /*5ed0*/  MOV R144, R153 ;  /* 0x0000009900907202 */ /* 0x000fce0000000f00 */
[----:B------:R-:W-:Y:S05]  /*5ee0*/  WARPSYNC.COLLECTIVE R152, `(.L_x_4762) ;  /* 0x0000000098087348 */ /* 0x000fea0003c00000 */
[----:B------:R0:W1:Y:S02]  /*5ef0*/  SHFL.BFLY P4, R153, R229, R154, R155 ;  /* 0x0c00009ae5997389 */ /* 0x000064000008009b */
[----:B01----:R-:W-:Y:S01]  /*5f00*/  ENDCOLLECTIVE ;  /* 0x000000000000791b */ /* 0x003fe20003800000 */
.L_x_4762:
[----:B------:R-:W-:Y:S01]  /*5f10*/  MOV R145, R153 ;  /* 0x0000009900917202 */ /* 0x000fe20000000f00 */
[----:B------:R-:W-:Y:S06]  /*5f20*/  BRA `(.L_x_4763) ;  /* 0xffffffc000e87947 */ /* 0x000fec000383ffff */
.L_x_4764:
        /* <DEDUP_REMOVED lines=13> */
.L_x_14266:


//--------------------- .text._ZN10layer_norm13ln_bwd_kernelINS_13Kernel_traitsI13__nv_bfloat16S2_fS2_fjLj1024ELj1ELj4ELj1ELj16ENS_18Kernel_traits_baseILj1024ES2_S2_fS2_fjLj128EEEEELb0ELb0ELb1ELb1EEEvNS_9BwdParamsE --------------------------
	.section	.text._ZN10layer_norm13ln_bwd_kernelINS_13Kernel_traitsI13__nv_bfloat16S2_fS2_fjLj1024ELj1ELj4ELj1ELj16ENS_18Kernel_traits_baseILj1024ES2_S2_fS2_fjLj128EEEEELb0ELb0ELb1ELb1EEEvNS_9BwdParamsE,"ax",@progbits
	.align	128
        .global         _ZN10layer_norm13ln_bwd_kernelINS_13Kernel_traitsI13__nv_bfloat16S2_fS2_fjLj1024ELj1ELj4ELj1ELj16ENS_18Kernel_traits_baseILj1024ES2_S2_fS2_fjLj128EEEEELb0ELb0ELb1ELb1EEEvNS_9BwdParamsE
        .type           _ZN10layer_norm13ln_bwd_kernelINS_13Kernel_traitsI13__nv_bfloat16S2_fS2_fjLj1024ELj1ELj4ELj1ELj16ENS_18Kernel_traits_baseILj1024ES2_S2_fS2_fjLj128EEEEELb0ELb0ELb1ELb1EEEvNS_9BwdParamsE,@function
        .size           _ZN10layer_norm13ln_bwd_kernelINS_13Kernel_traitsI13__nv_bfloat16S2_fS2_fjLj1024ELj1ELj4ELj1ELj16ENS_18Kernel_traits_baseILj1024ES2_S2_fS2_fjLj128EEEEELb0ELb0ELb1ELb1EEEvNS_9BwdParamsE,(.L_x_14267 - _ZN10layer_norm13ln_bwd_kernelINS_13Kernel_traitsI13__nv_bfloat16S2_fS2_fjLj1024ELj1ELj4ELj1ELj16ENS_18Kernel_traits_baseILj1024ES2_S2_fS2_fjLj128EEEEELb0ELb0ELb1ELb1EEEvNS_9BwdParamsE)
        .other          _ZN10layer_norm13ln_bwd_kernelINS_13Kernel_traitsI13__nv_bfloat16S2_fS2_fjLj1024ELj1ELj4ELj1ELj16ENS_18Kernel_traits_baseILj1024ES2_S2_fS2_fjLj128EEEEELb0ELb0ELb1ELb1EEEvNS_9BwdParamsE,@"STO_CUDA_ENTRY STV_DEFAULT"
_ZN10layer_norm13ln_bwd_kernelINS_13Kernel_traitsI13__nv_bfloat16S2_fS2_fjLj1024ELj1ELj4ELj1ELj16ENS_18Kernel_traits_baseILj1024ES2_S2_fS2_fjLj128EEEEELb0ELb0ELb1ELb1EEEvNS_9BwdParamsE:
.text._ZN10layer_norm13ln_bwd_kernelINS_13Kernel_traitsI13__nv_bfloat16S2_fS2_fjLj1024ELj1ELj4ELj1ELj16ENS_18Kernel_traits_baseILj1024ES2_S2_fS2_fjLj128EEEEELb0ELb0ELb1ELb1EEEvNS_9BwdParamsE:
[----:B------:R-:W-:Y:S01]  /*0000*/  LDC R1, c[0x0][0x28] ;  /* 0x00000a00ff017b82 */ /* 0x000fe20000000800 */
[----:B------:R-:W0:Y:S01]  /*0010*/  S2R R196, SR_TID.X ;  /* 0x0000000000c47919 */ /* 0x000e220000002100 */
[----:B------:R-:W-:Y:S01]  /*0020*/  ULDC UR4, c[0x0][0x214] ;  /* 0x0000850000047ab9 */ /* 0x000fe20000000800 */
[----:B------:R-:W-:Y:S01]  /*0030*/  ULDC UR8, c[0x0][0x290] ;  /* 0x0000a40000087ab9 */ /* 0x000fe20000000800 */
[----:B------:R-:W-:Y:S01]  /*0040*/  ULDC.64 UR10, c[0x0][0x2c8] ;  /* 0x0000b200000a7ab9 */ /* 0x000fe20000000a00 */
[----:B------:R-:W1:Y:S01]  /*0050*/  S2R R0, SR_CTAID.X ;  /* 0x0000000000007919 */ /* 0x000e620000002500 */
        /* <DEDUP_REMOVED lines=39> */
.L_x_4766:
        /* <DEDUP_REMOVED lines=42> */
[----:B------:R-:W-:Y:S02]  /*0570*/  SHF.L.U32 R194, R188, 0x10, RZ ;  /* 0x00000010bcc27819 */ /* 0x000fe400000006ff */
[C---:B---3--:R-:W-:Y:S02]  /*0580*/  PRMT R15, R186.reuse, 0x7632, R15 ;  /* 0x00007632ba0f7816 */ /* 0x048fe4000000000f */
[----:B------:R-:W-:Y:S02]  /*0590*/  SHF.L.U32 R188, R186, 0x10, RZ ;  /* 0x00000010babc7819 */ /* 0x000fe400000006ff */
[----:B----4-:R-:W-:-:S02]  /*05a0*/  PRMT R13, R24, 0x7632, R13 ;  /* 0x00007632180d7816 */ /* 0x010fc4000000000d */
[----:B------:R-:W-:Y:S02]  /*05b0*/  SHF.L.U32 R186, R24, 0x10, RZ ;  /* 0x0000001018ba7819 */ /* 0x000fe400000006ff */
[C---:B-----5:R-:W-:Y:S02]  /*05c0*/  PRMT R7, R22.reuse, 0x7632, R7 ;  /* 0x0000763216077816 */ /* 0x060fe40000000007 */
[----:B------:R-:W-:Y:S02]  /*05d0*/  SHF.L.U32 R24, R22, 0x10, RZ ;  /* 0x0000001016187819 */ /* 0x000fe400000006ff */
[----:B------:R-:W0:Y:S01]  /*05e0*/  LDC.U8 R22, c[0x0][0x2a0] ;  /* 0x0000a800ff167b82 */ /* 0x000e220000000000 */
[----:B------:R-:W-:Y:S02]  /*05f0*/  PRMT R16, R185, 0x7632, R16 ;  /* 0x00007632b9107816 */ /* 0x000fe40000000010 */
[C---:B------:R-:W-:Y:S02]  /*0600*/  PRMT R4, R189.reuse, 0x7632, R4 ;  /* 0x00007632bd047816 */ /* 0x040fe40000000004 */
[----:B------:R-:W-:Y:S01]  /*0610*/  SHF.L.U32 R193, R189, 0x10, RZ ;  /* 0x00000010bdc17819 */ /* 0x000fe200000006ff */
[----:B------:R-:W-:Y:S01]  /*0620*/  IMAD.U32 R16, R16, 0x10000, RZ ;  /* 0x0001000010107824 */ /* 0x000fe200078e00ff */
[----:B------:R-:W-:-:S02]  /*0630*/  PRMT R19, R190, 0x7632, R19 ;  /* 0x00007632be137816 */ /* 0x000fc40000000013 */
[----:B------:R-:W-:Y:S02]  /*0640*/  SHF.L.U32 R192, R190, 0x10, RZ ;  /* 0x00000010bec07819 */ /* 0x000fe400000006ff */
        /* <DEDUP_REMOVED lines=34> */
.L_x_4836:
        /* <DEDUP_REMOVED lines=8> */
[C---:B--2---:R-:W-:Y:S02]  /*08f0*/  IMAD.WIDE R138, R195.reuse, 0x4, R4 ;  /* 0x00000004c38a7825 */ /* 0x044fe400078e0204 */
[----:B------:R2:W5:Y:S04]  /*0900*/  LDG.E R5, desc[UR4][R140.64] ;  /* 0x000000048c057981 */ /* 0x000568000c1e1900 */
[----:B------:R2:W5:Y:S01]  /*0910*/  LDG.E R201, desc[UR4][R138.64] ;  /* 0x000000048ac97981 */ /* 0x000562000c1e1900 */
[----:B------:R-:W-:Y:S01]  /*0920*/  LOP3.LUT R200, R196, 0x1f, RZ, 0xc0, !PT ;  /* 0x0000001fc4c87812 */ /* 0x000fe200078ec0ff */
[----:B------:R-:W-:Y:S01]  /*0930*/  BSSY B1, `(.L_x_4768) ;  /* 0x000015f000017945 */ /* 0x000fe20003800000 */
[----:B0-----:R-:W-:-:S05]  /*0940*/  IMAD R0, R195, R208, RZ ;  /* 0x000000d0c3007224 */ /* 0x001fca00078e02ff */
[----:B------:R-:W-:-:S04]  /*0950*/  SHF.R.S32.HI R143, RZ, 0x1f, R0 ;  /* 0x0000001fff8f7819 */ /* 0x000fc80000011400 */
[----:B------:R-:W-:-:S04]  /*0960*/  LEA.HI R143, R143, R0, RZ, 0x3 ;  /* 0x000000008f8f7211 */ /* 0x000fc800078f18ff */
[----:B------:R-:W-:-:S04]  /*0970*/  LEA.HI.SX32 R199, R143, R200, 0x1d ;  /* 0x000000c88fc77211 */ /* 0x000fc800078feaff */
[C---:B------:R-:W-:Y:S01]  /*0980*/  IADD3 R198, R199.reuse, 0x20, RZ ;  /* 0x00000020c7c67810 */ /* 0x040fe20007ffe0ff */
[C---:B------:R-:W-:Y:S01]  /*0990*/  VIADD R197, R199.reuse, 0x40 ;  /* 0x00000040c7c57836 */ /* 0x040fe20000000000 */
[C---:B------:R-:W-:Y:S01]  /*09a0*/  IADD3 R4, R199.reuse, 0x60, RZ ;  /* 0x00000060c7047810 */ /* 0x040fe20007ffe0ff */
[----:B-1----:R-:W-:-:S04]  /*09b0*/  IMAD.WIDE.U32 R234, R199, 0x20, R206 ;  /* 0x00000020c7ea7825 */ /* 0x002fc800078e00ce */
[----:B------:R-:W-:-:S04]  /*09c0*/  IMAD.WIDE.U32 R202, R198, 0x20, R206 ;  /* 0x00000020c6ca7825 */ /* 0x000fc800078e00ce */
[----:B------:R-:W-:-:S04]  /*09d0*/  IMAD.WIDE.U32 R204, R197, 0x20, R206 ;  /* 0x00000020c5cc7825 */ /* 0x000fc800078e00ce */
[----:B------:R-:W-:Y:S01]  /*09e0*/  IMAD.WIDE.U32 R206, R4, 0x20, R206 ;  /* 0x0000002004ce7825 */ /* 0x000fe200078e00ce */
[----:B---3--:R-:W-:-:S13]  /*09f0*/  ISETP.GT.AND P4, PT, R137, RZ, PT ;  /* 0x000000ff8900720c */ /* 0x008fda0003f84270 */
[----:B--2---:R-:W-:Y:S05]  /*0a00*/  @P4 BRA `(.L_x_4769) ;  /* 0x0000000000484947 */ /* 0x004fea0003800000 */
        /* <DEDUP_REMOVED lines=15> */
[----:B------:R-:W-:-:S02]  /*0b00*/  MOV R136, RZ ;  /* 0x000000ff00887202 */ /* 0x000fc40000000f00 */
[----:B------:R-:W-:Y:S01]  /*0b10*/  MOV R138, RZ ;  /* 0x000000ff008a7202 */ /* 0x000fe20000000f00 */
[----:B------:R-:W-:Y:S06]  /*0b20*/  BRA `(.L_x_4770) ;  /* 0x0000001000fc7947 */ /* 0x000fec0003800000 */
.L_x_4769:
        /* <DEDUP_REMOVED lines=8> */
[----:B0-----:R-:W-:-:S03]  /*0bb0*/  IMAD.WIDE R152, R195, 0x4, R152 ;  /* 0x00000004c3987825 */ /* 0x001fc600078e0298 */
[C---:B------:R-:W-:Y:S02]  /*0bc0*/  IADD3 R165, R177.reuse, 0x40, RZ ;  /* 0x00000040b1a57810 */ /* 0x040fe40007ffe0ff */
[----:B------:R-:W-:Y:S01]  /*0bd0*/  IADD3 R155, R177, 0x20, RZ ;  /* 0x00000020b19b7810 */ /* 0x000fe20007ffe0ff */
[----:B------:R-:W3:Y:S01]  /*0be0*/  LDG.E R232, desc[UR4][R152.64] ;  /* 0x0000000498e87981 */ /* 0x000ee2000c1e1900 */
[----:B-1----:R-:W-:-:S04]  /*0bf0*/  IMAD.WIDE.U32 R168, R199, 0x20, R210 ;  /* 0x00000020c7a87825 */ /* 0x002fc800078e00d2 */
[----:B------:R-:W-:Y:S01]  /*0c00*/  IMAD.WIDE.U32 R214, R198, 0x20, R210 ;  /* 0x00000020c6d67825 */ /* 0x000fe200078e00d2 */
[----:B------:R-:W4:Y:S03]  /*0c10*/  LDG.E.128 R136, desc[UR4][R168.64] ;  /* 0x00000004a8887981 */ /* 0x000f26000c1e1d00 */
[C---:B--2---:R-:W-:Y:S01]  /*0c20*/  IMAD.WIDE.U32 R140, R177.reuse, 0x10, R2 ;  /* 0x00000010b18c7825 */ /* 0x044fe200078e0002 */
[----:B------:R-:W-:Y:S01]  /*0c30*/  IADD3 R177, R177, 0x60, RZ ;  /* 0x00000060b1b17810 */ /* 0x000fe20007ffe0ff */
[----:B------:R-:W2:Y:S02]  /*0c40*/  LDG.E.128 R144, desc[UR4][R168.64+0x10] ;  /* 0x00001004a8907981 */ /* 0x000ea4000c1e1d00 */
[--C-:B------:R-:W-:Y:S02]  /*0c50*/  IMAD.WIDE.U32 R212, R197, 0x20, R210.reuse ;  /* 0x00000020c5d47825 */ /* 0x100fe400078e00d2 */
[----:B------:R-:W2:Y:S02]  /*0c60*/  LDG.E.128 R140, desc[UR4][R140.64] ;  /* 0x000000048c8c7981 */ /* 0x000ea4000c1e1d00 */
[----:B------:R-:W-:-:S02]  /*0c70*/  IMAD.WIDE.U32 R210, R4, 0x20, R210 ;  /* 0x0000002004d27825 */ /* 0x000fc400078e00d2 */
[----:B------:R-:W2:Y:S02]  /*0c80*/  LDG.E.128 R148, desc[UR4][R214.64] ;  /* 0x00000004d6947981 */ /* 0x000ea4000c1e1d00 */
[--C-:B------:R-:W-:Y:S02]  /*0c90*/  IMAD.WIDE.U32 R164, R165, 0x10, R2.reuse ;  /* 0x00000010a5a47825 */ /* 0x100fe400078e0002 */
[----:B------:R-:W2:Y:S02]  /*0ca0*/  LDG.E.128 R172, desc[UR4][R210.64] ;  /* 0x00000004d2ac7981 */ /* 0x000ea4000c1e1d00 */
[--C-:B------:R-:W-:Y:S02]  /*0cb0*/  IMAD.WIDE.U32 R176, R177, 0x10, R2.reuse ;  /* 0x00000010b1b07825 */ /* 0x100fe400078e0002 */
[----:B------:R-:W2:Y:S02]  /*0cc0*/  LDG.E.128 R164, desc[UR4][R164.64] ;  /* 0x00000004a4a47981 */ /* 0x000ea4000c1e1d00 */
[----:B------:R-:W-:-:S02]  /*0cd0*/  IMAD.WIDE.U32 R154, R155, 0x10, R2 ;  /* 0x000000109b9a7825 */ /* 0x000fc400078e0002 */
[----:B------:R-:W2:Y:S04]  /*0ce0*/  LDG.E.128 R168, desc[UR4][R212.64+0x10] ;  /* 0x00001004d4a87981 */ /* 0x000ea8000c1e1d00 */
[----:B------:R-:W2:Y:S04]  /*0cf0*/  LDG.E.128 R176, desc[UR4][R176.64] ;  /* 0x00000004b0b07981 */ /* 0x000ea8000c1e1d00 */
[----:B------:R-:W2:Y:S04]  /*0d00*/  LDG.E.128 R180, desc[UR4][R210.64+0x10] ;  /* 0x00001004d2b47981 */ /* 0x000ea8000c1e1d00 */
[----:B------:R-:W2:Y:S04]  /*0d10*/  LDG.E.128 R152, desc[UR4][R154.64] ;  /* 0x000000049a987981 */ /* 0x000ea8000c1e1d00 */
[----:B------:R4:W2:Y:S04]  /*0d20*/  LDG.E.128 R160, desc[UR4][R212.64] ;  /* 0x00000004d4a07981 */ /* 0x0008a8000c1e1d00 */
[----:B------:R-:W2:Y:S01]  /*0d30*/  LDG.E.128 R156, desc[UR4][R214.64+0x10] ;  /* 0x00001004d69c7981 */ /* 0x000ea2000c1e1d00 */
[----:B------:R-:W-:Y:S01]  /*0d40*/  IMAD.U32 R2, RZ, RZ, UR10 ;  /* 0x0000000aff027e24 */ /* 0x000fe2000f8e00ff */
[----:B------:R-:W-:-:S04]  /*0d50*/  MOV R0, UR11 ;  /* 0x0000000b00007c02 */ /* 0x000fc80008000f00 */
[----:B------:R-:W-:-:S04]  /*0d60*/  ISETP.NE.U32.AND P0, PT, R2, RZ, PT ;  /* 0x000000ff0200720c */ /* 0x000fc80003f05070 */
[----:B------:R-:W-:-:S13]  /*0d70*/  ISETP.NE.AND.EX P0, PT, R0, RZ, PT, P0 ;  /* 0x000000ff0000720c */ /* 0x000fda0003f05300 */
[----:B------:R-:W5:Y:S04]  /*0d80*/  @P0 LDG.E.128 R56, desc[UR4][R234.64] ;  /* 0x00000004ea380981 */ /* 0x000f68000c1e1d00 */
[----:B------:R-:W5:Y:S04]  /*0d90*/  @P0 LDG.E.128 R52, desc[UR4][R234.64+0x10] ;  /* 0x00001004ea340981 */ /* 0x000f68000c1e1d00 */
[----:B------:R-:W5:Y:S04]  /*0da0*/  @P0 LDG.E.128 R48, desc[UR4][R202.64] ;  /* 0x00000004ca300981 */ /* 0x000f68000c1e1d00 */
[----:B------:R0:W5:Y:S04]  /*0db0*/  @P0 LDG.E.128 R44, desc[UR4][R202.64+0x10] ;  /* 0x00001004ca2c0981 */ /* 0x000168000c1e1d00 */
[----:B------:R-:W5:Y:S04]  /*0dc0*/  @P0 LDG.E.128 R40, desc[UR4][R204.64] ;  /* 0x00000004cc280981 */ /* 0x000f68000c1e1d00 */
[----:B------:R1:W5:Y:S04]  /*0dd0*/  @P0 LDG.E.128 R36, desc[UR4][R204.64+0x10] ;  /* 0x00001004cc240981 */ /* 0x000368000c1e1d00 */
[----:B------:R-:W5:Y:S04]  /*0de0*/  @P0 LDG.E.128 R32, desc[UR4][R206.64] ;  /* 0x00000004ce200981 */ /* 0x000f68000c1e1d00 */
[----:B------:R1:W5:Y:S01]  /*0df0*/  @P0 LDG.E.128 R28, desc[UR4][R206.64+0x10] ;  /* 0x00001004ce1c0981 */ /* 0x000362000c1e1d00 */
[----:B------:R-:W-:-:S04]  /*0e00*/  ISETP.NE.AND P0, PT, R22, RZ, PT ;  /* 0x000000ff1600720c */ /* 0x000fc80003f05270 */
[----:B---3--:R-:W-:-:S05]  /*0e10*/  FSEL R232, R232, RZ, !P0 ;  /* 0x000000ffe8e87208 */ /* 0x008fca0004000000 */
[C---:B----4-:R-:W-:Y:S01]  /*0e20*/  FADD.FTZ R212, -R232.reuse, R136 ;  /* 0x00000088e8d47221 */ /* 0x050fe20000010100 */
[C---:B------:R-:W-:Y:S01]  /*0e30*/  FADD.FTZ R228, -R232.reuse, R139 ;  /* 0x0000008be8e47221 */ /* 0x040fe20000010100 */
[C---:B------:R-:W-:Y:S01]  /*0e40*/  FADD.FTZ R220, -R232.reuse, R138 ;  /* 0x0000008ae8dc7221 */ /* 0x040fe20000010100 */
[----:B--2---:R-:W-:Y:S01]  /*0e50*/  FADD.FTZ R240, -R232, R147 ;  /* 0x00000093e8f07221 */ /* 0x004fe20000010100 */
[C---:B------:R-:W-:Y:S02]  /*0e60*/  PRMT R136, R140.reuse, 0x7632, R136 ;  /* 0x000076328c887816 */ /* 0x040fe40000000088 */
[----:B0-----:R-:W-:Y:S02]  /*0e70*/  SHF.L.U32 R203, R140, 0x10, RZ ;  /* 0x000000108ccb7819 */ /* 0x001fe400000006ff */
[----:B------:R-:W-:Y:S01]  /*0e80*/  PRMT R139, R143, 0x7632, R139 ;  /* 0x000076328f8b7816 */ /* 0x000fe2000000008b */
[C---:B------:R-:W-:Y:S01]  /*0e90*/  FADD.FTZ R174, -R232.reuse, R174 ;  /* 0x000000aee8ae7221 */ /* 0x040fe20000010100 */
[C---:B------:R-:W-:Y:S01]  /*0ea0*/  FADD.FTZ R246, -R232.reuse, R150 ;  /* 0x00000096e8f67221 */ /* 0x040fe20000010100 */
[----:B------:R-:W-:Y:S01]  /*0eb0*/  FADD.FTZ R175, -R232, R175 ;  /* 0x000000afe8af7221 */ /* 0x000fe20000010100 */
[----:B------:R-:W-:-:S02]  /*0ec0*/  PRMT R211, R164, 0x7632, R211 ;  /* 0x00007632a4d37816 */ /* 0x000fc400000000d3 */
[----:B------:R-:W-:Y:S01]  /*0ed0*/  SHF.L.U32 R219, R164, 0x10, RZ ;  /* 0x00000010a4db7819 */ /* 0x000fe200000006ff */
[C---:B------:R-:W-:Y:S01]  /*0ee0*/  FADD.FTZ R164, -R232.reuse, R169 ;  /* 0x000000a9e8a47221 */ /* 0x040fe20000010100 */
[----:B------:R-:W-:Y:S01]  /*0ef0*/  FADD.FTZ R170, -R232, R170 ;  /* 0x000000aae8aa7221 */ /* 0x000fe20000010100 */
[----:B-----5:R-:W-:Y:S01]  /*0f00*/  FMUL.FTZ R169, R5, R174 ;  /* 0x000000ae05a97220 */ /* 0x020fe20000410000 */
[----:B------:R-:W-:Y:S01]  /*0f10*/  SHF.L.U32 R136, R136, 0x10, RZ ;  /* 0x0000001088887819 */ /* 0x000fe200000006ff */
[--C-:B------:R-:W-:Y:S01]  /*0f20*/  FADD.FTZ R216, -R232, R137.reuse ;  /* 0x00000089e8d87221 */ /* 0x100fe20000010100 */
[----:B------:R-:W-:Y:S01]  /*0f30*/  SHF.L.U32 R139, R139, 0x10, RZ ;  /* 0x000000108b8b7819 */ /* 0x000fe200000006ff */
[----:B------:R-:W-:Y:S01]  /*0f40*/  FMUL.FTZ R150, R5, R240 ;  /* 0x000000f005967220 */ /* 0x000fe20000410000 */
[----:B------:R-:W-:Y:S01]  /*0f50*/  FMUL.FTZ R174, R194, R203 ;  /* 0x000000cbc2ae7220 */ /* 0x000fe20000410000 */
[----:B------:R-:W-:Y:S01]  /*0f60*/  PRMT R137, R141, 0x7632, R137 ;  /* 0x000076328d897816 */ /* 0x000fe20000000089 */
[C---:B------:R-:W-:Y:S01]  /*0f70*/  FADD.FTZ R172, -R232.reuse, R172 ;  /* 0x000000ace8ac7221 */ /* 0x040fe20000010100 */
[----:B------:R-:W-:Y:S01]  /*0f80*/  PRMT R213, R165, 0x7632, R213 ;  /* 0x00007632a5d57816 */ /* 0x000fe200000000d5 */
[----:B------:R-:W-:Y:S01]  /*0f90*/  FMUL.FTZ R3, R5, R212 ;  /* 0x000000d405037220 */ /* 0x000fe20000410000 */
[----:B------:R-:W-:Y:S01]  /*0fa0*/  SHF.L.U32 R218, R165, 0x10, RZ ;  /* 0x00000010a5da7819 */ /* 0x000fe200000006ff */
[----:B------:R-:W-:Y:S01]  /*0fb0*/  FADD.FTZ R236, -R232, R145 ;  /* 0x00000091e8ec7221 */ /* 0x000fe20000010100 */
[C---:B------:R-:W-:Y:S01]  /*0fc0*/  PRMT R224, R176.reuse, 0x7632, R224 ;  /* 0x00007632b0e07816 */ /* 0x040fe200000000e0 */
[----:B------:R-:W-:Y:S01]  /*0fd0*/  FMUL.FTZ R165, R5, R170 ;  /* 0x000000aa05a57220 */ /* 0x000fe20000410000 */
[----:B------:R-:W-:Y:S01]  /*0fe0*/  SHF.L.U32 R229, R176, 0x10, RZ ;  /* 0x00000010b0e57819 */ /* 0x000fe200000006ff */
[C---:B------:R-:W-:Y:S01]  /*0ff0*/  FADD.FTZ R176, -R232.reuse, R181 ;  /* 0x000000b5e8b07221 */ /* 0x040fe20000010100 */
[----:B------:R-:W-:Y:S01]  /*1000*/  SHF.L.U32 R141, R141, 0x10, RZ ;  /* 0x000000108d8d7819 */ /* 0x000fe200000006ff */
[----:B------:R-:W-:Y:S01]  /*1010*/  FADD.FTZ R234, -R232, R144 ;  /* 0x00000090e8ea7221 */ /* 0x000fe20000010100 */
[C---:B------:R-:W-:Y:S01]  /*1020*/  FMUL.FTZ R145, R5.reuse, R220 ;  /* 0x000000dc05917220 */ /* 0x040fe20000410000 */
[----:B------:R-:W-:Y:S01]  /*1030*/  FMUL.FTZ R170, R5, R175 ;  /* 0x000000af05aa7220 */ /* 0x000fe20000410000 */
[----:B------:R-:W-:Y:S01]  /*1040*/  PRMT R140, R152, 0x7632, R140 ;  /* 0x00007632988c7816 */ /* 0x000fe2000000008c */
[----:B------:R-:W-:Y:S01]  /*1050*/  FMUL.FTZ R175, R21, R136 ;  /* 0x0000008815af7220 */ /* 0x000fe20000410000 */
[----:B------:R-:W-:Y:S01]  /*1060*/  PRMT R217, R167, 0x7632, R217 ;  /* 0x00007632a7d97816 */ /* 0x000fe200000000d9 */
[----:B------:R-:W-:Y:S01]  /*1070*/  FADD.FTZ R119, R119, R139 ;  /* 0x0000008b77777221 */ /* 0x000fe20000010000 */
[----:B------:R-:W-:Y:S01]  /*1080*/  SHF.L.U32 R222, R167, 0x10, RZ ;  /* 0x00000010a7de7819 */ /* 0x000fe200000006ff */
[-C--:B------:R-:W-:Y:S01]  /*1090*/  FFMA.FTZ R67, R150, R139.reuse, R67 ;  /* 0x0000008b96437223 */ /* 0x080fe20000010043 */
[----:B------:R-:W-:Y:S01]  /*10a0*/  FMUL.FTZ R181, R18, R139 ;  /* 0x0000008b12b57220 */ /* 0x000fe20000410000 */
[----:B------:R-:W-:Y:S01]  /*10b0*/  FADD.FTZ R220, RZ, R174 ;  /* 0x000000aeffdc7221 */ /* 0x000fe20000010000 */
[C---:B------:R-:W-:Y:S01]  /*10c0*/  FMUL.FTZ R144, R5.reuse, R216 ;  /* 0x000000d805907220 */ /* 0x040fe20000410000 */
[----:B------:R-:W-:Y:S01]  /*10d0*/  FMUL.FTZ R167, R5, R172 ;  /* 0x000000ac05a77220 */ /* 0x000fe20000410000 */
[----:B------:R-:W-:Y:S01]  /*10e0*/  FFMA.FTZ R139, R3, R174, RZ ;  /* 0x000000ae038b7223 */ /* 0x000fe200000100ff */
[C---:B------:R-:W-:Y:S01]  /*10f0*/  FMUL.FTZ R172, R5.reuse, R176 ;  /* 0x000000b005ac7220 */ /* 0x040fe20000410000 */
[----:B------:R-:W-:Y:S01]  /*1100*/  FMUL.FTZ R147, R5, R234 ;  /* 0x000000ea05937220 */ /* 0x000fe20000410000 */
[----:B------:R-:W-:Y:S01]  /*1110*/  SHF.L.U32 R137, R137, 0x10, RZ ;  /* 0x0000001089897819 */ /* 0x000fe200000006ff */
[-C--:B------:R-:W-:Y:S01]  /*1120*/  FFMA.FTZ R62, R145, R141.reuse, R62 ;  /* 0x0000008d913e7223 */ /* 0x080fe2000001003e */
[----:B------:R-:W-:Y:S01]  /*1130*/  FADD.FTZ R122, R122, R141 ;  /* 0x0000008d7a7a7221 */ /* 0x000fe20000010000 */
[----:B------:R-:W-:Y:S01]  /*1140*/  FMUL.FTZ R176, R193, R141 ;  /* 0x0000008dc1b07220 */ /* 0x000fe20000410000 */
[----:B------:R-:W-:Y:S01]  /*1150*/  SHF.L.U32 R234, R140, 0x10, RZ ;  /* 0x000000108cea7819 */ /* 0x000fe200000006ff */
[----:B------:R-:W-:Y:S01]  /*1160*/  FADD.FTZ R141, R220, R175 ;  /* 0x000000afdc8d7221 */ /* 0x000fe20000010000 */
[----:B------:R-:W-:Y:S01]  /*1170*/  FFMA.FTZ R140, R144, R175, R139 ;  /* 0x000000af908c7223 */ /* 0x000fe2000001008b */
[----:B------:R-:W-:Y:S01]  /*1180*/  FADD.FTZ R238, -R232, R146 ;  /* 0x00000092e8ee7221 */ /* 0x000fe20000010100 */
[C---:B------:R-:W-:Y:S01]  /*1190*/  PRMT R138, R142.reuse, 0x7632, R138 ;  /* 0x000076328e8a7816 */ /* 0x040fe2000000008a */
[----:B------:R-:W-:Y:S01]  /*11a0*/  FMUL.FTZ R146, R5, R228 ;  /* 0x000000e405927220 */ /* 0x000fe20000410000 */
[----:B-1----:R-:W-:Y:S01]  /*11b0*/  SHF.L.U32 R205, R142, 0x10, RZ ;  /* 0x000000108ecd7819 */ /* 0x002fe200000006ff */
[----:B------:R-:W-:Y:S01]  /*11c0*/  FADD.FTZ R228, R141, R176 ;  /* 0x000000b08de47221 */ /* 0x000fe20000010000 */
[----:B------:R-:W-:-:S02]  /*11d0*/  PRMT R227, R177, 0x7632, R227 ;  /* 0x00007632b1e37816 */ /* 0x000fc400000000e3 */
[----:B------:R-:W-:Y:S01]  /*11e0*/  SHF.L.U32 R226, R177, 0x10, RZ ;  /* 0x00000010b1e27819 */ /* 0x000fe200000006ff */
[----:B------:R-:W-:Y:S01]  /*11f0*/  FMUL.FTZ R177, R20, R137 ;  /* 0x0000008914b17220 */ /* 0x000fe20000410000 */
[----:B------:R-:W-:Y:S01]  /*1200*/  FFMA.FTZ R139, R145, R176, R140 ;  /* 0x000000b0918b7223 */ /* 0x000fe2000001008c */
[C---:B------:R-:W-:Y:S02]  /*1210*/  PRMT R225, R178.reuse, 0x7632, R225 ;  /* 0x00007632b2e17816 */ /* 0x040fe400000000e1 */
[----:B------:R-:W-:Y:S01]  /*1220*/  SHF.L.U32 R223, R178, 0x10, RZ ;  /* 0x00000010b2df7819 */ /* 0x000fe200000006ff */
[----:B------:R-:W-:Y:S01]  /*1230*/  FMUL.FTZ R178, R192, R205 ;  /* 0x000000cdc0b27220 */ /* 0x000fe20000410000 */
[----:B------:R-:W-:Y:S01]  /*1240*/  SHF.L.U32 R138, R138, 0x10, RZ ;  /* 0x000000108a8a7819 */ /* 0x000fe200000006ff */
[----:B------:R-:W-:Y:S01]  /*1250*/  FADD.FTZ R141, R228, R177 ;  /* 0x000000b1e48d7221 */ /* 0x000fe20000010000 */
[----:B------:R-:W-:Y:S01]  /*1260*/  FFMA.FTZ R140, R146, R177, R139 ;  /* 0x000000b1928c7223 */ /* 0x000fe2000001008b */
[----:B------:R-:W-:Y:S01]  /*1270*/  SHF.L.U32 R143, R143, 0x10, RZ ;  /* 0x000000108f8f7819 */ /* 0x000fe200000006ff */
[C---:B------:R-:W-:Y:S01]  /*1280*/  FADD.FTZ R180, -R232.reuse, R180 ;  /* 0x000000b4e8b47221 */ /* 0x040fe20000010100 */
[C---:B------:R-:W-:Y:S01]  /*1290*/  PRMT R206, R179.reuse, 0x7632, R206 ;  /* 0x00007632b3ce7816 */ /* 0x040fe200000000ce */
[C---:B------:R-:W-:Y:S01]  /*12a0*/  FADD.FTZ R242, -R232.reuse, R148 ;  /* 0x00000094e8f27221 */ /* 0x040fe20000010100 */
[----:B------:R-:W-:Y:S01]  /*12b0*/  SHF.L.U32 R230, R179, 0x10, RZ ;  /* 0x00000010b3e67819 */ /* 0x000fe200000006ff */
[----:B------:R-:W-:Y:S01]  /*12c0*/  FMUL.FTZ R179, R19, R138 ;  /* 0x0000008a13b37220 */ /* 0x000fe20000410000 */
[----:B------:R-:W-:Y:S01]  /*12d0*/  FADD.FTZ R228, R141, R178 ;  /* 0x000000b28de47221 */ /* 0x000fe20000010000 */
[----:B------:R-:W-:Y:S01]  /*12e0*/  FADD.FTZ R160, -R232, R160 ;  /* 0x000000a0e8a07221 */ /* 0x000fe20000010100 */
[C---:B------:R-:W-:Y:S01]  /*12f0*/  PRMT R215, R166.reuse, 0x7632, R215 ;  /* 0x00007632a6d77816 */ /* 0x040fe200000000d7 */
[----:B------:R-:W-:-:S02]  /*1300*/  IMAD.U32 R221, R166, 0x10000, RZ ;  /* 0x00010000a6dd7824 */ /* 0x000fc400078e00ff */
[----:B------:R-:W-:Y:S01]  /*1310*/  FMUL.FTZ R148, R5, R236 ;  /* 0x000000ec05947220 */ /* 0x000fe20000410000 */
[----:B------:R-:W-:Y:S01]  /*1320*/  FFMA.FTZ R139, R147, R178, R140 ;  /* 0x000000b2938b7223 */ /* 0x000fe2000001008c */
[C---:B------:R-:W-:Y:S01]  /*1330*/  FADD.FTZ R161, -R232.reuse, R161 ;  /* 0x000000a1e8a17221 */ /* 0x040fe20000010100 */
[C---:B------:R-:W-:Y:S01]  /*1340*/  FADD.FTZ R166, -R232.reuse, R171 ;  /* 0x000000abe8a67221 */ /* 0x040fe20000010100 */
[C---:B------:R-:W-:Y:S01]  /*1350*/  FADD.FTZ R162, -R232.reuse, R162 ;  /* 0x000000a2e8a27221 */ /* 0x040fe20000010100 */
[----:B------:R-:W-:Y:S01]  /*1360*/  FMUL.FTZ R171, R5, R180 ;  /* 0x000000b405ab7220 */ /* 0x000fe20000410000 */
[C---:B------:R-:W-:Y:S01]  /*1370*/  FADD.FTZ R244, -R232.reuse, R149 ;  /* 0x00000095e8f47221 */ /* 0x040fe20000010100 */
[C---:B------:R-:W-:Y:S01]  /*1380*/  FADD.FTZ R252, -R232.reuse, R159 ;  /* 0x0000009fe8fc7221 */ /* 0x040fe20000010100 */
[----:B------:R-:W-:Y:S01]  /*1390*/  FADD.FTZ R163, -R232, R163 ;  /* 0x000000a3e8a37221 */ /* 0x000fe20000010100 */
[----:B------:R-:W-:Y:S01]  /*13a0*/  FMUL.FTZ R180, R191, R143 ;  /* 0x0000008fbfb47220 */ /* 0x000fe20000410000 */
[----:B------:R-:W-:Y:S01]  /*13b0*/  SHF.L.U32 R140, R224, 0x10, RZ ;  /* 0x00000010e08c7819 */ /* 0x000fe200000006ff */
[----:B------:R-:W-:Y:S01]  /*13c0*/  FADD.FTZ R141, R228, R179 ;  /* 0x000000b3e48d7221 */ /* 0x000fe20000010000 */
[----:B------:R-:W-:Y:S01]  /*13d0*/  FADD.FTZ R168, -R232, R168 ;  /* 0x000000a8e8a87221 */ /* 0x000fe20000010100 */
[C---:B------:R-:W-:Y:S01]  /*13e0*/  FMUL.FTZ R149, R5.reuse, R238 ;  /* 0x000000ee05957220 */ /* 0x040fe20000410000 */
[C---:B------:R-:W-:Y:S01]  /*13f0*/  FMUL.FTZ R159, R5.reuse, R160 ;  /* 0x000000a0059f7220 */ /* 0x040fe20000410000 */
[----:B------:R-:W-:Y:S01]  /*1400*/  FFMA.FTZ R224, R148, R179, R139 ;  /* 0x000000b394e07223 */ /* 0x000fe2000001008b */
[----:B------:R-:W-:Y:S01]  /*1410*/  FADD.FTZ R173, -R232, R173 ;  /* 0x000000ade8ad7221 */ /* 0x000fe20000010100 */
[C---:B------:R-:W-:Y:S01]  /*1420*/  FMUL.FTZ R160, R5.reuse, R161 ;  /* 0x000000a105a07220 */ /* 0x040fe20000410000 */
[----:B------:R-:W-:Y:S01]  /*1430*/  SHF.L.U32 R207, R152, 0x10, RZ ;  /* 0x0000001098cf7819 */ /* 0x000fe200000006ff */
[C---:B------:R-:W-:Y:S01]  /*1440*/  FADD.FTZ R182, -R232.reuse, R182 ;  /* 0x000000b6e8b67221 */ /* 0x040fe20000010100 */
[C---:B------:R-:W-:Y:S01]  /*1450*/  FMUL.FTZ R161, R5.reuse, R162 ;  /* 0x000000a205a17220 */ /* 0x040fe20000410000 */
[----:B------:R-:W-:Y:S01]  /*1460*/  FMUL.FTZ R162, R5, R163 ;  /* 0x000000a305a27220 */ /* 0x000fe20000410000 */
[----:B------:R-:W-:Y:S01]  /*1470*/  FADD.FTZ R228, R141, R180 ;  /* 0x000000b48de47221 */ /* 0x000fe20000010000 */
[----:B------:R-:W-:Y:S01]  /*1480*/  FMUL.FTZ R163, R5, R168 ;  /* 0x000000a805a37220 */ /* 0x000fe20000410000 */
[----:B------:R-:W-:Y:S01]  /*1490*/  FFMA.FTZ R139, R149, R180, R224 ;  /* 0x000000b4958b7223 */ /* 0x000fe200000100e0 */
[C---:B------:R-:W-:Y:S01]  /*14a0*/  FMUL.FTZ R168, R5.reuse, R173 ;  /* 0x000000ad05a87220 */ /* 0x040fe20000410000 */
[C---:B------:R-:W-:Y:S01]  /*14b0*/  FMUL.FTZ R173, R5.reuse, R182 ;  /* 0x000000b605ad7220 */ /* 0x040fe20000410000 */
[----:B------:R-:W-:Y:S01]  /*14c0*/  FADD.FTZ R248, -R232, R151 ;  /* 0x00000097e8f87221 */ /* 0x000fe20000010100 */
[----:B------:R-:W-:Y:S01]  /*14d0*/  FMUL.FTZ R182, R190, R207 ;  /* 0x000000cfbeb67220 */ /* 0x000fe20000410000 */
[----:B------:R-:W-:Y:S01]  /*14e0*/  FADD.FTZ R141, R228, R181 ;  /* 0x000000b5e48d7221 */ /* 0x000fe20000010000 */
[----:B------:R-:W-:Y:S01]  /*14f0*/  FMUL.FTZ R151, R5, R242 ;  /* 0x000000f205977220 */ /* 0x000fe20000410000 */
[----:B------:R-:W-:Y:S01]  /*1500*/  FFMA.FTZ R236, R150, R181, R139 ;  /* 0x000000b596ec7223 */ /* 0x000fe2000001008b */
[C---:B------:R-:W-:Y:S01]  /*1510*/  PRMT R142, R153.reuse, 0x7632, R142 ;  /* 0x00007632998e7816 */ /* 0x040fe2000000008e */
[C---:B------:R-:W-:Y:S01]  /*1520*/  FADD.FTZ R156, -R232.reuse, R156 ;  /* 0x0000009ce89c7221 */ /* 0x040fe20000010100 */
[----:B------:R-:W-:Y:S01]  /*1530*/  SHF.L.U32 R210, R153, 0x10, RZ ;  /* 0x0000001099d27819 */ /* 0x000fe200000006ff */
[C---:B------:R-:W-:Y:S01]  /*1540*/  FADD.FTZ R250, -R232.reuse, R157 ;  /* 0x0000009de8fa7221 */ /* 0x040fe20000010100 */
[C---:B------:R-:W-:Y:S01]  /*1550*/  FADD.FTZ R158, -R232.reuse, R158 ;  /* 0x0000009ee89e7221 */ /* 0x040fe20000010100 */
[----:B------:R-:W-:Y:S01]  /*1560*/  FADD.FTZ R232, -R232, R183 ;  /* 0x000000b7e8e87221 */ /* 0x000fe20000010100 */
[----:B------:R-:W-:Y:S01]  /*1570*/  FMUL.FTZ R153, R5, R246 ;  /* 0x000000f605997220 */ /* 0x000fe20000410000 */
[----:B------:R-:W-:Y:S01]  /*1580*/  FMUL.FTZ R183, R17, R234 ;  /* 0x000000ea11b77220 */ /* 0x000fe20000410000 */
[----:B------:R-:W-:Y:S01]  /*1590*/  FADD.FTZ R228, R141, R182 ;  /* 0x000000b68de47221 */ /* 0x000fe20000010000 */
[C---:B------:R-:W-:Y:S01]  /*15a0*/  SHF.L.U32 R209, R154.reuse, 0x10, RZ ;  /* 0x000000109ad17819 */ /* 0x040fe200000006ff */
[----:B------:R-:W-:Y:S01]  /*15b0*/  FMUL.FTZ R152, R5, R244 ;  /* 0x000000f405987220 */ /* 0x000fe20000410000 */
[----:B------:R-:W-:Y:S01]  /*15c0*/  PRMT R204, R155, 0x7632, R204 ;  /* 0x000076329bcc7816 */ /* 0x000fe200000000cc */
[----:B------:R-:W-:Y:S01]  /*15d0*/  FFMA.FTZ R139, R151, R182, R236 ;  /* 0x000000b6978b7223 */ /* 0x000fe200000100ec */
[----:B------:R-:W-:Y:S01]  /*15e0*/  SHF.L.U32 R214, R155, 0x10, RZ ;  /* 0x000000109bd67819 */ /* 0x000fe200000006ff */
[C---:B------:R-:W-:Y:S01]  /*15f0*/  FMUL.FTZ R155, R5.reuse, R156 ;  /* 0x0000009c059b7220 */ /* 0x040fe20000410000 */
[----:B------:R-:W-:Y:S01]  /*1600*/  PRMT R202, R154, 0x7632, R202 ;  /* 0x000076329aca7816 */ /* 0x000fe200000000ca */
[----:B------:R-:W-:Y:S01]  /*1610*/  FMUL.FTZ R154, R5, R248 ;  /* 0x000000f8059a7220 */ /* 0x000fe20000410000 */
[----:B------:R-:W-:Y:S01]  /*1620*/  SHF.L.U32 R142, R142, 0x10, RZ ;  /* 0x000000108e8e7819 */ /* 0x000fe200000006ff */
[-C--:B------:R-:W-:Y:S01]  /*1630*/  FFMA.FTZ R70, R153, R210.reuse, R70 ;  /* 0x000000d299467223 */ /* 0x080fe20000010046 */
[----:B------:R-:W-:Y:S01]  /*1640*/  FADD.FTZ R110, R110, R210 ;  /* 0x000000d26e6e7221 */ /* 0x000fe20000010000 */
[----:B------:R-:W-:Y:S01]  /*1650*/  FMUL.FTZ R210, R189, R210 ;  /* 0x000000d2bdd27220 */ /* 0x000fe20000410000 */
[----:B------:R-:W-:Y:S01]  /*1660*/  FADD.FTZ R141, R228, R183 ;  /* 0x000000b7e48d7221 */ /* 0x000fe20000010000 */
[----:B------:R-:W-:Y:S01]  /*1670*/  FFMA.FTZ R228, R152, R183, R139 ;  /* 0x000000b798e47223 */ /* 0x000fe2000001008b */
[----:B------:R-:W-:Y:S01]  /*1680*/  FADD.FTZ R104, R104, R209 ;  /* 0x000000d168687221 */ /* 0x000fe20000010000 */
[-C--:B------:R-:W-:Y:S01]  /*1690*/  FFMA.FTZ R76, R155, R209.reuse, R76 ;  /* 0x000000d19b4c7223 */ /* 0x080fe2000001004c */
[----:B------:R-:W-:Y:S01]  /*16a0*/  FMUL.FTZ R212, R188, R209 ;  /* 0x000000d1bcd47220 */ /* 0x000fe20000410000 */
[-C--:B------:R-:W-:Y:S01]  /*16b0*/  FFMA.FTZ R71, R154, R142.reuse, R71 ;  /* 0x0000008e9a477223 */ /* 0x080fe20000010047 */
[----:B------:R-:W-:Y:S01]  /*16c0*/  FADD.FTZ R111, R111, R142 ;  /* 0x0000008e6f6f7221 */ /* 0x000fe20000010000 */
[----:B------:R-:W-:Y:S01]  /*16d0*/  FMUL.FTZ R209, R16, R142 ;  /* 0x0000008e10d17220 */ /* 0x000fe20000410000 */
[----:B------:R-:W-:Y:S01]  /*16e0*/  FADD.FTZ R142, R141, R210 ;  /* 0x000000d28d8e7221 */ /* 0x000fe20000010000 */
[----:B------:R-:W-:Y:S01]  /*16f0*/  FFMA.FTZ R139, R153, R210, R228 ;  /* 0x000000d2998b7223 */ /* 0x000fe200000100e4 */
[----:B------:R-:W-:Y:S01]  /*1700*/  FMUL.FTZ R156, R5, R250 ;  /* 0x000000fa059c7220 */ /* 0x000fe20000410000 */
[----:B------:R-:W-:-:S02]  /*1710*/  IMAD.U32 R202, R202, 0x10000, RZ ;  /* 0x00010000caca7824 */ /* 0x000fc400078e00ff */
[----:B------:R-:W-:Y:S01]  /*1720*/  FADD.FTZ R141, R142, R209 ;  /* 0x000000d18e8d7221 */ /* 0x000fe20000010000 */
[----:B------:R-:W-:Y:S01]  /*1730*/  FFMA.FTZ R61, R144, R136, R61 ;  /* 0x00000088903d7223 */ /* 0x000fe2000001003d */
[----:B------:R-:W-:Y:S01]  /*1740*/  FADD.FTZ R121, R121, R136 ;  /* 0x0000008879797221 */ /* 0x000fe20000010000 */
        /* <DEDUP_REMOVED lines=14> */
[----:B------:R-:W-:Y:S01]  /*1830*/  FFMA.FTZ R63, R146, R137, R63 ;  /* 0x00000089923f7223 */ /* 0x000fe2000001003f */
[----:B------:R-:W-:Y:S01]  /*1840*/  FADD.FTZ R123, R123, R137 ;  /* 0x000000897b7b7221 */ /* 0x000fe20000010000 */
[----:B------:R-:W-:Y:S01]  /*1850*/  SHF.L.U32 R137, R213, 0x10, RZ ;  /* 0x00000010d5897819 */ /* 0x000fe200000006ff */
[----:B------:R-:W-:Y:S01]  /*1860*/  FMUL.FTZ R213, R14, R204 ;  /* 0x000000cc0ed57220 */ /* 0x000fe20000410000 */
[----:B------:R-:W-:Y:S01]  /*1870*/  FADD.FTZ R202, R141, R214 ;  /* 0x000000d68dca7221 */ /* 0x000fe20000010000 */
[----:B------:R-:W-:Y:S01]  /*1880*/  FMUL.FTZ R158, R5, R252 ;  /* 0x000000fc059e7220 */ /* 0x000fe20000410000 */
[----:B------:R-:W-:Y:S01]  /*1890*/  FFMA.FTZ R139, R157, R214, R142 ;  /* 0x000000d69d8b7223 */ /* 0x000fe2000001008e */
[----:B------:R-:W-:Y:S01]  /*18a0*/  FMUL.FTZ R216, R186, R219 ;  /* 0x000000dbbad87220 */ /* 0x000fe20000410000 */
[----:B------:R-:W-:Y:S01]  /*18b0*/  FADD.FTZ R141, R202, R213 ;  /* 0x000000d5ca8d7221 */ /* 0x000fe20000010000 */
[----:B------:R-:W-:Y:S01]  /*18c0*/  FADD.FTZ R117, R117, R138 ;  /* 0x0000008a75757221 */ /* 0x000fe20000010000 */
[----:B------:R-:W-:Y:S01]  /*18d0*/  FFMA.FTZ R65, R148, R138, R65 ;  /* 0x0000008a94417223 */ /* 0x000fe20000010041 */
[----:B------:R-:W-:Y:S01]  /*18e0*/  FFMA.FTZ R142, R158, R213, R139 ;  /* 0x000000d59e8e7223 */ /* 0x000fe2000001008b */
        /* <DEDUP_REMOVED lines=14> */
[----:B------:R-:W-:Y:S01]  /*19d0*/  SHF.L.U32 R221, R217, 0x10, RZ ;  /* 0x00000010d9dd7819 */ /* 0x000fe200000006ff */
        /* <DEDUP_REMOVED lines=8> */
[----:B------:R-:W-:Y:S01]  /*1a60*/  FFMA.FTZ R80, R159, R219, R80 ;  /* 0x000000db9f507223 */ /* 0x000fe20000010050 */
[----:B------:R-:W-:Y:S01]  /*1a70*/  FADD.FTZ R100, R100, R219 ;  /* 0x000000db64647221 */ /* 0x000fe20000010000 */
        /* <DEDUP_REMOVED lines=26> */
[-C--:B------:R-:W-:Y:S01]  /*1c20*/  FFMA.FTZ R114, R169, R226.reuse, R114 ;  /* 0x000000e2a9727223 */ /* 0x080fe20000010072 */
[----:B------:R-:W-:Y:S01]  /*1c30*/  FADD.FTZ R94, R94, R226 ;  /* 0x000000e25e5e7221 */ /* 0x000fe20000010000 */
[----:B------:R-:W-:Y:S01]  /*1c40*/  FADD.FTZ R139, R136, R223 ;  /* 0x000000df888b7221 */ /* 0x000fe20000010000 */
[----:B------:R-:W-:Y:S01]  /*1c50*/  FMUL.FTZ R226, R25, R226 ;  /* 0x000000e219e27220 */ /* 0x000fe20000410000 */
[----:B------:R-:W-:Y:S01]  /*1c60*/  FFMA.FTZ R136, R168, R223, R137 ;  /* 0x000000dfa8887223 */ /* 0x000fe20000010089 */
[----:B------:R-:W-:Y:S01]  /*1c70*/  SHF.L.U32 R202, R225, 0x10, RZ ;  /* 0x00000010e1ca7819 */ /* 0x000fe200000006ff */
[----:B------:R-:W-:Y:S01]  /*1c80*/  FMUL.FTZ R225, R8, R227 ;  /* 0x000000e308e17220 */ /* 0x000fe20000410000 */
[----:B------:R-:W-:Y:S01]  /*1c90*/  FADD.FTZ R138, R139, R226 ;  /* 0x000000e28b8a7221 */ /* 0x000fe20000010000 */
[----:B------:R-:W-:-:S03]  /*1ca0*/  FFMA.FTZ R137, R169, R226, R136 ;  /* 0x000000e2a9897223 */ /* 0x000fc60000010088 */
[----:B------:R-:W-:Y:S01]  /*1cb0*/  FADD.FTZ R139, R138, R225 ;  /* 0x000000e18a8b7221 */ /* 0x000fe20000010000 */
[C---:B------:R-:W-:Y:S01]  /*1cc0*/  FFMA.FTZ R136, R170.reuse, R225, R137 ;  /* 0x000000e1aa887223 */ /* 0x040fe20000010089 */
[----:B------:R-:W-:Y:S01]  /*1cd0*/  FFMA.FTZ R115, R170, R227, R115 ;  /* 0x000000e3aa737223 */ /* 0x000fe20000010073 */
[----:B------:R-:W-:Y:S01]  /*1ce0*/  FADD.FTZ R95, R95, R227 ;  /* 0x000000e35f5f7221 */ /* 0x000fe20000010000 */
        /* <DEDUP_REMOVED lines=34> */
[----:B------:R-:W-:-:S07]  /*1f10*/  FFMA.FTZ R136, R232, R229, R136 ;  /* 0x000000e5e8887223 */ /* 0x000fce0000010088 */
.L_x_4770:
[----:B------:R-:W-:Y:S05]  /*1f20*/  BSYNC B1 ;  /* 0x0000000000017941 */ /* 0x000fea0003800000 */
.L_x_4768:
        /* <DEDUP_REMOVED lines=14> */
[----:B------:R-:W0:Y:S04]  /*2010*/  SHFL.BFLY PT, R136, R141, 0x8, 0x1f ;  /* 0x0d001f008d887f89 */ /* 0x000e2800000e0000 */
[----:B------:R-:W1:Y:S01]  /*2020*/  SHFL.BFLY PT, R138, R143, 0x8, 0x1f ;  /* 0x0d001f008f8a7f89 */ /* 0x000e6200000e0000 */
[----:B0-----:R-:W-:Y:S01]  /*2030*/  FADD.FTZ R202, R141, R136 ;  /* 0x000000888dca7221 */ /* 0x001fe20000010000 */
[----:B-1----:R-:W-:-:S04]  /*2040*/  FADD.FTZ R138, R143, R138 ;  /* 0x0000008a8f8a7221 */ /* 0x002fc80000010000 */
[----:B------:R0:W1:Y:S04]  /*2050*/  SHFL.BFLY PT, R139, R202, 0x10, 0x1f ;  /* 0x0e001f00ca8b7f89 */ /* 0x00006800000e0000 */
[----:B------:R0:W2:Y:S02]  /*2060*/  SHFL.BFLY PT, R203, R138, 0x10, 0x1f ;  /* 0x0e001f008acb7f89 */ /* 0x0000a400000e0000 */
.L_x_4848:
[----:B------:R-:W3:Y:S01]  /*2070*/  LDC.64 R136, c[0x0][0x308] ;  /* 0x0000c200ff887b82 */ /* 0x000ee20000000a00 */
[----:B-----5:R-:W-:Y:S01]  /*2080*/  ISETP.GE.AND P5, PT, R201, 0x1, PT ;  /* 0x00000001c900780c */ /* 0x020fe20003fa6270 */
[----:B-1----:R-:W-:Y:S01]  /*2090*/  FADD.FTZ R143, R202, R139 ;  /* 0x0000008bca8f7221 */ /* 0x002fe20000010000 */
[----:B--2---:R-:W-:Y:S01]  /*20a0*/  FADD.FTZ R207, R138, R203 ;  /* 0x000000cb8acf7221 */ /* 0x004fe20000010000 */
[----:B------:R-:W-:Y:S01]  /*20b0*/  ISETP.NE.AND P3, PT, R22, RZ, PT ;  /* 0x000000ff1600720c */ /* 0x000fe20003f65270 */
[----:B------:R-:W-:Y:S01]  /*20c0*/  HFMA2.MMA R205, -RZ, RZ, 0, 0 ;  /* 0x00000000ffcd7435 */ /* 0x000fe200000001ff */
[----:B------:R-:W-:Y:S01]  /*20d0*/  FMUL.FTZ R143, R143, UR8 ;  /* 0x000000088f8f7c20 */ /* 0x000fe20008410000 */
[C---:B------:R-:W-:Y:S01]  /*20e0*/  @!P4 ISETP.NE.U32.AND P2, PT, R2.reuse, RZ, PT ;  /* 0x000000ff0200c20c */ /* 0x040fe20003f45070 */
[----:B------:R-:W-:Y:S01]  /*20f0*/  BSSY B1, `(.L_x_4772) ;  /* 0x0000027000017945 */ /* 0x000fe20003800000 */
[----:B------:R-:W-:Y:S01]  /*2100*/  @!P4 ISETP.NE.U32.AND P6, PT, R2, RZ, PT ;  /* 0x000000ff0200c20c */ /* 0x000fe20003fc5070 */
[----:B------:R-:W-:Y:S01]  /*2110*/  FMUL.FTZ R207, R207, UR8 ;  /* 0x00000008cfcf7c20 */ /* 0x000fe20008410000 */
[----:B------:R-:W-:-:S02]  /*2120*/  FSEL R204, R143, RZ, !P3 ;  /* 0x000000ff8fcc7208 */ /* 0x000fc40005800000 */
[----:B------:R-:W-:Y:S01]  /*2130*/  @!P4 ISETP.NE.U32.AND P3, PT, R2, RZ, PT ;  /* 0x000000ff0200c20c */ /* 0x000fe20003f65070 */
[----:B------:R-:W1:Y:S01]  /*2140*/  @P5 LDC R231, c[0x0][0x29c] ;  /* 0x0000a700ffe75b82 */ /* 0x000e620000000800 */
[----:B------:R-:W-:Y:S02]  /*2150*/  @P5 IADD3 R201, R201, -0x1, RZ ;  /* 0xffffffffc9c95810 */ /* 0x000fe40007ffe0ff */
[C---:B------:R-:W-:Y:S02]  /*2160*/  @!P4 ISETP.NE.AND.EX P2, PT, R0.reuse, RZ, PT, P2 ;  /* 0x000000ff0000c20c */ /* 0x040fe40003f45320 */
[C---:B------:R-:W-:Y:S01]  /*2170*/  @!P4 ISETP.NE.AND.EX P6, PT, R0.reuse, RZ, PT, P6 ;  /* 0x000000ff0000c20c */ /* 0x040fe20003fc5360 */
[----:B------:R-:W-:Y:S01]  /*2180*/  @P5 IMAD R201, R201, R208, RZ ;  /* 0x000000d0c9c95224 */ /* 0x000fe200078e02ff */
[----:B------:R-:W-:Y:S01]  /*2190*/  @!P4 ISETP.NE.AND.EX P3, PT, R0, RZ, PT, P3 ;  /* 0x000000ff0000c20c */ /* 0x000fe20003f65330 */
[----:B------:R-:W2:Y:S01]  /*21a0*/  @P5 LDC R208, c[0x0][0x29c] ;  /* 0x0000a700ffd05b82 */ /* 0x000ea20000000800 */
[----:B------:R-:W-:-:S02]  /*21b0*/  @!P4 FSEL R206, R57, RZ, P6 ;  /* 0x000000ff39cec208 */ /* 0x000fc40003000000 */
[----:B---3--:R-:W-:Y:S02]  /*21c0*/  ISETP.NE.U32.AND P0, PT, R136, RZ, PT ;  /* 0x000000ff8800720c */ /* 0x008fe40003f05070 */
[----:B------:R-:W-:Y:S02]  /*21d0*/  @P5 SHF.R.S32.HI R140, RZ, 0x1f, R201 ;  /* 0x0000001fff8c5819 */ /* 0x000fe400000114c9 */
[----:B------:R-:W-:Y:S01]  /*21e0*/  ISETP.NE.AND.EX P0, PT, R137, RZ, PT, P0 ;  /* 0x000000ff8900720c */ /* 0x000fe20003f05300 */
[----:B------:R-:W3:Y:S01]  /*21f0*/  @P5 LDC R236, c[0x0][0x29c] ;  /* 0x0000a700ffec5b82 */ /* 0x000ee20000000800 */
[----:B------:R-:W-:Y:S02]  /*2200*/  @P5 LEA.HI R201, R140, R201, RZ, 0x3 ;  /* 0x000000c98cc95211 */ /* 0x000fe400078f18ff */
[----:B------:R-:W-:Y:S02]  /*2210*/  ISETP.NE.U32.AND P1, PT, R136, RZ, PT ;  /* 0x000000ff8800720c */ /* 0x000fe40003f25070 */
[----:B------:R-:W-:-:S02]  /*2220*/  @!P4 ISETP.NE.U32.AND P6, PT, R2, RZ, PT ;  /* 0x000000ff0200c20c */ /* 0x000fc40003fc5070 */
[----:B------:R-:W-:Y:S01]  /*2230*/  ISETP.NE.AND.EX P1, PT, R137, RZ, PT, P1 ;  /* 0x000000ff8900720c */ /* 0x000fe20003f25310 */
[----:B------:R-:W4:Y:S01]  /*2240*/  @P5 LDC R233, c[0x0][0x29c] ;  /* 0x0000a700ffe95b82 */ /* 0x000f220000000800 */
[----:B------:R-:W-:Y:S02]  /*2250*/  @!P4 FSEL R137, R56, RZ, P2 ;  /* 0x000000ff3889c208 */ /* 0x000fe40001000000 */
[----:B------:R-:W-:Y:S02]  /*2260*/  @!P4 ISETP.NE.U32.AND P2, PT, R2, RZ, PT ;  /* 0x000000ff0200c20c */ /* 0x000fe40003f45070 */
[----:B------:R-:W-:Y:S02]  /*2270*/  @P5 LEA.HI.SX32 R205, R201, R200, 0x1d ;  /* 0x000000c8c9cd5211 */ /* 0x000fe400078feaff */
[----:B------:R-:W-:Y:S01]  /*2280*/  @!P4 FSEL R143, R58, RZ, P3 ;  /* 0x000000ff3a8fc208 */ /* 0x000fe20001800000 */
[----:B------:R-:W1:Y:S08]  /*2290*/  @P5 LDC R136, c[0x0][0x29c] ;  /* 0x0000a700ff885b82 */ /* 0x000e700000000800 */
[----:B------:R-:W1:Y:S08]  /*22a0*/  @P5 LDC R141, c[0x0][0x29c] ;  /* 0x0000a700ff8d5b82 */ /* 0x000e700000000800 */
[----:B------:R-:W1:Y:S08]  /*22b0*/  @P5 LDC R142, c[0x0][0x29c] ;  /* 0x0000a700ff8e5b82 */ /* 0x000e700000000800 */
[----:B------:R-:W1:Y:S08]  /*22c0*/  @P5 LDC R140, c[0x0][0x29c] ;  /* 0x0000a700ff8c5b82 */ /* 0x000e700000000800 */
[----:B0-----:R-:W0:Y:S08]  /*22d0*/  @P5 LDC.64 R202, c[0x0][0x2f8] ;  /* 0x0000be00ffca5b82 */ /* 0x001e300000000a00 */
[----:B------:R-:W0:Y:S01]  /*22e0*/  @P0 LDC.64 R138, c[0x0][0x308] ;  /* 0x0000c200ff8a0b82 */ /* 0x000e220000000a00 */
[----:B--234-:R-:W-:Y:S05]  /*22f0*/  @!P4 BRA `(.L_x_4773) ;  /* 0x000000000018c947 */ /* 0x01cfea0003800000 */
[----:B------:R-:W-:Y:S01]  /*2300*/  ISETP.NE.U32.AND P3, PT, R2, RZ, PT ;  /* 0x000000ff0200720c */ /* 0x000fe20003f65070 */
[----:B------:R-:W-:-:S03]  /*2310*/  FFMA.FTZ R137, R3, R207, R204 ;  /* 0x000000cf03897223 */ /* 0x000fc600000100cc */
[----:B------:R-:W-:Y:S01]  /*2320*/  ISETP.NE.AND.EX P3, PT, R0, RZ, PT, P3 ;  /* 0x000000ff0000720c */ /* 0x000fe20003f65330 */
[----:B------:R-:W-:-:S04]  /*2330*/  FADD.FTZ R200, R174, -R137 ;  /* 0x80000089aec87221 */ /* 0x000fc80000010000 */
[----:B------:R-:W-:-:S08]  /*2340*/  FMUL.FTZ R137, R5, R200 ;  /* 0x000000c805897220 */ /* 0x000fd00000410000 */
[----:B------:R-:W-:-:S07]  /*2350*/  @P3 FADD.FTZ R137, R56, R137 ;  /* 0x0000008938893221 */ /* 0x000fce0000010000 */
.L_x_4773:
[----:B------:R-:W-:Y:S05]  /*2360*/  BSYNC B1 ;  /* 0x0000000000017941 */ /* 0x000fea0003800000 */
.L_x_4772:
[----:B------:R-:W-:Y:S04]  /*2370*/  BSSY B1, `(.L_x_4774) ;  /* 0x0000008000017945 */ /* 0x000fe80003800000 */
[----:B------:R-:W-:Y:S05]  /*2380*/  @!P4 BRA `(.L_x_4775) ;  /* 0x000000000018c947 */ /* 0x000fea0003800000 */
[----:B------:R-:W-:Y:S01]  /*2390*/  ISETP.NE.U32.AND P3, PT, R2, RZ, PT ;  /* 0x000000ff0200720c */ /* 0x000fe20003f65070 */
[----:B------:R-:W-:-:S03]  /*23a0*/  FFMA.FTZ R200, R144, R207, R204 ;  /* 0x000000cf90c87223 */ /* 0x000fc600000100cc */
[----:B------:R-:W-:Y:S01]  /*23b0*/  ISETP.NE.AND.EX P3, PT, R0, RZ, PT, P3 ;  /* 0x000000ff0000720c */ /* 0x000fe20003f65330 */
[----:B------:R-:W-:-:S04]  /*23c0*/  FADD.FTZ R200, R175, -R200 ;  /* 0x800000c8afc87221 */ /* 0x000fc80000010000 */
[----:B------:R-:W-:-:S08]  /*23d0*/  FMUL.FTZ R206, R5, R200 ;  /* 0x000000c805ce7220 */ /* 0x000fd00000410000 */
[----:B------:R-:W-:-:S07]  /*23e0*/  @P3 FADD.FTZ R206, R57, R206 ;  /* 0x000000ce39ce3221 */ /* 0x000fce0000010000 */
.L_x_4775:
[----:B------:R-:W-:Y:S05]  /*23f0*/  BSYNC B1 ;  /* 0x0000000000017941 */ /* 0x000fea0003800000 */
.L_x_4774:
[----:B------:R-:W-:Y:S01]  /*2400*/  @P5 FMUL.FTZ R200, R137, R208 ;  /* 0x000000d089c85220 */ /* 0x000fe20000410000 */
[----:B-1----:R-:W-:Y:S01]  /*2410*/  @P5 FMUL.FTZ R201, R206, R231 ;  /* 0x000000e7cec95220 */ /* 0x002fe20000410000 */
[----:B------:R-:W-:Y:S01]  /*2420*/  @!P4 ISETP.NE.AND.EX P2, PT, R0, RZ, PT, P2 ;  /* 0x000000ff0000c20c */ /* 0x000fe20003f45320 */
[----:B------:R-:W-:Y:S01]  /*2430*/  BSSY B1, `(.L_x_4776) ;  /* 0x000000c000017945 */ /* 0x000fe20003800000 */
[----:B------:R-:W-:Y:S02]  /*2440*/  @!P4 ISETP.NE.U32.AND P3, PT, R2, RZ, PT ;  /* 0x000000ff0200c20c */ /* 0x000fe40003f65070 */
[----:B------:R-:W-:Y:S02]  /*2450*/  @P5 F2FP.BF16.F32.PACK_AB R200, RZ, R200 ;  /* 0x000000c8ffc8523e */ /* 0x000fe400000010ff */
[----:B------:R-:W-:Y:S02]  /*2460*/  @P5 F2FP.BF16.F32.PACK_AB R201, RZ, R201 ;  /* 0x000000c9ffc9523e */ /* 0x000fe400000010ff */
[----:B------:R-:W-:Y:S01]  /*2470*/  @!P4 FSEL R208, R59, RZ, P2 ;  /* 0x000000ff3bd0c208 */ /* 0x000fe20001000000 */
[----:B------:R-:W-:Y:S06]  /*2480*/  @!P4 BRA `(.L_x_4777) ;  /* 0x000000000018c947 */ /* 0x000fec0003800000 */
[----:B------:R-:W-:Y:S01]  /*2490*/  ISETP.NE.U32.AND P2, PT, R2, RZ, PT ;  /* 0x000000ff0200720c */ /* 0x000fe20003f45070 */
[----:B------:R-:W-:-:S03]  /*24a0*/  FFMA.FTZ R143, R145, R207, R204 ;  /* 0x000000cf918f7223 */ /* 0x000fc600000100cc */
[----:B------:R-:W-:Y:S01]  /*24b0*/  ISETP.NE.AND.EX P2, PT, R0, RZ, PT, P2 ;  /* 0x000000ff0000720c */ /* 0x000fe20003f45320 */
[----:B------:R-:W-:-:S04]  /*24c0*/  FADD.FTZ R234, R176, -R143 ;  /* 0x8000008fb0ea7221 */ /* 0x000fc80000010000 */
[----:B------:R-:W-:-:S08]  /*24d0*/  FMUL.FTZ R143, R5, R234 ;  /* 0x000000ea058f7220 */ /* 0x000fd00000410000 */
[----:B------:R-:W-:-:S07]  /*24e0*/  @P2 FADD.FTZ R143, R58, R143 ;  /* 0x0000008f3a8f2221 */ /* 0x000fce0000010000 */
.L_x_4777:
[----:B------:R-:W-:Y:S05]  /*24f0*/  BSYNC B1 ;  /* 0x0000000000017941 */ /* 0x000fea0003800000 */
.L_x_4776:
        /* <DEDUP_REMOVED lines=8> */
.L_x_4779:
[----:B------:R-:W-:Y:S05]  /*2580*/  BSYNC B1 ;  /* 0x0000000000017941 */ /* 0x000fea0003800000 */
.L_x_4778:
[----:B------:R-:W-:Y:S01]  /*2590*/  @P5 FMUL.FTZ R231, R143, R236 ;  /* 0x000000ec8fe75220 */ /* 0x000fe20000410000 */
[----:B------:R-:W-:Y:S01]  /*25a0*/  @P5 FMUL.FTZ R233, R208, R233 ;  /* 0x000000e9d0e95220 */ /* 0x000fe20000410000 */
[----:B------:R-:W-:Y:S01]  /*25b0*/  @P5 PRMT R72, R200, 0x7610, R72 ;  /* 0x00007610c8485816 */ /* 0x000fe20000000048 */
[----:B------:R-:W-:Y:S01]  /*25c0*/  BSSY B1, `(.L_x_4780) ;  /* 0x000000f000017945 */ /* 0x000fe20003800000 */
[----:B------:R-:W-:Y:S02]  /*25d0*/  @!P4 ISETP.NE.AND.EX P6, PT, R0, RZ, PT, P6 ;  /* 0x000000ff0000c20c */ /* 0x000fe40003fc5360 */
[----:B------:R-:W-:Y:S02]  /*25e0*/  @P5 F2FP.BF16.F32.PACK_AB R200, RZ, R231 ;  /* 0x000000e7ffc8523e */ /* 0x000fe400000010ff */
[----:B------:R-:W-:Y:S02]  /*25f0*/  @!P4 ISETP.NE.U32.AND P2, PT, R2, RZ, PT ;  /* 0x000000ff0200c20c */ /* 0x000fe40003f45070 */
[----:B------:R-:W-:-:S02]  /*2600*/  @!P4 ISETP.NE.AND.EX P3, PT, R0, RZ, PT, P3 ;  /* 0x000000ff0000c20c */ /* 0x000fc40003f65330 */
[----:B------:R-:W-:Y:S02]  /*2610*/  @P5 PRMT R72, R72, 0x5410, R201 ;  /* 0x0000541048485816 */ /* 0x000fe400000000c9 */
        /* <DEDUP_REMOVED lines=9> */
.L_x_4781:
[----:B------:R-:W-:Y:S05]  /*26b0*/  BSYNC B1 ;  /* 0x0000000000017941 */ /* 0x000fea0003800000 */
.L_x_4780:
[----:B------:R-:W-:Y:S01]  /*26c0*/  BSSY B1, `(.L_x_4782) ;  /* 0x000000a000017945 */ /* 0x000fe20003800000 */
[----:B------:R-:W-:Y:S01]  /*26d0*/  @P5 FMUL.FTZ R136, R231, R136 ;  /* 0x00000088e7885220 */ /* 0x000fe20000410000 */
[----:B------:R-:W-:Y:S02]  /*26e0*/  @!P4 FSEL R234, R53, RZ, P3 ;  /* 0x000000ff35eac208 */ /* 0x000fe40001800000 */
[----:B------:R-:W-:Y:S05]  /*26f0*/  @!P4 BRA `(.L_x_4783) ;  /* 0x000000000018c947 */ /* 0x000fea0003800000 */
[----:B------:R-:W-:Y:S01]  /*2700*/  ISETP.NE.U32.AND P3, PT, R2, RZ, PT ;  /* 0x000000ff0200720c */ /* 0x000fe20003f65070 */
[----:B------:R-:W-:-:S03]  /*2710*/  FFMA.FTZ R234, R148, R207, R204 ;  /* 0x000000cf94ea7223 */ /* 0x000fc600000100cc */
[----:B------:R-:W-:Y:S01]  /*2720*/  ISETP.NE.AND.EX P3, PT, R0, RZ, PT, P3 ;  /* 0x000000ff0000720c */ /* 0x000fe20003f65330 */
[----:B------:R-:W-:-:S04]  /*2730*/  FADD.FTZ R234, R179, -R234 ;  /* 0x800000eab3ea7221 */ /* 0x000fc80000010000 */
[----:B------:R-:W-:-:S08]  /*2740*/  FMUL.FTZ R234, R5, R234 ;  /* 0x000000ea05ea7220 */ /* 0x000fd00000410000 */
[----:B------:R-:W-:-:S07]  /*2750*/  @P3 FADD.FTZ R234, R53, R234 ;  /* 0x000000ea35ea3221 */ /* 0x000fce0000010000 */
.L_x_4783:
[----:B------:R-:W-:Y:S05]  /*2760*/  BSYNC B1 ;  /* 0x0000000000017941 */ /* 0x000fea0003800000 */
.L_x_4782:
[----:B------:R-:W-:Y:S01]  /*2770*/  @P5 FMUL.FTZ R141, R234, R141 ;  /* 0x0000008dea8d5220 */ /* 0x000fe20000410000 */
[----:B------:R-:W-:Y:S01]  /*2780*/  @P5 PRMT R73, R200, 0x7610, R73 ;  /* 0x00007610c8495816 */ /* 0x000fe20000000049 */
[----:B------:R-:W-:Y:S01]  /*2790*/  BSSY B1, `(.L_x_4784) ;  /* 0x000000d000017945 */ /* 0x000fe20003800000 */
[----:B------:R-:W-:Y:S02]  /*27a0*/  @!P4 ISETP.NE.AND.EX P2, PT, R0, RZ, PT, P2 ;  /* 0x000000ff0000c20c */ /* 0x000fe40003f45320 */
[----:B------:R-:W-:Y:S02]  /*27b0*/  @P5 PRMT R73, R73, 0x5410, R233 ;  /* 0x0000541049495816 */ /* 0x000fe400000000e9 */
        /* <DEDUP_REMOVED lines=10> */
.L_x_4785:
[----:B------:R-:W-:Y:S05]  /*2860*/  BSYNC B1 ;  /* 0x0000000000017941 */ /* 0x000fea0003800000 */
.L_x_4784:
[----:B------:R-:W-:Y:S01]  /*2870*/  @!P4 ISETP.NE.U32.AND P2, PT, R2, RZ, PT ;  /* 0x000000ff0200c20c */ /* 0x000fe20003f45070 */
[----:B------:R-:W-:Y:S01]  /*2880*/  @P5 FMUL.FTZ R142, R233, R142 ;  /* 0x0000008ee98e5220 */ /* 0x000fe20000410000 */
[----:B------:R-:W-:Y:S01]  /*2890*/  @P5 PRMT R74, R136, 0x7610, R74 ;  /* 0x00007610884a5816 */ /* 0x000fe2000000004a */
[----:B------:R-:W-:Y:S01]  /*28a0*/  BSSY B1, `(.L_x_4786) ;  /* 0x0000011000017945 */ /* 0x000fe20003800000 */
[----:B------:R-:W-:Y:S01]  /*28b0*/  @!P4 ISETP.NE.AND.EX P2, PT, R0, RZ, PT, P2 ;  /* 0x000000ff0000c20c */ /* 0x000fe20003f45320 */
[----:B0-----:R-:W-:Y:S01]  /*28c0*/  @P0 IMAD.WIDE.U32 R200, R199, 0x20, R138 ;  /* 0x00000020c7c80825 */ /* 0x001fe200078e008a */
[----:B------:R-:W-:Y:S02]  /*28d0*/  SEL R136, R137, R84, P1 ;  /* 0x0000005489887207 */ /* 0x000fe40000800000 */
[----:B------:R-:W-:Y:S02]  /*28e0*/  SEL R137, R206, R85, P1 ;  /* 0x00000055ce897207 */ /* 0x000fe40000800000 */
[----:B------:R-:W-:-:S02]  /*28f0*/  @P5 PRMT R74, R74, 0x5410, R141 ;  /* 0x000054104a4a5816 */ /* 0x000fc4000000008d */
[----:B------:R-:W-:Y:S02]  /*2900*/  @P5 F2FP.BF16.F32.PACK_AB R199, RZ, R142 ;  /* 0x0000008effc7523e */ /* 0x000fe400000010ff */
[----:B------:R-:W-:Y:S02]  /*2910*/  SEL R138, R143, R86, P1 ;  /* 0x000000568f8a7207 */ /* 0x000fe40000800000 */
[----:B------:R-:W-:Y:S02]  /*2920*/  SEL R139, R208, R87, P1 ;  /* 0x00000057d08b7207 */ /* 0x000fe40000800000 */
        /* <DEDUP_REMOVED lines=8> */
.L_x_4787:
[----:B------:R-:W-:Y:S05]  /*29b0*/  BSYNC B1 ;  /* 0x0000000000017941 */ /* 0x000fea0003800000 */
.L_x_4786:
[----:B------:R-:W-:Y:S01]  /*29c0*/  @P5 FMUL.FTZ R208, R206, R140 ;  /* 0x0000008cced05220 */ /* 0x000fe20000410000 */
[----:B------:R-:W-:Y:S01]  /*29d0*/  @P5 PRMT R75, R199, 0x7610, R75 ;  /* 0x00007610c74b5816 */ /* 0x000fe2000000004b */
[----:B------:R-:W-:Y:S01]  /*29e0*/  @P5 IMAD.WIDE.U32 R202, R205, 0x10, R202 ;  /* 0x00000010cdca5825 */ /* 0x000fe200078e00ca */
[----:B------:R-:W-:Y:S01]  /*29f0*/  SEL R140, R231, R124, P1 ;  /* 0x0000007ce78c7207 */ /* 0x000fe20000800000 */
[----:B------:R0:W-:Y:S01]  /*2a00*/  @P0 STG.E.128 desc[UR4][R200.64], R136 ;  /* 0x00000088c8000986 */ /* 0x0001e2000c101d04 */
[----:B------:R-:W-:Y:S01]  /*2a10*/  @P5 F2FP.BF16.F32.PACK_AB R208, RZ, R208 ;  /* 0x000000d0ffd0523e */ /* 0x000fe200000010ff */
[----:B------:R-:W1:Y:S01]  /*2a20*/  @P5 LDC R231, c[0x0][0x29c] ;  /* 0x0000a700ffe75b82 */ /* 0x000e620000000800 */
[----:B------:R-:W-:Y:S01]  /*2a30*/  SEL R141, R234, R125, P1 ;  /* 0x0000007dea8d7207 */ /* 0x000fe20000800000 */
[----:B------:R-:W-:Y:S01]  /*2a40*/  BSSY B1, `(.L_x_4788) ;  /* 0x0000021000017945 */ /* 0x000fe20003800000 */
[----:B------:R-:W-:Y:S02]  /*2a50*/  SEL R142, R233, R126, P1 ;  /* 0x0000007ee98e7207 */ /* 0x000fe40000800000 */
[----:B------:R-:W-:-:S02]  /*2a60*/  SEL R143, R206, R127, P1 ;  /* 0x0000007fce8f7207 */ /* 0x000fc40000800000 */
[----:B------:R-:W-:Y:S01]  /*2a70*/  @P5 PRMT R75, R75, 0x5410, R208 ;  /* 0x000054104b4b5816 */ /* 0x000fe200000000d0 */
[----:B------:R-:W2:Y:S01]  /*2a80*/  @P5 LDC R234, c[0x0][0x29c] ;  /* 0x0000a700ffea5b82 */ /* 0x000ea20000000800 */
[C---:B------:R-:W-:Y:S01]  /*2a90*/  @!P4 ISETP.NE.U32.AND P3, PT, R2.reuse, RZ, PT ;  /* 0x000000ff0200c20c */ /* 0x040fe20003f65070 */
[----:B------:R3:W-:Y:S01]  /*2aa0*/  @P0 STG.E.128 desc[UR4][R200.64+0x10], R140 ;  /* 0x0000108cc8000986 */ /* 0x0007e2000c101d04 */
[C---:B------:R-:W-:Y:S02]  /*2ab0*/  @!P4 ISETP.NE.U32.AND P2, PT, R2.reuse, RZ, PT ;  /* 0x000000ff0200c20c */ /* 0x040fe40003f45070 */
[----:B------:R-:W-:Y:S01]  /*2ac0*/  @!P4 ISETP.NE.U32.AND P6, PT, R2, RZ, PT ;  /* 0x000000ff0200c20c */ /* 0x000fe20003fc5070 */
[----:B------:R4:W-:Y:S01]  /*2ad0*/  @P5 STG.E.128 desc[UR4][R202.64], R72 ;  /* 0x00000048ca005986 */ /* 0x0009e2000c101d04 */
[C---:B------:R-:W-:Y:S01]  /*2ae0*/  @!P4 ISETP.NE.AND.EX P3, PT, R0.reuse, RZ, PT, P3 ;  /* 0x000000ff0000c20c */ /* 0x040fe20003f65330 */
[----:B------:R-:W1:Y:S01]  /*2af0*/  @P5 LDC R208, c[0x0][0x29c] ;  /* 0x0000a700ffd05b82 */ /* 0x000e620000000800 */
[----:B------:R-:W-:-:S02]  /*2b00*/  @!P4 ISETP.NE.AND.EX P2, PT, R0, RZ, PT, P2 ;  /* 0x000000ff0000c20c */ /* 0x000fc40003f45320 */
[----:B------:R-:W-:Y:S02]  /*2b10*/  @!P4 ISETP.NE.AND.EX P6, PT, R0, RZ, PT, P6 ;  /* 0x000000ff0000c20c */ /* 0x000fe40003fc5360 */
[----:B0-----:R-:W-:Y:S02]  /*2b20*/  @!P4 FSEL R138, R49, RZ, P2 ;  /* 0x000000ff318ac208 */ /* 0x001fe40001000000 */
[----:B------:R-:W-:Y:S01]  /*2b30*/  @!P4 ISETP.NE.U32.AND P2, PT, R2, RZ, PT ;  /* 0x000000ff0200c20c */ /* 0x000fe20003f45070 */
[----:B------:R-:W0:Y:S01]  /*2b40*/  @P5 LDC R233, c[0x0][0x29c] ;  /* 0x0000a700ffe95b82 */ /* 0x000e220000000800 */
[----:B------:R-:W-:Y:S02]  /*2b50*/  @!P4 FSEL R139, R50, RZ, P6 ;  /* 0x000000ff328bc208 */ /* 0x000fe40003000000 */
[----:B---3--:R-:W-:Y:S02]  /*2b60*/  @!P4 FSEL R141, R48, RZ, P3 ;  /* 0x000000ff308dc208 */ /* 0x008fe40001800000 */
[----:B------:R-:W-:-:S03]  /*2b70*/  @!P4 ISETP.NE.U32.AND P3, PT, R2, RZ, PT ;  /* 0x000000ff0200c20c */ /* 0x000fc60003f65070 */
[----:B------:R-:W3:Y:S08]  /*2b80*/  @P5 LDC R236, c[0x0][0x29c] ;  /* 0x0000a700ffec5b82 */ /* 0x000ef00000000800 */
[----:B------:R-:W0:Y:S08]  /*2b90*/  @P5 LDC R206, c[0x0][0x29c] ;  /* 0x0000a700ffce5b82 */ /* 0x000e300000000800 */
[----:B------:R-:W0:Y:S08]  /*2ba0*/  @P5 LDC R199, c[0x0][0x29c] ;  /* 0x0000a700ffc75b82 */ /* 0x000e300000000800 */
[----:B------:R-:W0:Y:S08]  /*2bb0*/  @P5 LDC R140, c[0x0][0x29c] ;  /* 0x0000a700ff8c5b82 */ /* 0x000e300000000800 */
[----:B------:R-:W0:Y:S08]  /*2bc0*/  @P5 LDC.64 R200, c[0x0][0x2f8] ;  /* 0x0000be00ffc85b82 */ /* 0x000e300000000a00 */
[----:B------:R-:W0:Y:S01]  /*2bd0*/  @P0 LDC.64 R136, c[0x0][0x308] ;  /* 0x0000c200ff880b82 */ /* 0x000e220000000a00 */
[----:B-12-4-:R-:W-:Y:S05]  /*2be0*/  @!P4 BRA `(.L_x_4789) ;  /* 0x000000000018c947 */ /* 0x016fea0003800000 */
[----:B------:R-:W-:Y:S01]  /*2bf0*/  ISETP.NE.U32.AND P6, PT, R2, RZ, PT ;  /* 0x000000ff0200720c */ /* 0x000fe20003fc5070 */
[----:B------:R-:W-:-:S03]  /*2c00*/  FFMA.FTZ R141, R151, R207, R204 ;  /* 0x000000cf978d7223 */ /* 0x000fc600000100cc */
[----:B------:R-:W-:Y:S01]  /*2c10*/  ISETP.NE.AND.EX P6, PT, R0, RZ, PT, P6 ;  /* 0x000000ff0000720c */ /* 0x000fe20003fc5360 */
[----:B------:R-:W-:-:S04]  /*2c20*/  FADD.FTZ R142, R182, -R141 ;  /* 0x8000008db68e7221 */ /* 0x000fc80000010000 */
[----:B------:R-:W-:-:S08]  /*2c30*/  FMUL.FTZ R141, R5, R142 ;  /* 0x0000008e058d7220 */ /* 0x000fd00000410000 */
[----:B------:R-:W-:-:S07]  /*2c40*/  @P6 FADD.FTZ R141, R48, R141 ;  /* 0x0000008d308d6221 */ /* 0x000fce0000010000 */
.L_x_4789:
[----:B------:R-:W-:Y:S05]  /*2c50*/  BSYNC B1 ;  /* 0x0000000000017941 */ /* 0x000fea0003800000 */
.L_x_4788:
        /* <DEDUP_REMOVED lines=8> */
.L_x_4791:
[----:B------:R-:W-:Y:S05]  /*2ce0*/  BSYNC B1 ;  /* 0x0000000000017941 */ /* 0x000fea0003800000 */
.L_x_4790:
[----:B------:R-:W-:Y:S01]  /*2cf0*/  @P5 FMUL.FTZ R142, R141, R208 ;  /* 0x000000d08d8e5220 */ /* 0x000fe20000410000 */
[----:B------:R-:W-:Y:S01]  /*2d00*/  @P5 FMUL.FTZ R202, R138, R231 ;  /* 0x000000e78aca5220 */ /* 0x000fe20000410000 */
        /* <DEDUP_REMOVED lines=13> */
.L_x_4793:
[----:B------:R-:W-:Y:S05]  /*2de0*/  BSYNC B1 ;  /* 0x0000000000017941 */ /* 0x000fea0003800000 */
.L_x_4792:
        /* <DEDUP_REMOVED lines=8> */
.L_x_4795:
[----:B------:R-:W-:Y:S05]  /*2e70*/  BSYNC B1 ;  /* 0x0000000000017941 */ /* 0x000fea0003800000 */
.L_x_4794:
[----:B------:R-:W-:Y:S01]  /*2e80*/  @P5 FMUL.FTZ R203, R139, R234 ;  /* 0x000000ea8bcb5220 */ /* 0x000fe20000410000 */
[----:B0-----:R-:W-:Y:S01]  /*2e90*/  @P5 FMUL.FTZ R208, R142, R233 ;  /* 0x000000e98ed05220 */ /* 0x001fe20000410000 */
[----:B------:R-:W-:Y:S01]  /*2ea0*/  @P5 PRMT R72, R143, 0x7610, R72 ;  /* 0x000076108f485816 */ /* 0x000fe20000000048 */
[----:B------:R-:W-:Y:S01]  /*2eb0*/  BSSY B1, `(.L_x_4796) ;  /* 0x000000f000017945 */ /* 0x000fe20003800000 */
[----:B------:R-:W-:Y:S02]  /*2ec0*/  @!P4 ISETP.NE.AND.EX P2, PT, R0, RZ, PT, P2 ;  /* 0x000000ff0000c20c */ /* 0x000fe40003f45320 */
[----:B------:R-:W-:Y:S02]  /*2ed0*/  @!P4 ISETP.NE.U32.AND P3, PT, R2, RZ, PT ;  /* 0x000000ff0200c20c */ /* 0x000fe40003f65070 */
[----:B------:R-:W-:Y:S02]  /*2ee0*/  @!P4 ISETP.NE.AND.EX P6, PT, R0, RZ, PT, P6 ;  /* 0x000000ff0000c20c */ /* 0x000fe40003fc5360 */
[----:B------:R-:W-:-:S02]  /*2ef0*/  @P5 PRMT R72, R72, 0x5410, R202 ;  /* 0x0000541048485816 */ /* 0x000fc400000000ca */
        /* <DEDUP_REMOVED lines=10> */
.L_x_4797:
[----:B------:R-:W-:Y:S05]  /*2fa0*/  BSYNC B1 ;  /* 0x0000000000017941 */ /* 0x000fea0003800000 */
.L_x_4796:
[----:B------:R-:W-:Y:S01]  /*2fb0*/  BSSY B1, `(.L_x_4798) ;  /* 0x000000a000017945 */ /* 0x000fe20003800000 */
[----:B---3--:R-:W-:Y:S01]  /*2fc0*/  @P5 FMUL.FTZ R202, R143, R236 ;  /* 0x000000ec8fca5220 */ /* 0x008fe20000410000 */
        /* <DEDUP_REMOVED lines=8> */
.L_x_4799:
[----:B------:R-:W-:Y:S05]  /*3050*/  BSYNC B1 ;  /* 0x0000000000017941 */ /* 0x000fea0003800000 */
.L_x_4798:
        /* <DEDUP_REMOVED lines=15> */
.L_x_4801:
[----:B------:R-:W-:Y:S05]  /*3150*/  BSYNC B1 ;  /* 0x0000000000017941 */ /* 0x000fea0003800000 */
.L_x_4800:
[----:B------:R-:W-:Y:S01]  /*3160*/  @!P4 ISETP.NE.U32.AND P2, PT, R2, RZ, PT ;  /* 0x000000ff0200c20c */ /* 0x000fe20003f45070 */
[----:B------:R-:W-:Y:S01]  /*3170*/  @P5 FMUL.FTZ R208, R203, R199 ;  /* 0x000000c7cbd05220 */ /* 0x000fe20000410000 */
[----:B------:R-:W-:Y:S01]  /*3180*/  @P5 PRMT R74, R202, 0x7610, R74 ;  /* 0x00007610ca4a5816 */ /* 0x000fe2000000004a */
[----:B------:R-:W-:Y:S01]  /*3190*/  @P0 IMAD.WIDE.U32 R198, R198, 0x20, R136 ;  /* 0x00000020c6c60825 */ /* 0x000fe200078e0088 */
[----:B------:R-:W-:Y:S01]  /*31a0*/  @!P4 ISETP.NE.AND.EX P2, PT, R0, RZ, PT, P2 ;  /* 0x000000ff0000c20c */ /* 0x000fe20003f45320 */
[----:B------:R-:W-:Y:S01]  /*31b0*/  BSSY B1, `(.L_x_4802) ;  /* 0x0000010000017945 */ /* 0x000fe20003800000 */
[----:B------:R-:W-:Y:S01]  /*31c0*/  SEL R137, R138, R85, P1 ;  /* 0x000000558a897207 */ /* 0x000fe20000800000 */
[----:B------:R-:W-:Y:S01]  /*31d0*/  @P5 VIADD R231, R205, 0x20 ;  /* 0x00000020cde75836 */ /* 0x000fe20000000000 */
        /* <DEDUP_REMOVED lines=13> */
.L_x_4803:
[----:B------:R-:W-:Y:S05]  /*32b0*/  BSYNC B1 ;  /* 0x0000000000017941 */ /* 0x000fea0003800000 */
.L_x_4802:
        /* <DEDUP_REMOVED lines=41> */
.L_x_4805:
[----:B------:R-:W-:Y:S05]  /*3550*/  BSYNC B1 ;  /* 0x0000000000017941 */ /* 0x000fea0003800000 */
.L_x_4804:
        /* <DEDUP_REMOVED lines=8> */
.L_x_4807:
[----:B------:R-:W-:Y:S05]  /*35e0*/  BSYNC B1 ;  /* 0x0000000000017941 */ /* 0x000fea0003800000 */
.L_x_4806:
        /* <DEDUP_REMOVED lines=15> */
.L_x_4809:
[----:B------:R-:W-:Y:S05]  /*36e0*/  BSYNC B1 ;  /* 0x0000000000017941 */ /* 0x000fea0003800000 */
.L_x_4808:
        /* <DEDUP_REMOVED lines=8> */
.L_x_4811:
[----:B------:R-:W-:Y:S05]  /*3770*/  BSYNC B1 ;  /* 0x0000000000017941 */ /* 0x000fea0003800000 */
.L_x_4810:
        /* <DEDUP_REMOVED lines=18> */
.L_x_4813:
[----:B------:R-:W-:Y:S05]  /*38a0*/  BSYNC B1 ;  /* 0x0000000000017941 */ /* 0x000fea0003800000 */
.L_x_4812:
        /* <DEDUP_REMOVED lines=10> */
.L_x_4815:
[----:B------:R-:W-:Y:S05]  /*3950*/  BSYNC B1 ;  /* 0x0000000000017941 */ /* 0x000fea0003800000 */
.L_x_4814:
        /* <DEDUP_REMOVED lines=15> */
.L_x_4817:
[----:B------:R-:W-:Y:S05]  /*3a50*/  BSYNC B1 ;  /* 0x0000000000017941 */ /* 0x000fea0003800000 */
.L_x_4816:
[----:B------:R-:W-:Y:S01]  /*3a60*/  @!P4 ISETP.NE.U32.AND P2, PT, R2, RZ, PT ;  /* 0x000000ff0200c20c */ /* 0x000fe20003f45070 */
[----:B------:R-:W-:Y:S01]  /*3a70*/  @P5 FMUL.FTZ R202, R231, R202 ;  /* 0x000000cae7ca5220 */ /* 0x000fe20000410000 */
[----:B------:R-:W-:Y:S01]  /*3a80*/  @P5 PRMT R74, R200, 0x7610, R74 ;  /* 0x00007610c84a5816 */ /* 0x000fe2000000004a */
[----:B------:R-:W-:Y:S01]  /*3a90*/  @P0 IMAD.WIDE.U32 R200, R197, 0x20, R136 ;  /* 0x00000020c5c80825 */ /* 0x000fe200078e0088 */
[----:B------:R-:W-:Y:S01]  /*3aa0*/  @!P4 ISETP.NE.AND.EX P2, PT, R0, RZ, PT, P2 ;  /* 0x000000ff0000c20c */ /* 0x000fe20003f45320 */
[----:B------:R-:W-:Y:S01]  /*3ab0*/  BSSY B1, `(.L_x_4818) ;  /* 0x0000010000017945 */ /* 0x000fe20003800000 */
[----:B------:R-:W-:Y:S02]  /*3ac0*/  SEL R137, R138, R85, P1 ;  /* 0x000000558a897207 */ /* 0x000fe40000800000 */
[----:B------:R-:W-:Y:S02]  /*3ad0*/  @P5 PRMT R74, R74, 0x5410, R203 ;  /* 0x000054104a4a5816 */ /* 0x000fe400000000cb */
[----:B------:R-:W-:-:S02]  /*3ae0*/  SEL R138, R139, R86, P1 ;  /* 0x000000568b8a7207 */ /* 0x000fc40000800000 */
[----:B------:R-:W-:Y:S02]  /*3af0*/  @P5 F2FP.BF16.F32.PACK_AB R202, RZ, R202 ;  /* 0x000000caffca523e */ /* 0x000fe400000010ff */
[----:B------:R-:W-:Y:S02]  /*3b00*/  @P5 IADD3 R203, R205, 0x40, RZ ;  /* 0x00000040cdcb5810 */ /* 0x000fe40007ffe0ff */
        /* <DEDUP_REMOVED lines=10> */
.L_x_4819:
[----:B------:R-:W-:Y:S05]  /*3bb0*/  BSYNC B1 ;  /* 0x0000000000017941 */ /* 0x000fea0003800000 */
.L_x_4818:
        /* <DEDUP_REMOVED lines=15> */
[----:B------:R-:W-:Y:S02]  /*3cb0*/  @!P4 ISETP.NE.U32.AND P6, PT, R2, RZ, PT ;  /* 0x000000ff0200c20c */ /* 0x000fe40003fc5070 */
[----:B------:R-:W-:Y:S01]  /*3cc0*/  @!P4 ISETP.NE.AND.EX P3, PT, R0, RZ, PT, P3 ;  /* 0x000000ff0000c20c */ /* 0x000fe20003f65330 */
[----:B------:R3:W-:Y:S01]  /*3cd0*/  @P5 STG.E.128 desc[UR4][R198.64], R72 ;  /* 0x00000048c6005986 */ /* 0x0007e2000c101d04 */
[----:B------:R-:W-:Y:S01]  /*3ce0*/  @!P4 ISETP.NE.U32.AND P2, PT, R2, RZ, PT ;  /* 0x000000ff0200c20c */ /* 0x000fe20003f45070 */
[----:B------:R-:W4:Y:S01]  /*3cf0*/  @P5 LDC R197, c[0x0][0x29c] ;  /* 0x0000a700ffc55b82 */ /* 0x000f220000000800 */
[----:B0-----:R-:W-:-:S02]  /*3d00*/  @!P4 FSEL R137, R32, RZ, P3 ;  /* 0x000000ff2089c208 */ /* 0x001fc40001800000 */
[----:B------:R-:W-:Y:S02]  /*3d10*/  @!P4 ISETP.NE.U32.AND P3, PT, R2, RZ, PT ;  /* 0x000000ff0200c20c */ /* 0x000fe40003f65070 */
[C---:B------:R-:W-:Y:S02]  /*3d20*/  @!P4 ISETP.NE.AND.EX P6, PT, R0.reuse, RZ, PT, P6 ;  /* 0x000000ff0000c20c */ /* 0x040fe40003fc5360 */
[C---:B------:R-:W-:Y:S01]  /*3d30*/  @!P4 ISETP.NE.AND.EX P2, PT, R0.reuse, RZ, PT, P2 ;  /* 0x000000ff0000c20c */ /* 0x040fe20003f45320 */
[----:B------:R-:W0:Y:S01]  /*3d40*/  @P5 LDC R203, c[0x0][0x29c] ;  /* 0x0000a700ffcb5b82 */ /* 0x000e220000000800 */
[----:B------:R-:W-:Y:S02]  /*3d50*/  @!P4 ISETP.NE.AND.EX P3, PT, R0, RZ, PT, P3 ;  /* 0x000000ff0000c20c */ /* 0x000fe40003f65330 */
[----:B------:R-:W-:Y:S02]  /*3d60*/  @!P4 FSEL R136, R33, RZ, P6 ;  /* 0x000000ff2188c208 */ /* 0x000fe40003000000 */
[----:B------:R-:W-:-:S02]  /*3d70*/  @!P4 FSEL R139, R34, RZ, P2 ;  /* 0x000000ff228bc208 */ /* 0x000fc40001000000 */
[C---:B------:R-:W-:Y:S01]  /*3d80*/  @!P4 ISETP.NE.U32.AND P6, PT, R2.reuse, RZ, PT ;  /* 0x000000ff0200c20c */ /* 0x040fe20003fc5070 */
[----:B------:R-:W0:Y:S01]  /*3d90*/  @P5 LDC R208, c[0x0][0x29c] ;  /* 0x0000a700ffd05b82 */ /* 0x000e220000000800 */
[----:B------:R-:W-:Y:S02]  /*3da0*/  @!P4 ISETP.NE.U32.AND P2, PT, R2, RZ, PT ;  /* 0x000000ff0200c20c */ /* 0x000fe40003f45070 */
[----:B------:R-:W-:-:S05]  /*3db0*/  @!P4 FSEL R138, R35, RZ, P3 ;  /* 0x000000ff238ac208 */ /* 0x000fca0001800000 */
[----:B------:R-:W0:Y:S08]  /*3dc0*/  @P5 LDC R231, c[0x0][0x29c] ;  /* 0x0000a700ffe75b82 */ /* 0x000e300000000800 */
[----:B------:R-:W0:Y:S01]  /*3dd0*/  @P5 LDC R234, c[0x0][0x29c] ;  /* 0x0000a700ffea5b82 */ /* 0x000e220000000800 */
[----:B-1-3--:R-:W-:Y:S05]  /*3de0*/  @!P4 BRA `(.L_x_4821) ;  /* 0x000000000018c947 */ /* 0x00afea0003800000 */
[----:B------:R-:W-:Y:S01]  /*3df0*/  ISETP.NE.U32.AND P3, PT, R2, RZ, PT ;  /* 0x000000ff0200720c */ /* 0x000fe20003f65070 */
[----:B------:R-:W-:-:S03]  /*3e00*/  FFMA.FTZ R137, R167, R207, R204 ;  /* 0x000000cfa7897223 */ /* 0x000fc600000100cc */
[----:B------:R-:W-:Y:S01]  /*3e10*/  ISETP.NE.AND.EX P3, PT, R0, RZ, PT, P3 ;  /* 0x000000ff0000720c */ /* 0x000fe20003f65330 */
[----:B------:R-:W-:-:S04]  /*3e20*/  FADD.FTZ R140, R224, -R137 ;  /* 0x80000089e08c7221 */ /* 0x000fc80000010000 */
[----:B------:R-:W-:-:S08]  /*3e30*/  FMUL.FTZ R137, R5, R140 ;  /* 0x0000008c05897220 */ /* 0x000fd00000410000 */
[----:B------:R-:W-:-:S07]  /*3e40*/  @P3 FADD.FTZ R137, R32, R137 ;  /* 0x0000008920893221 */ /* 0x000fce0000010000 */
.L_x_4821:
[----:B------:R-:W-:Y:S05]  /*3e50*/  BSYNC B1 ;  /* 0x0000000000017941 */ /* 0x000fea0003800000 */
.L_x_4820:
        /* <DEDUP_REMOVED lines=8> */
.L_x_4823:
[----:B------:R-:W-:Y:S05]  /*3ee0*/  BSYNC B1 ;  /* 0x0000000000017941 */ /* 0x000fea0003800000 */
.L_x_4822:
        /* <DEDUP_REMOVED lines=8> */
.L_x_4825:
[----:B------:R-:W-:Y:S05]  /*3f70*/  BSYNC B1 ;  /* 0x0000000000017941 */ /* 0x000fea0003800000 */
.L_x_4824:
        /* <DEDUP_REMOVED lines=8> */
.L_x_4827:
[----:B------:R-:W-:Y:S05]  /*4000*/  BSYNC B1 ;  /* 0x0000000000017941 */ /* 0x000fea0003800000 */
.L_x_4826:
[----:B------:R-:W-:Y:S01]  /*4010*/  @P5 FMUL.FTZ R140, R137, R202 ;  /* 0x000000ca898c5220 */ /* 0x000fe20000410000 */
[----:B----4-:R-:W-:Y:S01]  /*4020*/  @P5 FMUL.FTZ R141, R136, R197 ;  /* 0x000000c5888d5220 */ /* 0x010fe20000410000 */
[----:B------:R-:W-:Y:S01]  /*4030*/  @!P4 ISETP.NE.U32.AND P3, PT, R2, RZ, PT ;  /* 0x000000ff0200c20c */ /* 0x000fe20003f65070 */
[----:B------:R-:W-:Y:S01]  /*4040*/  BSSY B1, `(.L_x_4828) ;  /* 0x0000010000017945 */ /* 0x000fe20003800000 */
[C---:B------:R-:W-:Y:S01]  /*4050*/  @!P4 ISETP.NE.AND.EX P6, PT, R0.reuse, RZ, PT, P6 ;  /* 0x000000ff0000c20c */ /* 0x040fe20003fc5360 */
[----:B--2---:R-:W-:Y:S01]  /*4060*/  @P5 FMUL.FTZ R142, R139, R206 ;  /* 0x000000ce8b8e5220 */ /* 0x004fe20000410000 */
[----:B------:R-:W-:Y:S01]  /*4070*/  @!P4 ISETP.NE.AND.EX P2, PT, R0, RZ, PT, P2 ;  /* 0x000000ff0000c20c */ /* 0x000fe20003f45320 */
[----:B0-----:R-:W-:Y:S01]  /*4080*/  @P5 FMUL.FTZ R143, R138, R203 ;  /* 0x000000cb8a8f5220 */ /* 0x001fe20000410000 */
[----:B------:R-:W-:Y:S02]  /*4090*/  @!P4 ISETP.NE.AND.EX P3, PT, R0, RZ, PT, P3 ;  /* 0x000000ff0000c20c */ /* 0x000fe40003f65330 */
[----:B------:R-:W-:-:S02]  /*40a0*/  @P5 F2FP.BF16.F32.PACK_AB R140, RZ, R140 ;  /* 0x0000008cff8c523e */ /* 0x000fc400000010ff */
        /* <DEDUP_REMOVED lines=9> */
.L_x_4829:
[----:B------:R-:W-:Y:S05]  /*4140*/  BSYNC B1 ;  /* 0x0000000000017941 */ /* 0x000fea0003800000 */
.L_x_4828:
        /* <DEDUP_REMOVED lines=10> */
.L_x_4831:
[----:B------:R-:W-:Y:S05]  /*41f0*/  BSYNC B1 ;  /* 0x0000000000017941 */ /* 0x000fea0003800000 */
.L_x_4830:
        /* <DEDUP_REMOVED lines=10> */
.L_x_4833:
[----:B------:R-:W-:Y:S05]  /*42a0*/  BSYNC B1 ;  /* 0x0000000000017941 */ /* 0x000fea0003800000 */
.L_x_4832:
[----:B------:R-:W-:Y:S01]  /*42b0*/  @P5 FMUL.FTZ R202, R201, R234 ;  /* 0x000000eac9ca5220 */ /* 0x000fe20000410000 */
[----:B------:R-:W-:Y:S01]  /*42c0*/  @P5 F2FP.BF16.F32.PACK_AB R142, RZ, R142 ;  /* 0x0000008eff8e523e */ /* 0x000fe200000010ff */
[----:B------:R-:W-:Y:S01]  /*42d0*/  BSSY B1, `(.L_x_4834) ;  /* 0x000001d000017945 */ /* 0x000fe20003800000 */
[----:B------:R-:W-:Y:S02]  /*42e0*/  @P5 F2FP.BF16.F32.PACK_AB R198, RZ, R198 ;  /* 0x000000c6ffc6523e */ /* 0x000fe400000010ff */
[----:B------:R-:W-:Y:S02]  /*42f0*/  @!P4 ISETP.NE.U32.AND P2, PT, R2, RZ, PT ;  /* 0x000000ff0200c20c */ /* 0x000fe40003f45070 */
[----:B------:R-:W-:Y:S02]  /*4300*/  @P5 F2FP.BF16.F32.PACK_AB R143, RZ, R143 ;  /* 0x0000008fff8f523e */ /* 0x000fe400000010ff */
[----:B------:R-:W-:Y:S02]  /*4310*/  @P5 F2FP.BF16.F32.PACK_AB R199, RZ, R199 ;  /* 0x000000c7ffc7523e */ /* 0x000fe400000010ff */
[----:B------:R-:W-:-:S02]  /*4320*/  @P5 F2FP.BF16.F32.PACK_AB R202, RZ, R202 ;  /* 0x000000caffca523e */ /* 0x000fc400000010ff */
[----:B------:R-:W-:Y:S02]  /*4330*/  @!P4 ISETP.NE.AND.EX P2, PT, R0, RZ, PT, P2 ;  /* 0x000000ff0000c20c */ /* 0x000fe40003f45320 */
[----:B------:R-:W-:Y:S02]  /*4340*/  @P5 PRMT R72, R140, 0x7610, R72 ;  /* 0x000076108c485816 */ /* 0x000fe40000000048 */
[----:B------:R-:W-:Y:S02]  /*4350*/  @P5 PRMT R73, R142, 0x7610, R73 ;  /* 0x000076108e495816 */ /* 0x000fe40000000049 */
[----:B------:R-:W-:Y:S02]  /*4360*/  @P5 PRMT R74, R198, 0x7610, R74 ;  /* 0x00007610c64a5816 */ /* 0x000fe4000000004a */
[----:B------:R-:W-:Y:S02]  /*4370*/  SEL R84, R137, R84, P1 ;  /* 0x0000005489547207 */ /* 0x000fe40000800000 */
[----:B------:R-:W-:-:S02]  /*4380*/  SEL R85, R136, R85, P1 ;  /* 0x0000005588557207 */ /* 0x000fc40000800000 */
[----:B------:R-:W-:Y:S02]  /*4390*/  SEL R86, R139, R86, P1 ;  /* 0x000000568b567207 */ /* 0x000fe40000800000 */
[----:B------:R-:W-:Y:S02]  /*43a0*/  SEL R87, R138, R87, P1 ;  /* 0x000000578a577207 */ /* 0x000fe40000800000 */
[----:B------:R-:W-:Y:S02]  /*43b0*/  SEL R124, R197, R124, P1 ;  /* 0x0000007cc57c7207 */ /* 0x000fe40000800000 */
[----:B------:R-:W-:Y:S02]  /*43c0*/  SEL R125, R200, R125, P1 ;  /* 0x0000007dc87d7207 */ /* 0x000fe40000800000 */
[----:B------:R-:W-:Y:S02]  /*43d0*/  SEL R126, R201, R126, P1 ;  /* 0x0000007ec97e7207 */ /* 0x000fe40000800000 */
[----:B------:R-:W-:-:S02]  /*43e0*/  @P5 PRMT R72, R72, 0x5410, R141 ;  /* 0x0000541048485816 */ /* 0x000fc4000000008d */
[----:B------:R-:W-:Y:S02]  /*43f0*/  @P5 PRMT R73, R73, 0x5410, R143 ;  /* 0x0000541049495816 */ /* 0x000fe4000000008f */
[----:B------:R-:W-:Y:S02]  /*4400*/  @!P4 FSEL R142, R31, RZ, P2 ;  /* 0x000000ff1f8ec208 */ /* 0x000fe40001000000 */
[----:B------:R-:W-:Y:S02]  /*4410*/  @P5 PRMT R74, R74, 0x5410, R199 ;  /* 0x000054104a4a5816 */ /* 0x000fe400000000c7 */
[----:B------:R-:W-:Y:S01]  /*4420*/  @P5 PRMT R75, R202, 0x7610, R75 ;  /* 0x00007610ca4b5816 */ /* 0x000fe2000000004b */
[----:B------:R-:W-:Y:S06]  /*4430*/  @!P4 BRA `(.L_x_4835) ;  /* 0x000000000018c947 */ /* 0x000fec0003800000 */
[----:B------:R-:W-:Y:S01]  /*4440*/  ISETP.NE.U32.AND P2, PT, R2, RZ, PT ;  /* 0x000000ff0200720c */ /* 0x000fe20003f45070 */
[----:B------:R-:W-:-:S03]  /*4450*/  FFMA.FTZ R204, R232, R207, R204 ;  /* 0x000000cfe8cc7223 */ /* 0x000fc600000100cc */
[----:B------:R-:W-:Y:S01]  /*4460*/  ISETP.NE.AND.EX P2, PT, R0, RZ, PT, P2 ;  /* 0x000000ff0000720c */ /* 0x000fe20003f45320 */
[----:B------:R-:W-:-:S04]  /*4470*/  FADD.FTZ R204, R229, -R204 ;  /* 0x800000cce5cc7221 */ /* 0x000fc80000010000 */
[----:B------:R-:W-:-:S08]  /*4480*/  FMUL.FTZ R142, R5, R204 ;  /* 0x000000cc058e7220 */ /* 0x000fd00000410000 */
[----:B------:R-:W-:-:S07]  /*4490*/  @P2 FADD.FTZ R142, R31, R142 ;  /* 0x0000008e1f8e2221 */ /* 0x000fce0000010000 */
.L_x_4835:
[----:B------:R-:W-:Y:S05]  /*44a0*/  BSYNC B1 ;  /* 0x0000000000017941 */ /* 0x000fea0003800000 */
.L_x_4834:
[----:B------:R-:W0:Y:S01]  /*44b0*/  @P5 LDC R5, c[0x0][0x29c] ;  /* 0x0000a700ff055b82 */ /* 0x000e220000000800 */
[----:B------:R-:W-:Y:S02]  /*44c0*/  @P5 IADD3 R205, R205, 0x60, RZ ;  /* 0x00000060cdcd5810 */ /* 0x000fe40007ffe0ff */
[----:B------:R-:W-:-:S05]  /*44d0*/  SEL R127, R142, R127, P1 ;  /* 0x0000007f8e7f7207 */ /* 0x000fca0000800000 */
[----:B------:R-:W1:Y:S08]  /*44e0*/  @P0 LDC.64 R140, c[0x0][0x308] ;  /* 0x0000c200ff8c0b82 */ /* 0x000e700000000a00 */
[----:B------:R-:W2:Y:S08]  /*44f0*/  @P5 LDC.64 R138, c[0x0][0x2f8] ;  /* 0x0000be00ff8a5b82 */ /* 0x000eb00000000a00 */
[----:B------:R-:W3:Y:S01]  /*4500*/  LDC.64 R136, c[0x0][0x210] ;  /* 0x00008400ff887b82 */ /* 0x000ee20000000a00 */
[----:B0-----:R-:W-:-:S05]  /*4510*/  @P5 FMUL.FTZ R0, R142, R5 ;  /* 0x000000058e005220 */ /* 0x001fca0000410000 */
[----:B------:R-:W-:Y:S01]  /*4520*/  @P5 F2FP.BF16.F32.PACK_AB R0, RZ, R0 ;  /* 0x00000000ff00523e */ /* 0x000fe200000010ff */
[----:B-1----:R-:W-:-:S03]  /*4530*/  @P0 IMAD.WIDE.U32 R140, R4, 0x20, R140 ;  /* 0x00000020048c0825 */ /* 0x002fc600078e008c */
[----:B------:R-:W-:Y:S02]  /*4540*/  @P5 PRMT R75, R75, 0x5410, R0 ;  /* 0x000054104b4b5816 */ /* 0x000fe40000000000 */
[----:B------:R0:W-:Y:S01]  /*4550*/  @P0 STG.E.128 desc[UR4][R140.64], R84 ;  /* 0x000000548c000986 */ /* 0x0001e2000c101d04 */
[----:B--2---:R-:W-:-:S03]  /*4560*/  @P5 IMAD.WIDE.U32 R138, R205, 0x10, R138 ;  /* 0x00000010cd8a5825 */ /* 0x004fc600078e008a */
[----:B------:R0:W-:Y:S04]  /*4570*/  @P0 STG.E.128 desc[UR4][R140.64+0x10], R124 ;  /* 0x0000107c8c000986 */ /* 0x0001e8000c101d04 */
[----:B------:R0:W-:Y:S01]  /*4580*/  @P5 STG.E.128 desc[UR4][R138.64], R72 ;  /* 0x000000488a005986 */ /* 0x0001e2000c101d04 */
[----:B---3--:R-:W-:-:S04]  /*4590*/  LEA R195, R136, R195, 0x2 ;  /* 0x000000c388c37211 */ /* 0x008fc800078e10ff */
[----:B------:R-:W-:-:S13]  /*45a0*/  ISETP.GE.AND P0, PT, R195, R137, PT ;  /* 0x00000089c300720c */ /* 0x000fda0003f06270 */
[----:B0-----:R-:W-:Y:S05]  /*45b0*/  @!P0 BRA `(.L_x_4836) ;  /* 0xffffffc000ac8947 */ /* 0x001fea000383ffff */
.L_x_4767:
[----:B------:R-:W-:Y:S05]  /*45c0*/  BSYNC B0 ;  /* 0x0000000000007941 */ /* 0x000fea0003800000 */
.L_x_4765:
        /* <DEDUP_REMOVED lines=83> */
[----:B------:R-:W-:Y:S01]  /*4b00*/  IADD3.X R3, RZ, RZ, RZ, P0, !PT ;  /* 0x000000ffff037210 */ /* 0x000fe200007fe4ff */
[----:B----4-:R-:W-:Y:S01]  /*4b10*/  FADD.FTZ R29, R4, R29 ;  /* 0x0000001d041d7221 */ /* 0x010fe20000010000 */
[C---:B------:R-:W-:Y:S02]  /*4b20*/  SHF.L.U32 R4, R196.reuse, 0x2, RZ ;  /* 0x00000002c4047819 */ /* 0x040fe400000006ff */
[----:B------:R-:W-:Y:S01]  /*4b30*/  SHF.L.U64.HI R26, R196, 0x2, R3 ;  /* 0x00000002c41a7819 */ /* 0x000fe20000010203 */
[----:B-----5:R-:W-:Y:S01]  /*4b40*/  FADD.FTZ R13, R5, R30 ;  /* 0x0000001e050d7221 */ /* 0x020fe20000010000 */
[----:B------:R-:W-:Y:S01]  /*4b50*/  IADD3 R2, P0, R4, UR6, RZ ;  /* 0x0000000604027c10 */ /* 0x000fe2000ff1e0ff */
[----:B------:R-:W-:Y:S03]  /*4b60*/  STS.128 [R0], R60 ;  /* 0x0000003c00007388 */ /* 0x000fe60000000c00 */
[----:B------:R-:W-:Y:S01]  /*4b70*/  IADD3.X R3, R26, UR7, RZ, P0, !PT ;  /* 0x000000071a037c10 */ /* 0x000fe200087fe4ff */
[----:B------:R-:W-:Y:S01]  /*4b80*/  ULDC.64 UR6, c[0x0][0x2d0] ;  /* 0x0000b40000067ab9 */ /* 0x000fe20000000a00 */
[----:B------:R-:W-:Y:S01]  /*4b90*/  FADD.FTZ R7, R7, R32 ;  /* 0x0000002007077221 */ /* 0x000fe20000010000 */
[----:B------:R-:W-:Y:S01]  /*4ba0*/  STS.128 [R0+0x10], R64 ;  /* 0x0000104000007388 */ /* 0x000fe20000000c00 */
[----:B------:R-:W-:Y:S01]  /*4bb0*/  FADD.FTZ R31, R8, R31 ;  /* 0x0000001f081f7221 */ /* 0x000fe20000010000 */
[----:B------:R-:W-:-:S02]  /*4bc0*/  IADD3 R4, P0, R4, UR6, RZ ;  /* 0x0000000604047c10 */ /* 0x000fc4000ff1e0ff */
        /* <DEDUP_REMOVED lines=91> */
.L_x_4771:
[----:B0-----:R-:W-:Y:S01]  /*5180*/  HFMA2.MMA R206, -RZ, RZ, 0, 5.9604644775390625e-08 ;  /* 0x00000001ffce7435 */ /* 0x001fe200000001ff */
[----:B------:R-:W-:Y:S01]  /*5190*/  BSSY B1, `(.L_x_4837) ;  /* 0x0000007000017945 */ /* 0x000fe20003800000 */
[----:B------:R-:W-:Y:S01]  /*51a0*/  MOV R205, R138 ;  /* 0x0000008a00cd7202 */ /* 0x000fe20000000f00 */
[----:B------:R-:W-:Y:S01]  /*51b0*/  IMAD.MOV.U32 R204, RZ, RZ, -0x1 ;  /* 0xffffffffffcc7424 */ /* 0x000fe200078e00ff */
[----:B------:R-:W-:-:S07]  /*51c0*/  MOV R207, 0x1f ;  /* 0x0000001f00cf7802 */ /* 0x000fce0000000f00 */
[----:B-----5:R-:W-:Y:S05]  /*51d0*/  WARPSYNC.COLLECTIVE R204, `(.L_x_4838) ;  /* 0x00000000cc087348 */ /* 0x020fea0003c00000 */
[----:B------:R0:W1:Y:S02]  /*51e0*/  SHFL.BFLY P0, R203, R205, R206, R207 ;  /* 0x0c0000cecdcb7389 */ /* 0x00006400000000cf */
[----:B01---5:R-:W-:Y:S01]  /*51f0*/  ENDCOLLECTIVE ;  /* 0x000000000000791b */ /* 0x023fe20003800000 */
.L_x_4838:
[----:B------:R-:W-:Y:S05]  /*5200*/  BSYNC B1 ;  /* 0x0000000000017941 */ /* 0x000fea0003800000 */
.L_x_4837:
        /* <DEDUP_REMOVED lines=8> */
.L_x_4839:
[----:B------:R-:W-:Y:S01]  /*5290*/  FADD.FTZ R137, R137, R138 ;  /* 0x0000008a89897221 */ /* 0x000fe20000010000 */
[----:B------:R-:W-:-:S04]  /*52a0*/  HFMA2.MMA R206, -RZ, RZ, 0, 1.1920928955078125e-07 ;  /* 0x00000002ffce7435 */ /* 0x000fc800000001ff */
[----:B------:R-:W-:Y:S02]  /*52b0*/  MOV R205, R137 ;  /* 0x0000008900cd7202 */ /* 0x000fe40000000f00 */
[----:B------:R-:W-:-:S07]  /*52c0*/  MOV R139, R203 ;  /* 0x000000cb008b7202 */ /* 0x000fce0000000f00 */
[----:B------:R-:W-:Y:S05]  /*52d0*/  WARPSYNC.COLLECTIVE R204, `(.L_x_4840) ;  /* 0x00000000cc087348 */ /* 0x000fea0003c00000 */
[----:B------:R0:W1:Y:S02]  /*52e0*/  SHFL.BFLY P0, R203, R205, R206, R207 ;  /* 0x0c0000cecdcb7389 */ /* 0x00006400000000cf */
[----:B01----:R-:W-:Y:S01]  /*52f0*/  ENDCOLLECTIVE ;  /* 0x000000000000791b */ /* 0x003fe20003800000 */
.L_x_4840:
[----:B------:R-:W-:-:S05]  /*5300*/  FADD.FTZ R139, R139, R136 ;  /* 0x000000888b8b7221 */ /* 0x000fca0000010000 */
[----:B------:R-:W-:Y:S02]  /*5310*/  MOV R205, R139 ;  /* 0x0000008b00cd7202 */ /* 0x000fe40000000f00 */
[----:B------:R-:W-:-:S07]  /*5320*/  MOV R140, R203 ;  /* 0x000000cb008c7202 */ /* 0x000fce0000000f00 */
[----:B------:R-:W-:Y:S05]  /*5330*/  WARPSYNC.COLLECTIVE R204, `(.L_x_4841) ;  /* 0x00000000cc087348 */ /* 0x000fea0003c00000 */
[----:B------:R0:W1:Y:S02]  /*5340*/  SHFL.BFLY P0, R203, R205, R206, R207 ;  /* 0x0c0000cecdcb7389 */ /* 0x00006400000000cf */
[----:B01----:R-:W-:Y:S01]  /*5350*/  ENDCOLLECTIVE ;  /* 0x000000000000791b */ /* 0x003fe20003800000 */
.L_x_4841:
[----:B------:R-:W-:-:S05]  /*5360*/  FADD.FTZ R140, R137, R140 ;  /* 0x0000008c898c7221 */ /* 0x000fca0000010000 */
[----:B------:R-:W-:Y:S01]  /*5370*/  MOV R205, R140 ;  /* 0x0000008c00cd7202 */ /* 0x000fe20000000f00 */
[----:B------:R-:W-:Y:S01]  /*5380*/  IMAD.MOV.U32 R206, RZ, RZ, 0x4 ;  /* 0x00000004ffce7424 */ /* 0x000fe200078e00ff */
[----:B------:R-:W-:-:S07]  /*5390*/  MOV R142, R203 ;  /* 0x000000cb008e7202 */ /* 0x000fce0000000f00 */
[----:B------:R-:W-:Y:S05]  /*53a0*/  WARPSYNC.COLLECTIVE R204, `(.L_x_4842) ;  /* 0x00000000cc087348 */ /* 0x000fea0003c00000 */
[----:B------:R0:W1:Y:S02]  /*53b0*/  SHFL.BFLY P0, R203, R205, R206, R207 ;  /* 0x0c0000cecdcb7389 */ /* 0x00006400000000cf */
[----:B01----:R-:W-:Y:S01]  /*53c0*/  ENDCOLLECTIVE ;  /* 0x000000000000791b */ /* 0x003fe20003800000 */
.L_x_4842:
[----:B------:R-:W-:-:S05]  /*53d0*/  FADD.FTZ R142, R139, R142 ;  /* 0x0000008e8b8e7221 */ /* 0x000fca0000010000 */
[----:B------:R-:W-:Y:S02]  /*53e0*/  MOV R205, R142 ;  /* 0x0000008e00cd7202 */ /* 0x000fe40000000f00 */
[----:B------:R-:W-:-:S07]  /*53f0*/  MOV R141, R203 ;  /* 0x000000cb008d7202 */ /* 0x000fce0000000f00 */
[----:B------:R-:W-:Y:S05]  /*5400*/  WARPSYNC.COLLECTIVE R204, `(.L_x_4843) ;  /* 0x00000000cc087348 */ /* 0x000fea0003c00000 */
[----:B------:R0:W1:Y:S02]  /*5410*/  SHFL.BFLY P0, R203, R205, R206, R207 ;  /* 0x0c0000cecdcb7389 */ /* 0x00006400000000cf */
[----:B01----:R-:W-:Y:S01]  /*5420*/  ENDCOLLECTIVE ;  /* 0x000000000000791b */ /* 0x003fe20003800000 */
.L_x_4843:
[----:B------:R-:W-:Y:S01]  /*5430*/  FADD.FTZ R141, R140, R141 ;  /* 0x0000008d8c8d7221 */ /* 0x000fe20000010000 */
[----:B------:R-:W-:-:S04]  /*5440*/  HFMA2.MMA R206, -RZ, RZ, 0, 4.76837158203125e-07 ;  /* 0x00000008ffce7435 */ /* 0x000fc800000001ff */
[----:B------:R-:W-:Y:S02]  /*5450*/  MOV R205, R141 ;  /* 0x0000008d00cd7202 */ /* 0x000fe40000000f00 */
[----:B------:R-:W-:-:S07]  /*5460*/  MOV R143, R203 ;  /* 0x000000cb008f7202 */ /* 0x000fce0000000f00 */
[----:B------:R-:W-:Y:S05]  /*5470*/  WARPSYNC.COLLECTIVE R204, `(.L_x_4844) ;  /* 0x00000000cc087348 */ /* 0x000fea0003c00000 */
[----:B------:R0:W1:Y:S02]  /*5480*/  SHFL.BFLY P0, R203, R205, R206, R207 ;  /* 0x0c0000cecdcb7389 */ /* 0x00006400000000cf */
[----:B01----:R-:W-:Y:S01]  /*5490*/  ENDCOLLECTIVE ;  /* 0x000000000000791b */ /* 0x003fe20003800000 */
.L_x_4844:
[----:B------:R-:W-:-:S05]  /*54a0*/  FADD.FTZ R143, R142, R143 ;  /* 0x0000008f8e8f7221 */ /* 0x000fca0000010000 */
[----:B------:R-:W-:Y:S02]  /*54b0*/  MOV R205, R143 ;  /* 0x0000008f00cd7202 */ /* 0x000fe40000000f00 */
[----:B------:R-:W-:-:S07]  /*54c0*/  MOV R136, R203 ;  /* 0x000000cb00887202 */ /* 0x000fce0000000f00 */
[----:B------:R-:W-:Y:S05]  /*54d0*/  WARPSYNC.COLLECTIVE R204, `(.L_x_4845) ;  /* 0x00000000cc087348 */ /* 0x000fea0003c00000 */
[----:B------:R0:W1:Y:S02]  /*54e0*/  SHFL.BFLY P0, R203, R205, R206, R207 ;  /* 0x0c0000cecdcb7389 */ /* 0x00006400000000cf */
[----:B01----:R-:W-:Y:S01]  /*54f0*/  ENDCOLLECTIVE ;  /* 0x000000000000791b */ /* 0x003fe20003800000 */
.L_x_4845:
[----:B------:R-:W-:Y:S01]  /*5500*/  FADD.FTZ R202, R141, R136 ;  /* 0x000000888dca7221 */ /* 0x000fe20000010000 */
[----:B------:R-:W-:-:S04]  /*5510*/  HFMA2.MMA R206, -RZ, RZ, 0, 9.5367431640625e-07 ;  /* 0x00000010ffce7435 */ /* 0x000fc800000001ff */
[----:B------:R-:W-:Y:S02]  /*5520*/  MOV R205, R202 ;  /* 0x000000ca00cd7202 */ /* 0x000fe40000000f00 */
[----:B------:R-:W-:-:S07]  /*5530*/  MOV R138, R203 ;  /* 0x000000cb008a7202 */ /* 0x000fce0000000f00 */
[----:B------:R-:W-:Y:S05]  /*5540*/  WARPSYNC.COLLECTIVE R204, `(.L_x_4846) ;  /* 0x00000000cc087348 */ /* 0x000fea0003c00000 */
[----:B------:R0:W1:Y:S02]  /*5550*/  SHFL.BFLY P0, R203, R205, R206, R207 ;  /* 0x0c0000cecdcb7389 */ /* 0x00006400000000cf */
[----:B01----:R-:W-:Y:S01]  /*5560*/  ENDCOLLECTIVE ;  /* 0x000000000000791b */ /* 0x003fe20003800000 */
.L_x_4846:
[----:B------:R-:W-:-:S05]  /*5570*/  FADD.FTZ R138, R143, R138 ;  /* 0x0000008a8f8a7221 */ /* 0x000fca0000010000 */
[----:B------:R-:W-:Y:S02]  /*5580*/  MOV R205, R138 ;  /* 0x0000008a00cd7202 */ /* 0x000fe40000000f00 */
[----:B------:R-:W-:-:S07]  /*5590*/  MOV R139, R203 ;  /* 0x000000cb008b7202 */ /* 0x000fce0000000f00 */
[----:B------:R-:W-:Y:S05]  /*55a0*/  WARPSYNC.COLLECTIVE R204, `(.L_x_4847) ;  /* 0x00000000cc087348 */ /* 0x000fea0003c00000 */
[----:B------:R0:W1:Y:S02]  /*55b0*/  SHFL.BFLY P0, R203, R205, R206, R207 ;  /* 0x0c0000cecdcb7389 */ /* 0x00006400000000cf */
[----:B01----:R-:W-:Y:S01]  /*55c0*/  ENDCOLLECTIVE ;  /* 0x000000000000791b */ /* 0x003fe20003800000 */
.L_x_4847:
[----:B------:R-:W-:Y:S05]  /*55d0*/  BRA `(.L_x_4848) ;  /* 0xffffffc800a47947 */ /* 0x000fea000383ffff */
.L_x_4849:
        /* <DEDUP_REMOVED lines=10> */
.L_x_14267:


//--------------------- .text._ZN10layer_norm13ln_bwd_kernelINS_13Kernel_traitsI13__nv_bfloat16S2_fS2_fjLj1024ELj1ELj4ELj1ELj16ENS_18Kernel_traits_baseILj1024ES2_S2_fS2_fjLj128EEEEELb0ELb1ELb0ELb0EEEvNS_9BwdParamsE --------------------------
	.section	.text._ZN10layer_norm13ln_bwd_kernelINS_13Kernel_traitsI13__nv_bfloat16S2_fS2_fjLj1024ELj1ELj4ELj1ELj16ENS_18Kernel_traits_baseILj1024ES2_S2_fS2_fjLj128EEEEELb0ELb1ELb0ELb0EEEvNS_9BwdParamsE,"ax",@progbits
	.align	128
        .global         _ZN10layer_norm13ln_bwd_kernelINS_13Kernel_traitsI13__nv_bfloat16S2_fS2_fjLj1024ELj1ELj4ELj1ELj16ENS_18Kernel_traits_baseILj1024ES2_S2_fS2_fjLj128EEEEELb0ELb1ELb0ELb0EEEvNS_9BwdParamsE
        .type           _ZN10layer_norm13ln_bwd_kernelINS_13Kernel_traitsI13__nv_bfloat16S2_fS2_fjLj1024ELj1ELj4ELj1ELj16ENS_18Kernel_traits_baseILj1024ES2_S2_fS2_fjLj128EEEEELb0ELb1ELb0ELb0EEEvNS_9BwdParamsE,@function
        .size           _ZN10layer_norm13ln_bwd_kernelINS_13Kernel_traitsI13__nv_bfloat16S2_fS2_fjLj1024ELj1ELj4ELj1ELj16ENS_18Kernel_traits_baseILj1024ES2_S2_fS2_fjLj128EEEEELb0ELb1ELb0ELb0EEEvNS_9BwdParamsE,(.L_x_14268 - _ZN10layer_norm13ln_bwd_kernelINS_13Kernel_traitsI13__nv_bfloat16S2_fS2_fjLj1024ELj1ELj4ELj1ELj16ENS_18Kernel_traits_baseILj1024ES2_S2_fS2_fjLj128EEEEELb0ELb1ELb0ELb0EEEvNS_9BwdParamsE)
        .other          _ZN10layer_norm13ln_bwd_kernelINS_13Kernel_traitsI13__nv_bfloat16S2_fS2_fjLj1024ELj1ELj4ELj1ELj16ENS_18Kernel_traits_baseILj1024ES2_S2_fS2_fjLj128EEEEELb0ELb1ELb0ELb0EEEvNS_9BwdParamsE,@"STO_CUDA_ENTRY STV_DEFAULT"
_ZN10layer_norm13ln_bwd_kernelINS_13Kernel_traitsI13__nv_bfloat16S2_fS2_fjLj1024ELj1ELj4ELj1ELj16ENS_18Kernel_traits_baseILj1024ES2_S2_fS2_fjLj128EEEEELb0ELb1ELb0ELb0EEEvNS_9BwdParamsE:
.text._ZN10layer_norm13ln_bwd_kernelINS_13Kernel_traitsI13__nv_bfloat16S2_fS2_fjLj1024ELj1ELj4ELj1ELj16ENS_18Kernel_traits_baseILj1024ES2_S2_fS2_fjLj128EEEEELb0ELb1ELb0ELb0EEEvNS_9BwdParamsE:
        /* <DEDUP_REMOVED lines=31> */
[----:B------:R1:W5:Y:S04]  /*01f0*/  @P0 LDG.E.128 R32, desc[UR4][R2.64] ;  /* 0x0000000402200981 */ /* 0x000368000c1e1d00 */
[----:B------:R4:W5:Y:S01]  /*0200*/  @P0 LDG.E.128 R16, desc[UR4][R36.64] ;  /* 0x0000000424100981 */ /* 0x000962000c1e1d00 */
[----:B------:R-:W1:Y:S01]  /*0210*/  @P2 LDC.64 R48, c[0x0][0x278] ;  /* 0x00009e00ff302b82 */ /* 0x000e620000000a00 */
[----:B--2---:R-:W-:-:S05]  /*0220*/  @P1 IMAD.WIDE.U32 R42, R55, 0x10, R38 ;  /* 0x00000010372a1825 */ /* 0x004fca00078e0026 */
[----:B------:R4:W5:Y:S02]  /*0230*/  @P1 LDG.E.128 R28, desc[UR4][R42.64] ;  /* 0x000000042a1c1981 */ /* 0x000964000c1e1d00 */
[----:B------:R-:W2:Y:S01]  /*0240*/  @P3 LDC.64 R50, c[0x0][0x260] ;  /* 0x00009800ff323b82 */ /* 0x000ea20000000a00 */
[C---:B---3--:R-:W-:Y:S01]  /*0250*/  @P1 IMAD.WIDE.U32 R44, R55.reuse, 0x10, R40 ;  /* 0x00000010372c1825 */ /* 0x048fe200078e0028 */
[----:B------:R-:W-:-:S04]  /*0260*/  @P1 IADD3 R55, R55, 0x20, RZ ;  /* 0x0000002037371810 */ /* 0x000fc80007ffe0ff */
[----:B------:R4:W5:Y:S02]  /*0270*/  @P1 LDG.E.128 R12, desc[UR4][R44.64] ;  /* 0x000000042c0c1981 */ /* 0x000964000c1e1d00 */
[----:B------:R-:W3:Y:S01]  /*0280*/  @P3 LDC.64 R52, c[0x0][0x278] ;  /* 0x00009e00ff343b82 */ /* 0x000ee20000000a00 */
[----:B0-----:R-:W-:-:S05]  /*0290*/  @P2 IMAD.WIDE.U32 R46, R55, 0x10, R46 ;  /* 0x00000010372e2825 */ /* 0x001fca00078e002e */
[----:B------:R4:W5:Y:S01]  /*02a0*/  @P2 LDG.E.128 R24, desc[UR4][R46.64] ;  /* 0x000000042e182981 */ /* 0x000962000c1e1d00 */
[C---:B-1----:R-:W-:Y:S01]  /*02b0*/  @P2 IMAD.WIDE.U32 R48, R55.reuse, 0x10, R48 ;  /* 0x0000001037302825 */ /* 0x042fe200078e0030 */
[----:B------:R-:W-:-:S04]  /*02c0*/  @P2 IADD3 R55, R55, 0x20, RZ ;  /* 0x0000002037372810 */ /* 0x000fc80007ffe0ff */
[----:B------:R4:W5:Y:S01]  /*02d0*/  @P2 LDG.E.128 R8, desc[UR4][R48.64] ;  /* 0x0000000430082981 */ /* 0x000962000c1e1d00 */
[----:B--2---:R-:W-:-:S05]  /*02e0*/  @P3 IMAD.WIDE.U32 R38, R55, 0x10, R50 ;  /* 0x0000001037263825 */ /* 0x004fca00078e0032 */
[----:B------:R4:W5:Y:S01]  /*02f0*/  @P3 LDG.E.128 R20, desc[UR4][R38.64] ;  /* 0x0000000426143981 */ /* 0x000962000c1e1d00 */
[----:B---3--:R-:W-:-:S05]  /*0300*/  @P3 IMAD.WIDE.U32 R40, R55, 0x10, R52 ;  /* 0x0000001037283825 */ /* 0x008fca00078e0034 */
[----:B------:R4:W5:Y:S01]  /*0310*/  @P3 LDG.E.128 R4, desc[UR4][R40.64] ;  /* 0x0000000428043981 */ /* 0x000962000c1e1d00 */
[----:B------:R-:W0:Y:S01]  /*0320*/  S2R R51, SR_CTAID.X ;  /* 0x0000000000337919 */ /* 0x000e220000002500 */
[----:B------:R-:W-:Y:S01]  /*0330*/  SHF.R.U32.HI R0, RZ, 0x5, R54 ;  /* 0x00000005ff007819 */ /* 0x000fe20000011636 */
[----:B------:R-:W-:Y:S01]  /*0340*/  BSSY B0, `(.L_x_4850) ;  /* 0x00003f4000007945 */ /* 0x000fe20003800000 */
        /* <DEDUP_REMOVED lines=50> */
[----:B----4-:R-:W-:Y:S06]  /*0670*/  @P4 BRA `(.L_x_4851) ;  /* 0x0000003c00004947 */ /* 0x010fec0003800000 */
[C---:B-----5:R-:W-:Y:S01]  /*0680*/  SHF.L.U32 R37, R32.reuse, 0x10, RZ ;  /* 0x0000001020257819 */ /* 0x060fe200000006ff */
[----:B------:R-:W-:Y:S01]  /*0690*/  ULDC.64 UR6, c[0x0][0x270] ;  /* 0x00009c0000067ab9 */ /* 0x000fe20000000a00 */
[C---:B------:R-:W-:Y:S01]  /*06a0*/  SHF.L.U32 R36, R33.reuse, 0x10, RZ ;  /* 0x0000001021247819 */ /* 0x040fe200000006ff */
[----:B------:R-:W-:Y:S01]  /*06b0*/  HFMA2.MMA R145, -RZ, RZ, 0, 0 ;  /* 0x00000000ff917435 */ /* 0x000fe200000001ff */
[----:B------:R-:W-:Y:S01]  /*06c0*/  @P0 PRMT R2, R33, 0x7632, R2 ;  /* 0x0000763221020816 */ /* 0x000fe20000000002 */
[----:B------:R0:W-:Y:S01]  /*06d0*/  STL [R1+0x78], R37 ;  /* 0x0000782501007387 */ /* 0x0001e20000100800 */
[----:B------:R-:W-:Y:S02]  /*06e0*/  @P0 PRMT R33, R35, 0x7632, R33 ;  /* 0x0000763223210816 */ /* 0x000fe40000000021 */
[----:B------:R-:W-:Y:S01]  /*06f0*/  @P0 PRMT R0, R32, 0x7632, R0 ;  /* 0x0000763220000816 */ /* 0x000fe20000000000 */
[----:B------:R1:W-:Y:S01]  /*0700*/  STL [R1+0x70], R36 ;  /* 0x0000702401007387 */ /* 0x0003e20000100800 */
[----:B------:R-:W-:-:S02]  /*0710*/  @P0 PRMT R32, R34, 0x7632, R32 ;  /* 0x0000763222200816 */ /* 0x000fc40000000020 */
[C---:B------:R-:W-:Y:S02]  /*0720*/  @P3 PRMT R226, R4.reuse, 0x7632, R226 ;  /* 0x0000763204e23816 */ /* 0x040fe400000000e2 */
[----:B------:R-:W-:Y:S02]  /*0730*/  SHF.L.U32 R227, R4, 0x10, RZ ;  /* 0x0000001004e37819 */ /* 0x000fe400000006ff */
[----:B0-----:R-:W-:Y:S02]  /*0740*/  SHF.L.U32 R37, R34, 0x10, RZ ;  /* 0x0000001022257819 */ /* 0x001fe400000006ff */
[C---:B------:R-:W-:Y:S02]  /*0750*/  @P1 PRMT R34, R28.reuse, 0x7632, R34 ;  /* 0x000076321c221816 */ /* 0x040fe40000000022 */
[----:B-1----:R-:W-:Y:S01]  /*0760*/  SHF.L.U32 R36, R35, 0x10, RZ ;  /* 0x0000001023247819 */ /* 0x002fe200000006ff */
[----:B------:R-:W-:Y:S01]  /*0770*/  STL [R1+0x68], R37 ;  /* 0x0000682501007387 */ /* 0x000fe20000100800 */
[----:B------:R-:W-:-:S02]  /*0780*/  SHF.L.U32 R35, R28, 0x10, RZ ;  /* 0x000000101c237819 */ /* 0x000fc400000006ff */
[----:B------:R-:W-:Y:S01]  /*0790*/  @P1 PRMT R28, R29, 0x7632, R28 ;  /* 0x000076321d1c1816 */ /* 0x000fe2000000001c */
[----:B------:R0:W-:Y:S01]  /*07a0*/  STL [R1+0x60], R36 ;  /* 0x0000602401007387 */ /* 0x0001e20000100800 */
[----:B------:R-:W-:Y:S02]  /*07b0*/  SHF.L.U32 R4, R0, 0x10, RZ ;  /* 0x0000001000047819 */ /* 0x000fe400000006ff */
[----:B------:R-:W-:Y:S01]  /*07c0*/  SHF.L.U32 R2, R2, 0x10, RZ ;  /* 0x0000001002027819 */ /* 0x000fe200000006ff */
[----:B------:R1:W-:Y:S01]  /*07d0*/  STL [R1+0x58], R35 ;  /* 0x0000582301007387 */ /* 0x0003e20000100800 */
[----:B------:R-:W-:Y:S02]  /*07e0*/  SHF.L.U32 R0, R32, 0x10, RZ ;  /* 0x0000001020007819 */ /* 0x000fe400000006ff */
[----:B------:R-:W-:Y:S01]  /*07f0*/  ISETP.NE.U32.AND P4, PT, RZ, UR6, PT ;  /* 0x00000006ff007c0c */ /* 0x000fe2000bf85070 */
[----:B------:R-:W-:Y:S01]  /*0800*/  ULDC.U8 UR6, c[0x0][0x2a0] ;  /* 0x0000a80000067ab9 */ /* 0x000fe20000000000 */
[----:B------:R-:W-:-:S02]  /*0810*/  @P3 PRMT R252, R23, 0x7632, R252 ;  /* 0x0000763217fc3816 */ /* 0x000fc400000000fc */
[----:B0-----:R-:W-:Y:S02]  /*0820*/  SHF.L.U32 R36, R29, 0x10, RZ ;  /* 0x000000101d247819 */ /* 0x001fe400000006ff */
[C---:B------:R-:W-:Y:S02]  /*0830*/  @P1 PRMT R29, R30.reuse, 0x7632, R29 ;  /* 0x000076321e1d1816 */ /* 0x040fe4000000001d */
[----:B-1----:R-:W-:Y:S01]  /*0840*/  SHF.L.U32 R35, R30, 0x10, RZ ;  /* 0x000000101e237819 */ /* 0x002fe200000006ff */
[----:B------:R0:W-:Y:S01]  /*0850*/  STL [R1+0x50], R36 ;  /* 0x0000502401007387 */ /* 0x0001e20000100800 */
[----:B------:R-:W-:Y:S02]  /*0860*/  @P1 PRMT R30, R31, 0x7632, R30 ;  /* 0x000076321f1e1816 */ /* 0x000fe4000000001e */
[----:B------:R-:W-:Y:S01]  /*0870*/  @P0 PRMT R250, R16, 0x7632, R250 ;  /* 0x0000763210fa0816 */ /* 0x000fe200000000fa */
[----:B------:R1:W-:Y:S01]  /*0880*/  STL [R1+0x48], R35 ;  /* 0x0000482301007387 */ /* 0x0003e20000100800 */
[----:B------:R-:W-:-:S02]  /*0890*/  @P0 PRMT R248, R17, 0x7632, R248 ;  /* 0x0000763211f80816 */ /* 0x000fc400000000f8 */
[----:B------:R-:W-:Y:S02]  /*08a0*/  @P0 PRMT R246, R18, 0x7632, R246 ;  /* 0x0000763212f60816 */ /* 0x000fe400000000f6 */
[----:B------:R-:W-:Y:S02]  /*08b0*/  @P0 PRMT R244, R19, 0x7632, R244 ;  /* 0x0000763213f40816 */ /* 0x000fe400000000f4 */
[----:B0-----:R-:W-:Y:S02]  /*08c0*/  SHF.L.U32 R36, R31, 0x10, RZ ;  /* 0x000000101f247819 */ /* 0x001fe400000006ff */
[C---:B------:R-:W-:Y:S02]  /*08d0*/  @P2 PRMT R31, R24.reuse, 0x7632, R31 ;  /* 0x00007632181f2816 */ /* 0x040fe4000000001f */
[----:B-1----:R-:W-:Y:S01]  /*08e0*/  SHF.L.U32 R35, R24, 0x10, RZ ;  /* 0x0000001018237819 */ /* 0x002fe200000006ff */
[----:B------:R0:W-:Y:S01]  /*08f0*/  STL [R1+0x40], R36 ;  /* 0x0000402401007387 */ /* 0x0001e20000100800 */
[----:B------:R-:W-:-:S02]  /*0900*/  @P2 PRMT R24, R25, 0x7632, R24 ;  /* 0x0000763219182816 */ /* 0x000fc40000000018 */
[----:B------:R-:W-:Y:S01]  /*0910*/  @P1 PRMT R242, R12, 0x7632, R242 ;  /* 0x000076320cf21816 */ /* 0x000fe200000000f2 */
[----:B------:R1:W-:Y:S01]  /*0920*/  STL [R1+0x38], R35 ;  /* 0x0000382301007387 */ /* 0x0003e20000100800 */
[----:B------:R-:W-:Y:S02]  /*0930*/  @P1 PRMT R240, R13, 0x7632, R240 ;  /* 0x000076320df01816 */ /* 0x000fe400000000f0 */
[----:B------:R-:W-:Y:S02]  /*0940*/  @P1 PRMT R238, R14, 0x7632, R238 ;  /* 0x000076320eee1816 */ /* 0x000fe400000000ee */
[----:B------:R-:W-:Y:S02]  /*0950*/  @P1 PRMT R236, R15, 0x7632, R236 ;  /* 0x000076320fec1816 */ /* 0x000fe400000000ec */
[----:B0-----:R-:W-:Y:S02]  /*0960*/  SHF.L.U32 R36, R25, 0x10, RZ ;  /* 0x0000001019247819 */ /* 0x001fe400000006ff */
[----:B------:R-:W-:-:S02]  /*0970*/  @P2 PRMT R25, R26, 0x7632, R25 ;  /* 0x000076321a192816 */ /* 0x000fc40000000019 */
[----:B-1----:R-:W-:Y:S01]  /*0980*/  SHF.L.U32 R35, R26, 0x10, RZ ;  /* 0x000000101a237819 */ /* 0x002fe200000006ff */
[----:B------:R0:W-:Y:S01]  /*0990*/  STL [R1+0x30], R36 ;  /* 0x0000302401007387 */ /* 0x0001e20000100800 */
[----:B------:R-:W-:Y:S02]  /*09a0*/  @P2 PRMT R26, R27, 0x7632, R26 ;  /* 0x000076321b1a2816 */ /* 0x000fe4000000001a */
[----:B------:R-:W-:Y:S01]  /*09b0*/  @P2 PRMT R234, R8, 0x7632, R234 ;  /* 0x0000763208ea2816 */ /* 0x000fe200000000ea */
[----:B------:R1:W-:Y:S01]  /*09c0*/  STL [R1+0x28], R35 ;  /* 0x0000282301007387 */ /* 0x0003e20000100800 */
[----:B------:R-:W-:Y:S02]  /*09d0*/  @P2 PRMT R232, R9, 0x7632, R232 ;  /* 0x0000763209e82816 */ /* 0x000fe400000000e8 */
[----:B------:R-:W-:Y:S02]  /*09e0*/  @P2 PRMT R230, R10, 0x7632, R230 ;  /* 0x000076320ae62816 */ /* 0x000fe400000000e6 */
        /* <DEDUP_REMOVED lines=10> */
[----:B------:R-:W-:Y:S02]  /*0a90*/  ISETP.NE.AND P5, PT, RZ, UR6, PT ;  /* 0x00000006ff007c0c */ /* 0x000fe4000bfa5270 */
[----:B0-----:R-:W-:Y:S02]  /*0aa0*/  SHF.L.U32 R36, R21, 0x10, RZ ;  /* 0x0000001015247819 */ /* 0x001fe400000006ff */
[C---:B------:R-:W-:Y:S02]  /*0ab0*/  @P3 PRMT R21, R22.reuse, 0x7632, R21 ;  /* 0x0000763216153816 */ /* 0x040fe40000000015 */
[----:B-1----:R-:W-:Y:S01]  /*0ac0*/  SHF.L.U32 R35, R22, 0x10, RZ ;  /* 0x0000001016237819 */ /* 0x002fe200000006ff */
[----:B------:R-:W-:Y:S01]  /*0ad0*/  STL [R1+0x10], R36 ;  /* 0x0000102401007387 */ /* 0x000fe20000100800 */
[----:B------:R-:W-:-:S02]  /*0ae0*/  SHF.L.U32 R22, R23, 0x10, RZ ;  /* 0x0000001017167819 */ /* 0x000fc400000006ff */
[----:B------:R-:W-:Y:S01]  /*0af0*/  SHF.L.U32 R251, R16, 0x10, RZ ;  /* 0x0000001010fb7819 */ /* 0x000fe200000006ff */
[----:B------:R-:W-:Y:S01]  /*0b00*/  STL [R1+0x8], R35 ;  /* 0x0000082301007387 */ /* 0x000fe20000100800 */
[----:B------:R-:W-:Y:S02]  /*0b10*/  SHF.L.U32 R249, R17, 0x10, RZ ;  /* 0x0000001011f97819 */ /* 0x000fe400000006ff */
[----:B------:R-:W-:Y:S01]  /*0b20*/  SHF.L.U32 R247, R18, 0x10, RZ ;  /* 0x0000001012f77819 */ /* 0x000fe200000006ff */
[----:B------:R-:W-:Y:S01]  /*0b30*/  STL [R1], R22 ;  /* 0x0000001601007387 */ /* 0x000fe20000100800 */
[----:B------:R-:W-:Y:S02]  /*0b40*/  SHF.L.U32 R245, R19, 0x10, RZ ;  /* 0x0000001013f57819 */ /* 0x000fe400000006ff */
[----:B------:R-:W-:Y:S01]  /*0b50*/  SHF.L.U32 R243, R12, 0x10, RZ ;  /* 0x000000100cf37819 */ /* 0x000fe200000006ff */
[----:B------:R0:W-:Y:S01]  /*0b60*/  STL [R1+0x74], R4 ;  /* 0x0000740401007387 */ /* 0x0001e20000100800 */
[----:B------:R-:W-:-:S02]  /*0b70*/  SHF.L.U32 R241, R13, 0x10, RZ ;  /* 0x000000100df17819 */ /* 0x000fc400000006ff */
[----:B------:R-:W-:Y:S01]  /*0b80*/  SHF.L.U32 R239, R14, 0x10, RZ ;  /* 0x000000100eef7819 */ /* 0x000fe200000006ff */
[----:B------:R1:W-:Y:S01]  /*0b90*/  STL [R1+0x6c], R2 ;  /* 0x00006c0201007387 */ /* 0x0003e20000100800 */
[----:B------:R-:W-:Y:S02]  /*0ba0*/  SHF.L.U32 R237, R15, 0x10, RZ ;  /* 0x000000100fed7819 */ /* 0x000fe400000006ff */
[----:B------:R-:W-:Y:S01]  /*0bb0*/  SHF.L.U32 R235, R8, 0x10, RZ ;  /* 0x0000001008eb7819 */ /* 0x000fe200000006ff */
[----:B------:R2:W-:Y:S01]  /*0bc0*/  STL [R1+0x64], R0 ;  /* 0x0000640001007387 */ /* 0x0005e20000100800 */
[----:B------:R-:W-:Y:S02]  /*0bd0*/  SHF.L.U32 R233, R9, 0x10, RZ ;  /* 0x0000001009e97819 */ /* 0x000fe400000006ff */
[----:B0-----:R-:W-:Y:S02]  /*0be0*/  SHF.L.U32 R4, R33, 0x10, RZ ;  /* 0x0000001021047819 */ /* 0x001fe400000006ff */
[----:B------:R-:W-:-:S02]  /*0bf0*/  SHF.L.U32 R231, R10, 0x10, RZ ;  /* 0x000000100ae77819 */ /* 0x000fc400000006ff */
[----:B-1----:R-:W-:Y:S01]  /*0c00*/  SHF.L.U32 R2, R34, 0x10, RZ ;  /* 0x0000001022027819 */ /* 0x002fe200000006ff */
[----:B------:R0:W-:Y:S01]  /*0c10*/  STL [R1+0x5c], R4 ;  /* 0x00005c0401007387 */ /* 0x0001e20000100800 */
[----:B------:R-:W-:Y:S02]  /*0c20*/  SHF.L.U32 R229, R11, 0x10, RZ ;  /* 0x000000100be57819 */ /* 0x000fe400000006ff */
[----:B--2---:R-:W-:Y:S01]  /*0c30*/  SHF.L.U32 R0, R28, 0x10, RZ ;  /* 0x000000101c007819 */ /* 0x004fe200000006ff */
[----:B------:R1:W-:Y:S01]  /*0c40*/  STL [R1+0x54], R2 ;  /* 0x0000540201007387 */ /* 0x0003e20000100800 */
[----:B------:R-:W-:Y:S02]  /*0c50*/  SHF.L.U32 R225, R5, 0x10, RZ ;  /* 0x0000001005e17819 */ /* 0x000fe400000006ff */
[----:B------:R-:W-:Y:S01]  /*0c60*/  SHF.L.U32 R223, R6, 0x10, RZ ;  /* 0x0000001006df7819 */ /* 0x000fe200000006ff */
[----:B------:R2:W-:Y:S01]  /*0c70*/  STL [R1+0x4c], R0 ;  /* 0x00004c0001007387 */ /* 0x0005e20000100800 */
[----:B------:R-:W-:-:S02]  /*0c80*/  SHF.L.U32 R221, R7, 0x10, RZ ;  /* 0x0000001007dd7819 */ /* 0x000fc400000006ff */
[----:B0-----:R-:W-:Y:S02]  /*0c90*/  SHF.L.U32 R4, R29, 0x10, RZ ;  /* 0x000000101d047819 */ /* 0x001fe400000006ff */
[----:B------:R-:W-:Y:S02]  /*0ca0*/  ISETP.NE.AND.EX P4, PT, RZ, UR7, PT, P4 ;  /* 0x00000007ff007c0c */ /* 0x000fe4000bf85340 */
[----:B-1----:R-:W-:Y:S01]  /*0cb0*/  SHF.L.U32 R2, R30, 0x10, RZ ;  /* 0x000000101e027819 */ /* 0x002fe200000006ff */
[----:B------:R0:W-:Y:S01]  /*0cc0*/  STL [R1+0x44], R4 ;  /* 0x0000440401007387 */ /* 0x0001e20000100800 */
[----:B------:R-:W-:Y:S02]  /*0cd0*/  SHF.L.U32 R252, R252, 0x10, RZ ;  /* 0x00000010fcfc7819 */ /* 0x000fe400000006ff */
[----:B--2---:R-:W-:Y:S01]  /*0ce0*/  SHF.L.U32 R0, R31, 0x10, RZ ;  /* 0x000000101f007819 */ /* 0x004fe200000006ff */
[----:B------:R1:W-:Y:S01]  /*0cf0*/  STL [R1+0x3c], R2 ;  /* 0x00003c0201007387 */ /* 0x0003e20000100800 */
[----:B------:R-:W-:-:S02]  /*0d00*/  SHF.L.U32 R250, R250, 0x10, RZ ;  /* 0x00000010fafa7819 */ /* 0x000fc400000006ff */
[----:B------:R-:W-:Y:S01]  /*0d10*/  SHF.L.U32 R248, R248, 0x10, RZ ;  /* 0x00000010f8f87819 */ /* 0x000fe200000006ff */
[----:B------:R2:W-:Y:S01]  /*0d20*/  STL [R1+0x34], R0 ;  /* 0x0000340001007387 */ /* 0x0005e20000100800 */
[----:B------:R-:W-:Y:S02]  /*0d30*/  SHF.L.U32 R246, R246, 0x10, RZ ;  /* 0x00000010f6f67819 */ /* 0x000fe400000006ff */
[----:B0-----:R-:W-:Y:S02]  /*0d40*/  SHF.L.U32 R4, R24, 0x10, RZ ;  /* 0x0000001018047819 */ /* 0x001fe400000006ff */
[----:B------:R-:W-:Y:S02]  /*0d50*/  SHF.L.U32 R244, R244, 0x10, RZ ;  /* 0x00000010f4f47819 */ /* 0x000fe400000006ff */
[----:B-1----:R-:W-:Y:S01]  /*0d60*/  SHF.L.U32 R2, R25, 0x10, RZ ;  /* 0x0000001019027819 */ /* 0x002fe200000006ff */
[----:B------:R0:W-:Y:S01]  /*0d70*/  STL [R1+0x2c], R4 ;  /* 0x00002c0401007387 */ /* 0x0001e20000100800 */
[----:B------:R-:W-:-:S02]  /*0d80*/  SHF.L.U32 R242, R242, 0x10, RZ ;  /* 0x00000010f2f27819 */ /* 0x000fc400000006ff */
[----:B--2---:R-:W-:Y:S01]  /*0d90*/  SHF.L.U32 R0, R26, 0x10, RZ ;  /* 0x000000101a007819 */ /* 0x004fe200000006ff */
        /* <DEDUP_REMOVED lines=15> */
[----:B------:R-:W-:-:S02]  /*0e90*/  P2R R218, PR, RZ, 0x20 ;  /* 0x00000020ffda7803 */ /* 0x000fc40000000000 */
[----:B------:R-:W-:Y:S02]  /*0ea0*/  SHF.L.U32 R226, R226, 0x10, RZ ;  /* 0x00000010e2e27819 */ /* 0x000fe400000006ff */
[----:B------:R-:W-:Y:S02]  /*0eb0*/  SHF.L.U32 R224, R224, 0x10, RZ ;  /* 0x00000010e0e07819 */ /* 0x000fe400000006ff */
[----:B------:R-:W-:Y:S02]  /*0ec0*/  SHF.L.U32 R222, R222, 0x10, RZ ;  /* 0x00000010dede7819 */ /* 0x000fe400000006ff */
[----:B------:R-:W-:-:S07]  /*0ed0*/  SHF.L.U32 R219, R219, 0x10, RZ ;  /* 0x00000010dbdb7819 */ /* 0x000fce00000006ff */
.L_x_4869:
[----:B-1----:R-:W1:Y:S01]  /*0ee0*/  @P4 LDC.64 R164, c[0x0][0x270] ;  /* 0x00009c00ffa44b82 */ /* 0x002e620000000a00 */
[----:B0-----:R-:W-:Y:S02]  /*0ef0*/  SHF.R.S32.HI R2, RZ, 0x1f, R3 ;  /* 0x0000001fff027819 */ /* 0x001fe40000011403 */
[----:B------:R-:W-:-:S05]  /*0f00*/  ISETP.NE.AND P6, PT, R218, RZ, PT ;  /* 0x000000ffda00720c */ /* 0x000fca0003fc5270 */
[----:B------:R-:W0:Y:S01]  /*0f10*/  LDC.64 R166, c[0x0][0x250] ;  /* 0x00009400ffa67b82 */ /* 0x000e220000000a00 */
[----:B-1----:R-:W-:-:S04]  /*0f20*/  @P4 LEA R164, P5, R3, R164, 0x1 ;  /* 0x000000a403a44211 */ /* 0x002fc800078a08ff */
[----:B------:R-:W-:-:S05]  /*0f30*/  @P4 LEA.HI.X R165, R3, R165, R2, 0x1, P5 ;  /* 0x000000a503a54211 */ /* 0x000fca00028f0c02 */
[----:B------:R0:W2:Y:S02]  /*0f40*/  @P4 LDG.E.U16 R2, desc[UR4][R164.64] ;  /* 0x00000004a4024981 */ /* 0x0000a4000c1e1500 */
[----:B0-----:R-:W-:-:S05]  /*0f50*/  IMAD.WIDE R164, R3, 0x4, R166 ;  /* 0x0000000403a47825 */ /* 0x001fca00078e02a6 */
[----:B------:R0:W3:Y:S01]  /*0f60*/  LDG.E R208, desc[UR4][R164.64] ;  /* 0x00000004a4d07981 */ /* 0x0000e2000c1e1900 */
[----:B------:R-:W1:Y:S01]  /*0f70*/  S2R R168, SR_TID.X ;  /* 0x0000000000a87919 */ /* 0x000e620000002100 */
[----:B0-----:R-:W0:Y:S01]  /*0f80*/  LDC.64 R164, c[0x0][0x258] ;  /* 0x00009600ffa47b82 */ /* 0x001e220000000a00 */
[----:B------:R-:W-:Y:S02]  /*0f90*/  MOV R216, UR13 ;  /* 0x0000000d00d87c02 */ /* 0x000fe40008000f00 */
[----:B------:R-:W-:Y:S01]  /*0fa0*/  MOV R179, 0x3f800000 ;  /* 0x3f80000000b37802 */ /* 0x000fe20000000f00 */
[----:B------:R-:W-:Y:S01]  /*0fb0*/  BSSY B1, `(.L_x_4852) ;  /* 0x0000068000017945 */ /* 0x000fe20003800000 */
[----:B------:R-:W-:Y:S01]  /*0fc0*/  MOV R211, RZ ;  /* 0x000000ff00d37202 */ /* 0x000fe20000000f00 */
[----:B0-----:R-:W-:-:S05]  /*0fd0*/  IMAD.WIDE R164, R3, 0x4, R164 ;  /* 0x0000000403a47825 */ /* 0x001fca00078e02a4 */
[----:B-----5:R0:W5:Y:S01]  /*0fe0*/  LDG.E R180, desc[UR4][R164.64] ;  /* 0x00000004a4b47981 */ /* 0x020162000c1e1900 */
[----:B-1----:R-:W-:Y:S02]  /*0ff0*/  LOP3.LUT R217, R168, 0x1f, RZ, 0xc0, !PT ;  /* 0x0000001fa8d97812 */ /* 0x002fe400078ec0ff */
[----:B------:R-:W-:Y:S02]  /*1000*/  MOV R212, RZ ;  /* 0x000000ff00d47202 */ /* 0x000fe40000000f00 */
[----:B--2---:R-:W-:Y:S01]  /*1010*/  @P4 SHF.L.U32 R179, R2, 0x10, RZ ;  /* 0x0000001002b34819 */ /* 0x004fe200000006ff */
[----:B------:R-:W-:-:S05]  /*1020*/  IMAD R2, R3, R216, RZ ;  /* 0x000000d803027224 */ /* 0x000fca00078e02ff */
[----:B0-----:R-:W-:-:S04]  /*1030*/  SHF.R.S32.HI R164, RZ, 0x1f, R2 ;  /* 0x0000001fffa47819 */ /* 0x001fc80000011402 */
[----:B------:R-:W-:-:S04]  /*1040*/  LEA.HI R2, R164, R2, RZ, 0x3 ;  /* 0x00000002a4027211 */ /* 0x000fc800078f18ff */
[----:B------:R-:W-:Y:S02]  /*1050*/  LEA.HI.SX32 R2, R2, R217, 0x1d ;  /* 0x000000d902027211 */ /* 0x000fe400078feaff */
[----:B---3--:R-:W-:Y:S02]  /*1060*/  FSEL R208, R208, RZ, !P6 ;  /* 0x000000ffd0d07208 */ /* 0x008fe40007000000 */
[----:B------:R-:W-:Y:S01]  /*1070*/  MOV R220, R2 ;  /* 0x0000000200dc7202 */ /* 0x000fe20000000f00 */
[----:B------:R-:W-:Y:S06]  /*1080*/  @!P0 BRA `(.L_x_4853) ;  /* 0x0000000400688947 */ /* 0x000fec0003800000 */
[----:B------:R-:W0:Y:S01]  /*1090*/  LDC.64 R168, c[0x0][0x2b8] ;  /* 0x0000ae00ffa87b82 */ /* 0x000e220000000a00 */
[C---:B------:R-:W-:Y:S01]  /*10a0*/  LEA R16, P5, R2.reuse, UR10, 0x5 ;  /* 0x0000000a02107c11 */ /* 0x040fe2000f8a28ff */
[----:B------:R-:W2:Y:S03]  /*10b0*/  LDL R206, [R1+0x78] ;  /* 0x0000780001ce7983 */ /* 0x000ea60000100800 */
[C---:B------:R-:W-:Y:S01]  /*10c0*/  LEA.HI.X R17, R2.reuse, UR11, RZ, 0x5, P5 ;  /* 0x0000000b02117c11 */ /* 0x040fe2000a8f2cff */
[----:B------:R-:W3:Y:S04]  /*10d0*/  LDL R204, [R1+0x70] ;  /* 0x0000700001cc7983 */ /* 0x000ee80000100800 */
[----:B------:R-:W4:Y:S04]  /*10e0*/  LDG.E.128 R164, desc[UR4][R16.64] ;  /* 0x0000000410a47981 */ /* 0x000f28000c1e1d00 */
[----:B------:R-:W3:Y:S04]  /*10f0*/  LDL R211, [R1+0x74] ;  /* 0x0000740001d37983 */ /* 0x000ee80000100800 */
[----:B------:R-:W3:Y:S04]  /*1100*/  LDL R207, [R1+0x68] ;  /* 0x0000680001cf7983 */ /* 0x000ee80000100800 */
[----:B------:R-:W3:Y:S01]  /*1110*/  LDG.E.128 R16, desc[UR4][R16.64+0x10] ;  /* 0x0000100410107981 */ /* 0x000ee2000c1e1d00 */
[----:B0-----:R-:W-:-:S03]  /*1120*/  IMAD.WIDE.U32 R168, R2, 0x10, R168 ;  /* 0x0000001002a87825 */ /* 0x001fc600078e00a8 */
[----:B------:R-:W3:Y:S01]  /*1130*/  LDL R205, [R1+0x60] ;  /* 0x0000600001cd7983 */ /* 0x000ee20000100800 */
[----:B------:R-:W-:-:S03]  /*1140*/  ISETP.NE.U32.AND P5, PT, RZ, UR8, PT ;  /* 0x00000008ff007c0c */ /* 0x000fc6000bfa5070 */
[----:B------:R-:W2:Y:S01]  /*1150*/  LDG.E.128 R168, desc[UR4][R168.64] ;  /* 0x00000004a8a87981 */ /* 0x000ea2000c1e1d00 */
[----:B------:R-:W-:-:S13]  /*1160*/  ISETP.NE.AND.EX P5, PT, RZ, UR9, PT, P5 ;  /* 0x00000009ff007c0c */ /* 0x000fda000bfa5350 */
[----:B------:R-:W-:-:S04]  /*1170*/  @P5 LEA R20, P6, R2, UR8, 0x5 ;  /* 0x0000000802145c11 */ /* 0x000fc8000f8c28ff */
[----:B------:R-:W-:-:S05]  /*1180*/  @P5 LEA.HI.X R21, R2, UR9, RZ, 0x5, P6 ;  /* 0x0000000902155c11 */ /* 0x000fca000b0f2cff */
[----:B------:R-:W5:Y:S04]  /*1190*/  @P5 LDG.E.128 R48, desc[UR4][R20.64] ;  /* 0x0000000414305981 */ /* 0x000f68000c1e1d00 */
[----:B------:R0:W5:Y:S01]  /*11a0*/  @P5 LDG.E.128 R44, desc[UR4][R20.64+0x10] ;  /* 0x00001004142c5981 */ /* 0x000162000c1e1d00 */
[----:B----4-:R-:W-:-:S04]  /*11b0*/  FADD.FTZ R0, -R208, R164 ;  /* 0x000000a4d0007221 */ /* 0x010fc80000010100 */
[----:B-----5:R-:W-:Y:S01]  /*11c0*/  FMUL.FTZ R0, R180, R0 ;  /* 0x00000000b4007220 */ /* 0x020fe20000410000 */
[----:B--2---:R-:W-:Y:S02]  /*11d0*/  SHF.L.U32 R22, R168, 0x10, RZ ;  /* 0x00000010a8167819 */ /* 0x004fe400000006ff */
[----:B0-----:R-:W-:-:S03]  /*11e0*/  PRMT R20, R169, 0x7632, R20 ;  /* 0x00007632a9147816 */ /* 0x001fc60000000014 */
[----:B------:R-:W-:Y:S01]  /*11f0*/  FADD.FTZ R112, R112, R22 ;  /* 0x0000001670707221 */ /* 0x000fe20000010000 */
[-C--:B------:R-:W-:Y:S01]  /*1200*/  FFMA.FTZ R144, R0, R22.reuse, R144 ;  /* 0x0000001600907223 */ /* 0x080fe20000010090 */
[----:B------:R-:W-:Y:S02]  /*1210*/  FMUL.FTZ R22, R206, R22 ;  /* 0x00000016ce167220 */ /* 0x000fe40000410000 */
[----:B------:R-:W2:Y:S01]  /*1220*/  LDL R206, [R1+0x6c] ;  /* 0x00006c0001ce7983 */ /* 0x000ea20000100800 */
[----:B------:R-:W-:Y:S02]  /*1230*/  SHF.L.U32 R169, R169, 0x10, RZ ;  /* 0x00000010a9a97819 */ /* 0x000fe400000006ff */
[----:B------:R-:W-:-:S03]  /*1240*/  PRMT R215, R168, 0x7632, R215 ;  /* 0x00007632a8d77816 */ /* 0x000fc600000000d7 */
[----:B---3--:R-:W-:Y:S02]  /*1250*/  FMUL.FTZ R214, R204, R169 ;  /* 0x000000a9ccd67220 */ /* 0x008fe40000410000 */
[----:B------:R-:W3:Y:S01]  /*1260*/  LDL R204, [R1+0x64] ;  /* 0x0000640001cc7983 */ /* 0x000ee20000100800 */
[----:B------:R-:W-:Y:S01]  /*1270*/  FADD.FTZ R168, -R208, R16 ;  /* 0x00000010d0a87221 */ /* 0x000fe20000010100 */
[----:B------:R-:W-:-:S03]  /*1280*/  SHF.L.U32 R213, R20, 0x10, RZ ;  /* 0x0000001014d57819 */ /* 0x000fc600000006ff */
[----:B------:R-:W-:Y:S02]  /*1290*/  FMUL.FTZ R20, R180, R168 ;  /* 0x000000a8b4147220 */ /* 0x000fe40000410000 */
[----:B------:R-:W4:Y:S01]  /*12a0*/  LDL R168, [R1+0x5c] ;  /* 0x00005c0001a87983 */ /* 0x000f220000100800 */
[C---:B------:R-:W-:Y:S01]  /*12b0*/  FADD.FTZ R18, -R208.reuse, R18 ;  /* 0x00000012d0127221 */ /* 0x040fe20000010100 */
[C---:B------:R-:W-:Y:S01]  /*12c0*/  FADD.FTZ R165, -R208.reuse, R165 ;  /* 0x000000a5d0a57221 */ /* 0x040fe20000010100 */
[----:B------:R-:W-:Y:S01]  /*12d0*/  FADD.FTZ R15, -R208, R19 ;  /* 0x00000013d00f7221 */ /* 0x000fe20000010100 */
[----:B------:R-:W-:Y:S01]  /*12e0*/  SHF.L.U32 R215, R215, 0x10, RZ ;  /* 0x00000010d7d77819 */ /* 0x000fe200000006ff */
[----:B------:R-:W-:Y:S01]  /*12f0*/  FMUL.FTZ R19, R180, R18 ;  /* 0x00000012b4137220 */ /* 0x000fe20000410000 */
[----:B------:R-:W-:Y:S01]  /*1300*/  FADD.FTZ R167, -R208, R167 ;  /* 0x000000a7d0a77221 */ /* 0x000fe20000010100 */
[----:B------:R-:W-:Y:S01]  /*1310*/  FMUL.FTZ R18, R180, R165 ;  /* 0x000000a5b4127220 */ /* 0x000fe20000410000 */
[----:B------:R-:W-:Y:S01]  /*1320*/  FADD.FTZ R16, -R208, R17 ;  /* 0x00000011d0107221 */ /* 0x000fe20000010100 */
[----:B------:R-:W-:Y:S01]  /*1330*/  FADD.FTZ R113, R113, R215 ;  /* 0x000000d771717221 */ /* 0x000fe20000010000 */
[----:B------:R-:W-:Y:S01]  /*1340*/  FMUL.FTZ R17, R180, R167 ;  /* 0x000000a7b4117220 */ /* 0x000fe20000410000 */
[-C--:B------:R-:W-:Y:S01]  /*1350*/  FFMA.FTZ R145, R18, R215.reuse, R145 ;  /* 0x000000d712917223 */ /* 0x080fe20000010091 */
[----:B------:R-:W-:Y:S01]  /*1360*/  FADD.FTZ R21, -R208, R166 ;  /* 0x000000a6d0157221 */ /* 0x000fe20000010100 */
[----:B------:R-:W-:Y:S01]  /*1370*/  FMUL.FTZ R215, R211, R215 ;  /* 0x000000d7d3d77220 */ /* 0x000fe20000410000 */
[----:B------:R-:W-:Y:S01]  /*1380*/  FADD.FTZ R167, RZ, R22 ;  /* 0x00000016ffa77221 */ /* 0x000fe20000010000 */
[----:B------:R-:W-:Y:S01]  /*1390*/  FFMA.FTZ R165, R0, R22, RZ ;  /* 0x0000001600a57223 */ /* 0x000fe200000100ff */
[----:B------:R-:W-:-:S02]  /*13a0*/  FMUL.FTZ R21, R180, R21 ;  /* 0x00000015b4157220 */ /* 0x000fc40000410000 */
[----:B------:R-:W-:Y:S01]  /*13b0*/  FADD.FTZ R167, R167, R215 ;  /* 0x000000d7a7a77221 */ /* 0x000fe20000010000 */
[----:B------:R-:W-:Y:S01]  /*13c0*/  FFMA.FTZ R165, R18, R215, R165 ;  /* 0x000000d712a57223 */ /* 0x000fe200000100a5 */
[C---:B------:R-:W-:Y:S01]  /*13d0*/  PRMT R166, R170.reuse, 0x7632, R166 ;  /* 0x00007632aaa67816 */ /* 0x040fe200000000a6 */
[----:B------:R-:W-:Y:S01]  /*13e0*/  FADD.FTZ R115, R115, R213 ;  /* 0x000000d573737221 */ /* 0x000fe20000010000 */
[----:B------:R-:W-:Y:S01]  /*13f0*/  SHF.L.U32 R170, R170, 0x10, RZ ;  /* 0x00000010aaaa7819 */ /* 0x000fe200000006ff */
[----:B------:R-:W-:Y:S01]  /*1400*/  FFMA.FTZ R147, R17, R213, R147 ;  /* 0x000000d511937223 */ /* 0x000fe20000010093 */
[----:B------:R-:W-:Y:S01]  /*1410*/  FADD.FTZ R167, R167, R214 ;  /* 0x000000d6a7a77221 */ /* 0x000fe20000010000 */
[----:B------:R-:W-:Y:S01]  /*1420*/  FFMA.FTZ R165, R21, R214, R165 ;  /* 0x000000d615a57223 */ /* 0x000fe200000100a5 */
[----:B------:R-:W-:Y:S01]  /*1430*/  SHF.L.U32 R166, R166, 0x10, RZ ;  /* 0x00000010a6a67819 */ /* 0x000fe200000006ff */
[----:B------:R-:W-:Y:S01]  /*1440*/  FMUL.FTZ R207, R207, R170 ;  /* 0x000000aacfcf7220 */ /* 0x000fe20000410000 */
[C---:B------:R-:W-:Y:S01]  /*1450*/  PRMT R164, R171.reuse, 0x7632, R164 ;  /* 0x00007632aba47816 */ /* 0x040fe200000000a4 */
[----:B------:R-:W-:Y:S01]  /*1460*/  FMUL.FTZ R16, R180, R16 ;  /* 0x00000010b4107220 */ /* 0x000fe20000410000 */
[----:B------:R-:W-:-:S02]  /*1470*/  SHF.L.U32 R171, R171, 0x10, RZ ;  /* 0x00000010abab7819 */ /* 0x000fc400000006ff */
[----:B------:R-:W-:-:S03]  /*1480*/  SHF.L.U32 R164, R164, 0x10, RZ ;  /* 0x00000010a4a47819 */ /* 0x000fc600000006ff */
        /* <DEDUP_REMOVED lines=21> */
[----:B----4-:R-:W-:Y:S02]  /*15e0*/  FMUL.FTZ R204, R168, R164 ;  /* 0x000000a4a8cc7220 */ /* 0x010fe40000410000 */
[----:B------:R-:W-:Y:S01]  /*15f0*/  FADD.FTZ R167, R167, R205 ;  /* 0x000000cda7a77221 */ /* 0x000fe20000010000 */
[----:B------:R-:W-:-:S03]  /*1600*/  FFMA.FTZ R165, R19, R205, R165 ;  /* 0x000000cd13a57223 */ /* 0x000fc600000100a5 */
[----:B------:R-:W-:Y:S01]  /*1610*/  FADD.FTZ R211, R167, R204 ;  /* 0x000000cca7d37221 */ /* 0x000fe20000010000 */
[----:B------:R-:W-:-:S07]  /*1620*/  FFMA.FTZ R212, R15, R204, R165 ;  /* 0x000000cc0fd47223 */ /* 0x000fce00000100a5 */
.L_x_4853:
[----:B------:R-:W-:Y:S05]  /*1630*/  BSYNC B1 ;  /* 0x0000000000017941 */ /* 0x000fea0003800000 */
.L_x_4852:
[----:B------:R-:W-:Y:S04]  /*1640*/  BSSY B1, `(.L_x_4854) ;  /* 0x000005c000017945 */ /* 0x000fe80003800000 */
[----:B------:R-:W-:Y:S05]  /*1650*/  @!P1 BRA `(.L_x_4855) ;  /* 0x0000000400689947 */ /* 0x000fea0003800000 */
[----:B------:R-:W0:Y:S01]  /*1660*/  LDC.64 R168, c[0x0][0x2b8] ;  /* 0x0000ae00ffa87b82 */ /* 0x000e220000000a00 */
[C---:B------:R-:W-:Y:S01]  /*1670*/  LEA R8, P5, R220.reuse, UR10, 0x5 ;  /* 0x0000000adc087c11 */ /* 0x040fe2000f8a28ff */
[----:B------:R-:W2:Y:S03]  /*1680*/  LDL R202, [R1+0x58] ;  /* 0x0000580001ca7983 */ /* 0x000ea60000100800 */
[----:B------:R-:W-:Y:S01]  /*1690*/  LEA.HI.X R9, R220, UR11, RZ, 0x5, P5 ;  /* 0x0000000bdc097c11 */ /* 0x000fe2000a8f2cff */
[----:B------:R-:W3:Y:S04]  /*16a0*/  LDL R200, [R1+0x50] ;  /* 0x0000500001c87983 */ /* 0x000ee80000100800 */
[----:B------:R-:W4:Y:S04]  /*16b0*/  LDG.E.128 R164, desc[UR4][R8.64] ;  /* 0x0000000408a47981 */ /* 0x000f28000c1e1d00 */
[----:B------:R-:W3:Y:S04]  /*16c0*/  LDL R209, [R1+0x54] ;  /* 0x0000540001d17983 */ /* 0x000ee80000100800 */
[----:B------:R-:W3:Y:S01]  /*16d0*/  LDL R201, [R1+0x48] ;  /* 0x0000480001c97983 */ /* 0x000ee20000100800 */
[----:B------:R-:W-:-:S03]  /*16e0*/  ISETP.NE.U32.AND P5, PT, RZ, UR8, PT ;  /* 0x00000008ff007c0c */ /* 0x000fc6000bfa5070 */
[----:B------:R-:W2:Y:S01]  /*16f0*/  LDG.E.128 R8, desc[UR4][R8.64+0x10] ;  /* 0x0000100408087981 */ /* 0x000ea2000c1e1d00 */
[----:B------:R-:W-:Y:S01]  /*1700*/  ISETP.NE.AND.EX P5, PT, RZ, UR9, PT, P5 ;  /* 0x00000009ff007c0c */ /* 0x000fe2000bfa5350 */
[C---:B0-----:R-:W-:Y:S02]  /*1710*/  IMAD.WIDE.U32 R168, R220.reuse, 0x10, R168 ;  /* 0x00000010dca87825 */ /* 0x041fe400078e00a8 */
[----:B------:R-:W3:Y:S04]  /*1720*/  LDL R199, [R1+0x40] ;  /* 0x0000400001c77983 */ /* 0x000ee80000100800 */
[----:B------:R-:W3:Y:S06]  /*1730*/  LDG.E.128 R168, desc[UR4][R168.64] ;  /* 0x00000004a8a87981 */ /* 0x000eec000c1e1d00 */
[----:B------:R-:W-:-:S04]  /*1740*/  @P5 LEA R12, P6, R220, UR8, 0x5 ;  /* 0x00000008dc0c5c11 */ /* 0x000fc8000f8c28ff */
[----:B------:R-:W-:-:S05]  /*1750*/  @P5 LEA.HI.X R13, R220, UR9, RZ, 0x5, P6 ;  /* 0x00000009dc0d5c11 */ /* 0x000fca000b0f2cff */
[----:B------:R-:W5:Y:S04]  /*1760*/  @P5 LDG.E.128 R40, desc[UR4][R12.64] ;  /* 0x000000040c285981 */ /* 0x000f68000c1e1d00 */
[----:B------:R0:W5:Y:S01]  /*1770*/  @P5 LDG.E.128 R36, desc[UR4][R12.64+0x10] ;  /* 0x000010040c245981 */ /* 0x000162000c1e1d00 */
[C---:B----4-:R-:W-:Y:S01]  /*1780*/  FADD.FTZ R14, -R208.reuse, R166 ;  /* 0x000000a6d00e7221 */ /* 0x050fe20000010100 */
[----:B--2---:R-:W-:Y:S01]  /*1790*/  FADD.FTZ R198, -R208, R8 ;  /* 0x00000008d0c67221 */ /* 0x004fe20000010100 */
[C---:B---3--:R-:W-:Y:S02]  /*17a0*/  PRMT R166, R168.reuse, 0x7632, R166 ;  /* 0x00007632a8a67816 */ /* 0x048fe400000000a6 */
[----:B------:R-:W-:Y:S02]  /*17b0*/  SHF.L.U32 R168, R168, 0x10, RZ ;  /* 0x00000010a8a87819 */ /* 0x000fe400000006ff */
[----:B0-----:R-:W-:-:S03]  /*17c0*/  PRMT R13, R169, 0x7632, R13 ;  /* 0x00007632a90d7816 */ /* 0x001fc6000000000d */
[----:B------:R-:W-:Y:S01]  /*17d0*/  FMUL.FTZ R210, R202, R168 ;  /* 0x000000a8cad27220 */ /* 0x000fe20000410000 */
[----:B------:R-:W-:Y:S01]  /*17e0*/  SHF.L.U32 R202, R13, 0x10, RZ ;  /* 0x000000100dca7819 */ /* 0x000fe200000006ff */
[C---:B-----5:R-:W-:Y:S02]  /*17f0*/  FMUL.FTZ R13, R180.reuse, R198 ;  /* 0x000000c6b40d7220 */ /* 0x060fe40000410000 */
[----:B------:R-:W2:Y:S01]  /*1800*/  LDL R198, [R1+0x4c] ;  /* 0x00004c0001c67983 */ /* 0x000ea20000100800 */
[----:B------:R-:W-:Y:S01]  /*1810*/  SHF.L.U32 R169, R169, 0x10, RZ ;  /* 0x00000010a9a97819 */ /* 0x000fe200000006ff */
[----:B------:R-:W-:Y:S01]  /*1820*/  FMUL.FTZ R14, R180, R14 ;  /* 0x0000000eb40e7220 */ /* 0x000fe20000410000 */
[----:B------:R-:W-:-:S03]  /*1830*/  FADD.FTZ R5, -R208, R164 ;  /* 0x000000a4d0057221 */ /* 0x000fc60000010100 */
[----:B------:R-:W-:Y:S01]  /*1840*/  FADD.FTZ R106, R106, R169 ;  /* 0x000000a96a6a7221 */ /* 0x000fe20000010000 */
[-C--:B------:R-:W-:Y:S01]  /*1850*/  FFMA.FTZ R138, R14, R169.reuse, R138 ;  /* 0x000000a90e8a7223 */ /* 0x080fe2000001008a */
[----:B------:R-:W-:Y:S02]  /*1860*/  FMUL.FTZ R203, R200, R169 ;  /* 0x000000a9c8cb7220 */ /* 0x000fe40000410000 */
[----:B------:R-:W3:Y:S01]  /*1870*/  LDL R169, [R1+0x44] ;  /* 0x0000440001a97983 */ /* 0x000ee20000100800 */
[----:B------:R-:W-:Y:S01]  /*1880*/  FMUL.FTZ R5, R180, R5 ;  /* 0x00000005b4057220 */ /* 0x000fe20000410000 */
[----:B------:R-:W-:-:S03]  /*1890*/  FADD.FTZ R104, R104, R168 ;  /* 0x000000a868687221 */ /* 0x000fc60000010000 */
[----:B------:R-:W-:Y:S02]  /*18a0*/  FFMA.FTZ R136, R5, R168, R136 ;  /* 0x000000a805887223 */ /* 0x000fe40000010088 */
[----:B------:R-:W4:Y:S01]  /*18b0*/  LDL R168, [R1+0x3c] ;  /* 0x00003c0001a87983 */ /* 0x000f220000100800 */
[----:B------:R-:W-:Y:S01]  /*18c0*/  SHF.L.U32 R166, R166, 0x10, RZ ;  /* 0x00000010a6a67819 */ /* 0x000fe200000006ff */
[----:B------:R-:W-:Y:S01]  /*18d0*/  FADD.FTZ R165, -R208, R165 ;  /* 0x000000a5d0a57221 */ /* 0x000fe20000010100 */
[----:B------:R-:W-:Y:S01]  /*18e0*/  PRMT R12, R170, 0x7632, R12 ;  /* 0x00007632aa0c7816 */ /* 0x000fe2000000000c */
[C---:B------:R-:W-:Y:S01]  /*18f0*/  FADD.FTZ R10, -R208.reuse, R10 ;  /* 0x0000000ad00a7221 */ /* 0x040fe20000010100 */
[C---:B------:R-:W-:Y:S01]  /*1900*/  FADD.FTZ R167, -R208.reuse, R167 ;  /* 0x000000a7d0a77221 */ /* 0x040fe20000010100 */
[----:B------:R-:W-:Y:S01]  /*1910*/  FADD.FTZ R8, -R208, R11 ;  /* 0x0000000bd0087221 */ /* 0x000fe20000010100 */
[----:B------:R-:W-:Y:S01]  /*1920*/  FMUL.FTZ R11, R180, R165 ;  /* 0x000000a5b40b7220 */ /* 0x000fe20000410000 */
[----:B------:R-:W-:Y:S01]  /*1930*/  FADD.FTZ R211, R211, R210 ;  /* 0x000000d2d3d37221 */ /* 0x000fe20000010000 */
[----:B------:R-:W-:Y:S01]  /*1940*/  FMUL.FTZ R209, R209, R166 ;  /* 0x000000a6d1d17220 */ /* 0x000fe20000410000 */
[----:B------:R-:W-:Y:S01]  /*1950*/  FFMA.FTZ R212, R5, R210, R212 ;  /* 0x000000d205d47223 */ /* 0x000fe200000100d4 */
[----:B------:R-:W-:Y:S01]  /*1960*/  SHF.L.U32 R200, R12, 0x10, RZ ;  /* 0x000000100cc87819 */ /* 0x000fe200000006ff */
[C---:B------:R-:W-:Y:S01]  /*1970*/  FMUL.FTZ R12, R180.reuse, R10 ;  /* 0x0000000ab40c7220 */ /* 0x040fe20000410000 */
        /* <DEDUP_REMOVED lines=11> */
[----:B------:R-:W-:Y:S01]  /*1a30*/  PRMT R164, R171, 0x7632, R164 ;  /* 0x00007632aba47816 */ /* 0x000fe200000000a4 */
[----:B------:R-:W-:Y:S01]  /*1a40*/  FADD.FTZ R101, R101, R200 ;  /* 0x000000c865657221 */ /* 0x000fe20000010000 */
[----:B------:R-:W-:Y:S01]  /*1a50*/  SHF.L.U32 R171, R171, 0x10, RZ ;  /* 0x00000010abab7819 */ /* 0x000fe200000006ff */
[----:B------:R-:W-:Y:S01]  /*1a60*/  FFMA.FTZ R133, R9, R200, R133 ;  /* 0x000000c809857223 */ /* 0x000fe20000010085 */
[----:B------:R-:W-:-:S03]  /*1a70*/  SHF.L.U32 R164, R164, 0x10, RZ ;  /* 0x00000010a4a47819 */ /* 0x000fc600000006ff */
        /* <DEDUP_REMOVED lines=24> */
.L_x_4855:
[----:B------:R-:W-:Y:S05]  /*1c00*/  BSYNC B1 ;  /* 0x0000000000017941 */ /* 0x000fea0003800000 */
.L_x_4854:
[----:B------:R-:W-:Y:S04]  /*1c10*/  BSSY B1, `(.L_x_4856) ;  /* 0x000005c000017945 */ /* 0x000fe80003800000 */
[----:B------:R-:W-:Y:S05]  /*1c20*/  @!P2 BRA `(.L_x_4857) ;  /* 0x000000040068a947 */ /* 0x000fea0003800000 */
[----:B------:R-:W0:Y:S01]  /*1c30*/  LDC.64 R168, c[0x0][0x2b8] ;  /* 0x0000ae00ffa87b82 */ /* 0x000e220000000a00 */
[C---:B------:R-:W-:Y:S01]  /*1c40*/  LEA R24, P5, R220.reuse, UR10, 0x5 ;  /* 0x0000000adc187c11 */ /* 0x040fe2000f8a28ff */
[----:B------:R-:W2:Y:S03]  /*1c50*/  LDL R178, [R1+0x30] ;  /* 0x0000300001b27983 */ /* 0x000ea60000100800 */
[C---:B------:R-:W-:Y:S01]  /*1c60*/  LEA.HI.X R25, R220.reuse, UR11, RZ, 0x5, P5 ;  /* 0x0000000bdc197c11 */ /* 0x040fe2000a8f2cff */
[----:B------:R-:W3:Y:S04]  /*1c70*/  LDL R194, [R1+0x38] ;  /* 0x0000380001c27983 */ /* 0x000ee80000100800 */
[----:B------:R-:W4:Y:S04]  /*1c80*/  LDG.E.128 R164, desc[UR4][R24.64] ;  /* 0x0000000418a47981 */ /* 0x000f28000c1e1d00 */
[----:B------:R-:W3:Y:S04]  /*1c90*/  LDL R196, [R1+0x28] ;  /* 0x0000280001c47983 */ /* 0x000ee80000100800 */
[----:B------:R-:W3:Y:S01]  /*1ca0*/  LDG.E.128 R24, desc[UR4][R24.64+0x10] ;  /* 0x0000100418187981 */ /* 0x000ee2000c1e1d00 */
[----:B0-----:R-:W-:-:S06]  /*1cb0*/  IMAD.WIDE.U32 R168, R220, 0x10, R168 ;  /* 0x00000010dca87825 */ /* 0x001fcc00078e00a8 */
[----:B------:R-:W2:Y:S01]  /*1cc0*/  LDG.E.128 R168, desc[UR4][R168.64] ;  /* 0x00000004a8a87981 */ /* 0x000ea2000c1e1d00 */
[----:B------:R-:W-:-:S04]  /*1cd0*/  ISETP.NE.U32.AND P5, PT, RZ, UR8, PT ;  /* 0x00000008ff007c0c */ /* 0x000fc8000bfa5070 */
[----:B------:R-:W-:-:S13]  /*1ce0*/  ISETP.NE.AND.EX P5, PT, RZ, UR9, PT, P5 ;  /* 0x00000009ff007c0c */ /* 0x000fda000bfa5350 */
[----:B------:R-:W-:-:S04]  /*1cf0*/  @P5 LEA R6, P6, R220, UR8, 0x5 ;  /* 0x00000008dc065c11 */ /* 0x000fc8000f8c28ff */
[----:B------:R-:W-:-:S05]  /*1d00*/  @P5 LEA.HI.X R7, R220, UR9, RZ, 0x5, P6 ;  /* 0x00000009dc075c11 */ /* 0x000fca000b0f2cff */
[----:B------:R-:W5:Y:S04]  /*1d10*/  @P5 LDG.E.128 R32, desc[UR4][R6.64] ;  /* 0x0000000406205981 */ /* 0x000f68000c1e1d00 */
[----:B------:R4:W5:Y:S02]  /*1d20*/  @P5 LDG.E.128 R28, desc[UR4][R6.64+0x10] ;  /* 0x00001004061c5981 */ /* 0x000964000c1e1d00 */
[----:B----4-:R-:W-:Y:S01]  /*1d30*/  FADD.FTZ R7, -R208, R166 ;  /* 0x000000a6d0077221 */ /* 0x010fe20000010100 */
[C---:B--2---:R-:W-:Y:S02]  /*1d40*/  PRMT R6, R169.reuse, 0x7632, R6 ;  /* 0x00007632a9067816 */ /* 0x044fe40000000006 */
[----:B------:R-:W-:-:S05]  /*1d50*/  SHF.L.U32 R169, R169, 0x10, RZ ;  /* 0x00000010a9a97819 */ /* 0x000fca00000006ff */
[----:B------:R-:W-:Y:S02]  /*1d60*/  FMUL.FTZ R195, R178, R169 ;  /* 0x000000a9b2c37220 */ /* 0x000fe40000410000 */
[----:B------:R-:W2:Y:S01]  /*1d70*/  LDL R178, [R1+0x34] ;  /* 0x0000340001b27983 */ /* 0x000ea20000100800 */
[----:B---3--:R-:W-:-:S03]  /*1d80*/  FADD.FTZ R177, -R208, R27 ;  /* 0x0000001bd0b17221 */ /* 0x008fc60000010100 */
[----:B------:R-:W3:Y:S01]  /*1d90*/  LDL R27, [R1+0x2c] ;  /* 0x00002c00011b7983 */ /* 0x000ee20000100800 */
[----:B-----5:R-:W-:Y:S01]  /*1da0*/  FMUL.FTZ R7, R180, R7 ;  /* 0x00000007b4077220 */ /* 0x020fe20000410000 */
[----:B------:R-:W-:Y:S01]  /*1db0*/  PRMT R176, R168, 0x7632, R176 ;  /* 0x00007632a8b07816 */ /* 0x000fe200000000b0 */
[----:B------:R-:W-:Y:S01]  /*1dc0*/  FADD.FTZ R98, R98, R169 ;  /* 0x000000a962627221 */ /* 0x000fe20000010000 */
[----:B------:R-:W-:Y:S01]  /*1dd0*/  SHF.L.U32 R168, R168, 0x10, RZ ;  /* 0x00000010a8a87819 */ /* 0x000fe200000006ff */
[----:B------:R-:W-:Y:S02]  /*1de0*/  FFMA.FTZ R130, R7, R169, R130 ;  /* 0x000000a907827223 */ /* 0x000fe40000010082 */
[----:B------:R-:W4:Y:S01]  /*1df0*/  LDL R169, [R1+0x24] ;  /* 0x0000240001a97983 */ /* 0x000f220000100800 */
[C---:B------:R-:W-:Y:S01]  /*1e00*/  FADD.FTZ R4, -R208.reuse, R164 ;  /* 0x000000a4d0047221 */ /* 0x040fe20000010100 */
[C---:B------:R-:W-:Y:S01]  /*1e10*/  FADD.FTZ R165, -R208.reuse, R165 ;  /* 0x000000a5d0a57221 */ /* 0x040fe20000010100 */
[C---:B------:R-:W-:Y:S01]  /*1e20*/  FADD.FTZ R24, -R208.reuse, R24 ;  /* 0x00000018d0187221 */ /* 0x040fe20000010100 */
[----:B------:R-:W-:Y:S01]  /*1e30*/  FADD.FTZ R164, -R208, R25 ;  /* 0x00000019d0a47221 */ /* 0x000fe20000010100 */
[----:B------:R-:W-:Y:S01]  /*1e40*/  FMUL.FTZ R197, R194, R168 ;  /* 0x000000a8c2c57220 */ /* 0x000fe20000410000 */
[----:B------:R-:W4:Y:S01]  /*1e50*/  LDL R25, [R1+0x20] ;  /* 0x0000200001197983 */ /* 0x000f220000100800 */
[----:B------:R-:W-:Y:S01]  /*1e60*/  SHF.L.U32 R194, R6, 0x10, RZ ;  /* 0x0000001006c27819 */ /* 0x000fe200000006ff */
[C---:B------:R-:W-:Y:S01]  /*1e70*/  FMUL.FTZ R6, R180.reuse, R24 ;  /* 0x00000018b4067220 */ /* 0x040fe20000410000 */
[----:B------:R-:W-:-:S02]  /*1e80*/  FMUL.FTZ R24, R180, R165 ;  /* 0x000000a5b4187220 */ /* 0x000fc40000410000 */
[----:B------:R-:W4:Y:S01]  /*1e90*/  LDL R165, [R1+0x1c] ;  /* 0x00001c0001a57983 */ /* 0x000f220000100800 */
[C---:B------:R-:W-:Y:S02]  /*1ea0*/  PRMT R23, R170.reuse, 0x7632, R23 ;  /* 0x00007632aa177816 */ /* 0x040fe40000000017 */
[----:B------:R-:W-:Y:S01]  /*1eb0*/  SHF.L.U32 R170, R170, 0x10, RZ ;  /* 0x00000010aaaa7819 */ /* 0x000fe200000006ff */
[----:B------:R-:W-:Y:S01]  /*1ec0*/  FMUL.FTZ R4, R180, R4 ;  /* 0x00000004b4047220 */ /* 0x000fe20000410000 */
[----:B------:R-:W-:Y:S01]  /*1ed0*/  SHF.L.U32 R176, R176, 0x10, RZ ;  /* 0x00000010b0b07819 */ /* 0x000fe200000006ff */
[C---:B------:R-:W-:Y:S01]  /*1ee0*/  FADD.FTZ R26, -R208.reuse, R26 ;  /* 0x0000001ad01a7221 */ /* 0x040fe20000010100 */
[----:B------:R-:W-:Y:S01]  /*1ef0*/  FADD.FTZ R167, -R208, R167 ;  /* 0x000000a7d0a77221 */ /* 0x000fe20000010100 */
[----:B------:R-:W-:Y:S01]  /*1f00*/  FMUL.FTZ R193, R196, R170 ;  /* 0x000000aac4c17220 */ /* 0x000fe20000410000 */
[----:B------:R-:W-:Y:S01]  /*1f10*/  FADD.FTZ R96, R96, R168 ;  /* 0x000000a860607221 */ /* 0x000fe20000010000 */
[C---:B------:R-:W-:Y:S01]  /*1f20*/  FFMA.FTZ R128, R4.reuse, R168, R128 ;  /* 0x000000a804807223 */ /* 0x040fe20000010080 */
[----:B------:R-:W-:Y:S01]  /*1f30*/  FADD.FTZ R211, R211, R197 ;  /* 0x000000c5d3d37221 */ /* 0x000fe20000010000 */
[----:B------:R-:W-:Y:S01]  /*1f40*/  FFMA.FTZ R212, R4, R197, R212 ;  /* 0x000000c504d47223 */ /* 0x000fe200000100d4 */
[----:B------:R-:W-:Y:S01]  /*1f50*/  SHF.L.U32 R168, R23, 0x10, RZ ;  /* 0x0000001017a87819 */ /* 0x000fe200000006ff */
[C---:B------:R-:W-:Y:S01]  /*1f60*/  FMUL.FTZ R23, R180.reuse, R26 ;  /* 0x0000001ab4177220 */ /* 0x040fe20000410000 */
[----:B------:R-:W-:Y:S01]  /*1f70*/  FMUL.FTZ R26, R180, R167 ;  /* 0x000000a7b41a7220 */ /* 0x000fe20000410000 */
[----:B------:R-:W-:-:S03]  /*1f80*/  FADD.FTZ R99, R99, R194 ;  /* 0x000000c263637221 */ /* 0x000fc60000010000 */
[----:B------:R-:W-:Y:S01]  /*1f90*/  FFMA.FTZ R131, R26, R194, R131 ;  /* 0x000000c21a837223 */ /* 0x000fe20000010083 */
[----:B------:R-:W-:Y:S01]  /*1fa0*/  PRMT R166, R171, 0x7632, R166 ;  /* 0x00007632aba67816 */ /* 0x000fe200000000a6 */
[----:B------:R-:W-:Y:S01]  /*1fb0*/  FADD.FTZ R97, R97, R176 ;  /* 0x000000b061617221 */ /* 0x000fe20000010000 */
[----:B------:R-:W-:Y:S01]  /*1fc0*/  SHF.L.U32 R171, R171, 0x10, RZ ;  /* 0x00000010abab7819 */ /* 0x000fe200000006ff */
[----:B------:R-:W-:Y:S01]  /*1fd0*/  FFMA.FTZ R129, R24, R176, R129 ;  /* 0x000000b018817223 */ /* 0x000fe20000010081 */
[----:B------:R-:W-:Y:S01]  /*1fe0*/  SHF.L.U32 R166, R166, 0x10, RZ ;  /* 0x00000010a6a67819 */ /* 0x000fe200000006ff */
        /* <DEDUP_REMOVED lines=17> */
[----:B------:R-:W-:Y:S01]  /*2100*/  FMUL.FTZ R27, R180, R164 ;  /* 0x000000a4b41b7220 */ /* 0x000fe20000410000 */
[----:B----4-:R-:W-:Y:S01]  /*2110*/  FMUL.FTZ R176, R169, R168 ;  /* 0x000000a8a9b07220 */ /* 0x010fe20000410000 */
        /* <DEDUP_REMOVED lines=8> */
[----:B------:R-:W-:Y:S02]  /*21a0*/  FFMA.FTZ R125, R27, R168, R125 ;  /* 0x000000a81b7d7223 */ /* 0x000fe4000001007d */
[----:B------:R-:W-:Y:S01]  /*21b0*/  FADD.FTZ R211, R211, R178 ;  /* 0x000000b2d3d37221 */ /* 0x000fe20000010000 */
[----:B------:R-:W-:-:S07]  /*21c0*/  FFMA.FTZ R212, R177, R178, R212 ;  /* 0x000000b2b1d47223 */ /* 0x000fce00000100d4 */
.L_x_4857:
[----:B------:R-:W-:Y:S05]  /*21d0*/  BSYNC B1 ;  /* 0x0000000000017941 */ /* 0x000fea0003800000 */
.L_x_4856:
[----:B------:R-:W-:Y:S04]  /*21e0*/  BSSY B1, `(.L_x_4858) ;  /* 0x000005a000017945 */ /* 0x000fe80003800000 */
[----:B------:R-:W-:Y:S05]  /*21f0*/  @!P3 BRA `(.L_x_4859) ;  /* 0x000000040060b947 */ /* 0x000fea0003800000 */
[----:B------:R-:W0:Y:S01]  /*2200*/  LDC.64 R172, c[0x0][0x2b8] ;  /* 0x0000ae00ffac7b82 */ /* 0x000e220000000a00 */
[C---:B------:R-:W-:Y:S01]  /*2210*/  LEA R168, P5, R220.reuse, UR10, 0x5 ;  /* 0x0000000adca87c11 */ /* 0x040fe2000f8a28ff */
[----:B------:R-:W2:Y:S03]  /*2220*/  LDL R191, [R1+0x18] ;  /* 0x0000180001bf7983 */ /* 0x000ea60000100800 */
[----:B------:R-:W-:Y:S01]  /*2230*/  LEA.HI.X R169, R220, UR11, RZ, 0x5, P5 ;  /* 0x0000000bdca97c11 */ /* 0x000fe2000a8f2cff */
[----:B------:R-:W3:Y:S01]  /*2240*/  LDL R184, [R1+0x8] ;  /* 0x0000080001b87983 */ /* 0x000ee20000100800 */
[----:B------:R-:W-:-:S03]  /*2250*/  ISETP.NE.U32.AND P5, PT, RZ, UR8, PT ;  /* 0x00000008ff007c0c */ /* 0x000fc6000bfa5070 */
[----:B------:R-:W4:Y:S01]  /*2260*/  LDG.E.128 R164, desc[UR4][R168.64] ;  /* 0x00000004a8a47981 */ /* 0x000f22000c1e1d00 */
[----:B------:R-:W-:-:S03]  /*2270*/  ISETP.NE.AND.EX P5, PT, RZ, UR9, PT, P5 ;  /* 0x00000009ff007c0c */ /* 0x000fc6000bfa5350 */
[----:B------:R-:W3:Y:S04]  /*2280*/  LDL R187, [R1+0x14] ;  /* 0x0000140001bb7983 */ /* 0x000ee80000100800 */
[----:B------:R-:W3:Y:S04]  /*2290*/  LDL R189, [R1+0xc] ;  /* 0x00000c0001bd7983 */ /* 0x000ee80000100800 */
[----:B------:R-:W3:Y:S01]  /*22a0*/  LDG.E.128 R168, desc[UR4][R168.64+0x10] ;  /* 0x00001004a8a87981 */ /* 0x000ee2000c1e1d00 */
[C---:B0-----:R-:W-:Y:S01]  /*22b0*/  IMAD.WIDE.U32 R172, R220.reuse, 0x10, R172 ;  /* 0x00000010dcac7825 */ /* 0x041fe200078e00ac */
[----:B------:R-:W-:-:S04]  /*22c0*/  @P5 LEA R182, P6, R220, UR8, 0x5 ;  /* 0x00000008dcb65c11 */ /* 0x000fc8000f8c28ff */
[----:B------:R-:W-:Y:S01]  /*22d0*/  @P5 LEA.HI.X R183, R220, UR9, RZ, 0x5, P6 ;  /* 0x00000009dcb75c11 */ /* 0x000fe2000b0f2cff */
[----:B------:R-:W2:Y:S04]  /*22e0*/  LDG.E.128 R172, desc[UR4][R172.64] ;  /* 0x00000004acac7981 */ /* 0x000ea8000c1e1d00 */
[----:B------:R-:W3:Y:S04]  /*22f0*/  LDL R220, [R1+0x10] ;  /* 0x0000100001dc7983 */ /* 0x000ee80000100800 */
[----:B------:R-:W5:Y:S04]  /*2300*/  @P5 LDG.E.128 R148, desc[UR4][R182.64] ;  /* 0x00000004b6945981 */ /* 0x000f68000c1e1d00 */
[----:B------:R2:W5:Y:S01]  /*2310*/  @P5 LDG.E.128 R152, desc[UR4][R182.64+0x10] ;  /* 0x00001004b6985981 */ /* 0x000562000c1e1d00 */
[----:B----4-:R-:W-:Y:S01]  /*2320*/  FADD.FTZ R164, -R208, R164 ;  /* 0x000000a4d0a47221 */ /* 0x010fe20000010100 */
[----:B--2---:R-:W-:-:S02]  /*2330*/  SHF.L.U32 R183, R172, 0x10, RZ ;  /* 0x00000010acb77819 */ /* 0x004fc400000006ff */
[----:B------:R-:W-:Y:S01]  /*2340*/  PRMT R186, R172, 0x7632, R186 ;  /* 0x00007632acba7816 */ /* 0x000fe200000000ba */
[----:B-----5:R-:W-:Y:S01]  /*2350*/  FMUL.FTZ R172, R180, R164 ;  /* 0x000000a4b4ac7220 */ /* 0x020fe20000410000 */
[C---:B------:R-:W-:Y:S01]  /*2360*/  PRMT R188, R173.reuse, 0x7632, R188 ;  /* 0x00007632adbc7816 */ /* 0x040fe200000000bc */
[----:B------:R-:W2:Y:S01]  /*2370*/  LDL R164, [R1+0x4] ;  /* 0x0000040001a47983 */ /* 0x000ea20000100800 */
[----:B------:R-:W-:Y:S01]  /*2380*/  SHF.L.U32 R181, R173, 0x10, RZ ;  /* 0x00000010adb57819 */ /* 0x000fe200000006ff */
[----:B------:R-:W-:Y:S02]  /*2390*/  FMUL.FTZ R173, R191, R183 ;  /* 0x000000b7bfad7220 */ /* 0x000fe40000410000 */
[----:B------:R-:W4:Y:S01]  /*23a0*/  LDL R191, [R1] ;  /* 0x0000000001bf7983 */ /* 0x000f220000100800 */
[----:B---3--:R-:W-:Y:S01]  /*23b0*/  FADD.FTZ R168, -R208, R168 ;  /* 0x000000a8d0a87221 */ /* 0x008fe20000010100 */
[----:B------:R-:W-:Y:S02]  /*23c0*/  SHF.L.U32 R182, R174, 0x10, RZ ;  /* 0x00000010aeb67819 */ /* 0x000fe400000006ff */
[----:B------:R-:W-:-:S02]  /*23d0*/  PRMT R192, R175, 0x7632, R192 ;  /* 0x00007632afc07816 */ /* 0x000fc400000000c0 */
[----:B------:R-:W-:Y:S01]  /*23e0*/  SHF.L.U32 R185, R175, 0x10, RZ ;  /* 0x00000010afb97819 */ /* 0x000fe200000006ff */
[----:B------:R-:W-:Y:S01]  /*23f0*/  FMUL.FTZ R175, R180, R168 ;  /* 0x000000a8b4af7220 */ /* 0x000fe20000410000 */
[----:B------:R-:W-:Y:S01]  /*2400*/  FADD.FTZ R165, -R208, R165 ;  /* 0x000000a5d0a57221 */ /* 0x000fe20000010100 */
[----:B------:R-:W-:Y:S01]  /*2410*/  FADD.FTZ R84, R84, R182 ;  /* 0x000000b654547221 */ /* 0x000fe20000010000 */
[----:B------:R-:W-:Y:S01]  /*2420*/  SHF.L.U32 R186, R186, 0x10, RZ ;  /* 0x00000010baba7819 */ /* 0x000fe200000006ff */
[-C--:B------:R-:W-:Y:S01]  /*2430*/  FFMA.FTZ R116, R175, R182.reuse, R116 ;  /* 0x000000b6af747223 */ /* 0x080fe20000010074 */
[----:B------:R-:W-:Y:S01]  /*2440*/  FMUL.FTZ R182, R184, R182 ;  /* 0x000000b6b8b67220 */ /* 0x000fe20000410000 */
[----:B------:R-:W-:Y:S01]  /*2450*/  FADD.FTZ R166, -R208, R166 ;  /* 0x000000a6d0a67221 */ /* 0x000fe20000010100 */
[----:B------:R-:W-:Y:S01]  /*2460*/  FMUL.FTZ R184, R180, R165 ;  /* 0x000000a5b4b87220 */ /* 0x000fe20000410000 */
[----:B------:R-:W-:Y:S01]  /*2470*/  PRMT R190, R174, 0x7632, R190 ;  /* 0x00007632aebe7816 */ /* 0x000fe200000000be */
[----:B------:R-:W-:Y:S01]  /*2480*/  FADD.FTZ R167, -R208, R167 ;  /* 0x000000a7d0a77221 */ /* 0x000fe20000010100 */
[----:B------:R-:W-:Y:S01]  /*2490*/  FMUL.FTZ R174, R180, R166 ;  /* 0x000000a6b4ae7220 */ /* 0x000fe20000410000 */
[----:B------:R-:W-:Y:S01]  /*24a0*/  FADD.FTZ R89, R89, R186 ;  /* 0x000000ba59597221 */ /* 0x000fe20000010000 */
[-C--:B------:R-:W-:Y:S01]  /*24b0*/  FFMA.FTZ R121, R184, R186.reuse, R121 ;  /* 0x000000bab8797223 */ /* 0x080fe20000010079 */
[----:B------:R-:W-:Y:S01]  /*24c0*/  FADD.FTZ R211, R211, R173 ;  /* 0x000000add3d37221 */ /* 0x000fe20000010000 */
[----:B------:R-:W-:Y:S01]  /*24d0*/  FMUL.FTZ R186, R187, R186 ;  /* 0x000000babbba7220 */ /* 0x000fe20000410000 */
        /* <DEDUP_REMOVED lines=15> */
[----:B------:R-:W-:Y:S01]  /*25d0*/  SHF.L.U32 R190, R190, 0x10, RZ ;  /* 0x00000010bebe7819 */ /* 0x000fe200000006ff */
[----:B------:R-:W-:Y:S01]  /*25e0*/  FMUL.FTZ R189, R180, R169 ;  /* 0x000000a9b4bd7220 */ /* 0x000fe20000410000 */
        /* <DEDUP_REMOVED lines=10> */
[----:B------:R-:W-:Y:S01]  /*2690*/  FADD.FTZ R86, R86, R185 ;  /* 0x000000b956567221 */ /* 0x000fe20000010000 */
[----:B------:R-:W-:Y:S01]  /*26a0*/  FFMA.FTZ R118, R183, R185, R118 ;  /* 0x000000b9b7767223 */ /* 0x000fe20000010076 */
[----:B------:R-:W-:-:S05]  /*26b0*/  SHF.L.U32 R192, R192, 0x10, RZ ;  /* 0x00000010c0c07819 */ /* 0x000fca00000006ff */
[----:B------:R-:W-:Y:S01]  /*26c0*/  FADD.FTZ R87, R87, R192 ;  /* 0x000000c057577221 */ /* 0x000fe20000010000 */
[----:B--2---:R-:W-:Y:S01]  /*26d0*/  FMUL.FTZ R190, R164, R190 ;  /* 0x000000bea4be7220 */ /* 0x004fe20000410000 */
[----:B----4-:R-:W-:Y:S01]  /*26e0*/  FMUL.FTZ R185, R191, R185 ;  /* 0x000000b9bfb97220 */ /* 0x010fe20000410000 */
[----:B------:R-:W-:Y:S02]  /*26f0*/  FMUL.FTZ R191, R180, R171 ;  /* 0x000000abb4bf7220 */ /* 0x000fe40000410000 */
        /* <DEDUP_REMOVED lines=8> */
.L_x_4859:
[----:B------:R-:W-:Y:S05]  /*2780*/  BSYNC B1 ;  /* 0x0000000000017941 */ /* 0x000fea0003800000 */
.L_x_4858:
        /* <DEDUP_REMOVED lines=20> */
.L_x_4895:
        /* <DEDUP_REMOVED lines=8> */
[----:B------:R-:W0:Y:S02]  /*2950*/  LDC.64 R164, c[0x0][0x220] ;  /* 0x00008800ffa47b82 */ /* 0x000e240000000a00 */
[----:B0-----:R-:W-:-:S06]  /*2960*/  IMAD.WIDE.U32 R164, R2, 0x10, R164 ;  /* 0x0000001002a47825 */ /* 0x001fcc00078e00a4 */
[----:B------:R-:W2:Y:S01]  /*2970*/  LDG.E.128 R164, desc[UR4][R164.64] ;  /* 0x00000004a4a47981 */ /* 0x000ea2000c1e1d00 */
[--C-:B------:R-:W-:Y:S01]  /*2980*/  FFMA.FTZ R168, R0, R170, R171.reuse ;  /* 0x000000aa00a87223 */ /* 0x100fe200000100ab */
[----:B------:R-:W-:Y:S02]  /*2990*/  ISETP.NE.U32.AND P6, PT, RZ, UR8, PT ;  /* 0x00000008ff007c0c */ /* 0x000fe4000bfc5070 */
[----:B------:R-:W-:Y:S01]  /*29a0*/  ISETP.NE.U32.AND P5, PT, RZ, UR14, PT ;  /* 0x0000000eff007c0c */ /* 0x000fe2000bfa5070 */
[----:B------:R-:W-:Y:S01]  /*29b0*/  FADD.FTZ R168, R22, -R168 ;  /* 0x800000a816a87221 */ /* 0x000fe20000010000 */
[----:B------:R-:W-:Y:S02]  /*29c0*/  ISETP.NE.AND.EX P6, PT, RZ, UR9, PT, P6 ;  /* 0x00000009ff007c0c */ /* 0x000fe4000bfc5360 */
[----:B------:R-:W-:Y:S01]  /*29d0*/  ISETP.NE.AND.EX P5, PT, RZ, UR15, PT, P5 ;  /* 0x0000000fff007c0c */ /* 0x000fe2000bfa5350 */
[----:B-----5:R-:W-:Y:S01]  /*29e0*/  FMUL.FTZ R208, R180, R168 ;  /* 0x000000a8b4d07220 */ /* 0x020fe20000410000 */
[----:B------:R-:W-:-:S04]  /*29f0*/  FFMA.FTZ R168, R18, R170, R171 ;  /* 0x000000aa12a87223 */ /* 0x000fc800000100ab */
[----:B------:R-:W-:-:S04]  /*2a00*/  FADD.FTZ R168, R215, -R168 ;  /* 0x800000a8d7a87221 */ /* 0x000fc80000010000 */
[----:B------:R-:W-:Y:S01]  /*2a10*/  FMUL.FTZ R168, R180, R168 ;  /* 0x000000a8b4a87220 */ /* 0x000fe20000410000 */
[----:B------:R-:W-:-:S03]  /*2a20*/  @P6 FADD.FTZ R208, R48, R208 ;  /* 0x000000d030d06221 */ /* 0x000fc60000010000 */
[----:B------:R-:W-:Y:S02]  /*2a30*/  @P6 FADD.FTZ R168, R49, R168 ;  /* 0x000000a831a86221 */ /* 0x000fe40000010000 */
[C---:B------:R-:W-:Y:S01]  /*2a40*/  SEL R156, R208.reuse, R156, P5 ;  /* 0x0000009cd09c7207 */ /* 0x040fe20002800000 */
[----:B------:R-:W-:Y:S02]  /*2a50*/  FMUL.FTZ R208, R208, R179 ;  /* 0x000000b3d0d07220 */ /* 0x000fe40000410000 */
[C---:B------:R-:W-:Y:S01]  /*2a60*/  SEL R157, R168.reuse, R157, P5 ;  /* 0x0000009da89d7207 */ /* 0x040fe20002800000 */
[----:B------:R-:W-:Y:S01]  /*2a70*/  FMUL.FTZ R168, R168, R179 ;  /* 0x000000b3a8a87220 */ /* 0x000fe20000410000 */
[C---:B--2---:R-:W-:Y:S02]  /*2a80*/  PRMT R169, R164.reuse, 0x7632, R169 ;  /* 0x00007632a4a97816 */ /* 0x044fe400000000a9 */
[----:B------:R-:W-:Y:S02]  /*2a90*/  SHF.L.U32 R164, R164, 0x10, RZ ;  /* 0x00000010a4a47819 */ /* 0x000fe400000006ff */
[----:B------:R-:W-:-:S03]  /*2aa0*/  SHF.L.U32 R169, R169, 0x10, RZ ;  /* 0x00000010a9a97819 */ /* 0x000fc600000006ff */
[----:B------:R-:W-:Y:S01]  /*2ab0*/  FFMA.FTZ R80, R208, R164, R80 ;  /* 0x000000a4d0507223 */ /* 0x000fe20000010050 */
[----:B------:R-:W-:Y:S01]  /*2ac0*/  FMUL.FTZ R164, R251, R208 ;  /* 0x000000d0fba47220 */ /* 0x000fe20000410000 */
[----:B------:R-:W-:Y:S01]  /*2ad0*/  FFMA.FTZ R81, R168, R169, R81 ;  /* 0x000000a9a8517223 */ /* 0x000fe20000010051 */
[----:B------:R-:W-:Y:S01]  /*2ae0*/  FMUL.FTZ R168, R250, R168 ;  /* 0x000000a8faa87220 */ /* 0x000fe20000410000 */
[----:B------:R-:W-:Y:S01]  /*2af0*/  FFMA.FTZ R208, R21, R170, R171 ;  /* 0x000000aa15d07223 */ /* 0x000fe200000100ab */
[C---:B------:R-:W-:Y:S02]  /*2b00*/  PRMT R169, R165.reuse, 0x7632, R169 ;  /* 0x00007632a5a97816 */ /* 0x040fe400000000a9 */
[----:B------:R-:W-:Y:S01]  /*2b10*/  SHF.L.U32 R165, R165, 0x10, RZ ;  /* 0x00000010a5a57819 */ /* 0x000fe200000006ff */
[----:B------:R-:W-:Y:S01]  /*2b20*/  FADD.FTZ R208, R214, -R208 ;  /* 0x800000d0d6d07221 */ /* 0x000fe20000010000 */
[----:B------:R-:W-:Y:S01]  /*2b30*/  F2FP.BF16.F32.PACK_AB R164, R168, R164 ;  /* 0x000000a4a8a4723e */ /* 0x000fe200000010ff */
[----:B------:R-:W-:Y:S01]  /*2b40*/  FFMA.FTZ R168, R17, R170, R171 ;  /* 0x000000aa11a87223 */ /* 0x000fe200000100ab */
[----:B------:R-:W-:Y:S01]  /*2b50*/  SHF.L.U32 R169, R169, 0x10, RZ ;  /* 0x00000010a9a97819 */ /* 0x000fe200000006ff */
[----:B------:R-:W-:-:S02]  /*2b60*/  FMUL.FTZ R208, R180, R208 ;  /* 0x000000d0b4d07220 */ /* 0x000fc40000410000 */
[----:B------:R-:W-:Y:S02]  /*2b70*/  FADD.FTZ R168, R213, -R168 ;  /* 0x800000a8d5a87221 */ /* 0x000fe40000010000 */
[----:B------:R-:W-:Y:S02]  /*2b80*/  @P6 FADD.FTZ R208, R50, R208 ;  /* 0x000000d032d06221 */ /* 0x000fe40000010000 */
[----:B------:R-:W-:-:S03]  /*2b90*/  FMUL.FTZ R168, R180, R168 ;  /* 0x000000a8b4a87220 */ /* 0x000fc60000410000 */
[C---:B------:R-:W-:Y:S01]  /*2ba0*/  SEL R158, R208.reuse, R158, P5 ;  /* 0x0000009ed09e7207 */ /* 0x040fe20002800000 */
[----:B------:R-:W-:Y:S01]  /*2bb0*/  @P6 FADD.FTZ R168, R51, R168 ;  /* 0x000000a833a86221 */ /* 0x000fe20000010000 */
[----:B------:R-:W-:-:S04]  /*2bc0*/  FMUL.FTZ R208, R208, R179 ;  /* 0x000000b3d0d07220 */ /* 0x000fc80000410000 */
[C---:B------:R-:W-:Y:S01]  /*2bd0*/  SEL R159, R168.reuse, R159, P5 ;  /* 0x0000009fa89f7207 */ /* 0x040fe20002800000 */
[----:B------:R-:W-:Y:S01]  /*2be0*/  FMUL.FTZ R168, R168, R179 ;  /* 0x000000b3a8a87220 */ /* 0x000fe20000410000 */
[----:B------:R-:W-:Y:S01]  /*2bf0*/  FFMA.FTZ R82, R208, R165, R82 ;  /* 0x000000a5d0527223 */ /* 0x000fe20000010052 */
[----:B------:R-:W-:Y:S01]  /*2c00*/  FMUL.FTZ R165, R249, R208 ;  /* 0x000000d0f9a57220 */ /* 0x000fe20000410000 */
[----:B------:R-:W-:Y:S01]  /*2c10*/  FFMA.FTZ R208, R20, R170, R171 ;  /* 0x000000aa14d07223 */ /* 0x000fe200000100ab */
[----:B------:R-:W-:Y:S01]  /*2c20*/  FFMA.FTZ R83, R168, R169, R83 ;  /* 0x000000a9a8537223 */ /* 0x000fe20000010053 */
[----:B------:R-:W-:Y:S01]  /*2c30*/  FMUL.FTZ R168, R248, R168 ;  /* 0x000000a8f8a87220 */ /* 0x000fe20000410000 */
[C---:B------:R-:W-:Y:S01]  /*2c40*/  PRMT R169, R166.reuse, 0x7632, R169 ;  /* 0x00007632a6a97816 */ /* 0x040fe200000000a9 */
[----:B------:R-:W-:Y:S01]  /*2c50*/  FADD.FTZ R208, R207, -R208 ;  /* 0x800000d0cfd07221 */ /* 0x000fe20000010000 */
[----:B------:R-:W-:Y:S02]  /*2c60*/  SHF.L.U32 R166, R166, 0x10, RZ ;  /* 0x00000010a6a67819 */ /* 0x000fe400000006ff */
[----:B------:R-:W-:Y:S01]  /*2c70*/  F2FP.BF16.F32.PACK_AB R165, R168, R165 ;  /* 0x000000a5a8a5723e */ /* 0x000fe200000010ff */
[----:B------:R-:W-:Y:S01]  /*2c80*/  FFMA.FTZ R168, R16, R170, R171 ;  /* 0x000000aa10a87223 */ /* 0x000fe200000100ab */
[----:B------:R-:W-:Y:S01]  /*2c90*/  FMUL.FTZ R208, R180, R208 ;  /* 0x000000d0b4d07220 */ /* 0x000fe20000410000 */
[----:B------:R-:W-:-:S02]  /*2ca0*/  SHF.L.U32 R169, R169, 0x10, RZ ;  /* 0x00000010a9a97819 */ /* 0x000fc400000006ff */
[----:B------:R-:W-:Y:S01]  /*2cb0*/  FADD.FTZ R168, R206, -R168 ;  /* 0x800000a8cea87221 */ /* 0x000fe20000010000 */
[----:B------:R-:W-:-:S03]  /*2cc0*/  @P6 FADD.FTZ R208, R44, R208 ;  /* 0x000000d02cd06221 */ /* 0x000fc60000010000 */
[----:B------:R-:W-:Y:S02]  /*2cd0*/  FMUL.FTZ R168, R180, R168 ;  /* 0x000000a8b4a87220 */ /* 0x000fe40000410000 */
[C---:B------:R-:W-:Y:S01]  /*2ce0*/  SEL R160, R208.reuse, R160, P5 ;  /* 0x000000a0d0a07207 */ /* 0x040fe20002800000 */
[----:B------:R-:W-:Y:S01]  /*2cf0*/  FMUL.FTZ R208, R208, R179 ;  /* 0x000000b3d0d07220 */ /* 0x000fe20000410000 */
[----:B------:R-:W-:-:S03]  /*2d00*/  @P6 FADD.FTZ R168, R45, R168 ;  /* 0x000000a82da86221 */ /* 0x000fc60000010000 */
[----:B------:R-:W-:Y:S01]  /*2d10*/  FFMA.FTZ R76, R208, R166, R76 ;  /* 0x000000a6d04c7223 */ /* 0x000fe2000001004c */
[----:B------:R-:W-:Y:S01]  /*2d20*/  FMUL.FTZ R166, R247, R208 ;  /* 0x000000d0f7a67220 */ /* 0x000fe20000410000 */
[C---:B------:R-:W-:Y:S01]  /*2d30*/  SEL R161, R168.reuse, R161, P5 ;  /* 0x000000a1a8a17207 */ /* 0x040fe20002800000 */
[----:B------:R-:W-:Y:S01]  /*2d40*/  FMUL.FTZ R168, R168, R179 ;  /* 0x000000b3a8a87220 */ /* 0x000fe20000410000 */
[C---:B------:R-:W-:Y:S02]  /*2d50*/  SHF.L.U32 R208, R167.reuse, 0x10, RZ ;  /* 0x00000010a7d07819 */ /* 0x040fe400000006ff */
[----:B------:R-:W-:Y:S01]  /*2d60*/  PRMT R167, R167, 0x7632, R167 ;  /* 0x00007632a7a77816 */ /* 0x000fe200000000a7 */
[----:B------:R-:W-:Y:S01]  /*2d70*/  FFMA.FTZ R77, R168, R169, R77 ;  /* 0x000000a9a84d7223 */ /* 0x000fe2000001004d */
[----:B------:R-:W-:Y:S01]  /*2d80*/  FMUL.FTZ R168, R246, R168 ;  /* 0x000000a8f6a87220 */ /* 0x000fe20000410000 */
[----:B------:R-:W-:Y:S01]  /*2d90*/  FFMA.FTZ R169, R19, R170, R171 ;  /* 0x000000aa13a97223 */ /* 0x000fe200000100ab */
[----:B------:R-:W-:-:S03]  /*2da0*/  SHF.L.U32 R167, R167, 0x10, RZ ;  /* 0x00000010a7a77819 */ /* 0x000fc600000006ff */
[----:B------:R-:W-:Y:S01]  /*2db0*/  F2FP.BF16.F32.PACK_AB R166, R168, R166 ;  /* 0x000000a6a8a6723e */ /* 0x000fe200000010ff */
[----:B------:R-:W-:Y:S01]  /*2dc0*/  FFMA.FTZ R168, R15, R170, R171 ;  /* 0x000000aa0fa87223 */ /* 0x000fe200000100ab */
[----:B------:R-:W-:-:S03]  /*2dd0*/  FADD.FTZ R169, R205, -R169 ;  /* 0x800000a9cda97221 */ /* 0x000fc60000010000 */
[----:B------:R-:W-:Y:S01]  /*2de0*/  FADD.FTZ R168, R204, -R168 ;  /* 0x800000a8cca87221 */ /* 0x000fe20000010000 */
[----:B------:R-:W-:-:S03]  /*2df0*/  FMUL.FTZ R169, R180, R169 ;  /* 0x000000a9b4a97220 */ /* 0x000fc60000410000 */
[----:B------:R-:W-:Y:S01]  /*2e00*/  FMUL.FTZ R168, R180, R168 ;  /* 0x000000a8b4a87220 */ /* 0x000fe20000410000 */
[----:B------:R-:W-:-:S03]  /*2e10*/  @P6 FADD.FTZ R169, R46, R169 ;  /* 0x000000a92ea96221 */ /* 0x000fc60000010000 */
[----:B------:R-:W-:Y:S02]  /*2e20*/  @P6 FADD.FTZ R168, R47, R168 ;  /* 0x000000a82fa86221 */ /* 0x000fe40000010000 */
[C---:B------:R-:W-:Y:S01]  /*2e30*/  SEL R162, R169.reuse, R162, P5 ;  /* 0x000000a2a9a27207 */ /* 0x040fe20002800000 */
[----:B------:R-:W-:Y:S02]  /*2e40*/  FMUL.FTZ R169, R169, R179 ;  /* 0x000000b3a9a97220 */ /* 0x000fe40000410000 */
[C---:B------:R-:W-:Y:S01]  /*2e50*/  SEL R163, R168.reuse, R163, P5 ;  /* 0x000000a3a8a37207 */ /* 0x040fe20002800000 */
[----:B------:R-:W-:Y:S01]  /*2e60*/  FMUL.FTZ R168, R168, R179 ;  /* 0x000000b3a8a87220 */ /* 0x000fe20000410000 */
[----:B------:R-:W-:Y:S01]  /*2e70*/  ISETP.NE.U32.AND P5, PT, RZ, UR14, PT ;  /* 0x0000000eff007c0c */ /* 0x000fe2000bfa5070 */
[----:B------:R-:W-:Y:S02]  /*2e80*/  FFMA.FTZ R78, R169, R208, R78 ;  /* 0x000000d0a94e7223 */ /* 0x000fe4000001004e */
[----:B------:R-:W-:Y:S01]  /*2e90*/  FFMA.FTZ R79, R168, R167, R79 ;  /* 0x000000a7a84f7223 */ /* 0x000fe2000001004f */
[----:B------:R-:W-:Y:S01]  /*2ea0*/  ISETP.NE.AND.EX P5, PT, RZ, UR15, PT, P5 ;  /* 0x0000000fff007c0c */ /* 0x000fe2000bfa5350 */
[----:B------:R-:W-:Y:S01]  /*2eb0*/  FMUL.FTZ R167, R245, R169 ;  /* 0x000000a9f5a77220 */ /* 0x000fe20000410000 */
[----:B------:R-:W-:-:S05]  /*2ec0*/  FMUL.FTZ R168, R244, R168 ;  /* 0x000000a8f4a87220 */ /* 0x000fca0000410000 */
[----:B------:R-:W-:-:S06]  /*2ed0*/  F2FP.BF16.F32.PACK_AB R167, R168, R167 ;  /* 0x000000a7a8a7723e */ /* 0x000fcc00000010ff */
[----:B------:R-:W0:Y:S02]  /*2ee0*/  @P5 LDC.64 R168, c[0x0][0x308] ;  /* 0x0000c200ffa85b82 */ /* 0x000e240000000a00 */
[----:B0-----:R-:W-:-:S05]  /*2ef0*/  @P5 IMAD.WIDE.U32 R168, R2, 0x20, R168 ;  /* 0x0000002002a85825 */ /* 0x001fca00078e00a8 */
[----:B------:R-:W-:Y:S04]  /*2f00*/  @P5 STG.E.128 desc[UR4][R168.64], R156 ;  /* 0x0000009ca8005986 */ /* 0x000fe8000c101d04 */
[----:B------:R0:W-:Y:S02]  /*2f10*/  @P5 STG.E.128 desc[UR4][R168.64+0x10], R160 ;  /* 0x000010a0a8005986 */ /* 0x0001e4000c101d04 */
[----:B0-----:R-:W0:Y:S02]  /*2f20*/  LDC.64 R168, c[0x0][0x2f8] ;  /* 0x0000be00ffa87b82 */ /* 0x001e240000000a00 */
[C---:B0-----:R-:W-:Y:S01]  /*2f30*/  IMAD.WIDE.U32 R168, R2.reuse, 0x10, R168 ;  /* 0x0000001002a87825 */ /* 0x041fe200078e00a8 */
[----:B------:R-:W-:-:S04]  /*2f40*/  IADD3 R2, R2, 0x20, RZ ;  /* 0x0000002002027810 */ /* 0x000fc80007ffe0ff */
[----:B------:R0:W-:Y:S03]  /*2f50*/  STG.E.128 desc[UR4][R168.64], R164 ;  /* 0x000000a4a8007986 */ /* 0x0001e6000c101d04 */
.L_x_4862:
[----:B------:R-:W-:Y:S05]  /*2f60*/  BSYNC B1 ;  /* 0x0000000000017941 */ /* 0x000fea0003800000 */
.L_x_4861:
[----:B------:R-:W-:Y:S04]  /*2f70*/  BSSY B1, `(.L_x_4863) ;  /* 0x0000063000017945 */ /* 0x000fe80003800000 */
[----:B------:R-:W-:Y:S05]  /*2f80*/  @!P1 BRA `(.L_x_4864) ;  /* 0x0000000400849947 */ /* 0x000fea0003800000 */
[----:B0-----:R-:W0:Y:S02]  /*2f90*/  LDC.64 R164, c[0x0][0x220] ;  /* 0x00008800ffa47b82 */ /* 0x001e240000000a00 */
        /* <DEDUP_REMOVED lines=43> */
[----:B------:R-:W-:Y:S01]  /*3250*/  SHF.L.U32 R208, R167, 0x10, RZ ;  /* 0x00000010a7d07819 */ /* 0x000fe200000006ff */
[----:B------:R-:W-:Y:S01]  /*3260*/  FFMA.FTZ R75, R168, R169, R75 ;  /* 0x000000a9a84b7223 */ /* 0x000fe2000001004b */
[----:B------:R-:W-:Y:S01]  /*3270*/  FMUL.FTZ R168, R240, R168 ;  /* 0x000000a8f0a87220 */ /* 0x000fe20000410000 */
[C---:B------:R-:W-:Y:S02]  /*3280*/  SHF.L.U32 R169, R166.reuse, 0x10, RZ ;  /* 0x00000010a6a97819 */ /* 0x040fe400000006ff */
[----:B------:R-:W-:Y:S02]  /*3290*/  PRMT R166, R166, 0x7632, R166 ;  /* 0x00007632a6a67816 */ /* 0x000fe400000000a6 */
[----:B------:R-:W-:Y:S01]  /*32a0*/  F2FP.BF16.F32.PACK_AB R165, R168, R165 ;  /* 0x000000a5a8a5723e */ /* 0x000fe200000010ff */
[----:B------:R-:W-:Y:S01]  /*32b0*/  FFMA.FTZ R168, R13, R170, R171 ;  /* 0x000000aa0da87223 */ /* 0x000fe200000100ab */
[----:B------:R-:W-:-:S02]  /*32c0*/  SHF.L.U32 R166, R166, 0x10, RZ ;  /* 0x00000010a6a67819 */ /* 0x000fc400000006ff */
[----:B------:R-:W-:Y:S01]  /*32d0*/  PRMT R167, R167, 0x7632, R167 ;  /* 0x00007632a7a77816 */ /* 0x000fe200000000a7 */
[----:B------:R-:W-:-:S03]  /*32e0*/  FADD.FTZ R168, R201, -R168 ;  /* 0x800000a8c9a87221 */ /* 0x000fc60000010000 */
[----:B------:R-:W-:Y:S01]  /*32f0*/  SHF.L.U32 R167, R167, 0x10, RZ ;  /* 0x00000010a7a77819 */ /* 0x000fe200000006ff */
[----:B------:R-:W-:-:S04]  /*3300*/  FMUL.FTZ R168, R180, R168 ;  /* 0x000000a8b4a87220 */ /* 0x000fc80000410000 */
[----:B------:R-:W-:-:S05]  /*3310*/  @P6 FADD.FTZ R168, R36, R168 ;  /* 0x000000a824a86221 */ /* 0x000fca0000010000 */
[C---:B------:R-:W-:Y:S01]  /*3320*/  SEL R160, R168.reuse, R160, P5 ;  /* 0x000000a0a8a07207 */ /* 0x040fe20002800000 */
[----:B------:R-:W-:-:S04]  /*3330*/  FMUL.FTZ R168, R168, R179 ;  /* 0x000000b3a8a87220 */ /* 0x000fc80000410000 */
[----:B------:R-:W-:Y:S01]  /*3340*/  FFMA.FTZ R68, R168, R169, R68 ;  /* 0x000000a9a8447223 */ /* 0x000fe20000010044 */
[----:B------:R-:W-:-:S04]  /*3350*/  FFMA.FTZ R169, R9, R170, R171 ;  /* 0x000000aa09a97223 */ /* 0x000fc800000100ab */
[----:B------:R-:W-:-:S04]  /*3360*/  FADD.FTZ R169, R200, -R169 ;  /* 0x800000a9c8a97221 */ /* 0x000fc80000010000 */
[----:B------:R-:W-:-:S04]  /*3370*/  FMUL.FTZ R169, R180, R169 ;  /* 0x000000a9b4a97220 */ /* 0x000fc80000410000 */
[----:B------:R-:W-:-:S05]  /*3380*/  @P6 FADD.FTZ R169, R37, R169 ;  /* 0x000000a925a96221 */ /* 0x000fca0000010000 */
[C---:B------:R-:W-:Y:S01]  /*3390*/  SEL R161, R169.reuse, R161, P5 ;  /* 0x000000a1a9a17207 */ /* 0x040fe20002800000 */
[----:B------:R-:W-:-:S04]  /*33a0*/  FMUL.FTZ R169, R169, R179 ;  /* 0x000000b3a9a97220 */ /* 0x000fc80000410000 */
[----:B------:R-:W-:Y:S01]  /*33b0*/  FFMA.FTZ R69, R169, R166, R69 ;  /* 0x000000a6a9457223 */ /* 0x000fe20000010045 */
[----:B------:R-:W-:Y:S01]  /*33c0*/  FMUL.FTZ R166, R239, R168 ;  /* 0x000000a8efa67220 */ /* 0x000fe20000410000 */
[----:B------:R-:W-:Y:S01]  /*33d0*/  FMUL.FTZ R169, R238, R169 ;  /* 0x000000a9eea97220 */ /* 0x000fe20000410000 */
[----:B------:R-:W-:-:S04]  /*33e0*/  FFMA.FTZ R168, R12, R170, R171 ;  /* 0x000000aa0ca87223 */ /* 0x000fc800000100ab */
        /* <DEDUP_REMOVED lines=19> */
[----:B------:R-:W-:-:S04]  /*3520*/  @P5 LEA R168, P6, R2, UR14, 0x5 ;  /* 0x0000000e02a85c11 */ /* 0x000fc8000f8c28ff */
[----:B------:R-:W-:-:S05]  /*3530*/  @P5 LEA.HI.X R169, R2, UR15, RZ, 0x5, P6 ;  /* 0x0000000f02a95c11 */ /* 0x000fca000b0f2cff */
[----:B------:R-:W-:Y:S04]  /*3540*/  @P5 STG.E.128 desc[UR4][R168.64], R156 ;  /* 0x0000009ca8005986 */ /* 0x000fe8000c101d04 */
[----:B------:R0:W-:Y:S02]  /*3550*/  @P5 STG.E.128 desc[UR4][R168.64+0x10], R160 ;  /* 0x000010a0a8005986 */ /* 0x0001e4000c101d04 */
[----:B0-----:R-:W-:-:S04]  /*3560*/  LEA R168, P5, R2, UR16, 0x4 ;  /* 0x0000001002a87c11 */ /* 0x001fc8000f8a20ff */
[C---:B------:R-:W-:Y:S02]  /*3570*/  LEA.HI.X R169, R2.reuse, UR17, RZ, 0x4, P5 ;  /* 0x0000001102a97c11 */ /* 0x040fe4000a8f24ff */
[----:B------:R-:W-:-:S03]  /*3580*/  IADD3 R2, R2, 0x20, RZ ;  /* 0x0000002002027810 */ /* 0x000fc60007ffe0ff */
[----:B------:R2:W-:Y:S04]  /*3590*/  STG.E.128 desc[UR4][R168.64], R164 ;  /* 0x000000a4a8007986 */ /* 0x0005e8000c101d04 */
.L_x_4864:
[----:B------:R-:W-:Y:S05]  /*35a0*/  BSYNC B1 ;  /* 0x0000000000017941 */ /* 0x000fea0003800000 */
.L_x_4863:
[----:B------:R-:W-:Y:S04]  /*35b0*/  BSSY B1, `(.L_x_4865) ;  /* 0x0000063000017945 */ /* 0x000fe80003800000 */
[----:B------:R-:W-:Y:S05]  /*35c0*/  @!P2 BRA `(.L_x_4866) ;  /* 0x000000040084a947 */ /* 0x000fea0003800000 */
[----:B0-2---:R-:W0:Y:S02]  /*35d0*/  LDC.64 R164, c[0x0][0x220] ;  /* 0x00008800ffa47b82 */ /* 0x005e240000000a00 */
        /* <DEDUP_REMOVED lines=96> */
.L_x_4866:
[----:B------:R-:W-:Y:S05]  /*3be0*/  BSYNC B1 ;  /* 0x0000000000017941 */ /* 0x000fea0003800000 */
.L_x_4865:
[----:B------:R-:W-:Y:S04]  /*3bf0*/  BSSY B1, `(.L_x_4867) ;  /* 0x0000064000017945 */ /* 0x000fe80003800000 */
[----:B------:R-:W-:Y:S05]  /*3c00*/  @!P3 BRA `(.L_x_4868) ;  /* 0x000000040088b947 */ /* 0x000fea0003800000 */
[----:B0-23--:R-:W0:Y:S01]  /*3c10*/  LDC.64 R164, c[0x0][0x220] ;  /* 0x00008800ffa47b82 */ /* 0x00de220000000a00 */
[----:B------:R-:W-:Y:S01]  /*3c20*/  P2R R208, PR, RZ, 0x1 ;  /* 0x00000001ffd07803 */ /* 0x000fe20000000000 */
        /* <DEDUP_REMOVED lines=8> */
[----:B-1---5:R-:W-:Y:S01]  /*3cb0*/  FMUL.FTZ R211, R180, R168 ;  /* 0x000000a8b4d37220 */ /* 0x022fe20000410000 */
        /* <DEDUP_REMOVED lines=16> */
[-C--:B------:R-:W-:Y:S01]  /*3dc0*/  FFMA.FTZ R164, R187, R170.reuse, R171 ;  /* 0x000000aabba47223 */ /* 0x080fe200000100ab */
        /* <DEDUP_REMOVED lines=10> */
[----:B------:R-:W-:Y:S01]  /*3e70*/  SEL R159, R164, R159, P6 ;  /* 0x0000009fa49f7207 */ /* 0x000fe20003000000 */
[----:B------:R-:W-:Y:S01]  /*3e80*/  @P5 FADD.FTZ R211, R150, R211 ;  /* 0x000000d396d35221 */ /* 0x000fe20000010000 */
[----:B------:R-:W-:-:S04]  /*3e90*/  FMUL.FTZ R164, R164, R179 ;  /* 0x000000b3a4a47220 */ /* 0x000fc80000410000 */
[C---:B------:R-:W-:Y:S01]  /*3ea0*/  SEL R158, R211.reuse, R158, P6 ;  /* 0x0000009ed39e7207 */ /* 0x040fe20003000000 */
[----:B------:R-:W-:Y:S01]  /*3eb0*/  FMUL.FTZ R211, R211, R179 ;  /* 0x000000b3d3d37220 */ /* 0x000fe20000410000 */
[----:B------:R-:W-:Y:S01]  /*3ec0*/  FFMA.FTZ R59, R164, R169, R59 ;  /* 0x000000a9a43b7223 */ /* 0x000fe2000001003b */
[----:B------:R-:W-:Y:S02]  /*3ed0*/  FMUL.FTZ R164, R224, R164 ;  /* 0x000000a4e0a47220 */ /* 0x000fe40000410000 */
[----:B------:R-:W-:Y:S01]  /*3ee0*/  FMUL.FTZ R169, R225, R211 ;  /* 0x000000d3e1a97220 */ /* 0x000fe20000410000 */
[----:B------:R-:W-:Y:S01]  /*3ef0*/  FFMA.FTZ R58, R211, R165, R58 ;  /* 0x000000a5d33a7223 */ /* 0x000fe2000001003a */
[----:B------:R-:W-:-:S03]  /*3f00*/  FFMA.FTZ R165, R189, R170, R171 ;  /* 0x000000aabda57223 */ /* 0x000fc600000100ab */
        /* <DEDUP_REMOVED lines=8> */
[----:B------:R-:W-:Y:S02]  /*3f90*/  SEL R161, R165, R161, P6 ;  /* 0x000000a1a5a17207 */ /* 0x000fe40003000000 */
[C---:B------:R-:W-:Y:S01]  /*3fa0*/  FMUL.FTZ R211, R164.reuse, R179 ;  /* 0x000000b3a4d37220 */ /* 0x040fe20000410000 */
[----:B------:R-:W-:Y:S02]  /*3fb0*/  SEL R160, R164, R160, P6 ;  /* 0x000000a0a4a07207 */ /* 0x000fe40003000000 */
[----:B------:R-:W-:-:S05]  /*3fc0*/  SHF.L.U32 R164, R166, 0x10, RZ ;  /* 0x00000010a6a47819 */ /* 0x000fca00000006ff */
[----:B------:R-:W-:Y:S01]  /*3fd0*/  FFMA.FTZ R52, R211, R164, R52 ;  /* 0x000000a4d3347223 */ /* 0x000fe20000010034 */
[-CC-:B------:R-:W-:Y:S01]  /*3fe0*/  FFMA.FTZ R164, R183, R170.reuse, R171.reuse ;  /* 0x000000aab7a47223 */ /* 0x180fe200000100ab */
[----:B------:R-:W-:Y:S01]  /*3ff0*/  FFMA.FTZ R170, R191, R170, R171 ;  /* 0x000000aabfaa7223 */ /* 0x000fe200000100ab */
[----:B------:R-:W-:Y:S02]  /*4000*/  FMUL.FTZ R211, R223, R211 ;  /* 0x000000d3dfd37220 */ /* 0x000fe40000410000 */
[----:B------:R-:W-:Y:S01]  /*4010*/  FADD.FTZ R164, R185, -R164 ;  /* 0x800000a4b9a47221 */ /* 0x000fe20000010000 */
[----:B------:R-:W-:-:S03]  /*4020*/  FADD.FTZ R170, R192, -R170 ;  /* 0x800000aac0aa7221 */ /* 0x000fc60000010000 */
[C---:B------:R-:W-:Y:S01]  /*4030*/  FMUL.FTZ R171, R180.reuse, R164 ;  /* 0x000000a4b4ab7220 */ /* 0x040fe20000410000 */
[----:B------:R-:W-:Y:S01]  /*4040*/  FMUL.FTZ R170, R180, R170 ;  /* 0x000000aab4aa7220 */ /* 0x000fe20000410000 */
[----:B------:R-:W-:Y:S01]  /*4050*/  PRMT R164, R166, 0x7632, R164 ;  /* 0x00007632a6a47816 */ /* 0x000fe200000000a4 */
[----:B------:R-:W-:Y:S01]  /*4060*/  FMUL.FTZ R166, R165, R179 ;  /* 0x000000b3a5a67220 */ /* 0x000fe20000410000 */
[----:B------:R-:W-:Y:S01]  /*4070*/  @P5 FADD.FTZ R171, R154, R171 ;  /* 0x000000ab9aab5221 */ /* 0x000fe20000010000 */
[----:B------:R-:W-:Y:S01]  /*4080*/  @P5 FADD.FTZ R170, R155, R170 ;  /* 0x000000aa9baa5221 */ /* 0x000fe20000010000 */
[----:B------:R-:W-:Y:S02]  /*4090*/  ISETP.NE.U32.AND P5, PT, RZ, UR14, PT ;  /* 0x0000000eff007c0c */ /* 0x000fe4000bfa5070 */
[----:B------:R-:W-:Y:S02]  /*40a0*/  SHF.L.U32 R164, R164, 0x10, RZ ;  /* 0x00000010a4a47819 */ /* 0x000fe400000006ff */
[----:B------:R-:W-:-:S02]  /*40b0*/  ISETP.NE.AND.EX P5, PT, RZ, UR15, PT, P5 ;  /* 0x0000000fff007c0c */ /* 0x000fc4000bfa5350 */
[C---:B------:R-:W-:Y:S01]  /*40c0*/  SEL R162, R171.reuse, R162, P6 ;  /* 0x000000a2aba27207 */ /* 0x040fe20003000000 */
[----:B------:R-:W-:Y:S01]  /*40d0*/  FFMA.FTZ R53, R166, R164, R53 ;  /* 0x000000a4a6357223 */ /* 0x000fe20000010035 */
[C---:B------:R-:W-:Y:S01]  /*40e0*/  SEL R163, R170.reuse, R163, P6 ;  /* 0x000000a3aaa37207 */ /* 0x040fe20003000000 */
[-C--:B------:R-:W-:Y:S01]  /*40f0*/  FMUL.FTZ R171, R171, R179.reuse ;  /* 0x000000b3abab7220 */ /* 0x080fe20000410000 */
[----:B------:R-:W-:Y:S01]  /*4100*/  FMUL.FTZ R179, R170, R179 ;  /* 0x000000b3aab37220 */ /* 0x000fe20000410000 */
[----:B------:R-:W-:-:S05]  /*4110*/  FMUL.FTZ R166, R222, R166 ;  /* 0x000000a6dea67220 */ /* 0x000fca0000410000 */
[----:B------:R-:W-:Y:S02]  /*4120*/  F2FP.BF16.F32.PACK_AB R170, R166, R211 ;  /* 0x000000d3a6aa723e */ /* 0x000fe400000010ff */
[----:B------:R-:W-:-:S04]  /*4130*/  @P5 LEA R164, P0, R2, UR14, 0x5 ;  /* 0x0000000e02a45c11 */ /* 0x000fc8000f8028ff */
[----:B------:R-:W-:Y:S02]  /*4140*/  @P5 LEA.HI.X R165, R2, UR15, RZ, 0x5, P0 ;  /* 0x0000000f02a55c11 */ /* 0x000fe400080f2cff */
[----:B------:R-:W-:-:S03]  /*4150*/  ISETP.NE.AND P0, PT, R208, RZ, PT ;  /* 0x000000ffd000720c */ /* 0x000fc60003f05270 */
[----:B------:R-:W-:Y:S04]  /*4160*/  @P5 STG.E.128 desc[UR4][R164.64], R156 ;  /* 0x0000009ca4005986 */ /* 0x000fe8000c101d04 */
[----:B------:R0:W-:Y:S02]  /*4170*/  @P5 STG.E.128 desc[UR4][R164.64+0x10], R160 ;  /* 0x000010a0a4005986 */ /* 0x0001e4000c101d04 */
[C---:B0-----:R-:W-:Y:S02]  /*4180*/  SHF.L.U32 R164, R167.reuse, 0x10, RZ ;  /* 0x00000010a7a47819 */ /* 0x041fe400000006ff */
[----:B------:R-:W-:-:S03]  /*4190*/  PRMT R167, R167, 0x7632, R167 ;  /* 0x00007632a7a77816 */ /* 0x000fc600000000a7 */
[----:B------:R-:W-:Y:S01]  /*41a0*/  FFMA.FTZ R54, R171, R164, R54 ;  /* 0x000000a4ab367223 */ /* 0x000fe20000010036 */
[----:B------:R-:W-:Y:S01]  /*41b0*/  FMUL.FTZ R171, R221, R171 ;  /* 0x000000abddab7220 */ /* 0x000fe20000410000 */
[----:B------:R-:W-:Y:S01]  /*41c0*/  FMUL.FTZ R164, R219, R179 ;  /* 0x000000b3dba47220 */ /* 0x000fe20000410000 */
[----:B------:R-:W-:-:S04]  /*41d0*/  SHF.L.U32 R167, R167, 0x10, RZ ;  /* 0x00000010a7a77819 */ /* 0x000fc800000006ff */
[----:B------:R-:W-:Y:S01]  /*41e0*/  F2FP.BF16.F32.PACK_AB R171, R164, R171 ;  /* 0x000000aba4ab723e */ /* 0x000fe200000010ff */
[----:B------:R-:W-:Y:S01]  /*41f0*/  FFMA.FTZ R55, R179, R167, R55 ;  /* 0x000000a7b3377223 */ /* 0x000fe20000010037 */
[----:B------:R-:W-:-:S04]  /*4200*/  LEA R164, P5, R2, UR16, 0x4 ;  /* 0x0000001002a47c11 */ /* 0x000fc8000f8a20ff */
[----:B------:R-:W-:-:S05]  /*4210*/  LEA.HI.X R165, R2, UR17, RZ, 0x4, P5 ;  /* 0x0000001102a57c11 */ /* 0x000fca000a8f24ff */
[----:B------:R4:W-:Y:S04]  /*4220*/  STG.E.128 desc[UR4][R164.64], R168 ;  /* 0x000000a8a4007986 */ /* 0x0009e8000c101d04 */
.L_x_4868:
[----:B------:R-:W-:Y:S05]  /*4230*/  BSYNC B1 ;  /* 0x0000000000017941 */ /* 0x000fea0003800000 */
.L_x_4867:
[----:B0-234-:R-:W0:Y:S02]  /*4240*/  LDC.64 R164, c[0x0][0x210] ;  /* 0x00008400ffa47b82 */ /* 0x01de240000000a00 */
[----:B0-----:R-:W-:-:S04]  /*4250*/  LEA R3, R164, R3, 0x2 ;  /* 0x00000003a4037211 */ /* 0x001fc800078e10ff */
[----:B------:R-:W-:-:S13]  /*4260*/  ISETP.GE.AND P5, PT, R3, R165, PT ;  /* 0x000000a50300720c */ /* 0x000fda0003fa6270 */
[----:B------:R-:W-:Y:S05]  /*4270*/  @!P5 BRA `(.L_x_4869) ;  /* 0xffffffcc0018d947 */ /* 0x000fea000383ffff */
.L_x_4851:
[----:B------:R-:W-:Y:S05]  /*4280*/  BSYNC B0 ;  /* 0x0000000000007941 */ /* 0x000fea0003800000 */
.L_x_4850:
        /* <DEDUP_REMOVED lines=155> */
.L_x_4871:
[----:B------:R-:W-:Y:S05]  /*4c40*/  BSYNC B0 ;  /* 0x0000000000007941 */ /* 0x000fea0003800000 */
.L_x_4870:
        /* <DEDUP_REMOVED lines=129> */
.L_x_4873:
[----:B------:R-:W-:Y:S05]  /*5460*/  BSYNC B0 ;  /* 0x0000000000007941 */ /* 0x000fea0003800000 */
.L_x_4872:
        /* <DEDUP_REMOVED lines=18> */
.L_x_4875:
[----:B------:R-:W-:Y:S05]  /*5590*/  BSYNC B0 ;  /* 0x0000000000007941 */ /* 0x000fea0003800000 */
.L_x_4874:
        /* <DEDUP_REMOVED lines=18> */
.L_x_4877:
[----:B------:R-:W-:Y:S05]  /*56c0*/  BSYNC B0 ;  /* 0x0000000000007941 */ /* 0x000fea0003800000 */
.L_x_4876:
        /* <DEDUP_REMOVED lines=18> */
.L_x_4879:
[----:B------:R-:W-:Y:S05]  /*57f0*/  BSYNC B0 ;  /* 0x0000000000007941 */ /* 0x000fea0003800000 */
.L_x_4878:
        /* <DEDUP_REMOVED lines=18> */
.L_x_4881:
[----:B------:R-:W-:Y:S05]  /*5920*/  BSYNC B0 ;  /* 0x0000000000007941 */ /* 0x000fea0003800000 */
.L_x_4880:
        /* <DEDUP_REMOVED lines=18> */
.L_x_4883:
[----:B------:R-:W-:Y:S05]  /*5a50*/  BSYNC B0 ;  /* 0x0000000000007941 */ /* 0x000fea0003800000 */
.L_x_4882:
        /* <DEDUP_REMOVED lines=11> */
.L_x_4860:
        /* <DEDUP_REMOVED lines=8> */
.L_x_4885:
[----:B------:R-:W-:Y:S05]  /*5b90*/  BSYNC B1 ;  /* 0x0000000000017941 */ /* 0x000fea0003800000 */
.L_x_4884:
        /* <DEDUP_REMOVED lines=8> */
.L_x_4886:
[----:B------:R-:W-:Y:S01]  /*5c20*/  HFMA2.MMA R166, -RZ, RZ, 0, 1.1920928955078125e-07 ;  /* 0x00000002ffa67435 */ /* 0x000fe200000001ff */
[----:B------:R-:W-:Y:S01]  /*5c30*/  MOV R167, R211 ;  /* 0x000000d300a77202 */ /* 0x000fe20000000f00 */
[----:B------:R-:W-:-:S09]  /*5c40*/  FADD.FTZ R212, R168, R212 ;  /* 0x000000d4a8d47221 */ /* 0x000fd20000010000 */
[----:B------:R-:W-:Y:S05]  /*5c50*/  WARPSYNC.COLLECTIVE R164, `(.L_x_4887) ;  /* 0x00000000a4087348 */ /* 0x000fea0003c00000 */
[----:B------:R0:W1:Y:S02]  /*5c60*/  SHFL.BFLY P5, R168, R167, R166, R165 ;  /* 0x0c0000a6a7a87389 */ /* 0x00006400000a00a5 */
[----:B01----:R-:W-:Y:S01]  /*5c70*/  ENDCOLLECTIVE ;  /* 0x000000000000791b */ /* 0x003fe20003800000 */
.L_x_4887:
[----:B------:R-:W-:Y:S01]  /*5c80*/  MOV R167, R212 ;  /* 0x000000d400a77202 */ /* 0x000fe20000000f00 */
[----:B------:R-:W-:-:S07]  /*5c90*/  FADD.FTZ R211, R211, R168 ;  /* 0x000000a8d3d37221 */ /* 0x000fce0000010000 */
[----:B------:R-:W-:Y:S05]  /*5ca0*/  WARPSYNC.COLLECTIVE R164, `(.L_x_4888) ;  /* 0x00000000a4087348 */ /* 0x000fea0003c00000 */
[----:B------:R0:W1:Y:S02]  /*5cb0*/  SHFL.BFLY P5, R168, R167, R166, R165 ;  /* 0x0c0000a6a7a87389 */ /* 0x00006400000a00a5 */
[----:B01----:R-:W-:Y:S01]  /*5cc0*/  ENDCOLLECTIVE ;  /* 0x000000000000791b */ /* 0x003fe20003800000 */
.L_x_4888:
[----:B------:R-:W-:Y:S01]  /*5cd0*/  HFMA2.MMA R166, -RZ, RZ, 0, 2.384185791015625e-07 ;  /* 0x00000004ffa67435 */ /* 0x000fe200000001ff */
[----:B------:R-:W-:Y:S01]  /*5ce0*/  MOV R167, R211 ;  /* 0x000000d300a77202 */ /* 0x000fe20000000f00 */
[----:B------:R-:W-:-:S09]  /*5cf0*/  FADD.FTZ R212, R212, R168 ;  /* 0x000000a8d4d47221 */ /* 0x000fd20000010000 */
[----:B------:R-:W-:Y:S05]  /*5d00*/  WARPSYNC.COLLECTIVE R164, `(.L_x_4889) ;  /* 0x00000000a4087348 */ /* 0x000fea0003c00000 */
[----:B------:R0:W1:Y:S02]  /*5d10*/  SHFL.BFLY P5, R168, R167, R166, R165 ;  /* 0x0c0000a6a7a87389 */ /* 0x00006400000a00a5 */
[----:B01----:R-:W-:Y:S01]  /*5d20*/  ENDCOLLECTIVE ;  /* 0x000000000000791b */ /* 0x003fe20003800000 */
.L_x_4889:
[----:B------:R-:W-:Y:S01]  /*5d30*/  MOV R167, R212 ;  /* 0x000000d400a77202 */ /* 0x000fe20000000f00 */
[----:B------:R-:W-:-:S07]  /*5d40*/  FADD.FTZ R211, R211, R168 ;  /* 0x000000a8d3d37221 */ /* 0x000fce0000010000 */
[----:B------:R-:W-:Y:S05]  /*5d50*/  WARPSYNC.COLLECTIVE R164, `(.L_x_4890) ;  /* 0x00000000a4087348 */ /* 0x000fea0003c00000 */
[----:B------:R0:W1:Y:S02]  /*5d60*/  SHFL.BFLY P5, R168, R167, R166, R165 ;  /* 0x0c0000a6a7a87389 */ /* 0x00006400000a00a5 */
[----:B01----:R-:W-:Y:S01]  /*5d70*/  ENDCOLLECTIVE ;  /* 0x000000000000791b */ /* 0x003fe20003800000 */
.L_x_4890:
[----:B------:R-:W-:Y:S01]  /*5d80*/  HFMA2.MMA R166, -RZ, RZ, 0, 4.76837158203125e-07 ;  /* 0x00000008ffa67435 */ /* 0x000fe200000001ff */
[----:B------:R-:W-:Y:S01]  /*5d90*/  MOV R167, R211 ;  /* 0x000000d300a77202 */ /* 0x000fe20000000f00 */
[----:B------:R-:W-:-:S09]  /*5da0*/  FADD.FTZ R212, R212, R168 ;  /* 0x000000a8d4d47221 */ /* 0x000fd20000010000 */
[----:B------:R-:W-:Y:S05]  /*5db0*/  WARPSYNC.COLLECTIVE R164, `(.L_x_4891) ;  /* 0x00000000a4087348 */ /* 0x000fea0003c00000 */
[----:B------:R0:W1:Y:S02]  /*5dc0*/  SHFL.BFLY P5, R168, R167, R166, R165 ;  /* 0x0c0000a6a7a87389 */ /* 0x00006400000a00a5 */
[----:B01----:R-:W-:Y:S01]  /*5dd0*/  ENDCOLLECTIVE ;  /* 0x000000000000791b */ /* 0x003fe20003800000 */
.L_x_4891:
[----:B------:R-:W-:Y:S01]  /*5de0*/  MOV R167, R212 ;  /* 0x000000d400a77202 */ /* 0x000fe20000000f00 */
[----:B------:R-:W-:-:S07]  /*5df0*/  FADD.FTZ R211, R211, R168 ;  /* 0x000000a8d3d37221 */ /* 0x000fce0000010000 */
[----:B------:R-:W-:Y:S05]  /*5e00*/  WARPSYNC.COLLECTIVE R164, `(.L_x_4892) ;  /* 0x00000000a4087348 */ /* 0x000fea0003c00000 */
[----:B------:R0:W1:Y:S02]  /*5e10*/  SHFL.BFLY P5, R168, R167, R166, R165 ;  /* 0x0c0000a6a7a87389 */ /* 0x00006400000a00a5 */
[----:B01----:R-:W-:Y:S01]  /*5e20*/  ENDCOLLECTIVE ;  /* 0x000000000000791b */ /* 0x003fe20003800000 */
.L_x_4892:
[----:B------:R-:W-:Y:S01]  /*5e30*/  HFMA2.MMA R166, -RZ, RZ, 0, 9.5367431640625e-07 ;  /* 0x00000010ffa67435 */ /* 0x000fe200000001ff */
[----:B------:R-:W-:Y:S01]  /*5e40*/  MOV R167, R211 ;  /* 0x000000d300a77202 */ /* 0x000fe20000000f00 */
[----:B------:R-:W-:-:S09]  /*5e50*/  FADD.FTZ R212, R212, R168 ;  /* 0x000000a8d4d47221 */ /* 0x000fd20000010000 */
[----:B------:R-:W-:Y:S05]  /*5e60*/  WARPSYNC.COLLECTIVE R164, `(.L_x_4893) ;  /* 0x00000000a4087348 */ /* 0x000fea0003c00000 */
[----:B------:R0:W1:Y:S02]  /*5e70*/  SHFL.BFLY P5, R168, R167, R166, R165 ;  /* 0x0c0000a6a7a87389 */ /* 0x00006400000a00a5 */
[----:B01----:R-:W-:Y:S01]  /*5e80*/  ENDCOLLECTIVE ;  /* 0x000000000000791b */ /* 0x003fe20003800000 */
.L_x_4893:
[----:B------:R-:W-:Y:S02]  /*5e90*/  MOV R167, R212 ;  /* 0x000000d400a77202 */ /* 0x000fe40000000f00 */
[----:B------:R-:W-:-:S07]  /*5ea0*/  MOV R169, R168 ;  /* 0x000000a800a97202 */ /* 0x000fce0000000f00 */
[----:B------:R-:W-:Y:S05]  /*5eb0*/  WARPSYNC.COLLECTIVE R164, `(.L_x_4894) ;  /* 0x00000000a4087348 */ /* 0x000fea0003c00000 */
[----:B------:R0:W1:Y:S02]  /*5ec0*/  SHFL.BFLY P5, R168, R167, R166, R165 ;  /* 0x0c0000a6a7a87389 */ /* 0x00006400000a00a5 */
[----:B01----:R-:W-:Y:S01]  /*5ed0*/  ENDCOLLECTIVE ;  /* 0x000000000000791b */ /* 0x003fe20003800000 */
.L_x_4894:
[----:B------:R-:W-:Y:S01]  /*5ee0*/  MOV R164, R168 ;  /* 0x000000a800a47202 */ /* 0x000fe20000000f00 */
[----:B------:R-:W-:Y:S06]  /*5ef0*/  BRA `(.L_x_4895) ;  /* 0xffffffc800747947 */ /* 0x000fec000383ffff */
.L_x_4896:
        /* <DEDUP_REMOVED lines=16> */
.L_x_14268:


//--------------------- .text._ZN10layer_norm13ln_bwd_kernelINS_13Kernel_traitsI13__nv_bfloat16S2_fS2_fjLj1024ELj1ELj4ELj1ELj16ENS_18Kernel_traits_baseILj1024ES2_S2_fS2_fjLj128EEEEELb0ELb1ELb0ELb1EEEvNS_9BwdParamsE --------------------------
	.section	.text._ZN10layer_norm13ln_bwd_kernelINS_13Kernel_traitsI13__nv_bfloat16S2_fS2_fjLj1024ELj1ELj4ELj1ELj16ENS_18Kernel_traits_baseILj1024ES2_S2_fS2_fjLj128EEEEELb0ELb1ELb0ELb1EEEvNS_9BwdParamsE,"ax",@progbits
	.align	128
        .global         _ZN10layer_norm13ln_bwd_kernelINS_13Kernel_traitsI13__nv_bfloat16S2_fS2_fjLj1024ELj1ELj4ELj1ELj16ENS_18Kernel_traits_baseILj1024ES2_S2_fS2_fjLj128EEEEELb0ELb1ELb0ELb1EEEvNS_9BwdParamsE
        .type           _ZN10layer_norm13ln_bwd_kernelINS_13Kernel_traitsI13__nv_bfloat16S2_fS2_fjLj1024ELj1ELj4ELj1ELj16ENS_18Kernel_traits_baseILj1024ES2_S2_fS2_fjLj128EEEEELb0ELb1ELb0ELb1EEEvNS_9BwdParamsE,@function
        .size           _ZN10layer_norm13ln_bwd_kernelINS_13Kernel_traitsI13__nv_bfloat16S2_fS2_fjLj1024ELj1ELj4ELj1ELj16ENS_18Kernel_traits_baseILj1024ES2_S2_fS2_fjLj128EEEEELb0ELb1ELb0ELb1EEEvNS_9BwdParamsE,(.L_x_14269 - _ZN10layer_norm13ln_bwd_kernelINS_13Kernel_traitsI13__nv_bfloat16S2_fS2_fjLj1024ELj1ELj4ELj1ELj16ENS_18Kernel_traits_baseILj1024ES2_S2_fS2_fjLj128EEEEELb0ELb1ELb0ELb1EEEvNS_9BwdParamsE)
        .other          _ZN10layer_norm13ln_bwd_kernelINS_13Kernel_traitsI13__nv_bfloat16S2_fS2_fjLj1024ELj1ELj4ELj1ELj16ENS_18Kernel_traits_baseILj1024ES2_S2_fS2_fjLj128EEEEELb0ELb1ELb0ELb1EEEvNS_9BwdParamsE,@"STO_CUDA_ENTRY STV_DEFAULT"
_ZN10layer_norm13ln_bwd_kernelINS_13Kernel_traitsI13__nv_bfloat16S2_fS2_fjLj1024ELj1ELj4ELj1ELj16ENS_18Kernel_traits_baseILj1024ES2_S2_fS2_fjLj128EEEEELb0ELb1ELb0ELb1EEEvNS_9BwdParamsE:
.text._ZN10layer_norm13ln_bwd_kernelINS_13Kernel_traitsI13__nv_bfloat16S2_fS2_fjLj1024ELj1ELj4ELj1ELj16ENS_18Kernel_traits_baseILj1024ES2_S2_fS2_fjLj128EEEEELb0ELb1ELb0ELb1EEEvNS_9BwdParamsE:
        /* <DEDUP_REMOVED lines=63> */
.L_x_4897:
        /* <DEDUP_REMOVED lines=8> */
[----:B------:R-:W4:Y:S01]  /*0470*/  LDG.E.128 R32, desc[UR4][R2.64+0x400] ;  /* 0x0004000402207981 */ /* 0x000f22000c1e1d00 */
[----:B------:R-:W-:-:S03]  /*0480*/  IADD3 R12, P0, R0, UR6, RZ ;  /* 0x00000006000c7c10 */ /* 0x000fc6000ff1e0ff */
[----:B------:R-:W5:Y:S01]  /*0490*/  LDG.E.128 R36, desc[UR4][R2.64+0x600] ;  /* 0x0006000402247981 */ /* 0x000f62000c1e1d00 */
[----:B------:R-:W-:Y:S01]  /*04a0*/  IADD3.X R13, RZ, UR7, RZ, P0, !PT ;  /* 0x00000007ff0d7c10 */ /* 0x000fe200087fe4ff */
[----:B------:R-:W-:-:S04]  /*04b0*/  ULDC.64 UR6, c[0x0][0x270] ;  /* 0x00009c0000067ab9 */ /* 0x000fc80000000a00 */
[----:B------:R-:W5:Y:S04]  /*04c0*/  LDG.E.128 R20, desc[UR4][R12.64] ;  /* 0x000000040c147981 */ /* 0x000f68000c1e1d00 */
[----:B------:R-:W5:Y:S04]  /*04d0*/  LDG.E.128 R28, desc[UR4][R12.64+0x200] ;  /* 0x000200040c1c7981 */ /* 0x000f68000c1e1d00 */
[----:B------:R-:W5:Y:S04]  /*04e0*/  LDG.E.128 R8, desc[UR4][R12.64+0x400] ;  /* 0x000400040c087981 */ /* 0x000f68000c1e1d00 */
[----:B------:R0:W5:Y:S01]  /*04f0*/  LDG.E.128 R4, desc[UR4][R12.64+0x600] ;  /* 0x000600040c047981 */ /* 0x000162000c1e1d00 */
[----:B------:R-:W-:Y:S01]  /*0500*/  ISETP.NE.U32.AND P0, PT, RZ, UR6, PT ;  /* 0x00000006ff007c0c */ /* 0x000fe2000bf05070 */
[----:B------:R-:W-:Y:S01]  /*0510*/  ULDC.U8 UR6, c[0x0][0x2a0] ;  /* 0x0000a80000067ab9 */ /* 0x000fe20000000000 */
[----:B------:R-:W-:Y:S01]  /*0520*/  HFMA2.MMA R194, -RZ, RZ, 0, 0 ;  /* 0x00000000ffc27435 */ /* 0x000fe200000001ff */
[----:B------:R-:W-:Y:S01]  /*0530*/  CS2R R196, SRZ ;  /* 0x0000000000c47805 */ /* 0x000fe2000001ff00 */
[----:B------:R-:W-:Y:S01]  /*0540*/  HFMA2.MMA R191, -RZ, RZ, 0, 0 ;  /* 0x00000000ffbf7435 */ /* 0x000fe200000001ff */
[----:B------:R-:W-:-:S02]  /*0550*/  ISETP.NE.AND.EX P0, PT, RZ, UR7, PT, P0 ;  /* 0x00000007ff007c0c */ /* 0x000fc4000bf05300 */
[----:B------:R-:W-:Y:S02]  /*0560*/  CS2R R188, SRZ ;  /* 0x0000000000bc7805 */ /* 0x000fe4000001ff00 */
[----:B------:R-:W-:Y:S02]  /*0570*/  MOV R192, RZ ;  /* 0x000000ff00c07202 */ /* 0x000fe40000000f00 */
        /* <DEDUP_REMOVED lines=27> */
[----:B------:R-:W-:-:S02]  /*0730*/  ISETP.NE.AND P4, PT, RZ, UR6, PT ;  /* 0x00000006ff007c0c */ /* 0x000fc4000bf85270 */
[C---:B--2---:R-:W-:Y:S02]  /*0740*/  SHF.L.U32 R2, R16.reuse, 0x10, RZ ;  /* 0x0000001010027819 */ /* 0x044fe400000006ff */
[C---:B------:R-:W-:Y:S02]  /*0750*/  SHF.L.U32 R0, R17.reuse, 0x10, RZ ;  /* 0x0000001011007819 */ /* 0x040fe400000006ff */
[----:B------:R-:W-:Y:S01]  /*0760*/  PRMT R44, R16, 0x7632, R44 ;  /* 0x00007632102c7816 */ /* 0x000fe2000000002c */
[----:B------:R0:W-:Y:S01]  /*0770*/  STL [R1+0x78], R2 ;  /* 0x0000780201007387 */ /* 0x0001e20000100800 */
[----:B------:R-:W-:Y:S02]  /*0780*/  PRMT R45, R17, 0x7632, R45 ;  /* 0x00007632112d7816 */ /* 0x000fe4000000002d */
[----:B------:R-:W-:Y:S02]  /*0790*/  CS2R R16, SRZ ;  /* 0x0000000000107805 */ /* 0x000fe4000001ff00 */
[----:B------:R-:W-:Y:S01]  /*07a0*/  PRMT R46, R18, 0x7632, R46 ;  /* 0x00007632122e7816 */ /* 0x000fe2000000002e */
[----:B------:R1:W-:Y:S01]  /*07b0*/  STL [R1+0x70], R0 ;  /* 0x0000700001007387 */ /* 0x0003e20000100800 */
[----:B------:R-:W-:-:S02]  /*07c0*/  SHF.L.U32 R59, R44, 0x10, RZ ;  /* 0x000000102c3b7819 */ /* 0x000fc400000006ff */
[----:B------:R-:W-:Y:S02]  /*07d0*/  SHF.L.U32 R45, R45, 0x10, RZ ;  /* 0x000000102d2d7819 */ /* 0x000fe400000006ff */
[C---:B------:R-:W-:Y:S02]  /*07e0*/  PRMT R47, R19.reuse, 0x7632, R47 ;  /* 0x00007632132f7816 */ /* 0x040fe4000000002f */
[----:B0-----:R-:W-:Y:S02]  /*07f0*/  SHF.L.U32 R2, R18, 0x10, RZ ;  /* 0x0000001012027819 */ /* 0x001fe400000006ff */
[----:B------:R-:W-:Y:S02]  /*0800*/  SHF.L.U32 R44, R46, 0x10, RZ ;  /* 0x000000102e2c7819 */ /* 0x000fe400000006ff */
[----:B-1----:R-:W-:Y:S01]  /*0810*/  SHF.L.U32 R0, R19, 0x10, RZ ;  /* 0x0000001013007819 */ /* 0x002fe200000006ff */
[----:B------:R0:W-:Y:S01]  /*0820*/  STL [R1+0x68], R2 ;  /* 0x0000680201007387 */ /* 0x0001e20000100800 */
[----:B---3--:R-:W-:-:S02]  /*0830*/  PRMT R48, R24, 0x7632, R48 ;  /* 0x0000763218307816 */ /* 0x008fc40000000030 */
[----:B------:R-:W-:Y:S02]  /*0840*/  CS2R R18, SRZ ;  /* 0x0000000000127805 */ /* 0x000fe4000001ff00 */
[----:B------:R-:W-:Y:S01]  /*0850*/  PRMT R49, R25, 0x7632, R49 ;  /* 0x0000763219317816 */ /* 0x000fe20000000031 */
[----:B------:R1:W-:Y:S01]  /*0860*/  STL [R1+0x60], R0 ;  /* 0x0000600001007387 */ /* 0x0003e20000100800 */
[----:B------:R-:W-:Y:S02]  /*0870*/  SHF.L.U32 R46, R47, 0x10, RZ ;  /* 0x000000102f2e7819 */ /* 0x000fe400000006ff */
[----:B------:R-:W-:Y:S02]  /*0880*/  PRMT R50, R26, 0x7632, R50 ;  /* 0x000076321a327816 */ /* 0x000fe40000000032 */
[----:B------:R-:W-:Y:S02]  /*0890*/  PRMT R51, R27, 0x7632, R51 ;  /* 0x000076321b337816 */ /* 0x000fe40000000033 */
[----:B0-----:R-:W-:-:S02]  /*08a0*/  SHF.L.U32 R2, R24, 0x10, RZ ;  /* 0x0000001018027819 */ /* 0x001fc400000006ff */
[----:B----4-:R-:W-:Y:S02]  /*08b0*/  PRMT R52, R32, 0x7632, R52 ;  /* 0x0000763220347816 */ /* 0x010fe40000000034 */
[----:B-1----:R-:W-:Y:S01]  /*08c0*/  SHF.L.U32 R0, R25, 0x10, RZ ;  /* 0x0000001019007819 */ /* 0x002fe200000006ff */
[----:B------:R0:W-:Y:S01]  /*08d0*/  STL [R1+0x58], R2 ;  /* 0x0000580201007387 */ /* 0x0001e20000100800 */
[----:B------:R-:W-:Y:S02]  /*08e0*/  PRMT R53, R33, 0x7632, R53 ;  /* 0x0000763221357816 */ /* 0x000fe40000000035 */
[----:B------:R-:W-:Y:S02]  /*08f0*/  CS2R R24, SRZ ;  /* 0x0000000000187805 */ /* 0x000fe4000001ff00 */
[----:B------:R-:W-:Y:S01]  /*0900*/  PRMT R54, R34, 0x7632, R54 ;  /* 0x0000763222367816 */ /* 0x000fe20000000036 */
[----:B------:R1:W-:Y:S01]  /*0910*/  STL [R1+0x50], R0 ;  /* 0x0000500001007387 */ /* 0x0003e20000100800 */
[----:B------:R-:W-:-:S02]  /*0920*/  PRMT R55, R35, 0x7632, R55 ;  /* 0x0000763223377816 */ /* 0x000fc40000000037 */
[----:B-----5:R-:W-:Y:S02]  /*0930*/  PRMT R56, R36, 0x7632, R56 ;  /* 0x0000763224387816 */ /* 0x020fe40000000038 */
[----:B------:R-:W-:Y:S02]  /*0940*/  PRMT R57, R37, 0x7632, R57 ;  /* 0x0000763225397816 */ /* 0x000fe40000000039 */
[----:B0-----:R-:W-:Y:S02]  /*0950*/  SHF.L.U32 R2, R26, 0x10, RZ ;  /* 0x000000101a027819 */ /* 0x001fe400000006ff */
[----:B------:R-:W-:Y:S02]  /*0960*/  PRMT R58, R38, 0x7632, R58 ;  /* 0x00007632263a7816 */ /* 0x000fe4000000003a */
[----:B-1----:R-:W-:Y:S01]  /*0970*/  SHF.L.U32 R0, R27, 0x10, RZ ;  /* 0x000000101b007819 */ /* 0x002fe200000006ff */
[----:B------:R0:W-:Y:S01]  /*0980*/  STL [R1+0x48], R2 ;  /* 0x0000480201007387 */ /* 0x0001e20000100800 */
[----:B------:R-:W-:-:S02]  /*0990*/  PRMT R252, R39, 0x7632, R252 ;  /* 0x0000763227fc7816 */ /* 0x000fc400000000fc */
[----:B------:R-:W-:Y:S02]  /*09a0*/  CS2R R26, SRZ ;  /* 0x00000000001a7805 */ /* 0x000fe4000001ff00 */
[----:B------:R-:W-:Y:S01]  /*09b0*/  PRMT R250, R20, 0x7632, R250 ;  /* 0x0000763214fa7816 */ /* 0x000fe200000000fa */
[----:B------:R1:W-:Y:S01]  /*09c0*/  STL [R1+0x40], R0 ;  /* 0x0000400001007387 */ /* 0x0003e20000100800 */
[----:B------:R-:W-:Y:S02]  /*09d0*/  PRMT R248, R21, 0x7632, R248 ;  /* 0x0000763215f87816 */ /* 0x000fe400000000f8 */
[----:B------:R-:W-:Y:S02]  /*09e0*/  PRMT R246, R22, 0x7632, R246 ;  /* 0x0000763216f67816 */ /* 0x000fe400000000f6 */
[----:B------:R-:W-:Y:S02]  /*09f0*/  PRMT R244, R23, 0x7632, R244 ;  /* 0x0000763217f47816 */ /* 0x000fe400000000f4 */
[----:B0-----:R-:W-:-:S02]  /*0a00*/  SHF.L.U32 R2, R32, 0x10, RZ ;  /* 0x0000001020027819 */ /* 0x001fc400000006ff */
[----:B------:R-:W-:Y:S02]  /*0a10*/  PRMT R242, R28, 0x7632, R242 ;  /* 0x000076321cf27816 */ /* 0x000fe400000000f2 */
[----:B-1----:R-:W-:Y:S01]  /*0a20*/  SHF.L.U32 R0, R33, 0x10, RZ ;  /* 0x0000001021007819 */ /* 0x002fe200000006ff */
[----:B------:R0:W-:Y:S01]  /*0a30*/  STL [R1+0x38], R2 ;  /* 0x0000380201007387 */ /* 0x0001e20000100800 */
[----:B------:R-:W-:Y:S02]  /*0a40*/  PRMT R240, R29, 0x7632, R240 ;  /* 0x000076321df07816 */ /* 0x000fe400000000f0 */
[----:B------:R-:W-:Y:S02]  /*0a50*/  CS2R R32, SRZ ;  /* 0x0000000000207805 */ /* 0x000fe4000001ff00 */
[----:B------:R-:W-:Y:S01]  /*0a60*/  PRMT R238, R30, 0x7632, R238 ;  /* 0x000076321eee7816 */ /* 0x000fe200000000ee */
[----:B------:R1:W-:Y:S01]  /*0a70*/  STL [R1+0x30], R0 ;  /* 0x0000300001007387 */ /* 0x0003e20000100800 */
[----:B------:R-:W-:-:S02]  /*0a80*/  PRMT R236, R31, 0x7632, R236 ;  /* 0x000076321fec7816 */ /* 0x000fc400000000ec */
[----:B------:R-:W-:Y:S02]  /*0a90*/  PRMT R234, R8, 0x7632, R234 ;  /* 0x0000763208ea7816 */ /* 0x000fe400000000ea */
        /* <DEDUP_REMOVED lines=13> */
[----:B------:R-:W-:Y:S02]  /*0b70*/  SHF.L.U32 R251, R20, 0x10, RZ ;  /* 0x0000001014fb7819 */ /* 0x000fe400000006ff */
[----:B-1----:R-:W-:Y:S01]  /*0b80*/  SHF.L.U32 R0, R37, 0x10, RZ ;  /* 0x0000001025007819 */ /* 0x002fe200000006ff */
[----:B------:R0:W-:Y:S01]  /*0b90*/  STL [R1+0x18], R2 ;  /* 0x0000180201007387 */ /* 0x0001e20000100800 */
[----:B------:R-:W-:Y:S02]  /*0ba0*/  SHF.L.U32 R249, R21, 0x10, RZ ;  /* 0x0000001015f97819 */ /* 0x000fe400000006ff */
[----:B------:R-:W-:Y:S02]  /*0bb0*/  CS2R R36, SRZ ;  /* 0x0000000000247805 */ /* 0x000fe4000001ff00 */
[----:B------:R-:W-:Y:S01]  /*0bc0*/  SHF.L.U32 R247, R22, 0x10, RZ ;  /* 0x0000001016f77819 */ /* 0x000fe200000006ff */
[----:B------:R1:W-:Y:S01]  /*0bd0*/  STL [R1+0x10], R0 ;  /* 0x0000100001007387 */ /* 0x0003e20000100800 */
[----:B------:R-:W-:-:S02]  /*0be0*/  SHF.L.U32 R245, R23, 0x10, RZ ;  /* 0x0000001017f57819 */ /* 0x000fc400000006ff */
[----:B------:R-:W-:Y:S02]  /*0bf0*/  CS2R R22, SRZ ;  /* 0x0000000000167805 */ /* 0x000fe4000001ff00 */
[----:B------:R-:W-:Y:S02]  /*0c00*/  SHF.L.U32 R243, R28, 0x10, RZ ;  /* 0x000000101cf37819 */ /* 0x000fe400000006ff */
[----:B------:R-:W-:Y:S02]  /*0c10*/  CS2R R20, SRZ ;  /* 0x0000000000147805 */ /* 0x000fe4000001ff00 */
[----:B------:R-:W-:Y:S02]  /*0c20*/  SHF.L.U32 R241, R29, 0x10, RZ ;  /* 0x000000101df17819 */ /* 0x000fe400000006ff */
[----:B------:R-:W-:Y:S02]  /*0c30*/  CS2R R28, SRZ ;  /* 0x00000000001c7805 */ /* 0x000fe4000001ff00 */
[----:B0-----:R-:W-:-:S02]  /*0c40*/  SHF.L.U32 R2, R38, 0x10, RZ ;  /* 0x0000001026027819 */ /* 0x001fc400000006ff */
[----:B------:R-:W-:Y:S02]  /*0c50*/  SHF.L.U32 R239, R30, 0x10, RZ ;  /* 0x000000101eef7819 */ /* 0x000fe400000006ff */
[----:B-1----:R-:W-:Y:S01]  /*0c60*/  SHF.L.U32 R0, R39, 0x10, RZ ;  /* 0x0000001027007819 */ /* 0x002fe200000006ff */
[----:B------:R0:W-:Y:S01]  /*0c70*/  STL [R1+0x8], R2 ;  /* 0x0000080201007387 */ /* 0x0001e20000100800 */
[----:B------:R-:W-:Y:S02]  /*0c80*/  SHF.L.U32 R237, R31, 0x10, RZ ;  /* 0x000000101fed7819 */ /* 0x000fe400000006ff */
[----:B------:R-:W-:Y:S02]  /*0c90*/  CS2R R38, SRZ ;  /* 0x0000000000267805 */ /* 0x000fe4000001ff00 */
[----:B------:R-:W-:Y:S01]  /*0ca0*/  SHF.L.U32 R235, R8, 0x10, RZ ;  /* 0x0000001008eb7819 */ /* 0x000fe200000006ff */
[----:B------:R-:W-:Y:S01]  /*0cb0*/  STL [R1], R0 ;  /* 0x0000000001007387 */ /* 0x000fe20000100800 */
[----:B------:R-:W-:-:S02]  /*0cc0*/  SHF.L.U32 R233, R9, 0x10, RZ ;  /* 0x0000001009e97819 */ /* 0x000fc400000006ff */
[----:B------:R-:W-:Y:S02]  /*0cd0*/  CS2R R30, SRZ ;  /* 0x00000000001e7805 */ /* 0x000fe4000001ff00 */
[----:B------:R-:W-:Y:S01]  /*0ce0*/  SHF.L.U32 R212, R10, 0x10, RZ ;  /* 0x000000100ad47819 */ /* 0x000fe200000006ff */
[----:B------:R-:W-:Y:S01]  /*0cf0*/  STL [R1+0x74], R59 ;  /* 0x0000743b01007387 */ /* 0x000fe20000100800 */
[----:B------:R-:W-:Y:S02]  /*0d00*/  SHF.L.U32 R210, R11, 0x10, RZ ;  /* 0x000000100bd27819 */ /* 0x000fe400000006ff */
[----:B------:R-:W-:Y:S02]  /*0d10*/  CS2R R10, SRZ ;  /* 0x00000000000a7805 */ /* 0x000fe4000001ff00 */
[----:B------:R-:W-:Y:S01]  /*0d20*/  SHF.L.U32 R208, R4, 0x10, RZ ;  /* 0x0000001004d07819 */ /* 0x000fe200000006ff */
[----:B------:R1:W-:Y:S01]  /*0d30*/  STL [R1+0x6c], R45 ;  /* 0x00006c2d01007387 */ /* 0x0003e20000100800 */
[----:B------:R-:W-:-:S02]  /*0d40*/  SHF.L.U32 R206, R5, 0x10, RZ ;  /* 0x0000001005ce7819 */ /* 0x000fc400000006ff */
[----:B------:R-:W-:Y:S02]  /*0d50*/  CS2R R8, SRZ ;  /* 0x0000000000087805 */ /* 0x000fe4000001ff00 */
[----:B------:R-:W-:Y:S01]  /*0d60*/  SHF.L.U32 R203, R6, 0x10, RZ ;  /* 0x0000001006cb7819 */ /* 0x000fe200000006ff */
[----:B------:R2:W-:Y:S01]  /*0d70*/  STL [R1+0x64], R44 ;  /* 0x0000642c01007387 */ /* 0x0005e20000100800 */
[----:B------:R-:W-:Y:S02]  /*0d80*/  SHF.L.U32 R201, R7, 0x10, RZ ;  /* 0x0000001007c97819 */ /* 0x000fe400000006ff */
[----:B------:R-:W-:Y:S02]  /*0d90*/  CS2R R6, SRZ ;  /* 0x0000000000067805 */ /* 0x000fe4000001ff00 */
[----:B------:R-:W-:Y:S01]  /*0da0*/  CS2R R4, SRZ ;  /* 0x0000000000047805 */ /* 0x000fe2000001ff00 */
[----:B------:R3:W-:Y:S01]  /*0db0*/  STL [R1+0x5c], R46 ;  /* 0x00005c2e01007387 */ /* 0x0007e20000100800 */
[----:B0-----:R-:W-:-:S02]  /*0dc0*/  CS2R R2, SRZ ;  /* 0x0000000000027805 */ /* 0x001fc4000001ff00 */
[----:B-1----:R-:W-:Y:S02]  /*0dd0*/  SHF.L.U32 R45, R48, 0x10, RZ ;  /* 0x00000010302d7819 */ /* 0x002fe400000006ff */
[----:B------:R-:W-:Y:S02]  /*0de0*/  MOV R0, RZ ;  /* 0x000000ff00007202 */ /* 0x000fe40000000f00 */
[----:B--2---:R-:W-:Y:S01]  /*0df0*/  SHF.L.U32 R44, R49, 0x10, RZ ;  /* 0x00000010312c7819 */ /* 0x004fe200000006ff */
        /* <DEDUP_REMOVED lines=31> */
[----:B------:R-:W-:Y:S02]  /*0ff0*/  SHF.L.U32 R205, R205, 0x10, RZ ;  /* 0x00000010cdcd7819 */ /* 0x000fe400000006ff */
[----:B-1----:R-:W-:Y:S01]  /*1000*/  SHF.L.U32 R44, R58, 0x10, RZ ;  /* 0x000000103a2c7819 */ /* 0x002fe200000006ff */
[----:B------:R2:W-:Y:S01]  /*1010*/  STL [R1+0xc], R45 ;  /* 0x00000c2d01007387 */ /* 0x0005e20000100800 */
[----:B------:R-:W-:Y:S02]  /*1020*/  SHF.L.U32 R202, R202, 0x10, RZ ;  /* 0x00000010caca7819 */ /* 0x000fe400000006ff */
[----:B------:R-:W-:Y:S01]  /*1030*/  SHF.L.U32 R200, R200, 0x10, RZ ;  /* 0x00000010c8c87819 */ /* 0x000fe200000006ff */
[----:B------:R2:W-:Y:S06]  /*1040*/  STL [R1+0x4], R44 ;  /* 0x0000042c01007387 */ /* 0x0005ec0000100800 */
.L_x_4900:
[----:B------:R-:W0:Y:S01]  /*1050*/  S2R R90, SR_TID.X ;  /* 0x00000000005a7919 */ /* 0x000e220000002100 */
[----:B------:R-:W1:Y:S01]  /*1060*/  @P0 LDC.64 R84, c[0x0][0x270] ;  /* 0x00009c00ff540b82 */ /* 0x000e620000000a00 */
[----:B------:R-:W-:-:S05]  /*1070*/  IMAD R88, R184, UR8, RZ ;  /* 0x00000008b8587c24 */ /* 0x000fca000f8e02ff */
[----:B------:R-:W-:Y:S02]  /*1080*/  SHF.R.S32.HI R89, RZ, 0x1f, R88 ;  /* 0x0000001fff597819 */ /* 0x000fe40000011458 */
[----:B------:R-:W3:Y:S02]  /*1090*/  LDC.64 R86, c[0x0][0x250] ;  /* 0x00009400ff567b82 */ /* 0x000ee40000000a00 */
[----:B------:R-:W-:Y:S02]  /*10a0*/  LEA.HI R89, R89, R88, RZ, 0x3 ;  /* 0x0000005859597211 */ /* 0x000fe400078f18ff */
[----:B------:R-:W-:-:S04]  /*10b0*/  SHF.R.S32.HI R88, RZ, 0x1f, R184 ;  /* 0x0000001fff587819 */ /* 0x000fc800000114b8 */
[----:B------:R-:W4:Y:S08]  /*10c0*/  LDC.64 R116, c[0x0][0x238] ;  /* 0x00008e00ff747b82 */ /* 0x000f300000000a00 */
[----:B------:R-:W2:Y:S01]  /*10d0*/  LDC.64 R128, c[0x0][0x2b8] ;  /* 0x0000ae00ff807b82 */ /* 0x000ea20000000a00 */
[----:B-1----:R-:W-:-:S04]  /*10e0*/  @P0 LEA R84, P1, R184, R84, 0x1 ;  /* 0x00000054b8540211 */ /* 0x002fc800078208ff */
[----:B------:R-:W-:Y:S02]  /*10f0*/  @P0 LEA.HI.X R85, R184, R85, R88, 0x1, P1 ;  /* 0x00000055b8550211 */ /* 0x000fe400008f0c58 */
[----:B0-----:R-:W-:Y:S01]  /*1100*/  LOP3.LUT R204, R90, 0x1f, RZ, 0xc0, !PT ;  /* 0x0000001f5acc7812 */ /* 0x001fe200078ec0ff */
[----:B---3--:R-:W-:Y:S01]  /*1110*/  IMAD.WIDE R86, R184, 0x4, R86 ;  /* 0x00000004b8567825 */ /* 0x008fe200078e0256 */
[----:B------:R-:W0:Y:S01]  /*1120*/  LDC.64 R166, c[0x0][0x258] ;  /* 0x00009600ffa67b82 */ /* 0x000e220000000a00 */
[----:B------:R-:W3:Y:S01]  /*1130*/  @P0 LDG.E.U16 R213, desc[UR4][R84.64] ;  /* 0x0000000454d50981 */ /* 0x000ee2000c1e1500 */
[----:B------:R-:W-:-:S03]  /*1140*/  LEA.HI.SX32 R204, R89, R204, 0x1d ;  /* 0x000000cc59cc7211 */ /* 0x000fc600078feaff */
[----:B------:R-:W3:Y:S01]  /*1150*/  LDG.E R224, desc[UR4][R86.64] ;  /* 0x0000000456e07981 */ /* 0x000ee2000c1e1900 */
[C---:B------:R-:W-:Y:S01]  /*1160*/  IADD3 R195, R204.reuse, 0x20, RZ ;  /* 0x00000020ccc37810 */ /* 0x040fe20007ffe0ff */
[C-C-:B----4-:R-:W-:Y:S01]  /*1170*/  IMAD.WIDE.U32 R92, R204.reuse, 0x20, R116.reuse ;  /* 0x00000020cc5c7825 */ /* 0x150fe200078e0074 */
[C---:B------:R-:W-:Y:S02]  /*1180*/  IADD3 R190, R204.reuse, 0x40, RZ ;  /* 0x00000040ccbe7810 */ /* 0x040fe40007ffe0ff */
[----:B------:R-:W-:Y:S01]  /*1190*/  IADD3 R185, R204, 0x60, RZ ;  /* 0x00000060ccb97810 */ /* 0x000fe20007ffe0ff */
[----:B------:R-:W-:-:S04]  /*11a0*/  IMAD.WIDE.U32 R100, R195, 0x20, R116 ;  /* 0x00000020c3647825 */ /* 0x000fc800078e0074 */
[----:B--2---:R-:W-:Y:S01]  /*11b0*/  IMAD.WIDE.U32 R88, R204, 0x10, R128 ;  /* 0x00000010cc587825 */ /* 0x004fe200078e0080 */
[----:B------:R-:W2:Y:S03]  /*11c0*/  LDG.E.128 R84, desc[UR4][R92.64] ;  /* 0x000000045c547981 */ /* 0x000ea6000c1e1d00 */
[C-C-:B------:R-:W-:Y:S01]  /*11d0*/  IMAD.WIDE.U32 R108, R190.reuse, 0x20, R116.reuse ;  /* 0x00000020be6c7825 */ /* 0x140fe200078e0074 */
[----:B------:R-:W4:Y:S03]  /*11e0*/  LDG.E.128 R96, desc[UR4][R100.64] ;  /* 0x0000000464607981 */ /* 0x000f26000c1e1d00 */
[----:B------:R-:W-:Y:S01]  /*11f0*/  IMAD.WIDE.U32 R116, R185, 0x20, R116 ;  /* 0x00000020b9747825 */ /* 0x000fe200078e0074 */
[----:B------:R-:W4:Y:S03]  /*1200*/  LDG.E.128 R88, desc[UR4][R88.64] ;  /* 0x0000000458587981 */ /* 0x000f26000c1e1d00 */
[--C-:B------:R-:W-:Y:S01]  /*1210*/  IMAD.WIDE.U32 R120, R195, 0x10, R128.reuse ;  /* 0x00000010c3787825 */ /* 0x100fe200078e0080 */
[----:B------:R-:W4:Y:S03]  /*1220*/  LDG.E.128 R92, desc[UR4][R92.64+0x10] ;  /* 0x000010045c5c7981 */ /* 0x000f26000c1e1d00 */
[--C-:B------:R-:W-:Y:S01]  /*1230*/  IMAD.WIDE.U32 R124, R190, 0x10, R128.reuse ;  /* 0x00000010be7c7825 */ /* 0x100fe200078e0080 */
[----:B------:R-:W4:Y:S04]  /*1240*/  LDG.E.128 R104, desc[UR4][R108.64] ;  /* 0x000000046c687981 */ /* 0x000f28000c1e1d00 */
[----:B------:R-:W4:Y:S04]  /*1250*/  LDG.E.128 R112, desc[UR4][R116.64] ;  /* 0x0000000474707981 */ /* 0x000f28000c1e1d00 */
[----:B------:R-:W4:Y:S04]  /*1260*/  LDG.E.128 R120, desc[UR4][R120.64] ;  /* 0x0000000478787981 */ /* 0x000f28000c1e1d00 */
[----:B------:R-:W4:Y:S04]  /*1270*/  LDG.E.128 R108, desc[UR4][R108.64+0x10] ;  /* 0x000010046c6c7981 */ /* 0x000f28000c1e1d00 */
[----:B------:R-:W4:Y:S04]  /*1280*/  LDG.E.128 R116, desc[UR4][R116.64+0x10] ;  /* 0x0000100474747981 */ /* 0x000f28000c1e1d00 */
[----:B------:R-:W4:Y:S01]  /*1290*/  LDG.E.128 R124, desc[UR4][R124.64] ;  /* 0x000000047c7c7981 */ /* 0x000f22000c1e1d00 */
[----:B------:R-:W-:-:S03]  /*12a0*/  IMAD.WIDE.U32 R128, R185, 0x10, R128 ;  /* 0x00000010b9807825 */ /* 0x000fc600078e0080 */
[----:B------:R-:W4:Y:S04]  /*12b0*/  LDG.E.128 R100, desc[UR4][R100.64+0x10] ;  /* 0x0000100464647981 */ /* 0x000f28000c1e1d00 */
[----:B------:R-:W4:Y:S01]  /*12c0*/  LDG.E.128 R128, desc[UR4][R128.64] ;  /* 0x0000000480807981 */ /* 0x000f22000c1e1d00 */
[----:B0-----:R-:W-:-:S05]  /*12d0*/  IMAD.WIDE R166, R184, 0x4, R166 ;  /* 0x00000004b8a67825 */ /* 0x001fca00078e02a6 */
[----:B------:R0:W4:Y:S02]  /*12e0*/  LDG.E R193, desc[UR4][R166.64] ;  /* 0x00000004a6c17981 */ /* 0x000124000c1e1900 */
[----:B0-----:R-:W0:Y:S01]  /*12f0*/  LDC.64 R166, c[0x0][0x2c8] ;  /* 0x0000b200ffa67b82 */ /* 0x001e220000000a00 */
[----:B---3--:R-:W-:-:S05]  /*1300*/  FSEL R224, R224, RZ, !P4 ;  /* 0x000000ffe0e07208 */ /* 0x008fca0006000000 */
[C-C-:B--2---:R-:W-:Y:S01]  /*1310*/  FADD.FTZ R216, -R224.reuse, R87.reuse ;  /* 0x00000057e0d87221 */ /* 0x144fe20000010100 */
[C---:B----4-:R-:W-:Y:S02]  /*1320*/  PRMT R87, R91.reuse, 0x7632, R87 ;  /* 0x000076325b577816 */ /* 0x050fe40000000057 */
[----:B------:R-:W-:Y:S01]  /*1330*/  SHF.L.U32 R222, R91, 0x10, RZ ;  /* 0x000000105bde7819 */ /* 0x000fe200000006ff */
[----:B------:R-:W-:Y:S01]  /*1340*/  FADD.FTZ R217, -R224, R95 ;  /* 0x0000005fe0d97221 */ /* 0x000fe20000010100 */
[----:B------:R-:W2:Y:S01]  /*1350*/  LDL R91, [R1+0x70] ;  /* 0x00007000015b7983 */ /* 0x000ea20000100800 */
[C---:B------:R-:W-:Y:S02]  /*1360*/  PRMT R228, R120.reuse, 0x7632, R228 ;  /* 0x0000763278e47816 */ /* 0x040fe400000000e4 */
[----:B------:R-:W-:Y:S01]  /*1370*/  SHF.L.U32 R230, R120, 0x10, RZ ;  /* 0x0000001078e67819 */ /* 0x000fe200000006ff */
[C---:B------:R-:W-:Y:S01]  /*1380*/  FADD.FTZ R95, -R224.reuse, R110 ;  /* 0x0000006ee05f7221 */ /* 0x040fe20000010100 */
[--C-:B------:R-:W-:Y:S01]  /*1390*/  FADD.FTZ R110, -R224, R118.reuse ;  /* 0x00000076e06e7221 */ /* 0x100fe20000010100 */
[----:B------:R-:W-:-:S02]  /*13a0*/  PRMT R118, R127, 0x7632, R118 ;  /* 0x000076327f767816 */ /* 0x000fc40000000076 */
[----:B------:R-:W-:Y:S02]  /*13b0*/  SHF.L.U32 R120, R127, 0x10, RZ ;  /* 0x000000107f787819 */ /* 0x000fe400000006ff */
[----:B------:R-:W3:Y:S01]  /*13c0*/  LDL R127, [R1+0x78] ;  /* 0x00007800017f7983 */ /* 0x000ee20000100800 */
[C---:B------:R-:W-:Y:S01]  /*13d0*/  FADD.FTZ R221, -R224.reuse, R96 ;  /* 0x00000060e0dd7221 */ /* 0x040fe20000010100 */
[C---:B------:R-:W-:Y:S01]  /*13e0*/  FADD.FTZ R96, -R224.reuse, R104 ;  /* 0x00000068e0607221 */ /* 0x040fe20000010100 */
[C---:B------:R-:W-:Y:S01]  /*13f0*/  FADD.FTZ R218, -R224.reuse, R99 ;  /* 0x00000063e0da7221 */ /* 0x040fe20000010100 */
[C---:B------:R-:W-:Y:S01]  /*1400*/  FADD.FTZ R104, -R224.reuse, R114 ;  /* 0x00000072e0687221 */ /* 0x040fe20000010100 */
[C---:B------:R-:W-:Y:S01]  /*1410*/  FADD.FTZ R99, -R224.reuse, R107 ;  /* 0x0000006be0637221 */ /* 0x040fe20000010100 */
[----:B------:R-:W-:Y:S01]  /*1420*/  FADD.FTZ R114, -R224, R117 ;  /* 0x00000075e0727221 */ /* 0x000fe20000010100 */
[C---:B------:R-:W-:Y:S02]  /*1430*/  PRMT R107, R129.reuse, 0x7632, R107 ;  /* 0x00007632816b7816 */ /* 0x040fe4000000006b */
[----:B------:R-:W-:-:S02]  /*1440*/  SHF.L.U32 R117, R129, 0x10, RZ ;  /* 0x0000001081757819 */ /* 0x000fc400000006ff */
[----:B------:R-:W4:Y:S01]  /*1450*/  LDL R129, [R1+0x68] ;  /* 0x0000680001817983 */ /* 0x000f220000100800 */
[----:B0-----:R-:W-:-:S04]  /*1460*/  ISETP.NE.U32.AND P1, PT, R166, RZ, PT ;  /* 0x000000ffa600720c */ /* 0x001fc80003f25070 */
[----:B------:R-:W-:-:S13]  /*1470*/  ISETP.NE.AND.EX P1, PT, R167, RZ, PT, P1 ;  /* 0x000000ffa700720c */ /* 0x000fda0003f25310 */
[----:B------:R-:W0:Y:S08]  /*1480*/  @P1 LDC.64 R168, c[0x0][0x2c8] ;  /* 0x0000b200ffa81b82 */ /* 0x000e300000000a00 */
[----:B------:R-:W1:Y:S08]  /*1490*/  @P1 LDC.64 R170, c[0x0][0x2c8] ;  /* 0x0000b200ffaa1b82 */ /* 0x000e700000000a00 */
[----:B------:R-:W1:Y:S08]  /*14a0*/  @P1 LDC.64 R172, c[0x0][0x2c8] ;  /* 0x0000b200ffac1b82 */ /* 0x000e700000000a00 */
[----:B------:R-:W1:Y:S01]  /*14b0*/  @P1 LDC.64 R198, c[0x0][0x2c8] ;  /* 0x0000b200ffc61b82 */ /* 0x000e620000000a00 */
[----:B0-----:R-:W-:-:S05]  /*14c0*/  @P1 IMAD.WIDE.U32 R168, R204, 0x20, R168 ;  /* 0x00000020cca81825 */ /* 0x001fca00078e00a8 */
[----:B------:R-:W5:Y:S04]  /*14d0*/  @P1 LDG.E.128 R44, desc[UR4][R168.64] ;  /* 0x00000004a82c1981 */ /* 0x000f68000c1e1d00 */
[----:B------:R1:W5:Y:S02]  /*14e0*/  @P1 LDG.E.128 R48, desc[UR4][R168.64+0x10] ;  /* 0x00001004a8301981 */ /* 0x000364000c1e1d00 */
[----:B-1----:R-:W-:-:S04]  /*14f0*/  @P1 IMAD.WIDE.U32 R168, R195, 0x20, R170 ;  /* 0x00000020c3a81825 */ /* 0x002fc800078e00aa */
[----:B------:R-:W-:Y:S01]  /*1500*/  @P1 IMAD.WIDE.U32 R170, R190, 0x20, R172 ;  /* 0x00000020beaa1825 */ /* 0x000fe200078e00ac */
[----:B------:R-:W5:Y:S04]  /*1510*/  @P1 LDG.E.128 R52, desc[UR4][R168.64] ;  /* 0x00000004a8341981 */ /* 0x000f68000c1e1d00 */
[----:B------:R0:W5:Y:S01]  /*1520*/  @P1 LDG.E.128 R56, desc[UR4][R168.64+0x10] ;  /* 0x00001004a8381981 */ /* 0x000162000c1e1d00 */
[----:B------:R-:W-:-:S04]  /*1530*/  @P1 IMAD.WIDE.U32 R172, R185, 0x20, R198 ;  /* 0x00000020b9ac1825 */ /* 0x000fc800078e00c6 */
[C---:B------:R-:W-:Y:S01]  /*1540*/  FADD.FTZ R84, -R224.reuse, R84 ;  /* 0x00000054e0547221 */ /* 0x040fe20000010100 */
[C---:B------:R-:W-:Y:S01]  /*1550*/  FADD.FTZ R220, -R224.reuse, R97 ;  /* 0x00000061e0dc7221 */ /* 0x040fe20000010100 */
[----:B------:R-:W5:Y:S01]  /*1560*/  @P1 LDG.E.128 R60, desc[UR4][R170.64] ;  /* 0x00000004aa3c1981 */ /* 0x000f62000c1e1d00 */
[----:B------:R-:W-:-:S03]  /*1570*/  FADD.FTZ R219, -R224, R98 ;  /* 0x00000062e0db7221 */ /* 0x000fc60000010100 */
[----:B------:R1:W5:Y:S01]  /*1580*/  @P1 LDG.E.128 R64, desc[UR4][R170.64+0x10] ;  /* 0x00001004aa401981 */ /* 0x000362000c1e1d00 */
[----:B0-----:R-:W-:Y:S02]  /*1590*/  MOV R168, 0x3f800000 ;  /* 0x3f80000000a87802 */ /* 0x001fe40000000f00 */
[----:B------:R-:W-:Y:S01]  /*15a0*/  @P0 SHF.L.U32 R168, R213, 0x10, RZ ;  /* 0x00000010d5a80819 */ /* 0x000fe200000006ff */
[C---:B------:R-:W-:Y:S01]  /*15b0*/  FADD.FTZ R213, -R224.reuse, R86 ;  /* 0x00000056e0d57221 */ /* 0x040fe20000010100 */
[C---:B------:R-:W-:Y:S01]  /*15c0*/  FADD.FTZ R97, -R224.reuse, R105 ;  /* 0x00000069e0617221 */ /* 0x040fe20000010100 */
[----:B------:R-:W5:Y:S01]  /*15d0*/  @P1 LDG.E.128 R68, desc[UR4][R172.64] ;  /* 0x00000004ac441981 */ /* 0x000f62000c1e1d00 */
[C---:B------:R-:W-:Y:S01]  /*15e0*/  FADD.FTZ R199, -R224.reuse, R85 ;  /* 0x00000055e0c77221 */ /* 0x040fe20000010100 */
[----:B-1----:R-:W-:Y:S01]  /*15f0*/  SHF.L.U32 R171, R89, 0x10, RZ ;  /* 0x0000001059ab7819 */ /* 0x002fe200000006ff */
[C---:B------:R-:W-:Y:S01]  /*1600*/  FADD.FTZ R170, -R224.reuse, R93 ;  /* 0x0000005de0aa7221 */ /* 0x040fe20000010100 */
[C---:B------:R-:W-:Y:S01]  /*1610*/  FMUL.FTZ R93, R193.reuse, R213 ;  /* 0x000000d5c15d7220 */ /* 0x040fe20000410000 */
[----:B------:R0:W5:Y:S01]  /*1620*/  @P1 LDG.E.128 R72, desc[UR4][R172.64+0x10] ;  /* 0x00001004ac481981 */ /* 0x000162000c1e1d00 */
[C---:B------:R-:W-:Y:S01]  /*1630*/  FADD.FTZ R223, -R224.reuse, R94 ;  /* 0x0000005ee0df7221 */ /* 0x040fe20000010100 */
[C---:B------:R-:W-:Y:S01]  /*1640*/  FADD.FTZ R98, -R224.reuse, R106 ;  /* 0x0000006ae0627221 */ /* 0x040fe20000010100 */
[----:B------:R-:W-:Y:S01]  /*1650*/  FADD.FTZ R105, -R224, R115 ;  /* 0x00000073e0697221 */ /* 0x000fe20000010100 */
[----:B------:R-:W-:Y:S01]  /*1660*/  PRMT R85, R88, 0x7632, R85 ;  /* 0x0000763258557816 */ /* 0x000fe20000000055 */
[----:B------:R-:W-:Y:S01]  /*1670*/  FADD.FTZ R94, -R224, R108 ;  /* 0x0000006ce05e7221 */ /* 0x000fe20000010100 */
[----:B------:R-:W-:Y:S01]  /*1680*/  PRMT R106, R128, 0x7632, R106 ;  /* 0x00007632806a7816 */ /* 0x000fe2000000006a */
[----:B------:R-:W-:Y:S01]  /*1690*/  FADD.FTZ R108, -R224, R116 ;  /* 0x00000074e06c7221 */ /* 0x000fe20000010100 */
[----:B------:R-:W-:Y:S01]  /*16a0*/  SHF.L.U32 R115, R128, 0x10, RZ ;  /* 0x0000001080737819 */ /* 0x000fe200000006ff */
[----:B------:R-:W-:Y:S01]  /*16b0*/  FMUL.FTZ R84, R193, R84 ;  /* 0x00000054c1547220 */ /* 0x000fe20000410000 */
[----:B0-----:R-:W-:Y:S01]  /*16c0*/  SHF.L.U32 R172, R88, 0x10, RZ ;  /* 0x0000001058ac7819 */ /* 0x001fe200000006ff */
[----:B------:R-:W4:Y:S01]  /*16d0*/  LDL R128, [R1+0x60] ;  /* 0x0000600001807983 */ /* 0x000f220000100800 */
[----:B------:R-:W-:Y:S01]  /*16e0*/  PRMT R169, R89, 0x7632, R169 ;  /* 0x0000763259a97816 */ /* 0x000fe200000000a9 */
[----:B------:R-:W-:Y:S01]  /*16f0*/  FADD.FTZ R116, -R224, R119 ;  /* 0x00000077e0747221 */ /* 0x000fe20000010100 */
[C---:B------:R-:W-:Y:S01]  /*1700*/  PRMT R88, R90.reuse, 0x7632, R88 ;  /* 0x000076325a587816 */ /* 0x040fe20000000058 */
[----:B------:R-:W-:Y:S01]  /*1710*/  FADD.FTZ R36, R171, R36 ;  /* 0x00000024ab247221 */ /* 0x000fe20000010000 */
[----:B------:R-:W-:Y:S01]  /*1720*/  SHF.L.U32 R89, R90, 0x10, RZ ;  /* 0x000000105a597819 */ /* 0x000fe200000006ff */
[----:B------:R-:W-:Y:S01]  /*1730*/  FFMA.FTZ R4, R93, R171, R4 ;  /* 0x000000ab5d047223 */ /* 0x000fe20000010004 */
[C---:B------:R-:W-:Y:S01]  /*1740*/  PRMT R229, R121.reuse, 0x7632, R229 ;  /* 0x0000763279e57816 */ /* 0x040fe200000000e5 */
[----:B------:R-:W-:Y:S01]  /*1750*/  FADD.FTZ R90, -R224, R92 ;  /* 0x0000005ce05a7221 */ /* 0x000fe20000010100 */
[----:B------:R-:W-:Y:S01]  /*1760*/  SHF.L.U32 R231, R121, 0x10, RZ ;  /* 0x0000001079e77819 */ /* 0x000fe200000006ff */
[----:B------:R-:W-:Y:S01]  /*1770*/  FMUL.FTZ R92, R193, R216 ;  /* 0x000000d8c15c7220 */ /* 0x000fe20000410000 */
[----:B------:R-:W-:Y:S01]  /*1780*/  PRMT R119, R126, 0x7632, R119 ;  /* 0x000076327e777816 */ /* 0x000fe20000000077 */
[----:B------:R-:W-:Y:S01]  /*1790*/  FADD.FTZ R34, R172, R34 ;  /* 0x00000022ac227221 */ /* 0x000fe20000010000 */
[----:B------:R-:W-:Y:S01]  /*17a0*/  SHF.L.U32 R121, R126, 0x10, RZ ;  /* 0x000000107e797819 */ /* 0x000fe200000006ff */
[----:B------:R-:W-:Y:S01]  /*17b0*/  FFMA.FTZ R2, R84, R172, R2 ;  /* 0x000000ac54027223 */ /* 0x000fe20000010002 */
[----:B------:R-:W-:Y:S01]  /*17c0*/  SHF.L.U32 R126, R85, 0x10, RZ ;  /* 0x00000010557e7819 */ /* 0x000fe200000006ff */
[----:B------:R-:W4:Y:S01]  /*17d0*/  LDL R216, [R1+0x74] ;  /* 0x0000740001d87983 */ /* 0x000f220000100800 */
[C---:B------:R-:W-:Y:S01]  /*17e0*/  FADD.FTZ R215, -R224.reuse, R100 ;  /* 0x00000064e0d77221 */ /* 0x040fe20000010100 */
[C---:B------:R-:W-:Y:S01]  /*17f0*/  FADD.FTZ R214, -R224.reuse, R102 ;  /* 0x00000066e0d67221 */ /* 0x040fe20000010100 */
[C-C-:B------:R-:W-:Y:S01]  /*1800*/  FADD.FTZ R100, -R224.reuse, R111.reuse ;  /* 0x0000006fe0647221 */ /* 0x140fe20000010100 */
[----:B------:R-:W-:Y:S01]  /*1810*/  FADD.FTZ R102, -R224, R112 ;  /* 0x00000070e0667221 */ /* 0x000fe20000010100 */
[C---:B------:R-:W-:Y:S01]  /*1820*/  PRMT R111, R131.reuse, 0x7632, R111 ;  /* 0x00007632836f7816 */ /* 0x040fe2000000006f */
[----:B------:R-:W4:Y:S01]  /*1830*/  LDL R213, [R1+0x6c] ;  /* 0x00006c0001d57983 */ /* 0x000f220000100800 */
[----:B------:R-:W-:-:S03]  /*1840*/  SHF.L.U32 R112, R131, 0x10, RZ ;  /* 0x0000001083707819 */ /* 0x000fc600000006ff */
[----:B------:R-:W4:Y:S01]  /*1850*/  LDL R131, [R1+0x50] ;  /* 0x0000500001837983 */ /* 0x000f220000100800 */
[----:B------:R-:W-:Y:S01]  /*1860*/  FMUL.FTZ R90, R193, R90 ;  /* 0x0000005ac15a7220 */ /* 0x000fe20000410000 */
[----:B------:R-:W-:-:S03]  /*1870*/  FADD.FTZ R38, R89, R38 ;  /* 0x0000002659267221 */ /* 0x000fc60000010000 */
[----:B------:R-:W-:Y:S01]  /*1880*/  FFMA.FTZ R6, R90, R89, R6 ;  /* 0x000000595a067223 */ /* 0x000fe20000010006 */
[----:B--2---:R-:W-:Y:S02]  /*1890*/  FMUL.FTZ R91, R91, R171 ;  /* 0x000000ab5b5b7220 */ /* 0x004fe40000410000 */
[----:B------:R-:W2:Y:S01]  /*18a0*/  LDL R171, [R1+0x58] ;  /* 0x0000580001ab7983 */ /* 0x000ea20000100800 */
[----:B---3--:R-:W-:-:S03]  /*18b0*/  FMUL.FTZ R85, R127, R172 ;  /* 0x000000ac7f557220 */ /* 0x008fc60000410000 */
[----:B------:R-:W3:Y:S01]  /*18c0*/  LDL R172, [R1+0x5c] ;  /* 0x00005c0001ac7983 */ /* 0x000ee20000100800 */
[----:B----4-:R-:W-:Y:S01]  /*18d0*/  FMUL.FTZ R89, R129, R89 ;  /* 0x0000005981597220 */ /* 0x010fe20000410000 */
[C---:B------:R-:W-:Y:S02]  /*18e0*/  FMUL.FTZ R129, R193.reuse, R170 ;  /* 0x000000aac1817220 */ /* 0x040fe40000410000 */
[----:B------:R-:W4:Y:S01]  /*18f0*/  LDL R170, [R1+0x48] ;  /* 0x0000480001aa7983 */ /* 0x000f220000100800 */
[----:B------:R-:W-:Y:S01]  /*1900*/  FMUL.FTZ R223, R193, R223 ;  /* 0x000000dfc1df7220 */ /* 0x000fe20000410000 */
[C---:B------:R-:W-:Y:S01]  /*1910*/  FADD.FTZ R198, -R224.reuse, R101 ;  /* 0x00000065e0c67221 */ /* 0x040fe20000010100 */
[C---:B------:R-:W-:Y:S01]  /*1920*/  FADD.FTZ R173, -R224.reuse, R103 ;  /* 0x00000067e0ad7221 */ /* 0x040fe20000010100 */
[C---:B------:R-:W-:Y:S01]  /*1930*/  FADD.FTZ R101, -R224.reuse, R109 ;  /* 0x0000006de0657221 */ /* 0x040fe20000010100 */
[--C-:B------:R-:W-:Y:S01]  /*1940*/  FADD.FTZ R103, -R224, R113.reuse ;  /* 0x00000071e0677221 */ /* 0x100fe20000010100 */
[----:B------:R-:W-:Y:S01]  /*1950*/  PRMT R113, R130, 0x7632, R113 ;  /* 0x0000763282717816 */ /* 0x000fe20000000071 */
[----:B------:R-:W-:Y:S01]  /*1960*/  FADD.FTZ R40, R222, R40 ;  /* 0x00000028de287221 */ /* 0x000fe20000010000 */
[----:B------:R-:W-:Y:S01]  /*1970*/  SHF.L.U32 R109, R130, 0x10, RZ ;  /* 0x00000010826d7819 */ /* 0x000fe200000006ff */
[----:B------:R-:W-:Y:S01]  /*1980*/  FFMA.FTZ R8, R223, R222, R8 ;  /* 0x000000dedf087223 */ /* 0x000fe20000010008 */
[----:B------:R-:W-:Y:S01]  /*1990*/  FMUL.FTZ R86, R193, R199 ;  /* 0x000000c7c1567220 */ /* 0x000fe20000410000 */
[----:B------:R-:W-:Y:S01]  /*19a0*/  SHF.L.U32 R130, R87, 0x10, RZ ;  /* 0x0000001057827819 */ /* 0x000fe200000006ff */
[----:B------:R-:W-:Y:S01]  /*19b0*/  FADD.FTZ R33, R126, R33 ;  /* 0x000000217e217221 */ /* 0x000fe20000010000 */
[----:B------:R-:W-:Y:S01]  /*19c0*/  SHF.L.U32 R169, R169, 0x10, RZ ;  /* 0x00000010a9a97819 */ /* 0x000fe200000006ff */
[----:B------:R-:W-:Y:S01]  /*19d0*/  FFMA.FTZ R0, R86, R126, R0 ;  /* 0x0000007e56007223 */ /* 0x000fe20000010000 */
[----:B------:R-:W-:Y:S01]  /*19e0*/  SHF.L.U32 R127, R88, 0x10, RZ ;  /* 0x00000010587f7819 */ /* 0x000fe200000006ff */
[----:B------:R-:W-:Y:S01]  /*19f0*/  FADD.FTZ R39, R130, R39 ;  /* 0x0000002782277221 */ /* 0x000fe20000010000 */
[----:B------:R-:W4:Y:S01]  /*1a00*/  LDL R199, [R1+0x64] ;  /* 0x0000640001c77983 */ /* 0x000f220000100800 */
[----:B------:R-:W-:Y:S01]  /*1a10*/  FFMA.FTZ R3, R92, R169, R3 ;  /* 0x000000a95c037223 */ /* 0x000fe20000010003 */
[----:B------:R-:W-:Y:S01]  /*1a20*/  FADD.FTZ R35, R169, R35 ;  /* 0x00000023a9237221 */ /* 0x000fe20000010000 */
[----:B------:R-:W-:Y:S01]  /*1a30*/  SHF.L.U32 R226, R122, 0x10, RZ ;  /* 0x000000107ae27819 */ /* 0x000fe200000006ff */
[----:B------:R-:W-:-:S04]  /*1a40*/  FMUL.FTZ R215, R193, R215 ;  /* 0x000000d7c1d77220 */ /* 0x000fc80000410000 */
[----:B------:R-:W-:Y:S01]  /*1a50*/  FADD.FTZ R134, R226, R134 ;  /* 0x00000086e2867221 */ /* 0x000fe20000010000 */
[----:B------:R-:W-:Y:S01]  /*1a60*/  FFMA.FTZ R14, R215, R226, R14 ;  /* 0x000000e2d70e7223 */ /* 0x000fe2000001000e */
[----:B------:R-:W-:Y:S01]  /*1a70*/  FMUL.FTZ R222, R128, R222 ;  /* 0x000000de80de7220 */ /* 0x000fe20000410000 */
[----:B------:R-:W-:-:S04]  /*1a80*/  FMUL.FTZ R128, R193, R217 ;  /* 0x000000d9c1807220 */ /* 0x000fc80000410000 */
[----:B------:R-:W-:Y:S01]  /*1a90*/  FFMA.FTZ R7, R128, R130, R7 ;  /* 0x0000008280077223 */ /* 0x000fe20000010007 */
[----:B------:R-:W-:Y:S01]  /*1aa0*/  FMUL.FTZ R87, R216, R126 ;  /* 0x0000007ed8577220 */ /* 0x000fe20000410000 */
[----:B------:R-:W-:Y:S02]  /*1ab0*/  FMUL.FTZ R216, R131, R231 ;  /* 0x000000e783d87220 */ /* 0x000fe40000410000 */
[----:B------:R-:W4:Y:S01]  /*1ac0*/  LDL R131, [R1+0x30] ;  /* 0x0000300001837983 */ /* 0x000f220000100800 */
[----:B------:R-:W-:-:S03]  /*1ad0*/  FMUL.FTZ R88, R213, R169 ;  /* 0x000000a9d5587220 */ /* 0x000fc60000410000 */
[----:B------:R-:W4:Y:S01]  /*1ae0*/  LDL R169, [R1+0x40] ;  /* 0x0000400001a97983 */ /* 0x000f220000100800 */
[----:B--2---:R-:W-:-:S03]  /*1af0*/  FMUL.FTZ R217, R171, R230 ;  /* 0x000000e6abd97220 */ /* 0x004fc60000410000 */
[----:B------:R-:W2:Y:S01]  /*1b00*/  LDL R171, [R1+0x28] ;  /* 0x0000280001ab7983 */ /* 0x000ea20000100800 */
[----:B---3--:R-:W-:-:S03]  /*1b10*/  FMUL.FTZ R126, R172, R130 ;  /* 0x00000082ac7e7220 */ /* 0x008fc60000410000 */
[----:B------:R-:W3:Y:S04]  /*1b20*/  LDL R130, [R1+0x38] ;  /* 0x0000380001827983 */ /* 0x000ee80000100800 */
[----:B------:R-:W3:Y:S01]  /*1b30*/  LDL R172, [R1+0x18] ;  /* 0x0000180001ac7983 */ /* 0x000ee20000100800 */
[----:B----4-:R-:W-:-:S03]  /*1b40*/  FMUL.FTZ R213, R170, R226 ;  /* 0x000000e2aad57220 */ /* 0x010fc60000410000 */
[----:B------:R-:W4:Y:S01]  /*1b50*/  LDL R226, [R1+0x20] ;  /* 0x0000200001e27983 */ /* 0x000f220000100800 */
[C---:B------:R-:W-:Y:S02]  /*1b60*/  PRMT R224, R123.reuse, 0x7632, R224 ;  /* 0x000076327be07816 */ /* 0x040fe400000000e0 */
[----:B------:R-:W-:Y:S02]  /*1b70*/  SHF.L.U32 R227, R123, 0x10, RZ ;  /* 0x000000107be37819 */ /* 0x000fe400000006ff */
[----:B------:R-:W-:Y:S02]  /*1b80*/  PRMT R123, R125, 0x7632, R123 ;  /* 0x000076327d7b7816 */ /* 0x000fe4000000007b */
[----:B------:R-:W-:Y:S02]  /*1b90*/  PRMT R225, R122, 0x7632, R225 ;  /* 0x000076327ae17816 */ /* 0x000fe400000000e1 */
[----:B------:R-:W-:Y:S01]  /*1ba0*/  SHF.L.U32 R170, R123, 0x10, RZ ;  /* 0x000000107baa7819 */ /* 0x000fe200000006ff */
[C---:B------:R-:W-:Y:S01]  /*1bb0*/  FMUL.FTZ R123, R193.reuse, R94 ;  /* 0x0000005ec17b7220 */ /* 0x040fe20000410000 */
[C---:B------:R-:W-:Y:S01]  /*1bc0*/  PRMT R122, R124.reuse, 0x7632, R122 ;  /* 0x000076327c7a7816 */ /* 0x040fe2000000007a */
[----:B------:R-:W-:Y:S01]  /*1bd0*/  FMUL.FTZ R96, R193, R96 ;  /* 0x00000060c1607220 */ /* 0x000fe20000410000 */
[----:B------:R-:W-:Y:S01]  /*1be0*/  SHF.L.U32 R124, R124, 0x10, RZ ;  /* 0x000000107c7c7819 */ /* 0x000fe200000006ff */
[----:B------:R-:W-:Y:S01]  /*1bf0*/  FADD.FTZ R142, R121, R142 ;  /* 0x0000008e798e7221 */ /* 0x000fe20000010000 */
[----:B------:R-:W-:Y:S01]  /*1c00*/  FFMA.FTZ R22, R123, R121, R22 ;  /* 0x000000797b167223 */ /* 0x000fe20000010016 */
[----:B------:R-:W-:Y:S01]  /*1c10*/  SHF.L.U32 R125, R125, 0x10, RZ ;  /* 0x000000107d7d7819 */ /* 0x000fe200000006ff */
[----:B------:R-:W-:Y:S01]  /*1c20*/  FMUL.FTZ R98, R193, R98 ;  /* 0x00000062c1627220 */ /* 0x000fe20000410000 */
[----:B------:R-:W-:Y:S01]  /*1c30*/  FADD.FTZ R138, R124, R138 ;  /* 0x0000008a7c8a7221 */ /* 0x000fe20000010000 */
[----:B------:R-:W-:-:S02]  /*1c40*/  FFMA.FTZ R18, R96, R124, R18 ;  /* 0x0000007c60127223 */ /* 0x000fc40000010012 */
[----:B------:R-:W-:Y:S01]  /*1c50*/  FADD.FTZ R140, R125, R140 ;  /* 0x0000008c7d8c7221 */ /* 0x000fe20000010000 */
[----:B------:R-:W-:Y:S01]  /*1c60*/  FFMA.FTZ R20, R98, R125, R20 ;  /* 0x0000007d62147223 */ /* 0x000fe20000010014 */
[----:B------:R-:W-:Y:S01]  /*1c70*/  FADD.FTZ R37, R127, R37 ;  /* 0x000000257f257221 */ /* 0x000fe20000010000 */
[-C--:B------:R-:W-:Y:S01]  /*1c80*/  FFMA.FTZ R5, R129, R127.reuse, R5 ;  /* 0x0000007f81057223 */ /* 0x080fe20000010005 */
[----:B------:R-:W-:Y:S01]  /*1c90*/  FMUL.FTZ R127, R199, R127 ;  /* 0x0000007fc77f7220 */ /* 0x000fe20000410000 */
[----:B------:R-:W-:Y:S01]  /*1ca0*/  FADD.FTZ R144, R120, R144 ;  /* 0x0000009078907221 */ /* 0x000fe20000010000 */
[----:B------:R-:W-:Y:S02]  /*1cb0*/  FMUL.FTZ R131, R131, R125 ;  /* 0x0000007d83837220 */ /* 0x000fe40000410000 */
[----:B------:R-:W4:Y:S01]  /*1cc0*/  LDL R125, [R1+0x4c] ;  /* 0x00004c00017d7983 */ /* 0x000f220000100800 */
[----:B------:R-:W-:Y:S01]  /*1cd0*/  FMUL.FTZ R199, R169, R227 ;  /* 0x000000e3a9c77220 */ /* 0x000fe20000410000 */
[----:B------:R-:W-:Y:S01]  /*1ce0*/  SHF.L.U32 R169, R122, 0x10, RZ ;  /* 0x000000107aa97819 */ /* 0x000fe200000006ff */
[----:B------:R-:W-:-:S04]  /*1cf0*/  FMUL.FTZ R122, R193, R95 ;  /* 0x0000005fc17a7220 */ /* 0x000fc80000410000 */
[----:B------:R-:W-:Y:S01]  /*1d00*/  FFMA.FTZ R24, R122, R120, R24 ;  /* 0x000000787a187223 */ /* 0x000fe20000010018 */
[----:B--2---:R-:W-:Y:S02]  /*1d10*/  FMUL.FTZ R121, R171, R121 ;  /* 0x00000079ab797220 */ /* 0x004fe40000410000 */
[----:B------:R-:W2:Y:S01]  /*1d20*/  LDL R171, [R1+0x10] ;  /* 0x0000100001ab7983 */ /* 0x000ea20000100800 */
[----:B---3--:R-:W-:-:S03]  /*1d30*/  FMUL.FTZ R130, R130, R124 ;  /* 0x0000007c82827220 */ /* 0x008fc60000410000 */
[----:B------:R-:W3:Y:S01]  /*1d40*/  LDL R124, [R1+0x54] ;  /* 0x00005400017c7983 */ /* 0x000ee20000100800 */
[----:B----4-:R-:W-:Y:S01]  /*1d50*/  FMUL.FTZ R120, R226, R120 ;  /* 0x00000078e2787220 */ /* 0x010fe20000410000 */
[----:B------:R-:W-:Y:S01]  /*1d60*/  SHF.L.U32 R226, R106, 0x10, RZ ;  /* 0x000000106ae27819 */ /* 0x000fe200000006ff */
[----:B------:R-:W-:Y:S02]  /*1d70*/  FMUL.FTZ R106, R172, R115 ;  /* 0x00000073ac6a7220 */ /* 0x000fe40000410000 */
[----:B------:R-:W4:Y:S01]  /*1d80*/  LDL R172, [R1+0x44] ;  /* 0x0000440001ac7983 */ /* 0x000f220000100800 */
[----:B------:R-:W-:Y:S01]  /*1d90*/  FADD.FTZ R94, RZ, R85 ;  /* 0x00000055ff5e7221 */ /* 0x000fe20000010000 */
[----:B------:R-:W-:-:S03]  /*1da0*/  FFMA.FTZ R95, R84, R85, RZ ;  /* 0x00000055545f7223 */ /* 0x000fc600000100ff */
        /* <DEDUP_REMOVED lines=9> */
[----:B------:R-:W-:Y:S01]  /*1e40*/  FMUL.FTZ R102, R193, R102 ;  /* 0x00000066c1667220 */ /* 0x000fe20000410000 */
[----:B------:R-:W-:Y:S01]  /*1e50*/  FFMA.FTZ R95, R129, R127, R95 ;  /* 0x0000007f815f7223 */ /* 0x000fe2000001005f */
[----:B------:R-:W-:Y:S01]  /*1e60*/  FMUL.FTZ R104, R193, R104 ;  /* 0x00000068c1687220 */ /* 0x000fe20000410000 */
[----:B------:R-:W-:Y:S01]  /*1e70*/  FADD.FTZ R94, R94, R222 ;  /* 0x000000de5e5e7221 */ /* 0x000fe20000010000 */
[----:B------:R-:W-:Y:S01]  /*1e80*/  SHF.L.U32 R228, R228, 0x10, RZ ;  /* 0x00000010e4e47819 */ /* 0x000fe200000006ff */
[----:B------:R-:W-:Y:S01]  /*1e90*/  FADD.FTZ R146, R115, R146 ;  /* 0x0000009273927221 */ /* 0x000fe20000010000 */
[----:B------:R-:W-:Y:S01]  /*1ea0*/  FFMA.FTZ R26, R102, R115, R26 ;  /* 0x00000073661a7223 */ /* 0x000fe2000001001a */
[----:B------:R-:W-:Y:S01]  /*1eb0*/  FFMA.FTZ R95, R223, R222, R95 ;  /* 0x000000dedf5f7223 */ /* 0x000fe2000001005f */
[----:B------:R-:W-:Y:S01]  /*1ec0*/  SHF.L.U32 R115, R107, 0x10, RZ ;  /* 0x000000106b737819 */ /* 0x000fe200000006ff */
[----:B------:R-:W-:Y:S01]  /*1ed0*/  FADD.FTZ R94, R94, R126 ;  /* 0x0000007e5e5e7221 */ /* 0x000fe20000010000 */
[----:B------:R-:W-:Y:S01]  /*1ee0*/  FADD.FTZ R148, R117, R148 ;  /* 0x0000009475947221 */ /* 0x000fe20000010000 */
[----:B------:R-:W-:Y:S01]  /*1ef0*/  FFMA.FTZ R28, R104, R117, R28 ;  /* 0x00000075681c7223 */ /* 0x000fe2000001001c */
[----:B------:R-:W-:Y:S01]  /*1f00*/  SHF.L.U32 R229, R229, 0x10, RZ ;  /* 0x00000010e5e57819 */ /* 0x000fe200000006ff */
[----:B------:R-:W-:Y:S01]  /*1f10*/  FADD.FTZ R94, R94, R217 ;  /* 0x000000d95e5e7221 */ /* 0x000fe20000010000 */
[----:B------:R-:W-:Y:S01]  /*1f20*/  FMUL.FTZ R214, R193, R214 ;  /* 0x000000d6c1d67220 */ /* 0x000fe20000410000 */
[----:B------:R-:W-:-:S03]  /*1f30*/  FADD.FTZ R136, R227, R136 ;  /* 0x00000088e3887221 */ /* 0x000fc60000010000 */
[----:B------:R-:W-:Y:S02]  /*1f40*/  FFMA.FTZ R16, R214, R227, R16 ;  /* 0x000000e3d6107223 */ /* 0x000fe40000010010 */
[----:B------:R-:W4:Y:S01]  /*1f50*/  LDL R227, [R1+0x2c] ;  /* 0x00002c0001e37983 */ /* 0x000f220000100800 */
[----:B------:R-:W-:Y:S01]  /*1f60*/  SHF.L.U32 R225, R225, 0x10, RZ ;  /* 0x00000010e1e17819 */ /* 0x000fe200000006ff */
[C---:B------:R-:W-:Y:S01]  /*1f70*/  FMUL.FTZ R198, R193.reuse, R198 ;  /* 0x000000c6c1c67220 */ /* 0x040fe20000410000 */
[----:B------:R-:W-:-:S03]  /*1f80*/  FMUL.FTZ R220, R193, R220 ;  /* 0x000000dcc1dc7220 */ /* 0x000fc60000410000 */
[----:B------:R-:W-:Y:S01]  /*1f90*/  FADD.FTZ R133, R225, R133 ;  /* 0x00000085e1857221 */ /* 0x000fe20000010000 */
[----:B------:R-:W-:Y:S01]  /*1fa0*/  FFMA.FTZ R13, R198, R225, R13 ;  /* 0x000000e1c60d7223 */ /* 0x000fe2000001000d */
[----:B------:R-:W-:Y:S01]  /*1fb0*/  FFMA.FTZ R9, R220, R228, R9 ;  /* 0x000000e4dc097223 */ /* 0x000fe20000010009 */
[----:B------:R-:W-:Y:S01]  /*1fc0*/  FADD.FTZ R41, R228, R41 ;  /* 0x00000029e4297221 */ /* 0x000fe20000010000 */
[----:B--2---:R-:W-:Y:S01]  /*1fd0*/  FMUL.FTZ R107, R171, R117 ;  /* 0x00000075ab6b7220 */ /* 0x004fe20000410000 */
[----:B------:R-:W-:Y:S01]  /*1fe0*/  SHF.L.U32 R117, R113, 0x10, RZ ;  /* 0x0000001071757819 */ /* 0x000fe200000006ff */
[----:B------:R-:W-:Y:S01]  /*1ff0*/  FFMA.FTZ R113, R128, R126, R95 ;  /* 0x0000007e80717223 */ /* 0x000fe2000001005f */
[----:B------:R-:W2:Y:S01]  /*2000*/  LDL R171, [R1+0x3c] ;  /* 0x00003c0001ab7983 */ /* 0x000ea20000100800 */
[----:B---3--:R-:W-:-:S03]  /*2010*/  FMUL.FTZ R95, R124, R228 ;  /* 0x000000e47c5f7220 */ /* 0x008fc60000410000 */
[----:B------:R-:W3:Y:S01]  /*2020*/  LDL R228, [R1+0x8] ;  /* 0x0000080001e47983 */ /* 0x000ee20000100800 */
[----:B------:R-:W-:Y:S01]  /*2030*/  FADD.FTZ R124, R94, R95 ;  /* 0x0000005f5e7c7221 */ /* 0x000fe20000010000 */
[----:B------:R-:W-:Y:S02]  /*2040*/  FMUL.FTZ R94, R125, R229 ;  /* 0x000000e57d5e7220 */ /* 0x000fe40000410000 */
[----:B------:R-:W3:Y:S01]  /*2050*/  LDL R125, [R1+0x34] ;  /* 0x00003400017d7983 */ /* 0x000ee20000100800 */
[----:B----4-:R-:W-:-:S03]  /*2060*/  FMUL.FTZ R172, R172, R225 ;  /* 0x000000e1acac7220 */ /* 0x010fc60000410000 */
[----:B------:R-:W4:Y:S01]  /*2070*/  LDL R225, [R1+0x24] ;  /* 0x0000240001e17983 */ /* 0x000f220000100800 */
[----:B------:R-:W-:-:S04]  /*2080*/  FADD.FTZ R124, R124, R216 ;  /* 0x000000d87c7c7221 */ /* 0x000fc80000010000 */
[----:B------:R-:W-:Y:S01]  /*2090*/  FADD.FTZ R124, R124, R94 ;  /* 0x0000005e7c7c7221 */ /* 0x000fe20000010000 */
[----:B------:R-:W-:-:S03]  /*20a0*/  FMUL.FTZ R97, R193, R97 ;  /* 0x00000061c1617220 */ /* 0x000fc60000410000 */
[----:B------:R-:W-:Y:S01]  /*20b0*/  FADD.FTZ R124, R124, R213 ;  /* 0x000000d57c7c7221 */ /* 0x000fe20000010000 */
[----:B------:R-:W-:Y:S01]  /*20c0*/  SHF.L.U32 R224, R224, 0x10, RZ ;  /* 0x00000010e0e07819 */ /* 0x000fe200000006ff */
[----:B------:R-:W-:Y:S01]  /*20d0*/  FFMA.FTZ R17, R97, R169, R17 ;  /* 0x000000a961117223 */ /* 0x000fe20000010011 */
[----:B------:R-:W-:Y:S01]  /*20e0*/  FADD.FTZ R137, R169, R137 ;  /* 0x00000089a9897221 */ /* 0x000fe20000010000 */
[----:B------:R-:W-:Y:S01]  /*20f0*/  FADD.FTZ R124, R124, R172 ;  /* 0x000000ac7c7c7221 */ /* 0x000fe20000010000 */
[----:B------:R-:W-:-:S03]  /*2100*/  FMUL.FTZ R218, R193, R218 ;  /* 0x000000dac1da7220 */ /* 0x000fc60000410000 */
[----:B------:R-:W-:Y:S01]  /*2110*/  FADD.FTZ R124, R124, R199 ;  /* 0x000000c77c7c7221 */ /* 0x000fe20000010000 */
[----:B------:R-:W-:Y:S01]  /*2120*/  FFMA.FTZ R11, R218, R229, R11 ;  /* 0x000000e5da0b7223 */ /* 0x000fe2000001000b */
[----:B------:R-:W-:Y:S02]  /*2130*/  FADD.FTZ R43, R229, R43 ;  /* 0x0000002be52b7221 */ /* 0x000fe40000010000 */
[----:B------:R-:W4:Y:S01]  /*2140*/  LDL R229, [R1+0x14] ;  /* 0x0000140001e57983 */ /* 0x000f220000100800 */
[C---:B------:R-:W-:Y:S01]  /*2150*/  FMUL.FTZ R99, R193.reuse, R99 ;  /* 0x00000063c1637220 */ /* 0x040fe20000410000 */
[----:B------:R-:W-:Y:S01]  /*2160*/  FADD.FTZ R139, R170, R139 ;  /* 0x0000008baa8b7221 */ /* 0x000fe20000010000 */
[----:B------:R-:W-:Y:S02]  /*2170*/  FMUL.FTZ R173, R193, R173 ;  /* 0x000000adc1ad7220 */ /* 0x000fe40000410000 */
[----:B------:R-:W-:Y:S01]  /*2180*/  FFMA.FTZ R19, R99, R170, R19 ;  /* 0x000000aa63137223 */ /* 0x000fe20000010013 */
[----:B------:R-:W-:Y:S01]  /*2190*/  SHF.L.U32 R119, R119, 0x10, RZ ;  /* 0x0000001077777819 */ /* 0x000fe200000006ff */
[----:B------:R-:W-:Y:S01]  /*21a0*/  FADD.FTZ R135, R224, R135 ;  /* 0x00000087e0877221 */ /* 0x000fe20000010000 */
[----:B------:R-:W-:Y:S01]  /*21b0*/  FFMA.FTZ R15, R173, R224, R15 ;  /* 0x000000e0ad0f7223 */ /* 0x000fe2000001000f */
[----:B------:R-:W-:Y:S01]  /*21c0*/  FMUL.FTZ R108, R193, R108 ;  /* 0x0000006cc16c7220 */ /* 0x000fe20000410000 */
[----:B------:R-:W-:-:S02]  /*21d0*/  FMUL.FTZ R170, R227, R170 ;  /* 0x000000aae3aa7220 */ /* 0x000fc40000410000 */
[----:B------:R-:W4:Y:S01]  /*21e0*/  LDL R227, [R1+0xc] ;  /* 0x00000c0001e37983 */ /* 0x000f220000100800 */
[----:B------:R-:W-:Y:S01]  /*21f0*/  FADD.FTZ R150, R109, R150 ;  /* 0x000000966d967221 */ /* 0x000fe20000010000 */
[----:B------:R-:W-:Y:S01]  /*2200*/  FFMA.FTZ R30, R108, R109, R30 ;  /* 0x0000006d6c1e7223 */ /* 0x000fe2000001001e */
[----:B--2---:R-:W-:-:S04]  /*2210*/  FMUL.FTZ R171, R171, R224 ;  /* 0x000000e0abab7220 */ /* 0x004fc80000410000 */
[----:B------:R-:W-:-:S04]  /*2220*/  FADD.FTZ R124, R124, R171 ;  /* 0x000000ab7c7c7221 */ /* 0x000fc80000010000 */
[----:B------:R-:W-:Y:S01]  /*2230*/  FADD.FTZ R124, R124, R130 ;  /* 0x000000827c7c7221 */ /* 0x000fe20000010000 */
[----:B------:R-:W-:Y:S01]  /*2240*/  SHF.L.U32 R224, R111, 0x10, RZ ;  /* 0x000000106fe07819 */ /* 0x000fe200000006ff */
[----:B---3--:R-:W-:Y:S02]  /*2250*/  FMUL.FTZ R169, R125, R169 ;  /* 0x000000a97da97220 */ /* 0x008fe40000410000 */
[----:B------:R-:W2:Y:S02]  /*2260*/  LDL R125, [R1+0x1c] ;  /* 0x00001c00017d7983 */ /* 0x000ea40000100800 */
[----:B------:R-:W-:-:S04]  /*2270*/  FADD.FTZ R124, R124, R169 ;  /* 0x000000a97c7c7221 */ /* 0x000fc80000010000 */
[----:B------:R-:W-:-:S04]  /*2280*/  FADD.FTZ R124, R124, R131 ;  /* 0x000000837c7c7221 */ /* 0x000fc80000010000 */
[----:B------:R-:W-:Y:S01]  /*2290*/  FADD.FTZ R111, R124, R170 ;  /* 0x000000aa7c6f7221 */ /* 0x000fe20000010000 */
[----:B----4-:R-:W-:Y:S02]  /*22a0*/  FMUL.FTZ R124, R225, R119 ;  /* 0x00000077e17c7220 */ /* 0x010fe40000410000 */
[----:B------:R-:W3:Y:S01]  /*22b0*/  LDL R225, [R1+0x4] ;  /* 0x0000040001e17983 */ /* 0x000ee20000100800 */
[----:B------:R-:W-:-:S03]  /*22c0*/  FMUL.FTZ R109, R228, R109 ;  /* 0x0000006de46d7220 */ /* 0x000fc60000410000 */
[----:B------:R-:W4:Y:S01]  /*22d0*/  LDL R228, [R1] ;  /* 0x0000000001e47983 */ /* 0x000f220000100800 */
[----:B------:R-:W-:-:S04]  /*22e0*/  FMUL.FTZ R221, R193, R221 ;  /* 0x000000ddc1dd7220 */ /* 0x000fc80000410000 */
[----:B------:R-:W-:Y:S01]  /*22f0*/  FFMA.FTZ R113, R221, R217, R113 ;  /* 0x000000d9dd717223 */ /* 0x000fe20000010071 */
[----:B------:R-:W-:-:S03]  /*2300*/  FMUL.FTZ R219, R193, R219 ;  /* 0x000000dbc1db7220 */ /* 0x000fc60000410000 */
[----:B------:R-:W-:-:S04]  /*2310*/  FFMA.FTZ R113, R220, R95, R113 ;  /* 0x0000005fdc717223 */ /* 0x000fc80000010071 */
        /* <DEDUP_REMOVED lines=8> */
[----:B------:R-:W-:Y:S01]  /*23a0*/  FFMA.FTZ R113, R98, R131, R113 ;  /* 0x0000008362717223 */ /* 0x000fe20000010071 */
[----:B------:R-:W-:-:S03]  /*23b0*/  FADD.FTZ R111, R111, R121 ;  /* 0x000000796f6f7221 */ /* 0x000fc60000010000 */
[----:B------:R-:W-:Y:S01]  /*23c0*/  FFMA.FTZ R113, R99, R170, R113 ;  /* 0x000000aa63717223 */ /* 0x000fe20000010071 */
[----:B------:R-:W-:Y:S01]  /*23d0*/  FMUL.FTZ R101, R193, R101 ;  /* 0x00000065c1657220 */ /* 0x000fe20000410000 */
[----:B------:R-:W-:Y:S02]  /*23e0*/  SHF.L.U32 R118, R118, 0x10, RZ ;  /* 0x0000001076767819 */ /* 0x000fe400000006ff */
[----:B------:R-:W-:Y:S01]  /*23f0*/  FFMA.FTZ R113, R123, R121, R113 ;  /* 0x000000797b717223 */ /* 0x000fe20000010071 */
[----:B------:R-:W-:Y:S01]  /*2400*/  FMUL.FTZ R100, R193, R100 ;  /* 0x00000064c1647220 */ /* 0x000fe20000410000 */
[----:B------:R-:W-:Y:S02]  /*2410*/  FADD.FTZ R111, R111, R124 ;  /* 0x0000007c6f6f7221 */ /* 0x000fe40000010000 */
[----:B------:R-:W-:Y:S01]  /*2420*/  FFMA.FTZ R113, R101, R124, R113 ;  /* 0x0000007c65717223 */ /* 0x000fe20000010071 */
[----:B------:R-:W-:Y:S01]  /*2430*/  FADD.FTZ R141, R119, R141 ;  /* 0x0000008d778d7221 */ /* 0x000fe20000010000 */
[----:B------:R-:W-:Y:S01]  /*2440*/  FFMA.FTZ R21, R101, R119, R21 ;  /* 0x0000007765157223 */ /* 0x000fe20000010015 */
[----:B------:R-:W-:Y:S01]  /*2450*/  FADD.FTZ R143, R118, R143 ;  /* 0x0000008f768f7221 */ /* 0x000fe20000010000 */
[----:B------:R-:W-:Y:S01]  /*2460*/  FFMA.FTZ R23, R100, R118, R23 ;  /* 0x0000007664177223 */ /* 0x000fe20000010017 */
[----:B------:R-:W-:Y:S01]  /*2470*/  FADD.FTZ R119, R111, R120 ;  /* 0x000000786f777221 */ /* 0x000fe20000010000 */
[----:B------:R-:W-:Y:S01]  /*2480*/  FMUL.FTZ R111, R229, R226 ;  /* 0x000000e2e56f7220 */ /* 0x000fe20000410000 */
[C---:B------:R-:W-:Y:S01]  /*2490*/  FMUL.FTZ R103, R193.reuse, R103 ;  /* 0x00000067c1677220 */ /* 0x040fe20000410000 */
[C---:B------:R-:W-:Y:S01]  /*24a0*/  FMUL.FTZ R105, R193.reuse, R105 ;  /* 0x00000069c1697220 */ /* 0x040fe20000410000 */
[----:B------:R-:W-:Y:S01]  /*24b0*/  FMUL.FTZ R110, R193, R110 ;  /* 0x0000006ec16e7220 */ /* 0x000fe20000410000 */
[----:B------:R-:W-:-:S02]  /*24c0*/  FADD.FTZ R147, R115, R147 ;  /* 0x0000009373937221 */ /* 0x000fc40000010000 */
[----:B------:R-:W-:Y:S01]  /*24d0*/  FFMA.FTZ R27, R105, R115, R27 ;  /* 0x00000073691b7223 */ /* 0x000fe2000001001b */
[C---:B------:R-:W-:Y:S01]  /*24e0*/  FMUL.FTZ R114, R193.reuse, R114 ;  /* 0x00000072c1727220 */ /* 0x040fe20000410000 */
[----:B------:R-:W-:Y:S01]  /*24f0*/  FADD.FTZ R152, R112, R152 ;  /* 0x0000009870987221 */ /* 0x000fe20000010000 */
[----:B------:R-:W-:Y:S01]  /*2500*/  FFMA.FTZ R32, R110, R112, R32 ;  /* 0x000000706e207223 */ /* 0x000fe20000010020 */
[----:B------:R-:W-:Y:S01]  /*2510*/  FMUL.FTZ R116, R193, R116 ;  /* 0x00000074c1747220 */ /* 0x000fe20000410000 */
[----:B------:R-:W-:Y:S01]  /*2520*/  FADD.FTZ R149, R117, R149 ;  /* 0x0000009575957221 */ /* 0x000fe20000010000 */
[----:B------:R-:W-:Y:S01]  /*2530*/  FFMA.FTZ R29, R114, R117, R29 ;  /* 0x00000075721d7223 */ /* 0x000fe2000001001d */
[----:B------:R-:W-:Y:S01]  /*2540*/  FADD.FTZ R151, R224, R151 ;  /* 0x00000097e0977221 */ /* 0x000fe20000010000 */
[----:B------:R-:W-:Y:S01]  /*2550*/  FFMA.FTZ R31, R116, R224, R31 ;  /* 0x000000e0741f7223 */ /* 0x000fe2000001001f */
[----:B------:R-:W-:Y:S01]  /*2560*/  UMOV UR6, 0xffffffff ;  /* 0xffffffff00067882 */ /* 0x000fe20000000000 */
[----:B------:R-:W-:Y:S01]  /*2570*/  FADD.FTZ R42, R230, R42 ;  /* 0x0000002ae62a7221 */ /* 0x000fe20000010000 */
[----:B------:R-:W-:Y:S01]  /*2580*/  FFMA.FTZ R10, R221, R230, R10 ;  /* 0x000000e6dd0a7223 */ /* 0x000fe2000001000a */
[----:B------:R-:W-:Y:S01]  /*2590*/  FADD.FTZ R132, R231, R132 ;  /* 0x00000084e7847221 */ /* 0x000fe20000010000 */
[----:B------:R-:W-:Y:S01]  /*25a0*/  FFMA.FTZ R12, R219, R231, R12 ;  /* 0x000000e7db0c7223 */ /* 0x000fe2000001000c */
[----:B------:R-:W-:Y:S01]  /*25b0*/  FFMA.FTZ R25, R103, R226, R25 ;  /* 0x000000e267197223 */ /* 0x000fe20000010019 */
[----:B------:R-:W-:Y:S01]  /*25c0*/  FADD.FTZ R145, R226, R145 ;  /* 0x00000091e2917221 */ /* 0x000fe20000010000 */
[----:B--2---:R-:W-:Y:S01]  /*25d0*/  FMUL.FTZ R125, R125, R118 ;  /* 0x000000767d7d7220 */ /* 0x004fe20000410000 */
        /* <DEDUP_REMOVED lines=17> */
[----:B------:R-:W-:Y:S01]  /*26f0*/  FFMA.FTZ R118, R114, R115, R118 ;  /* 0x0000007372767223 */ /* 0x000fe20000010076 */
[----:B------:R-:W-:-:S02]  /*2700*/  FMUL.FTZ R117, R252, R224 ;  /* 0x000000e0fc757220 */ /* 0x000fc40000410000 */
[----:B------:R-:W-:Y:S01]  /*2710*/  FADD.FTZ R119, R119, R112 ;  /* 0x0000007077777221 */ /* 0x000fe20000010000 */
[----:B------:R-:W-:-:S03]  /*2720*/  FFMA.FTZ R224, R110, R112, R118 ;  /* 0x000000706ee07223 */ /* 0x000fc60000010076 */
        /* <DEDUP_REMOVED lines=21> */
.L_x_4912:
[----:B------:R-:W2:Y:S01]  /*2880*/  LDC.64 R228, c[0x0][0x220] ;  /* 0x00008800ffe47b82 */ /* 0x000ea20000000a00 */
[----:B------:R-:W-:Y:S01]  /*2890*/  FADD.FTZ R224, R118, R224 ;  /* 0x000000e076e07221 */ /* 0x000fe20000010000 */
[----:B01----:R-:W-:Y:S01]  /*28a0*/  FADD.FTZ R119, R119, R225 ;  /* 0x000000e177777221 */ /* 0x003fe20000010000 */
[----:B------:R-:W-:Y:S02]  /*28b0*/  ISETP.NE.U32.AND P1, PT, R166, RZ, PT ;  /* 0x000000ffa600720c */ /* 0x000fe40003f25070 */
[----:B------:R-:W-:Y:S01]  /*28c0*/  FMUL.FTZ R118, R224, UR9 ;  /* 0x00000009e0767c20 */ /* 0x000fe20008410000 */
[----:B------:R-:W-:Y:S01]  /*28d0*/  FMUL.FTZ R119, R119, UR9 ;  /* 0x0000000977777c20 */ /* 0x000fe20008410000 */
[----:B------:R-:W-:-:S03]  /*28e0*/  ISETP.NE.AND.EX P1, PT, R167, RZ, PT, P1 ;  /* 0x000000ffa700720c */ /* 0x000fc60003f25310 */
[----:B------:R-:W-:-:S05]  /*28f0*/  FSEL R118, R118, RZ, !P4 ;  /* 0x000000ff76767208 */ /* 0x000fca0006000000 */
[-CC-:B------:R-:W-:Y:S01]  /*2900*/  FFMA.FTZ R166, R84, R119.reuse, R118.reuse ;  /* 0x0000007754a67223 */ /* 0x180fe20000010076 */
[----:B------:R-:W-:-:S03]  /*2910*/  FFMA.FTZ R167, R86, R119, R118 ;  /* 0x0000007756a77223 */ /* 0x000fc60000010076 */
[----:B------:R-:W-:Y:S01]  /*2920*/  FADD.FTZ R166, R85, -R166 ;  /* 0x800000a655a67221 */ /* 0x000fe20000010000 */
[----:B------:R-:W-:Y:S01]  /*2930*/  FADD.FTZ R167, R87, -R167 ;  /* 0x800000a757a77221 */ /* 0x000fe20000010000 */
[----:B--2---:R-:W-:-:S06]  /*2940*/  IMAD.WIDE.U32 R84, R204, 0x10, R228 ;  /* 0x00000010cc547825 */ /* 0x004fcc00078e00e4 */
[----:B------:R-:W2:Y:S01]  /*2950*/  LDG.E.128 R84, desc[UR4][R84.64] ;  /* 0x0000000454547981 */ /* 0x000ea2000c1e1d00 */
[----:B------:R-:W-:Y:S01]  /*2960*/  ISETP.NE.U32.AND P2, PT, RZ, UR10, PT ;  /* 0x0000000aff007c0c */ /* 0x000fe2000bf45070 */
[-CC-:B------:R-:W-:Y:S01]  /*2970*/  FFMA.FTZ R93, R93, R119.reuse, R118.reuse ;  /* 0x000000775d5d7223 */ /* 0x180fe20000010076 */
[----:B------:R-:W-:Y:S01]  /*2980*/  FFMA.FTZ R92, R92, R119, R118 ;  /* 0x000000775c5c7223 */ /* 0x000fe20000010076 */
[----:B------:R-:W-:Y:S01]  /*2990*/  FMUL.FTZ R166, R193, R166 ;  /* 0x000000a6c1a67220 */ /* 0x000fe20000410000 */
[----:B------:R-:W-:Y:S01]  /*29a0*/  ISETP.NE.AND.EX P2, PT, RZ, UR11, PT, P2 ;  /* 0x0000000bff007c0c */ /* 0x000fe2000bf45320 */
[----:B------:R-:W-:Y:S01]  /*29b0*/  FADD.FTZ R91, R91, -R93 ;  /* 0x8000005d5b5b7221 */ /* 0x000fe20000010000 */
[----:B------:R-:W-:Y:S01]  /*29c0*/  FADD.FTZ R88, R88, -R92 ;  /* 0x8000005c58587221 */ /* 0x000fe20000010000 */
[C---:B------:R-:W-:Y:S01]  /*29d0*/  FMUL.FTZ R167, R193.reuse, R167 ;  /* 0x000000a7c1a77220 */ /* 0x040fe20000410000 */
[----:B------:R-:W-:Y:S01]  /*29e0*/  ISETP.NE.U32.AND P3, PT, RZ, UR10, PT ;  /* 0x0000000aff007c0c */ /* 0x000fe2000bf65070 */
[C---:B------:R-:W-:Y:S01]  /*29f0*/  FMUL.FTZ R224, R193.reuse, R91 ;  /* 0x0000005bc1e07220 */ /* 0x040fe20000410000 */
[----:B------:R-:W-:Y:S01]  /*2a00*/  FMUL.FTZ R225, R193, R88 ;  /* 0x00000058c1e17220 */ /* 0x000fe20000410000 */
[-C--:B------:R-:W-:Y:S01]  /*2a10*/  FFMA.FTZ R226, R90, R119.reuse, R118 ;  /* 0x000000775ae27223 */ /* 0x080fe20000010076 */
[----:B-----5:R-:W-:Y:S01]  /*2a20*/  @P1 FADD.FTZ R166, R44, R166 ;  /* 0x000000a62ca61221 */ /* 0x020fe20000010000 */
[----:B------:R-:W-:Y:S01]  /*2a30*/  @P1 FADD.FTZ R167, R45, R167 ;  /* 0x000000a72da71221 */ /* 0x000fe20000010000 */
[----:B------:R-:W-:Y:S01]  /*2a40*/  @P1 FADD.FTZ R224, R46, R224 ;  /* 0x000000e02ee01221 */ /* 0x000fe20000010000 */
[----:B------:R-:W-:Y:S01]  /*2a50*/  @P1 FADD.FTZ R225, R47, R225 ;  /* 0x000000e12fe11221 */ /* 0x000fe20000010000 */
[----:B------:R-:W-:Y:S01]  /*2a60*/  ISETP.NE.AND.EX P3, PT, RZ, UR11, PT, P3 ;  /* 0x0000000bff007c0c */ /* 0x000fe2000bf65330 */
[----:B------:R-:W0:Y:S01]  /*2a70*/  @P2 LDC.64 R92, c[0x0][0x308] ;  /* 0x0000c200ff5c2b82 */ /* 0x000e220000000a00 */
[----:B------:R-:W-:Y:S01]  /*2a80*/  FADD.FTZ R226, R89, -R226 ;  /* 0x800000e259e27221 */ /* 0x000fe20000010000 */
[-CC-:B------:R-:W-:Y:S01]  /*2a90*/  FFMA.FTZ R129, R129, R119.reuse, R118.reuse ;  /* 0x0000007781817223 */ /* 0x180fe20000010076 */
[----:B------:R-:W-:Y:S01]  /*2aa0*/  SEL R88, R166, R76, P3 ;  /* 0x0000004ca6587207 */ /* 0x000fe20001800000 */
[--C-:B------:R-:W-:Y:S01]  /*2ab0*/  FFMA.FTZ R223, R223, R119, R118.reuse ;  /* 0x00000077dfdf7223 */ /* 0x100fe20000010076 */
[----:B------:R-:W-:Y:S01]  /*2ac0*/  SEL R89, R167, R77, P3 ;  /* 0x0000004da7597207 */ /* 0x000fe20001800000 */
[----:B------:R-:W-:Y:S01]  /*2ad0*/  FADD.FTZ R127, R127, -R129 ;  /* 0x800000817f7f7221 */ /* 0x000fe20000010000 */
[----:B------:R-:W-:Y:S01]  /*2ae0*/  SEL R90, R224, R78, P3 ;  /* 0x0000004ee05a7207 */ /* 0x000fe20001800000 */
[-C--:B------:R-:W-:Y:S01]  /*2af0*/  FMUL.FTZ R166, R166, R168.reuse ;  /* 0x000000a8a6a67220 */ /* 0x080fe20000410000 */
[----:B------:R-:W-:Y:S01]  /*2b00*/  SEL R91, R225, R79, P3 ;  /* 0x0000004fe15b7207 */ /* 0x000fe20001800000 */
[----:B------:R-:W-:Y:S01]  /*2b10*/  FMUL.FTZ R127, R193, R127 ;  /* 0x0000007fc17f7220 */ /* 0x000fe20000410000 */
[-C--:B------:R-:W-:Y:S01]  /*2b20*/  FMUL.FTZ R224, R224, R168.reuse ;  /* 0x000000a8e0e07220 */ /* 0x080fe20000410000 */
[-C--:B------:R-:W-:Y:S01]  /*2b30*/  FMUL.FTZ R225, R225, R168.reuse ;  /* 0x000000a8e1e17220 */ /* 0x080fe20000410000 */
[----:B------:R-:W-:Y:S01]  /*2b40*/  FMUL.FTZ R167, R167, R168 ;  /* 0x000000a8a7a77220 */ /* 0x000fe20000410000 */
[----:B------:R-:W-:Y:S01]  /*2b50*/  @P1 FADD.FTZ R127, R49, R127 ;  /* 0x0000007f317f1221 */ /* 0x000fe20000010000 */
        /* <DEDUP_REMOVED lines=8> */
[----:B0-----:R-:W-:-:S04]  /*2be0*/  @P2 IMAD.WIDE.U32 R92, R204, 0x20, R92 ;  /* 0x00000020cc5c2825 */ /* 0x001fc800078e005c */
[-CC-:B------:R-:W-:Y:S01]  /*2bf0*/  FFMA.FTZ R215, R215, R119.reuse, R118.reuse ;  /* 0x00000077d7d77223 */ /* 0x180fe20000010076 */
[-CC-:B------:R-:W-:Y:S01]  /*2c00*/  FFMA.FTZ R198, R198, R119.reuse, R118.reuse ;  /* 0x00000077c6c67223 */ /* 0x180fe20000010076 */
[-CC-:B------:R-:W-:Y:S01]  /*2c10*/  FFMA.FTZ R214, R214, R119.reuse, R118.reuse ;  /* 0x00000077d6d67223 */ /* 0x180fe20000010076 */
[-C--:B------:R-:W-:Y:S01]  /*2c20*/  FFMA.FTZ R173, R173, R119.reuse, R118 ;  /* 0x00000077adad7223 */ /* 0x080fe20000010076 */
[----:B------:R0:W-:Y:S01]  /*2c30*/  @P2 STG.E.128 desc[UR4][R92.64], R88 ;  /* 0x000000585c002986 */ /* 0x0001e2000c101d04 */
[----:B------:R-:W-:Y:S01]  /*2c40*/  FMUL.FTZ R216, R193, R216 ;  /* 0x000000d8c1d87220 */ /* 0x000fe20000410000 */
[----:B------:R-:W-:Y:S01]  /*2c50*/  FADD.FTZ R215, R213, -R215 ;  /* 0x800000d7d5d77221 */ /* 0x000fe20000010000 */
[----:B------:R-:W-:Y:S01]  /*2c60*/  FADD.FTZ R198, R172, -R198 ;  /* 0x800000c6acc67221 */ /* 0x000fe20000010000 */
[----:B------:R-:W-:Y:S01]  /*2c70*/  FADD.FTZ R199, R199, -R214 ;  /* 0x800000d6c7c77221 */ /* 0x000fe20000010000 */
[----:B------:R-:W-:Y:S01]  /*2c80*/  FADD.FTZ R171, R171, -R173 ;  /* 0x800000adabab7221 */ /* 0x000fe20000010000 */
[----:B------:R-:W-:Y:S01]  /*2c90*/  @P1 FADD.FTZ R216, R54, R216 ;  /* 0x000000d836d81221 */ /* 0x000fe20000010000 */
[----:B0-----:R-:W-:Y:S01]  /*2ca0*/  FFMA.FTZ R88, R128, R119, R118 ;  /* 0x0000007780587223 */ /* 0x001fe20000010076 */
[----:B------:R-:W-:Y:S01]  /*2cb0*/  FADD.FTZ R128, R222, -R223 ;  /* 0x800000dfde807221 */ /* 0x000fe20000010000 */
[C---:B------:R-:W-:Y:S01]  /*2cc0*/  SEL R89, R127.reuse, R81, P3 ;  /* 0x000000517f597207 */ /* 0x040fe20001800000 */
[----:B------:R-:W-:Y:S01]  /*2cd0*/  FMUL.FTZ R127, R127, R168 ;  /* 0x000000a87f7f7220 */ /* 0x000fe20000410000 */
[----:B------:R-:W-:Y:S01]  /*2ce0*/  FADD.FTZ R88, R126, -R88 ;  /* 0x800000587e587221 */ /* 0x000fe20000010000 */
[C---:B------:R-:W-:Y:S01]  /*2cf0*/  FMUL.FTZ R126, R193.reuse, R226 ;  /* 0x000000e2c17e7220 */ /* 0x040fe20000410000 */
[----:B------:R-:W-:-:S02]  /*2d00*/  FMUL.FTZ R128, R193, R128 ;  /* 0x00000080c1807220 */ /* 0x000fc40000410000 */
[----:B------:R-:W-:Y:S01]  /*2d10*/  FMUL.FTZ R129, R193, R88 ;  /* 0x00000058c1817220 */ /* 0x000fe20000410000 */
[----:B------:R-:W-:Y:S01]  /*2d20*/  @P1 FADD.FTZ R126, R48, R126 ;  /* 0x0000007e307e1221 */ /* 0x000fe20000010000 */
[----:B------:R-:W-:Y:S02]  /*2d30*/  @P1 FADD.FTZ R128, R50, R128 ;  /* 0x0000008032801221 */ /* 0x000fe40000010000 */
[----:B------:R-:W-:Y:S02]  /*2d40*/  @P1 FADD.FTZ R129, R51, R129 ;  /* 0x0000008133811221 */ /* 0x000fe40000010000 */
[C---:B------:R-:W-:Y:S01]  /*2d50*/  SEL R88, R126.reuse, R80, P3 ;  /* 0x000000507e587207 */ /* 0x040fe20001800000 */
[----:B------:R-:W-:Y:S01]  /*2d60*/  FMUL.FTZ R126, R126, R168 ;  /* 0x000000a87e7e7220 */ /* 0x000fe20000410000 */
[C---:B------:R-:W-:Y:S01]  /*2d70*/  SEL R90, R128.reuse, R82, P3 ;  /* 0x00000052805a7207 */ /* 0x040fe20001800000 */
[-C--:B------:R-:W-:Y:S01]  /*2d80*/  FMUL.FTZ R128, R128, R168.reuse ;  /* 0x000000a880807220 */ /* 0x080fe20000410000 */
[C---:B------:R-:W-:Y:S01]  /*2d90*/  SEL R91, R129.reuse, R83, P3 ;  /* 0x00000053815b7207 */ /* 0x040fe20001800000 */
[----:B------:R-:W-:-:S04]  /*2da0*/  FMUL.FTZ R129, R129, R168 ;  /* 0x000000a881817220 */ /* 0x000fc80000410000 */
[----:B------:R0:W-:Y:S02]  /*2db0*/  @P2 STG.E.128 desc[UR4][R92.64+0x10], R88 ;  /* 0x000010585c002986 */ /* 0x0001e4000c101d04 */
[----:B0-----:R-:W0:Y:S01]  /*2dc0*/  LDC.64 R90, c[0x0][0x2f8] ;  /* 0x0000be00ff5a7b82 */ /* 0x001e220000000a00 */
[----:B------:R-:W-:Y:S01]  /*2dd0*/  FMUL.FTZ R89, R249, R224 ;  /* 0x000000e0f9597220 */ /* 0x000fe20000410000 */
[----:B------:R-:W-:Y:S01]  /*2de0*/  FMUL.FTZ R93, R246, R127 ;  /* 0x0000007ff65d7220 */ /* 0x000fe20000410000 */
[----:B------:R-:W-:Y:S01]  /*2df0*/  FMUL.FTZ R92, R244, R129 ;  /* 0x00000081f45c7220 */ /* 0x000fe20000410000 */
        /* <DEDUP_REMOVED lines=8> */
[----:B------:R-:W-:Y:S01]  /*2e80*/  FMUL.FTZ R171, R216, R168 ;  /* 0x000000a8d8ab7220 */ /* 0x000fe20000410000 */
[-CC-:B------:R-:W-:Y:S01]  /*2e90*/  FFMA.FTZ R96, R96, R119.reuse, R118.reuse ;  /* 0x0000007760607223 */ /* 0x180fe20000010076 */
[-CC-:B------:R-:W-:Y:S01]  /*2ea0*/  FFMA.FTZ R97, R97, R119.reuse, R118.reuse ;  /* 0x0000007761617223 */ /* 0x180fe20000010076 */
[-CC-:B------:R-:W-:Y:S01]  /*2eb0*/  FFMA.FTZ R98, R98, R119.reuse, R118.reuse ;  /* 0x0000007762627223 */ /* 0x180fe20000010076 */
[-C--:B------:R-:W-:Y:S01]  /*2ec0*/  FFMA.FTZ R99, R99, R119.reuse, R118 ;  /* 0x0000007763637223 */ /* 0x080fe20000010076 */
[----:B------:R-:W-:Y:S01]  /*2ed0*/  FADD.FTZ R96, R130, -R96 ;  /* 0x8000006082607221 */ /* 0x000fe20000010000 */
[----:B------:R-:W-:Y:S01]  /*2ee0*/  FADD.FTZ R97, R169, -R97 ;  /* 0x80000061a9617221 */ /* 0x000fe20000010000 */
[----:B------:R-:W-:Y:S01]  /*2ef0*/  FADD.FTZ R98, R131, -R98 ;  /* 0x8000006283627221 */ /* 0x000fe20000010000 */
[----:B------:R-:W-:Y:S01]  /*2f00*/  FADD.FTZ R99, R170, -R99 ;  /* 0x80000063aa637221 */ /* 0x000fe20000010000 */
[-CC-:B------:R-:W-:Y:S01]  /*2f10*/  FFMA.FTZ R122, R122, R119.reuse, R118.reuse ;  /* 0x000000777a7a7223 */ /* 0x180fe20000010076 */
[-CC-:B------:R-:W-:Y:S01]  /*2f20*/  FFMA.FTZ R123, R123, R119.reuse, R118.reuse ;  /* 0x000000777b7b7223 */ /* 0x180fe20000010076 */
[-CC-:B------:R-:W-:Y:S01]  /*2f30*/  FFMA.FTZ R101, R101, R119.reuse, R118.reuse ;  /* 0x0000007765657223 */ /* 0x180fe20000010076 */
[----:B------:R-:W-:Y:S01]  /*2f40*/  FFMA.FTZ R100, R100, R119, R118 ;  /* 0x0000007764647223 */ /* 0x000fe20000010076 */
[C---:B------:R-:W-:Y:S01]  /*2f50*/  FMUL.FTZ R169, R193.reuse, R96 ;  /* 0x00000060c1a97220 */ /* 0x040fe20000410000 */
[C---:B------:R-:W-:Y:S01]  /*2f60*/  FMUL.FTZ R170, R193.reuse, R97 ;  /* 0x00000061c1aa7220 */ /* 0x040fe20000410000 */
[C---:B------:R-:W-:Y:S01]  /*2f70*/  FMUL.FTZ R130, R193.reuse, R98 ;  /* 0x00000062c1827220 */ /* 0x040fe20000410000 */
[----:B------:R-:W-:Y:S01]  /*2f80*/  FMUL.FTZ R131, R193, R99 ;  /* 0x00000063c1837220 */ /* 0x000fe20000410000 */
[----:B------:R-:W-:Y:S01]  /*2f90*/  FADD.FTZ R120, R120, -R122 ;  /* 0x8000007a78787221 */ /* 0x000fe20000010000 */
        /* <DEDUP_REMOVED lines=10> */
[----:B------:R-:W-:Y:S01]  /*3040*/  FMUL.FTZ R120, R193, R100 ;  /* 0x00000064c1787220 */ /* 0x000fe20000410000 */
        /* <DEDUP_REMOVED lines=8> */
[-C--:B------:R-:W-:Y:S01]  /*30d0*/  FMUL.FTZ R169, R169, R168.reuse ;  /* 0x000000a8a9a97220 */ /* 0x080fe20000410000 */
[-C--:B------:R-:W-:Y:S01]  /*30e0*/  FMUL.FTZ R170, R170, R168.reuse ;  /* 0x000000a8aaaa7220 */ /* 0x080fe20000410000 */
[-C--:B------:R-:W-:Y:S01]  /*30f0*/  FMUL.FTZ R130, R130, R168.reuse ;  /* 0x000000a882827220 */ /* 0x080fe20000410000 */
[----:B------:R-:W-:Y:S01]  /*3100*/  FMUL.FTZ R131, R131, R168 ;  /* 0x000000a883837220 */ /* 0x000fe20000410000 */
[----:B------:R-:W-:Y:S01]  /*3110*/  IMAD.WIDE.U32 R100, R185, 0x10, R228 ;  /* 0x00000010b9647825 */ /* 0x000fe200078e00e4 */
[----:B--2---:R-:W-:-:S02]  /*3120*/  PRMT R88, R84, 0x7632, R88 ;  /* 0x0000763254587816 */ /* 0x004fc40000000058 */
[----:B------:R-:W-:Y:S02]  /*3130*/  SHF.L.U32 R84, R84, 0x10, RZ ;  /* 0x0000001054547819 */ /* 0x000fe400000006ff */
[----:B------:R-:W-:-:S03]  /*3140*/  SHF.L.U32 R88, R88, 0x10, RZ ;  /* 0x0000001058587819 */ /* 0x000fc600000006ff */
[----:B------:R-:W-:Y:S01]  /*3150*/  FFMA.FTZ R154, R166, R84, R154 ;  /* 0x00000054a69a7223 */ /* 0x000fe2000001009a */
[----:B------:R-:W-:Y:S01]  /*3160*/  PRMT R84, R85, 0x7632, R84 ;  /* 0x0000763255547816 */ /* 0x000fe20000000054 */
[----:B------:R-:W-:Y:S01]  /*3170*/  FFMA.FTZ R153, R167, R88, R153 ;  /* 0x00000058a7997223 */ /* 0x000fe20000010099 */
[----:B------:R-:W-:Y:S01]  /*3180*/  SHF.L.U32 R85, R85, 0x10, RZ ;  /* 0x0000001055557819 */ /* 0x000fe200000006ff */
[----:B------:R-:W-:Y:S01]  /*3190*/  FMUL.FTZ R88, R251, R166 ;  /* 0x000000a6fb587220 */ /* 0x000fe20000410000 */
[----:B------:R-:W-:Y:S01]  /*31a0*/  SHF.L.U32 R84, R84, 0x10, RZ ;  /* 0x0000001054547819 */ /* 0x000fe200000006ff */
[----:B------:R-:W-:Y:S01]  /*31b0*/  FMUL.FTZ R167, R250, R167 ;  /* 0x000000a7faa77220 */ /* 0x000fe20000410000 */
[----:B------:R-:W-:Y:S01]  /*31c0*/  FMUL.FTZ R166, R193, R221 ;  /* 0x000000ddc1a67220 */ /* 0x000fe20000410000 */
[----:B------:R-:W-:Y:S02]  /*31d0*/  FFMA.FTZ R156, R224, R85, R156 ;  /* 0x00000055e09c7223 */ /* 0x000fe4000001009c */
[----:B------:R-:W-:Y:S01]  /*31e0*/  FFMA.FTZ R155, R225, R84, R155 ;  /* 0x00000054e19b7223 */ /* 0x000fe2000001009b */
[----:B0-----:R-:W-:-:S04]  /*31f0*/  IMAD.WIDE.U32 R84, R204, 0x10, R90 ;  /* 0x00000010cc547825 */ /* 0x001fc800078e005a */
[----:B------:R-:W-:Y:S01]  /*3200*/  FMUL.FTZ R225, R248, R225 ;  /* 0x000000e1f8e17220 */ /* 0x000fe20000410000 */
[----:B------:R-:W-:Y:S01]  /*3210*/  FMUL.FTZ R90, R247, R126 ;  /* 0x0000007ef75a7220 */ /* 0x000fe20000410000 */
[----:B------:R-:W-:Y:S01]  /*3220*/  FMUL.FTZ R91, R245, R128 ;  /* 0x00000080f55b7220 */ /* 0x000fe20000410000 */
[----:B------:R-:W-:Y:S01]  /*3230*/  F2FP.BF16.F32.PACK_AB R88, R167, R88 ;  /* 0x00000058a758723e */ /* 0x000fe200000010ff */
[----:B------:R-:W-:Y:S01]  /*3240*/  FMUL.FTZ R167, R193, R220 ;  /* 0x000000dcc1a77220 */ /* 0x000fe20000410000 */
[----:B------:R-:W-:Y:S01]  /*3250*/  F2FP.BF16.F32.PACK_AB R89, R225, R89 ;  /* 0x00000059e159723e */ /* 0x000fe200000010ff */
[----:B------:R-:W-:Y:S01]  /*3260*/  FMUL.FTZ R204, R193, R218 ;  /* 0x000000dac1cc7220 */ /* 0x000fe20000410000 */
[----:B------:R-:W-:Y:S01]  /*3270*/  F2FP.BF16.F32.PACK_AB R90, R93, R90 ;  /* 0x0000005a5d5a723e */ /* 0x000fe200000010ff */
[----:B------:R-:W-:Y:S01]  /*3280*/  @P1 FADD.FTZ R166, R52, R166 ;  /* 0x000000a634a61221 */ /* 0x000fe20000010000 */
[----:B------:R-:W-:Y:S01]  /*3290*/  F2FP.BF16.F32.PACK_AB R91, R92, R91 ;  /* 0x0000005b5c5b723e */ /* 0x000fe200000010ff */
[----:B------:R-:W-:Y:S01]  /*32a0*/  @P1 FADD.FTZ R167, R53, R167 ;  /* 0x000000a735a71221 */ /* 0x000fe20000010000 */
[----:B------:R-:W-:Y:S01]  /*32b0*/  @P1 FADD.FTZ R204, R55, R204 ;  /* 0x000000cc37cc1221 */ /* 0x000fe20000010000 */
[----:B------:R-:W-:-:S02]  /*32c0*/  IMAD.WIDE.U32 R92, R195, 0x10, R228 ;  /* 0x00000010c35c7825 */ /* 0x000fc400078e00e4 */
[----:B------:R0:W-:Y:S04]  /*32d0*/  STG.E.128 desc[UR4][R84.64], R88 ;  /* 0x0000005854007986 */ /* 0x0001e8000c101d04 */
[----:B------:R-:W2:Y:S01]  /*32e0*/  LDG.E.128 R92, desc[UR4][R92.64] ;  /* 0x000000045c5c7981 */ /* 0x000ea2000c1e1d00 */
[----:B0-----:R-:W0:Y:S01]  /*32f0*/  @P2 LDC.64 R84, c[0x0][0x308] ;  /* 0x0000c200ff542b82 */ /* 0x001e220000000a00 */
[----:B------:R-:W-:Y:S02]  /*3300*/  SEL R88, R166, R76, P3 ;  /* 0x0000004ca6587207 */ /* 0x000fe40001800000 */
[----:B------:R-:W-:Y:S02]  /*3310*/  SEL R89, R167, R77, P3 ;  /* 0x0000004da7597207 */ /* 0x000fe40001800000 */
[----:B------:R-:W-:-:S02]  /*3320*/  SEL R90, R216, R78, P3 ;  /* 0x0000004ed85a7207 */ /* 0x000fc40001800000 */
[C---:B------:R-:W-:Y:S01]  /*3330*/  SEL R91, R204.reuse, R79, P3 ;  /* 0x0000004fcc5b7207 */ /* 0x040fe20001800000 */
[-C--:B------:R-:W-:Y:S01]  /*3340*/  FMUL.FTZ R172, R204, R168.reuse ;  /* 0x000000a8ccac7220 */ /* 0x080fe20000410000 */
[-C--:B------:R-:W-:Y:S01]  /*3350*/  FMUL.FTZ R166, R166, R168.reuse ;  /* 0x000000a8a6a67220 */ /* 0x080fe20000410000 */
[----:B------:R-:W-:Y:S01]  /*3360*/  FMUL.FTZ R167, R167, R168 ;  /* 0x000000a8a7a77220 */ /* 0x000fe20000410000 */
[----:B0-----:R-:W-:-:S05]  /*3370*/  @P2 IMAD.WIDE.U32 R84, R195, 0x20, R84 ;  /* 0x00000020c3542825 */ /* 0x001fca00078e0054 */
[----:B------:R0:W-:Y:S01]  /*3380*/  @P2 STG.E.128 desc[UR4][R84.64], R88 ;  /* 0x0000005854002986 */ /* 0x0001e2000c101d04 */
[----:B------:R-:W-:Y:S01]  /*3390*/  FMUL.FTZ R204, R213, R168 ;  /* 0x000000a8d5cc7220 */ /* 0x000fe20000410000 */
[----:B0-----:R-:W-:Y:S02]  /*33a0*/  SEL R88, R173, R80, P3 ;  /* 0x00000050ad587207 */ /* 0x001fe40001800000 */
[----:B------:R-:W-:Y:S02]  /*33b0*/  SEL R89, R198, R81, P3 ;  /* 0x00000051c6597207 */ /* 0x000fe40001800000 */
[----:B------:R-:W-:Y:S02]  /*33c0*/  SEL R90, R199, R82, P3 ;  /* 0x00000052c75a7207 */ /* 0x000fe40001800000 */
[----:B------:R-:W-:Y:S01]  /*33d0*/  SEL R91, R213, R83, P3 ;  /* 0x00000053d55b7207 */ /* 0x000fe20001800000 */
[----:B------:R-:W-:-:S04]  /*33e0*/  FMUL.FTZ R199, R199, R168 ;  /* 0x000000a8c7c77220 */ /* 0x000fc80000410000 */
[----:B------:R0:W-:Y:S01]  /*33f0*/  @P2 STG.E.128 desc[UR4][R84.64+0x10], R88 ;  /* 0x0000105854002986 */ /* 0x0001e2000c101d04 */
[-C--:B------:R-:W-:Y:S01]  /*3400*/  FMUL.FTZ R173, R173, R168.reuse ;  /* 0x000000a8adad7220 */ /* 0x080fe20000410000 */
[----:B------:R-:W-:Y:S01]  /*3410*/  FMUL.FTZ R198, R198, R168 ;  /* 0x000000a8c6c67220 */ /* 0x000fe20000410000 */
[----:B0-----:R-:W-:Y:S01]  /*3420*/  FMUL.FTZ R89, R241, R171 ;  /* 0x000000abf1597220 */ /* 0x001fe20000410000 */
[----:B------:R-:W-:Y:S01]  /*3430*/  FMUL.FTZ R84, R240, R172 ;  /* 0x000000acf0547220 */ /* 0x000fe20000410000 */
[----:B------:R-:W-:Y:S01]  /*3440*/  FMUL.FTZ R88, R243, R166 ;  /* 0x000000a6f3587220 */ /* 0x000fe20000410000 */
[----:B------:R-:W-:Y:S01]  /*3450*/  FMUL.FTZ R85, R242, R167 ;  /* 0x000000a7f2557220 */ /* 0x000fe20000410000 */
[----:B------:R-:W-:Y:S02]  /*3460*/  FMUL.FTZ R91, R237, R199 ;  /* 0x000000c7ed5b7220 */ /* 0x000fe40000410000 */
[----:B------:R-:W-:Y:S01]  /*3470*/  F2FP.BF16.F32.PACK_AB R89, R84, R89 ;  /* 0x000000595459723e */ /* 0x000fe200000010ff */
[----:B------:R-:W-:Y:S01]  /*3480*/  FMUL.FTZ R84, R236, R204 ;  /* 0x000000ccec547220 */ /* 0x000fe20000410000 */
[----:B------:R-:W-:Y:S01]  /*3490*/  F2FP.BF16.F32.PACK_AB R88, R85, R88 ;  /* 0x000000585558723e */ /* 0x000fe200000010ff */
[----:B------:R-:W-:Y:S01]  /*34a0*/  FMUL.FTZ R90, R239, R173 ;  /* 0x000000adef5a7220 */ /* 0x000fe20000410000 */
[----:B------:R-:W-:-:S02]  /*34b0*/  FMUL.FTZ R85, R238, R198 ;  /* 0x000000c6ee557220 */ /* 0x000fc40000410000 */
[----:B------:R-:W-:Y:S02]  /*34c0*/  F2FP.BF16.F32.PACK_AB R91, R84, R91 ;  /* 0x0000005b545b723e */ /* 0x000fe400000010ff */
[----:B------:R-:W-:Y:S02]  /*34d0*/  LEA R84, P5, R195, UR12, 0x4 ;  /* 0x0000000cc3547c11 */ /* 0x000fe4000f8a20ff */
[----:B------:R-:W-:Y:S02]  /*34e0*/  F2FP.BF16.F32.PACK_AB R90, R85, R90 ;  /* 0x0000005a555a723e */ /* 0x000fe400000010ff */
[----:B------:R-:W-:-:S05]  /*34f0*/  LEA.HI.X R85, R195, UR13, RZ, 0x4, P5 ;  /* 0x0000000dc3557c11 */ /* 0x000fca000a8f24ff */
[----:B------:R0:W-:Y:S02]  /*3500*/  STG.E.128 desc[UR4][R84.64], R88 ;  /* 0x0000005854007986 */ /* 0x0001e4000c101d04 */
[----:B0-----:R-:W0:Y:S01]  /*3510*/  @P2 LDC.64 R84, c[0x0][0x308] ;  /* 0x0000c200ff542b82 */ /* 0x001e220000000a00 */
[----:B------:R-:W-:-:S06]  /*3520*/  IMAD.WIDE.U32 R88, R190, 0x10, R228 ;  /* 0x00000010be587825 */ /* 0x000fcc00078e00e4 */
[----:B------:R-:W3:Y:S01]  /*3530*/  LDG.E.128 R88, desc[UR4][R88.64] ;  /* 0x0000000458587981 */ /* 0x000ee2000c1e1d00 */
[----:B0-----:R-:W-:-:S05]  /*3540*/  @P2 IMAD.WIDE.U32 R84, R190, 0x20, R84 ;  /* 0x00000020be542825 */ /* 0x001fca00078e0054 */
[----:B------:R0:W-:Y:S02]  /*3550*/  @P2 STG.E.128 desc[UR4][R84.64], R96 ;  /* 0x0000006054002986 */ /* 0x0001e4000c101d04 */
[----:B0-----:R-:W-:Y:S02]  /*3560*/  SEL R96, R121, R80, P3 ;  /* 0x0000005079607207 */ /* 0x001fe40001800000 */
[----:B------:R-:W-:Y:S02]  /*3570*/  SEL R97, R122, R81, P3 ;  /* 0x000000517a617207 */ /* 0x000fe40001800000 */
[----:B------:R-:W-:Y:S02]  /*3580*/  SEL R98, R123, R82, P3 ;  /* 0x000000527b627207 */ /* 0x000fe40001800000 */
[----:B------:R-:W-:Y:S01]  /*3590*/  SEL R99, R120, R83, P3 ;  /* 0x0000005378637207 */ /* 0x000fe20001800000 */
[-C--:B------:R-:W-:Y:S01]  /*35a0*/  FMUL.FTZ R121, R121, R168.reuse ;  /* 0x000000a879797220 */ /* 0x080fe20000410000 */
[----:B------:R-:W-:-:S03]  /*35b0*/  FMUL.FTZ R122, R122, R168 ;  /* 0x000000a87a7a7220 */ /* 0x000fc60000410000 */
        /* <DEDUP_REMOVED lines=14> */
[C---:B------:R-:W-:Y:S02]  /*36a0*/  LEA R84, P5, R190.reuse, UR12, 0x4 ;  /* 0x0000000cbe547c11 */ /* 0x040fe4000f8a20ff */
[----:B------:R-:W-:Y:S02]  /*36b0*/  F2FP.BF16.F32.PACK_AB R99, R85, R99 ;  /* 0x000000635563723e */ /* 0x000fe400000010ff */
[----:B------:R-:W-:-:S05]  /*36c0*/  LEA.HI.X R85, R190, UR13, RZ, 0x4, P5 ;  /* 0x0000000dbe557c11 */ /* 0x000fca000a8f24ff */
[----:B------:R0:W-:Y:S04]  /*36d0*/  STG.E.128 desc[UR4][R84.64], R96 ;  /* 0x0000006054007986 */ /* 0x0001e8000c101d04 */
[----:B0-----:R0:W4:Y:S01]  /*36e0*/  LDG.E.128 R96, desc[UR4][R100.64] ;  /* 0x0000000464607981 */ /* 0x001122000c1e1d00 */
[----:B------:R-:W-:Y:S01]  /*36f0*/  FFMA.FTZ R102, R102, R119, R118 ;  /* 0x0000007766667223 */ /* 0x000fe20000010076 */
[----:B------:R-:W-:-:S03]  /*3700*/  SHF.L.U32 R84, R86, 0x10, RZ ;  /* 0x0000001056547819 */ /* 0x000fc600000006ff */
[----:B------:R-:W-:Y:S01]  /*3710*/  FADD.FTZ R102, R106, -R102 ;  /* 0x800000666a667221 */ /* 0x000fe20000010000 */
[----:B------:R-:W-:Y:S02]  /*3720*/  PRMT R106, R86, 0x7632, R106 ;  /* 0x00007632566a7816 */ /* 0x000fe4000000006a */
[C---:B------:R-:W-:Y:S02]  /*3730*/  PRMT R86, R87.reuse, 0x7632, R86 ;  /* 0x0000763257567816 */ /* 0x040fe40000000056 */
[----:B------:R-:W-:Y:S02]  /*3740*/  SHF.L.U32 R87, R87, 0x10, RZ ;  /* 0x0000001057577819 */ /* 0x000fe400000006ff */
[----:B------:R-:W-:Y:S01]  /*3750*/  SHF.L.U32 R86, R86, 0x10, RZ ;  /* 0x0000001056567819 */ /* 0x000fe200000006ff */
[-CC-:B------:R-:W-:Y:S01]  /*3760*/  FFMA.FTZ R104, R104, R119.reuse, R118.reuse ;  /* 0x0000007768687223 */ /* 0x180fe20000010076 */
[----:B------:R-:W-:Y:S01]  /*3770*/  FFMA.FTZ R105, R105, R119, R118 ;  /* 0x0000007769697223 */ /* 0x000fe20000010076 */
[----:B------:R-:W-:-:S02]  /*3780*/  FFMA.FTZ R160, R128, R87, R160 ;  /* 0x0000005780a07223 */ /* 0x000fc400000100a0 */
[----:B------:R-:W-:Y:S01]  /*3790*/  FFMA.FTZ R159, R129, R86, R159 ;  /* 0x00000056819f7223 */ /* 0x000fe2000001009f */
[----:B------:R-:W-:Y:S01]  /*37a0*/  FFMA.FTZ R103, R103, R119, R118 ;  /* 0x0000007767677223 */ /* 0x000fe20000010076 */
[----:B------:R-:W-:Y:S01]  /*37b0*/  FADD.FTZ R104, R107, -R104 ;  /* 0x800000686b687221 */ /* 0x000fe20000010000 */
[----:B0-----:R-:W-:Y:S02]  /*37c0*/  FADD.FTZ R100, R113, -R105 ;  /* 0x8000006971647221 */ /* 0x001fe40000010000 */
[----:B------:R-:W-:Y:S01]  /*37d0*/  FADD.FTZ R103, R111, -R103 ;  /* 0x800000676f677221 */ /* 0x000fe20000010000 */
[C---:B------:R-:W-:Y:S01]  /*37e0*/  FMUL.FTZ R101, R193.reuse, R104 ;  /* 0x00000068c1657220 */ /* 0x040fe20000410000 */
[----:B------:R-:W-:Y:S01]  /*37f0*/  FFMA.FTZ R158, R126, R84, R158 ;  /* 0x000000547e9e7223 */ /* 0x000fe2000001009e */
[C---:B------:R-:W-:Y:S01]  /*3800*/  FMUL.FTZ R100, R193.reuse, R100 ;  /* 0x00000064c1647220 */ /* 0x040fe20000410000 */
[C---:B------:R-:W-:Y:S01]  /*3810*/  FMUL.FTZ R85, R193.reuse, R102 ;  /* 0x00000066c1557220 */ /* 0x040fe20000410000 */
[----:B------:R-:W-:-:S02]  /*3820*/  FMUL.FTZ R84, R193, R103 ;  /* 0x00000067c1547220 */ /* 0x000fc40000410000 */
[----:B------:R-:W-:Y:S01]  /*3830*/  @P1 FADD.FTZ R100, R71, R100 ;  /* 0x0000006447641221 */ /* 0x000fe20000010000 */
[----:B------:R-:W-:Y:S01]  /*3840*/  @P1 FADD.FTZ R85, R68, R85 ;  /* 0x0000005544551221 */ /* 0x000fe20000010000 */
[----:B------:R-:W-:Y:S01]  /*3850*/  @P1 FADD.FTZ R84, R69, R84 ;  /* 0x0000005445541221 */ /* 0x000fe20000010000 */
[----:B------:R-:W-:Y:S02]  /*3860*/  @P1 FADD.FTZ R101, R70, R101 ;  /* 0x0000006546651221 */ /* 0x000fe40000010000 */
[----:B------:R-:W-:Y:S02]  /*3870*/  SEL R79, R100, R79, P3 ;  /* 0x0000004f644f7207 */ /* 0x000fe40001800000 */
[C---:B--2---:R-:W-:Y:S02]  /*3880*/  PRMT R86, R92.reuse, 0x7632, R86 ;  /* 0x000076325c567816 */ /* 0x044fe40000000056 */
[----:B------:R-:W-:Y:S02]  /*3890*/  SHF.L.U32 R87, R92, 0x10, RZ ;  /* 0x000000105c577819 */ /* 0x000fe400000006ff */
[----:B------:R-:W-:-:S02]  /*38a0*/  PRMT R92, R93, 0x7632, R92 ;  /* 0x000076325d5c7816 */ /* 0x000fc4000000005c */
[----:B------:R-:W-:Y:S02]  /*38b0*/  SHF.L.U32 R93, R93, 0x10, RZ ;  /* 0x000000105d5d7819 */ /* 0x000fe400000006ff */
[----:B------:R-:W-:Y:S02]  /*38c0*/  SHF.L.U32 R92, R92, 0x10, RZ ;  /* 0x000000105c5c7819 */ /* 0x000fe400000006ff */
[----:B------:R-:W-:Y:S01]  /*38d0*/  PRMT R104, R95, 0x7632, R104 ;  /* 0x000076325f687816 */ /* 0x000fe20000000068 */
[----:B------:R-:W-:Y:S01]  /*38e0*/  FFMA.FTZ R164, R171, R93, R164 ;  /* 0x0000005daba47223 */ /* 0x000fe200000100a4 */
[----:B------:R-:W-:Y:S01]  /*38f0*/  PRMT R102, R94, 0x7632, R102 ;  /* 0x000076325e667816 */ /* 0x000fe20000000066 */
[----:B------:R-:W-:Y:S01]  /*3900*/  FFMA.FTZ R163, R172, R92, R163 ;  /* 0x0000005caca37223 */ /* 0x000fe200000100a3 */
[----:B------:R-:W-:Y:S01]  /*3910*/  SHF.L.U32 R94, R94, 0x10, RZ ;  /* 0x000000105e5e7819 */ /* 0x000fe200000006ff */
[----:B------:R-:W-:Y:S01]  /*3920*/  FFMA.FTZ R162, R166, R87, R162 ;  /* 0x00000057a6a27223 */ /* 0x000fe200000100a2 */
[----:B------:R-:W-:-:S02]  /*3930*/  SHF.L.U32 R95, R95, 0x10, RZ ;  /* 0x000000105f5f7819 */ /* 0x000fc400000006ff */
[----:B------:R-:W-:Y:S01]  /*3940*/  SHF.L.U32 R104, R104, 0x10, RZ ;  /* 0x0000001068687819 */ /* 0x000fe200000006ff */
[----:B------:R-:W-:Y:S01]  /*3950*/  FFMA.FTZ R174, R173, R94, R174 ;  /* 0x0000005eadae7223 */ /* 0x000fe200000100ae */
[-C--:B------:R-:W-:Y:S01]  /*3960*/  FMUL.FTZ R94, R84, R168.reuse ;  /* 0x000000a8545e7220 */ /* 0x080fe20000410000 */
[----:B------:R-:W-:Y:S01]  /*3970*/  FFMA.FTZ R176, R199, R95, R176 ;  /* 0x0000005fc7b07223 */ /* 0x000fe200000100b0 */
[----:B------:R-:W-:Y:S01]  /*3980*/  FMUL.FTZ R95, R85, R168 ;  /* 0x000000a8555f7220 */ /* 0x000fe20000410000 */
[----:B------:R-:W-:Y:S01]  /*3990*/  FFMA.FTZ R175, R204, R104, R175 ;  /* 0x00000068ccaf7223 */ /* 0x000fe200000100af */
[-C--:B------:R-:W-:Y:S01]  /*39a0*/  FMUL.FTZ R104, R101, R168.reuse ;  /* 0x000000a865687220 */ /* 0x080fe20000410000 */
[----:B------:R-:W-:Y:S01]  /*39b0*/  FMUL.FTZ R100, R100, R168 ;  /* 0x000000a864647220 */ /* 0x000fe20000410000 */
[-CC-:B------:R-:W-:Y:S01]  /*39c0*/  FFMA.FTZ R108, R108, R119.reuse, R118.reuse ;  /* 0x000000776c6c7223 */ /* 0x180fe20000010076 */
[-CC-:B------:R-:W-:Y:S01]  /*39d0*/  FFMA.FTZ R114, R114, R119.reuse, R118.reuse ;  /* 0x0000007772727223 */ /* 0x180fe20000010076 */
[----:B------:R-:W-:Y:S01]  /*39e0*/  SEL R76, R85, R76, P3 ;  /* 0x0000004c554c7207 */ /* 0x000fe20001800000 */
[--C-:B------:R-:W-:Y:S01]  /*39f0*/  FFMA.FTZ R110, R110, R119, R118.reuse ;  /* 0x000000776e6e7223 */ /* 0x100fe20000010076 */
[----:B------:R-:W-:Y:S01]  /*3a00*/  SEL R77, R84, R77, P3 ;  /* 0x0000004d544d7207 */ /* 0x000fe20001800000 */
[----:B------:R-:W-:Y:S01]  /*3a10*/  FFMA.FTZ R116, R116, R119, R118 ;  /* 0x0000007774747223 */ /* 0x000fe20000010076 */
[----:B------:R-:W-:Y:S01]  /*3a20*/  FMUL.FTZ R84, R208, R95 ;  /* 0x0000005fd0547220 */ /* 0x000fe20000410000 */
[----:B------:R-:W-:Y:S01]  /*3a30*/  FMUL.FTZ R85, R207, R94 ;  /* 0x0000005ecf557220 */ /* 0x000fe20000410000 */
[----:B------:R-:W-:Y:S01]  /*3a40*/  FADD.FTZ R108, R109, -R108 ;  /* 0x8000006c6d6c7221 */ /* 0x000fe20000010000 */
[----:B------:R-:W-:Y:S01]  /*3a50*/  FADD.FTZ R114, R115, -R114 ;  /* 0x8000007273727221 */ /* 0x000fe20000010000 */
[----:B------:R-:W-:Y:S01]  /*3a60*/  FADD.FTZ R110, R112, -R110 ;  /* 0x8000006e706e7221 */ /* 0x000fe20000010000 */
[----:B------:R-:W-:Y:S01]  /*3a70*/  FADD.FTZ R116, R117, -R116 ;  /* 0x8000007475747221 */ /* 0x000fe20000010000 */
[----:B------:R-:W-:Y:S01]  /*3a80*/  F2FP.BF16.F32.PACK_AB R84, R85, R84 ;  /* 0x000000545554723e */ /* 0x000fe200000010ff */
[C---:B------:R-:W-:Y:S01]  /*3a90*/  FMUL.FTZ R103, R193.reuse, R108 ;  /* 0x0000006cc1677220 */ /* 0x040fe20000410000 */
[C---:B------:R-:W-:Y:S01]  /*3aa0*/  FMUL.FTZ R114, R193.reuse, R114 ;  /* 0x00000072c1727220 */ /* 0x040fe20000410000 */
[C---:B------:R-:W-:Y:S01]  /*3ab0*/  FMUL.FTZ R105, R193.reuse, R110 ;  /* 0x0000006ec1697220 */ /* 0x040fe20000410000 */
[----:B------:R-:W-:Y:S01]  /*3ac0*/  FMUL.FTZ R116, R193, R116 ;  /* 0x00000074c1747220 */ /* 0x000fe20000410000 */
[----:B------:R-:W-:Y:S01]  /*3ad0*/  @P1 FADD.FTZ R103, R72, R103 ;  /* 0x0000006748671221 */ /* 0x000fe20000010000 */
[----:B------:R-:W-:Y:S01]  /*3ae0*/  @P1 FADD.FTZ R114, R73, R114 ;  /* 0x0000007249721221 */ /* 0x000fe20000010000 */
[----:B------:R-:W-:Y:S01]  /*3af0*/  SHF.L.U32 R86, R86, 0x10, RZ ;  /* 0x0000001056567819 */ /* 0x000fe200000006ff */
[----:B------:R-:W-:Y:S01]  /*3b00*/  @P1 FADD.FTZ R105, R74, R105 ;  /* 0x000000694a691221 */ /* 0x000fe20000010000 */
[----:B------:R-:W-:Y:S01]  /*3b10*/  @P1 FADD.FTZ R116, R75, R116 ;  /* 0x000000744b741221 */ /* 0x000fe20000010000 */
[----:B------:R-:W-:Y:S01]  /*3b20*/  SHF.L.U32 R106, R106, 0x10, RZ ;  /* 0x000000106a6a7819 */ /* 0x000fe200000006ff */
[----:B------:R-:W-:Y:S01]  /*3b30*/  FMUL.FTZ R107, R103, R168 ;  /* 0x000000a8676b7220 */ /* 0x000fe20000410000 */
[----:B------:R-:W-:Y:S01]  /*3b40*/  SEL R78, R101, R78, P3 ;  /* 0x0000004e654e7207 */ /* 0x000fe20001800000 */
[-C--:B------:R-:W-:Y:S01]  /*3b50*/  FMUL.FTZ R101, R114, R168.reuse ;  /* 0x000000a872657220 */ /* 0x080fe20000410000 */
[-C--:B------:R-:W-:Y:S01]  /*3b60*/  FMUL.FTZ R108, R105, R168.reuse ;  /* 0x000000a8696c7220 */ /* 0x080fe20000410000 */
[----:B------:R-:W-:Y:S01]  /*3b70*/  FMUL.FTZ R109, R116, R168 ;  /* 0x000000a8746d7220 */ /* 0x000fe20000410000 */
[----:B------:R-:W-:Y:S01]  /*3b80*/  SHF.L.U32 R102, R102, 0x10, RZ ;  /* 0x0000001066667819 */ /* 0x000fe200000006ff */
[----:B------:R-:W-:Y:S01]  /*3b90*/  FFMA.FTZ R161, R167, R86, R161 ;  /* 0x00000056a7a17223 */ /* 0x000fe200000100a1 */
[----:B------:R-:W-:Y:S01]  /*3ba0*/  FFMA.FTZ R157, R127, R106, R157 ;  /* 0x0000006a7f9d7223 */ /* 0x000fe2000001009d */
[----:B------:R-:W-:Y:S01]  /*3bb0*/  SEL R80, R103, R80, P3 ;  /* 0x0000005067507207 */ /* 0x000fe20001800000 */
[----:B------:R-:W-:Y:S01]  /*3bc0*/  FMUL.FTZ R106, R202, R101 ;  /* 0x00000065ca6a7220 */ /* 0x000fe20000410000 */
[----:B------:R-:W-:Y:S01]  /*3bd0*/  FMUL.FTZ R103, R201, R108 ;  /* 0x0000006cc9677220 */ /* 0x000fe20000410000 */
[----:B------:R-:W-:Y:S01]  /*3be0*/  FMUL.FTZ R110, R200, R109 ;  /* 0x0000006dc86e7220 */ /* 0x000fe20000410000 */
[----:B------:R-:W-:Y:S01]  /*3bf0*/  FFMA.FTZ R165, R198, R102, R165 ;  /* 0x00000066c6a57223 */ /* 0x000fe200000100a5 */
[----:B------:R-:W-:-:S02]  /*3c00*/  SEL R81, R114, R81, P3 ;  /* 0x0000005172517207 */ /* 0x000fc40001800000 */
[----:B------:R-:W-:Y:S02]  /*3c10*/  SEL R82, R105, R82, P3 ;  /* 0x0000005269527207 */ /* 0x000fe40001800000 */
[----:B------:R-:W-:Y:S02]  /*3c20*/  SEL R83, R116, R83, P3 ;  /* 0x0000005374537207 */ /* 0x000fe40001800000 */
[----:B---3--:R-:W-:Y:S02]  /*3c30*/  PRMT R92, R89, 0x7632, R92 ;  /* 0x00007632595c7816 */ /* 0x008fe4000000005c */
[----:B------:R-:W-:Y:S02]  /*3c40*/  PRMT R93, R90, 0x7632, R93 ;  /* 0x000076325a5d7816 */ /* 0x000fe4000000005d */
[----:B------:R-:W-:Y:S02]  /*3c50*/  PRMT R87, R88, 0x7632, R87 ;  /* 0x0000763258577816 */ /* 0x000fe40000000057 */
[----:B------:R-:W-:-:S02]  /*3c60*/  SHF.L.U32 R92, R92, 0x10, RZ ;  /* 0x000000105c5c7819 */ /* 0x000fc400000006ff */
[----:B------:R-:W-:Y:S02]  /*3c70*/  SHF.L.U32 R93, R93, 0x10, RZ ;  /* 0x000000105d5d7819 */ /* 0x000fe400000006ff */
[----:B------:R-:W-:Y:S02]  /*3c80*/  SHF.L.U32 R88, R88, 0x10, RZ ;  /* 0x0000001058587819 */ /* 0x000fe400000006ff */
[----:B------:R-:W-:Y:S01]  /*3c90*/  SHF.L.U32 R87, R87, 0x10, RZ ;  /* 0x0000001057577819 */ /* 0x000fe200000006ff */
[----:B------:R-:W-:Y:S01]  /*3ca0*/  FFMA.FTZ R179, R131, R92, R179 ;  /* 0x0000005c83b37223 */ /* 0x000fe200000100b3 */
[----:B------:R-:W-:Y:S01]  /*3cb0*/  FFMA.FTZ R181, R122, R93, R181 ;  /* 0x0000005d7ab57223 */ /* 0x000fe200000100b5 */
[----:B------:R-:W-:Y:S01]  /*3cc0*/  FFMA.FTZ R178, R169, R88, R178 ;  /* 0x00000058a9b27223 */ /* 0x000fe200000100b2 */
[----:B------:R-:W0:Y:S01]  /*3cd0*/  @P2 LDC.64 R92, c[0x0][0x308] ;  /* 0x0000c200ff5c2b82 */ /* 0x000e220000000a00 */
[----:B------:R-:W-:Y:S01]  /*3ce0*/  FFMA.FTZ R177, R170, R87, R177 ;  /* 0x00000057aab17223 */ /* 0x000fe200000100b1 */
[----:B------:R-:W-:Y:S01]  /*3cf0*/  SHF.L.U32 R89, R89, 0x10, RZ ;  /* 0x0000001059597819 */ /* 0x000fe200000006ff */
[----:B------:R-:W-:Y:S01]  /*3d00*/  FMUL.FTZ R87, R206, R104 ;  /* 0x00000068ce577220 */ /* 0x000fe20000410000 */
[----:B------:R-:W-:-:S03]  /*3d10*/  FMUL.FTZ R88, R205, R100 ;  /* 0x00000064cd587220 */ /* 0x000fc60000410000 */
[----:B------:R-:W-:Y:S02]  /*3d20*/  FFMA.FTZ R180, R130, R89, R180 ;  /* 0x0000005982b47223 */ /* 0x000fe400000100b4 */
[----:B------:R-:W-:Y:S02]  /*3d30*/  F2FP.BF16.F32.PACK_AB R85, R88, R87 ;  /* 0x000000575855723e */ /* 0x000fe400000010ff */
[----:B------:R-:W1:Y:S01]  /*3d40*/  LDC.64 R88, c[0x0][0x210] ;  /* 0x00008400ff587b82 */ /* 0x000e620000000a00 */
[----:B------:R-:W-:Y:S01]  /*3d50*/  SHF.L.U32 R90, R90, 0x10, RZ ;  /* 0x000000105a5a7819 */ /* 0x000fe200000006ff */
[----:B------:R-:W-:Y:S01]  /*3d60*/  FMUL.FTZ R87, R203, R107 ;  /* 0x0000006bcb577220 */ /* 0x000fe20000410000 */
[C---:B------:R-:W-:Y:S02]  /*3d70*/  PRMT R86, R91.reuse, 0x7632, R86 ;  /* 0x000076325b567816 */ /* 0x040fe40000000056 */
[----:B------:R-:W-:Y:S01]  /*3d80*/  SHF.L.U32 R91, R91, 0x10, RZ ;  /* 0x000000105b5b7819 */ /* 0x000fe200000006ff */
[----:B------:R-:W-:Y:S01]  /*3d90*/  FFMA.FTZ R182, R121, R90, R182 ;  /* 0x0000005a79b67223 */ /* 0x000fe200000100b6 */
[----:B------:R-:W-:-:S02]  /*3da0*/  LEA R90, P1, R185, UR12, 0x4 ;  /* 0x0000000cb95a7c11 */ /* 0x000fc4000f8220ff */
[----:B------:R-:W-:Y:S01]  /*3db0*/  SHF.L.U32 R102, R86, 0x10, RZ ;  /* 0x0000001056667819 */ /* 0x000fe200000006ff */
[----:B------:R-:W-:Y:S01]  /*3dc0*/  FFMA.FTZ R186, R123, R91, R186 ;  /* 0x0000005b7bba7223 */ /* 0x000fe200000100ba */
[----:B------:R-:W-:Y:S01]  /*3dd0*/  F2FP.BF16.F32.PACK_AB R86, R106, R87 ;  /* 0x000000576a56723e */ /* 0x000fe200000010ff */
[C---:B0-----:R-:W-:Y:S01]  /*3de0*/  @P2 IMAD.WIDE.U32 R92, R185.reuse, 0x20, R92 ;  /* 0x00000020b95c2825 */ /* 0x041fe200078e005c */
[----:B------:R-:W-:Y:S02]  /*3df0*/  LEA.HI.X R91, R185, UR13, RZ, 0x4, P1 ;  /* 0x0000000db95b7c11 */ /* 0x000fe400088f24ff */
[----:B------:R-:W-:Y:S02]  /*3e00*/  F2FP.BF16.F32.PACK_AB R87, R110, R103 ;  /* 0x000000676e57723e */ /* 0x000fe400000010ff */
[----:B------:R0:W-:Y:S04]  /*3e10*/  @P2 STG.E.128 desc[UR4][R92.64], R76 ;  /* 0x0000004c5c002986 */ /* 0x0001e8000c101d04 */
[----:B------:R0:W-:Y:S01]  /*3e20*/  @P2 STG.E.128 desc[UR4][R92.64+0x10], R80 ;  /* 0x000010505c002986 */ /* 0x0001e2000c101d04 */
[----:B-1----:R-:W-:-:S03]  /*3e30*/  LEA R184, R88, R184, 0x2 ;  /* 0x000000b858b87211 */ /* 0x002fc600078e10ff */
[----:B------:R0:W-:Y:S01]  /*3e40*/  STG.E.128 desc[UR4][R90.64], R84 ;  /* 0x000000545a007986 */ /* 0x0001e2000c101d04 */
[----:B------:R-:W-:Y:S01]  /*3e50*/  ISETP.GE.AND P1, PT, R184, R89, PT ;  /* 0x00000059b800720c */ /* 0x000fe20003f26270 */
[----:B------:R-:W-:Y:S01]  /*3e60*/  FFMA.FTZ R183, R120, R102, R183 ;  /* 0x0000006678b77223 */ /* 0x000fe200000100b7 */
[----:B----4-:R-:W-:Y:S02]  /*3e70*/  PRMT R102, R96, 0x7632, R102 ;  /* 0x0000763260667816 */ /* 0x010fe40000000066 */
        /* <DEDUP_REMOVED lines=19> */
[----:B0-----:R-:W-:Y:S06]  /*3fb0*/  @!P1 BRA `(.L_x_4900) ;  /* 0xffffffd000249947 */ /* 0x001fec000383ffff */
        /* <DEDUP_REMOVED lines=57> */
.L_x_4898:
        /* <DEDUP_REMOVED lines=95> */
[----:B0-----:R-:W-:-:S03]  /*4940*/  FADD.FTZ R7, R3, R68 ;  /* 0x0000004403077221 */ /* 0x001fc60000010000 */
        /* <DEDUP_REMOVED lines=60> */
[----:B------:R-:W-:Y:S01]  /*4d10*/  IADD3.X R24, RZ, RZ, RZ, P0, !PT ;  /* 0x000000ffff187210 */ /* 0x000fe200007fe4ff */
[----:B--2---:R-:W-:-:S03]  /*4d20*/  FADD.FTZ R10, R10, R25 ;  /* 0x000000190a0a7221 */ /* 0x004fc60000010000 */
[----:B------:R-:W-:Y:S01]  /*4d30*/  SHF.L.U64.HI R24, R75, 0x2, R24 ;  /* 0x000000024b187819 */ /* 0x000fe20000010218 */
        /* <DEDUP_REMOVED lines=41> */
[----:B------:R-:W-:Y:S01]  /*4fd0*/  STG.E desc[UR4][R2.64], R11 ;  /* 0x0000000b02007986 */ /* 0x000fe2000c101904 */
[----:B----4-:R-:W-:-:S03]  /*4fe0*/  FADD.FTZ R21, R14, R21 ;  /* 0x000000150e157221 */ /* 0x010fc60000010000 */
[----:B------:R-:W3:Y:S01]  /*4ff0*/  LDS R53, [R0+0x3200] ;  /* 0x0032000000357984 */ /* 0x000ee20000000800 */
[----:B-----5:R-:W-:-:S03]  /*5000*/  FADD.FTZ R51, R16, R35 ;  /* 0x0000002310337221 */ /* 0x020fc60000010000 */
[----:B------:R-:W4:Y:S01]  /*5010*/  LDS R11, [R0+0xa00] ;  /* 0x000a0000000b7984 */ /* 0x000f220000000800 */
[----:B------:R-:W-:-:S03]  /*5020*/  FADD.FTZ R20, R21, R20 ;  /* 0x0000001415147221 */ /* 0x000fc60000010000 */
        /* <DEDUP_REMOVED lines=13> */
[----:B------:R-:W2:Y:S04]  /*5100*/  LDS R16, [R0+0xe00] ;  /* 0x000e000000107984 */ /* 0x000ea80000000800 */
[----:B------:R-:W2:Y:S01]  /*5110*/  LDS R33, [R0+0x1c00] ;  /* 0x001c000000217984 */ /* 0x000ea20000000800 */
[----:B---3--:R-:W-:-:S03]  /*5120*/  FADD.FTZ R53, R20, R53 ;  /* 0x0000003514357221 */ /* 0x008fc60000010000 */
[----:B------:R-:W3:Y:S01]  /*5130*/  LDS R22, [R0+0x2a00] ;  /* 0x002a000000167984 */ /* 0x000ee20000000800 */
[----:B----4-:R-:W-:-:S03]  /*5140*/  FADD.FTZ R11, RZ, R11 ;  /* 0x0000000bff0b7221 */ /* 0x010fc60000010000 */
[----:B------:R-:W4:Y:S01]  /*5150*/  LDS R59, [R0+0x3800] ;  /* 0x00380000003b7984 */ /* 0x000f220000000800 */
[----:B-----5:R-:W-:-:S03]  /*5160*/  FADD.FTZ R12, R12, R31 ;  /* 0x0000001f0c0c7221 */ /* 0x020fc60000010000 */
[----:B------:R5:W-:Y:S01]  /*5170*/  STG.E desc[UR4][R4.64], R7 ;  /* 0x0000000704007986 */ /* 0x000be2000c101904 */
[----:B------:R-:W-:-:S03]  /*5180*/  FADD.FTZ R10, R10, R45 ;  /* 0x0000002d0a0a7221 */ /* 0x000fc60000010000 */
[----:B------:R-:W4:Y:S01]  /*5190*/  LDS R35, [R0+0x1e00] ;  /* 0x001e000000237984 */ /* 0x000f220000000800 */
[----:B------:R-:W-:-:S03]  /*51a0*/  FADD.FTZ R55, R8, R55 ;  /* 0x0000003708377221 */ /* 0x000fc60000010000 */
[----:B------:R-:W4:Y:S01]  /*51b0*/  LDS R49, [R0+0x2c00] ;  /* 0x002c000000317984 */ /* 0x000f220000000800 */
[----:B------:R-:W-:Y:S01]  /*51c0*/  FADD.FTZ R14, RZ, R14 ;  /* 0x0000000eff0e7221 */ /* 0x000fe20000010000 */
[----:B-----5:R-:W-:Y:S02]  /*51d0*/  IADD3.X R7, R24, UR7, RZ, P0, !PT ;  /* 0x0000000718077c10 */ /* 0x020fe400087fe4ff */
[----:B------:R-:W5:Y:S01]  /*51e0*/  LDS R21, [R0+0x2e00] ;  /* 0x002e000000157984 */ /* 0x000f620000000800 */
[----:B------:R-:W-:Y:S01]  /*51f0*/  FADD.FTZ R11, R11, R18 ;  /* 0x000000120b0b7221 */ /* 0x000fe20000010000 */
[----:B0-----:R-:W-:Y:S02]  /*5200*/  FADD.FTZ R12, R12, R47 ;  /* 0x0000002f0c0c7221 */ /* 0x001fe40000010000 */
[----:B------:R-:W0:Y:S01]  /*5210*/  LDS R24, [R0+0x3a00] ;  /* 0x003a000000187984 */ /* 0x000e220000000800 */
[----:B-1----:R-:W-:-:S03]  /*5220*/  FADD.FTZ R57, R10, R57 ;  /* 0x000000390a397221 */ /* 0x002fc60000010000 */
[----:B------:R-:W1:Y:S01]  /*5230*/  LDS R61, [R0+0x3c00] ;  /* 0x003c0000003d7984 */ /* 0x000e620000000800 */
[----:B--2---:R-:W-:-:S03]  /*5240*/  FADD.FTZ R16, RZ, R16 ;  /* 0x00000010ff107221 */ /* 0x004fc60000010000 */
[----:B------:R-:W2:Y:S01]  /*5250*/  LDS R63, [R0+0x3e00] ;  /* 0x003e0000003f7984 */ /* 0x000ea20000000800 */
[----:B------:R-:W-:-:S03]  /*5260*/  FADD.FTZ R14, R14, R33 ;  /* 0x000000210e0e7221 */ /* 0x000fc60000010000 */
[----:B------:R-:W-:Y:S01]  /*5270*/  STG.E desc[UR4][R6.64], R51 ;  /* 0x0000003306007986 */ /* 0x000fe2000c101904 */
[----:B---3--:R-:W-:-:S03]  /*5280*/  FADD.FTZ R11, R11, R22 ;  /* 0x000000160b0b7221 */ /* 0x008fc60000010000 */
[----:B------:R-:W-:Y:S01]  /*5290*/  STG.E desc[UR4][R2.64+0x200], R15 ;  /* 0x0002000f02007986 */ /* 0x000fe2000c101904 */
[----:B----4-:R-:W-:-:S03]  /*52a0*/  FADD.FTZ R59, R12, R59 ;  /* 0x0000003b0c3b7221 */ /* 0x010fc60000010000 */
[----:B------:R-:W-:Y:S04]  /*52b0*/  STG.E desc[UR4][R4.64+0x200], R67 ;  /* 0x0002004304007986 */ /* 0x000fe8000c101904 */
[----:B------:R-:W-:Y:S01]  /*52c0*/  STG.E desc[UR4][R6.64+0x200], R53 ;  /* 0x0002003506007986 */ /* 0x000fe2000c101904 */
[----:B------:R-:W-:-:S03]  /*52d0*/  FADD.FTZ R16, R16, R35 ;  /* 0x0000002310107221 */ /* 0x000fc60000010000 */
[----:B------:R-:W-:Y:S01]  /*52e0*/  STG.E desc[UR4][R2.64+0x400], R13 ;  /* 0x0004000d02007986 */ /* 0x000fe2000c101904 */
[----:B------:R-:W-:-:S03]  /*52f0*/  FADD.FTZ R14, R14, R49 ;  /* 0x000000310e0e7221 */ /* 0x000fc60000010000 */
[----:B------:R-:W-:Y:S04]  /*5300*/  STG.E desc[UR4][R4.64+0x400], R69 ;  /* 0x0004004504007986 */ /* 0x000fe8000c101904 */
[----:B------:R-:W-:Y:S01]  /*5310*/  STG.E desc[UR4][R6.64+0x400], R55 ;  /* 0x0004003706007986 */ /* 0x000fe2000c101904 */
[----:B-----5:R-:W-:-:S03]  /*5320*/  FADD.FTZ R16, R16, R21 ;  /* 0x0000001510107221 */ /* 0x020fc60000010000 */
[----:B------:R-:W-:Y:S01]  /*5330*/  STG.E desc[UR4][R2.64+0x600], R17 ;  /* 0x0006001102007986 */ /* 0x000fe2000c101904 */
[----:B0-----:R-:W-:-:S03]  /*5340*/  FADD.FTZ R11, R11, R24 ;  /* 0x000000180b0b7221 */ /* 0x001fc60000010000 */
[----:B------:R-:W-:Y:S01]  /*5350*/  STG.E desc[UR4][R4.64+0x600], R37 ;  /* 0x0006002504007986 */ /* 0x000fe2000c101904 */
[----:B-1----:R-:W-:-:S03]  /*5360*/  FADD.FTZ R61, R14, R61 ;  /* 0x0000003d0e3d7221 */ /* 0x002fc60000010000 */
[----:B------:R-:W-:Y:S01]  /*5370*/  STG.E desc[UR4][R6.64+0x600], R57 ;  /* 0x0006003906007986 */ /* 0x000fe2000c101904 */
[----:B--2---:R-:W-:-:S03]  /*5380*/  FADD.FTZ R63, R16, R63 ;  /* 0x0000003f103f7221 */ /* 0x004fc60000010000 */
        /* <DEDUP_REMOVED lines=13> */
.L_x_4899:
        /* <DEDUP_REMOVED lines=8> */
.L_x_4902:
[----:B------:R-:W-:Y:S05]  /*54e0*/  BSYNC B0 ;  /* 0x0000000000007941 */ /* 0x000fea0003800000 */
.L_x_4901:
        /* <DEDUP_REMOVED lines=8> */
.L_x_4903:
[----:B------:R-:W-:Y:S01]  /*5570*/  HFMA2.MMA R227, -RZ, RZ, 0, 1.1920928955078125e-07 ;  /* 0x00000002ffe37435 */ /* 0x000fe200000001ff */
[----:B------:R-:W-:Y:S01]  /*5580*/  MOV R228, R118 ;  /* 0x0000007600e47202 */ /* 0x000fe20000000f00 */
[----:B------:R-:W-:-:S09]  /*5590*/  FADD.FTZ R119, R119, R229 ;  /* 0x000000e577777221 */ /* 0x000fd20000010000 */
[----:B------:R-:W-:Y:S05]  /*55a0*/  WARPSYNC.COLLECTIVE R225, `(.L_x_4904) ;  /* 0x00000000e1087348 */ /* 0x000fea0003c00000 */
[----:B------:R0:W1:Y:S02]  /*55b0*/  SHFL.BFLY P1, R229, R228, R227, R226 ;  /* 0x0c0000e3e4e57389 */ /* 0x00006400000200e2 */
[----:B01----:R-:W-:Y:S01]  /*55c0*/  ENDCOLLECTIVE ;  /* 0x000000000000791b */ /* 0x003fe20003800000 */
.L_x_4904:
[----:B------:R-:W-:Y:S01]  /*55d0*/  MOV R228, R119 ;  /* 0x0000007700e47202 */ /* 0x000fe20000000f00 */
[----:B------:R-:W-:-:S07]  /*55e0*/  FADD.FTZ R118, R118, R229 ;  /* 0x000000e576767221 */ /* 0x000fce0000010000 */
[----:B------:R-:W-:Y:S05]  /*55f0*/  WARPSYNC.COLLECTIVE R225, `(.L_x_4905) ;  /* 0x00000000e1087348 */ /* 0x000fea0003c00000 */
[----:B------:R0:W1:Y:S02]  /*5600*/  SHFL.BFLY P1, R229, R228, R227, R226 ;  /* 0x0c0000e3e4e57389 */ /* 0x00006400000200e2 */
[----:B01----:R-:W-:Y:S01]  /*5610*/  ENDCOLLECTIVE ;  /* 0x000000000000791b */ /* 0x003fe20003800000 */
.L_x_4905:
[----:B------:R-:W-:Y:S01]  /*5620*/  HFMA2.MMA R227, -RZ, RZ, 0, 2.384185791015625e-07 ;  /* 0x00000004ffe37435 */ /* 0x000fe200000001ff */
[----:B------:R-:W-:Y:S01]  /*5630*/  MOV R228, R118 ;  /* 0x0000007600e47202 */ /* 0x000fe20000000f00 */
[----:B------:R-:W-:-:S09]  /*5640*/  FADD.FTZ R119, R119, R229 ;  /* 0x000000e577777221 */ /* 0x000fd20000010000 */
[----:B------:R-:W-:Y:S05]  /*5650*/  WARPSYNC.COLLECTIVE R225, `(.L_x_4906) ;  /* 0x00000000e1087348 */ /* 0x000fea0003c00000 */
[----:B------:R0:W1:Y:S02]  /*5660*/  SHFL.BFLY P1, R229, R228, R227, R226 ;  /* 0x0c0000e3e4e57389 */ /* 0x00006400000200e2 */
[----:B01----:R-:W-:Y:S01]  /*5670*/  ENDCOLLECTIVE ;  /* 0x000000000000791b */ /* 0x003fe20003800000 */
.L_x_4906:
[----:B------:R-:W-:Y:S01]  /*5680*/  MOV R228, R119 ;  /* 0x0000007700e47202 */ /* 0x000fe20000000f00 */
[----:B------:R-:W-:-:S07]  /*5690*/  FADD.FTZ R118, R118, R229 ;  /* 0x000000e576767221 */ /* 0x000fce0000010000 */
[----:B------:R-:W-:Y:S05]  /*56a0*/  WARPSYNC.COLLECTIVE R225, `(.L_x_4907) ;  /* 0x00000000e1087348 */ /* 0x000fea0003c00000 */
[----:B------:R0:W1:Y:S02]  /*56b0*/  SHFL.BFLY P1, R229, R228, R227, R226 ;  /* 0x0c0000e3e4e57389 */ /* 0x00006400000200e2 */
[----:B01----:R-:W-:Y:S01]  /*56c0*/  ENDCOLLECTIVE ;  /* 0x000000000000791b */ /* 0x003fe20003800000 */
.L_x_4907:
[----:B------:R-:W-:Y:S01]  /*56d0*/  HFMA2.MMA R227, -RZ, RZ, 0, 4.76837158203125e-07 ;  /* 0x00000008ffe37435 */ /* 0x000fe200000001ff */
[----:B------:R-:W-:Y:S01]  /*56e0*/  MOV R228, R118 ;  /* 0x0000007600e47202 */ /* 0x000fe20000000f00 */
[----:B------:R-:W-:-:S09]  /*56f0*/  FADD.FTZ R119, R119, R229 ;  /* 0x000000e577777221 */ /* 0x000fd20000010000 */
[----:B------:R-:W-:Y:S05]  /*5700*/  WARPSYNC.COLLECTIVE R225, `(.L_x_4908) ;  /* 0x00000000e1087348 */ /* 0x000fea0003c00000 */
[----:B------:R0:W1:Y:S02]  /*5710*/  SHFL.BFLY P1, R229, R228, R227, R226 ;  /* 0x0c0000e3e4e57389 */ /* 0x00006400000200e2 */
[----:B01----:R-:W-:Y:S01]  /*5720*/  ENDCOLLECTIVE ;  /* 0x000000000000791b */ /* 0x003fe20003800000 */
.L_x_4908:
[----:B------:R-:W-:Y:S01]  /*5730*/  MOV R228, R119 ;  /* 0x0000007700e47202 */ /* 0x000fe20000000f00 */
[----:B------:R-:W-:-:S07]  /*5740*/  FADD.FTZ R118, R118, R229 ;  /* 0x000000e576767221 */ /* 0x000fce0000010000 */
[----:B------:R-:W-:Y:S05]  /*5750*/  WARPSYNC.COLLECTIVE R225, `(.L_x_4909) ;  /* 0x00000000e1087348 */ /* 0x000fea0003c00000 */
[----:B------:R0:W1:Y:S02]  /*5760*/  SHFL.BFLY P1, R229, R228, R227, R226 ;  /* 0x0c0000e3e4e57389 */ /* 0x00006400000200e2 */
[----:B01----:R-:W-:Y:S01]  /*5770*/  ENDCOLLECTIVE ;  /* 0x000000000000791b */ /* 0x003fe20003800000 */
.L_x_4909:
[----:B------:R-:W-:Y:S01]  /*5780*/  HFMA2.MMA R227, -RZ, RZ, 0, 9.5367431640625e-07 ;  /* 0x00000010ffe37435 */ /* 0x000fe200000001ff */
[----:B------:R-:W-:Y:S01]  /*5790*/  MOV R228, R118 ;  /* 0x0000007600e47202 */ /* 0x000fe20000000f00 */
[----:B------:R-:W-:-:S09]  /*57a0*/  FADD.FTZ R119, R119, R229 ;  /* 0x000000e577777221 */ /* 0x000fd20000010000 */
[----:B------:R-:W-:Y:S05]  /*57b0*/  WARPSYNC.COLLECTIVE R225, `(.L_x_4910) ;  /* 0x00000000e1087348 */ /* 0x000fea0003c00000 */
[----:B------:R0:W1:Y:S02]  /*57c0*/  SHFL.BFLY P1, R229, R228, R227, R226 ;  /* 0x0c0000e3e4e57389 */ /* 0x00006400000200e2 */
[----:B01----:R-:W-:Y:S01]  /*57d0*/  ENDCOLLECTIVE ;  /* 0x000000000000791b */ /* 0x003fe20003800000 */
.L_x_4910:
[----:B------:R-:W-:Y:S02]  /*57e0*/  MOV R228, R119 ;  /* 0x0000007700e47202 */ /* 0x000fe40000000f00 */
[----:B------:R-:W-:-:S07]  /*57f0*/  MOV R224, R229 ;  /* 0x000000e500e07202 */ /* 0x000fce0000000f00 */
[----:B------:R-:W-:Y:S05]  /*5800*/  WARPSYNC.COLLECTIVE R225, `(.L_x_4911) ;  /* 0x00000000e1087348 */ /* 0x000fea0003c00000 */
[----:B------:R0:W1:Y:S02]  /*5810*/  SHFL.BFLY P1, R229, R228, R227, R226 ;  /* 0x0c0000e3e4e57389 */ /* 0x00006400000200e2 */
[----:B01----:R-:W-:Y:S01]  /*5820*/  ENDCOLLECTIVE ;  /* 0x000000000000791b */ /* 0x003fe20003800000 */
.L_x_4911:
[----:B------:R-:W-:Y:S01]  /*5830*/  MOV R225, R229 ;  /* 0x000000e500e17202 */ /* 0x000fe20000000f00 */
[----:B------:R-:W-:Y:S06]  /*5840*/  BRA `(.L_x_4912) ;  /* 0xffffffd0000c7947 */ /* 0x000fec000383ffff */
.L_x_4913:
        /* <DEDUP_REMOVED lines=11> */
.L_x_14269:


//--------------------- .text._ZN10layer_norm13ln_bwd_kernelINS_13Kernel_traitsI13__nv_bfloat16S2_fS2_fjLj1024ELj1ELj4ELj1ELj16ENS_18Kernel_traits_baseILj1024ES2_S2_fS2_fjLj128EEEEELb0ELb1ELb1ELb0EEEvNS_9BwdParamsE --------------------------
	.section	.text._ZN10layer_norm13ln_bwd_kernelINS_13Kernel_traitsI13__nv_bfloat16S2_fS2_fjLj1024ELj1ELj4ELj1ELj16ENS_18Kernel_traits_baseILj1024ES2_S2_fS2_fjLj128EEEEELb0ELb1ELb1ELb0EEEvNS_9BwdParamsE,"ax",@progbits
	.align	128
        .global         _ZN10layer_norm13ln_bwd_kernelINS_13Kernel_traitsI13__nv_bfloat16S2_fS2_fjLj1024ELj1ELj4ELj1ELj16ENS_18Kernel_traits_baseILj1024ES2_S2_fS2_fjLj128EEEEELb0ELb1ELb1ELb0EEEvNS_9BwdParamsE
        .type           _ZN10layer_norm13ln_bwd_kernelINS_13Kernel_traitsI13__nv_bfloat16S2_fS2_fjLj1024ELj1ELj4ELj1ELj16ENS_18Kernel_traits_baseILj1024ES2_S2_fS2_fjLj128EEEEELb0ELb1ELb1ELb0EEEvNS_9BwdParamsE,@function
        .size           _ZN10layer_norm13ln_bwd_kernelINS_13Kernel_traitsI13__nv_bfloat16S2_fS2_fjLj1024ELj1ELj4ELj1ELj16ENS_18Kernel_traits_baseILj1024ES2_S2_fS2_fjLj128EEEEELb0ELb1ELb1ELb0EEEvNS_9BwdParamsE,(.L_x_14270 - _ZN10layer_norm13ln_bwd_kernelINS_13Kernel_traitsI13__nv_bfloat16S2_fS2_fjLj1024ELj1ELj4ELj1ELj16ENS_18Kernel_traits_baseILj1024ES2_S2_fS2_fjLj128EEEEELb0ELb1ELb1ELb0EEEvNS_9BwdParamsE)
        .other          _ZN10layer_norm13ln_bwd_kernelINS_13Kernel_traitsI13__nv_bfloat16S2_fS2_fjLj1024ELj1ELj4ELj1ELj16ENS_18Kernel_traits_baseILj1024ES2_S2_fS2_fjLj128EEEEELb0ELb1ELb1ELb0EEEvNS_9BwdParamsE,@"STO_CUDA_ENTRY STV_DEFAULT"
_ZN10layer_norm13ln_bwd_kernelINS_13Kernel_traitsI13__nv_bfloat16S2_fS2_fjLj1024ELj1ELj4ELj1ELj16ENS_18Kernel_traits_baseILj1024ES2_S2_fS2_fjLj128EEEEELb0ELb1ELb1ELb0EEEvNS_9BwdParamsE:
.text._ZN10layer_norm13ln_bwd_kernelINS_13Kernel_traitsI13__nv_bfloat16S2_fS2_fjLj1024ELj1ELj4ELj1ELj16ENS_18Kernel_traits_baseILj1024ES2_S2_fS2_fjLj128EEEEELb0ELb1ELb1ELb0EEEvNS_9BwdParamsE:
[----:B------:R-:W0:Y:S01]  /*0000*/  LDC R1, c[0x0][0x28] ;  /* 0x00000a00ff017b82 */ /* 0x000e220000000800 */
[----:B------:R-:W1:Y:S01]  /*0010*/  S2R R2, SR_TID.X ;  /* 0x0000000000027919 */ /* 0x000e620000002100 */
[----:B------:R-:W-:Y:S01]  /*0020*/  ULDC UR4, c[0x0][0x218] ;  /* 0x0000860000047ab9 */ /* 0x000fe20000000800 */
[----:B------:R-:W-:Y:S01]  /*0030*/  ULDC UR6, c[0x0][0x214] ;  /* 0x0000850000067ab9 */ /* 0x000fe20000000800 */
[----:B------:R-:W-:Y:S01]  /*0040*/  IMAD.U32 R6, RZ, RZ, UR4 ;  /* 0x00000004ff067e24 */ /* 0x000fe2000f8e00ff */
[----:B------:R-:W-:Y:S01]  /*0050*/  LOP3.LUT R3, R3, 0xfffffffd, RZ, 0xc0, !PT ;  /* 0xfffffffd03037812 */ /* 0x000fe200078ec0ff */
[----:B------:R-:W-:Y:S01]  /*0060*/  ULDC.64 UR4, c[0x0][0x208] ;  /* 0x0000820000047ab9 */ /* 0x000fe20000000a00 */
[----:B------:R-:W-:Y:S01]  /*0070*/  ULDC UR9, c[0x0][0x218] ;  /* 0x0000860000097ab9 */ /* 0x000fe20000000800 */
[----:B------:R-:W-:Y:S01]  /*0080*/  ULDC UR8, c[0x0][0x290] ;  /* 0x0000a40000087ab9 */ /* 0x000fe20000000800 */
[----:B------:R-:W-:Y:S01]  /*0090*/  SHF.R.S32.HI R7, RZ, 0x1f, R6 ;  /* 0x0000001fff077819 */ /* 0x000fe20000011406 */
[----:B------:R-:W-:Y:S01]  /*00a0*/  ULDC.64 UR14, c[0x0][0x2c8] ;  /* 0x0000b200000e7ab9 */ /* 0x000fe20000000a00 */
[----:B0-----:R-:W-:-:S02]  /*00b0*/  IADD3 R1, R1, -0xc0, RZ ;  /* 0xffffff4001017810 */ /* 0x001fc40007ffe0ff */
[----:B------:R-:W-:Y:S02]  /*00c0*/  LEA.HI R7, R7, R6, RZ, 0x3 ;  /* 0x0000000607077211 */ /* 0x000fe400078f18ff */
[----:B-1----:R-:W-:-:S04]  /*00d0*/  LOP3.LUT R5, R2, 0x1f, RZ, 0xc0, !PT ;  /* 0x0000001f02057812 */ /* 0x002fc800078ec0ff */
[----:B------:R-:W-:-:S04]  /*00e0*/  LOP3.LUT R0, R5, 0x1f, RZ, 0x3c, !PT ;  /* 0x0000001f05007812 */ /* 0x000fc800078e3cff */
[----:B------:R-:W-:Y:S02]  /*00f0*/  LEA.HI.SX32 R0, R7, R0, 0x1d ;  /* 0x0000000007007211 */ /* 0x000fe400078feaff */
[----:B------:R-:W-:Y:S02]  /*0100*/  MOV R7, R5 ;  /* 0x0000000500077202 */ /* 0x000fe40000000f00 */
[C---:B------:R-:W-:Y:S02]  /*0110*/  LOP3.LUT P0, RZ, R0.reuse, 0xffffffe0, RZ, 0xc0, !PT ;  /* 0xffffffe000ff7812 */ /* 0x040fe4000780c0ff */
[C---:B------:R-:W-:Y:S02]  /*0120*/  ISETP.GE.U32.AND P1, PT, R0.reuse, 0x40, PT ;  /* 0x000000400000780c */ /* 0x040fe40003f26070 */
[C---:B------:R-:W-:Y:S02]  /*0130*/  ISETP.GE.U32.AND P2, PT, R0.reuse, 0x60, PT ;  /* 0x000000600000780c */ /* 0x040fe40003f46070 */
[----:B------:R-:W-:-:S07]  /*0140*/  ISETP.GE.U32.AND P4, PT, R0, 0x80, PT ;  /* 0x000000800000780c */ /* 0x000fce0003f86070 */
[----:B------:R-:W0:Y:S01]  /*0150*/  @P0 LDC.64 R32, c[0x0][0x260] ;  /* 0x00009800ff200b82 */ /* 0x000e220000000a00 */
[----:B------:R-:W-:Y:S01]  /*0160*/  SHF.R.U32.HI R2, RZ, 0x5, R2 ;  /* 0x00000005ff027819 */ /* 0x000fe20000011602 */
[----:B------:R-:W-:Y:S01]  /*0170*/  BSSY B0, `(.L_x_4914) ;  /* 0x0000613000007945 */ /* 0x000fe20003800000 */
[----:B------:R-:W-:Y:S02]  /*0180*/  CS2R R52, SRZ ;  /* 0x0000000000347805 */ /* 0x000fe4000001ff00 */
[----:B------:R-:W-:Y:S02]  /*0190*/  CS2R R54, SRZ ;  /* 0x0000000000367805 */ /* 0x000fe4000001ff00 */
[----:B------:R-:W-:Y:S02]  /*01a0*/  CS2R R88, SRZ ;  /* 0x0000000000587805 */ /* 0x000fe4000001ff00 */
[----:B------:R-:W-:Y:S01]  /*01b0*/  @P4 LOP3.LUT R3, R3, 0x2, RZ, 0xfc, !PT ;  /* 0x0000000203034812 */ /* 0x000fe200078efcff */
[----:B------:R-:W1:Y:S08]  /*01c0*/  @P0 LDC.64 R34, c[0x0][0x278] ;  /* 0x00009e00ff220b82 */ /* 0x000e700000000a00 */
[----:B------:R-:W2:Y:S08]  /*01d0*/  @P1 LDC.64 R36, c[0x0][0x260] ;  /* 0x00009800ff241b82 */ /* 0x000eb00000000a00 */
[----:B------:R-:W3:Y:S01]  /*01e0*/  @P1 LDC.64 R38, c[0x0][0x278] ;  /* 0x00009e00ff261b82 */ /* 0x000ee20000000a00 */
[----:B0-----:R-:W-:Y:S01]  /*01f0*/  @P0 IMAD.WIDE.U32 R32, R7, 0x10, R32 ;  /* 0x0000001007200825 */ /* 0x001fe200078e0020 */
[----:B------:R-:W-:-:S02]  /*0200*/  CS2R R90, SRZ ;  /* 0x00000000005a7805 */ /* 0x000fc4000001ff00 */
[----:B------:R-:W-:Y:S02]  /*0210*/  CS2R R96, SRZ ;  /* 0x0000000000607805 */ /* 0x000fe4000001ff00 */
[----:B------:R-:W-:Y:S02]  /*0220*/  CS2R R98, SRZ ;  /* 0x0000000000627805 */ /* 0x000fe4000001ff00 */
[----:B------:R-:W-:Y:S01]  /*0230*/  CS2R R60, SRZ ;  /* 0x00000000003c7805 */ /* 0x000fe2000001ff00 */
[----:B------:R0:W5:Y:S01]  /*0240*/  @P0 LDG.E.128 R132, desc[UR4][R32.64] ;  /* 0x0000000420840981 */ /* 0x000162000c1e1d00 */
[----:B------:R-:W4:Y:S01]  /*0250*/  @P2 LDC.64 R44, c[0x0][0x260] ;  /* 0x00009800ff2c2b82 */ /* 0x000f220000000a00 */
[C---:B-1----:R-:W-:Y:S01]  /*0260*/  @P0 IMAD.WIDE.U32 R34, R7.reuse, 0x10, R34 ;  /* 0x0000001007220825 */ /* 0x042fe200078e0022 */
[----:B------:R-:W-:Y:S02]  /*0270*/  @P0 LOP3.LUT R7, R7, 0x20, RZ, 0xfc, !PT ;  /* 0x0000002007070812 */ /* 0x000fe400078efcff */
[----:B------:R-:W-:-:S02]  /*0280*/  CS2R R62, SRZ ;  /* 0x00000000003e7805 */ /* 0x000fc4000001ff00 */
[----:B------:R-:W-:Y:S02]  /*0290*/  CS2R R64, SRZ ;  /* 0x0000000000407805 */ /* 0x000fe4000001ff00 */
[----:B------:R-:W-:Y:S01]  /*02a0*/  CS2R R66, SRZ ;  /* 0x0000000000427805 */ /* 0x000fe2000001ff00 */
[----:B------:R1:W5:Y:S01]  /*02b0*/  @P0 LDG.E.128 R20, desc[UR4][R34.64] ;  /* 0x0000000422140981 */ /* 0x000362000c1e1d00 */
[----:B------:R-:W1:Y:S01]  /*02c0*/  @P2 LDC.64 R46, c[0x0][0x278] ;  /* 0x00009e00ff2e2b82 */ /* 0x000e620000000a00 */
[----:B--2---:R-:W-:-:S07]  /*02d0*/  @P1 IMAD.WIDE.U32 R40, R7, 0x10, R36 ;  /* 0x0000001007281825 */ /* 0x004fce00078e0024 */
[----:B------:R-:W2:Y:S01]  /*02e0*/  @P4 LDC.64 R48, c[0x0][0x260] ;  /* 0x00009800ff304b82 */ /* 0x000ea20000000a00 */
[C---:B---3--:R-:W-:Y:S01]  /*02f0*/  @P1 IMAD.WIDE.U32 R42, R7.reuse, 0x10, R38 ;  /* 0x00000010072a1825 */ /* 0x048fe200078e0026 */
[----:B------:R3:W5:Y:S03]  /*0300*/  @P1 LDG.E.128 R92, desc[UR4][R40.64] ;  /* 0x00000004285c1981 */ /* 0x000766000c1e1d00 */
[----:B------:R-:W-:Y:S01]  /*0310*/  @P1 VIADD R7, R7, 0x20 ;  /* 0x0000002007071836 */ /* 0x000fe20000000000 */
[----:B------:R3:W5:Y:S02]  /*0320*/  @P1 LDG.E.128 R16, desc[UR4][R42.64] ;  /* 0x000000042a101981 */ /* 0x000764000c1e1d00 */
[----:B------:R-:W2:Y:S01]  /*0330*/  @P4 LDC.64 R50, c[0x0][0x278] ;  /* 0x00009e00ff324b82 */ /* 0x000ea20000000a00 */
[----:B----4-:R-:W-:Y:S01]  /*0340*/  @P2 IMAD.WIDE.U32 R44, R7, 0x10, R44 ;  /* 0x00000010072c2825 */ /* 0x010fe200078e002c */
[----:B0-----:R-:W-:-:S02]  /*0350*/  CS2R R32, SRZ ;  /* 0x0000000000207805 */ /* 0x001fc4000001ff00 */
[----:B-1----:R-:W-:Y:S02]  /*0360*/  CS2R R34, SRZ ;  /* 0x0000000000227805 */ /* 0x002fe4000001ff00 */
[----:B---3--:R-:W-:Y:S02]  /*0370*/  CS2R R40, SRZ ;  /* 0x0000000000287805 */ /* 0x008fe4000001ff00 */
[----:B------:R-:W-:Y:S01]  /*0380*/  CS2R R68, SRZ ;  /* 0x0000000000447805 */ /* 0x000fe2000001ff00 */
[----:B------:R0:W5:Y:S01]  /*0390*/  @P2 LDG.E.128 R28, desc[UR4][R44.64] ;  /* 0x000000042c1c2981 */ /* 0x000162000c1e1d00 */
[C---:B------:R-:W-:Y:S01]  /*03a0*/  @P2 IMAD.WIDE.U32 R46, R7.reuse, 0x10, R46 ;  /* 0x00000010072e2825 */ /* 0x040fe200078e002e */
[----:B------:R-:W-:Y:S02]  /*03b0*/  @P2 IADD3 R7, R7, 0x20, RZ ;  /* 0x0000002007072810 */ /* 0x000fe40007ffe0ff */
[----:B------:R-:W-:Y:S02]  /*03c0*/  CS2R R42, SRZ ;  /* 0x00000000002a7805 */ /* 0x000fe4000001ff00 */
[----:B------:R-:W-:-:S02]  /*03d0*/  CS2R R70, SRZ ;  /* 0x0000000000467805 */ /* 0x000fc4000001ff00 */
[----:B------:R-:W-:Y:S01]  /*03e0*/  CS2R R72, SRZ ;  /* 0x0000000000487805 */ /* 0x000fe2000001ff00 */
[----:B------:R1:W5:Y:S01]  /*03f0*/  @P2 LDG.E.128 R12, desc[UR4][R46.64] ;  /* 0x000000042e0c2981 */ /* 0x000362000c1e1d00 */
[----:B--2---:R-:W-:-:S04]  /*0400*/  @P4 IMAD.WIDE.U32 R36, R7, 0x10, R48 ;  /* 0x0000001007244825 */ /* 0x004fc800078e0030 */
[----:B------:R-:W-:Y:S01]  /*0410*/  @P4 IMAD.WIDE.U32 R38, R7, 0x10, R50 ;  /* 0x0000001007264825 */ /* 0x000fe200078e0032 */
[----:B------:R2:W5:Y:S01]  /*0420*/  @P4 LDG.E.128 R24, desc[UR4][R36.64] ;  /* 0x0000000424184981 */ /* 0x000562000c1e1d00 */
[----:B------:R-:W3:Y:S01]  /*0430*/  S2R R7, SR_CTAID.X ;  /* 0x0000000000077919 */ /* 0x000ee20000002500 */
[----:B0-----:R-:W-:Y:S02]  /*0440*/  CS2R R44, SRZ ;  /* 0x00000000002c7805 */ /* 0x001fe4000001ff00 */
[----:B-1----:R-:W-:Y:S02]  /*0450*/  CS2R R46, SRZ ;  /* 0x00000000002e7805 */ /* 0x002fe4000001ff00 */
[----:B------:R-:W-:Y:S01]  /*0460*/  CS2R R48, SRZ ;  /* 0x0000000000307805 */ /* 0x000fe2000001ff00 */
[----:B------:R0:W5:Y:S01]  /*0470*/  @P4 LDG.E.128 R8, desc[UR4][R38.64] ;  /* 0x0000000426084981 */ /* 0x000162000c1e1d00 */
[----:B------:R-:W-:Y:S02]  /*0480*/  CS2R R50, SRZ ;  /* 0x0000000000327805 */ /* 0x000fe4000001ff00 */
[----:B--2---:R-:W-:-:S02]  /*0490*/  CS2R R36, SRZ ;  /* 0x0000000000247805 */ /* 0x004fc4000001ff00 */
[----:B------:R-:W-:Y:S02]  /*04a0*/  CS2R R74, SRZ ;  /* 0x00000000004a7805 */ /* 0x000fe4000001ff00 */
[----:B------:R-:W-:Y:S02]  /*04b0*/  CS2R R76, SRZ ;  /* 0x00000000004c7805 */ /* 0x000fe4000001ff00 */
[----:B------:R-:W-:Y:S02]  /*04c0*/  CS2R R78, SRZ ;  /* 0x00000000004e7805 */ /* 0x000fe4000001ff00 */
[----:B------:R-:W-:Y:S02]  /*04d0*/  CS2R R80, SRZ ;  /* 0x0000000000507805 */ /* 0x000fe4000001ff00 */
[----:B------:R-:W-:Y:S02]  /*04e0*/  CS2R R82, SRZ ;  /* 0x0000000000527805 */ /* 0x000fe4000001ff00 */
[----:B------:R-:W-:Y:S01]  /*04f0*/  CS2R R84, SRZ ;  /* 0x0000000000547805 */ /* 0x000fe2000001ff00 */
[----:B---3--:R-:W-:-:S05]  /*0500*/  IMAD R4, R7, 0x4, R2 ;  /* 0x0000000407047824 */ /* 0x008fca00078e0202 */
        /* <DEDUP_REMOVED lines=22> */
[C---:B-----5:R-:W-:Y:S01]  /*0670*/  SHF.L.U32 R33, R132.reuse, 0x10, RZ ;  /* 0x0000001084217819 */ /* 0x060fe200000006ff */
[C---:B------:R-:W-:Y:S01]  /*0680*/  IMAD.U32 R137, R133.reuse, 0x10000, RZ ;  /* 0x0001000085897824 */ /* 0x040fe200078e00ff */
[----:B------:R-:W-:Y:S01]  /*0690*/  @P0 PRMT R136, R132, 0x7632, R136 ;  /* 0x0000763284880816 */ /* 0x000fe20000000088 */
[----:B------:R-:W-:Y:S01]  /*06a0*/  ULDC.64 UR6, c[0x0][0x2c8] ;  /* 0x0000b20000067ab9 */ /* 0x000fe20000000a00 */
[----:B------:R-:W-:Y:S01]  /*06b0*/  @P0 PRMT R132, R133, 0x7632, R132 ;  /* 0x0000763285840816 */ /* 0x000fe20000000084 */
[----:B------:R0:W-:Y:S01]  /*06c0*/  STL [R1+0xb8], R33 ;  /* 0x0000b82101007387 */ /* 0x0001e20000100800 */
[----:B------:R-:W-:Y:S01]  /*06d0*/  @P0 PRMT R133, R134, 0x7632, R133 ;  /* 0x0000763286850816 */ /* 0x000fe20000000085 */
[----:B------:R-:W-:Y:S01]  /*06e0*/  IMAD.U32 R241, R9, 0x10000, RZ ;  /* 0x0001000009f17824 */ /* 0x000fe200078e00ff */
[C---:B------:R-:W-:Y:S01]  /*06f0*/  @P0 PRMT R5, R22.reuse, 0x7632, R5 ;  /* 0x0000763216050816 */ /* 0x040fe20000000005 */
[----:B------:R1:W-:Y:S01]  /*0700*/  STL [R1+0xb0], R137 ;  /* 0x0000b08901007387 */ /* 0x0003e20000100800 */
[----:B------:R-:W-:Y:S01]  /*0710*/  SHF.L.U32 R22, R22, 0x10, RZ ;  /* 0x0000001016167819 */ /* 0x000fe200000006ff */
[----:B------:R-:W2:Y:S01]  /*0720*/  LDC.U8 R235, c[0x0][0x2a0] ;  /* 0x0000a800ffeb7b82 */ /* 0x000ea20000000000 */
[C---:B------:R-:W-:Y:S01]  /*0730*/  @P0 PRMT R2, R23.reuse, 0x7632, R2 ;  /* 0x0000763217020816 */ /* 0x040fe20000000002 */
[----:B------:R-:W-:Y:S01]  /*0740*/  IMAD.U32 R23, R23, 0x10000, RZ ;  /* 0x0001000017177824 */ /* 0x000fe200078e00ff */
[----:B------:R-:W-:Y:S01]  /*0750*/  @P0 PRMT R7, R20, 0x7632, R7 ;  /* 0x0000763214070816 */ /* 0x000fe20000000007 */
[----:B------:R-:W-:Y:S01]  /*0760*/  IMAD.U32 R249, R13, 0x10000, RZ ;  /* 0x000100000df97824 */ /* 0x000fe200078e00ff */
[----:B0-----:R-:W-:Y:S01]  /*0770*/  SHF.L.U32 R33, R134, 0x10, RZ ;  /* 0x0000001086217819 */ /* 0x001fe200000006ff */
[----:B------:R-:W-:Y:S01]  /*0780*/  IMAD.U32 R245, R15, 0x10000, RZ ;  /* 0x000100000ff57824 */ /* 0x000fe200078e00ff */
[C---:B------:R-:W-:Y:S01]  /*0790*/  @P0 PRMT R134, R135.reuse, 0x7632, R134 ;  /* 0x0000763287860816 */ /* 0x040fe20000000086 */
[----:B-1----:R-:W-:Y:S01]  /*07a0*/  IMAD.U32 R137, R135, 0x10000, RZ ;  /* 0x0001000087897824 */ /* 0x002fe200078e00ff */
[----:B------:R-:W-:Y:S01]  /*07b0*/  @P1 PRMT R135, R92, 0x7632, R135 ;  /* 0x000076325c871816 */ /* 0x000fe20000000087 */
[----:B------:R0:W-:Y:S01]  /*07c0*/  STL [R1+0xa8], R33 ;  /* 0x0000a82101007387 */ /* 0x0001e20000100800 */
[----:B------:R-:W-:Y:S01]  /*07d0*/  ISETP.NE.U32.AND P3, PT, RZ, UR6, PT ;  /* 0x00000006ff007c0c */ /* 0x000fe2000bf65070 */
[----:B------:R-:W-:Y:S01]  /*07e0*/  IMAD.U32 R237, R11, 0x10000, RZ ;  /* 0x000100000bed7824 */ /* 0x000fe200078e00ff */
[----:B------:R-:W-:Y:S01]  /*07f0*/  @P0 PRMT R6, R21, 0x7632, R6 ;  /* 0x0000763215060816 */ /* 0x000fe20000000006 */
[----:B------:R1:W-:Y:S01]  /*0800*/  STL [R1+0xa0], R137 ;  /* 0x0000a08901007387 */ /* 0x0003e20000100800 */
[----:B------:R-:W-:-:S02]  /*0810*/  ISETP.NE.AND.EX P3, PT, RZ, UR7, PT, P3 ;  /* 0x00000007ff007c0c */ /* 0x000fc4000bf65330 */
[C---:B------:R-:W-:Y:S02]  /*0820*/  @P4 PRMT R242, R8.reuse, 0x7632, R242 ;  /* 0x0000763208f24816 */ /* 0x040fe400000000f2 */
[----:B------:R-:W-:Y:S01]  /*0830*/  SHF.L.U32 R243, R8, 0x10, RZ ;  /* 0x0000001008f37819 */ /* 0x000fe200000006ff */
[----:B------:R-:W-:Y:S01]  /*0840*/  IMAD.U32 R8, R136, 0x10000, RZ ;  /* 0x0001000088087824 */ /* 0x000fe200078e00ff */
[----:B0-----:R-:W-:Y:S01]  /*0850*/  SHF.L.U32 R33, R92, 0x10, RZ ;  /* 0x000000105c217819 */ /* 0x001fe200000006ff */
[----:B------:R-:W-:Y:S01]  /*0860*/  IMAD.U32 R242, R242, 0x10000, RZ ;  /* 0x00010000f2f27824 */ /* 0x000fe200078e00ff */
[C---:B------:R-:W-:Y:S01]  /*0870*/  @P1 PRMT R92, R93.reuse, 0x7632, R92 ;  /* 0x000076325d5c1816 */ /* 0x040fe2000000005c */
[----:B-1----:R-:W-:Y:S01]  /*0880*/  IMAD.U32 R137, R93, 0x10000, RZ ;  /* 0x000100005d897824 */ /* 0x002fe200078e00ff */
[----:B------:R-:W-:Y:S01]  /*0890*/  @P1 PRMT R93, R94, 0x7632, R93 ;  /* 0x000076325e5d1816 */ /* 0x000fe2000000005d */
[----:B------:R0:W-:Y:S01]  /*08a0*/  STL [R1+0x98], R33 ;  /* 0x0000982101007387 */ /* 0x0001e20000100800 */
[----:B------:R-:W-:-:S02]  /*08b0*/  ISETP.LT.U32.OR P3, PT, R0, 0x80, !P3 ;  /* 0x000000800000780c */ /* 0x000fc40005f61470 */
[----:B------:R-:W-:Y:S01]  /*08c0*/  SHF.L.U32 R0, R132, 0x10, RZ ;  /* 0x0000001084007819 */ /* 0x000fe200000006ff */
[----:B------:R1:W-:Y:S01]  /*08d0*/  STL [R1+0x90], R137 ;  /* 0x0000908901007387 */ /* 0x0003e20000100800 */
[----:B------:R-:W-:Y:S01]  /*08e0*/  @P4 PRMT R240, R9, 0x7632, R240 ;  /* 0x0000763209f04816 */ /* 0x000fe200000000f0 */
[----:B------:R-:W-:Y:S01]  /*08f0*/  IMAD.U32 R9, R133, 0x10000, RZ ;  /* 0x0001000085097824 */ /* 0x000fe200078e00ff */
[----:B------:R-:W-:Y:S02]  /*0900*/  @P2 PRMT R250, R12, 0x7632, R250 ;  /* 0x000076320cfa2816 */ /* 0x000fe400000000fa */
[----:B------:R-:W-:Y:S02]  /*0910*/  @P2 PRMT R246, R14, 0x7632, R246 ;  /* 0x000076320ef62816 */ /* 0x000fe400000000f6 */
[----:B0-----:R-:W-:Y:S01]  /*0920*/  SHF.L.U32 R33, R94, 0x10, RZ ;  /* 0x000000105e217819 */ /* 0x001fe200000006ff */
[----:B------:R-:W-:Y:S01]  /*0930*/  IMAD.U32 R250, R250, 0x10000, RZ ;  /* 0x00010000fafa7824 */ /* 0x000fe200078e00ff */
[C---:B------:R-:W-:Y:S01]  /*0940*/  @P1 PRMT R94, R95.reuse, 0x7632, R94 ;  /* 0x000076325f5e1816 */ /* 0x040fe2000000005e */
[----:B-1----:R-:W-:Y:S01]  /*0950*/  IMAD.U32 R137, R95, 0x10000, RZ ;  /* 0x000100005f897824 */ /* 0x002fe200078e00ff */
        /* <DEDUP_REMOVED lines=9> */
[----:B------:R-:W-:Y:S02]  /*09f0*/  @P4 PRMT R236, R11, 0x7632, R236 ;  /* 0x000076320bec4816 */ /* 0x000fe400000000ec */
[----:B0-----:R-:W-:Y:S02]  /*0a00*/  SHF.L.U32 R33, R28, 0x10, RZ ;  /* 0x000000101c217819 */ /* 0x001fe400000006ff */
[C---:B------:R-:W-:Y:S01]  /*0a10*/  @P2 PRMT R28, R29.reuse, 0x7632, R28 ;  /* 0x000076321d1c2816 */ /* 0x040fe2000000001c */
[----:B-1----:R-:W-:Y:S01]  /*0a20*/  IMAD.U32 R137, R29, 0x10000, RZ ;  /* 0x000100001d897824 */ /* 0x002fe200078e00ff */
[----:B------:R-:W-:Y:S01]  /*0a30*/  @P2 PRMT R29, R30, 0x7632, R29 ;  /* 0x000076321e1d2816 */ /* 0x000fe2000000001d */
[----:B------:R0:W-:Y:S01]  /*0a40*/  STL [R1+0x78], R33 ;  /* 0x0000782101007387 */ /* 0x0001e20000100800 */
[----:B------:R-:W-:Y:S02]  /*0a50*/  LOP3.LUT R3, R3, 0xfffffffb, RZ, 0xc0, !PT ;  /* 0xfffffffb03037812 */ /* 0x000fe400078ec0ff */
[----:B------:R-:W-:Y:S01]  /*0a60*/  SHF.L.U32 R251, R12, 0x10, RZ ;  /* 0x000000100cfb7819 */ /* 0x000fe200000006ff */
[----:B------:R1:W-:Y:S01]  /*0a70*/  STL [R1+0x70], R137 ;  /* 0x0000708901007387 */ /* 0x0003e20000100800 */
[----:B------:R-:W-:-:S02]  /*0a80*/  SHF.L.U32 R247, R14, 0x10, RZ ;  /* 0x000000100ef77819 */ /* 0x000fc400000006ff */
[----:B------:R-:W-:Y:S02]  /*0a90*/  SHF.L.U32 R239, R10, 0x10, RZ ;  /* 0x000000100aef7819 */ /* 0x000fe400000006ff */
[----:B------:R-:W-:Y:S02]  /*0aa0*/  @P3 LOP3.LUT R3, R3, 0x4, RZ, 0xfc, !PT ;  /* 0x0000000403033812 */ /* 0x000fe400078efcff */
[----:B0-----:R-:W-:Y:S02]  /*0ab0*/  SHF.L.U32 R33, R30, 0x10, RZ ;  /* 0x000000101e217819 */ /* 0x001fe400000006ff */
[C---:B------:R-:W-:Y:S01]  /*0ac0*/  @P2 PRMT R30, R31.reuse, 0x7632, R30 ;  /* 0x000076321f1e2816 */ /* 0x040fe2000000001e */
[----:B-1----:R-:W-:Y:S01]  /*0ad0*/  IMAD.U32 R137, R31, 0x10000, RZ ;  /* 0x000100001f897824 */ /* 0x002fe200078e00ff */
[----:B------:R-:W-:Y:S01]  /*0ae0*/  @P4 PRMT R31, R24, 0x7632, R31 ;  /* 0x00007632181f4816 */ /* 0x000fe2000000001f */
[----:B------:R0:W-:Y:S01]  /*0af0*/  STL [R1+0x68], R33 ;  /* 0x0000682101007387 */ /* 0x0001e20000100800 */
[----:B------:R-:W-:-:S02]  /*0b00*/  SHF.L.U32 R252, R252, 0x10, RZ ;  /* 0x00000010fcfc7819 */ /* 0x000fc400000006ff */
[----:B------:R-:W-:Y:S01]  /*0b10*/  SHF.L.U32 R248, R248, 0x10, RZ ;  /* 0x00000010f8f87819 */ /* 0x000fe200000006ff */
[----:B------:R1:W-:Y:S01]  /*0b20*/  STL [R1+0x60], R137 ;  /* 0x0000608901007387 */ /* 0x0003e20000100800 */
[----:B------:R-:W-:Y:S02]  /*0b30*/  SHF.L.U32 R244, R244, 0x10, RZ ;  /* 0x00000010f4f47819 */ /* 0x000fe400000006ff */
[----:B------:R-:W-:Y:S02]  /*0b40*/  SHF.L.U32 R240, R240, 0x10, RZ ;  /* 0x00000010f0f07819 */ /* 0x000fe400000006ff */
[----:B------:R-:W-:Y:S02]  /*0b50*/  SHF.L.U32 R236, R236, 0x10, RZ ;  /* 0x00000010ecec7819 */ /* 0x000fe400000006ff */
[----:B0-----:R-:W-:Y:S02]  /*0b60*/  SHF.L.U32 R33, R24, 0x10, RZ ;  /* 0x0000001018217819 */ /* 0x001fe400000006ff */
[C---:B------:R-:W-:Y:S01]  /*0b70*/  @P4 PRMT R24, R25.reuse, 0x7632, R24 ;  /* 0x0000763219184816 */ /* 0x040fe20000000018 */
[----:B-1----:R-:W-:Y:S01]  /*0b80*/  IMAD.U32 R137, R25, 0x10000, RZ ;  /* 0x0001000019897824 */ /* 0x002fe200078e00ff */
[C---:B------:R-:W-:Y:S01]  /*0b90*/  @P4 PRMT R25, R26.reuse, 0x7632, R25 ;  /* 0x000076321a194816 */ /* 0x040fe20000000019 */
[----:B------:R0:W-:Y:S04]  /*0ba0*/  STL [R1+0x58], R33 ;  /* 0x0000582101007387 */ /* 0x0001e80000100800 */
[----:B------:R-:W-:Y:S01]  /*0bb0*/  STL [R1+0x50], R137 ;  /* 0x0000508901007387 */ /* 0x000fe20000100800 */
[----:B0-----:R-:W-:-:S02]  /*0bc0*/  SHF.L.U32 R33, R26, 0x10, RZ ;  /* 0x000000101a217819 */ /* 0x001fc400000006ff */
[C---:B------:R-:W-:Y:S01]  /*0bd0*/  @P4 PRMT R26, R27.reuse, 0x7632, R26 ;  /* 0x000076321b1a4816 */ /* 0x040fe2000000001a */
[----:B------:R-:W-:Y:S02]  /*0be0*/  IMAD.U32 R27, R27, 0x10000, RZ ;  /* 0x000100001b1b7824 */ /* 0x000fe400078e00ff */
[----:B------:R0:W-:Y:S04]  /*0bf0*/  STL [R1+0x48], R33 ;  /* 0x0000482101007387 */ /* 0x0001e80000100800 */
[----:B------:R1:W-:Y:S01]  /*0c00*/  STL [R1+0x40], R27 ;  /* 0x0000401b01007387 */ /* 0x0003e20000100800 */
[----:B0-----:R-:W-:Y:S02]  /*0c10*/  SHF.L.U32 R33, R20, 0x10, RZ ;  /* 0x0000001014217819 */ /* 0x001fe400000006ff */
[C---:B------:R-:W-:Y:S01]  /*0c20*/  @P1 PRMT R20, R17.reuse, 0x7632, R20 ;  /* 0x0000763211141816 */ /* 0x040fe20000000014 */
[----:B------:R-:W-:-:S02]  /*0c30*/  IMAD.U32 R17, R17, 0x10000, RZ ;  /* 0x0001000011117824 */ /* 0x000fc400078e00ff */
[----:B-1----:R-:W-:Y:S01]  /*0c40*/  IMAD.U32 R27, R21, 0x10000, RZ ;  /* 0x00010000151b7824 */ /* 0x002fe200078e00ff */
[----:B------:R0:W-:Y:S01]  /*0c50*/  STL [R1+0x38], R33 ;  /* 0x0000382101007387 */ /* 0x0001e20000100800 */
[----:B------:R-:W-:-:S03]  /*0c60*/  @P1 PRMT R21, R16, 0x7632, R21 ;  /* 0x0000763210151816 */ /* 0x000fc60000000015 */
[----:B------:R-:W-:Y:S04]  /*0c70*/  STL [R1+0x30], R27 ;  /* 0x0000301b01007387 */ /* 0x000fe80000100800 */
[----:B------:R1:W-:Y:S01]  /*0c80*/  STL [R1+0x28], R22 ;  /* 0x0000281601007387 */ /* 0x0003e20000100800 */
[----:B0-----:R-:W-:-:S03]  /*0c90*/  HFMA2.MMA R33, -RZ, RZ, 0, 0 ;  /* 0x00000000ff217435 */ /* 0x001fc600000001ff */
[----:B------:R-:W-:Y:S01]  /*0ca0*/  STL [R1+0x20], R23 ;  /* 0x0000201701007387 */ /* 0x000fe20000100800 */
[----:B-1----:R-:W-:Y:S02]  /*0cb0*/  SHF.L.U32 R22, R16, 0x10, RZ ;  /* 0x0000001010167819 */ /* 0x002fe400000006ff */
[C---:B------:R-:W-:Y:S02]  /*0cc0*/  @P1 PRMT R16, R18.reuse, 0x7632, R16 ;  /* 0x0000763212101816 */ /* 0x040fe40000000010 */
[----:B------:R-:W-:Y:S01]  /*0cd0*/  SHF.L.U32 R18, R18, 0x10, RZ ;  /* 0x0000001012127819 */ /* 0x000fe200000006ff */
[----:B------:R-:W-:Y:S04]  /*0ce0*/  STL [R1+0x18], R22 ;  /* 0x0000181601007387 */ /* 0x000fe80000100800 */
[----:B------:R0:W-:Y:S04]  /*0cf0*/  STL [R1+0x10], R17 ;  /* 0x0000101101007387 */ /* 0x0001e80000100800 */
[----:B------:R-:W-:Y:S01]  /*0d00*/  STL [R1+0x8], R18 ;  /* 0x0000081201007387 */ /* 0x000fe20000100800 */
[----:B0-----:R-:W-:-:S05]  /*0d10*/  IMAD.U32 R17, R19, 0x10000, RZ ;  /* 0x0001000013117824 */ /* 0x001fca00078e00ff */
[----:B------:R-:W-:Y:S04]  /*0d20*/  STL [R1], R17 ;  /* 0x0000001101007387 */ /* 0x000fe80000100800 */
[----:B------:R0:W-:Y:S04]  /*0d30*/  STL [R1+0xb4], R8 ;  /* 0x0000b40801007387 */ /* 0x0001e80000100800 */
[----:B------:R1:W-:Y:S04]  /*0d40*/  STL [R1+0xac], R0 ;  /* 0x0000ac0001007387 */ /* 0x0003e80000100800 */
[----:B------:R3:W-:Y:S01]  /*0d50*/  STL [R1+0xa4], R9 ;  /* 0x0000a40901007387 */ /* 0x0007e20000100800 */
[----:B0-----:R-:W-:Y:S01]  /*0d60*/  SHF.L.U32 R8, R134, 0x10, RZ ;  /* 0x0000001086087819 */ /* 0x001fe200000006ff */
[----:B-1----:R-:W-:-:S04]  /*0d70*/  IMAD.U32 R0, R135, 0x10000, RZ ;  /* 0x0001000087007824 */ /* 0x002fc800078e00ff */
[----:B------:R0:W-:Y:S01]  /*0d80*/  STL [R1+0x9c], R8 ;  /* 0x00009c0801007387 */ /* 0x0001e20000100800 */
[----:B---3--:R-:W-:-:S03]  /*0d90*/  SHF.L.U32 R9, R92, 0x10, RZ ;  /* 0x000000105c097819 */ /* 0x008fc600000006ff */
[----:B------:R1:W-:Y:S04]  /*0da0*/  STL [R1+0x94], R0 ;  /* 0x0000940001007387 */ /* 0x0003e80000100800 */
[----:B------:R3:W-:Y:S01]  /*0db0*/  STL [R1+0x8c], R9 ;  /* 0x00008c0901007387 */ /* 0x0007e20000100800 */
[----:B0-----:R-:W-:Y:S01]  /*0dc0*/  IMAD.U32 R8, R93, 0x10000, RZ ;  /* 0x000100005d087824 */ /* 0x001fe200078e00ff */
[----:B-1----:R-:W-:-:S04]  /*0dd0*/  SHF.L.U32 R0, R94, 0x10, RZ ;  /* 0x000000105e007819 */ /* 0x002fc800000006ff */
[----:B------:R0:W-:Y:S01]  /*0de0*/  STL [R1+0x84], R8 ;  /* 0x0000840801007387 */ /* 0x0001e20000100800 */
[----:B---3--:R-:W-:-:S03]  /*0df0*/  IMAD.U32 R9, R95, 0x10000, RZ ;  /* 0x000100005f097824 */ /* 0x008fc600078e00ff */
        /* <DEDUP_REMOVED lines=13> */
[----:B------:R-:W-:Y:S01]  /*0ed0*/  STL [R1+0x44], R9 ;  /* 0x0000440901007387 */ /* 0x000fe20000100800 */
[----:B0-----:R-:W-:Y:S01]  /*0ee0*/  SHF.L.U32 R8, R26, 0x10, RZ ;  /* 0x000000101a087819 */ /* 0x001fe200000006ff */
[----:B-1----:R-:W-:Y:S01]  /*0ef0*/  IMAD.U32 R0, R7, 0x10000, RZ ;  /* 0x0001000007007824 */ /* 0x002fe200078e00ff */
[----:B------:R-:W-:-:S03]  /*0f00*/  SHF.L.U32 R7, R6, 0x10, RZ ;  /* 0x0000001006077819 */ /* 0x000fc600000006ff */
[----:B------:R-:W-:Y:S01]  /*0f10*/  STL [R1+0x3c], R8 ;  /* 0x00003c0801007387 */ /* 0x000fe20000100800 */
[----:B------:R-:W-:Y:S02]  /*0f20*/  IMAD.U32 R6, R5, 0x10000, RZ ;  /* 0x0001000005067824 */ /* 0x000fe400078e00ff */
[----:B------:R-:W-:Y:S01]  /*0f30*/  IMAD.U32 R5, R21, 0x10000, RZ ;  /* 0x0001000015057824 */ /* 0x000fe200078e00ff */
[----:B------:R0:W-:Y:S04]  /*0f40*/  STL [R1+0x34], R0 ;  /* 0x0000340001007387 */ /* 0x0001e80000100800 */
[----:B------:R-:W-:Y:S04]  /*0f50*/  STL [R1+0x2c], R7 ;  /* 0x00002c0701007387 */ /* 0x000fe80000100800 */
[----:B------:R-:W-:Y:S01]  /*0f60*/  STL [R1+0x24], R6 ;  /* 0x0000240601007387 */ /* 0x000fe20000100800 */
[----:B0-----:R-:W-:-:S02]  /*0f70*/  SHF.L.U32 R0, R2, 0x10, RZ ;  /* 0x0000001002007819 */ /* 0x001fc400000006ff */
[----:B------:R-:W-:-:S03]  /*0f80*/  SHF.L.U32 R2, R20, 0x10, RZ ;  /* 0x0000001014027819 */ /* 0x000fc600000006ff */
[----:B------:R0:W-:Y:S04]  /*0f90*/  STL [R1+0x1c], R0 ;  /* 0x00001c0001007387 */ /* 0x0001e80000100800 */
[----:B------:R1:W-:Y:S04]  /*0fa0*/  STL [R1+0x14], R5 ;  /* 0x0000140501007387 */ /* 0x0003e80000100800 */
[----:B------:R1:W-:Y:S01]  /*0fb0*/  STL [R1+0xc], R2 ;  /* 0x00000c0201007387 */ /* 0x0003e20000100800 */
[----:B0-----:R-:W-:-:S05]  /*0fc0*/  IMAD.U32 R0, R16, 0x10000, RZ ;  /* 0x0001000010007824 */ /* 0x001fca00078e00ff */
[----:B--2---:R1:W-:Y:S02]  /*0fd0*/  STL [R1+0x4], R0 ;  /* 0x0000040001007387 */ /* 0x0043e40000100800 */
.L_x_5015:
[----:B0-----:R-:W0:Y:S08]  /*0fe0*/  LDC.64 R6, c[0x0][0x288] ;  /* 0x0000a200ff067b82 */ /* 0x001e300000000a00 */
[----:B--2---:R-:W2:Y:S08]  /*0ff0*/  LDC.64 R168, c[0x0][0x258] ;  /* 0x00009600ffa87b82 */ /* 0x004eb00000000a00 */
[----:B------:R-:W3:Y:S01]  /*1000*/  LDC.64 R172, c[0x0][0x280] ;  /* 0x0000a000ffac7b82 */ /* 0x000ee20000000a00 */
[----:B0-----:R-:W-:-:S07]  /*1010*/  IMAD.WIDE R6, R4, 0x4, R6 ;  /* 0x0000000404067825 */ /* 0x001fce00078e0206 */
[----:B------:R-:W0:Y:S01]  /*1020*/  LDC.64 R174, c[0x0][0x2c8] ;  /* 0x0000b200ffae7b82 */ /* 0x000e220000000a00 */
[----:B------:R3:W4:Y:S01]  /*1030*/  LDG.E R170, desc[UR4][R6.64] ;  /* 0x0000000406aa7981 */ /* 0x000722000c1e1900 */
[----:B--2---:R-:W-:-:S05]  /*1040*/  IMAD.WIDE R168, R4, 0x4, R168 ;  /* 0x0000000404a87825 */ /* 0x004fca00078e02a8 */
[----:B-1----:R-:W5:Y:S01]  /*1050*/  LDG.E R2, desc[UR4][R168.64] ;  /* 0x00000004a8027981 */ /* 0x002f62000c1e1900 */
[----:B---3--:R-:W-:Y:S01]  /*1060*/  IMAD.WIDE R6, R4, 0x4, R172 ;  /* 0x0000000404067825 */ /* 0x008fe200078e02ac */
[----:B------:R-:W1:Y:S04]  /*1070*/  S2R R171, SR_TID.X ;  /* 0x0000000000ab7919 */ /* 0x000e680000002100 */
[----:B------:R2:W5:Y:S02]  /*1080*/  LDG.E R234, desc[UR4][R6.64] ;  /* 0x0000000406ea7981 */ /* 0x000564000c1e1900 */
[----:B--2---:R-:W-:-:S04]  /*1090*/  IMAD.U32 R6, RZ, RZ, UR9 ;  /* 0x00000009ff067e24 */ /* 0x004fc8000f8e00ff */
[----:B------:R-:W-:-:S05]  /*10a0*/  IMAD R5, R4, R6, RZ ;  /* 0x0000000604057224 */ /* 0x000fca00078e02ff */
[----:B------:R-:W-:-:S04]  /*10b0*/  SHF.R.S32.HI R7, RZ, 0x1f, R5 ;  /* 0x0000001fff077819 */ /* 0x000fc80000011405 */
[----:B------:R-:W-:Y:S02]  /*10c0*/  LEA.HI R7, R7, R5, RZ, 0x3 ;  /* 0x0000000507077211 */ /* 0x000fe400078f18ff */
[----:B-1----:R-:W-:Y:S01]  /*10d0*/  LOP3.LUT R5, R171, 0x1f, RZ, 0xc0, !PT ;  /* 0x0000001fab057812 */ /* 0x002fe200078ec0ff */
[----:B------:R-:W-:Y:S03]  /*10e0*/  BSSY B1, `(.L_x_4916) ;  /* 0x00001a9000017945 */ /* 0x000fe60003800000 */
[----:B------:R-:W-:-:S05]  /*10f0*/  LEA.HI.SX32 R7, R7, R5, 0x1d ;  /* 0x0000000507077211 */ /* 0x000fca00078feaff */
[----:B0-----:R-:W-:Y:S01]  /*1100*/  IMAD.WIDE.U32 R202, R7, 0x20, R174 ;  /* 0x0000002007ca7825 */ /* 0x001fe200078e00ae */
[----:B----4-:R-:W-:-:S13]  /*1110*/  ISETP.GT.AND P3, PT, R170, RZ, PT ;  /* 0x000000ffaa00720c */ /* 0x010fda0003f64270 */
[----:B------:R-:W-:Y:S05]  /*1120*/  @P3 BRA `(.L_x_4917) ;  /* 0x0000000000943947 */ /* 0x000fea0003800000 */
        /* <DEDUP_REMOVED lines=8> */
.L_x_4920:
[----:B------:R-:W-:-:S07]  /*11b0*/  VIADD R168, R7, 0x20 ;  /* 0x0000002007a87836 */ /* 0x000fce0000000000 */
.L_x_4919:
[----:B------:R-:W-:Y:S05]  /*11c0*/  BSYNC B2 ;  /* 0x0000000000027941 */ /* 0x000fea0003800000 */
.L_x_4918:
[----:B------:R-:W-:Y:S04]  /*11d0*/  BSSY B2, `(.L_x_4921) ;  /* 0x0000009000027945 */ /* 0x000fe80003800000 */
[----:B------:R-:W-:Y:S05]  /*11e0*/  @!P1 BRA `(.L_x_4922) ;  /* 0x00000000001c9947 */ /* 0x000fea0003800000 */
[----:B------:R-:W-:-:S04]  /*11f0*/  ISETP.NE.U32.AND P4, PT, RZ, UR14, PT ;  /* 0x0000000eff007c0c */ /* 0x000fc8000bf85070 */
[----:B------:R-:W-:-:S13]  /*1200*/  ISETP.NE.AND.EX P4, PT, RZ, UR15, PT, P4 ;  /* 0x0000000fff007c0c */ /* 0x000fda000bf85340 */
[----:B------:R-:W-:Y:S05]  /*1210*/  @!P4 BRA `(.L_x_4923) ;  /* 0x00000000000cc947 */ /* 0x000fea0003800000 */
[----:B------:R-:W-:-:S05]  /*1220*/  IMAD.WIDE.U32 R144, R168, 0x20, R174 ;  /* 0x00000020a8907825 */ /* 0x000fca00078e00ae */
[----:B------:R1:W5:Y:S04]  /*1230*/  LDG.E.128 R140, desc[UR4][R144.64] ;  /* 0x00000004908c7981 */ /* 0x000368000c1e1d00 */
[----:B-1----:R-:W5:Y:S02]  /*1240*/  LDG.E.128 R144, desc[UR4][R144.64+0x10] ;  /* 0x0000100490907981 */ /* 0x002f64000c1e1d00 */
.L_x_4923:
[----:B------:R-:W-:-:S07]  /*1250*/  IADD3 R168, R168, 0x20, RZ ;  /* 0x00000020a8a87810 */ /* 0x000fce0007ffe0ff */
.L_x_4922:
[----:B------:R-:W-:Y:S05]  /*1260*/  BSYNC B2 ;  /* 0x0000000000027941 */ /* 0x000fea0003800000 */
.L_x_4921:
        /* <DEDUP_REMOVED lines=8> */
.L_x_4926:
[----:B------:R-:W-:-:S07]  /*12f0*/  VIADD R168, R168, 0x20 ;  /* 0x00000020a8a87836 */ /* 0x000fce0000000000 */
.L_x_4925:
[----:B------:R-:W-:Y:S05]  /*1300*/  BSYNC B2 ;  /* 0x0000000000027941 */ /* 0x000fea0003800000 */
.L_x_4924:
[----:B------:R-:W-:Y:S02]  /*1310*/  LOP3.LUT P4, RZ, R3, 0x4, RZ, 0xc0, !PT ;  /* 0x0000000403ff7812 */ /* 0x000fe4000788c0ff */
[----:B------:R-:W-:-:S11]  /*1320*/  CS2R R218, SRZ ;  /* 0x0000000000da7805 */ /* 0x000fd6000001ff00 */
[----:B------:R-:W-:Y:S05]  /*1330*/  @P4 BRA `(.L_x_4927) ;  /* 0x00000018000c4947 */ /* 0x000fea0003800000 */
[----:B------:R-:W-:-:S05]  /*1340*/  IMAD.WIDE.U32 R24, R168, 0x20, R174 ;  /* 0x00000020a8187825 */ /* 0x000fca00078e00ae */
[----:B------:R1:W5:Y:S04]  /*1350*/  LDG.E.128 R28, desc[UR4][R24.64] ;  /* 0x00000004181c7981 */ /* 0x000368000c1e1d00 */
[----:B------:R-:W5:Y:S01]  /*1360*/  LDG.E.128 R24, desc[UR4][R24.64+0x10] ;  /* 0x0000100418187981 */ /* 0x000f62000c1e1d00 */
[----:B-1----:R-:W-:Y:S05]  /*1370*/  BRA `(.L_x_4927) ;  /* 0x0000001400fc7947 */ /* 0x002fea0003800000 */
.L_x_4917:
[----:B------:R-:W0:Y:S02]  /*1380*/  LDC.64 R168, c[0x0][0x250] ;  /* 0x00009400ffa87b82 */ /* 0x000e240000000a00 */
[----:B0-----:R-:W-:-:S06]  /*1390*/  IMAD.WIDE R168, R4, 0x4, R168 ;  /* 0x0000000404a87825 */ /* 0x001fcc00078e02a8 */
[----:B------:R0:W2:Y:S01]  /*13a0*/  LDG.E R168, desc[UR4][R168.64] ;  /* 0x00000004a8a87981 */ /* 0x0000a2000c1e1900 */
[----:B------:R-:W-:Y:S01]  /*13b0*/  ISETP.NE.AND P4, PT, R235, RZ, PT ;  /* 0x000000ffeb00720c */ /* 0x000fe20003f85270 */
[----:B------:R-:W-:Y:S01]  /*13c0*/  BSSY B2, `(.L_x_4928) ;  /* 0x0000063000027945 */ /* 0x000fe20003800000 */
[----:B------:R-:W-:Y:S01]  /*13d0*/  CS2R R218, SRZ ;  /* 0x0000000000da7805 */ /* 0x000fe2000001ff00 */
[----:B------:R-:W-:Y:S01]  /*13e0*/  IMAD.MOV.U32 R221, RZ, RZ, R7 ;  /* 0x000000ffffdd7224 */ /* 0x000fe200078e0007 */
        /* <DEDUP_REMOVED lines=14> */
[----:B------:R-:W4:Y:S04]  /*14d0*/  LDL R225, [R1+0xa8] ;  /* 0x0000a80001e17983 */ /* 0x000f280000100800 */
[----:B------:R-:W4:Y:S01]  /*14e0*/  LDL R224, [R1+0xa0] ;  /* 0x0000a00001e07983 */ /* 0x000f220000100800 */
[----:B0-----:R-:W-:-:S05]  /*14f0*/  IMAD.WIDE.U32 R176, R7, 0x20, R176 ;  /* 0x0000002007b07825 */ /* 0x001fca00078e00b0 */
[----:B------:R-:W2:Y:S01]  /*1500*/  LDG.E.128 R168, desc[UR4][R176.64] ;  /* 0x00000004b0a87981 */ /* 0x000ea2000c1e1d00 */
[----:B-1----:R-:W-:-:S06]  /*1510*/  IMAD.WIDE.U32 R172, R217, 0x10, R172 ;  /* 0x00000010d9ac7825 */ /* 0x002fcc00078e00ac */
[----:B------:R-:W3:Y:S01]  /*1520*/  LDG.E.128 R172, desc[UR4][R172.64] ;  /* 0x00000004acac7981 */ /* 0x000ee2000c1e1d00 */
[----:B------:R-:W-:-:S03]  /*1530*/  ISETP.NE.AND.EX P4, PT, RZ, UR15, PT, P4 ;  /* 0x0000000fff007c0c */ /* 0x000fc6000bf85340 */
[----:B------:R-:W4:Y:S10]  /*1540*/  LDG.E.128 R176, desc[UR4][R176.64+0x10] ;  /* 0x00001004b0b07981 */ /* 0x000f34000c1e1d00 */
[----:B------:R0:W5:Y:S04]  /*1550*/  @P4 LDG.E.128 R132, desc[UR4][R202.64] ;  /* 0x00000004ca844981 */ /* 0x000168000c1e1d00 */
[----:B------:R0:W5:Y:S04]  /*1560*/  @P4 LDG.E.128 R136, desc[UR4][R202.64+0x10] ;  /* 0x00001004ca884981 */ /* 0x000168000c1e1d00 */
[----:B------:R-:W4:Y:S04]  /*1570*/  LDL R203, [R1+0xa4] ;  /* 0x0000a40001cb7983 */ /* 0x000f280000100800 */
[----:B------:R-:W4:Y:S01]  /*1580*/  LDL R202, [R1+0x9c] ;  /* 0x00009c0001ca7983 */ /* 0x000f220000100800 */
[----:B------:R-:W-:Y:S01]  /*1590*/  IADD3 R217, R217, 0x20, RZ ;  /* 0x00000020d9d97810 */ /* 0x000fe20007ffe0ff */
[----:B------:R-:W-:-:S02]  /*15a0*/  VIADD R221, R7, 0x20 ;  /* 0x0000002007dd7836 */ /* 0x000fc40000000000 */
[C---:B--2---:R-:W-:Y:S01]  /*15b0*/  FADD.FTZ R231, -R211.reuse, R170 ;  /* 0x000000aad3e77221 */ /* 0x044fe20000010100 */
[C---:B------:R-:W-:Y:S01]  /*15c0*/  FADD.FTZ R0, -R211.reuse, R168 ;  /* 0x000000a8d3007221 */ /* 0x040fe20000010100 */
[C---:B------:R-:W-:Y:S01]  /*15d0*/  FADD.FTZ R233, -R211.reuse, R169 ;  /* 0x000000a9d3e97221 */ /* 0x040fe20000010100 */
[C---:B---3--:R-:W-:Y:S02]  /*15e0*/  PRMT R170, R172.reuse, 0x7632, R170 ;  /* 0x00007632acaa7816 */ /* 0x048fe400000000aa */
[----:B------:R-:W-:Y:S01]  /*15f0*/  SHF.L.U32 R172, R172, 0x10, RZ ;  /* 0x00000010acac7819 */ /* 0x000fe200000006ff */
[----:B-----5:R-:W-:Y:S01]  /*1600*/  FMUL.FTZ R0, R2, R0 ;  /* 0x0000000002007220 */ /* 0x020fe20000410000 */
[----:B------:R-:W-:Y:S01]  /*1610*/  SHF.L.U32 R170, R170, 0x10, RZ ;  /* 0x00000010aaaa7819 */ /* 0x000fe200000006ff */
[----:B------:R-:W-:Y:S01]  /*1620*/  FMUL.FTZ R233, R2, R233 ;  /* 0x000000e902e97220 */ /* 0x000fe20000410000 */
[--C-:B------:R-:W-:Y:S01]  /*1630*/  FADD.FTZ R229, -R211, R171.reuse ;  /* 0x000000abd3e57221 */ /* 0x100fe20000010100 */
[-C--:B------:R-:W-:Y:S01]  /*1640*/  FMUL.FTZ R209, R232, R172.reuse ;  /* 0x000000ace8d17220 */ /* 0x080fe20000410000 */
[----:B------:R-:W-:Y:S01]  /*1650*/  PRMT R171, R173, 0x7632, R171 ;  /* 0x00007632adab7816 */ /* 0x000fe200000000ab */
[----:B------:R-:W-:Y:S01]  /*1660*/  FADD.FTZ R60, R60, R172 ;  /* 0x000000ac3c3c7221 */ /* 0x000fe20000010000 */
[----:B------:R-:W-:Y:S01]  /*1670*/  FFMA.FTZ R32, R0, R172, R32 ;  /* 0x000000ac00207223 */ /* 0x000fe20000010020 */
[-C--:B------:R-:W-:Y:S01]  /*1680*/  FFMA.FTZ R33, R233, R170.reuse, R33 ;  /* 0x000000aae9217223 */ /* 0x080fe20000010021 */
[----:B------:R-:W-:Y:S01]  /*1690*/  FADD.FTZ R61, R61, R170 ;  /* 0x000000aa3d3d7221 */ /* 0x000fe20000010000 */
[----:B------:R-:W-:Y:S01]  /*16a0*/  FMUL.FTZ R232, R207, R170 ;  /* 0x000000aacfe87220 */ /* 0x000fe20000410000 */
[----:B------:R-:W-:-:S02]  /*16b0*/  IMAD.U32 R173, R173, 0x10000, RZ ;  /* 0x00010000adad7824 */ /* 0x000fc400078e00ff */
[----:B------:R-:W-:Y:S01]  /*16c0*/  FADD.FTZ R172, RZ, R209 ;  /* 0x000000d1ffac7221 */ /* 0x000fe20000010000 */
[----:B------:R-:W-:Y:S01]  /*16d0*/  FFMA.FTZ R170, R0, R209, RZ ;  /* 0x000000d100aa7223 */ /* 0x000fe200000100ff */
[C---:B------:R-:W-:Y:S01]  /*16e0*/  FMUL.FTZ R229, R2.reuse, R229 ;  /* 0x000000e502e57220 */ /* 0x040fe20000410000 */
[----:B------:R-:W-:Y:S02]  /*16f0*/  IMAD.U32 R171, R171, 0x10000, RZ ;  /* 0x00010000abab7824 */ /* 0x000fe400078e00ff */
[----:B------:R-:W-:Y:S01]  /*1700*/  FMUL.FTZ R231, R2, R231 ;  /* 0x000000e702e77220 */ /* 0x000fe20000410000 */
[----:B----4-:R-:W-:Y:S01]  /*1710*/  FMUL.FTZ R230, R228, R173 ;  /* 0x000000ade4e67220 */ /* 0x010fe20000410000 */
[----:B------:R-:W-:Y:S01]  /*1720*/  FADD.FTZ R172, R172, R232 ;  /* 0x000000e8acac7221 */ /* 0x000fe20000010000 */
[----:B------:R-:W-:Y:S01]  /*1730*/  FFMA.FTZ R170, R233, R232, R170 ;  /* 0x000000e8e9aa7223 */ /* 0x000fe200000100aa */
[C---:B------:R-:W-:Y:S01]  /*1740*/  PRMT R169, R174.reuse, 0x7632, R169 ;  /* 0x00007632aea97816 */ /* 0x040fe200000000a9 */
[-C--:B------:R-:W-:Y:S01]  /*1750*/  FFMA.FTZ R35, R229, R171.reuse, R35 ;  /* 0x000000abe5237223 */ /* 0x080fe20000010023 */
[----:B------:R-:W-:Y:S01]  /*1760*/  SHF.L.U32 R174, R174, 0x10, RZ ;  /* 0x00000010aeae7819 */ /* 0x000fe200000006ff */
[----:B------:R-:W-:Y:S01]  /*1770*/  FADD.FTZ R63, R63, R171 ;  /* 0x000000ab3f3f7221 */ /* 0x000fe20000010000 */
[----:B------:R-:W-:Y:S01]  /*1780*/  FMUL.FTZ R228, R206, R171 ;  /* 0x000000abcee47220 */ /* 0x000fe20000410000 */
[----:B------:R-:W-:Y:S01]  /*1790*/  FADD.FTZ R176, -R211, R176 ;  /* 0x000000b0d3b07221 */ /* 0x000fe20000010100 */
[----:B------:R-:W-:Y:S01]  /*17a0*/  FADD.FTZ R171, R172, R230 ;  /* 0x000000e6acab7221 */ /* 0x000fe20000010000 */
[----:B------:R-:W-:Y:S01]  /*17b0*/  FFMA.FTZ R170, R231, R230, R170 ;  /* 0x000000e6e7aa7223 */ /* 0x000fe200000100aa */
[C---:B------:R-:W-:Y:S01]  /*17c0*/  PRMT R168, R175.reuse, 0x7632, R168 ;  /* 0x00007632afa87816 */ /* 0x040fe200000000a8 */
[----:B------:R-:W-:Y:S01]  /*17d0*/  IMAD.U32 R175, R175, 0x10000, RZ ;  /* 0x00010000afaf7824 */ /* 0x000fe200078e00ff */
[----:B------:R-:W-:Y:S01]  /*17e0*/  SHF.L.U32 R169, R169, 0x10, RZ ;  /* 0x00000010a9a97819 */ /* 0x000fe200000006ff */
[----:B------:R-:W-:Y:S01]  /*17f0*/  FADD.FTZ R177, -R211, R177 ;  /* 0x000000b1d3b17221 */ /* 0x000fe20000010100 */
[----:B------:R-:W-:Y:S01]  /*1800*/  FMUL.FTZ R227, R2, R176 ;  /* 0x000000b002e37220 */ /* 0x000fe20000410000 */
[----:B------:R-:W-:Y:S01]  /*1810*/  FMUL.FTZ R226, R225, R174 ;  /* 0x000000aee1e27220 */ /* 0x000fe20000410000 */
[----:B------:R-:W-:Y:S01]  /*1820*/  FADD.FTZ R171, R171, R228 ;  /* 0x000000e4abab7221 */ /* 0x000fe20000010000 */
[----:B------:R-:W-:Y:S01]  /*1830*/  FFMA.FTZ R170, R229, R228, R170 ;  /* 0x000000e4e5aa7223 */ /* 0x000fe200000100aa */
[----:B------:R-:W-:Y:S01]  /*1840*/  FMUL.FTZ R208, R224, R175 ;  /* 0x000000afe0d07220 */ /* 0x000fe20000410000 */
[----:B------:R-:W-:Y:S01]  /*1850*/  FADD.FTZ R178, -R211, R178 ;  /* 0x000000b2d3b27221 */ /* 0x000fe20000010100 */
[C---:B------:R-:W-:Y:S01]  /*1860*/  FMUL.FTZ R225, R2.reuse, R177 ;  /* 0x000000b102e17220 */ /* 0x040fe20000410000 */
[----:B------:R-:W-:Y:S01]  /*1870*/  FMUL.FTZ R224, R203, R169 ;  /* 0x000000a9cbe07220 */ /* 0x000fe20000410000 */
[----:B------:R-:W-:Y:S01]  /*1880*/  FADD.FTZ R171, R171, R226 ;  /* 0x000000e2abab7221 */ /* 0x000fe20000010000 */
[----:B------:R-:W-:Y:S01]  /*1890*/  FFMA.FTZ R170, R227, R226, R170 ;  /* 0x000000e2e3aa7223 */ /* 0x000fe200000100aa */
[----:B------:R-:W-:Y:S01]  /*18a0*/  FADD.FTZ R179, -R211, R179 ;  /* 0x000000b3d3b37221 */ /* 0x000fe20000010100 */
        /* <DEDUP_REMOVED lines=20> */
.L_x_4929:
[----:B------:R-:W-:Y:S05]  /*19f0*/  BSYNC B2 ;  /* 0x0000000000027941 */ /* 0x000fea0003800000 */
.L_x_4928:
[----:B------:R-:W-:Y:S04]  /*1a00*/  BSSY B2, `(.L_x_4930) ;  /* 0x000005d000027945 */ /* 0x000fe80003800000 */
[----:B------:R-:W-:Y:S05]  /*1a10*/  @!P1 BRA `(.L_x_4931) ;  /* 0x00000004006c9947 */ /* 0x000fea0003800000 */
[----:B------:R-:W0:Y:S01]  /*1a20*/  LDC.64 R176, c[0x0][0x238] ;  /* 0x00008e00ffb07b82 */ /* 0x000e220000000a00 */
[----:B------:R-:W2:Y:S04]  /*1a30*/  LDL R181, [R1+0x98] ;  /* 0x0000980001b57983 */ /* 0x000ea80000100800 */
[----:B------:R-:W3:Y:S03]  /*1a40*/  LDL R186, [R1+0x94] ;  /* 0x0000940001ba7983 */ /* 0x000ee60000100800 */
[----:B------:R-:W1:Y:S01]  /*1a50*/  LDC.64 R172, c[0x0][0x2b8] ;  /* 0x0000ae00ffac7b82 */ /* 0x000e620000000a00 */
[----:B------:R-:W4:Y:S04]  /*1a60*/  LDL R189, [R1+0x90] ;  /* 0x0000900001bd7983 */ /* 0x000f280000100800 */
[----:B------:R-:W4:Y:S03]  /*1a70*/  LDL R185, [R1+0x8c] ;  /* 0x00008c0001b97983 */ /* 0x000f260000100800 */
[----:B------:R-:W4:Y:S01]  /*1a80*/  LDC.64 R202, c[0x0][0x2c8] ;  /* 0x0000b200ffca7b82 */ /* 0x000f220000000a00 */
[----:B------:R-:W4:Y:S04]  /*1a90*/  LDL R188, [R1+0x88] ;  /* 0x0000880001bc7983 */ /* 0x000f280000100800 */
[----:B------:R-:W4:Y:S01]  /*1aa0*/  LDL R187, [R1+0x84] ;  /* 0x0000840001bb7983 */ /* 0x000f220000100800 */
[----:B0-----:R-:W-:-:S03]  /*1ab0*/  IMAD.WIDE.U32 R176, R221, 0x20, R176 ;  /* 0x00000020ddb07825 */ /* 0x001fc600078e00b0 */
[----:B------:R-:W4:Y:S04]  /*1ac0*/  LDL R184, [R1+0x80] ;  /* 0x0000800001b87983 */ /* 0x000f280000100800 */
[----:B------:R-:W2:Y:S01]  /*1ad0*/  LDG.E.128 R168, desc[UR4][R176.64] ;  /* 0x00000004b0a87981 */ /* 0x000ea2000c1e1d00 */
[----:B-1----:R-:W-:-:S06]  /*1ae0*/  IMAD.WIDE.U32 R172, R217, 0x10, R172 ;  /* 0x00000010d9ac7825 */ /* 0x002fcc00078e00ac */
[----:B------:R-:W3:Y:S04]  /*1af0*/  LDG.E.128 R172, desc[UR4][R172.64] ;  /* 0x00000004acac7981 */ /* 0x000ee8000c1e1d00 */
[----:B------:R-:W4:Y:S01]  /*1b00*/  LDG.E.128 R176, desc[UR4][R176.64+0x10] ;  /* 0x00001004b0b07981 */ /* 0x000f22000c1e1d00 */
[----:B------:R-:W-:-:S04]  /*1b10*/  ISETP.NE.U32.AND P4, PT, RZ, UR14, PT ;  /* 0x0000000eff007c0c */ /* 0x000fc8000bf85070 */
[----:B------:R-:W-:Y:S01]  /*1b20*/  ISETP.NE.AND.EX P4, PT, RZ, UR15, PT, P4 ;  /* 0x0000000fff007c0c */ /* 0x000fe2000bf85340 */
[C---:B--2---:R-:W-:Y:S01]  /*1b30*/  FADD.FTZ R220, -R211.reuse, R168 ;  /* 0x000000a8d3dc7221 */ /* 0x044fe20000010100 */
[----:B------:R-:W-:-:S03]  /*1b40*/  FADD.FTZ R213, -R211, R170 ;  /* 0x000000aad3d57221 */ /* 0x000fc60000010100 */
[----:B-----5:R-:W-:Y:S01]  /*1b50*/  FMUL.FTZ R220, R2, R220 ;  /* 0x000000dc02dc7220 */ /* 0x020fe20000410000 */
[C---:B---3--:R-:W-:Y:S02]  /*1b60*/  PRMT R170, R172.reuse, 0x7632, R170 ;  /* 0x00007632acaa7816 */ /* 0x048fe400000000aa */
[----:B------:R-:W-:-:S05]  /*1b70*/  SHF.L.U32 R172, R172, 0x10, RZ ;  /* 0x00000010acac7819 */ /* 0x000fca00000006ff */
[----:B------:R-:W-:Y:S01]  /*1b80*/  FADD.FTZ R68, R68, R172 ;  /* 0x000000ac44447221 */ /* 0x000fe20000010000 */
[-C--:B------:R-:W-:Y:S01]  /*1b90*/  FFMA.FTZ R40, R220, R172.reuse, R40 ;  /* 0x000000acdc287223 */ /* 0x080fe20000010028 */
[----:B------:R-:W-:Y:S02]  /*1ba0*/  FMUL.FTZ R216, R181, R172 ;  /* 0x000000acb5d87220 */ /* 0x000fe40000410000 */
[----:B------:R-:W2:Y:S01]  /*1bb0*/  LDL R172, [R1+0x7c] ;  /* 0x00007c0001ac7983 */ /* 0x000ea20000100800 */
[----:B------:R-:W-:Y:S01]  /*1bc0*/  SHF.L.U32 R170, R170, 0x10, RZ ;  /* 0x00000010aaaa7819 */ /* 0x000fe200000006ff */
[C---:B------:R-:W-:Y:S01]  /*1bd0*/  FADD.FTZ R215, -R211.reuse, R169 ;  /* 0x000000a9d3d77221 */ /* 0x040fe20000010100 */
[--C-:B------:R-:W-:Y:S01]  /*1be0*/  FADD.FTZ R210, -R211, R171.reuse ;  /* 0x000000abd3d27221 */ /* 0x100fe20000010100 */
[C---:B------:R-:W-:Y:S01]  /*1bf0*/  PRMT R171, R173.reuse, 0x7632, R171 ;  /* 0x00007632adab7816 */ /* 0x040fe200000000ab */
[----:B------:R-:W-:Y:S02]  /*1c00*/  IMAD.U32 R173, R173, 0x10000, RZ ;  /* 0x00010000adad7824 */ /* 0x000fe400078e00ff */
[----:B------:R-:W-:Y:S01]  /*1c10*/  FMUL.FTZ R215, R2, R215 ;  /* 0x000000d702d77220 */ /* 0x000fe20000410000 */
[----:B------:R-:W-:Y:S01]  /*1c20*/  FADD.FTZ R219, R219, R216 ;  /* 0x000000d8dbdb7221 */ /* 0x000fe20000010000 */
[----:B------:R-:W-:Y:S01]  /*1c30*/  FFMA.FTZ R218, R220, R216, R218 ;  /* 0x000000d8dcda7223 */ /* 0x000fe200000100da */
[----:B------:R-:W-:Y:S01]  /*1c40*/  FMUL.FTZ R214, R186, R170 ;  /* 0x000000aabad67220 */ /* 0x000fe20000410000 */
[----:B------:R-:W-:Y:S01]  /*1c50*/  FMUL.FTZ R213, R2, R213 ;  /* 0x000000d502d57220 */ /* 0x000fe20000410000 */
[----:B------:R-:W-:-:S02]  /*1c60*/  IMAD.U32 R171, R171, 0x10000, RZ ;  /* 0x00010000abab7824 */ /* 0x000fc400078e00ff */
[----:B----4-:R-:W-:Y:S01]  /*1c70*/  FMUL.FTZ R212, R189, R173 ;  /* 0x000000adbdd47220 */ /* 0x010fe20000410000 */
[----:B------:R-:W-:Y:S01]  /*1c80*/  FADD.FTZ R219, R219, R214 ;  /* 0x000000d6dbdb7221 */ /* 0x000fe20000010000 */
[----:B------:R-:W-:Y:S01]  /*1c90*/  FFMA.FTZ R218, R215, R214, R218 ;  /* 0x000000d6d7da7223 */ /* 0x000fe200000100da */
[----:B------:R-:W-:Y:S01]  /*1ca0*/  @P4 IMAD.WIDE.U32 R182, R221, 0x20, R202 ;  /* 0x00000020ddb64825 */ /* 0x000fe200078e00ca */
[----:B------:R-:W-:-:S03]  /*1cb0*/  PRMT R168, R174, 0x7632, R168 ;  /* 0x00007632aea87816 */ /* 0x000fc600000000a8 */
[----:B------:R-:W-:Y:S01]  /*1cc0*/  FADD.FTZ R176, -R211, R176 ;  /* 0x000000b0d3b07221 */ /* 0x000fe20000010100 */
[----:B------:R-:W-:Y:S01]  /*1cd0*/  SHF.L.U32 R174, R174, 0x10, RZ ;  /* 0x00000010aeae7819 */ /* 0x000fe200000006ff */
[----:B------:R-:W-:Y:S01]  /*1ce0*/  FMUL.FTZ R210, R2, R210 ;  /* 0x000000d202d27220 */ /* 0x000fe20000410000 */
[----:B------:R-:W-:Y:S01]  /*1cf0*/  FMUL.FTZ R185, R185, R171 ;  /* 0x000000abb9b97220 */ /* 0x000fe20000410000 */
[----:B------:R-:W-:Y:S01]  /*1d00*/  FADD.FTZ R219, R219, R212 ;  /* 0x000000d4dbdb7221 */ /* 0x000fe20000010000 */
[----:B------:R-:W-:Y:S01]  /*1d10*/  FFMA.FTZ R218, R213, R212, R218 ;  /* 0x000000d4d5da7223 */ /* 0x000fe200000100da */
[----:B------:R-:W5:Y:S01]  /*1d20*/  @P4 LDG.E.128 R140, desc[UR4][R182.64] ;  /* 0x00000004b68c4981 */ /* 0x000f62000c1e1d00 */
[----:B------:R-:W-:Y:S01]  /*1d30*/  SHF.L.U32 R168, R168, 0x10, RZ ;  /* 0x00000010a8a87819 */ /* 0x000fe200000006ff */
[----:B------:R-:W-:Y:S01]  /*1d40*/  FADD.FTZ R177, -R211, R177 ;  /* 0x000000b1d3b17221 */ /* 0x000fe20000010100 */
[----:B------:R-:W-:Y:S01]  /*1d50*/  FMUL.FTZ R181, R2, R176 ;  /* 0x000000b002b57220 */ /* 0x000fe20000410000 */
[----:B------:R0:W5:Y:S01]  /*1d60*/  @P4 LDG.E.128 R144, desc[UR4][R182.64+0x10] ;  /* 0x00001004b6904981 */ /* 0x000162000c1e1d00 */
[----:B------:R-:W-:Y:S01]  /*1d70*/  FADD.FTZ R219, R219, R185 ;  /* 0x000000b9dbdb7221 */ /* 0x000fe20000010000 */
[----:B------:R-:W-:Y:S01]  /*1d80*/  FFMA.FTZ R218, R210, R185, R218 ;  /* 0x000000b9d2da7223 */ /* 0x000fe200000100da */
[C---:B------:R-:W-:Y:S01]  /*1d90*/  PRMT R169, R175.reuse, 0x7632, R169 ;  /* 0x00007632afa97816 */ /* 0x040fe200000000a9 */
[----:B------:R-:W-:-:S02]  /*1da0*/  IMAD.U32 R175, R175, 0x10000, RZ ;  /* 0x00010000afaf7824 */ /* 0x000fc400078e00ff */
[----:B------:R-:W-:Y:S01]  /*1db0*/  FADD.FTZ R178, -R211, R178 ;  /* 0x000000b2d3b27221 */ /* 0x000fe20000010100 */
[----:B------:R-:W-:Y:S01]  /*1dc0*/  FMUL.FTZ R186, R2, R177 ;  /* 0x000000b102ba7220 */ /* 0x000fe20000410000 */
[----:B0-----:R-:W-:Y:S01]  /*1dd0*/  FMUL.FTZ R182, R188, R174 ;  /* 0x000000aebcb67220 */ /* 0x001fe20000410000 */
[----:B------:R-:W-:-:S03]  /*1de0*/  FMUL.FTZ R187, R187, R168 ;  /* 0x000000a8bbbb7220 */ /* 0x000fc60000410000 */
        /* <DEDUP_REMOVED lines=25> */
[----:B------:R-:W-:Y:S01]  /*1f80*/  IADD3 R217, R217, 0x20, RZ ;  /* 0x00000020d9d97810 */ /* 0x000fe20007ffe0ff */
[----:B------:R-:W-:-:S02]  /*1f90*/  VIADD R221, R221, 0x20 ;  /* 0x00000020dddd7836 */ /* 0x000fc40000000000 */
[----:B--2---:R-:W-:-:S04]  /*1fa0*/  FMUL.FTZ R189, R172, R169 ;  /* 0x000000a9acbd7220 */ /* 0x004fc80000410000 */
[----:B------:R-:W-:Y:S01]  /*1fb0*/  FADD.FTZ R219, R219, R189 ;  /* 0x000000bddbdb7221 */ /* 0x000fe20000010000 */
[----:B------:R-:W-:-:S07]  /*1fc0*/  FFMA.FTZ R218, R188, R189, R218 ;  /* 0x000000bdbcda7223 */ /* 0x000fce00000100da */
.L_x_4931:
[----:B------:R-:W-:Y:S05]  /*1fd0*/  BSYNC B2 ;  /* 0x0000000000027941 */ /* 0x000fea0003800000 */
.L_x_4930:
[----:B------:R-:W-:Y:S04]  /*1fe0*/  BSSY B2, `(.L_x_4932) ;  /* 0x000005d000027945 */ /* 0x000fe80003800000 */
[----:B------:R-:W-:Y:S05]  /*1ff0*/  @!P2 BRA `(.L_x_4933) ;  /* 0x00000004006ca947 */ /* 0x000fea0003800000 */
[----:B------:R-:W0:Y:S08]  /*2000*/  LDC.64 R16, c[0x0][0x238] ;  /* 0x00008e00ff107b82 */ /* 0x000e300000000a00 */
[----:B------:R-:W1:Y:S01]  /*2010*/  LDC.64 R12, c[0x0][0x2b8] ;  /* 0x0000ae00ff0c7b82 */ /* 0x000e620000000a00 */
[----:B------:R-:W-:Y:S01]  /*2020*/  ISETP.NE.U32.AND P4, PT, RZ, UR14, PT ;  /* 0x0000000eff007c0c */ /* 0x000fe2000bf85070 */
[----:B------:R-:W2:Y:S06]  /*2030*/  LDL R178, [R1+0x70] ;  /* 0x0000700001b27983 */ /* 0x000eac0000100800 */
[----:B------:R-:W3:Y:S01]  /*2040*/  LDC.64 R172, c[0x0][0x2c8] ;  /* 0x0000b200ffac7b82 */ /* 0x000ee20000000a00 */
[----:B------:R-:W-:Y:S01]  /*2050*/  ISETP.NE.AND.EX P4, PT, RZ, UR15, PT, P4 ;  /* 0x0000000fff007c0c */ /* 0x000fe2000bf85340 */
[----:B------:R-:W4:Y:S04]  /*2060*/  LDL R176, [R1+0x74] ;  /* 0x0000740001b07983 */ /* 0x000f280000100800 */
[----:B------:R-:W4:Y:S01]  /*2070*/  LDL R174, [R1+0x6c] ;  /* 0x00006c0001ae7983 */ /* 0x000f220000100800 */
[----:B0-----:R-:W-:-:S03]  /*2080*/  IMAD.WIDE.U32 R16, R221, 0x20, R16 ;  /* 0x00000020dd107825 */ /* 0x001fc600078e0010 */
[----:B------:R-:W4:Y:S04]  /*2090*/  LDL R177, [R1+0x68] ;  /* 0x0000680001b17983 */ /* 0x000f280000100800 */
[----:B------:R-:W2:Y:S01]  /*20a0*/  LDG.E.128 R8, desc[UR4][R16.64] ;  /* 0x0000000410087981 */ /* 0x000ea2000c1e1d00 */
[----:B-1----:R-:W-:-:S03]  /*20b0*/  IMAD.WIDE.U32 R12, R217, 0x10, R12 ;  /* 0x00000010d90c7825 */ /* 0x002fc600078e000c */
[----:B------:R-:W4:Y:S04]  /*20c0*/  LDL R175, [R1+0x60] ;  /* 0x0000600001af7983 */ /* 0x000f280000100800 */
[----:B------:R-:W4:Y:S01]  /*20d0*/  LDG.E.128 R12, desc[UR4][R12.64] ;  /* 0x000000040c0c7981 */ /* 0x000f22000c1e1d00 */
[----:B---3--:R-:W-:-:S03]  /*20e0*/  @P4 IMAD.WIDE.U32 R20, R221, 0x20, R172 ;  /* 0x00000020dd144825 */ /* 0x008fc600078e00ac */
[----:B------:R-:W3:Y:S04]  /*20f0*/  LDL R173, [R1+0x78] ;  /* 0x0000780001ad7983 */ /* 0x000ee80000100800 */
[----:B------:R-:W3:Y:S04]  /*2100*/  LDG.E.128 R16, desc[UR4][R16.64+0x10] ;  /* 0x0000100410107981 */ /* 0x000ee8000c1e1d00 */
[----:B------:R-:W5:Y:S04]  /*2110*/  @P4 LDG.E.128 R148, desc[UR4][R20.64] ;  /* 0x0000000414944981 */ /* 0x000f68000c1e1d00 */
[----:B------:R0:W5:Y:S01]  /*2120*/  @P4 LDG.E.128 R152, desc[UR4][R20.64+0x10] ;  /* 0x0000100414984981 */ /* 0x000162000c1e1d00 */
[----:B--2---:R-:W-:-:S04]  /*2130*/  FADD.FTZ R8, -R211, R8 ;  /* 0x00000008d3087221 */ /* 0x004fc80000010100 */
[----:B-----5:R-:W-:Y:S01]  /*2140*/  FMUL.FTZ R8, R2, R8 ;  /* 0x0000000802087220 */ /* 0x020fe20000410000 */
[C---:B----4-:R-:W-:Y:S02]  /*2150*/  PRMT R169, R12.reuse, 0x7632, R169 ;  /* 0x000076320ca97816 */ /* 0x050fe400000000a9 */
[----:B------:R-:W-:Y:S01]  /*2160*/  SHF.L.U32 R12, R12, 0x10, RZ ;  /* 0x000000100c0c7819 */ /* 0x000fe200000006ff */
[----:B------:R-:W-:-:S04]  /*2170*/  FADD.FTZ R10, -R211, R10 ;  /* 0x0000000ad30a7221 */ /* 0x000fc80000010100 */
[----:B------:R-:W-:Y:S01]  /*2180*/  FADD.FTZ R76, R76, R12 ;  /* 0x0000000c4c4c7221 */ /* 0x000fe20000010000 */
[-C--:B------:R-:W-:Y:S01]  /*2190*/  FFMA.FTZ R48, R8, R12.reuse, R48 ;  /* 0x0000000c08307223 */ /* 0x080fe20000010030 */
[----:B---3--:R-:W-:Y:S02]  /*21a0*/  FMUL.FTZ R12, R173, R12 ;  /* 0x0000000cad0c7220 */ /* 0x008fe40000410000 */
[----:B------:R-:W2:Y:S01]  /*21b0*/  LDL R173, [R1+0x64] ;  /* 0x0000640001ad7983 */ /* 0x000ea20000100800 */
[----:B------:R-:W-:Y:S02]  /*21c0*/  IMAD.U32 R171, R13, 0x10000, RZ ;  /* 0x000100000dab7824 */ /* 0x000fe400078e00ff */
[----:B------:R-:W-:Y:S01]  /*21d0*/  FMUL.FTZ R10, R2, R10 ;  /* 0x0000000a020a7220 */ /* 0x000fe20000410000 */
[C---:B------:R-:W-:Y:S02]  /*21e0*/  PRMT R23, R14.reuse, 0x7632, R23 ;  /* 0x000076320e177816 */ /* 0x040fe40000000017 */
[----:B------:R-:W-:Y:S01]  /*21f0*/  SHF.L.U32 R172, R14, 0x10, RZ ;  /* 0x000000100eac7819 */ /* 0x000fe200000006ff */
[----:B------:R-:W-:Y:S01]  /*2200*/  FADD.FTZ R78, R78, R171 ;  /* 0x000000ab4e4e7221 */ /* 0x000fe20000010000 */
[-C--:B------:R-:W-:Y:S01]  /*2210*/  FFMA.FTZ R50, R10, R171.reuse, R50 ;  /* 0x000000ab0a327223 */ /* 0x080fe20000010032 */
[----:B------:R-:W-:-:S02]  /*2220*/  FMUL.FTZ R14, R178, R171 ;  /* 0x000000abb20e7220 */ /* 0x000fc40000410000 */
[----:B------:R-:W3:Y:S01]  /*2230*/  LDL R171, [R1+0x5c] ;  /* 0x00005c0001ab7983 */ /* 0x000ee20000100800 */
[----:B------:R-:W-:Y:S01]  /*2240*/  FADD.FTZ R9, -R211, R9 ;  /* 0x00000009d3097221 */ /* 0x000fe20000010100 */
[----:B------:R-:W-:Y:S01]  /*2250*/  IMAD.U32 R169, R169, 0x10000, RZ ;  /* 0x00010000a9a97824 */ /* 0x000fe200078e00ff */
[----:B------:R-:W-:Y:S01]  /*2260*/  PRMT R170, R13, 0x7632, R170 ;  /* 0x000076320daa7816 */ /* 0x000fe200000000aa */
[----:B0-----:R-:W-:Y:S01]  /*2270*/  FADD.FTZ R21, -R211, R17 ;  /* 0x00000011d3157221 */ /* 0x001fe20000010100 */
[----:B------:R-:W-:Y:S01]  /*2280*/  FMUL.FTZ R9, R2, R9 ;  /* 0x0000000902097220 */ /* 0x000fe20000410000 */
[----:B------:R-:W-:Y:S01]  /*2290*/  FADD.FTZ R219, R219, R12 ;  /* 0x0000000cdbdb7221 */ /* 0x000fe20000010000 */
[----:B------:R-:W-:Y:S01]  /*22a0*/  FFMA.FTZ R218, R8, R12, R218 ;  /* 0x0000000c08da7223 */ /* 0x000fe200000100da */
[----:B------:R-:W-:Y:S01]  /*22b0*/  FMUL.FTZ R17, R176, R169 ;  /* 0x000000a9b0117220 */ /* 0x000fe20000410000 */
[----:B------:R-:W-:Y:S01]  /*22c0*/  SHF.L.U32 R170, R170, 0x10, RZ ;  /* 0x00000010aaaa7819 */ /* 0x000fe200000006ff */
[C---:B------:R-:W-:Y:S01]  /*22d0*/  FADD.FTZ R11, -R211.reuse, R11 ;  /* 0x0000000bd30b7221 */ /* 0x040fe20000010100 */
[----:B------:R-:W-:Y:S01]  /*22e0*/  FADD.FTZ R13, -R211, R16 ;  /* 0x00000010d30d7221 */ /* 0x000fe20000010100 */
[----:B------:R-:W-:Y:S01]  /*22f0*/  FADD.FTZ R219, R219, R17 ;  /* 0x00000011dbdb7221 */ /* 0x000fe20000010000 */
[----:B------:R-:W-:Y:S01]  /*2300*/  FFMA.FTZ R218, R9, R17, R218 ;  /* 0x0000001109da7223 */ /* 0x000fe200000100da */
[C---:B------:R-:W-:Y:S01]  /*2310*/  FADD.FTZ R16, -R211.reuse, R18 ;  /* 0x00000012d3107221 */ /* 0x040fe20000010100 */
[----:B------:R-:W-:Y:S01]  /*2320*/  FADD.FTZ R22, -R211, R19 ;  /* 0x00000013d3167221 */ /* 0x000fe20000010100 */
[----:B------:R-:W-:Y:S01]  /*2330*/  FMUL.FTZ R11, R2, R11 ;  /* 0x0000000b020b7220 */ /* 0x000fe20000410000 */
[----:B------:R-:W-:Y:S01]  /*2340*/  FMUL.FTZ R19, R174, R170 ;  /* 0x000000aaae137220 */ /* 0x000fe20000410000 */
[----:B------:R-:W-:Y:S01]  /*2350*/  FADD.FTZ R219, R219, R14 ;  /* 0x0000000edbdb7221 */ /* 0x000fe20000010000 */
[----:B------:R-:W-:Y:S01]  /*2360*/  FFMA.FTZ R218, R10, R14, R218 ;  /* 0x0000000e0ada7223 */ /* 0x000fe200000100da */
[C---:B------:R-:W-:Y:S01]  /*2370*/  SHF.L.U32 R20, R15.reuse, 0x10, RZ ;  /* 0x000000100f147819 */ /* 0x040fe200000006ff */
[C---:B------:R-:W-:Y:S01]  /*2380*/  FMUL.FTZ R16, R2.reuse, R16 ;  /* 0x0000001002107220 */ /* 0x040fe20000410000 */
[----:B------:R-:W-:Y:S01]  /*2390*/  PRMT R168, R15, 0x7632, R168 ;  /* 0x000076320fa87816 */ /* 0x000fe200000000a8 */
[----:B------:R-:W-:Y:S01]  /*23a0*/  FMUL.FTZ R13, R2, R13 ;  /* 0x0000000d020d7220 */ /* 0x000fe20000410000 */
[----:B------:R-:W-:Y:S01]  /*23b0*/  SHF.L.U32 R23, R23, 0x10, RZ ;  /* 0x0000001017177819 */ /* 0x000fe200000006ff */
        /* <DEDUP_REMOVED lines=9> */
[----:B------:R-:W-:-:S02]  /*2450*/  IMAD.U32 R168, R168, 0x10000, RZ ;  /* 0x00010000a8a87824 */ /* 0x000fc400078e00ff */
[----:B------:R-:W-:Y:S01]  /*2460*/  FADD.FTZ R81, R81, R23 ;  /* 0x0000001751517221 */ /* 0x000fe20000010000 */
[----:B------:R-:W-:Y:S01]  /*2470*/  FFMA.FTZ R53, R20, R23, R53 ;  /* 0x0000001714357223 */ /* 0x000fe20000010035 */
[----:B------:R-:W-:Y:S01]  /*2480*/  FMUL.FTZ R22, R2, R22 ;  /* 0x0000001602167220 */ /* 0x000fe20000410000 */
        /* <DEDUP_REMOVED lines=8> */
[----:B------:R-:W-:-:S02]  /*2510*/  IADD3 R217, R217, 0x20, RZ ;  /* 0x00000020d9d97810 */ /* 0x000fc40007ffe0ff */
        /* <DEDUP_REMOVED lines=8> */
[----:B------:R-:W-:-:S07]  /*25a0*/  FFMA.FTZ R218, R22, R23, R218 ;  /* 0x0000001716da7223 */ /* 0x000fce00000100da */
.L_x_4933:
[----:B------:R-:W-:Y:S05]  /*25b0*/  BSYNC B2 ;  /* 0x0000000000027941 */ /* 0x000fea0003800000 */
.L_x_4932:
[----:B------:R-:W-:-:S13]  /*25c0*/  LOP3.LUT P4, RZ, R3, 0x2, RZ, 0xc0, !PT ;  /* 0x0000000203ff7812 */ /* 0x000fda000788c0ff */
        /* <DEDUP_REMOVED lines=9> */
[----:B0-----:R-:W-:-:S03]  /*2660*/  IMAD.WIDE.U32 R172, R221, 0x20, R172 ;  /* 0x00000020ddac7825 */ /* 0x001fc600078e00ac */
[----:B------:R-:W3:Y:S04]  /*2670*/  LDL R196, [R1+0x48] ;  /* 0x0000480001c47983 */ /* 0x000ee80000100800 */
[----:B------:R-:W2:Y:S01]  /*2680*/  LDG.E.128 R168, desc[UR4][R172.64] ;  /* 0x00000004aca87981 */ /* 0x000ea2000c1e1d00 */
[----:B-1----:R-:W-:Y:S01]  /*2690*/  IMAD.WIDE.U32 R176, R217, 0x10, R176 ;  /* 0x00000010d9b07825 */ /* 0x002fe200078e00b0 */
[----:B------:R-:W-:Y:S02]  /*26a0*/  ISETP.NE.AND.EX P4, PT, RZ, UR15, PT, P4 ;  /* 0x0000000fff007c0c */ /* 0x000fe4000bf85340 */
[----:B------:R-:W3:Y:S04]  /*26b0*/  LDL R199, [R1+0x40] ;  /* 0x0000400001c77983 */ /* 0x000ee80000100800 */
[----:B------:R-:W3:Y:S04]  /*26c0*/  LDG.E.128 R176, desc[UR4][R176.64] ;  /* 0x00000004b0b07981 */ /* 0x000ee8000c1e1d00 */
[----:B------:R-:W3:Y:S03]  /*26d0*/  LDG.E.128 R172, desc[UR4][R172.64+0x10] ;  /* 0x00001004acac7981 */ /* 0x000ee6000c1e1d00 */
[----:B----4-:R-:W-:-:S05]  /*26e0*/  @P4 IMAD.WIDE.U32 R190, R221, 0x20, R202 ;  /* 0x00000020ddbe4825 */ /* 0x010fca00078e00ca */
[----:B------:R-:W5:Y:S04]  /*26f0*/  @P4 LDG.E.128 R28, desc[UR4][R190.64] ;  /* 0x00000004be1c4981 */ /* 0x000f68000c1e1d00 */
[----:B------:R0:W5:Y:S01]  /*2700*/  @P4 LDG.E.128 R24, desc[UR4][R190.64+0x10] ;  /* 0x00001004be184981 */ /* 0x000162000c1e1d00 */
[C---:B--2---:R-:W-:Y:S01]  /*2710*/  FADD.FTZ R169, -R211.reuse, R169 ;  /* 0x000000a9d3a97221 */ /* 0x044fe20000010100 */
[----:B------:R-:W-:-:S03]  /*2720*/  FADD.FTZ R168, -R211, R168 ;  /* 0x000000a8d3a87221 */ /* 0x000fc60000010100 */
[C---:B0----5:R-:W-:Y:S02]  /*2730*/  FMUL.FTZ R190, R2.reuse, R169 ;  /* 0x000000a902be7220 */ /* 0x061fe40000410000 */
[----:B------:R-:W2:Y:S01]  /*2740*/  LDL R169, [R1+0x44] ;  /* 0x0000440001a97983 */ /* 0x000ea20000100800 */
[----:B------:R-:W-:-:S03]  /*2750*/  FMUL.FTZ R222, R2, R168 ;  /* 0x000000a802de7220 */ /* 0x000fc60000410000 */
[----:B------:R-:W4:Y:S01]  /*2760*/  LDL R168, [R1+0x3c] ;  /* 0x00003c0001a87983 */ /* 0x000f220000100800 */
[C---:B---3--:R-:W-:Y:S01]  /*2770*/  PRMT R180, R176.reuse, 0x7632, R180 ;  /* 0x00007632b0b47816 */ /* 0x048fe200000000b4 */
[----:B------:R-:W-:Y:S02]  /*2780*/  IMAD.U32 R193, R176, 0x10000, RZ ;  /* 0x00010000b0c17824 */ /* 0x000fe400078e00ff */
[----:B------:R-:W-:Y:S01]  /*2790*/  FADD.FTZ R170, -R211, R170 ;  /* 0x000000aad3aa7221 */ /* 0x000fe20000010100 */
[----:B------:R-:W-:Y:S01]  /*27a0*/  SHF.L.U32 R180, R180, 0x10, RZ ;  /* 0x00000010b4b47819 */ /* 0x000fe200000006ff */
[----:B------:R-:W-:Y:S01]  /*27b0*/  FADD.FTZ R84, R84, R193 ;  /* 0x000000c154547221 */ /* 0x000fe20000010000 */
[-C--:B------:R-:W-:Y:S01]  /*27c0*/  FFMA.FTZ R88, R222, R193.reuse, R88 ;  /* 0x000000c1de587223 */ /* 0x080fe20000010058 */
[----:B------:R-:W-:Y:S01]  /*27d0*/  FMUL.FTZ R193, R200, R193 ;  /* 0x000000c1c8c17220 */ /* 0x000fe20000410000 */
[----:B------:R-:W-:Y:S01]  /*27e0*/  PRMT R194, R177, 0x7632, R194 ;  /* 0x00007632b1c27816 */ /* 0x000fe200000000c2 */
[----:B------:R-:W-:Y:S01]  /*27f0*/  FADD.FTZ R171, -R211, R171 ;  /* 0x000000abd3ab7221 */ /* 0x000fe20000010100 */
[----:B------:R-:W-:Y:S01]  /*2800*/  SHF.L.U32 R195, R177, 0x10, RZ ;  /* 0x00000010b1c37819 */ /* 0x000fe200000006ff */
[----:B------:R-:W-:Y:S01]  /*2810*/  FMUL.FTZ R191, R2, R170 ;  /* 0x000000aa02bf7220 */ /* 0x000fe20000410000 */
[----:B------:R-:W-:Y:S01]  /*2820*/  FADD.FTZ R219, R219, R193 ;  /* 0x000000c1dbdb7221 */ /* 0x000fe20000010000 */
[----:B------:R-:W-:Y:S01]  /*2830*/  FFMA.FTZ R218, R222, R193, R218 ;  /* 0x000000c1deda7223 */ /* 0x000fe200000100da */
        /* <DEDUP_REMOVED lines=8> */
[----:B------:R-:W-:Y:S01]  /*28c0*/  PRMT R176, R178, 0x7632, R176 ;  /* 0x00007632b2b07816 */ /* 0x000fe200000000b0 */
[-C--:B------:R-:W-:Y:S01]  /*28d0*/  FFMA.FTZ R91, R192, R200.reuse, R91 ;  /* 0x000000c8c05b7223 */ /* 0x080fe2000001005b */
[----:B------:R-:W-:Y:S01]  /*28e0*/  SHF.L.U32 R178, R178, 0x10, RZ ;  /* 0x00000010b2b27819 */ /* 0x000fe200000006ff */
[----:B------:R-:W-:Y:S01]  /*28f0*/  FADD.FTZ R87, R87, R200 ;  /* 0x000000c857577221 */ /* 0x000fe20000010000 */
[----:B------:R-:W-:Y:S01]  /*2900*/  FADD.FTZ R172, -R211, R172 ;  /* 0x000000acd3ac7221 */ /* 0x000fe20000010100 */
[----:B------:R-:W-:Y:S01]  /*2910*/  FMUL.FTZ R200, R201, R200 ;  /* 0x000000c8c9c87220 */ /* 0x000fe20000410000 */
[----:B------:R-:W-:Y:S01]  /*2920*/  FADD.FTZ R219, R219, R195 ;  /* 0x000000c3dbdb7221 */ /* 0x000fe20000010000 */
[----:B------:R-:W-:Y:S01]  /*2930*/  FFMA.FTZ R218, R191, R195, R218 ;  /* 0x000000c3bfda7223 */ /* 0x000fe200000100da */
[----:B------:R-:W-:Y:S01]  /*2940*/  FADD.FTZ R173, -R211, R173 ;  /* 0x000000add3ad7221 */ /* 0x000fe20000010100 */
[----:B------:R-:W-:Y:S01]  /*2950*/  FMUL.FTZ R194, R2, R172 ;  /* 0x000000ac02c27220 */ /* 0x000fe20000410000 */
[----:B------:R-:W-:-:S02]  /*2960*/  IMAD.U32 R176, R176, 0x10000, RZ ;  /* 0x00010000b0b07824 */ /* 0x000fc400078e00ff */
[----:B------:R-:W-:Y:S01]  /*2970*/  FMUL.FTZ R196, R196, R178 ;  /* 0x000000b2c4c47220 */ /* 0x000fe20000410000 */
[----:B------:R-:W-:Y:S01]  /*2980*/  FADD.FTZ R219, R219, R200 ;  /* 0x000000c8dbdb7221 */ /* 0x000fe20000010000 */
[----:B------:R-:W-:Y:S01]  /*2990*/  FFMA.FTZ R218, R192, R200, R218 ;  /* 0x000000c8c0da7223 */ /* 0x000fe200000100da */
[----:B------:R-:W-:Y:S01]  /*29a0*/  PRMT R177, R179, 0x7632, R177 ;  /* 0x00007632b3b17816 */ /* 0x000fe200000000b1 */
[----:B------:R-:W-:Y:S01]  /*29b0*/  FADD.FTZ R174, -R211, R174 ;  /* 0x000000aed3ae7221 */ /* 0x000fe20000010100 */
[----:B------:R-:W-:Y:S02]  /*29c0*/  IMAD.U32 R179, R179, 0x10000, RZ ;  /* 0x00010000b3b37824 */ /* 0x000fe400078e00ff */
[----:B------:R-:W-:Y:S01]  /*29d0*/  FMUL.FTZ R201, R2, R173 ;  /* 0x000000ad02c97220 */ /* 0x000fe20000410000 */
[----:B------:R-:W-:Y:S01]  /*29e0*/  FADD.FTZ R219, R219, R196 ;  /* 0x000000c4dbdb7221 */ /* 0x000fe20000010000 */
[----:B------:R-:W-:Y:S01]  /*29f0*/  FFMA.FTZ R218, R194, R196, R218 ;  /* 0x000000c4c2da7223 */ /* 0x000fe200000100da */
[----:B------:R-:W-:Y:S01]  /*2a00*/  SHF.L.U32 R177, R177, 0x10, RZ ;  /* 0x00000010b1b17819 */ /* 0x000fe200000006ff */
[----:B------:R-:W-:Y:S01]  /*2a10*/  FADD.FTZ R175, -R211, R175 ;  /* 0x000000afd3af7221 */ /* 0x000fe20000010100 */
[----:B------:R-:W-:Y:S01]  /*2a20*/  FMUL.FTZ R197, R2, R174 ;  /* 0x000000ae02c57220 */ /* 0x000fe20000410000 */
[----:B------:R-:W-:Y:S01]  /*2a30*/  FMUL.FTZ R199, R199, R179 ;  /* 0x000000b3c7c77220 */ /* 0x000fe20000410000 */
[----:B------:R-:W-:Y:S01]  /*2a40*/  FFMA.FTZ R89, R190, R180, R89 ;  /* 0x000000b4be597223 */ /* 0x000fe20000010059 */
[----:B------:R-:W-:Y:S01]  /*2a50*/  FADD.FTZ R85, R85, R180 ;  /* 0x000000b455557221 */ /* 0x000fe20000010000 */
        /* <DEDUP_REMOVED lines=9> */
[----:B--2---:R-:W-:-:S04]  /*2af0*/  FMUL.FTZ R204, R169, R176 ;  /* 0x000000b0a9cc7220 */ /* 0x004fc80000410000 */
[----:B------:R-:W-:Y:S01]  /*2b00*/  FADD.FTZ R219, R219, R204 ;  /* 0x000000ccdbdb7221 */ /* 0x000fe20000010000 */
[----:B------:R-:W-:Y:S01]  /*2b10*/  FFMA.FTZ R218, R201, R204, R218 ;  /* 0x000000ccc9da7223 */ /* 0x000fe200000100da */
[----:B----4-:R-:W-:Y:S02]  /*2b20*/  FMUL.FTZ R180, R168, R177 ;  /* 0x000000b1a8b47220 */ /* 0x010fe40000410000 */
[----:B------:R-:W-:Y:S01]  /*2b30*/  FADD.FTZ R219, R219, R199 ;  /* 0x000000c7dbdb7221 */ /* 0x000fe20000010000 */
[----:B------:R-:W-:-:S03]  /*2b40*/  FFMA.FTZ R218, R197, R199, R218 ;  /* 0x000000c7c5da7223 */ /* 0x000fc600000100da */
[----:B------:R-:W-:Y:S01]  /*2b50*/  FADD.FTZ R219, R219, R180 ;  /* 0x000000b4dbdb7221 */ /* 0x000fe20000010000 */
[----:B------:R-:W-:-:S07]  /*2b60*/  FFMA.FTZ R218, R205, R180, R218 ;  /* 0x000000b4cdda7223 */ /* 0x000fce00000100da */
.L_x_4927:
[----:B------:R-:W-:Y:S05]  /*2b70*/  BSYNC B1 ;  /* 0x0000000000017941 */ /* 0x000fea0003800000 */
.L_x_4916:
        /* <DEDUP_REMOVED lines=20> */
.L_x_5041:
[----:B-----5:R-:W-:Y:S01]  /*2cc0*/  ISETP.GE.AND P4, PT, R234, 0x1, PT ;  /* 0x00000001ea00780c */ /* 0x020fe20003f86270 */
[----:B------:R-:W-:Y:S01]  /*2cd0*/  FADD.FTZ R173, R219, R173 ;  /* 0x000000addbad7221 */ /* 0x000fe20000010000 */
[----:B-1----:R-:W-:Y:S01]  /*2ce0*/  FADD.FTZ R168, R218, R168 ;  /* 0x000000a8daa87221 */ /* 0x002fe20000010000 */
[----:B------:R-:W-:Y:S01]  /*2cf0*/  BSSY B1, `(.L_x_4935) ;  /* 0x00000e0000017945 */ /* 0x000fe20003800000 */
[----:B------:R-:W-:Y:S02]  /*2d00*/  IMAD.MOV.U32 R172, RZ, RZ, RZ ;  /* 0x000000ffffac7224 */ /* 0x000fe400078e00ff */
[----:B------:R-:W-:Y:S01]  /*2d10*/  FMUL.FTZ R173, R173, UR8 ;  /* 0x00000008adad7c20 */ /* 0x000fe20008410000 */
[----:B------:R-:W-:-:S06]  /*2d20*/  FMUL.FTZ R174, R168, UR8 ;  /* 0x00000008a8ae7c20 */ /* 0x000fcc0008410000 */
[----:B------:R-:W-:-:S05]  /*2d30*/  @P4 IADD3 R169, R234, -0x1, RZ ;  /* 0xffffffffeaa94810 */ /* 0x000fca0007ffe0ff */
[----:B------:R-:W-:-:S05]  /*2d40*/  @P4 IMAD R169, R169, R6, RZ ;  /* 0x00000006a9a94224 */ /* 0x000fca00078e02ff */
[----:B------:R-:W-:-:S04]  /*2d50*/  @P4 SHF.R.S32.HI R170, RZ, 0x1f, R169 ;  /* 0x0000001fffaa4819 */ /* 0x000fc800000114a9 */
[----:B------:R-:W-:-:S04]  /*2d60*/  @P4 LEA.HI R170, R170, R169, RZ, 0x3 ;  /* 0x000000a9aaaa4211 */ /* 0x000fc800078f18ff */
[----:B------:R-:W-:Y:S01]  /*2d70*/  @P4 LEA.HI.SX32 R172, R170, R5, 0x1d ;  /* 0x00000005aaac4211 */ /* 0x000fe200078feaff */
[----:B------:R-:W-:Y:S06]  /*2d80*/  @!P0 BRA `(.L_x_4936) ;  /* 0x0000000c00588947 */ /* 0x000fec0003800000 */
[----:B------:R-:W-:Y:S04]  /*2d90*/  BSSY B2, `(.L_x_4937) ;  /* 0x0000005000027945 */ /* 0x000fe80003800000 */
[----:B------:R-:W-:Y:S05]  /*2da0*/  @!P4 BRA `(.L_x_4938) ;  /* 0x00000000000cc947 */ /* 0x000fea0003800000 */
[----:B------:R-:W1:Y:S02]  /*2db0*/  LDC.64 R156, c[0x0][0x220] ;  /* 0x00008800ff9c7b82 */ /* 0x000e640000000a00 */
[----:B-1----:R-:W-:-:S06]  /*2dc0*/  IMAD.WIDE.U32 R156, R172, 0x10, R156 ;  /* 0x00000010ac9c7825 */ /* 0x002fcc00078e009c */
[----:B------:R-:W5:Y:S02]  /*2dd0*/  LDG.E.128 R156, desc[UR4][R156.64] ;  /* 0x000000049c9c7981 */ /* 0x000f64000c1e1d00 */
.L_x_4938:
[----:B------:R-:W-:Y:S05]  /*2de0*/  BSYNC B2 ;  /* 0x0000000000027941 */ /* 0x000fea0003800000 */
.L_x_4937:
[----:B------:R-:W1:Y:S01]  /*2df0*/  @!P3 LDC.64 R168, c[0x0][0x2c8] ;  /* 0x0000b200ffa8bb82 */ /* 0x000e620000000a00 */
[----:B------:R-:W-:Y:S01]  /*2e00*/  BSSY B2, `(.L_x_4939) ;  /* 0x000000f000027945 */ /* 0x000fe20003800000 */
[----:B-1----:R-:W-:-:S04]  /*2e10*/  @!P3 ISETP.NE.U32.AND P5, PT, R168, RZ, PT ;  /* 0x000000ffa800b20c */ /* 0x002fc80003fa5070 */
[----:B------:R-:W-:-:S04]  /*2e20*/  @!P3 ISETP.NE.AND.EX P5, PT, R169, RZ, PT, P5 ;  /* 0x000000ffa900b20c */ /* 0x000fc80003fa5350 */
[----:B------:R-:W-:Y:S01]  /*2e30*/  @!P3 FSEL R175, R132, RZ, P5 ;  /* 0x000000ff84afb208 */ /* 0x000fe20002800000 */
[----:B------:R-:W-:Y:S08]  /*2e40*/  @!P3 BRA `(.L_x_4940) ;  /* 0x000000000028b947 */ /* 0x000ff00003800000 */
[----:B------:R-:W-:Y:S02]  /*2e50*/  ISETP.NE.AND P5, PT, R235, RZ, PT ;  /* 0x000000ffeb00720c */ /* 0x000fe40003fa5270 */
[----:B------:R-:W-:Y:S02]  /*2e60*/  MOV R168, UR14 ;  /* 0x0000000e00a87c02 */ /* 0x000fe40008000f00 */
[----:B------:R-:W-:Y:S02]  /*2e70*/  FSEL R170, R173, RZ, !P5 ;  /* 0x000000ffadaa7208 */ /* 0x000fe40006800000 */
[----:B------:R-:W-:Y:S02]  /*2e80*/  MOV R169, UR15 ;  /* 0x0000000f00a97c02 */ /* 0x000fe40008000f00 */
[----:B------:R-:W-:Y:S01]  /*2e90*/  ISETP.NE.U32.AND P5, PT, R168, RZ, PT ;  /* 0x000000ffa800720c */ /* 0x000fe20003fa5070 */
[----:B------:R-:W-:-:S03]  /*2ea0*/  FFMA.FTZ R170, R0, R174, R170 ;  /* 0x000000ae00aa7223 */ /* 0x000fc600000100aa */
[----:B------:R-:W-:Y:S01]  /*2eb0*/  ISETP.NE.AND.EX P5, PT, R169, RZ, PT, P5 ;  /* 0x000000ffa900720c */ /* 0x000fe20003fa5350 */
[----:B------:R-:W-:-:S04]  /*2ec0*/  FADD.FTZ R170, R209, -R170 ;  /* 0x800000aad1aa7221 */ /* 0x000fc80000010000 */
[----:B------:R-:W-:-:S08]  /*2ed0*/  FMUL.FTZ R175, R2, R170 ;  /* 0x000000aa02af7220 */ /* 0x000fd00000410000 */
[----:B------:R-:W-:-:S07]  /*2ee0*/  @P5 FADD.FTZ R175, R132, R175 ;  /* 0x000000af84af5221 */ /* 0x000fce0000010000 */
.L_x_4940:
[----:B------:R-:W-:Y:S05]  /*2ef0*/  BSYNC B2 ;  /* 0x0000000000027941 */ /* 0x000fea0003800000 */
.L_x_4939:
[----:B------:R-:W3:Y:S01]  /*2f00*/  LDL R177, [R1+0x38] ;  /* 0x0000380001b17983 */ /* 0x000ee20000100800 */
[----:B------:R-:W1:Y:S01]  /*2f10*/  LDC.64 R170, c[0x0][0x308] ;  /* 0x0000c200ffaa7b82 */ /* 0x000e620000000a00 */
[----:B------:R-:W-:Y:S01]  /*2f20*/  @!P3 ISETP.NE.U32.AND P6, PT, R168, RZ, PT ;  /* 0x000000ffa800b20c */ /* 0x000fe20003fc5070 */
[----:B------:R-:W-:Y:S03]  /*2f30*/  BSSY B2, `(.L_x_4941) ;  /* 0x0000016000027945 */ /* 0x000fe60003800000 */
[----:B------:R-:W-:-:S03]  /*2f40*/  @!P3 ISETP.NE.AND.EX P6, PT, R169, RZ, PT, P6 ;  /* 0x000000ffa900b20c */ /* 0x000fc60003fc5360 */
[----:B------:R-:W4:Y:S01]  /*2f50*/  @P4 LDC R176, c[0x0][0x29c] ;  /* 0x0000a700ffb04b82 */ /* 0x000f220000000800 */
[----:B-1----:R-:W-:-:S04]  /*2f60*/  ISETP.NE.U32.AND P5, PT, R170, RZ, PT ;  /* 0x000000ffaa00720c */ /* 0x002fc80003fa5070 */
[----:B------:R-:W-:-:S04]  /*2f70*/  ISETP.NE.AND.EX P5, PT, R171, RZ, PT, P5 ;  /* 0x000000ffab00720c */ /* 0x000fc80003fa5350 */
[C---:B------:R-:W-:Y:S01]  /*2f80*/  SEL R160, R175.reuse, R160, P5 ;  /* 0x000000a0afa07207 */ /* 0x040fe20002800000 */
[----:B----4-:R-:W-:Y:S01]  /*2f90*/  @P4 FMUL.FTZ R176, R175, R176 ;  /* 0x000000b0afb04220 */ /* 0x010fe20000410000 */
[----:B-----5:R-:W-:-:S04]  /*2fa0*/  @P4 IMAD.U32 R175, R156, 0x10000, RZ ;  /* 0x000100009caf4824 */ /* 0x020fc800078e00ff */
[----:B------:R-:W-:Y:S01]  /*2fb0*/  @P4 FFMA.FTZ R100, R176, R175, R100 ;  /* 0x000000afb0644223 */ /* 0x000fe20000010064 */
[----:B---3--:R-:W-:-:S05]  /*2fc0*/  @P4 FMUL.FTZ R175, R177, R176 ;  /* 0x000000b0b1af4220 */ /* 0x008fca0000410000 */
[----:B------:R-:W-:-:S04]  /*2fd0*/  @P4 F2FP.BF16.F32.PACK_AB R175, RZ, R175 ;  /* 0x000000afffaf423e */ /* 0x000fc800000010ff */
[----:B------:R-:W-:Y:S02]  /*2fe0*/  @P4 PRMT R164, R175, 0x7610, R164 ;  /* 0x00007610afa44816 */ /* 0x000fe400000000a4 */
[----:B------:R-:W-:Y:S01]  /*2ff0*/  @!P3 FSEL R175, R133, RZ, P6 ;  /* 0x000000ff85afb208 */ /* 0x000fe20003000000 */
[----:B------:R-:W-:Y:S06]  /*3000*/  @!P3 BRA `(.L_x_4942) ;  /* 0x000000000020b947 */ /* 0x000fec0003800000 */
[----:B------:R-:W-:-:S04]  /*3010*/  ISETP.NE.AND P6, PT, R235, RZ, PT ;  /* 0x000000ffeb00720c */ /* 0x000fc80003fc5270 */
[----:B------:R-:W-:Y:S02]  /*3020*/  FSEL R175, R173, RZ, !P6 ;  /* 0x000000ffadaf7208 */ /* 0x000fe40007000000 */
[----:B------:R-:W-:-:S03]  /*3030*/  ISETP.NE.U32.AND P6, PT, R168, RZ, PT ;  /* 0x000000ffa800720c */ /* 0x000fc60003fc5070 */
[----:B------:R-:W-:Y:S01]  /*3040*/  FFMA.FTZ R175, R233, R174, R175 ;  /* 0x000000aee9af7223 */ /* 0x000fe200000100af */
[----:B------:R-:W-:-:S03]  /*3050*/  ISETP.NE.AND.EX P6, PT, R169, RZ, PT, P6 ;  /* 0x000000ffa900720c */ /* 0x000fc60003fc5360 */
[----:B------:R-:W-:-:S04]  /*3060*/  FADD.FTZ R175, R232, -R175 ;  /* 0x800000afe8af7221 */ /* 0x000fc80000010000 */
[----:B------:R-:W-:-:S06]  /*3070*/  FMUL.FTZ R175, R2, R175 ;  /* 0x000000af02af7220 */ /* 0x000fcc0000410000 */
[----:B------:R-:W-:-:S07]  /*3080*/  @P6 FADD.FTZ R175, R133, R175 ;  /* 0x000000af85af6221 */ /* 0x000fce0000010000 */
.L_x_4942:
[----:B------:R-:W-:Y:S05]  /*3090*/  BSYNC B2 ;  /* 0x0000000000027941 */ /* 0x000fea0003800000 */
.L_x_4941:
[----:B------:R-:W3:Y:S01]  /*30a0*/  LDL R177, [R1+0x34] ;  /* 0x0000340001b17983 */ /* 0x000ee20000100800 */
[----:B------:R-:W1:Y:S01]  /*30b0*/  @P4 LDC R176, c[0x0][0x29c] ;  /* 0x0000a700ffb04b82 */ /* 0x000e620000000800 */
[----:B------:R-:W-:Y:S01]  /*30c0*/  SEL R161, R175, R161, P5 ;  /* 0x000000a1afa17207 */ /* 0x000fe20002800000 */
[----:B------:R-:W-:Y:S01]  /*30d0*/  BSSY B2, `(.L_x_4943) ;  /* 0x0000014000027945 */ /* 0x000fe20003800000 */
[----:B------:R-:W-:-:S04]  /*30e0*/  @!P3 ISETP.NE.U32.AND P6, PT, R168, RZ, PT ;  /* 0x000000ffa800b20c */ /* 0x000fc80003fc5070 */
[----:B------:R-:W-:Y:S01]  /*30f0*/  @!P3 ISETP.NE.AND.EX P6, PT, R169, RZ, PT, P6 ;  /* 0x000000ffa900b20c */ /* 0x000fe20003fc5360 */
[----:B-1----:R-:W-:Y:S01]  /*3100*/  @P4 FMUL.FTZ R176, R175, R176 ;  /* 0x000000b0afb04220 */ /* 0x002fe20000410000 */
[----:B------:R-:W-:-:S04]  /*3110*/  @P4 PRMT R175, R156, 0x7632, R175 ;  /* 0x000076329caf4816 */ /* 0x000fc800000000af */
[----:B------:R-:W-:-:S05]  /*3120*/  @P4 SHF.L.U32 R175, R175, 0x10, RZ ;  /* 0x00000010afaf4819 */ /* 0x000fca00000006ff */
        /* <DEDUP_REMOVED lines=14> */
.L_x_4944:
[----:B------:R-:W-:Y:S05]  /*3210*/  BSYNC B2 ;  /* 0x0000000000027941 */ /* 0x000fea0003800000 */
.L_x_4943:
[----:B------:R-:W3:Y:S01]  /*3220*/  LDL R177, [R1+0x30] ;  /* 0x0000300001b17983 */ /* 0x000ee20000100800 */
[----:B------:R-:W1:Y:S01]  /*3230*/  @P4 LDC R176, c[0x0][0x29c] ;  /* 0x0000a700ffb04b82 */ /* 0x000e620000000800 */
[----:B------:R-:W-:Y:S01]  /*3240*/  SEL R162, R175, R162, P5 ;  /* 0x000000a2afa27207 */ /* 0x000fe20002800000 */
[----:B------:R-:W-:Y:S01]  /*3250*/  BSSY B2, `(.L_x_4945) ;  /* 0x0000013000027945 */ /* 0x000fe20003800000 */
[----:B------:R-:W-:-:S04]  /*3260*/  @!P3 ISETP.NE.U32.AND P6, PT, R168, RZ, PT ;  /* 0x000000ffa800b20c */ /* 0x000fc80003fc5070 */
[----:B------:R-:W-:Y:S01]  /*3270*/  @!P3 ISETP.NE.AND.EX P6, PT, R169, RZ, PT, P6 ;  /* 0x000000ffa900b20c */ /* 0x000fe20003fc5360 */
[----:B-1----:R-:W-:Y:S01]  /*3280*/  @P4 FMUL.FTZ R176, R175, R176 ;  /* 0x000000b0afb04220 */ /* 0x002fe20000410000 */
        /* <DEDUP_REMOVED lines=15> */
.L_x_4946:
[----:B------:R-:W-:Y:S05]  /*3380*/  BSYNC B2 ;  /* 0x0000000000027941 */ /* 0x000fea0003800000 */
.L_x_4945:
[----:B------:R-:W3:Y:S01]  /*3390*/  LDL R177, [R1+0x2c] ;  /* 0x00002c0001b17983 */ /* 0x000ee20000100800 */
[----:B------:R-:W1:Y:S01]  /*33a0*/  @P4 LDC R176, c[0x0][0x29c] ;  /* 0x0000a700ffb04b82 */ /* 0x000e620000000800 */
[----:B------:R-:W-:Y:S01]  /*33b0*/  SEL R163, R175, R163, P5 ;  /* 0x000000a3afa37207 */ /* 0x000fe20002800000 */
[----:B------:R-:W-:Y:S01]  /*33c0*/  BSSY B2, `(.L_x_4947) ;  /* 0x0000014000027945 */ /* 0x000fe20003800000 */
[----:B------:R-:W-:-:S04]  /*33d0*/  @!P3 ISETP.NE.U32.AND P6, PT, R168, RZ, PT ;  /* 0x000000ffa800b20c */ /* 0x000fc80003fc5070 */
[----:B------:R-:W-:Y:S01]  /*33e0*/  @!P3 ISETP.NE.AND.EX P6, PT, R169, RZ, PT, P6 ;  /* 0x000000ffa900b20c */ /* 0x000fe20003fc5360 */
[----:B-1----:R-:W-:Y:S01]  /*33f0*/  @P4 FMUL.FTZ R176, R175, R176 ;  /* 0x000000b0afb04220 */ /* 0x002fe20000410000 */
[----:B------:R-:W-:-:S05]  /*3400*/  @P4 PRMT R175, R157, 0x7632, R175 ;  /* 0x000076329daf4816 */ /* 0x000fca00000000af */
[----:B------:R-:W-:-:S04]  /*3410*/  @P4 IMAD.U32 R175, R175, 0x10000, RZ ;  /* 0x00010000afaf4824 */ /* 0x000fc800078e00ff */
        /* <DEDUP_REMOVED lines=14> */
.L_x_4948:
[----:B------:R-:W-:Y:S05]  /*3500*/  BSYNC B2 ;  /* 0x0000000000027941 */ /* 0x000fea0003800000 */
.L_x_4947:
        /* <DEDUP_REMOVED lines=22> */
.L_x_4950:
[----:B------:R-:W-:Y:S05]  /*3670*/  BSYNC B2 ;  /* 0x0000000000027941 */ /* 0x000fea0003800000 */
.L_x_4949:
        /* <DEDUP_REMOVED lines=23> */
.L_x_4952:
[----:B------:R-:W-:Y:S05]  /*37f0*/  BSYNC B2 ;  /* 0x0000000000027941 */ /* 0x000fea0003800000 */
.L_x_4951:
[----:B------:R-:W3:Y:S01]  /*3800*/  LDL R177, [R1+0x20] ;  /* 0x0000200001b17983 */ /* 0x000ee20000100800 */
[----:B------:R-:W1:Y:S01]  /*3810*/  @P4 LDC R176, c[0x0][0x29c] ;  /* 0x0000a700ffb04b82 */ /* 0x000e620000000800 */
[----:B------:R-:W-:Y:S01]  /*3820*/  SEL R94, R175, R94, P5 ;  /* 0x0000005eaf5e7207 */ /* 0x000fe20002800000 */
[----:B------:R-:W-:Y:S01]  /*3830*/  BSSY B2, `(.L_x_4953) ;  /* 0x0000016000027945 */ /* 0x000fe20003800000 */
[----:B------:R-:W-:-:S04]  /*3840*/  @!P3 ISETP.NE.U32.AND P6, PT, R168, RZ, PT ;  /* 0x000000ffa800b20c */ /* 0x000fc80003fc5070 */
[----:B------:R-:W-:Y:S01]  /*3850*/  @!P3 ISETP.NE.AND.EX P6, PT, R169, RZ, PT, P6 ;  /* 0x000000ffa900b20c */ /* 0x000fe20003fc5360 */
[----:B-1----:R-:W-:Y:S01]  /*3860*/  @P4 FMUL.FTZ R176, R175, R176 ;  /* 0x000000b0afb04220 */ /* 0x002fe20000410000 */
[----:B------:R-:W-:-:S04]  /*3870*/  @P4 IMAD.U32 R175, R159, 0x10000, RZ ;  /* 0x000100009faf4824 */ /* 0x000fc800078e00ff */
[----:B------:R-:W-:Y:S01]  /*3880*/  @P4 FFMA.FTZ R106, R176, R175, R106 ;  /* 0x000000afb06a4223 */ /* 0x000fe2000001006a */
[----:B---3--:R-:W-:-:S05]  /*3890*/  @P4 FMUL.FTZ R175, R177, R176 ;  /* 0x000000b0b1af4220 */ /* 0x008fca0000410000 */
[----:B------:R-:W-:-:S04]  /*38a0*/  @P4 F2FP.BF16.F32.PACK_AB R175, RZ, R175 ;  /* 0x000000afffaf423e */ /* 0x000fc800000010ff */
[----:B------:R-:W-:Y:S02]  /*38b0*/  @P4 PRMT R167, R175, 0x7610, R167 ;  /* 0x00007610afa74816 */ /* 0x000fe400000000a7 */
[----:B------:R-:W-:Y:S01]  /*38c0*/  @!P3 FSEL R175, R139, RZ, P6 ;  /* 0x000000ff8bafb208 */ /* 0x000fe20003000000 */
[----:B------:R-:W-:Y:S06]  /*38d0*/  @!P3 BRA `(.L_x_4954) ;  /* 0x00000000002cb947 */ /* 0x000fec0003800000 */
[----:B------:R-:W-:Y:S02]  /*38e0*/  LOP3.LUT R3, R3, 0xfffffff7, RZ, 0xc0, !PT ;  /* 0xfffffff703037812 */ /* 0x000fe400078ec0ff */
[----:B------:R-:W-:Y:S02]  /*38f0*/  ISETP.NE.U32.AND P6, PT, R168, RZ, PT ;  /* 0x000000ffa800720c */ /* 0x000fe40003fc5070 */
[----:B------:R-:W-:Y:S02]  /*3900*/  @P0 LOP3.LUT R3, R3, 0x8, RZ, 0xfc, !PT ;  /* 0x0000000803030812 */ /* 0x000fe400078efcff */
[----:B------:R-:W-:Y:S02]  /*3910*/  ISETP.NE.AND P0, PT, R235, RZ, PT ;  /* 0x000000ffeb00720c */ /* 0x000fe40003f05270 */
[----:B------:R-:W-:Y:S02]  /*3920*/  ISETP.NE.AND.EX P6, PT, R169, RZ, PT, P6 ;  /* 0x000000ffa900720c */ /* 0x000fe40003fc5360 */
[----:B------:R-:W-:-:S02]  /*3930*/  FSEL R168, R173, RZ, !P0 ;  /* 0x000000ffada87208 */ /* 0x000fc40004000000 */
[----:B------:R-:W-:-:S03]  /*3940*/  LOP3.LUT P0, RZ, R3, 0x8, RZ, 0xc0, !PT ;  /* 0x0000000803ff7812 */ /* 0x000fc6000780c0ff */
[----:B------:R-:W-:-:S04]  /*3950*/  FFMA.FTZ R168, R207, R174, R168 ;  /* 0x000000aecfa87223 */ /* 0x000fc800000100a8 */
[----:B------:R-:W-:-:S04]  /*3960*/  FADD.FTZ R168, R206, -R168 ;  /* 0x800000a8cea87221 */ /* 0x000fc80000010000 */
[----:B------:R-:W-:-:S04]  /*3970*/  FMUL.FTZ R175, R2, R168 ;  /* 0x000000a802af7220 */ /* 0x000fc80000410000 */
[----:B------:R-:W-:-:S07]  /*3980*/  @P6 FADD.FTZ R175, R139, R175 ;  /* 0x000000af8baf6221 */ /* 0x000fce0000010000 */
.L_x_4954:
[----:B------:R-:W-:Y:S05]  /*3990*/  BSYNC B2 ;  /* 0x0000000000027941 */ /* 0x000fea0003800000 */
.L_x_4953:
[----:B------:R-:W3:Y:S01]  /*39a0*/  LDL R176, [R1+0x1c] ;  /* 0x00001c0001b07983 */ /* 0x000ee20000100800 */
[----:B------:R-:W-:Y:S02]  /*39b0*/  SEL R95, R175, R95, P5 ;  /* 0x0000005faf5f7207 */ /* 0x000fe40002800000 */
[----:B------:R-:W-:-:S04]  /*39c0*/  ISETP.NE.U32.AND P5, PT, R170, RZ, PT ;  /* 0x000000ffaa00720c */ /* 0x000fc80003fa5070 */
[----:B------:R-:W-:-:S13]  /*39d0*/  ISETP.NE.AND.EX P5, PT, R171, RZ, PT, P5 ;  /* 0x000000ffab00720c */ /* 0x000fda0003fa5350 */
[----:B------:R-:W1:Y:S02]  /*39e0*/  @P5 LDC.64 R168, c[0x0][0x308] ;  /* 0x0000c200ffa85b82 */ /* 0x000e640000000a00 */
[C---:B-1----:R-:W-:Y:S01]  /*39f0*/  @P5 IMAD.WIDE.U32 R168, R7.reuse, 0x20, R168 ;  /* 0x0000002007a85825 */ /* 0x042fe200078e00a8 */
[----:B------:R-:W-:-:S04]  /*3a00*/  IADD3 R7, R7, 0x20, RZ ;  /* 0x0000002007077810 */ /* 0x000fc80007ffe0ff */
[----:B------:R-:W-:Y:S04]  /*3a10*/  @P5 STG.E.128 desc[UR4][R168.64], R160 ;  /* 0x000000a0a8005986 */ /* 0x000fe8000c101d04 */
[----:B------:R1:W-:Y:S02]  /*3a20*/  @P5 STG.E.128 desc[UR4][R168.64+0x10], R92 ;  /* 0x0000105ca8005986 */ /* 0x0003e4000c101d04 */
[----:B-1----:R-:W1:Y:S02]  /*3a30*/  @P4 LDC R168, c[0x0][0x29c] ;  /* 0x0000a700ffa84b82 */ /* 0x002e640000000800 */
[----:B-1----:R-:W-:Y:S01]  /*3a40*/  @P4 FMUL.FTZ R175, R175, R168 ;  /* 0x000000a8afaf4220 */ /* 0x002fe20000410000 */
[----:B------:R-:W-:-:S04]  /*3a50*/  @P4 PRMT R168, R159, 0x7632, R168 ;  /* 0x000076329fa84816 */ /* 0x000fc800000000a8 */
[----:B------:R-:W-:-:S05]  /*3a60*/  @P4 SHF.L.U32 R168, R168, 0x10, RZ ;  /* 0x00000010a8a84819 */ /* 0x000fca00000006ff */
[----:B------:R-:W-:Y:S02]  /*3a70*/  @P4 FFMA.FTZ R107, R175, R168, R107 ;  /* 0x000000a8af6b4223 */ /* 0x000fe4000001006b */
[----:B------:R-:W1:Y:S02]  /*3a80*/  @P4 LDC.64 R168, c[0x0][0x2f8] ;  /* 0x0000be00ffa84b82 */ /* 0x000e640000000a00 */
[----:B-1----:R-:W-:-:S04]  /*3a90*/  @P4 IMAD.WIDE.U32 R168, R172, 0x10, R168 ;  /* 0x00000010aca84825 */ /* 0x002fc800078e00a8 */
[----:B------:R-:W-:Y:S02]  /*3aa0*/  VIADD R172, R172, 0x20 ;  /* 0x00000020acac7836 */ /* 0x000fe40000000000 */
[----:B---3--:R-:W-:-:S05]  /*3ab0*/  @P4 FMUL.FTZ R170, R176, R175 ;  /* 0x000000afb0aa4220 */ /* 0x008fca0000410000 */
[----:B------:R-:W-:-:S04]  /*3ac0*/  @P4 F2FP.BF16.F32.PACK_AB R170, RZ, R170 ;  /* 0x000000aaffaa423e */ /* 0x000fc800000010ff */
[----:B------:R-:W-:-:S05]  /*3ad0*/  @P4 PRMT R167, R167, 0x5410, R170 ;  /* 0x00005410a7a74816 */ /* 0x000fca00000000aa */
[----:B------:R1:W-:Y:S02]  /*3ae0*/  @P4 STG.E.128 desc[UR4][R168.64], R164 ;  /* 0x000000a4a8004986 */ /* 0x0003e4000c101d04 */
.L_x_4936:
[----:B------:R-:W-:Y:S05]  /*3af0*/  BSYNC B1 ;  /* 0x0000000000017941 */ /* 0x000fea0003800000 */
.L_x_4935:
[----:B------:R-:W-:Y:S04]  /*3b00*/  BSSY B1, `(.L_x_4955) ;  /* 0x00000d7000017945 */ /* 0x000fe80003800000 */
[----:B------:R-:W-:Y:S05]  /*3b10*/  @!P1 BRA `(.L_x_4956) ;  /* 0x0000000c00549947 */ /* 0x000fea0003800000 */
[----:B------:R-:W-:Y:S04]  /*3b20*/  BSSY B2, `(.L_x_4957) ;  /* 0x0000005000027945 */ /* 0x000fe80003800000 */
[----:B------:R-:W-:Y:S05]  /*3b30*/  @!P4 BRA `(.L_x_4958) ;  /* 0x00000000000cc947 */ /* 0x000fea0003800000 */
[----:B------:R-:W3:Y:S02]  /*3b40*/  LDC.64 R156, c[0x0][0x220] ;  /* 0x00008800ff9c7b82 */ /* 0x000ee40000000a00 */
[----:B---3--:R-:W-:-:S06]  /*3b50*/  IMAD.WIDE.U32 R156, R172, 0x10, R156 ;  /* 0x00000010ac9c7825 */ /* 0x008fcc00078e009c */
[----:B------:R-:W5:Y:S02]  /*3b60*/  LDG.E.128 R156, desc[UR4][R156.64] ;  /* 0x000000049c9c7981 */ /* 0x000f64000c1e1d00 */
.L_x_4958:
[----:B------:R-:W-:Y:S05]  /*3b70*/  BSYNC B2 ;  /* 0x0000000000027941 */ /* 0x000fea0003800000 */
.L_x_4957:
[----:B-1----:R-:W1:Y:S01]  /*3b80*/  @!P3 LDC.64 R168, c[0x0][0x2c8] ;  /* 0x0000b200ffa8bb82 */ /* 0x002e620000000a00 */
        /* <DEDUP_REMOVED lines=15> */
.L_x_4960:
[----:B------:R-:W-:Y:S05]  /*3c80*/  BSYNC B2 ;  /* 0x0000000000027941 */ /* 0x000fea0003800000 */
.L_x_4959:
        /* <DEDUP_REMOVED lines=11> */
[-C--:B------:R-:W-:Y:S01]  /*3d40*/  @P4 FFMA.FTZ R108, R175, R176.reuse, R108 ;  /* 0x000000b0af6c4223 */ /* 0x080fe2000001006c */
        /* <DEDUP_REMOVED lines=13> */
.L_x_4962:
[----:B------:R-:W-:Y:S05]  /*3e20*/  BSYNC B2 ;  /* 0x0000000000027941 */ /* 0x000fea0003800000 */
.L_x_4961:
        /* <DEDUP_REMOVED lines=23> */
.L_x_4964:
[----:B------:R-:W-:Y:S05]  /*3fa0*/  BSYNC B2 ;  /* 0x0000000000027941 */ /* 0x000fea0003800000 */
.L_x_4963:
        /* <DEDUP_REMOVED lines=22> */
.L_x_4966:
[----:B------:R-:W-:Y:S05]  /*4110*/  BSYNC B2 ;  /* 0x0000000000027941 */ /* 0x000fea0003800000 */
.L_x_4965:
        /* <DEDUP_REMOVED lines=23> */
.L_x_4968:
[----:B------:R-:W-:Y:S05]  /*4290*/  BSYNC B2 ;  /* 0x0000000000027941 */ /* 0x000fea0003800000 */
.L_x_4967:
        /* <DEDUP_REMOVED lines=22> */
.L_x_4970:
[----:B------:R-:W-:Y:S05]  /*4400*/  BSYNC B2 ;  /* 0x0000000000027941 */ /* 0x000fea0003800000 */
.L_x_4969:
        /* <DEDUP_REMOVED lines=23> */
.L_x_4972:
[----:B------:R-:W-:Y:S05]  /*4580*/  BSYNC B2 ;  /* 0x0000000000027941 */ /* 0x000fea0003800000 */
.L_x_4971:
[----:B------:R-:W3:Y:S01]  /*4590*/  LDL R177, [R1] ;  /* 0x0000000001b17983 */ /* 0x000ee20000100800 */
[----:B------:R-:W1:Y:S01]  /*45a0*/  @P4 LDC R176, c[0x0][0x29c] ;  /* 0x0000a700ffb04b82 */ /* 0x000e620000000800 */
[----:B------:R-:W-:Y:S01]  /*45b0*/  SEL R94, R175, R94, P5 ;  /* 0x0000005eaf5e7207 */ /* 0x000fe20002800000 */
[----:B------:R-:W-:Y:S01]  /*45c0*/  BSSY B2, `(.L_x_4973) ;  /* 0x0000016000027945 */ /* 0x000fe20003800000 */
[----:B------:R-:W-:-:S04]  /*45d0*/  @!P3 ISETP.NE.U32.AND P6, PT, R168, RZ, PT ;  /* 0x000000ffa800b20c */ /* 0x000fc80003fc5070 */
[----:B------:R-:W-:Y:S01]  /*45e0*/  @!P3 ISETP.NE.AND.EX P6, PT, R169, RZ, PT, P6 ;  /* 0x000000ffa900b20c */ /* 0x000fe20003fc5360 */
[----:B-1----:R-:W-:Y:S01]  /*45f0*/  @P4 FMUL.FTZ R176, R175, R176 ;  /* 0x000000b0afb04220 */ /* 0x002fe20000410000 */
[----:B------:R-:W-:-:S04]  /*4600*/  @P4 IMAD.U32 R175, R159, 0x10000, RZ ;  /* 0x000100009faf4824 */ /* 0x000fc800078e00ff */
[-C--:B------:R-:W-:Y:S01]  /*4610*/  @P4 FFMA.FTZ R114, R175, R176.reuse, R114 ;  /* 0x000000b0af724223 */ /* 0x080fe20000010072 */
        /* <DEDUP_REMOVED lines=16> */
.L_x_4974:
[----:B------:R-:W-:Y:S05]  /*4720*/  BSYNC B2 ;  /* 0x0000000000027941 */ /* 0x000fea0003800000 */
.L_x_4973:
[----:B------:R-:W-:Y:S02]  /*4730*/  SEL R95, R175, R95, P5 ;  /* 0x0000005faf5f7207 */ /* 0x000fe40002800000 */
[----:B------:R-:W-:-:S04]  /*4740*/  ISETP.NE.U32.AND P5, PT, R170, RZ, PT ;  /* 0x000000ffaa00720c */ /* 0x000fc80003fa5070 */
[----:B------:R-:W-:-:S13]  /*4750*/  ISETP.NE.AND.EX P5, PT, R171, RZ, PT, P5 ;  /* 0x000000ffab00720c */ /* 0x000fda0003fa5350 */
[----:B------:R-:W1:Y:S02]  /*4760*/  @P5 LDC.64 R168, c[0x0][0x308] ;  /* 0x0000c200ffa85b82 */ /* 0x000e640000000a00 */
[----:B-1----:R-:W-:-:S04]  /*4770*/  @P5 IMAD.WIDE.U32 R168, R7, 0x20, R168 ;  /* 0x0000002007a85825 */ /* 0x002fc800078e00a8 */
[----:B------:R-:W-:Y:S01]  /*4780*/  VIADD R7, R7, 0x20 ;  /* 0x0000002007077836 */ /* 0x000fe20000000000 */
[----:B------:R-:W-:Y:S04]  /*4790*/  @P5 STG.E.128 desc[UR4][R168.64], R160 ;  /* 0x000000a0a8005986 */ /* 0x000fe8000c101d04 */
[----:B------:R1:W-:Y:S02]  /*47a0*/  @P5 STG.E.128 desc[UR4][R168.64+0x10], R92 ;  /* 0x0000105ca8005986 */ /* 0x0003e4000c101d04 */
[----:B-1----:R-:W1:Y:S02]  /*47b0*/  @P4 LDC R168, c[0x0][0x29c] ;  /* 0x0000a700ffa84b82 */ /* 0x002e640000000800 */
[----:B-1----:R-:W-:Y:S01]  /*47c0*/  @P4 FMUL.FTZ R175, R175, R168 ;  /* 0x000000a8afaf4220 */ /* 0x002fe20000410000 */
[----:B------:R-:W-:-:S03]  /*47d0*/  @P4 PRMT R168, R159, 0x7632, R168 ;  /* 0x000076329fa84816 */ /* 0x000fc600000000a8 */
[----:B------:R-:W-:Y:S01]  /*47e0*/  @P4 FMUL.FTZ R170, R252, R175 ;  /* 0x000000affcaa4220 */ /* 0x000fe20000410000 */
[----:B------:R-:W-:-:S04]  /*47f0*/  @P4 SHF.L.U32 R168, R168, 0x10, RZ ;  /* 0x00000010a8a84819 */ /* 0x000fc800000006ff */
[----:B------:R-:W-:Y:S01]  /*4800*/  @P4 F2FP.BF16.F32.PACK_AB R170, RZ, R170 ;  /* 0x000000aaffaa423e */ /* 0x000fe200000010ff */
[----:B------:R-:W-:Y:S02]  /*4810*/  @P4 FFMA.FTZ R115, R175, R168, R115 ;  /* 0x000000a8af734223 */ /* 0x000fe40000010073 */
[----:B------:R-:W1:Y:S01]  /*4820*/  @P4 LDC.64 R168, c[0x0][0x2f8] ;  /* 0x0000be00ffa84b82 */ /* 0x000e620000000a00 */
[----:B------:R-:W-:Y:S01]  /*4830*/  @P4 PRMT R167, R167, 0x5410, R170 ;  /* 0x00005410a7a74816 */ /* 0x000fe200000000aa */
[C---:B-1----:R-:W-:Y:S01]  /*4840*/  @P4 IMAD.WIDE.U32 R168, R172.reuse, 0x10, R168 ;  /* 0x00000010aca84825 */ /* 0x042fe200078e00a8 */
[----:B------:R-:W-:-:S04]  /*4850*/  IADD3 R172, R172, 0x20, RZ ;  /* 0x00000020acac7810 */ /* 0x000fc80007ffe0ff */
[----:B------:R3:W-:Y:S03]  /*4860*/  @P4 STG.E.128 desc[UR4][R168.64], R164 ;  /* 0x000000a4a8004986 */ /* 0x0007e6000c101d04 */
.L_x_4956:
[----:B------:R-:W-:Y:S05]  /*4870*/  BSYNC B1 ;  /* 0x0000000000017941 */ /* 0x000fea0003800000 */
.L_x_4955:
[----:B------:R-:W-:Y:S04]  /*4880*/  BSSY B1, `(.L_x_4975) ;  /* 0x00000d0000017945 */ /* 0x000fe80003800000 */
[----:B------:R-:W-:Y:S05]  /*4890*/  @!P2 BRA `(.L_x_4976) ;  /* 0x0000000c0038a947 */ /* 0x000fea0003800000 */
[----:B------:R-:W-:Y:S04]  /*48a0*/  BSSY B2, `(.L_x_4977) ;  /* 0x0000005000027945 */ /* 0x000fe80003800000 */
[----:B------:R-:W-:Y:S05]  /*48b0*/  @!P4 BRA `(.L_x_4978) ;  /* 0x00000000000cc947 */ /* 0x000fea0003800000 */
[----:B------:R-:W4:Y:S02]  /*48c0*/  LDC.64 R156, c[0x0][0x220] ;  /* 0x00008800ff9c7b82 */ /* 0x000f240000000a00 */
[----:B----4-:R-:W-:-:S06]  /*48d0*/  IMAD.WIDE.U32 R156, R172, 0x10, R156 ;  /* 0x00000010ac9c7825 */ /* 0x010fcc00078e009c */
[----:B------:R-:W5:Y:S02]  /*48e0*/  LDG.E.128 R156, desc[UR4][R156.64] ;  /* 0x000000049c9c7981 */ /* 0x000f64000c1e1d00 */
.L_x_4978:
[----:B------:R-:W-:Y:S05]  /*48f0*/  BSYNC B2 ;  /* 0x0000000000027941 */ /* 0x000fea0003800000 */
.L_x_4977:
[----:B-1-3--:R-:W1:Y:S01]  /*4900*/  @!P3 LDC.64 R168, c[0x0][0x2c8] ;  /* 0x0000b200ffa8bb82 */ /* 0x00ae620000000a00 */
        /* <DEDUP_REMOVED lines=15> */
.L_x_4980:
[----:B------:R-:W-:Y:S05]  /*4a00*/  BSYNC B2 ;  /* 0x0000000000027941 */ /* 0x000fea0003800000 */
.L_x_4979:
[----:B------:R-:W1:Y:S01]  /*4a10*/  LDC.64 R170, c[0x0][0x308] ;  /* 0x0000c200ffaa7b82 */ /* 0x000e620000000a00 */
[----:B------:R-:W-:Y:S01]  /*4a20*/  @!P3 ISETP.NE.U32.AND P6, PT, R168, RZ, PT ;  /* 0x000000ffa800b20c */ /* 0x000fe20003fc5070 */
[----:B------:R-:W-:Y:S03]  /*4a30*/  BSSY B2, `(.L_x_4981) ;  /* 0x0000016000027945 */ /* 0x000fe60003800000 */
[----:B------:R-:W-:-:S03]  /*4a40*/  @!P3 ISETP.NE.AND.EX P6, PT, R169, RZ, PT, P6 ;  /* 0x000000ffa900b20c */ /* 0x000fc60003fc5360 */
[----:B------:R-:W3:Y:S01]  /*4a50*/  @P4 LDC R176, c[0x0][0x29c] ;  /* 0x0000a700ffb04b82 */ /* 0x000ee20000000800 */
[----:B-1----:R-:W-:-:S04]  /*4a60*/  ISETP.NE.U32.AND P5, PT, R170, RZ, PT ;  /* 0x000000ffaa00720c */ /* 0x002fc80003fa5070 */
[----:B------:R-:W-:-:S04]  /*4a70*/  ISETP.NE.AND.EX P5, PT, R171, RZ, PT, P5 ;  /* 0x000000ffab00720c */ /* 0x000fc80003fa5350 */
[C---:B------:R-:W-:Y:S01]  /*4a80*/  SEL R160, R175.reuse, R160, P5 ;  /* 0x000000a0afa07207 */ /* 0x040fe20002800000 */
[----:B---3--:R-:W-:Y:S01]  /*4a90*/  @P4 FMUL.FTZ R176, R175, R176 ;  /* 0x000000b0afb04220 */ /* 0x008fe20000410000 */
[----:B-----5:R-:W-:-:S04]  /*4aa0*/  @P4 IMAD.U32 R175, R156, 0x10000, RZ ;  /* 0x000100009caf4824 */ /* 0x020fc800078e00ff */
[-C--:B------:R-:W-:Y:S01]  /*4ab0*/  @P4 FFMA.FTZ R116, R175, R176.reuse, R116 ;  /* 0x000000b0af744223 */ /* 0x080fe20000010074 */
[----:B------:R-:W-:-:S05]  /*4ac0*/  @P4 FMUL.FTZ R175, R251, R176 ;  /* 0x000000b0fbaf4220 */ /* 0x000fca0000410000 */
        /* <DEDUP_REMOVED lines=12> */
.L_x_4982:
[----:B------:R-:W-:Y:S05]  /*4b90*/  BSYNC B2 ;  /* 0x0000000000027941 */ /* 0x000fea0003800000 */
.L_x_4981:
        /* <DEDUP_REMOVED lines=22> */
.L_x_4984:
[----:B------:R-:W-:Y:S05]  /*4d00*/  BSYNC B2 ;  /* 0x0000000000027941 */ /* 0x000fea0003800000 */
.L_x_4983:
        /* <DEDUP_REMOVED lines=21> */
.L_x_4986:
[----:B------:R-:W-:Y:S05]  /*4e60*/  BSYNC B2 ;  /* 0x0000000000027941 */ /* 0x000fea0003800000 */
.L_x_4985:
        /* <DEDUP_REMOVED lines=22> */
.L_x_4988:
[----:B------:R-:W-:Y:S05]  /*4fd0*/  BSYNC B2 ;  /* 0x0000000000027941 */ /* 0x000fea0003800000 */
.L_x_4987:
        /* <DEDUP_REMOVED lines=21> */
.L_x_4990:
[----:B------:R-:W-:Y:S05]  /*5130*/  BSYNC B2 ;  /* 0x0000000000027941 */ /* 0x000fea0003800000 */
.L_x_4989:
        /* <DEDUP_REMOVED lines=22> */
.L_x_4992:
[----:B------:R-:W-:Y:S05]  /*52a0*/  BSYNC B2 ;  /* 0x0000000000027941 */ /* 0x000fea0003800000 */
.L_x_4991:
        /* <DEDUP_REMOVED lines=8> */
[----:B------:R-:W-:-:S05]  /*5330*/  @P4 FMUL.FTZ R175, R245, R176 ;  /* 0x000000b0f5af4220 */ /* 0x000fca0000410000 */
        /* <DEDUP_REMOVED lines=15> */
.L_x_4994:
[----:B------:R-:W-:Y:S05]  /*5430*/  BSYNC B2 ;  /* 0x0000000000027941 */ /* 0x000fea0003800000 */
.L_x_4993:
        /* <DEDUP_REMOVED lines=20> */
.L_x_4976:
[----:B------:R-:W-:Y:S05]  /*5580*/  BSYNC B1 ;  /* 0x0000000000017941 */ /* 0x000fea0003800000 */
.L_x_4975:
[----:B------:R-:W-:Y:S01]  /*5590*/  LOP3.LUT P5, RZ, R3, 0x2, RZ, 0xc0, !PT ;  /* 0x0000000203ff7812 */ /* 0x000fe200078ac0ff */
[----:B------:R-:W-:-:S12]  /*55a0*/  BSSY B1, `(.L_x_4995) ;  /* 0x00000cb000017945 */ /* 0x000fd80003800000 */
[----:B------:R-:W-:Y:S05]  /*55b0*/  @!P5 BRA `(.L_x_4996) ;  /* 0x0000000c0024d947 */ /* 0x000fea0003800000 */
[----:B------:R-:W-:Y:S04]  /*55c0*/  BSSY B2, `(.L_x_4997) ;  /* 0x0000005000027945 */ /* 0x000fe80003800000 */
[----:B------:R-:W-:Y:S05]  /*55d0*/  @!P4 BRA `(.L_x_4998) ;  /* 0x00000000000cc947 */ /* 0x000fea0003800000 */
[----:B------:R-:W0:Y:S02]  /*55e0*/  LDC.64 R156, c[0x0][0x220] ;  /* 0x00008800ff9c7b82 */ /* 0x000e240000000a00 */
[----:B0-----:R-:W-:-:S06]  /*55f0*/  IMAD.WIDE.U32 R156, R172, 0x10, R156 ;  /* 0x00000010ac9c7825 */ /* 0x001fcc00078e009c */
[----:B------:R-:W5:Y:S02]  /*5600*/  LDG.E.128 R156, desc[UR4][R156.64] ;  /* 0x000000049c9c7981 */ /* 0x000f64000c1e1d00 */
.L_x_4998:
[----:B------:R-:W-:Y:S05]  /*5610*/  BSYNC B2 ;  /* 0x0000000000027941 */ /* 0x000fea0003800000 */
.L_x_4997:
[----:B-1-34-:R-:W1:Y:S01]  /*5620*/  @!P3 LDC.64 R168, c[0x0][0x2c8] ;  /* 0x0000b200ffa8bb82 */ /* 0x01ae620000000a00 */
        /* <DEDUP_REMOVED lines=15> */
.L_x_5000:
[----:B------:R-:W-:Y:S05]  /*5720*/  BSYNC B2 ;  /* 0x0000000000027941 */ /* 0x000fea0003800000 */
.L_x_4999:
        /* <DEDUP_REMOVED lines=24> */
.L_x_5002:
[----:B------:R-:W-:Y:S05]  /*58b0*/  BSYNC B2 ;  /* 0x0000000000027941 */ /* 0x000fea0003800000 */
.L_x_5001:
        /* <DEDUP_REMOVED lines=22> */
.L_x_5004:
[----:B------:R-:W-:Y:S05]  /*5a20*/  BSYNC B2 ;  /* 0x0000000000027941 */ /* 0x000fea0003800000 */
.L_x_5003:
        /* <DEDUP_REMOVED lines=21> */
.L_x_5006:
[----:B------:R-:W-:Y:S05]  /*5b80*/  BSYNC B2 ;  /* 0x0000000000027941 */ /* 0x000fea0003800000 */
.L_x_5005:
        /* <DEDUP_REMOVED lines=22> */
.L_x_5008:
[----:B------:R-:W-:Y:S05]  /*5cf0*/  BSYNC B2 ;  /* 0x0000000000027941 */ /* 0x000fea0003800000 */
.L_x_5007:
        /* <DEDUP_REMOVED lines=21> */
.L_x_5010:
[----:B------:R-:W-:Y:S05]  /*5e50*/  BSYNC B2 ;  /* 0x0000000000027941 */ /* 0x000fea0003800000 */
.L_x_5009:
        /* <DEDUP_REMOVED lines=22> */
.L_x_5012:
[----:B------:R-:W-:Y:S05]  /*5fc0*/  BSYNC B2 ;  /* 0x0000000000027941 */ /* 0x000fea0003800000 */
.L_x_5011:
        /* <DEDUP_REMOVED lines=13> */
[----:B------:R-:W-:Y:S02]  /*60a0*/  ISETP.NE.AND P6, PT, R235, RZ, PT ;  /* 0x000000ffeb00720c */ /* 0x000fe40003fc5270 */
[----:B------:R-:W-:Y:S02]  /*60b0*/  ISETP.NE.U32.AND P3, PT, R168, RZ, PT ;  /* 0x000000ffa800720c */ /* 0x000fe40003f65070 */
[----:B------:R-:W-:Y:S02]  /*60c0*/  FSEL R173, R173, RZ, !P6 ;  /* 0x000000ffadad7208 */ /* 0x000fe40007000000 */
[----:B------:R-:W-:-:S03]  /*60d0*/  ISETP.NE.AND.EX P3, PT, R169, RZ, PT, P3 ;  /* 0x000000ffa900720c */ /* 0x000fc60003f65330 */
[----:B------:R-:W-:-:S04]  /*60e0*/  FFMA.FTZ R173, R205, R174, R173 ;  /* 0x000000aecdad7223 */ /* 0x000fc800000100ad */
[----:B------:R-:W-:-:S04]  /*60f0*/  FADD.FTZ R173, R180, -R173 ;  /* 0x800000adb4ad7221 */ /* 0x000fc80000010000 */
[----:B------:R-:W-:-:S04]  /*6100*/  FMUL.FTZ R175, R2, R173 ;  /* 0x000000ad02af7220 */ /* 0x000fc80000410000 */
[----:B------:R-:W-:-:S07]  /*6110*/  @P3 FADD.FTZ R175, R27, R175 ;  /* 0x000000af1baf3221 */ /* 0x000fce0000010000 */
.L_x_5014:
[----:B------:R-:W-:Y:S05]  /*6120*/  BSYNC B2 ;  /* 0x0000000000027941 */ /* 0x000fea0003800000 */
.L_x_5013:
[----:B------:R-:W-:Y:S01]  /*6130*/  ISETP.NE.U32.AND P3, PT, R170, RZ, PT ;  /* 0x000000ffaa00720c */ /* 0x000fe20003f65070 */
[----:B------:R-:W1:Y:S01]  /*6140*/  @P4 LDC R2, c[0x0][0x29c] ;  /* 0x0000a700ff024b82 */ /* 0x000e620000000800 */
[----:B------:R-:W-:Y:S02]  /*6150*/  SEL R95, R175, R95, P5 ;  /* 0x0000005faf5f7207 */ /* 0x000fe40002800000 */
[----:B------:R-:W-:-:S05]  /*6160*/  ISETP.NE.AND.EX P3, PT, R171, RZ, PT, P3 ;  /* 0x000000ffab00720c */ /* 0x000fca0003f65330 */
[----:B------:R-:W3:Y:S08]  /*6170*/  @P4 LDC.64 R168, c[0x0][0x2f8] ;  /* 0x0000be00ffa84b82 */ /* 0x000ef00000000a00 */
[----:B------:R-:W4:Y:S01]  /*6180*/  @P3 LDC.64 R170, c[0x0][0x308] ;  /* 0x0000c200ffaa3b82 */ /* 0x000f220000000a00 */
[----:B-1----:R-:W-:Y:S01]  /*6190*/  @P4 FMUL.FTZ R2, R175, R2 ;  /* 0x00000002af024220 */ /* 0x002fe20000410000 */
[----:B---3--:R-:W-:-:S04]  /*61a0*/  @P4 IMAD.WIDE.U32 R168, R172, 0x10, R168 ;  /* 0x00000010aca84825 */ /* 0x008fc800078e00a8 */
[----:B----4-:R-:W-:-:S04]  /*61b0*/  @P3 IMAD.WIDE.U32 R170, R7, 0x20, R170 ;  /* 0x0000002007aa3825 */ /* 0x010fc800078e00aa */
[----:B------:R-:W-:Y:S01]  /*61c0*/  @P4 FMUL.FTZ R7, R236, R2 ;  /* 0x00000002ec074220 */ /* 0x000fe20000410000 */
[----:B------:R1:W-:Y:S04]  /*61d0*/  @P3 STG.E.128 desc[UR4][R170.64], R160 ;  /* 0x000000a0aa003986 */ /* 0x0003e8000c101d04 */
[----:B------:R-:W-:Y:S01]  /*61e0*/  @P4 F2FP.BF16.F32.PACK_AB R7, RZ, R7 ;  /* 0x00000007ff07423e */ /* 0x000fe200000010ff */
[----:B------:R1:W-:Y:S03]  /*61f0*/  @P3 STG.E.128 desc[UR4][R170.64+0x10], R92 ;  /* 0x0000105caa003986 */ /* 0x0003e6000c101d04 */
[--C-:B------:R-:W-:Y:S02]  /*6200*/  @P4 PRMT R167, R167, 0x5410, R7.reuse ;  /* 0x00005410a7a74816 */ /* 0x100fe40000000007 */
[----:B------:R-:W-:-:S03]  /*6210*/  @P4 PRMT R7, R159, 0x7632, R7 ;  /* 0x000076329f074816 */ /* 0x000fc60000000007 */
[----:B------:R1:W-:Y:S01]  /*6220*/  @P4 STG.E.128 desc[UR4][R168.64], R164 ;  /* 0x000000a4a8004986 */ /* 0x0003e2000c101d04 */
[----:B------:R-:W-:-:S05]  /*6230*/  @P4 SHF.L.U32 R7, R7, 0x10, RZ ;  /* 0x0000001007074819 */ /* 0x000fca00000006ff */
[----:B------:R-:W-:-:S07]  /*6240*/  @P4 FFMA.FTZ R131, R2, R7, R131 ;  /* 0x0000000702834223 */ /* 0x000fce0000010083 */
.L_x_4996:
[----:B------:R-:W-:Y:S05]  /*6250*/  BSYNC B1 ;  /* 0x0000000000017941 */ /* 0x000fea0003800000 */
.L_x_4995:
[----:B-1-34-:R-:W1:Y:S02]  /*6260*/  LDC.64 R168, c[0x0][0x210] ;  /* 0x00008400ffa87b82 */ /* 0x01ae640000000a00 */
[----:B-1----:R-:W-:-:S04]  /*6270*/  LEA R4, R168, R4, 0x2 ;  /* 0x00000004a8047211 */ /* 0x002fc800078e10ff */
[----:B------:R-:W-:-:S13]  /*6280*/  ISETP.GE.AND P3, PT, R4, R169, PT ;  /* 0x000000a90400720c */ /* 0x000fda0003f66270 */
[----:B------:R-:W-:Y:S05]  /*6290*/  @!P3 BRA `(.L_x_5015) ;  /* 0xffffffac0050b947 */ /* 0x000fea000383ffff */
.L_x_4915:
[----:B------:R-:W-:Y:S05]  /*62a0*/  BSYNC B0 ;  /* 0x0000000000007941 */ /* 0x000fea0003800000 */
.L_x_4914:
[----:B------:R-:W1:Y:S01]  /*62b0*/  S2R R168, SR_TID.X ;  /* 0x0000000000a87919 */ /* 0x000e620000002100 */
[----:B------:R-:W-:Y:S01]  /*62c0*/  MOV R0, 0x400 ;  /* 0x0000040000007802 */ /* 0x000fe20000000f00 */
[----:B------:R-:W-:Y:S05]  /*62d0*/  WARPSYNC.ALL ;  /* 0x0000000000007948 */ /* 0x000fea0003800000 */
[----:B------:R-:W3:Y:S01]  /*62e0*/  S2R R3, SR_CgaCtaId ;  /* 0x0000000000037919 */ /* 0x000ee20000008800 */
[----:B------:R-:W-:Y:S01]  /*62f0*/  ULDC.64 UR6, c[0x0][0x2d8] ;  /* 0x0000b60000067ab9 */ /* 0x000fe20000000a00 */
[----:B------:R-:W-:Y:S01]  /*6300*/  ULDC.64 UR10, c[0x0][0x2d0] ;  /* 0x0000b400000a7ab9 */ /* 0x000fe20000000a00 */
[----:B------:R-:W-:Y:S01]  /*6310*/  ULDC.64 UR12, c[0x0][0x2f0] ;  /* 0x0000bc00000c7ab9 */ /* 0x000fe20000000a00 */
[----:B------:R-:W-:Y:S01]  /*6320*/  BSSY B0, `(.L_x_5016) ;  /* 0x0000094000007945 */ /* 0x000fe20003800000 */
[----:B-1----:R-:W-:-:S05]  /*6330*/  SHF.R.U32.HI R2, RZ, 0x5, R168 ;  /* 0x00000005ff027819 */ /* 0x002fca00000116a8 */
[----:B------:R-:W-:Y:S01]  /*6340*/  IMAD.SHL.U32 R2, R2, 0x80, RZ ;  /* 0x0000008002027824 */ /* 0x000fe200078e00ff */
[----:B---3--:R-:W-:-:S04]  /*6350*/  LEA R0, R3, R0, 0x18 ;  /* 0x0000000003007211 */ /* 0x008fc800078ec0ff */
        /* <DEDUP_REMOVED lines=8> */
[----:B------:R1:W-:Y:S04]  /*63e0*/  STS.128 [R5+0x810], R80 ;  /* 0x0008105005007388 */ /* 0x0003e80000000c00 */
[----:B------:R-:W-:Y:S04]  /*63f0*/  STS.128 [R5+0xc00], R84 ;  /* 0x000c005405007388 */ /* 0x000fe80000000c00 */
[----:B------:R-:W-:Y:S01]  /*6400*/  STS.128 [R5+0xc10], R56 ;  /* 0x000c103805007388 */ /* 0x000fe20000000c00 */
[----:B------:R-:W-:Y:S06]  /*6410*/  BAR.SYNC.DEFER_BLOCKING 0x0 ;  /* 0x0000000000007b1d */ /* 0x000fec0000010000 */
[----:B-1----:R-:W1:Y:S01]  /*6420*/  S2R R83, SR_CTAID.X ;  /* 0x0000000000537919 */ /* 0x002e620000002500 */
[----:B------:R-:W3:Y:S04]  /*6430*/  LDS R2, [R0] ;  /* 0x0000000000027984 */ /* 0x000ee80000000800 */
[----:B------:R-:W4:Y:S04]  /*6440*/  LDS R3, [R0+0x1000] ;  /* 0x0010000000037984 */ /* 0x000f280000000800 */
        /* <DEDUP_REMOVED lines=9> */
[----:B---3--:R-:W-:-:S03]  /*64e0*/  FADD.FTZ R2, RZ, R2 ;  /* 0x00000002ff027221 */ /* 0x008fc60000010000 */
[----:B------:R-:W-:Y:S01]  /*64f0*/  LDS R19, [R0+0x1a00] ;  /* 0x001a000000137984 */ /* 0x000fe20000000800 */
[----:B----4-:R-:W-:Y:S01]  /*6500*/  FADD.FTZ R2, R2, R3 ;  /* 0x0000000302027221 */ /* 0x010fe20000010000 */
[----:B-1----:R-:W-:Y:S02]  /*6510*/  IMAD R3, R83, R6, RZ ;  /* 0x0000000653037224 */ /* 0x002fe400078e02ff */
[----:B------:R-:W-:Y:S03]  /*6520*/  LDS R13, [R0+0xc00] ;  /* 0x000c0000000d7984 */ /* 0x000fe60000000800 */
[----:B------:R-:W-:Y:S01]  /*6530*/  IADD3 R3, P0, R3, R168, RZ ;  /* 0x000000a803037210 */ /* 0x000fe20007f1e0ff */
        /* <DEDUP_REMOVED lines=11> */
[----:B------:R-:W3:Y:S04]  /*65f0*/  LDS R31, [R0+0x3000] ;  /* 0x00300000001f7984 */ /* 0x000ee80000000800 */
        /* <DEDUP_REMOVED lines=9> */
[----:B---3--:R-:W-:Y:S01]  /*6690*/  FADD.FTZ R31, R2, R31 ;  /* 0x0000001f021f7221 */ /* 0x008fe20000010000 */
[----:B------:R-:W-:-:S04]  /*66a0*/  IMAD.X R2, RZ, RZ, RZ, P0 ;  /* 0x000000ffff027224 */ /* 0x000fc800000e06ff */
        /* <DEDUP_REMOVED lines=22> */
[----:B---3--:R-:W-:Y:S01]  /*6810*/  FADD.FTZ R4, R4, R65 ;  /* 0x0000004104047221 */ /* 0x008fe20000010000 */
[----:B------:R-:W-:Y:S02]  /*6820*/  SHF.L.U64.HI R65, R3, 0x2, R2 ;  /* 0x0000000203417819 */ /* 0x000fe40000010202 */
        /* <DEDUP_REMOVED lines=15> */
[----:B-1----:R-:W-:Y:S01]  /*6920*/  FADD.FTZ R4, R4, R47 ;  /* 0x0000002f04047221 */ /* 0x002fe20000010000 */
[----:B------:R-:W-:-:S02]  /*6930*/  IADD3 R47, R6, 0x7f, -R168 ;  /* 0x0000007f062f7810 */ /* 0x000fc40007ffe8a8 */
[----:B------:R-:W-:Y:S02]  /*6940*/  LDS R71, [R0+0x3600] ;  /* 0x0036000000477984 */ /* 0x000fe40000000800 */
[C---:B------:R-:W-:Y:S02]  /*6950*/  LOP3.LUT P0, RZ, R47.reuse, 0xffffff80, RZ, 0xc0, !PT ;  /* 0xffffff802fff7812 */ /* 0x040fe4000780c0ff */
[----:B------:R-:W-:Y:S01]  /*6960*/  LDS R54, [R0+0x3800] ;  /* 0x0038000000367984 */ /* 0x000fe20000000800 */
[C---:B------:R-:W-:Y:S02]  /*6970*/  ISETP.GE.U32.AND P6, PT, R47.reuse, 0x100, PT ;  /* 0x000001002f00780c */ /* 0x040fe40003fc6070 */
[----:B------:R-:W-:Y:S01]  /*6980*/  ISETP.GE.U32.AND P5, PT, R47, 0x180, PT ;  /* 0x000001802f00780c */ /* 0x000fe20003fa6070 */
[----:B------:R-:W-:Y:S04]  /*6990*/  LDS R73, [R0+0x3a00] ;  /* 0x003a000000497984 */ /* 0x000fe80000000800 */
[----:B------:R-:W-:Y:S04]  /*69a0*/  LDS R58, [R0+0x3c00] ;  /* 0x003c0000003a7984 */ /* 0x000fe80000000800 */
[----:B------:R-:W-:Y:S01]  /*69b0*/  LDS R75, [R0+0x3e00] ;  /* 0x003e0000004b7984 */ /* 0x000fe20000000800 */
[----:B------:R-:W-:Y:S01]  /*69c0*/  BAR.SYNC.DEFER_BLOCKING 0x0 ;  /* 0x0000000000007b1d */ /* 0x000fe20000010000 */
[----:B---3--:R-:W-:-:S05]  /*69d0*/  FADD.FTZ R67, R4, R67 ;  /* 0x0000004304437221 */ /* 0x008fca0000010000 */
        /* <DEDUP_REMOVED lines=12> */
[----:B------:R-:W0:Y:S01]  /*6aa0*/  LDS R81, [R0+0x3000] ;  /* 0x0030000000517984 */ /* 0x000e220000000800 */
[----:B-1----:R-:W-:-:S04]  /*6ab0*/  FADD.FTZ R60, RZ, R60 ;  /* 0x0000003cff3c7221 */ /* 0x002fc80000010000 */
[----:B---3--:R-:W-:-:S04]  /*6ac0*/  FADD.FTZ R60, R60, R77 ;  /* 0x0000004d3c3c7221 */ /* 0x008fc80000010000 */
[----:B----4-:R-:W-:-:S04]  /*6ad0*/  FADD.FTZ R60, R60, R79 ;  /* 0x0000004f3c3c7221 */ /* 0x010fc80000010000 */
[----:B0-----:R-:W-:Y:S01]  /*6ae0*/  FADD.FTZ R81, R60, R81 ;  /* 0x000000513c517221 */ /* 0x001fe20000010000 */
[----:B------:R-:W-:-:S04]  /*6af0*/  SHF.L.U32 R60, R3, 0x2, RZ ;  /* 0x00000002033c7819 */ /* 0x000fc800000006ff */
[C---:B------:R-:W-:Y:S02]  /*6b00*/  IADD3 R64, P1, R60.reuse, UR6, RZ ;  /* 0x000000063c407c10 */ /* 0x040fe4000ff3e0ff */
[C---:B------:R-:W-:Y:S02]  /*6b10*/  IADD3 R62, P2, R60.reuse, UR10, RZ ;  /* 0x0000000a3c3e7c10 */ /* 0x040fe4000ff5e0ff */
[----:B------:R-:W-:Y:S02]  /*6b20*/  IADD3 R60, P3, R60, UR12, RZ ;  /* 0x0000000c3c3c7c10 */ /* 0x000fe4000ff7e0ff */
[C---:B------:R-:W-:Y:S02]  /*6b30*/  IADD3.X R79, R65.reuse, UR7, RZ, P1, !PT ;  /* 0x00000007414f7c10 */ /* 0x040fe40008ffe4ff */
[C---:B------:R-:W-:Y:S02]  /*6b40*/  IADD3.X R77, R65.reuse, UR11, RZ, P2, !PT ;  /* 0x0000000b414d7c10 */ /* 0x040fe400097fe4ff */
[----:B------:R-:W-:Y:S01]  /*6b50*/  IADD3.X R65, R65, UR13, RZ, P3, !PT ;  /* 0x0000000d41417c10 */ /* 0x000fe20009ffe4ff */
[----:B------:R-:W-:Y:S06]  /*6b60*/  @!P0 BRA `(.L_x_5017) ;  /* 0x00000000003c8947 */ /* 0x000fec0003800000 */
        /* <DEDUP_REMOVED lines=10> */
[----:B------:R-:W-:Y:S01]  /*6c10*/  IADD3 R60, P2, R60, 0x200, RZ ;  /* 0x000002003c3c7810 */ /* 0x000fe20007f5e0ff */
[----:B------:R-:W-:Y:S01]  /*6c20*/  IMAD.X R77, RZ, RZ, R77, P1 ;  /* 0x000000ffff4d7224 */ /* 0x000fe200008e064d */
[----:B------:R-:W-:Y:S01]  /*6c30*/  IADD3.X R79, RZ, R79, RZ, P0, !PT ;  /* 0x0000004fff4f7210 */ /* 0x000fe200007fe4ff */
[----:B------:R0:W-:Y:S01]  /*6c40*/  STG.E desc[UR4][R6.64], R81 ;  /* 0x0000005106007986 */ /* 0x0001e2000c101904 */
[----:B------:R-:W-:-:S09]  /*6c50*/  IADD3.X R65, RZ, R65, RZ, P2, !PT ;  /* 0x00000041ff417210 */ /* 0x000fd200017fe4ff */
.L_x_5017:
[----:B------:R-:W-:Y:S05]  /*6c60*/  BSYNC B0 ;  /* 0x0000000000007941 */ /* 0x000fea0003800000 */
.L_x_5016:
        /* <DEDUP_REMOVED lines=65> */
[C---:B------:R-:W-:Y:S01]  /*7080*/  ISETP.GE.U32.AND P0, PT, R47.reuse, 0x200, PT ;  /* 0x000002002f00780c */ /* 0x040fe20003f06070 */
[----:B------:R-:W4:Y:S01]  /*7090*/  LDS R14, [R0+0x1c00] ;  /* 0x001c0000000e7984 */ /* 0x000f220000000800 */
[----:B-----5:R-:W-:Y:S01]  /*70a0*/  FADD.FTZ R2, R2, R15 ;  /* 0x0000000f02027221 */ /* 0x020fe20000010000 */
[----:B------:R-:W-:Y:S01]  /*70b0*/  ISETP.GE.U32.AND P1, PT, R47, 0x280, PT ;  /* 0x000002802f00780c */ /* 0x000fe20003f26070 */
[----:B------:R-:W-:Y:S01]  /*70c0*/  FADD.FTZ R9, R9, R28 ;  /* 0x0000001c09097221 */ /* 0x000fe20000010000 */
[----:B------:R-:W5:Y:S01]  /*70d0*/  LDS R23, [R0+0x2200] ;  /* 0x0022000000177984 */ /* 0x000f620000000800 */
[----:B--2---:R-:W-:Y:S01]  /*70e0*/  FADD.FTZ R4, RZ, R4 ;  /* 0x00000004ff047221 */ /* 0x004fe20000010000 */
[----:B------:R-:W-:Y:S01]  /*70f0*/  ISETP.GE.U32.AND P2, PT, R47, 0x300, PT ;  /* 0x000003002f00780c */ /* 0x000fe20003f46070 */
[----:B------:R-:W-:Y:S01]  /*7100*/  FADD.FTZ R11, R11, R30 ;  /* 0x0000001e0b0b7221 */ /* 0x000fe20000010000 */
[----:B------:R-:W2:Y:S01]  /*7110*/  LDS R45, [R0+0x3e00] ;  /* 0x003e0000002d7984 */ /* 0x000ea20000000800 */
[----:B------:R-:W-:Y:S01]  /*7120*/  FADD.FTZ R5, RZ, R5 ;  /* 0x00000005ff057221 */ /* 0x000fe20000010000 */
        /* <DEDUP_REMOVED lines=49> */
[----:B------:R0:W-:Y:S04]  /*7440*/  STG.E desc[UR4][R6.64], R31 ;  /* 0x0000001f06007986 */ /* 0x0001e8000c101904 */
[----:B------:R-:W-:Y:S01]  /*7450*/  IMAD.X R77, RZ, RZ, R77, P6 ;  /* 0x000000ffff4d7224 */ /* 0x000fe200030e064d */
[----:B------:R-:W-:-:S04]  /*7460*/  IADD3 R60, P6, R60, 0x200, RZ ;  /* 0x000002003c3c7810 */ /* 0x000fc80007fde0ff */
[----:B------:R-:W-:-:S09]  /*7470*/  IADD3.X R65, RZ, R65, RZ, P6, !PT ;  /* 0x00000041ff417210 */ /* 0x000fd200037fe4ff */
.L_x_5019:
[----:B------:R-:W-:Y:S05]  /*7480*/  BSYNC B0 ;  /* 0x0000000000007941 */ /* 0x000fea0003800000 */
.L_x_5018:
[----:B------:R-:W-:Y:S01]  /*7490*/  BSSY B0, `(.L_x_5020) ;  /* 0x0000012000007945 */ /* 0x000fe20003800000 */
[----:B-1----:R-:W-:-:S03]  /*74a0*/  FADD.FTZ R39, R16, R39 ;  /* 0x0000002710277221 */ /* 0x002fc60000010000 */
[----:B------:R-:W-:Y:S05]  /*74b0*/  @!P5 BRA `(.L_x_5021) ;  /* 0x00000000003cd947 */ /* 0x000fea0003800000 */
[----:B0-----:R-:W-:Y:S01]  /*74c0*/  MOV R2, R64 ;  /* 0x0000004000027202 */ /* 0x001fe20000000f00 */
        /* <DEDUP_REMOVED lines=12> */
[----:B------:R-:W-:Y:S02]  /*7590*/  IMAD.X R77, RZ, RZ, R77, P5 ;  /* 0x000000ffff4d7224 */ /* 0x000fe400028e064d */
[----:B------:R-:W-:-:S09]  /*75a0*/  IADD3.X R65, RZ, R65, RZ, P6, !PT ;  /* 0x00000041ff417210 */ /* 0x000fd200037fe4ff */
.L_x_5021:
[----:B------:R-:W-:Y:S05]  /*75b0*/  BSYNC B0 ;  /* 0x0000000000007941 */ /* 0x000fea0003800000 */
.L_x_5020:
[----:B------:R-:W-:Y:S01]  /*75c0*/  BSSY B0, `(.L_x_5022) ;  /* 0x0000012000007945 */ /* 0x000fe20003800000 */
[----:B------:R-:W-:-:S03]  /*75d0*/  FADD.FTZ R25, R25, R22 ;  /* 0x0000001619197221 */ /* 0x000fc60000010000 */
[----:B------:R-:W-:Y:S05]  /*75e0*/  @!P0 BRA `(.L_x_5023) ;  /* 0x00000000003c8947 */ /* 0x000fea0003800000 */
[----:B01----:R-:W-:Y:S01]  /*75f0*/  MOV R2, R64 ;  /* 0x0000004000027202 */ /* 0x003fe20000000f00 */
        /* <DEDUP_REMOVED lines=14> */
.L_x_5023:
[----:B------:R-:W-:Y:S05]  /*76e0*/  BSYNC B0 ;  /* 0x0000000000007941 */ /* 0x000fea0003800000 */
.L_x_5022:
[----:B------:R-:W-:Y:S01]  /*76f0*/  BSSY B0, `(.L_x_5024) ;  /* 0x0000012000007945 */ /* 0x000fe20003800000 */
[----:B----4-:R-:W-:-:S03]  /*7700*/  FADD.FTZ R41, R18, R41 ;  /* 0x0000002912297221 */ /* 0x010fc60000010000 */
[----:B------:R-:W-:Y:S05]  /*7710*/  @!P1 BRA `(.L_x_5025) ;  /* 0x00000000003c9947 */ /* 0x000fea0003800000 */
[----:B01-3--:R-:W-:Y:S01]  /*7720*/  MOV R2, R64 ;  /* 0x0000004000027202 */ /* 0x00bfe20000000f00 */
        /* <DEDUP_REMOVED lines=14> */
.L_x_5025:
[----:B------:R-:W-:Y:S05]  /*7810*/  BSYNC B0 ;  /* 0x0000000000007941 */ /* 0x000fea0003800000 */
.L_x_5024:
        /* <DEDUP_REMOVED lines=18> */
.L_x_5027:
[----:B------:R-:W-:Y:S05]  /*7940*/  BSYNC B0 ;  /* 0x0000000000007941 */ /* 0x000fea0003800000 */
.L_x_5026:
[----:B------:R-:W-:Y:S01]  /*7950*/  BSSY B0, `(.L_x_5028) ;  /* 0x0000012000007945 */ /* 0x000fe20003800000 */
[----:B--2---:R-:W-:-:S03]  /*7960*/  FADD.FTZ R43, R20, R43 ;  /* 0x0000002b142b7221 */ /* 0x004fc60000010000 */
        /* <DEDUP_REMOVED lines=16> */
.L_x_5029:
[----:B------:R-:W-:Y:S05]  /*7a70*/  BSYNC B0 ;  /* 0x0000000000007941 */ /* 0x000fea0003800000 */
.L_x_5028:
[----:B01234-:R-:W-:Y:S01]  /*7a80*/  MOV R2, R64 ;  /* 0x0000004000027202 */ /* 0x01ffe20000000f00 */
[----:B------:R-:W-:Y:S01]  /*7a90*/  IMAD.MOV.U32 R3, RZ, RZ, R79 ;  /* 0x000000ffff037224 */ /* 0x000fe200078e004f */
        /* <DEDUP_REMOVED lines=9> */
.L_x_4934:
[----:B------:R-:W-:Y:S01]  /*7b30*/  HFMA2.MMA R169, -RZ, RZ, 0, 1.847743988037109375e-06 ;  /* 0x0000001fffa97435 */ /* 0x000fe200000001ff */
[----:B------:R-:W-:Y:S01]  /*7b40*/  BSSY B1, `(.L_x_5030) ;  /* 0x0000007000017945 */ /* 0x000fe20003800000 */
[----:B------:R-:W-:Y:S01]  /*7b50*/  MOV R171, R219 ;  /* 0x000000db00ab7202 */ /* 0x000fe20000000f00 */
[----:B------:R-:W-:Y:S01]  /*7b60*/  IMAD.MOV.U32 R170, RZ, RZ, 0x1 ;  /* 0x00000001ffaa7424 */ /* 0x000fe200078e00ff */
[----:B------:R-:W-:-:S07]  /*7b70*/  MOV R168, 0xffffffff ;  /* 0xffffffff00a87802 */ /* 0x000fce0000000f00 */
[----:B0----5:R-:W-:Y:S05]  /*7b80*/  WARPSYNC.COLLECTIVE R168, `(.L_x_5031) ;  /* 0x00000000a8087348 */ /* 0x021fea0003c00000 */
[----:B------:R1:W2:Y:S02]  /*7b90*/  SHFL.BFLY P4, R172, R171, R170, R169 ;  /* 0x0c0000aaabac7389 */ /* 0x0002a400000800a9 */
[----:B012--5:R-:W-:Y:S01]  /*7ba0*/  ENDCOLLECTIVE ;  /* 0x000000000000791b */ /* 0x027fe20003800000 */
.L_x_5031:
[----:B------:R-:W-:Y:S05]  /*7bb0*/  BSYNC B1 ;  /* 0x0000000000017941 */ /* 0x000fea0003800000 */
.L_x_5030:
[----:B------:R-:W-:Y:S01]  /*7bc0*/  HFMA2.MMA R170, -RZ, RZ, 0, 5.9604644775390625e-08 ;  /* 0x00000001ffaa7435 */ /* 0x000fe200000001ff */
[----:B------:R-:W-:Y:S01]  /*7bd0*/  IMAD.MOV.U32 R171, RZ, RZ, R218 ;  /* 0x000000ffffab7224 */ /* 0x000fe200078e00da */
[----:B------:R-:W-:Y:S01]  /*7be0*/  MOV R169, 0x1f ;  /* 0x0000001f00a97802 */ /* 0x000fe20000000f00 */
[----:B------:R-:W-:Y:S02]  /*7bf0*/  IMAD.MOV.U32 R168, RZ, RZ, -0x1 ;  /* 0xffffffffffa87424 */ /* 0x000fe400078e00ff */
[----:B------:R-:W-:-:S07]  /*7c00*/  FADD.FTZ R219, R172, R219 ;  /* 0x000000dbacdb7221 */ /* 0x000fce0000010000 */
[----:B------:R-:W-:Y:S05]  /*7c10*/  WARPSYNC.COLLECTIVE R168, `(.L_x_5032) ;  /* 0x00000000a8087348 */ /* 0x000fea0003c00000 */
[----:B------:R0:W1:Y:S02]  /*7c20*/  SHFL.BFLY P4, R172, R171, R170, R169 ;  /* 0x0c0000aaabac7389 */ /* 0x00006400000800a9 */
[----:B01----:R-:W-:Y:S01]  /*7c30*/  ENDCOLLECTIVE ;  /* 0x000000000000791b */ /* 0x003fe20003800000 */
.L_x_5032:
[----:B------:R-:W-:Y:S01]  /*7c40*/  HFMA2.MMA R170, -RZ, RZ, 0, 1.1920928955078125e-07 ;  /* 0x00000002ffaa7435 */ /* 0x000fe200000001ff */
[----:B------:R-:W-:Y:S01]  /*7c50*/  MOV R171, R219 ;  /* 0x000000db00ab7202 */ /* 0x000fe20000000f00 */
[----:B------:R-:W-:-:S09]  /*7c60*/  FADD.FTZ R218, R172, R218 ;  /* 0x000000daacda7221 */ /* 0x000fd20000010000 */
[----:B------:R-:W-:Y:S05]  /*7c70*/  WARPSYNC.COLLECTIVE R168, `(.L_x_5033) ;  /* 0x00000000a8087348 */ /* 0x000fea0003c00000 */
[----:B------:R0:W1:Y:S02]  /*7c80*/  SHFL.BFLY P4, R172, R171, R170, R169 ;  /* 0x0c0000aaabac7389 */ /* 0x00006400000800a9 */
[----:B01----:R-:W-:Y:S01]  /*7c90*/  ENDCOLLECTIVE ;  /* 0x000000000000791b */ /* 0x003fe20003800000 */
.L_x_5033:
[----:B------:R-:W-:Y:S02]  /*7ca0*/  IMAD.MOV.U32 R171, RZ, RZ, R218 ;  /* 0x000000ffffab7224 */ /* 0x000fe400078e00da */
[----:B------:R-:W-:-:S07]  /*7cb0*/  FADD.FTZ R219, R219, R172 ;  /* 0x000000acdbdb7221 */ /* 0x000fce0000010000 */
[----:B------:R-:W-:Y:S05]  /*7cc0*/  WARPSYNC.COLLECTIVE R168, `(.L_x_5034) ;  /* 0x00000000a8087348 */ /* 0x000fea0003c00000 */
[----:B------:R0:W1:Y:S02]  /*7cd0*/  SHFL.BFLY P4, R172, R171, R170, R169 ;  /* 0x0c0000aaabac7389 */ /* 0x00006400000800a9 */
[----:B01----:R-:W-:Y:S01]  /*7ce0*/  ENDCOLLECTIVE ;  /* 0x000000000000791b */ /* 0x003fe20003800000 */
.L_x_5034:
[----:B------:R-:W-:Y:S01]  /*7cf0*/  HFMA2.MMA R170, -RZ, RZ, 0, 2.384185791015625e-07 ;  /* 0x00000004ffaa7435 */ /* 0x000fe200000001ff */
[----:B------:R-:W-:Y:S01]  /*7d00*/  MOV R171, R219 ;  /* 0x000000db00ab7202 */ /* 0x000fe20000000f00 */
[----:B------:R-:W-:-:S09]  /*7d10*/  FADD.FTZ R218, R218, R172 ;  /* 0x000000acdada7221 */ /* 0x000fd20000010000 */
[----:B------:R-:W-:Y:S05]  /*7d20*/  WARPSYNC.COLLECTIVE R168, `(.L_x_5035) ;  /* 0x00000000a8087348 */ /* 0x000fea0003c00000 */
[----:B------:R0:W1:Y:S02]  /*7d30*/  SHFL.BFLY P4, R172, R171, R170, R169 ;  /* 0x0c0000aaabac7389 */ /* 0x00006400000800a9 */
[----:B01----:R-:W-:Y:S01]  /*7d40*/  ENDCOLLECTIVE ;  /* 0x000000000000791b */ /* 0x003fe20003800000 */
.L_x_5035:
[----:B------:R-:W-:Y:S02]  /*7d50*/  IMAD.MOV.U32 R171, RZ, RZ, R218 ;  /* 0x000000ffffab7224 */ /* 0x000fe400078e00da */
[----:B------:R-:W-:-:S07]  /*7d60*/  FADD.FTZ R219, R219, R172 ;  /* 0x000000acdbdb7221 */ /* 0x000fce0000010000 */
[----:B------:R-:W-:Y:S05]  /*7d70*/  WARPSYNC.COLLECTIVE R168, `(.L_x_5036) ;  /* 0x00000000a8087348 */ /* 0x000fea0003c00000 */
[----:B------:R0:W1:Y:S02]  /*7d80*/  SHFL.BFLY P4, R172, R171, R170, R169 ;  /* 0x0c0000aaabac7389 */ /* 0x00006400000800a9 */
[----:B01----:R-:W-:Y:S01]  /*7d90*/  ENDCOLLECTIVE ;  /* 0x000000000000791b */ /* 0x003fe20003800000 */
.L_x_5036:
[----:B------:R-:W-:Y:S01]  /*7da0*/  HFMA2.MMA R170, -RZ, RZ, 0, 4.76837158203125e-07 ;  /* 0x00000008ffaa7435 */ /* 0x000fe200000001ff */
[----:B------:R-:W-:Y:S01]  /*7db0*/  MOV R171, R219 ;  /* 0x000000db00ab7202 */ /* 0x000fe20000000f00 */
[----:B------:R-:W-:-:S09]  /*7dc0*/  FADD.FTZ R218, R218, R172 ;  /* 0x000000acdada7221 */ /* 0x000fd20000010000 */
[----:B------:R-:W-:Y:S05]  /*7dd0*/  WARPSYNC.COLLECTIVE R168, `(.L_x_5037) ;  /* 0x00000000a8087348 */ /* 0x000fea0003c00000 */
[----:B------:R0:W1:Y:S02]  /*7de0*/  SHFL.BFLY P4, R172, R171, R170, R169 ;  /* 0x0c0000aaabac7389 */ /* 0x00006400000800a9 */
[----:B01----:R-:W-:Y:S01]  /*7df0*/  ENDCOLLECTIVE ;  /* 0x000000000000791b */ /* 0x003fe20003800000 */
.L_x_5037:
[----:B------:R-:W-:Y:S02]  /*7e00*/  IMAD.MOV.U32 R171, RZ, RZ, R218 ;  /* 0x000000ffffab7224 */ /* 0x000fe400078e00da */
[----:B------:R-:W-:-:S07]  /*7e10*/  FADD.FTZ R219, R219, R172 ;  /* 0x000000acdbdb7221 */ /* 0x000fce0000010000 */
[----:B------:R-:W-:Y:S05]  /*7e20*/  WARPSYNC.COLLECTIVE R168, `(.L_x_5038) ;  /* 0x00000000a8087348 */ /* 0x000fea0003c00000 */
[----:B------:R0:W1:Y:S02]  /*7e30*/  SHFL.BFLY P4, R172, R171, R170, R169 ;  /* 0x0c0000aaabac7389 */ /* 0x00006400000800a9 */
[----:B01----:R-:W-:Y:S01]  /*7e40*/  ENDCOLLECTIVE ;  /* 0x000000000000791b */ /* 0x003fe20003800000 */
.L_x_5038:
[----:B------:R-:W-:Y:S01]  /*7e50*/  HFMA2.MMA R170, -RZ, RZ, 0, 9.5367431640625e-07 ;  /* 0x00000010ffaa7435 */ /* 0x000fe200000001ff */
[----:B------:R-:W-:Y:S01]  /*7e60*/  MOV R171, R219 ;  /* 0x000000db00ab7202 */ /* 0x000fe20000000f00 */
[----:B------:R-:W-:-:S09]  /*7e70*/  FADD.FTZ R218, R218, R172 ;  /* 0x000000acdada7221 */ /* 0x000fd20000010000 */
[----:B------:R-:W-:Y:S05]  /*7e80*/  WARPSYNC.COLLECTIVE R168, `(.L_x_5039) ;  /* 0x00000000a8087348 */ /* 0x000fea0003c00000 */
[----:B------:R0:W1:Y:S02]  /*7e90*/  SHFL.BFLY P4, R172, R171, R170, R169 ;  /* 0x0c0000aaabac7389 */ /* 0x00006400000800a9 */
[----:B01----:R-:W-:Y:S01]  /*7ea0*/  ENDCOLLECTIVE ;  /* 0x000000000000791b */ /* 0x003fe20003800000 */
.L_x_5039:
[----:B------:R-:W-:Y:S01]  /*7eb0*/  MOV R171, R218 ;  /* 0x000000da00ab7202 */ /* 0x000fe20000000f00 */
[----:B------:R-:W-:-:S07]  /*7ec0*/  IMAD.MOV.U32 R173, RZ, RZ, R172 ;  /* 0x000000ffffad7224 */ /* 0x000fce00078e00ac */
[----:B------:R-:W-:Y:S05]  /*7ed0*/  WARPSYNC.COLLECTIVE R168, `(.L_x_5040) ;  /* 0x00000000a8087348 */ /* 0x000fea0003c00000 */
[----:B------:R0:W1:Y:S02]  /*7ee0*/  SHFL.BFLY P4, R172, R171, R170, R169 ;  /* 0x0c0000aaabac7389 */ /* 0x00006400000800a9 */
[----:B01----:R-:W-:Y:S01]  /*7ef0*/  ENDCOLLECTIVE ;  /* 0x000000000000791b */ /* 0x003fe20003800000 */
.L_x_5040:
[----:B------:R-:W-:Y:S01]  /*7f00*/  MOV R168, R172 ;  /* 0x000000ac00a87202 */ /* 0x000fe20000000f00 */
[----:B------:R-:W-:Y:S06]  /*7f10*/  BRA `(.L_x_5041) ;  /* 0xffffffac00687947 */ /* 0x000fec000383ffff */
.L_x_5042:
        /* <DEDUP_REMOVED lines=14> */
.L_x_14270:


//--------------------- .text._ZN10layer_norm13ln_bwd_kernelINS_13Kernel_traitsI13__nv_bfloat16S2_fS2_fjLj1024ELj1ELj4ELj1ELj16ENS_18Kernel_traits_baseILj1024ES2_S2_fS2_fjLj128EEEEELb0ELb1ELb1ELb1EEEvNS_9BwdParamsE --------------------------
	.section	.text._ZN10layer_norm13ln_bwd_kernelINS_13Kernel_traitsI13__nv_bfloat16S2_fS2_fjLj1024ELj1ELj4ELj1ELj16ENS_18Kernel_traits_baseILj1024ES2_S2_fS2_fjLj128EEEEELb0ELb1ELb1ELb1EEEvNS_9BwdParamsE,"ax",@progbits
	.align	128
        .global         _ZN10layer_norm13ln_bwd_kernelINS_13Kernel_traitsI13__nv_bfloat16S2_fS2_fjLj1024ELj1ELj4ELj1ELj16ENS_18Kernel_traits_baseILj1024ES2_S2_fS2_fjLj128EEEEELb0ELb1ELb1ELb1EEEvNS_9BwdParamsE
        .type           _ZN10layer_norm13ln_bwd_kernelINS_13Kernel_traitsI13__nv_bfloat16S2_fS2_fjLj1024ELj1ELj4ELj1ELj16ENS_18Kernel_traits_baseILj1024ES2_S2_fS2_fjLj128EEEEELb0ELb1ELb1ELb1EEEvNS_9BwdParamsE,@function
        .size           _ZN10layer_norm13ln_bwd_kernelINS_13Kernel_traitsI13__nv_bfloat16S2_fS2_fjLj1024ELj1ELj4ELj1ELj16ENS_18Kernel_traits_baseILj1024ES2_S2_fS2_fjLj128EEEEELb0ELb1ELb1ELb1EEEvNS_9BwdParamsE,(.L_x_14271 - _ZN10layer_norm13ln_bwd_kernelINS_13Kernel_traitsI13__nv_bfloat16S2_fS2_fjLj1024ELj1ELj4ELj1ELj16ENS_18Kernel_traits_baseILj1024ES2_S2_fS2_fjLj128EEEEELb0ELb1ELb1ELb1EEEvNS_9BwdParamsE)
        .other          _ZN10layer_norm13ln_bwd_kernelINS_13Kernel_traitsI13__nv_bfloat16S2_fS2_fjLj1024ELj1ELj4ELj1ELj16ENS_18Kernel_traits_baseILj1024ES2_S2_fS2_fjLj128EEEEELb0ELb1ELb1ELb1EEEvNS_9BwdParamsE,@"STO_CUDA_ENTRY STV_DEFAULT"
_ZN10layer_norm13ln_bwd_kernelINS_13Kernel_traitsI13__nv_bfloat16S2_fS2_fjLj1024ELj1ELj4ELj1ELj16ENS_18Kernel_traits_baseILj1024ES2_S2_fS2_fjLj128EEEEELb0ELb1ELb1ELb1EEEvNS_9BwdParamsE:
.text._ZN10layer_norm13ln_bwd_kernelINS_13Kernel_traitsI13__nv_bfloat16S2_fS2_fjLj1024ELj1ELj4ELj1ELj16ENS_18Kernel_traits_baseILj1024ES2_S2_fS2_fjLj128EEEEELb0ELb1ELb1ELb1EEEvNS_9BwdParamsE:
[----:B------:R-:W0:Y:S01]  /*0000*/  LDC R1, c[0x0][0x28] ;  /* 0x00000a00ff017b82 */ /* 0x000e220000000800 */
[----:B------:R-:W1:Y:S01]  /*0010*/  S2R R2, SR_TID.X ;  /* 0x0000000000027919 */ /* 0x000e620000002100 */
[----:B------:R-:W-:Y:S01]  /*0020*/  ULDC.64 UR4, c[0x0][0x278] ;  /* 0x00009e0000047ab9 */ /* 0x000fe20000000a00 */
[----:B------:R-:W-:Y:S01]  /*0030*/  ULDC UR6, c[0x0][0x214] ;  /* 0x0000850000067ab9 */ /* 0x000fe20000000800 */
[----:B------:R-:W-:Y:S01]  /*0040*/  ULDC UR8, c[0x0][0x290] ;  /* 0x0000a40000087ab9 */ /* 0x000fe20000000800 */
        /* <DEDUP_REMOVED lines=66> */
.L_x_5043:
        /* <DEDUP_REMOVED lines=57> */
[----:B------:R-:W-:-:S02]  /*0800*/  SHF.L.U32 R25, R9, 0x10, RZ ;  /* 0x0000001009197819 */ /* 0x000fc400000006ff */
[----:B------:R-:W-:Y:S02]  /*0810*/  PRMT R0, R8, 0x7632, R0 ;  /* 0x0000763208007816 */ /* 0x000fe40000000000 */
[----:B------:R2:W-:Y:S01]  /*0820*/  STL [R1+0x7c], R24 ;  /* 0x00007c1801007387 */ /* 0x0005e20000100800 */
[----:B---3--:R-:W-:Y:S02]  /*0830*/  PRMT R8, R12, 0x7632, R8 ;  /* 0x000076320c087816 */ /* 0x008fe40000000008 */
[----:B-1----:R-:W-:Y:S01]  /*0840*/  PRMT R4, R13, 0x7632, R4 ;  /* 0x000076320d047816 */ /* 0x002fe20000000004 */
[----:B------:R1:W-:Y:S01]  /*0850*/  STL [R1+0x74], R25 ;  /* 0x0000741901007387 */ /* 0x0003e20000100800 */
[----:B------:R-:W-:Y:S02]  /*0860*/  PRMT R2, R9, 0x7632, R2 ;  /* 0x0000763209027816 */ /* 0x000fe40000000002 */
[----:B------:R-:W-:Y:S02]  /*0870*/  PRMT R6, R10, 0x7632, R6 ;  /* 0x000076320a067816 */ /* 0x000fe40000000006 */
[----:B------:R-:W-:-:S02]  /*0880*/  SHF.L.U32 R0, R0, 0x10, RZ ;  /* 0x0000001000007819 */ /* 0x000fc400000006ff */
[----:B--2---:R-:W-:Y:S02]  /*0890*/  SHF.L.U32 R24, R10, 0x10, RZ ;  /* 0x000000100a187819 */ /* 0x004fe400000006ff */
[C---:B------:R-:W-:Y:S01]  /*08a0*/  PRMT R7, R11.reuse, 0x7632, R7 ;  /* 0x000076320b077816 */ /* 0x040fe20000000007 */
[----:B-1----:R-:W-:Y:S01]  /*08b0*/  IMAD.U32 R25, R11, 0x10000, RZ ;  /* 0x000100000b197824 */ /* 0x002fe200078e00ff */
[----:B------:R-:W-:Y:S01]  /*08c0*/  PRMT R5, R14, 0x7632, R5 ;  /* 0x000076320e057816 */ /* 0x000fe20000000005 */
[----:B------:R1:W-:Y:S01]  /*08d0*/  STL [R1+0x6c], R24 ;  /* 0x00006c1801007387 */ /* 0x0003e20000100800 */
[----:B------:R-:W-:Y:S02]  /*08e0*/  PRMT R9, R15, 0x7632, R9 ;  /* 0x000076320f097816 */ /* 0x000fe40000000009 */
[----:B----4-:R-:W-:Y:S01]  /*08f0*/  PRMT R10, R16, 0x7632, R10 ;  /* 0x00007632100a7816 */ /* 0x010fe2000000000a */
[----:B------:R2:W-:Y:S01]  /*0900*/  STL [R1+0x64], R25 ;  /* 0x0000641901007387 */ /* 0x0005e20000100800 */
[----:B------:R-:W-:-:S02]  /*0910*/  PRMT R11, R17, 0x7632, R11 ;  /* 0x00007632110b7816 */ /* 0x000fc4000000000b */
[----:B-1----:R-:W-:Y:S02]  /*0920*/  SHF.L.U32 R24, R12, 0x10, RZ ;  /* 0x000000100c187819 */ /* 0x002fe400000006ff */
[----:B------:R-:W-:Y:S02]  /*0930*/  PRMT R12, R18, 0x7632, R12 ;  /* 0x00007632120c7816 */ /* 0x000fe4000000000c */
[----:B--2---:R-:W-:Y:S01]  /*0940*/  SHF.L.U32 R25, R13, 0x10, RZ ;  /* 0x000000100d197819 */ /* 0x004fe200000006ff */
[----:B------:R1:W-:Y:S01]  /*0950*/  STL [R1+0x5c], R24 ;  /* 0x00005c1801007387 */ /* 0x0003e20000100800 */
[----:B------:R-:W-:-:S03]  /*0960*/  PRMT R13, R19, 0x7632, R13 ;  /* 0x00007632130d7816 */ /* 0x000fc6000000000d */
[----:B------:R2:W-:Y:S01]  /*0970*/  STL [R1+0x54], R25 ;  /* 0x0000541901007387 */ /* 0x0005e20000100800 */
[----:B-1----:R-:W-:Y:S01]  /*0980*/  IMAD.U32 R24, R14, 0x10000, RZ ;  /* 0x000100000e187824 */ /* 0x002fe200078e00ff */
[----:B------:R-:W-:Y:S02]  /*0990*/  PRMT R14, R20, 0x7632, R14 ;  /* 0x00007632140e7816 */ /* 0x000fe4000000000e */
[----:B--2---:R-:W-:Y:S02]  /*09a0*/  SHF.L.U32 R25, R15, 0x10, RZ ;  /* 0x000000100f197819 */ /* 0x004fe400000006ff */
[----:B------:R1:W-:Y:S01]  /*09b0*/  STL [R1+0x4c], R24 ;  /* 0x00004c1801007387 */ /* 0x0003e20000100800 */
[----:B------:R-:W-:-:S03]  /*09c0*/  PRMT R15, R21, 0x7632, R15 ;  /* 0x00007632150f7816 */ /* 0x000fc6000000000f */
[----:B------:R2:W-:Y:S01]  /*09d0*/  STL [R1+0x44], R25 ;  /* 0x0000441901007387 */ /* 0x0005e20000100800 */
[----:B-1----:R-:W-:Y:S02]  /*09e0*/  SHF.L.U32 R24, R16, 0x10, RZ ;  /* 0x0000001010187819 */ /* 0x002fe400000006ff */
[----:B------:R-:W-:Y:S01]  /*09f0*/  PRMT R16, R22, 0x7632, R16 ;  /* 0x0000763216107816 */ /* 0x000fe20000000010 */
[----:B--2---:R-:W-:Y:S02]  /*0a00*/  IMAD.U32 R25, R17, 0x10000, RZ ;  /* 0x0001000011197824 */ /* 0x004fe400078e00ff */
[----:B------:R1:W-:Y:S01]  /*0a10*/  STL [R1+0x3c], R24 ;  /* 0x00003c1801007387 */ /* 0x0003e20000100800 */
[----:B------:R-:W-:-:S03]  /*0a20*/  PRMT R17, R23, 0x7632, R17 ;  /* 0x0000763217117816 */ /* 0x000fc60000000011 */
[----:B------:R-:W-:Y:S01]  /*0a30*/  STL [R1+0x34], R25 ;  /* 0x0000341901007387 */ /* 0x000fe20000100800 */
[----:B-1----:R-:W-:Y:S02]  /*0a40*/  SHF.L.U32 R24, R18, 0x10, RZ ;  /* 0x0000001012187819 */ /* 0x002fe400000006ff */
[----:B------:R-:W-:Y:S01]  /*0a50*/  SHF.L.U32 R18, R19, 0x10, RZ ;  /* 0x0000001013127819 */ /* 0x000fe200000006ff */
[----:B------:R-:W-:Y:S02]  /*0a60*/  IMAD.U32 R19, R20, 0x10000, RZ ;  /* 0x0001000014137824 */ /* 0x000fe400078e00ff */
[----:B------:R-:W-:Y:S04]  /*0a70*/  STL [R1+0x2c], R24 ;  /* 0x00002c1801007387 */ /* 0x000fe80000100800 */
[----:B------:R1:W-:Y:S04]  /*0a80*/  STL [R1+0x24], R18 ;  /* 0x0000241201007387 */ /* 0x0003e80000100800 */
[----:B------:R2:W-:Y:S01]  /*0a90*/  STL [R1+0x1c], R19 ;  /* 0x00001c1301007387 */ /* 0x0005e20000100800 */
[----:B-1----:R-:W-:-:S02]  /*0aa0*/  SHF.L.U32 R18, R21, 0x10, RZ ;  /* 0x0000001015127819 */ /* 0x002fc400000006ff */
[----:B--2---:R-:W-:-:S03]  /*0ab0*/  SHF.L.U32 R19, R22, 0x10, RZ ;  /* 0x0000001016137819 */ /* 0x004fc600000006ff */
[----:B------:R1:W-:Y:S04]  /*0ac0*/  STL [R1+0x14], R18 ;  /* 0x0000141201007387 */ /* 0x0003e80000100800 */
[----:B------:R-:W-:Y:S01]  /*0ad0*/  STL [R1+0xc], R19 ;  /* 0x00000c1301007387 */ /* 0x000fe20000100800 */
[----:B-1----:R-:W-:-:S05]  /*0ae0*/  IMAD.U32 R18, R23, 0x10000, RZ ;  /* 0x0001000017127824 */ /* 0x002fca00078e00ff */
[----:B------:R1:W-:Y:S04]  /*0af0*/  STL [R1+0x4], R18 ;  /* 0x0000041201007387 */ /* 0x0003e80000100800 */
[----:B------:R2:W-:Y:S01]  /*0b00*/  STL [R1+0x78], R0 ;  /* 0x0000780001007387 */ /* 0x0005e20000100800 */
[----:B-1----:R-:W-:Y:S01]  /*0b10*/  SHF.L.U32 R18, R2, 0x10, RZ ;  /* 0x0000001002127819 */ /* 0x002fe200000006ff */
[----:B------:R-:W-:Y:S01]  /*0b20*/  IMAD.U32 R2, R6, 0x10000, RZ ;  /* 0x0001000006027824 */ /* 0x000fe200078e00ff */
[----:B------:R-:W-:Y:S02]  /*0b30*/  SHF.L.U32 R6, R8, 0x10, RZ ;  /* 0x0000001008067819 */ /* 0x000fe400000006ff */
[----:B--2---:R-:W-:Y:S01]  /*0b40*/  SHF.L.U32 R0, R7, 0x10, RZ ;  /* 0x0000001007007819 */ /* 0x004fe200000006ff */
[----:B------:R-:W-:Y:S04]  /*0b50*/  STL [R1+0x70], R18 ;  /* 0x0000701201007387 */ /* 0x000fe80000100800 */
[----:B------:R1:W-:Y:S04]  /*0b60*/  STL [R1+0x68], R2 ;  /* 0x0000680201007387 */ /* 0x0003e80000100800 */
[----:B------:R2:W-:Y:S04]  /*0b70*/  STL [R1+0x60], R0 ;  /* 0x0000600001007387 */ /* 0x0005e80000100800 */
[----:B------:R-:W-:Y:S01]  /*0b80*/  STL [R1+0x58], R6 ;  /* 0x0000580601007387 */ /* 0x000fe20000100800 */
[----:B-1----:R-:W-:Y:S01]  /*0b90*/  IMAD.U32 R2, R4, 0x10000, RZ ;  /* 0x0001000004027824 */ /* 0x002fe200078e00ff */
[----:B------:R-:W-:-:S02]  /*0ba0*/  SHF.L.U32 R4, R9, 0x10, RZ ;  /* 0x0000001009047819 */ /* 0x000fc400000006ff */
[----:B--2---:R-:W-:Y:S02]  /*0bb0*/  SHF.L.U32 R0, R5, 0x10, RZ ;  /* 0x0000001005007819 */ /* 0x004fe400000006ff */
[----:B------:R1:W-:Y:S04]  /*0bc0*/  STL [R1+0x50], R2 ;  /* 0x0000500201007387 */ /* 0x0003e80000100800 */
[----:B------:R2:W-:Y:S04]  /*0bd0*/  STL [R1+0x48], R0 ;  /* 0x0000480001007387 */ /* 0x0005e80000100800 */
[----:B------:R3:W-:Y:S01]  /*0be0*/  STL [R1+0x40], R4 ;  /* 0x0000400401007387 */ /* 0x0007e20000100800 */
[----:B-1----:R-:W-:Y:S01]  /*0bf0*/  IMAD.U32 R2, R10, 0x10000, RZ ;  /* 0x000100000a027824 */ /* 0x002fe200078e00ff */
[----:B--2---:R-:W-:-:S04]  /*0c00*/  SHF.L.U32 R0, R11, 0x10, RZ ;  /* 0x000000100b007819 */ /* 0x004fc800000006ff */
[----:B------:R1:W-:Y:S01]  /*0c10*/  STL [R1+0x38], R2 ;  /* 0x0000380201007387 */ /* 0x0003e20000100800 */
[----:B---3--:R-:W-:-:S03]  /*0c20*/  SHF.L.U32 R4, R12, 0x10, RZ ;  /* 0x000000100c047819 */ /* 0x008fc600000006ff */
        /* <DEDUP_REMOVED lines=9> */
[----:B--2---:R-:W-:-:S05]  /*0cc0*/  SHF.L.U32 R0, R17, 0x10, RZ ;  /* 0x0000001011007819 */ /* 0x004fca00000006ff */
[----:B------:R3:W-:Y:S04]  /*0cd0*/  STL [R1], R0 ;  /* 0x0000000001007387 */ /* 0x0007e80000100800 */
[----:B0-----:R3:W-:Y:S02]  /*0ce0*/  STL [R1+0x8], R2 ;  /* 0x0000080201007387 */ /* 0x0017e40000100800 */
.L_x_5113:
[----:B---3--:R-:W0:Y:S08]  /*0cf0*/  LDC.64 R4, c[0x0][0x288] ;  /* 0x0000a200ff047b82 */ /* 0x008e300000000a00 */
[----:B------:R-:W1:Y:S08]  /*0d00*/  LDC.64 R184, c[0x0][0x258] ;  /* 0x00009600ffb87b82 */ /* 0x000e700000000a00 */
[----:B------:R-:W2:Y:S01]  /*0d10*/  LDC.64 R186, c[0x0][0x280] ;  /* 0x0000a000ffba7b82 */ /* 0x000ea20000000a00 */
[----:B0-----:R-:W-:-:S07]  /*0d20*/  IMAD.WIDE R4, R3, 0x4, R4 ;  /* 0x0000000403047825 */ /* 0x001fce00078e0204 */
[----:B------:R-:W0:Y:S01]  /*0d30*/  LDC R207, c[0x0][0x218] ;  /* 0x00008600ffcf7b82 */ /* 0x000e220000000800 */
[----:B------:R2:W3:Y:S01]  /*0d40*/  LDG.E R211, desc[UR4][R4.64] ;  /* 0x0000000404d37981 */ /* 0x0004e2000c1e1900 */
[C---:B-1----:R-:W-:Y:S01]  /*0d50*/  IMAD.WIDE R184, R3.reuse, 0x4, R184 ;  /* 0x0000000403b87825 */ /* 0x042fe200078e02b8 */
[----:B------:R-:W1:Y:S04]  /*0d60*/  S2R R206, SR_TID.X ;  /* 0x0000000000ce7919 */ /* 0x000e680000002100 */
[----:B-----5:R4:W5:Y:S01]  /*0d70*/  LDG.E R2, desc[UR4][R184.64] ;  /* 0x00000004b8027981 */ /* 0x020962000c1e1900 */
[----:B--2---:R-:W-:-:S05]  /*0d80*/  IMAD.WIDE R4, R3, 0x4, R186 ;  /* 0x0000000403047825 */ /* 0x004fca00078e02ba */
[----:B------:R0:W5:Y:S01]  /*0d90*/  LDG.E R210, desc[UR4][R4.64] ;  /* 0x0000000404d27981 */ /* 0x000162000c1e1900 */
[----:B----4-:R-:W2:Y:S01]  /*0da0*/  LDC.64 R184, c[0x0][0x2c8] ;  /* 0x0000b200ffb87b82 */ /* 0x010ea20000000a00 */
[----:B0-----:R-:W-:-:S05]  /*0db0*/  IMAD R4, R3, R207, RZ ;  /* 0x000000cf03047224 */ /* 0x001fca00078e02ff */
[----:B------:R-:W-:-:S04]  /*0dc0*/  SHF.R.S32.HI R5, RZ, 0x1f, R4 ;  /* 0x0000001fff057819 */ /* 0x000fc80000011404 */
[----:B------:R-:W-:Y:S02]  /*0dd0*/  LEA.HI R5, R5, R4, RZ, 0x3 ;  /* 0x0000000405057211 */ /* 0x000fe400078f18ff */
[----:B-1----:R-:W-:-:S04]  /*0de0*/  LOP3.LUT R206, R206, 0x1f, RZ, 0xc0, !PT ;  /* 0x0000001fcece7812 */ /* 0x002fc800078ec0ff */
[----:B------:R-:W-:Y:S01]  /*0df0*/  LEA.HI.SX32 R241, R5, R206, 0x1d ;  /* 0x000000ce05f17211 */ /* 0x000fe200078feaff */
[----:B------:R-:W-:Y:S03]  /*0e00*/  BSSY B0, `(.L_x_5045) ;  /* 0x000017e000007945 */ /* 0x000fe60003800000 */
[C---:B------:R-:W-:Y:S01]  /*0e10*/  IADD3 R228, R241.reuse, 0x20, RZ ;  /* 0x00000020f1e47810 */ /* 0x040fe20007ffe0ff */
[C---:B------:R-:W-:Y:S01]  /*0e20*/  VIADD R242, R241.reuse, 0x40 ;  /* 0x00000040f1f27836 */ /* 0x040fe20000000000 */
[C---:B------:R-:W-:Y:S01]  /*0e30*/  IADD3 R245, R241.reuse, 0x60, RZ ;  /* 0x00000060f1f57810 */ /* 0x040fe20007ffe0ff */
[----:B--2---:R-:W-:-:S04]  /*0e40*/  IMAD.WIDE.U32 R208, R241, 0x20, R184 ;  /* 0x00000020f1d07825 */ /* 0x004fc800078e00b8 */
[----:B------:R-:W-:-:S04]  /*0e50*/  IMAD.WIDE.U32 R206, R228, 0x20, R184 ;  /* 0x00000020e4ce7825 */ /* 0x000fc800078e00b8 */
[----:B------:R-:W-:-:S04]  /*0e60*/  IMAD.WIDE.U32 R186, R242, 0x20, R184 ;  /* 0x00000020f2ba7825 */ /* 0x000fc800078e00b8 */
        /* <DEDUP_REMOVED lines=18> */
[----:B------:R-:W-:Y:S01]  /*0f90*/  IMAD.MOV.U32 R211, RZ, RZ, RZ ;  /* 0x000000ffffd37224 */ /* 0x000fe200078e00ff */
[----:B------:R-:W-:Y:S01]  /*0fa0*/  MOV R212, RZ ;  /* 0x000000ff00d47202 */ /* 0x000fe20000000f00 */
[----:B------:R-:W-:Y:S06]  /*0fb0*/  BRA `(.L_x_5047) ;  /* 0x0000001400887947 */ /* 0x000fec0003800000 */
.L_x_5046:
[----:B------:R-:W0:Y:S01]  /*0fc0*/  LDC R205, c[0x0][0x218] ;  /* 0x00008600ffcd7b82 */ /* 0x000e220000000800 */
[----:B------:R-:W-:-:S07]  /*0fd0*/  IADD3 R211, R211, -0x1, RZ ;  /* 0xffffffffd3d37810 */ /* 0x000fce0007ffe0ff */
[----:B------:R-:W1:Y:S08]  /*0fe0*/  LDC.64 R4, c[0x0][0x250] ;  /* 0x00009400ff047b82 */ /* 0x000e700000000a00 */
[----:B------:R-:W2:Y:S01]  /*0ff0*/  LDC.64 R212, c[0x0][0x238] ;  /* 0x00008e00ffd47b82 */ /* 0x000ea20000000a00 */
[----:B0-----:R-:W-:-:S07]  /*1000*/  IMAD R211, R211, R205, RZ ;  /* 0x000000cdd3d37224 */ /* 0x001fce00078e02ff */
[----:B------:R-:W0:Y:S01]  /*1010*/  LDC.64 R6, c[0x0][0x2b8] ;  /* 0x0000ae00ff067b82 */ /* 0x000e220000000a00 */
[----:B------:R-:W3:Y:S01]  /*1020*/  S2R R205, SR_TID.X ;  /* 0x0000000000cd7919 */ /* 0x000ee20000002100 */
[----:B------:R-:W-:Y:S01]  /*1030*/  SHF.R.S32.HI R0, RZ, 0x1f, R211 ;  /* 0x0000001fff007819 */ /* 0x000fe200000114d3 */
[----:B-1----:R-:W-:-:S03]  /*1040*/  IMAD.WIDE R4, R3, 0x4, R4 ;  /* 0x0000000403047825 */ /* 0x002fc600078e0204 */
[----:B------:R-:W-:Y:S02]  /*1050*/  LEA.HI R211, R0, R211, RZ, 0x3 ;  /* 0x000000d300d37211 */ /* 0x000fe400078f18ff */
[----:B------:R1:W4:Y:S01]  /*1060*/  LDG.E R0, desc[UR4][R4.64] ;  /* 0x0000000404007981 */ /* 0x000322000c1e1900 */
[----:B--2---:R-:W-:-:S04]  /*1070*/  IMAD.WIDE.U32 R16, R241, 0x20, R212 ;  /* 0x00000020f1107825 */ /* 0x004fc800078e00d4 */
[--C-:B------:R-:W-:Y:S01]  /*1080*/  IMAD.WIDE.U32 R196, R242, 0x20, R212.reuse ;  /* 0x00000020f2c47825 */ /* 0x100fe200078e00d4 */
[----:B------:R-:W2:Y:S04]  /*1090*/  LDG.E.128 R8, desc[UR4][R16.64] ;  /* 0x0000000410087981 */ /* 0x000ea8000c1e1d00 */
[----:B------:R-:W2:Y:S01]  /*10a0*/  LDG.E.128 R192, desc[UR4][R196.64] ;  /* 0x00000004c4c07981 */ /* 0x000ea2000c1e1d00 */
[----:B---3--:R-:W-:Y:S01]  /*10b0*/  LOP3.LUT R205, R205, 0x1f, RZ, 0xc0, !PT ;  /* 0x0000001fcdcd7812 */ /* 0x008fe200078ec0ff */
[--C-:B------:R-:W-:Y:S01]  /*10c0*/  IMAD.WIDE.U32 R188, R228, 0x20, R212.reuse ;  /* 0x00000020e4bc7825 */ /* 0x100fe200078e00d4 */
[----:B-1----:R-:W-:Y:S01]  /*10d0*/  MOV R5, UR11 ;  /* 0x0000000b00057c02 */ /* 0x002fe20008000f00 */
[----:B------:R-:W3:Y:S01]  /*10e0*/  LDG.E.128 R16, desc[UR4][R16.64+0x10] ;  /* 0x0000100410107981 */ /* 0x000ee2000c1e1d00 */
[----:B------:R-:W-:Y:S01]  /*10f0*/  LEA.HI.SX32 R4, R211, R205, 0x1d ;  /* 0x000000cdd3047211 */ /* 0x000fe200078feaff */
[----:B------:R-:W-:-:S02]  /*1100*/  IMAD.WIDE.U32 R212, R245, 0x20, R212 ;  /* 0x00000020f5d47825 */ /* 0x000fc400078e00d4 */
[----:B------:R-:W3:Y:S01]  /*1110*/  LDG.E.128 R20, desc[UR4][R188.64] ;  /* 0x00000004bc147981 */ /* 0x000ee2000c1e1d00 */
[C---:B------:R-:W-:Y:S01]  /*1120*/  IADD3 R224, R4.reuse, 0x60, RZ ;  /* 0x0000006004e07810 */ /* 0x040fe20007ffe0ff */
[C-C-:B0-----:R-:W-:Y:S01]  /*1130*/  IMAD.WIDE.U32 R12, R4.reuse, 0x10, R6.reuse ;  /* 0x00000010040c7825 */ /* 0x141fe200078e0006 */
[----:B------:R-:W-:Y:S01]  /*1140*/  IADD3 R220, R4, 0x40, RZ ;  /* 0x0000004004dc7810 */ /* 0x000fe20007ffe0ff */
[----:B------:R-:W3:Y:S02]  /*1150*/  LDG.E.128 R200, desc[UR4][R212.64] ;  /* 0x00000004d4c87981 */ /* 0x000ee4000c1e1d00 */
[----:B------:R-:W-:Y:S02]  /*1160*/  IMAD.WIDE.U32 R224, R224, 0x10, R6 ;  /* 0x00000010e0e07825 */ /* 0x000fe400078e0006 */
[----:B------:R-:W3:Y:S04]  /*1170*/  LDG.E.128 R12, desc[UR4][R12.64] ;  /* 0x000000040c0c7981 */ /* 0x000ee8000c1e1d00 */
[----:B------:R-:W3:Y:S01]  /*1180*/  LDG.E.128 R224, desc[UR4][R224.64] ;  /* 0x00000004e0e07981 */ /* 0x000ee2000c1e1d00 */
[----:B------:R-:W-:-:S02]  /*1190*/  VIADD R217, R4, 0x20 ;  /* 0x0000002004d97836 */ /* 0x000fc40000000000 */
[----:B------:R-:W-:Y:S01]  /*11a0*/  IMAD.U32 R4, RZ, RZ, UR10 ;  /* 0x0000000aff047e24 */ /* 0x000fe2000f8e00ff */
[----:B------:R-:W3:Y:S04]  /*11b0*/  LDG.E.128 R212, desc[UR4][R212.64+0x10] ;  /* 0x00001004d4d47981 */ /* 0x000ee8000c1e1d00 */
[----:B------:R-:W-:Y:S01]  /*11c0*/  ISETP.NE.U32.AND P0, PT, R4, RZ, PT ;  /* 0x000000ff0400720c */ /* 0x000fe20003f05070 */
[----:B------:R-:W3:Y:S03]  /*11d0*/  LDG.E.128 R188, desc[UR4][R188.64+0x10] ;  /* 0x00001004bcbc7981 */ /* 0x000ee6000c1e1d00 */
[----:B------:R-:W-:Y:S01]  /*11e0*/  ISETP.NE.AND.EX P0, PT, R5, RZ, PT, P0 ;  /* 0x000000ff0500720c */ /* 0x000fe20003f05300 */
[--C-:B------:R-:W-:Y:S01]  /*11f0*/  IMAD.WIDE.U32 R216, R217, 0x10, R6.reuse ;  /* 0x00000010d9d87825 */ /* 0x100fe200078e0006 */
[----:B------:R-:W3:Y:S03]  /*1200*/  LDG.E.128 R196, desc[UR4][R196.64+0x10] ;  /* 0x00001004c4c47981 */ /* 0x000ee6000c1e1d00 */
[----:B------:R-:W-:-:S02]  /*1210*/  IMAD.WIDE.U32 R220, R220, 0x10, R6 ;  /* 0x00000010dcdc7825 */ /* 0x000fc400078e0006 */
[----:B------:R-:W3:Y:S04]  /*1220*/  LDG.E.128 R216, desc[UR4][R216.64] ;  /* 0x00000004d8d87981 */ /* 0x000ee8000c1e1d00 */
[----:B------:R-:W3:Y:S04]  /*1230*/  LDG.E.128 R220, desc[UR4][R220.64] ;  /* 0x00000004dcdc7981 */ /* 0x000ee8000c1e1d00 */
[----:B------:R-:W5:Y:S04]  /*1240*/  @P0 LDG.E.128 R64, desc[UR4][R208.64] ;  /* 0x00000004d0400981 */ /* 0x000f68000c1e1d00 */
[----:B------:R-:W5:Y:S04]  /*1250*/  @P0 LDG.E.128 R60, desc[UR4][R208.64+0x10] ;  /* 0x00001004d03c0981 */ /* 0x000f68000c1e1d00 */
[----:B------:R-:W5:Y:S04]  /*1260*/  @P0 LDG.E.128 R56, desc[UR4][R206.64] ;  /* 0x00000004ce380981 */ /* 0x000f68000c1e1d00 */
[----:B------:R-:W5:Y:S04]  /*1270*/  @P0 LDG.E.128 R52, desc[UR4][R206.64+0x10] ;  /* 0x00001004ce340981 */ /* 0x000f68000c1e1d00 */
[----:B------:R-:W5:Y:S04]  /*1280*/  @P0 LDG.E.128 R48, desc[UR4][R186.64] ;  /* 0x00000004ba300981 */ /* 0x000f68000c1e1d00 */
[----:B------:R4:W5:Y:S04]  /*1290*/  @P0 LDG.E.128 R44, desc[UR4][R186.64+0x10] ;  /* 0x00001004ba2c0981 */ /* 0x000968000c1e1d00 */
[----:B------:R-:W5:Y:S04]  /*12a0*/  @P0 LDG.E.128 R40, desc[UR4][R184.64] ;  /* 0x00000004b8280981 */ /* 0x000f68000c1e1d00 */
[----:B------:R0:W5:Y:S01]  /*12b0*/  @P0 LDG.E.128 R36, desc[UR4][R184.64+0x10] ;  /* 0x00001004b8240981 */ /* 0x000162000c1e1d00 */
[----:B------:R-:W-:-:S04]  /*12c0*/  ISETP.NE.AND P0, PT, R252, RZ, PT ;  /* 0x000000fffc00720c */ /* 0x000fc80003f05270 */
[----:B----4-:R-:W-:-:S05]  /*12d0*/  FSEL R186, R0, RZ, !P0 ;  /* 0x000000ff00ba7208 */ /* 0x010fca0004000000 */
[C---:B--2---:R-:W-:Y:S01]  /*12e0*/  FADD.FTZ R9, -R186.reuse, R9 ;  /* 0x00000009ba097221 */ /* 0x044fe20000010100 */
[----:B------:R-:W-:-:S03]  /*12f0*/  FADD.FTZ R194, -R186, R194 ;  /* 0x000000c2bac27221 */ /* 0x000fc60000010100 */
[C---:B-----5:R-:W-:Y:S01]  /*1300*/  FMUL.FTZ R240, R2.reuse, R9 ;  /* 0x0000000902f07220 */ /* 0x060fe20000410000 */
[----:B------:R-:W-:Y:S02]  /*1310*/  FMUL.FTZ R9, R2, R194 ;  /* 0x000000c202097220 */ /* 0x000fe40000410000 */
[----:B------:R-:W2:Y:S01]  /*1320*/  LDL R194, [R1+0x5c] ;  /* 0x00005c0001c27983 */ /* 0x000ea20000100800 */
[C---:B---3--:R-:W-:Y:S02]  /*1330*/  PRMT R235, R14.reuse, 0x7632, R235 ;  /* 0x000076320eeb7816 */ /* 0x048fe400000000eb */
[----:B------:R-:W-:Y:S01]  /*1340*/  SHF.L.U32 R233, R14, 0x10, RZ ;  /* 0x000000100ee97819 */ /* 0x000fe200000006ff */
[----:B------:R-:W-:Y:S01]  /*1350*/  FADD.FTZ R14, -R186, R193 ;  /* 0x000000c1ba0e7221 */ /* 0x000fe20000010100 */
[C---:B------:R-:W-:Y:S02]  /*1360*/  PRMT R208, R224.reuse, 0x7632, R208 ;  /* 0x00007632e0d07816 */ /* 0x040fe400000000d0 */
[----:B------:R-:W-:-:S02]  /*1370*/  SHF.L.U32 R193, R224, 0x10, RZ ;  /* 0x00000010e0c17819 */ /* 0x000fc400000006ff */
[----:B------:R-:W3:Y:S01]  /*1380*/  LDL R224, [R1+0x70] ;  /* 0x0000700001e07983 */ /* 0x000ee20000100800 */
[C---:B------:R-:W-:Y:S01]  /*1390*/  FADD.FTZ R10, -R186.reuse, R10 ;  /* 0x0000000aba0a7221 */ /* 0x040fe20000010100 */
[----:B------:R-:W-:-:S03]  /*13a0*/  FADD.FTZ R195, -R186, R195 ;  /* 0x000000c3bac37221 */ /* 0x000fc60000010100 */
[C---:B------:R-:W-:Y:S01]  /*13b0*/  FMUL.FTZ R238, R2.reuse, R10 ;  /* 0x0000000a02ee7220 */ /* 0x040fe20000410000 */
[----:B------:R-:W-:Y:S02]  /*13c0*/  FMUL.FTZ R10, R2, R195 ;  /* 0x000000c3020a7220 */ /* 0x000fe40000410000 */
[----:B------:R-:W4:Y:S01]  /*13d0*/  LDL R195, [R1+0x78] ;  /* 0x0000780001c37983 */ /* 0x000f220000100800 */
[C---:B------:R-:W-:Y:S01]  /*13e0*/  FADD.FTZ R20, -R186.reuse, R20 ;  /* 0x00000014ba147221 */ /* 0x040fe20000010100 */
[C---:B------:R-:W-:Y:S01]  /*13f0*/  PRMT R231, R15.reuse, 0x7632, R231 ;  /* 0x000076320fe77816 */ /* 0x040fe200000000e7 */
[C---:B0-----:R-:W-:Y:S01]  /*1400*/  FADD.FTZ R185, -R186.reuse, R213 ;  /* 0x000000d5bab97221 */ /* 0x041fe20000010100 */
[----:B------:R-:W-:Y:S01]  /*1410*/  SHF.L.U32 R229, R15, 0x10, RZ ;  /* 0x000000100fe57819 */ /* 0x000fe200000006ff */
[C---:B------:R-:W-:Y:S01]  /*1420*/  FADD.FTZ R15, -R186.reuse, R200 ;  /* 0x000000c8ba0f7221 */ /* 0x040fe20000010100 */
[C---:B------:R-:W-:Y:S01]  /*1430*/  PRMT R239, R13.reuse, 0x7632, R239 ;  /* 0x000076320def7816 */ /* 0x040fe200000000ef */
[----:B------:R-:W-:Y:S01]  /*1440*/  FADD.FTZ R0, -R186, R8 ;  /* 0x00000008ba007221 */ /* 0x000fe20000010100 */
[C---:B------:R-:W-:Y:S01]  /*1450*/  PRMT R251, R12.reuse, 0x7632, R251 ;  /* 0x000076320cfb7816 */ /* 0x040fe200000000fb */
[----:B------:R-:W-:Y:S01]  /*1460*/  IMAD.U32 R237, R13, 0x10000, RZ ;  /* 0x000100000ded7824 */ /* 0x000fe200078e00ff */
[----:B------:R-:W-:Y:S01]  /*1470*/  SHF.L.U32 R206, R12, 0x10, RZ ;  /* 0x000000100cce7819 */ /* 0x000fe200000006ff */
[C---:B------:R-:W-:Y:S01]  /*1480*/  IMAD.U32 R200, R225.reuse, 0x10000, RZ ;  /* 0x00010000e1c87824 */ /* 0x040fe200078e00ff */
        /* <DEDUP_REMOVED lines=24> */
[----:B------:R-:W-:Y:S01]  /*1610*/  FADD.FTZ R186, -R186, R215 ;  /* 0x000000d7baba7221 */ /* 0x000fe20000010100 */
[C---:B------:R-:W-:Y:S01]  /*1620*/  PRMT R248, R216.reuse, 0x7632, R248 ;  /* 0x00007632d8f87816 */ /* 0x040fe200000000f8 */
[----:B------:R-:W-:-:S02]  /*1630*/  IMAD.U32 R187, R216, 0x10000, RZ ;  /* 0x00010000d8bb7824 */ /* 0x000fc400078e00ff */
[----:B------:R-:W-:Y:S01]  /*1640*/  FMUL.FTZ R20, R2, R185 ;  /* 0x000000b902147220 */ /* 0x000fe20000410000 */
[C---:B------:R-:W-:Y:S02]  /*1650*/  PRMT R246, R218.reuse, 0x7632, R246 ;  /* 0x00007632daf67816 */ /* 0x040fe400000000f6 */
[----:B------:R-:W-:Y:S02]  /*1660*/  SHF.L.U32 R216, R218, 0x10, RZ ;  /* 0x00000010dad87819 */ /* 0x000fe400000006ff */
[----:B------:R-:W-:Y:S02]  /*1670*/  SHF.L.U32 R185, R239, 0x10, RZ ;  /* 0x00000010efb97819 */ /* 0x000fe400000006ff */
[C---:B------:R-:W-:Y:S02]  /*1680*/  PRMT R218, R221.reuse, 0x7632, R218 ;  /* 0x00007632ddda7816 */ /* 0x040fe400000000da */
[----:B------:R-:W-:Y:S01]  /*1690*/  SHF.L.U32 R190, R221, 0x10, RZ ;  /* 0x00000010ddbe7819 */ /* 0x000fe200000006ff */
[----:B------:R-:W-:Y:S01]  /*16a0*/  FMUL.FTZ R221, R2, R22 ;  /* 0x0000001602dd7220 */ /* 0x000fe20000410000 */
[----:B------:R-:W-:Y:S01]  /*16b0*/  PRMT R249, R226, 0x7632, R249 ;  /* 0x00007632e2f97816 */ /* 0x000fe200000000f9 */
[----:B------:R-:W-:Y:S01]  /*16c0*/  FMUL.FTZ R22, R2, R186 ;  /* 0x000000ba02167220 */ /* 0x000fe20000410000 */
[----:B------:R-:W-:Y:S01]  /*16d0*/  SHF.L.U32 R204, R226, 0x10, RZ ;  /* 0x00000010e2cc7819 */ /* 0x000fe200000006ff */
[----:B------:R-:W-:Y:S01]  /*16e0*/  IMAD.U32 R191, R222, 0x10000, RZ ;  /* 0x00010000debf7824 */ /* 0x000fe200078e00ff */
[----:B------:R-:W4:Y:S01]  /*16f0*/  LDL R226, [R1+0x6c] ;  /* 0x00006c0001e27983 */ /* 0x000f220000100800 */
[----:B------:R-:W-:-:S02]  /*1700*/  SHF.L.U32 R186, R235, 0x10, RZ ;  /* 0x00000010ebba7819 */ /* 0x000fc400000006ff */
[----:B------:R-:W-:Y:S01]  /*1710*/  PRMT R211, R222, 0x7632, R211 ;  /* 0x00007632ded37816 */ /* 0x000fe200000000d3 */
[----:B------:R-:W-:Y:S01]  /*1720*/  FFMA.FTZ R76, R225, R187, R76 ;  /* 0x000000bbe14c7223 */ /* 0x000fe2000001004c */
[----:B------:R-:W4:Y:S01]  /*1730*/  LDL R222, [R1+0x68] ;  /* 0x0000680001de7983 */ /* 0x000f220000100800 */
[----:B------:R-:W-:Y:S01]  /*1740*/  FADD.FTZ R108, R108, R187 ;  /* 0x000000bb6c6c7221 */ /* 0x000fe20000010000 */
[----:B---3--:R-:W-:Y:S01]  /*1750*/  FMUL.FTZ R235, R224, R185 ;  /* 0x000000b9e0eb7220 */ /* 0x008fe20000410000 */
[----:B--2---:R-:W-:Y:S02]  /*1760*/  FMUL.FTZ R224, R194, R187 ;  /* 0x000000bbc2e07220 */ /* 0x004fe40000410000 */
[----:B------:R-:W2:Y:S04]  /*1770*/  LDL R194, [R1+0x2c] ;  /* 0x00002c0001c27983 */ /* 0x000ea80000100800 */
[----:B------:R-:W3:Y:S01]  /*1780*/  LDL R187, [R1+0x24] ;  /* 0x0000240001bb7983 */ /* 0x000ee20000100800 */
[----:B------:R-:W-:-:S04]  /*1790*/  IMAD.U32 R251, R251, 0x10000, RZ ;  /* 0x00010000fbfb7824 */ /* 0x000fc800078e00ff */
[----:B----4-:R-:W-:Y:S02]  /*17a0*/  FMUL.FTZ R239, R195, R251 ;  /* 0x000000fbc3ef7220 */ /* 0x010fe40000410000 */
[----:B------:R-:W4:Y:S01]  /*17b0*/  LDL R195, [R1+0x3c] ;  /* 0x00003c0001c37983 */ /* 0x000f220000100800 */
[C---:B------:R-:W-:Y:S01]  /*17c0*/  FMUL.FTZ R236, R2.reuse, R11 ;  /* 0x0000000b02ec7220 */ /* 0x040fe20000410000 */
[C---:B------:R-:W-:Y:S02]  /*17d0*/  FMUL.FTZ R11, R2.reuse, R196 ;  /* 0x000000c4020b7220 */ /* 0x040fe40000410000 */
[----:B------:R-:W4:Y:S01]  /*17e0*/  LDL R196, [R1+0x64] ;  /* 0x0000640001c47983 */ /* 0x000f220000100800 */
[C---:B------:R-:W-:Y:S02]  /*17f0*/  PRMT R247, R217.reuse, 0x7632, R247 ;  /* 0x00007632d9f77816 */ /* 0x040fe400000000f7 */
[----:B------:R-:W-:Y:S01]  /*1800*/  SHF.L.U32 R184, R217, 0x10, RZ ;  /* 0x00000010d9b87819 */ /* 0x000fe200000006ff */
[C---:B------:R-:W-:Y:S01]  /*1810*/  FMUL.FTZ R217, R2.reuse, R6 ;  /* 0x0000000602d97220 */ /* 0x040fe20000410000 */
[----:B------:R-:W-:Y:S01]  /*1820*/  FMUL.FTZ R6, R2, R12 ;  /* 0x0000000c02067220 */ /* 0x000fe20000410000 */
[C---:B------:R-:W-:Y:S01]  /*1830*/  PRMT R244, R219.reuse, 0x7632, R244 ;  /* 0x00007632dbf47816 */ /* 0x040fe200000000f4 */
[----:B------:R-:W-:-:S02]  /*1840*/  IMAD.U32 R188, R219, 0x10000, RZ ;  /* 0x00010000dbbc7824 */ /* 0x000fc400078e00ff */
[C---:B------:R-:W-:Y:S01]  /*1850*/  FMUL.FTZ R215, R2.reuse, R7 ;  /* 0x0000000702d77220 */ /* 0x040fe20000410000 */
[C---:B------:R-:W-:Y:S01]  /*1860*/  FMUL.FTZ R12, R2.reuse, R197 ;  /* 0x000000c5020c7220 */ /* 0x040fe20000410000 */
[C---:B------:R-:W-:Y:S01]  /*1870*/  FMUL.FTZ R219, R2.reuse, R23 ;  /* 0x0000001702db7220 */ /* 0x040fe20000410000 */
[C---:B------:R-:W-:Y:S01]  /*1880*/  FMUL.FTZ R7, R2.reuse, R13 ;  /* 0x0000000d02077220 */ /* 0x040fe20000410000 */
[----:B------:R-:W4:Y:S01]  /*1890*/  LDL R197, [R1+0x74] ;  /* 0x0000740001c57983 */ /* 0x000f220000100800 */
[C---:B------:R-:W-:Y:S01]  /*18a0*/  FMUL.FTZ R213, R2.reuse, R8 ;  /* 0x0000000802d57220 */ /* 0x040fe20000410000 */
[----:B------:R-:W-:Y:S01]  /*18b0*/  FMUL.FTZ R13, R2, R198 ;  /* 0x000000c6020d7220 */ /* 0x000fe20000410000 */
[C---:B------:R-:W-:Y:S01]  /*18c0*/  PRMT R243, R220.reuse, 0x7632, R243 ;  /* 0x00007632dcf37816 */ /* 0x040fe200000000f3 */
[----:B------:R-:W4:Y:S01]  /*18d0*/  LDL R23, [R1+0x7c] ;  /* 0x00007c0001177983 */ /* 0x000f220000100800 */
[----:B------:R-:W-:Y:S01]  /*18e0*/  SHF.L.U32 R189, R220, 0x10, RZ ;  /* 0x00000010dcbd7819 */ /* 0x000fe200000006ff */
[C---:B------:R-:W-:Y:S01]  /*18f0*/  FMUL.FTZ R8, R2.reuse, R14 ;  /* 0x0000000e02087220 */ /* 0x040fe20000410000 */
[C---:B------:R-:W-:Y:S01]  /*1900*/  FMUL.FTZ R14, R2.reuse, R199 ;  /* 0x000000c7020e7220 */ /* 0x040fe20000410000 */
[----:B------:R-:W4:Y:S04]  /*1910*/  LDL R198, [R1+0x4c] ;  /* 0x00004c0001c67983 */ /* 0x000f280000100800 */
[----:B------:R-:W4:Y:S04]  /*1920*/  LDL R220, [R1+0x60] ;  /* 0x0000600001dc7983 */ /* 0x000f280000100800 */
[----:B------:R-:W4:Y:S01]  /*1930*/  LDL R199, [R1+0x54] ;  /* 0x0000540001c77983 */ /* 0x000f220000100800 */
[C---:B------:R-:W-:Y:S01]  /*1940*/  FMUL.FTZ R234, R2.reuse, R16 ;  /* 0x0000001002ea7220 */ /* 0x040fe20000410000 */
[----:B------:R-:W-:Y:S01]  /*1950*/  SHF.L.U32 R192, R223, 0x10, RZ ;  /* 0x00000010dfc07819 */ /* 0x000fe200000006ff */
        /* <DEDUP_REMOVED lines=9> */
[----:B------:R-:W-:Y:S01]  /*19f0*/  FMUL.FTZ R233, R226, R233 ;  /* 0x000000e9e2e97220 */ /* 0x000fe20000410000 */
[----:B------:R-:W-:-:S02]  /*1a00*/  IMAD.U32 R226, R231, 0x10000, RZ ;  /* 0x00010000e7e27824 */ /* 0x000fc400078e00ff */
[----:B------:R-:W-:Y:S02]  /*1a10*/  FMUL.FTZ R231, R222, R186 ;  /* 0x000000badee77220 */ /* 0x000fe40000410000 */
[----:B------:R-:W4:Y:S01]  /*1a20*/  LDL R186, [R1+0x58] ;  /* 0x0000580001ba7983 */ /* 0x000f220000100800 */
[----:B--2---:R-:W-:-:S03]  /*1a30*/  FMUL.FTZ R191, R194, R191 ;  /* 0x000000bfc2bf7220 */ /* 0x004fc60000410000 */
[----:B------:R-:W2:Y:S01]  /*1a40*/  LDL R194, [R1+0x48] ;  /* 0x0000480001c27983 */ /* 0x000ea20000100800 */
[----:B---3--:R-:W-:-:S03]  /*1a50*/  FMUL.FTZ R192, R187, R192 ;  /* 0x000000c0bbc07220 */ /* 0x008fc60000410000 */
[----:B------:R-:W3:Y:S01]  /*1a60*/  LDL R187, [R1+0x14] ;  /* 0x0000140001bb7983 */ /* 0x000ee20000100800 */
[-C--:B------:R-:W-:Y:S01]  /*1a70*/  FFMA.FTZ R84, R7, R189.reuse, R84 ;  /* 0x000000bd07547223 */ /* 0x080fe20000010054 */
[----:B------:R-:W-:Y:S01]  /*1a80*/  FADD.FTZ R116, R116, R189 ;  /* 0x000000bd74747221 */ /* 0x000fe20000010000 */
[----:B----4-:R-:W-:Y:S02]  /*1a90*/  FMUL.FTZ R189, R195, R189 ;  /* 0x000000bdc3bd7220 */ /* 0x010fe40000410000 */
[----:B------:R-:W4:Y:S01]  /*1aa0*/  LDL R195, [R1+0x1c] ;  /* 0x00001c0001c37983 */ /* 0x000f220000100800 */
[----:B------:R-:W-:Y:S01]  /*1ab0*/  FMUL.FTZ R230, R2, R18 ;  /* 0x0000001202e67220 */ /* 0x000fe20000410000 */
[----:B------:R-:W-:-:S03]  /*1ac0*/  FADD.FTZ R106, R106, R229 ;  /* 0x000000e56a6a7221 */ /* 0x000fc60000010000 */
[-C--:B------:R-:W-:Y:S01]  /*1ad0*/  FFMA.FTZ R74, R230, R229.reuse, R74 ;  /* 0x000000e5e64a7223 */ /* 0x080fe2000001004a */
[----:B------:R-:W-:Y:S02]  /*1ae0*/  FMUL.FTZ R229, R196, R229 ;  /* 0x000000e5c4e57220 */ /* 0x000fe40000410000 */
[----:B------:R-:W4:Y:S01]  /*1af0*/  LDL R196, [R1+0x34] ;  /* 0x0000340001c47983 */ /* 0x000f220000100800 */
[C---:B------:R-:W-:Y:S02]  /*1b00*/  PRMT R250, R227.reuse, 0x7632, R250 ;  /* 0x00007632e3fa7816 */ /* 0x040fe400000000fa */
[----:B------:R-:W-:Y:S01]  /*1b10*/  SHF.L.U32 R205, R227, 0x10, RZ ;  /* 0x00000010e3cd7819 */ /* 0x000fe200000006ff */
[----:B------:R-:W-:Y:S01]  /*1b20*/  FMUL.FTZ R227, R2, R19 ;  /* 0x0000001302e37220 */ /* 0x000fe20000410000 */
[-C--:B------:R-:W-:Y:S01]  /*1b30*/  FFMA.FTZ R70, R238, R237.reuse, R70 ;  /* 0x000000edee467223 */ /* 0x080fe20000010046 */
[----:B------:R-:W-:Y:S01]  /*1b40*/  FADD.FTZ R102, R102, R237 ;  /* 0x000000ed66667221 */ /* 0x000fe20000010000 */
[----:B------:R-:W-:Y:S01]  /*1b50*/  FMUL.FTZ R237, R197, R237 ;  /* 0x000000edc5ed7220 */ /* 0x000fe20000410000 */
[----:B------:R-:W-:Y:S01]  /*1b60*/  FMUL.FTZ R0, R2, R0 ;  /* 0x0000000002007220 */ /* 0x000fe20000410000 */
[----:B------:R-:W4:Y:S01]  /*1b70*/  LDL R197, [R1+0x44] ;  /* 0x0000440001c57983 */ /* 0x000f220000100800 */
[----:B------:R-:W-:Y:S01]  /*1b80*/  FMUL.FTZ R23, R23, R206 ;  /* 0x000000ce17177220 */ /* 0x000fe20000410000 */
[----:B------:R-:W-:Y:S01]  /*1b90*/  FADD.FTZ R112, R112, R216 ;  /* 0x000000d870707221 */ /* 0x000fe20000010000 */
[----:B------:R-:W-:Y:S01]  /*1ba0*/  FFMA.FTZ R80, R217, R216, R80 ;  /* 0x000000d8d9507223 */ /* 0x000fe20000010050 */
[----:B------:R-:W-:Y:S01]  /*1bb0*/  FADD.FTZ R107, R107, R226 ;  /* 0x000000e26b6b7221 */ /* 0x000fe20000010000 */
[----:B------:R-:W-:Y:S01]  /*1bc0*/  FFMA.FTZ R75, R227, R226, R75 ;  /* 0x000000e2e34b7223 */ /* 0x000fe2000001004b */
[----:B------:R-:W-:Y:S01]  /*1bd0*/  FMUL.FTZ R216, R198, R216 ;  /* 0x000000d8c6d87220 */ /* 0x000fe20000410000 */
[----:B------:R-:W-:Y:S01]  /*1be0*/  FFMA.FTZ R71, R236, R185, R71 ;  /* 0x000000b9ec477223 */ /* 0x000fe20000010047 */
[----:B------:R-:W4:Y:S01]  /*1bf0*/  LDL R198, [R1+0x50] ;  /* 0x0000500001c67983 */ /* 0x000f220000100800 */
[----:B------:R-:W-:Y:S01]  /*1c00*/  FMUL.FTZ R226, R220, R226 ;  /* 0x000000e2dce27220 */ /* 0x000fe20000410000 */
[----:B------:R-:W-:Y:S01]  /*1c10*/  FADD.FTZ R103, R103, R185 ;  /* 0x000000b967677221 */ /* 0x000fe20000010000 */
[-C--:B------:R-:W-:Y:S01]  /*1c20*/  FFMA.FTZ R78, R221, R184.reuse, R78 ;  /* 0x000000b8dd4e7223 */ /* 0x080fe2000001004e */
[----:B------:R-:W-:Y:S01]  /*1c30*/  FADD.FTZ R110, R110, R184 ;  /* 0x000000b86e6e7221 */ /* 0x000fe20000010000 */
[----:B------:R-:W-:Y:S01]  /*1c40*/  FMUL.FTZ R220, R199, R184 ;  /* 0x000000b8c7dc7220 */ /* 0x000fe20000410000 */
[----:B------:R-:W-:Y:S01]  /*1c50*/  FADD.FTZ R185, RZ, R23 ;  /* 0x00000017ffb97221 */ /* 0x000fe20000010000 */
[----:B------:R-:W-:Y:S01]  /*1c60*/  FFMA.FTZ R184, R0, R23, RZ ;  /* 0x0000001700b87223 */ /* 0x000fe200000100ff */
[----:B------:R-:W-:Y:S01]  /*1c70*/  SHF.L.U32 R248, R248, 0x10, RZ ;  /* 0x00000010f8f87819 */ /* 0x000fe200000006ff */
[----:B------:R-:W-:-:S02]  /*1c80*/  IMAD.U32 R246, R246, 0x10000, RZ ;  /* 0x00010000f6f67824 */ /* 0x000fc400078e00ff */
[----:B------:R-:W-:Y:S01]  /*1c90*/  FADD.FTZ R185, R185, R239 ;  /* 0x000000efb9b97221 */ /* 0x000fe20000010000 */
[----:B------:R-:W-:Y:S01]  /*1ca0*/  FFMA.FTZ R184, R240, R239, R184 ;  /* 0x000000eff0b87223 */ /* 0x000fe200000100b8 */
[----:B------:R-:W-:Y:S01]  /*1cb0*/  PRMT R209, R223, 0x7632, R209 ;  /* 0x00007632dfd17816 */ /* 0x000fe200000000d1 */
[----:B------:R-:W4:Y:S01]  /*1cc0*/  LDL R199, [R1+0x30] ;  /* 0x0000300001c77983 */ /* 0x000f220000100800 */
        /* <DEDUP_REMOVED lines=10> */
[C---:B------:R-:W-:Y:S02]  /*1d70*/  FMUL.FTZ R223, R2.reuse, R21 ;  /* 0x0000001502df7220 */ /* 0x040fe40000410000 */
[----:B------:R-:W-:Y:S01]  /*1d80*/  FADD.FTZ R185, R185, R226 ;  /* 0x000000e2b9b97221 */ /* 0x000fe20000010000 */
[----:B------:R-:W-:Y:S01]  /*1d90*/  FFMA.FTZ R184, R227, R226, R184 ;  /* 0x000000e2e3b87223 */ /* 0x000fe200000100b8 */
[----:B------:R-:W-:Y:S01]  /*1da0*/  FMUL.FTZ R21, R2, R214 ;  /* 0x000000d602157220 */ /* 0x000fe20000410000 */
[----:B------:R-:W-:Y:S01]  /*1db0*/  FMUL.FTZ R222, R186, R248 ;  /* 0x000000f8bade7220 */ /* 0x000fe20000410000 */
[----:B------:R-:W-:Y:S01]  /*1dc0*/  FADD.FTZ R185, R185, R224 ;  /* 0x000000e0b9b97221 */ /* 0x000fe20000010000 */
[----:B------:R-:W-:-:S03]  /*1dd0*/  FFMA.FTZ R186, R225, R224, R184 ;  /* 0x000000e0e1ba7223 */ /* 0x000fc600000100b8 */
[----:B------:R-:W-:Y:S01]  /*1de0*/  FADD.FTZ R184, R185, R222 ;  /* 0x000000deb9b87221 */ /* 0x000fe20000010000 */
[----:B------:R-:W-:Y:S02]  /*1df0*/  FFMA.FTZ R185, R223, R222, R186 ;  /* 0x000000dedfb97223 */ /* 0x000fe400000100ba */
[----:B------:R-:W4:Y:S01]  /*1e00*/  LDL R186, [R1+0x20] ;  /* 0x0000200001ba7983 */ /* 0x000f220000100800 */
[----:B--2---:R-:W-:Y:S01]  /*1e10*/  FMUL.FTZ R214, R194, R246 ;  /* 0x000000f6c2d67220 */ /* 0x004fe20000410000 */
[----:B---3--:R-:W-:Y:S02]  /*1e20*/  FMUL.FTZ R194, R187, R200 ;  /* 0x000000c8bbc27220 */ /* 0x008fe40000410000 */
[----:B------:R-:W2:Y:S01]  /*1e30*/  LDL R187, [R1+0xc] ;  /* 0x00000c0001bb7983 */ /* 0x000ea20000100800 */
[----:B------:R-:W-:Y:S01]  /*1e40*/  FMUL.FTZ R15, R2, R15 ;  /* 0x0000000f020f7220 */ /* 0x000fe20000410000 */
[----:B------:R-:W-:-:S03]  /*1e50*/  FADD.FTZ R160, R160, R193 ;  /* 0x000000c1a0a07221 */ /* 0x000fc60000010000 */
[-C--:B------:R-:W-:Y:S01]  /*1e60*/  FFMA.FTZ R92, R15, R193.reuse, R92 ;  /* 0x000000c10f5c7223 */ /* 0x080fe2000001005c */
[----:B----4-:R-:W-:Y:S02]  /*1e70*/  FMUL.FTZ R193, R195, R193 ;  /* 0x000000c1c3c17220 */ /* 0x010fe40000410000 */
[----:B------:R-:W3:Y:S01]  /*1e80*/  LDL R195, [R1+0x40] ;  /* 0x0000400001c37983 */ /* 0x000ee20000100800 */
[-C--:B------:R-:W-:Y:S01]  /*1e90*/  FFMA.FTZ R86, R9, R190.reuse, R86 ;  /* 0x000000be09567223 */ /* 0x080fe20000010056 */
[----:B------:R-:W-:Y:S01]  /*1ea0*/  FADD.FTZ R118, R118, R190 ;  /* 0x000000be76767221 */ /* 0x000fe20000010000 */
[----:B------:R-:W-:Y:S02]  /*1eb0*/  FMUL.FTZ R190, R196, R190 ;  /* 0x000000bec4be7220 */ /* 0x000fe40000410000 */
[----:B------:R-:W4:Y:S01]  /*1ec0*/  LDL R196, [R1+0x38] ;  /* 0x0000380001c47983 */ /* 0x000f220000100800 */
[----:B------:R-:W-:Y:S01]  /*1ed0*/  SHF.L.U32 R247, R247, 0x10, RZ ;  /* 0x00000010f7f77819 */ /* 0x000fe200000006ff */
[----:B------:R-:W-:Y:S01]  /*1ee0*/  FADD.FTZ R114, R114, R188 ;  /* 0x000000bc72727221 */ /* 0x000fe20000010000 */
[-C--:B------:R-:W-:Y:S01]  /*1ef0*/  FFMA.FTZ R82, R213, R188.reuse, R82 ;  /* 0x000000bcd5527223 */ /* 0x080fe20000010052 */
[----:B------:R-:W-:Y:S01]  /*1f00*/  FMUL.FTZ R188, R197, R188 ;  /* 0x000000bcc5bc7220 */ /* 0x000fe20000410000 */
[----:B------:R-:W-:-:S02]  /*1f10*/  IMAD.U32 R197, R218, 0x10000, RZ ;  /* 0x00010000dac57824 */ /* 0x000fc400078e00ff */
[----:B------:R-:W-:Y:S02]  /*1f20*/  FMUL.FTZ R218, R198, R247 ;  /* 0x000000f7c6da7220 */ /* 0x000fe40000410000 */
[----:B------:R-:W4:Y:S01]  /*1f30*/  LDL R198, [R1+0x28] ;  /* 0x0000280001c67983 */ /* 0x000f220000100800 */
[----:B------:R-:W-:-:S03]  /*1f40*/  FMUL.FTZ R16, R2, R201 ;  /* 0x000000c902107220 */ /* 0x000fc60000410000 */
[----:B------:R-:W4:Y:S01]  /*1f50*/  LDL R201, [R1+0x18] ;  /* 0x0000180001c97983 */ /* 0x000f220000100800 */
[----:B------:R-:W-:-:S03]  /*1f60*/  FMUL.FTZ R17, R2, R202 ;  /* 0x000000ca02117220 */ /* 0x000fc60000410000 */
[----:B------:R-:W4:Y:S01]  /*1f70*/  LDL R202, [R1+0x10] ;  /* 0x0000100001ca7983 */ /* 0x000f220000100800 */
[----:B------:R-:W-:Y:S01]  /*1f80*/  FMUL.FTZ R18, R2, R203 ;  /* 0x000000cb02127220 */ /* 0x000fe20000410000 */
[-C--:B------:R-:W-:Y:S01]  /*1f90*/  FFMA.FTZ R87, R10, R197.reuse, R87 ;  /* 0x000000c50a577223 */ /* 0x080fe20000010057 */
[----:B------:R-:W-:Y:S01]  /*1fa0*/  FADD.FTZ R119, R119, R197 ;  /* 0x000000c577777221 */ /* 0x000fe20000010000 */
[----:B------:R-:W4:Y:S01]  /*1fb0*/  LDL R203, [R1+0x8] ;  /* 0x0000080001cb7983 */ /* 0x000f220000100800 */
[----:B------:R-:W-:Y:S01]  /*1fc0*/  SHF.L.U32 R209, R209, 0x10, RZ ;  /* 0x00000010d1d17819 */ /* 0x000fe200000006ff */
[----:B------:R-:W-:Y:S01]  /*1fd0*/  FMUL.FTZ R197, R199, R197 ;  /* 0x000000c5c7c57220 */ /* 0x000fe20000410000 */
[----:B------:R-:W-:Y:S01]  /*1fe0*/  FFMA.FTZ R94, R17, R200, R94 ;  /* 0x000000c8115e7223 */ /* 0x000fe2000001005e */
[----:B------:R-:W-:Y:S02]  /*1ff0*/  FADD.FTZ R162, R162, R200 ;  /* 0x000000c8a2a27221 */ /* 0x000fe40000010000 */
[----:B------:R-:W-:-:S02]  /*2000*/  FMUL.FTZ R200, R186, R209 ;  /* 0x000000d1bac87220 */ /* 0x000fc40000410000 */
[----:B------:R-:W4:Y:S01]  /*2010*/  LDL R186, [R1] ;  /* 0x0000000001ba7983 */ /* 0x000f220000100800 */
[----:B--2---:R-:W-:-:S03]  /*2020*/  FMUL.FTZ R199, R187, R204 ;  /* 0x000000ccbbc77220 */ /* 0x004fc60000410000 */
[----:B------:R-:W2:Y:S01]  /*2030*/  LDL R187, [R1+0x4] ;  /* 0x0000040001bb7983 */ /* 0x000ea20000100800 */
[----:B------:R-:W-:Y:S01]  /*2040*/  FADD.FTZ R184, R184, R220 ;  /* 0x000000dcb8b87221 */ /* 0x000fe20000010000 */
[----:B------:R-:W-:-:S03]  /*2050*/  FFMA.FTZ R185, R221, R220, R185 ;  /* 0x000000dcddb97223 */ /* 0x000fc600000100b9 */
[----:B------:R-:W-:Y:S01]  /*2060*/  FADD.FTZ R184, R184, R218 ;  /* 0x000000dab8b87221 */ /* 0x000fe20000010000 */
[----:B------:R-:W-:-:S03]  /*2070*/  FFMA.FTZ R185, R219, R218, R185 ;  /* 0x000000dadbb97223 */ /* 0x000fc600000100b9 */
[----:B------:R-:W-:Y:S01]  /*2080*/  FADD.FTZ R184, R184, R216 ;  /* 0x000000d8b8b87221 */ /* 0x000fe20000010000 */
[----:B------:R-:W-:Y:S01]  /*2090*/  FFMA.FTZ R185, R217, R216, R185 ;  /* 0x000000d8d9b97223 */ /* 0x000fe200000100b9 */
[----:B------:R-:W-:Y:S02]  /*20a0*/  SHF.L.U32 R244, R244, 0x10, RZ ;  /* 0x00000010f4f47819 */ /* 0x000fe400000006ff */
[----:B------:R-:W-:Y:S01]  /*20b0*/  FADD.FTZ R184, R184, R214 ;  /* 0x000000d6b8b87221 */ /* 0x000fe20000010000 */
[----:B------:R-:W-:Y:S02]  /*20c0*/  FFMA.FTZ R185, R215, R214, R185 ;  /* 0x000000d6d7b97223 */ /* 0x000fe400000100b9 */
[----:B---3--:R-:W-:Y:S01]  /*20d0*/  FMUL.FTZ R195, R195, R244 ;  /* 0x000000f4c3c37220 */ /* 0x008fe20000410000 */
[----:B------:R-:W-:Y:S01]  /*20e0*/  FADD.FTZ R184, R184, R188 ;  /* 0x000000bcb8b87221 */ /* 0x000fe20000010000 */
[----:B------:R-:W-:Y:S01]  /*20f0*/  FFMA.FTZ R185, R213, R188, R185 ;  /* 0x000000bcd5b97223 */ /* 0x000fe200000100b9 */
[----:B------:R-:W-:-:S02]  /*2100*/  SHF.L.U32 R243, R243, 0x10, RZ ;  /* 0x00000010f3f37819 */ /* 0x000fc400000006ff */
[----:B------:R-:W-:Y:S01]  /*2110*/  FADD.FTZ R184, R184, R195 ;  /* 0x000000c3b8b87221 */ /* 0x000fe20000010000 */
[----:B------:R-:W-:Y:S02]  /*2120*/  FFMA.FTZ R185, R6, R195, R185 ;  /* 0x000000c306b97223 */ /* 0x000fe400000100b9 */
[----:B----4-:R-:W-:Y:S01]  /*2130*/  FMUL.FTZ R196, R196, R243 ;  /* 0x000000f3c4c47220 */ /* 0x010fe20000410000 */
        /* <DEDUP_REMOVED lines=9> */
[----:B------:R-:W-:Y:S01]  /*21d0*/  FMUL.FTZ R198, R198, R211 ;  /* 0x000000d3c6c67220 */ /* 0x000fe20000410000 */
[----:B------:R-:W-:Y:S01]  /*21e0*/  FADD.FTZ R184, R184, R191 ;  /* 0x000000bfb8b87221 */ /* 0x000fe20000010000 */
[----:B------:R-:W-:-:S03]  /*21f0*/  FFMA.FTZ R185, R11, R191, R185 ;  /* 0x000000bf0bb97223 */ /* 0x000fc600000100b9 */
[----:B------:R-:W-:Y:S01]  /*2200*/  FADD.FTZ R184, R184, R198 ;  /* 0x000000c6b8b87221 */ /* 0x000fe20000010000 */
[----:B------:R-:W-:-:S03]  /*2210*/  FFMA.FTZ R185, R12, R198, R185 ;  /* 0x000000c60cb97223 */ /* 0x000fc600000100b9 */
[----:B------:R-:W-:Y:S01]  /*2220*/  FADD.FTZ R184, R184, R192 ;  /* 0x000000c0b8b87221 */ /* 0x000fe20000010000 */
[----:B------:R-:W-:Y:S01]  /*2230*/  FFMA.FTZ R185, R13, R192, R185 ;  /* 0x000000c00db97223 */ /* 0x000fe200000100b9 */
[----:B------:R-:W-:Y:S02]  /*2240*/  IMAD.U32 R208, R208, 0x10000, RZ ;  /* 0x00010000d0d07824 */ /* 0x000fe400078e00ff */
[----:B------:R-:W-:Y:S01]  /*2250*/  FADD.FTZ R184, R184, R200 ;  /* 0x000000c8b8b87221 */ /* 0x000fe20000010000 */
[----:B------:R-:W-:Y:S01]  /*2260*/  FFMA.FTZ R185, R14, R200, R185 ;  /* 0x000000c80eb97223 */ /* 0x000fe200000100b9 */
[----:B------:R-:W-:Y:S02]  /*2270*/  FMUL.FTZ R201, R201, R208 ;  /* 0x000000d0c9c97220 */ /* 0x000fe40000410000 */
[----:B------:R-:W-:Y:S01]  /*2280*/  FADD.FTZ R184, R184, R193 ;  /* 0x000000c1b8b87221 */ /* 0x000fe20000010000 */
[----:B------:R-:W-:Y:S01]  /*2290*/  FFMA.FTZ R185, R15, R193, R185 ;  /* 0x000000c10fb97223 */ /* 0x000fe200000100b9 */
[----:B------:R-:W-:-:S02]  /*22a0*/  SHF.L.U32 R207, R207, 0x10, RZ ;  /* 0x00000010cfcf7819 */ /* 0x000fc400000006ff */
[----:B------:R-:W-:Y:S01]  /*22b0*/  FADD.FTZ R184, R184, R201 ;  /* 0x000000c9b8b87221 */ /* 0x000fe20000010000 */
[----:B------:R-:W-:Y:S02]  /*22c0*/  FFMA.FTZ R185, R16, R201, R185 ;  /* 0x000000c910b97223 */ /* 0x000fe400000100b9 */
[----:B------:R-:W-:Y:S01]  /*22d0*/  FMUL.FTZ R202, R202, R207 ;  /* 0x000000cfcaca7220 */ /* 0x000fe20000410000 */
[----:B------:R-:W-:Y:S01]  /*22e0*/  FADD.FTZ R184, R184, R194 ;  /* 0x000000c2b8b87221 */ /* 0x000fe20000010000 */
[----:B------:R-:W-:Y:S01]  /*22f0*/  FFMA.FTZ R185, R17, R194, R185 ;  /* 0x000000c211b97223 */ /* 0x000fe200000100b9 */
[----:B------:R-:W-:Y:S01]  /*2300*/  SHF.L.U32 R249, R249, 0x10, RZ ;  /* 0x00000010f9f97819 */ /* 0x000fe200000006ff */
[----:B------:R-:W-:Y:S01]  /*2310*/  FMUL.FTZ R19, R2, R212 ;  /* 0x000000d402137220 */ /* 0x000fe20000410000 */
[----:B------:R-:W-:Y:S01]  /*2320*/  FADD.FTZ R184, R184, R202 ;  /* 0x000000cab8b87221 */ /* 0x000fe20000010000 */
[----:B------:R-:W-:Y:S02]  /*2330*/  FFMA.FTZ R185, R18, R202, R185 ;  /* 0x000000ca12b97223 */ /* 0x000fe400000100b9 */
[----:B------:R-:W-:Y:S01]  /*2340*/  FMUL.FTZ R203, R203, R249 ;  /* 0x000000f9cbcb7220 */ /* 0x000fe20000410000 */
[----:B------:R-:W-:Y:S01]  /*2350*/  FADD.FTZ R184, R184, R199 ;  /* 0x000000c7b8b87221 */ /* 0x000fe20000010000 */
[C---:B------:R-:W-:Y:S01]  /*2360*/  FFMA.FTZ R185, R19.reuse, R199, R185 ;  /* 0x000000c713b97223 */ /* 0x040fe200000100b9 */
[----:B------:R-:W-:Y:S01]  /*2370*/  FADD.FTZ R156, R156, R204 ;  /* 0x000000cc9c9c7221 */ /* 0x000fe20000010000 */
[----:B------:R-:W-:Y:S01]  /*2380*/  FFMA.FTZ R96, R19, R204, R96 ;  /* 0x000000cc13607223 */ /* 0x000fe20000010060 */
[----:B------:R-:W-:-:S02]  /*2390*/  IMAD.U32 R250, R250, 0x10000, RZ ;  /* 0x00010000fafa7824 */ /* 0x000fc400078e00ff */
        /* <DEDUP_REMOVED lines=28> */
[----:B------:R-:W-:Y:S01]  /*2560*/  FADD.FTZ R159, R159, R250 ;  /* 0x000000fa9f9f7221 */ /* 0x000fe20000010000 */
[-C--:B------:R-:W-:Y:S01]  /*2570*/  FFMA.FTZ R99, R22, R250.reuse, R99 ;  /* 0x000000fa16637223 */ /* 0x080fe20000010063 */
[----:B--2---:R-:W-:Y:S01]  /*2580*/  FMUL.FTZ R204, R187, R205 ;  /* 0x000000cdbbcc7220 */ /* 0x004fe20000410000 */
[----:B------:R-:W-:-:S03]  /*2590*/  FMUL.FTZ R205, R186, R250 ;  /* 0x000000fabacd7220 */ /* 0x000fc60000410000 */
[----:B------:R-:W-:Y:S01]  /*25a0*/  FADD.FTZ R184, R184, R204 ;  /* 0x000000ccb8b87221 */ /* 0x000fe20000010000 */
[----:B------:R-:W-:-:S03]  /*25b0*/  FFMA.FTZ R185, R21, R204, R185 ;  /* 0x000000cc15b97223 */ /* 0x000fc600000100b9 */
[----:B------:R-:W-:Y:S01]  /*25c0*/  FADD.FTZ R212, R184, R205 ;  /* 0x000000cdb8d47221 */ /* 0x000fe20000010000 */
[----:B------:R-:W-:-:S07]  /*25d0*/  FFMA.FTZ R211, R22, R205, R185 ;  /* 0x000000cd16d37223 */ /* 0x000fce00000100b9 */
.L_x_5047:
[----:B------:R-:W-:Y:S05]  /*25e0*/  BSYNC B0 ;  /* 0x0000000000007941 */ /* 0x000fea0003800000 */
.L_x_5045:
        /* <DEDUP_REMOVED lines=17> */
[----:B------:R1:W2:Y:S01]  /*2700*/  SHFL.BFLY PT, R209, R186, 0x10, 0x1f ;  /* 0x0e001f00bad17f89 */ /* 0x0002a200000e0000 */
[----:B0-----:R-:W-:-:S05]  /*2710*/  FADD.FTZ R187, R187, R208 ;  /* 0x000000d0bbbb7221 */ /* 0x001fca0000010000 */
[----:B--2---:R1:W0:Y:S02]  /*2720*/  SHFL.BFLY PT, R211, R187, 0x10, 0x1f ;  /* 0x0e001f00bbd37f89 */ /* 0x00422400000e0000 */
.L_x_5125:
[----:B------:R-:W2:Y:S01]  /*2730*/  LDC R184, c[0x0][0x218] ;  /* 0x00008600ffb87b82 */ /* 0x000ea20000000800 */
[----:B-----5:R-:W-:Y:S01]  /*2740*/  ISETP.GE.AND P4, PT, R210, 0x1, PT ;  /* 0x00000001d200780c */ /* 0x020fe20003f86270 */
[----:B------:R-:W3:Y:S01]  /*2750*/  S2R R208, SR_TID.X ;  /* 0x0000000000d07919 */ /* 0x000ee20000002100 */
[----:B------:R-:W-:-:S11]  /*2760*/  HFMA2.MMA R212, -RZ, RZ, 0, 0 ;  /* 0x00000000ffd47435 */ /* 0x000fd600000001ff */
[----:B------:R-:W-:-:S05]  /*2770*/  @P4 IADD3 R206, R210, -0x1, RZ ;  /* 0xffffffffd2ce4810 */ /* 0x000fca0007ffe0ff */
[----:B--2---:R-:W-:Y:S02]  /*2780*/  @P4 IMAD R206, R206, R184, RZ ;  /* 0x000000b8cece4224 */ /* 0x004fe400078e02ff */
[----:B------:R-:W2:Y:S03]  /*2790*/  @P4 LDC.64 R184, c[0x0][0x220] ;  /* 0x00008800ffb84b82 */ /* 0x000ea60000000a00 */
[----:B------:R-:W-:-:S04]  /*27a0*/  @P4 SHF.R.S32.HI R207, RZ, 0x1f, R206 ;  /* 0x0000001fffcf4819 */ /* 0x000fc800000114ce */
[----:B------:R-:W-:Y:S02]  /*27b0*/  @P4 LEA.HI R207, R207, R206, RZ, 0x3 ;  /* 0x000000cecfcf4211 */ /* 0x000fe400078f18ff */
[----:B---3--:R-:W-:-:S04]  /*27c0*/  LOP3.LUT R208, R208, 0x1f, RZ, 0xc0, !PT ;  /* 0x0000001fd0d07812 */ /* 0x008fc800078ec0ff */
[----:B------:R-:W-:Y:S02]  /*27d0*/  @P4 LEA.HI.SX32 R212, R207, R208, 0x1d ;  /* 0x000000d0cfd44211 */ /* 0x000fe400078feaff */
[----:B------:R-:W3:Y:S03]  /*27e0*/  @P4 LDC R208, c[0x0][0x29c] ;  /* 0x0000a700ffd04b82 */ /* 0x000ee60000000800 */
[----:B--2---:R-:W-:-:S05]  /*27f0*/  @P4 IMAD.WIDE.U32 R184, R212, 0x10, R184 ;  /* 0x00000010d4b84825 */ /* 0x004fca00078e00b8 */
[----:B------:R2:W5:Y:S01]  /*2800*/  @P4 LDG.E.128 R32, desc[UR4][R184.64] ;  /* 0x00000004b8204981 */ /* 0x000562000c1e1d00 */
[----:B------:R-:W-:Y:S01]  /*2810*/  @!P5 ISETP.NE.U32.AND P3, PT, R4, RZ, PT ;  /* 0x000000ff0400d20c */ /* 0x000fe20003f65070 */
[----:B------:R-:W-:Y:S01]  /*2820*/  FADD.FTZ R209, R186, R209 ;  /* 0x000000d1bad17221 */ /* 0x000fe20000010000 */
[----:B0-----:R-:W-:Y:S01]  /*2830*/  FADD.FTZ R211, R187, R211 ;  /* 0x000000d3bbd37221 */ /* 0x001fe20000010000 */
[----:B------:R-:W-:Y:S01]  /*2840*/  BSSY B0, `(.L_x_5049) ;  /* 0x0000015000007945 */ /* 0x000fe20003800000 */
[----:B------:R-:W-:Y:S01]  /*2850*/  @!P5 ISETP.NE.AND.EX P3, PT, R5, RZ, PT, P3 ;  /* 0x000000ff0500d20c */ /* 0x000fe20003f65330 */
[----:B------:R-:W-:Y:S01]  /*2860*/  FMUL.FTZ R210, R209, UR8 ;  /* 0x00000008d1d27c20 */ /* 0x000fe20008410000 */
[----:B------:R-:W-:Y:S01]  /*2870*/  @!P5 ISETP.NE.U32.AND P2, PT, R4, RZ, PT ;  /* 0x000000ff0400d20c */ /* 0x000fe20003f45070 */
[----:B------:R-:W-:Y:S01]  /*2880*/  FMUL.FTZ R211, R211, UR8 ;  /* 0x00000008d3d37c20 */ /* 0x000fe20008410000 */
[----:B------:R-:W-:Y:S01]  /*2890*/  @!P5 FSEL R209, R64, RZ, P3 ;  /* 0x000000ff40d1d208 */ /* 0x000fe20001800000 */
[----:B--2---:R-:W0:Y:S02]  /*28a0*/  LDC.64 R184, c[0x0][0x308] ;  /* 0x0000c200ffb87b82 */ /* 0x004e240000000a00 */
[----:B0-----:R-:W-:-:S02]  /*28b0*/  ISETP.NE.U32.AND P1, PT, R184, RZ, PT ;  /* 0x000000ffb800720c */ /* 0x001fc40003f25070 */
[----:B------:R-:W-:Y:S02]  /*28c0*/  ISETP.NE.U32.AND P0, PT, R184, RZ, PT ;  /* 0x000000ffb800720c */ /* 0x000fe40003f05070 */
[C---:B------:R-:W-:Y:S02]  /*28d0*/  ISETP.NE.AND.EX P1, PT, R185.reuse, RZ, PT, P1 ;  /* 0x000000ffb900720c */ /* 0x040fe40003f25310 */
[----:B------:R-:W-:-:S11]  /*28e0*/  ISETP.NE.AND.EX P0, PT, R185, RZ, PT, P0 ;  /* 0x000000ffb900720c */ /* 0x000fd60003f05300 */
[----:B------:R-:W0:Y:S01]  /*28f0*/  @P1 LDC.64 R206, c[0x0][0x308] ;  /* 0x0000c200ffce1b82 */ /* 0x000e220000000a00 */
[----:B---3--:R-:W-:Y:S05]  /*2900*/  @!P5 BRA `(.L_x_5050) ;  /* 0x000000000020d947 */ /* 0x008fea0003800000 */
        /* <DEDUP_REMOVED lines=8> */
.L_x_5050:
[----:B------:R-:W-:Y:S05]  /*2990*/  BSYNC B0 ;  /* 0x0000000000007941 */ /* 0x000fea0003800000 */
.L_x_5049:
[----:B------:R-:W-:Y:S01]  /*29a0*/  @!P5 ISETP.NE.AND.EX P2, PT, R5, RZ, PT, P2 ;  /* 0x000000ff0500d20c */ /* 0x000fe20003f45320 */
[----:B------:R-:W-:Y:S01]  /*29b0*/  BSSY B0, `(.L_x_5051) ;  /* 0x000000c000007945 */ /* 0x000fe20003800000 */
[----:B------:R-:W-:Y:S02]  /*29c0*/  @!P5 ISETP.NE.U32.AND P3, PT, R4, RZ, PT ;  /* 0x000000ff0400d20c */ /* 0x000fe40003f65070 */
[----:B------:R-:W-:Y:S01]  /*29d0*/  @!P5 FSEL R243, R65, RZ, P2 ;  /* 0x000000ff41f3d208 */ /* 0x000fe20001000000 */
[----:B------:R-:W-:Y:S10]  /*29e0*/  @!P5 BRA `(.L_x_5052) ;  /* 0x000000000020d947 */ /* 0x000ff40003800000 */
        /* <DEDUP_REMOVED lines=8> */
.L_x_5052:
[----:B------:R-:W-:Y:S05]  /*2a70*/  BSYNC B0 ;  /* 0x0000000000007941 */ /* 0x000fea0003800000 */
.L_x_5051:
[----:B------:R-:W-:Y:S01]  /*2a80*/  @!P5 ISETP.NE.U32.AND P2, PT, R4, RZ, PT ;  /* 0x000000ff0400d20c */ /* 0x000fe20003f45070 */
[----:B------:R-:W-:Y:S01]  /*2a90*/  BSSY B0, `(.L_x_5053) ;  /* 0x000000e000007945 */ /* 0x000fe20003800000 */
[----:B0-----:R-:W-:Y:S01]  /*2aa0*/  @P1 IMAD.WIDE.U32 R206, R241, 0x20, R206 ;  /* 0x00000020f1ce1825 */ /* 0x001fe200078e00ce */
[C---:B------:R-:W-:Y:S02]  /*2ab0*/  @!P5 ISETP.NE.AND.EX P3, PT, R5.reuse, RZ, PT, P3 ;  /* 0x000000ff0500d20c */ /* 0x040fe40003f65330 */
[----:B------:R-:W-:-:S04]  /*2ac0*/  @!P5 ISETP.NE.AND.EX P2, PT, R5, RZ, PT, P2 ;  /* 0x000000ff0500d20c */ /* 0x000fc80003f45320 */
[----:B------:R-:W-:Y:S01]  /*2ad0*/  @!P5 FSEL R241, R66, RZ, P2 ;  /* 0x000000ff42f1d208 */ /* 0x000fe20001000000 */
[----:B------:R-:W-:Y:S08]  /*2ae0*/  @!P5 BRA `(.L_x_5054) ;  /* 0x000000000020d947 */ /* 0x000ff00003800000 */
        /* <DEDUP_REMOVED lines=8> */
.L_x_5054:
[----:B------:R-:W-:Y:S05]  /*2b70*/  BSYNC B0 ;  /* 0x0000000000007941 */ /* 0x000fea0003800000 */
.L_x_5053:
[----:B------:R-:W-:Y:S01]  /*2b80*/  BSSY B0, `(.L_x_5055) ;  /* 0x000000b000007945 */ /* 0x000fe20003800000 */
[----:B------:R-:W-:-:S03]  /*2b90*/  @!P5 FSEL R244, R67, RZ, P3 ;  /* 0x000000ff43f4d208 */ /* 0x000fc60001800000 */
[----:B------:R-:W-:Y:S05]  /*2ba0*/  @!P5 BRA `(.L_x_5056) ;  /* 0x000000000020d947 */ /* 0x000fea0003800000 */
        /* <DEDUP_REMOVED lines=8> */
.L_x_5056:
[----:B------:R-:W-:Y:S05]  /*2c30*/  BSYNC B0 ;  /* 0x0000000000007941 */ /* 0x000fea0003800000 */
.L_x_5055:
[----:B------:R-:W-:Y:S01]  /*2c40*/  SEL R184, R209, R28, P0 ;  /* 0x0000001cd1b87207 */ /* 0x000fe20000000000 */
[C---:B------:R-:W-:Y:S01]  /*2c50*/  @P4 FMUL.FTZ R208, R243.reuse, R208 ;  /* 0x000000d0f3d04220 */ /* 0x040fe20000410000 */
[----:B------:R-:W-:Y:S01]  /*2c60*/  SEL R185, R243, R29, P0 ;  /* 0x0000001df3b97207 */ /* 0x000fe20000000000 */
[----:B------:R-:W-:Y:S01]  /*2c70*/  BSSY B0, `(.L_x_5057) ;  /* 0x0000038000007945 */ /* 0x000fe20003800000 */
[----:B-1----:R-:W-:Y:S02]  /*2c80*/  SEL R186, R241, R30, P0 ;  /* 0x0000001ef1ba7207 */ /* 0x002fe40000000000 */
[----:B------:R-:W-:Y:S02]  /*2c90*/  SEL R187, R244, R31, P0 ;  /* 0x0000001ff4bb7207 */ /* 0x000fe40000000000 */
[C---:B------:R-:W-:Y:S02]  /*2ca0*/  @!P5 ISETP.NE.U32.AND P2, PT, R4.reuse, RZ, PT ;  /* 0x000000ff0400d20c */ /* 0x040fe40003f45070 */
[----:B------:R-:W-:Y:S01]  /*2cb0*/  @!P5 ISETP.NE.U32.AND P6, PT, R4, RZ, PT ;  /* 0x000000ff0400d20c */ /* 0x000fe20003fc5070 */
[----:B------:R0:W-:Y:S01]  /*2cc0*/  @P1 STG.E.128 desc[UR4][R206.64], R184 ;  /* 0x000000b8ce001986 */ /* 0x0001e2000c101d04 */
[----:B------:R-:W-:-:S02]  /*2cd0*/  @!P5 ISETP.NE.AND.EX P3, PT, R5, RZ, PT, P2 ;  /* 0x000000ff0500d20c */ /* 0x000fc40003f65320 */
[----:B------:R-:W-:Y:S01]  /*2ce0*/  @!P5 ISETP.NE.AND.EX P2, PT, R5, RZ, PT, P6 ;  /* 0x000000ff0500d20c */ /* 0x000fe20003f45360 */
[----:B0-----:R-:W0:Y:S01]  /*2cf0*/  @P4 LDC R185, c[0x0][0x29c] ;  /* 0x0000a700ffb94b82 */ /* 0x001e220000000800 */
[----:B-----5:R-:W-:-:S05]  /*2d00*/  @P4 PRMT R184, R32, 0x7632, R184 ;  /* 0x0000763220b84816 */ /* 0x020fca00000000b8 */
[----:B------:R-:W-:Y:S02]  /*2d10*/  @P4 IMAD.U32 R184, R184, 0x10000, RZ ;  /* 0x00010000b8b84824 */ /* 0x000fe400078e00ff */
[----:B------:R-:W1:Y:S02]  /*2d20*/  @P4 LDC R187, c[0x0][0x29c] ;  /* 0x0000a700ffbb4b82 */ /* 0x000e640000000800 */
[----:B------:R-:W-:Y:S01]  /*2d30*/  @P4 FFMA.FTZ R153, R208, R184, R153 ;  /* 0x000000b8d0994223 */ /* 0x000fe20000010099 */
[----:B------:R-:W-:-:S04]  /*2d40*/  @P4 PRMT R184, R176, 0x7632, R184 ;  /* 0x00007632b0b84816 */ /* 0x000fc800000000b8 */
[----:B------:R-:W-:-:S05]  /*2d50*/  @P4 SHF.L.U32 R184, R184, 0x10, RZ ;  /* 0x00000010b8b84819 */ /* 0x000fca00000006ff */
[----:B------:R-:W-:Y:S01]  /*2d60*/  @P4 FMUL.FTZ R184, R208, R184 ;  /* 0x000000b8d0b84220 */ /* 0x000fe20000410000 */
[----:B------:R-:W-:Y:S01]  /*2d70*/  @P4 SHF.L.U32 R208, R32, 0x10, RZ ;  /* 0x0000001020d04819 */ /* 0x000fe200000006ff */
[----:B0-----:R-:W-:-:S03]  /*2d80*/  @P4 FMUL.FTZ R186, R209, R185 ;  /* 0x000000b9d1ba4220 */ /* 0x001fc60000410000 */
[----:B------:R-:W-:Y:S01]  /*2d90*/  @P4 F2FP.BF16.F32.PACK_AB R184, RZ, R184 ;  /* 0x000000b8ffb8423e */ /* 0x000fe200000010ff */
[----:B------:R-:W0:Y:S01]  /*2da0*/  @P4 LDC R185, c[0x0][0x29c] ;  /* 0x0000a700ffb94b82 */ /* 0x000e220000000800 */
[----:B------:R-:W-:Y:S01]  /*2db0*/  @P4 PRMT R209, R34, 0x7632, R209 ;  /* 0x0000763222d14816 */ /* 0x000fe200000000d1 */
[----:B------:R-:W-:Y:S01]  /*2dc0*/  @P4 FFMA.FTZ R152, R186, R208, R152 ;  /* 0x000000d0ba984223 */ /* 0x000fe20000010098 */
[----:B------:R-:W-:Y:S02]  /*2dd0*/  @P4 IMAD.U32 R208, R176, 0x10000, RZ ;  /* 0x00010000b0d04824 */ /* 0x000fe400078e00ff */
[----:B-1----:R-:W-:Y:S02]  /*2de0*/  @P4 FMUL.FTZ R241, R241, R187 ;  /* 0x000000bbf1f14220 */ /* 0x002fe40000410000 */
[----:B------:R-:W-:Y:S01]  /*2df0*/  @P4 FMUL.FTZ R186, R186, R208 ;  /* 0x000000d0baba4220 */ /* 0x000fe20000410000 */
[----:B------:R-:W-:Y:S01]  /*2e00*/  @P4 SHF.L.U32 R208, R177, 0x10, RZ ;  /* 0x00000010b1d04819 */ /* 0x000fe200000006ff */
[----:B------:R-:W-:Y:S01]  /*2e10*/  @P4 IMAD.U32 R209, R209, 0x10000, RZ ;  /* 0x00010000d1d14824 */ /* 0x000fe200078e00ff */
[----:B------:R-:W-:-:S02]  /*2e20*/  @P4 SHF.L.U32 R187, R33, 0x10, RZ ;  /* 0x0000001021bb4819 */ /* 0x000fc400000006ff */
[----:B------:R-:W-:Y:S01]  /*2e30*/  @P4 F2FP.BF16.F32.PACK_AB R186, RZ, R186 ;  /* 0x000000baffba423e */ /* 0x000fe200000010ff */
[C---:B------:R-:W-:Y:S02]  /*2e40*/  @P4 FMUL.FTZ R208, R241.reuse, R208 ;  /* 0x000000d0f1d04220 */ /* 0x040fe40000410000 */
[----:B------:R-:W-:Y:S01]  /*2e50*/  @P4 FFMA.FTZ R154, R241, R187, R154 ;  /* 0x000000bbf19a4223 */ /* 0x000fe2000001009a */
[----:B------:R-:W-:Y:S01]  /*2e60*/  @P4 PRMT R24, R186, 0x7610, R24 ;  /* 0x00007610ba184816 */ /* 0x000fe20000000018 */
[----:B------:R-:W1:Y:S01]  /*2e70*/  @P4 LDC R187, c[0x0][0x29c] ;  /* 0x0000a700ffbb4b82 */ /* 0x000e620000000800 */
[----:B------:R-:W-:Y:S02]  /*2e80*/  @P4 F2FP.BF16.F32.PACK_AB R208, RZ, R208 ;  /* 0x000000d0ffd0423e */ /* 0x000fe400000010ff */
[----:B------:R-:W-:Y:S02]  /*2e90*/  @P4 PRMT R186, R33, 0x7632, R186 ;  /* 0x0000763221ba4816 */ /* 0x000fe400000000ba */
[----:B------:R-:W-:Y:S01]  /*2ea0*/  @P4 PRMT R25, R208, 0x7610, R25 ;  /* 0x00007610d0194816 */ /* 0x000fe20000000019 */
[----:B0-----:R-:W-:-:S02]  /*2eb0*/  @P4 FMUL.FTZ R185, R244, R185 ;  /* 0x000000b9f4b94220 */ /* 0x001fc40000410000 */
[----:B------:R-:W0:Y:S01]  /*2ec0*/  @P4 LDC R208, c[0x0][0x29c] ;  /* 0x0000a700ffd04b82 */ /* 0x000e220000000800 */
[----:B------:R-:W-:Y:S01]  /*2ed0*/  @P4 IMAD.U32 R186, R186, 0x10000, RZ ;  /* 0x00010000baba4824 */ /* 0x000fe200078e00ff */
[----:B------:R-:W-:Y:S02]  /*2ee0*/  @P4 PRMT R241, R178, 0x7632, R241 ;  /* 0x00007632b2f14816 */ /* 0x000fe400000000f1 */
[----:B------:R-:W-:Y:S01]  /*2ef0*/  @P4 PRMT R24, R24, 0x5410, R184 ;  /* 0x0000541018184816 */ /* 0x000fe200000000b8 */
[----:B------:R-:W-:Y:S01]  /*2f00*/  @P4 FFMA.FTZ R155, R185, R186, R155 ;  /* 0x000000bab99b4223 */ /* 0x000fe2000001009b */
[----:B------:R-:W-:Y:S02]  /*2f10*/  @P4 PRMT R186, R177, 0x7632, R186 ;  /* 0x00007632b1ba4816 */ /* 0x000fe400000000ba */
[----:B------:R-:W-:Y:S02]  /*2f20*/  @P4 SHF.L.U32 R241, R241, 0x10, RZ ;  /* 0x00000010f1f14819 */ /* 0x000fe400000006ff */
[----:B------:R-:W-:-:S02]  /*2f30*/  @P4 SHF.L.U32 R186, R186, 0x10, RZ ;  /* 0x00000010baba4819 */ /* 0x000fc400000006ff */
[----:B------:R-:W-:-:S03]  /*2f40*/  @!P5 FSEL R184, R60, RZ, P3 ;  /* 0x000000ff3cb8d208 */ /* 0x000fc60001800000 */
[----:B------:R-:W-:Y:S01]  /*2f50*/  @P4 FMUL.FTZ R186, R185, R186 ;  /* 0x000000bab9ba4220 */ /* 0x000fe20000410000 */
[----:B-1----:R-:W-:Y:S06]  /*2f60*/  @!P5 BRA `(.L_x_5058) ;  /* 0x000000000020d947 */ /* 0x002fec0003800000 */
        /* <DEDUP_REMOVED lines=8> */
.L_x_5058:
[----:B------:R-:W-:Y:S05]  /*2ff0*/  BSYNC B0 ;  /* 0x0000000000007941 */ /* 0x000fea0003800000 */
.L_x_5057:
        /* <DEDUP_REMOVED lines=11> */
.L_x_5060:
[----:B------:R-:W-:Y:S05]  /*30b0*/  BSYNC B0 ;  /* 0x0000000000007941 */ /* 0x000fea0003800000 */
.L_x_5059:
[----:B0-----:R-:W-:Y:S01]  /*30c0*/  @P4 FMUL.FTZ R208, R185, R208 ;  /* 0x000000d0b9d04220 */ /* 0x001fe20000410000 */
[----:B------:R-:W-:Y:S01]  /*30d0*/  @P4 FMUL.FTZ R187, R184, R187 ;  /* 0x000000bbb8bb4220 */ /* 0x000fe20000410000 */
[----:B------:R-:W-:Y:S01]  /*30e0*/  @!P5 ISETP.NE.U32.AND P2, PT, R4, RZ, PT ;  /* 0x000000ff0400d20c */ /* 0x000fe20003f45070 */
[----:B------:R-:W-:Y:S01]  /*30f0*/  BSSY B0, `(.L_x_5061) ;  /* 0x000001a000007945 */ /* 0x000fe20003800000 */
[C---:B------:R-:W-:Y:S01]  /*3100*/  @P4 FFMA.FTZ R149, R208.reuse, R209, R149 ;  /* 0x000000d1d0954223 */ /* 0x040fe20000010095 */
[----:B------:R-:W-:Y:S01]  /*3110*/  @P4 FMUL.FTZ R241, R208, R241 ;  /* 0x000000f1d0f14220 */ /* 0x000fe20000410000 */
[----:B------:R-:W-:Y:S01]  /*3120*/  @P4 SHF.L.U32 R208, R34, 0x10, RZ ;  /* 0x0000001022d04819 */ /* 0x000fe200000006ff */
[----:B------:R-:W0:Y:S01]  /*3130*/  @P4 LDC R209, c[0x0][0x29c] ;  /* 0x0000a700ffd14b82 */ /* 0x000e220000000800 */
[----:B------:R-:W-:Y:S02]  /*3140*/  @P4 F2FP.BF16.F32.PACK_AB R186, RZ, R186 ;  /* 0x000000baffba423e */ /* 0x000fe400000010ff */
[----:B------:R-:W-:Y:S01]  /*3150*/  @P4 F2FP.BF16.F32.PACK_AB R241, RZ, R241 ;  /* 0x000000f1fff1423e */ /* 0x000fe200000010ff */
[----:B------:R-:W-:Y:S01]  /*3160*/  @P4 FFMA.FTZ R148, R187, R208, R148 ;  /* 0x000000d0bb944223 */ /* 0x000fe20000010094 */
[----:B------:R-:W-:-:S02]  /*3170*/  @P4 SHF.L.U32 R208, R178, 0x10, RZ ;  /* 0x00000010b2d04819 */ /* 0x000fc400000006ff */
[----:B------:R-:W-:Y:S02]  /*3180*/  @!P5 ISETP.NE.AND.EX P2, PT, R5, RZ, PT, P2 ;  /* 0x000000ff0500d20c */ /* 0x000fe40003f45320 */
[----:B------:R-:W-:Y:S01]  /*3190*/  @P4 PRMT R25, R25, 0x5410, R186 ;  /* 0x0000541019194816 */ /* 0x000fe200000000ba */
[----:B------:R-:W-:Y:S01]  /*31a0*/  @P4 FMUL.FTZ R208, R187, R208 ;  /* 0x000000d0bbd04220 */ /* 0x000fe20000410000 */
[----:B------:R-:W-:Y:S01]  /*31b0*/  @!P5 FSEL R186, R62, RZ, P2 ;  /* 0x000000ff3ebad208 */ /* 0x000fe20001000000 */
[----:B------:R-:W1:Y:S03]  /*31c0*/  @P4 LDC R187, c[0x0][0x29c] ;  /* 0x0000a700ffbb4b82 */ /* 0x000e660000000800 */
[----:B------:R-:W-:-:S04]  /*31d0*/  @P4 F2FP.BF16.F32.PACK_AB R208, RZ, R208 ;  /* 0x000000d0ffd0423e */ /* 0x000fc800000010ff */
[----:B------:R-:W-:-:S04]  /*31e0*/  @P4 PRMT R26, R208, 0x7610, R26 ;  /* 0x00007610d01a4816 */ /* 0x000fc8000000001a */
[----:B------:R-:W-:Y:S01]  /*31f0*/  @P4 PRMT R26, R26, 0x5410, R241 ;  /* 0x000054101a1a4816 */ /* 0x000fe200000000f1 */
        /* <DEDUP_REMOVED lines=9> */
.L_x_5062:
[----:B------:R-:W-:Y:S05]  /*3290*/  BSYNC B0 ;  /* 0x0000000000007941 */ /* 0x000fea0003800000 */
.L_x_5061:
[----:B------:R-:W-:Y:S01]  /*32a0*/  @!P5 ISETP.NE.U32.AND P2, PT, R4, RZ, PT ;  /* 0x000000ff0400d20c */ /* 0x000fe20003f45070 */
[----:B-1----:R-:W-:Y:S01]  /*32b0*/  @P4 FMUL.FTZ R187, R186, R187 ;  /* 0x000000bbbabb4220 */ /* 0x002fe20000410000 */
[----:B------:R-:W-:Y:S01]  /*32c0*/  @P4 IMAD.U32 R208, R35, 0x10000, RZ ;  /* 0x0001000023d04824 */ /* 0x000fe200078e00ff */
[----:B------:R-:W-:Y:S01]  /*32d0*/  @P4 SHF.L.U32 R241, R179, 0x10, RZ ;  /* 0x00000010b3f14819 */ /* 0x000fe200000006ff */
[----:B------:R-:W-:Y:S01]  /*32e0*/  BSSY B0, `(.L_x_5063) ;  /* 0x0000011000007945 */ /* 0x000fe20003800000 */
[----:B------:R-:W-:Y:S01]  /*32f0*/  @!P5 ISETP.NE.AND.EX P2, PT, R5, RZ, PT, P2 ;  /* 0x000000ff0500d20c */ /* 0x000fe20003f45320 */
[C---:B------:R-:W-:Y:S01]  /*3300*/  @P4 FFMA.FTZ R150, R187.reuse, R208, R150 ;  /* 0x000000d0bb964223 */ /* 0x040fe20000010096 */
[----:B------:R-:W-:Y:S01]  /*3310*/  SEL R184, R184, R180, P0 ;  /* 0x000000b4b8b87207 */ /* 0x000fe20000000000 */
[----:B------:R-:W-:Y:S01]  /*3320*/  @P4 FMUL.FTZ R208, R187, R241 ;  /* 0x000000f1bbd04220 */ /* 0x000fe20000410000 */
[----:B------:R-:W-:Y:S02]  /*3330*/  SEL R185, R185, R181, P0 ;  /* 0x000000b5b9b97207 */ /* 0x000fe40000000000 */
[----:B------:R-:W-:-:S02]  /*3340*/  SEL R186, R186, R182, P0 ;  /* 0x000000b6baba7207 */ /* 0x000fc40000000000 */
        /* <DEDUP_REMOVED lines=10> */
.L_x_5064:
[----:B------:R-:W-:Y:S05]  /*33f0*/  BSYNC B0 ;  /* 0x0000000000007941 */ /* 0x000fea0003800000 */
.L_x_5063:
[----:B------:R-:W-:Y:S02]  /*3400*/  SEL R187, R241, R183, P0 ;  /* 0x000000b7f1bb7207 */ /* 0x000fe40000000000 */
[----:B------:R-:W-:-:S03]  /*3410*/  @P4 F2FP.BF16.F32.PACK_AB R208, RZ, R208 ;  /* 0x000000d0ffd0423e */ /* 0x000fc600000010ff */
[----:B------:R1:W-:Y:S01]  /*3420*/  @P1 STG.E.128 desc[UR4][R206.64+0x10], R184 ;  /* 0x000010b8ce001986 */ /* 0x0003e2000c101d04 */
[----:B------:R-:W-:Y:S01]  /*3430*/  @P4 PRMT R27, R208, 0x7610, R27 ;  /* 0x00007610d01b4816 */ /* 0x000fe2000000001b */
[----:B------:R-:W-:Y:S01]  /*3440*/  VIADD R208, R212, 0x20 ;  /* 0x00000020d4d07836 */ /* 0x000fe20000000000 */
[----:B-1----:R-:W1:Y:S01]  /*3450*/  @P4 LDC.64 R186, c[0x0][0x2f8] ;  /* 0x0000be00ffba4b82 */ /* 0x002e620000000a00 */
[----:B------:R-:W-:Y:S01]  /*3460*/  @P4 PRMT R207, R179, 0x7632, R207 ;  /* 0x00007632b3cf4816 */ /* 0x000fe200000000cf */
[----:B0-----:R-:W-:-:S03]  /*3470*/  @P4 FMUL.FTZ R206, R241, R209 ;  /* 0x000000d1f1ce4220 */ /* 0x001fc60000410000 */
[----:B------:R-:W-:-:S03]  /*3480*/  @P4 SHF.L.U32 R207, R207, 0x10, RZ ;  /* 0x00000010cfcf4819 */ /* 0x000fc600000006ff */
[----:B------:R-:W0:Y:S02]  /*3490*/  @P4 LDC.64 R184, c[0x0][0x220] ;  /* 0x00008800ffb84b82 */ /* 0x000e240000000a00 */
[----:B------:R-:W-:-:S05]  /*34a0*/  @P4 FMUL.FTZ R207, R206, R207 ;  /* 0x000000cfcecf4220 */ /* 0x000fca0000410000 */
[----:B------:R-:W-:-:S04]  /*34b0*/  @P4 F2FP.BF16.F32.PACK_AB R207, RZ, R207 ;  /* 0x000000cfffcf423e */ /* 0x000fc800000010ff */
[----:B------:R-:W-:Y:S01]  /*34c0*/  @P4 PRMT R27, R27, 0x5410, R207 ;  /* 0x000054101b1b4816 */ /* 0x000fe200000000cf */
[----:B-1----:R-:W-:-:S05]  /*34d0*/  @P4 IMAD.WIDE.U32 R186, R212, 0x10, R186 ;  /* 0x00000010d4ba4825 */ /* 0x002fca00078e00ba */
[----:B------:R1:W-:Y:S01]  /*34e0*/  @P4 STG.E.128 desc[UR4][R186.64], R24 ;  /* 0x00000018ba004986 */ /* 0x0003e2000c101d04 */
[----:B------:R-:W-:Y:S01]  /*34f0*/  @!P5 ISETP.NE.U32.AND P3, PT, R4, RZ, PT ;  /* 0x000000ff0400d20c */ /* 0x000fe20003f65070 */
[----:B0-----:R-:W-:Y:S01]  /*3500*/  @P4 IMAD.WIDE.U32 R184, R208, 0x10, R184 ;  /* 0x00000010d0b84825 */ /* 0x001fe200078e00b8 */
[----:B-1----:R-:W-:Y:S01]  /*3510*/  @P4 PRMT R186, R35, 0x7632, R186 ;  /* 0x0000763223ba4816 */ /* 0x002fe200000000ba */
[----:B------:R-:W0:Y:S01]  /*3520*/  @P4 LDC R187, c[0x0][0x29c] ;  /* 0x0000a700ffbb4b82 */ /* 0x000e220000000800 */
[----:B------:R-:W-:Y:S01]  /*3530*/  @!P5 ISETP.NE.U32.AND P2, PT, R4, RZ, PT ;  /* 0x000000ff0400d20c */ /* 0x000fe20003f45070 */
[----:B------:R-:W-:Y:S01]  /*3540*/  BSSY B0, `(.L_x_5065) ;  /* 0x0000013000007945 */ /* 0x000fe20003800000 */
[----:B------:R-:W-:Y:S01]  /*3550*/  @P4 SHF.L.U32 R186, R186, 0x10, RZ ;  /* 0x00000010baba4819 */ /* 0x000fe200000006ff */
[----:B------:R1:W5:Y:S01]  /*3560*/  @P4 LDG.E.128 R32, desc[UR4][R184.64] ;  /* 0x00000004b8204981 */ /* 0x000362000c1e1d00 */
[C---:B------:R-:W-:Y:S02]  /*3570*/  @!P5 ISETP.NE.AND.EX P3, PT, R5.reuse, RZ, PT, P3 ;  /* 0x000000ff0500d20c */ /* 0x040fe40003f65330 */
[----:B------:R-:W-:Y:S01]  /*3580*/  @P4 PRMT R207, R172, 0x7632, R207 ;  /* 0x00007632accf4816 */ /* 0x000fe200000000cf */
[----:B------:R-:W-:Y:S01]  /*3590*/  @P4 FFMA.FTZ R151, R206, R186, R151 ;  /* 0x000000bace974223 */ /* 0x000fe20000010097 */
[----:B------:R-:W-:Y:S01]  /*35a0*/  @!P5 ISETP.NE.AND.EX P2, PT, R5, RZ, PT, P2 ;  /* 0x000000ff0500d20c */ /* 0x000fe20003f45320 */
[----:B------:R-:W2:Y:S01]  /*35b0*/  @P4 LDC R186, c[0x0][0x29c] ;  /* 0x0000a700ffba4b82 */ /* 0x000ea20000000800 */
[----:B------:R-:W-:-:S02]  /*35c0*/  @P4 SHF.L.U32 R207, R207, 0x10, RZ ;  /* 0x00000010cfcf4819 */ /* 0x000fc400000006ff */
[----:B-1----:R-:W-:Y:S01]  /*35d0*/  @!P5 FSEL R184, R56, RZ, P3 ;  /* 0x000000ff38b8d208 */ /* 0x002fe20001800000 */
        /* <DEDUP_REMOVED lines=9> */
.L_x_5066:
[----:B------:R-:W-:Y:S05]  /*3670*/  BSYNC B0 ;  /* 0x0000000000007941 */ /* 0x000fea0003800000 */
.L_x_5065:
[----:B------:R-:W-:Y:S01]  /*3680*/  BSSY B0, `(.L_x_5067) ;  /* 0x000000c000007945 */ /* 0x000fe20003800000 */
[----:B-----5:R-:W-:Y:S02]  /*3690*/  @P4 PRMT R206, R32, 0x7632, R206 ;  /* 0x0000763220ce4816 */ /* 0x020fe400000000ce */
        /* <DEDUP_REMOVED lines=10> */
.L_x_5068:
[----:B------:R-:W-:Y:S05]  /*3740*/  BSYNC B0 ;  /* 0x0000000000007941 */ /* 0x000fea0003800000 */
.L_x_5067:
[----:B------:R-:W1:Y:S01]  /*3750*/  @P4 LDC R209, c[0x0][0x29c] ;  /* 0x0000a700ffd14b82 */ /* 0x000e620000000800 */
[----:B------:R-:W-:Y:S02]  /*3760*/  @P4 IMAD.U32 R206, R206, 0x10000, RZ ;  /* 0x00010000cece4824 */ /* 0x000fe400078e00ff */
[----:B0-----:R-:W-:Y:S01]  /*3770*/  @P4 FMUL.FTZ R187, R185, R187 ;  /* 0x000000bbb9bb4220 */ /* 0x001fe20000410000 */
[----:B--2---:R-:W-:Y:S01]  /*3780*/  @P4 FMUL.FTZ R186, R184, R186 ;  /* 0x000000bab8ba4220 */ /* 0x004fe20000410000 */
[----:B------:R-:W-:Y:S01]  /*3790*/  @!P5 ISETP.NE.U32.AND P3, PT, R4, RZ, PT ;  /* 0x000000ff0400d20c */ /* 0x000fe20003f65070 */
[----:B------:R-:W-:Y:S01]  /*37a0*/  BSSY B0, `(.L_x_5069) ;  /* 0x0000019000007945 */ /* 0x000fe20003800000 */
[C---:B------:R-:W-:Y:S01]  /*37b0*/  @P4 FFMA.FTZ R145, R187.reuse, R206, R145 ;  /* 0x000000cebb914223 */ /* 0x040fe20000010091 */
[----:B------:R-:W-:Y:S01]  /*37c0*/  @P4 SHF.L.U32 R206, R172, 0x10, RZ ;  /* 0x00000010acce4819 */ /* 0x000fe200000006ff */
[----:B------:R-:W0:Y:S01]  /*37d0*/  @P4 LDC R243, c[0x0][0x29c] ;  /* 0x0000a700fff34b82 */ /* 0x000e220000000800 */
[----:B------:R-:W-:Y:S01]  /*37e0*/  @P4 FMUL.FTZ R207, R187, R207 ;  /* 0x000000cfbbcf4220 */ /* 0x000fe20000410000 */
[----:B------:R-:W-:-:S02]  /*37f0*/  @P4 SHF.L.U32 R187, R32, 0x10, RZ ;  /* 0x0000001020bb4819 */ /* 0x000fc400000006ff */
[----:B------:R-:W-:Y:S01]  /*3800*/  @P4 FMUL.FTZ R206, R186, R206 ;  /* 0x000000cebace4220 */ /* 0x000fe20000410000 */
[----:B------:R-:W-:Y:S02]  /*3810*/  @P4 PRMT R241, R173, 0x7632, R241 ;  /* 0x00007632adf14816 */ /* 0x000fe400000000f1 */
[----:B------:R-:W-:Y:S01]  /*3820*/  @!P5 ISETP.NE.U32.AND P2, PT, R4, RZ, PT ;  /* 0x000000ff0400d20c */ /* 0x000fe20003f45070 */
[----:B------:R-:W-:Y:S01]  /*3830*/  @P4 FFMA.FTZ R144, R187, R186, R144 ;  /* 0x000000babb904223 */ /* 0x000fe20000010090 */
[----:B------:R-:W-:Y:S01]  /*3840*/  @!P5 ISETP.NE.AND.EX P3, PT, R5, RZ, PT, P3 ;  /* 0x000000ff0500d20c */ /* 0x000fe20003f65330 */
[----:B------:R-:W-:Y:S01]  /*3850*/  @P4 IMAD.U32 R241, R241, 0x10000, RZ ;  /* 0x00010000f1f14824 */ /* 0x000fe200078e00ff */
[----:B------:R-:W-:Y:S02]  /*3860*/  @P4 F2FP.BF16.F32.PACK_AB R206, RZ, R206 ;  /* 0x000000ceffce423e */ /* 0x000fe400000010ff */
[----:B------:R-:W-:Y:S02]  /*3870*/  @P4 F2FP.BF16.F32.PACK_AB R207, RZ, R207 ;  /* 0x000000cfffcf423e */ /* 0x000fe400000010ff */
[----:B------:R-:W-:-:S02]  /*3880*/  @!P5 ISETP.NE.AND.EX P2, PT, R5, RZ, PT, P2 ;  /* 0x000000ff0500d20c */ /* 0x000fc40003f45320 */
        /* <DEDUP_REMOVED lines=10> */
.L_x_5070:
[----:B------:R-:W-:Y:S05]  /*3930*/  BSYNC B0 ;  /* 0x0000000000007941 */ /* 0x000fea0003800000 */
.L_x_5069:
[----:B------:R-:W-:Y:S01]  /*3940*/  BSSY B0, `(.L_x_5071) ;  /* 0x000000c000007945 */ /* 0x000fe20003800000 */
        /* <DEDUP_REMOVED lines=11> */
.L_x_5072:
[----:B------:R-:W-:Y:S05]  /*3a00*/  BSYNC B0 ;  /* 0x0000000000007941 */ /* 0x000fea0003800000 */
.L_x_5071:
[----:B------:R-:W-:Y:S01]  /*3a10*/  @P4 PRMT R24, R206, 0x7610, R24 ;  /* 0x00007610ce184816 */ /* 0x000fe20000000018 */
[----:B0-----:R-:W-:Y:S01]  /*3a20*/  @P4 FMUL.FTZ R243, R187, R243 ;  /* 0x000000f3bbf34220 */ /* 0x001fe20000410000 */
[----:B-1----:R-:W-:Y:S01]  /*3a30*/  @P4 FMUL.FTZ R209, R186, R209 ;  /* 0x000000d1bad14220 */ /* 0x002fe20000410000 */
[----:B------:R-:W-:Y:S01]  /*3a40*/  @P4 SHF.L.U32 R244, R244, 0x10, RZ ;  /* 0x00000010f4f44819 */ /* 0x000fe200000006ff */
[----:B------:R-:W-:Y:S01]  /*3a50*/  BSSY B0, `(.L_x_5073) ;  /* 0x000001e000007945 */ /* 0x000fe20003800000 */
[----:B------:R-:W-:Y:S01]  /*3a60*/  @P4 PRMT R24, R24, 0x5410, R207 ;  /* 0x0000541018184816 */ /* 0x000fe200000000cf */
[----:B------:R-:W-:Y:S01]  /*3a70*/  @P4 FMUL.FTZ R206, R243, R241 ;  /* 0x000000f1f3ce4220 */ /* 0x000fe20000410000 */
[----:B------:R-:W-:Y:S01]  /*3a80*/  @P4 SHF.L.U32 R207, R33, 0x10, RZ ;  /* 0x0000001021cf4819 */ /* 0x000fe200000006ff */
[----:B------:R-:W-:Y:S01]  /*3a90*/  @P4 IMAD.U32 R241, R173, 0x10000, RZ ;  /* 0x00010000adf14824 */ /* 0x000fe200078e00ff */
[C---:B------:R-:W-:Y:S01]  /*3aa0*/  @!P5 ISETP.NE.U32.AND P2, PT, R4.reuse, RZ, PT ;  /* 0x000000ff0400d20c */ /* 0x040fe20003f45070 */
[----:B------:R-:W-:Y:S01]  /*3ab0*/  @P4 FFMA.FTZ R147, R243, R244, R147 ;  /* 0x000000f4f3934223 */ /* 0x000fe20000010093 */
[----:B------:R-:W-:Y:S01]  /*3ac0*/  @!P5 ISETP.NE.U32.AND P6, PT, R4, RZ, PT ;  /* 0x000000ff0400d20c */ /* 0x000fe20003fc5070 */
[----:B------:R-:W-:Y:S01]  /*3ad0*/  @P4 FFMA.FTZ R146, R207, R209, R146 ;  /* 0x000000d1cf924223 */ /* 0x000fe20000010092 */
[----:B------:R-:W-:Y:S01]  /*3ae0*/  @P4 FMUL.FTZ R207, R209, R241 ;  /* 0x000000f1d1cf4220 */ /* 0x000fe20000410000 */
[----:B------:R-:W-:Y:S01]  /*3af0*/  @!P5 ISETP.NE.AND.EX P3, PT, R5, RZ, PT, P2 ;  /* 0x000000ff0500d20c */ /* 0x000fe20003f65320 */
[----:B------:R-:W0:Y:S01]  /*3b00*/  @P4 LDC R209, c[0x0][0x29c] ;  /* 0x0000a700ffd14b82 */ /* 0x000e220000000800 */
[----:B------:R-:W-:-:S02]  /*3b10*/  @P4 PRMT R243, R174, 0x7632, R243 ;  /* 0x00007632aef34816 */ /* 0x000fc400000000f3 */
[----:B------:R-:W-:Y:S02]  /*3b20*/  @P4 PRMT R244, R34, 0x7632, R244 ;  /* 0x0000763222f44816 */ /* 0x000fe400000000f4 */
[----:B------:R-:W-:Y:S02]  /*3b30*/  @P4 F2FP.BF16.F32.PACK_AB R207, RZ, R207 ;  /* 0x000000cfffcf423e */ /* 0x000fe400000010ff */
[----:B------:R-:W-:Y:S01]  /*3b40*/  @P4 F2FP.BF16.F32.PACK_AB R206, RZ, R206 ;  /* 0x000000ceffce423e */ /* 0x000fe200000010ff */
[----:B------:R-:W1:Y:S01]  /*3b50*/  @P4 LDC R241, c[0x0][0x29c] ;  /* 0x0000a700fff14b82 */ /* 0x000e620000000800 */
[----:B------:R-:W-:Y:S02]  /*3b60*/  @!P5 ISETP.NE.AND.EX P2, PT, R5, RZ, PT, P6 ;  /* 0x000000ff0500d20c */ /* 0x000fe40003f45360 */
[----:B------:R-:W-:Y:S02]  /*3b70*/  @P4 SHF.L.U32 R243, R243, 0x10, RZ ;  /* 0x00000010f3f34819 */ /* 0x000fe400000006ff */
[----:B------:R-:W-:-:S02]  /*3b80*/  @P4 SHF.L.U32 R244, R244, 0x10, RZ ;  /* 0x00000010f4f44819 */ /* 0x000fc400000006ff */
        /* <DEDUP_REMOVED lines=10> */
.L_x_5074:
[----:B------:R-:W-:Y:S05]  /*3c30*/  BSYNC B0 ;  /* 0x0000000000007941 */ /* 0x000fea0003800000 */
.L_x_5073:
        /* <DEDUP_REMOVED lines=11> */
.L_x_5076:
[----:B------:R-:W-:Y:S05]  /*3cf0*/  BSYNC B0 ;  /* 0x0000000000007941 */ /* 0x000fea0003800000 */
.L_x_5075:
[----:B-1----:R-:W-:Y:S01]  /*3d00*/  @P4 FMUL.FTZ R241, R248, R241 ;  /* 0x000000f1f8f14220 */ /* 0x002fe20000410000 */
[----:B------:R-:W-:Y:S01]  /*3d10*/  @P4 PRMT R25, R207, 0x7610, R25 ;  /* 0x00007610cf194816 */ /* 0x000fe20000000019 */
[----:B0-----:R-:W-:Y:S01]  /*3d20*/  @P4 FMUL.FTZ R209, R249, R209 ;  /* 0x000000d1f9d14220 */ /* 0x001fe20000410000 */
[----:B------:R-:W-:Y:S01]  /*3d30*/  @!P5 ISETP.NE.U32.AND P3, PT, R4, RZ, PT ;  /* 0x000000ff0400d20c */ /* 0x000fe20003f65070 */
[----:B------:R-:W-:Y:S01]  /*3d40*/  @P4 FFMA.FTZ R141, R241, R244, R141 ;  /* 0x000000f4f18d4223 */ /* 0x000fe2000001008d */
[----:B------:R-:W-:Y:S01]  /*3d50*/  @P4 PRMT R25, R25, 0x5410, R206 ;  /* 0x0000541019194816 */ /* 0x000fe200000000ce */
[----:B------:R-:W-:Y:S01]  /*3d60*/  @P4 FMUL.FTZ R207, R241, R243 ;  /* 0x000000f3f1cf4220 */ /* 0x000fe20000410000 */
[----:B------:R-:W-:Y:S01]  /*3d70*/  @P4 IMAD.U32 R206, R34, 0x10000, RZ ;  /* 0x0001000022ce4824 */ /* 0x000fe200078e00ff */
[----:B------:R-:W-:Y:S01]  /*3d80*/  @P4 SHF.L.U32 R241, R174, 0x10, RZ ;  /* 0x00000010aef14819 */ /* 0x000fe200000006ff */
[----:B------:R-:W-:Y:S01]  /*3d90*/  BSSY B0, `(.L_x_5077) ;  /* 0x0000016000007945 */ /* 0x000fe20003800000 */
[----:B------:R-:W-:Y:S01]  /*3da0*/  @!P5 ISETP.NE.U32.AND P2, PT, R4, RZ, PT ;  /* 0x000000ff0400d20c */ /* 0x000fe20003f45070 */
[----:B------:R-:W-:Y:S01]  /*3db0*/  @P4 FFMA.FTZ R140, R206, R209, R140 ;  /* 0x000000d1ce8c4223 */ /* 0x000fe2000001008c */
[----:B------:R-:W-:Y:S01]  /*3dc0*/  @!P5 ISETP.NE.AND.EX P3, PT, R5, RZ, PT, P3 ;  /* 0x000000ff0500d20c */ /* 0x000fe20003f65330 */
[----:B------:R-:W-:Y:S01]  /*3dd0*/  @P4 FMUL.FTZ R206, R209, R241 ;  /* 0x000000f1d1ce4220 */ /* 0x000fe20000410000 */
[----:B------:R-:W-:Y:S01]  /*3de0*/  @P4 PRMT R243, R175, 0x7632, R243 ;  /* 0x00007632aff34816 */ /* 0x000fe200000000f3 */
[----:B------:R-:W0:Y:S01]  /*3df0*/  @P4 LDC R241, c[0x0][0x29c] ;  /* 0x0000a700fff14b82 */ /* 0x000e220000000800 */
[----:B------:R-:W-:-:S02]  /*3e00*/  @P4 F2FP.BF16.F32.PACK_AB R207, RZ, R207 ;  /* 0x000000cfffcf423e */ /* 0x000fc400000010ff */
[----:B------:R-:W-:Y:S02]  /*3e10*/  @P4 F2FP.BF16.F32.PACK_AB R206, RZ, R206 ;  /* 0x000000ceffce423e */ /* 0x000fe400000010ff */
[----:B------:R-:W-:Y:S02]  /*3e20*/  @!P5 ISETP.NE.AND.EX P2, PT, R5, RZ, PT, P2 ;  /* 0x000000ff0500d20c */ /* 0x000fe40003f45320 */
[----:B------:R-:W-:Y:S01]  /*3e30*/  @P4 SHF.L.U32 R243, R243, 0x10, RZ ;  /* 0x00000010f3f34819 */ /* 0x000fe200000006ff */
[----:B------:R-:W1:Y:S01]  /*3e40*/  @P4 LDC R209, c[0x0][0x29c] ;  /* 0x0000a700ffd14b82 */ /* 0x000e620000000800 */
        /* <DEDUP_REMOVED lines=10> */
.L_x_5078:
[----:B------:R-:W-:Y:S05]  /*3ef0*/  BSYNC B0 ;  /* 0x0000000000007941 */ /* 0x000fea0003800000 */
.L_x_5077:
[----:B------:R-:W-:Y:S01]  /*3f00*/  BSSY B0, `(.L_x_5079) ;  /* 0x000000c000007945 */ /* 0x000fe20003800000 */
[----:B0-----:R-:W-:Y:S01]  /*3f10*/  @P4 FMUL.FTZ R241, R247, R241 ;  /* 0x000000f1f7f14220 */ /* 0x001fe20000410000 */
[----:B------:R-:W-:Y:S02]  /*3f20*/  @!P5 FSEL R246, R55, RZ, P2 ;  /* 0x000000ff37f6d208 */ /* 0x000fe40001000000 */
        /* <DEDUP_REMOVED lines=9> */
.L_x_5080:
[----:B------:R-:W-:Y:S05]  /*3fc0*/  BSYNC B0 ;  /* 0x0000000000007941 */ /* 0x000fea0003800000 */
.L_x_5079:
[----:B------:R-:W-:Y:S01]  /*3fd0*/  @P4 PRMT R26, R206, 0x7610, R26 ;  /* 0x00007610ce1a4816 */ /* 0x000fe2000000001a */
[----:B------:R-:W-:Y:S01]  /*3fe0*/  @P4 IMAD.U32 R244, R175, 0x10000, RZ ;  /* 0x00010000aff44824 */ /* 0x000fe200078e00ff */
[----:B------:R-:W-:Y:S01]  /*3ff0*/  SEL R184, R184, R28, P0 ;  /* 0x0000001cb8b87207 */ /* 0x000fe20000000000 */
[----:B-1----:R-:W-:Y:S01]  /*4000*/  @P4 FMUL.FTZ R209, R246, R209 ;  /* 0x000000d1f6d14220 */ /* 0x002fe20000410000 */
[----:B------:R-:W-:Y:S01]  /*4010*/  @P4 PRMT R26, R26, 0x5410, R207 ;  /* 0x000054101a1a4816 */ /* 0x000fe200000000cf */
[----:B------:R-:W-:Y:S01]  /*4020*/  @P4 FMUL.FTZ R244, R241, R244 ;  /* 0x000000f4f1f44220 */ /* 0x000fe20000410000 */
[----:B------:R-:W0:Y:S01]  /*4030*/  @P1 LDC.64 R206, c[0x0][0x308] ;  /* 0x0000c200ffce1b82 */ /* 0x000e220000000a00 */
[----:B------:R-:W-:Y:S01]  /*4040*/  SEL R185, R185, R29, P0 ;  /* 0x0000001db9b97207 */ /* 0x000fe20000000000 */
[----:B------:R-:W-:Y:S01]  /*4050*/  @P4 FMUL.FTZ R243, R209, R243 ;  /* 0x000000f3d1f34220 */ /* 0x000fe20000410000 */
[----:B------:R-:W-:Y:S02]  /*4060*/  SEL R186, R186, R30, P0 ;  /* 0x0000001ebaba7207 */ /* 0x000fe40000000000 */
[----:B------:R-:W-:-:S02]  /*4070*/  SEL R187, R187, R31, P0 ;  /* 0x0000001fbbbb7207 */ /* 0x000fc40000000000 */
[----:B------:R-:W-:Y:S02]  /*4080*/  @P4 F2FP.BF16.F32.PACK_AB R244, RZ, R244 ;  /* 0x000000f4fff4423e */ /* 0x000fe400000010ff */
[----:B------:R-:W-:Y:S02]  /*4090*/  @P4 F2FP.BF16.F32.PACK_AB R243, RZ, R243 ;  /* 0x000000f3fff3423e */ /* 0x000fe400000010ff */
[----:B------:R-:W-:-:S04]  /*40a0*/  @P4 PRMT R27, R244, 0x7610, R27 ;  /* 0x00007610f41b4816 */ /* 0x000fc8000000001b */
[----:B------:R-:W-:Y:S02]  /*40b0*/  @P4 PRMT R27, R27, 0x5410, R243 ;  /* 0x000054101b1b4816 */ /* 0x000fe400000000f3 */
[----:B------:R-:W-:Y:S01]  /*40c0*/  IADD3 R243, R212, 0x40, RZ ;  /* 0x00000040d4f37810 */ /* 0x000fe20007ffe0ff */
[----:B0-----:R-:W-:-:S05]  /*40d0*/  @P1 IMAD.WIDE.U32 R206, R228, 0x20, R206 ;  /* 0x00000020e4ce1825 */ /* 0x001fca00078e00ce */
[----:B------:R0:W-:Y:S02]  /*40e0*/  @P1 STG.E.128 desc[UR4][R206.64], R184 ;  /* 0x000000b8ce001986 */ /* 0x0001e4000c101d04 */
[----:B0-----:R-:W-:Y:S02]  /*40f0*/  SEL R184, R249, R180, P0 ;  /* 0x000000b4f9b87207 */ /* 0x001fe40000000000 */
[----:B------:R-:W-:Y:S02]  /*4100*/  SEL R185, R248, R181, P0 ;  /* 0x000000b5f8b97207 */ /* 0x000fe40000000000 */
[----:B------:R-:W-:Y:S02]  /*4110*/  SEL R186, R247, R182, P0 ;  /* 0x000000b6f7ba7207 */ /* 0x000fe40000000000 */
[----:B------:R-:W-:-:S05]  /*4120*/  SEL R187, R246, R183, P0 ;  /* 0x000000b7f6bb7207 */ /* 0x000fca0000000000 */
[----:B------:R0:W-:Y:S02]  /*4130*/  @P1 STG.E.128 desc[UR4][R206.64+0x10], R184 ;  /* 0x000010b8ce001986 */ /* 0x0001e4000c101d04 */
[----:B0-----:R-:W0:Y:S08]  /*4140*/  @P4 LDC.64 R186, c[0x0][0x2f8] ;  /* 0x0000be00ffba4b82 */ /* 0x001e300000000a00 */
[----:B------:R-:W1:Y:S08]  /*4150*/  @P4 LDC.64 R184, c[0x0][0x220] ;  /* 0x00008800ffb84b82 */ /* 0x000e700000000a00 */
[----:B------:R-:W2:Y:S01]  /*4160*/  @P4 LDC R206, c[0x0][0x29c] ;  /* 0x0000a700ffce4b82 */ /* 0x000ea20000000800 */
[----:B0-----:R-:W-:-:S05]  /*4170*/  @P4 IMAD.WIDE.U32 R186, R208, 0x10, R186 ;  /* 0x00000010d0ba4825 */ /* 0x001fca00078e00ba */
[----:B------:R0:W-:Y:S01]  /*4180*/  @P4 STG.E.128 desc[UR4][R186.64], R24 ;  /* 0x00000018ba004986 */ /* 0x0001e2000c101d04 */
[----:B------:R-:W-:Y:S01]  /*4190*/  @!P5 ISETP.NE.U32.AND P3, PT, R4, RZ, PT ;  /* 0x000000ff0400d20c */ /* 0x000fe20003f65070 */
[----:B-1----:R-:W-:Y:S01]  /*41a0*/  @P4 IMAD.WIDE.U32 R184, R243, 0x10, R184 ;  /* 0x00000010f3b84825 */ /* 0x002fe200078e00b8 */
[----:B0-----:R-:W-:-:S05]  /*41b0*/  @P4 SHF.L.U32 R186, R35, 0x10, RZ ;  /* 0x0000001023ba4819 */ /* 0x001fca00000006ff */
[----:B------:R-:W-:Y:S01]  /*41c0*/  @P4 FFMA.FTZ R142, R186, R241, R142 ;  /* 0x000000f1ba8e4223 */ /* 0x000fe2000001008e */
[----:B------:R-:W-:Y:S01]  /*41d0*/  @P4 PRMT R186, R35, 0x7632, R186 ;  /* 0x0000763223ba4816 */ /* 0x000fe200000000ba */
[----:B------:R-:W-:Y:S01]  /*41e0*/  BSSY B0, `(.L_x_5081) ;  /* 0x0000014000007945 */ /* 0x000fe20003800000 */
[----:B------:R-:W-:Y:S01]  /*41f0*/  @!P5 ISETP.NE.U32.AND P2, PT, R4, RZ, PT ;  /* 0x000000ff0400d20c */ /* 0x000fe20003f45070 */
[----:B------:R0:W5:Y:S01]  /*4200*/  @P4 LDG.E.128 R32, desc[UR4][R184.64] ;  /* 0x00000004b8204981 */ /* 0x000162000c1e1d00 */
[C---:B------:R-:W-:Y:S01]  /*4210*/  @!P5 ISETP.NE.AND.EX P3, PT, R5.reuse, RZ, PT, P3 ;  /* 0x000000ff0500d20c */ /* 0x040fe20003f65330 */
[----:B------:R-:W-:Y:S01]  /*4220*/  @P4 IMAD.U32 R186, R186, 0x10000, RZ ;  /* 0x00010000baba4824 */ /* 0x000fe200078e00ff */
[----:B------:R-:W-:Y:S02]  /*4230*/  @P4 PRMT R207, R168, 0x7632, R207 ;  /* 0x00007632a8cf4816 */ /* 0x000fe400000000cf */
[----:B------:R-:W-:Y:S01]  /*4240*/  @!P5 ISETP.NE.AND.EX P2, PT, R5, RZ, PT, P2 ;  /* 0x000000ff0500d20c */ /* 0x000fe20003f45320 */
[----:B------:R-:W-:Y:S01]  /*4250*/  @P4 FFMA.FTZ R143, R209, R186, R143 ;  /* 0x000000bad18f4223 */ /* 0x000fe2000001008f */
[----:B------:R-:W-:Y:S01]  /*4260*/  @P4 SHF.L.U32 R207, R207, 0x10, RZ ;  /* 0x00000010cfcf4819 */ /* 0x000fe200000006ff */
[----:B------:R-:W1:Y:S01]  /*4270*/  @P4 LDC R186, c[0x0][0x29c] ;  /* 0x0000a700ffba4b82 */ /* 0x000e620000000800 */
[----:B0-----:R-:W-:Y:S01]  /*4280*/  @!P5 FSEL R184, R48, RZ, P3 ;  /* 0x000000ff30b8d208 */ /* 0x001fe20001800000 */
[----:B--2---:R-:W-:Y:S08]  /*4290*/  @!P5 BRA `(.L_x_5082) ;  /* 0x000000000020d947 */ /* 0x004ff00003800000 */
        /* <DEDUP_REMOVED lines=8> */
.L_x_5082:
[----:B------:R-:W-:Y:S05]  /*4320*/  BSYNC B0 ;  /* 0x0000000000007941 */ /* 0x000fea0003800000 */
.L_x_5081:
        /* <DEDUP_REMOVED lines=12> */
.L_x_5084:
[----:B------:R-:W-:Y:S05]  /*43f0*/  BSYNC B0 ;  /* 0x0000000000007941 */ /* 0x000fea0003800000 */
.L_x_5083:
[----:B------:R-:W0:Y:S01]  /*4400*/  @P4 LDC R228, c[0x0][0x29c] ;  /* 0x0000a700ffe44b82 */ /* 0x000e220000000800 */
[----:B------:R-:W-:Y:S01]  /*4410*/  @P4 SHF.L.U32 R187, R187, 0x10, RZ ;  /* 0x00000010bbbb4819 */ /* 0x000fe200000006ff */
[----:B-1----:R-:W-:Y:S01]  /*4420*/  @P4 FMUL.FTZ R186, R185, R186 ;  /* 0x000000bab9ba4220 */ /* 0x002fe20000410000 */
[----:B------:R-:W-:Y:S01]  /*4430*/  @!P5 ISETP.NE.U32.AND P3, PT, R4, RZ, PT ;  /* 0x000000ff0400d20c */ /* 0x000fe20003f65070 */
[----:B------:R-:W-:Y:S01]  /*4440*/  @P4 FMUL.FTZ R206, R184, R206 ;  /* 0x000000ceb8ce4220 */ /* 0x000fe20000410000 */
[----:B------:R-:W-:Y:S01]  /*4450*/  @!P5 ISETP.NE.U32.AND P2, PT, R4, RZ, PT ;  /* 0x000000ff0400d20c */ /* 0x000fe20003f45070 */
[C---:B------:R-:W-:Y:S01]  /*4460*/  @P4 FFMA.FTZ R137, R186.reuse, R187, R137 ;  /* 0x000000bbba894223 */ /* 0x040fe20000010089 */
[----:B------:R-:W-:Y:S01]  /*4470*/  @P4 FMUL.FTZ R207, R186, R207 ;  /* 0x000000cfbacf4220 */ /* 0x000fe20000410000 */
[----:B------:R-:W1:Y:S01]  /*4480*/  @P4 LDC R208, c[0x0][0x29c] ;  /* 0x0000a700ffd04b82 */ /* 0x000e620000000800 */
[----:B------:R-:W-:Y:S01]  /*4490*/  @P4 SHF.L.U32 R186, R32, 0x10, RZ ;  /* 0x0000001020ba4819 */ /* 0x000fe200000006ff */
[----:B------:R-:W-:Y:S01]  /*44a0*/  @P4 IMAD.U32 R187, R168, 0x10000, RZ ;  /* 0x00010000a8bb4824 */ /* 0x000fe200078e00ff */
[C---:B------:R-:W-:Y:S01]  /*44b0*/  @!P5 ISETP.NE.AND.EX P3, PT, R5.reuse, RZ, PT, P3 ;  /* 0x000000ff0500d20c */ /* 0x040fe20003f65330 */
[----:B------:R-:W-:Y:S01]  /*44c0*/  BSSY B0, `(.L_x_5085) ;  /* 0x000000e000007945 */ /* 0x000fe20003800000 */
[----:B------:R-:W-:Y:S01]  /*44d0*/  @!P5 ISETP.NE.AND.EX P2, PT, R5, RZ, PT, P2 ;  /* 0x000000ff0500d20c */ /* 0x000fe20003f45320 */
[----:B------:R-:W-:Y:S01]  /*44e0*/  @P4 FFMA.FTZ R136, R186, R206, R136 ;  /* 0x000000ceba884223 */ /* 0x000fe20000010088 */
[----:B------:R-:W-:Y:S01]  /*44f0*/  @P4 FMUL.FTZ R206, R206, R187 ;  /* 0x000000bbcece4220 */ /* 0x000fe20000410000 */
[----:B------:R-:W-:Y:S01]  /*4500*/  @!P5 FSEL R186, R50, RZ, P3 ;  /* 0x000000ff32bad208 */ /* 0x000fe20001800000 */
[----:B------:R-:W-:Y:S09]  /*4510*/  @!P5 BRA `(.L_x_5086) ;  /* 0x000000000020d947 */ /* 0x000ff20003800000 */
        /* <DEDUP_REMOVED lines=8> */
.L_x_5086:
[----:B------:R-:W-:Y:S05]  /*45a0*/  BSYNC B0 ;  /* 0x0000000000007941 */ /* 0x000fea0003800000 */
.L_x_5085:
        /* <DEDUP_REMOVED lines=12> */
.L_x_5088:
[----:B------:R-:W-:Y:S05]  /*4670*/  BSYNC B0 ;  /* 0x0000000000007941 */ /* 0x000fea0003800000 */
.L_x_5087:
[----:B------:R-:W-:Y:S01]  /*4680*/  @P4 F2FP.BF16.F32.PACK_AB R206, RZ, R206 ;  /* 0x000000ceffce423e */ /* 0x000fe200000010ff */
[----:B0-----:R-:W-:Y:S01]  /*4690*/  @P4 FMUL.FTZ R228, R186, R228 ;  /* 0x000000e4bae44220 */ /* 0x001fe20000410000 */
[----:B------:R-:W-:Y:S01]  /*46a0*/  @P4 IMAD.U32 R244, R169, 0x10000, RZ ;  /* 0x00010000a9f44824 */ /* 0x000fe200078e00ff */
[----:B------:R-:W-:Y:S01]  /*46b0*/  @P4 F2FP.BF16.F32.PACK_AB R207, RZ, R207 ;  /* 0x000000cfffcf423e */ /* 0x000fe200000010ff */
[----:B-1----:R-:W-:Y:S01]  /*46c0*/  @P4 FMUL.FTZ R208, R187, R208 ;  /* 0x000000d0bbd04220 */ /* 0x002fe20000410000 */
[----:B------:R-:W-:Y:S01]  /*46d0*/  @P4 PRMT R24, R206, 0x7610, R24 ;  /* 0x00007610ce184816 */ /* 0x000fe20000000018 */
[----:B------:R-:W-:Y:S01]  /*46e0*/  @P4 FMUL.FTZ R244, R228, R244 ;  /* 0x000000f4e4f44220 */ /* 0x000fe20000410000 */
[----:B------:R-:W-:Y:S01]  /*46f0*/  @P4 SHF.L.U32 R209, R209, 0x10, RZ ;  /* 0x00000010d1d14819 */ /* 0x000fe200000006ff */
[----:B------:R-:W0:Y:S01]  /*4700*/  @P4 LDC R206, c[0x0][0x29c] ;  /* 0x0000a700ffce4b82 */ /* 0x000e220000000800 */
[----:B------:R-:W-:Y:S01]  /*4710*/  @P4 PRMT R24, R24, 0x5410, R207 ;  /* 0x0000541018184816 */ /* 0x000fe200000000cf */
[----:B------:R-:W-:Y:S01]  /*4720*/  BSSY B0, `(.L_x_5089) ;  /* 0x000001c000007945 */ /* 0x000fe20003800000 */
[----:B------:R-:W-:Y:S01]  /*4730*/  @P4 F2FP.BF16.F32.PACK_AB R207, RZ, R244 ;  /* 0x000000f4ffcf423e */ /* 0x000fe200000010ff */
[----:B------:R-:W-:Y:S01]  /*4740*/  @P4 FFMA.FTZ R139, R208, R209, R139 ;  /* 0x000000d1d08b4223 */ /* 0x000fe2000001008b */
[----:B------:R-:W-:-:S02]  /*4750*/  @P4 PRMT R209, R169, 0x7632, R209 ;  /* 0x00007632a9d14816 */ /* 0x000fc400000000d1 */
[----:B------:R-:W-:Y:S01]  /*4760*/  @!P5 ISETP.NE.U32.AND P3, PT, R4, RZ, PT ;  /* 0x000000ff0400d20c */ /* 0x000fe20003f65070 */
[----:B------:R-:W1:Y:S01]  /*4770*/  @P4 LDC R244, c[0x0][0x29c] ;  /* 0x0000a700fff44b82 */ /* 0x000e620000000800 */
[----:B------:R-:W-:Y:S02]  /*4780*/  @P4 SHF.L.U32 R209, R209, 0x10, RZ ;  /* 0x00000010d1d14819 */ /* 0x000fe400000006ff */
[----:B------:R-:W-:Y:S02]  /*4790*/  @P4 SHF.L.U32 R241, R33, 0x10, RZ ;  /* 0x0000001021f14819 */ /* 0x000fe400000006ff */
[----:B------:R-:W-:Y:S01]  /*47a0*/  @P4 PRMT R25, R207, 0x7610, R25 ;  /* 0x00007610cf194816 */ /* 0x000fe20000000019 */
[----:B------:R-:W-:Y:S01]  /*47b0*/  @P4 FMUL.FTZ R209, R208, R209 ;  /* 0x000000d1d0d14220 */ /* 0x000fe20000410000 */
[----:B------:R-:W-:Y:S01]  /*47c0*/  @!P5 ISETP.NE.U32.AND P2, PT, R4, RZ, PT ;  /* 0x000000ff0400d20c */ /* 0x000fe20003f45070 */
[----:B------:R-:W-:Y:S01]  /*47d0*/  @P4 FFMA.FTZ R138, R241, R228, R138 ;  /* 0x000000e4f18a4223 */ /* 0x000fe2000001008a */
[----:B------:R-:W-:-:S02]  /*47e0*/  @!P5 ISETP.NE.AND.EX P3, PT, R5, RZ, PT, P3 ;  /* 0x000000ff0500d20c */ /* 0x000fc40003f65330 */
[----:B------:R-:W-:Y:S02]  /*47f0*/  @P4 F2FP.BF16.F32.PACK_AB R209, RZ, R209 ;  /* 0x000000d1ffd1423e */ /* 0x000fe400000010ff */
[----:B------:R-:W-:Y:S02]  /*4800*/  @P4 PRMT R207, R170, 0x7632, R207 ;  /* 0x00007632aacf4816 */ /* 0x000fe400000000cf */
[----:B------:R-:W-:Y:S02]  /*4810*/  @P4 PRMT R25, R25, 0x5410, R209 ;  /* 0x0000541019194816 */ /* 0x000fe400000000d1 */
[----:B------:R-:W-:Y:S02]  /*4820*/  @!P5 ISETP.NE.AND.EX P2, PT, R5, RZ, PT, P2 ;  /* 0x000000ff0500d20c */ /* 0x000fe40003f45320 */
[----:B------:R-:W-:Y:S02]  /*4830*/  @P4 SHF.L.U32 R207, R207, 0x10, RZ ;  /* 0x00000010cfcf4819 */ /* 0x000fe400000006ff */
        /* <DEDUP_REMOVED lines=10> */
.L_x_5090:
[----:B------:R-:W-:Y:S05]  /*48e0*/  BSYNC B0 ;  /* 0x0000000000007941 */ /* 0x000fea0003800000 */
.L_x_5089:
        /* <DEDUP_REMOVED lines=12> */
.L_x_5092:
[----:B------:R-:W-:Y:S05]  /*49b0*/  BSYNC B0 ;  /* 0x0000000000007941 */ /* 0x000fea0003800000 */
.L_x_5091:
[----:B------:R-:W0:Y:S01]  /*49c0*/  @P4 LDC R228, c[0x0][0x29c] ;  /* 0x0000a700ffe44b82 */ /* 0x000e220000000800 */
[----:B------:R-:W-:Y:S01]  /*49d0*/  @P4 SHF.L.U32 R208, R34, 0x10, RZ ;  /* 0x0000001022d04819 */ /* 0x000fe200000006ff */
[----:B-1----:R-:W-:Y:S01]  /*49e0*/  @P4 FMUL.FTZ R244, R250, R244 ;  /* 0x000000f4faf44220 */ /* 0x002fe20000410000 */
[----:B------:R-:W-:Y:S01]  /*49f0*/  @P4 SHF.L.U32 R209, R170, 0x10, RZ ;  /* 0x00000010aad14819 */ /* 0x000fe200000006ff */
[----:B------:R-:W-:Y:S01]  /*4a00*/  BSSY B0, `(.L_x_5093) ;  /* 0x0000017000007945 */ /* 0x000fe20003800000 */
[----:B------:R-:W-:Y:S01]  /*4a10*/  @!P5 ISETP.NE.U32.AND P3, PT, R4, RZ, PT ;  /* 0x000000ff0400d20c */ /* 0x000fe20003f65070 */
[----:B------:R-:W-:Y:S01]  /*4a20*/  @P4 FFMA.FTZ R132, R208, R206, R132 ;  /* 0x000000ced0844223 */ /* 0x000fe20000010084 */
[----:B------:R-:W-:Y:S01]  /*4a30*/  @P4 FMUL.FTZ R207, R244, R207 ;  /* 0x000000cff4cf4220 */ /* 0x000fe20000410000 */
[----:B------:R-:W1:Y:S01]  /*4a40*/  @P4 LDC R241, c[0x0][0x29c] ;  /* 0x0000a700fff14b82 */ /* 0x000e620000000800 */
[----:B------:R-:W-:Y:S01]  /*4a50*/  @P4 FMUL.FTZ R206, R206, R209 ;  /* 0x000000d1cece4220 */ /* 0x000fe20000410000 */
[----:B------:R-:W-:-:S02]  /*4a60*/  @P4 PRMT R246, R171, 0x7632, R246 ;  /* 0x00007632abf64816 */ /* 0x000fc400000000f6 */
[----:B------:R-:W-:Y:S02]  /*4a70*/  @!P5 ISETP.NE.U32.AND P2, PT, R4, RZ, PT ;  /* 0x000000ff0400d20c */ /* 0x000fe40003f45070 */
[C---:B------:R-:W-:Y:S01]  /*4a80*/  @!P5 ISETP.NE.AND.EX P3, PT, R5.reuse, RZ, PT, P3 ;  /* 0x000000ff0500d20c */ /* 0x040fe20003f65330 */
[----:B------:R-:W-:Y:S01]  /*4a90*/  @P4 IMAD.U32 R246, R246, 0x10000, RZ ;  /* 0x00010000f6f64824 */ /* 0x000fe200078e00ff */
[----:B------:R-:W-:Y:S02]  /*4aa0*/  @P4 F2FP.BF16.F32.PACK_AB R206, RZ, R206 ;  /* 0x000000ceffce423e */ /* 0x000fe400000010ff */
[----:B------:R-:W-:Y:S02]  /*4ab0*/  @P4 F2FP.BF16.F32.PACK_AB R207, RZ, R207 ;  /* 0x000000cfffcf423e */ /* 0x000fe400000010ff */
[----:B------:R-:W-:Y:S02]  /*4ac0*/  @!P5 ISETP.NE.AND.EX P2, PT, R5, RZ, PT, P2 ;  /* 0x000000ff0500d20c */ /* 0x000fe40003f45320 */
        /* <DEDUP_REMOVED lines=10> */
.L_x_5094:
[----:B------:R-:W-:Y:S05]  /*4b70*/  BSYNC B0 ;  /* 0x0000000000007941 */ /* 0x000fea0003800000 */
.L_x_5093:
        /* <DEDUP_REMOVED lines=12> */
.L_x_5096:
[----:B------:R-:W-:Y:S05]  /*4c40*/  BSYNC B0 ;  /* 0x0000000000007941 */ /* 0x000fea0003800000 */
.L_x_5095:
[----:B------:R-:W-:Y:S01]  /*4c50*/  @P4 PRMT R26, R206, 0x7610, R26 ;  /* 0x00007610ce1a4816 */ /* 0x000fe2000000001a */
[----:B------:R-:W0:Y:S01]  /*4c60*/  @P4 LDC.64 R208, c[0x0][0x2f8] ;  /* 0x0000be00ffd04b82 */ /* 0x000e220000000a00 */
[----:B------:R-:W-:Y:S01]  /*4c70*/  SEL R184, R184, R28, P0 ;  /* 0x0000001cb8b87207 */ /* 0x000fe20000000000 */
[----:B-1----:R-:W-:Y:S01]  /*4c80*/  @P4 FMUL.FTZ R241, R248, R241 ;  /* 0x000000f1f8f14220 */ /* 0x002fe20000410000 */
[----:B------:R-:W-:Y:S02]  /*4c90*/  @P4 PRMT R26, R26, 0x5410, R207 ;  /* 0x000054101a1a4816 */ /* 0x000fe400000000cf */
[----:B------:R-:W-:Y:S01]  /*4ca0*/  SEL R185, R185, R29, P0 ;  /* 0x0000001db9b97207 */ /* 0x000fe20000000000 */
[----:B------:R-:W-:Y:S01]  /*4cb0*/  @P4 FMUL.FTZ R246, R241, R246 ;  /* 0x000000f6f1f64220 */ /* 0x000fe20000410000 */
[----:B------:R-:W-:Y:S01]  /*4cc0*/  SEL R186, R186, R30, P0 ;  /* 0x0000001ebaba7207 */ /* 0x000fe20000000000 */
[----:B------:R-:W1:Y:S01]  /*4cd0*/  @P1 LDC.64 R206, c[0x0][0x308] ;  /* 0x0000c200ffce1b82 */ /* 0x000e620000000a00 */
[----:B------:R-:W-:-:S02]  /*4ce0*/  SEL R187, R187, R31, P0 ;  /* 0x0000001fbbbb7207 */ /* 0x000fc40000000000 */
[----:B------:R-:W-:Y:S02]  /*4cf0*/  @P4 SHF.L.U32 R247, R171, 0x10, RZ ;  /* 0x00000010abf74819 */ /* 0x000fe400000006ff */
[----:B------:R-:W-:Y:S02]  /*4d00*/  @P4 F2FP.BF16.F32.PACK_AB R246, RZ, R246 ;  /* 0x000000f6fff6423e */ /* 0x000fe400000010ff */
[----:B------:R-:W-:Y:S01]  /*4d10*/  IADD3 R212, R212, 0x60, RZ ;  /* 0x00000060d4d47810 */ /* 0x000fe20007ffe0ff */
[----:B------:R-:W-:-:S05]  /*4d20*/  @P4 FMUL.FTZ R247, R228, R247 ;  /* 0x000000f7e4f74220 */ /* 0x000fca0000410000 */
[----:B------:R-:W-:Y:S01]  /*4d30*/  @P4 F2FP.BF16.F32.PACK_AB R247, RZ, R247 ;  /* 0x000000f7fff7423e */ /* 0x000fe200000010ff */
[----:B0-----:R-:W-:-:S03]  /*4d40*/  @P4 IMAD.WIDE.U32 R208, R243, 0x10, R208 ;  /* 0x00000010f3d04825 */ /* 0x001fc600078e00d0 */
[----:B------:R-:W-:-:S04]  /*4d50*/  @P4 PRMT R27, R247, 0x7610, R27 ;  /* 0x00007610f71b4816 */ /* 0x000fc8000000001b */
[----:B------:R-:W-:Y:S01]  /*4d60*/  @P4 PRMT R27, R27, 0x5410, R246 ;  /* 0x000054101b1b4816 */ /* 0x000fe200000000f6 */
[----:B-1----:R-:W-:-:S05]  /*4d70*/  @P1 IMAD.WIDE.U32 R206, R242, 0x20, R206 ;  /* 0x00000020f2ce1825 */ /* 0x002fca00078e00ce */
[----:B------:R0:W-:Y:S02]  /*4d80*/  @P1 STG.E.128 desc[UR4][R206.64], R184 ;  /* 0x000000b8ce001986 */ /* 0x0001e4000c101d04 */
[----:B0-----:R-:W-:Y:S02]  /*4d90*/  SEL R184, R251, R180, P0 ;  /* 0x000000b4fbb87207 */ /* 0x001fe40000000000 */
[----:B------:R-:W-:Y:S02]  /*4da0*/  SEL R185, R250, R181, P0 ;  /* 0x000000b5fab97207 */ /* 0x000fe40000000000 */
[----:B------:R-:W-:Y:S02]  /*4db0*/  SEL R186, R249, R182, P0 ;  /* 0x000000b6f9ba7207 */ /* 0x000fe40000000000 */
[----:B------:R-:W-:-:S05]  /*4dc0*/  SEL R187, R248, R183, P0 ;  /* 0x000000b7f8bb7207 */ /* 0x000fca0000000000 */
[----:B------:R0:W-:Y:S04]  /*4dd0*/  @P1 STG.E.128 desc[UR4][R206.64+0x10], R184 ;  /* 0x000010b8ce001986 */ /* 0x0001e8000c101d04 */
[----:B------:R1:W-:Y:S01]  /*4de0*/  @P4 STG.E.128 desc[UR4][R208.64], R24 ;  /* 0x00000018d0004986 */ /* 0x0003e2000c101d04 */
[----:B0-----:R-:W0:Y:S01]  /*4df0*/  @P4 LDC.64 R184, c[0x0][0x220] ;  /* 0x00008800ffb84b82 */ /* 0x001e220000000a00 */
[----:B------:R-:W-:Y:S02]  /*4e00*/  @P4 PRMT R186, R34, 0x7632, R186 ;  /* 0x0000763222ba4816 */ /* 0x000fe400000000ba */
[----:B------:R-:W-:Y:S02]  /*4e10*/  @P4 PRMT R187, R35, 0x7632, R187 ;  /* 0x0000763223bb4816 */ /* 0x000fe400000000bb */
[----:B------:R-:W-:-:S03]  /*4e20*/  @P4 SHF.L.U32 R186, R186, 0x10, RZ ;  /* 0x00000010baba4819 */ /* 0x000fc600000006ff */
[----:B------:R-:W2:Y:S02]  /*4e30*/  @P4 LDC R207, c[0x0][0x29c] ;  /* 0x0000a700ffcf4b82 */ /* 0x000ea40000000800 */
[----:B------:R-:W-:Y:S01]  /*4e40*/  @P4 FFMA.FTZ R133, R244, R186, R133 ;  /* 0x000000baf4854223 */ /* 0x000fe20000010085 */
[----:B------:R-:W-:Y:S02]  /*4e50*/  @P4 IMAD.U32 R186, R35, 0x10000, RZ ;  /* 0x0001000023ba4824 */ /* 0x000fe400078e00ff */
[----:B0-----:R-:W-:-:S05]  /*4e60*/  @P4 IMAD.WIDE.U32 R184, R212, 0x10, R184 ;  /* 0x00000010d4b84825 */ /* 0x001fca00078e00b8 */
[----:B------:R1:W5:Y:S01]  /*4e70*/  @P4 LDG.E.128 R32, desc[UR4][R184.64] ;  /* 0x00000004b8204981 */ /* 0x000362000c1e1d00 */
[----:B------:R-:W-:Y:S01]  /*4e80*/  @!P5 ISETP.NE.U32.AND P3, PT, R4, RZ, PT ;  /* 0x000000ff0400d20c */ /* 0x000fe20003f65070 */
[----:B------:R-:W-:Y:S01]  /*4e90*/  BSSY B0, `(.L_x_5097) ;  /* 0x0000011000007945 */ /* 0x000fe20003800000 */
[----:B------:R-:W-:Y:S01]  /*4ea0*/  @P4 SHF.L.U32 R187, R187, 0x10, RZ ;  /* 0x00000010bbbb4819 */ /* 0x000fe200000006ff */
[----:B------:R-:W-:Y:S01]  /*4eb0*/  @P4 FFMA.FTZ R134, R186, R228, R134 ;  /* 0x000000e4ba864223 */ /* 0x000fe20000010086 */
[----:B------:R-:W-:Y:S02]  /*4ec0*/  @!P5 ISETP.NE.U32.AND P2, PT, R4, RZ, PT ;  /* 0x000000ff0400d20c */ /* 0x000fe40003f45070 */
[----:B------:R-:W-:Y:S01]  /*4ed0*/  @!P5 ISETP.NE.AND.EX P3, PT, R5, RZ, PT, P3 ;  /* 0x000000ff0500d20c */ /* 0x000fe20003f65330 */
[----:B------:R-:W-:Y:S01]  /*4ee0*/  @P4 FFMA.FTZ R135, R241, R187, R135 ;  /* 0x000000bbf1874223 */ /* 0x000fe20000010087 */
[----:B------:R-:W-:Y:S02]  /*4ef0*/  @!P5 ISETP.NE.AND.EX P2, PT, R5, RZ, PT, P2 ;  /* 0x000000ff0500d20c */ /* 0x000fe40003f45320 */
[----:B------:R-:W-:Y:S01]  /*4f00*/  @!P5 FSEL R242, R40, RZ, P3 ;  /* 0x000000ff28f2d208 */ /* 0x000fe20001800000 */
[----:B-12---:R-:W-:Y:S10]  /*4f10*/  @!P5 BRA `(.L_x_5098) ;  /* 0x000000000020d947 */ /* 0x006ff40003800000 */
        /* <DEDUP_REMOVED lines=8> */
.L_x_5098:
[----:B------:R-:W-:Y:S05]  /*4fa0*/  BSYNC B0 ;  /* 0x0000000000007941 */ /* 0x000fea0003800000 */
.L_x_5097:
        /* <DEDUP_REMOVED lines=12> */
.L_x_5100:
[----:B------:R-:W-:Y:S05]  /*5070*/  BSYNC B0 ;  /* 0x0000000000007941 */ /* 0x000fea0003800000 */
.L_x_5099:
[----:B------:R-:W0:Y:S01]  /*5080*/  @P4 LDC R185, c[0x0][0x29c] ;  /* 0x0000a700ffb94b82 */ /* 0x000e220000000800 */
[----:B------:R-:W-:Y:S01]  /*5090*/  @!P5 ISETP.NE.U32.AND P2, PT, R4, RZ, PT ;  /* 0x000000ff0400d20c */ /* 0x000fe20003f45070 */
[----:B------:R-:W-:Y:S01]  /*50a0*/  @P4 FMUL.FTZ R207, R241, R207 ;  /* 0x000000cff1cf4220 */ /* 0x000fe20000410000 */
[----:B------:R-:W-:Y:S01]  /*50b0*/  @P4 SHF.L.U32 R184, R184, 0x10, RZ ;  /* 0x00000010b8b84819 */ /* 0x000fe200000006ff */
[----:B------:R-:W-:Y:S01]  /*50c0*/  BSSY B0, `(.L_x_5101) ;  /* 0x0000014000007945 */ /* 0x000fe20003800000 */
[----:B------:R-:W-:Y:S02]  /*50d0*/  @P4 PRMT R187, R165, 0x7632, R187 ;  /* 0x00007632a5bb4816 */ /* 0x000fe400000000bb */
[----:B------:R-:W-:Y:S01]  /*50e0*/  @!P5 ISETP.NE.U32.AND P6, PT, R4, RZ, PT ;  /* 0x000000ff0400d20c */ /* 0x000fe20003fc5070 */
[----:B------:R-:W1:Y:S01]  /*50f0*/  @P4 LDC R186, c[0x0][0x29c] ;  /* 0x0000a700ffba4b82 */ /* 0x000e620000000800 */
[----:B------:R-:W-:Y:S01]  /*5100*/  @!P5 ISETP.NE.AND.EX P3, PT, R5, RZ, PT, P2 ;  /* 0x000000ff0500d20c */ /* 0x000fe20003f65320 */
[----:B------:R-:W-:Y:S01]  /*5110*/  @P4 FFMA.FTZ R129, R207, R184, R129 ;  /* 0x000000b8cf814223 */ /* 0x000fe20000010081 */
[----:B------:R-:W-:Y:S01]  /*5120*/  @P4 PRMT R206, R164, 0x7632, R206 ;  /* 0x00007632a4ce4816 */ /* 0x000fe200000000ce */
[----:B------:R-:W-:Y:S01]  /*5130*/  @P4 IMAD.U32 R187, R187, 0x10000, RZ ;  /* 0x00010000bbbb4824 */ /* 0x000fe200078e00ff */
[----:B------:R-:W-:-:S02]  /*5140*/  @!P5 ISETP.NE.AND.EX P2, PT, R5, RZ, PT, P6 ;  /* 0x000000ff0500d20c */ /* 0x000fc40003f45360 */
        /* <DEDUP_REMOVED lines=11> */
.L_x_5102:
[----:B------:R-:W-:Y:S05]  /*5200*/  BSYNC B0 ;  /* 0x0000000000007941 */ /* 0x000fea0003800000 */
.L_x_5101:
        /* <DEDUP_REMOVED lines=12> */
.L_x_5104:
[----:B------:R-:W-:Y:S05]  /*52d0*/  BSYNC B0 ;  /* 0x0000000000007941 */ /* 0x000fea0003800000 */
.L_x_5103:
[----:B------:R-:W-:Y:S01]  /*52e0*/  @P4 SHF.L.U32 R184, R184, 0x10, RZ ;  /* 0x00000010b8b84819 */ /* 0x000fe200000006ff */
[----:B-1----:R-:W-:Y:S01]  /*52f0*/  @P4 FMUL.FTZ R186, R209, R186 ;  /* 0x000000bad1ba4220 */ /* 0x002fe20000410000 */
[----:B0-----:R-:W-:Y:S01]  /*5300*/  @P4 FMUL.FTZ R185, R242, R185 ;  /* 0x000000b9f2b94220 */ /* 0x001fe20000410000 */
[----:B------:R-:W0:Y:S01]  /*5310*/  @P4 LDC R244, c[0x0][0x29c] ;  /* 0x0000a700fff44b82 */ /* 0x000e220000000800 */
[----:B------:R-:W-:Y:S01]  /*5320*/  @!P5 ISETP.NE.U32.AND P2, PT, R4, RZ, PT ;  /* 0x000000ff0400d20c */ /* 0x000fe20003f45070 */
[----:B------:R-:W-:Y:S01]  /*5330*/  @P4 FFMA.FTZ R131, R186, R184, R131 ;  /* 0x000000b8ba834223 */ /* 0x000fe20000010083 */
[----:B------:R-:W-:Y:S01]  /*5340*/  @P4 SHF.L.U32 R184, R32, 0x10, RZ ;  /* 0x0000001020b84819 */ /* 0x000fe200000006ff */
[----:B------:R-:W-:Y:S01]  /*5350*/  @P4 FMUL.FTZ R187, R186, R187 ;  /* 0x000000bbbabb4220 */ /* 0x000fe20000410000 */
[----:B------:R-:W-:Y:S01]  /*5360*/  @P4 SHF.L.U32 R186, R164, 0x10, RZ ;  /* 0x00000010a4ba4819 */ /* 0x000fe200000006ff */
[----:B------:R-:W-:Y:S01]  /*5370*/  BSSY B0, `(.L_x_5105) ;  /* 0x0000018000007945 */ /* 0x000fe20003800000 */
[----:B------:R-:W-:Y:S01]  /*5380*/  @P4 PRMT R243, R166, 0x7632, R243 ;  /* 0x00007632a6f34816 */ /* 0x000fe200000000f3 */
[----:B------:R-:W-:Y:S01]  /*5390*/  @P4 FFMA.FTZ R128, R184, R185, R128 ;  /* 0x000000b9b8804223 */ /* 0x000fe20000010080 */
[----:B------:R-:W1:Y:S01]  /*53a0*/  @P4 LDC R248, c[0x0][0x29c] ;  /* 0x0000a700fff84b82 */ /* 0x000e620000000800 */
[----:B------:R-:W-:Y:S01]  /*53b0*/  @P4 FMUL.FTZ R185, R185, R186 ;  /* 0x000000bab9b94220 */ /* 0x000fe20000410000 */
[----:B------:R-:W-:Y:S01]  /*53c0*/  @!P5 ISETP.NE.U32.AND P6, PT, R4, RZ, PT ;  /* 0x000000ff0400d20c */ /* 0x000fe20003fc5070 */
[----:B------:R-:W-:Y:S01]  /*53d0*/  @P4 FMUL.FTZ R207, R207, R206 ;  /* 0x000000cecfcf4220 */ /* 0x000fe20000410000 */
[----:B------:R-:W-:Y:S01]  /*53e0*/  @!P5 ISETP.NE.AND.EX P3, PT, R5, RZ, PT, P2 ;  /* 0x000000ff0500d20c */ /* 0x000fe20003f65320 */
[----:B------:R-:W-:Y:S01]  /*53f0*/  @P4 IMAD.U32 R243, R243, 0x10000, RZ ;  /* 0x00010000f3f34824 */ /* 0x000fe200078e00ff */
[----:B------:R-:W-:-:S02]  /*5400*/  @P4 PRMT R186, R34, 0x7632, R186 ;  /* 0x0000763222ba4816 */ /* 0x000fc400000000ba */
[----:B------:R-:W2:Y:S01]  /*5410*/  @P4 LDC R184, c[0x0][0x29c] ;  /* 0x0000a700ffb84b82 */ /* 0x000ea20000000800 */
[----:B------:R-:W-:Y:S02]  /*5420*/  @!P5 ISETP.NE.AND.EX P2, PT, R5, RZ, PT, P6 ;  /* 0x000000ff0500d20c */ /* 0x000fe40003f45360 */
[----:B------:R-:W-:Y:S02]  /*5430*/  @P4 SHF.L.U32 R186, R186, 0x10, RZ ;  /* 0x00000010baba4819 */ /* 0x000fe400000006ff */
[----:B------:R-:W-:Y:S01]  /*5440*/  @!P5 FSEL R208, R36, RZ, P3 ;  /* 0x000000ff24d0d208 */ /* 0x000fe20001800000 */
[----:B0-----:R-:W-:Y:S01]  /*5450*/  @P4 FMUL.FTZ R244, R228, R244 ;  /* 0x000000f4e4f44220 */ /* 0x001fe20000410000 */
[----:B------:R-:W-:Y:S07]  /*5460*/  @!P5 BRA `(.L_x_5106) ;  /* 0x000000000020d947 */ /* 0x000fee0003800000 */
        /* <DEDUP_REMOVED lines=8> */
.L_x_5106:
[----:B------:R-:W-:Y:S05]  /*54f0*/  BSYNC B0 ;  /* 0x0000000000007941 */ /* 0x000fea0003800000 */
.L_x_5105:
        /* <DEDUP_REMOVED lines=11> */
.L_x_5108:
[----:B------:R-:W-:Y:S05]  /*55b0*/  BSYNC B0 ;  /* 0x0000000000007941 */ /* 0x000fea0003800000 */
.L_x_5107:
[C---:B------:R-:W-:Y:S01]  /*55c0*/  SEL R180, R208.reuse, R180, P0 ;  /* 0x000000b4d0b47207 */ /* 0x040fe20000000000 */
[----:B--2---:R-:W-:Y:S01]  /*55d0*/  @P4 FMUL.FTZ R208, R208, R184 ;  /* 0x000000b8d0d04220 */ /* 0x004fe20000410000 */
[----:B------:R-:W-:Y:S01]  /*55e0*/  SEL R31, R209, R31, P0 ;  /* 0x0000001fd11f7207 */ /* 0x000fe20000000000 */
[----:B------:R-:W0:Y:S01]  /*55f0*/  @P4 LDC R184, c[0x0][0x29c] ;  /* 0x0000a700ffb84b82 */ /* 0x000e220000000800 */
[----:B------:R-:W-:Y:S01]  /*5600*/  @P4 SHF.L.U32 R246, R165, 0x10, RZ ;  /* 0x00000010a5f64819 */ /* 0x000fe200000006ff */
[----:B-1----:R-:W-:Y:S01]  /*5610*/  @P4 FMUL.FTZ R248, R206, R248 ;  /* 0x000000f8cef84220 */ /* 0x002fe20000410000 */
[----:B------:R-:W-:Y:S01]  /*5620*/  @P4 SHF.L.U32 R209, R166, 0x10, RZ ;  /* 0x00000010a6d14819 */ /* 0x000fe200000006ff */
[----:B------:R-:W-:Y:S01]  /*5630*/  BSSY B0, `(.L_x_5109) ;  /* 0x000001f000007945 */ /* 0x000fe20003800000 */
[----:B------:R-:W-:Y:S01]  /*5640*/  @!P5 ISETP.NE.U32.AND P2, PT, R4, RZ, PT ;  /* 0x000000ff0400d20c */ /* 0x000fe20003f45070 */
[----:B------:R-:W-:Y:S01]  /*5650*/  @P4 FMUL.FTZ R246, R244, R246 ;  /* 0x000000f6f4f64220 */ /* 0x000fe20000410000 */
[----:B------:R-:W-:Y:S01]  /*5660*/  @P4 SHF.L.U32 R247, R33, 0x10, RZ ;  /* 0x0000001021f74819 */ /* 0x000fe200000006ff */
[----:B------:R-:W-:Y:S01]  /*5670*/  @P4 FFMA.FTZ R125, R248, R186, R125 ;  /* 0x000000baf87d4223 */ /* 0x000fe2000001007d */
[----:B------:R-:W-:Y:S01]  /*5680*/  @P4 F2FP.BF16.F32.PACK_AB R185, RZ, R185 ;  /* 0x000000b9ffb9423e */ /* 0x000fe200000010ff */
[----:B------:R-:W-:Y:S01]  /*5690*/  @P4 FMUL.FTZ R209, R208, R209 ;  /* 0x000000d1d0d14220 */ /* 0x000fe20000410000 */
[----:B------:R-:W-:Y:S01]  /*56a0*/  @P4 IMAD.U32 R186, R34, 0x10000, RZ ;  /* 0x0001000022ba4824 */ /* 0x000fe200078e00ff */
[----:B------:R-:W-:Y:S01]  /*56b0*/  @!P5 ISETP.NE.AND.EX P2, PT, R5, RZ, PT, P2 ;  /* 0x000000ff0500d20c */ /* 0x000fe20003f45320 */
[----:B------:R-:W-:Y:S01]  /*56c0*/  @P4 FFMA.FTZ R130, R247, R244, R130 ;  /* 0x000000f4f7824223 */ /* 0x000fe20000010082 */
[----:B------:R-:W-:Y:S01]  /*56d0*/  @P4 PRMT R24, R185, 0x7610, R24 ;  /* 0x00007610b9184816 */ /* 0x000fe20000000018 */
[----:B------:R-:W-:Y:S01]  /*56e0*/  @P4 FMUL.FTZ R243, R248, R243 ;  /* 0x000000f3f8f34220 */ /* 0x000fe20000410000 */
[----:B------:R-:W-:Y:S01]  /*56f0*/  @P4 F2FP.BF16.F32.PACK_AB R207, RZ, R207 ;  /* 0x000000cfffcf423e */ /* 0x000fe200000010ff */
[----:B------:R-:W-:Y:S01]  /*5700*/  @P4 FFMA.FTZ R124, R186, R208, R124 ;  /* 0x000000d0ba7c4223 */ /* 0x000fe2000001007c */
[----:B------:R-:W-:-:S02]  /*5710*/  @P4 F2FP.BF16.F32.PACK_AB R246, RZ, R246 ;  /* 0x000000f6fff6423e */ /* 0x000fc400000010ff */
[----:B------:R-:W-:Y:S02]  /*5720*/  @P4 F2FP.BF16.F32.PACK_AB R187, RZ, R187 ;  /* 0x000000bbffbb423e */ /* 0x000fe400000010ff */
[----:B------:R-:W-:Y:S02]  /*5730*/  SEL R28, R242, R28, P0 ;  /* 0x0000001cf21c7207 */ /* 0x000fe40000000000 */
[----:B------:R-:W-:Y:S02]  /*5740*/  SEL R29, R241, R29, P0 ;  /* 0x0000001df11d7207 */ /* 0x000fe40000000000 */
[----:B------:R-:W-:Y:S02]  /*5750*/  SEL R30, R228, R30, P0 ;  /* 0x0000001ee41e7207 */ /* 0x000fe40000000000 */
[----:B------:R-:W-:Y:S02]  /*5760*/  SEL R181, R206, R181, P0 ;  /* 0x000000b5ceb57207 */ /* 0x000fe40000000000 */
[----:B------:R-:W-:-:S02]  /*5770*/  @P4 F2FP.BF16.F32.PACK_AB R209, RZ, R209 ;  /* 0x000000d1ffd1423e */ /* 0x000fc400000010ff */
        /* <DEDUP_REMOVED lines=10> */
.L_x_5110:
[----:B------:R-:W-:Y:S05]  /*5820*/  BSYNC B0 ;  /* 0x0000000000007941 */ /* 0x000fea0003800000 */
.L_x_5109:
[----:B------:R-:W-:Y:S01]  /*5830*/  @P4 SHF.L.U32 R186, R167, 0x10, RZ ;  /* 0x00000010a7ba4819 */ /* 0x000fe200000006ff */
[C---:B0-----:R-:W-:Y:S01]  /*5840*/  @P4 FMUL.FTZ R184, R185.reuse, R184 ;  /* 0x000000b8b9b84220 */ /* 0x041fe20000410000 */
[----:B------:R-:W-:Y:S01]  /*5850*/  @!P5 ISETP.NE.U32.AND P2, PT, R4, RZ, PT ;  /* 0x000000ff0400d20c */ /* 0x000fe20003f45070 */
[----:B------:R-:W-:Y:S01]  /*5860*/  BSSY B0, `(.L_x_5111) ;  /* 0x0000018000007945 */ /* 0x000fe20003800000 */
[----:B------:R-:W-:Y:S01]  /*5870*/  SEL R182, R185, R182, P0 ;  /* 0x000000b6b9b67207 */ /* 0x000fe20000000000 */
[----:B------:R-:W-:Y:S01]  /*5880*/  @P4 FMUL.FTZ R186, R184, R186 ;  /* 0x000000bab8ba4220 */ /* 0x000fe20000410000 */
[----:B------:R-:W-:Y:S02]  /*5890*/  @P4 SHF.L.U32 R185, R35, 0x10, RZ ;  /* 0x0000001023b94819 */ /* 0x000fe400000006ff */
[----:B------:R-:W-:Y:S02]  /*58a0*/  @P4 F2FP.BF16.F32.PACK_AB R243, RZ, R243 ;  /* 0x000000f3fff3423e */ /* 0x000fe400000010ff */
[----:B------:R-:W-:Y:S01]  /*58b0*/  @P4 F2FP.BF16.F32.PACK_AB R186, RZ, R186 ;  /* 0x000000baffba423e */ /* 0x000fe200000010ff */
[----:B------:R-:W-:Y:S01]  /*58c0*/  @P4 FFMA.FTZ R126, R185, R184, R126 ;  /* 0x000000b8b97e4223 */ /* 0x000fe2000001007e */
[----:B------:R-:W-:-:S02]  /*58d0*/  @P4 PRMT R25, R246, 0x7610, R25 ;  /* 0x00007610f6194816 */ /* 0x000fc40000000019 */
[----:B------:R-:W-:Y:S02]  /*58e0*/  @!P5 ISETP.NE.AND.EX P2, PT, R5, RZ, PT, P2 ;  /* 0x000000ff0500d20c */ /* 0x000fe40003f45320 */
[----:B------:R-:W-:Y:S02]  /*58f0*/  @P4 PRMT R26, R209, 0x7610, R26 ;  /* 0x00007610d11a4816 */ /* 0x000fe4000000001a */
[----:B------:R-:W-:Y:S02]  /*5900*/  @P4 PRMT R24, R24, 0x5410, R207 ;  /* 0x0000541018184816 */ /* 0x000fe400000000cf */
[----:B------:R-:W-:Y:S02]  /*5910*/  @P4 PRMT R25, R25, 0x5410, R187 ;  /* 0x0000541019194816 */ /* 0x000fe400000000bb */
[----:B------:R-:W-:Y:S02]  /*5920*/  @P4 PRMT R26, R26, 0x5410, R243 ;  /* 0x000054101a1a4816 */ /* 0x000fe400000000f3 */
[----:B------:R-:W-:-:S02]  /*5930*/  @P4 PRMT R27, R186, 0x7610, R27 ;  /* 0x00007610ba1b4816 */ /* 0x000fc4000000001b */
        /* <DEDUP_REMOVED lines=10> */
.L_x_5112:
[----:B------:R-:W-:Y:S05]  /*59e0*/  BSYNC B0 ;  /* 0x0000000000007941 */ /* 0x000fea0003800000 */
.L_x_5111:
[----:B------:R-:W0:Y:S01]  /*59f0*/  @P4 LDC R2, c[0x0][0x29c] ;  /* 0x0000a700ff024b82 */ /* 0x000e220000000800 */
[----:B------:R-:W-:Y:S02]  /*5a00*/  @P4 PRMT R4, R35, 0x7632, R4 ;  /* 0x0000763223044816 */ /* 0x000fe40000000004 */
[----:B------:R-:W-:-:S03]  /*5a10*/  SEL R183, R184, R183, P0 ;  /* 0x000000b7b8b77207 */ /* 0x000fc60000000000 */
[----:B------:R-:W-:Y:S02]  /*5a20*/  @P4 IMAD.U32 R4, R4, 0x10000, RZ ;  /* 0x0001000004044824 */ /* 0x000fe400078e00ff */
[----:B0-----:R-:W-:-:S04]  /*5a30*/  @P4 FMUL.FTZ R2, R184, R2 ;  /* 0x00000002b8024220 */ /* 0x001fc80000410000 */
[----:B------:R-:W-:Y:S01]  /*5a40*/  @P4 FFMA.FTZ R127, R2, R4, R127 ;  /* 0x00000004027f4223 */ /* 0x000fe2000001007f */
[----:B------:R-:W-:-:S04]  /*5a50*/  @P4 PRMT R4, R167, 0x7632, R4 ;  /* 0x00007632a7044816 */ /* 0x000fc80000000004 */
[----:B------:R-:W-:-:S05]  /*5a60*/  @P4 SHF.L.U32 R4, R4, 0x10, RZ ;  /* 0x0000001004044819 */ /* 0x000fca00000006ff */
[----:B------:R-:W-:Y:S02]  /*5a70*/  @P4 FMUL.FTZ R2, R2, R4 ;  /* 0x0000000402024220 */ /* 0x000fe40000410000 */
[----:B------:R-:W0:Y:S03]  /*5a80*/  @P1 LDC.64 R4, c[0x0][0x308] ;  /* 0x0000c200ff041b82 */ /* 0x000e260000000a00 */
[----:B------:R-:W-:-:S04]  /*5a90*/  @P4 F2FP.BF16.F32.PACK_AB R2, RZ, R2 ;  /* 0x00000002ff02423e */ /* 0x000fc800000010ff */
[----:B------:R-:W-:Y:S01]  /*5aa0*/  @P4 PRMT R27, R27, 0x5410, R2 ;  /* 0x000054101b1b4816 */ /* 0x000fe20000000002 */
[----:B0-----:R-:W-:-:S05]  /*5ab0*/  @P1 IMAD.WIDE.U32 R4, R245, 0x20, R4 ;  /* 0x00000020f5041825 */ /* 0x001fca00078e0004 */
[----:B------:R-:W-:Y:S04]  /*5ac0*/  @P1 STG.E.128 desc[UR4][R4.64], R28 ;  /* 0x0000001c04001986 */ /* 0x000fe8000c101d04 */
[----:B------:R0:W-:Y:S02]  /*5ad0*/  @P1 STG.E.128 desc[UR4][R4.64+0x10], R180 ;  /* 0x000010b404001986 */ /* 0x0001e4000c101d04 */
[----:B0-----:R-:W0:Y:S02]  /*5ae0*/  @P4 LDC.64 R4, c[0x0][0x2f8] ;  /* 0x0000be00ff044b82 */ /* 0x001e240000000a00 */
[----:B0-----:R-:W-:-:S05]  /*5af0*/  @P4 IMAD.WIDE.U32 R4, R212, 0x10, R4 ;  /* 0x00000010d4044825 */ /* 0x001fca00078e0004 */
[----:B------:R0:W-:Y:S02]  /*5b00*/  @P4 STG.E.128 desc[UR4][R4.64], R24 ;  /* 0x0000001804004986 */ /* 0x0001e4000c101d04 */
[----:B0-----:R-:W0:Y:S02]  /*5b10*/  LDC.64 R4, c[0x0][0x210] ;  /* 0x00008400ff047b82 */ /* 0x001e240000000a00 */
[----:B0-----:R-:W-:-:S04]  /*5b20*/  LEA R3, R4, R3, 0x2 ;  /* 0x0000000304037211 */ /* 0x001fc800078e10ff */
[----:B------:R-:W-:-:S13]  /*5b30*/  ISETP.GE.AND P0, PT, R3, R5, PT ;  /* 0x000000050300720c */ /* 0x000fda0003f06270 */
[----:B------:R-:W-:Y:S05]  /*5b40*/  @!P0 BRA `(.L_x_5113) ;  /* 0xffffffb000688947 */ /* 0x000fea000383ffff */
.L_x_5044:
        /* <DEDUP_REMOVED lines=274> */
.L_x_5048:
[----:B0-----:R-:W-:Y:S01]  /*6c70*/  HFMA2.MMA R185, -RZ, RZ, 0, 1.847743988037109375e-06 ;  /* 0x0000001fffb97435 */ /* 0x001fe200000001ff */
[----:B------:R-:W-:Y:S01]  /*6c80*/  BSSY B0, `(.L_x_5114) ;  /* 0x0000007000007945 */ /* 0x000fe20003800000 */
[----:B------:R-:W-:Y:S01]  /*6c90*/  IMAD.MOV.U32 R207, RZ, RZ, R212 ;  /* 0x000000ffffcf7224 */ /* 0x000fe200078e00d4 */
[----:B------:R-:W-:Y:S02]  /*6ca0*/  MOV R184, 0x1 ;  /* 0x0000000100b87802 */ /* 0x000fe40000000f00 */
[----:B------:R-:W-:-:S07]  /*6cb0*/  MOV R206, 0xffffffff ;  /* 0xffffffff00ce7802 */ /* 0x000fce0000000f00 */
[----:B-----5:R-:W-:Y:S05]  /*6cc0*/  WARPSYNC.COLLECTIVE R206, `(.L_x_5115) ;  /* 0x00000000ce087348 */ /* 0x020fea0003c00000 */
[----:B------:R0:W1:Y:S02]  /*6cd0*/  SHFL.BFLY P0, R208, R207, R184, R185 ;  /* 0x0c0000b8cfd07389 */ /* 0x00006400000000b9 */
[----:B01---5:R-:W-:Y:S01]  /*6ce0*/  ENDCOLLECTIVE ;  /* 0x000000000000791b */ /* 0x023fe20003800000 */
.L_x_5115:
[----:B------:R-:W-:Y:S05]  /*6cf0*/  BSYNC B0 ;  /* 0x0000000000007941 */ /* 0x000fea0003800000 */
.L_x_5114:
        /* <DEDUP_REMOVED lines=8> */
.L_x_5116:
[----:B------:R-:W-:Y:S01]  /*6d80*/  HFMA2.MMA R184, -RZ, RZ, 0, 1.1920928955078125e-07 ;  /* 0x00000002ffb87435 */ /* 0x000fe200000001ff */
[----:B------:R-:W-:Y:S02]  /*6d90*/  IMAD.MOV.U32 R207, RZ, RZ, R212 ;  /* 0x000000ffffcf7224 */ /* 0x000fe400078e00d4 */
[----:B------:R-:W-:-:S08]  /*6da0*/  FADD.FTZ R211, R208, R211 ;  /* 0x000000d3d0d37221 */ /* 0x000fd00000010000 */
[----:B------:R-:W-:Y:S05]  /*6db0*/  WARPSYNC.COLLECTIVE R206, `(.L_x_5117) ;  /* 0x00000000ce087348 */ /* 0x000fea0003c00000 */
[----:B------:R0:W1:Y:S02]  /*6dc0*/  SHFL.BFLY P0, R208, R207, R184, R185 ;  /* 0x0c0000b8cfd07389 */ /* 0x00006400000000b9 */
[----:B01----:R-:W-:Y:S01]  /*6dd0*/  ENDCOLLECTIVE ;  /* 0x000000000000791b */ /* 0x003fe20003800000 */
.L_x_5117:
[----:B------:R-:W-:Y:S01]  /*6de0*/  MOV R207, R211 ;  /* 0x000000d300cf7202 */ /* 0x000fe20000000f00 */
[----:B------:R-:W-:-:S07]  /*6df0*/  FADD.FTZ R212, R212, R208 ;  /* 0x000000d0d4d47221 */ /* 0x000fce0000010000 */
[----:B------:R-:W-:Y:S05]  /*6e00*/  WARPSYNC.COLLECTIVE R206, `(.L_x_5118) ;  /* 0x00000000ce087348 */ /* 0x000fea0003c00000 */
[----:B------:R0:W1:Y:S02]  /*6e10*/  SHFL.BFLY P0, R208, R207, R184, R185 ;  /* 0x0c0000b8cfd07389 */ /* 0x00006400000000b9 */
[----:B01----:R-:W-:Y:S01]  /*6e20*/  ENDCOLLECTIVE ;  /* 0x000000000000791b */ /* 0x003fe20003800000 */
.L_x_5118:
[----:B------:R-:W-:Y:S01]  /*6e30*/  MOV R207, R212 ;  /* 0x000000d400cf7202 */ /* 0x000fe20000000f00 */
[----:B------:R-:W-:Y:S02]  /*6e40*/  IMAD.MOV.U32 R184, RZ, RZ, 0x4 ;  /* 0x00000004ffb87424 */ /* 0x000fe400078e00ff */
[----:B------:R-:W-:-:S07]  /*6e50*/  FADD.FTZ R211, R211, R208 ;  /* 0x000000d0d3d37221 */ /* 0x000fce0000010000 */
[----:B------:R-:W-:Y:S05]  /*6e60*/  WARPSYNC.COLLECTIVE R206, `(.L_x_5119) ;  /* 0x00000000ce087348 */ /* 0x000fea0003c00000 */
[----:B------:R0:W1:Y:S02]  /*6e70*/  SHFL.BFLY P0, R208, R207, R184, R185 ;  /* 0x0c0000b8cfd07389 */ /* 0x00006400000000b9 */
[----:B01----:R-:W-:Y:S01]  /*6e80*/  ENDCOLLECTIVE ;  /* 0x000000000000791b */ /* 0x003fe20003800000 */
.L_x_5119:
[----:B------:R-:W-:Y:S02]  /*6e90*/  MOV R207, R211 ;  /* 0x000000d300cf7202 */ /* 0x000fe40000000f00 */
[----:B------:R-:W-:-:S07]  /*6ea0*/  MOV R186, R208 ;  /* 0x000000d000ba7202 */ /* 0x000fce0000000f00 */
[----:B------:R-:W-:Y:S05]  /*6eb0*/  WARPSYNC.COLLECTIVE R206, `(.L_x_5120) ;  /* 0x00000000ce087348 */ /* 0x000fea0003c00000 */
[----:B------:R0:W1:Y:S02]  /*6ec0*/  SHFL.BFLY P0, R208, R207, R184, R185 ;  /* 0x0c0000b8cfd07389 */ /* 0x00006400000000b9 */
[----:B01----:R-:W-:Y:S01]  /*6ed0*/  ENDCOLLECTIVE ;  /* 0x000000000000791b */ /* 0x003fe20003800000 */
.L_x_5120:
[----:B------:R-:W-:Y:S01]  /*6ee0*/  FADD.FTZ R186, R212, R186 ;  /* 0x000000bad4ba7221 */ /* 0x000fe20000010000 */
[----:B------:R-:W-:-:S03]  /*6ef0*/  HFMA2.MMA R184, -RZ, RZ, 0, 4.76837158203125e-07 ;  /* 0x00000008ffb87435 */ /* 0x000fc600000001ff */
[----:B------:R-:W-:Y:S01]  /*6f00*/  IMAD.MOV.U32 R207, RZ, RZ, R186 ;  /* 0x000000ffffcf7224 */ /* 0x000fe200078e00ba */
[----:B------:R-:W-:-:S07]  /*6f10*/  MOV R187, R208 ;  /* 0x000000d000bb7202 */ /* 0x000fce0000000f00 */
[----:B------:R-:W-:Y:S05]  /*6f20*/  WARPSYNC.COLLECTIVE R206, `(.L_x_5121) ;  /* 0x00000000ce087348 */ /* 0x000fea0003c00000 */
[----:B------:R0:W1:Y:S02]  /*6f30*/  SHFL.BFLY P0, R208, R207, R184, R185 ;  /* 0x0c0000b8cfd07389 */ /* 0x00006400000000b9 */
[----:B01----:R-:W-:Y:S01]  /*6f40*/  ENDCOLLECTIVE ;  /* 0x000000000000791b */ /* 0x003fe20003800000 */
.L_x_5121:
[----:B------:R-:W-:-:S05]  /*6f50*/  FADD.FTZ R187, R211, R187 ;  /* 0x000000bbd3bb7221 */ /* 0x000fca0000010000 */
[----:B------:R-:W-:Y:S01]  /*6f60*/  MOV R207, R187 ;  /* 0x000000bb00cf7202 */ /* 0x000fe20000000f00 */
[----:B------:R-:W-:-:S07]  /*6f70*/  FADD.FTZ R186, R186, R208 ;  /* 0x000000d0baba7221 */ /* 0x000fce0000010000 */
[----:B------:R-:W-:Y:S05]  /*6f80*/  WARPSYNC.COLLECTIVE R206, `(.L_x_5122) ;  /* 0x00000000ce087348 */ /* 0x000fea0003c00000 */
[----:B------:R0:W1:Y:S02]  /*6f90*/  SHFL.BFLY P0, R208, R207, R184, R185 ;  /* 0x0c0000b8cfd07389 */ /* 0x00006400000000b9 */
[----:B01----:R-:W-:Y:S01]  /*6fa0*/  ENDCOLLECTIVE ;  /* 0x000000000000791b */ /* 0x003fe20003800000 */
.L_x_5122:
[----:B------:R-:W-:Y:S01]  /*6fb0*/  MOV R207, R186 ;  /* 0x000000ba00cf7202 */ /* 0x000fe20000000f00 */
[----:B------:R-:W-:Y:S02]  /*6fc0*/  IMAD.MOV.U32 R184, RZ, RZ, 0x10 ;  /* 0x00000010ffb87424 */ /* 0x000fe400078e00ff */
[----:B------:R-:W-:-:S07]  /*6fd0*/  FADD.FTZ R187, R187, R208 ;  /* 0x000000d0bbbb7221 */ /* 0x000fce0000010000 */
[----:B------:R-:W-:Y:S05]  /*6fe0*/  WARPSYNC.COLLECTIVE R206, `(.L_x_5123) ;  /* 0x00000000ce087348 */ /* 0x000fea0003c00000 */
[----:B------:R0:W1:Y:S02]  /*6ff0*/  SHFL.BFLY P0, R208, R207, R184, R185 ;  /* 0x0c0000b8cfd07389 */ /* 0x00006400000000b9 */
[----:B01----:R-:W-:Y:S01]  /*7000*/  ENDCOLLECTIVE ;  /* 0x000000000000791b */ /* 0x003fe20003800000 */
.L_x_5123:
[----:B------:R-:W-:Y:S02]  /*7010*/  MOV R207, R187 ;  /* 0x000000bb00cf7202 */ /* 0x000fe40000000f00 */
[----:B------:R-:W-:-:S07]  /*7020*/  MOV R209, R208 ;  /* 0x000000d000d17202 */ /* 0x000fce0000000f00 */
[----:B------:R-:W-:Y:S05]  /*7030*/  WARPSYNC.COLLECTIVE R206, `(.L_x_5124) ;  /* 0x00000000ce087348 */ /* 0x000fea0003c00000 */
[----:B------:R0:W1:Y:S02]  /*7040*/  SHFL.BFLY P0, R208, R207, R184, R185 ;  /* 0x0c0000b8cfd07389 */ /* 0x00006400000000b9 */
[----:B01----:R-:W-:Y:S01]  /*7050*/  ENDCOLLECTIVE ;  /* 0x000000000000791b */ /* 0x003fe20003800000 */
.L_x_5124:
[----:B------:R-:W-:Y:S01]  /*7060*/  MOV R211, R208 ;  /* 0x000000d000d37202 */ /* 0x000fe20000000f00 */
[----:B------:R-:W-:Y:S06]  /*7070*/  BRA `(.L_x_5125) ;  /* 0xffffffb400ac7947 */ /* 0x000fec000383ffff */
.L_x_5126:
        /* <DEDUP_REMOVED lines=16> */
.L_x_14271:


//--------------------- .text._ZN10layer_norm13ln_bwd_kernelINS_13Kernel_traitsI13__nv_bfloat16S2_fS2_fjLj1024ELj1ELj4ELj1ELj16ENS_18Kernel_traits_baseILj1024ES2_S2_fS2_fjLj128EEEEELb1ELb0ELb0ELb0EEEvNS_9BwdParamsE --------------------------
	.section	.text._ZN10layer_norm13ln_bwd_kernelINS_13Kernel_traitsI13__nv_bfloat16S2_fS2_fjLj1024ELj1ELj4ELj1ELj16ENS_18Kernel_traits_baseILj1024ES2_S2_fS2_fjLj128EEEEELb1ELb0ELb0ELb0EEEvNS_9BwdParamsE,"ax",@progbits
	.align	128
        .global         _ZN10layer_norm13ln_bwd_kernelINS_13Kernel_traitsI13__nv_bfloat16S2_fS2_fjLj1024ELj1ELj4ELj1ELj16ENS_18Kernel_traits_baseILj1024ES2_S2_fS2_fjLj128EEEEELb1ELb0ELb0ELb0EEEvNS_9BwdParamsE
        .type           _ZN10layer_norm13ln_bwd_kernelINS_13Kernel_traitsI13__nv_bfloat16S2_fS2_fjLj1024ELj1ELj4ELj1ELj16ENS_18Kernel_traits_baseILj1024ES2_S2_fS2_fjLj128EEEEELb1ELb0ELb0ELb0EEEvNS_9BwdParamsE,@function
        .size           _ZN10layer_norm13ln_bwd_kernelINS_13Kernel_traitsI13__nv_bfloat16S2_fS2_fjLj1024ELj1ELj4ELj1ELj16ENS_18Kernel_traits_baseILj1024ES2_S2_fS2_fjLj128EEEEELb1ELb0ELb0ELb0EEEvNS_9BwdParamsE,(.L_x_14272 - _ZN10layer_norm13ln_bwd_kernelINS_13Kernel_traitsI13__nv_bfloat16S2_fS2_fjLj1024ELj1ELj4ELj1ELj16ENS_18Kernel_traits_baseILj1024ES2_S2_fS2_fjLj128EEEEELb1ELb0ELb0ELb0EEEvNS_9BwdParamsE)
        .other          _ZN10layer_norm13ln_bwd_kernelINS_13Kernel_traitsI13__nv_bfloat16S2_fS2_fjLj1024ELj1ELj4ELj1ELj16ENS_18Kernel_traits_baseILj1024ES2_S2_fS2_fjLj128EEEEELb1ELb0ELb0ELb0EEEvNS_9BwdParamsE,@"STO_CUDA_ENTRY STV_DEFAULT"
_ZN10layer_norm13ln_bwd_kernelINS_13Kernel_traitsI13__nv_bfloat16S2_fS2_fjLj1024ELj1ELj4ELj1ELj16ENS_18Kernel_traits_baseILj1024ES2_S2_fS2_fjLj128EEEEELb1ELb0ELb0ELb0EEEvNS_9BwdParamsE:
.text._ZN10layer_norm13ln_bwd_kernelINS_13Kernel_traitsI13__nv_bfloat16S2_fS2_fjLj1024ELj1ELj4ELj1ELj16ENS_18Kernel_traits_baseILj1024ES2_S2_fS2_fjLj128EEEEELb1ELb0ELb0ELb0EEEvNS_9BwdParamsE:
        /* <DEDUP_REMOVED lines=131> */
.L_x_5146:
        /* <DEDUP_REMOVED lines=19> */
[----:B------:R-:W-:Y:S02]  /*0960*/  CS2R R226, SRZ ;  /* 0x0000000000e27805 */ /* 0x000fe4000001ff00 */
[----:B------:R-:W-:Y:S02]  /*0970*/  MOV R156, 0x3f800000 ;  /* 0x3f800000009c7802 */ /* 0x000fe40000000f00 */
[----:B------:R-:W-:-:S02]  /*0980*/  MOV R223, R155 ;  /* 0x0000009b00df7202 */ /* 0x000fc40000000f00 */
        /* <DEDUP_REMOVED lines=15> */
[----:B------:R-:W-:-:S04]  /*0a80*/  LEA R232, P0, R155, UR12, 0x3 ;  /* 0x0000000c9be87c11 */ /* 0x000fc8000f8018ff */
[----:B------:R-:W-:-:S06]  /*0a90*/  LEA.HI.X R233, R155, UR13, RZ, 0x3, P0 ;  /* 0x0000000d9be97c11 */ /* 0x000fcc00080f1cff */
[----:B------:R-:W5:Y:S01]  /*0aa0*/  LDG.E.64 R232, desc[UR4][R232.64] ;  /* 0x00000004e8e87981 */ /* 0x000f62000c1e1b00 */
[----:B------:R-:W-:Y:S01]  /*0ab0*/  IADD3 R223, R155, 0x20, RZ ;  /* 0x000000209bdf7810 */ /* 0x000fe20007ffe0ff */
[C---:B--2---:R-:W-:Y:S01]  /*0ac0*/  FADD.FTZ R220, -R219.reuse, R145 ;  /* 0x00000091dbdc7221 */ /* 0x044fe20000010100 */
[C---:B------:R-:W-:Y:S01]  /*0ad0*/  FADD.FTZ R144, -R219.reuse, R144 ;  /* 0x00000090db907221 */ /* 0x040fe20000010100 */
[----:B------:R-:W-:-:S03]  /*0ae0*/  FADD.FTZ R216, -R219, R147 ;  /* 0x00000093dbd87221 */ /* 0x000fc60000010100 */
[----:B-----5:R-:W-:Y:S01]  /*0af0*/  FMUL.FTZ R3, R157, R144 ;  /* 0x000000909d037220 */ /* 0x020fe20000410000 */
[C---:B---3--:R-:W-:Y:S01]  /*0b00*/  FADD.FTZ R140, -R219.reuse, R140 ;  /* 0x0000008cdb8c7221 */ /* 0x048fe20000010100 */
[C---:B0-----:R-:W-:Y:S01]  /*0b10*/  FADD.FTZ R212, -R219.reuse, R141 ;  /* 0x0000008ddbd47221 */ /* 0x041fe20000010100 */
[C---:B------:R-:W-:Y:S01]  /*0b20*/  FADD.FTZ R144, -R219.reuse, R143 ;  /* 0x0000008fdb907221 */ /* 0x040fe20000010100 */
[----:B------:R-:W-:Y:S01]  /*0b30*/  FADD.FTZ R146, -R219, R146 ;  /* 0x00000092db927221 */ /* 0x000fe20000010100 */
[C---:B----4-:R-:W-:Y:S02]  /*0b40*/  PRMT R145, R148.reuse, 0x7632, R145 ;  /* 0x0000763294917816 */ /* 0x050fe40000000091 */
[----:B------:R-:W-:Y:S02]  /*0b50*/  SHF.L.U32 R148, R148, 0x10, RZ ;  /* 0x0000001094947819 */ /* 0x000fe400000006ff */
[----:B------:R-:W-:-:S03]  /*0b60*/  SHF.L.U32 R145, R145, 0x10, RZ ;  /* 0x0000001091917819 */ /* 0x000fc600000006ff */
[----:B------:R-:W-:Y:S01]  /*0b70*/  FMUL.FTZ R222, R35, R148 ;  /* 0x0000009423de7220 */ /* 0x000fe20000410000 */
[C---:B------:R-:W-:Y:S01]  /*0b80*/  PRMT R147, R149.reuse, 0x7632, R147 ;  /* 0x0000763295937816 */ /* 0x040fe20000000093 */
[----:B------:R-:W-:Y:S01]  /*0b90*/  FMUL.FTZ R218, R18, R145 ;  /* 0x0000009112da7220 */ /* 0x000fe20000410000 */
[----:B------:R-:W-:Y:S01]  /*0ba0*/  SHF.L.U32 R149, R149, 0x10, RZ ;  /* 0x0000001095957819 */ /* 0x000fe200000006ff */
        /* <DEDUP_REMOVED lines=23> */
[----:B------:R-:W-:Y:S01]  /*0d20*/  FMUL.FTZ R212, R157, R212 ;  /* 0x000000d49dd47220 */ /* 0x000fe20000410000 */
[----:B------:R-:W-:Y:S01]  /*0d30*/  SHF.L.U32 R151, R151, 0x10, RZ ;  /* 0x0000001097977819 */ /* 0x000fe200000006ff */
[-C--:B------:R-:W-:Y:S01]  /*0d40*/  FMUL.FTZ R209, R16, R158.reuse ;  /* 0x0000009e10d17220 */ /* 0x080fe20000410000 */
[----:B------:R-:W-:Y:S01]  /*0d50*/  FADD.FTZ R140, R140, R211 ;  /* 0x000000d38c8c7221 */ /* 0x000fe20000010000 */
[----:B------:R-:W-:Y:S01]  /*0d60*/  FFMA.FTZ R141, R213, R211, R142 ;  /* 0x000000d3d58d7223 */ /* 0x000fe2000001008e */
[----:B------:R-:W-:Y:S01]  /*0d70*/  SHF.L.U32 R146, R162, 0x10, RZ ;  /* 0x00000010a2927819 */ /* 0x000fe200000006ff */
[----:B------:R-:W-:Y:S01]  /*0d80*/  FADD.FTZ R81, R81, R158 ;  /* 0x0000009e51517221 */ /* 0x000fe20000010000 */
[----:B------:R-:W-:Y:S01]  /*0d90*/  FFMA.FTZ R49, R212, R158, R49 ;  /* 0x0000009ed4317223 */ /* 0x000fe20000010031 */
[----:B------:R-:W-:Y:S01]  /*0da0*/  FADD.FTZ R143, R140, R209 ;  /* 0x000000d18c8f7221 */ /* 0x000fe20000010000 */
[----:B------:R-:W-:Y:S01]  /*0db0*/  FMUL.FTZ R207, R157, R160 ;  /* 0x000000a09dcf7220 */ /* 0x000fe20000410000 */
        /* <DEDUP_REMOVED lines=17> */
[C---:B------:R-:W-:Y:S01]  /*0ed0*/  FFMA.FTZ R51, R162.reuse, R146, R51 ;  /* 0x00000092a2337223 */ /* 0x040fe20000010033 */
[----:B------:R-:W-:Y:S01]  /*0ee0*/  FADD.FTZ R227, R143, R160 ;  /* 0x000000a08fe37221 */ /* 0x000fe20000010000 */
[----:B------:R-:W-:-:S07]  /*0ef0*/  FFMA.FTZ R226, R162, R160, R141 ;  /* 0x000000a0a2e27223 */ /* 0x000fce000001008d */
.L_x_5130:
[----:B------:R-:W-:Y:S05]  /*0f00*/  BSYNC B1 ;  /* 0x0000000000017941 */ /* 0x000fea0003800000 */
.L_x_5129:
        /* <DEDUP_REMOVED lines=20> */
[----:B------:R-:W-:-:S04]  /*1050*/  FADD.FTZ R140, -R219, R140 ;  /* 0x0000008cdb8c7221 */ /* 0x000fc80000010100 */
[C---:B-----5:R-:W-:Y:S01]  /*1060*/  FMUL.FTZ R163, R157.reuse, R140 ;  /* 0x0000008c9da37220 */ /* 0x060fe20000410000 */
[----:B------:R-:W-:Y:S01]  /*1070*/  FMUL.FTZ R170, R157, R170 ;  /* 0x000000aa9daa7220 */ /* 0x000fe20000410000 */
[C---:B------:R-:W-:Y:S01]  /*1080*/  FADD.FTZ R142, -R219.reuse, R142 ;  /* 0x0000008edb8e7221 */ /* 0x040fe20000010100 */
[----:B------:R-:W-:Y:S01]  /*1090*/  FADD.FTZ R172, -R219, R143 ;  /* 0x0000008fdbac7221 */ /* 0x000fe20000010100 */
[C---:B----4-:R-:W-:Y:S02]  /*10a0*/  PRMT R141, R144.reuse, 0x7632, R141 ;  /* 0x00007632908d7816 */ /* 0x050fe4000000008d */
[----:B------:R-:W-:Y:S02]  /*10b0*/  SHF.L.U32 R144, R144, 0x10, RZ ;  /* 0x0000001090907819 */ /* 0x000fe400000006ff */
[----:B------:R-:W-:Y:S02]  /*10c0*/  PRMT R169, R147, 0x7632, R169 ;  /* 0x0000763293a97816 */ /* 0x000fe400000000a9 */
[----:B------:R-:W-:Y:S01]  /*10d0*/  SHF.L.U32 R141, R141, 0x10, RZ ;  /* 0x000000108d8d7819 */ /* 0x000fe200000006ff */
[-C--:B0-----:R-:W-:Y:S01]  /*10e0*/  FMUL.FTZ R164, R31, R144.reuse ;  /* 0x000000901fa47220 */ /* 0x081fe20000410000 */
[----:B------:R-:W-:Y:S01]  /*10f0*/  FADD.FTZ R84, R84, R144 ;  /* 0x0000009054547221 */ /* 0x000fe20000010000 */
[----:B------:R-:W-:Y:S01]  /*1100*/  FFMA.FTZ R52, R163, R144, R52 ;  /* 0x00000090a3347223 */ /* 0x000fe20000010034 */
[----:B------:R-:W-:Y:S01]  /*1110*/  PRMT R143, R145, 0x7632, R143 ;  /* 0x00007632918f7816 */ /* 0x000fe2000000008f */
[----:B------:R-:W-:Y:S01]  /*1120*/  FADD.FTZ R140, R227, R164 ;  /* 0x000000a4e38c7221 */ /* 0x000fe20000010000 */
[----:B------:R-:W-:Y:S01]  /*1130*/  SHF.L.U32 R144, R169, 0x10, RZ ;  /* 0x00000010a9907819 */ /* 0x000fe200000006ff */
[----:B------:R-:W-:Y:S01]  /*1140*/  FADD.FTZ R85, R85, R141 ;  /* 0x0000008d55557221 */ /* 0x000fe20000010000 */
[----:B------:R-:W-:Y:S01]  /*1150*/  SHF.L.U32 R145, R145, 0x10, RZ ;  /* 0x0000001091917819 */ /* 0x000fe200000006ff */
[-C--:B------:R-:W-:Y:S01]  /*1160*/  FFMA.FTZ R53, R170, R141.reuse, R53 ;  /* 0x0000008daa357223 */ /* 0x080fe20000010035 */
[----:B------:R-:W-:Y:S01]  /*1170*/  FMUL.FTZ R169, R14, R141 ;  /* 0x0000008d0ea97220 */ /* 0x000fe20000410000 */
[----:B------:R-:W-:Y:S01]  /*1180*/  FFMA.FTZ R141, R163, R164, R226 ;  /* 0x000000a4a38d7223 */ /* 0x000fe200000100e2 */
[----:B------:R-:W-:Y:S01]  /*1190*/  FMUL.FTZ R165, R157, R142 ;  /* 0x0000008e9da57220 */ /* 0x000fe20000410000 */
[----:B------:R-:W-:Y:S01]  /*11a0*/  SHF.L.U32 R142, R143, 0x10, RZ ;  /* 0x000000108f8e7819 */ /* 0x000fe200000006ff */
[----:B------:R-:W-:Y:S01]  /*11b0*/  FMUL.FTZ R172, R157, R172 ;  /* 0x000000ac9dac7220 */ /* 0x000fe20000410000 */
[----:B------:R-:W-:Y:S01]  /*11c0*/  FADD.FTZ R143, R140, R169 ;  /* 0x000000a98c8f7221 */ /* 0x000fe20000010000 */
[----:B------:R-:W-:Y:S01]  /*11d0*/  FMUL.FTZ R166, R30, R145 ;  /* 0x000000911ea67220 */ /* 0x000fe20000410000 */
[----:B------:R-:W-:Y:S01]  /*11e0*/  FFMA.FTZ R140, R170, R169, R141 ;  /* 0x000000a9aa8c7223 */ /* 0x000fe2000001008d */
[C---:B------:R-:W-:Y:S01]  /*11f0*/  PRMT R168, R146.reuse, 0x7632, R168 ;  /* 0x0000763292a87816 */ /* 0x040fe200000000a8 */
[----:B---3--:R-:W-:Y:S01]  /*1200*/  FADD.FTZ R174, -R219, R149 ;  /* 0x00000095dbae7221 */ /* 0x008fe20000010100 */
[----:B------:R-:W-:Y:S01]  /*1210*/  SHF.L.U32 R146, R146, 0x10, RZ ;  /* 0x0000001092927819 */ /* 0x000fe200000006ff */
[----:B------:R-:W-:Y:S01]  /*1220*/  FADD.FTZ R87, R87, R142 ;  /* 0x0000008e57577221 */ /* 0x000fe20000010000 */
[-C--:B------:R-:W-:Y:S01]  /*1230*/  FFMA.FTZ R55, R172, R142.reuse, R55 ;  /* 0x0000008eac377223 */ /* 0x080fe20000010037 */
[----:B------:R-:W-:Y:S01]  /*1240*/  FMUL.FTZ R171, R13, R142 ;  /* 0x0000008e0dab7220 */ /* 0x000fe20000410000 */
[----:B------:R-:W-:Y:S01]  /*1250*/  FADD.FTZ R148, -R219, R148 ;  /* 0x00000094db947221 */ /* 0x000fe20000010100 */
        /* <DEDUP_REMOVED lines=11> */
[----:B------:R-:W-:Y:S01]  /*1310*/  FADD.FTZ R150, -R219, R150 ;  /* 0x00000096db967221 */ /* 0x000fe20000010100 */
        /* <DEDUP_REMOVED lines=22> */
.L_x_5132:
[----:B------:R-:W-:Y:S05]  /*1480*/  BSYNC B1 ;  /* 0x0000000000017941 */ /* 0x000fea0003800000 */
.L_x_5131:
        /* <DEDUP_REMOVED lines=8> */
[----:B------:R1:W3:Y:S01]  /*1510*/  LDG.E.128 R148, desc[UR4][R182.64+0x10] ;  /* 0x00001004b6947981 */ /* 0x0002e2000c1e1d00 */
        /* <DEDUP_REMOVED lines=12> */
[----:B------:R-:W-:Y:S02]  /*15e0*/  FADD.FTZ R142, -R219, R142 ;  /* 0x0000008edb8e7221 */ /* 0x000fe40000010100 */
[C---:B-----5:R-:W-:Y:S01]  /*15f0*/  FMUL.FTZ R186, R157.reuse, R186 ;  /* 0x000000ba9dba7220 */ /* 0x060fe20000410000 */
[----:B------:R-:W-:Y:S01]  /*1600*/  FMUL.FTZ R161, R157, R140 ;  /* 0x0000008c9da17220 */ /* 0x000fe20000410000 */
[----:B------:R-:W-:Y:S01]  /*1610*/  FADD.FTZ R188, -R219, R143 ;  /* 0x0000008fdbbc7221 */ /* 0x000fe20000010100 */
[----:B------:R-:W-:Y:S01]  /*1620*/  FMUL.FTZ R179, R157, R142 ;  /* 0x0000008e9db37220 */ /* 0x000fe20000410000 */
[----:B----4-:R-:W-:-:S02]  /*1630*/  PRMT R141, R144, 0x7632, R141 ;  /* 0x00007632908d7816 */ /* 0x010fc4000000008d */
[----:B------:R-:W-:Y:S02]  /*1640*/  SHF.L.U32 R144, R144, 0x10, RZ ;  /* 0x0000001090907819 */ /* 0x000fe400000006ff */
[----:B-1----:R-:W-:Y:S02]  /*1650*/  PRMT R183, R146, 0x7632, R183 ;  /* 0x0000763292b77816 */ /* 0x002fe400000000b7 */
[----:B------:R-:W-:Y:S01]  /*1660*/  SHF.L.U32 R141, R141, 0x10, RZ ;  /* 0x000000108d8d7819 */ /* 0x000fe200000006ff */
[----:B0-----:R-:W-:Y:S01]  /*1670*/  FMUL.FTZ R180, R27, R144 ;  /* 0x000000901bb47220 */ /* 0x001fe20000410000 */
[----:B------:R-:W-:Y:S02]  /*1680*/  PRMT R143, R145, 0x7632, R143 ;  /* 0x00007632918f7816 */ /* 0x000fe4000000008f */
[----:B------:R-:W-:Y:S01]  /*1690*/  SHF.L.U32 R189, R183, 0x10, RZ ;  /* 0x00000010b7bd7819 */ /* 0x000fe200000006ff */
[----:B------:R-:W-:Y:S01]  /*16a0*/  FADD.FTZ R140, R227, R180 ;  /* 0x000000b4e38c7221 */ /* 0x000fe20000010000 */
[----:B------:R-:W-:Y:S01]  /*16b0*/  SHF.L.U32 R145, R145, 0x10, RZ ;  /* 0x0000001091917819 */ /* 0x000fe200000006ff */
[----:B------:R-:W-:Y:S01]  /*16c0*/  FADD.FTZ R61, R61, R141 ;  /* 0x0000008d3d3d7221 */ /* 0x000fe20000010000 */
[-C--:B------:R-:W-:Y:S01]  /*16d0*/  FFMA.FTZ R93, R186, R141.reuse, R93 ;  /* 0x0000008dba5d7223 */ /* 0x080fe2000001005d */
[----:B------:R-:W-:Y:S01]  /*16e0*/  FMUL.FTZ R183, R10, R141 ;  /* 0x0000008d0ab77220 */ /* 0x000fe20000410000 */
[----:B------:R-:W-:Y:S01]  /*16f0*/  FFMA.FTZ R141, R161, R180, R226 ;  /* 0x000000b4a18d7223 */ /* 0x000fe200000100e2 */
[----:B------:R-:W-:Y:S01]  /*1700*/  PRMT R185, R147, 0x7632, R185 ;  /* 0x0000763293b97816 */ /* 0x000fe200000000b9 */
[----:B------:R-:W-:Y:S01]  /*1710*/  FMUL.FTZ R188, R157, R188 ;  /* 0x000000bc9dbc7220 */ /* 0x000fe20000410000 */
[----:B------:R-:W-:Y:S01]  /*1720*/  SHF.L.U32 R142, R143, 0x10, RZ ;  /* 0x000000108f8e7819 */ /* 0x000fe200000006ff */
[----:B------:R-:W-:Y:S01]  /*1730*/  FADD.FTZ R143, R140, R183 ;  /* 0x000000b78c8f7221 */ /* 0x000fe20000010000 */
[----:B------:R-:W-:Y:S01]  /*1740*/  FMUL.FTZ R182, R26, R145 ;  /* 0x000000911ab67220 */ /* 0x000fe20000410000 */
[----:B------:R-:W-:Y:S01]  /*1750*/  FFMA.FTZ R140, R186, R183, R141 ;  /* 0x000000b7ba8c7223 */ /* 0x000fe2000001008d */
[----:B------:R-:W-:Y:S01]  /*1760*/  FADD.FTZ R60, R60, R144 ;  /* 0x000000903c3c7221 */ /* 0x000fe20000010000 */
[----:B------:R-:W-:Y:S01]  /*1770*/  FFMA.FTZ R92, R161, R144, R92 ;  /* 0x00000090a15c7223 */ /* 0x000fe2000001005c */
[----:B------:R-:W-:Y:S01]  /*1780*/  SHF.L.U32 R144, R185, 0x10, RZ ;  /* 0x00000010b9907819 */ /* 0x000fe200000006ff */
        /* <DEDUP_REMOVED lines=39> */
.L_x_5134:
[----:B------:R-:W-:Y:S05]  /*1a00*/  BSYNC B1 ;  /* 0x0000000000017941 */ /* 0x000fea0003800000 */
.L_x_5133:
        /* <DEDUP_REMOVED lines=18> */
[C---:B--2---:R-:W-:Y:S01]  /*1b30*/  FADD.FTZ R202, -R219.reuse, R141 ;  /* 0x0000008ddbca7221 */ /* 0x044fe20000010100 */
[C---:B------:R-:W-:Y:S01]  /*1b40*/  FADD.FTZ R140, -R219.reuse, R140 ;  /* 0x0000008cdb8c7221 */ /* 0x040fe20000010100 */
[----:B------:R-:W-:Y:S02]  /*1b50*/  FADD.FTZ R142, -R219, R142 ;  /* 0x0000008edb8e7221 */ /* 0x000fe40000010100 */
[C---:B-----5:R-:W-:Y:S01]  /*1b60*/  FMUL.FTZ R202, R157.reuse, R202 ;  /* 0x000000ca9dca7220 */ /* 0x060fe20000410000 */
[----:B------:R-:W-:Y:S01]  /*1b70*/  FMUL.FTZ R159, R157, R140 ;  /* 0x0000008c9d9f7220 */ /* 0x000fe20000410000 */
[----:B------:R-:W-:Y:S01]  /*1b80*/  FADD.FTZ R204, -R219, R143 ;  /* 0x0000008fdbcc7221 */ /* 0x000fe20000010100 */
[----:B------:R-:W-:Y:S01]  /*1b90*/  FMUL.FTZ R193, R157, R142 ;  /* 0x0000008e9dc17220 */ /* 0x000fe20000410000 */
[C---:B----4-:R-:W-:Y:S02]  /*1ba0*/  PRMT R141, R144.reuse, 0x7632, R141 ;  /* 0x00007632908d7816 */ /* 0x050fe4000000008d */
[----:B------:R-:W-:-:S02]  /*1bb0*/  SHF.L.U32 R144, R144, 0x10, RZ ;  /* 0x0000001090907819 */ /* 0x000fc400000006ff */
[----:B0-----:R-:W-:Y:S02]  /*1bc0*/  PRMT R197, R146, 0x7632, R197 ;  /* 0x0000763292c57816 */ /* 0x001fe400000000c5 */
[----:B------:R-:W-:Y:S01]  /*1bd0*/  SHF.L.U32 R141, R141, 0x10, RZ ;  /* 0x000000108d8d7819 */ /* 0x000fe200000006ff */
[----:B------:R-:W-:Y:S01]  /*1be0*/  FMUL.FTZ R196, R23, R144 ;  /* 0x0000009017c47220 */ /* 0x000fe20000410000 */
        /* <DEDUP_REMOVED lines=56> */
.L_x_5136:
[----:B------:R-:W-:Y:S05]  /*1f70*/  BSYNC B1 ;  /* 0x0000000000017941 */ /* 0x000fea0003800000 */
.L_x_5135:
        /* <DEDUP_REMOVED lines=21> */
.L_x_5158:
        /* <DEDUP_REMOVED lines=9> */
[--C-:B------:R-:W-:Y:S01]  /*2160*/  FFMA.FTZ R141, R3, R148, R149.reuse ;  /* 0x00000094038d7223 */ /* 0x100fe20000010095 */
[----:B------:R-:W-:Y:S01]  /*2170*/  MOV R142, R232 ;  /* 0x000000e8008e7202 */ /* 0x000fe20000000f00 */
[-C--:B------:R-:W-:Y:S01]  /*2180*/  FFMA.FTZ R143, R220, R148.reuse, R149 ;  /* 0x00000094dc8f7223 */ /* 0x080fe20000010095 */
[----:B------:R-:W-:Y:S01]  /*2190*/  ISETP.NE.AND.EX P0, PT, RZ, UR9, PT, P0 ;  /* 0x00000009ff007c0c */ /* 0x000fe2000bf05300 */
[----:B------:R-:W-:Y:S01]  /*21a0*/  FADD.FTZ R140, R222, -R141 ;  /* 0x8000008dde8c7221 */ /* 0x000fe20000010000 */
[----:B------:R-:W-:Y:S01]  /*21b0*/  LOP3.LUT P6, RZ, R142, 0xff, RZ, 0xc0, !PT ;  /* 0x000000ff8eff7812 */ /* 0x000fe200078cc0ff */
[----:B------:R-:W-:Y:S01]  /*21c0*/  FADD.FTZ R142, R218, -R143 ;  /* 0x8000008fda8e7221 */ /* 0x000fe20000010000 */
[--C-:B------:R-:W-:Y:S01]  /*21d0*/  FFMA.FTZ R144, R217, R148, R149.reuse ;  /* 0x00000094d9907223 */ /* 0x100fe20000010095 */
[C---:B------:R-:W-:Y:S01]  /*21e0*/  FMUL.FTZ R141, R157.reuse, R140 ;  /* 0x0000008c9d8d7220 */ /* 0x040fe20000410000 */
[--C-:B------:R-:W-:Y:S01]  /*21f0*/  FFMA.FTZ R145, R216, R148, R149.reuse ;  /* 0x00000094d8917223 */ /* 0x100fe20000010095 */
[----:B------:R-:W-:Y:S01]  /*2200*/  FMUL.FTZ R142, R157, R142 ;  /* 0x0000008e9d8e7220 */ /* 0x000fe20000410000 */
[----:B------:R-:W-:Y:S01]  /*2210*/  FADD.FTZ R144, R215, -R144 ;  /* 0x80000090d7907221 */ /* 0x000fe20000010000 */
[-C--:B0-----:R-:W-:Y:S01]  /*2220*/  FFMA.FTZ R147, R162, R148.reuse, R149 ;  /* 0x00000094a2937223 */ /* 0x081fe20000010095 */
[----:B------:R-:W-:Y:S01]  /*2230*/  FADD.FTZ R226, R214, -R145 ;  /* 0x80000091d6e27221 */ /* 0x000fe20000010000 */
[----:B------:R-:W-:Y:S01]  /*2240*/  FFMA.FTZ R145, R207, R148, R149 ;  /* 0x00000094cf917223 */ /* 0x000fe20000010095 */
[----:B------:R-:W-:Y:S01]  /*2250*/  FMUL.FTZ R151, R157, R144 ;  /* 0x000000909d977220 */ /* 0x000fe20000410000 */
[----:B------:R-:W-:Y:S01]  /*2260*/  @P0 FADD.FTZ R141, R108, R141 ;  /* 0x0000008d6c8d0221 */ /* 0x000fe20000010000 */
[----:B------:R-:W-:Y:S01]  /*2270*/  @P0 FADD.FTZ R142, R109, R142 ;  /* 0x0000008e6d8e0221 */ /* 0x000fe20000010000 */
[----:B------:R-:W-:Y:S01]  /*2280*/  FMUL.FTZ R226, R157, R226 ;  /* 0x000000e29de27220 */ /* 0x000fe20000410000 */
[----:B------:R-:W-:Y:S01]  /*2290*/  @P0 FADD.FTZ R151, R110, R151 ;  /* 0x000000976e970221 */ /* 0x000fe20000010000 */
[-C--:B------:R-:W-:Y:S01]  /*22a0*/  FMUL.FTZ R140, R141, R156.reuse ;  /* 0x0000009c8d8c7220 */ /* 0x080fe20000410000 */
[-C--:B------:R-:W-:Y:S01]  /*22b0*/  FMUL.FTZ R143, R142, R156.reuse ;  /* 0x0000009c8e8f7220 */ /* 0x080fe20000410000 */
[----:B------:R-:W-:Y:S01]  /*22c0*/  @P0 FADD.FTZ R226, R111, R226 ;  /* 0x000000e26fe20221 */ /* 0x000fe20000010000 */
[----:B------:R-:W-:Y:S01]  /*22d0*/  FMUL.FTZ R144, R151, R156 ;  /* 0x0000009c97907220 */ /* 0x000fe20000410000 */
[----:B------:R-:W-:Y:S01]  /*22e0*/  FMUL.FTZ R140, R140, UR15 ;  /* 0x0000000f8c8c7c20 */ /* 0x000fe20008410000 */
[----:B------:R-:W-:Y:S01]  /*22f0*/  FMUL.FTZ R143, R143, UR15 ;  /* 0x0000000f8f8f7c20 */ /* 0x000fe20008410000 */
[----:B------:R-:W-:Y:S01]  /*2300*/  FADD.FTZ R146, R158, -R145 ;  /* 0x800000919e927221 */ /* 0x000fe20000010000 */
[----:B------:R-:W-:-:S02]  /*2310*/  FMUL.FTZ R144, R144, UR15 ;  /* 0x0000000f90907c20 */ /* 0x000fc40008410000 */
[----:B------:R-:W-:Y:S01]  /*2320*/  FSEL R140, R140, RZ, P6 ;  /* 0x000000ff8c8c7208 */ /* 0x000fe20003000000 */
[----:B------:R-:W-:Y:S01]  /*2330*/  FMUL.FTZ R227, R157, R146 ;  /* 0x000000929de37220 */ /* 0x000fe20000410000 */
[----:B------:R-:W-:-:S03]  /*2340*/  LOP3.LUT P6, RZ, R232, 0xff00, RZ, 0xc0, !PT ;  /* 0x0000ff00e8ff7812 */ /* 0x000fc600078cc0ff */
[----:B------:R-:W-:Y:S01]  /*2350*/  @P0 FADD.FTZ R227, R114, R227 ;  /* 0x000000e372e30221 */ /* 0x000fe20000010000 */
[----:B------:R-:W-:Y:S02]  /*2360*/  FSEL R143, R143, RZ, P6 ;  /* 0x000000ff8f8f7208 */ /* 0x000fe40003000000 */
[----:B------:R-:W-:Y:S01]  /*2370*/  LOP3.LUT P6, RZ, R232, 0xff0000, RZ, 0xc0, !PT ;  /* 0x00ff0000e8ff7812 */ /* 0x000fe200078cc0ff */
[----:B------:R-:W-:Y:S01]  /*2380*/  FMUL.FTZ R145, R227, R156 ;  /* 0x0000009ce3917220 */ /* 0x000fe20000410000 */
[----:B------:R-:W-:Y:S02]  /*2390*/  F2FP.BF16.F32.PACK_AB R140, R143, R140 ;  /* 0x0000008c8f8c723e */ /* 0x000fe400000010ff */
[----:B------:R-:W-:Y:S01]  /*23a0*/  FSEL R150, R144, RZ, P6 ;  /* 0x000000ff90967208 */ /* 0x000fe20003000000 */
[----:B------:R-:W-:Y:S01]  /*23b0*/  FMUL.FTZ R144, R226, R156 ;  /* 0x0000009ce2907220 */ /* 0x000fe20000410000 */
[----:B------:R-:W-:Y:S01]  /*23c0*/  LOP3.LUT P6, RZ, R232, 0xff000000, RZ, 0xc0, !PT ;  /* 0xff000000e8ff7812 */ /* 0x000fe200078cc0ff */
[----:B------:R-:W-:-:S02]  /*23d0*/  FMUL.FTZ R145, R145, UR15 ;  /* 0x0000000f91917c20 */ /* 0x000fc40008410000 */
[----:B------:R-:W-:-:S05]  /*23e0*/  FMUL.FTZ R144, R144, UR15 ;  /* 0x0000000f90907c20 */ /* 0x000fca0008410000 */
[----:B------:R-:W-:Y:S01]  /*23f0*/  FSEL R219, R144, RZ, P6 ;  /* 0x000000ff90db7208 */ /* 0x000fe20003000000 */
[----:B------:R-:W-:Y:S01]  /*2400*/  FFMA.FTZ R144, R213, R148, R149 ;  /* 0x00000094d5907223 */ /* 0x000fe20000010095 */
[----:B------:R-:W-:-:S03]  /*2410*/  LOP3.LUT P6, RZ, R233, 0xff, RZ, 0xc0, !PT ;  /* 0x000000ffe9ff7812 */ /* 0x000fc600078cc0ff */
[----:B------:R-:W-:-:S04]  /*2420*/  FADD.FTZ R144, R211, -R144 ;  /* 0x80000090d3907221 */ /* 0x000fc80000010000 */
[----:B------:R-:W-:-:S04]  /*2430*/  FMUL.FTZ R221, R157, R144 ;  /* 0x000000909ddd7220 */ /* 0x000fc80000410000 */
[----:B------:R-:W-:-:S04]  /*2440*/  @P0 FADD.FTZ R221, R112, R221 ;  /* 0x000000dd70dd0221 */ /* 0x000fc80000010000 */
[----:B------:R-:W-:-:S04]  /*2450*/  FMUL.FTZ R144, R221, R156 ;  /* 0x0000009cdd907220 */ /* 0x000fc80000410000 */
[----:B------:R-:W-:-:S05]  /*2460*/  FMUL.FTZ R144, R144, UR15 ;  /* 0x0000000f90907c20 */ /* 0x000fca0008410000 */
[----:B------:R-:W-:Y:S01]  /*2470*/  FSEL R223, R144, RZ, P6 ;  /* 0x000000ff90df7208 */ /* 0x000fe20003000000 */
[----:B------:R-:W-:-:S04]  /*2480*/  FFMA.FTZ R144, R212, R148, R149 ;  /* 0x00000094d4907223 */ /* 0x000fc80000010095 */
[----:B------:R-:W-:-:S04]  /*2490*/  FADD.FTZ R144, R209, -R144 ;  /* 0x80000090d1907221 */ /* 0x000fc80000010000 */
[----:B------:R-:W-:Y:S01]  /*24a0*/  FMUL.FTZ R234, R157, R144 ;  /* 0x000000909dea7220 */ /* 0x000fe20000410000 */
[----:B------:R-:W-:-:S03]  /*24b0*/  FADD.FTZ R144, R160, -R147 ;  /* 0x80000093a0907221 */ /* 0x000fc60000010000 */
[----:B------:R-:W-:Y:S01]  /*24c0*/  @P0 FADD.FTZ R234, R113, R234 ;  /* 0x000000ea71ea0221 */ /* 0x000fe20000010000 */
[----:B------:R-:W-:-:S03]  /*24d0*/  FMUL.FTZ R238, R157, R144 ;  /* 0x000000909dee7220 */ /* 0x000fc60000410000 */
[-C--:B------:R-:W-:Y:S01]  /*24e0*/  FMUL.FTZ R144, R234, R156.reuse ;  /* 0x0000009cea907220 */ /* 0x080fe20000410000 */
[----:B------:R-:W-:Y:S01]  /*24f0*/  @P0 FADD.FTZ R238, R115, R238 ;  /* 0x000000ee73ee0221 */ /* 0x000fe20000010000 */
[----:B------:R-:W-:Y:S02]  /*2500*/  LOP3.LUT P0, RZ, R233, 0xff00, RZ, 0xc0, !PT ;  /* 0x0000ff00e9ff7812 */ /* 0x000fe4000780c0ff */
[----:B------:R-:W-:Y:S01]  /*2510*/  FMUL.FTZ R144, R144, UR15 ;  /* 0x0000000f90907c20 */ /* 0x000fe20008410000 */
[----:B------:R-:W-:-:S04]  /*2520*/  FMUL.FTZ R146, R238, R156 ;  /* 0x0000009cee927220 */ /* 0x000fc80000410000 */
[----:B------:R-:W-:Y:S01]  /*2530*/  FSEL R236, R144, RZ, P0 ;  /* 0x000000ff90ec7208 */ /* 0x000fe20000000000 */
[----:B------:R-:W-:Y:S01]  /*2540*/  FMUL.FTZ R146, R146, UR15 ;  /* 0x0000000f92927c20 */ /* 0x000fe20008410000 */
[----:B------:R-:W-:-:S04]  /*2550*/  LOP3.LUT P0, RZ, R233, 0xff0000, RZ, 0xc0, !PT ;  /* 0x00ff0000e9ff7812 */ /* 0x000fc8000780c0ff */
[----:B------:R-:W-:Y:S02]  /*2560*/  FSEL R235, R145, RZ, P0 ;  /* 0x000000ff91eb7208 */ /* 0x000fe40000000000 */
[----:B------:R-:W-:Y:S01]  /*2570*/  LOP3.LUT P0, RZ, R233, 0xff000000, RZ, 0xc0, !PT ;  /* 0xff000000e9ff7812 */ /* 0x000fe2000780c0ff */
[----:B------:R-:W0:Y:S03]  /*2580*/  LDC.64 R144, c[0x0][0x2f8] ;  /* 0x0000be00ff907b82 */ /* 0x000e260000000a00 */
[----:B------:R-:W-:Y:S02]  /*2590*/  FSEL R240, R146, RZ, P0 ;  /* 0x000000ff92f07208 */ /* 0x000fe40000000000 */
[----:B------:R-:W-:Y:S02]  /*25a0*/  ISETP.NE.U32.AND P0, PT, RZ, UR16, PT ;  /* 0x00000010ff007c0c */ /* 0x000fe4000bf05070 */
[----:B------:R-:W-:-:S02]  /*25b0*/  F2FP.BF16.F32.PACK_AB R143, R240, R235 ;  /* 0x000000ebf08f723e */ /* 0x000fc400000010ff */
[----:B------:R-:W-:-:S04]  /*25c0*/  ISETP.NE.AND.EX P0, PT, RZ, UR17, PT, P0 ;  /* 0x00000011ff007c0c */ /* 0x000fc8000bf05300 */
[----:B------:R-:W-:Y:S02]  /*25d0*/  SEL R124, R141, R124, P0 ;  /* 0x0000007c8d7c7207 */ /* 0x000fe40000000000 */
[----:B------:R-:W-:Y:S02]  /*25e0*/  SEL R125, R142, R125, P0 ;  /* 0x0000007d8e7d7207 */ /* 0x000fe40000000000 */
[----:B------:R-:W-:Y:S02]  /*25f0*/  SEL R126, R151, R126, P0 ;  /* 0x0000007e977e7207 */ /* 0x000fe40000000000 */
[----:B------:R-:W-:Y:S02]  /*2600*/  SEL R127, R226, R127, P0 ;  /* 0x0000007fe27f7207 */ /* 0x000fe40000000000 */
[----:B------:R-:W-:Y:S01]  /*2610*/  SEL R64, R221, R64, P0 ;  /* 0x00000040dd407207 */ /* 0x000fe20000000000 */
[----:B------:R-:W1:Y:S01]  /*2620*/  @P0 LDC.64 R146, c[0x0][0x308] ;  /* 0x0000c200ff920b82 */ /* 0x000e620000000a00 */
[----:B------:R-:W-:Y:S01]  /*2630*/  SEL R65, R234, R65, P0 ;  /* 0x00000041ea417207 */ /* 0x000fe20000000000 */
[----:B0-----:R-:W-:Y:S01]  /*2640*/  IMAD.WIDE.U32 R144, R155, 0x10, R144 ;  /* 0x000000109b907825 */ /* 0x001fe200078e0090 */
[----:B------:R-:W-:-:S02]  /*2650*/  SEL R66, R227, R66, P0 ;  /* 0x00000042e3427207 */ /* 0x000fc40000000000 */
[----:B------:R-:W-:Y:S02]  /*2660*/  SEL R67, R238, R67, P0 ;  /* 0x00000043ee437207 */ /* 0x000fe40000000000 */
[----:B------:R-:W-:Y:S02]  /*2670*/  F2FP.BF16.F32.PACK_AB R141, R219, R150 ;  /* 0x00000096db8d723e */ /* 0x000fe400000010ff */
[----:B------:R-:W-:Y:S01]  /*2680*/  F2FP.BF16.F32.PACK_AB R142, R236, R223 ;  /* 0x000000dfec8e723e */ /* 0x000fe200000010ff */
[C---:B-1----:R-:W-:Y:S01]  /*2690*/  @P0 IMAD.WIDE.U32 R146, R155.reuse, 0x20, R146 ;  /* 0x000000209b920825 */ /* 0x042fe200078e0092 */
[----:B------:R-:W-:-:S04]  /*26a0*/  IADD3 R155, R155, 0x20, RZ ;  /* 0x000000209b9b7810 */ /* 0x000fc80007ffe0ff */
[----:B------:R1:W-:Y:S04]  /*26b0*/  @P0 STG.E.128 desc[UR4][R146.64], R124 ;  /* 0x0000007c92000986 */ /* 0x0003e8000c101d04 */
[----:B------:R1:W-:Y:S04]  /*26c0*/  @P0 STG.E.128 desc[UR4][R146.64+0x10], R64 ;  /* 0x0000104092000986 */ /* 0x0003e8000c101d04 */
[----:B------:R1:W-:Y:S02]  /*26d0*/  STG.E.128 desc[UR4][R144.64], R140 ;  /* 0x0000008c90007986 */ /* 0x0003e4000c101d04 */
.L_x_5139:
[----:B------:R-:W-:Y:S05]  /*26e0*/  BSYNC B1 ;  /* 0x0000000000017941 */ /* 0x000fea0003800000 */
.L_x_5138:
[----:B------:R-:W-:Y:S04]  /*26f0*/  BSSY B1, `(.L_x_5140) ;  /* 0x000005b000017945 */ /* 0x000fe80003800000 */
[----:B------:R-:W-:Y:S05]  /*2700*/  @!P2 BRA `(.L_x_5141) ;  /* 0x000000040064a947 */ /* 0x000fea0003800000 */
[----:B------:R-:W-:Y:S01]  /*2710*/  ISETP.NE.U32.AND P0, PT, RZ, UR8, PT ;  /* 0x00000008ff007c0c */ /* 0x000fe2000bf05070 */
[--C-:B-1----:R-:W-:Y:S01]  /*2720*/  FFMA.FTZ R141, R163, R148, R149.reuse ;  /* 0x00000094a38d7223 */ /* 0x102fe20000010095 */
[----:B------:R-:W-:Y:S01]  /*2730*/  MOV R142, R230 ;  /* 0x000000e6008e7202 */ /* 0x000fe20000000f00 */
[-C--:B------:R-:W-:Y:S01]  /*2740*/  FFMA.FTZ R145, R165, R148.reuse, R149 ;  /* 0x00000094a5917223 */ /* 0x080fe20000010095 */
[----:B------:R-:W-:Y:S01]  /*2750*/  ISETP.NE.AND.EX P0, PT, RZ, UR9, PT, P0 ;  /* 0x00000009ff007c0c */ /* 0x000fe2000bf05300 */
[----:B------:R-:W-:Y:S01]  /*2760*/  FADD.FTZ R140, R164, -R141 ;  /* 0x8000008da48c7221 */ /* 0x000fe20000010000 */
[----:B------:R-:W-:Y:S01]  /*2770*/  LOP3.LUT P6, RZ, R142, 0xff, RZ, 0xc0, !PT ;  /* 0x000000ff8eff7812 */ /* 0x000fe200078cc0ff */
[----:B------:R-:W-:Y:S01]  /*2780*/  FFMA.FTZ R142, R170, R148, R149 ;  /* 0x00000094aa8e7223 */ /* 0x000fe20000010095 */
[----:B------:R-:W-:Y:S01]  /*2790*/  FADD.FTZ R144, R166, -R145 ;  /* 0x80000091a6907221 */ /* 0x000fe20000010000 */
[----:B------:R-:W-:Y:S01]  /*27a0*/  FMUL.FTZ R141, R157, R140 ;  /* 0x0000008c9d8d7220 */ /* 0x000fe20000410000 */
[--C-:B------:R-:W-:Y:S01]  /*27b0*/  FFMA.FTZ R145, R167, R148, R149.reuse ;  /* 0x00000094a7917223 */ /* 0x100fe20000010095 */
[----:B------:R-:W-:Y:S01]  /*27c0*/  FADD.FTZ R142, R169, -R142 ;  /* 0x8000008ea98e7221 */ /* 0x000fe20000010000 */
[----:B------:R-:W-:Y:S01]  /*27d0*/  FMUL.FTZ R151, R157, R144 ;  /* 0x000000909d977220 */ /* 0x000fe20000410000 */
[----:B------:R-:W-:-:S02]  /*27e0*/  FFMA.FTZ R236, R178, R148, R149 ;  /* 0x00000094b2ec7223 */ /* 0x000fc40000010095 */
[----:B------:R-:W-:Y:S02]  /*27f0*/  FMUL.FTZ R142, R157, R142 ;  /* 0x0000008e9d8e7220 */ /* 0x000fe40000410000 */
[----:B------:R-:W-:Y:S01]  /*2800*/  @P0 FADD.FTZ R141, R116, R141 ;  /* 0x0000008d748d0221 */ /* 0x000fe20000010000 */
[----:B------:R-:W-:Y:S01]  /*2810*/  @P0 FADD.FTZ R151, R118, R151 ;  /* 0x0000009776970221 */ /* 0x000fe20000010000 */
[----:B------:R-:W-:Y:S01]  /*2820*/  @P0 FADD.FTZ R142, R117, R142 ;  /* 0x0000008e758e0221 */ /* 0x000fe20000010000 */
[----:B------:R-:W-:Y:S01]  /*2830*/  FADD.FTZ R236, R177, -R236 ;  /* 0x800000ecb1ec7221 */ /* 0x000fe20000010000 */
[-C--:B------:R-:W-:Y:S01]  /*2840*/  FMUL.FTZ R140, R141, R156.reuse ;  /* 0x0000009c8d8c7220 */ /* 0x080fe20000410000 */
[-C--:B------:R-:W-:Y:S01]  /*2850*/  FMUL.FTZ R144, R151, R156.reuse ;  /* 0x0000009c97907220 */ /* 0x080fe20000410000 */
[----:B------:R-:W-:Y:S01]  /*2860*/  FMUL.FTZ R143, R142, R156 ;  /* 0x0000009c8e8f7220 */ /* 0x000fe20000410000 */
[----:B------:R-:W-:Y:S01]  /*2870*/  FMUL.FTZ R238, R157, R236 ;  /* 0x000000ec9dee7220 */ /* 0x000fe20000410000 */
[----:B------:R-:W-:Y:S01]  /*2880*/  FMUL.FTZ R140, R140, UR15 ;  /* 0x0000000f8c8c7c20 */ /* 0x000fe20008410000 */
[----:B------:R-:W-:Y:S01]  /*2890*/  FMUL.FTZ R144, R144, UR15 ;  /* 0x0000000f90907c20 */ /* 0x000fe20008410000 */
[----:B------:R-:W-:Y:S01]  /*28a0*/  FMUL.FTZ R143, R143, UR15 ;  /* 0x0000000f8f8f7c20 */ /* 0x000fe20008410000 */
[----:B------:R-:W-:-:S02]  /*28b0*/  @P0 FADD.FTZ R238, R123, R238 ;  /* 0x000000ee7bee0221 */ /* 0x000fc40000010000 */
[----:B------:R-:W-:Y:S02]  /*28c0*/  FSEL R140, R140, RZ, P6 ;  /* 0x000000ff8c8c7208 */ /* 0x000fe40003000000 */
[----:B------:R-:W-:-:S04]  /*28d0*/  LOP3.LUT P6, RZ, R230, 0xff00, RZ, 0xc0, !PT ;  /* 0x0000ff00e6ff7812 */ /* 0x000fc800078cc0ff */
[----:B------:R-:W-:Y:S02]  /*28e0*/  FSEL R143, R143, RZ, P6 ;  /* 0x000000ff8f8f7208 */ /* 0x000fe40003000000 */
[----:B------:R-:W-:Y:S02]  /*28f0*/  LOP3.LUT P6, RZ, R230, 0xff0000, RZ, 0xc0, !PT ;  /* 0x00ff0000e6ff7812 */ /* 0x000fe400078cc0ff */
[----:B------:R-:W-:Y:S02]  /*2900*/  F2FP.BF16.F32.PACK_AB R140, R143, R140 ;  /* 0x0000008c8f8c723e */ /* 0x000fe400000010ff */
        /* <DEDUP_REMOVED lines=9> */
[----:B------:R-:W-:Y:S01]  /*29a0*/  FADD.FTZ R144, R168, -R145 ;  /* 0x80000091a8907221 */ /* 0x000fe20000010000 */
[----:B------:R-:W-:Y:S01]  /*29b0*/  LOP3.LUT P6, RZ, R231, 0xff, RZ, 0xc0, !PT ;  /* 0x000000ffe7ff7812 */ /* 0x000fe200078cc0ff */
[----:B------:R-:W-:Y:S02]  /*29c0*/  FFMA.FTZ R145, R173, R148, R149 ;  /* 0x00000094ad917223 */ /* 0x000fe40000010095 */
[C---:B------:R-:W-:Y:S02]  /*29d0*/  FMUL.FTZ R221, R157.reuse, R144 ;  /* 0x000000909ddd7220 */ /* 0x040fe40000410000 */
[----:B0-----:R-:W-:Y:S02]  /*29e0*/  FADD.FTZ R146, R176, -R145 ;  /* 0x80000091b0927221 */ /* 0x001fe40000010000 */
[----:B------:R-:W-:Y:S02]  /*29f0*/  @P0 FADD.FTZ R221, R120, R221 ;  /* 0x000000dd78dd0221 */ /* 0x000fe40000010000 */
[----:B------:R-:W-:Y:S01]  /*2a00*/  FMUL.FTZ R227, R157, R146 ;  /* 0x000000929de37220 */ /* 0x000fe20000410000 */
[-C--:B------:R-:W-:Y:S01]  /*2a10*/  FMUL.FTZ R146, R238, R156.reuse ;  /* 0x0000009cee927220 */ /* 0x080fe20000410000 */
[----:B------:R-:W-:-:S02]  /*2a20*/  FMUL.FTZ R144, R221, R156 ;  /* 0x0000009cdd907220 */ /* 0x000fc40000410000 */
[----:B------:R-:W-:Y:S01]  /*2a30*/  @P0 FADD.FTZ R227, R122, R227 ;  /* 0x000000e37ae30221 */ /* 0x000fe20000010000 */
[----:B------:R-:W-:Y:S01]  /*2a40*/  FMUL.FTZ R146, R146, UR15 ;  /* 0x0000000f92927c20 */ /* 0x000fe20008410000 */
[----:B------:R-:W-:Y:S02]  /*2a50*/  FMUL.FTZ R144, R144, UR15 ;  /* 0x0000000f90907c20 */ /* 0x000fe40008410000 */
[----:B------:R-:W-:-:S03]  /*2a60*/  FMUL.FTZ R145, R227, R156 ;  /* 0x0000009ce3917220 */ /* 0x000fc60000410000 */
[----:B------:R-:W-:Y:S01]  /*2a70*/  FSEL R223, R144, RZ, P6 ;  /* 0x000000ff90df7208 */ /* 0x000fe20003000000 */
[----:B------:R-:W-:Y:S01]  /*2a80*/  FFMA.FTZ R144, R174, R148, R149 ;  /* 0x00000094ae907223 */ /* 0x000fe20000010095 */
[----:B------:R-:W-:-:S03]  /*2a90*/  FMUL.FTZ R145, R145, UR15 ;  /* 0x0000000f91917c20 */ /* 0x000fc60008410000 */
[----:B------:R-:W-:-:S04]  /*2aa0*/  FADD.FTZ R144, R175, -R144 ;  /* 0x80000090af907221 */ /* 0x000fc80000010000 */
[----:B------:R-:W-:-:S04]  /*2ab0*/  FMUL.FTZ R234, R157, R144 ;  /* 0x000000909dea7220 */ /* 0x000fc80000410000 */
[----:B------:R-:W-:Y:S01]  /*2ac0*/  @P0 FADD.FTZ R234, R121, R234 ;  /* 0x000000ea79ea0221 */ /* 0x000fe20000010000 */
[----:B------:R-:W-:-:S03]  /*2ad0*/  LOP3.LUT P0, RZ, R231, 0xff00, RZ, 0xc0, !PT ;  /* 0x0000ff00e7ff7812 */ /* 0x000fc6000780c0ff */
[----:B------:R-:W-:-:S04]  /*2ae0*/  FMUL.FTZ R144, R234, R156 ;  /* 0x0000009cea907220 */ /* 0x000fc80000410000 */
[----:B------:R-:W-:-:S05]  /*2af0*/  FMUL.FTZ R144, R144, UR15 ;  /* 0x0000000f90907c20 */ /* 0x000fca0008410000 */
[----:B------:R-:W-:Y:S02]  /*2b00*/  FSEL R236, R144, RZ, P0 ;  /* 0x000000ff90ec7208 */ /* 0x000fe40000000000 */
        /* <DEDUP_REMOVED lines=25> */
.L_x_5141:
[----:B------:R-:W-:Y:S05]  /*2ca0*/  BSYNC B1 ;  /* 0x0000000000017941 */ /* 0x000fea0003800000 */
.L_x_5140:
[----:B------:R-:W-:Y:S04]  /*2cb0*/  BSSY B1, `(.L_x_5142) ;  /* 0x000005b000017945 */ /* 0x000fe80003800000 */
[----:B------:R-:W-:Y:S05]  /*2cc0*/  @!P3 BRA `(.L_x_5143) ;  /* 0x000000040064b947 */ /* 0x000fea0003800000 */
[----:B------:R-:W-:Y:S01]  /*2cd0*/  ISETP.NE.U32.AND P0, PT, RZ, UR8, PT ;  /* 0x00000008ff007c0c */ /* 0x000fe2000bf05070 */
[--C-:B-12---:R-:W-:Y:S01]  /*2ce0*/  FFMA.FTZ R141, R161, R148, R149.reuse ;  /* 0x00000094a18d7223 */ /* 0x106fe20000010095 */
        /* <DEDUP_REMOVED lines=87> */
.L_x_5143:
[----:B------:R-:W-:Y:S05]  /*3260*/  BSYNC B1 ;  /* 0x0000000000017941 */ /* 0x000fea0003800000 */
.L_x_5142:
[----:B------:R-:W-:Y:S04]  /*3270*/  BSSY B1, `(.L_x_5144) ;  /* 0x000005a000017945 */ /* 0x000fe80003800000 */
[----:B------:R-:W-:Y:S05]  /*3280*/  @!P4 BRA `(.L_x_5145) ;  /* 0x000000040060c947 */ /* 0x000fea0003800000 */
[----:B------:R-:W-:Y:S01]  /*3290*/  ISETP.NE.U32.AND P0, PT, RZ, UR8, PT ;  /* 0x00000008ff007c0c */ /* 0x000fe2000bf05070 */
[--C-:B-123--:R-:W-:Y:S01]  /*32a0*/  FFMA.FTZ R141, R159, R148, R149.reuse ;  /* 0x000000949f8d7223 */ /* 0x10efe20000010095 */
        /* <DEDUP_REMOVED lines=42> */
[----:B------:R-:W-:Y:S02]  /*3550*/  FMUL.FTZ R223, R157, R144 ;  /* 0x000000909ddf7220 */ /* 0x000fe40000410000 */
[----:B0-----:R-:W-:Y:S02]  /*3560*/  FADD.FTZ R146, R208, -R145 ;  /* 0x80000091d0927221 */ /* 0x001fe40000010000 */
[----:B------:R-:W-:-:S04]  /*3570*/  @P0 FADD.FTZ R223, R136, R223 ;  /* 0x000000df88df0221 */ /* 0x000fc80000010000 */
[----:B------:R-:W-:-:S04]  /*3580*/  FMUL.FTZ R144, R223, R156 ;  /* 0x0000009cdf907220 */ /* 0x000fc80000410000 */
[----:B------:R-:W-:-:S05]  /*3590*/  FMUL.FTZ R144, R144, UR15 ;  /* 0x0000000f90907c20 */ /* 0x000fca0008410000 */
[----:B------:R-:W-:Y:S01]  /*35a0*/  FSEL R221, R144, RZ, P6 ;  /* 0x000000ff90dd7208 */ /* 0x000fe20003000000 */
[----:B------:R-:W-:Y:S01]  /*35b0*/  FFMA.FTZ R144, R206, R148, R149 ;  /* 0x00000094ce907223 */ /* 0x000fe20000010095 */
[----:B------:R-:W-:Y:S01]  /*35c0*/  FMUL.FTZ R149, R157, R146 ;  /* 0x000000929d957220 */ /* 0x000fe20000410000 */
[----:B------:R-:W-:Y:S02]  /*35d0*/  FMUL.FTZ R146, R234, R156 ;  /* 0x0000009cea927220 */ /* 0x000fe40000410000 */
[----:B------:R-:W-:Y:S01]  /*35e0*/  FADD.FTZ R144, R203, -R144 ;  /* 0x80000090cb907221 */ /* 0x000fe20000010000 */
[----:B------:R-:W-:Y:S01]  /*35f0*/  @P0 FADD.FTZ R149, R138, R149 ;  /* 0x000000958a950221 */ /* 0x000fe20000010000 */
[----:B------:R-:W-:Y:S02]  /*3600*/  FMUL.FTZ R146, R146, UR15 ;  /* 0x0000000f92927c20 */ /* 0x000fe40008410000 */
[----:B------:R-:W-:Y:S01]  /*3610*/  FMUL.FTZ R148, R157, R144 ;  /* 0x000000909d947220 */ /* 0x000fe20000410000 */
[----:B------:R-:W-:-:S03]  /*3620*/  FMUL.FTZ R145, R149, R156 ;  /* 0x0000009c95917220 */ /* 0x000fc60000410000 */
[----:B------:R-:W-:Y:S01]  /*3630*/  @P0 FADD.FTZ R148, R137, R148 ;  /* 0x0000009489940221 */ /* 0x000fe20000010000 */
[----:B------:R-:W-:Y:S01]  /*3640*/  LOP3.LUT P0, RZ, R225, 0xff00, RZ, 0xc0, !PT ;  /* 0x0000ff00e1ff7812 */ /* 0x000fe2000780c0ff */
[----:B------:R-:W-:Y:S02]  /*3650*/  FMUL.FTZ R145, R145, UR15 ;  /* 0x0000000f91917c20 */ /* 0x000fe40008410000 */
[----:B------:R-:W-:-:S04]  /*3660*/  FMUL.FTZ R144, R148, R156 ;  /* 0x0000009c94907220 */ /* 0x000fc80000410000 */
[----:B------:R-:W-:-:S05]  /*3670*/  FMUL.FTZ R144, R144, UR15 ;  /* 0x0000000f90907c20 */ /* 0x000fca0008410000 */
[----:B------:R-:W-:Y:S02]  /*3680*/  FSEL R156, R144, RZ, P0 ;  /* 0x000000ff909c7208 */ /* 0x000fe40000000000 */
[----:B------:R-:W-:-:S04]  /*3690*/  LOP3.LUT P0, RZ, R225, 0xff0000, RZ, 0xc0, !PT ;  /* 0x00ff0000e1ff7812 */ /* 0x000fc8000780c0ff */
[----:B------:R-:W-:Y:S02]  /*36a0*/  FSEL R157, R145, RZ, P0 ;  /* 0x000000ff919d7208 */ /* 0x000fe40000000000 */
[----:B------:R-:W-:-:S04]  /*36b0*/  LOP3.LUT P0, RZ, R225, 0xff000000, RZ, 0xc0, !PT ;  /* 0xff000000e1ff7812 */ /* 0x000fc8000780c0ff */
[----:B------:R-:W-:Y:S02]  /*36c0*/  FSEL R236, R146, RZ, P0 ;  /* 0x000000ff92ec7208 */ /* 0x000fe40000000000 */
[----:B------:R-:W-:Y:S01]  /*36d0*/  ISETP.NE.U32.AND P0, PT, RZ, UR16, PT ;  /* 0x00000010ff007c0c */ /* 0x000fe2000bf05070 */
[----:B------:R-:W0:Y:S01]  /*36e0*/  LDC.64 R146, c[0x0][0x2f8] ;  /* 0x0000be00ff927b82 */ /* 0x000e220000000a00 */
[----:B------:R-:W-:Y:S02]  /*36f0*/  F2FP.BF16.F32.PACK_AB R143, R236, R157 ;  /* 0x0000009dec8f723e */ /* 0x000fe400000010ff */
[----:B------:R-:W-:-:S04]  /*3700*/  ISETP.NE.AND.EX P0, PT, RZ, UR17, PT, P0 ;  /* 0x00000011ff007c0c */ /* 0x000fc8000bf05300 */
[----:B------:R-:W-:Y:S02]  /*3710*/  SEL R124, R141, R124, P0 ;  /* 0x0000007c8d7c7207 */ /* 0x000fe40000000000 */
[----:B------:R-:W-:Y:S02]  /*3720*/  SEL R125, R142, R125, P0 ;  /* 0x0000007d8e7d7207 */ /* 0x000fe40000000000 */
[----:B------:R-:W-:Y:S02]  /*3730*/  SEL R126, R151, R126, P0 ;  /* 0x0000007e977e7207 */ /* 0x000fe40000000000 */
[----:B------:R-:W-:Y:S02]  /*3740*/  SEL R127, R226, R127, P0 ;  /* 0x0000007fe27f7207 */ /* 0x000fe40000000000 */
[----:B------:R-:W-:Y:S01]  /*3750*/  SEL R64, R223, R64, P0 ;  /* 0x00000040df407207 */ /* 0x000fe20000000000 */
[----:B------:R-:W1:Y:S01]  /*3760*/  @P0 LDC.64 R144, c[0x0][0x308] ;  /* 0x0000c200ff900b82 */ /* 0x000e620000000a00 */
[----:B------:R-:W-:-:S02]  /*3770*/  SEL R65, R148, R65, P0 ;  /* 0x0000004194417207 */ /* 0x000fc40000000000 */
[----:B------:R-:W-:Y:S02]  /*3780*/  SEL R66, R149, R66, P0 ;  /* 0x0000004295427207 */ /* 0x000fe40000000000 */
[----:B------:R-:W-:Y:S02]  /*3790*/  SEL R67, R234, R67, P0 ;  /* 0x00000043ea437207 */ /* 0x000fe40000000000 */
[----:B------:R-:W-:Y:S01]  /*37a0*/  F2FP.BF16.F32.PACK_AB R141, R219, R150 ;  /* 0x00000096db8d723e */ /* 0x000fe200000010ff */
[----:B0-----:R-:W-:Y:S01]  /*37b0*/  IMAD.WIDE.U32 R146, R155, 0x10, R146 ;  /* 0x000000109b927825 */ /* 0x001fe200078e0092 */
[----:B------:R-:W-:-:S03]  /*37c0*/  F2FP.BF16.F32.PACK_AB R142, R156, R221 ;  /* 0x000000dd9c8e723e */ /* 0x000fc600000010ff */
[----:B-1----:R-:W-:-:S05]  /*37d0*/  @P0 IMAD.WIDE.U32 R144, R155, 0x20, R144 ;  /* 0x000000209b900825 */ /* 0x002fca00078e0090 */
[----:B------:R4:W-:Y:S04]  /*37e0*/  @P0 STG.E.128 desc[UR4][R144.64], R124 ;  /* 0x0000007c90000986 */ /* 0x0009e8000c101d04 */
[----:B------:R4:W-:Y:S04]  /*37f0*/  @P0 STG.E.128 desc[UR4][R144.64+0x10], R64 ;  /* 0x0000104090000986 */ /* 0x0009e8000c101d04 */
[----:B------:R4:W-:Y:S02]  /*3800*/  STG.E.128 desc[UR4][R146.64], R140 ;  /* 0x0000008c92007986 */ /* 0x0009e4000c101d04 */
.L_x_5145:
[----:B------:R-:W-:Y:S05]  /*3810*/  BSYNC B1 ;  /* 0x0000000000017941 */ /* 0x000fea0003800000 */
.L_x_5144:
[----:B-1234-:R-:W1:Y:S02]  /*3820*/  LDC.64 R140, c[0x0][0x210] ;  /* 0x00008400ff8c7b82 */ /* 0x01ee640000000a00 */
[----:B-1----:R-:W-:-:S04]  /*3830*/  LEA R19, R140, R19, 0x2 ;  /* 0x000000138c137211 */ /* 0x002fc800078e10ff */
[----:B------:R-:W-:-:S13]  /*3840*/  ISETP.GE.AND P0, PT, R19, R141, PT ;  /* 0x0000008d1300720c */ /* 0x000fda0003f06270 */
[----:B------:R-:W-:Y:S05]  /*3850*/  @!P0 BRA `(.L_x_5146) ;  /* 0xffffffcc00f48947 */ /* 0x000fea000383ffff */
.L_x_5128:
[----:B------:R-:W-:Y:S05]  /*3860*/  BSYNC B0 ;  /* 0x0000000000007941 */ /* 0x000fea0003800000 */
.L_x_5127:
        /* <DEDUP_REMOVED lines=255> */
.L_x_5137:
[----:B------:R-:W-:Y:S01]  /*4860*/  HFMA2.MMA R150, -RZ, RZ, 0, 5.9604644775390625e-08 ;  /* 0x00000001ff967435 */ /* 0x000fe200000001ff */
[----:B------:R-:W-:Y:S01]  /*4870*/  BSSY B1, `(.L_x_5147) ;  /* 0x0000006000017945 */ /* 0x000fe20003800000 */
[----:B------:R-:W-:Y:S02]  /*4880*/  MOV R151, 0x1f ;  /* 0x0000001f00977802 */ /* 0x000fe40000000f00 */
[----:B------:R-:W-:-:S07]  /*4890*/  MOV R148, 0xffffffff ;  /* 0xffffffff00947802 */ /* 0x000fce0000000f00 */
[----:B------:R-:W-:Y:S05]  /*48a0*/  WARPSYNC.COLLECTIVE R148, `(.L_x_5148) ;  /* 0x0000000094087348 */ /* 0x000fea0003c00000 */
[----:B------:R0:W1:Y:S02]  /*48b0*/  SHFL.BFLY P0, R149, R227, R150, R151 ;  /* 0x0c000096e3957389 */ /* 0x0000640000000097 */
[----:B01----:R-:W-:Y:S01]  /*48c0*/  ENDCOLLECTIVE ;  /* 0x000000000000791b */ /* 0x003fe20003800000 */
.L_x_5148:
[----:B------:R-:W-:Y:S05]  /*48d0*/  BSYNC B1 ;  /* 0x0000000000017941 */ /* 0x000fea0003800000 */
.L_x_5147:
[----:B------:R-:W-:Y:S01]  /*48e0*/  MOV R140, R149 ;  /* 0x00000095008c7202 */ /* 0x000fe20000000f00 */
[----:B------:R-:W-:Y:S01]  /*48f0*/  HFMA2.MMA R150, -RZ, RZ, 0, 5.9604644775390625e-08 ;  /* 0x00000001ff967435 */ /* 0x000fe200000001ff */
[----:B------:R-:W-:Y:S02]  /*4900*/  MOV R151, 0x1f ;  /* 0x0000001f00977802 */ /* 0x000fe40000000f00 */
[----:B------:R-:W-:Y:S01]  /*4910*/  MOV R148, 0xffffffff ;  /* 0xffffffff00947802 */ /* 0x000fe20000000f00 */
[----:B------:R-:W-:Y:S01]  /*4920*/  FADD.FTZ R140, R140, R227 ;  /* 0x000000e38c8c7221 */ /* 0x000fe20000010000 */
[----:B------:R-:W-:-:S07]  /*4930*/  MOV R227, R226 ;  /* 0x000000e200e37202 */ /* 0x000fce0000000f00 */
[----:B------:R-:W-:Y:S05]  /*4940*/  WARPSYNC.COLLECTIVE R148, `(.L_x_5149) ;  /* 0x0000000094087348 */ /* 0x000fea0003c00000 */
[----:B------:R0:W1:Y:S02]  /*4950*/  SHFL.BFLY P0, R149, R227, R150, R151 ;  /* 0x0c000096e3957389 */ /* 0x0000640000000097 */
[----:B01----:R-:W-:Y:S01]  /*4960*/  ENDCOLLECTIVE ;  /* 0x000000000000791b */ /* 0x003fe20003800000 */
.L_x_5149:
[----:B------:R-:W-:Y:S01]  /*4970*/  HFMA2.MMA R150, -RZ, RZ, 0, 1.1920928955078125e-07 ;  /* 0x00000002ff967435 */ /* 0x000fe200000001ff */
[----:B------:R-:W-:Y:S02]  /*4980*/  MOV R227, R140 ;  /* 0x0000008c00e37202 */ /* 0x000fe40000000f00 */
[----:B------:R-:W-:-:S08]  /*4990*/  MOV R141, R149 ;  /* 0x00000095008d7202 */ /* 0x000fd00000000f00 */
[----:B------:R-:W-:Y:S05]  /*49a0*/  WARPSYNC.COLLECTIVE R148, `(.L_x_5150) ;  /* 0x0000000094087348 */ /* 0x000fea0003c00000 */
[----:B------:R0:W1:Y:S02]  /*49b0*/  SHFL.BFLY P0, R149, R227, R150, R151 ;  /* 0x0c000096e3957389 */ /* 0x0000640000000097 */
[----:B01----:R-:W-:Y:S01]  /*49c0*/  ENDCOLLECTIVE ;  /* 0x000000000000791b */ /* 0x003fe20003800000 */
.L_x_5150:
[----:B------:R-:W-:-:S05]  /*49d0*/  FADD.FTZ R141, R141, R226 ;  /* 0x000000e28d8d7221 */ /* 0x000fca0000010000 */
[----:B------:R-:W-:Y:S02]  /*49e0*/  MOV R227, R141 ;  /* 0x0000008d00e37202 */ /* 0x000fe40000000f00 */
[----:B------:R-:W-:-:S07]  /*49f0*/  MOV R143, R149 ;  /* 0x00000095008f7202 */ /* 0x000fce0000000f00 */
[----:B------:R-:W-:Y:S05]  /*4a00*/  WARPSYNC.COLLECTIVE R148, `(.L_x_5151) ;  /* 0x0000000094087348 */ /* 0x000fea0003c00000 */
[----:B------:R0:W1:Y:S02]  /*4a10*/  SHFL.BFLY P0, R149, R227, R150, R151 ;  /* 0x0c000096e3957389 */ /* 0x0000640000000097 */
[----:B01----:R-:W-:Y:S01]  /*4a20*/  ENDCOLLECTIVE ;  /* 0x000000000000791b */ /* 0x003fe20003800000 */
.L_x_5151:
[----:B------:R-:W-:Y:S01]  /*4a30*/  FADD.FTZ R143, R140, R143 ;  /* 0x0000008f8c8f7221 */ /* 0x000fe20000010000 */
[----:B------:R-:W-:-:S04]  /*4a40*/  HFMA2.MMA R150, -RZ, RZ, 0, 2.384185791015625e-07 ;  /* 0x00000004ff967435 */ /* 0x000fc800000001ff */
[----:B------:R-:W-:Y:S02]  /*4a50*/  MOV R227, R143 ;  /* 0x0000008f00e37202 */ /* 0x000fe40000000f00 */
[----:B------:R-:W-:-:S07]  /*4a60*/  MOV R142, R149 ;  /* 0x00000095008e7202 */ /* 0x000fce0000000f00 */
[----:B------:R-:W-:Y:S05]  /*4a70*/  WARPSYNC.COLLECTIVE R148, `(.L_x_5152) ;  /* 0x0000000094087348 */ /* 0x000fea0003c00000 */
[----:B------:R0:W1:Y:S02]  /*4a80*/  SHFL.BFLY P0, R149, R227, R150, R151 ;  /* 0x0c000096e3957389 */ /* 0x0000640000000097 */
[----:B01----:R-:W-:Y:S01]  /*4a90*/  ENDCOLLECTIVE ;  /* 0x000000000000791b */ /* 0x003fe20003800000 */
.L_x_5152:
[----:B------:R-:W-:-:S05]  /*4aa0*/  FADD.FTZ R142, R141, R142 ;  /* 0x0000008e8d8e7221 */ /* 0x000fca0000010000 */
[----:B------:R-:W-:Y:S02]  /*4ab0*/  MOV R227, R142 ;  /* 0x0000008e00e37202 */ /* 0x000fe40000000f00 */
[----:B------:R-:W-:-:S07]  /*4ac0*/  MOV R144, R149 ;  /* 0x0000009500907202 */ /* 0x000fce0000000f00 */
[----:B------:R-:W-:Y:S05]  /*4ad0*/  WARPSYNC.COLLECTIVE R148, `(.L_x_5153) ;  /* 0x0000000094087348 */ /* 0x000fea0003c00000 */
[----:B------:R0:W1:Y:S02]  /*4ae0*/  SHFL.BFLY P0, R149, R227, R150, R151 ;  /* 0x0c000096e3957389 */ /* 0x0000640000000097 */
[----:B01----:R-:W-:Y:S01]  /*4af0*/  ENDCOLLECTIVE ;  /* 0x000000000000791b */ /* 0x003fe20003800000 */
.L_x_5153:
[----:B------:R-:W-:Y:S01]  /*4b00*/  FADD.FTZ R144, R143, R144 ;  /* 0x000000908f907221 */ /* 0x000fe20000010000 */
[----:B------:R-:W-:-:S04]  /*4b10*/  HFMA2.MMA R150, -RZ, RZ, 0, 4.76837158203125e-07 ;  /* 0x00000008ff967435 */ /* 0x000fc800000001ff */
[----:B------:R-:W-:Y:S02]  /*4b20*/  MOV R227, R144 ;  /* 0x0000009000e37202 */ /* 0x000fe40000000f00 */
[----:B------:R-:W-:-:S07]  /*4b30*/  MOV R145, R149 ;  /* 0x0000009500917202 */ /* 0x000fce0000000f00 */
[----:B------:R-:W-:Y:S05]  /*4b40*/  WARPSYNC.COLLECTIVE R148, `(.L_x_5154) ;  /* 0x0000000094087348 */ /* 0x000fea0003c00000 */
[----:B------:R0:W1:Y:S02]  /*4b50*/  SHFL.BFLY P0, R149, R227, R150, R151 ;  /* 0x0c000096e3957389 */ /* 0x0000640000000097 */
[----:B01----:R-:W-:Y:S01]  /*4b60*/  ENDCOLLECTIVE ;  /* 0x000000000000791b */ /* 0x003fe20003800000 */
.L_x_5154:
[----:B------:R-:W-:-:S05]  /*4b70*/  FADD.FTZ R145, R142, R145 ;  /* 0x000000918e917221 */ /* 0x000fca0000010000 */
[----:B------:R-:W-:Y:S02]  /*4b80*/  MOV R227, R145 ;  /* 0x0000009100e37202 */ /* 0x000fe40000000f00 */
[----:B------:R-:W-:-:S07]  /*4b90*/  MOV R147, R149 ;  /* 0x0000009500937202 */ /* 0x000fce0000000f00 */
[----:B------:R-:W-:Y:S05]  /*4ba0*/  WARPSYNC.COLLECTIVE R148, `(.L_x_5155) ;  /* 0x0000000094087348 */ /* 0x000fea0003c00000 */
[----:B------:R0:W1:Y:S02]  /*4bb0*/  SHFL.BFLY P0, R149, R227, R150, R151 ;  /* 0x0c000096e3957389 */ /* 0x0000640000000097 */
[----:B01----:R-:W-:Y:S01]  /*4bc0*/  ENDCOLLECTIVE ;  /* 0x000000000000791b */ /* 0x003fe20003800000 */
.L_x_5155:
[----:B------:R-:W-:Y:S01]  /*4bd0*/  FADD.FTZ R147, R144, R147 ;  /* 0x0000009390937221 */ /* 0x000fe20000010000 */
[----:B------:R-:W-:-:S04]  /*4be0*/  HFMA2.MMA R150, -RZ, RZ, 0, 9.5367431640625e-07 ;  /* 0x00000010ff967435 */ /* 0x000fc800000001ff */
[----:B------:R-:W-:Y:S02]  /*4bf0*/  MOV R227, R147 ;  /* 0x0000009300e37202 */ /* 0x000fe40000000f00 */
[----:B------:R-:W-:-:S07]  /*4c00*/  MOV R146, R149 ;  /* 0x0000009500927202 */ /* 0x000fce0000000f00 */
[----:B------:R-:W-:Y:S05]  /*4c10*/  WARPSYNC.COLLECTIVE R148, `(.L_x_5156) ;  /* 0x0000000094087348 */ /* 0x000fea0003c00000 */
[----:B------:R0:W1:Y:S02]  /*4c20*/  SHFL.BFLY P0, R149, R227, R150, R151 ;  /* 0x0c000096e3957389 */ /* 0x0000640000000097 */
[----:B01----:R-:W-:Y:S01]  /*4c30*/  ENDCOLLECTIVE ;  /* 0x000000000000791b */ /* 0x003fe20003800000 */
.L_x_5156:
[----:B------:R-:W-:-:S05]  /*4c40*/  FADD.FTZ R146, R145, R146 ;  /* 0x0000009291927221 */ /* 0x000fca0000010000 */
[----:B------:R-:W-:Y:S02]  /*4c50*/  MOV R227, R146 ;  /* 0x0000009200e37202 */ /* 0x000fe40000000f00 */
[----:B------:R-:W-:-:S07]  /*4c60*/  MOV R140, R149 ;  /* 0x00000095008c7202 */ /* 0x000fce0000000f00 */
[----:B------:R-:W-:Y:S05]  /*4c70*/  WARPSYNC.COLLECTIVE R148, `(.L_x_5157) ;  /* 0x0000000094087348 */ /* 0x000fea0003c00000 */
[----:B------:R0:W1:Y:S02]  /*4c80*/  SHFL.BFLY P0, R149, R227, R150, R151 ;  /* 0x0c000096e3957389 */ /* 0x0000640000000097 */
[----:B01----:R-:W-:Y:S01]  /*4c90*/  ENDCOLLECTIVE ;  /* 0x000000000000791b */ /* 0x003fe20003800000 */
.L_x_5157:
[----:B------:R-:W-:Y:S01]  /*4ca0*/  MOV R141, R149 ;  /* 0x00000095008d7202 */ /* 0x000fe20000000f00 */
[----:B------:R-:W-:Y:S06]  /*4cb0*/  BRA `(.L_x_5158) ;  /* 0xffffffd400047947 */ /* 0x000fec000383ffff */
.L_x_5159:
        /* <DEDUP_REMOVED lines=12> */
.L_x_14272:


//--------------------- .text._ZN10layer_norm13ln_bwd_kernelINS_13Kernel_traitsI13__nv_bfloat16S2_fS2_fjLj1024ELj1ELj4ELj1ELj16ENS_18Kernel_traits_baseILj1024ES2_S2_fS2_fjLj128EEEEELb1ELb0ELb0ELb1EEEvNS_9BwdParamsE --------------------------
	.section	.text._ZN10layer_norm13ln_bwd_kernelINS_13Kernel_traitsI13__nv_bfloat16S2_fS2_fjLj1024ELj1ELj4ELj1ELj16ENS_18Kernel_traits_baseILj1024ES2_S2_fS2_fjLj128EEEEELb1ELb0ELb0ELb1EEEvNS_9BwdParamsE,"ax",@progbits
	.align	128
        .global         _ZN10layer_norm13ln_bwd_kernelINS_13Kernel_traitsI13__nv_bfloat16S2_fS2_fjLj1024ELj1ELj4ELj1ELj16ENS_18Kernel_traits_baseILj1024ES2_S2_fS2_fjLj128EEEEELb1ELb0ELb0ELb1EEEvNS_9BwdParamsE
        .type           _ZN10layer_norm13ln_bwd_kernelINS_13Kernel_traitsI13__nv_bfloat16S2_fS2_fjLj1024ELj1ELj4ELj1ELj16ENS_18Kernel_traits_baseILj1024ES2_S2_fS2_fjLj128EEEEELb1ELb0ELb0ELb1EEEvNS_9BwdParamsE,@function
        .size           _ZN10layer_norm13ln_bwd_kernelINS_13Kernel_traitsI13__nv_bfloat16S2_fS2_fjLj1024ELj1ELj4ELj1ELj16ENS_18Kernel_traits_baseILj1024ES2_S2_fS2_fjLj128EEEEELb1ELb0ELb0ELb1EEEvNS_9BwdParamsE,(.L_x_14273 - _ZN10layer_norm13ln_bwd_kernelINS_13Kernel_traitsI13__nv_bfloat16S2_fS2_fjLj1024ELj1ELj4ELj1ELj16ENS_18Kernel_traits_baseILj1024ES2_S2_fS2_fjLj128EEEEELb1ELb0ELb0ELb1EEEvNS_9BwdParamsE)
        .other          _ZN10layer_norm13ln_bwd_kernelINS_13Kernel_traitsI13__nv_bfloat16S2_fS2_fjLj1024ELj1ELj4ELj1ELj16ENS_18Kernel_traits_baseILj1024ES2_S2_fS2_fjLj128EEEEELb1ELb0ELb0ELb1EEEvNS_9BwdParamsE,@"STO_CUDA_ENTRY STV_DEFAULT"
_ZN10layer_norm13ln_bwd_kernelINS_13Kernel_traitsI13__nv_bfloat16S2_fS2_fjLj1024ELj1ELj4ELj1ELj16ENS_18Kernel_traits_baseILj1024ES2_S2_fS2_fjLj128EEEEELb1ELb0ELb0ELb1EEEvNS_9BwdParamsE:
.text._ZN10layer_norm13ln_bwd_kernelINS_13Kernel_traitsI13__nv_bfloat16S2_fS2_fjLj1024ELj1ELj4ELj1ELj16ENS_18Kernel_traits_baseILj1024ES2_S2_fS2_fjLj128EEEEELb1ELb0ELb0ELb1EEEvNS_9BwdParamsE:
        /* <DEDUP_REMOVED lines=47> */
.L_x_5161:
        /* <DEDUP_REMOVED lines=11> */
[----:B------:R-:W-:Y:S01]  /*03a0*/  ULDC.U8 UR6, c[0x0][0x2a0] ;  /* 0x0000a80000067ab9 */ /* 0x000fe20000000000 */
[----:B------:R-:W-:Y:S01]  /*03b0*/  HFMA2.MMA R162, -RZ, RZ, 0, 0 ;  /* 0x00000000ffa27435 */ /* 0x000fe200000001ff */
[----:B------:R-:W-:Y:S01]  /*03c0*/  BSSY B1, `(.L_x_5163) ;  /* 0x000031b000017945 */ /* 0x000fe20003800000 */
        /* <DEDUP_REMOVED lines=82> */
.L_x_5165:
[----:B--2---:R-:W0:Y:S01]  /*08f0*/  LDC.64 R44, c[0x0][0x250] ;  /* 0x00009400ff2c7b82 */ /* 0x004e220000000a00 */
[----:B------:R-:W-:Y:S01]  /*0900*/  IMAD R46, R196, UR8, RZ ;  /* 0x00000008c42e7c24 */ /* 0x000fe2000f8e02ff */
[----:B------:R-:W-:-:S04]  /*0910*/  SHF.R.S32.HI R48, RZ, 0x1f, R196 ;  /* 0x0000001fff307819 */ /* 0x000fc800000114c4 */
[----:B------:R-:W-:Y:S02]  /*0920*/  SHF.R.S32.HI R47, RZ, 0x1f, R46 ;  /* 0x0000001fff2f7819 */ /* 0x000fe4000001142e */
[----:B------:R-:W1:Y:S02]  /*0930*/  @P0 LDC.64 R2, c[0x0][0x270] ;  /* 0x00009c00ff020b82 */ /* 0x000e640000000a00 */
[----:B------:R-:W-:Y:S02]  /*0940*/  LEA.HI R47, R47, R46, RZ, 0x3 ;  /* 0x0000002e2f2f7211 */ /* 0x000fe400078f18ff */
[----:B------:R-:W-:-:S04]  /*0950*/  LOP3.LUT R46, R0, 0x1f, RZ, 0xc0, !PT ;  /* 0x0000001f002e7812 */ /* 0x000fc800078ec0ff */
[----:B------:R-:W2:Y:S01]  /*0960*/  LDC.64 R208, c[0x0][0x238] ;  /* 0x00008e00ffd07b82 */ /* 0x000ea20000000a00 */
[----:B------:R-:W-:-:S07]  /*0970*/  LEA.HI.SX32 R205, R47, R46, 0x1d ;  /* 0x0000002e2fcd7211 */ /* 0x000fce00078feaff */
[----:B------:R-:W3:Y:S01]  /*0980*/  LDC.64 R84, c[0x0][0x2b8] ;  /* 0x0000ae00ff547b82 */ /* 0x000ee20000000a00 */
[----:B0-----:R-:W-:-:S07]  /*0990*/  IMAD.WIDE R200, R196, 0x4, R44 ;  /* 0x00000004c4c87825 */ /* 0x001fce00078e022c */
[----:B------:R-:W0:Y:S01]  /*09a0*/  LDC.64 R212, c[0x0][0x258] ;  /* 0x00009600ffd47b82 */ /* 0x000e220000000a00 */
[C---:B-1----:R-:W-:Y:S01]  /*09b0*/  @P0 LEA R2, P1, R196.reuse, R2, 0x1 ;  /* 0x00000002c4020211 */ /* 0x042fe200078208ff */
[----:B------:R1:W4:Y:S01]  /*09c0*/  LDG.E R200, desc[UR4][R200.64] ;  /* 0x00000004c8c87981 */ /* 0x000322000c1e1900 */
[C---:B------:R-:W-:Y:S02]  /*09d0*/  IADD3 R203, R205.reuse, 0x20, RZ ;  /* 0x00000020cdcb7810 */ /* 0x040fe40007ffe0ff */
[----:B------:R-:W-:Y:S02]  /*09e0*/  @P0 LEA.HI.X R3, R196, R3, R48, 0x1, P1 ;  /* 0x00000003c4030211 */ /* 0x000fe400008f0c30 */
[C---:B------:R-:W-:Y:S01]  /*09f0*/  IADD3 R199, R205.reuse, 0x40, RZ ;  /* 0x00000040cdc77810 */ /* 0x040fe20007ffe0ff */
[C-C-:B--2---:R-:W-:Y:S01]  /*0a00*/  IMAD.WIDE.U32 R76, R205.reuse, 0x20, R208.reuse ;  /* 0x00000020cd4c7825 */ /* 0x144fe200078e00d0 */
[----:B------:R-:W2:Y:S01]  /*0a10*/  LDC.64 R92, c[0x0][0x2c8] ;  /* 0x0000b200ff5c7b82 */ /* 0x000ea20000000a00 */
[----:B------:R3:W4:Y:S01]  /*0a20*/  @P0 LDG.E.U16 R202, desc[UR4][R2.64] ;  /* 0x0000000402ca0981 */ /* 0x000722000c1e1500 */
[----:B-1----:R-:W-:Y:S01]  /*0a30*/  IADD3 R201, R205, 0x60, RZ ;  /* 0x00000060cdc97810 */ /* 0x002fe20007ffe0ff */
[----:B------:R-:W-:-:S02]  /*0a40*/  IMAD.WIDE.U32 R88, R203, 0x20, R208 ;  /* 0x00000020cb587825 */ /* 0x000fc400078e00d0 */
[----:B------:R-:W4:Y:S02]  /*0a50*/  LDG.E.128 R44, desc[UR4][R76.64] ;  /* 0x000000044c2c7981 */ /* 0x000f24000c1e1d00 */
[----:B---3--:R-:W-:Y:S02]  /*0a60*/  IMAD.WIDE.U32 R48, R205, 0x10, R84 ;  /* 0x00000010cd307825 */ /* 0x008fe400078e0054 */
[----:B------:R-:W3:Y:S02]  /*0a70*/  LDG.E.128 R52, desc[UR4][R76.64+0x10] ;  /* 0x000010044c347981 */ /* 0x000ee4000c1e1d00 */
[--C-:B------:R-:W-:Y:S02]  /*0a80*/  IMAD.WIDE.U32 R2, R199, 0x20, R208.reuse ;  /* 0x00000020c7027825 */ /* 0x100fe400078e00d0 */
[----:B------:R-:W3:Y:S02]  /*0a90*/  LDG.E.128 R64, desc[UR4][R88.64+0x10] ;  /* 0x0000100458407981 */ /* 0x000ee4000c1e1d00 */
[----:B------:R-:W-:-:S02]  /*0aa0*/  IMAD.WIDE.U32 R208, R201, 0x20, R208 ;  /* 0x00000020c9d07825 */ /* 0x000fc400078e00d0 */
[----:B------:R-:W3:Y:S02]  /*0ab0*/  LDG.E.128 R48, desc[UR4][R48.64] ;  /* 0x0000000430307981 */ /* 0x000ee4000c1e1d00 */
[----:B0-----:R-:W-:Y:S02]  /*0ac0*/  IMAD.WIDE R212, R196, 0x4, R212 ;  /* 0x00000004c4d47825 */ /* 0x001fe400078e02d4 */
[----:B------:R-:W3:Y:S04]  /*0ad0*/  LDG.E.128 R80, desc[UR4][R208.64] ;  /* 0x00000004d0507981 */ /* 0x000ee8000c1e1d00 */
[----:B------:R-:W3:Y:S04]  /*0ae0*/  LDG.E.128 R76, desc[UR4][R2.64+0x10] ;  /* 0x00001004024c7981 */ /* 0x000ee8000c1e1d00 */
[----:B------:R-:W3:Y:S01]  /*0af0*/  LDG.E R198, desc[UR4][R212.64] ;  /* 0x00000004d4c67981 */ /* 0x000ee2000c1e1900 */
[----:B------:R-:W-:-:S03]  /*0b00*/  IMAD.WIDE.U32 R60, R203, 0x10, R84 ;  /* 0x00000010cb3c7825 */ /* 0x000fc600078e0054 */
[----:B------:R0:W3:Y:S01]  /*0b10*/  LDG.E.128 R68, desc[UR4][R2.64] ;  /* 0x0000000402447981 */ /* 0x0000e2000c1e1d00 */
[----:B------:R-:W-:-:S03]  /*0b20*/  IMAD.WIDE.U32 R72, R199, 0x10, R84 ;  /* 0x00000010c7487825 */ /* 0x000fc600078e0054 */
[----:B------:R-:W3:Y:S01]  /*0b30*/  LDG.E.128 R56, desc[UR4][R88.64] ;  /* 0x0000000458387981 */ /* 0x000ee2000c1e1d00 */
[----:B------:R-:W-:-:S03]  /*0b40*/  IMAD.WIDE.U32 R84, R201, 0x10, R84 ;  /* 0x00000010c9547825 */ /* 0x000fc600078e0054 */
[----:B------:R-:W3:Y:S01]  /*0b50*/  LDG.E.128 R60, desc[UR4][R60.64] ;  /* 0x000000043c3c7981 */ /* 0x000ee2000c1e1d00 */
[----:B--2---:R-:W-:Y:S01]  /*0b60*/  ISETP.NE.U32.AND P1, PT, R92, RZ, PT ;  /* 0x000000ff5c00720c */ /* 0x004fe20003f25070 */
[----:B0-----:R-:W0:Y:S02]  /*0b70*/  LDC.64 R2, c[0x0][0x240] ;  /* 0x00009000ff027b82 */ /* 0x001e240000000a00 */
[----:B------:R-:W2:Y:S04]  /*0b80*/  LDG.E.128 R84, desc[UR4][R84.64] ;  /* 0x0000000454547981 */ /* 0x000ea8000c1e1d00 */
[----:B------:R1:W2:Y:S04]  /*0b90*/  LDG.E.128 R88, desc[UR4][R208.64+0x10] ;  /* 0x00001004d0587981 */ /* 0x0002a8000c1e1d00 */
[----:B------:R-:W2:Y:S01]  /*0ba0*/  LDG.E.128 R72, desc[UR4][R72.64] ;  /* 0x0000000448487981 */ /* 0x000ea2000c1e1d00 */
[----:B------:R-:W-:-:S13]  /*0bb0*/  ISETP.NE.AND.EX P1, PT, R93, RZ, PT, P1 ;  /* 0x000000ff5d00720c */ /* 0x000fda0003f25310 */
[----:B------:R-:W1:Y:S08]  /*0bc0*/  @P1 LDC.64 R98, c[0x0][0x2c8] ;  /* 0x0000b200ff621b82 */ /* 0x000e700000000a00 */
[----:B------:R-:W0:Y:S08]  /*0bd0*/  @P1 LDC.64 R96, c[0x0][0x2c8] ;  /* 0x0000b200ff601b82 */ /* 0x000e300000000a00 */
[----:B------:R-:W0:Y:S01]  /*0be0*/  @P1 LDC.64 R94, c[0x0][0x2c8] ;  /* 0x0000b200ff5e1b82 */ /* 0x000e220000000a00 */
[----:B-1----:R-:W-:-:S07]  /*0bf0*/  @P1 IMAD.WIDE.U32 R206, R205, 0x20, R98 ;  /* 0x00000020cdce1825 */ /* 0x002fce00078e0062 */
[----:B------:R-:W1:Y:S01]  /*0c00*/  @P1 LDC.64 R210, c[0x0][0x2c8] ;  /* 0x0000b200ffd21b82 */ /* 0x000e620000000a00 */
[----:B0-----:R-:W-:Y:S01]  /*0c10*/  IMAD.WIDE.U32 R98, R199, 0x8, R2 ;  /* 0x00000008c7627825 */ /* 0x001fe200078e0002 */
[----:B------:R-:W5:Y:S03]  /*0c20*/  @P1 LDG.E.128 R4, desc[UR4][R206.64] ;  /* 0x00000004ce041981 */ /* 0x000f66000c1e1d00 */
[C---:B------:R-:W-:Y:S01]  /*0c30*/  @P1 IMAD.WIDE.U32 R208, R203.reuse, 0x20, R96 ;  /* 0x00000020cbd01825 */ /* 0x040fe200078e0060 */
[----:B------:R-:W5:Y:S03]  /*0c40*/  @P1 LDG.E.128 R8, desc[UR4][R206.64+0x10] ;  /* 0x00001004ce081981 */ /* 0x000f66000c1e1d00 */
[----:B------:R-:W-:Y:S01]  /*0c50*/  IMAD.WIDE.U32 R96, R203, 0x8, R2 ;  /* 0x00000008cb607825 */ /* 0x000fe200078e0002 */
[----:B------:R-:W5:Y:S03]  /*0c60*/  LDG.E.64 R98, desc[UR4][R98.64] ;  /* 0x0000000462627981 */ /* 0x000f66000c1e1b00 */
[----:B------:R-:W-:Y:S01]  /*0c70*/  @P1 IMAD.WIDE.U32 R212, R199, 0x20, R94 ;  /* 0x00000020c7d41825 */ /* 0x000fe200078e005e */
[----:B------:R-:W5:Y:S03]  /*0c80*/  @P1 LDG.E.128 R12, desc[UR4][R208.64] ;  /* 0x00000004d00c1981 */ /* 0x000f66000c1e1d00 */
[--C-:B------:R-:W-:Y:S01]  /*0c90*/  IMAD.WIDE.U32 R94, R205, 0x8, R2.reuse ;  /* 0x00000008cd5e7825 */ /* 0x100fe200078e0002 */
[----:B------:R-:W5:Y:S03]  /*0ca0*/  LDG.E.64 R96, desc[UR4][R96.64] ;  /* 0x0000000460607981 */ /* 0x000f66000c1e1b00 */
[C---:B------:R-:W-:Y:S01]  /*0cb0*/  IMAD.WIDE.U32 R2, R201.reuse, 0x8, R2 ;  /* 0x00000008c9027825 */ /* 0x040fe200078e0002 */
[----:B------:R0:W5:Y:S04]  /*0cc0*/  @P1 LDG.E.128 R16, desc[UR4][R208.64+0x10] ;  /* 0x00001004d0101981 */ /* 0x000168000c1e1d00 */
[----:B------:R-:W5:Y:S04]  /*0cd0*/  LDG.E.64 R94, desc[UR4][R94.64] ;  /* 0x000000045e5e7981 */ /* 0x000f68000c1e1b00 */
[----:B------:R-:W5:Y:S01]  /*0ce0*/  LDG.E.64 R2, desc[UR4][R2.64] ;  /* 0x0000000402027981 */ /* 0x000f62000c1e1b00 */
[----:B-1----:R-:W-:Y:S01]  /*0cf0*/  @P1 IMAD.WIDE.U32 R210, R201, 0x20, R210 ;  /* 0x00000020c9d21825 */ /* 0x002fe200078e00d2 */
[----:B------:R-:W-:-:S02]  /*0d00*/  MOV R197, 0x3f800000 ;  /* 0x3f80000000c57802 */ /* 0x000fc40000000f00 */
[----:B------:R-:W5:Y:S04]  /*0d10*/  @P1 LDG.E.128 R20, desc[UR4][R212.64] ;  /* 0x00000004d4141981 */ /* 0x000f68000c1e1d00 */
[----:B------:R-:W5:Y:S04]  /*0d20*/  @P1 LDG.E.128 R28, desc[UR4][R210.64] ;  /* 0x00000004d21c1981 */ /* 0x000f68000c1e1d00 */
[----:B------:R1:W5:Y:S04]  /*0d30*/  @P1 LDG.E.128 R32, desc[UR4][R210.64+0x10] ;  /* 0x00001004d2201981 */ /* 0x000368000c1e1d00 */
[----:B------:R2:W5:Y:S01]  /*0d40*/  @P1 LDG.E.128 R24, desc[UR4][R212.64+0x10] ;  /* 0x00001004d4181981 */ /* 0x000562000c1e1d00 */
[----:B------:R-:W-:Y:S01]  /*0d50*/  UMOV UR6, 0xffffffff ;  /* 0xffffffff00067882 */ /* 0x000fe20000000000 */
[----:B----4-:R-:W-:-:S05]  /*0d60*/  FSEL R200, R200, RZ, !P4 ;  /* 0x000000ffc8c87208 */ /* 0x010fca0006000000 */
[C---:B0-----:R-:W-:Y:S01]  /*0d70*/  FADD.FTZ R209, -R200.reuse, R46 ;  /* 0x0000002ec8d17221 */ /* 0x041fe20000010100 */
[C---:B------:R-:W-:Y:S01]  /*0d80*/  FADD.FTZ R47, -R200.reuse, R47 ;  /* 0x0000002fc82f7221 */ /* 0x040fe20000010100 */
[C---:B------:R-:W-:Y:S01]  /*0d90*/  FADD.FTZ R45, -R200.reuse, R45 ;  /* 0x0000002dc82d7221 */ /* 0x040fe20000010100 */
[C---:B------:R-:W-:Y:S01]  /*0da0*/  FADD.FTZ R207, -R200.reuse, R44 ;  /* 0x0000002cc8cf7221 */ /* 0x040fe20000010100 */
[----:B---3--:R-:W-:Y:S01]  /*0db0*/  FADD.FTZ R55, -R200, R55 ;  /* 0x00000037c8377221 */ /* 0x008fe20000010100 */
[----:B------:R-:W-:Y:S02]  /*0dc0*/  @P0 SHF.L.U32 R197, R202, 0x10, RZ ;  /* 0x00000010cac50819 */ /* 0x000fe400000006ff */
[C---:B------:R-:W-:Y:S02]  /*0dd0*/  PRMT R46, R48.reuse, 0x7632, R46 ;  /* 0x00007632302e7816 */ /* 0x040fe4000000002e */
[----:B------:R-:W-:Y:S01]  /*0de0*/  SHF.L.U32 R48, R48, 0x10, RZ ;  /* 0x0000001030307819 */ /* 0x000fe200000006ff */
[C---:B------:R-:W-:Y:S01]  /*0df0*/  FADD.FTZ R241, -R200.reuse, R80 ;  /* 0x00000050c8f17221 */ /* 0x040fe20000010100 */
[----:B------:R-:W-:Y:S01]  /*0e00*/  PRMT R202, R49, 0x7632, R202 ;  /* 0x0000763231ca7816 */ /* 0x000fe200000000ca */
[----:B------:R-:W-:Y:S01]  /*0e10*/  FADD.FTZ R237, -R200, R76 ;  /* 0x0000004cc8ed7221 */ /* 0x000fe20000010100 */
[C---:B------:R-:W-:Y:S01]  /*0e20*/  FMUL.FTZ R80, R198.reuse, R47 ;  /* 0x0000002fc6507220 */ /* 0x040fe20000410000 */
[----:B------:R-:W-:Y:S01]  /*0e30*/  FMUL.FTZ R76, R198, R45 ;  /* 0x0000002dc64c7220 */ /* 0x000fe20000410000 */
[----:B------:R-:W-:Y:S01]  /*0e40*/  SHF.L.U32 R47, R46, 0x10, RZ ;  /* 0x000000102e2f7819 */ /* 0x000fe200000006ff */
[----:B------:R-:W-:Y:S01]  /*0e50*/  FMUL.FTZ R45, R195, R48 ;  /* 0x00000030c32d7220 */ /* 0x000fe20000410000 */
[----:B------:R-:W-:Y:S01]  /*0e60*/  FMUL.FTZ R44, R198, R207 ;  /* 0x000000cfc62c7220 */ /* 0x000fe20000410000 */
[----:B------:R-:W-:Y:S01]  /*0e70*/  SHF.L.U32 R49, R49, 0x10, RZ ;  /* 0x0000001031317819 */ /* 0x000fe200000006ff */
[C---:B------:R-:W-:Y:S01]  /*0e80*/  FADD.FTZ R239, -R200.reuse, R78 ;  /* 0x0000004ec8ef7221 */ /* 0x040fe20000010100 */
[----:B------:R-:W-:Y:S01]  /*0e90*/  FADD.FTZ R243, -R200, R82 ;  /* 0x00000052c8f37221 */ /* 0x000fe20000010100 */
[C---:B------:R-:W-:Y:S01]  /*0ea0*/  FMUL.FTZ R78, R198.reuse, R209 ;  /* 0x000000d1c64e7220 */ /* 0x040fe20000410000 */
[----:B------:R-:W-:Y:S01]  /*0eb0*/  FMUL.FTZ R82, R198, R55 ;  /* 0x00000037c6527220 */ /* 0x000fe20000410000 */
[----:B------:R-:W-:Y:S01]  /*0ec0*/  FMUL.FTZ R55, R178, R47 ;  /* 0x0000002fb2377220 */ /* 0x000fe20000410000 */
[----:B------:R-:W-:Y:S01]  /*0ed0*/  FADD.FTZ R208, RZ, R45 ;  /* 0x0000002dffd07221 */ /* 0x000fe20000010000 */
[----:B------:R-:W-:Y:S01]  /*0ee0*/  PRMT R204, R50, 0x7632, R204 ;  /* 0x0000763232cc7816 */ /* 0x000fe200000000cc */
[----:B------:R-:W-:Y:S01]  /*0ef0*/  FFMA.FTZ R207, R44, R45, RZ ;  /* 0x0000002d2ccf7223 */ /* 0x000fe200000100ff */
[----:B-1----:R-:W-:Y:S01]  /*0f00*/  SHF.L.U32 R211, R50, 0x10, RZ ;  /* 0x0000001032d37819 */ /* 0x002fe200000006ff */
[----:B------:R-:W-:Y:S01]  /*0f10*/  FADD.FTZ R53, -R200, R53 ;  /* 0x00000035c8357221 */ /* 0x000fe20000010100 */
[----:B------:R-:W-:Y:S01]  /*0f20*/  PRMT R50, R51, 0x7632, R50 ;  /* 0x0000763233327816 */ /* 0x000fe20000000032 */
[----:B------:R-:W-:Y:S01]  /*0f30*/  FADD.FTZ R158, R49, R158 ;  /* 0x0000009e319e7221 */ /* 0x000fe20000010000 */
[----:B------:R-:W-:Y:S01]  /*0f40*/  SHF.L.U32 R202, R202, 0x10, RZ ;  /* 0x00000010caca7819 */ /* 0x000fe200000006ff */
[-C--:B------:R-:W-:Y:S01]  /*0f50*/  FFMA.FTZ R159, R78, R49.reuse, R159 ;  /* 0x000000314e9f7223 */ /* 0x080fe2000001009f */
[--C-:B------:R-:W-:Y:S01]  /*0f60*/  FADD.FTZ R229, -R200, R68.reuse ;  /* 0x00000044c8e57221 */ /* 0x100fe20000010100 */
[----:B------:R-:W-:Y:S01]  /*0f70*/  FMUL.FTZ R49, R194, R49 ;  /* 0x00000031c2317220 */ /* 0x000fe20000410000 */
[----:B------:R-:W-:Y:S01]  /*0f80*/  FADD.FTZ R210, R208, R55 ;  /* 0x00000037d0d27221 */ /* 0x000fe20000010000 */
[----:B--2---:R-:W-:Y:S01]  /*0f90*/  PRMT R68, R84, 0x7632, R68 ;  /* 0x0000763254447816 */ /* 0x004fe20000000044 */
[----:B------:R-:W-:Y:S01]  /*0fa0*/  FFMA.FTZ R207, R76, R55, R207 ;  /* 0x000000374ccf7223 */ /* 0x000fe200000100cf */
[----:B------:R-:W-:Y:S01]  /*0fb0*/  SHF.L.U32 R245, R84, 0x10, RZ ;  /* 0x0000001054f57819 */ /* 0x000fe200000006ff */
[----:B------:R-:W-:Y:S01]  /*0fc0*/  FADD.FTZ R215, -R200, R54 ;  /* 0x00000036c8d77221 */ /* 0x000fe20000010100 */
[----:B------:R-:W-:Y:S01]  /*0fd0*/  SHF.L.U32 R84, R50, 0x10, RZ ;  /* 0x0000001032547819 */ /* 0x000fe200000006ff */
[----:B------:R-:W-:Y:S01]  /*0fe0*/  FADD.FTZ R67, -R200, R67 ;  /* 0x00000043c8437221 */ /* 0x000fe20000010100 */
[----:B------:R-:W-:Y:S01]  /*0ff0*/  FMUL.FTZ R50, R198, R53 ;  /* 0x00000035c6327220 */ /* 0x000fe20000410000 */
[----:B------:R-:W-:Y:S01]  /*1000*/  FMUL.FTZ R53, R177, R202 ;  /* 0x000000cab1357220 */ /* 0x000fe20000410000 */
[----:B------:R-:W-:Y:S01]  /*1010*/  FADD.FTZ R220, R210, R49 ;  /* 0x00000031d2dc7221 */ /* 0x000fe20000010000 */
[----:B------:R-:W-:Y:S01]  /*1020*/  FADD.FTZ R213, -R200, R52 ;  /* 0x00000034c8d57221 */ /* 0x000fe20000010100 */
        /* <DEDUP_REMOVED lines=8> */
[----:B------:R-:W-:Y:S01]  /*10b0*/  FMUL.FTZ R213, R198, R213 ;  /* 0x000000d5c6d57220 */ /* 0x000fe20000410000 */
[----:B------:R-:W-:Y:S01]  /*10c0*/  FFMA.FTZ R220, R80, R53, R207 ;  /* 0x0000003550dc7223 */ /* 0x000fe200000100cf */
        /* <DEDUP_REMOVED lines=27> */
[----:B------:R-:W-:Y:S01]  /*1280*/  FADD.FTZ R69, R222, R51 ;  /* 0x00000033de457221 */ /* 0x000fe20000010000 */
[----:B------:R-:W-:Y:S01]  /*1290*/  FFMA.FTZ R222, R50, R51, R67 ;  /* 0x0000003332de7223 */ /* 0x000fe20000010043 */
[----:B------:R-:W-:Y:S01]  /*12a0*/  PRMT R52, R60, 0x7632, R52 ;  /* 0x000076323c347816 */ /* 0x000fe20000000034 */
[----:B------:R-:W-:Y:S01]  /*12b0*/  FFMA.FTZ R161, R76, R47, R161 ;  /* 0x0000002f4ca17223 */ /* 0x000fe200000100a1 */
[----:B------:R-:W-:Y:S01]  /*12c0*/  SHF.L.U32 R221, R60, 0x10, RZ ;  /* 0x000000103cdd7819 */ /* 0x000fe200000006ff */
[----:B------:R-:W-:Y:S01]  /*12d0*/  FADD.FTZ R160, R47, R160 ;  /* 0x000000a02fa07221 */ /* 0x000fe20000010000 */
[----:B------:R-:W-:Y:S01]  /*12e0*/  SHF.L.U32 R220, R70, 0x10, RZ ;  /* 0x0000001046dc7819 */ /* 0x000fe200000006ff */
[-C--:B------:R-:W-:Y:S01]  /*12f0*/  FMUL.FTZ R47, R175, R84.reuse ;  /* 0x00000054af2f7220 */ /* 0x080fe20000410000 */
[----:B------:R-:W-:Y:S01]  /*1300*/  FADD.FTZ R70, R69, R48 ;  /* 0x0000003045467221 */ /* 0x000fe20000010000 */
[----:B------:R-:W-:Y:S01]  /*1310*/  FADD.FTZ R125, R84, R125 ;  /* 0x0000007d547d7221 */ /* 0x000fe20000010000 */
[----:B------:R-:W-:Y:S01]  /*1320*/  FFMA.FTZ R153, R82, R84, R153 ;  /* 0x0000005452997223 */ /* 0x000fe20000010099 */
        /* <DEDUP_REMOVED lines=8> */
[----:B------:R-:W-:Y:S01]  /*13b0*/  FADD.FTZ R127, R204, R127 ;  /* 0x0000007fcc7f7221 */ /* 0x000fe20000010000 */
[----:B------:R-:W-:Y:S01]  /*13c0*/  FFMA.FTZ R155, R50, R204, R155 ;  /* 0x000000cc329b7223 */ /* 0x000fe2000001009b */
[----:B------:R-:W-:Y:S01]  /*13d0*/  SHF.L.U32 R61, R61, 0x10, RZ ;  /* 0x000000103d3d7819 */ /* 0x000fe200000006ff */
[----:B------:R-:W-:Y:S01]  /*13e0*/  FMUL.FTZ R204, R198, R77 ;  /* 0x0000004dc6cc7220 */ /* 0x000fe20000410000 */
[----:B------:R-:W-:Y:S01]  /*13f0*/  PRMT R56, R62, 0x7632, R56 ;  /* 0x000076323e387816 */ /* 0x000fe20000000038 */
[-C--:B------:R-:W-:Y:S01]  /*1400*/  FFMA.FTZ R151, R84, R57.reuse, R151 ;  /* 0x0000003954977223 */ /* 0x080fe20000010097 */
[----:B------:R-:W-:Y:S01]  /*1410*/  SHF.L.U32 R223, R62, 0x10, RZ ;  /* 0x000000103edf7819 */ /* 0x000fe200000006ff */
[----:B------:R-:W-:Y:S01]  /*1420*/  FADD.FTZ R123, R57, R123 ;  /* 0x0000007b397b7221 */ /* 0x000fe20000010000 */
[----:B------:R-:W-:Y:S01]  /*1430*/  PRMT R62, R73, 0x7632, R62 ;  /* 0x00007632493e7816 */ /* 0x000fe2000000003e */
[----:B------:R-:W-:Y:S01]  /*1440*/  FMUL.FTZ R77, R174, R57 ;  /* 0x00000039ae4d7220 */ /* 0x000fe20000410000 */
[----:B------:R-:W-:Y:S01]  /*1450*/  FADD.FTZ R222, R69, R52 ;  /* 0x0000003445de7221 */ /* 0x000fe20000010000 */
[C---:B------:R-:W-:Y:S01]  /*1460*/  PRMT R60, R72.reuse, 0x7632, R60 ;  /* 0x00007632483c7816 */ /* 0x040fe2000000003c */
[----:B------:R-:W-:Y:S01]  /*1470*/  FFMA.FTZ R57, R217, R52, R70 ;  /* 0x00000034d9397223 */ /* 0x000fe20000010046 */
[----:B------:R-:W-:Y:S01]  /*1480*/  SHF.L.U32 R233, R72, 0x10, RZ ;  /* 0x0000001048e97819 */ /* 0x000fe200000006ff */
[----:B------:R-:W-:Y:S01]  /*1490*/  FMUL.FTZ R231, R198, R231 ;  /* 0x000000e7c6e77220 */ /* 0x000fe20000410000 */
[----:B------:R-:W-:-:S02]  /*14a0*/  SHF.L.U32 R73, R73, 0x10, RZ ;  /* 0x0000001049497819 */ /* 0x000fc400000006ff */
[C---:B------:R-:W-:Y:S02]  /*14b0*/  PRMT R72, R86.reuse, 0x7632, R72 ;  /* 0x0000763256487816 */ /* 0x040fe40000000048 */
[----:B------:R-:W-:Y:S01]  /*14c0*/  SHF.L.U32 R247, R86, 0x10, RZ ;  /* 0x0000001056f77819 */ /* 0x000fe200000006ff */
[----:B------:R-:W-:Y:S01]  /*14d0*/  FMUL.FTZ R86, R198, R59 ;  /* 0x0000003bc6567220 */ /* 0x000fe20000410000 */
[----:B------:R-:W-:Y:S01]  /*14e0*/  SHF.L.U32 R212, R54, 0x10, RZ ;  /* 0x0000001036d47819 */ /* 0x000fe200000006ff */
[----:B------:R-:W-:Y:S01]  /*14f0*/  FMUL.FTZ R54, R190, R61 ;  /* 0x0000003dbe367220 */ /* 0x000fe20000410000 */
[----:B------:R-:W-:Y:S01]  /*1500*/  FADD.FTZ R67, R222, R77 ;  /* 0x0000004dde437221 */ /* 0x000fe20000010000 */
[----:B------:R-:W-:Y:S01]  /*1510*/  FMUL.FTZ R219, R198, R219 ;  /* 0x000000dbc6db7220 */ /* 0x000fe20000410000 */
[----:B------:R-:W-:Y:S01]  /*1520*/  SHF.L.U32 R216, R62, 0x10, RZ ;  /* 0x000000103ed87819 */ /* 0x000fe200000006ff */
        /* <DEDUP_REMOVED lines=14> */
[C---:B------:R-:W-:Y:S01]  /*1610*/  PRMT R58, R63.reuse, 0x7632, R58 ;  /* 0x000076323f3a7816 */ /* 0x040fe2000000003a */
[C---:B------:R-:W-:Y:S01]  /*1620*/  FMUL.FTZ R88, R198.reuse, R65 ;  /* 0x00000041c6587220 */ /* 0x040fe20000410000 */
[----:B------:R-:W-:Y:S01]  /*1630*/  SHF.L.U32 R63, R63, 0x10, RZ ;  /* 0x000000103f3f7819 */ /* 0x000fe200000006ff */
[----:B------:R-:W-:Y:S01]  /*1640*/  FMUL.FTZ R206, R198, R79 ;  /* 0x0000004fc6ce7220 */ /* 0x000fe20000410000 */
[-C--:B------:R-:W-:Y:S01]  /*1650*/  FMUL.FTZ R79, R172, R59.reuse ;  /* 0x0000003bac4f7220 */ /* 0x080fe20000410000 */
        /* <DEDUP_REMOVED lines=29> */
[----:B------:R-:W-:Y:S01]  /*1830*/  PRMT R66, R75, 0x7632, R66 ;  /* 0x000076324b427816 */ /* 0x000fe20000000042 */
[----:B------:R-:W-:Y:S01]  /*1840*/  FFMA.FTZ R57, R229, R60, R214 ;  /* 0x0000003ce5397223 */ /* 0x000fe200000100d6 */
[----:B------:R-:W-:Y:S01]  /*1850*/  SHF.L.U32 R75, R75, 0x10, RZ ;  /* 0x000000104b4b7819 */ /* 0x000fe200000006ff */
[----:B------:R-:W-:Y:S01]  /*1860*/  FMUL.FTZ R239, R198, R239 ;  /* 0x000000efc6ef7220 */ /* 0x000fe20000410000 */
[----:B------:R-:W-:Y:S01]  /*1870*/  FADD.FTZ R59, R212, R85 ;  /* 0x00000055d43b7221 */ /* 0x000fe20000010000 */
[----:B------:R-:W-:Y:S01]  /*1880*/  FFMA.FTZ R212, R200, R85, R57 ;  /* 0x00000055c8d47223 */ /* 0x000fe20000010039 */
[----:B------:R-:W-:Y:S01]  /*1890*/  SHF.L.U32 R218, R66, 0x10, RZ ;  /* 0x0000001042da7819 */ /* 0x000fe200000006ff */
[----:B------:R-:W-:Y:S01]  /*18a0*/  FADD.FTZ R108, R75, R108 ;  /* 0x0000006c4b6c7221 */ /* 0x000fe20000010000 */
[C---:B------:R-:W-:Y:S01]  /*18b0*/  PRMT R64, R74.reuse, 0x7632, R64 ;  /* 0x000076324a407816 */ /* 0x040fe20000000040 */
[-C--:B------:R-:W-:Y:S01]  /*18c0*/  FFMA.FTZ R136, R239, R75.reuse, R136 ;  /* 0x0000004bef887223 */ /* 0x080fe20000010088 */
[----:B------:R-:W-:Y:S01]  /*18d0*/  SHF.L.U32 R235, R74, 0x10, RZ ;  /* 0x000000104aeb7819 */ /* 0x000fe200000006ff */
[----:B------:R-:W-:Y:S01]  /*18e0*/  FMUL.FTZ R66, R184, R75 ;  /* 0x0000004bb8427220 */ /* 0x000fe20000410000 */
[----:B------:R-:W-:Y:S01]  /*18f0*/  FFMA.FTZ R157, R80, R202, R157 ;  /* 0x000000ca509d7223 */ /* 0x000fe2000001009d */
[----:B------:R-:W-:Y:S01]  /*1900*/  FADD.FTZ R156, R202, R156 ;  /* 0x0000009cca9c7221 */ /* 0x000fe20000010000 */
[----:B------:R-:W-:Y:S01]  /*1910*/  FMUL.FTZ R75, R169, R216 ;  /* 0x000000d8a94b7220 */ /* 0x000fe20000410000 */
[----:B------:R-:W-:Y:S01]  /*1920*/  FADD.FTZ R214, R59, R62 ;  /* 0x0000003e3bd67221 */ /* 0x000fe20000010000 */
[----:B------:R-:W-:Y:S01]  /*1930*/  FMUL.FTZ R202, R198, R71 ;  /* 0x00000047c6ca7220 */ /* 0x000fe20000410000 */
[----:B------:R-:W-:Y:S01]  /*1940*/  FFMA.FTZ R57, R231, R62, R212 ;  /* 0x0000003ee7397223 */ /* 0x000fe200000100d4 */
[----:B------:R-:W-:Y:S01]  /*1950*/  FADD.FTZ R116, R63, R116 ;  /* 0x000000743f747221 */ /* 0x000fe20000010000 */
[----:B------:R-:W-:Y:S01]  /*1960*/  FFMA.FTZ R144, R227, R63, R144 ;  /* 0x0000003fe3907223 */ /* 0x000fe20000010090 */
[----:B------:R-:W-:Y:S01]  /*1970*/  SHF.L.U32 R63, R64, 0x10, RZ ;  /* 0x00000010403f7819 */ /* 0x000fe200000006ff */
[----:B------:R-:W-:Y:S01]  /*1980*/  FMUL.FTZ R64, R185, R235 ;  /* 0x000000ebb9407220 */ /* 0x000fe20000410000 */
[----:B------:R-:W-:Y:S01]  /*1990*/  FADD.FTZ R59, R214, R75 ;  /* 0x0000004bd63b7221 */ /* 0x000fe20000010000 */
[----:B------:R-:W-:Y:S01]  /*19a0*/  FMUL.FTZ R237, R198, R237 ;  /* 0x000000edc6ed7220 */ /* 0x000fe20000410000 */
[C---:B------:R-:W-:Y:S01]  /*19b0*/  FFMA.FTZ R214, R202.reuse, R75, R57 ;  /* 0x0000004bcad67223 */ /* 0x040fe20000010039 */
[----:B------:R-:W-:Y:S01]  /*19c0*/  FFMA.FTZ R141, R202, R216, R141 ;  /* 0x000000d8ca8d7223 */ /* 0x000fe2000001008d */
        /* <DEDUP_REMOVED lines=21> */
[----:B------:R-:W-:Y:S01]  /*1b20*/  FFMA.FTZ R135, R208, R65, R135 ;  /* 0x00000041d0877223 */ /* 0x000fe20000010087 */
[----:B------:R-:W-:Y:S01]  /*1b30*/  FADD.FTZ R107, R65, R107 ;  /* 0x0000006b416b7221 */ /* 0x000fe20000010000 */
        /* <DEDUP_REMOVED lines=10> */
[----:B------:R-:W-:Y:S01]  /*1be0*/  FMUL.FTZ R212, R181, R247 ;  /* 0x000000f7b5d47220 */ /* 0x000fe20000410000 */
[----:B------:R-:W-:Y:S01]  /*1bf0*/  FADD.FTZ R67, R218, R63 ;  /* 0x0000003fda437221 */ /* 0x000fe20000010000 */
[----:B------:R-:W-:Y:S01]  /*1c00*/  FMUL.FTZ R249, R198, R249 ;  /* 0x000000f9c6f97220 */ /* 0x000fe20000410000 */
[----:B------:R-:W-:Y:S01]  /*1c10*/  FFMA.FTZ R216, R210, R63, R65 ;  /* 0x0000003fd2d87223 */ /* 0x000fe20000010041 */
[C---:B------:R-:W-:Y:S01]  /*1c20*/  PRMT R74, R87.reuse, 0x7632, R74 ;  /* 0x00007632574a7816 */ /* 0x040fe2000000004a */
[----:B------:R-:W-:Y:S01]  /*1c30*/  FADD.FTZ R103, R72, R103 ;  /* 0x0000006748677221 */ /* 0x000fe20000010000 */
[-C--:B------:R-:W-:Y:S01]  /*1c40*/  FFMA.FTZ R131, R214, R72.reuse, R131 ;  /* 0x00000048d6837223 */ /* 0x080fe20000010083 */
[----:B------:R-:W-:Y:S01]  /*1c50*/  FMUL.FTZ R65, R164, R72 ;  /* 0x00000048a4417220 */ /* 0x000fe20000410000 */
[----:B------:R-:W-:Y:S01]  /*1c60*/  SHF.L.U32 R87, R87, 0x10, RZ ;  /* 0x0000001057577819 */ /* 0x000fe200000006ff */
[----:B------:R-:W-:Y:S01]  /*1c70*/  FADD.FTZ R72, R67, R212 ;  /* 0x000000d443487221 */ /* 0x000fe20000010000 */
[----:B------:R-:W-:Y:S01]  /*1c80*/  FFMA.FTZ R67, R249, R212, R216 ;  /* 0x000000d4f9437223 */ /* 0x000fe200000100d8 */
[----:B------:R-:W-:Y:S01]  /*1c90*/  SHF.L.U32 R74, R74, 0x10, RZ ;  /* 0x000000104a4a7819 */ /* 0x000fe200000006ff */
[----:B------:R-:W-:Y:S01]  /*1ca0*/  FMUL.FTZ R251, R198, R251 ;  /* 0x000000fbc6fb7220 */ /* 0x000fe20000410000 */
[----:B------:R-:W-:Y:S01]  /*1cb0*/  FADD.FTZ R69, R72, R65 ;  /* 0x0000004148457221 */ /* 0x000fe20000010000 */
[----:B------:R-:W-:Y:S01]  /*1cc0*/  FMUL.FTZ R216, R180, R87 ;  /* 0x00000057b4d87220 */ /* 0x000fe20000410000 */
[----:B------:R-:W-:Y:S01]  /*1cd0*/  FFMA.FTZ R72, R214, R65, R67 ;  /* 0x00000041d6487223 */ /* 0x000fe20000010043 */
        /* <DEDUP_REMOVED lines=45> */
.L_x_5177:
[----:B-1----:R-:W-:Y:S01]  /*1fb0*/  FADD.FTZ R67, R72, R67 ;  /* 0x0000004348437221 */ /* 0x002fe20000010000 */
[----:B--2---:R-:W-:Y:S01]  /*1fc0*/  FADD.FTZ R69, R218, R69 ;  /* 0x00000045da457221 */ /* 0x004fe20000010000 */
[----:B------:R-:W-:Y:S02]  /*1fd0*/  ISETP.NE.U32.AND P2, PT, R92, RZ, PT ;  /* 0x000000ff5c00720c */ /* 0x000fe40003f45070 */
[----:B------:R-:W-:Y:S01]  /*1fe0*/  FMUL.FTZ R67, R67, UR9 ;  /* 0x0000000943437c20 */ /* 0x000fe20008410000 */
[----:B------:R-:W-:Y:S01]  /*1ff0*/  FMUL.FTZ R69, R69, UR9 ;  /* 0x0000000945457c20 */ /* 0x000fe20008410000 */
[----:B------:R-:W-:Y:S02]  /*2000*/  ISETP.NE.AND.EX P2, PT, R93, RZ, PT, P2 ;  /* 0x000000ff5d00720c */ /* 0x000fe40003f45320 */
[----:B-----5:R-:W-:Y:S02]  /*2010*/  LOP3.LUT P1, RZ, R94, 0xff00, RZ, 0xc0, !PT ;  /* 0x0000ff005eff7812 */ /* 0x020fe4000782c0ff */
[----:B0-----:R-:W-:-:S02]  /*2020*/  FSEL R218, R67, RZ, !P4 ;  /* 0x000000ff43da7208 */ /* 0x001fc40006000000 */
[----:B------:R-:W-:Y:S02]  /*2030*/  MOV R67, R94 ;  /* 0x0000005e00437202 */ /* 0x000fe40000000f00 */
[----:B------:R-:W-:Y:S01]  /*2040*/  LOP3.LUT P3, RZ, R94, 0xff000000, RZ, 0xc0, !PT ;  /* 0xff0000005eff7812 */ /* 0x000fe2000786c0ff */
[-CC-:B------:R-:W-:Y:S01]  /*2050*/  FFMA.FTZ R44, R44, R69.reuse, R218.reuse ;  /* 0x000000452c2c7223 */ /* 0x180fe200000100da */
[-CC-:B------:R-:W-:Y:S01]  /*2060*/  FFMA.FTZ R76, R76, R69.reuse, R218.reuse ;  /* 0x000000454c4c7223 */ /* 0x180fe200000100da */
[-C--:B------:R-:W-:Y:S01]  /*2070*/  FFMA.FTZ R80, R80, R69.reuse, R218 ;  /* 0x0000004550507223 */ /* 0x080fe200000100da */
[----:B------:R-:W-:Y:S01]  /*2080*/  LOP3.LUT P6, RZ, R67, 0xff, RZ, 0xc0, !PT ;  /* 0x000000ff43ff7812 */ /* 0x000fe200078cc0ff */
[----:B------:R-:W-:Y:S01]  /*2090*/  FADD.FTZ R45, R45, -R44 ;  /* 0x8000002c2d2d7221 */ /* 0x000fe20000010000 */
[----:B------:R-:W-:Y:S01]  /*20a0*/  FADD.FTZ R55, R55, -R76 ;  /* 0x8000004c37377221 */ /* 0x000fe20000010000 */
[----:B------:R-:W-:Y:S01]  /*20b0*/  FADD.FTZ R67, R53, -R80 ;  /* 0x8000005035437221 */ /* 0x000fe20000010000 */
[----:B------:R-:W-:Y:S01]  /*20c0*/  FFMA.FTZ R78, R78, R69, R218 ;  /* 0x000000454e4e7223 */ /* 0x000fe200000100da */
[C---:B------:R-:W-:Y:S01]  /*20d0*/  FMUL.FTZ R53, R198.reuse, R45 ;  /* 0x0000002dc6357220 */ /* 0x040fe20000410000 */
[C---:B------:R-:W-:Y:S01]  /*20e0*/  FMUL.FTZ R92, R198.reuse, R55 ;  /* 0x00000037c65c7220 */ /* 0x040fe20000410000 */
[----:B------:R-:W-:Y:S01]  /*20f0*/  FMUL.FTZ R80, R198, R67 ;  /* 0x00000043c6507220 */ /* 0x000fe20000410000 */
[----:B------:R-:W-:Y:S01]  /*2100*/  FADD.FTZ R49, R49, -R78 ;  /* 0x8000004e31317221 */ /* 0x000fe20000010000 */
[----:B------:R-:W-:Y:S01]  /*2110*/  @P2 FADD.FTZ R53, R4, R53 ;  /* 0x0000003504352221 */ /* 0x000fe20000010000 */
[----:B------:R-:W-:Y:S01]  /*2120*/  @P2 FADD.FTZ R92, R5, R92 ;  /* 0x0000005c055c2221 */ /* 0x000fe20000010000 */
[----:B------:R-:W-:Y:S01]  /*2130*/  @P2 FADD.FTZ R80, R7, R80 ;  /* 0x0000005007502221 */ /* 0x000fe20000010000 */
[--C-:B------:R-:W-:Y:S01]  /*2140*/  FFMA.FTZ R215, R215, R69, R218.reuse ;  /* 0x00000045d7d77223 */ /* 0x100fe200000100da */
[-C--:B------:R-:W-:Y:S01]  /*2150*/  FMUL.FTZ R44, R53, R197.reuse ;  /* 0x000000c5352c7220 */ /* 0x080fe20000410000 */
[-C--:B------:R-:W-:Y:S01]  /*2160*/  FMUL.FTZ R45, R92, R197.reuse ;  /* 0x000000c55c2d7220 */ /* 0x080fe20000410000 */
[----:B------:R-:W-:Y:S01]  /*2170*/  FMUL.FTZ R72, R80, R197 ;  /* 0x000000c550487220 */ /* 0x000fe20000410000 */
[----:B------:R-:W-:Y:S01]  /*2180*/  FMUL.FTZ R55, R198, R49 ;  /* 0x00000031c6377220 */ /* 0x000fe20000410000 */
[----:B------:R-:W-:Y:S01]  /*2190*/  FMUL.FTZ R44, R44, UR12 ;  /* 0x0000000c2c2c7c20 */ /* 0x000fe20008410000 */
[----:B------:R-:W-:Y:S01]  /*21a0*/  FMUL.FTZ R45, R45, UR12 ;  /* 0x0000000c2d2d7c20 */ /* 0x000fe20008410000 */
[----:B------:R-:W-:Y:S01]  /*21b0*/  FMUL.FTZ R72, R72, UR12 ;  /* 0x0000000c48487c20 */ /* 0x000fe20008410000 */
[----:B------:R-:W-:Y:S01]  /*21c0*/  FADD.FTZ R215, R48, -R215 ;  /* 0x800000d730d77221 */ /* 0x000fe20000010000 */
[--C-:B------:R-:W-:Y:S01]  /*21d0*/  FFMA.FTZ R213, R213, R69, R218.reuse ;  /* 0x00000045d5d57223 */ /* 0x100fe200000100da */
[----:B------:R-:W-:Y:S01]  /*21e0*/  @P2 FADD.FTZ R55, R6, R55 ;  /* 0x0000003706372221 */ /* 0x000fe20000010000 */
[----:B------:R-:W-:Y:S01]  /*21f0*/  FSEL R49, R44, RZ, P6 ;  /* 0x000000ff2c317208 */ /* 0x000fe20003000000 */
[----:B------:R-:W-:Y:S01]  /*2200*/  FMUL.FTZ R207, R198, R215 ;  /* 0x000000d7c6cf7220 */ /* 0x000fe20000410000 */
[----:B------:R-:W-:Y:S01]  /*2210*/  FSEL R44, R45, RZ, P1 ;  /* 0x000000ff2d2c7208 */ /* 0x000fe20000800000 */
[----:B------:R-:W-:Y:S01]  /*2220*/  FADD.FTZ R213, R46, -R213 ;  /* 0x800000d52ed57221 */ /* 0x000fe20000010000 */
[----:B------:R-:W-:Y:S01]  /*2230*/  FSEL R45, R72, RZ, P3 ;  /* 0x000000ff482d7208 */ /* 0x000fe20001800000 */
[-CC-:B------:R-:W-:Y:S01]  /*2240*/  FFMA.FTZ R72, R50, R69.reuse, R218.reuse ;  /* 0x0000004532487223 */ /* 0x180fe200000100da */
[-CC-:B------:R-:W-:Y:S01]  /*2250*/  FFMA.FTZ R217, R217, R69.reuse, R218.reuse ;  /* 0x00000045d9d97223 */ /* 0x180fe200000100da */
[--C-:B------:R-:W-:Y:S01]  /*2260*/  FFMA.FTZ R84, R84, R69, R218.reuse ;  /* 0x0000004554547223 */ /* 0x100fe200000100da */
[----:B------:R-:W-:Y:S01]  /*2270*/  FMUL.FTZ R46, R55, R197 ;  /* 0x000000c5372e7220 */ /* 0x000fe20000410000 */
[-CC-:B------:R-:W-:Y:S01]  /*2280*/  FFMA.FTZ R82, R82, R69.reuse, R218.reuse ;  /* 0x0000004552527223 */ /* 0x180fe200000100da */
[----:B------:R-:W-:Y:S01]  /*2290*/  FFMA.FTZ R219, R219, R69, R218 ;  /* 0x00000045dbdb7223 */ /* 0x000fe200000100da */
[----:B------:R-:W-:Y:S01]  /*22a0*/  @P2 FADD.FTZ R207, R10, R207 ;  /* 0x000000cf0acf2221 */ /* 0x000fe20000010000 */
[----:B------:R-:W-:Y:S01]  /*22b0*/  FMUL.FTZ R67, R198, R213 ;  /* 0x000000d5c6437220 */ /* 0x000fe20000410000 */
[----:B------:R-:W-:Y:S01]  /*22c0*/  FADD.FTZ R51, R51, -R72 ;  /* 0x8000004833337221 */ /* 0x000fe20000010000 */
[----:B------:R-:W-:Y:S01]  /*22d0*/  FADD.FTZ R217, R52, -R217 ;  /* 0x800000d934d97221 */ /* 0x000fe20000010000 */
[----:B------:R-:W-:Y:S01]  /*22e0*/  FADD.FTZ R77, R77, -R84 ;  /* 0x800000544d4d7221 */ /* 0x000fe20000010000 */
[-C--:B------:R-:W-:Y:S01]  /*22f0*/  FFMA.FTZ R86, R86, R69.reuse, R218 ;  /* 0x0000004556567223 */ /* 0x080fe200000100da */
[----:B------:R-:W-:Y:S01]  /*2300*/  FMUL.FTZ R46, R46, UR12 ;  /* 0x0000000c2e2e7c20 */ /* 0x000fe20008410000 */
[----:B------:R-:W-:Y:S01]  /*2310*/  FADD.FTZ R47, R47, -R82 ;  /* 0x800000522f2f7221 */ /* 0x000fe20000010000 */
[----:B------:R-:W-:Y:S01]  /*2320*/  FADD.FTZ R219, R54, -R219 ;  /* 0x800000db36db7221 */ /* 0x000fe20000010000 */
[----:B------:R-:W-:Y:S01]  /*2330*/  FFMA.FTZ R225, R225, R69, R218 ;  /* 0x00000045e1e17223 */ /* 0x000fe200000100da */
[----:B------:R-:W-:Y:S01]  /*2340*/  LOP3.LUT P5, RZ, R94, 0xff0000, RZ, 0xc0, !PT ;  /* 0x00ff00005eff7812 */ /* 0x000fe200078ac0ff */
[----:B------:R-:W-:Y:S01]  /*2350*/  FMUL.FTZ R48, R207, R197 ;  /* 0x000000c5cf307220 */ /* 0x000fe20000410000 */
[----:B------:R-:W-:Y:S01]  /*2360*/  @P2 FADD.FTZ R67, R8, R67 ;  /* 0x0000004308432221 */ /* 0x000fe20000010000 */
[C---:B------:R-:W-:Y:S01]  /*2370*/  FMUL.FTZ R226, R198.reuse, R51 ;  /* 0x00000033c6e27220 */ /* 0x040fe20000410000 */
[----:B------:R-:W-:Y:S01]  /*2380*/  FADD.FTZ R73, R73, -R86 ;  /* 0x8000005649497221 */ /* 0x000fe20000010000 */
[C---:B------:R-:W-:Y:S01]  /*2390*/  FMUL.FTZ R83, R198.reuse, R217 ;  /* 0x000000d9c6537220 */ /* 0x040fe20000410000 */
[C---:B------:R-:W-:Y:S01]  /*23a0*/  FMUL.FTZ R78, R198.reuse, R77 ;  /* 0x0000004dc64e7220 */ /* 0x040fe20000410000 */
[----:B------:R-:W-:Y:S01]  /*23b0*/  FMUL.FTZ R224, R198, R47 ;  /* 0x0000002fc6e07220 */ /* 0x000fe20000410000 */
[----:B------:R-:W-:Y:S01]  /*23c0*/  FADD.FTZ R225, R56, -R225 ;  /* 0x800000e138e17221 */ /* 0x000fe20000010000 */
[----:B------:R-:W-:Y:S01]  /*23d0*/  FMUL.FTZ R77, R198, R219 ;  /* 0x000000dbc64d7220 */ /* 0x000fe20000410000 */
[----:B------:R-:W-:Y:S01]  /*23e0*/  FSEL R46, R46, RZ, P5 ;  /* 0x000000ff2e2e7208 */ /* 0x000fe20002800000 */
[----:B------:R-:W-:Y:S01]  /*23f0*/  FMUL.FTZ R48, R48, UR12 ;  /* 0x0000000c30307c20 */ /* 0x000fe20008410000 */
[----:B------:R-:W-:Y:S01]  /*2400*/  FMUL.FTZ R74, R67, R197 ;  /* 0x000000c5434a7220 */ /* 0x000fe20000410000 */
[----:B------:R-:W-:Y:S01]  /*2410*/  LOP3.LUT P5, RZ, R95, 0xff0000, RZ, 0xc0, !PT ;  /* 0x00ff00005fff7812 */ /* 0x000fe200078ac0ff */
[----:B------:R-:W-:Y:S01]  /*2420*/  @P2 FADD.FTZ R226, R9, R226 ;  /* 0x000000e209e22221 */ /* 0x000fe20000010000 */
[----:B------:R-:W-:Y:S01]  /*2430*/  @P2 FADD.FTZ R83, R12, R83 ;  /* 0x000000530c532221 */ /* 0x000fe20000010000 */
[C---:B------:R-:W-:Y:S01]  /*2440*/  FMUL.FTZ R72, R198.reuse, R73 ;  /* 0x00000049c6487220 */ /* 0x040fe20000410000 */
[----:B------:R-:W-:Y:S01]  /*2450*/  @P2 FADD.FTZ R224, R11, R224 ;  /* 0x000000e00be02221 */ /* 0x000fe20000010000 */
[----:B------:R-:W-:Y:S01]  /*2460*/  FMUL.FTZ R73, R198, R225 ;  /* 0x000000e1c6497220 */ /* 0x000fe20000410000 */
[----:B------:R-:W-:Y:S01]  /*2470*/  @P2 FADD.FTZ R77, R14, R77 ;  /* 0x0000004d0e4d2221 */ /* 0x000fe20000010000 */
[----:B------:R-:W-:Y:S01]  /*2480*/  FMUL.FTZ R74, R74, UR12 ;  /* 0x0000000c4a4a7c20 */ /* 0x000fe20008410000 */
[----:B------:R-:W-:Y:S01]  /*2490*/  FSEL R222, R48, RZ, P5 ;  /* 0x000000ff30de7208 */ /* 0x000fe20002800000 */
[-C--:B------:R-:W-:Y:S01]  /*24a0*/  FMUL.FTZ R47, R226, R197.reuse ;  /* 0x000000c5e22f7220 */ /* 0x080fe20000410000 */
[----:B------:R-:W-:Y:S01]  /*24b0*/  LOP3.LUT P6, RZ, R95, 0xff, RZ, 0xc0, !PT ;  /* 0x000000ff5fff7812 */ /* 0x000fe200078cc0ff */
[----:B------:R-:W-:Y:S01]  /*24c0*/  FMUL.FTZ R48, R83, R197 ;  /* 0x000000c553307220 */ /* 0x000fe20000410000 */
[----:B------:R-:W-:Y:S01]  /*24d0*/  FFMA.FTZ R88, R88, R69, R218 ;  /* 0x0000004558587223 */ /* 0x000fe200000100da */
[----:B------:R-:W-:Y:S01]  /*24e0*/  MOV R76, R96 ;  /* 0x00000060004c7202 */ /* 0x000fe20000000f00 */
[-C--:B------:R-:W-:Y:S01]  /*24f0*/  FMUL.FTZ R51, R224, R197.reuse ;  /* 0x000000c5e0337220 */ /* 0x080fe20000410000 */
[----:B------:R-:W-:Y:S01]  /*2500*/  @P2 FADD.FTZ R73, R16, R73 ;  /* 0x0000004910492221 */ /* 0x000fe20000010000 */
[-C--:B------:R-:W-:Y:S01]  /*2510*/  FMUL.FTZ R52, R77, R197.reuse ;  /* 0x000000c54d347220 */ /* 0x080fe20000410000 */
[----:B------:R-:W-:Y:S01]  /*2520*/  FSEL R50, R74, RZ, P6 ;  /* 0x000000ff4a327208 */ /* 0x000fe20003000000 */
[----:B------:R-:W-:Y:S01]  /*2530*/  FMUL.FTZ R47, R47, UR12 ;  /* 0x0000000c2f2f7c20 */ /* 0x000fe20008410000 */
[----:B------:R-:W-:Y:S01]  /*2540*/  FMUL.FTZ R48, R48, UR12 ;  /* 0x0000000c30307c20 */ /* 0x000fe20008410000 */
[----:B------:R-:W-:Y:S01]  /*2550*/  FADD.FTZ R79, R79, -R88 ;  /* 0x800000584f4f7221 */ /* 0x000fe20000010000 */
[----:B------:R-:W-:Y:S01]  /*2560*/  LOP3.LUT P1, RZ, R95, 0xff00, RZ, 0xc0, !PT ;  /* 0x0000ff005fff7812 */ /* 0x000fe2000782c0ff */
[----:B------:R-:W-:Y:S01]  /*2570*/  FMUL.FTZ R51, R51, UR12 ;  /* 0x0000000c33337c20 */ /* 0x000fe20008410000 */
[----:B------:R-:W-:Y:S01]  /*2580*/  LOP3.LUT P6, RZ, R76, 0xff, RZ, 0xc0, !PT ;  /* 0x000000ff4cff7812 */ /* 0x000fe200078cc0ff */
[----:B------:R-:W-:Y:S01]  /*2590*/  FMUL.FTZ R52, R52, UR12 ;  /* 0x0000000c34347c20 */ /* 0x000fe20008410000 */
[----:B------:R-:W-:Y:S01]  /*25a0*/  FMUL.FTZ R56, R73, R197 ;  /* 0x000000c549387220 */ /* 0x000fe20000410000 */
[----:B------:R-:W-:Y:S01]  /*25b0*/  LOP3.LUT P3, RZ, R95, 0xff000000, RZ, 0xc0, !PT ;  /* 0xff0000005fff7812 */ /* 0x000fe2000786c0ff */
[----:B------:R-:W-:Y:S01]  /*25c0*/  @P2 FADD.FTZ R78, R13, R78 ;  /* 0x0000004e0d4e2221 */ /* 0x000fe20000010000 */
[----:B------:R-:W-:Y:S01]  /*25d0*/  LOP3.LUT P5, RZ, R96, 0xff0000, RZ, 0xc0, !PT ;  /* 0x00ff000060ff7812 */ /* 0x000fe200078ac0ff */
[----:B------:R-:W-:Y:S01]  /*25e0*/  FMUL.FTZ R84, R198, R79 ;  /* 0x0000004fc6547220 */ /* 0x000fe20000410000 */
[----:B------:R-:W-:Y:S01]  /*25f0*/  FSEL R95, R47, RZ, P1 ;  /* 0x000000ff2f5f7208 */ /* 0x000fe20000800000 */
[----:B------:R-:W-:Y:S01]  /*2600*/  FMUL.FTZ R56, R56, UR12 ;  /* 0x0000000c38387c20 */ /* 0x000fe20008410000 */
[----:B------:R-:W-:Y:S01]  /*2610*/  FSEL R93, R48, RZ, P6 ;  /* 0x000000ff305d7208 */ /* 0x000fe20003000000 */
[----:B------:R-:W-:Y:S01]  /*2620*/  FFMA.FTZ R229, R229, R69, R218 ;  /* 0x00000045e5e57223 */ /* 0x000fe200000100da */
[----:B------:R-:W-:Y:S01]  /*2630*/  FSEL R47, R51, RZ, P3 ;  /* 0x000000ff332f7208 */ /* 0x000fe20001800000 */
[----:B------:R-:W-:Y:S01]  /*2640*/  FMUL.FTZ R51, R78, R197 ;  /* 0x000000c54e337220 */ /* 0x000fe20000410000 */
[----:B------:R-:W-:Y:S01]  /*2650*/  LOP3.LUT P6, RZ, R97, 0xff, RZ, 0xc0, !PT ;  /* 0x000000ff61ff7812 */ /* 0x000fe200078cc0ff */
[----:B------:R-:W-:Y:S01]  /*2660*/  @P2 FADD.FTZ R84, R17, R84 ;  /* 0x0000005411542221 */ /* 0x000fe20000010000 */
[----:B------:R-:W-:Y:S01]  /*2670*/  FSEL R94, R52, RZ, P5 ;  /* 0x000000ff345e7208 */ /* 0x000fe20002800000 */
[----:B------:R-:W-:Y:S01]  /*2680*/  FADD.FTZ R229, R60, -R229 ;  /* 0x800000e53ce57221 */ /* 0x000fe20000010000 */
[----:B------:R-:W-:Y:S01]  /*2690*/  MOV R52, R98 ;  /* 0x0000006200347202 */ /* 0x000fe20000000f00 */
[----:B------:R-:W-:Y:S01]  /*26a0*/  FMUL.FTZ R51, R51, UR12 ;  /* 0x0000000c33337c20 */ /* 0x000fe20008410000 */
[C---:B------:R-:W-:Y:S01]  /*26b0*/  LOP3.LUT P1, RZ, R96.reuse, 0xff00, RZ, 0xc0, !PT ;  /* 0x0000ff0060ff7812 */ /* 0x040fe2000782c0ff */
[-CC-:B------:R-:W-:Y:S01]  /*26c0*/  FFMA.FTZ R227, R227, R69.reuse, R218.reuse ;  /* 0x00000045e3e37223 */ /* 0x180fe200000100da */
[----:B------:R-:W-:Y:S01]  /*26d0*/  LOP3.LUT P3, RZ, R96, 0xff000000, RZ, 0xc0, !PT ;  /* 0xff00000060ff7812 */ /* 0x000fe2000786c0ff */
[----:B------:R-:W-:Y:S01]  /*26e0*/  FFMA.FTZ R90, R90, R69, R218 ;  /* 0x000000455a5a7223 */ /* 0x000fe200000100da */
[----:B------:R-:W-:Y:S01]  /*26f0*/  FSEL R96, R56, RZ, P6 ;  /* 0x000000ff38607208 */ /* 0x000fe20003000000 */
[----:B------:R-:W-:Y:S01]  /*2700*/  @P2 FADD.FTZ R72, R15, R72 ;  /* 0x000000480f482221 */ /* 0x000fe20000010000 */
[----:B------:R-:W-:Y:S01]  /*2710*/  LOP3.LUT P6, RZ, R52, 0xff, RZ, 0xc0, !PT ;  /* 0x000000ff34ff7812 */ /* 0x000fe200078cc0ff */
[----:B------:R-:W-:Y:S01]  /*2720*/  FMUL.FTZ R52, R84, R197 ;  /* 0x000000c554347220 */ /* 0x000fe20000410000 */
[----:B------:R-:W-:Y:S01]  /*2730*/  FMUL.FTZ R91, R198, R229 ;  /* 0x000000e5c65b7220 */ /* 0x000fe20000410000 */
[----:B------:R-:W-:Y:S01]  /*2740*/  FADD.FTZ R227, R58, -R227 ;  /* 0x800000e33ae37221 */ /* 0x000fe20000010000 */
[----:B------:R-:W-:Y:S01]  /*2750*/  FADD.FTZ R81, R81, -R90 ;  /* 0x8000005a51517221 */ /* 0x000fe20000010000 */
[----:B------:R-:W-:Y:S01]  /*2760*/  FSEL R48, R51, RZ, P1 ;  /* 0x000000ff33307208 */ /* 0x000fe20000800000 */
[----:B------:R-:W-:Y:S01]  /*2770*/  FFMA.FTZ R202, R202, R69, R218 ;  /* 0x00000045caca7223 */ /* 0x000fe200000100da */
[----:B------:R-:W-:Y:S01]  /*2780*/  FMUL.FTZ R52, R52, UR12 ;  /* 0x0000000c34347c20 */ /* 0x000fe20008410000 */
[----:B------:R-:W-:Y:S01]  /*2790*/  FMUL.FTZ R54, R72, R197 ;  /* 0x000000c548367220 */ /* 0x000fe20000410000 */
[----:B------:R-:W-:Y:S01]  /*27a0*/  LOP3.LUT P1, RZ, R97, 0xff00, RZ, 0xc0, !PT ;  /* 0x0000ff0061ff7812 */ /* 0x000fe2000782c0ff */
[----:B------:R-:W-:Y:S01]  /*27b0*/  @P2 FADD.FTZ R91, R20, R91 ;  /* 0x0000005b145b2221 */ /* 0x000fe20000010000 */
[C---:B------:R-:W-:Y:S01]  /*27c0*/  FMUL.FTZ R89, R198.reuse, R227 ;  /* 0x000000e3c6597220 */ /* 0x040fe20000410000 */
[----:B------:R-:W-:Y:S01]  /*27d0*/  FMUL.FTZ R86, R198, R81 ;  /* 0x00000051c6567220 */ /* 0x000fe20000410000 */
[----:B------:R-:W-:Y:S01]  /*27e0*/  FADD.FTZ R75, R75, -R202 ;  /* 0x800000ca4b4b7221 */ /* 0x000fe20000010000 */
[----:B------:R-:W-:Y:S01]  /*27f0*/  FMUL.FTZ R54, R54, UR12 ;  /* 0x0000000c36367c20 */ /* 0x000fe20008410000 */
[----:B------:R-:W-:Y:S01]  /*2800*/  FFMA.FTZ R200, R200, R69, R218 ;  /* 0x00000045c8c87223 */ /* 0x000fe200000100da */
[----:B------:R-:W-:Y:S01]  /*2810*/  FSEL R215, R52, RZ, P1 ;  /* 0x000000ff34d77208 */ /* 0x000fe20000800000 */
[----:B------:R-:W-:Y:S01]  /*2820*/  FMUL.FTZ R52, R91, R197 ;  /* 0x000000c55b347220 */ /* 0x000fe20000410000 */
[----:B------:R-:W-:Y:S01]  /*2830*/  @P2 FADD.FTZ R89, R18, R89 ;  /* 0x0000005912592221 */ /* 0x000fe20000010000 */
[----:B------:R-:W-:Y:S01]  /*2840*/  @P2 FADD.FTZ R86, R19, R86 ;  /* 0x0000005613562221 */ /* 0x000fe20000010000 */
[----:B------:R-:W-:Y:S01]  /*2850*/  FMUL.FTZ R82, R198, R75 ;  /* 0x0000004bc6527220 */ /* 0x000fe20000410000 */
[----:B------:R-:W-:Y:S01]  /*2860*/  FADD.FTZ R85, R85, -R200 ;  /* 0x800000c855557221 */ /* 0x000fe20000010000 */
[----:B------:R-:W-:Y:S01]  /*2870*/  FSEL R51, R54, RZ, P3 ;  /* 0x000000ff36337208 */ /* 0x000fe20001800000 */
[----:B------:R-:W-:Y:S01]  /*2880*/  FMUL.FTZ R52, R52, UR12 ;  /* 0x0000000c34347c20 */ /* 0x000fe20008410000 */
[----:B------:R-:W-:Y:S01]  /*2890*/  FFMA.FTZ R204, R204, R69, R218 ;  /* 0x00000045cccc7223 */ /* 0x000fe200000100da */
[-C--:B------:R-:W-:Y:S01]  /*28a0*/  FMUL.FTZ R54, R89, R197.reuse ;  /* 0x000000c559367220 */ /* 0x080fe20000410000 */
[----:B------:R-:W-:Y:S01]  /*28b0*/  FMUL.FTZ R56, R86, R197 ;  /* 0x000000c556387220 */ /* 0x000fe20000410000 */
[----:B------:R-:W-:Y:S01]  /*28c0*/  @P2 FADD.FTZ R82, R23, R82 ;  /* 0x0000005217522221 */ /* 0x000fe20000010000 */
[----:B------:R-:W-:Y:S01]  /*28d0*/  FMUL.FTZ R88, R198, R85 ;  /* 0x00000055c6587220 */ /* 0x000fe20000410000 */
[----:B------:R-:W-:Y:S01]  /*28e0*/  FADD.FTZ R57, R57, -R204 ;  /* 0x800000cc39397221 */ /* 0x000fe20000010000 */
[----:B------:R-:W-:Y:S01]  /*28f0*/  FMUL.FTZ R54, R54, UR12 ;  /* 0x0000000c36367c20 */ /* 0x000fe20008410000 */
[----:B------:R-:W-:Y:S01]  /*2900*/  FMUL.FTZ R56, R56, UR12 ;  /* 0x0000000c38387c20 */ /* 0x000fe20008410000 */
[----:B------:R-:W-:Y:S01]  /*2910*/  FSEL R76, R52, RZ, P6 ;  /* 0x000000ff344c7208 */ /* 0x000fe20003000000 */
        /* <DEDUP_REMOVED lines=8> */
[-C--:B------:R-:W-:Y:S01]  /*29a0*/  FMUL.FTZ R54, R88, R197.reuse ;  /* 0x000000c558367220 */ /* 0x080fe20000410000 */
[C---:B------:R-:W-:Y:S01]  /*29b0*/  LOP3.LUT P3, RZ, R98.reuse, 0xff000000, RZ, 0xc0, !PT ;  /* 0xff00000062ff7812 */ /* 0x040fe2000786c0ff */
[----:B------:R-:W-:Y:S01]  /*29c0*/  @P2 FADD.FTZ R90, R25, R90 ;  /* 0x0000005a195a2221 */ /* 0x000fe20000010000 */
[----:B------:R-:W-:Y:S01]  /*29d0*/  LOP3.LUT P1, RZ, R98, 0xff00, RZ, 0xc0, !PT ;  /* 0x0000ff0062ff7812 */ /* 0x000fe2000782c0ff */
[----:B------:R-:W-:Y:S01]  /*29e0*/  FMUL.FTZ R54, R54, UR12 ;  /* 0x0000000c36367c20 */ /* 0x000fe20008410000 */
[----:B------:R-:W-:Y:S01]  /*29f0*/  FSEL R81, R52, RZ, P3 ;  /* 0x000000ff34517208 */ /* 0x000fe20001800000 */
[----:B------:R-:W-:Y:S01]  /*2a00*/  FMUL.FTZ R52, R90, R197 ;  /* 0x000000c55a347220 */ /* 0x000fe20000410000 */
[-CC-:B------:R-:W-:Y:S01]  /*2a10*/  FFMA.FTZ R231, R231, R69.reuse, R218.reuse ;  /* 0x00000045e7e77223 */ /* 0x180fe200000100da */
[-CC-:B------:R-:W-:Y:S01]  /*2a20*/  FFMA.FTZ R237, R237, R69.reuse, R218.reuse ;  /* 0x00000045eded7223 */ /* 0x180fe200000100da */
[----:B------:R-:W-:Y:S01]  /*2a30*/  FSEL R79, R54, RZ, P1 ;  /* 0x000000ff364f7208 */ /* 0x000fe20000800000 */
[----:B------:R-:W-:Y:S01]  /*2a40*/  FMUL.FTZ R52, R52, UR12 ;  /* 0x0000000c34347c20 */ /* 0x000fe20008410000 */
[----:B------:R-:W-:Y:S01]  /*2a50*/  FADD.FTZ R231, R62, -R231 ;  /* 0x800000e73ee77221 */ /* 0x000fe20000010000 */
[----:B------:R-:W-:Y:S01]  /*2a60*/  FADD.FTZ R237, R64, -R237 ;  /* 0x800000ed40ed7221 */ /* 0x000fe20000010000 */
[----:B------:R-:W-:Y:S01]  /*2a70*/  LOP3.LUT P1, RZ, R99, 0xff00, RZ, 0xc0, !PT ;  /* 0x0000ff0063ff7812 */ /* 0x000fe2000782c0ff */
[--C-:B------:R-:W-:Y:S01]  /*2a80*/  FFMA.FTZ R239, R239, R69, R218.reuse ;  /* 0x00000045efef7223 */ /* 0x100fe200000100da */
[----:B------:R-:W-:Y:S01]  /*2a90*/  LOP3.LUT P5, RZ, R98, 0xff0000, RZ, 0xc0, !PT ;  /* 0x00ff000062ff7812 */ /* 0x000fe200078ac0ff */
[C---:B------:R-:W-:Y:S01]  /*2aa0*/  FMUL.FTZ R87, R198.reuse, R231 ;  /* 0x000000e7c6577220 */ /* 0x040fe20000410000 */
[----:B------:R-:W-:Y:S01]  /*2ab0*/  FMUL.FTZ R85, R198, R237 ;  /* 0x000000edc6557220 */ /* 0x000fe20000410000 */
[----:B------:R-:W-:Y:S01]  /*2ac0*/  FSEL R98, R52, RZ, P1 ;  /* 0x000000ff34627208 */ /* 0x000fe20000800000 */
[-C--:B------:R-:W-:Y:S01]  /*2ad0*/  FFMA.FTZ R206, R206, R69.reuse, R218 ;  /* 0x00000045cece7223 */ /* 0x080fe200000100da */
[----:B------:R-:W-:Y:S01]  /*2ae0*/  ISETP.NE.U32.AND P1, PT, RZ, UR10, PT ;  /* 0x0000000aff007c0c */ /* 0x000fe2000bf25070 */
[----:B------:R-:W-:Y:S01]  /*2af0*/  @P2 FADD.FTZ R87, R22, R87 ;  /* 0x0000005716572221 */ /* 0x000fe20000010000 */
[----:B------:R-:W-:Y:S01]  /*2b00*/  @P2 FADD.FTZ R85, R24, R85 ;  /* 0x0000005518552221 */ /* 0x000fe20000010000 */
[----:B------:R-:W-:Y:S01]  /*2b10*/  FADD.FTZ R239, R66, -R239 ;  /* 0x800000ef42ef7221 */ /* 0x000fe20000010000 */
[----:B------:R-:W-:Y:S01]  /*2b20*/  ISETP.NE.AND.EX P1, PT, RZ, UR11, PT, P1 ;  /* 0x0000000bff007c0c */ /* 0x000fe2000bf25310 */
[----:B------:R-:W-:Y:S01]  /*2b30*/  FADD.FTZ R59, R59, -R206 ;  /* 0x800000ce3b3b7221 */ /* 0x000fe20000010000 */
[-CC-:B------:R-:W-:Y:S01]  /*2b40*/  FFMA.FTZ R241, R241, R69.reuse, R218.reuse ;  /* 0x00000045f1f17223 */ /* 0x180fe200000100da */
[-CC-:B------:R-:W-:Y:S01]  /*2b50*/  FFMA.FTZ R208, R208, R69.reuse, R218.reuse ;  /* 0x00000045d0d07223 */ /* 0x180fe200000100da */
[-CC-:B------:R-:W-:Y:S01]  /*2b60*/  FFMA.FTZ R243, R243, R69.reuse, R218.reuse ;  /* 0x00000045f3f37223 */ /* 0x180fe200000100da */
[-CC-:B------:R-:W-:Y:S01]  /*2b70*/  FFMA.FTZ R210, R210, R69.reuse, R218.reuse ;  /* 0x00000045d2d27223 */ /* 0x180fe200000100da */
[-CC-:B------:R-:W-:Y:S01]  /*2b80*/  FFMA.FTZ R249, R249, R69.reuse, R218.reuse ;  /* 0x00000045f9f97223 */ /* 0x180fe200000100da */
[-CC-:B------:R-:W-:Y:S01]  /*2b90*/  FFMA.FTZ R214, R214, R69.reuse, R218.reuse ;  /* 0x00000045d6d67223 */ /* 0x180fe200000100da */
[--C-:B------:R-:W-:Y:S01]  /*2ba0*/  FFMA.FTZ R251, R251, R69, R218.reuse ;  /* 0x00000045fbfb7223 */ /* 0x100fe200000100da */
[-C--:B------:R-:W-:Y:S01]  /*2bb0*/  FMUL.FTZ R56, R87, R197.reuse ;  /* 0x000000c557387220 */ /* 0x080fe20000410000 */
[----:B------:R-:W-:Y:S01]  /*2bc0*/  FMUL.FTZ R54, R85, R197 ;  /* 0x000000c555367220 */ /* 0x000fe20000410000 */
[----:B------:R-:W-:Y:S01]  /*2bd0*/  FFMA.FTZ R218, R220, R69, R218 ;  /* 0x00000045dcda7223 */ /* 0x000fe200000100da */
[C---:B------:R-:W-:Y:S01]  /*2be0*/  FMUL.FTZ R219, R198.reuse, R239 ;  /* 0x000000efc6db7220 */ /* 0x040fe20000410000 */
[----:B------:R-:W-:Y:S01]  /*2bf0*/  FMUL.FTZ R204, R198, R59 ;  /* 0x0000003bc6cc7220 */ /* 0x000fe20000410000 */
[----:B------:R-:W-:Y:S01]  /*2c00*/  FADD.FTZ R243, R70, -R243 ;  /* 0x800000f346f37221 */ /* 0x000fe20000010000 */
[----:B------:R-:W-:Y:S01]  /*2c10*/  FMUL.FTZ R56, R56, UR12 ;  /* 0x0000000c38387c20 */ /* 0x000fe20008410000 */
[----:B------:R-:W-:Y:S01]  /*2c20*/  FMUL.FTZ R54, R54, UR12 ;  /* 0x0000000c36367c20 */ /* 0x000fe20008410000 */
[----:B------:R-:W-:Y:S01]  /*2c30*/  FADD.FTZ R71, R71, -R218 ;  /* 0x800000da47477221 */ /* 0x000fe20000010000 */
[----:B------:R-:W-:Y:S01]  /*2c40*/  LOP3.LUT P6, RZ, R99, 0xff, RZ, 0xc0, !PT ;  /* 0x000000ff63ff7812 */ /* 0x000fe200078cc0ff */
[----:B------:R-:W-:Y:S01]  /*2c50*/  @P2 FADD.FTZ R219, R26, R219 ;  /* 0x000000db1adb2221 */ /* 0x000fe20000010000 */
[----:B------:R-:W-:Y:S01]  /*2c60*/  @P2 FADD.FTZ R204, R27, R204 ;  /* 0x000000cc1bcc2221 */ /* 0x000fe20000010000 */
[----:B------:R-:W-:Y:S01]  /*2c70*/  FADD.FTZ R241, R68, -R241 ;  /* 0x800000f144f17221 */ /* 0x000fe20000010000 */
[----:B------:R-:W-:Y:S01]  /*2c80*/  FMUL.FTZ R223, R198, R243 ;  /* 0x000000f3c6df7220 */ /* 0x000fe20000410000 */
[----:B------:R-:W-:Y:S01]  /*2c90*/  FSEL R74, R56, RZ, P5 ;  /* 0x000000ff384a7208 */ /* 0x000fe20002800000 */
[----:B------:R-:W-:Y:S01]  /*2ca0*/  FADD.FTZ R65, R65, -R214 ;  /* 0x800000d641417221 */ /* 0x000fe20000010000 */
[----:B------:R-:W-:Y:S01]  /*2cb0*/  FSEL R75, R54, RZ, P6 ;  /* 0x000000ff364b7208 */ /* 0x000fe20003000000 */
[----:B------:R-:W-:Y:S01]  /*2cc0*/  FMUL.FTZ R52, R219, R197 ;  /* 0x000000c5db347220 */ /* 0x000fe20000410000 */
[----:B------:R-:W-:Y:S01]  /*2cd0*/  FMUL.FTZ R206, R198, R71 ;  /* 0x00000047c6ce7220 */ /* 0x000fe20000410000 */
[----:B------:R-:W-:Y:S01]  /*2ce0*/  MOV R56, R2 ;  /* 0x0000000200387202 */ /* 0x000fe20000000f00 */
[----:B------:R-:W-:Y:S01]  /*2cf0*/  FADD.FTZ R61, R61, -R208 ;  /* 0x800000d03d3d7221 */ /* 0x000fe20000010000 */
[----:B------:R-:W-:Y:S01]  /*2d00*/  FMUL.FTZ R54, R204, R197 ;  /* 0x000000c5cc367220 */ /* 0x000fe20000410000 */
[----:B------:R-:W0:Y:S01]  /*2d10*/  @P1 LDC.64 R70, c[0x0][0x308] ;  /* 0x0000c200ff461b82 */ /* 0x000e220000000a00 */
[----:B------:R-:W-:Y:S01]  /*2d20*/  FMUL.FTZ R225, R198, R241 ;  /* 0x000000f1c6e17220 */ /* 0x000fe20000410000 */
[----:B------:R-:W-:Y:S01]  /*2d30*/  @P2 FADD.FTZ R223, R30, R223 ;  /* 0x000000df1edf2221 */ /* 0x000fe20000010000 */
[----:B------:R-:W-:Y:S01]  /*2d40*/  FADD.FTZ R63, R63, -R210 ;  /* 0x800000d23f3f7221 */ /* 0x000fe20000010000 */
[----:B------:R-:W-:Y:S01]  /*2d50*/  FMUL.FTZ R52, R52, UR12 ;  /* 0x0000000c34347c20 */ /* 0x000fe20008410000 */
[C---:B------:R-:W-:Y:S01]  /*2d60*/  LOP3.LUT P5, RZ, R99.reuse, 0xff0000, RZ, 0xc0, !PT ;  /* 0x00ff000063ff7812 */ /* 0x040fe200078ac0ff */
[----:B------:R-:W-:Y:S01]  /*2d70*/  FADD.FTZ R249, R212, -R249 ;  /* 0x800000f9d4f97221 */ /* 0x000fe20000010000 */
[----:B------:R-:W-:Y:S01]  /*2d80*/  LOP3.LUT P6, RZ, R56, 0xff, RZ, 0xc0, !PT ;  /* 0x000000ff38ff7812 */ /* 0x000fe200078cc0ff */
[----:B------:R-:W-:Y:S01]  /*2d90*/  FMUL.FTZ R208, R198, R65 ;  /* 0x00000041c6d07220 */ /* 0x000fe20000410000 */
[----:B------:R-:W-:Y:S01]  /*2da0*/  FMUL.FTZ R54, R54, UR12 ;  /* 0x0000000c36367c20 */ /* 0x000fe20008410000 */
[----:B------:R-:W-:Y:S01]  /*2db0*/  LOP3.LUT P3, RZ, R99, 0xff000000, RZ, 0xc0, !PT ;  /* 0xff00000063ff7812 */ /* 0x000fe2000786c0ff */
[----:B------:R-:W-:Y:S01]  /*2dc0*/  FMUL.FTZ R212, R198, R61 ;  /* 0x0000003dc6d47220 */ /* 0x000fe20000410000 */
[----:B------:R-:W-:Y:S01]  /*2dd0*/  @P2 FADD.FTZ R225, R28, R225 ;  /* 0x000000e11ce12221 */ /* 0x000fe20000010000 */
[----:B------:R-:W-:Y:S01]  /*2de0*/  FMUL.FTZ R56, R223, R197 ;  /* 0x000000c5df387220 */ /* 0x000fe20000410000 */
[----:B------:R-:W1:Y:S01]  /*2df0*/  LDC.64 R64, c[0x0][0x2f8] ;  /* 0x0000be00ff407b82 */ /* 0x000e620000000a00 */
[----:B------:R-:W-:Y:S01]  /*2e00*/  FMUL.FTZ R210, R198, R63 ;  /* 0x0000003fc6d27220 */ /* 0x000fe20000410000 */
[----:B------:R-:W-:Y:S01]  /*2e10*/  FSEL R202, R52, RZ, P5 ;  /* 0x000000ff34ca7208 */ /* 0x000fe20002800000 */
[----:B------:R-:W-:Y:S01]  /*2e20*/  @P2 FADD.FTZ R212, R29, R212 ;  /* 0x000000d41dd42221 */ /* 0x000fe20000010000 */
[----:B------:R-:W-:Y:S01]  /*2e30*/  FSEL R211, R54, RZ, P3 ;  /* 0x000000ff36d37208 */ /* 0x000fe20001800000 */
[-C--:B------:R-:W-:Y:S01]  /*2e40*/  FMUL.FTZ R52, R225, R197.reuse ;  /* 0x000000c5e1347220 */ /* 0x080fe20000410000 */
[----:B------:R-:W-:Y:S01]  /*2e50*/  FMUL.FTZ R56, R56, UR12 ;  /* 0x0000000c38387c20 */ /* 0x000fe20008410000 */
[----:B------:R-:W-:Y:S01]  /*2e60*/  LOP3.LUT P3, RZ, R2, 0xff0000, RZ, 0xc0, !PT ;  /* 0x00ff000002ff7812 */ /* 0x000fe2000786c0ff */
[----:B------:R-:W2:Y:S01]  /*2e70*/  @P1 LDC.64 R60, c[0x0][0x308] ;  /* 0x0000c200ff3c1b82 */ /* 0x000ea20000000a00 */
[----:B------:R-:W-:Y:S01]  /*2e80*/  @P2 FADD.FTZ R210, R31, R210 ;  /* 0x000000d21fd22221 */ /* 0x000fe20000010000 */
[-C--:B------:R-:W-:Y:S01]  /*2e90*/  FMUL.FTZ R54, R212, R197.reuse ;  /* 0x000000c5d4367220 */ /* 0x080fe20000410000 */
[----:B------:R-:W-:Y:S01]  /*2ea0*/  FMUL.FTZ R52, R52, UR12 ;  /* 0x0000000c34347c20 */ /* 0x000fe20008410000 */
[----:B------:R-:W-:Y:S01]  /*2eb0*/  FSEL R99, R56, RZ, P3 ;  /* 0x000000ff38637208 */ /* 0x000fe20001800000 */
[----:B------:R-:W-:Y:S01]  /*2ec0*/  FMUL.FTZ R57, R210, R197 ;  /* 0x000000c5d2397220 */ /* 0x000fe20000410000 */
[----:B------:R-:W-:Y:S01]  /*2ed0*/  ISETP.NE.U32.AND P3, PT, RZ, UR10, PT ;  /* 0x0000000aff007c0c */ /* 0x000fe2000bf65070 */
[----:B------:R-:W-:Y:S01]  /*2ee0*/  FMUL.FTZ R54, R54, UR12 ;  /* 0x0000000c36367c20 */ /* 0x000fe20008410000 */
[----:B------:R-:W-:Y:S01]  /*2ef0*/  FADD.FTZ R251, R216, -R251 ;  /* 0x800000fbd8fb7221 */ /* 0x000fe20000010000 */
[----:B------:R-:W-:Y:S01]  /*2f00*/  LOP3.LUT P5, RZ, R2, 0xff00, RZ, 0xc0, !PT ;  /* 0x0000ff0002ff7812 */ /* 0x000fe200078ac0ff */
[----:B------:R-:W-:Y:S01]  /*2f10*/  FMUL.FTZ R57, R57, UR12 ;  /* 0x0000000c39397c20 */ /* 0x000fe20008410000 */
[----:B------:R-:W-:Y:S01]  /*2f20*/  FSEL R200, R52, RZ, P6 ;  /* 0x000000ff34c87208 */ /* 0x000fe20003000000 */
[----:B------:R-:W-:Y:S01]  /*2f30*/  FMUL.FTZ R221, R198, R249 ;  /* 0x000000f9c6dd7220 */ /* 0x000fe20000410000 */
[----:B------:R-:W-:Y:S01]  /*2f40*/  LOP3.LUT P6, RZ, R2, 0xff000000, RZ, 0xc0, !PT ;  /* 0xff00000002ff7812 */ /* 0x000fe200078cc0ff */
[----:B------:R-:W-:Y:S01]  /*2f50*/  FMUL.FTZ R217, R198, R251 ;  /* 0x000000fbc6d97220 */ /* 0x000fe20000410000 */
[----:B------:R-:W-:Y:S01]  /*2f60*/  ISETP.NE.AND.EX P3, PT, RZ, UR11, PT, P3 ;  /* 0x0000000bff007c0c */ /* 0x000fe2000bf65330 */
[----:B0-----:R-:W-:Y:S01]  /*2f70*/  @P1 IMAD.WIDE.U32 R70, R205, 0x20, R70 ;  /* 0x00000020cd461825 */ /* 0x001fe200078e0046 */
[----:B------:R-:W-:Y:S01]  /*2f80*/  FSEL R209, R54, RZ, P5 ;  /* 0x000000ff36d17208 */ /* 0x000fe20002800000 */
[----:B------:R-:W0:Y:S01]  /*2f90*/  @P1 LDC.64 R62, c[0x0][0x308] ;  /* 0x0000c200ff3e1b82 */ /* 0x000e220000000a00 */
[----:B------:R-:W-:Y:S01]  /*2fa0*/  FSEL R198, R57, RZ, P6 ;  /* 0x000000ff39c67208 */ /* 0x000fe20003000000 */
[----:B-1----:R-:W-:Y:S01]  /*2fb0*/  IMAD.WIDE.U32 R68, R205, 0x10, R64 ;  /* 0x00000010cd447825 */ /* 0x002fe200078e0040 */
[----:B------:R-:W-:-:S03]  /*2fc0*/  SEL R52, R53, R36, P3 ;  /* 0x0000002435347207 */ /* 0x000fc60001800000 */
[----:B------:R-:W-:Y:S01]  /*2fd0*/  @P2 FADD.FTZ R221, R32, R221 ;  /* 0x000000dd20dd2221 */ /* 0x000fe20000010000 */
[----:B------:R-:W-:Y:S01]  /*2fe0*/  SEL R54, R55, R38, P3 ;  /* 0x0000002637367207 */ /* 0x000fe20001800000 */
[----:B------:R-:W-:Y:S01]  /*2ff0*/  @P2 FADD.FTZ R208, R33, R208 ;  /* 0x000000d021d02221 */ /* 0x000fe20000010000 */
[----:B------:R-:W-:Y:S01]  /*3000*/  SEL R53, R92, R37, P3 ;  /* 0x000000255c357207 */ /* 0x000fe20001800000 */
[----:B------:R-:W-:Y:S01]  /*3010*/  @P2 FADD.FTZ R217, R34, R217 ;  /* 0x000000d922d92221 */ /* 0x000fe20000010000 */
[----:B------:R-:W-:Y:S01]  /*3020*/  SEL R55, R80, R39, P3 ;  /* 0x0000002750377207 */ /* 0x000fe20001800000 */
[----:B------:R-:W-:Y:S01]  /*3030*/  FMUL.FTZ R2, R221, R197 ;  /* 0x000000c5dd027220 */ /* 0x000fe20000410000 */
[----:B------:R-:W-:Y:S01]  /*3040*/  SEL R56, R67, R40, P3 ;  /* 0x0000002843387207 */ /* 0x000fe20001800000 */
[----:B------:R-:W-:Y:S01]  /*3050*/  @P2 FADD.FTZ R206, R35, R206 ;  /* 0x000000ce23ce2221 */ /* 0x000fe20000010000 */
[----:B------:R-:W-:Y:S01]  /*3060*/  SEL R57, R226, R41, P3 ;  /* 0x00000029e2397207 */ /* 0x000fe20001800000 */
[----:B------:R1:W-:Y:S01]  /*3070*/  @P1 STG.E.128 desc[UR4][R70.64], R52 ;  /* 0x0000003446001986 */ /* 0x0003e2000c101d04 */
[----:B------:R-:W-:Y:S01]  /*3080*/  SEL R58, R207, R42, P3 ;  /* 0x0000002acf3a7207 */ /* 0x000fe20001800000 */
[----:B------:R-:W3:Y:S01]  /*3090*/  @P1 LDC.64 R66, c[0x0][0x308] ;  /* 0x0000c200ff421b82 */ /* 0x000ee20000000a00 */
[----:B------:R-:W-:Y:S01]  /*30a0*/  SEL R59, R224, R43, P3 ;  /* 0x0000002be03b7207 */ /* 0x000fe20001800000 */
[----:B------:R-:W-:Y:S01]  /*30b0*/  FMUL.FTZ R2, R2, UR12 ;  /* 0x0000000c02027c20 */ /* 0x000fe20008410000 */
[----:B------:R-:W-:-:S02]  /*30c0*/  F2FP.BF16.F32.PACK_AB R45, R45, R46 ;  /* 0x0000002e2d2d723e */ /* 0x000fc400000010ff */
[----:B------:R-:W-:Y:S01]  /*30d0*/  F2FP.BF16.F32.PACK_AB R44, R44, R49 ;  /* 0x000000312c2c723e */ /* 0x000fe200000010ff */
[----:B------:R2:W-:Y:S01]  /*30e0*/  @P1 STG.E.128 desc[UR4][R70.64+0x10], R56 ;  /* 0x0000103846001986 */ /* 0x0005e2000c101d04 */
[----:B------:R-:W-:Y:S02]  /*30f0*/  F2FP.BF16.F32.PACK_AB R46, R95, R50 ;  /* 0x000000325f2e723e */ /* 0x000fe400000010ff */
[----:B------:R-:W-:Y:S02]  /*3100*/  F2FP.BF16.F32.PACK_AB R47, R47, R222 ;  /* 0x000000de2f2f723e */ /* 0x000fe400000010ff */
[----:B------:R-:W-:Y:S02]  /*3110*/  LOP3.LUT P5, RZ, R3, 0xff, RZ, 0xc0, !PT ;  /* 0x000000ff03ff7812 */ /* 0x000fe400078ac0ff */
[----:B------:R-:W-:Y:S01]  /*3120*/  F2FP.BF16.F32.PACK_AB R48, R48, R93 ;  /* 0x0000005d3030723e */ /* 0x000fe200000010ff */
[----:B------:R4:W-:Y:S01]  /*3130*/  STG.E.128 desc[UR4][R68.64], R44 ;  /* 0x0000002c44007986 */ /* 0x0009e2000c101d04 */
[----:B------:R-:W-:Y:S01]  /*3140*/  FSEL R97, R2, RZ, P5 ;  /* 0x000000ff02617208 */ /* 0x000fe20002800000 */
[----:B------:R-:W-:Y:S01]  /*3150*/  IMAD.WIDE.U32 R92, R203, 0x10, R64 ;  /* 0x00000010cb5c7825 */ /* 0x000fe200078e0040 */
[----:B-1----:R-:W-:-:S02]  /*3160*/  SEL R52, R83, R36, P3 ;  /* 0x0000002453347207 */ /* 0x002fc40001800000 */
[----:B------:R-:W-:Y:S02]  /*3170*/  SEL R53, R78, R37, P3 ;  /* 0x000000254e357207 */ /* 0x000fe40001800000 */
[----:B------:R-:W-:Y:S02]  /*3180*/  SEL R54, R77, R38, P3 ;  /* 0x000000264d367207 */ /* 0x000fe40001800000 */
[----:B------:R-:W-:Y:S01]  /*3190*/  SEL R55, R72, R39, P3 ;  /* 0x0000002748377207 */ /* 0x000fe20001800000 */
[----:B--2---:R-:W-:Y:S01]  /*31a0*/  @P1 IMAD.WIDE.U32 R70, R203, 0x20, R60 ;  /* 0x00000020cb461825 */ /* 0x004fe200078e003c */
[----:B------:R-:W-:Y:S02]  /*31b0*/  SEL R56, R73, R40, P3 ;  /* 0x0000002849387207 */ /* 0x000fe40001800000 */
[----:B------:R-:W-:Y:S01]  /*31c0*/  SEL R57, R84, R41, P3 ;  /* 0x0000002954397207 */ /* 0x000fe20001800000 */
[----:B------:R-:W-:Y:S01]  /*31d0*/  IMAD.WIDE.U32 R72, R199, 0x10, R64 ;  /* 0x00000010c7487825 */ /* 0x000fe200078e0040 */
[----:B------:R-:W-:Y:S01]  /*31e0*/  SEL R58, R89, R42, P3 ;  /* 0x0000002a593a7207 */ /* 0x000fe20001800000 */
[----:B------:R-:W-:Y:S01]  /*31f0*/  @P1 STG.E.128 desc[UR4][R70.64], R52 ;  /* 0x0000003446001986 */ /* 0x000fe2000c101d04 */
[----:B------:R-:W-:Y:S01]  /*3200*/  SEL R59, R86, R43, P3 ;  /* 0x0000002b563b7207 */ /* 0x000fe20001800000 */
[----:B---3--:R-:W-:Y:S01]  /*3210*/  @P1 IMAD.WIDE.U32 R66, R201, 0x20, R66 ;  /* 0x00000020c9421825 */ /* 0x008fe200078e0042 */
[----:B----4-:R-:W-:-:S02]  /*3220*/  SEL R45, R90, R41, P3 ;  /* 0x000000295a2d7207 */ /* 0x010fc40001800000 */
[-C--:B------:R-:W-:Y:S01]  /*3230*/  SEL R46, R219, R42.reuse, P3 ;  /* 0x0000002adb2e7207 */ /* 0x080fe20001800000 */
[----:B------:R1:W-:Y:S01]  /*3240*/  @P1 STG.E.128 desc[UR4][R70.64+0x10], R56 ;  /* 0x0000103846001986 */ /* 0x0003e2000c101d04 */
[C---:B------:R-:W-:Y:S01]  /*3250*/  SEL R41, R208.reuse, R41, P3 ;  /* 0x00000029d0297207 */ /* 0x040fe20001800000 */
[-C--:B------:R-:W-:Y:S01]  /*3260*/  FMUL.FTZ R208, R208, R197.reuse ;  /* 0x000000c5d0d07220 */ /* 0x080fe20000410000 */
[C---:B------:R-:W-:Y:S01]  /*3270*/  SEL R42, R217.reuse, R42, P3 ;  /* 0x0000002ad92a7207 */ /* 0x040fe20001800000 */
[-C--:B------:R-:W-:Y:S01]  /*3280*/  FMUL.FTZ R217, R217, R197.reuse ;  /* 0x000000c5d9d97220 */ /* 0x080fe20000410000 */
[----:B------:R-:W-:Y:S01]  /*3290*/  FMUL.FTZ R197, R206, R197 ;  /* 0x000000c5cec57220 */ /* 0x000fe20000410000 */
[----:B------:R-:W-:Y:S01]  /*32a0*/  F2FP.BF16.F32.PACK_AB R49, R51, R94 ;  /* 0x0000005e3331723e */ /* 0x000fe200000010ff */
[----:B------:R-:W-:Y:S01]  /*32b0*/  FMUL.FTZ R208, R208, UR12 ;  /* 0x0000000cd0d07c20 */ /* 0x000fe20008410000 */
[----:B------:R-:W-:Y:S01]  /*32c0*/  FMUL.FTZ R217, R217, UR12 ;  /* 0x0000000cd9d97c20 */ /* 0x000fe20008410000 */
[----:B------:R-:W-:Y:S01]  /*32d0*/  FMUL.FTZ R197, R197, UR12 ;  /* 0x0000000cc5c57c20 */ /* 0x000fe20008410000 */
[----:B------:R-:W-:Y:S01]  /*32e0*/  LOP3.LUT P6, RZ, R3, 0xff00, RZ, 0xc0, !PT ;  /* 0x0000ff0003ff7812 */ /* 0x000fe200078cc0ff */
[----:B------:R-:W-:Y:S01]  /*32f0*/  IMAD.WIDE.U32 R64, R201, 0x10, R64 ;  /* 0x00000010c9407825 */ /* 0x000fe200078e0040 */
[----:B------:R-:W-:-:S02]  /*3300*/  LOP3.LUT P5, RZ, R3, 0xff0000, RZ, 0xc0, !PT ;  /* 0x00ff000003ff7812 */ /* 0x000fc400078ac0ff */
[----:B------:R-:W-:Y:S01]  /*3310*/  LOP3.LUT P2, RZ, R3, 0xff000000, RZ, 0xc0, !PT ;  /* 0xff00000003ff7812 */ /* 0x000fe2000784c0ff */
[----:B0-----:R-:W-:Y:S01]  /*3320*/  @P1 IMAD.WIDE.U32 R2, R199, 0x20, R62 ;  /* 0x00000020c7021825 */ /* 0x001fe200078e003e */
[----:B------:R-:W-:Y:S01]  /*3330*/  F2FP.BF16.F32.PACK_AB R50, R215, R96 ;  /* 0x00000060d732723e */ /* 0x000fe200000010ff */
[----:B-1----:R-:W0:Y:S01]  /*3340*/  LDC.64 R56, c[0x0][0x210] ;  /* 0x00008400ff387b82 */ /* 0x002e220000000a00 */
[----:B------:R-:W-:Y:S02]  /*3350*/  F2FP.BF16.F32.PACK_AB R51, R213, R228 ;  /* 0x000000e4d533723e */ /* 0x000fe400000010ff */
[----:B------:R-:W-:Y:S02]  /*3360*/  FSEL R54, R208, RZ, P6 ;  /* 0x000000ffd0367208 */ /* 0x000fe40003000000 */
[----:B------:R-:W-:Y:S01]  /*3370*/  FSEL R55, R217, RZ, P5 ;  /* 0x000000ffd9377208 */ /* 0x000fe20002800000 */
[----:B------:R1:W-:Y:S01]  /*3380*/  STG.E.128 desc[UR4][R92.64], R48 ;  /* 0x000000305c007986 */ /* 0x0003e2000c101d04 */
[----:B------:R-:W-:-:S02]  /*3390*/  FSEL R58, R197, RZ, P2 ;  /* 0x000000ffc53a7208 */ /* 0x000fc40001000000 */
[----:B------:R-:W-:Y:S02]  /*33a0*/  SEL R60, R91, R36, P3 ;  /* 0x000000245b3c7207 */ /* 0x000fe40001800000 */
[----:B------:R-:W-:Y:S02]  /*33b0*/  SEL R61, R88, R37, P3 ;  /* 0x00000025583d7207 */ /* 0x000fe40001800000 */
[----:B------:R-:W-:Y:S02]  /*33c0*/  SEL R62, R87, R38, P3 ;  /* 0x00000026573e7207 */ /* 0x000fe40001800000 */
[----:B------:R-:W-:Y:S02]  /*33d0*/  SEL R63, R82, R39, P3 ;  /* 0x00000027523f7207 */ /* 0x000fe40001800000 */
[----:B------:R-:W-:Y:S02]  /*33e0*/  SEL R44, R85, R40, P3 ;  /* 0x00000028552c7207 */ /* 0x000fe40001800000 */
[----:B------:R-:W-:Y:S01]  /*33f0*/  SEL R47, R204, R43, P3 ;  /* 0x0000002bcc2f7207 */ /* 0x000fe20001800000 */
[----:B------:R2:W-:Y:S01]  /*3400*/  @P1 STG.E.128 desc[UR4][R2.64], R60 ;  /* 0x0000003c02001986 */ /* 0x0005e2000c101d04 */
[----:B------:R-:W-:-:S02]  /*3410*/  SEL R36, R225, R36, P3 ;  /* 0x00000024e1247207 */ /* 0x000fc40001800000 */
[----:B------:R-:W-:Y:S01]  /*3420*/  SEL R37, R212, R37, P3 ;  /* 0x00000025d4257207 */ /* 0x000fe20001800000 */
[----:B------:R2:W-:Y:S01]  /*3430*/  @P1 STG.E.128 desc[UR4][R2.64+0x10], R44 ;  /* 0x0000102c02001986 */ /* 0x0005e2000c101d04 */
[----:B-1----:R-:W-:Y:S02]  /*3440*/  F2FP.BF16.F32.PACK_AB R48, R79, R76 ;  /* 0x0000004c4f30723e */ /* 0x002fe400000010ff */
[----:B------:R-:W-:Y:S02]  /*3450*/  F2FP.BF16.F32.PACK_AB R49, R81, R74 ;  /* 0x0000004a5131723e */ /* 0x000fe400000010ff */
[----:B------:R-:W-:Y:S02]  /*3460*/  F2FP.BF16.F32.PACK_AB R50, R98, R75 ;  /* 0x0000004b6232723e */ /* 0x000fe400000010ff */
[----:B------:R-:W-:Y:S02]  /*3470*/  F2FP.BF16.F32.PACK_AB R51, R211, R202 ;  /* 0x000000cad333723e */ /* 0x000fe400000010ff */
[----:B------:R-:W-:-:S02]  /*3480*/  SEL R38, R223, R38, P3 ;  /* 0x00000026df267207 */ /* 0x000fc40001800000 */
[----:B------:R-:W-:Y:S01]  /*3490*/  SEL R39, R210, R39, P3 ;  /* 0x00000027d2277207 */ /* 0x000fe20001800000 */
[----:B------:R2:W-:Y:S01]  /*34a0*/  STG.E.128 desc[UR4][R72.64], R48 ;  /* 0x0000003048007986 */ /* 0x0005e2000c101d04 */
[----:B------:R-:W-:Y:S02]  /*34b0*/  SEL R40, R221, R40, P3 ;  /* 0x00000028dd287207 */ /* 0x000fe40001800000 */
[----:B------:R-:W-:Y:S01]  /*34c0*/  SEL R43, R206, R43, P3 ;  /* 0x0000002bce2b7207 */ /* 0x000fe20001800000 */
[----:B------:R2:W-:Y:S01]  /*34d0*/  @P1 STG.E.128 desc[UR4][R66.64], R36 ;  /* 0x0000002442001986 */ /* 0x0005e2000c101d04 */
        /* <DEDUP_REMOVED lines=10> */
.L_x_5163:
        /* <DEDUP_REMOVED lines=25> */
[----:B--2---:R-:W-:Y:S02]  /*3710*/  MOV R48, R118 ;  /* 0x0000007600307202 */ /* 0x004fe40000000f00 */
        /* <DEDUP_REMOVED lines=38> */
.L_x_5162:
[----:B------:R-:W-:Y:S05]  /*3980*/  BSYNC B0 ;  /* 0x0000000000007941 */ /* 0x000fea0003800000 */
.L_x_5160:
        /* <DEDUP_REMOVED lines=85> */
[----:B------:R1:W-:Y:S01]  /*3ee0*/  STS.128 [R2+0x10], R12 ;  /* 0x0000100c02007388 */ /* 0x0003e20000000c00 */
[----:B------:R-:W-:-:S03]  /*3ef0*/  FADD.FTZ R63, R16, R63 ;  /* 0x0000003f103f7221 */ /* 0x000fc60000010000 */
[----:B------:R2:W-:Y:S01]  /*3f00*/  STS.128 [R2+0x400], R20 ;  /* 0x0004001402007388 */ /* 0x0005e20000000c00 */
[----:B------:R-:W-:-:S03]  /*3f10*/  FADD.FTZ R17, R17, R66 ;  /* 0x0000004211117221 */ /* 0x000fc60000010000 */
[----:B------:R-:W-:Y:S01]  /*3f20*/  STS.128 [R2+0x410], R28 ;  /* 0x0004101c02007388 */ /* 0x000fe20000000c00 */
[----:B------:R-:W-:-:S03]  /*3f30*/  FADD.FTZ R65, R18, R65 ;  /* 0x0000004112417221 */ /* 0x000fc60000010000 */
[----:B------:R-:W-:Y:S01]  /*3f40*/  STS.128 [R2+0x800], R32 ;  /* 0x0008002002007388 */ /* 0x000fe20000000c00 */
[----:B0-----:R-:W-:-:S03]  /*3f50*/  FADD.FTZ R7, R3, R60 ;  /* 0x0000003c03077221 */ /* 0x001fc60000010000 */
[----:B------:R-:W-:Y:S01]  /*3f60*/  STS.128 [R2+0x810], R36 ;  /* 0x0008102402007388 */ /* 0x000fe20000000c00 */
[----:B-1----:R-:W-:-:S03]  /*3f70*/  IADD3 R12, P0, R69, R0, RZ ;  /* 0x00000000450c7210 */ /* 0x002fc60007f1e0ff */
[----:B------:R-:W-:Y:S01]  /*3f80*/  STS.128 [R2+0xc00], R40 ;  /* 0x000c002802007388 */ /* 0x000fe20000000c00 */
[----:B------:R-:W-:-:S03]  /*3f90*/  IADD3.X R3, RZ, RZ, RZ, P0, !PT ;  /* 0x000000ffff037210 */ /* 0x000fc600007fe4ff */
[----:B------:R-:W-:Y:S01]  /*3fa0*/  STS.128 [R2+0xc10], R44 ;  /* 0x000c102c02007388 */ /* 0x000fe20000000c00 */
[----:B--2---:R-:W-:Y:S01]  /*3fb0*/  SHF.L.U64.HI R22, R12, 0x2, R3 ;  /* 0x000000020c167819 */ /* 0x004fe20000010203 */
[----:B------:R-:W-:Y:S06]  /*3fc0*/  BAR.SYNC.DEFER_BLOCKING 0x0 ;  /* 0x0000000000007b1d */ /* 0x000fec0000010000 */
        /* <DEDUP_REMOVED lines=34> */
[----:B------:R-:W-:Y:S02]  /*41f0*/  FADD.FTZ R8, RZ, R8 ;  /* 0x00000008ff087221 */ /* 0x000fe40000010000 */
        /* <DEDUP_REMOVED lines=52> */
.L_x_5164:
        /* <DEDUP_REMOVED lines=8> */
.L_x_5167:
[----:B------:R-:W-:Y:S05]  /*45c0*/  BSYNC B2 ;  /* 0x0000000000027941 */ /* 0x000fea0003800000 */
.L_x_5166:
        /* <DEDUP_REMOVED lines=8> */
.L_x_5168:
[----:B------:R-:W-:Y:S01]  /*4650*/  FADD.FTZ R67, R218, R67 ;  /* 0x00000043da437221 */ /* 0x000fe20000010000 */
[----:B------:R-:W-:-:S04]  /*4660*/  HFMA2.MMA R207, -RZ, RZ, 0, 1.1920928955078125e-07 ;  /* 0x00000002ffcf7435 */ /* 0x000fc800000001ff */
[----:B------:R-:W-:Y:S02]  /*4670*/  MOV R224, R67 ;  /* 0x0000004300e07202 */ /* 0x000fe40000000f00 */
[----:B------:R-:W-:-:S07]  /*4680*/  MOV R69, R91 ;  /* 0x0000005b00457202 */ /* 0x000fce0000000f00 */
[----:B------:R-:W-:Y:S05]  /*4690*/  WARPSYNC.COLLECTIVE R89, `(.L_x_5169) ;  /* 0x0000000059087348 */ /* 0x000fea0003c00000 */
[----:B------:R0:W1:Y:S02]  /*46a0*/  SHFL.BFLY P1, R91, R224, R207, R226 ;  /* 0x0c0000cfe05b7389 */ /* 0x00006400000200e2 */
[----:B01----:R-:W-:Y:S01]  /*46b0*/  ENDCOLLECTIVE ;  /* 0x000000000000791b */ /* 0x003fe20003800000 */
.L_x_5169:
[----:B------:R-:W-:-:S05]  /*46c0*/  FADD.FTZ R69, R72, R69 ;  /* 0x0000004548457221 */ /* 0x000fca0000010000 */
[----:B------:R-:W-:Y:S02]  /*46d0*/  MOV R224, R69 ;  /* 0x0000004500e07202 */ /* 0x000fe40000000f00 */
[----:B------:R-:W-:-:S07]  /*46e0*/  MOV R74, R91 ;  /* 0x0000005b004a7202 */ /* 0x000fce0000000f00 */
[----:B------:R-:W-:Y:S05]  /*46f0*/  WARPSYNC.COLLECTIVE R89, `(.L_x_5170) ;  /* 0x0000000059087348 */ /* 0x000fea0003c00000 */
[----:B------:R0:W1:Y:S02]  /*4700*/  SHFL.BFLY P1, R91, R224, R207, R226 ;  /* 0x0c0000cfe05b7389 */ /* 0x00006400000200e2 */
[----:B01----:R-:W-:Y:S01]  /*4710*/  ENDCOLLECTIVE ;  /* 0x000000000000791b */ /* 0x003fe20003800000 */
.L_x_5170:
[----:B------:R-:W-:Y:S01]  /*4720*/  FADD.FTZ R74, R67, R74 ;  /* 0x0000004a434a7221 */ /* 0x000fe20000010000 */
[----:B------:R-:W-:-:S04]  /*4730*/  HFMA2.MMA R207, -RZ, RZ, 0, 2.384185791015625e-07 ;  /* 0x00000004ffcf7435 */ /* 0x000fc800000001ff */
[----:B------:R-:W-:Y:S02]  /*4740*/  MOV R224, R74 ;  /* 0x0000004a00e07202 */ /* 0x000fe40000000f00 */
[----:B------:R-:W-:-:S07]  /*4750*/  MOV R222, R91 ;  /* 0x0000005b00de7202 */ /* 0x000fce0000000f00 */
[----:B------:R-:W-:Y:S05]  /*4760*/  WARPSYNC.COLLECTIVE R89, `(.L_x_5171) ;  /* 0x0000000059087348 */ /* 0x000fea0003c00000 */
[----:B------:R0:W1:Y:S02]  /*4770*/  SHFL.BFLY P1, R91, R224, R207, R226 ;  /* 0x0c0000cfe05b7389 */ /* 0x00006400000200e2 */
[----:B01----:R-:W-:Y:S01]  /*4780*/  ENDCOLLECTIVE ;  /* 0x000000000000791b */ /* 0x003fe20003800000 */
.L_x_5171:
[----:B------:R-:W-:-:S05]  /*4790*/  FADD.FTZ R222, R69, R222 ;  /* 0x000000de45de7221 */ /* 0x000fca0000010000 */
[----:B------:R-:W-:Y:S02]  /*47a0*/  MOV R224, R222 ;  /* 0x000000de00e07202 */ /* 0x000fe40000000f00 */
[----:B------:R-:W-:-:S07]  /*47b0*/  MOV R83, R91 ;  /* 0x0000005b00537202 */ /* 0x000fce0000000f00 */
[----:B------:R-:W-:Y:S05]  /*47c0*/  WARPSYNC.COLLECTIVE R89, `(.L_x_5172) ;  /* 0x0000000059087348 */ /* 0x000fea0003c00000 */
[----:B------:R0:W1:Y:S02]  /*47d0*/  SHFL.BFLY P1, R91, R224, R207, R226 ;  /* 0x0c0000cfe05b7389 */ /* 0x00006400000200e2 */
[----:B01----:R-:W-:Y:S01]  /*47e0*/  ENDCOLLECTIVE ;  /* 0x000000000000791b */ /* 0x003fe20003800000 */
.L_x_5172:
[----:B------:R-:W-:Y:S01]  /*47f0*/  FADD.FTZ R83, R74, R83 ;  /* 0x000000534a537221 */ /* 0x000fe20000010000 */
[----:B------:R-:W-:-:S04]  /*4800*/  HFMA2.MMA R207, -RZ, RZ, 0, 4.76837158203125e-07 ;  /* 0x00000008ffcf7435 */ /* 0x000fc800000001ff */
[----:B------:R-:W-:Y:S02]  /*4810*/  MOV R224, R83 ;  /* 0x0000005300e07202 */ /* 0x000fe40000000f00 */
[----:B------:R-:W-:-:S07]  /*4820*/  MOV R87, R91 ;  /* 0x0000005b00577202 */ /* 0x000fce0000000f00 */
[----:B------:R-:W-:Y:S05]  /*4830*/  WARPSYNC.COLLECTIVE R89, `(.L_x_5173) ;  /* 0x0000000059087348 */ /* 0x000fea0003c00000 */
[----:B------:R0:W1:Y:S02]  /*4840*/  SHFL.BFLY P1, R91, R224, R207, R226 ;  /* 0x0c0000cfe05b7389 */ /* 0x00006400000200e2 */
[----:B01----:R-:W-:Y:S01]  /*4850*/  ENDCOLLECTIVE ;  /* 0x000000000000791b */ /* 0x003fe20003800000 */
.L_x_5173:
[----:B------:R-:W-:-:S05]  /*4860*/  FADD.FTZ R87, R222, R87 ;  /* 0x00000057de577221 */ /* 0x000fca0000010000 */
[----:B------:R-:W-:Y:S02]  /*4870*/  MOV R224, R87 ;  /* 0x0000005700e07202 */ /* 0x000fe40000000f00 */
[----:B------:R-:W-:-:S07]  /*4880*/  MOV R72, R91 ;  /* 0x0000005b00487202 */ /* 0x000fce0000000f00 */
[----:B------:R-:W-:Y:S05]  /*4890*/  WARPSYNC.COLLECTIVE R89, `(.L_x_5174) ;  /* 0x0000000059087348 */ /* 0x000fea0003c00000 */
[----:B------:R0:W1:Y:S02]  /*48a0*/  SHFL.BFLY P1, R91, R224, R207, R226 ;  /* 0x0c0000cfe05b7389 */ /* 0x00006400000200e2 */
[----:B01----:R-:W-:Y:S01]  /*48b0*/  ENDCOLLECTIVE ;  /* 0x000000000000791b */ /* 0x003fe20003800000 */
.L_x_5174:
[----:B------:R-:W-:Y:S01]  /*48c0*/  FADD.FTZ R72, R83, R72 ;  /* 0x0000004853487221 */ /* 0x000fe20000010000 */
[----:B------:R-:W-:-:S04]  /*48d0*/  HFMA2.MMA R207, -RZ, RZ, 0, 9.5367431640625e-07 ;  /* 0x00000010ffcf7435 */ /* 0x000fc800000001ff */
[----:B------:R-:W-:Y:S02]  /*48e0*/  MOV R224, R72 ;  /* 0x0000004800e07202 */ /* 0x000fe40000000f00 */
[----:B------:R-:W-:-:S07]  /*48f0*/  MOV R218, R91 ;  /* 0x0000005b00da7202 */ /* 0x000fce0000000f00 */
[----:B------:R-:W-:Y:S05]  /*4900*/  WARPSYNC.COLLECTIVE R89, `(.L_x_5175) ;  /* 0x0000000059087348 */ /* 0x000fea0003c00000 */
[----:B------:R0:W1:Y:S02]  /*4910*/  SHFL.BFLY P1, R91, R224, R207, R226 ;  /* 0x0c0000cfe05b7389 */ /* 0x00006400000200e2 */
[----:B01----:R-:W-:Y:S01]  /*4920*/  ENDCOLLECTIVE ;  /* 0x000000000000791b */ /* 0x003fe20003800000 */
.L_x_5175:
[----:B------:R-:W-:-:S05]  /*4930*/  FADD.FTZ R218, R87, R218 ;  /* 0x000000da57da7221 */ /* 0x000fca0000010000 */
[----:B------:R-:W-:Y:S02]  /*4940*/  MOV R224, R218 ;  /* 0x000000da00e07202 */ /* 0x000fe40000000f00 */
[----:B------:R-:W-:-:S07]  /*4950*/  MOV R67, R91 ;  /* 0x0000005b00437202 */ /* 0x000fce0000000f00 */
[----:B------:R-:W-:Y:S05]  /*4960*/  WARPSYNC.COLLECTIVE R89, `(.L_x_5176) ;  /* 0x0000000059087348 */ /* 0x000fea0003c00000 */
[----:B------:R0:W1:Y:S02]  /*4970*/  SHFL.BFLY P1, R91, R224, R207, R226 ;  /* 0x0c0000cfe05b7389 */ /* 0x00006400000200e2 */
[----:B01----:R-:W-:Y:S01]  /*4980*/  ENDCOLLECTIVE ;  /* 0x000000000000791b */ /* 0x003fe20003800000 */
.L_x_5176:
[----:B------:R-:W-:Y:S01]  /*4990*/  MOV R69, R91 ;  /* 0x0000005b00457202 */ /* 0x000fe20000000f00 */
[----:B------:R-:W-:Y:S06]  /*49a0*/  BRA `(.L_x_5177) ;  /* 0xffffffd400807947 */ /* 0x000fec000383ffff */
.L_x_5178:
        /* <DEDUP_REMOVED lines=13> */
.L_x_14273:


//--------------------- .text._ZN10layer_norm22ln_bwd_finalize_kernelINS_22Kernel_traits_finalizeILj1024E13__nv_bfloat16S2_fS2_fjLb0ELj1024ELj4ENS_18Kernel_traits_baseILj1024ES2_S2_fS2_fjLj1024EEEEELb0ELb0EEEvNS_9BwdParamsE --------------------------
	.section	.text._ZN10layer_norm22ln_bwd_finalize_kernelINS_22Kernel_traits_finalizeILj1024E13__nv_bfloat16S2_fS2_fjLb0ELj1024ELj4ENS_18Kernel_traits_baseILj1024ES2_S2_fS2_fjLj1024EEEEELb0ELb0EEEvNS_9BwdParamsE,"ax",@progbits
	.align	128
        .global         _ZN10layer_norm22ln_bwd_finalize_kernelINS_22Kernel_traits_finalizeILj1024E13__nv_bfloat16S2_fS2_fjLb0ELj1024ELj4ENS_18Kernel_traits_baseILj1024ES2_S2_fS2_fjLj1024EEEEELb0ELb0EEEvNS_9BwdParamsE
        .type           _ZN10layer_norm22ln_bwd_finalize_kernelINS_22Kernel_traits_finalizeILj1024E13__nv_bfloat16S2_fS2_fjLb0ELj1024ELj4ENS_18Kernel_traits_baseILj1024ES2_S2_fS2_fjLj1024EEEEELb0ELb0EEEvNS_9BwdParamsE,@function
        .size           _ZN10layer_norm22ln_bwd_finalize_kernelINS_22Kernel_traits_finalizeILj1024E13__nv_bfloat16S2_fS2_fjLb0ELj1024ELj4ENS_18Kernel_traits_baseILj1024ES2_S2_fS2_fjLj1024EEEEELb0ELb0EEEvNS_9BwdParamsE,(.L_x_14274 - _ZN10layer_norm22ln_bwd_finalize_kernelINS_22Kernel_traits_finalizeILj1024E13__nv_bfloat16S2_fS2_fjLb0ELj1024ELj4ENS_18Kernel_traits_baseILj1024ES2_S2_fS2_fjLj1024EEEEELb0ELb0EEEvNS_9BwdParamsE)
        .other          _ZN10layer_norm22ln_bwd_finalize_kernelINS_22Kernel_traits_finalizeILj1024E13__nv_bfloat16S2_fS2_fjLb0ELj1024ELj4ENS_18Kernel_traits_baseILj1024ES2_S2_fS2_fjLj1024EEEEELb0ELb0EEEvNS_9BwdParamsE,@"STO_CUDA_ENTRY STV_DEFAULT"
_ZN10layer_norm22ln_bwd_finalize_kernelINS_22Kernel_traits_finalizeILj1024E13__nv_bfloat16S2_fS2_fjLb0ELj1024ELj4ENS_18Kernel_traits_baseILj1024ES2_S2_fS2_fjLj1024EEEEELb0ELb0EEEvNS_9BwdParamsE:
.text._ZN10layer_norm22ln_bwd_finalize_kernelINS_22Kernel_traits_finalizeILj1024E13__nv_bfloat16S2_fS2_fjLb0ELj1024ELj4ENS_18Kernel_traits_baseILj1024ES2_S2_fS2_fjLj1024EEEEELb0ELb0EEEvNS_9BwdParamsE:
        /* <DEDUP_REMOVED lines=25> */
.L_x_5191:
        /* <DEDUP_REMOVED lines=30> */
.L_x_5183:
        /* <DEDUP_REMOVED lines=36> */
.L_x_5182:
[----:B------:R-:W-:Y:S05]  /*05b0*/  BSYNC B1 ;  /* 0x0000000000017941 */ /* 0x000fea0003800000 */
.L_x_5181:
        /* <DEDUP_REMOVED lines=24> */
.L_x_5185:
[----:B------:R-:W-:Y:S05]  /*0740*/  BSYNC B1 ;  /* 0x0000000000017941 */ /* 0x000fea0003800000 */
.L_x_5184:
        /* <DEDUP_REMOVED lines=12> */
.L_x_5186:
[----:B------:R-:W-:Y:S05]  /*0810*/  BSYNC B1 ;  /* 0x0000000000017941 */ /* 0x000fea0003800000 */
.L_x_5180:
[----:B------:R-:W-:Y:S05]  /*0820*/  BSYNC B0 ;  /* 0x0000000000007941 */ /* 0x000fea0003800000 */
.L_x_5179:
        /* <DEDUP_REMOVED lines=29> */
.L_x_5202:
[----:B---3--:R-:W-:Y:S01]  /*0a00*/  FADD.FTZ R9, R18, R9 ;  /* 0x0000000912097221 */ /* 0x008fe20000010000 */
[----:B--2---:R-:W-:-:S04]  /*0a10*/  FADD.FTZ R11, R10, R11 ;  /* 0x0000000b0a0b7221 */ /* 0x004fc80000010000 */
[----:B------:R2:W-:Y:S04]  /*0a20*/  @!P1 STS [R6+0x2000], R9 ;  /* 0x0020000906009388 */ /* 0x0005e80000000800 */
[----:B------:R2:W-:Y:S02]  /*0a30*/  @!P1 STS [R6+0x2080], R11 ;  /* 0x0020800b06009388 */ /* 0x0005e40000000800 */
.L_x_5187:
        /* <DEDUP_REMOVED lines=18> */
.L_x_5190:
[----:B------:R-:W-:Y:S05]  /*0b60*/  BSYNC B0 ;  /* 0x0000000000007941 */ /* 0x000fea0003800000 */
.L_x_5189:
[C---:B------:R-:W-:Y:S01]  /*0b70*/  ISETP.GT.U32.AND P1, PT, R3.reuse, -0x401, PT ;  /* 0xfffffbff0300780c */ /* 0x040fe20003f24070 */
[----:B------:R-:W-:Y:S01]  /*0b80*/  VIADD R4, R4, 0x200 ;  /* 0x0000020004047836 */ /* 0x000fe20000000000 */
[----:B------:R-:W-:-:S11]  /*0b90*/  IADD3 R3, R3, 0x400, RZ ;  /* 0x0000040003037810 */ /* 0x000fd60007ffe0ff */
[----:B------:R-:W-:Y:S05]  /*0ba0*/  @P1 BRA `(.L_x_5191) ;  /* 0xfffffff400781947 */ /* 0x000fea000383ffff */
[----:B------:R-:W-:Y:S05]  /*0bb0*/  EXIT ;  /* 0x000000000000794d */ /* 0x000fea0003800000 */
.L_x_5188:
[----:B------:R-:W-:Y:S01]  /*0bc0*/  HFMA2.MMA R21, -RZ, RZ, 0, 5.9604644775390625e-08 ;  /* 0x00000001ff157435 */ /* 0x000fe200000001ff */
[----:B0--3--:R-:W-:Y:S01]  /*0bd0*/  MOV R22, R10 ;  /* 0x0000000a00167202 */ /* 0x009fe20000000f00 */
[----:B------:R-:W-:Y:S01]  /*0be0*/  IMAD.MOV.U32 R19, RZ, RZ, -0x1 ;  /* 0xffffffffff137424 */ /* 0x000fe200078e00ff */
[----:B------:R-:W-:-:S08]  /*0bf0*/  MOV R24, 0x1f ;  /* 0x0000001f00187802 */ /* 0x000fd00000000f00 */
[----:B-12---:R-:W-:Y:S05]  /*0c00*/  WARPSYNC.COLLECTIVE R19, `(.L_x_5192) ;  /* 0x0000000013087348 */ /* 0x006fea0003c00000 */
[----:B------:R0:W3:Y:S02]  /*0c10*/  SHFL.BFLY P2, R20, R22, R21, R24 ;  /* 0x0c00001516147389 */ /* 0x0000e40000040018 */
[----:B0123--:R-:W-:Y:S01]  /*0c20*/  ENDCOLLECTIVE ;  /* 0x000000000000791b */ /* 0x00ffe20003800000 */
.L_x_5192:
[----:B------:R-:W-:Y:S01]  /*0c30*/  HFMA2.MMA R21, -RZ, RZ, 0, 1.1920928955078125e-07 ;  /* 0x00000002ff157435 */ /* 0x000fe200000001ff */
[----:B------:R-:W-:-:S05]  /*0c40*/  MOV R11, R20 ;  /* 0x00000014000b7202 */ /* 0x000fca0000000f00 */
[----:B------:R-:W-:-:S05]  /*0c50*/  FADD.FTZ R11, R10, R11 ;  /* 0x0000000b0a0b7221 */ /* 0x000fca0000010000 */
[----:B------:R-:W-:-:S07]  /*0c60*/  MOV R22, R11 ;  /* 0x0000000b00167202 */ /* 0x000fce0000000f00 */
[----:B------:R-:W-:Y:S05]  /*0c70*/  WARPSYNC.COLLECTIVE R19, `(.L_x_5193) ;  /* 0x0000000013087348 */ /* 0x000fea0003c00000 */
[----:B------:R0:W1:Y:S02]  /*0c80*/  SHFL.BFLY P2, R20, R22, R21, R24 ;  /* 0x0c00001516147389 */ /* 0x0000640000040018 */
[----:B01----:R-:W-:Y:S01]  /*0c90*/  ENDCOLLECTIVE ;  /* 0x000000000000791b */ /* 0x003fe20003800000 */
.L_x_5193:
[----:B------:R-:W-:Y:S01]  /*0ca0*/  HFMA2.MMA R21, -RZ, RZ, 0, 2.384185791015625e-07 ;  /* 0x00000004ff157435 */ /* 0x000fe200000001ff */
[----:B------:R-:W-:-:S04]  /*0cb0*/  IMAD.MOV.U32 R14, RZ, RZ, R20 ;  /* 0x000000ffff0e7224 */ /* 0x000fc800078e0014 */
[----:B------:R-:W-:-:S05]  /*0cc0*/  FADD.FTZ R14, R11, R14 ;  /* 0x0000000e0b0e7221 */ /* 0x000fca0000010000 */
[----:B------:R-:W-:-:S07]  /*0cd0*/  MOV R22, R14 ;  /* 0x0000000e00167202 */ /* 0x000fce0000000f00 */
[----:B------:R-:W-:Y:S05]  /*0ce0*/  WARPSYNC.COLLECTIVE R19, `(.L_x_5194) ;  /* 0x0000000013087348 */ /* 0x000fea0003c00000 */
[----:B------:R0:W1:Y:S02]  /*0cf0*/  SHFL.BFLY P2, R20, R22, R21, R24 ;  /* 0x0c00001516147389 */ /* 0x0000640000040018 */
[----:B01----:R-:W-:Y:S01]  /*0d00*/  ENDCOLLECTIVE ;  /* 0x000000000000791b */ /* 0x003fe20003800000 */
.L_x_5194:
[----:B------:R-:W-:Y:S01]  /*0d10*/  HFMA2.MMA R21, -RZ, RZ, 0, 4.76837158203125e-07 ;  /* 0x00000008ff157435 */ /* 0x000fe200000001ff */
[----:B------:R-:W-:-:S05]  /*0d20*/  MOV R13, R20 ;  /* 0x00000014000d7202 */ /* 0x000fca0000000f00 */
[----:B------:R-:W-:-:S04]  /*0d30*/  FADD.FTZ R13, R14, R13 ;  /* 0x0000000d0e0d7221 */ /* 0x000fc80000010000 */
[----:B------:R-:W-:-:S07]  /*0d40*/  IMAD.MOV.U32 R22, RZ, RZ, R13 ;  /* 0x000000ffff167224 */ /* 0x000fce00078e000d */
[----:B------:R-:W-:Y:S05]  /*0d50*/  WARPSYNC.COLLECTIVE R19, `(.L_x_5195) ;  /* 0x0000000013087348 */ /* 0x000fea0003c00000 */
[----:B------:R0:W1:Y:S02]  /*0d60*/  SHFL.BFLY P2, R20, R22, R21, R24 ;  /* 0x0c00001516147389 */ /* 0x0000640000040018 */
[----:B01----:R-:W-:Y:S01]  /*0d70*/  ENDCOLLECTIVE ;  /* 0x000000000000791b */ /* 0x003fe20003800000 */
.L_x_5195:
[----:B------:R-:W-:Y:S01]  /*0d80*/  IMAD.MOV.U32 R21, RZ, RZ, 0x10 ;  /* 0x00000010ff157424 */ /* 0x000fe200078e00ff */
[----:B------:R-:W-:-:S05]  /*0d90*/  MOV R10, R20 ;  /* 0x00000014000a7202 */ /* 0x000fca0000000f00 */
[----:B------:R-:W-:-:S05]  /*0da0*/  FADD.FTZ R10, R13, R10 ;  /* 0x0000000a0d0a7221 */ /* 0x000fca0000010000 */
[----:B------:R-:W-:-:S07]  /*0db0*/  MOV R22, R10 ;  /* 0x0000000a00167202 */ /* 0x000fce0000000f00 */
[----:B------:R-:W-:Y:S05]  /*0dc0*/  WARPSYNC.COLLECTIVE R19, `(.L_x_5196) ;  /* 0x0000000013087348 */ /* 0x000fea0003c00000 */
[----:B------:R0:W1:Y:S02]  /*0dd0*/  SHFL.BFLY P2, R20, R22, R21, R24 ;  /* 0x0c00001516147389 */ /* 0x0000640000040018 */
[----:B01----:R-:W-:Y:S01]  /*0de0*/  ENDCOLLECTIVE ;  /* 0x000000000000791b */ /* 0x003fe20003800000 */
.L_x_5196:
[----:B------:R-:W-:Y:S01]  /*0df0*/  HFMA2.MMA R21, -RZ, RZ, 0, 5.9604644775390625e-08 ;  /* 0x00000001ff157435 */ /* 0x000fe200000001ff */
[----:B------:R-:W-:Y:S02]  /*0e00*/  MOV R22, R9 ;  /* 0x0000000900167202 */ /* 0x000fe40000000f00 */
[----:B------:R-:W-:-:S08]  /*0e10*/  MOV R11, R20 ;  /* 0x00000014000b7202 */ /* 0x000fd00000000f00 */
[----:B------:R-:W-:Y:S05]  /*0e20*/  WARPSYNC.COLLECTIVE R19, `(.L_x_5197) ;  /* 0x0000000013087348 */ /* 0x000fea0003c00000 */
[----:B------:R0:W1:Y:S02]  /*0e30*/  SHFL.BFLY P2, R20, R22, R21, R24 ;  /* 0x0c00001516147389 */ /* 0x0000640000040018 */
[----:B01----:R-:W-:Y:S01]  /*0e40*/  ENDCOLLECTIVE ;  /* 0x000000000000791b */ /* 0x003fe20003800000 */
.L_x_5197:
[----:B------:R-:W-:Y:S01]  /*0e50*/  HFMA2.MMA R21, -RZ, RZ, 0, 1.1920928955078125e-07 ;  /* 0x00000002ff157435 */ /* 0x000fe200000001ff */
[----:B------:R-:W-:-:S04]  /*0e60*/  IMAD.MOV.U32 R14, RZ, RZ, R20 ;  /* 0x000000ffff0e7224 */ /* 0x000fc800078e0014 */
[----:B------:R-:W-:-:S05]  /*0e70*/  FADD.FTZ R15, R9, R14 ;  /* 0x0000000e090f7221 */ /* 0x000fca0000010000 */
[----:B------:R-:W-:-:S07]  /*0e80*/  MOV R22, R15 ;  /* 0x0000000f00167202 */ /* 0x000fce0000000f00 */
[----:B------:R-:W-:Y:S05]  /*0e90*/  WARPSYNC.COLLECTIVE R19, `(.L_x_5198) ;  /* 0x0000000013087348 */ /* 0x000fea0003c00000 */
[----:B------:R0:W1:Y:S02]  /*0ea0*/  SHFL.BFLY P2, R20, R22, R21, R24 ;  /* 0x0c00001516147389 */ /* 0x0000640000040018 */
[----:B01----:R-:W-:Y:S01]  /*0eb0*/  ENDCOLLECTIVE ;  /* 0x000000000000791b */ /* 0x003fe20003800000 */
.L_x_5198:
[----:B------:R-:W-:Y:S01]  /*0ec0*/  HFMA2.MMA R21, -RZ, RZ, 0, 2.384185791015625e-07 ;  /* 0x00000004ff157435 */ /* 0x000fe200000001ff */
[----:B------:R-:W-:-:S05]  /*0ed0*/  MOV R16, R20 ;  /* 0x0000001400107202 */ /* 0x000fca0000000f00 */
[----:B------:R-:W-:-:S04]  /*0ee0*/  FADD.FTZ R16, R15, R16 ;  /* 0x000000100f107221 */ /* 0x000fc80000010000 */
[----:B------:R-:W-:-:S07]  /*0ef0*/  IMAD.MOV.U32 R22, RZ, RZ, R16 ;  /* 0x000000ffff167224 */ /* 0x000fce00078e0010 */
[----:B------:R-:W-:Y:S05]  /*0f00*/  WARPSYNC.COLLECTIVE R19, `(.L_x_5199) ;  /* 0x0000000013087348 */ /* 0x000fea0003c00000 */
[----:B------:R0:W1:Y:S02]  /*0f10*/  SHFL.BFLY P2, R20, R22, R21, R24 ;  /* 0x0c00001516147389 */ /* 0x0000640000040018 */
[----:B01----:R-:W-:Y:S01]  /*0f20*/  ENDCOLLECTIVE ;  /* 0x000000000000791b */ /* 0x003fe20003800000 */
.L_x_5199:
[----:B------:R-:W-:Y:S01]  /*0f30*/  IMAD.MOV.U32 R21, RZ, RZ, 0x8 ;  /* 0x00000008ff157424 */ /* 0x000fe200078e00ff */
[----:B------:R-:W-:-:S05]  /*0f40*/  MOV R17, R20 ;  /* 0x0000001400117202 */ /* 0x000fca0000000f00 */
[----:B------:R-:W-:-:S05]  /*0f50*/  FADD.FTZ R17, R16, R17 ;  /* 0x0000001110117221 */ /* 0x000fca0000010000 */
[----:B------:R-:W-:-:S07]  /*0f60*/  MOV R22, R17 ;  /* 0x0000001100167202 */ /* 0x000fce0000000f00 */
[----:B------:R-:W-:Y:S05]  /*0f70*/  WARPSYNC.COLLECTIVE R19, `(.L_x_5200) ;  /* 0x0000000013087348 */ /* 0x000fea0003c00000 */
[----:B------:R0:W1:Y:S02]  /*0f80*/  SHFL.BFLY P2, R20, R22, R21, R24 ;  /* 0x0c00001516147389 */ /* 0x0000640000040018 */
[----:B01----:R-:W-:Y:S01]  /*0f90*/  ENDCOLLECTIVE ;  /* 0x000000000000791b */ /* 0x003fe20003800000 */
.L_x_5200:
[----:B------:R-:W-:Y:S01]  /*0fa0*/  HFMA2.MMA R21, -RZ, RZ, 0, 9.5367431640625e-07 ;  /* 0x00000010ff157435 */ /* 0x000fe200000001ff */
[----:B------:R-:W-:-:S05]  /*0fb0*/  MOV R18, R20 ;  /* 0x0000001400127202 */ /* 0x000fca0000000f00 */
[----:B------:R-:W-:-:S05]  /*0fc0*/  FADD.FTZ R18, R17, R18 ;  /* 0x0000001211127221 */ /* 0x000fca0000010000 */
[----:B------:R-:W-:-:S07]  /*0fd0*/  MOV R22, R18 ;  /* 0x0000001200167202 */ /* 0x000fce0000000f00 */
[----:B------:R-:W-:Y:S05]  /*0fe0*/  WARPSYNC.COLLECTIVE R19, `(.L_x_5201) ;  /* 0x0000000013087348 */ /* 0x000fea0003c00000 */
[----:B------:R0:W1:Y:S02]  /*0ff0*/  SHFL.BFLY P2, R20, R22, R21, R24 ;  /* 0x0c00001516147389 */ /* 0x0000640000040018 */
[----:B01----:R-:W-:Y:S01]  /*1000*/  ENDCOLLECTIVE ;  /* 0x000000000000791b */ /* 0x003fe20003800000 */
.L_x_5201:
[----:B------:R-:W-:Y:S01]  /*1010*/  MOV R9, R20 ;  /* 0x0000001400097202 */ /* 0x000fe20000000f00 */
[----:B------:R-:W-:Y:S06]  /*1020*/  BRA `(.L_x_5202) ;  /* 0xfffffff800747947 */ /* 0x000fec000383ffff */
.L_x_5203:
        /* <DEDUP_REMOVED lines=13> */
.L_x_14274:


//--------------------- .text._ZN10layer_norm13ln_bwd_kernelINS_13Kernel_traitsI13__nv_bfloat16S2_fS2_fjLj1024ELj1ELj4ELj1ELj16ENS_18Kernel_traits_baseILj1024ES2_S2_fS2_fjLj128EEEEELb1ELb0ELb1ELb0EEEvNS_9BwdParamsE --------------------------
	.section	.text._ZN10layer_norm13ln_bwd_kernelINS_13Kernel_traitsI13__nv_bfloat16S2_fS2_fjLj1024ELj1ELj4ELj1ELj16ENS_18Kernel_traits_baseILj1024ES2_S2_fS2_fjLj128EEEEELb1ELb0ELb1ELb0EEEvNS_9BwdParamsE,"ax",@progbits
	.align	128
        .global         _ZN10layer_norm13ln_bwd_kernelINS_13Kernel_traitsI13__nv_bfloat16S2_fS2_fjLj1024ELj1ELj4ELj1ELj16ENS_18Kernel_traits_baseILj1024ES2_S2_fS2_fjLj128EEEEELb1ELb0ELb1ELb0EEEvNS_9BwdParamsE
        .type           _ZN10layer_norm13ln_bwd_kernelINS_13Kernel_traitsI13__nv_bfloat16S2_fS2_fjLj1024ELj1ELj4ELj1ELj16ENS_18Kernel_traits_baseILj1024ES2_S2_fS2_fjLj128EEEEELb1ELb0ELb1ELb0EEEvNS_9BwdParamsE,@function
        .size           _ZN10layer_norm13ln_bwd_kernelINS_13Kernel_traitsI13__nv_bfloat16S2_fS2_fjLj1024ELj1ELj4ELj1ELj16ENS_18Kernel_traits_baseILj1024ES2_S2_fS2_fjLj128EEEEELb1ELb0ELb1ELb0EEEvNS_9BwdParamsE,(.L_x_14275 - _ZN10layer_norm13ln_bwd_kernelINS_13Kernel_traitsI13__nv_bfloat16S2_fS2_fjLj1024ELj1ELj4ELj1ELj16ENS_18Kernel_traits_baseILj1024ES2_S2_fS2_fjLj128EEEEELb1ELb0ELb1ELb0EEEvNS_9BwdParamsE)
        .other          _ZN10layer_norm13ln_bwd_kernelINS_13Kernel_traitsI13__nv_bfloat16S2_fS2_fjLj1024ELj1ELj4ELj1ELj16ENS_18Kernel_traits_baseILj1024ES2_S2_fS2_fjLj128EEEEELb1ELb0ELb1ELb0EEEvNS_9BwdParamsE,@"STO_CUDA_ENTRY STV_DEFAULT"
_ZN10layer_norm13ln_bwd_kernelINS_13Kernel_traitsI13__nv_bfloat16S2_fS2_fjLj1024ELj1ELj4ELj1ELj16ENS_18Kernel_traits_baseILj1024ES2_S2_fS2_fjLj128EEEEELb1ELb0ELb1ELb0EEEvNS_9BwdParamsE:
.text._ZN10layer_norm13ln_bwd_kernelINS_13Kernel_traitsI13__nv_bfloat16S2_fS2_fjLj1024ELj1ELj4ELj1ELj16ENS_18Kernel_traits_baseILj1024ES2_S2_fS2_fjLj128EEEEELb1ELb0ELb1ELb0EEEvNS_9BwdParamsE:
        /* <DEDUP_REMOVED lines=9> */
[----:B------:R-:W-:-:S03]  /*0090*/  ULDC UR8, c[0x0][0x290] ;  /* 0x0000a40000087ab9 */ /* 0x000fc60000000800 */
        /* <DEDUP_REMOVED lines=19> */
[----:B---3--:R-:W-:-:S04]  /*01d0*/  @P2 IMAD.WIDE.U32 R12, R17, 0x10, R12 ;  /* 0x00000010110c2825 */ /* 0x008fc800078e000c */
[----:B------:R-:W-:Y:S01]  /*01e0*/  @P2 VIADD R17, R17, 0x20 ;  /* 0x0000002011112836 */ /* 0x000fe20000000000 */
[----:B------:R0:W5:Y:S03]  /*01f0*/  @P2 LDG.E.128 R36, desc[UR4][R12.64] ;  /* 0x000000040c242981 */ /* 0x000166000c1e1d00 */
[----:B----4-:R-:W-:-:S05]  /*0200*/  @P1 IMAD.WIDE.U32 R8, R17, 0x10, R14 ;  /* 0x0000001011081825 */ /* 0x010fca00078e000e */
[----:B------:R0:W5:Y:S01]  /*0210*/  @P1 LDG.E.128 R4, desc[UR4][R8.64] ;  /* 0x0000000408041981 */ /* 0x000162000c1e1d00 */
[----:B------:R-:W-:-:S04]  /*0220*/  SHF.R.U32.HI R0, RZ, 0x5, R16 ;  /* 0x00000005ff007819 */ /* 0x000fc80000011610 */
[----:B-1----:R-:W-:-:S04]  /*0230*/  LEA R19, R19, R0, 0x2 ;  /* 0x0000000013137211 */ /* 0x002fc800078e10ff */
[----:B------:R-:W-:Y:S01]  /*0240*/  ISETP.GE.AND P0, PT, R19, UR6, PT ;  /* 0x0000000613007c0c */ /* 0x000fe2000bf06270 */
[----:B------:R-:W-:Y:S01]  /*0250*/  ULDC.64 UR6, c[0x0][0x2c8] ;  /* 0x0000b20000067ab9 */ /* 0x000fe20000000a00 */
        /* <DEDUP_REMOVED lines=34> */
[C---:B-----5:R-:W-:Y:S01]  /*0480*/  @P4 PRMT R18, R20.reuse, 0x7632, R18 ;  /* 0x0000763214124816 */ /* 0x060fe20000000012 */
[----:B------:R-:W-:Y:S01]  /*0490*/  IMAD.U32 R156, R20, 0x10000, RZ ;  /* 0x00010000149c7824 */ /* 0x000fe200078e00ff */
[----:B------:R-:W-:Y:S01]  /*04a0*/  MOV R20, R19 ;  /* 0x0000001300147202 */ /* 0x000fe20000000f00 */
[C---:B------:R-:W-:Y:S01]  /*04b0*/  IMAD.U32 R32, R24.reuse, 0x10000, RZ ;  /* 0x0001000018207824 */ /* 0x040fe200078e00ff */
[----:B------:R-:W0:Y:S01]  /*04c0*/  LDC.U8 R19, c[0x0][0x2a0] ;  /* 0x0000a800ff137b82 */ /* 0x000e220000000000 */
[----:B------:R-:W-:Y:S01]  /*04d0*/  @P3 PRMT R14, R24, 0x7632, R14 ;  /* 0x00007632180e3816 */ /* 0x000fe2000000000e */
[C---:B------:R-:W-:Y:S01]  /*04e0*/  IMAD.U32 R24, R4.reuse, 0x10000, RZ ;  /* 0x0001000004187824 */ /* 0x040fe200078e00ff */
[----:B------:R-:W-:Y:S01]  /*04f0*/  @P1 PRMT R2, R4, 0x7632, R2 ;  /* 0x0000763204021816 */ /* 0x000fe20000000002 */
[----:B------:R-:W-:Y:S01]  /*0500*/  IMAD.U32 R28, R36, 0x10000, RZ ;  /* 0x00010000241c7824 */ /* 0x000fe200078e00ff */
[C---:B------:R-:W-:Y:S01]  /*0510*/  @P4 PRMT R16, R22.reuse, 0x7632, R16 ;  /* 0x0000763216104816 */ /* 0x040fe20000000010 */
[----:B------:R-:W-:Y:S01]  /*0520*/  IMAD.U32 R34, R22, 0x10000, RZ ;  /* 0x0001000016227824 */ /* 0x000fe200078e00ff */
[----:B------:R-:W-:Y:S01]  /*0530*/  @P3 PRMT R13, R25, 0x7632, R13 ;  /* 0x00007632190d3816 */ /* 0x000fe2000000000d */
[----:B------:R-:W-:Y:S01]  /*0540*/  IMAD.U32 R30, R26, 0x10000, RZ ;  /* 0x000100001a1e7824 */ /* 0x000fe200078e00ff */
[----:B------:R-:W-:Y:S01]  /*0550*/  @P2 PRMT R10, R36, 0x7632, R10 ;  /* 0x00007632240a2816 */ /* 0x000fe2000000000a */
[----:B------:R-:W-:Y:S01]  /*0560*/  IMAD.U32 R22, R6, 0x10000, RZ ;  /* 0x0001000006167824 */ /* 0x000fe200078e00ff */
[----:B------:R-:W-:Y:S01]  /*0570*/  @P2 PRMT R0, R39, 0x7632, R0 ;  /* 0x0000763227002816 */ /* 0x000fe20000000000 */
[----:B------:R-:W-:Y:S01]  /*0580*/  IMAD.MOV.U32 R45, RZ, RZ, RZ ;  /* 0x000000ffff2d7224 */ /* 0x000fe200078e00ff */
[----:B------:R-:W-:Y:S01]  /*0590*/  @P1 PRMT R3, R5, 0x7632, R3 ;  /* 0x0000763205031816 */ /* 0x000fe20000000003 */
[----:B------:R-:W-:Y:S01]  /*05a0*/  IMAD.U32 R16, R16, 0x10000, RZ ;  /* 0x0001000010107824 */ /* 0x000fe200078e00ff */
        /* <DEDUP_REMOVED lines=12> */
[----:B------:R-:W-:Y:S02]  /*0670*/  SHF.L.U32 R33, R23, 0x10, RZ ;  /* 0x0000001017217819 */ /* 0x000fe400000006ff */
[----:B------:R-:W-:Y:S02]  /*0680*/  SHF.L.U32 R35, R21, 0x10, RZ ;  /* 0x0000001015237819 */ /* 0x000fe400000006ff */
[----:B------:R-:W-:-:S02]  /*0690*/  SHF.L.U32 R23, R5, 0x10, RZ ;  /* 0x0000001005177819 */ /* 0x000fc400000006ff */
[----:B------:R-:W-:Y:S02]  /*06a0*/  SHF.L.U32 R31, R25, 0x10, RZ ;  /* 0x00000010191f7819 */ /* 0x000fe400000006ff */
[----:B------:R-:W-:Y:S02]  /*06b0*/  SHF.L.U32 R29, R27, 0x10, RZ ;  /* 0x000000101b1d7819 */ /* 0x000fe400000006ff */
[----:B------:R-:W-:Y:S01]  /*06c0*/  SHF.L.U32 R21, R7, 0x10, RZ ;  /* 0x0000001007157819 */ /* 0x000fe200000006ff */
[----:B------:R-:W-:Y:S01]  /*06d0*/  IMAD.U32 R7, R0, 0x10000, RZ ;  /* 0x0001000000077824 */ /* 0x000fe200078e00ff */
        /* <DEDUP_REMOVED lines=12> */
[----:B0-----:R-:W-:-:S07]  /*07a0*/  SHF.L.U32 R3, R36, 0x10, RZ ;  /* 0x0000001024037819 */ /* 0x001fce00000006ff */
.L_x_5294:
[----:B------:R-:W0:Y:S08]  /*07b0*/  LDC.64 R146, c[0x0][0x288] ;  /* 0x0000a200ff927b82 */ /* 0x000e300000000a00 */
[----:B------:R-:W1:Y:S08]  /*07c0*/  LDC.64 R148, c[0x0][0x258] ;  /* 0x00009600ff947b82 */ /* 0x000e700000000a00 */
[----:B------:R-:W2:Y:S01]  /*07d0*/  LDC.64 R144, c[0x0][0x280] ;  /* 0x0000a000ff907b82 */ /* 0x000ea20000000a00 */
[C---:B0-----:R-:W-:Y:S01]  /*07e0*/  IMAD.WIDE R146, R20.reuse, 0x4, R146 ;  /* 0x0000000414927825 */ /* 0x041fe200078e0292 */
[----:B------:R-:W0:Y:S06]  /*07f0*/  S2R R157, SR_TID.X ;  /* 0x00000000009d7919 */ /* 0x000e2c0000002100 */
[----:B----4-:R-:W3:Y:S01]  /*0800*/  LDC.64 R238, c[0x0][0x2c8] ;  /* 0x0000b200ffee7b82 */ /* 0x010ee20000000a00 */
[----:B------:R-:W4:Y:S01]  /*0810*/  LDG.E R146, desc[UR4][R146.64] ;  /* 0x0000000492927981 */ /* 0x000f22000c1e1900 */
[----:B-1----:R-:W-:-:S05]  /*0820*/  IMAD.WIDE R148, R20, 0x4, R148 ;  /* 0x0000000414947825 */ /* 0x002fca00078e0294 */
[----:B-----5:R1:W5:Y:S01]  /*0830*/  LDG.E R2, desc[UR4][R148.64] ;  /* 0x0000000494027981 */ /* 0x020362000c1e1900 */
[----:B--2---:R-:W-:-:S05]  /*0840*/  IMAD.WIDE R144, R20, 0x4, R144 ;  /* 0x0000000414907825 */ /* 0x004fca00078e0290 */
[----:B------:R1:W5:Y:S01]  /*0850*/  LDG.E R232, desc[UR4][R144.64] ;  /* 0x0000000490e87981 */ /* 0x000362000c1e1900 */
[----:B------:R-:W-:-:S05]  /*0860*/  MOV R159, UR9 ;  /* 0x00000009009f7c02 */ /* 0x000fca0008000f00 */
[----:B------:R-:W-:-:S05]  /*0870*/  IMAD R0, R20, R159, RZ ;  /* 0x0000009f14007224 */ /* 0x000fca00078e02ff */
[----:B------:R-:W-:Y:S02]  /*0880*/  SHF.R.S32.HI R151, RZ, 0x1f, R0 ;  /* 0x0000001fff977819 */ /* 0x000fe40000011400 */
[----:B0-----:R-:W-:Y:S02]  /*0890*/  LOP3.LUT R157, R157, 0x1f, RZ, 0xc0, !PT ;  /* 0x0000001f9d9d7812 */ /* 0x001fe400078ec0ff */
[----:B------:R-:W-:Y:S01]  /*08a0*/  LEA.HI R0, R151, R0, RZ, 0x3 ;  /* 0x0000000097007211 */ /* 0x000fe200078f18ff */
[----:B------:R-:W-:Y:S03]  /*08b0*/  BSSY B1, `(.L_x_5206) ;  /* 0x00001b2000017945 */ /* 0x000fe60003800000 */
[----:B------:R-:W-:-:S05]  /*08c0*/  LEA.HI.SX32 R0, R0, R157, 0x1d ;  /* 0x0000009d00007211 */ /* 0x000fca00078feaff */
[----:B---3--:R-:W-:Y:S01]  /*08d0*/  IMAD.WIDE.U32 R240, R0, 0x20, R238 ;  /* 0x0000002000f07825 */ /* 0x008fe200078e00ee */
[----:B----4-:R-:W-:-:S13]  /*08e0*/  ISETP.GT.AND P6, PT, R146, RZ, PT ;  /* 0x000000ff9200720c */ /* 0x010fda0003fc4270 */
[----:B-1----:R-:W-:Y:S05]  /*08f0*/  @P6 BRA `(.L_x_5207) ;  /* 0x0000000000ec6947 */ /* 0x002fea0003800000 */
[----:B-----5:R-:W-:Y:S01]  /*0900*/  ISETP.GE.AND P5, PT, R232, 0x1, PT ;  /* 0x00000001e800780c */ /* 0x020fe20003fa6270 */
[----:B------:R-:W-:Y:S01]  /*0910*/  HFMA2.MMA R147, -RZ, RZ, 0, 0 ;  /* 0x00000000ff937435 */ /* 0x000fe200000001ff */
[----:B------:R-:W-:Y:S01]  /*0920*/  BSSY B2, `(.L_x_5208) ;  /* 0x0000011000027945 */ /* 0x000fe20003800000 */
[----:B------:R-:W-:-:S10]  /*0930*/  MOV R149, R0 ;  /* 0x0000000000957202 */ /* 0x000fd40000000f00 */
        /* <DEDUP_REMOVED lines=9> */
[----:B------:R1:W5:Y:S04]  /*09d0*/  @P0 LDG.E.128 R116, desc[UR4][R240.64] ;  /* 0x00000004f0740981 */ /* 0x000368000c1e1d00 */
[----:B------:R1:W5:Y:S01]  /*09e0*/  @P0 LDG.E.128 R120, desc[UR4][R240.64+0x10] ;  /* 0x00001004f0780981 */ /* 0x000362000c1e1d00 */
[----:B0-----:R-:W-:-:S05]  /*09f0*/  IMAD.WIDE.U32 R144, R147, 0x8, R144 ;  /* 0x0000000893907825 */ /* 0x001fca00078e0090 */
[----:B------:R1:W5:Y:S01]  /*0a00*/  LDG.E.64 R170, desc[UR4][R144.64] ;  /* 0x0000000490aa7981 */ /* 0x000362000c1e1b00 */
[----:B------:R-:W-:Y:S01]  /*0a10*/  VIADD R149, R0, 0x20 ;  /* 0x0000002000957836 */ /* 0x000fe20000000000 */
[----:B------:R-:W-:-:S07]  /*0a20*/  IADD3 R147, R147, 0x20, RZ ;  /* 0x0000002093937810 */ /* 0x000fce0007ffe0ff */
.L_x_5209:
[----:B------:R-:W-:Y:S05]  /*0a30*/  BSYNC B2 ;  /* 0x0000000000027941 */ /* 0x000fea0003800000 */
.L_x_5208:
[----:B------:R-:W-:Y:S04]  /*0a40*/  BSSY B2, `(.L_x_5210) ;  /* 0x000000c000027945 */ /* 0x000fe80003800000 */
[----:B------:R-:W-:Y:S05]  /*0a50*/  @!P3 BRA `(.L_x_5211) ;  /* 0x000000000028b947 */ /* 0x000fea0003800000 */
[----:B------:R-:W0:Y:S01]  /*0a60*/  LDC.64 R168, c[0x0][0x240] ;  /* 0x00009000ffa87b82 */ /* 0x000e220000000a00 */
[----:B------:R-:W-:-:S04]  /*0a70*/  ISETP.NE.U32.AND P0, PT, RZ, UR6, PT ;  /* 0x00000006ff007c0c */ /* 0x000fc8000bf05070 */
[----:B------:R-:W-:-:S13]  /*0a80*/  ISETP.NE.AND.EX P0, PT, RZ, UR7, PT, P0 ;  /* 0x00000007ff007c0c */ /* 0x000fda000bf05300 */
[----:B-1----:R-:W-:-:S05]  /*0a90*/  @P0 IMAD.WIDE.U32 R144, R149, 0x20, R238 ;  /* 0x0000002095900825 */ /* 0x002fca00078e00ee */
[----:B------:R2:W5:Y:S01]  /*0aa0*/  @P0 LDG.E.128 R40, desc[UR4][R144.64] ;  /* 0x0000000490280981 */ /* 0x000562000c1e1d00 */
[----:B0-----:R-:W-:-:S03]  /*0ab0*/  IMAD.WIDE.U32 R168, R147, 0x8, R168 ;  /* 0x0000000893a87825 */ /* 0x001fc600078e00a8 */
[----:B------:R2:W5:Y:S04]  /*0ac0*/  @P0 LDG.E.128 R36, desc[UR4][R144.64+0x10] ;  /* 0x0000100490240981 */ /* 0x000568000c1e1d00 */
[----:B------:R-:W5:Y:S01]  /*0ad0*/  LDG.E.64 R168, desc[UR4][R168.64] ;  /* 0x00000004a8a87981 */ /* 0x000f62000c1e1b00 */
[----:B------:R-:W-:Y:S01]  /*0ae0*/  IADD3 R147, R147, 0x20, RZ ;  /* 0x0000002093937810 */ /* 0x000fe20007ffe0ff */
[----:B------:R-:W-:-:S07]  /*0af0*/  VIADD R149, R149, 0x20 ;  /* 0x0000002095957836 */ /* 0x000fce0000000000 */
.L_x_5211:
[----:B------:R-:W-:Y:S05]  /*0b00*/  BSYNC B2 ;  /* 0x0000000000027941 */ /* 0x000fea0003800000 */
.L_x_5210:
[----:B------:R-:W-:Y:S04]  /*0b10*/  BSSY B2, `(.L_x_5212) ;  /* 0x000000c000027945 */ /* 0x000fe80003800000 */
[----:B------:R-:W-:Y:S05]  /*0b20*/  @!P2 BRA `(.L_x_5213) ;  /* 0x000000000028a947 */ /* 0x000fea0003800000 */
[----:B------:R-:W0:Y:S01]  /*0b30*/  LDC.64 R166, c[0x0][0x240] ;  /* 0x00009000ffa67b82 */ /* 0x000e220000000a00 */
[----:B------:R-:W-:-:S04]  /*0b40*/  ISETP.NE.U32.AND P0, PT, RZ, UR6, PT ;  /* 0x00000006ff007c0c */ /* 0x000fc8000bf05070 */
[----:B------:R-:W-:-:S13]  /*0b50*/  ISETP.NE.AND.EX P0, PT, RZ, UR7, PT, P0 ;  /* 0x00000007ff007c0c */ /* 0x000fda000bf05300 */
[----:B-12---:R-:W-:-:S05]  /*0b60*/  @P0 IMAD.WIDE.U32 R144, R149, 0x20, R238 ;  /* 0x0000002095900825 */ /* 0x006fca00078e00ee */
[----:B------:R3:W5:Y:S01]  /*0b70*/  @P0 LDG.E.128 R124, desc[UR4][R144.64] ;  /* 0x00000004907c0981 */ /* 0x000762000c1e1d00 */
[----:B0-----:R-:W-:-:S03]  /*0b80*/  IMAD.WIDE.U32 R166, R147, 0x8, R166 ;  /* 0x0000000893a67825 */ /* 0x001fc600078e00a6 */
[----:B------:R3:W5:Y:S04]  /*0b90*/  @P0 LDG.E.128 R128, desc[UR4][R144.64+0x10] ;  /* 0x0000100490800981 */ /* 0x000768000c1e1d00 */
[----:B------:R-:W5:Y:S01]  /*0ba0*/  LDG.E.64 R166, desc[UR4][R166.64] ;  /* 0x00000004a6a67981 */ /* 0x000f62000c1e1b00 */
[----:B------:R-:W-:Y:S02]  /*0bb0*/  IADD3 R147, R147, 0x20, RZ ;  /* 0x0000002093937810 */ /* 0x000fe40007ffe0ff */
[----:B------:R-:W-:-:S07]  /*0bc0*/  IADD3 R149, R149, 0x20, RZ ;  /* 0x0000002095957810 */ /* 0x000fce0007ffe0ff */
.L_x_5213:
[----:B------:R-:W-:Y:S05]  /*0bd0*/  BSYNC B2 ;  /* 0x0000000000027941 */ /* 0x000fea0003800000 */
.L_x_5212:
[----:B------:R-:W-:Y:S01]  /*0be0*/  HFMA2.MMA R236, -RZ, RZ, 0, 0 ;  /* 0x00000000ffec7435 */ /* 0x000fe200000001ff */
[----:B------:R-:W-:Y:S01]  /*0bf0*/  IMAD.MOV.U32 R235, RZ, RZ, RZ ;  /* 0x000000ffffeb7224 */ /* 0x000fe200078e00ff */
[----:B------:R-:W-:Y:S09]  /*0c00*/  @!P1 BRA `(.L_x_5214) ;  /* 0x0000001400f09947 */ /* 0x000ff20003800000 */
[----:B------:R-:W0:Y:S01]  /*0c10*/  LDC.64 R164, c[0x0][0x240] ;  /* 0x00009000ffa47b82 */ /* 0x000e220000000a00 */
[----:B------:R-:W-:-:S04]  /*0c20*/  ISETP.NE.U32.AND P0, PT, RZ, UR6, PT ;  /* 0x00000006ff007c0c */ /* 0x000fc8000bf05070 */
[----:B------:R-:W-:-:S13]  /*0c30*/  ISETP.NE.AND.EX P0, PT, RZ, UR7, PT, P0 ;  /* 0x00000007ff007c0c */ /* 0x000fda000bf05300 */
[----:B------:R-:W-:-:S05]  /*0c40*/  @P0 IMAD.WIDE.U32 R238, R149, 0x20, R238 ;  /* 0x0000002095ee0825 */ /* 0x000fca00078e00ee */
[----:B------:R4:W5:Y:S01]  /*0c50*/  @P0 LDG.E.128 R132, desc[UR4][R238.64] ;  /* 0x00000004ee840981 */ /* 0x000962000c1e1d00 */
[----:B0-----:R-:W-:-:S03]  /*0c60*/  IMAD.WIDE.U32 R164, R147, 0x8, R164 ;  /* 0x0000000893a47825 */ /* 0x001fc600078e00a4 */
[----:B------:R4:W5:Y:S04]  /*0c70*/  @P0 LDG.E.128 R136, desc[UR4][R238.64+0x10] ;  /* 0x00001004ee880981 */ /* 0x000968000c1e1d00 */
[----:B------:R-:W5:Y:S01]  /*0c80*/  LDG.E.64 R164, desc[UR4][R164.64] ;  /* 0x00000004a4a47981 */ /* 0x000f62000c1e1b00 */
[----:B------:R-:W-:Y:S01]  /*0c90*/  MOV R236, RZ ;  /* 0x000000ff00ec7202 */ /* 0x000fe20000000f00 */
[----:B------:R-:W-:Y:S06]  /*0ca0*/  BRA `(.L_x_5214) ;  /* 0x0000001400c87947 */ /* 0x000fec0003800000 */
.L_x_5207:
[----:B------:R-:W0:Y:S02]  /*0cb0*/  LDC.64 R144, c[0x0][0x250] ;  /* 0x00009400ff907b82 */ /* 0x000e240000000a00 */
[----:B0-----:R-:W-:-:S06]  /*0cc0*/  IMAD.WIDE R144, R20, 0x4, R144 ;  /* 0x0000000414907825 */ /* 0x001fcc00078e0290 */
[----:B------:R-:W2:Y:S01]  /*0cd0*/  LDG.E R144, desc[UR4][R144.64] ;  /* 0x0000000490907981 */ /* 0x000ea2000c1e1900 */
[----:B-----5:R-:W-:Y:S01]  /*0ce0*/  ISETP.GE.AND P5, PT, R232, 0x1, PT ;  /* 0x00000001e800780c */ /* 0x020fe20003fa6270 */
[----:B------:R-:W-:Y:S01]  /*0cf0*/  BSSY B2, `(.L_x_5215) ;  /* 0x0000067000027945 */ /* 0x000fe20003800000 */
[----:B------:R-:W-:Y:S01]  /*0d00*/  IADD3 R146, R146, -0x1, RZ ;  /* 0xffffffff92927810 */ /* 0x000fe20007ffe0ff */
[----:B------:R-:W-:Y:S01]  /*0d10*/  HFMA2.MMA R236, -RZ, RZ, 0, 0 ;  /* 0x00000000ffec7435 */ /* 0x000fe200000001ff */
        /* <DEDUP_REMOVED lines=18> */
[----:B0-----:R-:W-:-:S05]  /*0e40*/  IMAD.WIDE.U32 R216, R0, 0x20, R216 ;  /* 0x0000002000d87825 */ /* 0x001fca00078e00d8 */
[----:B------:R-:W3:Y:S01]  /*0e50*/  LDG.E.128 R144, desc[UR4][R216.64] ;  /* 0x00000004d8907981 */ /* 0x000ee2000c1e1d00 */
[----:B-1----:R-:W-:-:S03]  /*0e60*/  IMAD.WIDE.U32 R148, R237, 0x10, R148 ;  /* 0x00000010ed947825 */ /* 0x002fc600078e0094 */
[----:B------:R-:W4:Y:S04]  /*0e70*/  LDG.E.128 R152, desc[UR4][R216.64+0x10] ;  /* 0x00001004d8987981 */ /* 0x000f28000c1e1d00 */
[----:B------:R-:W4:Y:S01]  /*0e80*/  LDG.E.128 R148, desc[UR4][R148.64] ;  /* 0x0000000494947981 */ /* 0x000f22000c1e1d00 */
[----:B------:R-:W-:-:S04]  /*0e90*/  ISETP.NE.U32.AND P0, PT, RZ, UR6, PT ;  /* 0x00000006ff007c0c */ /* 0x000fc8000bf05070 */
[----:B------:R-:W-:Y:S01]  /*0ea0*/  ISETP.NE.AND.EX P0, PT, RZ, UR7, PT, P0 ;  /* 0x00000007ff007c0c */ /* 0x000fe2000bf05300 */
[----:B--2---:R-:W-:-:S06]  /*0eb0*/  IMAD.WIDE.U32 R170, R233, 0x8, R170 ;  /* 0x00000008e9aa7825 */ /* 0x004fcc00078e00aa */
[----:B------:R-:W5:Y:S06]  /*0ec0*/  LDG.E.64 R170, desc[UR4][R170.64] ;  /* 0x00000004aaaa7981 */ /* 0x000f6c000c1e1b00 */
[----:B------:R0:W5:Y:S04]  /*0ed0*/  @P0 LDG.E.128 R116, desc[UR4][R240.64] ;  /* 0x00000004f0740981 */ /* 0x000168000c1e1d00 */
[----:B------:R0:W5:Y:S01]  /*0ee0*/  @P0 LDG.E.128 R120, desc[UR4][R240.64+0x10] ;  /* 0x00001004f0780981 */ /* 0x000162000c1e1d00 */
[----:B------:R-:W-:Y:S01]  /*0ef0*/  IADD3 R234, R0, 0x20, RZ ;  /* 0x0000002000ea7810 */ /* 0x000fe20007ffe0ff */
[----:B------:R-:W-:Y:S01]  /*0f00*/  VIADD R237, R237, 0x20 ;  /* 0x00000020eded7836 */ /* 0x000fe20000000000 */
[----:B------:R-:W-:Y:S01]  /*0f10*/  IADD3 R233, R233, 0x20, RZ ;  /* 0x00000020e9e97810 */ /* 0x000fe20007ffe0ff */
[----:B---3--:R-:W-:-:S04]  /*0f20*/  FADD.FTZ R231, -R230, R144 ;  /* 0x00000090e6e77221 */ /* 0x008fc80000010100 */
[----:B------:R-:W-:Y:S01]  /*0f30*/  FMUL.FTZ R231, R2, R231 ;  /* 0x000000e702e77220 */ /* 0x000fe20000410000 */
[----:B------:R-:W-:Y:S01]  /*0f40*/  FADD.FTZ R145, -R230, R145 ;  /* 0x00000091e6917221 */ /* 0x000fe20000010100 */
[C---:B----4-:R-:W-:Y:S01]  /*0f50*/  PRMT R144, R148.reuse, 0x7632, R144 ;  /* 0x0000763294907816 */ /* 0x050fe20000000090 */
[----:B------:R-:W-:Y:S02]  /*0f60*/  IMAD.U32 R229, R148, 0x10000, RZ ;  /* 0x0001000094e57824 */ /* 0x000fe400078e00ff */
[----:B------:R-:W-:Y:S01]  /*0f70*/  FADD.FTZ R147, -R230, R147 ;  /* 0x00000093e6937221 */ /* 0x000fe20000010100 */
[----:B------:R-:W-:Y:S01]  /*0f80*/  SHF.L.U32 R144, R144, 0x10, RZ ;  /* 0x0000001090907819 */ /* 0x000fe200000006ff */
[----:B------:R-:W-:Y:S01]  /*0f90*/  FADD.FTZ R76, R76, R229 ;  /* 0x000000e54c4c7221 */ /* 0x000fe20000010000 */
[-C--:B------:R-:W-:Y:S01]  /*0fa0*/  FFMA.FTZ R44, R231, R229.reuse, R44 ;  /* 0x000000e5e72c7223 */ /* 0x080fe2000001002c */
[----:B------:R-:W-:Y:S01]  /*0fb0*/  FMUL.FTZ R229, R156, R229 ;  /* 0x000000e59ce57220 */ /* 0x000fe20000410000 */
[--C-:B------:R-:W-:Y:S01]  /*0fc0*/  FADD.FTZ R227, -R230, R146.reuse ;  /* 0x00000092e6e37221 */ /* 0x100fe20000010100 */
[C---:B------:R-:W-:Y:S01]  /*0fd0*/  PRMT R146, R149.reuse, 0x7632, R146 ;  /* 0x0000763295927816 */ /* 0x040fe20000000092 */
[C---:B------:R-:W-:Y:S01]  /*0fe0*/  FMUL.FTZ R228, R2.reuse, R145 ;  /* 0x0000009102e47220 */ /* 0x040fe20000410000 */
[----:B------:R-:W-:Y:S01]  /*0ff0*/  SHF.L.U32 R149, R149, 0x10, RZ ;  /* 0x0000001095957819 */ /* 0x000fe200000006ff */
[----:B------:R-:W-:Y:S01]  /*1000*/  FMUL.FTZ R224, R2, R147 ;  /* 0x0000009302e07220 */ /* 0x000fe20000410000 */
[----:B------:R-:W-:Y:S01]  /*1010*/  FMUL.FTZ R226, R18, R144 ;  /* 0x0000009012e27220 */ /* 0x000fe20000410000 */
[----:B------:R-:W-:Y:S01]  /*1020*/  FADD.FTZ R145, RZ, R229 ;  /* 0x000000e5ff917221 */ /* 0x000fe20000010000 */
[----:B------:R-:W-:Y:S01]  /*1030*/  FFMA.FTZ R147, R231, R229, RZ ;  /* 0x000000e5e7937223 */ /* 0x000fe200000100ff */
[----:B------:R-:W-:Y:S01]  /*1040*/  FADD.FTZ R223, -R230, R152 ;  /* 0x00000098e6df7221 */ /* 0x000fe20000010100 */
[----:B------:R-:W-:-:S02]  /*1050*/  IMAD.U32 R222, R146, 0x10000, RZ ;  /* 0x0001000092de7824 */ /* 0x000fc400078e00ff */
[----:B------:R-:W-:Y:S01]  /*1060*/  FFMA.FTZ R45, R228, R144, R45 ;  /* 0x00000090e42d7223 */ /* 0x000fe2000001002d */
[----:B------:R-:W-:Y:S01]  /*1070*/  FADD.FTZ R77, R77, R144 ;  /* 0x000000904d4d7221 */ /* 0x000fe20000010000 */
[----:B------:R-:W-:Y:S01]  /*1080*/  FMUL.FTZ R227, R2, R227 ;  /* 0x000000e302e37220 */ /* 0x000fe20000410000 */
[----:B------:R-:W-:Y:S01]  /*1090*/  FMUL.FTZ R225, R35, R149 ;  /* 0x0000009523e17220 */ /* 0x000fe20000410000 */
[----:B------:R-:W-:Y:S01]  /*10a0*/  FADD.FTZ R144, R145, R226 ;  /* 0x000000e291907221 */ /* 0x000fe20000010000 */
[----:B------:R-:W-:Y:S01]  /*10b0*/  FFMA.FTZ R146, R228, R226, R147 ;  /* 0x000000e2e4927223 */ /* 0x000fe20000010093 */
[----:B------:R-:W-:Y:S01]  /*10c0*/  SHF.L.U32 R221, R150, 0x10, RZ ;  /* 0x0000001096dd7819 */ /* 0x000fe200000006ff */
[----:B------:R-:W-:Y:S01]  /*10d0*/  FMUL.FTZ R223, R2, R223 ;  /* 0x000000df02df7220 */ /* 0x000fe20000410000 */
[----:B------:R-:W-:Y:S01]  /*10e0*/  PRMT R148, R150, 0x7632, R148 ;  /* 0x0000763296947816 */ /* 0x000fe20000000094 */
[-C--:B------:R-:W-:Y:S01]  /*10f0*/  FFMA.FTZ R47, R224, R222.reuse, R47 ;  /* 0x000000dee02f7223 */ /* 0x080fe2000001002f */
[----:B------:R-:W-:Y:S01]  /*1100*/  FADD.FTZ R79, R79, R222 ;  /* 0x000000de4f4f7221 */ /* 0x000fe20000010000 */
        /* <DEDUP_REMOVED lines=10> */
[C---:B------:R-:W-:Y:S01]  /*11b0*/  PRMT R150, R151.reuse, 0x7632, R150 ;  /* 0x0000763297967816 */ /* 0x040fe20000000096 */
[----:B------:R-:W-:-:S02]  /*11c0*/  IMAD.U32 R151, R151, 0x10000, RZ ;  /* 0x0001000097977824 */ /* 0x000fc400078e00ff */
        /* <DEDUP_REMOVED lines=25> */
.L_x_5216:
[----:B------:R-:W-:Y:S05]  /*1360*/  BSYNC B2 ;  /* 0x0000000000027941 */ /* 0x000fea0003800000 */
.L_x_5215:
[----:B------:R-:W-:Y:S04]  /*1370*/  BSSY B2, `(.L_x_5217) ;  /* 0x0000058000027945 */ /* 0x000fe80003800000 */
[----:B------:R-:W-:Y:S05]  /*1380*/  @!P3 BRA `(.L_x_5218) ;  /* 0x000000040058b947 */ /* 0x000fea0003800000 */
        /* <DEDUP_REMOVED lines=8> */
[----:B--2---:R-:W-:-:S06]  /*1410*/  IMAD.WIDE.U32 R168, R233, 0x8, R168 ;  /* 0x00000008e9a87825 */ /* 0x004fcc00078e00a8 */
[----:B------:R-:W5:Y:S01]  /*1420*/  LDG.E.64 R168, desc[UR4][R168.64] ;  /* 0x00000004a8a87981 */ /* 0x000f62000c1e1b00 */
[----:B------:R-:W-:-:S04]  /*1430*/  ISETP.NE.U32.AND P0, PT, RZ, UR6, PT ;  /* 0x00000006ff007c0c */ /* 0x000fc8000bf05070 */
[----:B------:R-:W-:-:S13]  /*1440*/  ISETP.NE.AND.EX P0, PT, RZ, UR7, PT, P0 ;  /* 0x00000007ff007c0c */ /* 0x000fda000bf05300 */
[----:B------:R-:W-:-:S05]  /*1450*/  @P0 IMAD.WIDE.U32 R200, R234, 0x20, R238 ;  /* 0x00000020eac80825 */ /* 0x000fca00078e00ee */
[----:B------:R-:W5:Y:S04]  /*1460*/  @P0 LDG.E.128 R40, desc[UR4][R200.64] ;  /* 0x00000004c8280981 */ /* 0x000f68000c1e1d00 */
[----:B------:R0:W5:Y:S01]  /*1470*/  @P0 LDG.E.128 R36, desc[UR4][R200.64+0x10] ;  /* 0x00001004c8240981 */ /* 0x000162000c1e1d00 */
[----:B------:R-:W-:Y:S01]  /*1480*/  VIADD R237, R237, 0x20 ;  /* 0x00000020eded7836 */ /* 0x000fe20000000000 */
[----:B------:R-:W-:Y:S01]  /*1490*/  IADD3 R233, R233, 0x20, RZ ;  /* 0x00000020e9e97810 */ /* 0x000fe20007ffe0ff */
[----:B------:R-:W-:Y:S02]  /*14a0*/  VIADD R234, R234, 0x20 ;  /* 0x00000020eaea7836 */ /* 0x000fe40000000000 */
[----:B---3--:R-:W-:-:S04]  /*14b0*/  FADD.FTZ R215, -R230, R144 ;  /* 0x00000090e6d77221 */ /* 0x008fc80000010100 */
[----:B------:R-:W-:Y:S01]  /*14c0*/  FMUL.FTZ R215, R2, R215 ;  /* 0x000000d702d77220 */ /* 0x000fe20000410000 */
[C---:B----4-:R-:W-:Y:S02]  /*14d0*/  SHF.L.U32 R213, R148.reuse, 0x10, RZ ;  /* 0x0000001094d57819 */ /* 0x050fe400000006ff */
[----:B------:R-:W-:Y:S01]  /*14e0*/  PRMT R144, R148, 0x7632, R144 ;  /* 0x0000763294907816 */ /* 0x000fe20000000090 */
[----:B------:R-:W-:Y:S02]  /*14f0*/  FADD.FTZ R145, -R230, R145 ;  /* 0x00000091e6917221 */ /* 0x000fe40000010100 */
[----:B------:R-:W-:Y:S01]  /*1500*/  FADD.FTZ R84, R84, R213 ;  /* 0x000000d554547221 */ /* 0x000fe20000010000 */
[----:B------:R-:W-:Y:S01]  /*1510*/  SHF.L.U32 R144, R144, 0x10, RZ ;  /* 0x0000001090907819 */ /* 0x000fe200000006ff */
[-C--:B------:R-:W-:Y:S01]  /*1520*/  FFMA.FTZ R88, R215, R213.reuse, R88 ;  /* 0x000000d5d7587223 */ /* 0x080fe20000010058 */
[----:B------:R-:W-:Y:S01]  /*1530*/  FMUL.FTZ R213, R32, R213 ;  /* 0x000000d520d57220 */ /* 0x000fe20000410000 */
[C-C-:B------:R-:W-:Y:S01]  /*1540*/  FADD.FTZ R211, -R230.reuse, R146.reuse ;  /* 0x00000092e6d37221 */ /* 0x140fe20000010100 */
[C---:B------:R-:W-:Y:S01]  /*1550*/  PRMT R146, R149.reuse, 0x7632, R146 ;  /* 0x0000763295927816 */ /* 0x040fe20000000092 */
[----:B------:R-:W-:Y:S01]  /*1560*/  FADD.FTZ R147, -R230, R147 ;  /* 0x00000093e6937221 */ /* 0x000fe20000010100 */
[----:B------:R-:W-:Y:S01]  /*1570*/  FMUL.FTZ R212, R2, R145 ;  /* 0x0000009102d47220 */ /* 0x000fe20000410000 */
[----:B------:R-:W-:-:S02]  /*1580*/  IMAD.U32 R149, R149, 0x10000, RZ ;  /* 0x0001000095957824 */ /* 0x000fc400078e00ff */
[----:B------:R-:W-:Y:S01]  /*1590*/  FADD.FTZ R235, R235, R213 ;  /* 0x000000d5ebeb7221 */ /* 0x000fe20000010000 */
[----:B------:R-:W-:Y:S01]  /*15a0*/  FFMA.FTZ R145, R215, R213, R236 ;  /* 0x000000d5d7917223 */ /* 0x000fe200000100ec */
[-C--:B------:R-:W-:Y:S01]  /*15b0*/  FMUL.FTZ R210, R14, R144.reuse ;  /* 0x000000900ed27220 */ /* 0x080fe20000410000 */
[----:B------:R-:W-:Y:S01]  /*15c0*/  SHF.L.U32 R206, R146, 0x10, RZ ;  /* 0x0000001092ce7819 */ /* 0x000fe200000006ff */
[----:B------:R-:W-:Y:S01]  /*15d0*/  FADD.FTZ R207, -R230, R152 ;  /* 0x00000098e6cf7221 */ /* 0x000fe20000010100 */
[----:B------:R-:W-:Y:S01]  /*15e0*/  FMUL.FTZ R208, R2, R147 ;  /* 0x0000009302d07220 */ /* 0x000fe20000410000 */
        /* <DEDUP_REMOVED lines=22> */
[----:B------:R-:W-:Y:S01]  /*1750*/  FADD.FTZ R203, -R230, R154 ;  /* 0x0000009ae6cb7221 */ /* 0x000fe20000010100 */
[----:B------:R-:W-:Y:S01]  /*1760*/  SHF.L.U32 R151, R151, 0x10, RZ ;  /* 0x0000001097977819 */ /* 0x000fe200000006ff */
[----:B------:R-:W-:Y:S01]  /*1770*/  FMUL.FTZ R204, R2, R153 ;  /* 0x0000009902cc7220 */ /* 0x000fe20000410000 */
[----:B------:R-:W-:Y:S01]  /*1780*/  FMUL.FTZ R202, R12, R148 ;  /* 0x000000940cca7220 */ /* 0x000fe20000410000 */
[----:B------:R-:W-:Y:S01]  /*1790*/  FADD.FTZ R145, R144, R205 ;  /* 0x000000cd90917221 */ /* 0x000fe20000010000 */
[----:B------:R-:W-:Y:S01]  /*17a0*/  FFMA.FTZ R147, R207, R205, R146 ;  /* 0x000000cdcf937223 */ /* 0x000fe20000010092 */
[----:B------:R-:W-:Y:S01]  /*17b0*/  SHF.L.U32 R150, R150, 0x10, RZ ;  /* 0x0000001096967819 */ /* 0x000fe200000006ff */
[----:B------:R-:W-:Y:S01]  /*17c0*/  FADD.FTZ R155, -R230, R155 ;  /* 0x0000009be69b7221 */ /* 0x000fe20000010100 */
[----:B------:R-:W-:Y:S01]  /*17d0*/  FMUL.FTZ R203, R2, R203 ;  /* 0x000000cb02cb7220 */ /* 0x000fe20000410000 */
[----:B0-----:R-:W-:Y:S01]  /*17e0*/  FMUL.FTZ R201, R29, R151 ;  /* 0x000000971dc97220 */ /* 0x001fe20000410000 */
        /* <DEDUP_REMOVED lines=16> */
.L_x_5218:
[----:B------:R-:W-:Y:S05]  /*18f0*/  BSYNC B2 ;  /* 0x0000000000027941 */ /* 0x000fea0003800000 */
.L_x_5217:
        /* <DEDUP_REMOVED lines=8> */
[----:B------:R0:W4:Y:S04]  /*1980*/  LDG.E.128 R152, desc[UR4][R186.64+0x10] ;  /* 0x00001004ba987981 */ /* 0x000128000c1e1d00 */
        /* <DEDUP_REMOVED lines=8> */
[----:B------:R-:W-:Y:S02]  /*1a10*/  IADD3 R237, R237, 0x20, RZ ;  /* 0x00000020eded7810 */ /* 0x000fe40007ffe0ff */
[----:B------:R-:W-:Y:S02]  /*1a20*/  IADD3 R233, R233, 0x20, RZ ;  /* 0x00000020e9e97810 */ /* 0x000fe40007ffe0ff */
[----:B------:R-:W-:Y:S01]  /*1a30*/  IADD3 R234, R234, 0x20, RZ ;  /* 0x00000020eaea7810 */ /* 0x000fe20007ffe0ff */
[C-C-:B---3--:R-:W-:Y:S01]  /*1a40*/  FADD.FTZ R189, -R230.reuse, R144.reuse ;  /* 0x00000090e6bd7221 */ /* 0x148fe20000010100 */
[----:B------:R-:W-:Y:S01]  /*1a50*/  FADD.FTZ R191, -R230, R145 ;  /* 0x00000091e6bf7221 */ /* 0x000fe20000010100 */
[----:B----4-:R-:W-:-:S02]  /*1a60*/  PRMT R144, R148, 0x7632, R144 ;  /* 0x0000763294907816 */ /* 0x010fc40000000090 */
[----:B------:R-:W-:Y:S01]  /*1a70*/  SHF.L.U32 R145, R148, 0x10, RZ ;  /* 0x0000001094917819 */ /* 0x000fe200000006ff */
[C---:B------:R-:W-:Y:S01]  /*1a80*/  FMUL.FTZ R190, R2.reuse, R191 ;  /* 0x000000bf02be7220 */ /* 0x040fe20000410000 */
[----:B------:R-:W-:Y:S01]  /*1a90*/  FMUL.FTZ R189, R2, R189 ;  /* 0x000000bd02bd7220 */ /* 0x000fe20000410000 */
[----:B------:R-:W-:Y:S02]  /*1aa0*/  IMAD.U32 R197, R144, 0x10000, RZ ;  /* 0x0001000090c57824 */ /* 0x000fe400078e00ff */
[----:B------:R-:W-:Y:S01]  /*1ab0*/  FMUL.FTZ R198, R28, R145 ;  /* 0x000000911cc67220 */ /* 0x000fe20000410000 */
[C---:B0-----:R-:W-:Y:S01]  /*1ac0*/  FADD.FTZ R187, -R230.reuse, R146 ;  /* 0x00000092e6bb7221 */ /* 0x041fe20000010100 */
[C---:B------:R-:W-:Y:S01]  /*1ad0*/  FADD.FTZ R193, -R230.reuse, R147 ;  /* 0x00000093e6c17221 */ /* 0x040fe20000010100 */
[----:B-1----:R-:W-:Y:S01]  /*1ae0*/  FADD.FTZ R185, -R230, R152 ;  /* 0x00000098e6b97221 */ /* 0x002fe20000010100 */
        /* <DEDUP_REMOVED lines=10> */
[----:B------:R-:W-:-:S02]  /*1b90*/  IMAD.U32 R183, R150, 0x10000, RZ ;  /* 0x0001000096b77824 */ /* 0x000fc400078e00ff */
[C---:B------:R-:W-:Y:S01]  /*1ba0*/  FMUL.FTZ R188, R2.reuse, R193 ;  /* 0x000000c102bc7220 */ /* 0x040fe20000410000 */
[----:B------:R-:W-:Y:S01]  /*1bb0*/  FMUL.FTZ R185, R2, R185 ;  /* 0x000000b902b97220 */ /* 0x000fe20000410000 */
[----:B------:R-:W-:Y:S01]  /*1bc0*/  FADD.FTZ R195, -R230, R154 ;  /* 0x0000009ae6c37221 */ /* 0x000fe20000010100 */
[----:B------:R-:W-:Y:S02]  /*1bd0*/  SHF.L.U32 R146, R146, 0x10, RZ ;  /* 0x0000001092927819 */ /* 0x000fe400000006ff */
[----:B------:R-:W-:Y:S01]  /*1be0*/  SHF.L.U32 R193, R147, 0x10, RZ ;  /* 0x0000001093c17819 */ /* 0x000fe200000006ff */
[----:B------:R-:W-:Y:S01]  /*1bf0*/  FADD.FTZ R147, R144, R197 ;  /* 0x000000c590937221 */ /* 0x000fe20000010000 */
[----:B------:R-:W-:Y:S01]  /*1c00*/  FMUL.FTZ R187, R2, R187 ;  /* 0x000000bb02bb7220 */ /* 0x000fe20000410000 */
[----:B------:R-:W-:Y:S01]  /*1c10*/  FMUL.FTZ R196, R27, R149 ;  /* 0x000000951bc47220 */ /* 0x000fe20000410000 */
[----:B------:R-:W-:Y:S01]  /*1c20*/  FFMA.FTZ R144, R190, R197, R145 ;  /* 0x000000c5be907223 */ /* 0x000fe20000010091 */
[----:B------:R-:W-:Y:S01]  /*1c30*/  FADD.FTZ R104, R104, R183 ;  /* 0x000000b768687221 */ /* 0x000fe20000010000 */
[-C--:B------:R-:W-:Y:S01]  /*1c40*/  FFMA.FTZ R64, R185, R183.reuse, R64 ;  /* 0x000000b7b9407223 */ /* 0x080fe20000010040 */
[----:B------:R-:W-:Y:S01]  /*1c50*/  FMUL.FTZ R194, R26, R183 ;  /* 0x000000b71ac27220 */ /* 0x000fe20000410000 */
[----:B------:R-:W-:Y:S01]  /*1c60*/  FMUL.FTZ R183, R2, R195 ;  /* 0x000000c302b77220 */ /* 0x000fe20000410000 */
[----:B------:R-:W-:Y:S01]  /*1c70*/  FADD.FTZ R153, -R230, R153 ;  /* 0x00000099e6997221 */ /* 0x000fe20000010100 */
        /* <DEDUP_REMOVED lines=15> */
[----:B------:R-:W-:Y:S01]  /*1d70*/  FADD.FTZ R155, -R230, R155 ;  /* 0x0000009be69b7221 */ /* 0x000fe20000010100 */
[----:B------:R-:W-:-:S02]  /*1d80*/  IMAD.U32 R148, R148, 0x10000, RZ ;  /* 0x0001000094947824 */ /* 0x000fc400078e00ff */
        /* <DEDUP_REMOVED lines=15> */
.L_x_5220:
[----:B------:R-:W-:Y:S05]  /*1e80*/  BSYNC B2 ;  /* 0x0000000000027941 */ /* 0x000fea0003800000 */
.L_x_5219:
        /* <DEDUP_REMOVED lines=10> */
[----:B------:R-:W-:-:S13]  /*1f30*/  ISETP.NE.AND.EX P0, PT, RZ, UR7, PT, P0 ;  /* 0x00000007ff007c0c */ /* 0x000fda000bf05300 */
[----:B------:R-:W-:-:S05]  /*1f40*/  @P0 IMAD.WIDE.U32 R238, R234, 0x20, R238 ;  /* 0x00000020eaee0825 */ /* 0x000fca00078e00ee */
[----:B------:R-:W5:Y:S04]  /*1f50*/  @P0 LDG.E.128 R132, desc[UR4][R238.64] ;  /* 0x00000004ee840981 */ /* 0x000f68000c1e1d00 */
[----:B------:R-:W5:Y:S01]  /*1f60*/  @P0 LDG.E.128 R136, desc[UR4][R238.64+0x10] ;  /* 0x00001004ee880981 */ /* 0x000f62000c1e1d00 */
[----:B--2---:R-:W-:-:S05]  /*1f70*/  IMAD.WIDE.U32 R160, R233, 0x8, R160 ;  /* 0x00000008e9a07825 */ /* 0x004fca00078e00a0 */
[----:B------:R0:W5:Y:S01]  /*1f80*/  LDG.E.64 R164, desc[UR4][R160.64] ;  /* 0x00000004a0a47981 */ /* 0x000162000c1e1b00 */
[C---:B---3--:R-:W-:Y:S01]  /*1f90*/  FADD.FTZ R181, -R230.reuse, R144 ;  /* 0x00000090e6b57221 */ /* 0x048fe20000010100 */
[C---:B------:R-:W-:Y:S01]  /*1fa0*/  FADD.FTZ R173, -R230.reuse, R145 ;  /* 0x00000091e6ad7221 */ /* 0x040fe20000010100 */
[----:B------:R-:W-:Y:S02]  /*1fb0*/  FADD.FTZ R179, -R230, R146 ;  /* 0x00000092e6b37221 */ /* 0x000fe40000010100 */
[----:B------:R-:W-:Y:S01]  /*1fc0*/  FMUL.FTZ R181, R2, R181 ;  /* 0x000000b502b57220 */ /* 0x000fe20000410000 */
[C---:B----4-:R-:W-:Y:S01]  /*1fd0*/  PRMT R144, R148.reuse, 0x7632, R144 ;  /* 0x0000763294907816 */ /* 0x050fe20000000090 */
[----:B------:R-:W-:-:S03]  /*1fe0*/  IMAD.U32 R145, R148, 0x10000, RZ ;  /* 0x0001000094917824 */ /* 0x000fc600078e00ff */
[----:B------:R-:W-:Y:S01]  /*1ff0*/  SHF.L.U32 R144, R144, 0x10, RZ ;  /* 0x0000001090907819 */ /* 0x000fe200000006ff */
[----:B------:R-:W-:Y:S01]  /*2000*/  FMUL.FTZ R178, R24, R145 ;  /* 0x0000009118b27220 */ /* 0x000fe20000410000 */
[C---:B------:R-:W-:Y:S01]  /*2010*/  PRMT R146, R149.reuse, 0x7632, R146 ;  /* 0x0000763295927816 */ /* 0x040fe20000000092 */
[----:B------:R-:W-:Y:S01]  /*2020*/  FADD.FTZ R147, -R230, R147 ;  /* 0x00000093e6937221 */ /* 0x000fe20000010100 */
[----:B------:R-:W-:Y:S01]  /*2030*/  SHF.L.U32 R149, R149, 0x10, RZ ;  /* 0x0000001095957819 */ /* 0x000fe200000006ff */
[----:B------:R-:W-:Y:S01]  /*2040*/  FMUL.FTZ R182, R2, R173 ;  /* 0x000000ad02b67220 */ /* 0x000fe20000410000 */
[----:B------:R-:W-:Y:S01]  /*2050*/  FADD.FTZ R108, R108, R145 ;  /* 0x000000916c6c7221 */ /* 0x000fe20000010000 */
[----:B------:R-:W-:Y:S01]  /*2060*/  FFMA.FTZ R68, R181, R145, R68 ;  /* 0x00000091b5447223 */ /* 0x000fe20000010044 */
[----:B------:R-:W-:Y:S01]  /*2070*/  FADD.FTZ R235, R235, R178 ;  /* 0x000000b2ebeb7221 */ /* 0x000fe20000010000 */
[----:B------:R-:W-:Y:S01]  /*2080*/  FMUL.FTZ R172, R6, R144 ;  /* 0x0000009006ac7220 */ /* 0x000fe20000410000 */
[----:B------:R-:W-:Y:S01]  /*2090*/  FFMA.FTZ R145, R181, R178, R236 ;  /* 0x000000b2b5917223 */ /* 0x000fe200000100ec */
        /* <DEDUP_REMOVED lines=25> */
[----:B0-----:R-:W-:Y:S01]  /*2230*/  FADD.FTZ R161, -R230, R154 ;  /* 0x0000009ae6a17221 */ /* 0x001fe20000010100 */
[----:B------:R-:W-:Y:S02]  /*2240*/  IMAD.U32 R151, R151, 0x10000, RZ ;  /* 0x0001000097977824 */ /* 0x000fe400078e00ff */
[----:B------:R-:W-:Y:S01]  /*2250*/  FMUL.FTZ R174, R2, R153 ;  /* 0x0000009902ae7220 */ /* 0x000fe20000410000 */
[----:B------:R-:W-:Y:S01]  /*2260*/  FMUL.FTZ R162, R4, R148 ;  /* 0x0000009404a27220 */ /* 0x000fe20000410000 */
[----:B------:R-:W-:Y:S01]  /*2270*/  FADD.FTZ R145, R146, R175 ;  /* 0x000000af92917221 */ /* 0x000fe20000010000 */
[----:B------:R-:W-:Y:S01]  /*2280*/  FFMA.FTZ R147, R177, R175, R144 ;  /* 0x000000afb1937223 */ /* 0x000fe20000010090 */
[----:B------:R-:W-:Y:S01]  /*2290*/  SHF.L.U32 R150, R150, 0x10, RZ ;  /* 0x0000001096967819 */ /* 0x000fe200000006ff */
        /* <DEDUP_REMOVED lines=19> */
.L_x_5214:
[----:B------:R-:W-:Y:S05]  /*23d0*/  BSYNC B1 ;  /* 0x0000000000017941 */ /* 0x000fea0003800000 */
.L_x_5206:
[----:B------:R-:W-:-:S03]  /*23e0*/  UMOV UR10, 0xffffffff ;  /* 0xffffffff000a7882 */ /* 0x000fc60000000000 */
[----:B------:R-:W-:Y:S05]  /*23f0*/  BRA.DIV UR10, `(.L_x_5221) ;  /* 0x0000003e0ac47947 */ /* 0x000fea000b800000 */
[----:B-123--:R-:W0:Y:S04]  /*2400*/  SHFL.BFLY PT, R144, R235, 0x1, 0x1f ;  /* 0x0c201f00eb907f89 */ /* 0x00ee2800000e0000 */
        /* <DEDUP_REMOVED lines=17> */
.L_x_5306:
[----:B------:R-:W-:Y:S01]  /*2520*/  @P5 IADD3 R232, R232, -0x1, RZ ;  /* 0xffffffffe8e85810 */ /* 0x000fe20007ffe0ff */
[----:B-1----:R-:W-:Y:S01]  /*2530*/  FADD.FTZ R144, R151, R144 ;  /* 0x0000009097907221 */ /* 0x002fe20000010000 */
[----:B--2---:R-:W-:Y:S01]  /*2540*/  FADD.FTZ R145, R150, R145 ;  /* 0x0000009196917221 */ /* 0x004fe20000010000 */
[----:B------:R-:W-:Y:S01]  /*2550*/  ISETP.NE.AND P0, PT, R19, RZ, PT ;  /* 0x000000ff1300720c */ /* 0x000fe20003f05270 */
[----:B------:R-:W-:Y:S01]  /*2560*/  BSSY B1, `(.L_x_5222) ;  /* 0x00000bb000017945 */ /* 0x000fe20003800000 */
[----:B------:R-:W-:Y:S02]  /*2570*/  @P5 IMAD R232, R232, R159, RZ ;  /* 0x0000009fe8e85224 */ /* 0x000fe400078e02ff */
[----:B------:R-:W-:Y:S01]  /*2580*/  FMUL.FTZ R144, R144, UR8 ;  /* 0x0000000890907c20 */ /* 0x000fe20008410000 */
[----:B------:R-:W-:Y:S02]  /*2590*/  IMAD.MOV.U32 R230, RZ, RZ, RZ ;  /* 0x000000ffffe67224 */ /* 0x000fe400078e00ff */
[----:B------:R-:W-:Y:S01]  /*25a0*/  FMUL.FTZ R155, R145, UR8 ;  /* 0x00000008919b7c20 */ /* 0x000fe20008410000 */
[----:B------:R-:W-:-:S02]  /*25b0*/  @P5 SHF.R.S32.HI R147, RZ, 0x1f, R232 ;  /* 0x0000001fff935819 */ /* 0x000fc400000114e8 */
[----:B------:R-:W-:Y:S02]  /*25c0*/  FSEL R154, R144, RZ, !P0 ;  /* 0x000000ff909a7208 */ /* 0x000fe40004000000 */
[----:B------:R-:W-:-:S04]  /*25d0*/  @P5 LEA.HI R232, R147, R232, RZ, 0x3 ;  /* 0x000000e893e85211 */ /* 0x000fc800078f18ff */
[----:B------:R-:W-:Y:S01]  /*25e0*/  @P5 LEA.HI.SX32 R230, R232, R157, 0x1d ;  /* 0x0000009de8e65211 */ /* 0x000fe200078feaff */
[----:B------:R-:W-:Y:S06]  /*25f0*/  @!P4 BRA `(.L_x_5223) ;  /* 0x0000000800c4c947 */ /* 0x000fec0003800000 */
[----:B------:R-:W1:Y:S01]  /*2600*/  @!P6 LDC.64 R144, c[0x0][0x2c8] ;  /* 0x0000b200ff90eb82 */ /* 0x000e620000000a00 */
[----:B------:R-:W-:Y:S07]  /*2610*/  BSSY B2, `(.L_x_5224) ;  /* 0x0000011000027945 */ /* 0x000fee0003800000 */
[----:B------:R-:W2:Y:S08]  /*2620*/  @P5 LDC.64 R146, c[0x0][0x298] ;  /* 0x0000a600ff925b82 */ /* 0x000eb00000000a00 */
[----:B------:R-:W3:Y:S08]  /*2630*/  @P5 LDC.64 R148, c[0x0][0x298] ;  /* 0x0000a600ff945b82 */ /* 0x000ef00000000a00 */
[----:B0-----:R-:W0:Y:S01]  /*2640*/  @P5 LDC.64 R150, c[0x0][0x298] ;  /* 0x0000a600ff965b82 */ /* 0x001e220000000a00 */
[----:B-1----:R-:W-:-:S04]  /*2650*/  @!P6 ISETP.NE.U32.AND P0, PT, R144, RZ, PT ;  /* 0x000000ff9000e20c */ /* 0x002fc80003f05070 */
[----:B------:R-:W-:-:S03]  /*2660*/  @!P6 ISETP.NE.AND.EX P0, PT, R145, RZ, PT, P0 ;  /* 0x000000ff9100e20c */ /* 0x000fc60003f05300 */
[----:B------:R-:W1:Y:S01]  /*2670*/  @P5 LDC.64 R152, c[0x0][0x298] ;  /* 0x0000a600ff985b82 */ /* 0x000e620000000a00 */
[----:B-----5:R-:W-:Y:S01]  /*2680*/  @!P6 FSEL R235, R116, RZ, P0 ;  /* 0x000000ff74ebe208 */ /* 0x020fe20000000000 */
[----:B--2---:R-:W-:Y:S08]  /*2690*/  @!P6 BRA `(.L_x_5225) ;  /* 0x000000000020e947 */ /* 0x004ff00003800000 */
        /* <DEDUP_REMOVED lines=8> */
.L_x_5225:
[----:B------:R-:W-:Y:S05]  /*2720*/  BSYNC B2 ;  /* 0x0000000000027941 */ /* 0x000fea0003800000 */
.L_x_5224:
[----:B------:R-:W-:Y:S01]  /*2730*/  @P5 FMUL.FTZ R147, R235, R147 ;  /* 0x00000093eb935220 */ /* 0x000fe20000410000 */
[----:B------:R-:W-:Y:S01]  /*2740*/  @P5 LOP3.LUT P0, RZ, R170, 0xff, RZ, 0xc0, !PT ;  /* 0x000000ffaaff5812 */ /* 0x000fe2000780c0ff */
[----:B------:R-:W-:Y:S02]  /*2750*/  BSSY B2, `(.L_x_5226) ;  /* 0x000000d000027945 */ /* 0x000fe40003800000 */
[----:B------:R-:W-:-:S05]  /*2760*/  @P5 FMUL.FTZ R146, R147, R146 ;  /* 0x0000009293925220 */ /* 0x000fca0000410000 */
[----:B------:R-:W-:Y:S02]  /*2770*/  @P5 FSEL R232, R146, RZ, P0 ;  /* 0x000000ff92e85208 */ /* 0x000fe40000000000 */
[----:B------:R-:W-:-:S04]  /*2780*/  @!P6 ISETP.NE.U32.AND P0, PT, R144, RZ, PT ;  /* 0x000000ff9000e20c */ /* 0x000fc80003f05070 */
        /* <DEDUP_REMOVED lines=9> */
.L_x_5227:
[----:B------:R-:W-:Y:S05]  /*2820*/  BSYNC B2 ;  /* 0x0000000000027941 */ /* 0x000fea0003800000 */
.L_x_5226:
[----:B---3--:R-:W-:Y:S01]  /*2830*/  @P5 FMUL.FTZ R149, R234, R149 ;  /* 0x00000095ea955220 */ /* 0x008fe20000410000 */
        /* <DEDUP_REMOVED lines=14> */
.L_x_5229:
[----:B------:R-:W-:Y:S05]  /*2920*/  BSYNC B2 ;  /* 0x0000000000027941 */ /* 0x000fea0003800000 */
.L_x_5228:
[----:B0-----:R-:W-:Y:S01]  /*2930*/  @P5 FMUL.FTZ R151, R237, R151 ;  /* 0x00000097ed975220 */ /* 0x001fe20000410000 */
        /* <DEDUP_REMOVED lines=14> */
.L_x_5231:
[----:B------:R-:W-:Y:S05]  /*2a20*/  BSYNC B2 ;  /* 0x0000000000027941 */ /* 0x000fea0003800000 */
.L_x_5230:
[----:B------:R-:W0:Y:S01]  /*2a30*/  @P5 LDC.64 R146, c[0x0][0x298] ;  /* 0x0000a600ff925b82 */ /* 0x000e220000000a00 */
[----:B-1----:R-:W-:Y:S01]  /*2a40*/  @P5 FMUL.FTZ R153, R236, R153 ;  /* 0x00000099ec995220 */ /* 0x002fe20000410000 */
        /* <DEDUP_REMOVED lines=14> */
.L_x_5233:
[----:B------:R-:W-:Y:S05]  /*2b30*/  BSYNC B2 ;  /* 0x0000000000027941 */ /* 0x000fea0003800000 */
.L_x_5232:
[----:B0-----:R-:W-:Y:S01]  /*2b40*/  @P5 FMUL.FTZ R147, R153, R147 ;  /* 0x0000009399935220 */ /* 0x001fe20000410000 */
[----:B------:R-:W-:Y:S01]  /*2b50*/  @P5 LOP3.LUT P0, RZ, R171, 0xff, RZ, 0xc0, !PT ;  /* 0x000000ffabff5812 */ /* 0x000fe2000780c0ff */
[----:B------:R-:W-:Y:S02]  /*2b60*/  BSSY B2, `(.L_x_5234) ;  /* 0x000000e000027945 */ /* 0x000fe40003800000 */
[----:B------:R-:W-:Y:S02]  /*2b70*/  @P5 FMUL.FTZ R152, R147, R146 ;  /* 0x0000009293985220 */ /* 0x000fe40000410000 */
[----:B------:R-:W0:Y:S03]  /*2b80*/  @P5 LDC.64 R146, c[0x0][0x298] ;  /* 0x0000a600ff925b82 */ /* 0x000e260000000a00 */
        /* <DEDUP_REMOVED lines=11> */
.L_x_5235:
[----:B------:R-:W-:Y:S05]  /*2c40*/  BSYNC B2 ;  /* 0x0000000000027941 */ /* 0x000fea0003800000 */
.L_x_5234:
[----:B0-----:R-:W-:Y:S01]  /*2c50*/  @P5 FMUL.FTZ R147, R240, R147 ;  /* 0x00000093f0935220 */ /* 0x001fe20000410000 */
[----:B------:R-:W-:Y:S01]  /*2c60*/  @P5 LOP3.LUT P0, RZ, R171, 0xff00, RZ, 0xc0, !PT ;  /* 0x0000ff00abff5812 */ /* 0x000fe2000780c0ff */
[----:B------:R-:W-:Y:S02]  /*2c70*/  BSSY B2, `(.L_x_5236) ;  /* 0x000000e000027945 */ /* 0x000fe40003800000 */
[----:B----4-:R-:W-:Y:S02]  /*2c80*/  @P5 FMUL.FTZ R238, R147, R146 ;  /* 0x0000009293ee5220 */ /* 0x010fe40000410000 */
        /* <DEDUP_REMOVED lines=12> */
.L_x_5237:
[----:B------:R-:W-:Y:S05]  /*2d50*/  BSYNC B2 ;  /* 0x0000000000027941 */ /* 0x000fea0003800000 */
.L_x_5236:
[----:B0-----:R-:W-:Y:S01]  /*2d60*/  @P5 FMUL.FTZ R147, R241, R147 ;  /* 0x00000093f1935220 */ /* 0x001fe20000410000 */
[----:B------:R-:W0:Y:S01]  /*2d70*/  @P5 LDC.64 R148, c[0x0][0x298] ;  /* 0x0000a600ff945b82 */ /* 0x000e220000000a00 */
[----:B------:R-:W-:Y:S01]  /*2d80*/  @P5 LOP3.LUT P0, RZ, R171, 0xff0000, RZ, 0xc0, !PT ;  /* 0x00ff0000abff5812 */ /* 0x000fe2000780c0ff */
[----:B------:R-:W-:Y:S01]  /*2d90*/  BSSY B2, `(.L_x_5238) ;  /* 0x000000e000027945 */ /* 0x000fe20003800000 */
[----:B------:R-:W-:-:S05]  /*2da0*/  @P5 FMUL.FTZ R239, R147, R146 ;  /* 0x0000009293ef5220 */ /* 0x000fca0000410000 */
[----:B------:R-:W1:Y:S01]  /*2db0*/  LDC.64 R146, c[0x0][0x308] ;  /* 0x0000c200ff927b82 */ /* 0x000e620000000a00 */
[----:B------:R-:W-:Y:S02]  /*2dc0*/  @P5 FSEL R239, R239, RZ, P0 ;  /* 0x000000ffefef5208 */ /* 0x000fe40000000000 */
[----:B------:R-:W-:-:S04]  /*2dd0*/  @!P6 ISETP.NE.U32.AND P0, PT, R144, RZ, PT ;  /* 0x000000ff9000e20c */ /* 0x000fc80003f05070 */
[----:B------:R-:W-:-:S04]  /*2de0*/  @!P6 ISETP.NE.AND.EX P0, PT, R145, RZ, PT, P0 ;  /* 0x000000ff9100e20c */ /* 0x000fc80003f05300 */
[----:B------:R-:W-:Y:S01]  /*2df0*/  @!P6 FSEL R242, R123, RZ, P0 ;  /* 0x000000ff7bf2e208 */ /* 0x000fe20000000000 */
[----:B------:R-:W-:Y:S08]  /*2e00*/  @!P6 BRA `(.L_x_5239) ;  /* 0x000000000018e947 */ /* 0x000ff00003800000 */
[----:B------:R-:W-:-:S04]  /*2e10*/  ISETP.NE.U32.AND P0, PT, R144, RZ, PT ;  /* 0x000000ff9000720c */ /* 0x000fc80003f05070 */
[----:B------:R-:W-:Y:S01]  /*2e20*/  ISETP.NE.AND.EX P0, PT, R145, RZ, PT, P0 ;  /* 0x000000ff9100720c */ /* 0x000fe20003f05300 */
[----:B------:R-:W-:-:S04]  /*2e30*/  FFMA.FTZ R145, R216, R155, R154 ;  /* 0x0000009bd8917223 */ /* 0x000fc8000001009a */
[----:B------:R-:W-:-:S04]  /*2e40*/  FADD.FTZ R145, R214, -R145 ;  /* 0x80000091d6917221 */ /* 0x000fc80000010000 */
[----:B------:R-:W-:-:S04]  /*2e50*/  FMUL.FTZ R242, R2, R145 ;  /* 0x0000009102f27220 */ /* 0x000fc80000410000 */
[----:B------:R-:W-:-:S07]  /*2e60*/  @P0 FADD.FTZ R242, R123, R242 ;  /* 0x000000f27bf20221 */ /* 0x000fce0000010000 */
.L_x_5239:
[----:B------:R-:W-:Y:S05]  /*2e70*/  BSYNC B2 ;  /* 0x0000000000027941 */ /* 0x000fea0003800000 */
.L_x_5238:
[----:B-1----:R-:W-:Y:S01]  /*2e80*/  ISETP.NE.U32.AND P0, PT, R146, RZ, PT ;  /* 0x000000ff9200720c */ /* 0x002fe20003f05070 */
[----:B0-----:R-:W-:Y:S01]  /*2e90*/  @P5 FMUL.FTZ R149, R242, R149 ;  /* 0x00000095f2955220 */ /* 0x001fe20000410000 */
[----:B------:R-:W0:Y:S01]  /*2ea0*/  @P5 LDC.64 R144, c[0x0][0x2f8] ;  /* 0x0000be00ff905b82 */ /* 0x000e220000000a00 */
[----:B------:R-:W-:Y:S02]  /*2eb0*/  @P5 F2FP.BF16.F32.PACK_AB R232, RZ, R232 ;  /* 0x000000e8ffe8523e */ /* 0x000fe400000010ff */
[----:B------:R-:W-:Y:S01]  /*2ec0*/  ISETP.NE.AND.EX P0, PT, R147, RZ, PT, P0 ;  /* 0x000000ff9300720c */ /* 0x000fe20003f05300 */
[----:B------:R-:W-:Y:S01]  /*2ed0*/  @P5 FMUL.FTZ R148, R149, R148 ;  /* 0x0000009495945220 */ /* 0x000fe20000410000 */
[----:B------:R-:W-:Y:S02]  /*2ee0*/  @P5 F2FP.BF16.F32.PACK_AB R150, RZ, R150 ;  /* 0x00000096ff96523e */ /* 0x000fe400000010ff */
[----:B------:R-:W-:Y:S02]  /*2ef0*/  SEL R140, R235, R140, P0 ;  /* 0x0000008ceb8c7207 */ /* 0x000fe40000000000 */
[----:B------:R-:W-:-:S02]  /*2f00*/  SEL R141, R234, R141, P0 ;  /* 0x0000008dea8d7207 */ /* 0x000fc40000000000 */
[----:B------:R-:W-:Y:S02]  /*2f10*/  SEL R142, R237, R142, P0 ;  /* 0x0000008eed8e7207 */ /* 0x000fe40000000000 */
[----:B------:R-:W-:Y:S02]  /*2f20*/  SEL R143, R236, R143, P0 ;  /* 0x0000008fec8f7207 */ /* 0x000fe40000000000 */
[----:B------:R-:W-:Y:S02]  /*2f30*/  SEL R92, R153, R92, P0 ;  /* 0x0000005c995c7207 */ /* 0x000fe40000000000 */
[----:B------:R-:W-:Y:S02]  /*2f40*/  SEL R93, R240, R93, P0 ;  /* 0x0000005df05d7207 */ /* 0x000fe40000000000 */
[----:B------:R-:W-:Y:S02]  /*2f50*/  SEL R94, R241, R94, P0 ;  /* 0x0000005ef15e7207 */ /* 0x000fe40000000000 */
[----:B------:R-:W-:-:S02]  /*2f60*/  SEL R95, R242, R95, P0 ;  /* 0x0000005ff25f7207 */ /* 0x000fc40000000000 */
[----:B------:R-:W-:Y:S01]  /*2f70*/  @P5 LOP3.LUT P0, RZ, R171, 0xff000000, RZ, 0xc0, !PT ;  /* 0xff000000abff5812 */ /* 0x000fe2000780c0ff */
[----:B0-----:R-:W-:Y:S01]  /*2f80*/  @P5 IMAD.WIDE.U32 R144, R230, 0x10, R144 ;  /* 0x00000010e6905825 */ /* 0x001fe200078e0090 */
[----:B------:R-:W-:Y:S02]  /*2f90*/  @P5 F2FP.BF16.F32.PACK_AB R152, RZ, R152 ;  /* 0x00000098ff98523e */ /* 0x000fe400000010ff */
[----:B------:R-:W-:Y:S02]  /*2fa0*/  @P5 FSEL R148, R148, RZ, P0 ;  /* 0x000000ff94945208 */ /* 0x000fe40000000000 */
[----:B------:R-:W-:Y:S02]  /*2fb0*/  ISETP.NE.U32.AND P0, PT, R146, RZ, PT ;  /* 0x000000ff9200720c */ /* 0x000fe40003f05070 */
[----:B------:R-:W-:Y:S02]  /*2fc0*/  @P5 F2FP.BF16.F32.PACK_AB R239, RZ, R239 ;  /* 0x000000efffef523e */ /* 0x000fe400000010ff */
[----:B------:R-:W-:-:S02]  /*2fd0*/  ISETP.NE.AND.EX P0, PT, R147, RZ, PT, P0 ;  /* 0x000000ff9300720c */ /* 0x000fc40003f05300 */
[----:B------:R-:W-:Y:S02]  /*2fe0*/  @P5 F2FP.BF16.F32.PACK_AB R233, RZ, R233 ;  /* 0x000000e9ffe9523e */ /* 0x000fe400000010ff */
[----:B------:R-:W-:Y:S02]  /*2ff0*/  @P5 F2FP.BF16.F32.PACK_AB R151, RZ, R151 ;  /* 0x00000097ff97523e */ /* 0x000fe400000010ff */
[----:B------:R-:W-:Y:S02]  /*3000*/  @P5 PRMT R52, R232, 0x7610, R52 ;  /* 0x00007610e8345816 */ /* 0x000fe40000000034 */
[----:B------:R-:W-:Y:S02]  /*3010*/  @P5 PRMT R53, R150, 0x7610, R53 ;  /* 0x0000761096355816 */ /* 0x000fe40000000035 */
[----:B------:R-:W-:Y:S02]  /*3020*/  @P5 F2FP.BF16.F32.PACK_AB R238, RZ, R238 ;  /* 0x000000eeffee523e */ /* 0x000fe400000010ff */
[----:B------:R-:W-:Y:S01]  /*3030*/  @P5 PRMT R54, R152, 0x7610, R54 ;  /* 0x0000761098365816 */ /* 0x000fe20000000036 */
[----:B------:R-:W0:Y:S01]  /*3040*/  @P0 LDC.64 R146, c[0x0][0x308] ;  /* 0x0000c200ff920b82 */ /* 0x000e220000000a00 */
[----:B------:R-:W-:-:S02]  /*3050*/  @P5 F2FP.BF16.F32.PACK_AB R148, RZ, R148 ;  /* 0x00000094ff94523e */ /* 0x000fc400000010ff */
[----:B------:R-:W-:Y:S02]  /*3060*/  @P5 PRMT R55, R239, 0x7610, R55 ;  /* 0x00007610ef375816 */ /* 0x000fe40000000037 */
[----:B------:R-:W-:Y:S02]  /*3070*/  @P5 PRMT R52, R52, 0x5410, R233 ;  /* 0x0000541034345816 */ /* 0x000fe400000000e9 */
[----:B------:R-:W-:Y:S02]  /*3080*/  @P5 PRMT R53, R53, 0x5410, R151 ;  /* 0x0000541035355816 */ /* 0x000fe40000000097 */
[----:B------:R-:W-:Y:S02]  /*3090*/  @P5 PRMT R54, R54, 0x5410, R238 ;  /* 0x0000541036365816 */ /* 0x000fe400000000ee */
[----:B------:R-:W-:Y:S02]  /*30a0*/  @P5 PRMT R55, R55, 0x5410, R148 ;  /* 0x0000541037375816 */ /* 0x000fe40000000094 */
[----:B------:R-:W-:Y:S01]  /*30b0*/  IADD3 R230, R230, 0x20, RZ ;  /* 0x00000020e6e67810 */ /* 0x000fe20007ffe0ff */
[----:B0-----:R-:W-:-:S04]  /*30c0*/  @P0 IMAD.WIDE.U32 R146, R0, 0x20, R146 ;  /* 0x0000002000920825 */ /* 0x001fc800078e0092 */
[----:B------:R-:W-:Y:S01]  /*30d0*/  VIADD R0, R0, 0x20 ;  /* 0x0000002000007836 */ /* 0x000fe20000000000 */
[----:B------:R1:W-:Y:S04]  /*30e0*/  @P0 STG.E.128 desc[UR4][R146.64], R140 ;  /* 0x0000008c92000986 */ /* 0x0003e8000c101d04 */
[----:B------:R1:W-:Y:S04]  /*30f0*/  @P0 STG.E.128 desc[UR4][R146.64+0x10], R92 ;  /* 0x0000105c92000986 */ /* 0x0003e8000c101d04 */
[----:B------:R1:W-:Y:S02]  /*3100*/  @P5 STG.E.128 desc[UR4][R144.64], R52 ;  /* 0x0000003490005986 */ /* 0x0003e4000c101d04 */
.L_x_5223:
[----:B------:R-:W-:Y:S05]  /*3110*/  BSYNC B1 ;  /* 0x0000000000017941 */ /* 0x000fea0003800000 */
.L_x_5222:
[----:B------:R-:W-:Y:S04]  /*3120*/  BSSY B1, `(.L_x_5240) ;  /* 0x00000b3000017945 */ /* 0x000fe80003800000 */
[----:B------:R-:W-:Y:S05]  /*3130*/  @!P3 BRA `(.L_x_5241) ;  /* 0x0000000800c4b947 */ /* 0x000fea0003800000 */
[----:B-1----:R-:W1:Y:S01]  /*3140*/  @!P6 LDC.64 R144, c[0x0][0x2c8] ;  /* 0x0000b200ff90eb82 */ /* 0x002e620000000a00 */
        /* <DEDUP_REMOVED lines=10> */
[----:B------:R-:W-:Y:S02]  /*31f0*/  IMAD.U32 R145, RZ, RZ, UR7 ;  /* 0x00000007ff917e24 */ /* 0x000fe4000f8e00ff */
[----:B------:R-:W-:Y:S01]  /*3200*/  FFMA.FTZ R232, R215, R155, R154 ;  /* 0x0000009bd7e87223 */ /* 0x000fe2000001009a */
[----:B------:R-:W-:-:S03]  /*3210*/  ISETP.NE.U32.AND P0, PT, R144, RZ, PT ;  /* 0x000000ff9000720c */ /* 0x000fc60003f05070 */
[----:B------:R-:W-:Y:S01]  /*3220*/  FADD.FTZ R235, R213, -R232 ;  /* 0x800000e8d5eb7221 */ /* 0x000fe20000010000 */
[----:B------:R-:W-:-:S03]  /*3230*/  ISETP.NE.AND.EX P0, PT, R145, RZ, PT, P0 ;  /* 0x000000ff9100720c */ /* 0x000fc60003f05300 */
[----:B------:R-:W-:-:S10]  /*3240*/  FMUL.FTZ R235, R2, R235 ;  /* 0x000000eb02eb7220 */ /* 0x000fd40000410000 */
[----:B------:R-:W-:-:S07]  /*3250*/  @P0 FADD.FTZ R235, R40, R235 ;  /* 0x000000eb28eb0221 */ /* 0x000fce0000010000 */
.L_x_5243:
[----:B------:R-:W-:Y:S05]  /*3260*/  BSYNC B2 ;  /* 0x0000000000027941 */ /* 0x000fea0003800000 */
.L_x_5242:
        /* <DEDUP_REMOVED lines=15> */
.L_x_5245:
[----:B------:R-:W-:Y:S05]  /*3360*/  BSYNC B2 ;  /* 0x0000000000027941 */ /* 0x000fea0003800000 */
.L_x_5244:
        /* <DEDUP_REMOVED lines=15> */
.L_x_5247:
[----:B------:R-:W-:Y:S05]  /*3460*/  BSYNC B2 ;  /* 0x0000000000027941 */ /* 0x000fea0003800000 */
.L_x_5246:
        /* <DEDUP_REMOVED lines=15> */
.L_x_5249:
[----:B------:R-:W-:Y:S05]  /*3560*/  BSYNC B2 ;  /* 0x0000000000027941 */ /* 0x000fea0003800000 */
.L_x_5248:
        /* <DEDUP_REMOVED lines=16> */
.L_x_5251:
[----:B------:R-:W-:Y:S05]  /*3670*/  BSYNC B2 ;  /* 0x0000000000027941 */ /* 0x000fea0003800000 */
.L_x_5250:
        /* <DEDUP_REMOVED lines=16> */
.L_x_5253:
[----:B------:R-:W-:Y:S05]  /*3780*/  BSYNC B2 ;  /* 0x0000000000027941 */ /* 0x000fea0003800000 */
.L_x_5252:
        /* <DEDUP_REMOVED lines=16> */
.L_x_5255:
[----:B------:R-:W-:Y:S05]  /*3890*/  BSYNC B2 ;  /* 0x0000000000027941 */ /* 0x000fea0003800000 */
.L_x_5254:
        /* <DEDUP_REMOVED lines=17> */
.L_x_5257:
[----:B------:R-:W-:Y:S05]  /*39b0*/  BSYNC B2 ;  /* 0x0000000000027941 */ /* 0x000fea0003800000 */
.L_x_5256:
        /* <DEDUP_REMOVED lines=36> */
[C---:B0-----:R-:W-:Y:S01]  /*3c00*/  @P0 IMAD.WIDE.U32 R146, R0.reuse, 0x20, R146 ;  /* 0x0000002000920825 */ /* 0x041fe200078e0092 */
[----:B------:R-:W-:-:S04]  /*3c10*/  IADD3 R0, R0, 0x20, RZ ;  /* 0x0000002000007810 */ /* 0x000fc80007ffe0ff */
[----:B------:R2:W-:Y:S04]  /*3c20*/  @P0 STG.E.128 desc[UR4][R146.64], R140 ;  /* 0x0000008c92000986 */ /* 0x0005e8000c101d04 */
[----:B------:R2:W-:Y:S04]  /*3c30*/  @P0 STG.E.128 desc[UR4][R146.64+0x10], R92 ;  /* 0x0000105c92000986 */ /* 0x0005e8000c101d04 */
[----:B------:R2:W-:Y:S02]  /*3c40*/  @P5 STG.E.128 desc[UR4][R144.64], R52 ;  /* 0x0000003490005986 */ /* 0x0005e4000c101d04 */
.L_x_5241:
[----:B------:R-:W-:Y:S05]  /*3c50*/  BSYNC B1 ;  /* 0x0000000000017941 */ /* 0x000fea0003800000 */
.L_x_5240:
[----:B------:R-:W-:Y:S04]  /*3c60*/  BSSY B1, `(.L_x_5258) ;  /* 0x00000b3000017945 */ /* 0x000fe80003800000 */
[----:B------:R-:W-:Y:S05]  /*3c70*/  @!P2 BRA `(.L_x_5259) ;  /* 0x0000000800c4a947 */ /* 0x000fea0003800000 */
[----:B-12---:R-:W1:Y:S01]  /*3c80*/  @!P6 LDC.64 R144, c[0x0][0x2c8] ;  /* 0x0000b200ff90eb82 */ /* 0x006e620000000a00 */
        /* <DEDUP_REMOVED lines=9> */
[----:B------:R-:W-:Y:S01]  /*3d20*/  IMAD.U32 R144, RZ, RZ, UR6 ;  /* 0x00000006ff907e24 */ /* 0x000fe2000f8e00ff */
[----:B------:R-:W-:Y:S01]  /*3d30*/  MOV R145, UR7 ;  /* 0x0000000700917c02 */ /* 0x000fe20008000f00 */
[----:B------:R-:W-:-:S03]  /*3d40*/  FFMA.FTZ R233, R189, R155, R154 ;  /* 0x0000009bbde97223 */ /* 0x000fc6000001009a */
[----:B------:R-:W-:Y:S01]  /*3d50*/  ISETP.NE.U32.AND P0, PT, R144, RZ, PT ;  /* 0x000000ff9000720c */ /* 0x000fe20003f05070 */
[----:B------:R-:W-:-:S03]  /*3d60*/  FADD.FTZ R233, R198, -R233 ;  /* 0x800000e9c6e97221 */ /* 0x000fc60000010000 */
[----:B------:R-:W-:Y:S01]  /*3d70*/  ISETP.NE.AND.EX P0, PT, R145, RZ, PT, P0 ;  /* 0x000000ff9100720c */ /* 0x000fe20003f05300 */
[----:B------:R-:W-:-:S12]  /*3d80*/  FMUL.FTZ R235, R2, R233 ;  /* 0x000000e902eb7220 */ /* 0x000fd80000410000 */
[----:B------:R-:W-:-:S07]  /*3d90*/  @P0 FADD.FTZ R235, R124, R235 ;  /* 0x000000eb7ceb0221 */ /* 0x000fce0000010000 */
.L_x_5261:
[----:B------:R-:W-:Y:S05]  /*3da0*/  BSYNC B2 ;  /* 0x0000000000027941 */ /* 0x000fea0003800000 */
.L_x_5260:
        /* <DEDUP_REMOVED lines=15> */
.L_x_5263:
[----:B------:R-:W-:Y:S05]  /*3ea0*/  BSYNC B2 ;  /* 0x0000000000027941 */ /* 0x000fea0003800000 */
.L_x_5262:
        /* <DEDUP_REMOVED lines=15> */
.L_x_5265:
[----:B------:R-:W-:Y:S05]  /*3fa0*/  BSYNC B2 ;  /* 0x0000000000027941 */ /* 0x000fea0003800000 */
.L_x_5264:
        /* <DEDUP_REMOVED lines=15> */
.L_x_5267:
[----:B------:R-:W-:Y:S05]  /*40a0*/  BSYNC B2 ;  /* 0x0000000000027941 */ /* 0x000fea0003800000 */
.L_x_5266:
        /* <DEDUP_REMOVED lines=16> */
.L_x_5269:
[----:B------:R-:W-:Y:S05]  /*41b0*/  BSYNC B2 ;  /* 0x0000000000027941 */ /* 0x000fea0003800000 */
.L_x_5268:
        /* <DEDUP_REMOVED lines=16> */
.L_x_5271:
[----:B------:R-:W-:Y:S05]  /*42c0*/  BSYNC B2 ;  /* 0x0000000000027941 */ /* 0x000fea0003800000 */
.L_x_5270:
        /* <DEDUP_REMOVED lines=16> */
.L_x_5273:
[----:B------:R-:W-:Y:S05]  /*43d0*/  BSYNC B2 ;  /* 0x0000000000027941 */ /* 0x000fea0003800000 */
.L_x_5272:
        /* <DEDUP_REMOVED lines=17> */
.L_x_5275:
[----:B------:R-:W-:Y:S05]  /*44f0*/  BSYNC B2 ;  /* 0x0000000000027941 */ /* 0x000fea0003800000 */
.L_x_5274:
        /* <DEDUP_REMOVED lines=41> */
.L_x_5259:
[----:B------:R-:W-:Y:S05]  /*4790*/  BSYNC B1 ;  /* 0x0000000000017941 */ /* 0x000fea0003800000 */
.L_x_5258:
[----:B------:R-:W-:Y:S04]  /*47a0*/  BSSY B1, `(.L_x_5276) ;  /* 0x00000b1000017945 */ /* 0x000fe80003800000 */
[----:B------:R-:W-:Y:S05]  /*47b0*/  @!P1 BRA `(.L_x_5277) ;  /* 0x0000000800bc9947 */ /* 0x000fea0003800000 */
[----:B-123--:R-:W1:Y:S01]  /*47c0*/  @!P6 LDC.64 R144, c[0x0][0x2c8] ;  /* 0x0000b200ff90eb82 */ /* 0x00ee620000000a00 */
        /* <DEDUP_REMOVED lines=17> */
.L_x_5279:
[----:B------:R-:W-:Y:S05]  /*48e0*/  BSYNC B2 ;  /* 0x0000000000027941 */ /* 0x000fea0003800000 */
.L_x_5278:
        /* <DEDUP_REMOVED lines=15> */
.L_x_5281:
[----:B------:R-:W-:Y:S05]  /*49e0*/  BSYNC B2 ;  /* 0x0000000000027941 */ /* 0x000fea0003800000 */
.L_x_5280:
        /* <DEDUP_REMOVED lines=15> */
.L_x_5283:
[----:B------:R-:W-:Y:S05]  /*4ae0*/  BSYNC B2 ;  /* 0x0000000000027941 */ /* 0x000fea0003800000 */
.L_x_5282:
        /* <DEDUP_REMOVED lines=15> */
.L_x_5285:
[----:B------:R-:W-:Y:S05]  /*4be0*/  BSYNC B2 ;  /* 0x0000000000027941 */ /* 0x000fea0003800000 */
.L_x_5284:
[----:B------:R-:W0:Y:S01]  /*4bf0*/  @P5 LDC.64 R146, c[0x0][0x298] ;  /* 0x0000a600ff925b82 */ /* 0x000e220000000a00 */
[----:B-1----:R-:W-:Y:S01]  /*4c00*/  @P5 FMUL.FTZ R153, R150, R153 ;  /* 0x0000009996995220 */ /* 0x002fe20000410000 */
[----:B------:R-:W-:Y:S01]  /*4c10*/  @P5 LOP3.LUT P0, RZ, R164, 0xff000000, RZ, 0xc0, !PT ;  /* 0xff000000a4ff5812 */ /* 0x000fe2000780c0ff */
[----:B------:R-:W-:Y:S02]  /*4c20*/  BSSY B2, `(.L_x_5286) ;  /* 0x000000d000027945 */ /* 0x000fe40003800000 */
[----:B------:R-:W-:-:S05]  /*4c30*/  @P5 FMUL.FTZ R152, R153, R152 ;  /* 0x0000009899985220 */ /* 0x000fca0000410000 */
[----:B----4-:R-:W-:Y:S02]  /*4c40*/  @P5 FSEL R238, R152, RZ, P0 ;  /* 0x000000ff98ee5208 */ /* 0x010fe40000000000 */
        /* <DEDUP_REMOVED lines=10> */
.L_x_5287:
[----:B------:R-:W-:Y:S05]  /*4cf0*/  BSYNC B2 ;  /* 0x0000000000027941 */ /* 0x000fea0003800000 */
.L_x_5286:
        /* <DEDUP_REMOVED lines=16> */
.L_x_5289:
[----:B------:R-:W-:Y:S05]  /*4e00*/  BSYNC B2 ;  /* 0x0000000000027941 */ /* 0x000fea0003800000 */
.L_x_5288:
        /* <DEDUP_REMOVED lines=16> */
.L_x_5291:
[----:B------:R-:W-:Y:S05]  /*4f10*/  BSYNC B2 ;  /* 0x0000000000027941 */ /* 0x000fea0003800000 */
.L_x_5290:
        /* <DEDUP_REMOVED lines=17> */
.L_x_5293:
[----:B------:R-:W-:Y:S05]  /*5030*/  BSYNC B2 ;  /* 0x0000000000027941 */ /* 0x000fea0003800000 */
.L_x_5292:
[----:B-1----:R-:W-:Y:S01]  /*5040*/  ISETP.NE.U32.AND P0, PT, R146, RZ, PT ;  /* 0x000000ff9200720c */ /* 0x002fe20003f05070 */
[----:B0-----:R-:W-:Y:S01]  /*5050*/  @P5 FMUL.FTZ R149, R240, R149 ;  /* 0x00000095f0955220 */ /* 0x001fe20000410000 */
[----:B------:R-:W-:Y:S02]  /*5060*/  @P5 LOP3.LUT P6, RZ, R165, 0xff000000, RZ, 0xc0, !PT ;  /* 0xff000000a5ff5812 */ /* 0x000fe400078cc0ff */
[----:B------:R-:W-:Y:S01]  /*5070*/  ISETP.NE.AND.EX P0, PT, R147, RZ, PT, P0 ;  /* 0x000000ff9300720c */ /* 0x000fe20003f05300 */
[----:B------:R-:W-:Y:S01]  /*5080*/  @P5 FMUL.FTZ R148, R149, R148 ;  /* 0x0000009495945220 */ /* 0x000fe20000410000 */
[----:B------:R-:W-:Y:S02]  /*5090*/  @P5 F2FP.BF16.F32.PACK_AB R234, RZ, R234 ;  /* 0x000000eaffea523e */ /* 0x000fe400000010ff */
[----:B------:R-:W-:Y:S02]  /*50a0*/  @P5 F2FP.BF16.F32.PACK_AB R237, RZ, R237 ;  /* 0x000000edffed523e */ /* 0x000fe400000010ff */
[----:B------:R-:W-:-:S02]  /*50b0*/  @P5 FSEL R148, R148, RZ, P6 ;  /* 0x000000ff94945208 */ /* 0x000fc40003000000 */
[----:B------:R-:W-:Y:S02]  /*50c0*/  ISETP.NE.U32.AND P6, PT, R146, RZ, PT ;  /* 0x000000ff9200720c */ /* 0x000fe40003fc5070 */
[----:B------:R-:W-:Y:S02]  /*50d0*/  @P5 F2FP.BF16.F32.PACK_AB R153, RZ, R153 ;  /* 0x00000099ff99523e */ /* 0x000fe400000010ff */
[----:B------:R-:W-:Y:S01]  /*50e0*/  ISETP.NE.AND.EX P6, PT, R147, RZ, PT, P6 ;  /* 0x000000ff9300720c */ /* 0x000fe20003fc5360 */
[----:B------:R-:W0:Y:S01]  /*50f0*/  @P0 LDC.64 R144, c[0x0][0x308] ;  /* 0x0000c200ff900b82 */ /* 0x000e220000000a00 */
[----:B------:R-:W-:Y:S02]  /*5100*/  @P5 F2FP.BF16.F32.PACK_AB R242, RZ, R242 ;  /* 0x000000f2fff2523e */ /* 0x000fe400000010ff */
[----:B------:R-:W-:Y:S02]  /*5110*/  @P5 F2FP.BF16.F32.PACK_AB R236, RZ, R236 ;  /* 0x000000ecffec523e */ /* 0x000fe400000010ff */
[----:B------:R-:W-:-:S02]  /*5120*/  @P5 F2FP.BF16.F32.PACK_AB R238, RZ, R238 ;  /* 0x000000eeffee523e */ /* 0x000fc400000010ff */
[----:B------:R-:W-:Y:S01]  /*5130*/  @P5 F2FP.BF16.F32.PACK_AB R241, RZ, R241 ;  /* 0x000000f1fff1523e */ /* 0x000fe200000010ff */
[----:B------:R-:W1:Y:S01]  /*5140*/  @P5 LDC.64 R146, c[0x0][0x2f8] ;  /* 0x0000be00ff925b82 */ /* 0x000e620000000a00 */
[----:B------:R-:W-:Y:S02]  /*5150*/  @P5 F2FP.BF16.F32.PACK_AB R148, RZ, R148 ;  /* 0x00000094ff94523e */ /* 0x000fe400000010ff */
[----:B------:R-:W-:Y:S02]  /*5160*/  @P5 PRMT R52, R234, 0x7610, R52 ;  /* 0x00007610ea345816 */ /* 0x000fe40000000034 */
[----:B------:R-:W-:Y:S02]  /*5170*/  @P5 PRMT R53, R237, 0x7610, R53 ;  /* 0x00007610ed355816 */ /* 0x000fe40000000035 */
[----:B------:R-:W-:Y:S02]  /*5180*/  @P5 PRMT R54, R153, 0x7610, R54 ;  /* 0x0000761099365816 */ /* 0x000fe40000000036 */
[----:B------:R-:W-:-:S02]  /*5190*/  @P5 PRMT R55, R242, 0x7610, R55 ;  /* 0x00007610f2375816 */ /* 0x000fc40000000037 */
[----:B------:R-:W-:Y:S02]  /*51a0*/  SEL R140, R233, R140, P6 ;  /* 0x0000008ce98c7207 */ /* 0x000fe40003000000 */
[----:B------:R-:W-:Y:S02]  /*51b0*/  SEL R141, R232, R141, P6 ;  /* 0x0000008de88d7207 */ /* 0x000fe40003000000 */
[----:B------:R-:W-:Y:S01]  /*51c0*/  SEL R142, R235, R142, P6 ;  /* 0x0000008eeb8e7207 */ /* 0x000fe20003000000 */
[----:B0-----:R-:W-:Y:S01]  /*51d0*/  @P0 IMAD.WIDE.U32 R144, R0, 0x20, R144 ;  /* 0x0000002000900825 */ /* 0x001fe200078e0090 */
[----:B------:R-:W-:Y:S02]  /*51e0*/  SEL R143, R150, R143, P6 ;  /* 0x0000008f968f7207 */ /* 0x000fe40003000000 */
[----:B------:R-:W-:Y:S02]  /*51f0*/  SEL R92, R151, R92, P6 ;  /* 0x0000005c975c7207 */ /* 0x000fe40003000000 */
[----:B------:R-:W-:Y:S01]  /*5200*/  SEL R93, R152, R93, P6 ;  /* 0x0000005d985d7207 */ /* 0x000fe20003000000 */
[----:B------:R0:W-:Y:S01]  /*5210*/  @P0 STG.E.128 desc[UR4][R144.64], R140 ;  /* 0x0000008c90000986 */ /* 0x0001e2000c101d04 */
[----:B------:R-:W-:Y:S01]  /*5220*/  SEL R94, R239, R94, P6 ;  /* 0x0000005eef5e7207 */ /* 0x000fe20003000000 */
[----:B-1----:R-:W-:Y:S01]  /*5230*/  @P5 IMAD.WIDE.U32 R146, R230, 0x10, R146 ;  /* 0x00000010e6925825 */ /* 0x002fe200078e0092 */
[----:B------:R-:W-:-:S02]  /*5240*/  SEL R95, R240, R95, P6 ;  /* 0x0000005ff05f7207 */ /* 0x000fc40003000000 */
[----:B------:R-:W-:Y:S02]  /*5250*/  @P5 PRMT R52, R52, 0x5410, R236 ;  /* 0x0000541034345816 */ /* 0x000fe400000000ec */
[----:B------:R-:W-:Y:S01]  /*5260*/  @P5 PRMT R53, R53, 0x5410, R238 ;  /* 0x0000541035355816 */ /* 0x000fe200000000ee */
[----:B------:R0:W-:Y:S01]  /*5270*/  @P0 STG.E.128 desc[UR4][R144.64+0x10], R92 ;  /* 0x0000105c90000986 */ /* 0x0001e2000c101d04 */
[----:B------:R-:W-:Y:S02]  /*5280*/  @P5 PRMT R54, R54, 0x5410, R241 ;  /* 0x0000541036365816 */ /* 0x000fe400000000f1 */
[----:B------:R-:W-:-:S05]  /*5290*/  @P5 PRMT R55, R55, 0x5410, R148 ;  /* 0x0000541037375816 */ /* 0x000fca0000000094 */
[----:B------:R0:W-:Y:S02]  /*52a0*/  @P5 STG.E.128 desc[UR4][R146.64], R52 ;  /* 0x0000003492005986 */ /* 0x0001e4000c101d04 */
.L_x_5277:
[----:B------:R-:W-:Y:S05]  /*52b0*/  BSYNC B1 ;  /* 0x0000000000017941 */ /* 0x000fea0003800000 */
.L_x_5276:
[----:B0123--:R-:W0:Y:S02]  /*52c0*/  LDC.64 R144, c[0x0][0x210] ;  /* 0x00008400ff907b82 */ /* 0x00fe240000000a00 */
[----:B0-----:R-:W-:-:S05]  /*52d0*/  IMAD R20, R144, 0x4, R20 ;  /* 0x0000000490147824 */ /* 0x001fca00078e0214 */
[----:B------:R-:W-:-:S13]  /*52e0*/  ISETP.GE.AND P0, PT, R20, R145, PT ;  /* 0x000000911400720c */ /* 0x000fda0003f06270 */
[----:B------:R-:W-:Y:S05]  /*52f0*/  @!P0 BRA `(.L_x_5294) ;  /* 0xffffffb4002c8947 */ /* 0x000fea000383ffff */
.L_x_5205:
[----:B------:R-:W-:Y:S05]  /*5300*/  BSYNC B0 ;  /* 0x0000000000007941 */ /* 0x000fea0003800000 */
.L_x_5204:
[----:B------:R-:W0:Y:S01]  /*5310*/  S2R R34, SR_TID.X ;  /* 0x0000000000227919 */ /* 0x000e220000002100 */
[----:B------:R-:W-:Y:S01]  /*5320*/  MOV R0, 0x400 ;  /* 0x0000040000007802 */ /* 0x000fe20000000f00 */
[----:B------:R-:W-:Y:S05]  /*5330*/  WARPSYNC.ALL ;  /* 0x0000000000007948 */ /* 0x000fea0003800000 */
[----:B------:R-:W1:Y:S01]  /*5340*/  S2R R3, SR_CgaCtaId ;  /* 0x0000000000037919 */ /* 0x000e620000008800 */
[----:B------:R-:W-:Y:S01]  /*5350*/  ULDC.64 UR10, c[0x0][0x2d8] ;  /* 0x0000b600000a7ab9 */ /* 0x000fe20000000a00 */
[----:B------:R-:W-:Y:S01]  /*5360*/  ULDC.64 UR12, c[0x0][0x2d0] ;  /* 0x0000b400000c7ab9 */ /* 0x000fe20000000a00 */
[----:B------:R-:W2:Y:S01]  /*5370*/  S2R R32, SR_CTAID.X ;  /* 0x0000000000207919 */ /* 0x000ea20000002500 */
[----:B0-----:R-:W-:-:S04]  /*5380*/  SHF.R.U32.HI R2, RZ, 0x5, R34 ;  /* 0x00000005ff027819 */ /* 0x001fc80000011622 */
[----:B------:R-:W-:Y:S02]  /*5390*/  SHF.L.U32 R2, R2, 0x7, RZ ;  /* 0x0000000702027819 */ /* 0x000fe400000006ff */
[----:B-1----:R-:W-:Y:S02]  /*53a0*/  LEA R0, R3, R0, 0x18 ;  /* 0x0000000003007211 */ /* 0x002fe400078ec0ff */
[----:B------:R-:W-:-:S04]  /*53b0*/  LOP3.LUT R157, R2, 0xffffff80, R157, 0xe2, !PT ;  /* 0xffffff80029d7812 */ /* 0x000fc800078ee29d */
        /* <DEDUP_REMOVED lines=13> */
[----:B-----5:R-:W3:Y:S04]  /*5490*/  LDS R6, [R0+0x200] ;  /* 0x0002000000067984 */ /* 0x020ee80000000800 */
[----:B------:R-:W4:Y:S04]  /*54a0*/  LDS R13, [R0+0x1200] ;  /* 0x00120000000d7984 */ /* 0x000f280000000800 */
[----:B------:R-:W2:Y:S04]  /*54b0*/  LDS R7, [R0+0x400] ;  /* 0x0004000000077984 */ /* 0x000ea80000000800 */
[----:B------:R-:W2:Y:S04]  /*54c0*/  LDS R14, [R0+0x1400] ;  /* 0x00140000000e7984 */ /* 0x000ea80000000800 */
[----:B------:R-:W2:Y:S04]  /*54d0*/  LDS R8, [R0+0x600] ;  /* 0x0006000000087984 */ /* 0x000ea80000000800 */
[----:B------:R-:W2:Y:S04]  /*54e0*/  LDS R15, [R0+0x1600] ;  /* 0x00160000000f7984 */ /* 0x000ea80000000800 */
[----:B------:R-:W2:Y:S04]  /*54f0*/  LDS R9, [R0+0x800] ;  /* 0x0008000000097984 */ /* 0x000ea80000000800 */
[----:B------:R-:W2:Y:S04]  /*5500*/  LDS R16, [R0+0x1800] ;  /* 0x0018000000107984 */ /* 0x000ea80000000800 */
[----:B------:R-:W2:Y:S01]  /*5510*/  LDS R10, [R0+0xa00] ;  /* 0x000a0000000a7984 */ /* 0x000ea20000000800 */
[----:B0-----:R-:W-:-:S03]  /*5520*/  FADD.FTZ R2, RZ, R2 ;  /* 0x00000002ff027221 */ /* 0x001fc60000010000 */
[----:B------:R-:W0:Y:S01]  /*5530*/  LDS R17, [R0+0x1a00] ;  /* 0x001a000000117984 */ /* 0x000e220000000800 */
[----:B-1----:R-:W-:-:S03]  /*5540*/  FADD.FTZ R2, R2, R3 ;  /* 0x0000000302027221 */ /* 0x002fc60000010000 */
[----:B------:R-:W1:Y:S01]  /*5550*/  LDS R11, [R0+0xc00] ;  /* 0x000c0000000b7984 */ /* 0x000e620000000800 */
[----:B---3--:R-:W-:-:S03]  /*5560*/  FADD.FTZ R6, RZ, R6 ;  /* 0x00000006ff067221 */ /* 0x008fc60000010000 */
[----:B------:R-:W3:Y:S01]  /*5570*/  LDS R18, [R0+0x1c00] ;  /* 0x001c000000127984 */ /* 0x000ee20000000800 */
[----:B----4-:R-:W-:-:S03]  /*5580*/  FADD.FTZ R6, R6, R13 ;  /* 0x0000000d06067221 */ /* 0x010fc60000010000 */
[----:B------:R-:W4:Y:S01]  /*5590*/  LDS R12, [R0+0xe00] ;  /* 0x000e0000000c7984 */ /* 0x000f220000000800 */
        /* <DEDUP_REMOVED lines=14> */
[----:B0-----:R-:W-:-:S03]  /*5680*/  FADD.FTZ R10, R10, R17 ;  /* 0x000000110a0a7221 */ /* 0x001fc60000010000 */
[----:B------:R-:W0:Y:S01]  /*5690*/  LDS R24, [R0+0x2c00] ;  /* 0x002c000000187984 */ /* 0x000e220000000800 */
[----:B-1----:R-:W-:-:S03]  /*56a0*/  FADD.FTZ R11, RZ, R11 ;  /* 0x0000000bff0b7221 */ /* 0x002fc60000010000 */
[----:B------:R-:W1:Y:S01]  /*56b0*/  LDS R27, [R0+0x2e00] ;  /* 0x002e0000001b7984 */ /* 0x000e620000000800 */
[----:B---3--:R-:W-:-:S03]  /*56c0*/  FADD.FTZ R11, R11, R18 ;  /* 0x000000120b0b7221 */ /* 0x008fc60000010000 */
[----:B------:R-:W3:Y:S01]  /*56d0*/  LDS R29, [R0+0x3000] ;  /* 0x00300000001d7984 */ /* 0x000ee20000000800 */
[----:B----4-:R-:W-:-:S03]  /*56e0*/  FADD.FTZ R12, RZ, R12 ;  /* 0x0000000cff0c7221 */ /* 0x010fc60000010000 */
[----:B------:R-:W4:Y:S01]  /*56f0*/  LDS R31, [R0+0x3200] ;  /* 0x00320000001f7984 */ /* 0x000f220000000800 */
        /* <DEDUP_REMOVED lines=14> */
[----:B0-----:R-:W-:Y:S01]  /*57e0*/  FADD.FTZ R11, R11, R24 ;  /* 0x000000180b0b7221 */ /* 0x001fe20000010000 */
[----:B-1----:R-:W-:Y:S01]  /*57f0*/  FADD.FTZ R12, R12, R27 ;  /* 0x0000001b0c0c7221 */ /* 0x002fe20000010000 */
[----:B---3--:R-:W-:Y:S01]  /*5800*/  FADD.FTZ R29, R2, R29 ;  /* 0x0000001d021d7221 */ /* 0x008fe20000010000 */
[----:B----4-:R-:W-:Y:S01]  /*5810*/  FADD.FTZ R31, R6, R31 ;  /* 0x0000001f061f7221 */ /* 0x010fe20000010000 */
[----:B--2---:R-:W-:Y:S01]  /*5820*/  FADD.FTZ R7, R7, R26 ;  /* 0x0000001a07077221 */ /* 0x004fe20000010000 */
        /* <DEDUP_REMOVED lines=10> */
[----:B0-----:R-:W-:Y:S01]  /*58d0*/  IMAD R45, R32, R159, RZ ;  /* 0x0000009f202d7224 */ /* 0x001fe200078e02ff */
[----:B------:R-:W-:Y:S02]  /*58e0*/  IADD3 R159, R159, 0x7f, -R34 ;  /* 0x0000007f9f9f7810 */ /* 0x000fe40007ffe822 */
[----:B------:R-:W-:Y:S02]  /*58f0*/  STS.128 [R157+0x810], R64 ;  /* 0x000810409d007388 */ /* 0x000fe40000000c00 */
[----:B------:R-:W-:Y:S02]  /*5900*/  IADD3 R40, P0, R45, R34, RZ ;  /* 0x000000222d287210 */ /* 0x000fe40007f1e0ff */
[----:B------:R-:W-:Y:S01]  /*5910*/  STS.128 [R157+0xc00], R68 ;  /* 0x000c00449d007388 */ /* 0x000fe20000000c00 */
[----:B------:R-:W-:Y:S02]  /*5920*/  LOP3.LUT P5, RZ, R159, 0xffffff80, RZ, 0xc0, !PT ;  /* 0xffffff809fff7812 */ /* 0x000fe400078ac0ff */
[----:B------:R-:W-:Y:S01]  /*5930*/  IADD3.X R45, RZ, RZ, RZ, P0, !PT ;  /* 0x000000ffff2d7210 */ /* 0x000fe200007fe4ff */
[----:B------:R-:W-:Y:S01]  /*5940*/  STS.128 [R157+0xc10], R72 ;  /* 0x000c10489d007388 */ /* 0x000fe20000000c00 */
[----:B------:R-:W-:Y:S02]  /*5950*/  BAR.SYNC.DEFER_BLOCKING 0x0 ;  /* 0x0000000000007b1d */ /* 0x000fe40000010000 */
[----:B------:R-:W-:-:S02]  /*5960*/  SHF.L.U64.HI R45, R40, 0x2, R45 ;  /* 0x00000002282d7819 */ /* 0x000fc4000001022d */
[----:B------:R-:W-:Y:S02]  /*5970*/  SHF.L.U32 R40, R40, 0x2, RZ ;  /* 0x0000000228287819 */ /* 0x000fe400000006ff */
[----:B------:R-:W-:Y:S02]  /*5980*/  ISETP.GE.U32.AND P4, PT, R159, 0x180, PT ;  /* 0x000001809f00780c */ /* 0x000fe40003f86070 */
[C---:B------:R-:W-:Y:S02]  /*5990*/  IADD3 R42, P0, R40.reuse, UR10, RZ ;  /* 0x0000000a282a7c10 */ /* 0x040fe4000ff1e0ff */
[----:B------:R-:W-:Y:S02]  /*59a0*/  IADD3 R40, P1, R40, UR12, RZ ;  /* 0x0000000c28287c10 */ /* 0x000fe4000ff3e0ff */
[C---:B------:R-:W-:Y:S01]  /*59b0*/  IADD3.X R47, R45.reuse, UR11, RZ, P0, !PT ;  /* 0x0000000b2d2f7c10 */ /* 0x040fe200087fe4ff */
[----:B------:R-:W-:Y:S01]  /*59c0*/  @P5 IMAD.MOV.U32 R2, RZ, RZ, R42 ;  /* 0x000000ffff025224 */ /* 0x000fe200078e002a */
[----:B------:R-:W-:-:S02]  /*59d0*/  IADD3.X R45, R45, UR13, RZ, P1, !PT ;  /* 0x0000000d2d2d7c10 */ /* 0x000fc40008ffe4ff */
[-C--:B------:R-:W-:Y:S02]  /*59e0*/  @P5 MOV R3, R47.reuse ;  /* 0x0000002f00035202 */ /* 0x080fe40000000f00 */
[C---:B------:R-:W-:Y:S02]  /*59f0*/  ISETP.GE.U32.AND P0, PT, R159.reuse, 0x100, PT ;  /* 0x000001009f00780c */ /* 0x040fe40003f06070 */
[----:B------:R-:W-:Y:S02]  /*5a00*/  @P5 IADD3 R42, P1, R42, 0x200, RZ ;  /* 0x000002002a2a5810 */ /* 0x000fe40007f3e0ff */
[C---:B------:R-:W-:Y:S02]  /*5a10*/  ISETP.GE.U32.AND P3, PT, R159.reuse, 0x200, PT ;  /* 0x000002009f00780c */ /* 0x040fe40003f66070 */
[----:B------:R-:W-:Y:S01]  /*5a20*/  @P5 IADD3.X R47, RZ, R47, RZ, P1, !PT ;  /* 0x0000002fff2f5210 */ /* 0x000fe20000ffe4ff */
[----:B------:R-:W0:Y:S01]  /*5a30*/  LDS R4, [R0] ;  /* 0x0000000000047984 */ /* 0x000e220000000800 */
[----:B------:R-:W-:-:S02]  /*5a40*/  ISETP.GE.U32.AND P2, PT, R159, 0x280, PT ;  /* 0x000002809f00780c */ /* 0x000fc40003f46070 */
[----:B------:R-:W-:Y:S01]  /*5a50*/  ISETP.GE.U32.AND P1, PT, R159, 0x300, PT ;  /* 0x000003009f00780c */ /* 0x000fe20003f26070 */
        /* <DEDUP_REMOVED lines=31> */
[----:B------:R-:W-:Y:S01]  /*5c50*/  ISETP.GE.U32.AND P5, PT, R159, 0x380, PT ;  /* 0x000003809f00780c */ /* 0x000fe20003fa6070 */
[----:B------:R-:W-:-:S02]  /*5c60*/  @P0 IMAD.MOV.U32 R5, RZ, RZ, R45 ;  /* 0x000000ffff050224 */ /* 0x000fc400078e002d */
[----:B0-----:R-:W-:Y:S01]  /*5c70*/  FADD.FTZ R13, R13, R18 ;  /* 0x000000120d0d7221 */ /* 0x001fe20000010000 */
[----:B------:R-:W0:Y:S04]  /*5c80*/  LDS R21, [R0+0x2800] ;  /* 0x0028000000157984 */ /* 0x000e280000000800 */
[----:B------:R-:W0:Y:S01]  /*5c90*/  LDS R27, [R0+0x3800] ;  /* 0x00380000001b7984 */ /* 0x000e220000000800 */
[----:B-1----:R-:W-:Y:S02]  /*5ca0*/  @P0 IMAD.MOV.U32 R2, RZ, RZ, R42 ;  /* 0x000000ffff020224 */ /* 0x002fe400078e002a */
[----:B------:R-:W-:Y:S01]  /*5cb0*/  FADD.FTZ R32, R32, R39 ;  /* 0x0000002720207221 */ /* 0x000fe20000010000 */
        /* <DEDUP_REMOVED lines=9> */
[----:B----4-:R-:W-:Y:S01]  /*5d50*/  FADD.FTZ R43, R32, R43 ;  /* 0x0000002b202b7221 */ /* 0x010fe20000010000 */
[----:B------:R-:W-:Y:S01]  /*5d60*/  ISETP.GE.U32.AND P6, PT, R159, 0x400, PT ;  /* 0x000004009f00780c */ /* 0x000fe20003fc6070 */
[----:B------:R-:W4:Y:S01]  /*5d70*/  LDS R23, [R0+0x2a00] ;  /* 0x002a000000177984 */ /* 0x000f220000000800 */
[----:B------:R-:W-:-:S03]  /*5d80*/  FADD.FTZ R14, RZ, R14 ;  /* 0x0000000eff0e7221 */ /* 0x000fc60000010000 */
[----:B------:R-:W4:Y:S04]  /*5d90*/  LDS R19, [R0+0x1c00] ;  /* 0x001c000000137984 */ /* 0x000f280000000800 */
[----:B------:R0:W-:Y:S01]  /*5da0*/  @P0 STG.E desc[UR4][R2.64], R43 ;  /* 0x0000002b02000986 */ /* 0x0001e2000c101904 */
[----:B---3--:R-:W-:-:S03]  /*5db0*/  FADD.FTZ R14, R14, R15 ;  /* 0x0000000f0e0e7221 */ /* 0x008fc60000010000 */
[----:B------:R-:W3:Y:S01]  /*5dc0*/  LDS R39, [R0+0x3a00] ;  /* 0x003a000000277984 */ /* 0x000ee20000000800 */
[----:B------:R-:W-:-:S03]  /*5dd0*/  FADD.FTZ R29, RZ, R29 ;  /* 0x0000001dff1d7221 */ /* 0x000fc60000010000 */
[----:B------:R-:W3:Y:S01]  /*5de0*/  LDS R25, [R0+0x2c00] ;  /* 0x002c000000197984 */ /* 0x000ee20000000800 */
[----:B------:R-:W-:Y:S01]  /*5df0*/  FADD.FTZ R29, R29, R34 ;  /* 0x000000221d1d7221 */ /* 0x000fe20000010000 */
[----:B0-----:R-:W-:Y:S01]  /*5e00*/  @P4 IMAD.MOV.U32 R2, RZ, RZ, R42 ;  /* 0x000000ffff024224 */ /* 0x001fe200078e002a */
[-C--:B------:R-:W-:Y:S01]  /*5e10*/  @P4 MOV R3, R47.reuse ;  /* 0x0000002f00034202 */ /* 0x080fe20000000f00 */
[----:B------:R0:W-:Y:S01]  /*5e20*/  @P0 STG.E desc[UR4][R4.64], R31 ;  /* 0x0000001f04000986 */ /* 0x0001e2000c101904 */
[----:B------:R-:W-:Y:S01]  /*5e30*/  FADD.FTZ R29, R29, R36 ;  /* 0x000000241d1d7221 */ /* 0x000fe20000010000 */
[----:B------:R-:W-:Y:S01]  /*5e40*/  @P4 IADD3 R42, P0, R42, 0x200, RZ ;  /* 0x000002002a2a4810 */ /* 0x000fe20007f1e0ff */
[----:B------:R-:W-:Y:S01]  /*5e50*/  FADD.FTZ R14, R14, R21 ;  /* 0x000000150e0e7221 */ /* 0x000fe20000010000 */
[----:B------:R-:W3:Y:S01]  /*5e60*/  LDS R10, [R0+0xe00] ;  /* 0x000e0000000a7984 */ /* 0x000ee20000000800 */
[----:B------:R-:W-:Y:S01]  /*5e70*/  FADD.FTZ R29, R29, R38 ;  /* 0x000000261d1d7221 */ /* 0x000fe20000010000 */
[----:B------:R-:W-:Y:S01]  /*5e80*/  @P4 IADD3.X R47, RZ, R47, RZ, P0, !PT ;  /* 0x0000002fff2f4210 */ /* 0x000fe200007fe4ff */
[----:B------:R-:W-:Y:S01]  /*5e90*/  FADD.FTZ R27, R14, R27 ;  /* 0x0000001b0e1b7221 */ /* 0x000fe20000010000 */
[----:B------:R-:W-:Y:S01]  /*5ea0*/  LDS R15, [R0+0x2e00] ;  /* 0x002e0000000f7984 */ /* 0x000fe20000000800 */
[----:B-1----:R-:W-:-:S03]  /*5eb0*/  FADD.FTZ R6, RZ, R6 ;  /* 0x00000006ff067221 */ /* 0x002fc60000010000 */
        /* <DEDUP_REMOVED lines=12> */
[----:B---3--:R-:W-:-:S02]  /*5f80*/  FADD.FTZ R39, R6, R39 ;  /* 0x0000002706277221 */ /* 0x008fc40000010000 */
[----:B------:R-:W-:Y:S01]  /*5f90*/  @P4 IADD3.X R45, RZ, R45, RZ, P0, !PT ;  /* 0x0000002dff2d4210 */ /* 0x000fe200007fe4ff */
[----:B------:R3:W-:Y:S01]  /*5fa0*/  @P4 STG.E desc[UR4][R2.64], R7 ;  /* 0x0000000702004986 */ /* 0x0007e2000c101904 */
[----:B------:R-:W-:Y:S01]  /*5fb0*/  FADD.FTZ R8, R8, R25 ;  /* 0x0000001908087221 */ /* 0x000fe20000010000 */
[----:B---3--:R-:W-:Y:S01]  /*5fc0*/  @P3 MOV R2, R42 ;  /* 0x0000002a00023202 */ /* 0x008fe20000000f00 */
[----:B------:R-:W-:Y:S01]  /*5fd0*/  @P3 IMAD.MOV.U32 R3, RZ, RZ, R47 ;  /* 0x000000ffff033224 */ /* 0x000fe200078e002f */
[----:B------:R-:W-:Y:S01]  /*5fe0*/  @P3 IADD3 R42, P0, R42, 0x200, RZ ;  /* 0x000002002a2a3810 */ /* 0x000fe20007f1e0ff */
[----:B------:R-:W-:-:S03]  /*5ff0*/  FADD.FTZ R10, RZ, R10 ;  /* 0x0000000aff0a7221 */ /* 0x000fc60000010000 */
[----:B------:R3:W-:Y:S01]  /*6000*/  @P3 STG.E desc[UR4][R2.64], R5 ;  /* 0x0000000502003986 */ /* 0x0007e2000c101904 */
[----:B------:R-:W-:Y:S01]  /*6010*/  @P3 IADD3.X R47, RZ, R47, RZ, P0, !PT ;  /* 0x0000002fff2f3210 */ /* 0x000fe200007fe4ff */
[----:B0-----:R-:W-:Y:S01]  /*6020*/  FADD.FTZ R29, R8, R29 ;  /* 0x0000001d081d7221 */ /* 0x001fe20000010000 */
[----:B--2---:R-:W-:Y:S01]  /*6030*/  FADD.FTZ R10, R10, R13 ;  /* 0x0000000d0a0a7221 */ /* 0x004fe20000010000 */
[----:B---3--:R-:W-:Y:S01]  /*6040*/  @P3 MOV R2, R40 ;  /* 0x0000002800023202 */ /* 0x008fe20000000f00 */
[----:B------:R-:W-:Y:S01]  /*6050*/  @P3 IMAD.MOV.U32 R3, RZ, RZ, R45 ;  /* 0x000000ffff033224 */ /* 0x000fe200078e002d */
[----:B------:R-:W-:Y:S01]  /*6060*/  @P3 IADD3 R40, P4, R40, 0x200, RZ ;  /* 0x0000020028283810 */ /* 0x000fe20007f9e0ff */
[----:B------:R-:W-:-:S03]  /*6070*/  FADD.FTZ R10, R10, R15 ;  /* 0x0000000f0a0a7221 */ /* 0x000fc60000010000 */
[----:B------:R0:W-:Y:S01]  /*6080*/  @P3 STG.E desc[UR4][R2.64], R33 ;  /* 0x0000002102003986 */ /* 0x0001e2000c101904 */
[----:B------:R-:W-:Y:S01]  /*6090*/  @P3 IADD3.X R45, RZ, R45, RZ, P4, !PT ;  /* 0x0000002dff2d3210 */ /* 0x000fe200027fe4ff */
[----:B-1----:R-:W-:Y:S01]  /*60a0*/  FADD.FTZ R21, R10, R21 ;  /* 0x000000150a157221 */ /* 0x002fe20000010000 */
[----:B0-----:R-:W-:Y:S01]  /*60b0*/  @P2 IMAD.MOV.U32 R2, RZ, RZ, R42 ;  /* 0x000000ffff022224 */ /* 0x001fe200078e002a */
[----:B------:R-:W-:Y:S02]  /*60c0*/  @P2 MOV R3, R47 ;  /* 0x0000002f00032202 */ /* 0x000fe40000000f00 */
[----:B------:R-:W-:-:S03]  /*60d0*/  @P2 IADD3 R42, P0, R42, 0x200, RZ ;  /* 0x000002002a2a2810 */ /* 0x000fc60007f1e0ff */
[----:B------:R0:W-:Y:S01]  /*60e0*/  @P2 STG.E desc[UR4][R2.64], R27 ;  /* 0x0000001b02002986 */ /* 0x0001e2000c101904 */
[----:B------:R-:W-:Y:S02]  /*60f0*/  @P2 IADD3.X R47, RZ, R47, RZ, P0, !PT ;  /* 0x0000002fff2f2210 */ /* 0x000fe400007fe4ff */
[----:B0-----:R-:W-:Y:S01]  /*6100*/  @P2 MOV R2, R40 ;  /* 0x0000002800022202 */ /* 0x001fe20000000f00 */
[----:B------:R-:W-:Y:S01]  /*6110*/  @P2 IMAD.MOV.U32 R3, RZ, RZ, R45 ;  /* 0x000000ffff032224 */ /* 0x000fe200078e002d */
[----:B------:R-:W-:-:S04]  /*6120*/  @P2 IADD3 R40, P3, R40, 0x200, RZ ;  /* 0x0000020028282810 */ /* 0x000fc80007f7e0ff */
[----:B------:R-:W-:Y:S01]  /*6130*/  @P2 IADD3.X R45, RZ, R45, RZ, P3, !PT ;  /* 0x0000002dff2d2210 */ /* 0x000fe20001ffe4ff */
[----:B------:R0:W-:Y:S01]  /*6140*/  @P2 STG.E desc[UR4][R2.64], R9 ;  /* 0x0000000902002986 */ /* 0x0001e2000c101904 */
[----:B------:R-:W-:Y:S02]  /*6150*/  @P1 MOV R4, R40 ;  /* 0x0000002800041202 */ /* 0x000fe40000000f00 */
[----:B------:R-:W-:Y:S01]  /*6160*/  @P1 IADD3 R40, P2, R40, 0x200, RZ ;  /* 0x0000020028281810 */ /* 0x000fe20007f5e0ff */
[----:B------:R-:W-:-:S03]  /*6170*/  @P1 IMAD.MOV.U32 R5, RZ, RZ, R45 ;  /* 0x000000ffff051224 */ /* 0x000fc600078e002d */
[----:B------:R-:W-:Y:S02]  /*6180*/  @P1 IADD3.X R45, RZ, R45, RZ, P2, !PT ;  /* 0x0000002dff2d1210 */ /* 0x000fe400017fe4ff */
[----:B------:R-:W-:Y:S02]  /*6190*/  @P5 MOV R6, R40 ;  /* 0x0000002800065202 */ /* 0x000fe40000000f00 */
[----:B------:R-:W-:Y:S01]  /*61a0*/  @P5 IADD3 R40, P2, R40, 0x200, RZ ;  /* 0x0000020028285810 */ /* 0x000fe20007f5e0ff */
[----:B0-----:R-:W-:Y:S01]  /*61b0*/  @P1 IMAD.MOV.U32 R2, RZ, RZ, R42 ;  /* 0x000000ffff021224 */ /* 0x001fe200078e002a */
[----:B------:R-:W-:Y:S01]  /*61c0*/  @P1 IADD3 R42, P0, R42, 0x200, RZ ;  /* 0x000002002a2a1810 */ /* 0x000fe20007f1e0ff */
[----:B------:R-:W-:Y:S01]  /*61d0*/  @P5 IMAD.MOV.U32 R7, RZ, RZ, R45 ;  /* 0x000000ffff075224 */ /* 0x000fe200078e002d */
[-C--:B------:R-:W-:Y:S02]  /*61e0*/  @P1 MOV R3, R47.reuse ;  /* 0x0000002f00031202 */ /* 0x080fe40000000f00 */
[----:B------:R-:W-:-:S02]  /*61f0*/  @P1 IADD3.X R47, RZ, R47, RZ, P0, !PT ;  /* 0x0000002fff2f1210 */ /* 0x000fc400007fe4ff */
[----:B------:R-:W-:Y:S01]  /*6200*/  @P5 IADD3.X R45, RZ, R45, RZ, P2, !PT ;  /* 0x0000002dff2d5210 */ /* 0x000fe200017fe4ff */
[----:B------:R0:W-:Y:S04]  /*6210*/  @P1 STG.E desc[UR4][R2.64], R39 ;  /* 0x0000002702001986 */ /* 0x0001e8000c101904 */
[----:B------:R1:W-:Y:S01]  /*6220*/  @P1 STG.E desc[UR4][R4.64], R35 ;  /* 0x0000002304001986 */ /* 0x0003e2000c101904 */
[----:B0-----:R-:W-:Y:S01]  /*6230*/  @P5 IMAD.MOV.U32 R2, RZ, RZ, R42 ;  /* 0x000000ffff025224 */ /* 0x001fe200078e002a */
[-C--:B------:R-:W-:Y:S02]  /*6240*/  @P5 MOV R3, R47.reuse ;  /* 0x0000002f00035202 */ /* 0x080fe40000000f00 */
[----:B------:R-:W-:Y:S01]  /*6250*/  @P5 IADD3 R42, P0, R42, 0x200, RZ ;  /* 0x000002002a2a5810 */ /* 0x000fe20007f1e0ff */
[----:B-1----:R-:W-:Y:S01]  /*6260*/  IMAD.MOV.U32 R5, RZ, RZ, R45 ;  /* 0x000000ffff057224 */ /* 0x002fe200078e002d */
[----:B------:R-:W-:Y:S01]  /*6270*/  MOV R4, R40 ;  /* 0x0000002800047202 */ /* 0x000fe20000000f00 */
[----:B------:R0:W-:Y:S01]  /*6280*/  @P5 STG.E desc[UR4][R2.64], R29 ;  /* 0x0000001d02005986 */ /* 0x0001e2000c101904 */
[----:B------:R-:W-:-:S03]  /*6290*/  @P5 IADD3.X R47, RZ, R47, RZ, P0, !PT ;  /* 0x0000002fff2f5210 */ /* 0x000fc600007fe4ff */
[----:B------:R1:W-:Y:S01]  /*62a0*/  @P5 STG.E desc[UR4][R6.64], R11 ;  /* 0x0000000b06005986 */ /* 0x0003e2000c101904 */
[----:B0-----:R-:W-:Y:S01]  /*62b0*/  IMAD.MOV.U32 R2, RZ, RZ, R42 ;  /* 0x000000ffff027224 */ /* 0x001fe200078e002a */
[----:B------:R-:W-:Y:S01]  /*62c0*/  MOV R3, R47 ;  /* 0x0000002f00037202 */ /* 0x000fe20000000f00 */
[----:B------:R-:W-:Y:S06]  /*62d0*/  @!P6 EXIT ;  /* 0x000000000000e94d */ /* 0x000fec0003800000 */
[----:B------:R-:W-:Y:S04]  /*62e0*/  STG.E desc[UR4][R2.64], R21 ;  /* 0x0000001502007986 */ /* 0x000fe8000c101904 */
[----:B------:R-:W-:Y:S01]  /*62f0*/  STG.E desc[UR4][R4.64], R37 ;  /* 0x0000002504007986 */ /* 0x000fe2000c101904 */
[----:B------:R-:W-:Y:S05]  /*6300*/  EXIT ;  /* 0x000000000000794d */ /* 0x000fea0003800000 */
.L_x_5221:
[----:B------:R-:W-:Y:S01]  /*6310*/  HFMA2.MMA R154, -RZ, RZ, 0, 5.9604644775390625e-08 ;  /* 0x00000001ff9a7435 */ /* 0x000fe200000001ff */
[----:B------:R-:W-:Y:S01]  /*6320*/  BSSY B1, `(.L_x_5295) ;  /* 0x0000006000017945 */ /* 0x000fe20003800000 */
[----:B------:R-:W-:Y:S01]  /*6330*/  MOV R155, 0x1f ;  /* 0x0000001f009b7802 */ /* 0x000fe20000000f00 */
[----:B------:R-:W-:-:S08]  /*6340*/  IMAD.MOV.U32 R152, RZ, RZ, -0x1 ;  /* 0xffffffffff987424 */ /* 0x000fd000078e00ff */
[----:B-12345:R-:W-:Y:S05]  /*6350*/  WARPSYNC.COLLECTIVE R152, `(.L_x_5296) ;  /* 0x0000000098087348 */ /* 0x03efea0003c00000 */
[----:B------:R0:W0:Y:S02]  /*6360*/  SHFL.BFLY P0, R153, R235, R154, R155 ;  /* 0x0c00009aeb997389 */ /* 0x000024000000009b */
[----:B012345:R-:W-:Y:S01]  /*6370*/  ENDCOLLECTIVE ;  /* 0x000000000000791b */ /* 0x03ffe20003800000 */
.L_x_5296:
[----:B------:R-:W-:Y:S05]  /*6380*/  BSYNC B1 ;  /* 0x0000000000017941 */ /* 0x000fea0003800000 */
.L_x_5295:
        /* <DEDUP_REMOVED lines=9> */
.L_x_5297:
[----:B------:R-:W-:Y:S01]  /*6420*/  HFMA2.MMA R154, -RZ, RZ, 0, 1.1920928955078125e-07 ;  /* 0x00000002ff9a7435 */ /* 0x000fe200000001ff */
[----:B------:R-:W-:Y:S01]  /*6430*/  MOV R235, R144 ;  /* 0x0000009000eb7202 */ /* 0x000fe20000000f00 */
[----:B------:R-:W-:-:S09]  /*6440*/  IMAD.MOV.U32 R145, RZ, RZ, R153 ;  /* 0x000000ffff917224 */ /* 0x000fd200078e0099 */
[----:B------:R-:W-:Y:S05]  /*6450*/  WARPSYNC.COLLECTIVE R152, `(.L_x_5298) ;  /* 0x0000000098087348 */ /* 0x000fea0003c00000 */
[----:B------:R0:W1:Y:S02]  /*6460*/  SHFL.BFLY P0, R153, R235, R154, R155 ;  /* 0x0c00009aeb997389 */ /* 0x000064000000009b */
[----:B01----:R-:W-:Y:S01]  /*6470*/  ENDCOLLECTIVE ;  /* 0x000000000000791b */ /* 0x003fe20003800000 */
.L_x_5298:
[----:B------:R-:W-:-:S05]  /*6480*/  FADD.FTZ R145, R145, R236 ;  /* 0x000000ec91917221 */ /* 0x000fca0000010000 */
[----:B------:R-:W-:Y:S01]  /*6490*/  MOV R235, R145 ;  /* 0x0000009100eb7202 */ /* 0x000fe20000000f00 */
[----:B------:R-:W-:-:S07]  /*64a0*/  IMAD.MOV.U32 R147, RZ, RZ, R153 ;  /* 0x000000ffff937224 */ /* 0x000fce00078e0099 */
[----:B------:R-:W-:Y:S05]  /*64b0*/  WARPSYNC.COLLECTIVE R152, `(.L_x_5299) ;  /* 0x0000000098087348 */ /* 0x000fea0003c00000 */
[----:B------:R0:W1:Y:S02]  /*64c0*/  SHFL.BFLY P0, R153, R235, R154, R155 ;  /* 0x0c00009aeb997389 */ /* 0x000064000000009b */
[----:B01----:R-:W-:Y:S01]  /*64d0*/  ENDCOLLECTIVE ;  /* 0x000000000000791b */ /* 0x003fe20003800000 */
.L_x_5299:
[----:B------:R-:W-:Y:S01]  /*64e0*/  FADD.FTZ R147, R144, R147 ;  /* 0x0000009390937221 */ /* 0x000fe20000010000 */
[----:B------:R-:W-:-:S03]  /*64f0*/  HFMA2.MMA R154, -RZ, RZ, 0, 2.384185791015625e-07 ;  /* 0x00000004ff9a7435 */ /* 0x000fc600000001ff */
[----:B------:R-:W-:Y:S01]  /*6500*/  IMAD.MOV.U32 R235, RZ, RZ, R147 ;  /* 0x000000ffffeb7224 */ /* 0x000fe200078e0093 */
[----:B------:R-:W-:-:S07]  /*6510*/  MOV R146, R153 ;  /* 0x0000009900927202 */ /* 0x000fce0000000f00 */
[----:B------:R-:W-:Y:S05]  /*6520*/  WARPSYNC.COLLECTIVE R152, `(.L_x_5300) ;  /* 0x0000000098087348 */ /* 0x000fea0003c00000 */
[----:B------:R0:W1:Y:S02]  /*6530*/  SHFL.BFLY P0, R153, R235, R154, R155 ;  /* 0x0c00009aeb997389 */ /* 0x000064000000009b */
[----:B01----:R-:W-:Y:S01]  /*6540*/  ENDCOLLECTIVE ;  /* 0x000000000000791b */ /* 0x003fe20003800000 */
.L_x_5300:
[----:B------:R-:W-:-:S04]  /*6550*/  FADD.FTZ R146, R145, R146 ;  /* 0x0000009291927221 */ /* 0x000fc80000010000 */
[----:B------:R-:W-:Y:S01]  /*6560*/  IMAD.MOV.U32 R235, RZ, RZ, R146 ;  /* 0x000000ffffeb7224 */ /* 0x000fe200078e0092 */
[----:B------:R-:W-:-:S07]  /*6570*/  MOV R148, R153 ;  /* 0x0000009900947202 */ /* 0x000fce0000000f00 */
[----:B------:R-:W-:Y:S05]  /*6580*/  WARPSYNC.COLLECTIVE R152, `(.L_x_5301) ;  /* 0x0000000098087348 */ /* 0x000fea0003c00000 */
[----:B------:R0:W1:Y:S02]  /*6590*/  SHFL.BFLY P0, R153, R235, R154, R155 ;  /* 0x0c00009aeb997389 */ /* 0x000064000000009b */
[----:B01----:R-:W-:Y:S01]  /*65a0*/  ENDCOLLECTIVE ;  /* 0x000000000000791b */ /* 0x003fe20003800000 */
.L_x_5301:
[----:B------:R-:W-:-:S05]  /*65b0*/  FADD.FTZ R148, R147, R148 ;  /* 0x0000009493947221 */ /* 0x000fca0000010000 */
[----:B------:R-:W-:Y:S01]  /*65c0*/  MOV R235, R148 ;  /* 0x0000009400eb7202 */ /* 0x000fe20000000f00 */
[----:B------:R-:W-:Y:S01]  /*65d0*/  IMAD.MOV.U32 R154, RZ, RZ, 0x8 ;  /* 0x00000008ff9a7424 */ /* 0x000fe200078e00ff */
[----:B------:R-:W-:-:S07]  /*65e0*/  MOV R149, R153 ;  /* 0x0000009900957202 */ /* 0x000fce0000000f00 */
[----:B------:R-:W-:Y:S05]  /*65f0*/  WARPSYNC.COLLECTIVE R152, `(.L_x_5302) ;  /* 0x0000000098087348 */ /* 0x000fea0003c00000 */
[----:B------:R0:W1:Y:S02]  /*6600*/  SHFL.BFLY P0, R153, R235, R154, R155 ;  /* 0x0c00009aeb997389 */ /* 0x000064000000009b */
[----:B01----:R-:W-:Y:S01]  /*6610*/  ENDCOLLECTIVE ;  /* 0x000000000000791b */ /* 0x003fe20003800000 */
.L_x_5302:
[----:B------:R-:W-:-:S05]  /*6620*/  FADD.FTZ R149, R146, R149 ;  /* 0x0000009592957221 */ /* 0x000fca0000010000 */
[----:B------:R-:W-:Y:S02]  /*6630*/  MOV R235, R149 ;  /* 0x0000009500eb7202 */ /* 0x000fe40000000f00 */
[----:B------:R-:W-:-:S07]  /*6640*/  MOV R151, R153 ;  /* 0x0000009900977202 */ /* 0x000fce0000000f00 */
[----:B------:R-:W-:Y:S05]  /*6650*/  WARPSYNC.COLLECTIVE R152, `(.L_x_5303) ;  /* 0x0000000098087348 */ /* 0x000fea0003c00000 */
[----:B------:R0:W1:Y:S02]  /*6660*/  SHFL.BFLY P0, R153, R235, R154, R155 ;  /* 0x0c00009aeb997389 */ /* 0x000064000000009b */
[----:B01----:R-:W-:Y:S01]  /*6670*/  ENDCOLLECTIVE ;  /* 0x000000000000791b */ /* 0x003fe20003800000 */
.L_x_5303:
[----:B------:R-:W-:Y:S01]  /*6680*/  FADD.FTZ R151, R148, R151 ;  /* 0x0000009794977221 */ /* 0x000fe20000010000 */
[----:B------:R-:W-:-:S04]  /*6690*/  HFMA2.MMA R154, -RZ, RZ, 0, 9.5367431640625e-07 ;  /* 0x00000010ff9a7435 */ /* 0x000fc800000001ff */
[----:B------:R-:W-:Y:S01]  /*66a0*/  MOV R235, R151 ;  /* 0x0000009700eb7202 */ /* 0x000fe20000000f00 */
[----:B------:R-:W-:-:S07]  /*66b0*/  IMAD.MOV.U32 R150, RZ, RZ, R153 ;  /* 0x000000ffff967224 */ /* 0x000fce00078e0099 */
[----:B------:R-:W-:Y:S05]  /*66c0*/  WARPSYNC.COLLECTIVE R152, `(.L_x_5304) ;  /* 0x0000000098087348 */ /* 0x000fea0003c00000 */
[----:B------:R0:W1:Y:S02]  /*66d0*/  SHFL.BFLY P0, R153, R235, R154, R155 ;  /* 0x0c00009aeb997389 */ /* 0x000064000000009b */
[----:B01----:R-:W-:Y:S01]  /*66e0*/  ENDCOLLECTIVE ;  /* 0x000000000000791b */ /* 0x003fe20003800000 */
.L_x_5304:
[----:B------:R-:W-:-:S05]  /*66f0*/  FADD.FTZ R150, R149, R150 ;  /* 0x0000009695967221 */ /* 0x000fca0000010000 */
[----:B------:R-:W-:Y:S01]  /*6700*/  MOV R235, R150 ;  /* 0x0000009600eb7202 */ /* 0x000fe20000000f00 */
[----:B------:R-:W-:-:S07]  /*6710*/  IMAD.MOV.U32 R144, RZ, RZ, R153 ;  /* 0x000000ffff907224 */ /* 0x000fce00078e0099 */
[----:B------:R-:W-:Y:S05]  /*6720*/  WARPSYNC.COLLECTIVE R152, `(.L_x_5305) ;  /* 0x0000000098087348 */ /* 0x000fea0003c00000 */
[----:B------:R0:W1:Y:S02]  /*6730*/  SHFL.BFLY P0, R153, R235, R154, R155 ;  /* 0x0c00009aeb997389 */ /* 0x000064000000009b */
[----:B01----:R-:W-:Y:S01]  /*6740*/  ENDCOLLECTIVE ;  /* 0x000000000000791b */ /* 0x003fe20003800000 */
.L_x_5305:
[----:B------:R-:W-:Y:S01]  /*6750*/  MOV R145, R153 ;  /* 0x0000009900917202 */ /* 0x000fe20000000f00 */
[----:B------:R-:W-:Y:S06]  /*6760*/  BRA `(.L_x_5306) ;  /* 0xffffffbc006c7947 */ /* 0x000fec000383ffff */
.L_x_5307:
        /* <DEDUP_REMOVED lines=9> */
.L_x_14275:


//--------------------- .text._ZN10layer_norm22ln_bwd_finalize_kernelINS_22Kernel_traits_finalizeILj1024E13__nv_bfloat16S2_fS2_fjLb0ELj1024ELj4ENS_18Kernel_traits_baseILj1024ES2_S2_fS2_fjLj1024EEEEELb0ELb1EEEvNS_9BwdParamsE --------------------------
	.section	.text._ZN10layer_norm22ln_bwd_finalize_kernelINS_22Kernel_traits_finalizeILj1024E13__nv_bfloat16S2_fS2_fjLb0ELj1024ELj4ENS_18Kernel_traits_baseILj1024ES2_S2_fS2_fjLj1024EEEEELb0ELb1EEEvNS_9BwdParamsE,"ax",@progbits
	.align	128
        .global         _ZN10layer_norm22ln_bwd_finalize_kernelINS_22Kernel_traits_finalizeILj1024E13__nv_bfloat16S2_fS2_fjLb0ELj1024ELj4ENS_18Kernel_traits_baseILj1024ES2_S2_fS2_fjLj1024EEEEELb0ELb1EEEvNS_9BwdParamsE
        .type           _ZN10layer_norm22ln_bwd_finalize_kernelINS_22Kernel_traits_finalizeILj1024E13__nv_bfloat16S2_fS2_fjLb0ELj1024ELj4ENS_18Kernel_traits_baseILj1024ES2_S2_fS2_fjLj1024EEEEELb0ELb1EEEvNS_9BwdParamsE,@function
        .size           _ZN10layer_norm22ln_bwd_finalize_kernelINS_22Kernel_traits_finalizeILj1024E13__nv_bfloat16S2_fS2_fjLb0ELj1024ELj4ENS_18Kernel_traits_baseILj1024ES2_S2_fS2_fjLj1024EEEEELb0ELb1EEEvNS_9BwdParamsE,(.L_x_14276 - _ZN10layer_norm22ln_bwd_finalize_kernelINS_22Kernel_traits_finalizeILj1024E13__nv_bfloat16S2_fS2_fjLb0ELj1024ELj4ENS_18Kernel_traits_baseILj1024ES2_S2_fS2_fjLj1024EEEEELb0ELb1EEEvNS_9BwdParamsE)
        .other          _ZN10layer_norm22ln_bwd_finalize_kernelINS_22Kernel_traits_finalizeILj1024E13__nv_bfloat16S2_fS2_fjLb0ELj1024ELj4ENS_18Kernel_traits_baseILj1024ES2_S2_fS2_fjLj1024EEEEELb0ELb1EEEvNS_9BwdParamsE,@"STO_CUDA_ENTRY STV_DEFAULT"
_ZN10layer_norm22ln_bwd_finalize_kernelINS_22Kernel_traits_finalizeILj1024E13__nv_bfloat16S2_fS2_fjLb0ELj1024ELj4ENS_18Kernel_traits_baseILj1024ES2_S2_fS2_fjLj1024EEEEELb0ELb1EEEvNS_9BwdParamsE:
.text._ZN10layer_norm22ln_bwd_finalize_kernelINS_22Kernel_traits_finalizeILj1024E13__nv_bfloat16S2_fS2_fjLb0ELj1024ELj4ENS_18Kernel_traits_baseILj1024ES2_S2_fS2_fjLj1024EEEEELb0ELb1EEEvNS_9BwdParamsE:
        /* <DEDUP_REMOVED lines=26> */
.L_x_5319:
        /* <DEDUP_REMOVED lines=31> */
.L_x_5312:
        /* <DEDUP_REMOVED lines=34> */
.L_x_5311:
[----:B------:R-:W-:Y:S05]  /*05b0*/  BSYNC B1 ;  /* 0x0000000000017941 */ /* 0x000fea0003800000 */
.L_x_5310:
        /* <DEDUP_REMOVED lines=25> */
.L_x_5314:
[----:B------:R-:W-:Y:S05]  /*0750*/  BSYNC B1 ;  /* 0x0000000000017941 */ /* 0x000fea0003800000 */
.L_x_5313:
        /* <DEDUP_REMOVED lines=12> */
.L_x_5309:
[----:B------:R-:W-:Y:S05]  /*0820*/  BSYNC B0 ;  /* 0x0000000000007941 */ /* 0x000fea0003800000 */
.L_x_5308:
        /* <DEDUP_REMOVED lines=29> */
.L_x_5330:
[----:B------:R-:W-:Y:S01]  /*0a00*/  @!P1 SHF.R.U32.HI R12, RZ, 0x3, R0 ;  /* 0x00000003ff0c9819 */ /* 0x000fe20000011600 */
[----:B----4-:R-:W-:Y:S01]  /*0a10*/  FADD.FTZ R14, R9, R14 ;  /* 0x0000000e090e7221 */ /* 0x010fe20000010000 */
[----:B---3--:R-:W-:Y:S02]  /*0a20*/  FADD.FTZ R11, R10, R11 ;  /* 0x0000000b0a0b7221 */ /* 0x008fe40000010000 */
[----:B------:R-:W-:-:S05]  /*0a30*/  @!P1 LOP3.LUT R12, R12, 0x1ffffffc, RZ, 0xc0, !PT ;  /* 0x1ffffffc0c0c9812 */ /* 0x000fca00078ec0ff */
[----:B------:R3:W-:Y:S04]  /*0a40*/  @!P1 STS [R12+UR4+0x2000], R14 ;  /* 0x0020000e0c009988 */ /* 0x0007e80008000804 */
[----:B------:R3:W-:Y:S02]  /*0a50*/  @!P1 STS [R12+UR4+0x2080], R11 ;  /* 0x0020800b0c009988 */ /* 0x0007e40008000804 */
.L_x_5315:
        /* <DEDUP_REMOVED lines=14> */
.L_x_5318:
[----:B------:R-:W-:Y:S05]  /*0b40*/  BSYNC B0 ;  /* 0x0000000000007941 */ /* 0x000fea0003800000 */
.L_x_5317:
[C---:B------:R-:W-:Y:S02]  /*0b50*/  ISETP.GT.U32.AND P1, PT, R3.reuse, -0x401, PT ;  /* 0xfffffbff0300780c */ /* 0x040fe40003f24070 */
[----:B------:R-:W-:Y:S02]  /*0b60*/  IADD3 R3, R3, 0x400, RZ ;  /* 0x0000040003037810 */ /* 0x000fe40007ffe0ff */
[----:B------:R-:W-:-:S09]  /*0b70*/  IADD3 R4, R4, 0x200, RZ ;  /* 0x0000020004047810 */ /* 0x000fd20007ffe0ff */
[----:B------:R-:W-:Y:S05]  /*0b80*/  @P1 BRA `(.L_x_5319) ;  /* 0xfffffff400841947 */ /* 0x000fea000383ffff */
[----:B------:R-:W-:Y:S05]  /*0b90*/  EXIT ;  /* 0x000000000000794d */ /* 0x000fea0003800000 */
.L_x_5316:
[----:B------:R-:W-:Y:S01]  /*0ba0*/  HFMA2.MMA R22, -RZ, RZ, 0, 1.847743988037109375e-06 ;  /* 0x0000001fff167435 */ /* 0x000fe200000001ff */
[----:B0--3--:R-:W-:Y:S01]  /*0bb0*/  MOV R20, R10 ;  /* 0x0000000a00147202 */ /* 0x009fe20000000f00 */
[----:B------:R-:W-:Y:S01]  /*0bc0*/  IMAD.MOV.U32 R19, RZ, RZ, 0x1 ;  /* 0x00000001ff137424 */ /* 0x000fe200078e00ff */
[----:B------:R-:W-:-:S08]  /*0bd0*/  MOV R17, 0xffffffff ;  /* 0xffffffff00117802 */ /* 0x000fd00000000f00 */
[----:B-12---:R-:W-:Y:S05]  /*0be0*/  WARPSYNC.COLLECTIVE R17, `(.L_x_5320) ;  /* 0x0000000011087348 */ /* 0x006fea0003c00000 */
[----:B------:R0:W3:Y:S02]  /*0bf0*/  SHFL.BFLY P2, R18, R20, R19, R22 ;  /* 0x0c00001314127389 */ /* 0x0000e40000040016 */
[----:B0123--:R-:W-:Y:S01]  /*0c00*/  ENDCOLLECTIVE ;  /* 0x000000000000791b */ /* 0x00ffe20003800000 */
.L_x_5320:
[----:B------:R-:W-:Y:S01]  /*0c10*/  HFMA2.MMA R19, -RZ, RZ, 0, 1.1920928955078125e-07 ;  /* 0x00000002ff137435 */ /* 0x000fe200000001ff */
[----:B------:R-:W-:-:S05]  /*0c20*/  MOV R11, R18 ;  /* 0x00000012000b7202 */ /* 0x000fca0000000f00 */
[----:B------:R-:W-:-:S04]  /*0c30*/  FADD.FTZ R11, R10, R11 ;  /* 0x0000000b0a0b7221 */ /* 0x000fc80000010000 */
[----:B------:R-:W-:-:S07]  /*0c40*/  IMAD.MOV.U32 R20, RZ, RZ, R11 ;  /* 0x000000ffff147224 */ /* 0x000fce00078e000b */
[----:B------:R-:W-:Y:S05]  /*0c50*/  WARPSYNC.COLLECTIVE R17, `(.L_x_5321) ;  /* 0x0000000011087348 */ /* 0x000fea0003c00000 */
[----:B------:R0:W1:Y:S02]  /*0c60*/  SHFL.BFLY P2, R18, R20, R19, R22 ;  /* 0x0c00001314127389 */ /* 0x0000640000040016 */
[----:B01----:R-:W-:Y:S01]  /*0c70*/  ENDCOLLECTIVE ;  /* 0x000000000000791b */ /* 0x003fe20003800000 */
.L_x_5321:
[----:B------:R-:W-:Y:S01]  /*0c80*/  IMAD.MOV.U32 R19, RZ, RZ, 0x4 ;  /* 0x00000004ff137424 */ /* 0x000fe200078e00ff */
[----:B------:R-:W-:-:S05]  /*0c90*/  MOV R12, R18 ;  /* 0x00000012000c7202 */ /* 0x000fca0000000f00 */
[----:B------:R-:W-:-:S05]  /*0ca0*/  FADD.FTZ R12, R11, R12 ;  /* 0x0000000c0b0c7221 */ /* 0x000fca0000010000 */
[----:B------:R-:W-:-:S07]  /*0cb0*/  MOV R20, R12 ;  /* 0x0000000c00147202 */ /* 0x000fce0000000f00 */
[----:B------:R-:W-:Y:S05]  /*0cc0*/  WARPSYNC.COLLECTIVE R17, `(.L_x_5322) ;  /* 0x0000000011087348 */ /* 0x000fea0003c00000 */
[----:B------:R0:W1:Y:S02]  /*0cd0*/  SHFL.BFLY P2, R18, R20, R19, R22 ;  /* 0x0c00001314127389 */ /* 0x0000640000040016 */
[----:B01----:R-:W-:Y:S01]  /*0ce0*/  ENDCOLLECTIVE ;  /* 0x000000000000791b */ /* 0x003fe20003800000 */
.L_x_5322:
[----:B------:R-:W-:Y:S01]  /*0cf0*/  HFMA2.MMA R19, -RZ, RZ, 0, 4.76837158203125e-07 ;  /* 0x00000008ff137435 */ /* 0x000fe200000001ff */
[----:B------:R-:W-:-:S05]  /*0d00*/  MOV R13, R18 ;  /* 0x00000012000d7202 */ /* 0x000fca0000000f00 */
[----:B------:R-:W-:-:S05]  /*0d10*/  FADD.FTZ R13, R12, R13 ;  /* 0x0000000d0c0d7221 */ /* 0x000fca0000010000 */
[----:B------:R-:W-:-:S07]  /*0d20*/  MOV R20, R13 ;  /* 0x0000000d00147202 */ /* 0x000fce0000000f00 */
[----:B------:R-:W-:Y:S05]  /*0d30*/  WARPSYNC.COLLECTIVE R17, `(.L_x_5323) ;  /* 0x0000000011087348 */ /* 0x000fea0003c00000 */
[----:B------:R0:W1:Y:S02]  /*0d40*/  SHFL.BFLY P2, R18, R20, R19, R22 ;  /* 0x0c00001314127389 */ /* 0x0000640000040016 */
[----:B01----:R-:W-:Y:S01]  /*0d50*/  ENDCOLLECTIVE ;  /* 0x000000000000791b */ /* 0x003fe20003800000 */
.L_x_5323:
[----:B------:R-:W-:Y:S01]  /*0d60*/  HFMA2.MMA R19, -RZ, RZ, 0, 9.5367431640625e-07 ;  /* 0x00000010ff137435 */ /* 0x000fe200000001ff */
[----:B------:R-:W-:-:S04]  /*0d70*/  IMAD.MOV.U32 R10, RZ, RZ, R18 ;  /* 0x000000ffff0a7224 */ /* 0x000fc800078e0012 */
[----:B------:R-:W-:-:S05]  /*0d80*/  FADD.FTZ R10, R13, R10 ;  /* 0x0000000a0d0a7221 */ /* 0x000fca0000010000 */
[----:B------:R-:W-:-:S07]  /*0d90*/  MOV R20, R10 ;  /* 0x0000000a00147202 */ /* 0x000fce0000000f00 */
[----:B------:R-:W-:Y:S05]  /*0da0*/  WARPSYNC.COLLECTIVE R17, `(.L_x_5324) ;  /* 0x0000000011087348 */ /* 0x000fea0003c00000 */
[----:B------:R0:W1:Y:S02]  /*0db0*/  SHFL.BFLY P2, R18, R20, R19, R22 ;  /* 0x0c00001314127389 */ /* 0x0000640000040016 */
[----:B01----:R-:W-:Y:S01]  /*0dc0*/  ENDCOLLECTIVE ;  /* 0x000000000000791b */ /* 0x003fe20003800000 */
.L_x_5324:
[----:B------:R-:W-:Y:S01]  /*0dd0*/  HFMA2.MMA R19, -RZ, RZ, 0, 5.9604644775390625e-08 ;  /* 0x00000001ff137435 */ /* 0x000fe200000001ff */
[----:B------:R-:W-:Y:S01]  /*0de0*/  IMAD.MOV.U32 R20, RZ, RZ, R9 ;  /* 0x000000ffff147224 */ /* 0x000fe200078e0009 */
[----:B------:R-:W-:-:S09]  /*0df0*/  MOV R11, R18 ;  /* 0x00000012000b7202 */ /* 0x000fd20000000f00 */
[----:B------:R-:W-:Y:S05]  /*0e00*/  WARPSYNC.COLLECTIVE R17, `(.L_x_5325) ;  /* 0x0000000011087348 */ /* 0x000fea0003c00000 */
[----:B------:R0:W1:Y:S02]  /*0e10*/  SHFL.BFLY P2, R18, R20, R19, R22 ;  /* 0x0c00001314127389 */ /* 0x0000640000040016 */
[----:B01----:R-:W-:Y:S01]  /*0e20*/  ENDCOLLECTIVE ;  /* 0x000000000000791b */ /* 0x003fe20003800000 */
.L_x_5325:
[----:B------:R-:W-:Y:S01]  /*0e30*/  HFMA2.MMA R19, -RZ, RZ, 0, 1.1920928955078125e-07 ;  /* 0x00000002ff137435 */ /* 0x000fe200000001ff */
[----:B------:R-:W-:-:S05]  /*0e40*/  MOV R12, R18 ;  /* 0x00000012000c7202 */ /* 0x000fca0000000f00 */
[----:B------:R-:W-:-:S05]  /*0e50*/  FADD.FTZ R14, R9, R12 ;  /* 0x0000000c090e7221 */ /* 0x000fca0000010000 */
[----:B------:R-:W-:-:S07]  /*0e60*/  MOV R20, R14 ;  /* 0x0000000e00147202 */ /* 0x000fce0000000f00 */
[----:B------:R-:W-:Y:S05]  /*0e70*/  WARPSYNC.COLLECTIVE R17, `(.L_x_5326) ;  /* 0x0000000011087348 */ /* 0x000fea0003c00000 */
[----:B------:R0:W1:Y:S02]  /*0e80*/  SHFL.BFLY P2, R18, R20, R19, R22 ;  /* 0x0c00001314127389 */ /* 0x0000640000040016 */
[----:B01----:R-:W-:Y:S01]  /*0e90*/  ENDCOLLECTIVE ;  /* 0x000000000000791b */ /* 0x003fe20003800000 */
.L_x_5326:
[----:B------:R-:W-:Y:S01]  /*0ea0*/  HFMA2.MMA R19, -RZ, RZ, 0, 2.384185791015625e-07 ;  /* 0x00000004ff137435 */ /* 0x000fe200000001ff */
[----:B------:R-:W-:-:S04]  /*0eb0*/  IMAD.MOV.U32 R13, RZ, RZ, R18 ;  /* 0x000000ffff0d7224 */ /* 0x000fc800078e0012 */
[----:B------:R-:W-:-:S05]  /*0ec0*/  FADD.FTZ R15, R14, R13 ;  /* 0x0000000d0e0f7221 */ /* 0x000fca0000010000 */
[----:B------:R-:W-:-:S07]  /*0ed0*/  MOV R20, R15 ;  /* 0x0000000f00147202 */ /* 0x000fce0000000f00 */
[----:B------:R-:W-:Y:S05]  /*0ee0*/  WARPSYNC.COLLECTIVE R17, `(.L_x_5327) ;  /* 0x0000000011087348 */ /* 0x000fea0003c00000 */
[----:B------:R0:W1:Y:S02]  /*0ef0*/  SHFL.BFLY P2, R18, R20, R19, R22 ;  /* 0x0c00001314127389 */ /* 0x0000640000040016 */
[----:B01----:R-:W-:Y:S01]  /*0f00*/  ENDCOLLECTIVE ;  /* 0x000000000000791b */ /* 0x003fe20003800000 */
.L_x_5327:
[----:B------:R-:W-:Y:S01]  /*0f10*/  IMAD.MOV.U32 R19, RZ, RZ, 0x8 ;  /* 0x00000008ff137424 */ /* 0x000fe200078e00ff */
[----:B------:R-:W-:-:S05]  /*0f20*/  MOV R16, R18 ;  /* 0x0000001200107202 */ /* 0x000fca0000000f00 */
[----:B------:R-:W-:-:S05]  /*0f30*/  FADD.FTZ R16, R15, R16 ;  /* 0x000000100f107221 */ /* 0x000fca0000010000 */
[----:B------:R-:W-:-:S07]  /*0f40*/  MOV R20, R16 ;  /* 0x0000001000147202 */ /* 0x000fce0000000f00 */
[----:B------:R-:W-:Y:S05]  /*0f50*/  WARPSYNC.COLLECTIVE R17, `(.L_x_5328) ;  /* 0x0000000011087348 */ /* 0x000fea0003c00000 */
[----:B------:R0:W1:Y:S02]  /*0f60*/  SHFL.BFLY P2, R18, R20, R19, R22 ;  /* 0x0c00001314127389 */ /* 0x0000640000040016 */
[----:B01----:R-:W-:Y:S01]  /*0f70*/  ENDCOLLECTIVE ;  /* 0x000000000000791b */ /* 0x003fe20003800000 */
.L_x_5328:
[----:B------:R-:W-:Y:S01]  /*0f80*/  HFMA2.MMA R19, -RZ, RZ, 0, 9.5367431640625e-07 ;  /* 0x00000010ff137435 */ /* 0x000fe200000001ff */
[----:B------:R-:W-:-:S05]  /*0f90*/  MOV R9, R18 ;  /* 0x0000001200097202 */ /* 0x000fca0000000f00 */
[----:B------:R-:W-:-:S05]  /*0fa0*/  FADD.FTZ R9, R16, R9 ;  /* 0x0000000910097221 */ /* 0x000fca0000010000 */
[----:B------:R-:W-:-:S07]  /*0fb0*/  MOV R20, R9 ;  /* 0x0000000900147202 */ /* 0x000fce0000000f00 */
[----:B------:R-:W-:Y:S05]  /*0fc0*/  WARPSYNC.COLLECTIVE R17, `(.L_x_5329) ;  /* 0x0000000011087348 */ /* 0x000fea0003c00000 */
[----:B------:R0:W1:Y:S02]  /*0fd0*/  SHFL.BFLY P2, R18, R20, R19, R22 ;  /* 0x0c00001314127389 */ /* 0x0000640000040016 */
[----:B01----:R-:W-:Y:S01]  /*0fe0*/  ENDCOLLECTIVE ;  /* 0x000000000000791b */ /* 0x003fe20003800000 */
.L_x_5329:
[----:B------:R-:W-:Y:S01]  /*0ff0*/  MOV R14, R18 ;  /* 0x00000012000e7202 */ /* 0x000fe20000000f00 */
[----:B------:R-:W-:Y:S06]  /*1000*/  BRA `(.L_x_5330) ;  /* 0xfffffff8007c7947 */ /* 0x000fec000383ffff */
.L_x_5331:
        /* <DEDUP_REMOVED lines=15> */
.L_x_14276:


//--------------------- .text._ZN10layer_norm13ln_bwd_kernelINS_13Kernel_traitsI13__nv_bfloat16S2_fS2_fjLj1024ELj1ELj4ELj1ELj16ENS_18Kernel_traits_baseILj1024ES2_S2_fS2_fjLj128EEEEELb1ELb0ELb1ELb1EEEvNS_9BwdParamsE --------------------------
	.section	.text._ZN10layer_norm13ln_bwd_kernelINS_13Kernel_traitsI13__nv_bfloat16S2_fS2_fjLj1024ELj1ELj4ELj1ELj16ENS_18Kernel_traits_baseILj1024ES2_S2_fS2_fjLj128EEEEELb1ELb0ELb1ELb1EEEvNS_9BwdParamsE,"ax",@progbits
	.align	128
        .global         _ZN10layer_norm13ln_bwd_kernelINS_13Kernel_traitsI13__nv_bfloat16S2_fS2_fjLj1024ELj1ELj4ELj1ELj16ENS_18Kernel_traits_baseILj1024ES2_S2_fS2_fjLj128EEEEELb1ELb0ELb1ELb1EEEvNS_9BwdParamsE
        .type           _ZN10layer_norm13ln_bwd_kernelINS_13Kernel_traitsI13__nv_bfloat16S2_fS2_fjLj1024ELj1ELj4ELj1ELj16ENS_18Kernel_traits_baseILj1024ES2_S2_fS2_fjLj128EEEEELb1ELb0ELb1ELb1EEEvNS_9BwdParamsE,@function
        .size           _ZN10layer_norm13ln_bwd_kernelINS_13Kernel_traitsI13__nv_bfloat16S2_fS2_fjLj1024ELj1ELj4ELj1ELj16ENS_18Kernel_traits_baseILj1024ES2_S2_fS2_fjLj128EEEEELb1ELb0ELb1ELb1EEEvNS_9BwdParamsE,(.L_x_14277 - _ZN10layer_norm13ln_bwd_kernelINS_13Kernel_traitsI13__nv_bfloat16S2_fS2_fjLj1024ELj1ELj4ELj1ELj16ENS_18Kernel_traits_baseILj1024ES2_S2_fS2_fjLj128EEEEELb1ELb0ELb1ELb1EEEvNS_9BwdParamsE)
        .other          _ZN10layer_norm13ln_bwd_kernelINS_13Kernel_traitsI13__nv_bfloat16S2_fS2_fjLj1024ELj1ELj4ELj1ELj16ENS_18Kernel_traits_baseILj1024ES2_S2_fS2_fjLj128EEEEELb1ELb0ELb1ELb1EEEvNS_9BwdParamsE,@"STO_CUDA_ENTRY STV_DEFAULT"
_ZN10layer_norm13ln_bwd_kernelINS_13Kernel_traitsI13__nv_bfloat16S2_fS2_fjLj1024ELj1ELj4ELj1ELj16ENS_18Kernel_traits_baseILj1024ES2_S2_fS2_fjLj128EEEEELb1ELb0ELb1ELb1EEEvNS_9BwdParamsE:
.text._ZN10layer_norm13ln_bwd_kernelINS_13Kernel_traitsI13__nv_bfloat16S2_fS2_fjLj1024ELj1ELj4ELj1ELj16ENS_18Kernel_traits_baseILj1024ES2_S2_fS2_fjLj128EEEEELb1ELb0ELb1ELb1EEEvNS_9BwdParamsE:
        /* <DEDUP_REMOVED lines=45> */
.L_x_5333:
        /* <DEDUP_REMOVED lines=42> */
[C---:B--2---:R-:W-:Y:S01]  /*0570*/  PRMT R20, R4.reuse, 0x7632, R20 ;  /* 0x0000763204147816 */ /* 0x044fe20000000014 */
[----:B------:R-:W-:Y:S01]  /*0580*/  IMAD.U32 R193, R4, 0x10000, RZ ;  /* 0x0001000004c17824 */ /* 0x000fe200078e00ff */
[C---:B------:R-:W-:Y:S02]  /*0590*/  PRMT R4, R6.reuse, 0x7632, R4 ;  /* 0x0000763206047816 */ /* 0x040fe40000000004 */
[----:B------:R-:W-:Y:S01]  /*05a0*/  SHF.L.U32 R191, R6, 0x10, RZ ;  /* 0x0000001006bf7819 */ /* 0x000fe200000006ff */
[----:B---3--:R-:W-:Y:S01]  /*05b0*/  IMAD.U32 R189, R8, 0x10000, RZ ;  /* 0x0001000008bd7824 */ /* 0x008fe200078e00ff */
[C---:B------:R-:W-:Y:S01]  /*05c0*/  PRMT R0, R5.reuse, 0x7632, R0 ;  /* 0x0000763205007816 */ /* 0x040fe20000000000 */
[----:B------:R-:W-:Y:S01]  /*05d0*/  IMAD.U32 R20, R20, 0x10000, RZ ;  /* 0x0001000014147824 */ /* 0x000fe200078e00ff */
[----:B------:R-:W-:Y:S01]  /*05e0*/  SHF.L.U32 R192, R5, 0x10, RZ ;  /* 0x0000001005c07819 */ /* 0x000fe200000006ff */
[----:B----4-:R-:W-:Y:S01]  /*05f0*/  IMAD.U32 R185, R12, 0x10000, RZ ;  /* 0x000100000cb97824 */ /* 0x010fe200078e00ff */
[----:B------:R-:W-:-:S02]  /*0600*/  PRMT R6, R8, 0x7632, R6 ;  /* 0x0000763208067816 */ /* 0x000fc40000000006 */
[C---:B------:R-:W-:Y:S01]  /*0610*/  PRMT R5, R7.reuse, 0x7632, R5 ;  /* 0x0000763207057816 */ /* 0x040fe20000000005 */
[----:B-----5:R-:W-:Y:S01]  /*0620*/  IMAD.U32 R181, R16, 0x10000, RZ ;  /* 0x0001000010b57824 */ /* 0x020fe200078e00ff */
[----:B------:R-:W-:Y:S02]  /*0630*/  SHF.L.U32 R190, R7, 0x10, RZ ;  /* 0x0000001007be7819 */ /* 0x000fe400000006ff */
[----:B------:R-:W-:Y:S02]  /*0640*/  PRMT R8, R12, 0x7632, R8 ;  /* 0x000076320c087816 */ /* 0x000fe40000000008 */
[C---:B------:R-:W-:Y:S02]  /*0650*/  PRMT R2, R9.reuse, 0x7632, R2 ;  /* 0x0000763209027816 */ /* 0x040fe40000000002 */
[----:B------:R-:W-:Y:S01]  /*0660*/  SHF.L.U32 R188, R9, 0x10, RZ ;  /* 0x0000001009bc7819 */ /* 0x000fe200000006ff */
[----:B------:R-:W-:Y:S01]  /*0670*/  IMAD.U32 R12, R8, 0x10000, RZ ;  /* 0x00010000080c7824 */ /* 0x000fe200078e00ff */
[----:B------:R-:W-:-:S02]  /*0680*/  PRMT R3, R10, 0x7632, R3 ;  /* 0x000076320a037816 */ /* 0x000fc40000000003 */
[----:B------:R-:W-:Y:S02]  /*0690*/  SHF.L.U32 R187, R10, 0x10, RZ ;  /* 0x000000100abb7819 */ /* 0x000fe400000006ff */
[C---:B------:R-:W-:Y:S02]  /*06a0*/  PRMT R7, R11.reuse, 0x7632, R7 ;  /* 0x000076320b077816 */ /* 0x040fe40000000007 */
[----:B------:R-:W-:Y:S02]  /*06b0*/  SHF.L.U32 R186, R11, 0x10, RZ ;  /* 0x000000100bba7819 */ /* 0x000fe400000006ff */
[----:B------:R-:W-:Y:S01]  /*06c0*/  PRMT R88, R16, 0x7632, R88 ;  /* 0x0000763210587816 */ /* 0x000fe20000000058 */
[----:B------:R-:W-:Y:S01]  /*06d0*/  IMAD.U32 R16, R6, 0x10000, RZ ;  /* 0x0001000006107824 */ /* 0x000fe200078e00ff */
[----:B------:R-:W-:Y:S02]  /*06e0*/  PRMT R11, R13, 0x7632, R11 ;  /* 0x000076320d0b7816 */ /* 0x000fe4000000000b */
[----:B------:R-:W-:Y:S01]  /*06f0*/  PRMT R10, R14, 0x7632, R10 ;  /* 0x000076320e0a7816 */ /* 0x000fe2000000000a */
[----:B------:R-:W-:Y:S01]  /*0700*/  IMAD.U32 R8, R88, 0x10000, RZ ;  /* 0x0001000058087824 */ /* 0x000fe200078e00ff */
[----:B------:R-:W-:-:S02]  /*0710*/  PRMT R9, R15, 0x7632, R9 ;  /* 0x000076320f097816 */ /* 0x000fc40000000009 */
[----:B------:R-:W-:Y:S02]  /*0720*/  PRMT R89, R17, 0x7632, R89 ;  /* 0x0000763211597816 */ /* 0x000fe40000000059 */
[----:B------:R-:W-:Y:S02]  /*0730*/  PRMT R90, R18, 0x7632, R90 ;  /* 0x00007632125a7816 */ /* 0x000fe4000000005a */
[----:B------:R-:W-:Y:S02]  /*0740*/  PRMT R91, R19, 0x7632, R91 ;  /* 0x00007632135b7816 */ /* 0x000fe4000000005b */
        /* <DEDUP_REMOVED lines=18> */
.L_x_5403:
[----:B------:R-:W0:Y:S08]  /*0870*/  LDC.64 R132, c[0x0][0x288] ;  /* 0x0000a200ff847b82 */ /* 0x000e300000000a00 */
[----:B------:R-:W1:Y:S01]  /*0880*/  LDC.64 R134, c[0x0][0x258] ;  /* 0x00009600ff867b82 */ /* 0x000e620000000a00 */
[----:B------:R-:W2:Y:S07]  /*0890*/  S2R R235, SR_TID.X ;  /* 0x0000000000eb7919 */ /* 0x000eae0000002100 */
[----:B------:R-:W3:Y:S01]  /*08a0*/  LDC R237, c[0x0][0x218] ;  /* 0x00008600ffed7b82 */ /* 0x000ee20000000800 */
[----:B0-----:R-:W-:-:S07]  /*08b0*/  IMAD.WIDE R132, R194, 0x4, R132 ;  /* 0x00000004c2847825 */ /* 0x001fce00078e0284 */
[----:B------:R-:W0:Y:S01]  /*08c0*/  LDC.64 R2, c[0x0][0x280] ;  /* 0x0000a000ff027b82 */ /* 0x000e220000000a00 */
[----:B------:R-:W4:Y:S01]  /*08d0*/  LDG.E R132, desc[UR4][R132.64] ;  /* 0x0000000484847981 */ /* 0x000f22000c1e1900 */
[----:B-1----:R-:W-:-:S06]  /*08e0*/  IMAD.WIDE R134, R194, 0x4, R134 ;  /* 0x00000004c2867825 */ /* 0x002fcc00078e0286 */
[----:B------:R-:W1:Y:S01]  /*08f0*/  LDC.64 R230, c[0x0][0x2c8] ;  /* 0x0000b200ffe67b82 */ /* 0x000e620000000a00 */
[----:B------:R-:W5:Y:S01]  /*0900*/  LDG.E R4, desc[UR4][R134.64] ;  /* 0x0000000486047981 */ /* 0x000f62000c1e1900 */
[----:B---3--:R-:W-:-:S06]  /*0910*/  IMAD R0, R194, R237, RZ ;  /* 0x000000edc2007224 */ /* 0x008fcc00078e02ff */
[----:B------:R-:W3:Y:S01]  /*0920*/  LDC.64 R164, c[0x0][0x250] ;  /* 0x00009400ffa47b82 */ /* 0x000ee20000000a00 */
[----:B------:R-:W-:Y:S02]  /*0930*/  SHF.R.S32.HI R137, RZ, 0x1f, R0 ;  /* 0x0000001fff897819 */ /* 0x000fe40000011400 */
[----:B--2---:R-:W-:Y:S02]  /*0940*/  LOP3.LUT R235, R235, 0x1f, RZ, 0xc0, !PT ;  /* 0x0000001febeb7812 */ /* 0x004fe400078ec0ff */
[----:B------:R-:W-:Y:S01]  /*0950*/  LEA.HI R232, R137, R0, RZ, 0x3 ;  /* 0x0000000089e87211 */ /* 0x000fe200078f18ff */
[----:B0-----:R-:W-:-:S03]  /*0960*/  IMAD.WIDE R2, R194, 0x4, R2 ;  /* 0x00000004c2027825 */ /* 0x001fc600078e0202 */
[----:B------:R-:W-:Y:S02]  /*0970*/  LEA.HI.SX32 R232, R232, R235, 0x1d ;  /* 0x000000ebe8e87211 */ /* 0x000fe400078feaff */
[----:B------:R0:W5:Y:S02]  /*0980*/  LDG.E R234, desc[UR4][R2.64] ;  /* 0x0000000402ea7981 */ /* 0x000164000c1e1900 */
[C---:B------:R-:W-:Y:S01]  /*0990*/  IADD3 R195, R232.reuse, 0x40, RZ ;  /* 0x00000040e8c37810 */ /* 0x040fe20007ffe0ff */
[C---:B------:R-:W-:Y:S01]  /*09a0*/  VIADD R233, R232.reuse, 0x20 ;  /* 0x00000020e8e97836 */ /* 0x040fe20000000000 */
[----:B------:R-:W-:Y:S01]  /*09b0*/  BSSY B1, `(.L_x_5335) ;  /* 0x000017b000017945 */ /* 0x000fe20003800000 */
[C---:B-1----:R-:W-:Y:S01]  /*09c0*/  IMAD.WIDE.U32 R250, R232.reuse, 0x20, R230 ;  /* 0x00000020e8fa7825 */ /* 0x042fe200078e00e6 */
[----:B0-----:R-:W-:-:S03]  /*09d0*/  IADD3 R3, R232, 0x60, RZ ;  /* 0x00000060e8037810 */ /* 0x001fc60007ffe0ff */
[----:B------:R-:W-:-:S04]  /*09e0*/  IMAD.WIDE.U32 R248, R233, 0x20, R230 ;  /* 0x00000020e9f87825 */ /* 0x000fc800078e00e6 */
[----:B------:R-:W-:-:S04]  /*09f0*/  IMAD.WIDE.U32 R238, R195, 0x20, R230 ;  /* 0x00000020c3ee7825 */ /* 0x000fc800078e00e6 */
[----:B---3--:R-:W-:-:S04]  /*0a00*/  IMAD.WIDE R164, R194, 0x4, R164 ;  /* 0x00000004c2a47825 */ /* 0x008fc800078e02a4 */
[----:B------:R-:W-:Y:S01]  /*0a10*/  IMAD.WIDE.U32 R230, R3, 0x20, R230 ;  /* 0x0000002003e67825 */ /* 0x000fe200078e00e6 */
[----:B----4-:R-:W-:-:S13]  /*0a20*/  ISETP.GT.AND P5, PT, R132, RZ, PT ;  /* 0x000000ff8400720c */ /* 0x010fda0003fa4270 */
[----:B------:R-:W-:Y:S05]  /*0a30*/  @P5 BRA `(.L_x_5336) ;  /* 0x0000000000885947 */ /* 0x000fea0003800000 */
[----:B-----5:R-:W-:Y:S01]  /*0a40*/  ISETP.GE.AND P4, PT, R234, 0x1, PT ;  /* 0x00000001ea00780c */ /* 0x020fe20003f86270 */
[----:B------:R-:W0:Y:S01]  /*0a50*/  LDC.64 R240, c[0x0][0x240] ;  /* 0x00009000fff07b82 */ /* 0x000e220000000a00 */
[----:B------:R-:W-:Y:S01]  /*0a60*/  IMAD.U32 R2, RZ, RZ, UR12 ;  /* 0x0000000cff027e24 */ /* 0x000fe2000f8e00ff */
[----:B------:R-:W-:-:S04]  /*0a70*/  HFMA2.MMA R247, -RZ, RZ, 0, 0 ;  /* 0x00000000fff77435 */ /* 0x000fc800000001ff */
[----:B------:R-:W-:-:S06]  /*0a80*/  ISETP.NE.U32.AND P0, PT, R2, RZ, PT ;  /* 0x000000ff0200720c */ /* 0x000fcc0003f05070 */
[----:B------:R-:W-:-:S05]  /*0a90*/  @P4 IADD3 R0, R234, -0x1, RZ ;  /* 0xffffffffea004810 */ /* 0x000fca0007ffe0ff */
[----:B------:R-:W-:-:S05]  /*0aa0*/  @P4 IMAD R0, R0, R237, RZ ;  /* 0x000000ed00004224 */ /* 0x000fca00078e02ff */
[----:B------:R-:W-:-:S04]  /*0ab0*/  @P4 SHF.R.S32.HI R133, RZ, 0x1f, R0 ;  /* 0x0000001fff854819 */ /* 0x000fc80000011400 */
[----:B------:R-:W-:Y:S02]  /*0ac0*/  @P4 LEA.HI R132, R133, R0, RZ, 0x3 ;  /* 0x0000000085844211 */ /* 0x000fe400078f18ff */
[----:B------:R-:W-:Y:S02]  /*0ad0*/  MOV R0, UR13 ;  /* 0x0000000d00007c02 */ /* 0x000fe40008000f00 */
[----:B------:R-:W-:Y:S02]  /*0ae0*/  @P4 LEA.HI.SX32 R247, R132, R235, 0x1d ;  /* 0x000000eb84f74211 */ /* 0x000fe400078feaff */
[----:B------:R-:W-:Y:S02]  /*0af0*/  ISETP.NE.AND.EX P0, PT, R0, RZ, PT, P0 ;  /* 0x000000ff0000720c */ /* 0x000fe40003f05300 */
[C---:B------:R-:W-:Y:S01]  /*0b00*/  IADD3 R245, R247.reuse, 0x20, RZ ;  /* 0x00000020f7f57810 */ /* 0x040fe20007ffe0ff */
[C---:B------:R-:W-:Y:S01]  /*0b10*/  VIADD R243, R247.reuse, 0x40 ;  /* 0x00000040f7f37836 */ /* 0x040fe20000000000 */
[C---:B------:R-:W-:Y:S01]  /*0b20*/  IADD3 R133, R247.reuse, 0x60, RZ ;  /* 0x00000060f7857810 */ /* 0x040fe20007ffe0ff */
[----:B0-----:R-:W-:-:S04]  /*0b30*/  IMAD.WIDE.U32 R246, R247, 0x8, R240 ;  /* 0x00000008f7f67825 */ /* 0x001fc800078e00f0 */
[--C-:B------:R-:W-:Y:S02]  /*0b40*/  IMAD.WIDE.U32 R244, R245, 0x8, R240.reuse ;  /* 0x00000008f5f47825 */ /* 0x100fe400078e00f0 */
[----:B------:R-:W5:Y:S02]  /*0b50*/  LDG.E.64 R246, desc[UR4][R246.64] ;  /* 0x00000004f6f67981 */ /* 0x000f64000c1e1b00 */
[--C-:B------:R-:W-:Y:S02]  /*0b60*/  IMAD.WIDE.U32 R242, R243, 0x8, R240.reuse ;  /* 0x00000008f3f27825 */ /* 0x100fe400078e00f0 */
[----:B------:R0:W5:Y:S02]  /*0b70*/  @P0 LDG.E.128 R88, desc[UR4][R250.64] ;  /* 0x00000004fa580981 */ /* 0x000164000c1e1d00 */
[----:B------:R-:W-:Y:S02]  /*0b80*/  IMAD.WIDE.U32 R240, R133, 0x8, R240 ;  /* 0x0000000885f07825 */ /* 0x000fe400078e00f0 */
[----:B------:R0:W5:Y:S04]  /*0b90*/  @P0 LDG.E.128 R92, desc[UR4][R250.64+0x10] ;  /* 0x00001004fa5c0981 */ /* 0x000168000c1e1d00 */
[----:B------:R0:W5:Y:S04]  /*0ba0*/  @P0 LDG.E.128 R96, desc[UR4][R248.64] ;  /* 0x00000004f8600981 */ /* 0x000168000c1e1d00 */
[----:B------:R0:W5:Y:S04]  /*0bb0*/  @P0 LDG.E.128 R100, desc[UR4][R248.64+0x10] ;  /* 0x00001004f8640981 */ /* 0x000168000c1e1d00 */
[----:B------:R0:W5:Y:S04]  /*0bc0*/  @P0 LDG.E.128 R104, desc[UR4][R238.64] ;  /* 0x00000004ee680981 */ /* 0x000168000c1e1d00 */
[----:B------:R0:W5:Y:S04]  /*0bd0*/  @P0 LDG.E.128 R108, desc[UR4][R238.64+0x10] ;  /* 0x00001004ee6c0981 */ /* 0x000168000c1e1d00 */
[----:B------:R0:W5:Y:S04]  /*0be0*/  @P0 LDG.E.128 R112, desc[UR4][R230.64] ;  /* 0x00000004e6700981 */ /* 0x000168000c1e1d00 */
[----:B------:R0:W5:Y:S04]  /*0bf0*/  @P0 LDG.E.128 R116, desc[UR4][R230.64+0x10] ;  /* 0x00001004e6740981 */ /* 0x000168000c1e1d00 */
[----:B------:R-:W5:Y:S04]  /*0c00*/  LDG.E.64 R244, desc[UR4][R244.64] ;  /* 0x00000004f4f47981 */ /* 0x000f68000c1e1b00 */
[----:B------:R-:W5:Y:S04]  /*0c10*/  LDG.E.64 R242, desc[UR4][R242.64] ;  /* 0x00000004f2f27981 */ /* 0x000f68000c1e1b00 */
[----:B------:R-:W5:Y:S01]  /*0c20*/  LDG.E.64 R240, desc[UR4][R240.64] ;  /* 0x00000004f0f07981 */ /* 0x000f62000c1e1b00 */
[----:B------:R-:W-:Y:S01]  /*0c30*/  HFMA2.MMA R132, -RZ, RZ, 0, 0 ;  /* 0x00000000ff847435 */ /* 0x000fe200000001ff */
[----:B------:R-:W-:Y:S01]  /*0c40*/  MOV R134, RZ ;  /* 0x000000ff00867202 */ /* 0x000fe20000000f00 */
[----:B0-----:R-:W-:Y:S09]  /*0c50*/  BRA `(.L_x_5337) ;  /* 0x0000001400407947 */ /* 0x001ff20003800000 */
.L_x_5336:
[----:B------:R-:W0:Y:S01]  /*0c60*/  LDC.64 R196, c[0x0][0x238] ;  /* 0x00008e00ffc47b82 */ /* 0x000e220000000a00 */
[----:B------:R-:W-:Y:S01]  /*0c70*/  VIADD R0, R132, 0xffffffff ;  /* 0xffffffff84007836 */ /* 0x000fe20000000000 */
[----:B------:R-:W2:Y:S03]  /*0c80*/  LDG.E R200, desc[UR4][R164.64] ;  /* 0x00000004a4c87981 */ /* 0x000ea6000c1e1900 */
[----:B------:R-:W-:-:S03]  /*0c90*/  IMAD R0, R0, R237, RZ ;  /* 0x000000ed00007224 */ /* 0x000fc600078e02ff */
[----:B------:R-:W1:Y:S02]  /*0ca0*/  LDC.64 R168, c[0x0][0x2b8] ;  /* 0x0000ae00ffa87b82 */ /* 0x000e640000000a00 */
[----:B------:R-:W-:-:S04]  /*0cb0*/  SHF.R.S32.HI R133, RZ, 0x1f, R0 ;  /* 0x0000001fff857819 */ /* 0x000fc80000011400 */
[----:B------:R-:W-:Y:S02]  /*0cc0*/  LEA.HI R0, R133, R0, RZ, 0x3 ;  /* 0x0000000085007211 */ /* 0x000fe400078f18ff */
[----:B-----5:R-:W-:Y:S01]  /*0cd0*/  ISETP.GE.AND P4, PT, R234, 0x1, PT ;  /* 0x00000001ea00780c */ /* 0x020fe20003f86270 */
[----:B------:R-:W3:Y:S01]  /*0ce0*/  LDC.64 R240, c[0x0][0x240] ;  /* 0x00009000fff07b82 */ /* 0x000ee20000000a00 */
[----:B------:R-:W-:-:S04]  /*0cf0*/  LEA.HI.SX32 R173, R0, R235, 0x1d ;  /* 0x000000eb00ad7211 */ /* 0x000fc800078feaff */
[C---:B------:R-:W-:Y:S01]  /*0d00*/  IADD3 R149, R173.reuse, 0x20, RZ ;  /* 0x00000020ad957810 */ /* 0x040fe20007ffe0ff */
[----:B0-----:R-:W-:Y:S01]  /*0d10*/  IMAD.WIDE.U32 R166, R232, 0x20, R196 ;  /* 0x00000020e8a67825 */ /* 0x001fe200078e00c4 */
[----:B------:R-:W-:-:S03]  /*0d20*/  IADD3 R161, R173, 0x40, RZ ;  /* 0x00000040ada17810 */ /* 0x000fc60007ffe0ff */
[----:B------:R-:W-:Y:S01]  /*0d30*/  IMAD.WIDE.U32 R198, R195, 0x20, R196 ;  /* 0x00000020c3c67825 */ /* 0x000fe200078e00c4 */
[----:B------:R-:W4:Y:S03]  /*0d40*/  LDG.E.128 R132, desc[UR4][R166.64] ;  /* 0x00000004a6847981 */ /* 0x000f26000c1e1d00 */
[--C-:B-1----:R-:W-:Y:S01]  /*0d50*/  IMAD.WIDE.U32 R136, R173, 0x10, R168.reuse ;  /* 0x00000010ad887825 */ /* 0x102fe200078e00a8 */
[----:B------:R-:W4:Y:S03]  /*0d60*/  LDG.E.128 R156, desc[UR4][R198.64] ;  /* 0x00000004c69c7981 */ /* 0x000f26000c1e1d00 */
[----:B------:R-:W-:Y:S01]  /*0d70*/  IMAD.WIDE.U32 R148, R149, 0x10, R168 ;  /* 0x0000001095947825 */ /* 0x000fe200078e00a8 */
[----:B------:R-:W4:Y:S04]  /*0d80*/  LDG.E.128 R140, desc[UR4][R166.64+0x10] ;  /* 0x00001004a68c7981 */ /* 0x000f28000c1e1d00 */
[----:B------:R-:W4:Y:S01]  /*0d90*/  LDG.E.128 R136, desc[UR4][R136.64] ;  /* 0x0000000488887981 */ /* 0x000f22000c1e1d00 */
[----:B------:R-:W-:-:S03]  /*0da0*/  IMAD.WIDE.U32 R202, R233, 0x20, R196 ;  /* 0x00000020e9ca7825 */ /* 0x000fc600078e00c4 */
[----:B------:R-:W4:Y:S01]  /*0db0*/  LDG.E.128 R148, desc[UR4][R148.64] ;  /* 0x0000000494947981 */ /* 0x000f22000c1e1d00 */
[----:B------:R-:W-:-:S03]  /*0dc0*/  IMAD.WIDE.U32 R160, R161, 0x10, R168 ;  /* 0x00000010a1a07825 */ /* 0x000fc600078e00a8 */
[----:B------:R-:W4:Y:S01]  /*0dd0*/  LDG.E.128 R152, desc[UR4][R202.64+0x10] ;  /* 0x00001004ca987981 */ /* 0x000f22000c1e1d00 */
[----:B------:R-:W-:-:S03]  /*0de0*/  IMAD.WIDE.U32 R196, R3, 0x20, R196 ;  /* 0x0000002003c47825 */ /* 0x000fc600078e00c4 */
[----:B------:R-:W4:Y:S04]  /*0df0*/  LDG.E.128 R160, desc[UR4][R160.64] ;  /* 0x00000004a0a07981 */ /* 0x000f28000c1e1d00 */
[----:B------:R-:W4:Y:S01]  /*0e00*/  LDG.E.128 R176, desc[UR4][R196.64+0x10] ;  /* 0x00001004c4b07981 */ /* 0x000f22000c1e1d00 */
[----:B------:R-:W-:-:S03]  /*0e10*/  IADD3 R173, R173, 0x60, RZ ;  /* 0x00000060adad7810 */ /* 0x000fc60007ffe0ff */
[----:B------:R-:W4:Y:S02]  /*0e20*/  LDG.E.128 R144, desc[UR4][R202.64] ;  /* 0x00000004ca907981 */ /* 0x000f24000c1e1d00 */
[----:B------:R-:W-:Y:S02]  /*0e30*/  IMAD.WIDE.U32 R172, R173, 0x10, R168 ;  /* 0x00000010adac7825 */ /* 0x000fe400078e00a8 */
[----:B------:R0:W4:Y:S04]  /*0e40*/  LDG.E.128 R164, desc[UR4][R198.64+0x10] ;  /* 0x00001004c6a47981 */ /* 0x000128000c1e1d00 */
[----:B------:R-:W4:Y:S04]  /*0e50*/  LDG.E.128 R172, desc[UR4][R172.64] ;  /* 0x00000004acac7981 */ /* 0x000f28000c1e1d00 */
[----:B------:R1:W4:Y:S01]  /*0e60*/  LDG.E.128 R168, desc[UR4][R196.64] ;  /* 0x00000004c4a87981 */ /* 0x000322000c1e1d00 */
[----:B------:R-:W-:-:S04]  /*0e70*/  @P4 VIADD R0, R234, 0xffffffff ;  /* 0xffffffffea004836 */ /* 0x000fc80000000000 */
[----:B------:R-:W-:-:S05]  /*0e80*/  @P4 IMAD R0, R0, R237, RZ ;  /* 0x000000ed00004224 */ /* 0x000fca00078e02ff */
[----:B------:R-:W-:-:S04]  /*0e90*/  @P4 SHF.R.S32.HI R201, RZ, 0x1f, R0 ;  /* 0x0000001fffc94819 */ /* 0x000fc80000011400 */
[----:B0-----:R-:W-:Y:S02]  /*0ea0*/  @P4 LEA.HI R198, R201, R0, RZ, 0x3 ;  /* 0x00000000c9c64211 */ /* 0x001fe400078f18ff */
[----:B------:R-:W-:Y:S02]  /*0eb0*/  MOV R247, RZ ;  /* 0x000000ff00f77202 */ /* 0x000fe40000000f00 */
[----:B------:R-:W-:-:S04]  /*0ec0*/  @P4 LEA.HI.SX32 R247, R198, R235, 0x1d ;  /* 0x000000ebc6f74211 */ /* 0x000fc800078feaff */
[C---:B------:R-:W-:Y:S01]  /*0ed0*/  IADD3 R243, R247.reuse, 0x40, RZ ;  /* 0x00000040f7f37810 */ /* 0x040fe20007ffe0ff */
[C---:B------:R-:W-:Y:S01]  /*0ee0*/  VIADD R245, R247.reuse, 0x20 ;  /* 0x00000020f7f57836 */ /* 0x040fe20000000000 */
[C---:B-1----:R-:W-:Y:S01]  /*0ef0*/  IADD3 R197, R247.reuse, 0x60, RZ ;  /* 0x00000060f7c57810 */ /* 0x042fe20007ffe0ff */
[----:B---3--:R-:W-:-:S04]  /*0f00*/  IMAD.WIDE.U32 R246, R247, 0x8, R240 ;  /* 0x00000008f7f67825 */ /* 0x008fc800078e00f0 */
        /* <DEDUP_REMOVED lines=14> */
[----:B------:R0:W5:Y:S04]  /*0ff0*/  @P0 LDG.E.128 R100, desc[UR4][R248.64+0x10] ;  /* 0x00001004f8640981 */ /* 0x000168000c1e1d00 */
[----:B------:R-:W5:Y:S04]  /*1000*/  @P0 LDG.E.128 R104, desc[UR4][R238.64] ;  /* 0x00000004ee680981 */ /* 0x000f68000c1e1d00 */
[----:B------:R-:W5:Y:S04]  /*1010*/  @P0 LDG.E.128 R108, desc[UR4][R238.64+0x10] ;  /* 0x00001004ee6c0981 */ /* 0x000f68000c1e1d00 */
[----:B------:R-:W5:Y:S04]  /*1020*/  @P0 LDG.E.128 R112, desc[UR4][R230.64] ;  /* 0x00000004e6700981 */ /* 0x000f68000c1e1d00 */
[----:B------:R1:W5:Y:S01]  /*1030*/  @P0 LDG.E.128 R116, desc[UR4][R230.64+0x10] ;  /* 0x00001004e6740981 */ /* 0x000362000c1e1d00 */
[----:B------:R-:W-:-:S04]  /*1040*/  ISETP.NE.AND P0, PT, R21, RZ, PT ;  /* 0x000000ff1500720c */ /* 0x000fc80003f05270 */
[----:B--2---:R-:W-:-:S05]  /*1050*/  FSEL R200, R200, RZ, !P0 ;  /* 0x000000ffc8c87208 */ /* 0x004fca0004000000 */
[C---:B----4-:R-:W-:Y:S01]  /*1060*/  FADD.FTZ R229, -R200.reuse, R132 ;  /* 0x00000084c8e57221 */ /* 0x050fe20000010100 */
[C---:B------:R-:W-:Y:S01]  /*1070*/  FADD.FTZ R225, -R200.reuse, R134 ;  /* 0x00000086c8e17221 */ /* 0x040fe20000010100 */
[C---:B------:R-:W-:Y:S01]  /*1080*/  FADD.FTZ R197, -R200.reuse, R133 ;  /* 0x00000085c8c57221 */ /* 0x040fe20000010100 */
[C---:B------:R-:W-:Y:S01]  /*1090*/  FADD.FTZ R227, -R200.reuse, R159 ;  /* 0x0000009fc8e37221 */ /* 0x040fe20000010100 */
[C---:B------:R-:W-:Y:S01]  /*10a0*/  FADD.FTZ R201, -R200.reuse, R135 ;  /* 0x00000087c8c97221 */ /* 0x040fe20000010100 */
[C---:B------:R-:W-:Y:S01]  /*10b0*/  FADD.FTZ R223, -R200.reuse, R158 ;  /* 0x0000009ec8df7221 */ /* 0x040fe20000010100 */
[C---:B------:R-:W-:Y:S01]  /*10c0*/  FADD.FTZ R217, -R200.reuse, R142 ;  /* 0x0000008ec8d97221 */ /* 0x040fe20000010100 */
[----:B------:R-:W-:Y:S01]  /*10d0*/  FADD.FTZ R141, -R200, R141 ;  /* 0x0000008dc88d7221 */ /* 0x000fe20000010100 */
[C---:B------:R-:W-:Y:S02]  /*10e0*/  PRMT R132, R136.reuse, 0x7632, R132 ;  /* 0x0000763288847816 */ /* 0x040fe40000000084 */
[----:B------:R-:W-:Y:S01]  /*10f0*/  SHF.L.U32 R136, R136, 0x10, RZ ;  /* 0x0000001088887819 */ /* 0x000fe200000006ff */
[----:B------:R-:W-:Y:S01]  /*1100*/  FADD.FTZ R221, -R200, R140 ;  /* 0x0000008cc8dd7221 */ /* 0x000fe20000010100 */
[C---:B------:R-:W-:Y:S01]  /*1110*/  PRMT R133, R137.reuse, 0x7632, R133 ;  /* 0x0000763289857816 */ /* 0x040fe20000000085 */
[----:B------:R-:W-:Y:S01]  /*1120*/  IMAD.U32 R137, R137, 0x10000, RZ ;  /* 0x0001000089897824 */ /* 0x000fe200078e00ff */
[----:B------:R-:W-:Y:S01]  /*1130*/  PRMT R134, R138, 0x7632, R134 ;  /* 0x000076328a867816 */ /* 0x000fe20000000086 */
[----:B------:R-:W-:Y:S01]  /*1140*/  FADD.FTZ R215, -R200, R156 ;  /* 0x0000009cc8d77221 */ /* 0x000fe20000010100 */
[C---:B------:R-:W-:Y:S01]  /*1150*/  PRMT R135, R139.reuse, 0x7632, R135 ;  /* 0x000076328b877816 */ /* 0x040fe20000000087 */
[C---:B------:R-:W-:Y:S01]  /*1160*/  FMUL.FTZ R225, R4.reuse, R225 ;  /* 0x000000e104e17220 */ /* 0x040fe20000410000 */
[----:B------:R-:W-:Y:S01]  /*1170*/  SHF.L.U32 R139, R139, 0x10, RZ ;  /* 0x000000108b8b7819 */ /* 0x000fe200000006ff */
[----:B------:R-:W-:Y:S01]  /*1180*/  FMUL.FTZ R140, R4, R227 ;  /* 0x000000e3048c7220 */ /* 0x000fe20000410000 */
[----:B------:R-:W-:Y:S01]  /*1190*/  SHF.L.U32 R132, R132, 0x10, RZ ;  /* 0x0000001084847819 */ /* 0x000fe200000006ff */
[----:B------:R-:W-:Y:S01]  /*11a0*/  FMUL.FTZ R217, R4, R217 ;  /* 0x000000d904d97220 */ /* 0x000fe20000410000 */
[----:B------:R-:W-:Y:S01]  /*11b0*/  FMUL.FTZ R227, R193, R136 ;  /* 0x00000088c1e37220 */ /* 0x000fe20000410000 */
[C---:B------:R-:W-:Y:S01]  /*11c0*/  PRMT R198, R149.reuse, 0x7632, R198 ;  /* 0x0000763295c67816 */ /* 0x040fe200000000c6 */
[----:B------:R-:W-:-:S02]  /*11d0*/  IMAD.U32 R207, R149, 0x10000, RZ ;  /* 0x0001000095cf7824 */ /* 0x000fc400078e00ff */
[C---:B------:R-:W-:Y:S01]  /*11e0*/  FMUL.FTZ R229, R4.reuse, R229 ;  /* 0x000000e504e57220 */ /* 0x040fe20000410000 */
[----:B------:R-:W-:Y:S01]  /*11f0*/  FMUL.FTZ R220, R4, R141 ;  /* 0x0000008d04dc7220 */ /* 0x000fe20000410000 */
[----:B------:R-:W-:Y:S01]  /*1200*/  SHF.L.U32 R138, R138, 0x10, RZ ;  /* 0x000000108a8a7819 */ /* 0x000fe200000006ff */
[C---:B------:R-:W-:Y:S01]  /*1210*/  FADD.FTZ R149, -R200.reuse, R154 ;  /* 0x0000009ac8957221 */ /* 0x040fe20000010100 */
[----:B------:R-:W-:Y:S01]  /*1220*/  FADD.FTZ R219, -R200, R157 ;  /* 0x0000009dc8db7221 */ /* 0x000fe20000010100 */
[C---:B------:R-:W-:Y:S01]  /*1230*/  FMUL.FTZ R228, R4.reuse, R197 ;  /* 0x000000c504e47220 */ /* 0x040fe20000410000 */
[----:B------:R-:W-:Y:S01]  /*1240*/  FMUL.FTZ R141, R4, R223 ;  /* 0x000000df048d7220 */ /* 0x000fe20000410000 */
[----:B------:R-:W-:Y:S01]  /*1250*/  SHF.L.U32 R134, R134, 0x10, RZ ;  /* 0x0000001086867819 */ /* 0x000fe200000006ff */
[----:B------:R-:W-:Y:S01]  /*1260*/  FMUL.FTZ R221, R4, R221 ;  /* 0x000000dd04dd7220 */ /* 0x000fe20000410000 */
[----:B------:R-:W-:Y:S01]  /*1270*/  PRMT R199, R150, 0x7632, R199 ;  /* 0x0000763296c77816 */ /* 0x000fe200000000c7 */
[----:B------:R-:W-:Y:S01]  /*1280*/  FMUL.FTZ R197, R4, R215 ;  /* 0x000000d704c57220 */ /* 0x000fe20000410000 */
[----:B------:R-:W-:Y:S01]  /*1290*/  SHF.L.U32 R203, R150, 0x10, RZ ;  /* 0x0000001096cb7819 */ /* 0x000fe200000006ff */
[-C--:B------:R-:W-:Y:S01]  /*12a0*/  FFMA.FTZ R26, R225, R137.reuse, R26 ;  /* 0x00000089e11a7223 */ /* 0x080fe2000001001a */
[----:B------:R-:W-:Y:S01]  /*12b0*/  PRMT R154, R161, 0x7632, R154 ;  /* 0x00007632a19a7816 */ /* 0x000fe2000000009a */
[----:B------:R-:W-:Y:S01]  /*12c0*/  FADD.FTZ R86, R86, R137 ;  /* 0x0000008956567221 */ /* 0x000fe20000010000 */
[----:B------:R-:W-:Y:S01]  /*12d0*/  FMUL.FTZ R223, R192, R137 ;  /* 0x00000089c0df7220 */ /* 0x000fe20000410000 */
[----:B------:R-:W-:Y:S01]  /*12e0*/  FADD.FTZ R150, -R200, R177 ;  /* 0x000000b1c8967221 */ /* 0x000fe20000010100 */
[----:B------:R-:W-:Y:S01]  /*12f0*/  FADD.FTZ R82, R82, R139 ;  /* 0x0000008b52527221 */ /* 0x000fe20000010000 */
[-C--:B------:R-:W-:Y:S01]  /*1300*/  FFMA.FTZ R30, R217, R139.reuse, R30 ;  /* 0x0000008bd91e7223 */ /* 0x080fe2000001001e */
[----:B------:R-:W-:Y:S01]  /*1310*/  FMUL.FTZ R215, R190, R139 ;  /* 0x0000008bbed77220 */ /* 0x000fe20000410000 */
[----:B------:R-:W-:Y:S01]  /*1320*/  FMUL.FTZ R226, R20, R132 ;  /* 0x0000008414e27220 */ /* 0x000fe20000410000 */
[----:B------:R-:W-:Y:S01]  /*1330*/  FADD.FTZ R137, RZ, R227 ;  /* 0x000000e3ff897221 */ /* 0x000fe20000010000 */
[----:B------:R-:W-:Y:S01]  /*1340*/  FADD.FTZ R177, -R200, R178 ;  /* 0x000000b2c8b17221 */ /* 0x000fe20000010100 */
[----:B------:R-:W-:Y:S01]  /*1350*/  FFMA.FTZ R139, R229, R227, RZ ;  /* 0x000000e3e58b7223 */ /* 0x000fe200000100ff */
[C---:B------:R-:W-:Y:S01]  /*1360*/  FMUL.FTZ R178, R4.reuse, R219 ;  /* 0x000000db04b27220 */ /* 0x040fe20000410000 */
[----:B------:R-:W-:Y:S01]  /*1370*/  FMUL.FTZ R224, R4, R201 ;  /* 0x000000c904e07220 */ /* 0x000fe20000410000 */
[----:B------:R-:W-:-:S02]  /*1380*/  IMAD.U32 R222, R133, 0x10000, RZ ;  /* 0x0001000085de7824 */ /* 0x000fc400078e00ff */
[----:B------:R-:W-:Y:S01]  /*1390*/  FADD.FTZ R80, R80, R138 ;  /* 0x0000008a50507221 */ /* 0x000fe20000010000 */
[-C--:B------:R-:W-:Y:S01]  /*13a0*/  FFMA.FTZ R28, R221, R138.reuse, R28 ;  /* 0x0000008add1c7223 */ /* 0x080fe2000001001c */
[----:B------:R-:W-:Y:S01]  /*13b0*/  FMUL.FTZ R219, R191, R138 ;  /* 0x0000008abfdb7220 */ /* 0x000fe20000410000 */
[----:B------:R-:W-:Y:S01]  /*13c0*/  FADD.FTZ R81, R81, R134 ;  /* 0x0000008651517221 */ /* 0x000fe20000010000 */
[-C--:B------:R-:W-:Y:S01]  /*13d0*/  FFMA.FTZ R29, R220, R134.reuse, R29 ;  /* 0x00000086dc1d7223 */ /* 0x080fe2000001001d */
[----:B------:R-:W-:Y:S01]  /*13e0*/  FMUL.FTZ R218, R18, R134 ;  /* 0x0000008612da7220 */ /* 0x000fe20000410000 */
[----:B------:R-:W-:Y:S02]  /*13f0*/  IMAD.U32 R134, R154, 0x10000, RZ ;  /* 0x000100009a867824 */ /* 0x000fe400078e00ff */
[----:B------:R-:W-:Y:S01]  /*1400*/  FADD.FTZ R138, R137, R226 ;  /* 0x000000e2898a7221 */ /* 0x000fe20000010000 */
[--C-:B------:R-:W-:Y:S01]  /*1410*/  FADD.FTZ R205, -R200, R152.reuse ;  /* 0x00000098c8cd7221 */ /* 0x100fe20000010100 */
[----:B------:R-:W-:Y:S01]  /*1420*/  FFMA.FTZ R154, R228, R226, R139 ;  /* 0x000000e2e49a7223 */ /* 0x000fe2000001008b */
[----:B------:R-:W-:Y:S01]  /*1430*/  PRMT R152, R160, 0x7632, R152 ;  /* 0x00007632a0987816 */ /* 0x000fe20000000098 */
[-C--:B------:R-:W-:Y:S01]  /*1440*/  FFMA.FTZ R27, R224, R222.reuse, R27 ;  /* 0x000000dee01b7223 */ /* 0x080fe2000001001b */
[----:B------:R-:W-:Y:S01]  /*1450*/  PRMT R196, R148, 0x7632, R196 ;  /* 0x0000763294c47816 */ /* 0x000fe200000000c4 */
[----:B------:R-:W-:Y:S01]  /*1460*/  FADD.FTZ R87, R87, R222 ;  /* 0x000000de57577221 */ /* 0x000fe20000010000 */
[----:B------:R-:W-:Y:S01]  /*1470*/  SHF.L.U32 R160, R160, 0x10, RZ ;  /* 0x00000010a0a07819 */ /* 0x000fe200000006ff */
[----:B------:R-:W-:Y:S01]  /*1480*/  FMUL.FTZ R222, R19, R222 ;  /* 0x000000de13de7220 */ /* 0x000fe20000410000 */
[----:B------:R-:W-:Y:S01]  /*1490*/  PRMT R156, R163, 0x7632, R156 ;  /* 0x00007632a39c7816 */ /* 0x000fe2000000009c */
[----:B------:R-:W-:Y:S01]  /*14a0*/  FADD.FTZ R137, R138, R223 ;  /* 0x000000df8a897221 */ /* 0x000fe20000010000 */
[C---:B------:R-:W-:Y:S01]  /*14b0*/  FADD.FTZ R145, -R200.reuse, R145 ;  /* 0x00000091c8917221 */ /* 0x040fe20000010100 */
[----:B------:R-:W-:Y:S01]  /*14c0*/  FFMA.FTZ R139, R225, R223, R154 ;  /* 0x000000dfe18b7223 */ /* 0x000fe2000001009a */
[----:B0-----:R-:W-:Y:S01]  /*14d0*/  FADD.FTZ R249, -R200, R166 ;  /* 0x000000a6c8f97221 */ /* 0x001fe20000010100 */
[----:B------:R-:W-:Y:S01]  /*14e0*/  SHF.L.U32 R210, R196, 0x10, RZ ;  /* 0x00000010c4d27819 */ /* 0x000fe200000006ff */
[-C--:B------:R-:W-:Y:S01]  /*14f0*/  FFMA.FTZ R40, R197, R160.reuse, R40 ;  /* 0x000000a0c5287223 */ /* 0x080fe20000010028 */
[----:B------:R-:W-:Y:S01]  /*1500*/  SHF.L.U32 R138, R156, 0x10, RZ ;  /* 0x000000109c8a7819 */ /* 0x000fe200000006ff */
[----:B------:R-:W-:Y:S01]  /*1510*/  FADD.FTZ R68, R68, R160 ;  /* 0x000000a044447221 */ /* 0x000fe20000010000 */
[----:B------:R-:W-:Y:S01]  /*1520*/  FMUL.FTZ R196, R185, R160 ;  /* 0x000000a0b9c47220 */ /* 0x000fe20000410000 */
[----:B------:R-:W-:Y:S01]  /*1530*/  FADD.FTZ R156, R137, R222 ;  /* 0x000000de899c7221 */ /* 0x000fe20000010000 */
[----:B------:R-:W-:Y:S01]  /*1540*/  SHF.L.U32 R163, R163, 0x10, RZ ;  /* 0x00000010a3a37819 */ /* 0x000fe200000006ff */
[----:B------:R-:W-:Y:S01]  /*1550*/  FMUL.FTZ R212, R4, R145 ;  /* 0x0000009104d47220 */ /* 0x000fe20000410000 */
[----:B------:R-:W-:Y:S01]  /*1560*/  FFMA.FTZ R160, R224, R222, R139 ;  /* 0x000000dee0a07223 */ /* 0x000fe2000001008b */
[----:B------:R-:W-:Y:S01]  /*1570*/  FMUL.FTZ R145, R4, R249 ;  /* 0x000000f904917220 */ /* 0x000fe20000410000 */
[----:B------:R-:W-:Y:S01]  /*1580*/  FADD.FTZ R143, -R200, R143 ;  /* 0x0000008fc88f7221 */ /* 0x000fe20000010100 */
[----:B------:R-:W-:Y:S01]  /*1590*/  PRMT R158, R172, 0x7632, R158 ;  /* 0x00007632ac9e7816 */ /* 0x000fe2000000009e */
[----:B------:R-:W-:Y:S01]  /*15a0*/  FADD.FTZ R137, R156, R219 ;  /* 0x000000db9c897221 */ /* 0x000fe20000010000 */
[----:B------:R-:W-:Y:S01]  /*15b0*/  FFMA.FTZ R139, R221, R219, R160 ;  /* 0x000000dbdd8b7223 */ /* 0x000fe200000100a0 */
[----:B------:R-:W-:Y:S01]  /*15c0*/  SHF.L.U32 R214, R135, 0x10, RZ ;  /* 0x0000001087d67819 */ /* 0x000fe200000006ff */
[----:B------:R-:W-:Y:S01]  /*15d0*/  FADD.FTZ R66, R66, R163 ;  /* 0x000000a342427221 */ /* 0x000fe20000010000 */
[-C--:B------:R-:W-:Y:S01]  /*15e0*/  FFMA.FTZ R46, R145, R163.reuse, R46 ;  /* 0x000000a3912e7223 */ /* 0x080fe2000001002e */
[----:B------:R-:W-:Y:S01]  /*15f0*/  FMUL.FTZ R156, R182, R163 ;  /* 0x000000a3b69c7220 */ /* 0x000fe20000410000 */
[----:B------:R-:W-:Y:S01]  /*1600*/  FADD.FTZ R213, -R200, R144 ;  /* 0x00000090c8d57221 */ /* 0x000fe20000010100 */
[----:B------:R-:W-:Y:S01]  /*1610*/  FMUL.FTZ R216, R4, R143 ;  /* 0x0000008f04d87220 */ /* 0x000fe20000410000 */
[----:B------:R-:W-:Y:S01]  /*1620*/  SHF.L.U32 R163, R158, 0x10, RZ ;  /* 0x000000109ea37819 */ /* 0x000fe200000006ff */
[C---:B------:R-:W-:Y:S01]  /*1630*/  FADD.FTZ R142, -R200.reuse, R164 ;  /* 0x000000a4c88e7221 */ /* 0x040fe20000010100 */
[----:B------:R-:W-:Y:S01]  /*1640*/  PRMT R202, R151, 0x7632, R202 ;  /* 0x0000763297ca7816 */ /* 0x000fe200000000ca */
[----:B------:R-:W-:Y:S01]  /*1650*/  FADD.FTZ R158, R137, R218 ;  /* 0x000000da899e7221 */ /* 0x000fe20000010000 */
[----:B-1----:R-:W-:Y:S01]  /*1660*/  SHF.L.U32 R231, R151, 0x10, RZ ;  /* 0x0000001097e77819 */ /* 0x002fe200000006ff */
[----:B------:R-:W-:Y:S01]  /*1670*/  FADD.FTZ R151, -R200, R155 ;  /* 0x0000009bc8977221 */ /* 0x000fe20000010100 */
[----:B------:R-:W-:Y:S01]  /*1680*/  FFMA.FTZ R160, R220, R218, R139 ;  /* 0x000000dadca07223 */ /* 0x000fe2000001008b */
[----:B------:R-:W-:Y:S01]  /*1690*/  SHF.L.U32 R211, R148, 0x10, RZ ;  /* 0x0000001094d37819 */ /* 0x000fe200000006ff */
[----:B------:R-:W-:Y:S01]  /*16a0*/  FMUL.FTZ R213, R4, R213 ;  /* 0x000000d504d57220 */ /* 0x000fe20000410000 */
        /* <DEDUP_REMOVED lines=13> */
[-C--:B------:R-:W-:Y:S01]  /*1780*/  FFMA.FTZ R44, R143, R162.reuse, R44 ;  /* 0x000000a28f2c7223 */ /* 0x080fe2000001002c */
        /* <DEDUP_REMOVED lines=11> */
[----:B------:R-:W-:-:S02]  /*1840*/  IMAD.U32 R198, R198, 0x10000, RZ ;  /* 0x00010000c6c67824 */ /* 0x000fc400078e00ff */
[----:B------:R-:W-:Y:S01]  /*1850*/  FMUL.FTZ R207, R188, R207 ;  /* 0x000000cfbccf7220 */ /* 0x000fe20000410000 */
[----:B------:R-:W-:Y:S01]  /*1860*/  FADD.FTZ R160, R137, R210 ;  /* 0x000000d289a07221 */ /* 0x000fe20000010000 */
[----:B------:R-:W-:Y:S01]  /*1870*/  FADD.FTZ R147, -R200, R147 ;  /* 0x00000093c8937221 */ /* 0x000fe20000010100 */
[----:B------:R-:W-:Y:S01]  /*1880*/  FFMA.FTZ R162, R212, R210, R139 ;  /* 0x000000d2d4a27223 */ /* 0x000fe2000001008b */
[----:B------:R-:W-:Y:S01]  /*1890*/  FMUL.FTZ R205, R4, R205 ;  /* 0x000000cd04cd7220 */ /* 0x000fe20000410000 */
[----:B------:R-:W-:Y:S01]  /*18a0*/  FMUL.FTZ R206, R15, R198 ;  /* 0x000000c60fce7220 */ /* 0x000fe20000410000 */
[----:B------:R-:W-:Y:S01]  /*18b0*/  FADD.FTZ R137, R160, R207 ;  /* 0x000000cfa0897221 */ /* 0x000fe20000010000 */
[----:B------:R-:W-:Y:S01]  /*18c0*/  FMUL.FTZ R208, R4, R147 ;  /* 0x0000009304d07220 */ /* 0x000fe20000410000 */
[----:B------:R-:W-:Y:S01]  /*18d0*/  FFMA.FTZ R139, R209, R207, R162 ;  /* 0x000000cfd18b7223 */ /* 0x000fe200000100a2 */
[----:B------:R-:W-:Y:S01]  /*18e0*/  FFMA.FTZ R25, R228, R132, R25 ;  /* 0x00000084e4197223 */ /* 0x000fe20000010019 */
[----:B------:R-:W-:Y:S01]  /*18f0*/  FADD.FTZ R85, R85, R132 ;  /* 0x0000008455557221 */ /* 0x000fe20000010000 */
[----:B------:R-:W-:Y:S01]  /*1900*/  FADD.FTZ R153, -R200, R153 ;  /* 0x00000099c8997221 */ /* 0x000fe20000010100 */
        /* <DEDUP_REMOVED lines=10> */
[-C--:B------:R-:W-:Y:S01]  /*19b0*/  FMUL.FTZ R202, R14, R132.reuse ;  /* 0x000000840eca7220 */ /* 0x080fe20000410000 */
        /* <DEDUP_REMOVED lines=16> */
[----:B------:R-:W-:Y:S01]  /*1ac0*/  FFMA.FTZ R35, R208, R198, R35 ;  /* 0x000000c6d0237223 */ /* 0x000fe20000010023 */
[----:B------:R-:W-:Y:S01]  /*1ad0*/  FADD.FTZ R79, R79, R198 ;  /* 0x000000c64f4f7221 */ /* 0x000fe20000010000 */
[----:B------:R-:W-:Y:S01]  /*1ae0*/  FMUL.FTZ R200, R4, R151 ;  /* 0x0000009704c87220 */ /* 0x000fe20000410000 */
[-C--:B------:R-:W-:Y:S01]  /*1af0*/  FMUL.FTZ R198, R13, R136.reuse ;  /* 0x000000880dc67220 */ /* 0x080fe20000410000 */
[----:B------:R-:W-:Y:S01]  /*1b00*/  FADD.FTZ R137, R132, R199 ;  /* 0x000000c784897221 */ /* 0x000fe20000010000 */
[----:B------:R-:W-:Y:S01]  /*1b10*/  FFMA.FTZ R139, R201, R199, R160 ;  /* 0x000000c7c98b7223 */ /* 0x000fe200000100a0 */
[----:B------:R-:W-:Y:S01]  /*1b20*/  SHF.L.U32 R133, R152, 0x10, RZ ;  /* 0x0000001098857819 */ /* 0x000fe200000006ff */
[----:B------:R-:W-:Y:S01]  /*1b30*/  FADD.FTZ R75, R75, R136 ;  /* 0x000000884b4b7221 */ /* 0x000fe20000010000 */
[C---:B------:R-:W-:Y:S01]  /*1b40*/  FFMA.FTZ R39, R200.reuse, R136, R39 ;  /* 0x00000088c8277223 */ /* 0x040fe20000010027 */
[----:B------:R-:W-:Y:S01]  /*1b50*/  FADD.FTZ R137, R137, R198 ;  /* 0x000000c689897221 */ /* 0x000fe20000010000 */
[----:B------:R-:W-:Y:S01]  /*1b60*/  FFMA.FTZ R136, R200, R198, R139 ;  /* 0x000000c6c8887223 */ /* 0x000fe2000001008b */
[----:B------:R-:W-:Y:S01]  /*1b70*/  SHF.L.U32 R135, R155, 0x10, RZ ;  /* 0x000000109b877819 */ /* 0x000fe200000006ff */
[----:B------:R-:W-:-:S02]  /*1b80*/  IMAD.U32 R161, R161, 0x10000, RZ ;  /* 0x00010000a1a17824 */ /* 0x000fc400078e00ff */
[-C--:B------:R-:W-:Y:S01]  /*1b90*/  FFMA.FTZ R41, R178, R133.reuse, R41 ;  /* 0x00000085b2297223 */ /* 0x080fe20000010029 */
[----:B------:R-:W-:Y:S01]  /*1ba0*/  FADD.FTZ R69, R69, R133 ;  /* 0x0000008545457221 */ /* 0x000fe20000010000 */
[----:B------:R-:W-:Y:S01]  /*1bb0*/  FMUL.FTZ R155, R12, R133 ;  /* 0x000000850c9b7220 */ /* 0x000fe20000410000 */
[----:B------:R-:W-:Y:S01]  /*1bc0*/  FADD.FTZ R132, R137, R196 ;  /* 0x000000c489847221 */ /* 0x000fe20000010000 */
[----:B------:R-:W-:Y:S01]  /*1bd0*/  FFMA.FTZ R133, R197, R196, R136 ;  /* 0x000000c4c5857223 */ /* 0x000fe20000010088 */
[----:B------:R-:W-:Y:S01]  /*1be0*/  PRMT R157, R174, 0x7632, R157 ;  /* 0x00007632ae9d7816 */ /* 0x000fe2000000009d */
        /* <DEDUP_REMOVED lines=10> */
[----:B------:R-:W-:-:S02]  /*1c90*/  PRMT R159, R173, 0x7632, R159 ;  /* 0x00007632ad9f7816 */ /* 0x000fc4000000009f */
[----:B------:R-:W-:Y:S01]  /*1ca0*/  FADD.FTZ R137, R134, R157 ;  /* 0x0000009d86897221 */ /* 0x000fe20000010000 */
[----:B------:R-:W-:Y:S01]  /*1cb0*/  FFMA.FTZ R132, R140, R157, R133 ;  /* 0x0000009d8c847223 */ /* 0x000fe20000010085 */
[----:B------:R-:W-:Y:S01]  /*1cc0*/  FMUL.FTZ R142, R4, R251 ;  /* 0x000000fb048e7220 */ /* 0x000fe20000410000 */
[----:B------:R-:W-:Y:S02]  /*1cd0*/  IMAD.U32 R166, R159, 0x10000, RZ ;  /* 0x000100009fa67824 */ /* 0x000fe400078e00ff */
[-C--:B------:R-:W-:Y:S01]  /*1ce0*/  FMUL.FTZ R159, R10, R135.reuse ;  /* 0x000000870a9f7220 */ /* 0x080fe20000410000 */
[----:B------:R-:W-:Y:S01]  /*1cf0*/  FADD.FTZ R134, R137, R154 ;  /* 0x0000009a89867221 */ /* 0x000fe20000010000 */
[----:B------:R-:W-:Y:S01]  /*1d00*/  FFMA.FTZ R133, R143, R154, R132 ;  /* 0x0000009a8f857223 */ /* 0x000fe20000010084 */
[----:B------:R-:W-:Y:S01]  /*1d10*/  FADD.FTZ R65, R65, R135 ;  /* 0x0000008741417221 */ /* 0x000fe20000010000 */
[----:B------:R-:W-:Y:S01]  /*1d20*/  FFMA.FTZ R45, R142, R135, R45 ;  /* 0x000000878e2d7223 */ /* 0x000fe2000001002d */
[----:B------:R-:W-:Y:S01]  /*1d30*/  FADD.FTZ R135, R134, R159 ;  /* 0x0000009f86877221 */ /* 0x000fe20000010000 */
[----:B------:R-:W-:Y:S01]  /*1d40*/  FFMA.FTZ R132, R142, R159, R133 ;  /* 0x0000009f8e847223 */ /* 0x000fe20000010085 */
[----:B------:R-:W-:Y:S01]  /*1d50*/  SHF.L.U32 R172, R172, 0x10, RZ ;  /* 0x00000010acac7819 */ /* 0x000fe200000006ff */
[----:B------:R-:W-:Y:S01]  /*1d60*/  FFMA.FTZ R42, R141, R161, R42 ;  /* 0x000000a18d2a7223 */ /* 0x000fe2000001002a */
[----:B------:R-:W-:Y:S01]  /*1d70*/  FADD.FTZ R70, R70, R161 ;  /* 0x000000a146467221 */ /* 0x000fe20000010000 */
[----:B------:R-:W-:Y:S01]  /*1d80*/  FMUL.FTZ R161, R9, R138 ;  /* 0x0000008a09a17220 */ /* 0x000fe20000410000 */
[----:B------:R-:W-:Y:S01]  /*1d90*/  FADD.FTZ R134, R135, R156 ;  /* 0x0000009c87867221 */ /* 0x000fe20000010000 */
[C---:B------:R-:W-:Y:S01]  /*1da0*/  FMUL.FTZ R144, R4.reuse, R239 ;  /* 0x000000ef04907220 */ /* 0x040fe20000410000 */
[----:B------:R-:W-:Y:S01]  /*1db0*/  FFMA.FTZ R133, R145, R156, R132 ;  /* 0x0000009c91857223 */ /* 0x000fe20000010084 */
[----:B------:R-:W-:Y:S01]  /*1dc0*/  FMUL.FTZ R146, R4, R169 ;  /* 0x000000a904927220 */ /* 0x000fe20000410000 */
        /* <DEDUP_REMOVED lines=8> */
[----:B------:R-:W-:-:S02]  /*1e50*/  IMAD.U32 R173, R173, 0x10000, RZ ;  /* 0x00010000adad7824 */ /* 0x000fc400078e00ff */
[----:B------:R-:W-:Y:S01]  /*1e60*/  FFMA.FTZ R133, R147, R158, R134 ;  /* 0x0000009e93857223 */ /* 0x000fe20000010086 */
[----:B------:R-:W-:Y:S01]  /*1e70*/  FMUL.FTZ R149, R4, R165 ;  /* 0x000000a504957220 */ /* 0x000fe20000410000 */
[----:B------:R-:W-:Y:S01]  /*1e80*/  FADD.FTZ R135, R132, R163 ;  /* 0x000000a384877221 */ /* 0x000fe20000010000 */
[----:B------:R-:W-:Y:S01]  /*1e90*/  FMUL.FTZ R160, R180, R173 ;  /* 0x000000adb4a07220 */ /* 0x000fe20000410000 */
[----:B------:R-:W-:Y:S01]  /*1ea0*/  FFMA.FTZ R132, R146, R163, R133 ;  /* 0x000000a392847223 */ /* 0x000fe20000010085 */
[----:B------:R-:W-:Y:S01]  /*1eb0*/  SHF.L.U32 R174, R174, 0x10, RZ ;  /* 0x00000010aeae7819 */ /* 0x000fe200000006ff */
[----:B------:R-:W-:Y:S01]  /*1ec0*/  FFMA.FTZ R50, R149, R173, R50 ;  /* 0x000000ad95327223 */ /* 0x000fe20000010032 */
[----:B------:R-:W-:Y:S01]  /*1ed0*/  FADD.FTZ R62, R62, R173 ;  /* 0x000000ad3e3e7221 */ /* 0x000fe20000010000 */
[C---:B------:R-:W-:Y:S01]  /*1ee0*/  FMUL.FTZ R148, R4.reuse, R171 ;  /* 0x000000ab04947220 */ /* 0x040fe20000410000 */
        /* <DEDUP_REMOVED lines=39> */
.L_x_5337:
[----:B------:R-:W-:Y:S05]  /*2160*/  BSYNC B1 ;  /* 0x0000000000017941 */ /* 0x000fea0003800000 */
.L_x_5335:
        /* <DEDUP_REMOVED lines=28> */
.L_x_5415:
[----:B------:R-:W3:Y:S01]  /*2330*/  LDC.64 R132, c[0x0][0x308] ;  /* 0x0000c200ff847b82 */ /* 0x000ee20000000a00 */
[----:B------:R-:W-:Y:S01]  /*2340*/  @!P5 ISETP.NE.U32.AND P3, PT, R2, RZ, PT ;  /* 0x000000ff0200d20c */ /* 0x000fe20003f65070 */
[----:B-1----:R-:W-:Y:S01]  /*2350*/  FADD.FTZ R166, R165, R166 ;  /* 0x000000a6a5a67221 */ /* 0x002fe20000010000 */
[----:B------:R-:W-:Y:S01]  /*2360*/  ISETP.NE.AND P2, PT, R21, RZ, PT ;  /* 0x000000ff1500720c */ /* 0x000fe20003f45270 */
[----:B--2---:R-:W-:Y:S01]  /*2370*/  FADD.FTZ R135, R134, R135 ;  /* 0x0000008786877221 */ /* 0x004fe20000010000 */
[----:B------:R-:W-:Y:S01]  /*2380*/  @!P5 ISETP.NE.AND.EX P3, PT, R0, RZ, PT, P3 ;  /* 0x000000ff0000d20c */ /* 0x000fe20003f65330 */
[----:B------:R-:W-:Y:S01]  /*2390*/  FMUL.FTZ R166, R166, UR8 ;  /* 0x00000008a6a67c20 */ /* 0x000fe20008410000 */
[----:B------:R-:W-:Y:S01]  /*23a0*/  @!P5 ISETP.NE.U32.AND P6, PT, R2, RZ, PT ;  /* 0x000000ff0200d20c */ /* 0x000fe20003fc5070 */
[----:B------:R-:W-:Y:S01]  /*23b0*/  BSSY B1, `(.L_x_5339) ;  /* 0x0000017000017945 */ /* 0x000fe20003800000 */
[----:B------:R-:W-:Y:S02]  /*23c0*/  @!P5 FSEL R175, R88, RZ, P3 ;  /* 0x000000ff58afd208 */ /* 0x000fe40001800000 */
[----:B------:R-:W-:-:S02]  /*23d0*/  @!P5 ISETP.NE.U32.AND P3, PT, R2, RZ, PT ;  /* 0x000000ff0200d20c */ /* 0x000fc40003f65070 */
[----:B------:R-:W-:Y:S02]  /*23e0*/  FSEL R231, R166, RZ, !P2 ;  /* 0x000000ffa6e77208 */ /* 0x000fe40005000000 */
[----:B------:R-:W-:Y:S02]  /*23f0*/  @!P5 ISETP.NE.U32.AND P2, PT, R2, RZ, PT ;  /* 0x000000ff0200d20c */ /* 0x000fe40003f45070 */
[C---:B------:R-:W-:Y:S02]  /*2400*/  @!P5 ISETP.NE.AND.EX P3, PT, R0.reuse, RZ, PT, P3 ;  /* 0x000000ff0000d20c */ /* 0x040fe40003f65330 */
[C---:B------:R-:W-:Y:S02]  /*2410*/  @!P5 ISETP.NE.AND.EX P6, PT, R0.reuse, RZ, PT, P6 ;  /* 0x000000ff0000d20c */ /* 0x040fe40003fc5360 */
[----:B------:R-:W-:Y:S02]  /*2420*/  @!P5 ISETP.NE.AND.EX P2, PT, R0, RZ, PT, P2 ;  /* 0x000000ff0000d20c */ /* 0x000fe40003f45320 */
[----:B------:R-:W-:-:S02]  /*2430*/  @!P5 FSEL R248, R89, RZ, P3 ;  /* 0x000000ff59f8d208 */ /* 0x000fc40001800000 */
[C---:B---3--:R-:W-:Y:S02]  /*2440*/  ISETP.NE.U32.AND P1, PT, R132.reuse, RZ, PT ;  /* 0x000000ff8400720c */ /* 0x048fe40003f25070 */
[----:B------:R-:W-:Y:S02]  /*2450*/  ISETP.NE.U32.AND P0, PT, R132, RZ, PT ;  /* 0x000000ff8400720c */ /* 0x000fe40003f05070 */
[C---:B------:R-:W-:Y:S02]  /*2460*/  ISETP.NE.AND.EX P1, PT, R133.reuse, RZ, PT, P1 ;  /* 0x000000ff8500720c */ /* 0x040fe40003f25310 */
[----:B------:R-:W-:-:S11]  /*2470*/  ISETP.NE.AND.EX P0, PT, R133, RZ, PT, P0 ;  /* 0x000000ff8500720c */ /* 0x000fd60003f05300 */
[----:B------:R-:W1:Y:S02]  /*2480*/  @P1 LDC.64 R170, c[0x0][0x308] ;  /* 0x0000c200ffaa1b82 */ /* 0x000e640000000a00 */
[----:B-1----:R-:W-:-:S04]  /*2490*/  @P1 IMAD.WIDE.U32 R170, R232, 0x20, R170 ;  /* 0x00000020e8aa1825 */ /* 0x002fc800078e00aa */
[----:B------:R-:W-:Y:S01]  /*24a0*/  FMUL.FTZ R232, R135, UR8 ;  /* 0x0000000887e87c20 */ /* 0x000fe20008410000 */
[----:B------:R-:W-:Y:S06]  /*24b0*/  @!P5 BRA `(.L_x_5340) ;  /* 0x000000000018d947 */ /* 0x000fec0003800000 */
[----:B------:R-:W-:Y:S01]  /*24c0*/  ISETP.NE.U32.AND P3, PT, R2, RZ, PT ;  /* 0x000000ff0200720c */ /* 0x000fe20003f65070 */
[----:B------:R-:W-:-:S03]  /*24d0*/  FFMA.FTZ R132, R229, R232, R231 ;  /* 0x000000e8e5847223 */ /* 0x000fc600000100e7 */
[----:B------:R-:W-:Y:S01]  /*24e0*/  ISETP.NE.AND.EX P3, PT, R0, RZ, PT, P3 ;  /* 0x000000ff0000720c */ /* 0x000fe20003f65330 */
[----:B------:R-:W-:-:S04]  /*24f0*/  FADD.FTZ R175, R227, -R132 ;  /* 0x80000084e3af7221 */ /* 0x000fc80000010000 */
[----:B------:R-:W-:-:S08]  /*2500*/  FMUL.FTZ R175, R4, R175 ;  /* 0x000000af04af7220 */ /* 0x000fd00000410000 */
[----:B------:R-:W-:-:S07]  /*2510*/  @P3 FADD.FTZ R175, R88, R175 ;  /* 0x000000af58af3221 */ /* 0x000fce0000010000 */
.L_x_5340:
[----:B------:R-:W-:Y:S05]  /*2520*/  BSYNC B1 ;  /* 0x0000000000017941 */ /* 0x000fea0003800000 */
.L_x_5339:
        /* <DEDUP_REMOVED lines=8> */
.L_x_5342:
[----:B------:R-:W-:Y:S05]  /*25b0*/  BSYNC B1 ;  /* 0x0000000000017941 */ /* 0x000fea0003800000 */
.L_x_5341:
[----:B------:R-:W-:Y:S01]  /*25c0*/  BSSY B1, `(.L_x_5343) ;  /* 0x0000009000017945 */ /* 0x000fe20003800000 */
[----:B------:R-:W-:-:S03]  /*25d0*/  @!P5 FSEL R239, R90, RZ, P6 ;  /* 0x000000ff5aefd208 */ /* 0x000fc60003000000 */
[----:B------:R-:W-:Y:S05]  /*25e0*/  @!P5 BRA `(.L_x_5344) ;  /* 0x000000000018d947 */ /* 0x000fea0003800000 */
[----:B------:R-:W-:Y:S01]  /*25f0*/  ISETP.NE.U32.AND P3, PT, R2, RZ, PT ;  /* 0x000000ff0200720c */ /* 0x000fe20003f65070 */
[----:B------:R-:W-:-:S03]  /*2600*/  FFMA.FTZ R132, R225, R232, R231 ;  /* 0x000000e8e1847223 */ /* 0x000fc600000100e7 */
[----:B------:R-:W-:Y:S01]  /*2610*/  ISETP.NE.AND.EX P3, PT, R0, RZ, PT, P3 ;  /* 0x000000ff0000720c */ /* 0x000fe20003f65330 */
[----:B------:R-:W-:-:S04]  /*2620*/  FADD.FTZ R239, R223, -R132 ;  /* 0x80000084dfef7221 */ /* 0x000fc80000010000 */
[----:B------:R-:W-:-:S08]  /*2630*/  FMUL.FTZ R239, R4, R239 ;  /* 0x000000ef04ef7220 */ /* 0x000fd00000410000 */
[----:B------:R-:W-:-:S07]  /*2640*/  @P3 FADD.FTZ R239, R90, R239 ;  /* 0x000000ef5aef3221 */ /* 0x000fce0000010000 */
.L_x_5344:
[----:B------:R-:W-:Y:S05]  /*2650*/  BSYNC B1 ;  /* 0x0000000000017941 */ /* 0x000fea0003800000 */
.L_x_5343:
        /* <DEDUP_REMOVED lines=9> */
.L_x_5346:
[----:B------:R-:W-:Y:S05]  /*26f0*/  BSYNC B1 ;  /* 0x0000000000017941 */ /* 0x000fea0003800000 */
.L_x_5345:
[----:B------:R-:W1:Y:S01]  /*2700*/  @P4 LDC.64 R168, c[0x0][0x298] ;  /* 0x0000a600ffa84b82 */ /* 0x000e620000000a00 */
[----:B------:R-:W-:Y:S01]  /*2710*/  @P4 LOP3.LUT P3, RZ, R136, 0xff, RZ, 0xc0, !PT ;  /* 0x000000ff88ff4812 */ /* 0x000fe2000786c0ff */
[----:B------:R-:W-:Y:S01]  /*2720*/  BSSY B1, `(.L_x_5347) ;  /* 0x0000019000017945 */ /* 0x000fe20003800000 */
[----:B------:R-:W-:Y:S02]  /*2730*/  @!P5 ISETP.NE.U32.AND P2, PT, R2, RZ, PT ;  /* 0x000000ff0200d20c */ /* 0x000fe40003f45070 */
[----:B------:R-:W-:Y:S02]  /*2740*/  SEL R132, R175, R120, P0 ;  /* 0x00000078af847207 */ /* 0x000fe40000000000 */
[----:B------:R-:W-:Y:S01]  /*2750*/  SEL R133, R248, R121, P0 ;  /* 0x00000079f8857207 */ /* 0x000fe20000000000 */
[----:B------:R-:W2:Y:S01]  /*2760*/  @P4 LDC.64 R136, c[0x0][0x298] ;  /* 0x0000a600ff884b82 */ /* 0x000ea20000000a00 */
[----:B0-----:R-:W-:Y:S02]  /*2770*/  SEL R134, R239, R122, P0 ;  /* 0x0000007aef867207 */ /* 0x001fe40000000000 */
[----:B------:R-:W-:-:S02]  /*2780*/  SEL R135, R174, R123, P0 ;  /* 0x0000007bae877207 */ /* 0x000fc40000000000 */
[----:B------:R-:W-:Y:S02]  /*2790*/  @P4 IADD3 R234, R234, -0x1, RZ ;  /* 0xffffffffeaea4810 */ /* 0x000fe40007ffe0ff */
[----:B------:R-:W-:Y:S01]  /*27a0*/  @!P5 ISETP.NE.AND.EX P2, PT, R0, RZ, PT, P2 ;  /* 0x000000ff0000d20c */ /* 0x000fe20003f45320 */
[----:B------:R-:W0:Y:S01]  /*27b0*/  @P4 LDC.64 R138, c[0x0][0x298] ;  /* 0x0000a600ff8a4b82 */ /* 0x000e220000000a00 */
[----:B------:R3:W-:Y:S01]  /*27c0*/  @P1 STG.E.128 desc[UR4][R170.64], R132 ;  /* 0x00000084aa001986 */ /* 0x0007e2000c101d04 */
[----:B------:R-:W-:Y:S01]  /*27d0*/  @P4 IMAD R237, R234, R237, RZ ;  /* 0x000000edeaed4224 */ /* 0x000fe200078e02ff */
[----:B------:R-:W-:-:S05]  /*27e0*/  @!P5 ISETP.NE.U32.AND P6, PT, R2, RZ, PT ;  /* 0x000000ff0200d20c */ /* 0x000fca0003fc5070 */
[----:B------:R-:W4:Y:S01]  /*27f0*/  @P4 LDC.64 R164, c[0x0][0x298] ;  /* 0x0000a600ffa44b82 */ /* 0x000f220000000a00 */
[----:B-1----:R-:W-:-:S04]  /*2800*/  @P4 FMUL.FTZ R169, R175, R169 ;  /* 0x000000a9afa94220 */ /* 0x002fc80000410000 */
[----:B------:R-:W-:-:S03]  /*2810*/  @P4 FMUL.FTZ R169, R169, R168 ;  /* 0x000000a8a9a94220 */ /* 0x000fc60000410000 */
[----:B------:R-:W1:Y:S01]  /*2820*/  @P4 LDC.64 R166, c[0x0][0x298] ;  /* 0x0000a600ffa64b82 */ /* 0x000e620000000a00 */
[----:B---3--:R-:W-:Y:S01]  /*2830*/  @!P5 FSEL R133, R92, RZ, P2 ;  /* 0x000000ff5c85d208 */ /* 0x008fe20001000000 */
[----:B--2---:R-:W-:Y:S06]  /*2840*/  @!P5 BRA `(.L_x_5348) ;  /* 0x000000000018d947 */ /* 0x004fec0003800000 */
[----:B------:R-:W-:Y:S01]  /*2850*/  ISETP.NE.U32.AND P2, PT, R2, RZ, PT ;  /* 0x000000ff0200720c */ /* 0x000fe20003f45070 */
[----:B------:R-:W-:-:S03]  /*2860*/  FFMA.FTZ R132, R221, R232, R231 ;  /* 0x000000e8dd847223 */ /* 0x000fc600000100e7 */
[----:B------:R-:W-:Y:S01]  /*2870*/  ISETP.NE.AND.EX P2, PT, R0, RZ, PT, P2 ;  /* 0x000000ff0000720c */ /* 0x000fe20003f45320 */
[----:B------:R-:W-:-:S04]  /*2880*/  FADD.FTZ R133, R219, -R132 ;  /* 0x80000084db857221 */ /* 0x000fc80000010000 */
[----:B------:R-:W-:-:S08]  /*2890*/  FMUL.FTZ R133, R4, R133 ;  /* 0x0000008504857220 */ /* 0x000fd00000410000 */
[----:B------:R-:W-:-:S07]  /*28a0*/  @P2 FADD.FTZ R133, R92, R133 ;  /* 0x000000855c852221 */ /* 0x000fce0000010000 */
.L_x_5348:
[----:B------:R-:W-:Y:S05]  /*28b0*/  BSYNC B1 ;  /* 0x0000000000017941 */ /* 0x000fea0003800000 */
.L_x_5347:
[----:B------:R-:W-:Y:S01]  /*28c0*/  @!P5 ISETP.NE.AND.EX P6, PT, R0, RZ, PT, P6 ;  /* 0x000000ff0000d20c */ /* 0x000fe20003fc5360 */
[----:B------:R-:W-:Y:S01]  /*28d0*/  BSSY B1, `(.L_x_5349) ;  /* 0x000000c000017945 */ /* 0x000fe20003800000 */
[----:B------:R-:W-:Y:S01]  /*28e0*/  @P4 FMUL.FTZ R137, R248, R137 ;  /* 0x00000089f8894220 */ /* 0x000fe20000410000 */
[----:B------:R-:W-:Y:S01]  /*28f0*/  @!P5 ISETP.NE.U32.AND P2, PT, R2, RZ, PT ;  /* 0x000000ff0200d20c */ /* 0x000fe20003f45070 */
[----:B0-----:R-:W-:Y:S01]  /*2900*/  @P4 FMUL.FTZ R239, R239, R139 ;  /* 0x0000008befef4220 */ /* 0x001fe20000410000 */
[----:B------:R-:W-:Y:S01]  /*2910*/  @!P5 FSEL R248, R93, RZ, P6 ;  /* 0x000000ff5df8d208 */ /* 0x000fe20003000000 */
[----:B------:R-:W-:Y:S10]  /*2920*/  @!P5 BRA `(.L_x_5350) ;  /* 0x000000000018d947 */ /* 0x000ff40003800000 */
[----:B------:R-:W-:Y:S01]  /*2930*/  ISETP.NE.U32.AND P6, PT, R2, RZ, PT ;  /* 0x000000ff0200720c */ /* 0x000fe20003fc5070 */
[----:B------:R-:W-:-:S03]  /*2940*/  FFMA.FTZ R135, R220, R232, R231 ;  /* 0x000000e8dc877223 */ /* 0x000fc600000100e7 */
[----:B------:R-:W-:Y:S01]  /*2950*/  ISETP.NE.AND.EX P6, PT, R0, RZ, PT, P6 ;  /* 0x000000ff0000720c */ /* 0x000fe20003fc5360 */
[----:B------:R-:W-:-:S04]  /*2960*/  FADD.FTZ R135, R218, -R135 ;  /* 0x80000087da877221 */ /* 0x000fc80000010000 */
[----:B------:R-:W-:-:S08]  /*2970*/  FMUL.FTZ R248, R4, R135 ;  /* 0x0000008704f87220 */ /* 0x000fd00000410000 */
[----:B------:R-:W-:-:S07]  /*2980*/  @P6 FADD.FTZ R248, R93, R248 ;  /* 0x000000f85df86221 */ /* 0x000fce0000010000 */
.L_x_5350:
[----:B------:R-:W-:Y:S05]  /*2990*/  BSYNC B1 ;  /* 0x0000000000017941 */ /* 0x000fea0003800000 */
.L_x_5349:
[----:B------:R-:W-:Y:S01]  /*29a0*/  @!P5 ISETP.NE.U32.AND P6, PT, R2, RZ, PT ;  /* 0x000000ff0200d20c */ /* 0x000fe20003fc5070 */
[----:B------:R-:W-:Y:S01]  /*29b0*/  BSSY B1, `(.L_x_5351) ;  /* 0x000000e000017945 */ /* 0x000fe20003800000 */
[----:B------:R-:W-:Y:S01]  /*29c0*/  @!P5 ISETP.NE.AND.EX P2, PT, R0, RZ, PT, P2 ;  /* 0x000000ff0000d20c */ /* 0x000fe20003f45320 */
[----:B----4-:R-:W-:Y:S01]  /*29d0*/  @P4 FMUL.FTZ R165, R174, R165 ;  /* 0x000000a5aea54220 */ /* 0x010fe20000410000 */
[----:B------:R-:W-:Y:S01]  /*29e0*/  @!P5 ISETP.NE.AND.EX P6, PT, R0, RZ, PT, P6 ;  /* 0x000000ff0000d20c */ /* 0x000fe20003fc5360 */
[C---:B-1----:R-:W-:Y:S01]  /*29f0*/  @P4 FMUL.FTZ R167, R133.reuse, R167 ;  /* 0x000000a785a74220 */ /* 0x042fe20000410000 */
[----:B------:R-:W-:Y:S02]  /*2a00*/  SEL R132, R133, R124, P0 ;  /* 0x0000007c85847207 */ /* 0x000fe40000000000 */
        /* <DEDUP_REMOVED lines=8> */
.L_x_5352:
[----:B------:R-:W-:Y:S05]  /*2a90*/  BSYNC B1 ;  /* 0x0000000000017941 */ /* 0x000fea0003800000 */
.L_x_5351:
        /* <DEDUP_REMOVED lines=9> */
.L_x_5354:
[----:B------:R-:W-:Y:S05]  /*2b30*/  BSYNC B1 ;  /* 0x0000000000017941 */ /* 0x000fea0003800000 */
.L_x_5353:
[----:B------:R-:W-:Y:S01]  /*2b40*/  SEL R133, R248, R125, P0 ;  /* 0x0000007df8857207 */ /* 0x000fe20000000000 */
[----:B------:R-:W-:Y:S01]  /*2b50*/  IMAD.MOV.U32 R234, RZ, RZ, RZ ;  /* 0x000000ffffea7224 */ /* 0x000fe200078e00ff */
[----:B------:R-:W-:Y:S01]  /*2b60*/  SEL R134, R139, R126, P0 ;  /* 0x0000007e8b867207 */ /* 0x000fe20000000000 */
[----:B------:R-:W-:Y:S01]  /*2b70*/  @P4 FMUL.FTZ R136, R137, R136 ;  /* 0x0000008889884220 */ /* 0x000fe20000410000 */
[----:B------:R-:W-:Y:S01]  /*2b80*/  SEL R135, R168, R127, P0 ;  /* 0x0000007fa8877207 */ /* 0x000fe20000000000 */
[----:B------:R-:W-:Y:S01]  /*2b90*/  @P4 FMUL.FTZ R239, R239, R138 ;  /* 0x0000008aefef4220 */ /* 0x000fe20000410000 */
[C---:B------:R-:W-:Y:S01]  /*2ba0*/  @P4 LOP3.LUT P2, RZ, R246.reuse, 0xff00, RZ, 0xc0, !PT ;  /* 0x0000ff00f6ff4812 */ /* 0x040fe2000784c0ff */
[----:B------:R-:W-:Y:S01]  /*2bb0*/  @P4 FMUL.FTZ R164, R165, R164 ;  /* 0x000000a4a5a44220 */ /* 0x000fe20000410000 */
[----:B------:R-:W-:Y:S01]  /*2bc0*/  @P4 LOP3.LUT P6, RZ, R246, 0xff0000, RZ, 0xc0, !PT ;  /* 0x00ff0000f6ff4812 */ /* 0x000fe200078cc0ff */
[----:B------:R0:W-:Y:S01]  /*2bd0*/  @P1 STG.E.128 desc[UR4][R170.64+0x10], R132 ;  /* 0x00001084aa001986 */ /* 0x0001e2000c101d04 */
[----:B------:R-:W-:Y:S01]  /*2be0*/  @P4 FSEL R138, R136, RZ, P2 ;  /* 0x000000ff888a4208 */ /* 0x000fe20001000000 */
[----:B------:R-:W-:Y:S01]  /*2bf0*/  @P4 FMUL.FTZ R166, R167, R166 ;  /* 0x000000a6a7a64220 */ /* 0x000fe20000410000 */
[----:B------:R-:W1:Y:S01]  /*2c00*/  @P4 LDC.64 R136, c[0x0][0x298] ;  /* 0x0000a600ff884b82 */ /* 0x000e620000000a00 */
[----:B------:R-:W-:Y:S01]  /*2c10*/  @P4 FSEL R239, R239, RZ, P6 ;  /* 0x000000ffefef4208 */ /* 0x000fe20003000000 */
[----:B------:R-:W-:Y:S01]  /*2c20*/  BSSY B1, `(.L_x_5355) ;  /* 0x000003c000017945 */ /* 0x000fe20003800000 */
[----:B------:R-:W-:-:S02]  /*2c30*/  @P4 LOP3.LUT P6, RZ, R247, 0xff00, RZ, 0xc0, !PT ;  /* 0x0000ff00f7ff4812 */ /* 0x000fc400078cc0ff */
[----:B------:R-:W-:Y:S02]  /*2c40*/  @P4 FSEL R169, R169, RZ, P3 ;  /* 0x000000ffa9a94208 */ /* 0x000fe40001800000 */
[----:B------:R-:W-:Y:S02]  /*2c50*/  @P4 LOP3.LUT P3, RZ, R246, 0xff000000, RZ, 0xc0, !PT ;  /* 0xff000000f6ff4812 */ /* 0x000fe4000786c0ff */
[----:B------:R-:W-:Y:S02]  /*2c60*/  @P4 LOP3.LUT P2, RZ, R247, 0xff, RZ, 0xc0, !PT ;  /* 0x000000fff7ff4812 */ /* 0x000fe4000784c0ff */
[----:B------:R-:W-:Y:S02]  /*2c70*/  @P4 FSEL R164, R164, RZ, P3 ;  /* 0x000000ffa4a44208 */ /* 0x000fe40001800000 */
[----:B------:R-:W-:Y:S01]  /*2c80*/  @P4 FSEL R166, R166, RZ, P2 ;  /* 0x000000ffa6a64208 */ /* 0x000fe20001000000 */
[----:B0-----:R-:W0:Y:S01]  /*2c90*/  @P4 LDC.64 R132, c[0x0][0x298] ;  /* 0x0000a600ff844b82 */ /* 0x001e220000000a00 */
[----:B------:R-:W-:-:S02]  /*2ca0*/  @P4 SHF.R.S32.HI R134, RZ, 0x1f, R237 ;  /* 0x0000001fff864819 */ /* 0x000fc400000114ed */
[C---:B------:R-:W-:Y:S02]  /*2cb0*/  @P4 LOP3.LUT P3, RZ, R247.reuse, 0xff0000, RZ, 0xc0, !PT ;  /* 0x00ff0000f7ff4812 */ /* 0x040fe4000786c0ff */
[----:B------:R-:W-:Y:S02]  /*2cc0*/  @P4 LEA.HI R134, R134, R237, RZ, 0x3 ;  /* 0x000000ed86864211 */ /* 0x000fe400078f18ff */
[----:B------:R-:W-:Y:S02]  /*2cd0*/  @P4 LOP3.LUT P2, RZ, R247, 0xff000000, RZ, 0xc0, !PT ;  /* 0xff000000f7ff4812 */ /* 0x000fe4000784c0ff */
[----:B------:R-:W-:Y:S01]  /*2ce0*/  @P4 LEA.HI.SX32 R234, R134, R235, 0x1d ;  /* 0x000000eb86ea4211 */ /* 0x000fe200078feaff */
[----:B------:R-:W2:Y:S01]  /*2cf0*/  @P1 LDC.64 R246, c[0x0][0x308] ;  /* 0x0000c200fff61b82 */ /* 0x000ea20000000a00 */
[----:B-1----:R-:W-:Y:S01]  /*2d00*/  @P4 FMUL.FTZ R137, R168, R137 ;  /* 0x00000089a8894220 */ /* 0x002fe20000410000 */
[----:B------:R-:W-:Y:S02]  /*2d10*/  @P4 F2FP.BF16.F32.PACK_AB R169, RZ, R169 ;  /* 0x000000a9ffa9423e */ /* 0x000fe400000010ff */
[----:B------:R-:W-:Y:S01]  /*2d20*/  @P4 F2FP.BF16.F32.PACK_AB R239, RZ, R239 ;  /* 0x000000efffef423e */ /* 0x000fe200000010ff */
[----:B------:R-:W-:Y:S01]  /*2d30*/  @P4 FMUL.FTZ R136, R137, R136 ;  /* 0x0000008889884220 */ /* 0x000fe20000410000 */
[----:B------:R-:W-:-:S02]  /*2d40*/  @P4 F2FP.BF16.F32.PACK_AB R166, RZ, R166 ;  /* 0x000000a6ffa6423e */ /* 0x000fc400000010ff */
[----:B------:R-:W1:Y:S01]  /*2d50*/  @P4 LDC.64 R134, c[0x0][0x298] ;  /* 0x0000a600ff864b82 */ /* 0x000e620000000a00 */
[----:B------:R-:W-:Y:S02]  /*2d60*/  @P4 F2FP.BF16.F32.PACK_AB R138, RZ, R138 ;  /* 0x0000008aff8a423e */ /* 0x000fe400000010ff */
[----:B------:R-:W-:Y:S02]  /*2d70*/  @P4 FSEL R136, R136, RZ, P2 ;  /* 0x000000ff88884208 */ /* 0x000fe40001000000 */
[----:B------:R-:W-:Y:S01]  /*2d80*/  @P4 F2FP.BF16.F32.PACK_AB R164, RZ, R164 ;  /* 0x000000a4ffa4423e */ /* 0x000fe200000010ff */
[----:B0-----:R-:W-:Y:S01]  /*2d90*/  @P4 FMUL.FTZ R133, R248, R133 ;  /* 0x00000085f8854220 */ /* 0x001fe20000410000 */
[----:B------:R-:W-:Y:S02]  /*2da0*/  @P4 PRMT R128, R169, 0x7610, R128 ;  /* 0x00007610a9804816 */ /* 0x000fe40000000080 */
[----:B------:R-:W-:Y:S01]  /*2db0*/  @P4 PRMT R129, R239, 0x7610, R129 ;  /* 0x00007610ef814816 */ /* 0x000fe20000000081 */
[----:B------:R-:W-:Y:S01]  /*2dc0*/  @P4 FMUL.FTZ R132, R133, R132 ;  /* 0x0000008485844220 */ /* 0x000fe20000410000 */
[----:B------:R-:W-:-:S02]  /*2dd0*/  @P4 PRMT R130, R166, 0x7610, R130 ;  /* 0x00007610a6824816 */ /* 0x000fc40000000082 */
[----:B------:R-:W-:Y:S02]  /*2de0*/  @!P5 ISETP.NE.U32.AND P2, PT, R2, RZ, PT ;  /* 0x000000ff0200d20c */ /* 0x000fe40003f45070 */
[----:B------:R-:W-:Y:S01]  /*2df0*/  @P4 FSEL R132, R132, RZ, P6 ;  /* 0x000000ff84844208 */ /* 0x000fe20003000000 */
[----:B--2---:R-:W-:Y:S01]  /*2e00*/  @P1 IMAD.WIDE.U32 R246, R233, 0x20, R246 ;  /* 0x00000020e9f61825 */ /* 0x004fe200078e00f6 */
[----:B------:R-:W-:Y:S02]  /*2e10*/  @!P5 ISETP.NE.U32.AND P6, PT, R2, RZ, PT ;  /* 0x000000ff0200d20c */ /* 0x000fe40003fc5070 */
[----:B------:R-:W-:Y:S02]  /*2e20*/  @P4 F2FP.BF16.F32.PACK_AB R136, RZ, R136 ;  /* 0x00000088ff88423e */ /* 0x000fe400000010ff */
[----:B------:R-:W-:Y:S02]  /*2e30*/  @!P5 ISETP.NE.AND.EX P6, PT, R0, RZ, PT, P6 ;  /* 0x000000ff0000d20c */ /* 0x000fe40003fc5360 */
[----:B------:R-:W-:Y:S01]  /*2e40*/  @P4 PRMT R128, R128, 0x5410, R138 ;  /* 0x0000541080804816 */ /* 0x000fe2000000008a */
[----:B-1----:R-:W-:Y:S01]  /*2e50*/  @P4 FMUL.FTZ R139, R139, R135 ;  /* 0x000000878b8b4220 */ /* 0x002fe20000410000 */
[----:B------:R-:W-:-:S02]  /*2e60*/  @P4 F2FP.BF16.F32.PACK_AB R135, RZ, R132 ;  /* 0x00000084ff87423e */ /* 0x000fc400000010ff */
[----:B------:R-:W0:Y:S01]  /*2e70*/  @P4 LDC.64 R132, c[0x0][0x2f8] ;  /* 0x0000be00ff844b82 */ /* 0x000e220000000a00 */
[----:B------:R-:W-:Y:S01]  /*2e80*/  @P4 FMUL.FTZ R134, R139, R134 ;  /* 0x000000868b864220 */ /* 0x000fe20000410000 */
[----:B------:R-:W-:Y:S02]  /*2e90*/  @!P5 FSEL R235, R96, RZ, P6 ;  /* 0x000000ff60ebd208 */ /* 0x000fe40003000000 */
[----:B------:R-:W-:Y:S02]  /*2ea0*/  @!P5 ISETP.NE.U32.AND P6, PT, R2, RZ, PT ;  /* 0x000000ff0200d20c */ /* 0x000fe40003fc5070 */
[----:B------:R-:W-:Y:S02]  /*2eb0*/  @P4 FSEL R134, R134, RZ, P3 ;  /* 0x000000ff86864208 */ /* 0x000fe40001800000 */
[----:B------:R-:W-:Y:S02]  /*2ec0*/  @!P5 ISETP.NE.U32.AND P3, PT, R2, RZ, PT ;  /* 0x000000ff0200d20c */ /* 0x000fe40003f65070 */
[----:B------:R-:W-:-:S02]  /*2ed0*/  @P4 F2FP.BF16.F32.PACK_AB R134, RZ, R134 ;  /* 0x00000086ff86423e */ /* 0x000fc400000010ff */
[----:B------:R-:W-:Y:S02]  /*2ee0*/  @!P5 ISETP.NE.AND.EX P6, PT, R0, RZ, PT, P6 ;  /* 0x000000ff0000d20c */ /* 0x000fe40003fc5360 */
[----:B------:R-:W-:Y:S02]  /*2ef0*/  @P4 PRMT R131, R134, 0x7610, R131 ;  /* 0x0000761086834816 */ /* 0x000fe40000000083 */
[----:B------:R-:W-:Y:S02]  /*2f00*/  @P4 PRMT R129, R129, 0x5410, R164 ;  /* 0x0000541081814816 */ /* 0x000fe400000000a4 */
[----:B------:R-:W-:Y:S02]  /*2f10*/  @P4 PRMT R130, R130, 0x5410, R135 ;  /* 0x0000541082824816 */ /* 0x000fe40000000087 */
[C---:B------:R-:W-:Y:S02]  /*2f20*/  @!P5 ISETP.NE.AND.EX P3, PT, R0.reuse, RZ, PT, P3 ;  /* 0x000000ff0000d20c */ /* 0x040fe40003f65330 */
[----:B------:R-:W-:-:S02]  /*2f30*/  @!P5 ISETP.NE.AND.EX P2, PT, R0, RZ, PT, P2 ;  /* 0x000000ff0000d20c */ /* 0x000fc40003f45320 */
[----:B------:R-:W-:Y:S01]  /*2f40*/  @!P5 FSEL R250, R99, RZ, P6 ;  /* 0x000000ff63fad208 */ /* 0x000fe20003000000 */
[----:B0-----:R-:W-:Y:S01]  /*2f50*/  @P4 IMAD.WIDE.U32 R248, R234, 0x10, R132 ;  /* 0x00000010eaf84825 */ /* 0x001fe200078e0084 */
[----:B------:R-:W-:Y:S01]  /*2f60*/  @P4 PRMT R131, R131, 0x5410, R136 ;  /* 0x0000541083834816 */ /* 0x000fe20000000088 */
[----:B------:R-:W-:Y:S08]  /*2f70*/  @!P5 BRA `(.L_x_5356) ;  /* 0x000000000018d947 */ /* 0x000ff00003800000 */
[----:B------:R-:W-:Y:S01]  /*2f80*/  ISETP.NE.U32.AND P6, PT, R2, RZ, PT ;  /* 0x000000ff0200720c */ /* 0x000fe20003fc5070 */
[----:B------:R-:W-:-:S03]  /*2f90*/  FFMA.FTZ R132, R213, R232, R231 ;  /* 0x000000e8d5847223 */ /* 0x000fc600000100e7 */
[----:B------:R-:W-:Y:S01]  /*2fa0*/  ISETP.NE.AND.EX P6, PT, R0, RZ, PT, P6 ;  /* 0x000000ff0000720c */ /* 0x000fe20003fc5360 */
[----:B------:R-:W-:-:S04]  /*2fb0*/  FADD.FTZ R235, R211, -R132 ;  /* 0x80000084d3eb7221 */ /* 0x000fc80000010000 */
[----:B------:R-:W-:-:S08]  /*2fc0*/  FMUL.FTZ R235, R4, R235 ;  /* 0x000000eb04eb7220 */ /* 0x000fd00000410000 */
[----:B------:R-:W-:-:S07]  /*2fd0*/  @P6 FADD.FTZ R235, R96, R235 ;  /* 0x000000eb60eb6221 */ /* 0x000fce0000010000 */
.L_x_5356:
[----:B------:R-:W-:Y:S05]  /*2fe0*/  BSYNC B1 ;  /* 0x0000000000017941 */ /* 0x000fea0003800000 */
.L_x_5355:
[----:B------:R-:W-:Y:S01]  /*2ff0*/  BSSY B1, `(.L_x_5357) ;  /* 0x000000a000017945 */ /* 0x000fe20003800000 */
        /* <DEDUP_REMOVED lines=9> */
.L_x_5358:
[----:B------:R-:W-:Y:S05]  /*3090*/  BSYNC B1 ;  /* 0x0000000000017941 */ /* 0x000fea0003800000 */
.L_x_5357:
        /* <DEDUP_REMOVED lines=10> */
.L_x_5360:
[----:B------:R-:W-:Y:S05]  /*3140*/  BSYNC B1 ;  /* 0x0000000000017941 */ /* 0x000fea0003800000 */
.L_x_5359:
        /* <DEDUP_REMOVED lines=8> */
.L_x_5362:
[----:B------:R-:W-:Y:S05]  /*31d0*/  BSYNC B1 ;  /* 0x0000000000017941 */ /* 0x000fea0003800000 */
.L_x_5361:
[----:B------:R-:W-:Y:S01]  /*31e0*/  SEL R134, R233, R122, P0 ;  /* 0x0000007ae9867207 */ /* 0x000fe20000000000 */
[----:B------:R0:W-:Y:S01]  /*31f0*/  @P4 STG.E.128 desc[UR4][R248.64], R128 ;  /* 0x00000080f8004986 */ /* 0x0001e2000c101d04 */
[----:B------:R-:W-:Y:S01]  /*3200*/  SEL R135, R250, R123, P0 ;  /* 0x0000007bfa877207 */ /* 0x000fe20000000000 */
[----:B------:R-:W1:Y:S01]  /*3210*/  @P4 LDC.64 R174, c[0x0][0x298] ;  /* 0x0000a600ffae4b82 */ /* 0x000e620000000a00 */
[----:B------:R-:W-:Y:S01]  /*3220*/  @!P5 ISETP.NE.U32.AND P3, PT, R2, RZ, PT ;  /* 0x000000ff0200d20c */ /* 0x000fe20003f65070 */
[----:B------:R-:W-:Y:S01]  /*3230*/  BSSY B1, `(.L_x_5363) ;  /* 0x0000013000017945 */ /* 0x000fe20003800000 */
[----:B------:R-:W-:Y:S01]  /*3240*/  @P4 LOP3.LUT P2, RZ, R238, 0xff, RZ, 0xc0, !PT ;  /* 0x000000ffeeff4812 */ /* 0x000fe2000784c0ff */
[----:B------:R0:W-:Y:S01]  /*3250*/  @P1 STG.E.128 desc[UR4][R246.64], R132 ;  /* 0x00000084f6001986 */ /* 0x0001e2000c101d04 */
[----:B------:R-:W-:Y:S02]  /*3260*/  @!P5 ISETP.NE.AND.EX P3, PT, R0, RZ, PT, P3 ;  /* 0x000000ff0000d20c */ /* 0x000fe40003f65330 */
[----:B------:R-:W-:Y:S01]  /*3270*/  @!P5 ISETP.NE.U32.AND P6, PT, R2, RZ, PT ;  /* 0x000000ff0200d20c */ /* 0x000fe20003fc5070 */
[----:B------:R-:W2:Y:S01]  /*3280*/  @P4 LDC.64 R136, c[0x0][0x298] ;  /* 0x0000a600ff884b82 */ /* 0x000ea20000000a00 */
[----:B------:R-:W-:-:S07]  /*3290*/  @!P5 FSEL R237, R100, RZ, P3 ;  /* 0x000000ff64edd208 */ /* 0x000fce0001800000 */
[----:B------:R-:W3:Y:S08]  /*32a0*/  @P4 LDC.64 R138, c[0x0][0x298] ;  /* 0x0000a600ff8a4b82 */ /* 0x000ef00000000a00 */
[----:B------:R-:W4:Y:S08]  /*32b0*/  @P4 LDC.64 R164, c[0x0][0x298] ;  /* 0x0000a600ffa44b82 */ /* 0x000f300000000a00 */
[----:B------:R-:W0:Y:S08]  /*32c0*/  @P4 LDC.64 R166, c[0x0][0x298] ;  /* 0x0000a600ffa64b82 */ /* 0x000e300000000a00 */
[----:B------:R-:W0:Y:S08]  /*32d0*/  @P4 LDC.64 R168, c[0x0][0x298] ;  /* 0x0000a600ffa84b82 */ /* 0x000e300000000a00 */
[----:B------:R-:W0:Y:S01]  /*32e0*/  @P4 LDC.64 R170, c[0x0][0x298] ;  /* 0x0000a600ffaa4b82 */ /* 0x000e220000000a00 */
[----:B-1----:R-:W-:Y:S05]  /*32f0*/  @!P5 BRA `(.L_x_5364) ;  /* 0x000000000018d947 */ /* 0x002fea0003800000 */
[----:B------:R-:W-:Y:S01]  /*3300*/  ISETP.NE.U32.AND P3, PT, R2, RZ, PT ;  /* 0x000000ff0200720c */ /* 0x000fe20003f65070 */
[----:B0-----:R-:W-:-:S03]  /*3310*/  FFMA.FTZ R132, R205, R232, R231 ;  /* 0x000000e8cd847223 */ /* 0x001fc600000100e7 */
[----:B------:R-:W-:Y:S01]  /*3320*/  ISETP.NE.AND.EX P3, PT, R0, RZ, PT, P3 ;  /* 0x000000ff0000720c */ /* 0x000fe20003f65330 */
[----:B------:R-:W-:-:S04]  /*3330*/  FADD.FTZ R237, R203, -R132 ;  /* 0x80000084cbed7221 */ /* 0x000fc80000010000 */
[----:B------:R-:W-:-:S08]  /*3340*/  FMUL.FTZ R237, R4, R237 ;  /* 0x000000ed04ed7220 */ /* 0x000fd00000410000 */
[----:B------:R-:W-:-:S07]  /*3350*/  @P3 FADD.FTZ R237, R100, R237 ;  /* 0x000000ed64ed3221 */ /* 0x000fce0000010000 */
.L_x_5364:
[----:B------:R-:W-:Y:S05]  /*3360*/  BSYNC B1 ;  /* 0x0000000000017941 */ /* 0x000fea0003800000 */
.L_x_5363:
[----:B------:R-:W-:Y:S01]  /*3370*/  @P4 FMUL.FTZ R175, R235, R175 ;  /* 0x000000afebaf4220 */ /* 0x000fe20000410000 */
[----:B------:R-:W-:Y:S01]  /*3380*/  @!P5 ISETP.NE.AND.EX P6, PT, R0, RZ, PT, P6 ;  /* 0x000000ff0000d20c */ /* 0x000fe20003fc5360 */
[----:B------:R-:W-:Y:S01]  /*3390*/  BSSY B1, `(.L_x_5365) ;  /* 0x000000b000017945 */ /* 0x000fe20003800000 */
[----:B------:R-:W-:Y:S01]  /*33a0*/  @!P5 ISETP.NE.U32.AND P3, PT, R2, RZ, PT ;  /* 0x000000ff0200d20c */ /* 0x000fe20003f65070 */
[----:B------:R-:W-:Y:S01]  /*33b0*/  @P4 FMUL.FTZ R175, R175, R174 ;  /* 0x000000aeafaf4220 */ /* 0x000fe20000410000 */
[----:B------:R-:W-:Y:S01]  /*33c0*/  @!P5 FSEL R238, R101, RZ, P6 ;  /* 0x000000ff65eed208 */ /* 0x000fe20003000000 */
[----:B------:R-:W-:Y:S10]  /*33d0*/  @!P5 BRA `(.L_x_5366) ;  /* 0x000000000018d947 */ /* 0x000ff40003800000 */
[----:B------:R-:W-:Y:S01]  /*33e0*/  ISETP.NE.U32.AND P6, PT, R2, RZ, PT ;  /* 0x000000ff0200720c */ /* 0x000fe20003fc5070 */
[----:B0-----:R-:W-:-:S03]  /*33f0*/  FFMA.FTZ R133, R204, R232, R231 ;  /* 0x000000e8cc857223 */ /* 0x001fc600000100e7 */
[----:B------:R-:W-:Y:S01]  /*3400*/  ISETP.NE.AND.EX P6, PT, R0, RZ, PT, P6 ;  /* 0x000000ff0000720c */ /* 0x000fe20003fc5360 */
[----:B------:R-:W-:-:S04]  /*3410*/  FADD.FTZ R133, R202, -R133 ;  /* 0x80000085ca857221 */ /* 0x000fc80000010000 */
[----:B------:R-:W-:-:S08]  /*3420*/  FMUL.FTZ R238, R4, R133 ;  /* 0x0000008504ee7220 */ /* 0x000fd00000410000 */
[----:B------:R-:W-:-:S07]  /*3430*/  @P6 FADD.FTZ R238, R101, R238 ;  /* 0x000000ee65ee6221 */ /* 0x000fce0000010000 */
.L_x_5366:
[----:B------:R-:W-:Y:S05]  /*3440*/  BSYNC B1 ;  /* 0x0000000000017941 */ /* 0x000fea0003800000 */
.L_x_5365:
[----:B------:R-:W-:Y:S01]  /*3450*/  @!P5 ISETP.NE.U32.AND P6, PT, R2, RZ, PT ;  /* 0x000000ff0200d20c */ /* 0x000fe20003fc5070 */
[----:B------:R-:W-:Y:S01]  /*3460*/  BSSY B1, `(.L_x_5367) ;  /* 0x000000e000017945 */ /* 0x000fe20003800000 */
[----:B---3--:R-:W-:Y:S01]  /*3470*/  @P4 FMUL.FTZ R139, R233, R139 ;  /* 0x0000008be98b4220 */ /* 0x008fe20000410000 */
[----:B----4-:R-:W-:Y:S01]  /*3480*/  @P4 FMUL.FTZ R233, R250, R165 ;  /* 0x000000a5fae94220 */ /* 0x010fe20000410000 */
[----:B------:R-:W-:Y:S01]  /*3490*/  @!P5 ISETP.NE.AND.EX P6, PT, R0, RZ, PT, P6 ;  /* 0x000000ff0000d20c */ /* 0x000fe20003fc5360 */
[----:B--2---:R-:W-:Y:S01]  /*34a0*/  @P4 FMUL.FTZ R137, R252, R137 ;  /* 0x00000089fc894220 */ /* 0x004fe20000410000 */
[----:B------:R-:W-:Y:S02]  /*34b0*/  @!P5 ISETP.NE.AND.EX P3, PT, R0, RZ, PT, P3 ;  /* 0x000000ff0000d20c */ /* 0x000fe40003f65330 */
        /* <DEDUP_REMOVED lines=8> */
.L_x_5368:
[----:B------:R-:W-:Y:S05]  /*3540*/  BSYNC B1 ;  /* 0x0000000000017941 */ /* 0x000fea0003800000 */
.L_x_5367:
[----:B------:R-:W-:Y:S01]  /*3550*/  BSSY B1, `(.L_x_5369) ;  /* 0x0000009000017945 */ /* 0x000fe20003800000 */
[----:B------:R-:W-:-:S03]  /*3560*/  @!P5 FSEL R174, R103, RZ, P3 ;  /* 0x000000ff67aed208 */ /* 0x000fc60001800000 */
[----:B------:R-:W-:Y:S05]  /*3570*/  @!P5 BRA `(.L_x_5370) ;  /* 0x000000000018d947 */ /* 0x000fea0003800000 */
[----:B------:R-:W-:Y:S01]  /*3580*/  ISETP.NE.U32.AND P3, PT, R2, RZ, PT ;  /* 0x000000ff0200720c */ /* 0x000fe20003f65070 */
[----:B0-----:R-:W-:-:S03]  /*3590*/  FFMA.FTZ R133, R200, R232, R231 ;  /* 0x000000e8c8857223 */ /* 0x001fc600000100e7 */
[----:B------:R-:W-:Y:S01]  /*35a0*/  ISETP.NE.AND.EX P3, PT, R0, RZ, PT, P3 ;  /* 0x000000ff0000720c */ /* 0x000fe20003f65330 */
[----:B------:R-:W-:-:S04]  /*35b0*/  FADD.FTZ R133, R198, -R133 ;  /* 0x80000085c6857221 */ /* 0x000fc80000010000 */
[----:B------:R-:W-:-:S08]  /*35c0*/  FMUL.FTZ R174, R4, R133 ;  /* 0x0000008504ae7220 */ /* 0x000fd00000410000 */
[----:B------:R-:W-:-:S07]  /*35d0*/  @P3 FADD.FTZ R174, R103, R174 ;  /* 0x000000ae67ae3221 */ /* 0x000fce0000010000 */
.L_x_5370:
[----:B------:R-:W-:Y:S05]  /*35e0*/  BSYNC B1 ;  /* 0x0000000000017941 */ /* 0x000fea0003800000 */
.L_x_5369:
[----:B0-----:R-:W-:Y:S01]  /*35f0*/  SEL R132, R237, R124, P0 ;  /* 0x0000007ced847207 */ /* 0x001fe20000000000 */
[----:B------:R-:W-:Y:S01]  /*3600*/  @P4 FMUL.FTZ R136, R137, R136 ;  /* 0x0000008889884220 */ /* 0x000fe20000410000 */
[----:B------:R-:W-:Y:S01]  /*3610*/  SEL R133, R238, R125, P0 ;  /* 0x0000007dee857207 */ /* 0x000fe20000000000 */
[----:B------:R-:W-:Y:S01]  /*3620*/  @P4 FMUL.FTZ R167, R237, R167 ;  /* 0x000000a7eda74220 */ /* 0x000fe20000410000 */
[----:B------:R-:W-:Y:S01]  /*3630*/  SEL R134, R165, R126, P0 ;  /* 0x0000007ea5867207 */ /* 0x000fe20000000000 */
[----:B------:R-:W-:Y:S01]  /*3640*/  @P4 FMUL.FTZ R138, R139, R138 ;  /* 0x0000008a8b8a4220 */ /* 0x000fe20000410000 */
[----:B------:R-:W-:Y:S01]  /*3650*/  SEL R135, R174, R127, P0 ;  /* 0x0000007fae877207 */ /* 0x000fe20000000000 */
[----:B------:R-:W-:Y:S01]  /*3660*/  @P4 FMUL.FTZ R166, R167, R166 ;  /* 0x000000a6a7a64220 */ /* 0x000fe20000410000 */
[----:B------:R-:W-:Y:S01]  /*3670*/  @P4 LOP3.LUT P6, RZ, R244, 0xff00, RZ, 0xc0, !PT ;  /* 0x0000ff00f4ff4812 */ /* 0x000fe200078cc0ff */
[----:B------:R-:W-:Y:S01]  /*3680*/  @P4 FMUL.FTZ R169, R238, R169 ;  /* 0x000000a9eea94220 */ /* 0x000fe20000410000 */
[----:B------:R-:W-:Y:S01]  /*3690*/  @P4 FMUL.FTZ R165, R165, R171 ;  /* 0x000000aba5a54220 */ /* 0x000fe20000410000 */
[----:B------:R0:W-:Y:S01]  /*36a0*/  @P1 STG.E.128 desc[UR4][R246.64+0x10], R132 ;  /* 0x00001084f6001986 */ /* 0x0001e2000c101d04 */
[----:B------:R-:W-:Y:S01]  /*36b0*/  @P4 FSEL R237, R136, RZ, P6 ;  /* 0x000000ff88ed4208 */ /* 0x000fe20003000000 */
[----:B------:R-:W-:Y:S01]  /*36c0*/  @P4 FMUL.FTZ R168, R169, R168 ;  /* 0x000000a8a9a84220 */ /* 0x000fe20000410000 */
[----:B------:R-:W-:Y:S01]  /*36d0*/  @P4 LOP3.LUT P3, RZ, R244, 0xff0000, RZ, 0xc0, !PT ;  /* 0x00ff0000f4ff4812 */ /* 0x000fe2000786c0ff */
[----:B------:R-:W-:Y:S01]  /*36e0*/  @P4 FMUL.FTZ R233, R233, R164 ;  /* 0x000000a4e9e94220 */ /* 0x000fe20000410000 */
[----:B------:R-:W-:Y:S01]  /*36f0*/  @P4 LOP3.LUT P6, RZ, R245, 0xff, RZ, 0xc0, !PT ;  /* 0x000000fff5ff4812 */ /* 0x000fe200078cc0ff */
[----:B------:R-:W-:Y:S01]  /*3700*/  @P4 FMUL.FTZ R169, R165, R170 ;  /* 0x000000aaa5a94220 */ /* 0x000fe20000410000 */
[----:B------:R-:W-:Y:S01]  /*3710*/  @P4 FSEL R235, R138, RZ, P3 ;  /* 0x000000ff8aeb4208 */ /* 0x000fe20001800000 */
[----:B------:R-:W1:Y:S01]  /*3720*/  @P4 LDC.64 R136, c[0x0][0x298] ;  /* 0x0000a600ff884b82 */ /* 0x000e620000000a00 */
[----:B------:R-:W-:Y:S01]  /*3730*/  @P4 FSEL R171, R166, RZ, P6 ;  /* 0x000000ffa6ab4208 */ /* 0x000fe20003000000 */
[----:B------:R-:W-:Y:S01]  /*3740*/  BSSY B1, `(.L_x_5371) ;  /* 0x000001b000017945 */ /* 0x000fe20003800000 */
[----:B------:R-:W-:-:S02]  /*3750*/  @P4 FSEL R238, R175, RZ, P2 ;  /* 0x000000ffafee4208 */ /* 0x000fc40001000000 */
[----:B------:R-:W-:Y:S02]  /*3760*/  @P4 LOP3.LUT P2, RZ, R244, 0xff000000, RZ, 0xc0, !PT ;  /* 0xff000000f4ff4812 */ /* 0x000fe4000784c0ff */
[----:B------:R-:W-:Y:S01]  /*3770*/  @P4 LOP3.LUT P3, RZ, R245, 0xff00, RZ, 0xc0, !PT ;  /* 0x0000ff00f5ff4812 */ /* 0x000fe2000786c0ff */
[----:B------:R-:W2:Y:S01]  /*3780*/  @P4 LDC.64 R138, c[0x0][0x298] ;  /* 0x0000a600ff8a4b82 */ /* 0x000ea20000000a00 */
[----:B------:R-:W-:Y:S02]  /*3790*/  @P4 FSEL R233, R233, RZ, P2 ;  /* 0x000000ffe9e94208 */ /* 0x000fe40001000000 */
[----:B------:R-:W-:Y:S02]  /*37a0*/  @P4 LOP3.LUT P2, RZ, R245, 0xff0000, RZ, 0xc0, !PT ;  /* 0x00ff0000f5ff4812 */ /* 0x000fe4000784c0ff */
[----:B------:R-:W-:Y:S02]  /*37b0*/  @P4 FSEL R170, R168, RZ, P3 ;  /* 0x000000ffa8aa4208 */ /* 0x000fe40001800000 */
[----:B------:R-:W-:Y:S01]  /*37c0*/  @P4 LOP3.LUT P3, RZ, R236, 0xff, RZ, 0xc0, !PT ;  /* 0x000000ffecff4812 */ /* 0x000fe2000786c0ff */
[----:B0-----:R-:W0:Y:S01]  /*37d0*/  @P4 LDC.64 R132, c[0x0][0x298] ;  /* 0x0000a600ff844b82 */ /* 0x001e220000000a00 */
[----:B------:R-:W-:-:S02]  /*37e0*/  @P4 FSEL R236, R169, RZ, P2 ;  /* 0x000000ffa9ec4208 */ /* 0x000fc40001000000 */
[----:B------:R-:W-:Y:S02]  /*37f0*/  @!P5 ISETP.NE.U32.AND P2, PT, R2, RZ, PT ;  /* 0x000000ff0200d20c */ /* 0x000fe40003f45070 */
[----:B------:R-:W-:Y:S02]  /*3800*/  @P4 LOP3.LUT P6, RZ, R245, 0xff000000, RZ, 0xc0, !PT ;  /* 0xff000000f5ff4812 */ /* 0x000fe400078cc0ff */
[----:B------:R-:W-:Y:S01]  /*3810*/  @!P5 ISETP.NE.AND.EX P2, PT, R0, RZ, PT, P2 ;  /* 0x000000ff0000d20c */ /* 0x000fe20003f45320 */
[----:B------:R-:W3:Y:S03]  /*3820*/  @P4 LDC.64 R134, c[0x0][0x298] ;  /* 0x0000a600ff864b82 */ /* 0x000ee60000000a00 */
[----:B------:R-:W-:-:S05]  /*3830*/  @!P5 FSEL R169, R104, RZ, P2 ;  /* 0x000000ff68a9d208 */ /* 0x000fca0001000000 */
[----:B------:R-:W4:Y:S08]  /*3840*/  @P4 LDC.64 R164, c[0x0][0x298] ;  /* 0x0000a600ffa44b82 */ /* 0x000f300000000a00 */
[----:B------:R-:W1:Y:S01]  /*3850*/  @P4 LDC.64 R166, c[0x0][0x298] ;  /* 0x0000a600ffa64b82 */ /* 0x000e620000000a00 */
[----:B0-----:R-:W-:-:S04]  /*3860*/  @P4 FMUL.FTZ R133, R174, R133 ;  /* 0x00000085ae854220 */ /* 0x001fc80000410000 */
[----:B------:R-:W-:Y:S01]  /*3870*/  @P4 FMUL.FTZ R132, R133, R132 ;  /* 0x0000008485844220 */ /* 0x000fe20000410000 */
[----:B--2---:R-:W-:Y:S06]  /*3880*/  @!P5 BRA `(.L_x_5372) ;  /* 0x000000000018d947 */ /* 0x004fec0003800000 */
[----:B------:R-:W-:Y:S01]  /*3890*/  ISETP.NE.U32.AND P2, PT, R2, RZ, PT ;  /* 0x000000ff0200720c */ /* 0x000fe20003f45070 */
[----:B------:R-:W-:-:S03]  /*38a0*/  FFMA.FTZ R133, R197, R232, R231 ;  /* 0x000000e8c5857223 */ /* 0x000fc600000100e7 */
[----:B------:R-:W-:Y:S01]  /*38b0*/  ISETP.NE.AND.EX P2, PT, R0, RZ, PT, P2 ;  /* 0x000000ff0000720c */ /* 0x000fe20003f45320 */
[----:B------:R-:W-:-:S04]  /*38c0*/  FADD.FTZ R133, R196, -R133 ;  /* 0x80000085c4857221 */ /* 0x000fc80000010000 */
[----:B------:R-:W-:-:S08]  /*38d0*/  FMUL.FTZ R169, R4, R133 ;  /* 0x0000008504a97220 */ /* 0x000fd00000410000 */
[----:B------:R-:W-:-:S07]  /*38e0*/  @P2 FADD.FTZ R169, R104, R169 ;  /* 0x000000a968a92221 */ /* 0x000fce0000010000 */
.L_x_5372:
[----:B------:R-:W-:Y:S05]  /*38f0*/  BSYNC B1 ;  /* 0x0000000000017941 */ /* 0x000fea0003800000 */
.L_x_5371:
[----:B------:R-:W-:Y:S01]  /*3900*/  @!P5 ISETP.NE.U32.AND P2, PT, R2, RZ, PT ;  /* 0x000000ff0200d20c */ /* 0x000fe20003f45070 */
[----:B---3--:R-:W-:Y:S01]  /*3910*/  @P4 FMUL.FTZ R135, R169, R135 ;  /* 0x00000087a9874220 */ /* 0x008fe20000410000 */
[----:B------:R-:W-:Y:S01]  /*3920*/  BSSY B1, `(.L_x_5373) ;  /* 0x000000d000017945 */ /* 0x000fe20003800000 */
[----:B------:R-:W-:Y:S02]  /*3930*/  @P4 FSEL R244, R132, RZ, P6 ;  /* 0x000000ff84f44208 */ /* 0x000fe40003000000 */
[----:B------:R-:W-:Y:S01]  /*3940*/  @!P5 ISETP.NE.AND.EX P2, PT, R0, RZ, PT, P2 ;  /* 0x000000ff0000d20c */ /* 0x000fe20003f45320 */
[----:B------:R-:W-:Y:S01]  /*3950*/  @P4 FMUL.FTZ R134, R135, R134 ;  /* 0x0000008687864220 */ /* 0x000fe20000410000 */
[----:B------:R-:W-:Y:S02]  /*3960*/  @P4 LOP3.LUT P6, RZ, R242, 0xff00, RZ, 0xc0, !PT ;  /* 0x0000ff00f2ff4812 */ /* 0x000fe400078cc0ff */
        /* <DEDUP_REMOVED lines=8> */
.L_x_5374:
[----:B------:R-:W-:Y:S05]  /*39f0*/  BSYNC B1 ;  /* 0x0000000000017941 */ /* 0x000fea0003800000 */
.L_x_5373:
[----:B------:R-:W-:Y:S01]  /*3a00*/  @!P5 ISETP.NE.U32.AND P2, PT, R2, RZ, PT ;  /* 0x000000ff0200d20c */ /* 0x000fe20003f45070 */
[----:B-1----:R-:W-:Y:S01]  /*3a10*/  @P4 FMUL.FTZ R137, R168, R137 ;  /* 0x00000089a8894220 */ /* 0x002fe20000410000 */
        /* <DEDUP_REMOVED lines=13> */
.L_x_5376:
[----:B------:R-:W-:Y:S05]  /*3af0*/  BSYNC B1 ;  /* 0x0000000000017941 */ /* 0x000fea0003800000 */
.L_x_5375:
[----:B------:R-:W-:Y:S01]  /*3b00*/  @!P5 ISETP.NE.U32.AND P2, PT, R2, RZ, PT ;  /* 0x000000ff0200d20c */ /* 0x000fe20003f45070 */
[----:B------:R-:W-:Y:S01]  /*3b10*/  @P4 FMUL.FTZ R139, R175, R139 ;  /* 0x0000008baf8b4220 */ /* 0x000fe20000410000 */
        /* <DEDUP_REMOVED lines=13> */
.L_x_5378:
[----:B------:R-:W-:Y:S05]  /*3bf0*/  BSYNC B1 ;  /* 0x0000000000017941 */ /* 0x000fea0003800000 */
.L_x_5377:
[----:B------:R-:W-:Y:S01]  /*3c00*/  @!P5 ISETP.NE.U32.AND P2, PT, R2, RZ, PT ;  /* 0x000000ff0200d20c */ /* 0x000fe20003f45070 */
[----:B----4-:R-:W-:Y:S01]  /*3c10*/  @P4 FMUL.FTZ R165, R138, R165 ;  /* 0x000000a58aa54220 */ /* 0x010fe20000410000 */
        /* <DEDUP_REMOVED lines=13> */
.L_x_5380:
[----:B------:R-:W-:Y:S05]  /*3cf0*/  BSYNC B1 ;  /* 0x0000000000017941 */ /* 0x000fea0003800000 */
.L_x_5379:
        /* <DEDUP_REMOVED lines=15> */
.L_x_5382:
[----:B------:R-:W-:Y:S05]  /*3df0*/  BSYNC B1 ;  /* 0x0000000000017941 */ /* 0x000fea0003800000 */
.L_x_5381:
[----:B------:R-:W-:Y:S01]  /*3e00*/  @!P5 ISETP.NE.U32.AND P2, PT, R2, RZ, PT ;  /* 0x000000ff0200d20c */ /* 0x000fe20003f45070 */
[----:B------:R-:W-:Y:S01]  /*3e10*/  BSSY B1, `(.L_x_5383) ;  /* 0x000000e000017945 */ /* 0x000fe20003800000 */
[----:B------:R-:W-:Y:S02]  /*3e20*/  @P4 FSEL R165, R165, RZ, P3 ;  /* 0x000000ffa5a54208 */ /* 0x000fe40001800000 */
[----:B------:R-:W-:Y:S02]  /*3e30*/  @!P5 ISETP.NE.AND.EX P2, PT, R0, RZ, PT, P2 ;  /* 0x000000ff0000d20c */ /* 0x000fe40003f45320 */
[----:B------:R-:W-:Y:S02]  /*3e40*/  @P4 LOP3.LUT P3, RZ, R243, 0xff0000, RZ, 0xc0, !PT ;  /* 0x00ff0000f3ff4812 */ /* 0x000fe4000786c0ff */
[----:B------:R-:W-:Y:S02]  /*3e50*/  @P4 F2FP.BF16.F32.PACK_AB R238, RZ, R238 ;  /* 0x000000eeffee423e */ /* 0x000fe400000010ff */
[----:B------:R-:W-:-:S02]  /*3e60*/  @P4 F2FP.BF16.F32.PACK_AB R237, RZ, R237 ;  /* 0x000000edffed423e */ /* 0x000fc400000010ff */
        /* <DEDUP_REMOVED lines=8> */
.L_x_5384:
[----:B------:R-:W-:Y:S05]  /*3ef0*/  BSYNC B1 ;  /* 0x0000000000017941 */ /* 0x000fea0003800000 */
.L_x_5383:
[----:B------:R-:W0:Y:S01]  /*3f00*/  @P4 LDC.64 R132, c[0x0][0x2f8] ;  /* 0x0000be00ff844b82 */ /* 0x000e220000000a00 */
[----:B------:R-:W-:Y:S01]  /*3f10*/  @P4 F2FP.BF16.F32.PACK_AB R235, RZ, R235 ;  /* 0x000000ebffeb423e */ /* 0x000fe200000010ff */
[----:B------:R-:W-:Y:S01]  /*3f20*/  BSSY B1, `(.L_x_5385) ;  /* 0x0000031000017945 */ /* 0x000fe20003800000 */
[----:B------:R-:W-:Y:S02]  /*3f30*/  @P4 F2FP.BF16.F32.PACK_AB R171, RZ, R171 ;  /* 0x000000abffab423e */ /* 0x000fe400000010ff */
[----:B------:R-:W-:Y:S02]  /*3f40*/  @P4 F2FP.BF16.F32.PACK_AB R236, RZ, R236 ;  /* 0x000000ecffec423e */ /* 0x000fe400000010ff */
[----:B------:R-:W-:Y:S01]  /*3f50*/  @P4 IADD3 R137, R234, 0x20, RZ ;  /* 0x00000020ea894810 */ /* 0x000fe20007ffe0ff */
[----:B------:R-:W1:Y:S01]  /*3f60*/  @P4 LDC.64 R134, c[0x0][0x298] ;  /* 0x0000a600ff864b82 */ /* 0x000e620000000a00 */
[----:B------:R-:W-:Y:S02]  /*3f70*/  @P4 PRMT R128, R238, 0x7610, R128 ;  /* 0x00007610ee804816 */ /* 0x000fe40000000080 */
[----:B------:R-:W-:-:S02]  /*3f80*/  @P4 F2FP.BF16.F32.PACK_AB R233, RZ, R233 ;  /* 0x000000e9ffe9423e */ /* 0x000fc400000010ff */
[----:B------:R-:W-:Y:S02]  /*3f90*/  @P4 PRMT R129, R235, 0x7610, R129 ;  /* 0x00007610eb814816 */ /* 0x000fe40000000081 */
[----:B------:R-:W-:Y:S02]  /*3fa0*/  @P4 F2FP.BF16.F32.PACK_AB R170, RZ, R170 ;  /* 0x000000aaffaa423e */ /* 0x000fe400000010ff */
[----:B------:R-:W-:Y:S02]  /*3fb0*/  @P4 F2FP.BF16.F32.PACK_AB R244, RZ, R244 ;  /* 0x000000f4fff4423e */ /* 0x000fe400000010ff */
[----:B------:R-:W-:Y:S02]  /*3fc0*/  @P4 PRMT R130, R171, 0x7610, R130 ;  /* 0x00007610ab824816 */ /* 0x000fe40000000082 */
[----:B------:R-:W-:Y:S02]  /*3fd0*/  @P4 PRMT R131, R236, 0x7610, R131 ;  /* 0x00007610ec834816 */ /* 0x000fe40000000083 */
[----:B------:R-:W-:Y:S01]  /*3fe0*/  @P4 PRMT R128, R128, 0x5410, R237 ;  /* 0x0000541080804816 */ /* 0x000fe200000000ed */
[----:B0-----:R-:W-:Y:S01]  /*3ff0*/  @P4 IMAD.WIDE.U32 R136, R137, 0x10, R132 ;  /* 0x0000001089884825 */ /* 0x001fe200078e0084 */
[----:B------:R-:W-:Y:S01]  /*4000*/  @P4 PRMT R129, R129, 0x5410, R233 ;  /* 0x0000541081814816 */ /* 0x000fe200000000e9 */
[----:B------:R-:W0:Y:S01]  /*4010*/  @P4 LDC.64 R132, c[0x0][0x298] ;  /* 0x0000a600ff844b82 */ /* 0x000e220000000a00 */
[----:B------:R-:W-:-:S02]  /*4020*/  @P4 PRMT R130, R130, 0x5410, R170 ;  /* 0x0000541082824816 */ /* 0x000fc400000000aa */
[----:B------:R-:W-:Y:S02]  /*4030*/  @P4 PRMT R131, R131, 0x5410, R244 ;  /* 0x0000541083834816 */ /* 0x000fe400000000f4 */
[----:B------:R-:W-:Y:S01]  /*4040*/  @P4 F2FP.BF16.F32.PACK_AB R233, RZ, R165 ;  /* 0x000000a5ffe9423e */ /* 0x000fe200000010ff */
[----:B-1----:R-:W-:Y:S01]  /*4050*/  @P4 FMUL.FTZ R135, R166, R135 ;  /* 0x00000087a6874220 */ /* 0x002fe20000410000 */
[----:B------:R-:W-:Y:S01]  /*4060*/  @P4 F2FP.BF16.F32.PACK_AB R239, RZ, R239 ;  /* 0x000000efffef423e */ /* 0x000fe200000010ff */
[----:B------:R1:W-:Y:S01]  /*4070*/  @P4 STG.E.128 desc[UR4][R136.64], R128 ;  /* 0x0000008088004986 */ /* 0x0003e2000c101d04 */
[----:B------:R-:W2:Y:S01]  /*4080*/  @P1 LDC.64 R170, c[0x0][0x308] ;  /* 0x0000c200ffaa1b82 */ /* 0x000ea20000000a00 */
[----:B------:R-:W-:Y:S01]  /*4090*/  @P4 FMUL.FTZ R235, R135, R134 ;  /* 0x0000008687eb4220 */ /* 0x000fe20000410000 */
[----:B------:R-:W-:Y:S02]  /*40a0*/  @P4 F2FP.BF16.F32.PACK_AB R245, RZ, R245 ;  /* 0x000000f5fff5423e */ /* 0x000fe400000010ff */
[----:B------:R-:W-:-:S02]  /*40b0*/  @P4 F2FP.BF16.F32.PACK_AB R174, RZ, R174 ;  /* 0x000000aeffae423e */ /* 0x000fc400000010ff */
[----:B------:R-:W-:Y:S02]  /*40c0*/  @P4 FSEL R235, R235, RZ, P6 ;  /* 0x000000ffebeb4208 */ /* 0x000fe40003000000 */
[----:B------:R-:W3:Y:S01]  /*40d0*/  @P4 LDC.64 R134, c[0x0][0x298] ;  /* 0x0000a600ff864b82 */ /* 0x000ee20000000a00 */
[----:B------:R-:W-:Y:S02]  /*40e0*/  @!P5 ISETP.NE.U32.AND P6, PT, R2, RZ, PT ;  /* 0x000000ff0200d20c */ /* 0x000fe40003fc5070 */
[----:B------:R-:W-:Y:S02]  /*40f0*/  @P4 LOP3.LUT P2, RZ, R243, 0xff000000, RZ, 0xc0, !PT ;  /* 0xff000000f3ff4812 */ /* 0x000fe4000784c0ff */
[----:B------:R-:W-:Y:S01]  /*4100*/  @!P5 ISETP.NE.AND.EX P6, PT, R0, RZ, PT, P6 ;  /* 0x000000ff0000d20c */ /* 0x000fe20003fc5360 */
[----:B0-----:R-:W-:Y:S01]  /*4110*/  @P4 FMUL.FTZ R133, R167, R133 ;  /* 0x00000085a7854220 */ /* 0x001fe20000410000 */
[----:B------:R-:W-:Y:S02]  /*4120*/  @P4 F2FP.BF16.F32.PACK_AB R235, RZ, R235 ;  /* 0x000000ebffeb423e */ /* 0x000fe400000010ff */
[----:B-1----:R-:W-:Y:S01]  /*4130*/  @P4 F2FP.BF16.F32.PACK_AB R137, RZ, R164 ;  /* 0x000000a4ff89423e */ /* 0x002fe200000010ff */
[----:B------:R-:W-:Y:S01]  /*4140*/  @P4 FMUL.FTZ R132, R133, R132 ;  /* 0x0000008485844220 */ /* 0x000fe20000410000 */
[----:B------:R-:W0:Y:S01]  /*4150*/  @P4 LDC.64 R164, c[0x0][0x2f8] ;  /* 0x0000be00ffa44b82 */ /* 0x000e220000000a00 */
[----:B------:R-:W-:-:S02]  /*4160*/  @P4 PRMT R128, R239, 0x7610, R128 ;  /* 0x00007610ef804816 */ /* 0x000fc40000000080 */
[----:B------:R-:W-:Y:S02]  /*4170*/  @P4 PRMT R129, R245, 0x7610, R129 ;  /* 0x00007610f5814816 */ /* 0x000fe40000000081 */
[----:B------:R-:W-:Y:S02]  /*4180*/  @P4 PRMT R128, R128, 0x5410, R174 ;  /* 0x0000541080804816 */ /* 0x000fe400000000ae */
[----:B------:R-:W-:Y:S02]  /*4190*/  @P4 PRMT R129, R129, 0x5410, R137 ;  /* 0x0000541081814816 */ /* 0x000fe40000000089 */
[----:B------:R-:W-:Y:S02]  /*41a0*/  @P4 PRMT R130, R233, 0x7610, R130 ;  /* 0x00007610e9824816 */ /* 0x000fe40000000082 */
[----:B------:R-:W-:Y:S01]  /*41b0*/  @!P5 FSEL R236, R111, RZ, P6 ;  /* 0x000000ff6fecd208 */ /* 0x000fe20003000000 */
[----:B--23--:R-:W-:Y:S06]  /*41c0*/  @!P5 BRA `(.L_x_5386) ;  /* 0x000000000018d947 */ /* 0x00cfec0003800000 */
[----:B------:R-:W-:Y:S01]  /*41d0*/  ISETP.NE.U32.AND P6, PT, R2, RZ, PT ;  /* 0x000000ff0200720c */ /* 0x000fe20003fc5070 */
[----:B------:R-:W-:-:S03]  /*41e0*/  FFMA.FTZ R136, R144, R232, R231 ;  /* 0x000000e890887223 */ /* 0x000fc600000100e7 */
[----:B------:R-:W-:Y:S01]  /*41f0*/  ISETP.NE.AND.EX P6, PT, R0, RZ, PT, P6 ;  /* 0x000000ff0000720c */ /* 0x000fe20003fc5360 */
[----:B------:R-:W-:-:S04]  /*4200*/  FADD.FTZ R133, R161, -R136 ;  /* 0x80000088a1857221 */ /* 0x000fc80000010000 */
[----:B------:R-:W-:-:S08]  /*4210*/  FMUL.FTZ R236, R4, R133 ;  /* 0x0000008504ec7220 */ /* 0x000fd00000410000 */
[----:B------:R-:W-:-:S07]  /*4220*/  @P6 FADD.FTZ R236, R111, R236 ;  /* 0x000000ec6fec6221 */ /* 0x000fce0000010000 */
.L_x_5386:
[----:B------:R-:W-:Y:S05]  /*4230*/  BSYNC B1 ;  /* 0x0000000000017941 */ /* 0x000fea0003800000 */
.L_x_5385:
[----:B------:R-:W-:Y:S01]  /*4240*/  @P4 FMUL.FTZ R135, R236, R135 ;  /* 0x00000087ec874220 */ /* 0x000fe20000410000 */
[----:B------:R-:W-:Y:S01]  /*4250*/  @P4 FSEL R132, R132, RZ, P3 ;  /* 0x000000ff84844208 */ /* 0x000fe20001800000 */
[----:B------:R-:W-:Y:S01]  /*4260*/  @P1 IMAD.WIDE.U32 R170, R195, 0x20, R170 ;  /* 0x00000020c3aa1825 */ /* 0x000fe200078e00aa */
[----:B------:R-:W-:-:S03]  /*4270*/  SEL R133, R168, R121, P0 ;  /* 0x00000079a8857207 */ /* 0x000fc60000000000 */
[----:B------:R-:W-:Y:S01]  /*4280*/  @P4 FMUL.FTZ R137, R135, R134 ;  /* 0x0000008687894220 */ /* 0x000fe20000410000 */
[----:B------:R-:W-:Y:S01]  /*4290*/  @P4 F2FP.BF16.F32.PACK_AB R174, RZ, R132 ;  /* 0x00000084ffae423e */ /* 0x000fe200000010ff */
[----:B------:R-:W-:Y:S01]  /*42a0*/  BSSY B1, `(.L_x_5387) ;  /* 0x000002f000017945 */ /* 0x000fe20003800000 */
[----:B------:R-:W-:Y:S02]  /*42b0*/  SEL R135, R138, R123, P0 ;  /* 0x0000007b8a877207 */ /* 0x000fe40000000000 */
[----:B------:R-:W-:Y:S02]  /*42c0*/  @P4 FSEL R168, R137, RZ, P2 ;  /* 0x000000ff89a84208 */ /* 0x000fe40001000000 */
[----:B------:R-:W-:Y:S02]  /*42d0*/  SEL R136, R139, R124, P0 ;  /* 0x0000007c8b887207 */ /* 0x000fe40000000000 */
[----:B------:R-:W-:Y:S02]  /*42e0*/  @P4 IADD3 R195, R234, 0x40, RZ ;  /* 0x00000040eac34810 */ /* 0x000fe40007ffe0ff */
[----:B------:R-:W-:-:S02]  /*42f0*/  SEL R132, R169, R120, P0 ;  /* 0x00000078a9847207 */ /* 0x000fc40000000000 */
[----:B------:R-:W-:Y:S02]  /*4300*/  SEL R134, R175, R122, P0 ;  /* 0x0000007aaf867207 */ /* 0x000fe40000000000 */
[----:B------:R-:W-:Y:S02]  /*4310*/  SEL R137, R166, R125, P0 ;  /* 0x0000007da6897207 */ /* 0x000fe40000000000 */
[----:B------:R-:W-:Y:S01]  /*4320*/  SEL R138, R167, R126, P0 ;  /* 0x0000007ea78a7207 */ /* 0x000fe20000000000 */
[----:B------:R-:W-:Y:S01]  /*4330*/  @P1 STG.E.128 desc[UR4][R170.64], R132 ;  /* 0x00000084aa001986 */ /* 0x000fe2000c101d04 */
[----:B------:R-:W-:Y:S01]  /*4340*/  SEL R139, R236, R127, P0 ;  /* 0x0000007fec8b7207 */ /* 0x000fe20000000000 */
[----:B------:R-:W1:Y:S01]  /*4350*/  @P4 LDC.64 R166, c[0x0][0x298] ;  /* 0x0000a600ffa64b82 */ /* 0x000e620000000a00 */
[----:B------:R-:W-:Y:S02]  /*4360*/  @P4 F2FP.BF16.F32.PACK_AB R168, RZ, R168 ;  /* 0x000000a8ffa8423e */ /* 0x000fe400000010ff */
[----:B------:R-:W-:Y:S01]  /*4370*/  @P4 PRMT R131, R174, 0x7610, R131 ;  /* 0x00007610ae834816 */ /* 0x000fe20000000083 */
[----:B0-----:R-:W-:Y:S01]  /*4380*/  @P4 IMAD.WIDE.U32 R174, R195, 0x10, R164 ;  /* 0x00000010c3ae4825 */ /* 0x001fe200078e00a4 */
[----:B------:R0:W-:Y:S01]  /*4390*/  @P1 STG.E.128 desc[UR4][R170.64+0x10], R136 ;  /* 0x00001088aa001986 */ /* 0x0001e2000c101d04 */
[----:B------:R-:W-:-:S02]  /*43a0*/  @!P5 ISETP.NE.U32.AND P2, PT, R2, RZ, PT ;  /* 0x000000ff0200d20c */ /* 0x000fc40003f45070 */
[----:B------:R-:W-:Y:S01]  /*43b0*/  @P4 PRMT R131, R131, 0x5410, R168 ;  /* 0x0000541083834816 */ /* 0x000fe200000000a8 */
[----:B------:R-:W2:Y:S01]  /*43c0*/  @P4 LDC.64 R164, c[0x0][0x298] ;  /* 0x0000a600ffa44b82 */ /* 0x000ea20000000a00 */
[----:B------:R-:W-:Y:S02]  /*43d0*/  @P4 PRMT R130, R130, 0x5410, R235 ;  /* 0x0000541082824816 */ /* 0x000fe400000000eb */
[----:B------:R-:W-:Y:S02]  /*43e0*/  @!P5 ISETP.NE.U32.AND P6, PT, R2, RZ, PT ;  /* 0x000000ff0200d20c */ /* 0x000fe40003fc5070 */
[----:B------:R-:W-:Y:S01]  /*43f0*/  @!P5 ISETP.NE.AND.EX P2, PT, R0, RZ, PT, P2 ;  /* 0x000000ff0000d20c */ /* 0x000fe20003f45320 */
[----:B------:R3:W-:Y:S01]  /*4400*/  @P4 STG.E.128 desc[UR4][R174.64], R128 ;  /* 0x00000080ae004986 */ /* 0x0007e2000c101d04 */
[----:B------:R-:W-:Y:S01]  /*4410*/  @!P5 ISETP.NE.U32.AND P3, PT, R2, RZ, PT ;  /* 0x000000ff0200d20c */ /* 0x000fe20003f65070 */
[----:B------:R-:W4:Y:S01]  /*4420*/  @P4 LDC.64 R168, c[0x0][0x298] ;  /* 0x0000a600ffa84b82 */ /* 0x000f220000000a00 */
[----:B------:R-:W-:-:S02]  /*4430*/  @!P5 ISETP.NE.AND.EX P6, PT, R0, RZ, PT, P6 ;  /* 0x000000ff0000d20c */ /* 0x000fc40003fc5360 */
[----:B------:R-:W-:Y:S02]  /*4440*/  @!P5 ISETP.NE.AND.EX P3, PT, R0, RZ, PT, P3 ;  /* 0x000000ff0000d20c */ /* 0x000fe40003f65330 */
[----:B0-----:R-:W-:-:S03]  /*4450*/  @!P5 FSEL R171, R112, RZ, P6 ;  /* 0x000000ff70abd208 */ /* 0x001fc60003000000 */
[----:B------:R-:W0:Y:S01]  /*4460*/  @P4 LDC.64 R132, c[0x0][0x298] ;  /* 0x0000a600ff844b82 */ /* 0x000e220000000a00 */
[----:B------:R-:W-:-:S04]  /*4470*/  @!P5 ISETP.NE.U32.AND P6, PT, R2, RZ, PT ;  /* 0x000000ff0200d20c */ /* 0x000fc80003fc5070 */
[----:B------:R-:W-:-:S03]  /*4480*/  @!P5 ISETP.NE.AND.EX P6, PT, R0, RZ, PT, P6 ;  /* 0x000000ff0000d20c */ /* 0x000fc60003fc5360 */
[----:B------:R-:W0:Y:S01]  /*4490*/  @P4 LDC.64 R134, c[0x0][0x298] ;  /* 0x0000a600ff864b82 */ /* 0x000e220000000a00 */
[----:B---3--:R-:W-:Y:S02]  /*44a0*/  @!P5 FSEL R174, R113, RZ, P2 ;  /* 0x000000ff71aed208 */ /* 0x008fe40001000000 */
[----:B------:R-:W-:Y:S02]  /*44b0*/  @!P5 ISETP.NE.U32.AND P2, PT, R2, RZ, PT ;  /* 0x000000ff0200d20c */ /* 0x000fe40003f45070 */
[----:B------:R-:W-:Y:S02]  /*44c0*/  @!P5 FSEL R175, R114, RZ, P3 ;  /* 0x000000ff72afd208 */ /* 0x000fe40001800000 */
[----:B------:R-:W-:Y:S01]  /*44d0*/  @!P5 ISETP.NE.AND.EX P2, PT, R0, RZ, PT, P2 ;  /* 0x000000ff0000d20c */ /* 0x000fe20003f45320 */
[----:B------:R-:W3:Y:S01]  /*44e0*/  @P4 LDC.64 R136, c[0x0][0x298] ;  /* 0x0000a600ff884b82 */ /* 0x000ee20000000a00 */
[----:B------:R-:W-:Y:S02]  /*44f0*/  @P4 LOP3.LUT P3, RZ, R230, 0xff, RZ, 0xc0, !PT ;  /* 0x000000ffe6ff4812 */ /* 0x000fe4000786c0ff */
[----:B------:R-:W-:-:S05]  /*4500*/  @!P5 FSEL R170, R115, RZ, P2 ;  /* 0x000000ff73aad208 */ /* 0x000fca0001000000 */
[----:B------:R-:W0:Y:S01]  /*4510*/  @P4 LDC.64 R138, c[0x0][0x298] ;  /* 0x0000a600ff8a4b82 */ /* 0x000e220000000a00 */
[----:B-1----:R-:W-:Y:S05]  /*4520*/  @!P5 BRA `(.L_x_5388) ;  /* 0x000000000018d947 */ /* 0x002fea0003800000 */
[----:B------:R-:W-:Y:S01]  /*4530*/  ISETP.NE.U32.AND P2, PT, R2, RZ, PT ;  /* 0x000000ff0200720c */ /* 0x000fe20003f45070 */
[----:B------:R-:W-:-:S03]  /*4540*/  FFMA.FTZ R171, R147, R232, R231 ;  /* 0x000000e893ab7223 */ /* 0x000fc600000100e7 */
[----:B------:R-:W-:Y:S01]  /*4550*/  ISETP.NE.AND.EX P2, PT, R0, RZ, PT, P2 ;  /* 0x000000ff0000720c */ /* 0x000fe20003f45320 */
[----:B------:R-:W-:-:S04]  /*4560*/  FADD.FTZ R171, R158, -R171 ;  /* 0x800000ab9eab7221 */ /* 0x000fc80000010000 */
[----:B------:R-:W-:-:S08]  /*4570*/  FMUL.FTZ R171, R4, R171 ;  /* 0x000000ab04ab7220 */ /* 0x000fd00000410000 */
[----:B------:R-:W-:-:S07]  /*4580*/  @P2 FADD.FTZ R171, R112, R171 ;  /* 0x000000ab70ab2221 */ /* 0x000fce0000010000 */
.L_x_5388:
[----:B------:R-:W-:Y:S05]  /*4590*/  BSYNC B1 ;  /* 0x0000000000017941 */ /* 0x000fea0003800000 */
.L_x_5387:
        /* <DEDUP_REMOVED lines=8> */
.L_x_5390:
[----:B------:R-:W-:Y:S05]  /*4620*/  BSYNC B1 ;  /* 0x0000000000017941 */ /* 0x000fea0003800000 */
.L_x_5389:
[----:B------:R-:W-:Y:S01]  /*4630*/  @!P5 ISETP.NE.U32.AND P2, PT, R2, RZ, PT ;  /* 0x000000ff0200d20c */ /* 0x000fe20003f45070 */
[----:B--2---:R-:W-:Y:S01]  /*4640*/  @P4 FMUL.FTZ R165, R171, R165 ;  /* 0x000000a5aba54220 */ /* 0x004fe20000410000 */
[----:B------:R-:W-:Y:S01]  /*4650*/  @P4 FMUL.FTZ R167, R174, R167 ;  /* 0x000000a7aea74220 */ /* 0x000fe20000410000 */
[----:B------:R-:W-:Y:S01]  /*4660*/  BSSY B1, `(.L_x_5391) ;  /* 0x000000e000017945 */ /* 0x000fe20003800000 */
[----:B------:R-:W-:Y:S01]  /*4670*/  @!P5 ISETP.NE.AND.EX P2, PT, R0, RZ, PT, P2 ;  /* 0x000000ff0000d20c */ /* 0x000fe20003f45320 */
[----:B------:R-:W-:Y:S01]  /*4680*/  @P4 FMUL.FTZ R165, R165, R164 ;  /* 0x000000a4a5a54220 */ /* 0x000fe20000410000 */
[----:B------:R-:W-:Y:S01]  /*4690*/  @!P5 FSEL R195, R116, RZ, P6 ;  /* 0x000000ff74c3d208 */ /* 0x000fe20003000000 */
        /* <DEDUP_REMOVED lines=10> */
.L_x_5392:
[----:B------:R-:W-:Y:S05]  /*4740*/  BSYNC B1 ;  /* 0x0000000000017941 */ /* 0x000fea0003800000 */
.L_x_5391:
[----:B------:R-:W-:Y:S01]  /*4750*/  BSSY B1, `(.L_x_5393) ;  /* 0x0000009000017945 */ /* 0x000fe20003800000 */
[----:B----4-:R-:W-:-:S03]  /*4760*/  @P4 FMUL.FTZ R169, R175, R169 ;  /* 0x000000a9afa94220 */ /* 0x010fc60000410000 */
[----:B------:R-:W-:Y:S05]  /*4770*/  @!P5 BRA `(.L_x_5394) ;  /* 0x000000000018d947 */ /* 0x000fea0003800000 */
[----:B------:R-:W-:Y:S01]  /*4780*/  ISETP.NE.U32.AND P2, PT, R2, RZ, PT ;  /* 0x000000ff0200720c */ /* 0x000fe20003f45070 */
[----:B------:R-:W-:-:S03]  /*4790*/  FFMA.FTZ R170, R148, R232, R231 ;  /* 0x000000e894aa7223 */ /* 0x000fc600000100e7 */
[----:B------:R-:W-:Y:S01]  /*47a0*/  ISETP.NE.AND.EX P2, PT, R0, RZ, PT, P2 ;  /* 0x000000ff0000720c */ /* 0x000fe20003f45320 */
[----:B------:R-:W-:-:S04]  /*47b0*/  FADD.FTZ R167, R173, -R170 ;  /* 0x800000aaada77221 */ /* 0x000fc80000010000 */
[----:B------:R-:W-:-:S08]  /*47c0*/  FMUL.FTZ R170, R4, R167 ;  /* 0x000000a704aa7220 */ /* 0x000fd00000410000 */
[----:B------:R-:W-:-:S07]  /*47d0*/  @P2 FADD.FTZ R170, R115, R170 ;  /* 0x000000aa73aa2221 */ /* 0x000fce0000010000 */
.L_x_5394:
[----:B------:R-:W-:Y:S05]  /*47e0*/  BSYNC B1 ;  /* 0x0000000000017941 */ /* 0x000fea0003800000 */
.L_x_5393:
        /* <DEDUP_REMOVED lines=8> */
.L_x_5396:
[----:B------:R-:W-:Y:S05]  /*4870*/  BSYNC B1 ;  /* 0x0000000000017941 */ /* 0x000fea0003800000 */
.L_x_5395:
        /* <DEDUP_REMOVED lines=8> */
.L_x_5398:
[----:B------:R-:W-:Y:S05]  /*4900*/  BSYNC B1 ;  /* 0x0000000000017941 */ /* 0x000fea0003800000 */
.L_x_5397:
[----:B------:R-:W-:Y:S01]  /*4910*/  @!P5 ISETP.NE.U32.AND P2, PT, R2, RZ, PT ;  /* 0x000000ff0200d20c */ /* 0x000fe20003f45070 */
[----:B0-----:R-:W-:Y:S01]  /*4920*/  @P4 FMUL.FTZ R133, R170, R133 ;  /* 0x00000085aa854220 */ /* 0x001fe20000410000 */
[----:B------:R-:W-:Y:S01]  /*4930*/  @P4 FMUL.FTZ R135, R195, R135 ;  /* 0x00000087c3874220 */ /* 0x000fe20000410000 */
[----:B------:R-:W-:Y:S01]  /*4940*/  BSSY B1, `(.L_x_5399) ;  /* 0x000000e000017945 */ /* 0x000fe20003800000 */
[----:B------:R-:W-:Y:S01]  /*4950*/  @!P5 ISETP.NE.AND.EX P2, PT, R0, RZ, PT, P2 ;  /* 0x000000ff0000d20c */ /* 0x000fe20003f45320 */
[----:B------:R-:W-:Y:S01]  /*4960*/  @P4 FMUL.FTZ R132, R133, R132 ;  /* 0x0000008485844220 */ /* 0x000fe20000410000 */
[----:B------:R-:W-:Y:S01]  /*4970*/  @P4 FMUL.FTZ R168, R169, R168 ;  /* 0x000000a8a9a84220 */ /* 0x000fe20000410000 */
[----:B------:R-:W-:Y:S01]  /*4980*/  @P4 FMUL.FTZ R134, R135, R134 ;  /* 0x0000008687864220 */ /* 0x000fe20000410000 */
[----:B---3--:R-:W-:Y:S01]  /*4990*/  @P4 FMUL.FTZ R137, R164, R137 ;  /* 0x00000089a4894220 */ /* 0x008fe20000410000 */
[----:B------:R-:W-:Y:S01]  /*49a0*/  @!P5 FSEL R133, R118, RZ, P2 ;  /* 0x000000ff7685d208 */ /* 0x000fe20001000000 */
[----:B------:R-:W-:Y:S07]  /*49b0*/  @!P5 BRA `(.L_x_5400) ;  /* 0x000000000018d947 */ /* 0x000fee0003800000 */
[----:B------:R-:W-:Y:S01]  /*49c0*/  ISETP.NE.U32.AND P2, PT, R2, RZ, PT ;  /* 0x000000ff0200720c */ /* 0x000fe20003f45070 */
[----:B------:R-:W-:-:S03]  /*49d0*/  FFMA.FTZ R133, R153, R232, R231 ;  /* 0x000000e899857223 */ /* 0x000fc600000100e7 */
[----:B------:R-:W-:Y:S01]  /*49e0*/  ISETP.NE.AND.EX P2, PT, R0, RZ, PT, P2 ;  /* 0x000000ff0000720c */ /* 0x000fe20003f45320 */
[----:B------:R-:W-:-:S04]  /*49f0*/  FADD.FTZ R133, R172, -R133 ;  /* 0x80000085ac857221 */ /* 0x000fc80000010000 */
[----:B------:R-:W-:-:S08]  /*4a00*/  FMUL.FTZ R133, R4, R133 ;  /* 0x0000008504857220 */ /* 0x000fd00000410000 */
[----:B------:R-:W-:-:S07]  /*4a10*/  @P2 FADD.FTZ R133, R118, R133 ;  /* 0x0000008576852221 */ /* 0x000fce0000010000 */
.L_x_5400:
[----:B------:R-:W-:Y:S05]  /*4a20*/  BSYNC B1 ;  /* 0x0000000000017941 */ /* 0x000fea0003800000 */
.L_x_5399:
[----:B------:R-:W-:Y:S01]  /*4a30*/  @P4 FMUL.FTZ R139, R133, R139 ;  /* 0x0000008b858b4220 */ /* 0x000fe20000410000 */
[----:B------:R-:W-:Y:S01]  /*4a40*/  @P4 FSEL R166, R166, RZ, P6 ;  /* 0x000000ffa6a64208 */ /* 0x000fe20003000000 */
[----:B------:R-:W-:Y:S01]  /*4a50*/  @P4 FMUL.FTZ R136, R137, R136 ;  /* 0x0000008889884220 */ /* 0x000fe20000410000 */
[C---:B------:R-:W-:Y:S01]  /*4a60*/  @P4 LOP3.LUT P2, RZ, R240.reuse, 0xff000000, RZ, 0xc0, !PT ;  /* 0xff000000f0ff4812 */ /* 0x040fe2000784c0ff */
[----:B------:R-:W-:Y:S01]  /*4a70*/  @P4 FMUL.FTZ R138, R139, R138 ;  /* 0x0000008a8b8a4220 */ /* 0x000fe20000410000 */
[----:B------:R-:W-:Y:S01]  /*4a80*/  @P4 FSEL R165, R165, RZ, P3 ;  /* 0x000000ffa5a54208 */ /* 0x000fe20001800000 */
[----:B------:R-:W-:Y:S01]  /*4a90*/  BSSY B1, `(.L_x_5401) ;  /* 0x0000029000017945 */ /* 0x000fe20003800000 */
[----:B------:R-:W-:Y:S02]  /*4aa0*/  @P4 LOP3.LUT P6, RZ, R240, 0xff0000, RZ, 0xc0, !PT ;  /* 0x00ff0000f0ff4812 */ /* 0x000fe400078cc0ff */
[----:B------:R-:W-:Y:S02]  /*4ab0*/  @P4 LOP3.LUT P3, RZ, R241, 0xff, RZ, 0xc0, !PT ;  /* 0x000000fff1ff4812 */ /* 0x000fe4000786c0ff */
[----:B------:R-:W-:-:S02]  /*4ac0*/  @P4 FSEL R132, R132, RZ, P2 ;  /* 0x000000ff84844208 */ /* 0x000fc40001000000 */
[----:B------:R-:W-:Y:S02]  /*4ad0*/  @P4 FSEL R168, R168, RZ, P6 ;  /* 0x000000ffa8a84208 */ /* 0x000fe40003000000 */
[C---:B------:R-:W-:Y:S02]  /*4ae0*/  @P4 LOP3.LUT P2, RZ, R241.reuse, 0xff0000, RZ, 0xc0, !PT ;  /* 0x00ff0000f1ff4812 */ /* 0x040fe4000784c0ff */
[----:B------:R-:W-:Y:S02]  /*4af0*/  @P4 LOP3.LUT P6, RZ, R241, 0xff00, RZ, 0xc0, !PT ;  /* 0x0000ff00f1ff4812 */ /* 0x000fe400078cc0ff */
[----:B------:R-:W-:Y:S02]  /*4b00*/  @P4 FSEL R134, R134, RZ, P3 ;  /* 0x000000ff86864208 */ /* 0x000fe40001800000 */
[----:B------:R-:W-:Y:S02]  /*4b10*/  @P4 FSEL R138, R138, RZ, P2 ;  /* 0x000000ff8a8a4208 */ /* 0x000fe40001000000 */
[----:B------:R-:W-:-:S02]  /*4b20*/  @P4 F2FP.BF16.F32.PACK_AB R165, RZ, R165 ;  /* 0x000000a5ffa5423e */ /* 0x000fc400000010ff */
[----:B------:R-:W-:Y:S02]  /*4b30*/  @P4 F2FP.BF16.F32.PACK_AB R168, RZ, R168 ;  /* 0x000000a8ffa8423e */ /* 0x000fe400000010ff */
[----:B------:R-:W-:Y:S02]  /*4b40*/  @P4 FSEL R136, R136, RZ, P6 ;  /* 0x000000ff88884208 */ /* 0x000fe40003000000 */
[----:B------:R-:W-:Y:S02]  /*4b50*/  @P4 F2FP.BF16.F32.PACK_AB R134, RZ, R134 ;  /* 0x00000086ff86423e */ /* 0x000fe400000010ff */
[----:B------:R-:W-:Y:S02]  /*4b60*/  @!P5 ISETP.NE.U32.AND P2, PT, R2, RZ, PT ;  /* 0x000000ff0200d20c */ /* 0x000fe40003f45070 */
[----:B------:R-:W-:Y:S02]  /*4b70*/  @P4 F2FP.BF16.F32.PACK_AB R166, RZ, R166 ;  /* 0x000000a6ffa6423e */ /* 0x000fe400000010ff */
[----:B------:R-:W-:-:S02]  /*4b80*/  @P4 F2FP.BF16.F32.PACK_AB R132, RZ, R132 ;  /* 0x00000084ff84423e */ /* 0x000fc400000010ff */
[----:B------:R-:W-:Y:S02]  /*4b90*/  @P4 F2FP.BF16.F32.PACK_AB R136, RZ, R136 ;  /* 0x00000088ff88423e */ /* 0x000fe400000010ff */
[----:B------:R-:W-:Y:S02]  /*4ba0*/  @P4 F2FP.BF16.F32.PACK_AB R138, RZ, R138 ;  /* 0x0000008aff8a423e */ /* 0x000fe400000010ff */
[----:B------:R-:W-:Y:S02]  /*4bb0*/  @!P5 ISETP.NE.AND.EX P2, PT, R0, RZ, PT, P2 ;  /* 0x000000ff0000d20c */ /* 0x000fe40003f45320 */
[----:B------:R-:W-:Y:S02]  /*4bc0*/  @P4 PRMT R128, R165, 0x7610, R128 ;  /* 0x00007610a5804816 */ /* 0x000fe40000000080 */
[----:B------:R-:W-:Y:S02]  /*4bd0*/  @P4 PRMT R129, R168, 0x7610, R129 ;  /* 0x00007610a8814816 */ /* 0x000fe40000000081 */
[----:B------:R-:W-:-:S02]  /*4be0*/  @P4 PRMT R130, R134, 0x7610, R130 ;  /* 0x0000761086824816 */ /* 0x000fc40000000082 */
[----:B------:R-:W-:Y:S02]  /*4bf0*/  SEL R125, R164, R125, P0 ;  /* 0x0000007da47d7207 */ /* 0x000fe40000000000 */
[----:B------:R-:W-:Y:S02]  /*4c00*/  SEL R120, R171, R120, P0 ;  /* 0x00000078ab787207 */ /* 0x000fe40000000000 */
[----:B------:R-:W-:Y:S02]  /*4c10*/  SEL R121, R174, R121, P0 ;  /* 0x00000079ae797207 */ /* 0x000fe40000000000 */
[----:B------:R-:W-:Y:S02]  /*4c20*/  SEL R122, R175, R122, P0 ;  /* 0x0000007aaf7a7207 */ /* 0x000fe40000000000 */
[----:B------:R-:W-:Y:S02]  /*4c30*/  SEL R123, R170, R123, P0 ;  /* 0x0000007baa7b7207 */ /* 0x000fe40000000000 */
[----:B------:R-:W-:-:S02]  /*4c40*/  SEL R124, R195, R124, P0 ;  /* 0x0000007cc37c7207 */ /* 0x000fc40000000000 */
[----:B------:R-:W-:Y:S02]  /*4c50*/  SEL R126, R133, R126, P0 ;  /* 0x0000007e857e7207 */ /* 0x000fe40000000000 */
[----:B------:R-:W-:Y:S02]  /*4c60*/  @P4 PRMT R128, R128, 0x5410, R166 ;  /* 0x0000541080804816 */ /* 0x000fe400000000a6 */
        /* <DEDUP_REMOVED lines=11> */
.L_x_5402:
[----:B------:R-:W-:Y:S05]  /*4d20*/  BSYNC B1 ;  /* 0x0000000000017941 */ /* 0x000fea0003800000 */
.L_x_5401:
[----:B------:R-:W0:Y:S01]  /*4d30*/  @P4 LDC.64 R132, c[0x0][0x298] ;  /* 0x0000a600ff844b82 */ /* 0x000e220000000a00 */
[----:B------:R-:W-:Y:S02]  /*4d40*/  @P4 LOP3.LUT P2, RZ, R241, 0xff000000, RZ, 0xc0, !PT ;  /* 0xff000000f1ff4812 */ /* 0x000fe4000784c0ff */
[----:B------:R-:W-:Y:S02]  /*4d50*/  @P4 IADD3 R139, R234, 0x60, RZ ;  /* 0x00000060ea8b4810 */ /* 0x000fe40007ffe0ff */
[----:B------:R-:W-:-:S03]  /*4d60*/  SEL R127, R164, R127, P0 ;  /* 0x0000007fa47f7207 */ /* 0x000fc60000000000 */
[----:B------:R-:W1:Y:S08]  /*4d70*/  @P1 LDC.64 R136, c[0x0][0x308] ;  /* 0x0000c200ff881b82 */ /* 0x000e700000000a00 */
[----:B------:R-:W2:Y:S01]  /*4d80*/  @P4 LDC.64 R134, c[0x0][0x2f8] ;  /* 0x0000be00ff864b82 */ /* 0x000ea20000000a00 */
[----:B0-----:R-:W-:-:S04]  /*4d90*/  @P4 FMUL.FTZ R133, R164, R133 ;  /* 0x00000085a4854220 */ /* 0x001fc80000410000 */
[----:B------:R-:W-:-:S03]  /*4da0*/  @P4 FMUL.FTZ R0, R133, R132 ;  /* 0x0000008485004220 */ /* 0x000fc60000410000 */
[----:B------:R-:W0:Y:S01]  /*4db0*/  LDC.64 R132, c[0x0][0x210] ;  /* 0x00008400ff847b82 */ /* 0x000e220000000a00 */
[----:B-1----:R-:W-:Y:S01]  /*4dc0*/  @P1 IMAD.WIDE.U32 R136, R3, 0x20, R136 ;  /* 0x0000002003881825 */ /* 0x002fe200078e0088 */
[----:B------:R-:W-:-:S04]  /*4dd0*/  @P4 FSEL R0, R0, RZ, P2 ;  /* 0x000000ff00004208 */ /* 0x000fc80001000000 */
[----:B------:R-:W-:Y:S01]  /*4de0*/  @P4 F2FP.BF16.F32.PACK_AB R0, RZ, R0 ;  /* 0x00000000ff00423e */ /* 0x000fe200000010ff */
[----:B------:R1:W-:Y:S01]  /*4df0*/  @P1 STG.E.128 desc[UR4][R136.64], R120 ;  /* 0x0000007888001986 */ /* 0x0003e2000c101d04 */
[----:B--2---:R-:W-:Y:S02]  /*4e00*/  @P4 IMAD.WIDE.U32 R134, R139, 0x10, R134 ;  /* 0x000000108b864825 */ /* 0x004fe400078e0086 */
[----:B------:R-:W-:Y:S01]  /*4e10*/  @P4 PRMT R131, R131, 0x5410, R0 ;  /* 0x0000541083834816 */ /* 0x000fe20000000000 */
[----:B------:R1:W-:Y:S04]  /*4e20*/  @P1 STG.E.128 desc[UR4][R136.64+0x10], R124 ;  /* 0x0000107c88001986 */ /* 0x0003e8000c101d04 */
[----:B------:R1:W-:Y:S01]  /*4e30*/  @P4 STG.E.128 desc[UR4][R134.64], R128 ;  /* 0x0000008086004986 */ /* 0x0003e2000c101d04 */
[----:B0-----:R-:W-:-:S05]  /*4e40*/  IMAD R194, R132, 0x4, R194 ;  /* 0x0000000484c27824 */ /* 0x001fca00078e02c2 */
[----:B------:R-:W-:-:S13]  /*4e50*/  ISETP.GE.AND P0, PT, R194, R133, PT ;  /* 0x00000085c200720c */ /* 0x000fda0003f06270 */
[----:B-1----:R-:W-:Y:S05]  /*4e60*/  @!P0 BRA `(.L_x_5403) ;  /* 0xffffffb800808947 */ /* 0x002fea000383ffff */
.L_x_5334:
[----:B------:R-:W-:Y:S05]  /*4e70*/  BSYNC B0 ;  /* 0x0000000000007941 */ /* 0x000fea0003800000 */
.L_x_5332:
[----:B------:R-:W0:Y:S01]  /*4e80*/  S2R R90, SR_TID.X ;  /* 0x00000000005a7919 */ /* 0x000e220000002100 */
[----:B------:R-:W-:Y:S01]  /*4e90*/  MOV R0, 0x400 ;  /* 0x0000040000007802 */ /* 0x000fe20000000f00 */
[----:B------:R-:W-:Y:S05]  /*4ea0*/  WARPSYNC.ALL ;  /* 0x0000000000007948 */ /* 0x000fea0003800000 */
[----:B------:R-:W1:Y:S01]  /*4eb0*/  S2R R3, SR_CgaCtaId ;  /* 0x0000000000037919 */ /* 0x000e620000008800 */
[----:B------:R-:W-:Y:S01]  /*4ec0*/  ULDC UR6, c[0x0][0x218] ;  /* 0x0000860000067ab9 */ /* 0x000fe20000000800 */
[----:B------:R-:W-:Y:S01]  /*4ed0*/  ULDC.64 UR10, c[0x0][0x2d0] ;  /* 0x0000b400000a7ab9 */ /* 0x000fe20000000a00 */
[----:B------:R-:W2:Y:S01]  /*4ee0*/  S2R R88, SR_CTAID.X ;  /* 0x0000000000587919 */ /* 0x000ea20000002500 */
[----:B0-----:R-:W-:-:S02]  /*4ef0*/  SHF.R.U32.HI R2, RZ, 0x5, R90 ;  /* 0x00000005ff027819 */ /* 0x001fc4000001165a */
[----:B------:R-:W-:Y:S02]  /*4f00*/  LOP3.LUT R4, R90, 0x1f, RZ, 0xc0, !PT ;  /* 0x0000001f5a047812 */ /* 0x000fe400078ec0ff */
[----:B------:R-:W-:Y:S02]  /*4f10*/  SHF.L.U32 R5, R2, 0x7, RZ ;  /* 0x0000000702057819 */ /* 0x000fe400000006ff */
[----:B-1----:R-:W-:Y:S02]  /*4f20*/  LEA R3, R3, R0, 0x18 ;  /* 0x0000000003037211 */ /* 0x002fe400078ec0ff */
[----:B------:R-:W-:Y:S02]  /*4f30*/  LOP3.LUT R0, R5, 0xffffff80, R4, 0xe2, !PT ;  /* 0xffffff8005007812 */ /* 0x000fe400078ee204 */
[-C--:B------:R-:W-:Y:S02]  /*4f40*/  LEA R6, R90, R3.reuse, 0x2 ;  /* 0x000000035a067211 */ /* 0x080fe400078e10ff */
[----:B------:R-:W-:-:S05]  /*4f50*/  LEA R0, R0, R3, 0x5 ;  /* 0x0000000300007211 */ /* 0x000fca00078e28ff */
        /* <DEDUP_REMOVED lines=8> */
[----:B------:R-:W-:Y:S01]  /*4fe0*/  BAR.SYNC.DEFER_BLOCKING 0x0 ;  /* 0x0000000000007b1d */ /* 0x000fe20000010000 */
[----:B--2---:R-:W-:-:S05]  /*4ff0*/  IMAD R67, R88, UR6, RZ ;  /* 0x0000000658437c24 */ /* 0x004fca000f8e02ff */
[----:B------:R-:W-:Y:S01]  /*5000*/  ULDC.64 UR6, c[0x0][0x2d8] ;  /* 0x0000b60000067ab9 */ /* 0x000fe20000000a00 */
        /* <DEDUP_REMOVED lines=71> */
[----:B0-----:R-:W-:-:S03]  /*5480*/  IADD3 R28, P0, R67, R90, RZ ;  /* 0x0000005a431c7210 */ /* 0x001fc60007f1e0ff */
[----:B------:R-:W-:Y:S02]  /*5490*/  STS.128 [R0+0xc00], R48 ;  /* 0x000c003000007388 */ /* 0x000fe40000000c00 */
[----:B------:R-:W-:Y:S02]  /*54a0*/  IMAD.X R3, RZ, RZ, RZ, P0 ;  /* 0x000000ffff037224 */ /* 0x000fe400000e06ff */
[----:B------:R-:W-:Y:S03]  /*54b0*/  STS.128 [R0+0xc10], R52 ;  /* 0x000c103400007388 */ /* 0x000fe60000000c00 */
[C---:B------:R-:W-:Y:S01]  /*54c0*/  SHF.L.U64.HI R20, R28.reuse, 0x2, R3 ;  /* 0x000000021c147819 */ /* 0x040fe20000010203 */
[----:B------:R-:W-:Y:S01]  /*54d0*/  BAR.SYNC.DEFER_BLOCKING 0x0 ;  /* 0x0000000000007b1d */ /* 0x000fe20000010000 */
[----:B------:R-:W-:-:S04]  /*54e0*/  SHF.L.U32 R3, R28, 0x2, RZ ;  /* 0x000000021c037819 */ /* 0x000fc800000006ff */
[----:B------:R-:W-:Y:S01]  /*54f0*/  IADD3 R2, P0, R3, UR6, RZ ;  /* 0x0000000603027c10 */ /* 0x000fe2000ff1e0ff */
        /* <DEDUP_REMOVED lines=24> */
[----:B------:R-:W-:-:S03]  /*5680*/  FADD.FTZ R8, RZ, R8 ;  /* 0x00000008ff087221 */ /* 0x000fc60000010000 */
[----:B------:R-:W5:Y:S01]  /*5690*/  LDS R27, [R6+0x2600] ;  /* 0x00260000061b7984 */ /* 0x000f620000000800 */
[----:B------:R-:W-:-:S03]  /*56a0*/  FADD.FTZ R25, R25, R4 ;  /* 0x0000000419197221 */ /* 0x000fc60000010000 */
[----:B------:R-:W5:Y:S01]  /*56b0*/  LDS R19, [R6+0x1a00] ;  /* 0x001a000006137984 */ /* 0x000f620000000800 */
[----:B------:R-:W-:Y:S01]  /*56c0*/  IADD3 R4, P1, R3, UR10, RZ ;  /* 0x0000000a03047c10 */ /* 0x000fe2000ff3e0ff */
[----:B------:R-:W-:Y:S02]  /*56d0*/  FADD.FTZ R8, R8, R15 ;  /* 0x0000000f08087221 */ /* 0x000fe40000010000 */
[----:B------:R-:W5:Y:S01]  /*56e0*/  LDS R14, [R6+0xe00] ;  /* 0x000e0000060e7984 */ /* 0x000f620000000800 */
[----:B------:R-:W-:-:S03]  /*56f0*/  IADD3.X R3, R20, UR7, RZ, P0, !PT ;  /* 0x0000000714037c10 */ /* 0x000fc600087fe4ff */
[----:B------:R-:W5:Y:S01]  /*5700*/  LDS R41, [R6+0x3400] ;  /* 0x0034000006297984 */ /* 0x000f620000000800 */
[----:B0-----:R-:W-:-:S03]  /*5710*/  FADD.FTZ R10, RZ, R10 ;  /* 0x0000000aff0a7221 */ /* 0x001fc60000010000 */
[----:B------:R-:W0:Y:S01]  /*5720*/  LDS R31, [R6+0x2800] ;  /* 0x00280000061f7984 */ /* 0x000e220000000800 */
[----:B-1----:R-:W-:Y:S01]  /*5730*/  FADD.FTZ R39, R24, R5 ;  /* 0x0000000518277221 */ /* 0x002fe20000010000 */
[----:B------:R-:W-:Y:S02]  /*5740*/  IADD3.X R5, R20, UR11, RZ, P1, !PT ;  /* 0x0000000b14057c10 */ /* 0x000fe40008ffe4ff */
        /* <DEDUP_REMOVED lines=47> */
.L_x_5338:
        /* <DEDUP_REMOVED lines=8> */
.L_x_5405:
[----:B------:R-:W-:Y:S05]  /*5ac0*/  BSYNC B1 ;  /* 0x0000000000017941 */ /* 0x000fea0003800000 */
.L_x_5404:
        /* <DEDUP_REMOVED lines=8> */
.L_x_5406:
[----:B------:R-:W-:Y:S01]  /*5b50*/  FADD.FTZ R133, R133, R134 ;  /* 0x0000008685857221 */ /* 0x000fe20000010000 */
[----:B------:R-:W-:-:S03]  /*5b60*/  HFMA2.MMA R169, -RZ, RZ, 0, 1.1920928955078125e-07 ;  /* 0x00000002ffa97435 */ /* 0x000fc600000001ff */
[----:B------:R-:W-:Y:S01]  /*5b70*/  IMAD.MOV.U32 R170, RZ, RZ, R133 ;  /* 0x000000ffffaa7224 */ /* 0x000fe200078e0085 */
[----:B------:R-:W-:-:S07]  /*5b80*/  MOV R135, R168 ;  /* 0x000000a800877202 */ /* 0x000fce0000000f00 */
[----:B------:R-:W-:Y:S05]  /*5b90*/  WARPSYNC.COLLECTIVE R167, `(.L_x_5407) ;  /* 0x00000000a7087348 */ /* 0x000fea0003c00000 */
[----:B------:R0:W1:Y:S02]  /*5ba0*/  SHFL.BFLY P0, R168, R170, R169, R174 ;  /* 0x0c0000a9aaa87389 */ /* 0x00006400000000ae */
[----:B01----:R-:W-:Y:S01]  /*5bb0*/  ENDCOLLECTIVE ;  /* 0x000000000000791b */ /* 0x003fe20003800000 */
.L_x_5407:
[----:B------:R-:W-:-:S05]  /*5bc0*/  FADD.FTZ R135, R135, R132 ;  /* 0x0000008487877221 */ /* 0x000fca0000010000 */
[----:B------:R-:W-:Y:S02]  /*5bd0*/  MOV R170, R135 ;  /* 0x0000008700aa7202 */ /* 0x000fe40000000f00 */
[----:B------:R-:W-:-:S07]  /*5be0*/  MOV R138, R168 ;  /* 0x000000a8008a7202 */ /* 0x000fce0000000f00 */
[----:B------:R-:W-:Y:S05]  /*5bf0*/  WARPSYNC.COLLECTIVE R167, `(.L_x_5408) ;  /* 0x00000000a7087348 */ /* 0x000fea0003c00000 */
[----:B------:R0:W1:Y:S02]  /*5c00*/  SHFL.BFLY P0, R168, R170, R169, R174 ;  /* 0x0c0000a9aaa87389 */ /* 0x00006400000000ae */
[----:B01----:R-:W-:Y:S01]  /*5c10*/  ENDCOLLECTIVE ;  /* 0x000000000000791b */ /* 0x003fe20003800000 */
.L_x_5408:
[----:B------:R-:W-:Y:S01]  /*5c20*/  FADD.FTZ R138, R133, R138 ;  /* 0x0000008a858a7221 */ /* 0x000fe20000010000 */
[----:B------:R-:W-:-:S03]  /*5c30*/  HFMA2.MMA R169, -RZ, RZ, 0, 2.384185791015625e-07 ;  /* 0x00000004ffa97435 */ /* 0x000fc600000001ff */
[----:B------:R-:W-:Y:S01]  /*5c40*/  IMAD.MOV.U32 R170, RZ, RZ, R138 ;  /* 0x000000ffffaa7224 */ /* 0x000fe200078e008a */
[----:B------:R-:W-:-:S07]  /*5c50*/  MOV R164, R168 ;  /* 0x000000a800a47202 */ /* 0x000fce0000000f00 */
[----:B------:R-:W-:Y:S05]  /*5c60*/  WARPSYNC.COLLECTIVE R167, `(.L_x_5409) ;  /* 0x00000000a7087348 */ /* 0x000fea0003c00000 */
[----:B------:R0:W1:Y:S02]  /*5c70*/  SHFL.BFLY P0, R168, R170, R169, R174 ;  /* 0x0c0000a9aaa87389 */ /* 0x00006400000000ae */
[----:B01----:R-:W-:Y:S01]  /*5c80*/  ENDCOLLECTIVE ;  /* 0x000000000000791b */ /* 0x003fe20003800000 */
.L_x_5409:
[----:B------:R-:W-:-:S05]  /*5c90*/  FADD.FTZ R164, R135, R164 ;  /* 0x000000a487a47221 */ /* 0x000fca0000010000 */
[----:B------:R-:W-:Y:S02]  /*5ca0*/  MOV R170, R164 ;  /* 0x000000a400aa7202 */ /* 0x000fe40000000f00 */
[----:B------:R-:W-:-:S07]  /*5cb0*/  MOV R137, R168 ;  /* 0x000000a800897202 */ /* 0x000fce0000000f00 */
[----:B------:R-:W-:Y:S05]  /*5cc0*/  WARPSYNC.COLLECTIVE R167, `(.L_x_5410) ;  /* 0x00000000a7087348 */ /* 0x000fea0003c00000 */
[----:B------:R0:W1:Y:S02]  /*5cd0*/  SHFL.BFLY P0, R168, R170, R169, R174 ;  /* 0x0c0000a9aaa87389 */ /* 0x00006400000000ae */
[----:B01----:R-:W-:Y:S01]  /*5ce0*/  ENDCOLLECTIVE ;  /* 0x000000000000791b */ /* 0x003fe20003800000 */
.L_x_5410:
[----:B------:R-:W-:Y:S01]  /*5cf0*/  FADD.FTZ R137, R138, R137 ;  /* 0x000000898a897221 */ /* 0x000fe20000010000 */
[----:B------:R-:W-:-:S03]  /*5d00*/  HFMA2.MMA R169, -RZ, RZ, 0, 4.76837158203125e-07 ;  /* 0x00000008ffa97435 */ /* 0x000fc600000001ff */
[----:B------:R-:W-:Y:S01]  /*5d10*/  IMAD.MOV.U32 R170, RZ, RZ, R137 ;  /* 0x000000ffffaa7224 */ /* 0x000fe200078e0089 */
[----:B------:R-:W-:-:S07]  /*5d20*/  MOV R139, R168 ;  /* 0x000000a8008b7202 */ /* 0x000fce0000000f00 */
[----:B------:R-:W-:Y:S05]  /*5d30*/  WARPSYNC.COLLECTIVE R167, `(.L_x_5411) ;  /* 0x00000000a7087348 */ /* 0x000fea0003c00000 */
[----:B------:R0:W1:Y:S02]  /*5d40*/  SHFL.BFLY P0, R168, R170, R169, R174 ;  /* 0x0c0000a9aaa87389 */ /* 0x00006400000000ae */
[----:B01----:R-:W-:Y:S01]  /*5d50*/  ENDCOLLECTIVE ;  /* 0x000000000000791b */ /* 0x003fe20003800000 */
.L_x_5411:
[----:B------:R-:W-:-:S05]  /*5d60*/  FADD.FTZ R139, R164, R139 ;  /* 0x0000008ba48b7221 */ /* 0x000fca0000010000 */
[----:B------:R-:W-:Y:S02]  /*5d70*/  MOV R170, R139 ;  /* 0x0000008b00aa7202 */ /* 0x000fe40000000f00 */
[----:B------:R-:W-:-:S07]  /*5d80*/  MOV R132, R168 ;  /* 0x000000a800847202 */ /* 0x000fce0000000f00 */
[----:B------:R-:W-:Y:S05]  /*5d90*/  WARPSYNC.COLLECTIVE R167, `(.L_x_5412) ;  /* 0x00000000a7087348 */ /* 0x000fea0003c00000 */
[----:B------:R0:W1:Y:S02]  /*5da0*/  SHFL.BFLY P0, R168, R170, R169, R174 ;  /* 0x0c0000a9aaa87389 */ /* 0x00006400000000ae */
[----:B01----:R-:W-:Y:S01]  /*5db0*/  ENDCOLLECTIVE ;  /* 0x000000000000791b */ /* 0x003fe20003800000 */
.L_x_5412:
[----:B------:R-:W-:Y:S01]  /*5dc0*/  FADD.FTZ R165, R137, R132 ;  /* 0x0000008489a57221 */ /* 0x000fe20000010000 */
[----:B------:R-:W-:-:S03]  /*5dd0*/  HFMA2.MMA R169, -RZ, RZ, 0, 9.5367431640625e-07 ;  /* 0x00000010ffa97435 */ /* 0x000fc600000001ff */
[----:B------:R-:W-:Y:S01]  /*5de0*/  IMAD.MOV.U32 R170, RZ, RZ, R165 ;  /* 0x000000ffffaa7224 */ /* 0x000fe200078e00a5 */
[----:B------:R-:W-:-:S07]  /*5df0*/  MOV R134, R168 ;  /* 0x000000a800867202 */ /* 0x000fce0000000f00 */
[----:B------:R-:W-:Y:S05]  /*5e00*/  WARPSYNC.COLLECTIVE R167, `(.L_x_5413) ;  /* 0x00000000a7087348 */ /* 0x000fea0003c00000 */
[----:B------:R0:W1:Y:S02]  /*5e10*/  SHFL.BFLY P0, R168, R170, R169, R174 ;  /* 0x0c0000a9aaa87389 */ /* 0x00006400000000ae */
[----:B01----:R-:W-:Y:S01]  /*5e20*/  ENDCOLLECTIVE ;  /* 0x000000000000791b */ /* 0x003fe20003800000 */
.L_x_5413:
[----:B------:R-:W-:-:S05]  /*5e30*/  FADD.FTZ R134, R139, R134 ;  /* 0x000000868b867221 */ /* 0x000fca0000010000 */
[----:B------:R-:W-:Y:S02]  /*5e40*/  MOV R170, R134 ;  /* 0x0000008600aa7202 */ /* 0x000fe40000000f00 */
[----:B------:R-:W-:-:S07]  /*5e50*/  MOV R166, R168 ;  /* 0x000000a800a67202 */ /* 0x000fce0000000f00 */
[----:B------:R-:W-:Y:S05]  /*5e60*/  WARPSYNC.COLLECTIVE R167, `(.L_x_5414) ;  /* 0x00000000a7087348 */ /* 0x000fea0003c00000 */
[----:B------:R0:W1:Y:S02]  /*5e70*/  SHFL.BFLY P0, R168, R170, R169, R174 ;  /* 0x0c0000a9aaa87389 */ /* 0x00006400000000ae */
[----:B01----:R-:W-:Y:S01]  /*5e80*/  ENDCOLLECTIVE ;  /* 0x000000000000791b */ /* 0x003fe20003800000 */
.L_x_5414:
[----:B------:R-:W-:Y:S01]  /*5e90*/  MOV R135, R168 ;  /* 0x000000a800877202 */ /* 0x000fe20000000f00 */
[----:B------:R-:W-:Y:S06]  /*5ea0*/  BRA `(.L_x_5415) ;  /* 0xffffffc400207947 */ /* 0x000fec000383ffff */
.L_x_5416:
        /* <DEDUP_REMOVED lines=13> */
.L_x_14277:


//--------------------- .text._ZN10layer_norm13ln_bwd_kernelINS_13Kernel_traitsI13__nv_bfloat16S2_fS2_fjLj1024ELj1ELj4ELj1ELj16ENS_18Kernel_traits_baseILj1024ES2_S2_fS2_fjLj128EEEEELb1ELb1ELb0ELb0EEEvNS_9BwdParamsE --------------------------
	.section	.text._ZN10layer_norm13ln_bwd_kernelINS_13Kernel_traitsI13__nv_bfloat16S2_fS2_fjLj1024ELj1ELj4ELj1ELj16ENS_18Kernel_traits_baseILj1024ES2_S2_fS2_fjLj128EEEEELb1ELb1ELb0ELb0EEEvNS_9BwdParamsE,"ax",@progbits
	.align	128
        .global         _ZN10layer_norm13ln_bwd_kernelINS_13Kernel_traitsI13__nv_bfloat16S2_fS2_fjLj1024ELj1ELj4ELj1ELj16ENS_18Kernel_traits_baseILj1024ES2_S2_fS2_fjLj128EEEEELb1ELb1ELb0ELb0EEEvNS_9BwdParamsE
        .type           _ZN10layer_norm13ln_bwd_kernelINS_13Kernel_traitsI13__nv_bfloat16S2_fS2_fjLj1024ELj1ELj4ELj1ELj16ENS_18Kernel_traits_baseILj1024ES2_S2_fS2_fjLj128EEEEELb1ELb1ELb0ELb0EEEvNS_9BwdParamsE,@function
        .size           _ZN10layer_norm13ln_bwd_kernelINS_13Kernel_traitsI13__nv_bfloat16S2_fS2_fjLj1024ELj1ELj4ELj1ELj16ENS_18Kernel_traits_baseILj1024ES2_S2_fS2_fjLj128EEEEELb1ELb1ELb0ELb0EEEvNS_9BwdParamsE,(.L_x_14278 - _ZN10layer_norm13ln_bwd_kernelINS_13Kernel_traitsI13__nv_bfloat16S2_fS2_fjLj1024ELj1ELj4ELj1ELj16ENS_18Kernel_traits_baseILj1024ES2_S2_fS2_fjLj128EEEEELb1ELb1ELb0ELb0EEEvNS_9BwdParamsE)
        .other          _ZN10layer_norm13ln_bwd_kernelINS_13Kernel_traitsI13__nv_bfloat16S2_fS2_fjLj1024ELj1ELj4ELj1ELj16ENS_18Kernel_traits_baseILj1024ES2_S2_fS2_fjLj128EEEEELb1ELb1ELb0ELb0EEEvNS_9BwdParamsE,@"STO_CUDA_ENTRY STV_DEFAULT"
_ZN10layer_norm13ln_bwd_kernelINS_13Kernel_traitsI13__nv_bfloat16S2_fS2_fjLj1024ELj1ELj4ELj1ELj16ENS_18Kernel_traits_baseILj1024ES2_S2_fS2_fjLj128EEEEELb1ELb1ELb0ELb0EEEvNS_9BwdParamsE:
.text._ZN10layer_norm13ln_bwd_kernelINS_13Kernel_traitsI13__nv_bfloat16S2_fS2_fjLj1024ELj1ELj4ELj1ELj16ENS_18Kernel_traits_baseILj1024ES2_S2_fS2_fjLj128EEEEELb1ELb1ELb0ELb0EEEvNS_9BwdParamsE:
        /* <DEDUP_REMOVED lines=31> */
[----:B------:R-:W5:Y:S01]  /*01f0*/  @P0 LDG.E.128 R128, desc[UR4][R2.64] ;  /* 0x0000000402800981 */ /* 0x000f62000c1e1d00 */
[C---:B-1----:R-:W-:Y:S01]  /*0200*/  @P0 IMAD.WIDE.U32 R28, R47.reuse, 0x10, R28 ;  /* 0x000000102f1c0825 */ /* 0x042fe200078e001c */
[----:B------:R-:W-:-:S05]  /*0210*/  @P0 LOP3.LUT R47, R47, 0x20, RZ, 0xfc, !PT ;  /* 0x000000202f2f0812 */ /* 0x000fca00078efcff */
[----:B------:R-:W1:Y:S01]  /*0220*/  @P2 LDC.64 R40, c[0x0][0x278] ;  /* 0x00009e00ff282b82 */ /* 0x000e620000000a00 */
[----:B--2---:R-:W-:Y:S01]  /*0230*/  @P1 IMAD.WIDE.U32 R34, R47, 0x10, R30 ;  /* 0x000000102f221825 */ /* 0x004fe200078e001e */
[----:B------:R-:W-:Y:S01]  /*0240*/  SHF.R.U32.HI R0, RZ, 0x5, R46 ;  /* 0x00000005ff007819 */ /* 0x000fe2000001162e */
[----:B------:R-:W-:Y:S01]  /*0250*/  BSSY B0, `(.L_x_5417) ;  /* 0x00004d6000007945 */ /* 0x000fe20003800000 */
[----:B------:R2:W5:Y:S01]  /*0260*/  @P0 LDG.E.128 R16, desc[UR4][R28.64] ;  /* 0x000000041c100981 */ /* 0x000562000c1e1d00 */
[----:B------:R-:W-:-:S03]  /*0270*/  P2R R232, PR, RZ, 0x10 ;  /* 0x00000010ffe87803 */ /* 0x000fc60000000000 */
        /* <DEDUP_REMOVED lines=67> */
[C---:B-----5:R-:W-:Y:S01]  /*06b0*/  SHF.L.U32 R133, R128.reuse, 0x10, RZ ;  /* 0x0000001080857819 */ /* 0x060fe200000006ff */
[----:B------:R-:W-:Y:S01]  /*06c0*/  ULDC.64 UR6, c[0x0][0x270] ;  /* 0x00009c0000067ab9 */ /* 0x000fe20000000a00 */
[----:B------:R-:W-:Y:S02]  /*06d0*/  SHF.L.U32 R29, R129, 0x10, RZ ;  /* 0x00000010811d7819 */ /* 0x000fe400000006ff */
[----:B------:R-:W-:Y:S01]  /*06e0*/  @P0 PRMT R0, R128, 0x7632, R0 ;  /* 0x0000763280000816 */ /* 0x000fe20000000000 */
[----:B------:R0:W-:Y:S01]  /*06f0*/  STL [R1+0xac], R133 ;  /* 0x0000ac8501007387 */ /* 0x0001e20000100800 */
[----:B------:R-:W-:Y:S02]  /*0700*/  @P0 PRMT R128, R131, 0x7632, R128 ;  /* 0x0000763283800816 */ /* 0x000fe40000000080 */
[----:B------:R-:W-:Y:S01]  /*0710*/  @P0 PRMT R3, R130, 0x7632, R3 ;  /* 0x0000763282030816 */ /* 0x000fe20000000003 */
[----:B------:R1:W-:Y:S01]  /*0720*/  STL [R1+0xa4], R29 ;  /* 0x0000a41d01007387 */ /* 0x0003e20000100800 */
[----:B------:R-:W-:-:S02]  /*0730*/  @P0 PRMT R2, R129, 0x7632, R2 ;  /* 0x0000763281020816 */ /* 0x000fc40000000002 */
[----:B------:R-:W-:Y:S02]  /*0740*/  @P1 PRMT R129, R124, 0x7632, R129 ;  /* 0x000076327c811816 */ /* 0x000fe40000000081 */
[----:B------:R-:W-:Y:S02]  /*0750*/  SHF.L.U32 R0, R0, 0x10, RZ ;  /* 0x0000001000007819 */ /* 0x000fe400000006ff */
[----:B0-----:R-:W-:Y:S02]  /*0760*/  SHF.L.U32 R133, R130, 0x10, RZ ;  /* 0x0000001082857819 */ /* 0x001fe400000006ff */
[----:B------:R-:W-:Y:S02]  /*0770*/  @P4 PRMT R130, R21, 0x7632, R130 ;  /* 0x0000763215824816 */ /* 0x000fe40000000082 */
[----:B-1----:R-:W-:Y:S01]  /*0780*/  SHF.L.U32 R29, R131, 0x10, RZ ;  /* 0x00000010831d7819 */ /* 0x002fe200000006ff */
[----:B------:R-:W-:Y:S01]  /*0790*/  STL [R1+0x9c], R133 ;  /* 0x00009c8501007387 */ /* 0x000fe20000100800 */
[----:B------:R-:W-:-:S02]  /*07a0*/  SHF.L.U32 R131, R124, 0x10, RZ ;  /* 0x000000107c837819 */ /* 0x000fc400000006ff */
[----:B------:R-:W-:Y:S01]  /*07b0*/  @P1 PRMT R124, R125, 0x7632, R124 ;  /* 0x000076327d7c1816 */ /* 0x000fe2000000007c */
[----:B------:R0:W-:Y:S01]  /*07c0*/  STL [R1+0x94], R29 ;  /* 0x0000941d01007387 */ /* 0x0001e20000100800 */
[C---:B------:R-:W-:Y:S02]  /*07d0*/  @P4 PRMT R237, R5.reuse, 0x7632, R237 ;  /* 0x0000763205ed4816 */ /* 0x040fe400000000ed */
[----:B------:R-:W-:Y:S01]  /*07e0*/  SHF.L.U32 R238, R5, 0x10, RZ ;  /* 0x0000001005ee7819 */ /* 0x000fe200000006ff */
[----:B------:R1:W-:Y:S01]  /*07f0*/  STL [R1+0x8c], R131 ;  /* 0x00008c8301007387 */ /* 0x0003e20000100800 */
[----:B------:R-:W-:Y:S02]  /*0800*/  SHF.L.U32 R5, R2, 0x10, RZ ;  /* 0x0000001002057819 */ /* 0x000fe400000006ff */
[----:B------:R-:W-:Y:S02]  /*0810*/  SHF.L.U32 R2, R3, 0x10, RZ ;  /* 0x0000001003027819 */ /* 0x000fe400000006ff */
[----:B------:R-:W-:-:S02]  /*0820*/  SHF.L.U32 R3, R129, 0x10, RZ ;  /* 0x0000001081037819 */ /* 0x000fc400000006ff */
[----:B0-----:R-:W-:Y:S02]  /*0830*/  SHF.L.U32 R29, R125, 0x10, RZ ;  /* 0x000000107d1d7819 */ /* 0x001fe400000006ff */
[C---:B------:R-:W-:Y:S02]  /*0840*/  @P1 PRMT R125, R126.reuse, 0x7632, R125 ;  /* 0x000076327e7d1816 */ /* 0x040fe4000000007d */
[----:B-1----:R-:W-:Y:S01]  /*0850*/  SHF.L.U32 R131, R126, 0x10, RZ ;  /* 0x000000107e837819 */ /* 0x002fe200000006ff */
[----:B------:R0:W-:Y:S01]  /*0860*/  STL [R1+0x84], R29 ;  /* 0x0000841d01007387 */ /* 0x0001e20000100800 */
[----:B------:R-:W-:Y:S02]  /*0870*/  @P1 PRMT R126, R127, 0x7632, R126 ;  /* 0x000076327f7e1816 */ /* 0x000fe4000000007e */
[----:B------:R-:W-:Y:S01]  /*0880*/  ISETP.NE.U32.AND P3, PT, RZ, UR6, PT ;  /* 0x00000006ff007c0c */ /* 0x000fe2000bf65070 */
[----:B------:R1:W-:Y:S01]  /*0890*/  STL [R1+0x7c], R131 ;  /* 0x00007c8301007387 */ /* 0x0003e20000100800 */
[----:B------:R-:W-:Y:S01]  /*08a0*/  ULDC.U8 UR6, c[0x0][0x2a0] ;  /* 0x0000a80000067ab9 */ /* 0x000fe20000000000 */
[----:B------:R-:W-:-:S02]  /*08b0*/  @P4 PRMT R239, R4, 0x7632, R239 ;  /* 0x0000763204ef4816 */ /* 0x000fc400000000ef */
[----:B------:R-:W-:Y:S02]  /*08c0*/  @P4 PRMT R235, R6, 0x7632, R235 ;  /* 0x0000763206eb4816 */ /* 0x000fe400000000eb */
        /* <DEDUP_REMOVED lines=19> */
[----:B------:R-:W-:Y:S02]  /*0a00*/  SHF.L.U32 R240, R4, 0x10, RZ ;  /* 0x0000001004f07819 */ /* 0x000fe400000006ff */
[----:B0-----:R-:W-:Y:S02]  /*0a10*/  SHF.L.U32 R29, R27, 0x10, RZ ;  /* 0x000000101b1d7819 */ /* 0x001fe400000006ff */
[----:B------:R-:W-:-:S02]  /*0a20*/  @P4 PRMT R27, R20, 0x7632, R27 ;  /* 0x00007632141b4816 */ /* 0x000fc4000000001b */
[----:B-1----:R-:W-:Y:S01]  /*0a30*/  SHF.L.U32 R131, R20, 0x10, RZ ;  /* 0x0000001014837819 */ /* 0x002fe200000006ff */
[----:B------:R0:W-:Y:S01]  /*0a40*/  STL [R1+0x54], R29 ;  /* 0x0000541d01007387 */ /* 0x0001e20000100800 */
[----:B------:R-:W-:Y:S02]  /*0a50*/  @P0 PRMT R20, R16, 0x7632, R20 ;  /* 0x0000763210140816 */ /* 0x000fe40000000014 */
        /* <DEDUP_REMOVED lines=10> */
[----:B------:R-:W-:Y:S01]  /*0b00*/  ISETP.NE.AND P4, PT, RZ, UR6, PT ;  /* 0x00000006ff007c0c */ /* 0x000fe2000bf85270 */
[----:B------:R-:W-:Y:S01]  /*0b10*/  STL [R1+0x3c], R131 ;  /* 0x00003c8301007387 */ /* 0x000fe20000100800 */
[----:B------:R-:W-:-:S02]  /*0b20*/  SHF.L.U32 R244, R10, 0x10, RZ ;  /* 0x000000100af47819 */ /* 0x000fc400000006ff */
[----:B------:R-:W-:Y:S02]  /*0b30*/  SHF.L.U32 R242, R11, 0x10, RZ ;  /* 0x000000100bf27819 */ /* 0x000fe400000006ff */
[----:B------:R-:W-:Y:S02]  /*0b40*/  SHF.L.U32 R236, R6, 0x10, RZ ;  /* 0x0000001006ec7819 */ /* 0x000fe400000006ff */
[----:B0-----:R-:W-:Y:S02]  /*0b50*/  SHF.L.U32 R29, R23, 0x10, RZ ;  /* 0x00000010171d7819 */ /* 0x001fe400000006ff */
[----:B------:R-:W-:Y:S02]  /*0b60*/  SHF.L.U32 R23, R16, 0x10, RZ ;  /* 0x0000001010177819 */ /* 0x000fe400000006ff */
[----:B------:R-:W-:Y:S01]  /*0b70*/  @P0 PRMT R16, R17, 0x7632, R16 ;  /* 0x0000763211100816 */ /* 0x000fe20000000010 */
[----:B------:R0:W-:Y:S01]  /*0b80*/  STL [R1+0x34], R29 ;  /* 0x0000341d01007387 */ /* 0x0001e20000100800 */
[----:B------:R-:W-:-:S02]  /*0b90*/  SHF.L.U32 R234, R7, 0x10, RZ ;  /* 0x0000001007ea7819 */ /* 0x000fc400000006ff */
[----:B------:R-:W-:Y:S01]  /*0ba0*/  ISETP.NE.AND.EX P3, PT, RZ, UR7, PT, P3 ;  /* 0x00000007ff007c0c */ /* 0x000fe2000bf65330 */
[----:B------:R1:W-:Y:S01]  /*0bb0*/  STL [R1+0x2c], R23 ;  /* 0x00002c1701007387 */ /* 0x0003e20000100800 */
[----:B------:R-:W-:Y:S02]  /*0bc0*/  MOV R4, R132 ;  /* 0x0000008400047202 */ /* 0x000fe40000000f00 */
[----:B------:R-:W-:Y:S02]  /*0bd0*/  SHF.L.U32 R251, R251, 0x10, RZ ;  /* 0x00000010fbfb7819 */ /* 0x000fe400000006ff */
        /* <DEDUP_REMOVED lines=15> */
[C---:B------:R-:W-:Y:S02]  /*0cd0*/  @P1 PRMT R12, R13.reuse, 0x7632, R12 ;  /* 0x000076320d0c1816 */ /* 0x040fe4000000000c */
[----:B------:R-:W-:Y:S01]  /*0ce0*/  SHF.L.U32 R13, R13, 0x10, RZ ;  /* 0x000000100d0d7819 */ /* 0x000fe200000006ff */
[----:B------:R-:W-:Y:S01]  /*0cf0*/  STL [R1+0xc], R23 ;  /* 0x00000c1701007387 */ /* 0x000fe20000100800 */
[----:B------:R-:W-:-:S02]  /*0d00*/  SHF.L.U32 R239, R239, 0x10, RZ ;  /* 0x00000010efef7819 */ /* 0x000fc400000006ff */
[----:B------:R-:W-:Y:S01]  /*0d10*/  SHF.L.U32 R237, R237, 0x10, RZ ;  /* 0x00000010eded7819 */ /* 0x000fe200000006ff */
[----:B------:R-:W-:Y:S01]  /*0d20*/  STL [R1+0x4], R13 ;  /* 0x0000040d01007387 */ /* 0x000fe20000100800 */
[----:B------:R-:W-:Y:S01]  /*0d30*/  SHF.L.U32 R235, R235, 0x10, RZ ;  /* 0x00000010ebeb7819 */ /* 0x000fe200000006ff */
[----:B0-----:R-:W-:Y:S01]  /*0d40*/  HFMA2.MMA R29, -RZ, RZ, 0, 0 ;  /* 0x00000000ff1d7435 */ /* 0x001fe200000001ff */
[----:B------:R-:W-:Y:S01]  /*0d50*/  SHF.L.U32 R233, R233, 0x10, RZ ;  /* 0x00000010e9e97819 */ /* 0x000fe200000006ff */
[----:B------:R0:W-:Y:S04]  /*0d60*/  STL [R1+0xa8], R0 ;  /* 0x0000a80001007387 */ /* 0x0001e80000100800 */
[----:B------:R-:W-:Y:S04]  /*0d70*/  STL [R1+0xa0], R5 ;  /* 0x0000a00501007387 */ /* 0x000fe80000100800 */
[----:B------:R1:W-:Y:S01]  /*0d80*/  STL [R1+0x98], R2 ;  /* 0x0000980201007387 */ /* 0x0003e20000100800 */
[----:B0-----:R-:W-:-:S05]  /*0d90*/  SHF.L.U32 R0, R128, 0x10, RZ ;  /* 0x0000001080007819 */ /* 0x001fca00000006ff */
[----:B------:R0:W-:Y:S01]  /*0da0*/  STL [R1+0x90], R0 ;  /* 0x0000900001007387 */ /* 0x0001e20000100800 */
[----:B-1----:R-:W-:-:S03]  /*0db0*/  SHF.L.U32 R2, R124, 0x10, RZ ;  /* 0x000000107c027819 */ /* 0x002fc600000006ff */
[----:B------:R1:W-:Y:S04]  /*0dc0*/  STL [R1+0x88], R3 ;  /* 0x0000880301007387 */ /* 0x0003e80000100800 */
[----:B------:R2:W-:Y:S01]  /*0dd0*/  STL [R1+0x80], R2 ;  /* 0x0000800201007387 */ /* 0x0005e20000100800 */
[----:B0-----:R-:W-:Y:S02]  /*0de0*/  SHF.L.U32 R0, R125, 0x10, RZ ;  /* 0x000000107d007819 */ /* 0x001fe400000006ff */
[----:B-1----:R-:W-:-:S03]  /*0df0*/  SHF.L.U32 R3, R126, 0x10, RZ ;  /* 0x000000107e037819 */ /* 0x002fc600000006ff */
[----:B------:R0:W-:Y:S01]  /*0e00*/  STL [R1+0x78], R0 ;  /* 0x0000780001007387 */ /* 0x0001e20000100800 */
[----:B--2---:R-:W-:-:S03]  /*0e10*/  SHF.L.U32 R2, R127, 0x10, RZ ;  /* 0x000000107f027819 */ /* 0x004fc600000006ff */
        /* <DEDUP_REMOVED lines=27> */
[----:B-1----:R-:W-:-:S03]  /*0fd0*/  P2R R3, PR, RZ, 0x10 ;  /* 0x00000010ff037803 */ /* 0x002fc60000000000 */
[----:B------:R2:W-:Y:S04]  /*0fe0*/  STL [R1], R0 ;  /* 0x0000000001007387 */ /* 0x0005e80000100800 */
.L_x_5436:
[----:B------:R-:W0:Y:S01]  /*0ff0*/  @P3 LDC.64 R164, c[0x0][0x270] ;  /* 0x00009c00ffa43b82 */ /* 0x000e220000000a00 */
[----:B--2---:R-:W-:Y:S02]  /*1000*/  SHF.R.S32.HI R2, RZ, 0x1f, R4 ;  /* 0x0000001fff027819 */ /* 0x004fe40000011404 */
[----:B------:R-:W-:-:S05]  /*1010*/  ISETP.NE.AND P5, PT, R3, RZ, PT ;  /* 0x000000ff0300720c */ /* 0x000fca0003fa5270 */
[----:B-1----:R-:W1:Y:S01]  /*1020*/  LDC.64 R166, c[0x0][0x250] ;  /* 0x00009400ffa67b82 */ /* 0x002e620000000a00 */
[----:B0-----:R-:W-:-:S04]  /*1030*/  @P3 LEA R164, P4, R4, R164, 0x1 ;  /* 0x000000a404a43211 */ /* 0x001fc800078808ff */
[----:B------:R-:W-:-:S05]  /*1040*/  @P3 LEA.HI.X R165, R4, R165, R2, 0x1, P4 ;  /* 0x000000a504a53211 */ /* 0x000fca00020f0c02 */
[----:B------:R1:W2:Y:S02]  /*1050*/  @P3 LDG.E.U16 R2, desc[UR4][R164.64] ;  /* 0x00000004a4023981 */ /* 0x0002a4000c1e1500 */
[----:B-1----:R-:W-:-:S05]  /*1060*/  IMAD.WIDE R164, R4, 0x4, R166 ;  /* 0x0000000404a47825 */ /* 0x002fca00078e02a6 */
[----:B------:R0:W3:Y:S01]  /*1070*/  LDG.E R212, desc[UR4][R164.64] ;  /* 0x00000004a4d47981 */ /* 0x0000e2000c1e1900 */
[----:B------:R-:W1:Y:S01]  /*1080*/  S2R R172, SR_TID.X ;  /* 0x0000000000ac7919 */ /* 0x000e620000002100 */
[----:B0-----:R-:W0:Y:S01]  /*1090*/  LDC.64 R164, c[0x0][0x258] ;  /* 0x00009600ffa47b82 */ /* 0x001e220000000a00 */
[----:B------:R-:W-:Y:S02]  /*10a0*/  MOV R230, UR24 ;  /* 0x0000001800e67c02 */ /* 0x000fe40008000f00 */
[----:B------:R-:W-:Y:S01]  /*10b0*/  MOV R5, 0x3f800000 ;  /* 0x3f80000000057802 */ /* 0x000fe20000000f00 */
[----:B------:R-:W-:Y:S01]  /*10c0*/  BSSY B1, `(.L_x_5419) ;  /* 0x000006a000017945 */ /* 0x000fe20003800000 */
[----:B------:R-:W-:Y:S01]  /*10d0*/  CS2R R218, SRZ ;  /* 0x0000000000da7805 */ /* 0x000fe2000001ff00 */
[----:B0-----:R-:W-:-:S05]  /*10e0*/  IMAD.WIDE R164, R4, 0x4, R164 ;  /* 0x0000000404a47825 */ /* 0x001fca00078e02a4 */
[----:B-----5:R0:W5:Y:S01]  /*10f0*/  LDG.E R6, desc[UR4][R164.64] ;  /* 0x00000004a4067981 */ /* 0x020162000c1e1900 */
[----:B-1----:R-:W-:Y:S02]  /*1100*/  LOP3.LUT R231, R172, 0x1f, RZ, 0xc0, !PT ;  /* 0x0000001face77812 */ /* 0x002fe400078ec0ff */
        /* <DEDUP_REMOVED lines=16> */
[----:B------:R-:W3:Y:S01]  /*1210*/  LDL R225, [R1+0x9c] ;  /* 0x00009c0001e17983 */ /* 0x000ee20000100800 */
[----:B0-----:R-:W-:Y:S01]  /*1220*/  IMAD.WIDE.U32 R172, R2, 0x10, R172 ;  /* 0x0000001002ac7825 */ /* 0x001fe200078e00ac */
[----:B------:R-:W-:-:S02]  /*1230*/  ISETP.NE.U32.AND P4, PT, RZ, UR8, PT ;  /* 0x00000008ff007c0c */ /* 0x000fc4000bf85070 */
[----:B------:R-:W3:Y:S04]  /*1240*/  LDG.E.128 R20, desc[UR4][R20.64+0x10] ;  /* 0x0000100414147981 */ /* 0x000ee8000c1e1d00 */
[----:B------:R-:W2:Y:S01]  /*1250*/  LDG.E.128 R172, desc[UR4][R172.64] ;  /* 0x00000004acac7981 */ /* 0x000ea2000c1e1d00 */
[----:B------:R-:W-:-:S03]  /*1260*/  ISETP.NE.AND.EX P4, PT, RZ, UR9, PT, P4 ;  /* 0x00000009ff007c0c */ /* 0x000fc6000bf85340 */
[----:B------:R-:W3:Y:S10]  /*1270*/  LDL R211, [R1+0x94] ;  /* 0x0000940001d37983 */ /* 0x000ef40000100800 */
[----:B------:R-:W-:-:S04]  /*1280*/  @P4 LEA R24, P5, R2, UR8, 0x5 ;  /* 0x0000000802184c11 */ /* 0x000fc8000f8a28ff */
[----:B------:R-:W-:-:S05]  /*1290*/  @P4 LEA.HI.X R25, R2, UR9, RZ, 0x5, P5 ;  /* 0x0000000902194c11 */ /* 0x000fca000a8f2cff */
[----:B------:R-:W5:Y:S04]  /*12a0*/  @P4 LDG.E.128 R124, desc[UR4][R24.64] ;  /* 0x00000004187c4981 */ /* 0x000f68000c1e1d00 */
[----:B------:R0:W5:Y:S01]  /*12b0*/  @P4 LDG.E.128 R128, desc[UR4][R24.64+0x10] ;  /* 0x0000100418804981 */ /* 0x000162000c1e1d00 */
[----:B------:R-:W-:-:S04]  /*12c0*/  LEA R170, P4, R2, UR12, 0x3 ;  /* 0x0000000c02aa7c11 */ /* 0x000fc8000f8818ff */
[----:B------:R-:W-:-:S06]  /*12d0*/  LEA.HI.X R171, R2, UR13, RZ, 0x3, P4 ;  /* 0x0000000d02ab7c11 */ /* 0x000fcc000a0f1cff */
[----:B------:R-:W5:Y:S01]  /*12e0*/  LDG.E.64 R170, desc[UR4][R170.64] ;  /* 0x00000004aaaa7981 */ /* 0x000f62000c1e1b00 */
[----:B----4-:R-:W-:-:S04]  /*12f0*/  FADD.FTZ R0, -R212, R164 ;  /* 0x000000a4d4007221 */ /* 0x010fc80000010100 */
[----:B-----5:R-:W-:Y:S01]  /*1300*/  FMUL.FTZ R0, R6, R0 ;  /* 0x0000000006007220 */ /* 0x020fe20000410000 */
[----:B0-----:R-:W-:-:S04]  /*1310*/  FADD.FTZ R24, -R212, R166 ;  /* 0x000000a6d4187221 */ /* 0x001fc80000010100 */
[----:B------:R-:W-:Y:S01]  /*1320*/  FMUL.FTZ R24, R6, R24 ;  /* 0x0000001806187220 */ /* 0x000fe20000410000 */
[C---:B--2---:R-:W-:Y:S02]  /*1330*/  SHF.L.U32 R25, R172.reuse, 0x10, RZ ;  /* 0x00000010ac197819 */ /* 0x044fe400000006ff */
[----:B------:R-:W-:-:S03]  /*1340*/  PRMT R229, R172, 0x7632, R229 ;  /* 0x00007632ace57816 */ /* 0x000fc600000000e5 */
[----:B------:R-:W-:Y:S01]  /*1350*/  FADD.FTZ R60, R60, R25 ;  /* 0x000000193c3c7221 */ /* 0x000fe20000010000 */
[-C--:B------:R-:W-:Y:S01]  /*1360*/  FFMA.FTZ R28, R0, R25.reuse, R28 ;  /* 0x00000019001c7223 */ /* 0x080fe2000001001c */
[----:B------:R-:W-:Y:S01]  /*1370*/  FMUL.FTZ R25, R177, R25 ;  /* 0x00000019b1197220 */ /* 0x000fe20000410000 */
[C---:B------:R-:W-:Y:S01]  /*1380*/  PRMT R172, R173.reuse, 0x7632, R172 ;  /* 0x00007632adac7816 */ /* 0x040fe200000000ac */
[----:B------:R-:W2:Y:S01]  /*1390*/  LDL R177, [R1+0x98] ;  /* 0x0000980001b17983 */ /* 0x000ea20000100800 */
[----:B------:R-:W-:-:S05]  /*13a0*/  SHF.L.U32 R173, R173, 0x10, RZ ;  /* 0x00000010adad7819 */ /* 0x000fca00000006ff */
[----:B------:R-:W-:Y:S01]  /*13b0*/  FADD.FTZ R62, R62, R173 ;  /* 0x000000ad3e3e7221 */ /* 0x000fe20000010000 */
[-C--:B------:R-:W-:Y:S01]  /*13c0*/  FFMA.FTZ R30, R24, R173.reuse, R30 ;  /* 0x000000ad181e7223 */ /* 0x080fe2000001001e */
[----:B---3--:R-:W-:Y:S02]  /*13d0*/  FMUL.FTZ R228, R227, R173 ;  /* 0x000000ade3e47220 */ /* 0x008fe40000410000 */
[----:B------:R-:W3:Y:S01]  /*13e0*/  LDL R173, [R1+0x90] ;  /* 0x0000900001ad7983 */ /* 0x000ee20000100800 */
[C---:B------:R-:W-:Y:S01]  /*13f0*/  FADD.FTZ R22, -R212.reuse, R22 ;  /* 0x00000016d4167221 */ /* 0x040fe20000010100 */
[C---:B------:R-:W-:Y:S01]  /*1400*/  FADD.FTZ R165, -R212.reuse, R165 ;  /* 0x000000a5d4a57221 */ /* 0x040fe20000010100 */
[----:B------:R-:W-:Y:S01]  /*1410*/  SHF.L.U32 R229, R229, 0x10, RZ ;  /* 0x00000010e5e57819 */ /* 0x000fe200000006ff */
[----:B------:R-:W-:Y:S01]  /*1420*/  FADD.FTZ R167, -R212, R167 ;  /* 0x000000a7d4a77221 */ /* 0x000fe20000010100 */
[C---:B------:R-:W-:Y:S01]  /*1430*/  FMUL.FTZ R224, R6.reuse, R22 ;  /* 0x0000001606e07220 */ /* 0x040fe20000410000 */
[----:B------:R-:W-:Y:S01]  /*1440*/  FMUL.FTZ R22, R6, R165 ;  /* 0x000000a506167220 */ /* 0x000fe20000410000 */
[C---:B------:R-:W-:Y:S01]  /*1450*/  FADD.FTZ R176, -R212.reuse, R20 ;  /* 0x00000014d4b07221 */ /* 0x040fe20000010100 */
[----:B------:R-:W-:Y:S01]  /*1460*/  FADD.FTZ R20, -R212, R21 ;  /* 0x00000015d4147221 */ /* 0x000fe20000010100 */
[----:B------:R-:W-:Y:S01]  /*1470*/  FMUL.FTZ R21, R6, R167 ;  /* 0x000000a706157220 */ /* 0x000fe20000410000 */
[----:B------:R-:W-:Y:S01]  /*1480*/  FADD.FTZ R61, R61, R229 ;  /* 0x000000e53d3d7221 */ /* 0x000fe20000010000 */
[-C--:B------:R-:W-:Y:S01]  /*1490*/  FFMA.FTZ R29, R22, R229.reuse, R29 ;  /* 0x000000e5161d7223 */ /* 0x080fe2000001001d */
[----:B------:R-:W-:Y:S01]  /*14a0*/  FMUL.FTZ R229, R179, R229 ;  /* 0x000000e5b3e57220 */ /* 0x000fe20000410000 */
[----:B------:R-:W-:Y:S01]  /*14b0*/  FADD.FTZ R167, RZ, R25 ;  /* 0x00000019ffa77221 */ /* 0x000fe20000010000 */
[----:B------:R-:W-:Y:S01]  /*14c0*/  FFMA.FTZ R165, R0, R25, RZ ;  /* 0x0000001900a57223 */ /* 0x000fe200000100ff */
[----:B------:R-:W-:-:S02]  /*14d0*/  SHF.L.U32 R172, R172, 0x10, RZ ;  /* 0x00000010acac7819 */ /* 0x000fc400000006ff */
[----:B------:R-:W-:Y:S01]  /*14e0*/  FADD.FTZ R167, R167, R229 ;  /* 0x000000e5a7a77221 */ /* 0x000fe20000010000 */
[----:B------:R-:W-:Y:S01]  /*14f0*/  FFMA.FTZ R165, R22, R229, R165 ;  /* 0x000000e516a57223 */ /* 0x000fe200000100a5 */
[----:B------:R-:W-:Y:S01]  /*1500*/  PRMT R166, R174, 0x7632, R166 ;  /* 0x00007632aea67816 */ /* 0x000fe200000000a6 */
[----:B------:R-:W-:Y:S01]  /*1510*/  FMUL.FTZ R227, R178, R172 ;  /* 0x000000acb2e37220 */ /* 0x000fe20000410000 */
[----:B------:R-:W-:Y:S01]  /*1520*/  SHF.L.U32 R174, R174, 0x10, RZ ;  /* 0x00000010aeae7819 */ /* 0x000fe200000006ff */
[----:B------:R-:W-:Y:S01]  /*1530*/  FADD.FTZ R167, R167, R228 ;  /* 0x000000e4a7a77221 */ /* 0x000fe20000010000 */
[----:B------:R-:W-:Y:S01]  /*1540*/  FFMA.FTZ R165, R24, R228, R165 ;  /* 0x000000e418a57223 */ /* 0x000fe200000100a5 */
[----:B------:R-:W-:Y:S01]  /*1550*/  FADD.FTZ R222, -R212, R23 ;  /* 0x00000017d4de7221 */ /* 0x000fe20000010100 */
[----:B------:R-:W-:Y:S01]  /*1560*/  SHF.L.U32 R166, R166, 0x10, RZ ;  /* 0x00000010a6a67819 */ /* 0x000fe200000006ff */
        /* <DEDUP_REMOVED lines=9> */
[----:B------:R-:W-:-:S02]  /*1600*/  SHF.L.U32 R164, R164, 0x10, RZ ;  /* 0x00000010a4a47819 */ /* 0x000fc400000006ff */
        /* <DEDUP_REMOVED lines=21> */
.L_x_5420:
[----:B------:R-:W-:Y:S05]  /*1760*/  BSYNC B1 ;  /* 0x0000000000017941 */ /* 0x000fea0003800000 */
.L_x_5419:
        /* <DEDUP_REMOVED lines=19> */
[----:B------:R0:W5:Y:S02]  /*18a0*/  @P4 LDG.E.128 R136, desc[UR4][R168.64+0x10] ;  /* 0x00001004a8884981 */ /* 0x000164000c1e1d00 */
[----:B0-----:R-:W-:-:S04]  /*18b0*/  LEA R168, P4, R217, UR12, 0x3 ;  /* 0x0000000cd9a87c11 */ /* 0x001fc8000f8818ff */
[----:B------:R-:W-:-:S06]  /*18c0*/  LEA.HI.X R169, R217, UR13, RZ, 0x3, P4 ;  /* 0x0000000dd9a97c11 */ /* 0x000fcc000a0f1cff */
[----:B------:R-:W5:Y:S01]  /*18d0*/  LDG.E.64 R168, desc[UR4][R168.64] ;  /* 0x00000004a8a87981 */ /* 0x000f62000c1e1b00 */
[----:B----4-:R-:W-:-:S04]  /*18e0*/  FADD.FTZ R9, -R212, R164 ;  /* 0x000000a4d4097221 */ /* 0x010fc80000010100 */
[----:B-----5:R-:W-:Y:S01]  /*18f0*/  FMUL.FTZ R9, R6, R9 ;  /* 0x0000000906097220 */ /* 0x020fe20000410000 */
[----:B--2---:R-:W-:Y:S02]  /*1900*/  SHF.L.U32 R221, R172, 0x10, RZ ;  /* 0x00000010acdd7819 */ /* 0x004fe400000006ff */
[----:B------:R-:W-:-:S03]  /*1910*/  PRMT R176, R173, 0x7632, R176 ;  /* 0x00007632adb07816 */ /* 0x000fc600000000b0 */
[----:B------:R-:W-:Y:S01]  /*1920*/  FADD.FTZ R68, R68, R221 ;  /* 0x000000dd44447221 */ /* 0x000fe20000010000 */
[-C--:B------:R-:W-:Y:S01]  /*1930*/  FFMA.FTZ R36, R9, R221.reuse, R36 ;  /* 0x000000dd09247223 */ /* 0x080fe20000010024 */
[----:B------:R-:W-:Y:S02]  /*1940*/  FMUL.FTZ R221, R179, R221 ;  /* 0x000000ddb3dd7220 */ /* 0x000fe40000410000 */
[----:B------:R-:W2:Y:S01]  /*1950*/  LDL R179, [R1+0x80] ;  /* 0x0000800001b37983 */ /* 0x000ea20000100800 */
[----:B------:R-:W-:Y:S01]  /*1960*/  SHF.L.U32 R173, R173, 0x10, RZ ;  /* 0x00000010adad7819 */ /* 0x000fe200000006ff */
[----:B------:R-:W-:-:S04]  /*1970*/  FADD.FTZ R166, -R212, R166 ;  /* 0x000000a6d4a67221 */ /* 0x000fc80000010100 */
[----:B---3--:R-:W-:Y:S02]  /*1980*/  FMUL.FTZ R215, R178, R173 ;  /* 0x000000adb2d77220 */ /* 0x008fe40000410000 */
[----:B------:R-:W3:Y:S01]  /*1990*/  LDL R178, [R1+0x78] ;  /* 0x0000780001b27983 */ /* 0x000ee20000100800 */
[----:B------:R-:W-:Y:S01]  /*19a0*/  FADD.FTZ R207, -R212, R19 ;  /* 0x00000013d4cf7221 */ /* 0x000fe20000010100 */
[----:B------:R-:W-:Y:S02]  /*19b0*/  FMUL.FTZ R19, R6, R166 ;  /* 0x000000a606137220 */ /* 0x000fe40000410000 */
[----:B------:R-:W4:Y:S01]  /*19c0*/  LDL R166, [R1+0x70] ;  /* 0x0000700001a67983 */ /* 0x000f220000100800 */
[----:B------:R-:W-:Y:S01]  /*19d0*/  PRMT R177, R172, 0x7632, R177 ;  /* 0x00007632acb17816 */ /* 0x000fe200000000b1 */
[----:B------:R-:W-:-:S03]  /*19e0*/  FADD.FTZ R165, -R212, R165 ;  /* 0x000000a5d4a57221 */ /* 0x000fc60000010100 */
[----:B------:R-:W-:Y:S01]  /*19f0*/  SHF.L.U32 R177, R177, 0x10, RZ ;  /* 0x00000010b1b17819 */ /* 0x000fe200000006ff */
[----:B------:R-:W-:Y:S01]  /*1a00*/  FADD.FTZ R15, -R212, R17 ;  /* 0x00000011d40f7221 */ /* 0x000fe20000010100 */
[----:B------:R-:W-:Y:S01]  /*1a10*/  FMUL.FTZ R17, R6, R165 ;  /* 0x000000a506117220 */ /* 0x000fe20000410000 */
[----:B------:R-:W-:Y:S01]  /*1a20*/  FADD.FTZ R218, R218, R221 ;  /* 0x000000dddada7221 */ /* 0x000fe20000010000 */
[----:B------:R-:W-:Y:S01]  /*1a30*/  FFMA.FTZ R219, R9, R221, R219 ;  /* 0x000000dd09db7223 */ /* 0x000fe200000100db */
[----:B------:R-:W-:Y:S01]  /*1a40*/  FMUL.FTZ R216, R206, R177 ;  /* 0x000000b1ced87220 */ /* 0x000fe20000410000 */
[----:B------:R-:W-:Y:S01]  /*1a50*/  PRMT R172, R174, 0x7632, R172 ;  /* 0x00007632aeac7816 */ /* 0x000fe200000000ac */
[----:B------:R-:W-:Y:S01]  /*1a60*/  FADD.FTZ R16, -R212, R16 ;  /* 0x00000010d4107221 */ /* 0x000fe20000010100 */
[----:B------:R-:W-:Y:S01]  /*1a70*/  SHF.L.U32 R174, R174, 0x10, RZ ;  /* 0x00000010aeae7819 */ /* 0x000fe200000006ff */
[----:B------:R-:W-:Y:S01]  /*1a80*/  FADD.FTZ R167, -R212, R167 ;  /* 0x000000a7d4a77221 */ /* 0x000fe20000010100 */
[----:B------:R-:W-:Y:S01]  /*1a90*/  SHF.L.U32 R176, R176, 0x10, RZ ;  /* 0x00000010b0b07819 */ /* 0x000fe200000006ff */
[----:B------:R-:W-:Y:S01]  /*1aa0*/  FADD.FTZ R218, R218, R216 ;  /* 0x000000d8dada7221 */ /* 0x000fe20000010000 */
[----:B------:R-:W-:Y:S01]  /*1ab0*/  FFMA.FTZ R219, R17, R216, R219 ;  /* 0x000000d811db7223 */ /* 0x000fe200000100db */
[----:B------:R-:W-:Y:S01]  /*1ac0*/  FADD.FTZ R209, -R212, R18 ;  /* 0x00000012d4d17221 */ /* 0x000fe20000010100 */
[----:B------:R-:W-:Y:S01]  /*1ad0*/  FMUL.FTZ R18, R6, R16 ;  /* 0x0000001006127220 */ /* 0x000fe20000410000 */
[----:B------:R-:W-:Y:S01]  /*1ae0*/  FMUL.FTZ R213, R214, R174 ;  /* 0x000000aed6d57220 */ /* 0x000fe20000410000 */
[----:B------:R-:W-:Y:S01]  /*1af0*/  FMUL.FTZ R16, R6, R167 ;  /* 0x000000a706107220 */ /* 0x000fe20000410000 */
[----:B------:R-:W-:Y:S01]  /*1b00*/  FADD.FTZ R218, R218, R215 ;  /* 0x000000d7dada7221 */ /* 0x000fe20000010000 */
[----:B------:R-:W-:Y:S01]  /*1b10*/  FFMA.FTZ R219, R19, R215, R219 ;  /* 0x000000d713db7223 */ /* 0x000fe200000100db */
[----:B------:R-:W-:-:S02]  /*1b20*/  PRMT R164, R175, 0x7632, R164 ;  /* 0x00007632afa47816 */ /* 0x000fc400000000a4 */
[----:B------:R-:W-:Y:S02]  /*1b30*/  SHF.L.U32 R175, R175, 0x10, RZ ;  /* 0x00000010afaf7819 */ /* 0x000fe400000006ff */
[----:B------:R-:W-:Y:S01]  /*1b40*/  SHF.L.U32 R172, R172, 0x10, RZ ;  /* 0x00000010acac7819 */ /* 0x000fe200000006ff */
[----:B------:R-:W-:Y:S02]  /*1b50*/  FMUL.FTZ R15, R6, R15 ;  /* 0x0000000f060f7220 */ /* 0x000fe40000410000 */
[----:B------:R-:W-:Y:S01]  /*1b60*/  FMUL.FTZ R208, R210, R175 ;  /* 0x000000afd2d07220 */ /* 0x000fe20000410000 */
[----:B------:R-:W-:Y:S01]  /*1b70*/  SHF.L.U32 R164, R164, 0x10, RZ ;  /* 0x00000010a4a47819 */ /* 0x000fe200000006ff */
        /* <DEDUP_REMOVED lines=30> */
.L_x_5422:
[----:B------:R-:W-:Y:S05]  /*1d60*/  BSYNC B1 ;  /* 0x0000000000017941 */ /* 0x000fea0003800000 */
.L_x_5421:
        /* <DEDUP_REMOVED lines=11> */
[----:B------:R-:W3:Y:S01]  /*1e20*/  LDG.E.128 R164, desc[UR4][R164.64+0x10] ;  /* 0x00001004a4a47981 */ /* 0x000ee2000c1e1d00 */
[----:B------:R-:W-:Y:S01]  /*1e30*/  ISETP.NE.AND.EX P4, PT, RZ, UR9, PT, P4 ;  /* 0x00000009ff007c0c */ /* 0x000fe2000bf85340 */
[----:B0-----:R-:W-:-:S06]  /*1e40*/  IMAD.WIDE.U32 R176, R217, 0x10, R176 ;  /* 0x00000010d9b07825 */ /* 0x001fcc00078e00b0 */
[----:B------:R-:W2:Y:S06]  /*1e50*/  LDG.E.128 R176, desc[UR4][R176.64] ;  /* 0x00000004b0b07981 */ /* 0x000eac000c1e1d00 */
[----:B------:R-:W-:-:S04]  /*1e60*/  @P4 LEA R10, P5, R217, UR8, 0x5 ;  /* 0x00000008d90a4c11 */ /* 0x000fc8000f8a28ff */
[----:B------:R-:W-:-:S05]  /*1e70*/  @P4 LEA.HI.X R11, R217, UR9, RZ, 0x5, P5 ;  /* 0x00000009d90b4c11 */ /* 0x000fca000a8f2cff */
[----:B------:R-:W5:Y:S04]  /*1e80*/  @P4 LDG.E.128 R140, desc[UR4][R10.64] ;  /* 0x000000040a8c4981 */ /* 0x000f68000c1e1d00 */
[----:B------:R0:W5:Y:S01]  /*1e90*/  @P4 LDG.E.128 R144, desc[UR4][R10.64+0x10] ;  /* 0x000010040a904981 */ /* 0x000162000c1e1d00 */
[----:B------:R-:W-:-:S04]  /*1ea0*/  LEA R180, P4, R217, UR12, 0x3 ;  /* 0x0000000cd9b47c11 */ /* 0x000fc8000f8818ff */
[----:B------:R-:W-:-:S06]  /*1eb0*/  LEA.HI.X R181, R217, UR13, RZ, 0x3, P4 ;  /* 0x0000000dd9b57c11 */ /* 0x000fcc000a0f1cff */
[----:B------:R-:W5:Y:S01]  /*1ec0*/  LDG.E.64 R180, desc[UR4][R180.64] ;  /* 0x00000004b4b47981 */ /* 0x000f62000c1e1b00 */
[C-C-:B----4-:R-:W-:Y:S01]  /*1ed0*/  FADD.FTZ R14, -R212.reuse, R174.reuse ;  /* 0x000000aed40e7221 */ /* 0x150fe20000010100 */
[----:B0-----:R-:W-:Y:S02]  /*1ee0*/  FADD.FTZ R11, -R212, R175 ;  /* 0x000000afd40b7221 */ /* 0x001fe40000010100 */
[----:B------:R-:W4:Y:S01]  /*1ef0*/  LDL R175, [R1+0x60] ;  /* 0x0000600001af7983 */ /* 0x000f220000100800 */
[C---:B--2---:R-:W-:Y:S02]  /*1f00*/  PRMT R174, R176.reuse, 0x7632, R174 ;  /* 0x00007632b0ae7816 */ /* 0x044fe400000000ae */
[----:B------:R-:W-:-:S05]  /*1f10*/  SHF.L.U32 R176, R176, 0x10, RZ ;  /* 0x00000010b0b07819 */ /* 0x000fca00000006ff */
[----:B------:R-:W-:Y:S02]  /*1f20*/  FMUL.FTZ R220, R197, R176 ;  /* 0x000000b0c5dc7220 */ /* 0x000fe40000410000 */
[----:B------:R-:W2:Y:S01]  /*1f30*/  LDL R197, [R1+0x68] ;  /* 0x0000680001c57983 */ /* 0x000ea20000100800 */
[C---:B---3--:R-:W-:Y:S01]  /*1f40*/  FADD.FTZ R10, -R212.reuse, R165 ;  /* 0x000000a5d40a7221 */ /* 0x048fe20000010100 */
[----:B------:R-:W-:Y:S02]  /*1f50*/  PRMT R13, R177, 0x7632, R13 ;  /* 0x00007632b10d7816 */ /* 0x000fe4000000000d */
[----:B------:R-:W3:Y:S01]  /*1f60*/  LDL R165, [R1+0x58] ;  /* 0x0000580001a57983 */ /* 0x000ee20000100800 */
[----:B------:R-:W-:Y:S01]  /*1f70*/  FADD.FTZ R164, -R212, R164 ;  /* 0x000000a4d4a47221 */ /* 0x000fe20000010100 */
[----:B------:R-:W-:-:S03]  /*1f80*/  SHF.L.U32 R203, R13, 0x10, RZ ;  /* 0x000000100dcb7819 */ /* 0x000fc600000006ff */
[----:B-----5:R-:W-:Y:S02]  /*1f90*/  FMUL.FTZ R13, R6, R164 ;  /* 0x000000a4060d7220 */ /* 0x020fe40000410000 */
[----:B------:R-:W3:Y:S01]  /*1fa0*/  LDL R164, [R1+0x50] ;  /* 0x0000500001a47983 */ /* 0x000ee20000100800 */
[C---:B------:R-:W-:Y:S01]  /*1fb0*/  FADD.FTZ R8, -R212.reuse, R172 ;  /* 0x000000acd4087221 */ /* 0x040fe20000010100 */
[----:B------:R-:W-:Y:S01]  /*1fc0*/  SHF.L.U32 R177, R177, 0x10, RZ ;  /* 0x00000010b1b17819 */ /* 0x000fe200000006ff */
[----:B------:R-:W-:Y:S01]  /*1fd0*/  FADD.FTZ R12, -R212, R173 ;  /* 0x000000add40c7221 */ /* 0x000fe20000010100 */
[----:B------:R-:W-:Y:S01]  /*1fe0*/  SHF.L.U32 R174, R174, 0x10, RZ ;  /* 0x00000010aeae7819 */ /* 0x000fe200000006ff */
[----:B------:R-:W-:Y:S01]  /*1ff0*/  FMUL.FTZ R8, R6, R8 ;  /* 0x0000000806087220 */ /* 0x000fe20000410000 */
[----:B------:R-:W-:Y:S01]  /*2000*/  FADD.FTZ R218, R218, R220 ;  /* 0x000000dcdada7221 */ /* 0x000fe20000010000 */
[----:B------:R-:W-:Y:S01]  /*2010*/  FMUL.FTZ R204, R205, R177 ;  /* 0x000000b1cdcc7220 */ /* 0x000fe20000410000 */
[----:B------:R-:W-:Y:S01]  /*2020*/  FMUL.FTZ R12, R6, R12 ;  /* 0x0000000c060c7220 */ /* 0x000fe20000410000 */
[----:B------:R-:W-:Y:S01]  /*2030*/  FFMA.FTZ R219, R8, R220, R219 ;  /* 0x000000dc08db7223 */ /* 0x000fe200000100db */
[C---:B------:R-:W-:Y:S01]  /*2040*/  FMUL.FTZ R11, R6.reuse, R11 ;  /* 0x0000000b060b7220 */ /* 0x040fe20000410000 */
[----:B------:R-:W-:Y:S01]  /*2050*/  FMUL.FTZ R14, R6, R14 ;  /* 0x0000000e060e7220 */ /* 0x000fe20000410000 */
[C---:B------:R-:W-:Y:S01]  /*2060*/  PRMT R173, R178.reuse, 0x7632, R173 ;  /* 0x00007632b2ad7816 */ /* 0x040fe200000000ad */
[----:B------:R-:W-:Y:S01]  /*2070*/  FADD.FTZ R79, R79, R203 ;  /* 0x000000cb4f4f7221 */ /* 0x000fe20000010000 */
[----:B------:R-:W-:Y:S01]  /*2080*/  SHF.L.U32 R178, R178, 0x10, RZ ;  /* 0x00000010b2b27819 */ /* 0x000fe200000006ff */
[----:B------:R-:W-:Y:S01]  /*2090*/  FFMA.FTZ R47, R11, R203, R47 ;  /* 0x000000cb0b2f7223 */ /* 0x000fe2000001002f */
[----:B------:R-:W-:-:S03]  /*20a0*/  SHF.L.U32 R173, R173, 0x10, RZ ;  /* 0x00000010adad7819 */ /* 0x000fc600000006ff */
[----:B------:R-:W-:Y:S01]  /*20b0*/  FMUL.FTZ R202, R201, R178 ;  /* 0x000000b2c9ca7220 */ /* 0x000fe20000410000 */
[C---:B------:R-:W-:Y:S01]  /*20c0*/  PRMT R172, R179.reuse, 0x7632, R172 ;  /* 0x00007632b3ac7816 */ /* 0x040fe200000000ac */
[----:B------:R-:W-:Y:S01]  /*20d0*/  FADD.FTZ R166, -R212, R166 ;  /* 0x000000a6d4a67221 */ /* 0x000fe20000010100 */
[----:B------:R-:W-:Y:S01]  /*20e0*/  SHF.L.U32 R179, R179, 0x10, RZ ;  /* 0x00000010b3b37819 */ /* 0x000fe200000006ff */
[----:B------:R-:W-:Y:S01]  /*20f0*/  FMUL.FTZ R10, R6, R10 ;  /* 0x0000000a060a7220 */ /* 0x000fe20000410000 */
[----:B------:R-:W-:Y:S01]  /*2100*/  SHF.L.U32 R172, R172, 0x10, RZ ;  /* 0x00000010acac7819 */ /* 0x000fe200000006ff */
[----:B------:R-:W-:Y:S01]  /*2110*/  FADD.FTZ R167, -R212, R167 ;  /* 0x000000a7d4a77221 */ /* 0x000fe20000010100 */
[----:B------:R-:W-:Y:S01]  /*2120*/  FMUL.FTZ R200, R6, R166 ;  /* 0x000000a606c87220 */ /* 0x000fe20000410000 */
[----:B------:R-:W-:Y:S02]  /*2130*/  FMUL.FTZ R199, R198, R179 ;  /* 0x000000b3c6c77220 */ /* 0x000fe40000410000 */
        /* <DEDUP_REMOVED lines=16> */
[----:B----4-:R-:W-:Y:S01]  /*2240*/  FMUL.FTZ R203, R175, R203 ;  /* 0x000000cbafcb7220 */ /* 0x010fe20000410000 */
[----:B--2---:R-:W-:-:S04]  /*2250*/  FMUL.FTZ R205, R197, R174 ;  /* 0x000000aec5cd7220 */ /* 0x004fc80000410000 */
        /* <DEDUP_REMOVED lines=16> */
.L_x_5424:
[----:B------:R-:W-:Y:S05]  /*2360*/  BSYNC B1 ;  /* 0x0000000000017941 */ /* 0x000fea0003800000 */
.L_x_5423:
[----:B------:R-:W-:Y:S01]  /*2370*/  ISETP.NE.AND P4, PT, R232, RZ, PT ;  /* 0x000000ffe800720c */ /* 0x000fe20003f85270 */
[----:B------:R-:W-:-:S12]  /*2380*/  BSSY B1, `(.L_x_5425) ;  /* 0x000005e000017945 */ /* 0x000fd80003800000 */
        /* <DEDUP_REMOVED lines=14> */
[----:B------:R-:W-:-:S13]  /*2470*/  ISETP.NE.AND.EX P4, PT, RZ, UR9, PT, P4 ;  /* 0x00000009ff007c0c */ /* 0x000fda000bf85340 */
[----:B------:R-:W-:-:S04]  /*2480*/  @P4 LEA R26, P5, R217, UR8, 0x5 ;  /* 0x00000008d91a4c11 */ /* 0x000fc8000f8a28ff */
[----:B------:R-:W-:-:S05]  /*2490*/  @P4 LEA.HI.X R27, R217, UR9, RZ, 0x5, P5 ;  /* 0x00000009d91b4c11 */ /* 0x000fca000a8f2cff */
[----:B------:R-:W5:Y:S04]  /*24a0*/  @P4 LDG.E.128 R148, desc[UR4][R26.64] ;  /* 0x000000041a944981 */ /* 0x000f68000c1e1d00 */
[----:B------:R4:W5:Y:S01]  /*24b0*/  @P4 LDG.E.128 R152, desc[UR4][R26.64+0x10] ;  /* 0x000010041a984981 */ /* 0x000962000c1e1d00 */
[----:B------:R-:W-:-:S04]  /*24c0*/  LEA R182, P4, R217, UR12, 0x3 ;  /* 0x0000000cd9b67c11 */ /* 0x000fc8000f8818ff */
[----:B------:R-:W-:-:S06]  /*24d0*/  LEA.HI.X R183, R217, UR13, RZ, 0x3, P4 ;  /* 0x0000000dd9b77c11 */ /* 0x000fcc000a0f1cff */
[----:B------:R-:W5:Y:S01]  /*24e0*/  LDG.E.64 R182, desc[UR4][R182.64] ;  /* 0x00000004b6b67981 */ /* 0x000f62000c1e1b00 */
[----:B----4-:R-:W-:-:S03]  /*24f0*/  FADD.FTZ R27, -R212, R174 ;  /* 0x000000aed41b7221 */ /* 0x010fc60000010100 */
[----:B------:R-:W4:Y:S01]  /*2500*/  LDL R174, [R1+0x40] ;  /* 0x0000400001ae7983 */ /* 0x000f220000100800 */
[----:B------:R-:W-:-:S03]  /*2510*/  FADD.FTZ R7, -R212, R172 ;  /* 0x000000acd4077221 */ /* 0x000fc60000010100 */
[----:B------:R-:W4:Y:S01]  /*2520*/  LDL R172, [R1+0x38] ;  /* 0x0000380001ac7983 */ /* 0x000f220000100800 */
[C---:B--2---:R-:W-:Y:S02]  /*2530*/  PRMT R190, R164.reuse, 0x7632, R190 ;  /* 0x00007632a4be7816 */ /* 0x044fe400000000be */
[----:B------:R-:W-:Y:S02]  /*2540*/  SHF.L.U32 R26, R164, 0x10, RZ ;  /* 0x00000010a41a7819 */ /* 0x000fe400000006ff */
[----:B------:R-:W2:Y:S01]  /*2550*/  LDL R164, [R1+0x30] ;  /* 0x0000300001a47983 */ /* 0x000ea20000100800 */
[----:B-----5:R-:W-:Y:S01]  /*2560*/  FMUL.FTZ R7, R6, R7 ;  /* 0x0000000706077220 */ /* 0x020fe20000410000 */
[----:B------:R-:W-:Y:S01]  /*2570*/  FADD.FTZ R173, -R212, R173 ;  /* 0x000000add4ad7221 */ /* 0x000fe20000010100 */
[----:B------:R-:W-:Y:S01]  /*2580*/  FADD.FTZ R84, R84, R26 ;  /* 0x0000001a54547221 */ /* 0x000fe20000010000 */
[----:B------:R-:W-:Y:S01]  /*2590*/  SHF.L.U32 R190, R190, 0x10, RZ ;  /* 0x00000010bebe7819 */ /* 0x000fe200000006ff */
[-C--:B------:R-:W-:Y:S01]  /*25a0*/  FFMA.FTZ R52, R7, R26.reuse, R52 ;  /* 0x0000001a07347223 */ /* 0x080fe20000010034 */
[----:B------:R-:W-:Y:S01]  /*25b0*/  FMUL.FTZ R26, R188, R26 ;  /* 0x0000001abc1a7220 */ /* 0x000fe20000410000 */
[----:B------:R-:W-:Y:S01]  /*25c0*/  FMUL.FTZ R188, R6, R173 ;  /* 0x000000ad06bc7220 */ /* 0x000fe20000410000 */
[----:B------:R-:W-:-:S02]  /*25d0*/  PRMT R194, R166, 0x7632, R194 ;  /* 0x00007632a6c27816 */ /* 0x000fc400000000c2 */
[----:B------:R-:W-:Y:S01]  /*25e0*/  SHF.L.U32 R166, R166, 0x10, RZ ;  /* 0x00000010a6a67819 */ /* 0x000fe200000006ff */
[----:B------:R-:W-:Y:S01]  /*25f0*/  FADD.FTZ R175, -R212, R175 ;  /* 0x000000afd4af7221 */ /* 0x000fe20000010100 */
[----:B------:R-:W-:Y:S01]  /*2600*/  PRMT R192, R165, 0x7632, R192 ;  /* 0x00007632a5c07816 */ /* 0x000fe200000000c0 */
[----:B------:R-:W-:Y:S01]  /*2610*/  FADD.FTZ R85, R85, R190 ;  /* 0x000000be55557221 */ /* 0x000fe20000010000 */
[----:B------:R-:W-:Y:S01]  /*2620*/  SHF.L.U32 R165, R165, 0x10, RZ ;  /* 0x00000010a5a57819 */ /* 0x000fe200000006ff */
[-C--:B------:R-:W-:Y:S01]  /*2630*/  FFMA.FTZ R53, R188, R190.reuse, R53 ;  /* 0x000000bebc357223 */ /* 0x080fe20000010035 */
[----:B------:R-:W-:Y:S01]  /*2640*/  FADD.FTZ R218, R218, R26 ;  /* 0x0000001adada7221 */ /* 0x000fe20000010000 */
[----:B---3--:R-:W-:Y:S01]  /*2650*/  FMUL.FTZ R190, R195, R190 ;  /* 0x000000bec3be7220 */ /* 0x008fe20000410000 */
[----:B------:R-:W-:Y:S01]  /*2660*/  FFMA.FTZ R219, R7, R26, R219 ;  /* 0x0000001a07db7223 */ /* 0x000fe200000100db */
[----:B------:R-:W-:Y:S01]  /*2670*/  SHF.L.U32 R192, R192, 0x10, RZ ;  /* 0x00000010c0c07819 */ /* 0x000fe200000006ff */
[----:B------:R-:W-:Y:S01]  /*2680*/  FMUL.FTZ R186, R191, R166 ;  /* 0x000000a6bfba7220 */ /* 0x000fe20000410000 */
[C---:B------:R-:W-:Y:S01]  /*2690*/  FMUL.FTZ R191, R6.reuse, R175 ;  /* 0x000000af06bf7220 */ /* 0x040fe20000410000 */
[----:B------:R-:W-:Y:S01]  /*26a0*/  PRMT R196, R167, 0x7632, R196 ;  /* 0x00007632a7c47816 */ /* 0x000fe200000000c4 */
[----:B------:R-:W-:Y:S01]  /*26b0*/  FMUL.FTZ R27, R6, R27 ;  /* 0x0000001b061b7220 */ /* 0x000fe20000410000 */
[----:B------:R-:W-:Y:S01]  /*26c0*/  FMUL.FTZ R185, R189, R165 ;  /* 0x000000a5bdb97220 */ /* 0x000fe20000410000 */
[----:B------:R-:W-:Y:S01]  /*26d0*/  FADD.FTZ R218, R218, R190 ;  /* 0x000000bedada7221 */ /* 0x000fe20000010000 */
[----:B------:R-:W-:Y:S01]  /*26e0*/  FFMA.FTZ R219, R188, R190, R219 ;  /* 0x000000bebcdb7223 */ /* 0x000fe200000100db */
[----:B------:R-:W-:Y:S01]  /*26f0*/  SHF.L.U32 R167, R167, 0x10, RZ ;  /* 0x00000010a7a77819 */ /* 0x000fe200000006ff */
[C---:B------:R-:W-:Y:S01]  /*2700*/  FADD.FTZ R177, -R212.reuse, R177 ;  /* 0x000000b1d4b17221 */ /* 0x040fe20000010100 */
[----:B------:R-:W-:Y:S01]  /*2710*/  FADD.FTZ R87, R87, R192 ;  /* 0x000000c057577221 */ /* 0x000fe20000010000 */
[----:B------:R-:W-:Y:S01]  /*2720*/  FFMA.FTZ R55, R191, R192, R55 ;  /* 0x000000c0bf377223 */ /* 0x000fe20000010037 */
[----:B------:R-:W-:Y:S01]  /*2730*/  FADD.FTZ R176, -R212, R176 ;  /* 0x000000b0d4b07221 */ /* 0x000fe20000010100 */
[----:B------:R-:W-:Y:S01]  /*2740*/  FADD.FTZ R218, R218, R185 ;  /* 0x000000b9dada7221 */ /* 0x000fe20000010000 */
[----:B------:R-:W-:Y:S01]  /*2750*/  FFMA.FTZ R219, R27, R185, R219 ;  /* 0x000000b91bdb7223 */ /* 0x000fe200000100db */
[----:B------:R-:W-:Y:S01]  /*2760*/  SHF.L.U32 R194, R194, 0x10, RZ ;  /* 0x00000010c2c27819 */ /* 0x000fe200000006ff */
[----:B------:R-:W-:Y:S01]  /*2770*/  FMUL.FTZ R189, R193, R167 ;  /* 0x000000a7c1bd7220 */ /* 0x000fe20000410000 */
[C---:B------:R-:W-:Y:S01]  /*2780*/  FMUL.FTZ R193, R6.reuse, R177 ;  /* 0x000000b106c17220 */ /* 0x040fe20000410000 */
[----:B------:R-:W-:Y:S01]  /*2790*/  FMUL.FTZ R184, R6, R176 ;  /* 0x000000b006b87220 */ /* 0x000fe20000410000 */
[C---:B------:R-:W-:Y:S01]  /*27a0*/  FADD.FTZ R179, -R212.reuse, R179 ;  /* 0x000000b3d4b37221 */ /* 0x040fe20000010100 */
[----:B------:R-:W-:Y:S01]  /*27b0*/  FADD.FTZ R89, R89, R194 ;  /* 0x000000c259597221 */ /* 0x000fe20000010000 */
[----:B------:R-:W-:Y:S01]  /*27c0*/  FFMA.FTZ R57, R193, R194, R57 ;  /* 0x000000c2c1397223 */ /* 0x000fe20000010039 */
[----:B------:R-:W-:Y:S01]  /*27d0*/  FADD.FTZ R178, -R212, R178 ;  /* 0x000000b2d4b27221 */ /* 0x000fe20000010100 */
[----:B------:R-:W-:Y:S01]  /*27e0*/  SHF.L.U32 R196, R196, 0x10, RZ ;  /* 0x00000010c4c47819 */ /* 0x000fe200000006ff */
[----:B------:R-:W-:-:S02]  /*27f0*/  FMUL.FTZ R195, R6, R179 ;  /* 0x000000b306c37220 */ /* 0x000fc40000410000 */
        /* <DEDUP_REMOVED lines=18> */
[----:B------:R-:W-:Y:S01]  /*2920*/  FFMA.FTZ R219, R187, R189, R219 ;  /* 0x000000bdbbdb7223 */ /* 0x000fe200000100db */
[----:B--2---:R-:W-:-:S04]  /*2930*/  FMUL.FTZ R196, R164, R196 ;  /* 0x000000c4a4c47220 */ /* 0x004fc80000410000 */
[----:B------:R-:W-:Y:S01]  /*2940*/  FADD.FTZ R218, R218, R196 ;  /* 0x000000c4dada7221 */ /* 0x000fe20000010000 */
[----:B------:R-:W-:-:S07]  /*2950*/  FFMA.FTZ R219, R195, R196, R219 ;  /* 0x000000c4c3db7223 */ /* 0x000fce00000100db */
.L_x_5426:
[----:B------:R-:W-:Y:S05]  /*2960*/  BSYNC B1 ;  /* 0x0000000000017941 */ /* 0x000fea0003800000 */
.L_x_5425:
        /* <DEDUP_REMOVED lines=20> */
.L_x_5462:
[----:B------:R-:W-:Y:S01]  /*2ab0*/  FADD.FTZ R173, R218, R173 ;  /* 0x000000addaad7221 */ /* 0x000fe20000010000 */
[----:B0-----:R-:W-:Y:S01]  /*2ac0*/  FADD.FTZ R164, R219, R164 ;  /* 0x000000a4dba47221 */ /* 0x001fe20000010000 */
[----:B------:R-:W-:Y:S02]  /*2ad0*/  BSSY B1, `(.L_x_5428) ;  /* 0x0000098000017945 */ /* 0x000fe40003800000 */
[----:B------:R-:W-:Y:S01]  /*2ae0*/  FMUL.FTZ R176, R173, UR14 ;  /* 0x0000000eadb07c20 */ /* 0x000fe20008410000 */
[----:B------:R-:W-:Y:S01]  /*2af0*/  FMUL.FTZ R177, R164, UR14 ;  /* 0x0000000ea4b17c20 */ /* 0x000fe20008410000 */
[----:B------:R-:W-:Y:S06]  /*2b00*/  @!P0 BRA `(.L_x_5429) ;  /* 0x0000000800508947 */ /* 0x000fec0003800000 */
[----:B------:R-:W0:Y:S01]  /*2b10*/  LDC.64 R164, c[0x0][0x220] ;  /* 0x00008800ffa47b82 */ /* 0x000e220000000a00 */
[----:B------:R-:W2:Y:S04]  /*2b20*/  LDL R179, [R1+0x2c] ;  /* 0x00002c0001b37983 */ /* 0x000ea80000100800 */
[----:B------:R-:W3:Y:S01]  /*2b30*/  LDL R212, [R1+0x28] ;  /* 0x0000280001d47983 */ /* 0x000ee20000100800 */
[----:B------:R-:W-:-:S03]  /*2b40*/  ISETP.NE.AND P4, PT, R3, RZ, PT ;  /* 0x000000ff0300720c */ /* 0x000fc60003f85270 */
[----:B------:R-:W4:Y:S01]  /*2b50*/  LDL R217, [R1+0x24] ;  /* 0x0000240001d97983 */ /* 0x000f220000100800 */
[----:B------:R-:W-:Y:S01]  /*2b60*/  ISETP.NE.U32.AND P5, PT, RZ, UR8, PT ;  /* 0x00000008ff007c0c */ /* 0x000fe2000bfa5070 */
[----:B------:R-:W-:Y:S01]  /*2b70*/  HFMA2.MMA R173, -RZ, RZ, 0, 0 ;  /* 0x00000000ffad7435 */ /* 0x000fe200000001ff */
[----:B------:R-:W-:Y:S01]  /*2b80*/  LOP3.LUT P6, RZ, R170, 0xff00, RZ, 0xc0, !PT ;  /* 0x0000ff00aaff7812 */ /* 0x000fe200078cc0ff */
[----:B-1----:R-:W4:Y:S01]  /*2b90*/  LDL R218, [R1+0x14] ;  /* 0x0000140001da7983 */ /* 0x002f220000100800 */
[----:B0-----:R-:W-:-:S06]  /*2ba0*/  IMAD.WIDE.U32 R164, R2, 0x10, R164 ;  /* 0x0000001002a47825 */ /* 0x001fcc00078e00a4 */
[----:B------:R-:W2:Y:S01]  /*2bb0*/  LDG.E.128 R164, desc[UR4][R164.64] ;  /* 0x00000004a4a47981 */ /* 0x000ea2000c1e1d00 */
[----:B------:R-:W-:Y:S02]  /*2bc0*/  FSEL R174, R176, RZ, !P4 ;  /* 0x000000ffb0ae7208 */ /* 0x000fe40006000000 */
[----:B------:R-:W-:-:S03]  /*2bd0*/  ISETP.NE.AND.EX P5, PT, RZ, UR9, PT, P5 ;  /* 0x00000009ff007c0c */ /* 0x000fc6000bfa5350 */
[----:B------:R-:W-:-:S04]  /*2be0*/  FFMA.FTZ R172, R0, R177, R174 ;  /* 0x000000b100ac7223 */ /* 0x000fc800000100ae */
[----:B------:R-:W-:-:S04]  /*2bf0*/  FADD.FTZ R172, R25, -R172 ;  /* 0x800000ac19ac7221 */ /* 0x000fc80000010000 */
[----:B-----5:R-:W-:Y:S01]  /*2c00*/  FMUL.FTZ R178, R6, R172 ;  /* 0x000000ac06b27220 */ /* 0x020fe20000410000 */
[----:B------:R-:W-:-:S03]  /*2c10*/  MOV R172, R170 ;  /* 0x000000aa00ac7202 */ /* 0x000fc60000000f00 */
[----:B------:R-:W-:Y:S01]  /*2c20*/  @P5 FADD.FTZ R178, R124, R178 ;  /* 0x000000b27cb25221 */ /* 0x000fe20000010000 */
[----:B------:R-:W-:-:S03]  /*2c30*/  LOP3.LUT P4, RZ, R172, 0xff, RZ, 0xc0, !PT ;  /* 0x000000ffacff7812 */ /* 0x000fc6000788c0ff */
[----:B------:R-:W-:-:S04]  /*2c40*/  FMUL.FTZ R175, R178, R5 ;  /* 0x00000005b2af7220 */ /* 0x000fc80000410000 */
[----:B------:R-:W-:-:S06]  /*2c50*/  FMUL.FTZ R175, R175, UR15 ;  /* 0x0000000fafaf7c20 */ /* 0x000fcc0008410000 */
[----:B--2---:R-:W-:-:S05]  /*2c60*/  @P4 SHF.L.U32 R172, R164, 0x10, RZ ;  /* 0x00000010a4ac4819 */ /* 0x004fca00000006ff */
[----:B------:R-:W-:Y:S01]  /*2c70*/  @P4 FMUL.FTZ R173, R175, R172 ;  /* 0x000000acafad4220 */ /* 0x000fe20000410000 */
[----:B------:R-:W-:Y:S01]  /*2c80*/  MOV R172, RZ ;  /* 0x000000ff00ac7202 */ /* 0x000fe20000000f00 */
[----:B------:R-:W-:Y:S01]  /*2c90*/  @P4 FMUL.FTZ R172, R179, R175 ;  /* 0x000000afb3ac4220 */ /* 0x000fe20000410000 */
[----:B------:R-:W-:-:S04]  /*2ca0*/  FFMA.FTZ R175, R22, R177, R174 ;  /* 0x000000b116af7223 */ /* 0x000fc800000100ae */
[----:B------:R-:W-:Y:S01]  /*2cb0*/  FADD.FTZ R175, R229, -R175 ;  /* 0x800000afe5af7221 */ /* 0x000fe20000010000 */
[----:B------:R-:W-:-:S03]  /*2cc0*/  ISETP.NE.U32.AND P4, PT, RZ, UR16, PT ;  /* 0x00000010ff007c0c */ /* 0x000fc6000bf85070 */
[----:B------:R-:W-:Y:S01]  /*2cd0*/  FMUL.FTZ R175, R6, R175 ;  /* 0x000000af06af7220 */ /* 0x000fe20000410000 */
[----:B------:R-:W-:-:S03]  /*2ce0*/  ISETP.NE.AND.EX P4, PT, RZ, UR17, PT, P4 ;  /* 0x00000011ff007c0c */ /* 0x000fc6000bf85340 */
[----:B------:R-:W-:Y:S01]  /*2cf0*/  @P5 FADD.FTZ R175, R125, R175 ;  /* 0x000000af7daf5221 */ /* 0x000fe20000010000 */
[----:B------:R-:W-:Y:S02]  /*2d00*/  @P6 PRMT R164, R164, 0x7632, R164 ;  /* 0x00007632a4a46816 */ /* 0x000fe400000000a4 */
[----:B------:R-:W-:Y:S01]  /*2d10*/  SEL R156, R178, R156, P4 ;  /* 0x0000009cb29c7207 */ /* 0x000fe20002000000 */
[----:B------:R-:W-:Y:S01]  /*2d20*/  FMUL.FTZ R179, R175, R5 ;  /* 0x00000005afb37220 */ /* 0x000fe20000410000 */
[----:B------:R-:W-:Y:S01]  /*2d30*/  HFMA2.MMA R178, -RZ, RZ, 0, 0 ;  /* 0x00000000ffb27435 */ /* 0x000fe200000001ff */
[----:B------:R-:W-:Y:S02]  /*2d40*/  @P6 SHF.L.U32 R164, R164, 0x10, RZ ;  /* 0x00000010a4a46819 */ /* 0x000fe400000006ff */
[----:B------:R-:W-:-:S04]  /*2d50*/  FMUL.FTZ R179, R179, UR15 ;  /* 0x0000000fb3b37c20 */ /* 0x000fc80008410000 */
[----:B------:R-:W-:Y:S01]  /*2d60*/  @P6 FMUL.FTZ R178, R179, R164 ;  /* 0x000000a4b3b26220 */ /* 0x000fe20000410000 */
[----:B------:R-:W-:Y:S01]  /*2d70*/  MOV R164, RZ ;  /* 0x000000ff00a47202 */ /* 0x000fe20000000f00 */
[----:B---3--:R-:W-:Y:S02]  /*2d80*/  @P6 FMUL.FTZ R164, R212, R179 ;  /* 0x000000b3d4a46220 */ /* 0x008fe40000410000 */
[----:B------:R-:W2:Y:S01]  /*2d90*/  LDL R212, [R1+0x20] ;  /* 0x0000200001d47983 */ /* 0x000ea20000100800 */
[----:B------:R-:W-:Y:S01]  /*2da0*/  SEL R157, R175, R157, P4 ;  /* 0x0000009daf9d7207 */ /* 0x000fe20002000000 */
[----:B------:R-:W-:Y:S01]  /*2db0*/  FFMA.FTZ R175, R24, R177, R174 ;  /* 0x000000b118af7223 */ /* 0x000fe200000100ae */
[----:B------:R-:W-:-:S03]  /*2dc0*/  LOP3.LUT P6, RZ, R170, 0xff0000, RZ, 0xc0, !PT ;  /* 0x00ff0000aaff7812 */ /* 0x000fc600078cc0ff */
[----:B------:R-:W-:-:S04]  /*2dd0*/  FADD.FTZ R175, R228, -R175 ;  /* 0x800000afe4af7221 */ /* 0x000fc80000010000 */
[----:B------:R-:W-:-:S04]  /*2de0*/  FMUL.FTZ R175, R6, R175 ;  /* 0x000000af06af7220 */ /* 0x000fc80000410000 */
[----:B------:R-:W-:Y:S01]  /*2df0*/  @P5 FADD.FTZ R175, R126, R175 ;  /* 0x000000af7eaf5221 */ /* 0x000fe20000010000 */
[----:B------:R-:W-:Y:S01]  /*2e00*/  FADD.FTZ R93, R93, R178 ;  /* 0x000000b25d5d7221 */ /* 0x000fe20000010000 */
[----:B------:R-:W-:Y:S02]  /*2e10*/  FADD.FTZ R92, R92, R173 ;  /* 0x000000ad5c5c7221 */ /* 0x000fe40000010000 */
[----:B------:R-:W-:Y:S01]  /*2e20*/  FMUL.FTZ R179, R175, R5 ;  /* 0x00000005afb37220 */ /* 0x000fe20000410000 */
[----:B------:R-:W-:Y:S01]  /*2e30*/  HFMA2.MMA R178, -RZ, RZ, 0, 0 ;  /* 0x00000000ffb27435 */ /* 0x000fe200000001ff */
[----:B------:R-:W-:Y:S02]  /*2e40*/  @P6 SHF.L.U32 R173, R165, 0x10, RZ ;  /* 0x00000010a5ad6819 */ /* 0x000fe400000006ff */
[----:B------:R-:W-:-:S04]  /*2e50*/  FMUL.FTZ R179, R179, UR15 ;  /* 0x0000000fb3b37c20 */ /* 0x000fc80008410000 */
[----:B------:R-:W-:Y:S01]  /*2e60*/  @P6 FMUL.FTZ R178, R179, R173 ;  /* 0x000000adb3b26220 */ /* 0x000fe20000410000 */
[----:B------:R-:W-:Y:S01]  /*2e70*/  MOV R173, RZ ;  /* 0x000000ff00ad7202 */ /* 0x000fe20000000f00 */
[----:B----4-:R-:W-:Y:S02]  /*2e80*/  @P6 FMUL.FTZ R173, R217, R179 ;  /* 0x000000b3d9ad6220 */ /* 0x010fe40000410000 */
[----:B------:R-:W3:Y:S01]  /*2e90*/  LDL R217, [R1+0x1c] ;  /* 0x00001c0001d97983 */ /* 0x000ee20000100800 */
[----:B------:R-:W-:Y:S01]  /*2ea0*/  SEL R158, R175, R158, P4 ;  /* 0x0000009eaf9e7207 */ /* 0x000fe20002000000 */
[----:B------:R-:W-:Y:S01]  /*2eb0*/  FFMA.FTZ R175, R21, R177, R174 ;  /* 0x000000b115af7223 */ /* 0x000fe200000100ae */
[----:B------:R-:W-:-:S03]  /*2ec0*/  LOP3.LUT P6, RZ, R170, 0xff000000, RZ, 0xc0, !PT ;  /* 0xff000000aaff7812 */ /* 0x000fc600078cc0ff */
[----:B------:R-:W-:-:S04]  /*2ed0*/  FADD.FTZ R175, R227, -R175 ;  /* 0x800000afe3af7221 */ /* 0x000fc80000010000 */
[----:B------:R-:W-:Y:S01]  /*2ee0*/  FMUL.FTZ R175, R6, R175 ;  /* 0x000000af06af7220 */ /* 0x000fe20000410000 */
[----:B------:R-:W-:-:S03]  /*2ef0*/  FADD.FTZ R94, R94, R178 ;  /* 0x000000b25e5e7221 */ /* 0x000fc60000010000 */
[----:B------:R-:W-:Y:S02]  /*2f00*/  @P5 FADD.FTZ R175, R127, R175 ;  /* 0x000000af7faf5221 */ /* 0x000fe40000010000 */
[----:B------:R-:W-:Y:S02]  /*2f10*/  @P6 PRMT R165, R165, 0x7632, R165 ;  /* 0x00007632a5a56816 */ /* 0x000fe400000000a5 */
[----:B------:R-:W-:Y:S01]  /*2f20*/  FMUL.FTZ R178, R175, R5 ;  /* 0x00000005afb27220 */ /* 0x000fe20000410000 */
[----:B------:R-:W-:Y:S01]  /*2f30*/  HFMA2.MMA R179, -RZ, RZ, 0, 0 ;  /* 0x00000000ffb37435 */ /* 0x000fe200000001ff */
[----:B------:R-:W-:Y:S02]  /*2f40*/  @P6 SHF.L.U32 R165, R165, 0x10, RZ ;  /* 0x00000010a5a56819 */ /* 0x000fe400000006ff */
[----:B------:R-:W-:-:S04]  /*2f50*/  FMUL.FTZ R178, R178, UR15 ;  /* 0x0000000fb2b27c20 */ /* 0x000fc80008410000 */
[----:B------:R-:W-:Y:S01]  /*2f60*/  @P6 FMUL.FTZ R179, R178, R165 ;  /* 0x000000a5b2b36220 */ /* 0x000fe20000410000 */
[----:B------:R-:W-:Y:S02]  /*2f70*/  MOV R165, RZ ;  /* 0x000000ff00a57202 */ /* 0x000fe40000000f00 */
[----:B------:R-:W-:Y:S01]  /*2f80*/  SEL R159, R175, R159, P4 ;  /* 0x0000009faf9f7207 */ /* 0x000fe20002000000 */
[----:B------:R-:W-:-:S04]  /*2f90*/  FFMA.FTZ R175, R23, R177, R174 ;  /* 0x000000b117af7223 */ /* 0x000fc800000100ae */
[----:B------:R-:W-:-:S04]  /*2fa0*/  FADD.FTZ R175, R226, -R175 ;  /* 0x800000afe2af7221 */ /* 0x000fc80000010000 */
[----:B------:R-:W-:-:S04]  /*2fb0*/  FMUL.FTZ R175, R6, R175 ;  /* 0x000000af06af7220 */ /* 0x000fc80000410000 */
[----:B------:R-:W-:Y:S01]  /*2fc0*/  @P5 FADD.FTZ R175, R128, R175 ;  /* 0x000000af80af5221 */ /* 0x000fe20000010000 */
[----:B------:R-:W-:Y:S01]  /*2fd0*/  FADD.FTZ R95, R95, R179 ;  /* 0x000000b35f5f7221 */ /* 0x000fe20000010000 */
[----:B------:R-:W-:-:S03]  /*2fe0*/  HFMA2.MMA R179, -RZ, RZ, 0, 0 ;  /* 0x00000000ffb37435 */ /* 0x000fc600000001ff */
[C---:B------:R-:W-:Y:S01]  /*2ff0*/  SEL R160, R175.reuse, R160, P4 ;  /* 0x000000a0afa07207 */ /* 0x040fe20002000000 */
[----:B------:R-:W-:-:S04]  /*3000*/  FMUL.FTZ R175, R175, R5 ;  /* 0x00000005afaf7220 */ /* 0x000fc80000410000 */
[----:B------:R-:W-:Y:S01]  /*3010*/  FMUL.FTZ R175, R175, UR15 ;  /* 0x0000000fafaf7c20 */ /* 0x000fe20008410000 */
[----:B--2---:R-:W-:Y:S02]  /*3020*/  @P6 FMUL.FTZ R165, R212, R178 ;  /* 0x000000b2d4a56220 */ /* 0x004fe40000410000 */
[----:B------:R-:W2:Y:S01]  /*3030*/  LDL R212, [R1+0x18] ;  /* 0x0000180001d47983 */ /* 0x000ea20000100800 */
[----:B------:R-:W-:-:S13]  /*3040*/  LOP3.LUT P6, RZ, R171, 0xff, RZ, 0xc0, !PT ;  /* 0x000000ffabff7812 */ /* 0x000fda00078cc0ff */
[----:B------:R-:W-:-:S05]  /*3050*/  @P6 SHF.L.U32 R178, R166, 0x10, RZ ;  /* 0x00000010a6b26819 */ /* 0x000fca00000006ff */
[----:B------:R-:W-:Y:S01]  /*3060*/  @P6 FMUL.FTZ R179, R175, R178 ;  /* 0x000000b2afb36220 */ /* 0x000fe20000410000 */
[----:B------:R-:W-:Y:S01]  /*3070*/  MOV R178, RZ ;  /* 0x000000ff00b27202 */ /* 0x000fe20000000f00 */
[----:B---3--:R-:W-:Y:S02]  /*3080*/  @P6 FMUL.FTZ R178, R217, R175 ;  /* 0x000000afd9b26220 */ /* 0x008fe40000410000 */
[----:B------:R-:W3:Y:S01]  /*3090*/  LDL R217, [R1+0x10] ;  /* 0x0000100001d97983 */ /* 0x000ee20000100800 */
[----:B------:R-:W-:Y:S01]  /*30a0*/  FFMA.FTZ R175, R20, R177, R174 ;  /* 0x000000b114af7223 */ /* 0x000fe200000100ae */
[----:B------:R-:W-:-:S03]  /*30b0*/  LOP3.LUT P6, RZ, R171, 0xff00, RZ, 0xc0, !PT ;  /* 0x0000ff00abff7812 */ /* 0x000fc600078cc0ff */
[----:B------:R-:W-:-:S04]  /*30c0*/  FADD.FTZ R175, R225, -R175 ;  /* 0x800000afe1af7221 */ /* 0x000fc80000010000 */
[----:B------:R-:W-:-:S04]  /*30d0*/  FMUL.FTZ R175, R6, R175 ;  /* 0x000000af06af7220 */ /* 0x000fc80000410000 */
[----:B------:R-:W-:Y:S02]  /*30e0*/  @P5 FADD.FTZ R175, R129, R175 ;  /* 0x000000af81af5221 */ /* 0x000fe40000010000 */
[----:B------:R-:W-:Y:S01]  /*30f0*/  @P6 PRMT R166, R166, 0x7632, R166 ;  /* 0x00007632a6a66816 */ /* 0x000fe200000000a6 */
[----:B------:R-:W-:Y:S02]  /*3100*/  FADD.FTZ R96, R96, R179 ;  /* 0x000000b360607221 */ /* 0x000fe40000010000 */
[C---:B------:R-:W-:Y:S01]  /*3110*/  SEL R161, R175.reuse, R161, P4 ;  /* 0x000000a1afa17207 */ /* 0x040fe20002000000 */
[----:B------:R-:W-:Y:S01]  /*3120*/  FMUL.FTZ R175, R175, R5 ;  /* 0x00000005afaf7220 */ /* 0x000fe20000410000 */
[----:B------:R-:W-:Y:S01]  /*3130*/  HFMA2.MMA R179, -RZ, RZ, 0, 0 ;  /* 0x00000000ffb37435 */ /* 0x000fe200000001ff */
[----:B------:R-:W-:Y:S02]  /*3140*/  @P6 SHF.L.U32 R166, R166, 0x10, RZ ;  /* 0x00000010a6a66819 */ /* 0x000fe400000006ff */
[----:B------:R-:W-:-:S04]  /*3150*/  FMUL.FTZ R175, R175, UR15 ;  /* 0x0000000fafaf7c20 */ /* 0x000fc80008410000 */
[----:B------:R-:W-:Y:S01]  /*3160*/  @P6 FMUL.FTZ R179, R175, R166 ;  /* 0x000000a6afb36220 */ /* 0x000fe20000410000 */
[----:B------:R-:W-:-:S03]  /*3170*/  MOV R166, RZ ;  /* 0x000000ff00a67202 */ /* 0x000fc60000000f00 */
[----:B------:R-:W-:Y:S01]  /*3180*/  FADD.FTZ R97, R97, R179 ;  /* 0x000000b361617221 */ /* 0x000fe20000010000 */
[----:B------:R-:W-:Y:S01]  /*3190*/  HFMA2.MMA R179, -RZ, RZ, 0, 0 ;  /* 0x00000000ffb37435 */ /* 0x000fe200000001ff */
[----:B------:R-:W-:Y:S02]  /*31a0*/  F2FP.BF16.F32.PACK_AB R165, R165, R173 ;  /* 0x000000ada5a5723e */ /* 0x000fe400000010ff */
[----:B------:R-:W-:Y:S01]  /*31b0*/  F2FP.BF16.F32.PACK_AB R164, R164, R172 ;  /* 0x000000aca4a4723e */ /* 0x000fe200000010ff */
[----:B--2---:R-:W-:Y:S01]  /*31c0*/  @P6 FMUL.FTZ R166, R212, R175 ;  /* 0x000000afd4a66220 */ /* 0x004fe20000410000 */
[-CC-:B------:R-:W-:Y:S01]  /*31d0*/  FFMA.FTZ R175, R224, R177.reuse, R174.reuse ;  /* 0x000000b1e0af7223 */ /* 0x180fe200000100ae */
[----:B------:R-:W-:-:S03]  /*31e0*/  FFMA.FTZ R174, R222, R177, R174 ;  /* 0x000000b1deae7223 */ /* 0x000fc600000100ae */
[----:B------:R-:W-:Y:S01]  /*31f0*/  FADD.FTZ R175, R223, -R175 ;  /* 0x800000afdfaf7221 */ /* 0x000fe20000010000 */
[----:B------:R-:W-:-:S03]  /*3200*/  FADD.FTZ R174, R211, -R174 ;  /* 0x800000aed3ae7221 */ /* 0x000fc60000010000 */
[C---:B------:R-:W-:Y:S01]  /*3210*/  FMUL.FTZ R175, R6.reuse, R175 ;  /* 0x000000af06af7220 */ /* 0x040fe20000410000 */
[----:B------:R-:W-:-:S03]  /*3220*/  FMUL.FTZ R174, R6, R174 ;  /* 0x000000ae06ae7220 */ /* 0x000fc60000410000 */
[----:B------:R-:W-:Y:S01]  /*3230*/  @P5 FADD.FTZ R175, R130, R175 ;  /* 0x000000af82af5221 */ /* 0x000fe20000010000 */
[----:B------:R-:W-:-:S04]  /*3240*/  @P5 FADD.FTZ R174, R131, R174 ;  /* 0x000000ae83ae5221 */ /* 0x000fc80000010000 */
[----:B------:R-:W-:Y:S02]  /*3250*/  SEL R162, R175, R162, P4 ;  /* 0x000000a2afa27207 */ /* 0x000fe40002000000 */
[----:B------:R-:W-:Y:S02]  /*3260*/  SEL R163, R174, R163, P4 ;  /* 0x000000a3aea37207 */ /* 0x000fe40002000000 */
[----:B------:R-:W-:Y:S01]  /*3270*/  LOP3.LUT P4, RZ, R171, 0xff0000, RZ, 0xc0, !PT ;  /* 0x00ff0000abff7812 */ /* 0x000fe2000788c0ff */
[----:B------:R-:W-:-:S04]  /*3280*/  FMUL.FTZ R175, R175, R5 ;  /* 0x00000005afaf7220 */ /* 0x000fc80000410000 */
[----:B------:R-:W-:-:S08]  /*3290*/  FMUL.FTZ R175, R175, UR15 ;  /* 0x0000000fafaf7c20 */ /* 0x000fd00008410000 */
[----:B------:R-:W-:-:S05]  /*32a0*/  @P4 SHF.L.U32 R212, R167, 0x10, RZ ;  /* 0x00000010a7d44819 */ /* 0x000fca00000006ff */
[----:B------:R-:W-:-:S04]  /*32b0*/  @P4 FMUL.FTZ R179, R175, R212 ;  /* 0x000000d4afb34220 */ /* 0x000fc80000410000 */
[----:B------:R-:W-:Y:S01]  /*32c0*/  FADD.FTZ R98, R98, R179 ;  /* 0x000000b362627221 */ /* 0x000fe20000010000 */
[----:B------:R-:W-:Y:S01]  /*32d0*/  MOV R179, RZ ;  /* 0x000000ff00b37202 */ /* 0x000fe20000000f00 */
[----:B------:R-:W-:Y:S01]  /*32e0*/  @P4 FMUL.FTZ R179, R218, R175 ;  /* 0x000000afdab34220 */ /* 0x000fe20000410000 */
[----:B------:R-:W-:Y:S01]  /*32f0*/  LOP3.LUT P4, RZ, R171, 0xff000000, RZ, 0xc0, !PT ;  /* 0xff000000abff7812 */ /* 0x000fe2000788c0ff */
[----:B------:R-:W-:Y:S01]  /*3300*/  FMUL.FTZ R174, R174, R5 ;  /* 0x00000005aeae7220 */ /* 0x000fe20000410000 */
[----:B------:R-:W-:-:S03]  /*3310*/  HFMA2.MMA R175, -RZ, RZ, 0, 0 ;  /* 0x00000000ffaf7435 */ /* 0x000fc600000001ff */
[----:B------:R-:W-:-:S08]  /*3320*/  FMUL.FTZ R174, R174, UR15 ;  /* 0x0000000faeae7c20 */ /* 0x000fd00008410000 */
[----:B------:R-:W-:-:S04]  /*3330*/  @P4 PRMT R167, R167, 0x7632, R167 ;  /* 0x00007632a7a74816 */ /* 0x000fc800000000a7 */
[----:B------:R-:W-:-:S05]  /*3340*/  @P4 SHF.L.U32 R167, R167, 0x10, RZ ;  /* 0x00000010a7a74819 */ /* 0x000fca00000006ff */
[----:B------:R-:W-:Y:S01]  /*3350*/  @P4 FMUL.FTZ R175, R174, R167 ;  /* 0x000000a7aeaf4220 */ /* 0x000fe20000410000 */
[----:B------:R-:W-:Y:S01]  /*3360*/  MOV R167, RZ ;  /* 0x000000ff00a77202 */ /* 0x000fe20000000f00 */
[----:B---3--:R-:W-:Y:S01]  /*3370*/  @P4 FMUL.FTZ R167, R217, R174 ;  /* 0x000000aed9a74220 */ /* 0x008fe20000410000 */
[----:B------:R-:W-:-:S04]  /*3380*/  ISETP.NE.U32.AND P4, PT, RZ, UR16, PT ;  /* 0x00000010ff007c0c */ /* 0x000fc8000bf85070 */
[----:B------:R-:W-:Y:S01]  /*3390*/  ISETP.NE.AND.EX P4, PT, RZ, UR17, PT, P4 ;  /* 0x00000011ff007c0c */ /* 0x000fe2000bf85340 */
[----:B------:R-:W-:-:S12]  /*33a0*/  FADD.FTZ R99, R99, R175 ;  /* 0x000000af63637221 */ /* 0x000fd80000010000 */
[----:B------:R-:W0:Y:S02]  /*33b0*/  @P4 LDC.64 R174, c[0x0][0x308] ;  /* 0x0000c200ffae4b82 */ /* 0x000e240000000a00 */
[----:B0-----:R-:W-:-:S05]  /*33c0*/  @P4 IMAD.WIDE.U32 R174, R2, 0x20, R174 ;  /* 0x0000002002ae4825 */ /* 0x001fca00078e00ae */
[----:B------:R-:W-:Y:S04]  /*33d0*/  @P4 STG.E.128 desc[UR4][R174.64], R156 ;  /* 0x0000009cae004986 */ /* 0x000fe8000c101d04 */
[----:B------:R0:W-:Y:S02]  /*33e0*/  @P4 STG.E.128 desc[UR4][R174.64+0x10], R160 ;  /* 0x000010a0ae004986 */ /* 0x0001e4000c101d04 */
[----:B0-----:R-:W0:Y:S01]  /*33f0*/  LDC.64 R174, c[0x0][0x2f8] ;  /* 0x0000be00ffae7b82 */ /* 0x001e220000000a00 */
[----:B------:R-:W-:Y:S02]  /*3400*/  F2FP.BF16.F32.PACK_AB R167, R167, R179 ;  /* 0x000000b3a7a7723e */ /* 0x000fe400000010ff */
[----:B------:R-:W-:Y:S01]  /*3410*/  F2FP.BF16.F32.PACK_AB R166, R166, R178 ;  /* 0x000000b2a6a6723e */ /* 0x000fe200000010ff */
[----:B0-----:R-:W-:-:S05]  /*3420*/  IMAD.WIDE.U32 R172, R2, 0x10, R174 ;  /* 0x0000001002ac7825 */ /* 0x001fca00078e00ae */
[----:B------:R0:W-:Y:S01]  /*3430*/  STG.E.128 desc[UR4][R172.64], R164 ;  /* 0x000000a4ac007986 */ /* 0x0001e2000c101d04 */
[----:B------:R-:W-:-:S07]  /*3440*/  IADD3 R2, R2, 0x20, RZ ;  /* 0x0000002002027810 */ /* 0x000fce0007ffe0ff */
.L_x_5429:
[----:B------:R-:W-:Y:S05]  /*3450*/  BSYNC B1 ;  /* 0x0000000000017941 */ /* 0x000fea0003800000 */
.L_x_5428:
[----:B------:R-:W-:Y:S04]  /*3460*/  BSSY B1, `(.L_x_5430) ;  /* 0x0000092000017945 */ /* 0x000fe80003800000 */
[----:B------:R-:W-:Y:S05]  /*3470*/  @!P1 BRA `(.L_x_5431) ;  /* 0x0000000800409947 */ /* 0x000fea0003800000 */
[----:B0-----:R-:W0:Y:S01]  /*3480*/  LDC.64 R164, c[0x0][0x220] ;  /* 0x00008800ffa47b82 */ /* 0x001e220000000a00 */
[----:B------:R-:W2:Y:S04]  /*3490*/  LDL R179, [R1+0xc] ;  /* 0x00000c0001b37983 */ /* 0x000ea80000100800 */
[----:B-1----:R-:W3:Y:S01]  /*34a0*/  LDL R218, [R1+0x8] ;  /* 0x0000080001da7983 */ /* 0x002ee20000100800 */
[----:B------:R-:W-:-:S03]  /*34b0*/  ISETP.NE.AND P4, PT, R3, RZ, PT ;  /* 0x000000ff0300720c */ /* 0x000fc60003f85270 */
[----:B------:R-:W4:Y:S04]  /*34c0*/  LDL R217, [R1+0x4] ;  /* 0x0000040001d97983 */ /* 0x000f280000100800 */
[----:B------:R-:W4:Y:S01]  /*34d0*/  LDL R212, [R1] ;  /* 0x0000000001d47983 */ /* 0x000f220000100800 */
[----:B0-----:R-:W-:-:S06]  /*34e0*/  IMAD.WIDE.U32 R164, R2, 0x10, R164 ;  /* 0x0000001002a47825 */ /* 0x001fcc00078e00a4 */
[----:B------:R-:W2:Y:S01]  /*34f0*/  LDG.E.128 R164, desc[UR4][R164.64] ;  /* 0x00000004a4a47981 */ /* 0x000ea2000c1e1d00 */
[----:B------:R-:W-:Y:S01]  /*3500*/  FSEL R174, R176, RZ, !P4 ;  /* 0x000000ffb0ae7208 */ /* 0x000fe20006000000 */
[----:B------:R-:W-:Y:S01]  /*3510*/  HFMA2.MMA R173, -RZ, RZ, 0, 0 ;  /* 0x00000000ffad7435 */ /* 0x000fe200000001ff */
[----:B------:R-:W-:-:S03]  /*3520*/  ISETP.NE.U32.AND P5, PT, RZ, UR8, PT ;  /* 0x00000008ff007c0c */ /* 0x000fc6000bfa5070 */
[----:B------:R-:W-:Y:S01]  /*3530*/  FFMA.FTZ R172, R9, R177, R174 ;  /* 0x000000b109ac7223 */ /* 0x000fe200000100ae */
[----:B------:R-:W-:-:S03]  /*3540*/  ISETP.NE.AND.EX P5, PT, RZ, UR9, PT, P5 ;  /* 0x00000009ff007c0c */ /* 0x000fc6000bfa5350 */
[----:B------:R-:W-:-:S04]  /*3550*/  FADD.FTZ R172, R221, -R172 ;  /* 0x800000acddac7221 */ /* 0x000fc80000010000 */
[----:B-----5:R-:W-:Y:S01]  /*3560*/  FMUL.FTZ R178, R6, R172 ;  /* 0x000000ac06b27220 */ /* 0x020fe20000410000 */
[----:B------:R-:W-:-:S04]  /*3570*/  MOV R172, R168 ;  /* 0x000000a800ac7202 */ /* 0x000fc80000000f00 */
[----:B------:R-:W-:Y:S01]  /*3580*/  LOP3.LUT P4, RZ, R172, 0xff, RZ, 0xc0, !PT ;  /* 0x000000ffacff7812 */ /* 0x000fe2000788c0ff */
[----:B------:R-:W-:-:S04]  /*3590*/  @P5 FADD.FTZ R178, R132, R178 ;  /* 0x000000b284b25221 */ /* 0x000fc80000010000 */
[----:B------:R-:W-:-:S04]  /*35a0*/  FMUL.FTZ R175, R178, R5 ;  /* 0x00000005b2af7220 */ /* 0x000fc80000410000 */
[----:B------:R-:W-:Y:S01]  /*35b0*/  FMUL.FTZ R175, R175, UR15 ;  /* 0x0000000fafaf7c20 */ /* 0x000fe20008410000 */
[----:B------:R-:W-:-:S03]  /*35c0*/  LOP3.LUT P6, RZ, R168, 0xff00, RZ, 0xc0, !PT ;  /* 0x0000ff00a8ff7812 */ /* 0x000fc600078cc0ff */
        /* <DEDUP_REMOVED lines=15> */
[----:B------:R-:W-:Y:S01]  /*36c0*/  FMUL.FTZ R179, R179, UR15 ;  /* 0x0000000fb3b37c20 */ /* 0x000fe20008410000 */
[----:B------:R-:W-:Y:S01]  /*36d0*/  SEL R157, R175, R157, P4 ;  /* 0x0000009daf9d7207 */ /* 0x000fe20002000000 */
[----:B------:R-:W-:-:S02]  /*36e0*/  FFMA.FTZ R175, R19, R177, R174 ;  /* 0x000000b113af7223 */ /* 0x000fc400000100ae */
[----:B------:R-:W-:Y:S01]  /*36f0*/  @P6 FMUL.FTZ R178, R179, R164 ;  /* 0x000000a4b3b26220 */ /* 0x000fe20000410000 */
[----:B------:R-:W-:Y:S01]  /*3700*/  MOV R164, RZ ;  /* 0x000000ff00a47202 */ /* 0x000fe20000000f00 */
[----:B------:R-:W-:Y:S01]  /*3710*/  FADD.FTZ R175, R215, -R175 ;  /* 0x800000afd7af7221 */ /* 0x000fe20000010000 */
[----:B---3--:R-:W-:Y:S01]  /*3720*/  @P6 FMUL.FTZ R164, R218, R179 ;  /* 0x000000b3daa46220 */ /* 0x008fe20000410000 */
[----:B------:R-:W-:Y:S02]  /*3730*/  LOP3.LUT P6, RZ, R168, 0xff0000, RZ, 0xc0, !PT ;  /* 0x00ff0000a8ff7812 */ /* 0x000fe400078cc0ff */
[----:B------:R-:W-:-:S04]  /*3740*/  FMUL.FTZ R175, R6, R175 ;  /* 0x000000af06af7220 */ /* 0x000fc80000410000 */
[----:B------:R-:W-:Y:S01]  /*3750*/  @P5 FADD.FTZ R175, R134, R175 ;  /* 0x000000af86af5221 */ /* 0x000fe20000010000 */
[----:B------:R-:W-:Y:S01]  /*3760*/  FADD.FTZ R101, R101, R178 ;  /* 0x000000b265657221 */ /* 0x000fe20000010000 */
[----:B------:R-:W-:Y:S02]  /*3770*/  FADD.FTZ R100, R100, R173 ;  /* 0x000000ad64647221 */ /* 0x000fe40000010000 */
[----:B------:R-:W-:Y:S01]  /*3780*/  FMUL.FTZ R179, R175, R5 ;  /* 0x00000005afb37220 */ /* 0x000fe20000410000 */
[----:B------:R-:W-:Y:S02]  /*3790*/  HFMA2.MMA R178, -RZ, RZ, 0, 0 ;  /* 0x00000000ffb27435 */ /* 0x000fe400000001ff */
[----:B------:R-:W-:Y:S01]  /*37a0*/  @P6 SHF.L.U32 R173, R165, 0x10, RZ ;  /* 0x00000010a5ad6819 */ /* 0x000fe200000006ff */
[----:B------:R-:W-:Y:S01]  /*37b0*/  FMUL.FTZ R179, R179, UR15 ;  /* 0x0000000fb3b37c20 */ /* 0x000fe20008410000 */
[----:B------:R-:W-:Y:S01]  /*37c0*/  SEL R158, R175, R158, P4 ;  /* 0x0000009eaf9e7207 */ /* 0x000fe20002000000 */
[----:B------:R-:W-:-:S02]  /*37d0*/  FFMA.FTZ R175, R16, R177, R174 ;  /* 0x000000b110af7223 */ /* 0x000fc400000100ae */
[----:B------:R-:W-:Y:S01]  /*37e0*/  @P6 FMUL.FTZ R178, R179, R173 ;  /* 0x000000adb3b26220 */ /* 0x000fe20000410000 */
[----:B------:R-:W-:Y:S01]  /*37f0*/  MOV R173, RZ ;  /* 0x000000ff00ad7202 */ /* 0x000fe20000000f00 */
[----:B----4-:R-:W-:Y:S01]  /*3800*/  @P6 FMUL.FTZ R173, R217, R179 ;  /* 0x000000b3d9ad6220 */ /* 0x010fe20000410000 */
[----:B------:R-:W-:Y:S01]  /*3810*/  LOP3.LUT P6, RZ, R168, 0xff000000, RZ, 0xc0, !PT ;  /* 0xff000000a8ff7812 */ /* 0x000fe200078cc0ff */
[----:B------:R-:W-:-:S04]  /*3820*/  FADD.FTZ R175, R214, -R175 ;  /* 0x800000afd6af7221 */ /* 0x000fc80000010000 */
[----:B------:R-:W-:Y:S01]  /*3830*/  FMUL.FTZ R175, R6, R175 ;  /* 0x000000af06af7220 */ /* 0x000fe20000410000 */
[----:B------:R-:W-:-:S03]  /*3840*/  FADD.FTZ R102, R102, R178 ;  /* 0x000000b266667221 */ /* 0x000fc60000010000 */
[----:B------:R-:W-:Y:S01]  /*3850*/  @P5 FADD.FTZ R175, R135, R175 ;  /* 0x000000af87af5221 */ /* 0x000fe20000010000 */
[----:B------:R-:W-:-:S03]  /*3860*/  HFMA2.MMA R179, -RZ, RZ, 0, 0 ;  /* 0x00000000ffb37435 */ /* 0x000fc600000001ff */
[----:B------:R-:W-:Y:S01]  /*3870*/  @P6 PRMT R165, R165, 0x7632, R165 ;  /* 0x00007632a5a56816 */ /* 0x000fe200000000a5 */
[C---:B------:R-:W-:Y:S01]  /*3880*/  FMUL.FTZ R178, R175.reuse, R5 ;  /* 0x00000005afb27220 */ /* 0x040fe20000410000 */
[----:B------:R-:W-:Y:S01]  /*3890*/  SEL R159, R175, R159, P4 ;  /* 0x0000009faf9f7207 */ /* 0x000fe20002000000 */
[----:B------:R-:W-:Y:S01]  /*38a0*/  FFMA.FTZ R175, R18, R177, R174 ;  /* 0x000000b112af7223 */ /* 0x000fe200000100ae */
[----:B------:R-:W-:Y:S01]  /*38b0*/  @P6 SHF.L.U32 R165, R165, 0x10, RZ ;  /* 0x00000010a5a56819 */ /* 0x000fe200000006ff */
[----:B------:R-:W-:Y:S02]  /*38c0*/  FMUL.FTZ R178, R178, UR15 ;  /* 0x0000000fb2b27c20 */ /* 0x000fe40008410000 */
[----:B------:R-:W-:Y:S02]  /*38d0*/  FADD.FTZ R175, R213, -R175 ;  /* 0x800000afd5af7221 */ /* 0x000fe40000010000 */
[----:B------:R-:W-:Y:S01]  /*38e0*/  @P6 FMUL.FTZ R179, R178, R165 ;  /* 0x000000a5b2b36220 */ /* 0x000fe20000410000 */
[----:B------:R-:W-:Y:S01]  /*38f0*/  MOV R165, RZ ;  /* 0x000000ff00a57202 */ /* 0x000fe20000000f00 */
[----:B------:R-:W-:Y:S01]  /*3900*/  @P6 FMUL.FTZ R165, R212, R178 ;  /* 0x000000b2d4a56220 */ /* 0x000fe20000410000 */
[----:B------:R-:W-:Y:S01]  /*3910*/  FMUL.FTZ R175, R6, R175 ;  /* 0x000000af06af7220 */ /* 0x000fe20000410000 */
[----:B------:R-:W-:-:S03]  /*3920*/  LOP3.LUT P6, RZ, R169, 0xff, RZ, 0xc0, !PT ;  /* 0x000000ffa9ff7812 */ /* 0x000fc600078cc0ff */
[----:B------:R-:W-:Y:S01]  /*3930*/  @P5 FADD.FTZ R175, R136, R175 ;  /* 0x000000af88af5221 */ /* 0x000fe20000010000 */
[----:B------:R-:W-:Y:S01]  /*3940*/  FADD.FTZ R103, R103, R179 ;  /* 0x000000b367677221 */ /* 0x000fe20000010000 */
[----:B------:R-:W-:-:S03]  /*3950*/  HFMA2.MMA R179, -RZ, RZ, 0, 0 ;  /* 0x00000000ffb37435 */ /* 0x000fc600000001ff */
[C---:B------:R-:W-:Y:S01]  /*3960*/  SEL R160, R175.reuse, R160, P4 ;  /* 0x000000a0afa07207 */ /* 0x040fe20002000000 */
[----:B------:R-:W-:-:S04]  /*3970*/  FMUL.FTZ R175, R175, R5 ;  /* 0x00000005afaf7220 */ /* 0x000fc80000410000 */
[----:B------:R-:W-:Y:S01]  /*3980*/  @P6 SHF.L.U32 R178, R166, 0x10, RZ ;  /* 0x00000010a6b26819 */ /* 0x000fe200000006ff */
[----:B------:R-:W-:-:S04]  /*3990*/  FMUL.FTZ R175, R175, UR15 ;  /* 0x0000000fafaf7c20 */ /* 0x000fc80008410000 */
[----:B------:R-:W-:Y:S01]  /*39a0*/  @P6 FMUL.FTZ R179, R175, R178 ;  /* 0x000000b2afb36220 */ /* 0x000fe20000410000 */
[----:B------:R-:W-:Y:S01]  /*39b0*/  MOV R178, RZ ;  /* 0x000000ff00b27202 */ /* 0x000fe20000000f00 */
[----:B------:R-:W-:Y:S01]  /*39c0*/  @P6 FMUL.FTZ R178, R252, R175 ;  /* 0x000000affcb26220 */ /* 0x000fe20000410000 */
        /* <DEDUP_REMOVED lines=13> */
[----:B------:R-:W-:Y:S01]  /*3aa0*/  MOV R166, RZ ;  /* 0x000000ff00a67202 */ /* 0x000fe20000000f00 */
[----:B------:R-:W-:Y:S01]  /*3ab0*/  @P6 FMUL.FTZ R166, R251, R175 ;  /* 0x000000affba66220 */ /* 0x000fe20000410000 */
        /* <DEDUP_REMOVED lines=11> */
[----:B------:R-:W-:Y:S01]  /*3b70*/  FMUL.FTZ R175, R175, R5 ;  /* 0x00000005afaf7220 */ /* 0x000fe20000410000 */
[----:B------:R-:W-:Y:S01]  /*3b80*/  FADD.FTZ R105, R105, R179 ;  /* 0x000000b369697221 */ /* 0x000fe20000010000 */
[----:B------:R-:W-:Y:S02]  /*3b90*/  HFMA2.MMA R179, -RZ, RZ, 0, 0 ;  /* 0x00000000ffb37435 */ /* 0x000fe400000001ff */
        /* <DEDUP_REMOVED lines=14> */
[----:B------:R-:W-:Y:S01]  /*3c80*/  @P4 FMUL.FTZ R167, R249, R174 ;  /* 0x000000aef9a74220 */ /* 0x000fe20000410000 */
[----:B------:R-:W-:-:S04]  /*3c90*/  ISETP.NE.U32.AND P4, PT, RZ, UR16, PT ;  /* 0x00000010ff007c0c */ /* 0x000fc8000bf85070 */
[----:B------:R-:W-:Y:S01]  /*3ca0*/  ISETP.NE.AND.EX P4, PT, RZ, UR17, PT, P4 ;  /* 0x00000011ff007c0c */ /* 0x000fe2000bf85340 */
[----:B------:R-:W-:Y:S01]  /*3cb0*/  FADD.FTZ R107, R107, R175 ;  /* 0x000000af6b6b7221 */ /* 0x000fe20000010000 */
[----:B------:R-:W-:-:S11]  /*3cc0*/  F2FP.BF16.F32.PACK_AB R164, R164, R172 ;  /* 0x000000aca4a4723e */ /* 0x000fd600000010ff */
[----:B------:R-:W-:-:S04]  /*3cd0*/  @P4 LEA R174, P5, R2, UR16, 0x5 ;  /* 0x0000001002ae4c11 */ /* 0x000fc8000f8a28ff */
[----:B------:R-:W-:-:S05]  /*3ce0*/  @P4 LEA.HI.X R175, R2, UR17, RZ, 0x5, P5 ;  /* 0x0000001102af4c11 */ /* 0x000fca000a8f2cff */
[----:B------:R2:W-:Y:S04]  /*3cf0*/  @P4 STG.E.128 desc[UR4][R174.64], R156 ;  /* 0x0000009cae004986 */ /* 0x0005e8000c101d04 */
[----:B------:R2:W-:Y:S01]  /*3d00*/  @P4 STG.E.128 desc[UR4][R174.64+0x10], R160 ;  /* 0x000010a0ae004986 */ /* 0x0005e2000c101d04 */
[----:B------:R-:W-:Y:S02]  /*3d10*/  LEA R172, P4, R2, UR18, 0x4 ;  /* 0x0000001202ac7c11 */ /* 0x000fe4000f8820ff */
[----:B------:R-:W-:Y:S02]  /*3d20*/  F2FP.BF16.F32.PACK_AB R165, R165, R173 ;  /* 0x000000ada5a5723e */ /* 0x000fe400000010ff */
[----:B------:R-:W-:Y:S02]  /*3d30*/  F2FP.BF16.F32.PACK_AB R167, R167, R179 ;  /* 0x000000b3a7a7723e */ /* 0x000fe400000010ff */
[----:B------:R-:W-:-:S02]  /*3d40*/  F2FP.BF16.F32.PACK_AB R166, R166, R178 ;  /* 0x000000b2a6a6723e */ /* 0x000fc400000010ff */
[----:B------:R-:W-:-:S05]  /*3d50*/  LEA.HI.X R173, R2, UR19, RZ, 0x4, P4 ;  /* 0x0000001302ad7c11 */ /* 0x000fca000a0f24ff */
[----:B------:R2:W-:Y:S01]  /*3d60*/  STG.E.128 desc[UR4][R172.64], R164 ;  /* 0x000000a4ac007986 */ /* 0x0005e2000c101d04 */
[----:B------:R-:W-:-:S07]  /*3d70*/  IADD3 R2, R2, 0x20, RZ ;  /* 0x0000002002027810 */ /* 0x000fce0007ffe0ff */
.L_x_5431:
[----:B------:R-:W-:Y:S05]  /*3d80*/  BSYNC B1 ;  /* 0x0000000000017941 */ /* 0x000fea0003800000 */
.L_x_5430:
[----:B------:R-:W-:Y:S04]  /*3d90*/  BSSY B1, `(.L_x_5432) ;  /* 0x000008e000017945 */ /* 0x000fe80003800000 */
[----:B------:R-:W-:Y:S05]  /*3da0*/  @!P2 BRA `(.L_x_5433) ;  /* 0x000000080030a947 */ /* 0x000fea0003800000 */
[----:B0-2---:R-:W0:Y:S01]  /*3db0*/  LDC.64 R164, c[0x0][0x220] ;  /* 0x00008800ffa47b82 */ /* 0x005e220000000a00 */
[----:B------:R-:W-:Y:S01]  /*3dc0*/  ISETP.NE.AND P4, PT, R3, RZ, PT ;  /* 0x000000ff0300720c */ /* 0x000fe20003f85270 */
[----:B0-----:R-:W-:-:S06]  /*3dd0*/  IMAD.WIDE.U32 R164, R2, 0x10, R164 ;  /* 0x0000001002a47825 */ /* 0x001fcc00078e00a4 */
[----:B------:R-:W2:Y:S01]  /*3de0*/  LDG.E.128 R164, desc[UR4][R164.64] ;  /* 0x00000004a4a47981 */ /* 0x000ea2000c1e1d00 */
[----:B------:R-:W-:Y:S01]  /*3df0*/  FSEL R174, R176, RZ, !P4 ;  /* 0x000000ffb0ae7208 */ /* 0x000fe20006000000 */
[----:B------:R-:W-:Y:S01]  /*3e00*/  HFMA2.MMA R173, -RZ, RZ, 0, 0 ;  /* 0x00000000ffad7435 */ /* 0x000fe200000001ff */
[----:B------:R-:W-:Y:S02]  /*3e10*/  ISETP.NE.U32.AND P5, PT, RZ, UR8, PT ;  /* 0x00000008ff007c0c */ /* 0x000fe4000bfa5070 */
[----:B------:R-:W-:Y:S01]  /*3e20*/  LOP3.LUT P6, RZ, R180, 0xff00, RZ, 0xc0, !PT ;  /* 0x0000ff00b4ff7812 */ /* 0x000fe200078cc0ff */
        /* <DEDUP_REMOVED lines=8> */
[----:B------:R-:W-:-:S04]  /*3eb0*/  FMUL.FTZ R175, R175, UR15 ;  /* 0x0000000fafaf7c20 */ /* 0x000fc80008410000 */
[C---:B--2---:R-:W-:Y:S02]  /*3ec0*/  @P4 SHF.L.U32 R172, R164.reuse, 0x10, RZ ;  /* 0x00000010a4ac4819 */ /* 0x044fe400000006ff */
[----:B------:R-:W-:-:S03]  /*3ed0*/  @P6 PRMT R164, R164, 0x7632, R164 ;  /* 0x00007632a4a46816 */ /* 0x000fc600000000a4 */
[----:B------:R-:W-:Y:S01]  /*3ee0*/  @P4 FMUL.FTZ R173, R175, R172 ;  /* 0x000000acafad4220 */ /* 0x000fe20000410000 */
[----:B------:R-:W-:Y:S01]  /*3ef0*/  MOV R172, RZ ;  /* 0x000000ff00ac7202 */ /* 0x000fe20000000f00 */
[----:B------:R-:W-:Y:S01]  /*3f00*/  @P4 FMUL.FTZ R172, R248, R175 ;  /* 0x000000aff8ac4220 */ /* 0x000fe20000410000 */
[----:B------:R-:W-:Y:S01]  /*3f10*/  FFMA.FTZ R175, R12, R177, R174 ;  /* 0x000000b10caf7223 */ /* 0x000fe200000100ae */
[----:B------:R-:W-:Y:S01]  /*3f20*/  ISETP.NE.U32.AND P4, PT, RZ, UR16, PT ;  /* 0x00000010ff007c0c */ /* 0x000fe2000bf85070 */
[----:B------:R-:W-:Y:S01]  /*3f30*/  FADD.FTZ R108, R108, R173 ;  /* 0x000000ad6c6c7221 */ /* 0x000fe20000010000 */
[----:B------:R-:W-:Y:S01]  /*3f40*/  @P6 SHF.L.U32 R164, R164, 0x10, RZ ;  /* 0x00000010a4a46819 */ /* 0x000fe200000006ff */
[----:B------:R-:W-:Y:S01]  /*3f50*/  FADD.FTZ R175, R205, -R175 ;  /* 0x800000afcdaf7221 */ /* 0x000fe20000010000 */
[----:B------:R-:W-:-:S03]  /*3f60*/  ISETP.NE.AND.EX P4, PT, RZ, UR17, PT, P4 ;  /* 0x00000011ff007c0c */ /* 0x000fc6000bf85340 */
[----:B------:R-:W-:Y:S01]  /*3f70*/  FMUL.FTZ R175, R6, R175 ;  /* 0x000000af06af7220 */ /* 0x000fe20000410000 */
[----:B------:R-:W-:Y:S01]  /*3f80*/  SEL R156, R178, R156, P4 ;  /* 0x0000009cb29c7207 */ /* 0x000fe20002000000 */
[----:B------:R-:W-:Y:S02]  /*3f90*/  HFMA2.MMA R178, -RZ, RZ, 0, 0 ;  /* 0x00000000ffb27435 */ /* 0x000fe400000001ff */
[----:B------:R-:W-:-:S04]  /*3fa0*/  @P5 FADD.FTZ R175, R141, R175 ;  /* 0x000000af8daf5221 */ /* 0x000fc80000010000 */
[C---:B------:R-:W-:Y:S01]  /*3fb0*/  FMUL.FTZ R179, R175.reuse, R5 ;  /* 0x00000005afb37220 */ /* 0x040fe20000410000 */
[----:B------:R-:W-:Y:S01]  /*3fc0*/  SEL R157, R175, R157, P4 ;  /* 0x0000009daf9d7207 */ /* 0x000fe20002000000 */
[----:B------:R-:W-:Y:S02]  /*3fd0*/  FFMA.FTZ R175, R14, R177, R174 ;  /* 0x000000b10eaf7223 */ /* 0x000fe400000100ae */
[----:B------:R-:W-:Y:S02]  /*3fe0*/  FMUL.FTZ R179, R179, UR15 ;  /* 0x0000000fb3b37c20 */ /* 0x000fe40008410000 */
[----:B------:R-:W-:Y:S02]  /*3ff0*/  FADD.FTZ R175, R204, -R175 ;  /* 0x800000afccaf7221 */ /* 0x000fe40000010000 */
[----:B------:R-:W-:Y:S01]  /*4000*/  @P6 FMUL.FTZ R178, R179, R164 ;  /* 0x000000a4b3b26220 */ /* 0x000fe20000410000 */
[----:B------:R-:W-:Y:S01]  /*4010*/  MOV R164, RZ ;  /* 0x000000ff00a47202 */ /* 0x000fe20000000f00 */
[----:B------:R-:W-:Y:S01]  /*4020*/  @P6 FMUL.FTZ R164, R247, R179 ;  /* 0x000000b3f7a46220 */ /* 0x000fe20000410000 */
[----:B------:R-:W-:Y:S01]  /*4030*/  LOP3.LUT P6, RZ, R180, 0xff0000, RZ, 0xc0, !PT ;  /* 0x00ff0000b4ff7812 */ /* 0x000fe200078cc0ff */
[----:B------:R-:W-:Y:S01]  /*4040*/  FMUL.FTZ R175, R6, R175 ;  /* 0x000000af06af7220 */ /* 0x000fe20000410000 */
[----:B------:R-:W-:Y:S01]  /*4050*/  FADD.FTZ R109, R109, R178 ;  /* 0x000000b26d6d7221 */ /* 0x000fe20000010000 */
[----:B------:R-:W-:Y:S01]  /*4060*/  HFMA2.MMA R178, -RZ, RZ, 0, 0 ;  /* 0x00000000ffb27435 */ /* 0x000fe200000001ff */
[----:B------:R-:W-:Y:S01]  /*4070*/  F2FP.BF16.F32.PACK_AB R164, R164, R172 ;  /* 0x000000aca4a4723e */ /* 0x000fe200000010ff */
[----:B------:R-:W-:-:S04]  /*4080*/  @P5 FADD.FTZ R175, R142, R175 ;  /* 0x000000af8eaf5221 */ /* 0x000fc80000010000 */
[C---:B------:R-:W-:Y:S01]  /*4090*/  FMUL.FTZ R179, R175.reuse, R5 ;  /* 0x00000005afb37220 */ /* 0x040fe20000410000 */
[----:B------:R-:W-:Y:S01]  /*40a0*/  SEL R158, R175, R158, P4 ;  /* 0x0000009eaf9e7207 */ /* 0x000fe20002000000 */
[----:B------:R-:W-:Y:S02]  /*40b0*/  FFMA.FTZ R175, R11, R177, R174 ;  /* 0x000000b10baf7223 */ /* 0x000fe400000100ae */
[----:B------:R-:W-:Y:S01]  /*40c0*/  @P6 SHF.L.U32 R173, R165, 0x10, RZ ;  /* 0x00000010a5ad6819 */ /* 0x000fe200000006ff */
[----:B------:R-:W-:Y:S01]  /*40d0*/  FMUL.FTZ R179, R179, UR15 ;  /* 0x0000000fb3b37c20 */ /* 0x000fe20008410000 */
[----:B------:R-:W-:-:S03]  /*40e0*/  FADD.FTZ R175, R203, -R175 ;  /* 0x800000afcbaf7221 */ /* 0x000fc60000010000 */
[----:B------:R-:W-:Y:S01]  /*40f0*/  @P6 FMUL.FTZ R178, R179, R173 ;  /* 0x000000adb3b26220 */ /* 0x000fe20000410000 */
[----:B------:R-:W-:Y:S01]  /*4100*/  MOV R173, RZ ;  /* 0x000000ff00ad7202 */ /* 0x000fe20000000f00 */
[----:B------:R-:W-:Y:S01]  /*4110*/  @P6 FMUL.FTZ R173, R246, R179 ;  /* 0x000000b3f6ad6220 */ /* 0x000fe20000410000 */
[----:B------:R-:W-:Y:S01]  /*4120*/  LOP3.LUT P6, RZ, R180, 0xff000000, RZ, 0xc0, !PT ;  /* 0xff000000b4ff7812 */ /* 0x000fe200078cc0ff */
[----:B------:R-:W-:Y:S01]  /*4130*/  FMUL.FTZ R175, R6, R175 ;  /* 0x000000af06af7220 */ /* 0x000fe20000410000 */
[----:B------:R-:W-:Y:S01]  /*4140*/  FADD.FTZ R110, R110, R178 ;  /* 0x000000b26e6e7221 */ /* 0x000fe20000010000 */
[----:B------:R-:W-:Y:S02]  /*4150*/  HFMA2.MMA R179, -RZ, RZ, 0, 0 ;  /* 0x00000000ffb37435 */ /* 0x000fe400000001ff */
[----:B------:R-:W-:-:S04]  /*4160*/  @P5 FADD.FTZ R175, R143, R175 ;  /* 0x000000af8faf5221 */ /* 0x000fc80000010000 */
[C---:B------:R-:W-:Y:S01]  /*4170*/  FMUL.FTZ R178, R175.reuse, R5 ;  /* 0x00000005afb27220 */ /* 0x040fe20000410000 */
[----:B------:R-:W-:Y:S01]  /*4180*/  SEL R159, R175, R159, P4 ;  /* 0x0000009faf9f7207 */ /* 0x000fe20002000000 */
[----:B------:R-:W-:Y:S02]  /*4190*/  FFMA.FTZ R175, R13, R177, R174 ;  /* 0x000000b10daf7223 */ /* 0x000fe400000100ae */
[----:B------:R-:W-:Y:S01]  /*41a0*/  @P6 PRMT R165, R165, 0x7632, R165 ;  /* 0x00007632a5a56816 */ /* 0x000fe200000000a5 */
[----:B------:R-:W-:Y:S01]  /*41b0*/  FMUL.FTZ R178, R178, UR15 ;  /* 0x0000000fb2b27c20 */ /* 0x000fe20008410000 */
[----:B------:R-:W-:Y:S02]  /*41c0*/  FADD.FTZ R175, R202, -R175 ;  /* 0x800000afcaaf7221 */ /* 0x000fe40000010000 */
[----:B------:R-:W-:Y:S02]  /*41d0*/  @P6 SHF.L.U32 R165, R165, 0x10, RZ ;  /* 0x00000010a5a56819 */ /* 0x000fe400000006ff */
[----:B------:R-:W-:-:S03]  /*41e0*/  FMUL.FTZ R175, R6, R175 ;  /* 0x000000af06af7220 */ /* 0x000fc60000410000 */
[----:B------:R-:W-:Y:S01]  /*41f0*/  @P6 FMUL.FTZ R179, R178, R165 ;  /* 0x000000a5b2b36220 */ /* 0x000fe20000410000 */
[----:B------:R-:W-:Y:S01]  /*4200*/  MOV R165, RZ ;  /* 0x000000ff00a57202 */ /* 0x000fe20000000f00 */
[----:B------:R-:W-:Y:S01]  /*4210*/  @P6 FMUL.FTZ R165, R245, R178 ;  /* 0x000000b2f5a56220 */ /* 0x000fe20000410000 */
[----:B------:R-:W-:Y:S01]  /*4220*/  LOP3.LUT P6, RZ, R181, 0xff, RZ, 0xc0, !PT ;  /* 0x000000ffb5ff7812 */ /* 0x000fe200078cc0ff */
[----:B------:R-:W-:Y:S01]  /*4230*/  @P5 FADD.FTZ R175, R144, R175 ;  /* 0x000000af90af5221 */ /* 0x000fe20000010000 */
[----:B------:R-:W-:Y:S01]  /*4240*/  FADD.FTZ R111, R111, R179 ;  /* 0x000000b36f6f7221 */ /* 0x000fe20000010000 */
[----:B------:R-:W-:Y:S01]  /*4250*/  HFMA2.MMA R179, -RZ, RZ, 0, 0 ;  /* 0x00000000ffb37435 */ /* 0x000fe200000001ff */
[----:B------:R-:W-:Y:S02]  /*4260*/  F2FP.BF16.F32.PACK_AB R165, R165, R173 ;  /* 0x000000ada5a5723e */ /* 0x000fe400000010ff */
[C---:B------:R-:W-:Y:S01]  /*4270*/  SEL R160, R175.reuse, R160, P4 ;  /* 0x000000a0afa07207 */ /* 0x040fe20002000000 */
[----:B------:R-:W-:-:S04]  /*4280*/  FMUL.FTZ R175, R175, R5 ;  /* 0x00000005afaf7220 */ /* 0x000fc80000410000 */
[----:B------:R-:W-:Y:S02]  /*4290*/  FMUL.FTZ R175, R175, UR15 ;  /* 0x0000000fafaf7c20 */ /* 0x000fe40008410000 */
[----:B------:R-:W-:-:S05]  /*42a0*/  @P6 SHF.L.U32 R178, R166, 0x10, RZ ;  /* 0x00000010a6b26819 */ /* 0x000fca00000006ff */
        /* <DEDUP_REMOVED lines=8> */
[----:B------:R-:W-:-:S04]  /*4330*/  FMUL.FTZ R175, R6, R175 ;  /* 0x000000af06af7220 */ /* 0x000fc80000410000 */
[----:B------:R-:W-:Y:S02]  /*4340*/  @P5 FADD.FTZ R175, R145, R175 ;  /* 0x000000af91af5221 */ /* 0x000fe40000010000 */
[----:B------:R-:W-:-:S03]  /*4350*/  @P6 PRMT R166, R166, 0x7632, R166 ;  /* 0x00007632a6a66816 */ /* 0x000fc600000000a6 */
[C---:B------:R-:W-:Y:S01]  /*4360*/  SEL R161, R175.reuse, R161, P4 ;  /* 0x000000a1afa17207 */ /* 0x040fe20002000000 */
[----:B------:R-:W-:Y:S01]  /*4370*/  FMUL.FTZ R175, R175, R5 ;  /* 0x00000005afaf7220 */ /* 0x000fe20000410000 */
[----:B------:R-:W-:-:S03]  /*4380*/  @P6 SHF.L.U32 R166, R166, 0x10, RZ ;  /* 0x00000010a6a66819 */ /* 0x000fc600000006ff */
[----:B------:R-:W-:-:S04]  /*4390*/  FMUL.FTZ R175, R175, UR15 ;  /* 0x0000000fafaf7c20 */ /* 0x000fc80008410000 */
[----:B------:R-:W-:Y:S01]  /*43a0*/  @P6 FMUL.FTZ R179, R175, R166 ;  /* 0x000000a6afb36220 */ /* 0x000fe20000410000 */
[----:B------:R-:W-:Y:S01]  /*43b0*/  MOV R166, RZ ;  /* 0x000000ff00a67202 */ /* 0x000fe20000000f00 */
[----:B------:R-:W-:Y:S01]  /*43c0*/  @P6 FMUL.FTZ R166, R243, R175 ;  /* 0x000000aff3a66220 */ /* 0x000fe20000410000 */
[-CC-:B------:R-:W-:Y:S01]  /*43d0*/  FFMA.FTZ R175, R200, R177.reuse, R174.reuse ;  /* 0x000000b1c8af7223 */ /* 0x180fe200000100ae */
[----:B------:R-:W-:Y:S01]  /*43e0*/  FFMA.FTZ R174, R198, R177, R174 ;  /* 0x000000b1c6ae7223 */ /* 0x000fe200000100ae */
[----:B------:R-:W-:Y:S01]  /*43f0*/  FADD.FTZ R113, R113, R179 ;  /* 0x000000b371717221 */ /* 0x000fe20000010000 */
[----:B------:R-:W-:Y:S01]  /*4400*/  HFMA2.MMA R179, -RZ, RZ, 0, 0 ;  /* 0x00000000ffb37435 */ /* 0x000fe200000001ff */
[----:B------:R-:W-:Y:S01]  /*4410*/  FADD.FTZ R175, R199, -R175 ;  /* 0x800000afc7af7221 */ /* 0x000fe20000010000 */
[----:B------:R-:W-:Y:S01]  /*4420*/  FADD.FTZ R174, R197, -R174 ;  /* 0x800000aec5ae7221 */ /* 0x000fe20000010000 */
[----:B------:R-:W-:Y:S02]  /*4430*/  F2FP.BF16.F32.PACK_AB R166, R166, R178 ;  /* 0x000000b2a6a6723e */ /* 0x000fe400000010ff */
[C---:B------:R-:W-:Y:S01]  /*4440*/  FMUL.FTZ R175, R6.reuse, R175 ;  /* 0x000000af06af7220 */ /* 0x040fe20000410000 */
[----:B------:R-:W-:-:S03]  /*4450*/  FMUL.FTZ R174, R6, R174 ;  /* 0x000000ae06ae7220 */ /* 0x000fc60000410000 */
[----:B------:R-:W-:Y:S01]  /*4460*/  @P5 FADD.FTZ R175, R146, R175 ;  /* 0x000000af92af5221 */ /* 0x000fe20000010000 */
[----:B------:R-:W-:-:S04]  /*4470*/  @P5 FADD.FTZ R174, R147, R174 ;  /* 0x000000ae93ae5221 */ /* 0x000fc80000010000 */
[C---:B------:R-:W-:Y:S01]  /*4480*/  SEL R162, R175.reuse, R162, P4 ;  /* 0x000000a2afa27207 */ /* 0x040fe20002000000 */
[----:B------:R-:W-:Y:S01]  /*4490*/  FMUL.FTZ R175, R175, R5 ;  /* 0x00000005afaf7220 */ /* 0x000fe20000410000 */
[C---:B------:R-:W-:Y:S01]  /*44a0*/  SEL R163, R174.reuse, R163, P4 ;  /* 0x000000a3aea37207 */ /* 0x040fe20002000000 */
[----:B------:R-:W-:Y:S01]  /*44b0*/  FMUL.FTZ R174, R174, R5 ;  /* 0x00000005aeae7220 */ /* 0x000fe20000410000 */
[----:B------:R-:W-:Y:S01]  /*44c0*/  LOP3.LUT P4, RZ, R181, 0xff0000, RZ, 0xc0, !PT ;  /* 0x00ff0000b5ff7812 */ /* 0x000fe2000788c0ff */
[----:B------:R-:W-:Y:S02]  /*44d0*/  FMUL.FTZ R175, R175, UR15 ;  /* 0x0000000fafaf7c20 */ /* 0x000fe40008410000 */
[----:B------:R-:W-:-:S10]  /*44e0*/  FMUL.FTZ R174, R174, UR15 ;  /* 0x0000000faeae7c20 */ /* 0x000fd40008410000 */
[----:B------:R-:W-:-:S05]  /*44f0*/  @P4 SHF.L.U32 R212, R167, 0x10, RZ ;  /* 0x00000010a7d44819 */ /* 0x000fca00000006ff */
[----:B------:R-:W-:-:S04]  /*4500*/  @P4 FMUL.FTZ R179, R175, R212 ;  /* 0x000000d4afb34220 */ /* 0x000fc80000410000 */
[----:B------:R-:W-:Y:S01]  /*4510*/  FADD.FTZ R114, R114, R179 ;  /* 0x000000b372727221 */ /* 0x000fe20000010000 */
[----:B------:R-:W-:Y:S01]  /*4520*/  MOV R179, RZ ;  /* 0x000000ff00b37202 */ /* 0x000fe20000000f00 */
[----:B------:R-:W-:Y:S01]  /*4530*/  @P4 FMUL.FTZ R179, R242, R175 ;  /* 0x000000aff2b34220 */ /* 0x000fe20000410000 */
[----:B------:R-:W-:Y:S01]  /*4540*/  LOP3.LUT P4, RZ, R181, 0xff000000, RZ, 0xc0, !PT ;  /* 0xff000000b5ff7812 */ /* 0x000fe2000788c0ff */
[----:B------:R-:W-:-:S12]  /*4550*/  HFMA2.MMA R175, -RZ, RZ, 0, 0 ;  /* 0x00000000ffaf7435 */ /* 0x000fd800000001ff */
[----:B------:R-:W-:-:S04]  /*4560*/  @P4 PRMT R167, R167, 0x7632, R167 ;  /* 0x00007632a7a74816 */ /* 0x000fc800000000a7 */
[----:B------:R-:W-:-:S05]  /*4570*/  @P4 SHF.L.U32 R167, R167, 0x10, RZ ;  /* 0x00000010a7a74819 */ /* 0x000fca00000006ff */
[----:B------:R-:W-:Y:S01]  /*4580*/  @P4 FMUL.FTZ R175, R174, R167 ;  /* 0x000000a7aeaf4220 */ /* 0x000fe20000410000 */
[----:B------:R-:W-:Y:S01]  /*4590*/  MOV R167, RZ ;  /* 0x000000ff00a77202 */ /* 0x000fe20000000f00 */
[----:B------:R-:W-:Y:S01]  /*45a0*/  @P4 FMUL.FTZ R167, R241, R174 ;  /* 0x000000aef1a74220 */ /* 0x000fe20000410000 */
[----:B------:R-:W-:Y:S01]  /*45b0*/  ISETP.NE.U32.AND P4, PT, RZ, UR16, PT ;  /* 0x00000010ff007c0c */ /* 0x000fe2000bf85070 */
[----:B------:R-:W-:-:S03]  /*45c0*/  FADD.FTZ R115, R115, R175 ;  /* 0x000000af73737221 */ /* 0x000fc60000010000 */
[----:B------:R-:W-:Y:S02]  /*45d0*/  ISETP.NE.AND.EX P4, PT, RZ, UR17, PT, P4 ;  /* 0x00000011ff007c0c */ /* 0x000fe4000bf85340 */
[----:B------:R-:W-:-:S11]  /*45e0*/  F2FP.BF16.F32.PACK_AB R167, R167, R179 ;  /* 0x000000b3a7a7723e */ /* 0x000fd600000010ff */
[----:B------:R-:W-:-:S04]  /*45f0*/  @P4 LEA R174, P5, R2, UR16, 0x5 ;  /* 0x0000001002ae4c11 */ /* 0x000fc8000f8a28ff */
[----:B------:R-:W-:-:S05]  /*4600*/  @P4 LEA.HI.X R175, R2, UR17, RZ, 0x5, P5 ;  /* 0x0000001102af4c11 */ /* 0x000fca000a8f2cff */
[----:B------:R3:W-:Y:S04]  /*4610*/  @P4 STG.E.128 desc[UR4][R174.64], R156 ;  /* 0x0000009cae004986 */ /* 0x0007e8000c101d04 */
[----:B------:R3:W-:Y:S01]  /*4620*/  @P4 STG.E.128 desc[UR4][R174.64+0x10], R160 ;  /* 0x000010a0ae004986 */ /* 0x0007e2000c101d04 */
[----:B------:R-:W-:-:S04]  /*4630*/  LEA R172, P4, R2, UR18, 0x4 ;  /* 0x0000001202ac7c11 */ /* 0x000fc8000f8820ff */
[C---:B------:R-:W-:Y:S02]  /*4640*/  LEA.HI.X R173, R2.reuse, UR19, RZ, 0x4, P4 ;  /* 0x0000001302ad7c11 */ /* 0x040fe4000a0f24ff */
[----:B------:R-:W-:-:S03]  /*4650*/  IADD3 R2, R2, 0x20, RZ ;  /* 0x0000002002027810 */ /* 0x000fc60007ffe0ff */
[----:B------:R3:W-:Y:S04]  /*4660*/  STG.E.128 desc[UR4][R172.64], R164 ;  /* 0x000000a4ac007986 */ /* 0x0007e8000c101d04 */
.L_x_5433:
[----:B------:R-:W-:Y:S05]  /*4670*/  BSYNC B1 ;  /* 0x0000000000017941 */ /* 0x000fea0003800000 */
.L_x_5432:
[----:B------:R-:W-:Y:S01]  /*4680*/  ISETP.NE.AND P4, PT, R232, RZ, PT ;  /* 0x000000ffe800720c */ /* 0x000fe20003f85270 */
[----:B------:R-:W-:-:S12]  /*4690*/  BSSY B1, `(.L_x_5434) ;  /* 0x000008d000017945 */ /* 0x000fd80003800000 */
[----:B------:R-:W-:Y:S05]  /*46a0*/  @!P4 BRA `(.L_x_5435) ;  /* 0x00000008002cc947 */ /* 0x000fea0003800000 */
[----:B0-23--:R-:W0:Y:S01]  /*46b0*/  LDC.64 R164, c[0x0][0x220] ;  /* 0x00008800ffa47b82 */ /* 0x00de220000000a00 */
        /* <DEDUP_REMOVED lines=46> */
[----:B------:R-:W-:-:S03]  /*49a0*/  SEL R158, R173, R158, P4 ;  /* 0x0000009ead9e7207 */ /* 0x000fc60002000000 */
[----:B------:R-:W-:Y:S01]  /*49b0*/  @P6 SHF.L.U32 R173, R165, 0x10, RZ ;  /* 0x00000010a5ad6819 */ /* 0x000fe200000006ff */
[----:B------:R-:W-:-:S04]  /*49c0*/  FMUL.FTZ R175, R175, UR15 ;  /* 0x0000000fafaf7c20 */ /* 0x000fc80008410000 */
        /* <DEDUP_REMOVED lines=22> */
[----:B------:R-:W-:Y:S01]  /*4b30*/  FADD.FTZ R175, R186, -R175 ;  /* 0x800000afbaaf7221 */ /* 0x000fe20000010000 */
[----:B------:R-:W-:-:S03]  /*4b40*/  F2FP.BF16.F32.PACK_AB R165, R165, R173 ;  /* 0x000000ada5a5723e */ /* 0x000fc600000010ff */
[----:B------:R-:W-:-:S04]  /*4b50*/  FMUL.FTZ R175, R6, R175 ;  /* 0x000000af06af7220 */ /* 0x000fc80000410000 */
[----:B------:R-:W-:Y:S02]  /*4b60*/  @P5 FADD.FTZ R175, R152, R175 ;  /* 0x000000af98af5221 */ /* 0x000fe40000010000 */
[----:B------:R-:W-:-:S03]  /*4b70*/  @P6 SHF.L.U32 R178, R166, 0x10, RZ ;  /* 0x00000010a6b26819 */ /* 0x000fc600000006ff */
[C---:B------:R-:W-:Y:S01]  /*4b80*/  SEL R160, R175.reuse, R160, P4 ;  /* 0x000000a0afa07207 */ /* 0x040fe20002000000 */
[----:B------:R-:W-:-:S04]  /*4b90*/  FMUL.FTZ R175, R175, R5 ;  /* 0x00000005afaf7220 */ /* 0x000fc80000410000 */
[----:B------:R-:W-:-:S04]  /*4ba0*/  FMUL.FTZ R175, R175, UR15 ;  /* 0x0000000fafaf7c20 */ /* 0x000fc80008410000 */
[----:B------:R-:W-:Y:S01]  /*4bb0*/  @P6 FMUL.FTZ R176, R175, R178 ;  /* 0x000000b2afb06220 */ /* 0x000fe20000410000 */
[----:B------:R-:W-:-:S03]  /*4bc0*/  HFMA2.MMA R178, -RZ, RZ, 0, 0 ;  /* 0x00000000ffb27435 */ /* 0x000fc600000001ff */
[----:B------:R-:W-:Y:S01]  /*4bd0*/  FADD.FTZ R120, R120, R176 ;  /* 0x000000b078787221 */ /* 0x000fe20000010000 */
[----:B------:R-:W-:Y:S01]  /*4be0*/  MOV R176, RZ ;  /* 0x000000ff00b07202 */ /* 0x000fe20000000f00 */
[----:B------:R-:W-:Y:S01]  /*4bf0*/  @P6 FMUL.FTZ R176, R236, R175 ;  /* 0x000000afecb06220 */ /* 0x000fe20000410000 */
[----:B------:R-:W-:Y:S01]  /*4c00*/  FFMA.FTZ R175, R193, R177, R174 ;  /* 0x000000b1c1af7223 */ /* 0x000fe200000100ae */
[----:B------:R-:W-:-:S03]  /*4c10*/  LOP3.LUT P6, RZ, R183, 0xff00, RZ, 0xc0, !PT ;  /* 0x0000ff00b7ff7812 */ /* 0x000fc600078cc0ff */
        /* <DEDUP_REMOVED lines=13> */
[----:B------:R-:W-:Y:S01]  /*4cf0*/  MOV R177, RZ ;  /* 0x000000ff00b17202 */ /* 0x000fe20000000f00 */
[----:B------:R-:W-:Y:S01]  /*4d00*/  FADD.FTZ R121, R121, R178 ;  /* 0x000000b279797221 */ /* 0x000fe20000010000 */
[----:B------:R-:W-:Y:S01]  /*4d10*/  FADD.FTZ R175, R189, -R175 ;  /* 0x800000afbdaf7221 */ /* 0x000fe20000010000 */
[----:B------:R-:W-:Y:S01]  /*4d20*/  FADD.FTZ R174, R196, -R174 ;  /* 0x800000aec4ae7221 */ /* 0x000fe20000010000 */
[----:B------:R-:W-:Y:S02]  /*4d30*/  F2FP.BF16.F32.PACK_AB R166, R166, R176 ;  /* 0x000000b0a6a6723e */ /* 0x000fe400000010ff */
[C---:B------:R-:W-:Y:S01]  /*4d40*/  FMUL.FTZ R175, R6.reuse, R175 ;  /* 0x000000af06af7220 */ /* 0x040fe20000410000 */
[----:B------:R-:W-:-:S03]  /*4d50*/  FMUL.FTZ R174, R6, R174 ;  /* 0x000000ae06ae7220 */ /* 0x000fc60000410000 */
[----:B------:R-:W-:Y:S01]  /*4d60*/  @P5 FADD.FTZ R175, R154, R175 ;  /* 0x000000af9aaf5221 */ /* 0x000fe20000010000 */
[----:B------:R-:W-:-:S03]  /*4d70*/  @P5 FADD.FTZ R174, R155, R174 ;  /* 0x000000ae9bae5221 */ /* 0x000fc60000010000 */
[C---:B------:R-:W-:Y:S01]  /*4d80*/  FMUL.FTZ R6, R175.reuse, R5 ;  /* 0x00000005af067220 */ /* 0x040fe20000410000 */
[----:B------:R-:W-:Y:S02]  /*4d90*/  SEL R162, R175, R162, P4 ;  /* 0x000000a2afa27207 */ /* 0x000fe40002000000 */
[C---:B------:R-:W-:Y:S01]  /*4da0*/  SEL R163, R174.reuse, R163, P4 ;  /* 0x000000a3aea37207 */ /* 0x040fe20002000000 */
[----:B------:R-:W-:Y:S01]  /*4db0*/  FMUL.FTZ R174, R174, R5 ;  /* 0x00000005aeae7220 */ /* 0x000fe20000410000 */
[----:B------:R-:W-:Y:S01]  /*4dc0*/  LOP3.LUT P4, RZ, R183, 0xff0000, RZ, 0xc0, !PT ;  /* 0x00ff0000b7ff7812 */ /* 0x000fe2000788c0ff */
[----:B------:R-:W-:Y:S01]  /*4dd0*/  HFMA2.MMA R5, -RZ, RZ, 0, 0 ;  /* 0x00000000ff057435 */ /* 0x000fe200000001ff */
[----:B------:R-:W-:Y:S01]  /*4de0*/  FMUL.FTZ R6, R6, UR15 ;  /* 0x0000000f06067c20 */ /* 0x000fe20008410000 */
[----:B------:R-:W-:-:S10]  /*4df0*/  FMUL.FTZ R174, R174, UR15 ;  /* 0x0000000faeae7c20 */ /* 0x000fd40008410000 */
[----:B------:R-:W-:Y:S01]  /*4e00*/  @P4 SHF.L.U32 R175, R167, 0x10, RZ ;  /* 0x00000010a7af4819 */ /* 0x000fe200000006ff */
[----:B------:R-:W-:-:S04]  /*4e10*/  @P4 FMUL.FTZ R177, R234, R6 ;  /* 0x00000006eab14220 */ /* 0x000fc80000410000 */
[----:B------:R-:W-:Y:S01]  /*4e20*/  @P4 FMUL.FTZ R5, R6, R175 ;  /* 0x000000af06054220 */ /* 0x000fe20000410000 */
[----:B------:R-:W-:Y:S01]  /*4e30*/  LOP3.LUT P4, RZ, R183, 0xff000000, RZ, 0xc0, !PT ;  /* 0xff000000b7ff7812 */ /* 0x000fe2000788c0ff */
[----:B------:R-:W-:Y:S02]  /*4e40*/  HFMA2.MMA R6, -RZ, RZ, 0, 0 ;  /* 0x00000000ff067435 */ /* 0x000fe400000001ff */
[----:B------:R-:W-:-:S10]  /*4e50*/  FADD.FTZ R122, R122, R5 ;  /* 0x000000057a7a7221 */ /* 0x000fd40000010000 */
        /* <DEDUP_REMOVED lines=14> */
[----:B------:R-:W-:-:S05]  /*4f40*/  LEA.HI.X R173, R2, UR19, RZ, 0x4, P4 ;  /* 0x0000001302ad7c11 */ /* 0x000fca000a0f24ff */
[----:B------:R4:W-:Y:S04]  /*4f50*/  STG.E.128 desc[UR4][R172.64], R164 ;  /* 0x000000a4ac007986 */ /* 0x0009e8000c101d04 */
.L_x_5435:
[----:B------:R-:W-:Y:S05]  /*4f60*/  BSYNC B1 ;  /* 0x0000000000017941 */ /* 0x000fea0003800000 */
.L_x_5434:
[----:B0-234-:R-:W0:Y:S02]  /*4f70*/  LDC.64 R164, c[0x0][0x210] ;  /* 0x00008400ffa47b82 */ /* 0x01de240000000a00 */
[----:B0-----:R-:W-:-:S04]  /*4f80*/  LEA R4, R164, R4, 0x2 ;  /* 0x00000004a4047211 */ /* 0x001fc800078e10ff */
[----:B------:R-:W-:-:S13]  /*4f90*/  ISETP.GE.AND P4, PT, R4, R165, PT ;  /* 0x000000a50400720c */ /* 0x000fda0003f86270 */
[----:B------:R-:W-:Y:S05]  /*4fa0*/  @!P4 BRA `(.L_x_5436) ;  /* 0xffffffc00010c947 */ /* 0x000fea000383ffff */
.L_x_5418:
[----:B------:R-:W-:Y:S05]  /*4fb0*/  BSYNC B0 ;  /* 0x0000000000007941 */ /* 0x000fea0003800000 */
.L_x_5417:
        /* <DEDUP_REMOVED lines=53> */
[----:B--2---:R-:W-:-:S03]  /*5310*/  FADD.FTZ R2, R2, R5 ;  /* 0x0000000502027221 */ /* 0x004fc60000010000 */
        /* <DEDUP_REMOVED lines=12> */
[----:B------:R0:W-:Y:S04]  /*53e0*/  STS.128 [R231+0xc00], R52 ;  /* 0x000c0034e7007388 */ /* 0x0001e80000000c00 */
[----:B------:R-:W-:Y:S01]  /*53f0*/  STS.128 [R231+0xc10], R56 ;  /* 0x000c1038e7007388 */ /* 0x000fe20000000c00 */
[----:B------:R-:W-:Y:S01]  /*5400*/  BAR.SYNC.DEFER_BLOCKING 0x0 ;  /* 0x0000000000007b1d */ /* 0x000fe20000010000 */
[----:B0-----:R-:W-:Y:S01]  /*5410*/  IMAD R54, R81, R230, RZ ;  /* 0x000000e651367224 */ /* 0x001fe200078e02ff */
[----:B------:R-:W-:-:S04]  /*5420*/  IADD3 R230, R230, 0x7f, -R164 ;  /* 0x0000007fe6e67810 */ /* 0x000fc80007ffe8a4 */
[----:B------:R-:W-:Y:S02]  /*5430*/  IADD3 R54, P0, R54, R164, RZ ;  /* 0x000000a436367210 */ /* 0x000fe40007f1e0ff */
[C---:B------:R-:W-:Y:S02]  /*5440*/  ISETP.GE.U32.AND P6, PT, R230.reuse, 0x100, PT ;  /* 0x00000100e600780c */ /* 0x040fe40003fc6070 */
[----:B------:R-:W-:Y:S01]  /*5450*/  ISETP.GE.U32.AND P5, PT, R230, 0x180, PT ;  /* 0x00000180e600780c */ /* 0x000fe20003fa6070 */
        /* <DEDUP_REMOVED lines=14> */
[----:B------:R-:W-:Y:S02]  /*5540*/  IADD3.X R71, RZ, RZ, RZ, P0, !PT ;  /* 0x000000ffff477210 */ /* 0x000fe400007fe4ff */
[----:B------:R-:W-:Y:S02]  /*5550*/  LDS R34, [R0+0xc00] ;  /* 0x000c000000227984 */ /* 0x000fe40000000800 */
[C---:B------:R-:W-:Y:S02]  /*5560*/  SHF.L.U64.HI R71, R54.reuse, 0x2, R71 ;  /* 0x0000000236477819 */ /* 0x040fe40000010247 */
[----:B------:R-:W-:Y:S01]  /*5570*/  LDS R41, [R0+0x1c00] ;  /* 0x001c000000297984 */ /* 0x000fe20000000800 */
[----:B------:R-:W-:-:S03]  /*5580*/  SHF.L.U32 R54, R54, 0x2, RZ ;  /* 0x0000000236367819 */ /* 0x000fc600000006ff */
[----:B------:R-:W-:Y:S01]  /*5590*/  LDS R35, [R0+0xe00] ;  /* 0x000e000000237984 */ /* 0x000fe20000000800 */
[C---:B------:R-:W-:Y:S02]  /*55a0*/  IADD3 R58, P0, R54.reuse, UR6, RZ ;  /* 0x00000006363a7c10 */ /* 0x040fe4000ff1e0ff */
[C---:B------:R-:W-:Y:S01]  /*55b0*/  IADD3 R56, P1, R54.reuse, UR20, RZ ;  /* 0x0000001436387c10 */ /* 0x040fe2000ff3e0ff */
[----:B------:R-:W-:Y:S01]  /*55c0*/  LDS R40, [R0+0x1e00] ;  /* 0x001e000000287984 */ /* 0x000fe20000000800 */
[----:B------:R-:W-:-:S03]  /*55d0*/  IADD3 R54, P2, R54, UR22, RZ ;  /* 0x0000001636367c10 */ /* 0x000fc6000ff5e0ff */
        /* <DEDUP_REMOVED lines=12> */
[----:B------:R-:W-:-:S02]  /*56a0*/  FADD.FTZ R29, R2, R7 ;  /* 0x00000007021d7221 */ /* 0x000fc40000010000 */
        /* <DEDUP_REMOVED lines=24> */
[C---:B------:R-:W-:Y:S02]  /*5830*/  IADD3.X R77, R71.reuse, UR7, RZ, P0, !PT ;  /* 0x00000007474d7c10 */ /* 0x040fe400087fe4ff */
[----:B------:R-:W-:Y:S01]  /*5840*/  LOP3.LUT P0, RZ, R230, 0xffffff80, RZ, 0xc0, !PT ;  /* 0xffffff80e6ff7812 */ /* 0x000fe2000780c0ff */
[----:B----4-:R-:W-:Y:S01]  /*5850*/  FADD.FTZ R79, R6, R79 ;  /* 0x0000004f064f7221 */ /* 0x010fe20000010000 */
        /* <DEDUP_REMOVED lines=17> */
.L_x_5438:
[----:B------:R-:W-:Y:S05]  /*5970*/  BSYNC B0 ;  /* 0x0000000000007941 */ /* 0x000fea0003800000 */
.L_x_5437:
        /* <DEDUP_REMOVED lines=19> */
[----:B------:R-:W-:Y:S01]  /*5ab0*/  FADD.FTZ R13, RZ, R13 ;  /* 0x0000000dff0d7221 */ /* 0x000fe20000010000 */
[----:B------:R-:W-:Y:S01]  /*5ac0*/  FADD.FTZ R65, R10, R65 ;  /* 0x000000410a417221 */ /* 0x000fe20000010000 */
[----:B------:R-:W-:Y:S01]  /*5ad0*/  FADD.FTZ R67, R12, R67 ;  /* 0x000000430c437221 */ /* 0x000fe20000010000 */
[----:B------:R-:W4:Y:S01]  /*5ae0*/  LDS R3, [R0+0x400] ;  /* 0x0004000000037984 */ /* 0x000f220000000800 */
[----:B------:R-:W-:Y:S01]  /*5af0*/  FADD.FTZ R69, R14, R69 ;  /* 0x000000450e457221 */ /* 0x000fe20000010000 */
[----:B------:R-:W-:Y:S01]  /*5b00*/  FADD.FTZ R28, RZ, R28 ;  /* 0x0000001cff1c7221 */ /* 0x000fe20000010000 */
[----:B------:R-:W-:Y:S01]  /*5b10*/  FADD.FTZ R30, R30, R37 ;  /* 0x000000251e1e7221 */ /* 0x000fe20000010000 */
[----:B------:R-:W5:Y:S01]  /*5b20*/  LDS R15, [R0+0x1200] ;  /* 0x00120000000f7984 */ /* 0x000f620000000800 */
[----:B------:R-:W-:Y:S01]  /*5b30*/  FADD.FTZ R9, R9, R16 ;  /* 0x0000001009097221 */ /* 0x000fe20000010000 */
[----:B------:R-:W-:Y:S01]  /*5b40*/  FADD.FTZ R11, R11, R18 ;  /* 0x000000120b0b7221 */ /* 0x000fe20000010000 */
[----:B------:R-:W-:Y:S01]  /*5b50*/  FADD.FTZ R13, R13, R20 ;  /* 0x000000140d0d7221 */ /* 0x000fe20000010000 */
[----:B------:R-:W1:Y:S01]  /*5b60*/  LDS R4, [R0+0x600] ;  /* 0x0006000000047984 */ /* 0x000e620000000800 */
[----:B------:R-:W-:Y:S01]  /*5b70*/  FADD.FTZ R32, RZ, R32 ;  /* 0x00000020ff207221 */ /* 0x000fe20000010000 */
[----:B------:R-:W-:Y:S01]  /*5b80*/  FADD.FTZ R28, R28, R73 ;  /* 0x000000491c1c7221 */ /* 0x000fe20000010000 */
[----:B------:R-:W-:Y:S01]  /*5b90*/  FADD.FTZ R34, RZ, R34 ;  /* 0x00000022ff227221 */ /* 0x000fe20000010000 */
[----:B------:R-:W1:Y:S01]  /*5ba0*/  LDS R5, [R0+0x800] ;  /* 0x0008000000057984 */ /* 0x000e620000000800 */
[----:B------:R-:W-:Y:S01]  /*5bb0*/  FADD.FTZ R30, R30, R45 ;  /* 0x0000002d1e1e7221 */ /* 0x000fe20000010000 */
[----:B------:R-:W-:Y:S01]  /*5bc0*/  FADD.FTZ R9, R9, R22 ;  /* 0x0000001609097221 */ /* 0x000fe20000010000 */
        /* <DEDUP_REMOVED lines=92> */
.L_x_5440:
[----:B------:R-:W-:Y:S05]  /*6190*/  BSYNC B0 ;  /* 0x0000000000007941 */ /* 0x000fea0003800000 */
.L_x_5439:
        /* <DEDUP_REMOVED lines=18> */
.L_x_5442:
[----:B------:R-:W-:Y:S05]  /*62c0*/  BSYNC B0 ;  /* 0x0000000000007941 */ /* 0x000fea0003800000 */
.L_x_5441:
        /* <DEDUP_REMOVED lines=18> */
.L_x_5444:
[----:B------:R-:W-:Y:S05]  /*63f0*/  BSYNC B0 ;  /* 0x0000000000007941 */ /* 0x000fea0003800000 */
.L_x_5443:
        /* <DEDUP_REMOVED lines=18> */
.L_x_5446:
[----:B------:R-:W-:Y:S05]  /*6520*/  BSYNC B0 ;  /* 0x0000000000007941 */ /* 0x000fea0003800000 */
.L_x_5445:
        /* <DEDUP_REMOVED lines=18> */
.L_x_5448:
[----:B------:R-:W-:Y:S05]  /*6650*/  BSYNC B0 ;  /* 0x0000000000007941 */ /* 0x000fea0003800000 */
.L_x_5447:
        /* <DEDUP_REMOVED lines=18> */
.L_x_5450:
[----:B------:R-:W-:Y:S05]  /*6780*/  BSYNC B0 ;  /* 0x0000000000007941 */ /* 0x000fea0003800000 */
.L_x_5449:
        /* <DEDUP_REMOVED lines=11> */
.L_x_5427:
        /* <DEDUP_REMOVED lines=8> */
.L_x_5452:
[----:B------:R-:W-:Y:S05]  /*68c0*/  BSYNC B1 ;  /* 0x0000000000017941 */ /* 0x000fea0003800000 */
.L_x_5451:
        /* <DEDUP_REMOVED lines=8> */
.L_x_5453:
[----:B------:R-:W-:Y:S01]  /*6950*/  HFMA2.MMA R166, -RZ, RZ, 0, 1.1920928955078125e-07 ;  /* 0x00000002ffa67435 */ /* 0x000fe200000001ff */
[----:B------:R-:W-:Y:S01]  /*6960*/  MOV R167, R218 ;  /* 0x000000da00a77202 */ /* 0x000fe20000000f00 */
[----:B------:R-:W-:-:S09]  /*6970*/  FADD.FTZ R219, R172, R219 ;  /* 0x000000dbacdb7221 */ /* 0x000fd20000010000 */
[----:B------:R-:W-:Y:S05]  /*6980*/  WARPSYNC.COLLECTIVE R164, `(.L_x_5454) ;  /* 0x00000000a4087348 */ /* 0x000fea0003c00000 */
[----:B------:R0:W1:Y:S02]  /*6990*/  SHFL.BFLY P4, R172, R167, R166, R165 ;  /* 0x0c0000a6a7ac7389 */ /* 0x00006400000800a5 */
[----:B01----:R-:W-:Y:S01]  /*69a0*/  ENDCOLLECTIVE ;  /* 0x000000000000791b */ /* 0x003fe20003800000 */
.L_x_5454:
[----:B------:R-:W-:Y:S01]  /*69b0*/  MOV R167, R219 ;  /* 0x000000db00a77202 */ /* 0x000fe20000000f00 */
[----:B------:R-:W-:-:S07]  /*69c0*/  FADD.FTZ R218, R218, R172 ;  /* 0x000000acdada7221 */ /* 0x000fce0000010000 */
[----:B------:R-:W-:Y:S05]  /*69d0*/  WARPSYNC.COLLECTIVE R164, `(.L_x_5455) ;  /* 0x00000000a4087348 */ /* 0x000fea0003c00000 */
[----:B------:R0:W1:Y:S02]  /*69e0*/  SHFL.BFLY P4, R172, R167, R166, R165 ;  /* 0x0c0000a6a7ac7389 */ /* 0x00006400000800a5 */
[----:B01----:R-:W-:Y:S01]  /*69f0*/  ENDCOLLECTIVE ;  /* 0x000000000000791b */ /* 0x003fe20003800000 */
.L_x_5455:
[----:B------:R-:W-:Y:S01]  /*6a00*/  HFMA2.MMA R166, -RZ, RZ, 0, 2.384185791015625e-07 ;  /* 0x00000004ffa67435 */ /* 0x000fe200000001ff */
[----:B------:R-:W-:Y:S01]  /*6a10*/  MOV R167, R218 ;  /* 0x000000da00a77202 */ /* 0x000fe20000000f00 */
[----:B------:R-:W-:-:S09]  /*6a20*/  FADD.FTZ R219, R219, R172 ;  /* 0x000000acdbdb7221 */ /* 0x000fd20000010000 */
[----:B------:R-:W-:Y:S05]  /*6a30*/  WARPSYNC.COLLECTIVE R164, `(.L_x_5456) ;  /* 0x00000000a4087348 */ /* 0x000fea0003c00000 */
[----:B------:R0:W1:Y:S02]  /*6a40*/  SHFL.BFLY P4, R172, R167, R166, R165 ;  /* 0x0c0000a6a7ac7389 */ /* 0x00006400000800a5 */
[----:B01----:R-:W-:Y:S01]  /*6a50*/  ENDCOLLECTIVE ;  /* 0x000000000000791b */ /* 0x003fe20003800000 */
.L_x_5456:
[----:B------:R-:W-:Y:S01]  /*6a60*/  MOV R167, R219 ;  /* 0x000000db00a77202 */ /* 0x000fe20000000f00 */
[----:B------:R-:W-:-:S07]  /*6a70*/  FADD.FTZ R218, R218, R172 ;  /* 0x000000acdada7221 */ /* 0x000fce0000010000 */
[----:B------:R-:W-:Y:S05]  /*6a80*/  WARPSYNC.COLLECTIVE R164, `(.L_x_5457) ;  /* 0x00000000a4087348 */ /* 0x000fea0003c00000 */
[----:B------:R0:W1:Y:S02]  /*6a90*/  SHFL.BFLY P4, R172, R167, R166, R165 ;  /* 0x0c0000a6a7ac7389 */ /* 0x00006400000800a5 */
[----:B01----:R-:W-:Y:S01]  /*6aa0*/  ENDCOLLECTIVE ;  /* 0x000000000000791b */ /* 0x003fe20003800000 */
.L_x_5457:
[----:B------:R-:W-:Y:S01]  /*6ab0*/  HFMA2.MMA R166, -RZ, RZ, 0, 4.76837158203125e-07 ;  /* 0x00000008ffa67435 */ /* 0x000fe200000001ff */
[----:B------:R-:W-:Y:S01]  /*6ac0*/  MOV R167, R218 ;  /* 0x000000da00a77202 */ /* 0x000fe20000000f00 */
[----:B------:R-:W-:-:S09]  /*6ad0*/  FADD.FTZ R219, R219, R172 ;  /* 0x000000acdbdb7221 */ /* 0x000fd20000010000 */
[----:B------:R-:W-:Y:S05]  /*6ae0*/  WARPSYNC.COLLECTIVE R164, `(.L_x_5458) ;  /* 0x00000000a4087348 */ /* 0x000fea0003c00000 */
[----:B------:R0:W1:Y:S02]  /*6af0*/  SHFL.BFLY P4, R172, R167, R166, R165 ;  /* 0x0c0000a6a7ac7389 */ /* 0x00006400000800a5 */
[----:B01----:R-:W-:Y:S01]  /*6b00*/  ENDCOLLECTIVE ;  /* 0x000000000000791b */ /* 0x003fe20003800000 */
.L_x_5458:
[----:B------:R-:W-:Y:S01]  /*6b10*/  MOV R167, R219 ;  /* 0x000000db00a77202 */ /* 0x000fe20000000f00 */
[----:B------:R-:W-:-:S07]  /*6b20*/  FADD.FTZ R218, R218, R172 ;  /* 0x000000acdada7221 */ /* 0x000fce0000010000 */
[----:B------:R-:W-:Y:S05]  /*6b30*/  WARPSYNC.COLLECTIVE R164, `(.L_x_5459) ;  /* 0x00000000a4087348 */ /* 0x000fea0003c00000 */
[----:B------:R0:W1:Y:S02]  /*6b40*/  SHFL.BFLY P4, R172, R167, R166, R165 ;  /* 0x0c0000a6a7ac7389 */ /* 0x00006400000800a5 */
[----:B01----:R-:W-:Y:S01]  /*6b50*/  ENDCOLLECTIVE ;  /* 0x000000000000791b */ /* 0x003fe20003800000 */
.L_x_5459:
[----:B------:R-:W-:Y:S01]  /*6b60*/  HFMA2.MMA R166, -RZ, RZ, 0, 9.5367431640625e-07 ;  /* 0x00000010ffa67435 */ /* 0x000fe200000001ff */
[----:B------:R-:W-:Y:S01]  /*6b70*/  MOV R167, R218 ;  /* 0x000000da00a77202 */ /* 0x000fe20000000f00 */
[----:B------:R-:W-:-:S09]  /*6b80*/  FADD.FTZ R219, R219, R172 ;  /* 0x000000acdbdb7221 */ /* 0x000fd20000010000 */
[----:B------:R-:W-:Y:S05]  /*6b90*/  WARPSYNC.COLLECTIVE R164, `(.L_x_5460) ;  /* 0x00000000a4087348 */ /* 0x000fea0003c00000 */
[----:B------:R0:W1:Y:S02]  /*6ba0*/  SHFL.BFLY P4, R172, R167, R166, R165 ;  /* 0x0c0000a6a7ac7389 */ /* 0x00006400000800a5 */
[----:B01----:R-:W-:Y:S01]  /*6bb0*/  ENDCOLLECTIVE ;  /* 0x000000000000791b */ /* 0x003fe20003800000 */
.L_x_5460:
[----:B------:R-:W-:Y:S02]  /*6bc0*/  MOV R167, R219 ;  /* 0x000000db00a77202 */ /* 0x000fe40000000f00 */
[----:B------:R-:W-:-:S07]  /*6bd0*/  MOV R173, R172 ;  /* 0x000000ac00ad7202 */ /* 0x000fce0000000f00 */
[----:B------:R-:W-:Y:S05]  /*6be0*/  WARPSYNC.COLLECTIVE R164, `(.L_x_5461) ;  /* 0x00000000a4087348 */ /* 0x000fea0003c00000 */
[----:B------:R0:W1:Y:S02]  /*6bf0*/  SHFL.BFLY P4, R172, R167, R166, R165 ;  /* 0x0c0000a6a7ac7389 */ /* 0x00006400000800a5 */
[----:B01----:R-:W-:Y:S01]  /*6c00*/  ENDCOLLECTIVE ;  /* 0x000000000000791b */ /* 0x003fe20003800000 */
.L_x_5461:
[----:B------:R-:W-:Y:S01]  /*6c10*/  MOV R164, R172 ;  /* 0x000000ac00a47202 */ /* 0x000fe20000000f00 */
[----:B------:R-:W-:Y:S06]  /*6c20*/  BRA `(.L_x_5462) ;  /* 0xffffffbc00a07947 */ /* 0x000fec000383ffff */
.L_x_5463:
        /* <DEDUP_REMOVED lines=13> */
.L_x_14278:


//--------------------- .text._ZN10layer_norm13ln_bwd_kernelINS_13Kernel_traitsI13__nv_bfloat16S2_fS2_fjLj1024ELj1ELj4ELj1ELj16ENS_18Kernel_traits_baseILj1024ES2_S2_fS2_fjLj128EEEEELb1ELb1ELb0ELb1EEEvNS_9BwdParamsE --------------------------
	.section	.text._ZN10layer_norm13ln_bwd_kernelINS_13Kernel_traitsI13__nv_bfloat16S2_fS2_fjLj1024ELj1ELj4ELj1ELj16ENS_18Kernel_traits_baseILj1024ES2_S2_fS2_fjLj128EEEEELb1ELb1ELb0ELb1EEEvNS_9BwdParamsE,"ax",@progbits
	.align	128
        .global         _ZN10layer_norm13ln_bwd_kernelINS_13Kernel_traitsI13__nv_bfloat16S2_fS2_fjLj1024ELj1ELj4ELj1ELj16ENS_18Kernel_traits_baseILj1024ES2_S2_fS2_fjLj128EEEEELb1ELb1ELb0ELb1EEEvNS_9BwdParamsE
        .type           _ZN10layer_norm13ln_bwd_kernelINS_13Kernel_traitsI13__nv_bfloat16S2_fS2_fjLj1024ELj1ELj4ELj1ELj16ENS_18Kernel_traits_baseILj1024ES2_S2_fS2_fjLj128EEEEELb1ELb1ELb0ELb1EEEvNS_9BwdParamsE,@function
        .size           _ZN10layer_norm13ln_bwd_kernelINS_13Kernel_traitsI13__nv_bfloat16S2_fS2_fjLj1024ELj1ELj4ELj1ELj16ENS_18Kernel_traits_baseILj1024ES2_S2_fS2_fjLj128EEEEELb1ELb1ELb0ELb1EEEvNS_9BwdParamsE,(.L_x_14279 - _ZN10layer_norm13ln_bwd_kernelINS_13Kernel_traitsI13__nv_bfloat16S2_fS2_fjLj1024ELj1ELj4ELj1ELj16ENS_18Kernel_traits_baseILj1024ES2_S2_fS2_fjLj128EEEEELb1ELb1ELb0ELb1EEEvNS_9BwdParamsE)
        .other          _ZN10layer_norm13ln_bwd_kernelINS_13Kernel_traitsI13__nv_bfloat16S2_fS2_fjLj1024ELj1ELj4ELj1ELj16ENS_18Kernel_traits_baseILj1024ES2_S2_fS2_fjLj128EEEEELb1ELb1ELb0ELb1EEEvNS_9BwdParamsE,@"STO_CUDA_ENTRY STV_DEFAULT"
_ZN10layer_norm13ln_bwd_kernelINS_13Kernel_traitsI13__nv_bfloat16S2_fS2_fjLj1024ELj1ELj4ELj1ELj16ENS_18Kernel_traits_baseILj1024ES2_S2_fS2_fjLj128EEEEELb1ELb1ELb0ELb1EEEvNS_9BwdParamsE:
.text._ZN10layer_norm13ln_bwd_kernelINS_13Kernel_traitsI13__nv_bfloat16S2_fS2_fjLj1024ELj1ELj4ELj1ELj16ENS_18Kernel_traits_baseILj1024ES2_S2_fS2_fjLj128EEEEELb1ELb1ELb0ELb1EEEvNS_9BwdParamsE:
[----:B------:R-:W0:Y:S01]  /*0000*/  LDC R1, c[0x0][0x28] ;  /* 0x00000a00ff017b82 */ /* 0x000e220000000800 */
[----:B------:R-:W1:Y:S01]  /*0010*/  S2R R4, SR_TID.X ;  /* 0x0000000000047919 */ /* 0x000e620000002100 */
[----:B------:R-:W-:Y:S01]  /*0020*/  ULDC.64 UR4, c[0x0][0x278] ;  /* 0x00009e0000047ab9 */ /* 0x000fe20000000a00 */
[----:B------:R-:W-:Y:S01]  /*0030*/  ULDC UR6, c[0x0][0x214] ;  /* 0x0000850000067ab9 */ /* 0x000fe20000000800 */
[----:B------:R-:W-:Y:S01]  /*0040*/  ULDC UR8, c[0x0][0x218] ;  /* 0x0000860000087ab9 */ /* 0x000fe20000000800 */
[----:B------:R-:W2:Y:S01]  /*0050*/  S2R R5, SR_CTAID.X ;  /* 0x0000000000057919 */ /* 0x000ea20000002500 */
[----:B------:R-:W-:Y:S01]  /*0060*/  ULDC UR9, c[0x0][0x290] ;  /* 0x0000a40000097ab9 */ /* 0x000fe20000000800 */
[----:B------:R-:W-:Y:S01]  /*0070*/  ULDC UR12, c[0x0][0x298] ;  /* 0x0000a600000c7ab9 */ /* 0x000fe20000000800 */
[----:B------:R-:W-:Y:S01]  /*0080*/  ULDC.64 UR10, c[0x0][0x308] ;  /* 0x0000c200000a7ab9 */ /* 0x000fe20000000a00 */
[----:B------:R-:W-:Y:S01]  /*0090*/  ULDC.64 UR14, c[0x0][0x2f8] ;  /* 0x0000be00000e7ab9 */ /* 0x000fe20000000a00 */
[----:B0-----:R-:W-:-:S02]  /*00a0*/  IADD3 R1, R1, -0x60, RZ ;  /* 0xffffffa001017810 */ /* 0x001fc40007ffe0ff */
        /* <DEDUP_REMOVED lines=63> */
.L_x_5464:
        /* <DEDUP_REMOVED lines=9> */
[----:B------:R-:W-:Y:S01]  /*0530*/  ULDC.U8 UR6, c[0x0][0x2a0] ;  /* 0x0000a80000067ab9 */ /* 0x000fe20000000000 */
[----:B------:R-:W-:Y:S01]  /*0540*/  HFMA2.MMA R229, -RZ, RZ, 0, 0 ;  /* 0x00000000ffe57435 */ /* 0x000fe200000001ff */
[----:B------:R-:W-:Y:S01]  /*0550*/  CS2R R238, SRZ ;  /* 0x0000000000ee7805 */ /* 0x000fe2000001ff00 */
[----:B------:R-:W-:Y:S01]  /*0560*/  HFMA2.MMA R211, -RZ, RZ, 0, 0 ;  /* 0x00000000ffd37435 */ /* 0x000fe200000001ff */
[----:B------:R-:W-:Y:S01]  /*0570*/  ISETP.NE.AND.EX P0, PT, RZ, UR7, PT, P0 ;  /* 0x00000007ff007c0c */ /* 0x000fe2000bf05300 */
[----:B------:R-:W-:Y:S01]  /*0580*/  HFMA2.MMA R201, -RZ, RZ, 0, 0 ;  /* 0x00000000ffc97435 */ /* 0x000fe200000001ff */
[----:B------:R-:W-:Y:S01]  /*0590*/  CS2R R236, SRZ ;  /* 0x0000000000ec7805 */ /* 0x000fe2000001ff00 */
[----:B------:R-:W-:Y:S01]  /*05a0*/  HFMA2.MMA R187, -RZ, RZ, 0, 0 ;  /* 0x00000000ffbb7435 */ /* 0x000fe200000001ff */
[----:B------:R-:W-:-:S02]  /*05b0*/  MOV R216, RZ ;  /* 0x000000ff00d87202 */ /* 0x000fc40000000f00 */
[----:B------:R-:W-:Y:S02]  /*05c0*/  CS2R R214, SRZ ;  /* 0x0000000000d67805 */ /* 0x000fe4000001ff00 */
[----:B------:R-:W-:Y:S02]  /*05d0*/  CS2R R212, SRZ ;  /* 0x0000000000d47805 */ /* 0x000fe4000001ff00 */
[----:B------:R-:W-:Y:S02]  /*05e0*/  CS2R R206, SRZ ;  /* 0x0000000000ce7805 */ /* 0x000fe4000001ff00 */
[----:B------:R-:W-:Y:S02]  /*05f0*/  MOV R205, RZ ;  /* 0x000000ff00cd7202 */ /* 0x000fe40000000f00 */
[----:B------:R-:W-:Y:S02]  /*0600*/  CS2R R202, SRZ ;  /* 0x0000000000ca7805 */ /* 0x000fe4000001ff00 */
[----:B------:R-:W-:-:S02]  /*0610*/  CS2R R198, SRZ ;  /* 0x0000000000c67805 */ /* 0x000fc4000001ff00 */
        /* <DEDUP_REMOVED lines=30> */
[----:B------:R-:W-:Y:S02]  /*0800*/  ISETP.NE.AND P4, PT, RZ, UR6, PT ;  /* 0x00000006ff007c0c */ /* 0x000fe4000bf85270 */
[C---:B--2---:R-:W-:Y:S02]  /*0810*/  SHF.L.U32 R3, R4.reuse, 0x10, RZ ;  /* 0x0000001004037819 */ /* 0x044fe400000006ff */
[C---:B------:R-:W-:Y:S02]  /*0820*/  SHF.L.U32 R2, R5.reuse, 0x10, RZ ;  /* 0x0000001005027819 */ /* 0x040fe400000006ff */
[----:B------:R-:W-:Y:S01]  /*0830*/  PRMT R56, R4, 0x7632, R56 ;  /* 0x0000763204387816 */ /* 0x000fe20000000038 */
[----:B------:R0:W-:Y:S01]  /*0840*/  STL [R1+0x5c], R3 ;  /* 0x00005c0301007387 */ /* 0x0001e20000100800 */
[----:B------:R-:W-:Y:S02]  /*0850*/  PRMT R57, R5, 0x7632, R57 ;  /* 0x0000763205397816 */ /* 0x000fe40000000039 */
[----:B------:R-:W-:-:S02]  /*0860*/  CS2R R4, SRZ ;  /* 0x0000000000047805 */ /* 0x000fc4000001ff00 */
[----:B------:R-:W-:Y:S01]  /*0870*/  PRMT R58, R6, 0x7632, R58 ;  /* 0x00007632063a7816 */ /* 0x000fe2000000003a */
[----:B------:R1:W-:Y:S01]  /*0880*/  STL [R1+0x54], R2 ;  /* 0x0000540201007387 */ /* 0x0003e20000100800 */
[----:B------:R-:W-:Y:S02]  /*0890*/  SHF.L.U32 R68, R56, 0x10, RZ ;  /* 0x0000001038447819 */ /* 0x000fe400000006ff */
[----:B------:R-:W-:Y:S02]  /*08a0*/  SHF.L.U32 R57, R57, 0x10, RZ ;  /* 0x0000001039397819 */ /* 0x000fe400000006ff */
[----:B------:R-:W-:Y:S02]  /*08b0*/  PRMT R59, R7, 0x7632, R59 ;  /* 0x00007632073b7816 */ /* 0x000fe4000000003b */
[----:B0-----:R-:W-:Y:S02]  /*08c0*/  SHF.L.U32 R3, R6, 0x10, RZ ;  /* 0x0000001006037819 */ /* 0x001fe400000006ff */
[----:B------:R-:W-:-:S02]  /*08d0*/  SHF.L.U32 R56, R58, 0x10, RZ ;  /* 0x000000103a387819 */ /* 0x000fc400000006ff */
[----:B-1----:R-:W-:Y:S01]  /*08e0*/  SHF.L.U32 R2, R7, 0x10, RZ ;  /* 0x0000001007027819 */ /* 0x002fe200000006ff */
[----:B------:R0:W-:Y:S01]  /*08f0*/  STL [R1+0x4c], R3 ;  /* 0x00004c0301007387 */ /* 0x0001e20000100800 */
[----:B---3--:R-:W-:Y:S02]  /*0900*/  PRMT R60, R8, 0x7632, R60 ;  /* 0x00007632083c7816 */ /* 0x008fe4000000003c */
[----:B------:R-:W-:Y:S02]  /*0910*/  CS2R R6, SRZ ;  /* 0x0000000000067805 */ /* 0x000fe4000001ff00 */
[----:B------:R-:W-:Y:S01]  /*0920*/  PRMT R61, R9, 0x7632, R61 ;  /* 0x00007632093d7816 */ /* 0x000fe2000000003d */
[----:B------:R1:W-:Y:S01]  /*0930*/  STL [R1+0x44], R2 ;  /* 0x0000440201007387 */ /* 0x0003e20000100800 */
[----:B------:R-:W-:Y:S02]  /*0940*/  SHF.L.U32 R58, R59, 0x10, RZ ;  /* 0x000000103b3a7819 */ /* 0x000fe400000006ff */
[----:B------:R-:W-:-:S02]  /*0950*/  PRMT R62, R10, 0x7632, R62 ;  /* 0x000076320a3e7816 */ /* 0x000fc4000000003e */
[----:B------:R-:W-:Y:S02]  /*0960*/  PRMT R63, R11, 0x7632, R63 ;  /* 0x000076320b3f7816 */ /* 0x000fe4000000003f */
[----:B0-----:R-:W-:Y:S02]  /*0970*/  SHF.L.U32 R3, R8, 0x10, RZ ;  /* 0x0000001008037819 */ /* 0x001fe400000006ff */
[----:B----4-:R-:W-:Y:S02]  /*0980*/  PRMT R64, R12, 0x7632, R64 ;  /* 0x000076320c407816 */ /* 0x010fe40000000040 */
[----:B-1----:R-:W-:Y:S01]  /*0990*/  SHF.L.U32 R2, R9, 0x10, RZ ;  /* 0x0000001009027819 */ /* 0x002fe200000006ff */
[----:B------:R0:W-:Y:S01]  /*09a0*/  STL [R1+0x3c], R3 ;  /* 0x00003c0301007387 */ /* 0x0001e20000100800 */
[----:B------:R-:W-:Y:S02]  /*09b0*/  PRMT R65, R13, 0x7632, R65 ;  /* 0x000076320d417816 */ /* 0x000fe40000000041 */
[----:B------:R-:W-:-:S02]  /*09c0*/  CS2R R8, SRZ ;  /* 0x0000000000087805 */ /* 0x000fc4000001ff00 */
[----:B------:R-:W-:Y:S01]  /*09d0*/  PRMT R66, R14, 0x7632, R66 ;  /* 0x000076320e427816 */ /* 0x000fe20000000042 */
[----:B------:R1:W-:Y:S01]  /*09e0*/  STL [R1+0x34], R2 ;  /* 0x0000340201007387 */ /* 0x0003e20000100800 */
[----:B------:R-:W-:Y:S02]  /*09f0*/  PRMT R67, R15, 0x7632, R67 ;  /* 0x000076320f437816 */ /* 0x000fe40000000043 */
[----:B------:R-:W-:Y:S02]  /*0a00*/  PRMT R251, R16, 0x7632, R251 ;  /* 0x0000763210fb7816 */ /* 0x000fe400000000fb */
[----:B------:R-:W-:Y:S02]  /*0a10*/  PRMT R249, R17, 0x7632, R249 ;  /* 0x0000763211f97816 */ /* 0x000fe400000000f9 */
[----:B0-----:R-:W-:Y:S02]  /*0a20*/  SHF.L.U32 R3, R10, 0x10, RZ ;  /* 0x000000100a037819 */ /* 0x001fe400000006ff */
[----:B------:R-:W-:-:S02]  /*0a30*/  PRMT R247, R18, 0x7632, R247 ;  /* 0x0000763212f77816 */ /* 0x000fc400000000f7 */
[----:B-1----:R-:W-:Y:S01]  /*0a40*/  SHF.L.U32 R2, R11, 0x10, RZ ;  /* 0x000000100b027819 */ /* 0x002fe200000006ff */
[----:B------:R0:W-:Y:S01]  /*0a50*/  STL [R1+0x2c], R3 ;  /* 0x00002c0301007387 */ /* 0x0001e20000100800 */
[----:B------:R-:W-:Y:S02]  /*0a60*/  PRMT R245, R19, 0x7632, R245 ;  /* 0x0000763213f57816 */ /* 0x000fe400000000f5 */
[----:B------:R-:W-:Y:S02]  /*0a70*/  CS2R R10, SRZ ;  /* 0x00000000000a7805 */ /* 0x000fe4000001ff00 */
[----:B------:R-:W-:Y:S01]  /*0a80*/  SHF.L.U32 R252, R16, 0x10, RZ ;  /* 0x0000001010fc7819 */ /* 0x000fe200000006ff */
[----:B------:R1:W-:Y:S01]  /*0a90*/  STL [R1+0x24], R2 ;  /* 0x0000240201007387 */ /* 0x0003e20000100800 */
[----:B------:R-:W-:Y:S02]  /*0aa0*/  SHF.L.U32 R250, R17, 0x10, RZ ;  /* 0x0000001011fa7819 */ /* 0x000fe400000006ff */
[----:B------:R-:W-:-:S02]  /*0ab0*/  CS2R R16, SRZ ;  /* 0x0000000000107805 */ /* 0x000fc4000001ff00 */
[----:B------:R-:W-:Y:S02]  /*0ac0*/  SHF.L.U32 R248, R18, 0x10, RZ ;  /* 0x0000001012f87819 */ /* 0x000fe400000006ff */
[----:B------:R-:W-:Y:S02]  /*0ad0*/  SHF.L.U32 R246, R19, 0x10, RZ ;  /* 0x0000001013f67819 */ /* 0x000fe400000006ff */
[----:B------:R-:W-:Y:S02]  /*0ae0*/  CS2R R18, SRZ ;  /* 0x0000000000127805 */ /* 0x000fe4000001ff00 */
[----:B0-----:R-:W-:Y:S02]  /*0af0*/  SHF.L.U32 R3, R12, 0x10, RZ ;  /* 0x000000100c037819 */ /* 0x001fe400000006ff */
[----:B------:R-:W-:Y:S02]  /*0b00*/  SHF.L.U32 R251, R251, 0x10, RZ ;  /* 0x00000010fbfb7819 */ /* 0x000fe400000006ff */
[----:B-1----:R-:W-:Y:S01]  /*0b10*/  SHF.L.U32 R2, R13, 0x10, RZ ;  /* 0x000000100d027819 */ /* 0x002fe200000006ff */
[----:B------:R0:W-:Y:S01]  /*0b20*/  STL [R1+0x1c], R3 ;  /* 0x00001c0301007387 */ /* 0x0001e20000100800 */
[----:B------:R-:W-:-:S02]  /*0b30*/  CS2R R12, SRZ ;  /* 0x00000000000c7805 */ /* 0x000fc4000001ff00 */
[----:B------:R-:W-:Y:S01]  /*0b40*/  SHF.L.U32 R249, R249, 0x10, RZ ;  /* 0x00000010f9f97819 */ /* 0x000fe200000006ff */
[----:B------:R1:W-:Y:S01]  /*0b50*/  STL [R1+0x14], R2 ;  /* 0x0000140201007387 */ /* 0x0003e20000100800 */
[----:B------:R-:W-:Y:S02]  /*0b60*/  SHF.L.U32 R247, R247, 0x10, RZ ;  /* 0x00000010f7f77819 */ /* 0x000fe400000006ff */
[----:B------:R-:W-:Y:S02]  /*0b70*/  SHF.L.U32 R245, R245, 0x10, RZ ;  /* 0x00000010f5f57819 */ /* 0x000fe400000006ff */
[----:B0-----:R-:W-:Y:S02]  /*0b80*/  SHF.L.U32 R3, R14, 0x10, RZ ;  /* 0x000000100e037819 */ /* 0x001fe400000006ff */
[----:B-1----:R-:W-:-:S03]  /*0b90*/  SHF.L.U32 R2, R15, 0x10, RZ ;  /* 0x000000100f027819 */ /* 0x002fc600000006ff */
[----:B------:R-:W-:Y:S01]  /*0ba0*/  STL [R1+0xc], R3 ;  /* 0x00000c0301007387 */ /* 0x000fe20000100800 */
[----:B------:R-:W-:-:S03]  /*0bb0*/  CS2R R14, SRZ ;  /* 0x00000000000e7805 */ /* 0x000fc6000001ff00 */
[----:B------:R0:W-:Y:S04]  /*0bc0*/  STL [R1+0x4], R2 ;  /* 0x0000040201007387 */ /* 0x0001e80000100800 */
[----:B------:R-:W-:Y:S04]  /*0bd0*/  STL [R1+0x58], R68 ;  /* 0x0000584401007387 */ /* 0x000fe80000100800 */
[----:B------:R1:W-:Y:S01]  /*0be0*/  STL [R1+0x50], R57 ;  /* 0x0000503901007387 */ /* 0x0003e20000100800 */
[----:B0-----:R-:W-:-:S03]  /*0bf0*/  CS2R R2, SRZ ;  /* 0x0000000000027805 */ /* 0x001fc6000001ff00 */
[----:B------:R0:W-:Y:S04]  /*0c00*/  STL [R1+0x48], R56 ;  /* 0x0000483801007387 */ /* 0x0001e80000100800 */
[----:B------:R2:W-:Y:S01]  /*0c10*/  STL [R1+0x40], R58 ;  /* 0x0000403a01007387 */ /* 0x0005e20000100800 */
[----:B-1----:R-:W-:Y:S02]  /*0c20*/  SHF.L.U32 R57, R60, 0x10, RZ ;  /* 0x000000103c397819 */ /* 0x002fe400000006ff */
[----:B0-----:R-:W-:-:S03]  /*0c30*/  SHF.L.U32 R56, R61, 0x10, RZ ;  /* 0x000000103d387819 */ /* 0x001fc600000006ff */
        /* <DEDUP_REMOVED lines=12> */
[----:B------:R2:W-:Y:S04]  /*0d00*/  STL [R1+0x8], R57 ;  /* 0x0000083901007387 */ /* 0x0005e80000100800 */
[----:B------:R2:W-:Y:S02]  /*0d10*/  STL [R1], R56 ;  /* 0x0000003801007387 */ /* 0x0005e40000100800 */
.L_x_5467:
        /* <DEDUP_REMOVED lines=12> */
[----:B------:R-:W0:Y:S01]  /*0de0*/  LDC.64 R152, c[0x0][0x258] ;  /* 0x00009600ff987b82 */ /* 0x000e220000000a00 */
[----:B---3--:R-:W-:Y:S01]  /*0df0*/  IMAD.WIDE R98, R0, 0x4, R98 ;  /* 0x0000000400627825 */ /* 0x008fe200078e0262 */
[----:B------:R-:W3:Y:S01]  /*0e00*/  @P0 LDG.E.U16 R208, desc[UR4][R96.64] ;  /* 0x0000000460d00981 */ /* 0x000ee2000c1e1500 */
[----:B------:R-:W-:-:S03]  /*0e10*/  LEA.HI.SX32 R204, R101, R102, 0x1d ;  /* 0x0000006665cc7211 */ /* 0x000fc600078feaff */
[----:B------:R-:W3:Y:S01]  /*0e20*/  LDG.E R209, desc[UR4][R98.64] ;  /* 0x0000000462d17981 */ /* 0x000ee2000c1e1900 */
[C---:B------:R-:W-:Y:S01]  /*0e30*/  IADD3 R200, R204.reuse, 0x20, RZ ;  /* 0x00000020ccc87810 */ /* 0x040fe20007ffe0ff */
[C-C-:B----4-:R-:W-:Y:S01]  /*0e40*/  IMAD.WIDE.U32 R104, R204.reuse, 0x20, R128.reuse ;  /* 0x00000020cc687825 */ /* 0x150fe200078e0080 */
[C---:B------:R-:W-:Y:S01]  /*0e50*/  IADD3 R195, R204.reuse, 0x40, RZ ;  /* 0x00000040ccc37810 */ /* 0x040fe20007ffe0ff */
[----:B------:R-:W1:Y:S01]  /*0e60*/  LDC.64 R180, c[0x0][0x2c8] ;  /* 0x0000b200ffb47b82 */ /* 0x000e620000000a00 */
[----:B------:R-:W-:Y:S01]  /*0e70*/  IADD3 R148, R204, 0x60, RZ ;  /* 0x00000060cc947810 */ /* 0x000fe20007ffe0ff */
[----:B------:R-:W-:-:S04]  /*0e80*/  IMAD.WIDE.U32 R112, R200, 0x20, R128 ;  /* 0x00000020c8707825 */ /* 0x000fc800078e0080 */
[----:B--2---:R-:W-:Y:S01]  /*0e90*/  IMAD.WIDE.U32 R100, R204, 0x10, R140 ;  /* 0x00000010cc647825 */ /* 0x004fe200078e008c */
[----:B------:R-:W2:Y:S01]  /*0ea0*/  LDG.E.128 R96, desc[UR4][R104.64] ;  /* 0x0000000468607981 */ /* 0x000ea2000c1e1d00 */
[----:B------:R-:W4:Y:S02]  /*0eb0*/  LDC.64 R218, c[0x0][0x240] ;  /* 0x00009000ffda7b82 */ /* 0x000f240000000a00 */
[C-C-:B------:R-:W-:Y:S01]  /*0ec0*/  IMAD.WIDE.U32 R120, R195.reuse, 0x20, R128.reuse ;  /* 0x00000020c3787825 */ /* 0x140fe200078e0080 */
[----:B------:R-:W2:Y:S03]  /*0ed0*/  LDG.E.128 R108, desc[UR4][R112.64] ;  /* 0x00000004706c7981 */ /* 0x000ea6000c1e1d00 */
[----:B------:R-:W-:Y:S01]  /*0ee0*/  IMAD.WIDE.U32 R128, R148, 0x20, R128 ;  /* 0x0000002094807825 */ /* 0x000fe200078e0080 */
[----:B------:R-:W2:Y:S03]  /*0ef0*/  LDG.E.128 R116, desc[UR4][R120.64] ;  /* 0x0000000478747981 */ /* 0x000ea6000c1e1d00 */
[--C-:B------:R-:W-:Y:S01]  /*0f00*/  IMAD.WIDE.U32 R132, R200, 0x10, R140.reuse ;  /* 0x00000010c8847825 */ /* 0x100fe200078e008c */
[----:B------:R-:W2:Y:S03]  /*0f10*/  LDG.E.128 R104, desc[UR4][R104.64+0x10] ;  /* 0x0000100468687981 */ /* 0x000ea6000c1e1d00 */
[--C-:B------:R-:W-:Y:S01]  /*0f20*/  IMAD.WIDE.U32 R136, R195, 0x10, R140.reuse ;  /* 0x00000010c3887825 */ /* 0x100fe200078e008c */
[----:B------:R-:W2:Y:S03]  /*0f30*/  LDG.E.128 R100, desc[UR4][R100.64] ;  /* 0x0000000464647981 */ /* 0x000ea6000c1e1d00 */
[----:B------:R-:W-:Y:S01]  /*0f40*/  IMAD.WIDE.U32 R140, R148, 0x10, R140 ;  /* 0x00000010948c7825 */ /* 0x000fe200078e008c */
[----:B------:R-:W2:Y:S04]  /*0f50*/  LDG.E.128 R112, desc[UR4][R112.64+0x10] ;  /* 0x0000100470707981 */ /* 0x000ea8000c1e1d00 */
[----:B------:R-:W2:Y:S04]  /*0f60*/  LDG.E.128 R120, desc[UR4][R120.64+0x10] ;  /* 0x0000100478787981 */ /* 0x000ea8000c1e1d00 */
[----:B------:R-:W2:Y:S04]  /*0f70*/  LDG.E.128 R124, desc[UR4][R128.64] ;  /* 0x00000004807c7981 */ /* 0x000ea8000c1e1d00 */
[----:B------:R-:W2:Y:S01]  /*0f80*/  LDG.E.128 R132, desc[UR4][R132.64] ;  /* 0x0000000484847981 */ /* 0x000ea2000c1e1d00 */
[----:B0-----:R-:W-:-:S03]  /*0f90*/  IMAD.WIDE R152, R0, 0x4, R152 ;  /* 0x0000000400987825 */ /* 0x001fc600078e0298 */
[----:B------:R-:W2:Y:S04]  /*0fa0*/  LDG.E.128 R136, desc[UR4][R136.64] ;  /* 0x0000000488887981 */ /* 0x000ea8000c1e1d00 */
[----:B------:R-:W2:Y:S04]  /*0fb0*/  LDG.E.128 R128, desc[UR4][R128.64+0x10] ;  /* 0x0000100480807981 */ /* 0x000ea8000c1e1d00 */
[----:B------:R-:W2:Y:S04]  /*0fc0*/  LDG.E.128 R140, desc[UR4][R140.64] ;  /* 0x000000048c8c7981 */ /* 0x000ea8000c1e1d00 */
[----:B------:R0:W2:Y:S01]  /*0fd0*/  LDG.E R186, desc[UR4][R152.64] ;  /* 0x0000000498ba7981 */ /* 0x0000a2000c1e1900 */
[----:B-1----:R-:W-:-:S04]  /*0fe0*/  ISETP.NE.U32.AND P1, PT, R180, RZ, PT ;  /* 0x000000ffb400720c */ /* 0x002fc80003f25070 */
[----:B------:R-:W-:-:S13]  /*0ff0*/  ISETP.NE.AND.EX P1, PT, R181, RZ, PT, P1 ;  /* 0x000000ffb500720c */ /* 0x000fda0003f25310 */
[----:B------:R-:W1:Y:S01]  /*1000*/  @P1 LDC.64 R174, c[0x0][0x2c8] ;  /* 0x0000b200ffae1b82 */ /* 0x000e620000000a00 */
[----:B----4-:R-:W-:-:S07]  /*1010*/  IMAD.WIDE.U32 R182, R204, 0x8, R218 ;  /* 0x00000008ccb67825 */ /* 0x010fce00078e00da */
[----:B0-----:R-:W0:Y:S08]  /*1020*/  @P1 LDC.64 R152, c[0x0][0x2c8] ;  /* 0x0000b200ff981b82 */ /* 0x001e300000000a00 */
[----:B------:R-:W4:Y:S01]  /*1030*/  @P1 LDC.64 R160, c[0x0][0x2c8] ;  /* 0x0000b200ffa01b82 */ /* 0x000f220000000a00 */
[----:B-1----:R-:W-:-:S07]  /*1040*/  @P1 IMAD.WIDE.U32 R174, R148, 0x20, R174 ;  /* 0x0000002094ae1825 */ /* 0x002fce00078e00ae */
[----:B------:R-:W1:Y:S01]  /*1050*/  @P1 LDC.64 R166, c[0x0][0x2c8] ;  /* 0x0000b200ffa61b82 */ /* 0x000e620000000a00 */
[----:B-----5:R-:W5:Y:S04]  /*1060*/  @P1 LDG.E.128 R80, desc[UR4][R174.64] ;  /* 0x00000004ae501981 */ /* 0x020f68000c1e1d00 */
[----:B------:R-:W5:Y:S04]  /*1070*/  @P1 LDG.E.128 R84, desc[UR4][R174.64+0x10] ;  /* 0x00001004ae541981 */ /* 0x000f68000c1e1d00 */
[----:B------:R0:W5:Y:S02]  /*1080*/  LDG.E.64 R174, desc[UR4][R182.64] ;  /* 0x00000004b6ae7981 */ /* 0x000164000c1e1b00 */
[----:B0-----:R-:W-:-:S02]  /*1090*/  MOV R182, 0x3f800000 ;  /* 0x3f80000000b67802 */ /* 0x001fc40000000f00 */
[----:B---3--:R-:W-:-:S05]  /*10a0*/  FSEL R209, R209, RZ, !P4 ;  /* 0x000000ffd1d17208 */ /* 0x008fca0006000000 */
[C---:B--2---:R-:W-:Y:S01]  /*10b0*/  FADD.FTZ R183, -R209.reuse, R96 ;  /* 0x00000060d1b77221 */ /* 0x044fe20000010100 */
        /* <DEDUP_REMOVED lines=30> */
[C---:B------:R-:W-:Y:S01]  /*12a0*/  FADD.FTZ R121, -R209.reuse, R128 ;  /* 0x00000080d1797221 */ /* 0x040fe20000010100 */
[C---:B------:R-:W-:Y:S01]  /*12b0*/  FADD.FTZ R128, -R209.reuse, R129 ;  /* 0x00000081d1807221 */ /* 0x040fe20000010100 */
[C---:B------:R-:W-:Y:S01]  /*12c0*/  FADD.FTZ R116, -R209.reuse, R130 ;  /* 0x00000082d1747221 */ /* 0x040fe20000010100 */
[----:B------:R-:W-:Y:S01]  /*12d0*/  FADD.FTZ R131, -R209, R131 ;  /* 0x00000083d1837221 */ /* 0x000fe20000010100 */
[----:B------:R-:W-:-:S02]  /*12e0*/  SHF.L.U32 R226, R133, 0x10, RZ ;  /* 0x0000001085e27819 */ /* 0x000fc400000006ff */
[C---:B------:R-:W-:Y:S02]  /*12f0*/  PRMT R133, R137.reuse, 0x7632, R133 ;  /* 0x0000763289857816 */ /* 0x040fe40000000085 */
[----:B------:R-:W-:Y:S02]  /*1300*/  SHF.L.U32 R209, R137, 0x10, RZ ;  /* 0x0000001089d17819 */ /* 0x000fe400000006ff */
[----:B------:R-:W2:Y:S01]  /*1310*/  LDL R137, [R1+0x5c] ;  /* 0x00005c0001897983 */ /* 0x000ea20000100800 */
[C---:B------:R-:W-:Y:S02]  /*1320*/  PRMT R210, R135.reuse, 0x7632, R210 ;  /* 0x0000763287d27816 */ /* 0x040fe400000000d2 */
[----:B------:R-:W-:Y:S02]  /*1330*/  SHF.L.U32 R220, R135, 0x10, RZ ;  /* 0x0000001087dc7819 */ /* 0x000fe400000006ff */
[----:B------:R-:W3:Y:S01]  /*1340*/  LDL R135, [R1+0x54] ;  /* 0x0000540001877983 */ /* 0x000ee20000100800 */
[----:B------:R-:W-:-:S02]  /*1350*/  PRMT R243, R140, 0x7632, R243 ;  /* 0x000076328cf37816 */ /* 0x000fc400000000f3 */
[----:B------:R-:W-:Y:S02]  /*1360*/  SHF.L.U32 R108, R140, 0x10, RZ ;  /* 0x000000108c6c7819 */ /* 0x000fe400000006ff */
[----:B------:R-:W3:Y:S01]  /*1370*/  LDL R140, [R1+0x50] ;  /* 0x00005000018c7983 */ /* 0x000ee20000100800 */
[----:B------:R-:W-:Y:S02]  /*1380*/  @P0 SHF.L.U32 R182, R208, 0x10, RZ ;  /* 0x00000010d0b60819 */ /* 0x000fe400000006ff */
[C---:B------:R-:W-:Y:S02]  /*1390*/  PRMT R221, R132.reuse, 0x7632, R221 ;  /* 0x0000763284dd7816 */ /* 0x040fe400000000dd */
[----:B------:R-:W-:Y:S02]  /*13a0*/  SHF.L.U32 R225, R132, 0x10, RZ ;  /* 0x0000001084e17819 */ /* 0x000fe400000006ff */
[C---:B------:R-:W-:Y:S02]  /*13b0*/  PRMT R132, R136.reuse, 0x7632, R132 ;  /* 0x0000763288847816 */ /* 0x040fe40000000084 */
[----:B------:R-:W-:Y:S01]  /*13c0*/  SHF.L.U32 R208, R136, 0x10, RZ ;  /* 0x0000001088d07819 */ /* 0x000fe200000006ff */
[----:B------:R-:W-:Y:S01]  /*13d0*/  FMUL.FTZ R136, R186, R99 ;  /* 0x00000063ba887220 */ /* 0x000fe20000410000 */
[C---:B------:R-:W-:Y:S01]  /*13e0*/  PRMT R241, R142.reuse, 0x7632, R241 ;  /* 0x000076328ef17816 */ /* 0x040fe200000000f1 */
[----:B------:R-:W3:Y:S01]  /*13f0*/  LDL R99, [R1+0x3c] ;  /* 0x00003c0001637983 */ /* 0x000ee20000100800 */
[----:B------:R-:W-:-:S03]  /*1400*/  SHF.L.U32 R120, R142, 0x10, RZ ;  /* 0x000000108e787819 */ /* 0x000fc600000006ff */
[----:B------:R-:W3:Y:S01]  /*1410*/  LDL R142, [R1+0x4c] ;  /* 0x00004c00018e7983 */ /* 0x000ee20000100800 */
[----:B------:R-:W-:Y:S02]  /*1420*/  PRMT R224, R101, 0x7632, R224 ;  /* 0x0000763265e07816 */ /* 0x000fe400000000e0 */
[C---:B------:R-:W-:Y:S02]  /*1430*/  PRMT R227, R100.reuse, 0x7632, R227 ;  /* 0x0000763264e37816 */ /* 0x040fe400000000e3 */
[----:B------:R-:W-:Y:S01]  /*1440*/  SHF.L.U32 R98, R100, 0x10, RZ ;  /* 0x0000001064627819 */ /* 0x000fe200000006ff */
[----:B------:R-:W-:Y:S01]  /*1450*/  FMUL.FTZ R100, R186, R183 ;  /* 0x000000b7ba647220 */ /* 0x000fe20000410000 */
[C---:B------:R-:W-:Y:S02]  /*1460*/  PRMT R242, R141.reuse, 0x7632, R242 ;  /* 0x000076328df27816 */ /* 0x040fe400000000f2 */
[----:B------:R-:W-:Y:S01]  /*1470*/  SHF.L.U32 R118, R141, 0x10, RZ ;  /* 0x000000108d767819 */ /* 0x000fe200000006ff */
[----:B------:R-:W-:Y:S01]  /*1480*/  @P1 IMAD.WIDE.U32 R152, R204, 0x20, R152 ;  /* 0x00000020cc981825 */ /* 0x000fe200078e0098 */
[----:B------:R-:W3:Y:S01]  /*1490*/  LDL R141, [R1+0x44] ;  /* 0x00004400018d7983 */ /* 0x000ee20000100800 */
[----:B------:R-:W-:-:S02]  /*14a0*/  SHF.L.U32 R101, R101, 0x10, RZ ;  /* 0x0000001065657819 */ /* 0x000fc400000006ff */
[----:B------:R-:W-:Y:S01]  /*14b0*/  FMUL.FTZ R234, R186, R234 ;  /* 0x000000eabaea7220 */ /* 0x000fe20000410000 */
[----:B----4-:R-:W-:Y:S01]  /*14c0*/  @P1 IMAD.WIDE.U32 R160, R200, 0x20, R160 ;  /* 0x00000020c8a01825 */ /* 0x010fe200078e00a0 */
[----:B------:R-:W-:-:S03]  /*14d0*/  SHF.L.U32 R224, R224, 0x10, RZ ;  /* 0x00000010e0e07819 */ /* 0x000fc600000006ff */
[----:B-1----:R-:W-:Y:S01]  /*14e0*/  @P1 IMAD.WIDE.U32 R166, R195, 0x20, R166 ;  /* 0x00000020c3a61825 */ /* 0x002fe200078e00a6 */
[----:B------:R-:W-:-:S03]  /*14f0*/  PRMT R228, R102, 0x7632, R228 ;  /* 0x0000763266e47816 */ /* 0x000fc600000000e4 */
[----:B------:R-:W-:Y:S01]  /*1500*/  FADD.FTZ R25, R98, R25 ;  /* 0x0000001962197221 */ /* 0x000fe20000010000 */
[----:B------:R-:W-:Y:S01]  /*1510*/  FFMA.FTZ R24, R100, R98, R24 ;  /* 0x0000006264187223 */ /* 0x000fe20000010018 */
[----:B------:R-:W-:Y:S01]  /*1520*/  SHF.L.U32 R102, R102, 0x10, RZ ;  /* 0x0000001066667819 */ /* 0x000fe200000006ff */
[----:B------:R-:W5:Y:S01]  /*1530*/  @P1 LDG.E.128 R56, desc[UR4][R152.64] ;  /* 0x0000000498381981 */ /* 0x000f62000c1e1d00 */
[----:B------:R-:W-:Y:S01]  /*1540*/  FADD.FTZ R23, R101, R23 ;  /* 0x0000001765177221 */ /* 0x000fe20000010000 */
[----:B------:R-:W-:Y:S01]  /*1550*/  FFMA.FTZ R22, R234, R101, R22 ;  /* 0x00000065ea167223 */ /* 0x000fe20000010016 */
[C---:B------:R-:W-:Y:S01]  /*1560*/  FMUL.FTZ R103, R186.reuse, R103 ;  /* 0x00000067ba677220 */ /* 0x040fe20000410000 */
[----:B------:R0:W5:Y:S01]  /*1570*/  @P1 LDG.E.128 R60, desc[UR4][R152.64+0x10] ;  /* 0x00001004983c1981 */ /* 0x000162000c1e1d00 */
[----:B------:R-:W-:-:S03]  /*1580*/  FMUL.FTZ R104, R186, R104 ;  /* 0x00000068ba687220 */ /* 0x000fc60000410000 */
[----:B------:R-:W5:Y:S04]  /*1590*/  @P1 LDG.E.128 R64, desc[UR4][R160.64] ;  /* 0x00000004a0401981 */ /* 0x000f68000c1e1d00 */
[----:B------:R1:W5:Y:S01]  /*15a0*/  @P1 LDG.E.128 R68, desc[UR4][R160.64+0x10] ;  /* 0x00001004a0441981 */ /* 0x000362000c1e1d00 */
[----:B0-----:R-:W-:-:S03]  /*15b0*/  IMAD.WIDE.U32 R152, R148, 0x8, R218 ;  /* 0x0000000894987825 */ /* 0x001fc600078e00da */
[----:B------:R-:W5:Y:S04]  /*15c0*/  @P1 LDG.E.128 R72, desc[UR4][R166.64] ;  /* 0x00000004a6481981 */ /* 0x000f68000c1e1d00 */
[----:B------:R0:W5:Y:S01]  /*15d0*/  @P1 LDG.E.128 R76, desc[UR4][R166.64+0x10] ;  /* 0x00001004a64c1981 */ /* 0x000162000c1e1d00 */
[----:B-1----:R-:W-:-:S04]  /*15e0*/  IMAD.WIDE.U32 R160, R195, 0x8, R218 ;  /* 0x00000008c3a07825 */ /* 0x002fc800078e00da */
[----:B------:R-:W-:Y:S01]  /*15f0*/  FADD.FTZ R39, R102, R39 ;  /* 0x0000002766277221 */ /* 0x000fe20000010000 */
[----:B------:R-:W-:Y:S01]  /*1600*/  FFMA.FTZ R151, R103, R102, R151 ;  /* 0x0000006667977223 */ /* 0x000fe20000010097 */
[----:B------:R-:W-:Y:S01]  /*1610*/  FADD.FTZ R18, R225, R18 ;  /* 0x00000012e1127221 */ /* 0x000fe20000010000 */
[----:B------:R-:W-:Y:S01]  /*1620*/  FFMA.FTZ R17, R104, R225, R17 ;  /* 0x000000e168117223 */ /* 0x000fe20000010011 */
[C---:B------:R-:W-:Y:S01]  /*1630*/  PRMT R244, R143.reuse, 0x7632, R244 ;  /* 0x000076328ff47816 */ /* 0x040fe200000000f4 */
[----:B------:R-:W-:Y:S01]  /*1640*/  FMUL.FTZ R233, R186, R233 ;  /* 0x000000e9bae97220 */ /* 0x000fe20000410000 */
[----:B------:R-:W-:Y:S01]  /*1650*/  SHF.L.U32 R130, R143, 0x10, RZ ;  /* 0x000000108f827819 */ /* 0x000fe200000006ff */
[----:B0-----:R-:W-:Y:S01]  /*1660*/  IMAD.WIDE.U32 R166, R200, 0x8, R218 ;  /* 0x00000008c8a67825 */ /* 0x001fe200078e00da */
[C---:B------:R-:W-:Y:S01]  /*1670*/  PRMT R218, R134.reuse, 0x7632, R218 ;  /* 0x0000763286da7816 */ /* 0x040fe200000000da */
[----:B------:R-:W4:Y:S01]  /*1680*/  LDL R143, [R1+0x24] ;  /* 0x00002400018f7983 */ /* 0x000f220000100800 */
[----:B------:R-:W-:-:S03]  /*1690*/  SHF.L.U32 R219, R134, 0x10, RZ ;  /* 0x0000001086db7819 */ /* 0x000fc600000006ff */
[----:B------:R-:W4:Y:S01]  /*16a0*/  LDL R134, [R1+0x58] ;  /* 0x0000580001867983 */ /* 0x000f220000100800 */
[C---:B------:R-:W-:Y:S02]  /*16b0*/  PRMT R125, R139.reuse, 0x7632, R125 ;  /* 0x000076328b7d7816 */ /* 0x040fe4000000007d */
[----:B------:R-:W-:Y:S01]  /*16c0*/  SHF.L.U32 R129, R139, 0x10, RZ ;  /* 0x000000108b817819 */ /* 0x000fe200000006ff */
[----:B------:R-:W4:Y:S04]  /*16d0*/  LDL R183, [R1+0x2c] ;  /* 0x00002c0001b77983 */ /* 0x000f280000100800 */
[----:B------:R-:W4:Y:S01]  /*16e0*/  LDL R139, [R1+0x48] ;  /* 0x00004800018b7983 */ /* 0x000f220000100800 */
[----:B--2---:R-:W-:Y:S01]  /*16f0*/  FMUL.FTZ R137, R137, R98 ;  /* 0x0000006289897220 */ /* 0x004fe20000410000 */
[----:B---3--:R-:W-:-:S02]  /*1700*/  FMUL.FTZ R135, R135, R101 ;  /* 0x0000006587877220 */ /* 0x008fc40000410000 */
[----:B------:R-:W2:Y:S01]  /*1710*/  LDL R98, [R1+0x34] ;  /* 0x0000340001627983 */ /* 0x000ea20000100800 */
[----:B------:R-:W-:Y:S01]  /*1720*/  FMUL.FTZ R101, R140, R224 ;  /* 0x000000e08c657220 */ /* 0x000fe20000410000 */
[C---:B------:R-:W-:Y:S02]  /*1730*/  PRMT R126, R138.reuse, 0x7632, R126 ;  /* 0x000076328a7e7816 */ /* 0x040fe4000000007e */
[----:B------:R-:W3:Y:S01]  /*1740*/  LDL R140, [R1+0x14] ;  /* 0x00001400018c7983 */ /* 0x000ee20000100800 */
[----:B------:R-:W-:-:S03]  /*1750*/  SHF.L.U32 R127, R138, 0x10, RZ ;  /* 0x000000108a7f7819 */ /* 0x000fc600000006ff */
[----:B------:R-:W3:Y:S01]  /*1760*/  LDL R138, [R1+0x40] ;  /* 0x00004000018a7983 */ /* 0x000ee20000100800 */
[----:B------:R-:W-:Y:S01]  /*1770*/  FADD.FTZ R38, R232, R38 ;  /* 0x00000026e8267221 */ /* 0x000fe20000010000 */
[----:B------:R-:W-:Y:S01]  /*1780*/  FFMA.FTZ R155, R136, R224, R155 ;  /* 0x000000e0889b7223 */ /* 0x000fe2000001009b */
[----:B------:R-:W-:Y:S01]  /*1790*/  FADD.FTZ R145, R224, R145 ;  /* 0x00000091e0917221 */ /* 0x000fe20000010000 */
[----:B------:R-:W-:Y:S01]  /*17a0*/  FMUL.FTZ R106, R186, R106 ;  /* 0x0000006aba6a7220 */ /* 0x000fe20000410000 */
[----:B------:R-:W-:Y:S01]  /*17b0*/  SHF.L.U32 R227, R227, 0x10, RZ ;  /* 0x00000010e3e37819 */ /* 0x000fe200000006ff */
[----:B------:R-:W-:Y:S01]  /*17c0*/  FMUL.FTZ R225, R99, R225 ;  /* 0x000000e163e17220 */ /* 0x000fe20000410000 */
[----:B------:R-:W-:Y:S01]  /*17d0*/  FADD.FTZ R16, R226, R16 ;  /* 0x00000010e2107221 */ /* 0x000fe20000010000 */
[----:B------:R-:W3:Y:S01]  /*17e0*/  LDL R99, [R1+0x4] ;  /* 0x0000040001637983 */ /* 0x000ee20000100800 */
[----:B------:R-:W-:-:S03]  /*17f0*/  FMUL.FTZ R102, R142, R102 ;  /* 0x000000668e667220 */ /* 0x000fc60000410000 */
[----:B------:R-:W3:Y:S01]  /*1800*/  LDL R142, [R1+0x1c] ;  /* 0x00001c00018e7983 */ /* 0x000ee20000100800 */
[----:B------:R-:W-:-:S03]  /*1810*/  FFMA.FTZ R19, R233, R232, R19 ;  /* 0x000000e8e9137223 */ /* 0x000fc60000010013 */
[----:B------:R-:W3:Y:S01]  /*1820*/  LDL R224, [R1+0x38] ;  /* 0x0000380001e07983 */ /* 0x000ee20000100800 */
[----:B------:R-:W-:Y:S01]  /*1830*/  FFMA.FTZ R15, R106, R226, R15 ;  /* 0x000000e26a0f7223 */ /* 0x000fe2000001000f */
[C---:B------:R-:W-:Y:S01]  /*1840*/  FMUL.FTZ R111, R186.reuse, R111 ;  /* 0x0000006fba6f7220 */ /* 0x040fe20000410000 */
[----:B------:R-:W-:Y:S01]  /*1850*/  FMUL.FTZ R235, R186, R235 ;  /* 0x000000ebbaeb7220 */ /* 0x000fe20000410000 */
[----:B------:R-:W-:Y:S01]  /*1860*/  FADD.FTZ R9, R209, R9 ;  /* 0x00000009d1097221 */ /* 0x000fe20000010000 */
[----:B------:R-:W-:Y:S01]  /*1870*/  FMUL.FTZ R232, R141, R232 ;  /* 0x000000e88de87220 */ /* 0x000fe20000410000 */
[----:B------:R-:W-:Y:S01]  /*1880*/  FADD.FTZ R30, R220, R30 ;  /* 0x0000001edc1e7221 */ /* 0x000fe20000010000 */
[----:B------:R-:W3:Y:S01]  /*1890*/  LDL R141, [R1+0xc] ;  /* 0x00000c00018d7983 */ /* 0x000ee20000100800 */
[----:B------:R-:W-:Y:S01]  /*18a0*/  FFMA.FTZ R8, R111, R209, R8 ;  /* 0x000000d16f087223 */ /* 0x000fe20000010008 */
[----:B------:R-:W-:Y:S01]  /*18b0*/  FFMA.FTZ R154, R235, R227, R154 ;  /* 0x000000e3eb9a7223 */ /* 0x000fe2000001009a */
[----:B------:R-:W-:Y:S01]  /*18c0*/  FADD.FTZ R147, R227, R147 ;  /* 0x00000093e3937221 */ /* 0x000fe20000010000 */
[----:B------:R-:W-:Y:S01]  /*18d0*/  SHF.L.U32 R228, R228, 0x10, RZ ;  /* 0x00000010e4e47819 */ /* 0x000fe200000006ff */
[C---:B------:R-:W-:Y:S01]  /*18e0*/  FMUL.FTZ R231, R186.reuse, R231 ;  /* 0x000000e7bae77220 */ /* 0x040fe20000410000 */
[----:B------:R-:W-:Y:S01]  /*18f0*/  FMUL.FTZ R109, R186, R109 ;  /* 0x0000006dba6d7220 */ /* 0x000fe20000410000 */
[----:B------:R-:W-:Y:S01]  /*1900*/  SHF.L.U32 R240, R240, 0x10, RZ ;  /* 0x00000010f0f07819 */ /* 0x000fe200000006ff */
[----:B------:R-:W-:Y:S01]  /*1910*/  FADD.FTZ R11, R208, R11 ;  /* 0x0000000bd00b7221 */ /* 0x000fe20000010000 */
[C---:B------:R-:W-:Y:S01]  /*1920*/  FMUL.FTZ R217, R186.reuse, R217 ;  /* 0x000000d9bad97220 */ /* 0x040fe20000410000 */
[C---:B------:R-:W-:Y:S01]  /*1930*/  FMUL.FTZ R230, R186.reuse, R230 ;  /* 0x000000e6bae67220 */ /* 0x040fe20000410000 */
[C---:B------:R-:W-:Y:S01]  /*1940*/  FMUL.FTZ R105, R186.reuse, R105 ;  /* 0x00000069ba697220 */ /* 0x040fe20000410000 */
[----:B------:R-:W-:Y:S01]  /*1950*/  FMUL.FTZ R115, R186, R115 ;  /* 0x00000073ba737220 */ /* 0x000fe20000410000 */
[----:B------:R-:W-:Y:S01]  /*1960*/  SHF.L.U32 R223, R223, 0x10, RZ ;  /* 0x00000010dfdf7819 */ /* 0x000fe200000006ff */
[----:B------:R-:W-:Y:S01]  /*1970*/  FADD.FTZ R185, R108, R185 ;  /* 0x000000b96cb97221 */ /* 0x000fe20000010000 */
[----:B------:R-:W-:Y:S01]  /*1980*/  FMUL.FTZ R107, R186, R107 ;  /* 0x0000006bba6b7220 */ /* 0x000fe20000410000 */
[----:B------:R-:W5:Y:S04]  /*1990*/  LDG.E.64 R166, desc[UR4][R166.64] ;  /* 0x00000004a6a67981 */ /* 0x000f68000c1e1b00 */
[----:B------:R-:W5:Y:S04]  /*19a0*/  LDG.E.64 R160, desc[UR4][R160.64] ;  /* 0x00000004a0a07981 */ /* 0x000f68000c1e1b00 */
[----:B------:R-:W5:Y:S01]  /*19b0*/  LDG.E.64 R152, desc[UR4][R152.64] ;  /* 0x0000000498987981 */ /* 0x000f62000c1e1b00 */
[----:B----4-:R-:W-:Y:S01]  /*19c0*/  FMUL.FTZ R134, R134, R227 ;  /* 0x000000e386867220 */ /* 0x010fe20000410000 */
[----:B------:R-:W-:Y:S01]  /*19d0*/  SHF.L.U32 R227, R221, 0x10, RZ ;  /* 0x00000010dde37819 */ /* 0x000fe200000006ff */
[----:B------:R-:W-:Y:S01]  /*19e0*/  FMUL.FTZ R221, R186, R113 ;  /* 0x00000071badd7220 */ /* 0x000fe20000410000 */
[----:B--2---:R-:W-:Y:S01]  /*19f0*/  FMUL.FTZ R226, R98, R226 ;  /* 0x000000e262e27220 */ /* 0x004fe20000410000 */
[----:B------:R-:W-:Y:S01]  /*1a00*/  SHF.L.U32 R98, R218, 0x10, RZ ;  /* 0x00000010da627819 */ /* 0x000fe200000006ff */
[----:B------:R-:W-:Y:S01]  /*1a10*/  FMUL.FTZ R218, R186, R114 ;  /* 0x00000072bada7220 */ /* 0x000fe20000410000 */
[----:B---3--:R-:W-:-:S02]  /*1a20*/  FMUL.FTZ R114, R140, R209 ;  /* 0x000000d18c727220 */ /* 0x008fc40000410000 */
[----:B------:R-:W2:Y:S01]  /*1a30*/  LDL R209, [R1+0x30] ;  /* 0x0000300001d17983 */ /* 0x000ea20000100800 */
[----:B------:R-:W-:Y:S01]  /*1a40*/  FMUL.FTZ R113, R142, R208 ;  /* 0x000000d08e717220 */ /* 0x000fe20000410000 */
[----:B------:R-:W-:Y:S02]  /*1a50*/  FMUL.FTZ R142, R99, R129 ;  /* 0x00000081638e7220 */ /* 0x000fe40000410000 */
[----:B------:R-:W3:Y:S01]  /*1a60*/  LDL R99, [R1+0x28] ;  /* 0x0000280001637983 */ /* 0x000ee20000100800 */
[-C--:B------:R-:W-:Y:S01]  /*1a70*/  FFMA.FTZ R12, R218, R220.reuse, R12 ;  /* 0x000000dcda0c7223 */ /* 0x080fe2000001000c */
[----:B------:R-:W-:Y:S01]  /*1a80*/  FMUL.FTZ R220, R143, R220 ;  /* 0x000000dc8fdc7220 */ /* 0x000fe20000410000 */
[C---:B------:R-:W-:Y:S01]  /*1a90*/  FMUL.FTZ R140, R186.reuse, R97 ;  /* 0x00000061ba8c7220 */ /* 0x040fe20000410000 */
[----:B------:R-:W-:Y:S01]  /*1aa0*/  FMUL.FTZ R143, R186, R96 ;  /* 0x00000060ba8f7220 */ /* 0x000fe20000410000 */
[----:B------:R-:W-:Y:S01]  /*1ab0*/  FADD.FTZ R96, RZ, R137 ;  /* 0x00000089ff607221 */ /* 0x000fe20000010000 */
[----:B------:R-:W-:-:S03]  /*1ac0*/  FFMA.FTZ R97, R100, R137, RZ ;  /* 0x0000008964617223 */ /* 0x000fc600000100ff */
        /* <DEDUP_REMOVED lines=9> */
[----:B------:R-:W-:Y:S02]  /*1b60*/  FFMA.FTZ R10, R109, R208, R10 ;  /* 0x000000d06d0a7223 */ /* 0x000fe4000001000a */
[----:B------:R-:W-:Y:S01]  /*1b70*/  FADD.FTZ R96, R96, R139 ;  /* 0x0000008b60607221 */ /* 0x000fe20000010000 */
[----:B------:R-:W-:Y:S01]  /*1b80*/  FFMA.FTZ R97, R231, R139, R97 ;  /* 0x0000008be7617223 */ /* 0x000fe20000010061 */
[----:B------:R-:W4:Y:S01]  /*1b90*/  LDL R208, [R1+0x20] ;  /* 0x0000200001d07983 */ /* 0x000f220000100800 */
        /* <DEDUP_REMOVED lines=9> */
[----:B------:R-:W-:Y:S01]  /*1c30*/  FFMA.FTZ R144, R105, R227, R144 ;  /* 0x000000e369907223 */ /* 0x000fe20000010090 */
[----:B------:R-:W4:Y:S01]  /*1c40*/  LDL R123, [R1+0x18] ;  /* 0x00001800017b7983 */ /* 0x000f220000100800 */
[----:B------:R-:W-:Y:S01]  /*1c50*/  FADD.FTZ R35, R227, R35 ;  /* 0x00000023e3237221 */ /* 0x000fe20000010000 */
[----:B------:R-:W-:Y:S01]  /*1c60*/  FADD.FTZ R27, R127, R27 ;  /* 0x0000001b7f1b7221 */ /* 0x000fe20000010000 */
[-C--:B------:R-:W-:Y:S01]  /*1c70*/  FFMA.FTZ R159, R115, R127.reuse, R159 ;  /* 0x0000007f739f7223 */ /* 0x080fe2000001009f */
        /* <DEDUP_REMOVED lines=8> */
[----:B------:R-:W-:Y:S01]  /*1d00*/  FFMA.FTZ R162, R127, R108, R162 ;  /* 0x0000006c7fa27223 */ /* 0x000fe200000100a2 */
[----:B------:R-:W-:Y:S01]  /*1d10*/  FADD.FTZ R156, R228, R156 ;  /* 0x0000009ce49c7221 */ /* 0x000fe20000010000 */
[----:B------:R-:W4:Y:S01]  /*1d20*/  LDL R108, [R1+0x10] ;  /* 0x00001000016c7983 */ /* 0x000f220000100800 */
[----:B------:R-:W-:Y:S01]  /*1d30*/  FFMA.FTZ R21, R231, R228, R21 ;  /* 0x000000e4e7157223 */ /* 0x000fe20000010015 */
[----:B------:R-:W-:Y:S01]  /*1d40*/  FADD.FTZ R96, R96, R226 ;  /* 0x000000e260607221 */ /* 0x000fe20000010000 */
[----:B------:R-:W-:Y:S01]  /*1d50*/  FFMA.FTZ R97, R106, R226, R97 ;  /* 0x000000e26a617223 */ /* 0x000fe20000010061 */
[-C--:B------:R-:W-:Y:S01]  /*1d60*/  FFMA.FTZ R163, R107, R223.reuse, R163 ;  /* 0x000000df6ba37223 */ /* 0x080fe200000100a3 */
[----:B------:R-:W-:Y:S01]  /*1d70*/  FADD.FTZ R14, R223, R14 ;  /* 0x0000000edf0e7221 */ /* 0x000fe20000010000 */
[----:B------:R-:W-:Y:S01]  /*1d80*/  FADD.FTZ R165, R98, R165 ;  /* 0x000000a562a57221 */ /* 0x000fe20000010000 */
[----:B------:R-:W-:Y:S01]  /*1d90*/  FFMA.FTZ R31, R221, R98, R31 ;  /* 0x00000062dd1f7223 */ /* 0x000fe2000001001f */
[----:B--2---:R-:W-:-:S04]  /*1da0*/  FMUL.FTZ R228, R209, R223 ;  /* 0x000000dfd1e47220 */ /* 0x004fc80000410000 */
[----:B------:R-:W-:Y:S01]  /*1db0*/  FADD.FTZ R96, R96, R228 ;  /* 0x000000e460607221 */ /* 0x000fe20000010000 */
[----:B------:R-:W-:-:S03]  /*1dc0*/  FFMA.FTZ R97, R107, R228, R97 ;  /* 0x000000e46b617223 */ /* 0x000fc60000010061 */
[----:B------:R-:W-:Y:S01]  /*1dd0*/  FADD.FTZ R96, R96, R219 ;  /* 0x000000db60607221 */ /* 0x000fe20000010000 */
[----:B---3--:R-:W-:Y:S02]  /*1de0*/  FMUL.FTZ R223, R99, R98 ;  /* 0x0000006263df7220 */ /* 0x008fe40000410000 */
[----:B------:R-:W2:Y:S01]  /*1df0*/  LDL R99, [R1+0x8] ;  /* 0x0000080001637983 */ /* 0x000ea20000100800 */
[----:B------:R-:W-:Y:S01]  /*1e00*/  FFMA.FTZ R98, R217, R219, R97 ;  /* 0x000000dbd9627223 */ /* 0x000fe20000010061 */
[----:B------:R-:W-:-:S03]  /*1e10*/  FADD.FTZ R97, R96, R223 ;  /* 0x000000df60617221 */ /* 0x000fc60000010000 */
[----:B------:R-:W-:Y:S02]  /*1e20*/  FFMA.FTZ R96, R221, R223, R98 ;  /* 0x000000dfdd607223 */ /* 0x000fe40000010062 */
[----:B------:R-:W3:Y:S01]  /*1e30*/  LDL R98, [R1] ;  /* 0x0000000001627983 */ /* 0x000ee20000100800 */
[----:B------:R-:W-:Y:S01]  /*1e40*/  SHF.L.U32 R210, R210, 0x10, RZ ;  /* 0x00000010d2d27819 */ /* 0x000fe200000006ff */
[----:B------:R-:W-:Y:S01]  /*1e50*/  FADD.FTZ R97, R97, R220 ;  /* 0x000000dc61617221 */ /* 0x000fe20000010000 */
[----:B------:R-:W-:Y:S01]  /*1e60*/  FMUL.FTZ R222, R186, R222 ;  /* 0x000000debade7220 */ /* 0x000fe20000410000 */
[----:B------:R-:W-:Y:S01]  /*1e70*/  FFMA.FTZ R96, R218, R220, R96 ;  /* 0x000000dcda607223 */ /* 0x000fe20000010060 */
[----:B------:R-:W-:Y:S01]  /*1e80*/  SHF.L.U32 R132, R132, 0x10, RZ ;  /* 0x0000001084847819 */ /* 0x000fe200000006ff */
[----:B------:R-:W-:Y:S01]  /*1e90*/  FMUL.FTZ R110, R186, R110 ;  /* 0x0000006eba6e7220 */ /* 0x000fe20000410000 */
[----:B------:R-:W-:Y:S01]  /*1ea0*/  SHF.L.U32 R133, R133, 0x10, RZ ;  /* 0x0000001085857819 */ /* 0x000fe200000006ff */
[----:B----4-:R-:W-:-:S04]  /*1eb0*/  FMUL.FTZ R224, R208, R210 ;  /* 0x000000d2d0e07220 */ /* 0x010fc80000410000 */
[----:B------:R-:W-:Y:S01]  /*1ec0*/  FADD.FTZ R97, R97, R224 ;  /* 0x000000e061617221 */ /* 0x000fe20000010000 */
[----:B------:R-:W-:-:S03]  /*1ed0*/  FFMA.FTZ R96, R222, R224, R96 ;  /* 0x000000e0de607223 */ /* 0x000fc60000010060 */
[----:B------:R-:W-:Y:S01]  /*1ee0*/  FADD.FTZ R97, R97, R113 ;  /* 0x0000007161617221 */ /* 0x000fe20000010000 */
[----:B------:R-:W-:Y:S01]  /*1ef0*/  FFMA.FTZ R96, R109, R113, R96 ;  /* 0x000000716d607223 */ /* 0x000fe20000010060 */
[----:B------:R-:W-:-:S04]  /*1f00*/  FMUL.FTZ R208, R123, R132 ;  /* 0x000000847bd07220 */ /* 0x000fc80000410000 */
[----:B------:R-:W-:Y:S01]  /*1f10*/  FADD.FTZ R97, R97, R208 ;  /* 0x000000d061617221 */ /* 0x000fe20000010000 */
[----:B------:R-:W-:Y:S01]  /*1f20*/  FFMA.FTZ R96, R110, R208, R96 ;  /* 0x000000d06e607223 */ /* 0x000fe20000010060 */
[----:B------:R-:W-:Y:S02]  /*1f30*/  FMUL.FTZ R112, R186, R112 ;  /* 0x00000070ba707220 */ /* 0x000fe40000410000 */
[----:B------:R-:W-:Y:S01]  /*1f40*/  FADD.FTZ R97, R97, R114 ;  /* 0x0000007261617221 */ /* 0x000fe20000010000 */
[----:B------:R-:W-:Y:S01]  /*1f50*/  FFMA.FTZ R96, R111, R114, R96 ;  /* 0x000000726f607223 */ /* 0x000fe20000010060 */
[----:B------:R-:W-:Y:S01]  /*1f60*/  SHF.L.U32 R126, R126, 0x10, RZ ;  /* 0x000000107e7e7819 */ /* 0x000fe200000006ff */
[----:B------:R-:W-:Y:S01]  /*1f70*/  FMUL.FTZ R209, R108, R133 ;  /* 0x000000856cd17220 */ /* 0x000fe20000410000 */
[----:B------:R-:W-:-:S03]  /*1f80*/  FADD.FTZ R169, R210, R169 ;  /* 0x000000a9d2a97221 */ /* 0x000fc60000010000 */
[----:B------:R-:W-:Y:S01]  /*1f90*/  FADD.FTZ R97, R97, R209 ;  /* 0x000000d161617221 */ /* 0x000fe20000010000 */
[----:B------:R-:W-:Y:S01]  /*1fa0*/  FFMA.FTZ R96, R112, R209, R96 ;  /* 0x000000d170607223 */ /* 0x000fe20000010060 */
[----:B------:R-:W-:Y:S02]  /*1fb0*/  FFMA.FTZ R13, R222, R210, R13 ;  /* 0x000000d2de0d7223 */ /* 0x000fe4000001000d */
[----:B------:R-:W-:Y:S01]  /*1fc0*/  FADD.FTZ R97, R97, R141 ;  /* 0x0000008d61617221 */ /* 0x000fe20000010000 */
[----:B------:R-:W-:Y:S01]  /*1fd0*/  FFMA.FTZ R96, R115, R141, R96 ;  /* 0x0000008d73607223 */ /* 0x000fe20000010060 */
[----:B------:R-:W-:Y:S02]  /*1fe0*/  SHF.L.U32 R125, R125, 0x10, RZ ;  /* 0x000000107d7d7819 */ /* 0x000fe400000006ff */
[----:B------:R-:W-:Y:S01]  /*1ff0*/  SHF.L.U32 R243, R243, 0x10, RZ ;  /* 0x00000010f3f37819 */ /* 0x000fe200000006ff */
[----:B------:R-:W-:Y:S01]  /*2000*/  FMUL.FTZ R122, R186, R122 ;  /* 0x0000007aba7a7220 */ /* 0x000fe20000410000 */
[----:B------:R-:W-:Y:S01]  /*2010*/  FADD.FTZ R171, R126, R171 ;  /* 0x000000ab7eab7221 */ /* 0x000fe20000010000 */
[----:B------:R-:W-:Y:S01]  /*2020*/  FFMA.FTZ R6, R143, R126, R6 ;  /* 0x0000007e8f067223 */ /* 0x000fe20000010006 */
[----:B------:R-:W-:Y:S01]  /*2030*/  FMUL.FTZ R119, R186, R119 ;  /* 0x00000077ba777220 */ /* 0x000fe20000410000 */
[----:B------:R-:W-:Y:S01]  /*2040*/  SHF.L.U32 R242, R242, 0x10, RZ ;  /* 0x00000010f2f27819 */ /* 0x000fe200000006ff */
[----:B------:R-:W-:Y:S01]  /*2050*/  FADD.FTZ R149, R118, R149 ;  /* 0x0000009576957221 */ /* 0x000fe20000010000 */
[-C--:B------:R-:W-:Y:S01]  /*2060*/  FFMA.FTZ R37, R122, R118.reuse, R37 ;  /* 0x000000767a257223 */ /* 0x080fe20000010025 */
[----:B------:R-:W-:Y:S01]  /*2070*/  FMUL.FTZ R118, R250, R118 ;  /* 0x00000076fa767220 */ /* 0x000fe20000410000 */
[C---:B------:R-:W-:Y:S01]  /*2080*/  FMUL.FTZ R121, R186.reuse, R121 ;  /* 0x00000079ba797220 */ /* 0x040fe20000410000 */
        /* <DEDUP_REMOVED lines=8> */
[----:B------:R-:W-:Y:S01]  /*2110*/  FMUL.FTZ R123, R247, R241 ;  /* 0x000000f1f77b7220 */ /* 0x000fe20000410000 */
[----:B------:R-:W-:Y:S01]  /*2120*/  FMUL.FTZ R128, R186, R128 ;  /* 0x00000080ba807220 */ /* 0x000fe20000410000 */
[----:B------:R-:W-:Y:S01]  /*2130*/  SHF.L.U32 R244, R244, 0x10, RZ ;  /* 0x00000010f4f47819 */ /* 0x000fe200000006ff */
[----:B------:R-:W-:Y:S01]  /*2140*/  FADD.FTZ R172, R130, R172 ;  /* 0x000000ac82ac7221 */ /* 0x000fe20000010000 */
[-C--:B------:R-:W-:Y:S01]  /*2150*/  FFMA.FTZ R178, R116, R130.reuse, R178 ;  /* 0x0000008274b27223 */ /* 0x080fe200000100b2 */
[----:B------:R-:W-:Y:S01]  /*2160*/  FMUL.FTZ R130, R246, R130 ;  /* 0x00000082f6827220 */ /* 0x000fe20000410000 */
[----:B------:R-:W-:Y:S01]  /*2170*/  FADD.FTZ R26, R129, R26 ;  /* 0x0000001a811a7221 */ /* 0x000fe20000010000 */
[----:B------:R-:W-:Y:S01]  /*2180*/  FFMA.FTZ R5, R140, R129, R5 ;  /* 0x000000818c057223 */ /* 0x000fe20000010005 */
[----:B------:R-:W-:Y:S01]  /*2190*/  FMUL.FTZ R129, R245, R244 ;  /* 0x000000f4f5817220 */ /* 0x000fe20000410000 */
[----:B------:R-:W-:Y:S01]  /*21a0*/  UMOV UR6, 0xffffffff ;  /* 0xffffffff00067882 */ /* 0x000fe20000000000 */
        /* <DEDUP_REMOVED lines=60> */
.L_x_5479:
[----:B------:R-:W1:Y:S01]  /*2570*/  LDC.64 R240, c[0x0][0x220] ;  /* 0x00008800fff07b82 */ /* 0x000e620000000a00 */
[----:B0-----:R-:W-:Y:S01]  /*2580*/  FADD.FTZ R133, R97, R99 ;  /* 0x0000006361857221 */ /* 0x001fe20000010000 */
[----:B------:R-:W-:Y:S01]  /*2590*/  FADD.FTZ R132, R96, R98 ;  /* 0x0000006260847221 */ /* 0x000fe20000010000 */
[----:B-1----:R-:W-:-:S06]  /*25a0*/  IMAD.WIDE.U32 R96, R204, 0x10, R240 ;  /* 0x00000010cc607825 */ /* 0x002fcc00078e00f0 */
[----:B------:R-:W2:Y:S01]  /*25b0*/  LDG.E.128 R96, desc[UR4][R96.64] ;  /* 0x0000000460607981 */ /* 0x000ea2000c1e1d00 */
[----:B------:R-:W-:Y:S01]  /*25c0*/  FMUL.FTZ R132, R132, UR9 ;  /* 0x0000000984847c20 */ /* 0x000fe20008410000 */
[----:B------:R-:W-:Y:S01]  /*25d0*/  FMUL.FTZ R133, R133, UR9 ;  /* 0x0000000985857c20 */ /* 0x000fe20008410000 */
[----:B------:R-:W-:Y:S02]  /*25e0*/  ISETP.NE.U32.AND P1, PT, R180, RZ, PT ;  /* 0x000000ffb400720c */ /* 0x000fe40003f25070 */
[----:B------:R-:W-:Y:S02]  /*25f0*/  ISETP.NE.U32.AND P3, PT, RZ, UR10, PT ;  /* 0x0000000aff007c0c */ /* 0x000fe4000bf65070 */
[----:B------:R-:W-:Y:S02]  /*2600*/  FSEL R132, R132, RZ, !P4 ;  /* 0x000000ff84847208 */ /* 0x000fe40006000000 */
[----:B------:R-:W-:Y:S02]  /*2610*/  ISETP.NE.AND.EX P1, PT, R181, RZ, PT, P1 ;  /* 0x000000ffb500720c */ /* 0x000fe40003f25310 */
[----:B------:R-:W-:Y:S01]  /*2620*/  ISETP.NE.AND.EX P3, PT, RZ, UR11, PT, P3 ;  /* 0x0000000bff007c0c */ /* 0x000fe2000bf65330 */
[-CC-:B------:R-:W-:Y:S01]  /*2630*/  FFMA.FTZ R100, R100, R133.reuse, R132.reuse ;  /* 0x0000008564647223 */ /* 0x180fe20000010084 */
[-CC-:B------:R-:W-:Y:S01]  /*2640*/  FFMA.FTZ R240, R235, R133.reuse, R132.reuse ;  /* 0x00000085ebf07223 */ /* 0x180fe20000010084 */
[----:B------:R-:W-:Y:S01]  /*2650*/  FFMA.FTZ R241, R234, R133, R132 ;  /* 0x00000085eaf17223 */ /* 0x000fe20000010084 */
[----:B------:R-:W-:Y:S01]  /*2660*/  CS2R R234, SRZ ;  /* 0x0000000000ea7805 */ /* 0x000fe2000001ff00 */
[----:B------:R-:W-:Y:S01]  /*2670*/  FADD.FTZ R100, R137, -R100 ;  /* 0x8000006489647221 */ /* 0x000fe20000010000 */
[----:B-----5:R-:W-:Y:S01]  /*2680*/  MOV R137, R174 ;  /* 0x000000ae00897202 */ /* 0x020fe20000000f00 */
[----:B------:R-:W-:Y:S01]  /*2690*/  FADD.FTZ R240, R134, -R240 ;  /* 0x800000f086f07221 */ /* 0x000fe20000010000 */
[----:B------:R-:W-:Y:S01]  /*26a0*/  HFMA2.MMA R134, -RZ, RZ, 0, 0 ;  /* 0x00000000ff867435 */ /* 0x000fe200000001ff */
[C---:B------:R-:W-:Y:S01]  /*26b0*/  FMUL.FTZ R100, R186.reuse, R100 ;  /* 0x00000064ba647220 */ /* 0x040fe20000410000 */
[----:B------:R-:W-:Y:S01]  /*26c0*/  LOP3.LUT P2, RZ, R137, 0xff, RZ, 0xc0, !PT ;  /* 0x000000ff89ff7812 */ /* 0x000fe2000784c0ff */
[----:B------:R-:W-:Y:S01]  /*26d0*/  FMUL.FTZ R240, R186, R240 ;  /* 0x000000f0baf07220 */ /* 0x000fe20000410000 */
[----:B------:R-:W-:Y:S01]  /*26e0*/  FADD.FTZ R241, R135, -R241 ;  /* 0x800000f187f17221 */ /* 0x000fe20000010000 */
[----:B------:R-:W-:Y:S01]  /*26f0*/  @P1 FADD.FTZ R100, R56, R100 ;  /* 0x0000006438641221 */ /* 0x000fe20000010000 */
[----:B------:R-:W-:Y:S01]  /*2700*/  HFMA2.MMA R135, -RZ, RZ, 0, 0 ;  /* 0x00000000ff877435 */ /* 0x000fe200000001ff */
[----:B------:R-:W-:Y:S01]  /*2710*/  @P1 FADD.FTZ R240, R57, R240 ;  /* 0x000000f039f01221 */ /* 0x000fe20000010000 */
[----:B------:R-:W-:Y:S01]  /*2720*/  FMUL.FTZ R241, R186, R241 ;  /* 0x000000f1baf17220 */ /* 0x000fe20000410000 */
[----:B------:R-:W-:Y:S01]  /*2730*/  FMUL.FTZ R137, R100, R182 ;  /* 0x000000b664897220 */ /* 0x000fe20000410000 */
[-CC-:B------:R-:W-:Y:S01]  /*2740*/  FFMA.FTZ R136, R136, R133.reuse, R132.reuse ;  /* 0x0000008588887223 */ /* 0x180fe20000010084 */
[----:B------:R-:W-:Y:S01]  /*2750*/  FFMA.FTZ R231, R231, R133, R132 ;  /* 0x00000085e7e77223 */ /* 0x000fe20000010084 */
[----:B------:R-:W-:Y:S01]  /*2760*/  @P1 FADD.FTZ R241, R58, R241 ;  /* 0x000000f13af11221 */ /* 0x000fe20000010000 */
[----:B------:R-:W-:Y:S01]  /*2770*/  FMUL.FTZ R137, R137, UR12 ;  /* 0x0000000c89897c20 */ /* 0x000fe20008410000 */
[----:B------:R-:W-:Y:S01]  /*2780*/  FADD.FTZ R136, R101, -R136 ;  /* 0x8000008865887221 */ /* 0x000fe20000010000 */
[----:B------:R-:W-:Y:S01]  /*2790*/  @P2 SHF.L.U32 R181, R52, 0x10, RZ ;  /* 0x0000001034b52819 */ /* 0x000fe200000006ff */
[----:B------:R-:W-:Y:S01]  /*27a0*/  FADD.FTZ R231, R139, -R231 ;  /* 0x800000e78be77221 */ /* 0x000fe20000010000 */
[----:B------:R-:W-:Y:S01]  /*27b0*/  SEL R101, R240, R89, P3 ;  /* 0x00000059f0657207 */ /* 0x000fe20001800000 */
[----:B------:R-:W-:Y:S01]  /*27c0*/  FFMA.FTZ R139, R233, R133, R132 ;  /* 0x00000085e98b7223 */ /* 0x000fe20000010084 */
[----:B------:R-:W-:-:S02]  /*27d0*/  LOP3.LUT P5, RZ, R175, 0xff00, RZ, 0xc0, !PT ;  /* 0x0000ff00afff7812 */ /* 0x000fc400078ac0ff */
[----:B------:R-:W-:Y:S01]  /*27e0*/  LOP3.LUT P6, RZ, R175, 0xff0000, RZ, 0xc0, !PT ;  /* 0x00ff0000afff7812 */ /* 0x000fe200078cc0ff */
[----:B------:R-:W-:Y:S02]  /*27f0*/  FADD.FTZ R139, R232, -R139 ;  /* 0x8000008be88b7221 */ /* 0x000fe40000010000 */
[----:B------:R-:W0:Y:S02]  /*2800*/  LDC.64 R232, c[0x0][0x2f8] ;  /* 0x0000be00ffe87b82 */ /* 0x000e240000000a00 */
[----:B------:R-:W-:-:S04]  /*2810*/  FMUL.FTZ R139, R186, R139 ;  /* 0x0000008bba8b7220 */ /* 0x000fc80000410000 */
[----:B------:R-:W-:Y:S01]  /*2820*/  @P1 FADD.FTZ R139, R62, R139 ;  /* 0x0000008b3e8b1221 */ /* 0x000fe20000010000 */
[----:B--2---:R-:W-:-:S05]  /*2830*/  @P2 SHF.L.U32 R180, R96, 0x10, RZ ;  /* 0x0000001060b42819 */ /* 0x004fca00000006ff */
[C---:B------:R-:W-:Y:S01]  /*2840*/  @P2 FMUL.FTZ R134, R137.reuse, R180 ;  /* 0x000000b489862220 */ /* 0x040fe20000410000 */
[----:B------:R-:W-:Y:S01]  /*2850*/  MOV R180, RZ ;  /* 0x000000ff00b47202 */ /* 0x000fe20000000f00 */
[----:B------:R-:W-:Y:S01]  /*2860*/  @P2 FMUL.FTZ R180, R137, R181 ;  /* 0x000000b589b42220 */ /* 0x000fe20000410000 */
[----:B------:R-:W-:Y:S01]  /*2870*/  LOP3.LUT P2, RZ, R174, 0xff00, RZ, 0xc0, !PT ;  /* 0x0000ff00aeff7812 */ /* 0x000fe2000784c0ff */
[----:B------:R-:W-:Y:S01]  /*2880*/  FADD.FTZ R3, R134, R3 ;  /* 0x0000000386037221 */ /* 0x000fe20000010000 */
[----:B------:R-:W-:-:S11]  /*2890*/  HFMA2.MMA R181, -RZ, RZ, 0, 0 ;  /* 0x00000000ffb57435 */ /* 0x000fd600000001ff */
[----:B------:R-:W-:Y:S01]  /*28a0*/  @P2 PRMT R137, R96, 0x7632, R137 ;  /* 0x0000763260892816 */ /* 0x000fe20000000089 */
[----:B------:R-:W-:Y:S01]  /*28b0*/  FMUL.FTZ R96, R240, R182 ;  /* 0x000000b6f0607220 */ /* 0x000fe20000410000 */
[----:B------:R-:W-:Y:S02]  /*28c0*/  @P2 PRMT R134, R52, 0x7632, R134 ;  /* 0x0000763234862816 */ /* 0x000fe40000000086 */
[----:B------:R-:W-:Y:S01]  /*28d0*/  @P2 SHF.L.U32 R137, R137, 0x10, RZ ;  /* 0x0000001089892819 */ /* 0x000fe200000006ff */
[----:B------:R-:W-:Y:S01]  /*28e0*/  FMUL.FTZ R96, R96, UR12 ;  /* 0x0000000c60607c20 */ /* 0x000fe20008410000 */
[----:B------:R-:W-:-:S03]  /*28f0*/  @P2 SHF.L.U32 R134, R134, 0x10, RZ ;  /* 0x0000001086862819 */ /* 0x000fc600000006ff */
[C---:B------:R-:W-:Y:S02]  /*2900*/  @P2 FMUL.FTZ R135, R96.reuse, R137 ;  /* 0x0000008960872220 */ /* 0x040fe40000410000 */
[----:B------:R-:W-:Y:S01]  /*2910*/  @P2 FMUL.FTZ R234, R96, R134 ;  /* 0x0000008660ea2220 */ /* 0x000fe20000410000 */
[----:B------:R-:W-:Y:S01]  /*2920*/  LOP3.LUT P2, RZ, R174, 0xff0000, RZ, 0xc0, !PT ;  /* 0x00ff0000aeff7812 */ /* 0x000fe2000784c0ff */
[----:B------:R-:W-:Y:S01]  /*2930*/  FMUL.FTZ R96, R241, R182 ;  /* 0x000000b6f1607220 */ /* 0x000fe20000410000 */
[----:B------:R-:W-:-:S03]  /*2940*/  MOV R134, RZ ;  /* 0x000000ff00867202 */ /* 0x000fc60000000f00 */
[----:B------:R-:W-:-:S08]  /*2950*/  FMUL.FTZ R96, R96, UR12 ;  /* 0x0000000c60607c20 */ /* 0x000fd00008410000 */
[----:B------:R-:W-:-:S05]  /*2960*/  @P2 SHF.L.U32 R137, R97, 0x10, RZ ;  /* 0x0000001061892819 */ /* 0x000fca00000006ff */
[----:B------:R-:W-:Y:S01]  /*2970*/  @P2 FMUL.FTZ R134, R96, R137 ;  /* 0x0000008960862220 */ /* 0x000fe20000410000 */
[----:B------:R-:W-:-:S05]  /*2980*/  @P2 SHF.L.U32 R137, R53, 0x10, RZ ;  /* 0x0000001035892819 */ /* 0x000fca00000006ff */
[----:B------:R-:W-:Y:S01]  /*2990*/  @P2 FMUL.FTZ R181, R96, R137 ;  /* 0x0000008960b52220 */ /* 0x000fe20000410000 */
[----:B------:R-:W-:Y:S01]  /*29a0*/  LOP3.LUT P2, RZ, R174, 0xff000000, RZ, 0xc0, !PT ;  /* 0xff000000aeff7812 */ /* 0x000fe2000784c0ff */
[----:B------:R-:W-:Y:S01]  /*29b0*/  FFMA.FTZ R96, R103, R133, R132 ;  /* 0x0000008567607223 */ /* 0x000fe20000010084 */
[----:B------:R-:W-:Y:S01]  /*29c0*/  FMUL.FTZ R103, R186, R136 ;  /* 0x00000088ba677220 */ /* 0x000fe20000410000 */
[----:B------:R-:W-:Y:S02]  /*29d0*/  CS2R R136, SRZ ;  /* 0x0000000000887805 */ /* 0x000fe4000001ff00 */
[----:B------:R-:W-:Y:S01]  /*29e0*/  MOV R174, RZ ;  /* 0x000000ff00ae7202 */ /* 0x000fe20000000f00 */
[----:B------:R-:W-:Y:S01]  /*29f0*/  FADD.FTZ R102, R102, -R96 ;  /* 0x8000006066667221 */ /* 0x000fe20000010000 */
[----:B------:R-:W-:-:S03]  /*2a00*/  @P1 FADD.FTZ R103, R59, R103 ;  /* 0x000000673b671221 */ /* 0x000fc60000010000 */
[----:B------:R-:W-:Y:S01]  /*2a10*/  FMUL.FTZ R242, R186, R102 ;  /* 0x00000066baf27220 */ /* 0x000fe20000410000 */
[----:B------:R-:W-:Y:S01]  /*2a20*/  FMUL.FTZ R96, R103, R182 ;  /* 0x000000b667607220 */ /* 0x000fe20000410000 */
[----:B------:R-:W-:Y:S02]  /*2a30*/  SEL R102, R241, R90, P3 ;  /* 0x0000005af1667207 */ /* 0x000fe40001800000 */
[----:B------:R-:W-:Y:S01]  /*2a40*/  @P2 PRMT R97, R97, 0x7632, R97 ;  /* 0x0000763261612816 */ /* 0x000fe20000000061 */
[----:B------:R-:W-:Y:S01]  /*2a50*/  FMUL.FTZ R96, R96, UR12 ;  /* 0x0000000c60607c20 */ /* 0x000fe20008410000 */
[----:B------:R-:W-:Y:S01]  /*2a60*/  @P1 FADD.FTZ R242, R60, R242 ;  /* 0x000000f23cf21221 */ /* 0x000fe20000010000 */
[----:B------:R-:W-:Y:S01]  /*2a70*/  SEL R103, R103, R91, P3 ;  /* 0x0000005b67677207 */ /* 0x000fe20001800000 */
[----:B------:R-:W1:Y:S01]  /*2a80*/  LDC.64 R240, c[0x0][0x220] ;  /* 0x00008800fff07b82 */ /* 0x000e620000000a00 */
[----:B------:R-:W-:-:S05]  /*2a90*/  @P2 SHF.L.U32 R97, R97, 0x10, RZ ;  /* 0x0000001061612819 */ /* 0x000fca00000006ff */
[----:B------:R-:W-:Y:S01]  /*2aa0*/  @P2 FMUL.FTZ R137, R96, R97 ;  /* 0x0000006160892220 */ /* 0x000fe20000410000 */
[----:B------:R-:W-:-:S04]  /*2ab0*/  @P2 PRMT R97, R53, 0x7632, R97 ;  /* 0x0000763235612816 */ /* 0x000fc80000000061 */
[----:B------:R-:W-:-:S05]  /*2ac0*/  @P2 SHF.L.U32 R97, R97, 0x10, RZ ;  /* 0x0000001061612819 */ /* 0x000fca00000006ff */
[----:B------:R-:W-:Y:S01]  /*2ad0*/  @P2 FMUL.FTZ R235, R96, R97 ;  /* 0x0000006160eb2220 */ /* 0x000fe20000410000 */
[----:B------:R-:W-:Y:S01]  /*2ae0*/  LOP3.LUT P2, RZ, R175, 0xff, RZ, 0xc0, !PT ;  /* 0x000000ffafff7812 */ /* 0x000fe2000784c0ff */
[----:B------:R-:W-:-:S04]  /*2af0*/  FMUL.FTZ R96, R242, R182 ;  /* 0x000000b6f2607220 */ /* 0x000fc80000410000 */
[----:B------:R-:W-:-:S08]  /*2b00*/  FMUL.FTZ R96, R96, UR12 ;  /* 0x0000000c60607c20 */ /* 0x000fd00008410000 */
[----:B------:R-:W-:-:S05]  /*2b10*/  @P2 SHF.L.U32 R97, R98, 0x10, RZ ;  /* 0x0000001062612819 */ /* 0x000fca00000006ff */
[----:B------:R-:W-:Y:S01]  /*2b20*/  @P2 FMUL.FTZ R136, R96, R97 ;  /* 0x0000006160882220 */ /* 0x000fe20000410000 */
[----:B------:R-:W-:-:S05]  /*2b30*/  @P2 SHF.L.U32 R97, R54, 0x10, RZ ;  /* 0x0000001036612819 */ /* 0x000fca00000006ff */
[----:B------:R-:W-:Y:S01]  /*2b40*/  @P2 FMUL.FTZ R174, R96, R97 ;  /* 0x0000006160ae2220 */ /* 0x000fe20000410000 */
[----:B------:R-:W-:-:S04]  /*2b50*/  ISETP.NE.U32.AND P2, PT, RZ, UR10, PT ;  /* 0x0000000aff007c0c */ /* 0x000fc8000bf45070 */
[----:B------:R-:W-:-:S13]  /*2b60*/  ISETP.NE.AND.EX P2, PT, RZ, UR11, PT, P2 ;  /* 0x0000000bff007c0c */ /* 0x000fda000bf45320 */
[----:B------:R-:W2:Y:S01]  /*2b70*/  @P2 LDC.64 R96, c[0x0][0x308] ;  /* 0x0000c200ff602b82 */ /* 0x000ea20000000a00 */
[----:B------:R-:W-:Y:S01]  /*2b80*/  @P2 SEL R100, R100, R88, P3 ;  /* 0x0000005864642207 */ /* 0x000fe20001800000 */
[----:B--2---:R-:W-:-:S05]  /*2b90*/  @P2 IMAD.WIDE.U32 R96, R204, 0x20, R96 ;  /* 0x00000020cc602825 */ /* 0x004fca00078e0060 */
[----:B------:R2:W-:Y:S02]  /*2ba0*/  @P2 STG.E.128 desc[UR4][R96.64], R100 ;  /* 0x0000006460002986 */ /* 0x0005e4000c101d04 */
[----:B--2---:R-:W-:Y:S01]  /*2bb0*/  FMUL.FTZ R101, R186, R231 ;  /* 0x000000e7ba657220 */ /* 0x004fe20000410000 */
[----:B------:R-:W-:Y:S01]  /*2bc0*/  FFMA.FTZ R100, R230, R133, R132 ;  /* 0x00000085e6647223 */ /* 0x000fe20000010084 */
[----:B------:R-:W-:Y:S02]  /*2bd0*/  @P5 PRMT R102, R98, 0x7632, R102 ;  /* 0x0000763262665816 */ /* 0x000fe40000000066 */
[----:B------:R-:W-:Y:S01]  /*2be0*/  @P1 FADD.FTZ R101, R61, R101 ;  /* 0x000000653d651221 */ /* 0x000fe20000010000 */
[----:B------:R-:W-:Y:S01]  /*2bf0*/  FADD.FTZ R100, R138, -R100 ;  /* 0x800000648a647221 */ /* 0x000fe20000010000 */
[----:B------:R-:W-:Y:S01]  /*2c00*/  HFMA2.MMA R138, -RZ, RZ, 0, 0 ;  /* 0x00000000ff8a7435 */ /* 0x000fe200000001ff */
[----:B------:R-:W-:Y:S01]  /*2c10*/  @P5 SHF.L.U32 R102, R102, 0x10, RZ ;  /* 0x0000001066665819 */ /* 0x000fe200000006ff */
[----:B------:R-:W-:Y:S01]  /*2c20*/  FMUL.FTZ R98, R101, R182 ;  /* 0x000000b665627220 */ /* 0x000fe20000410000 */
[----:B------:R-:W-:-:S02]  /*2c30*/  MOV R230, RZ ;  /* 0x000000ff00e67202 */ /* 0x000fc40000000f00 */
[----:B------:R-:W-:Y:S01]  /*2c40*/  SEL R101, R101, R93, P3 ;  /* 0x0000005d65657207 */ /* 0x000fe20001800000 */
[----:B------:R-:W-:-:S04]  /*2c50*/  FMUL.FTZ R98, R98, UR12 ;  /* 0x0000000c62627c20 */ /* 0x000fc80008410000 */
[----:B------:R-:W-:Y:S01]  /*2c60*/  @P5 FMUL.FTZ R138, R98, R102 ;  /* 0x00000066628a5220 */ /* 0x000fe20000410000 */
[----:B------:R-:W-:-:S04]  /*2c70*/  @P5 PRMT R102, R54, 0x7632, R102 ;  /* 0x0000763236665816 */ /* 0x000fc80000000066 */
[----:B------:R-:W-:-:S05]  /*2c80*/  @P5 SHF.L.U32 R102, R102, 0x10, RZ ;  /* 0x0000001066665819 */ /* 0x000fca00000006ff */
[----:B------:R-:W-:Y:S01]  /*2c90*/  @P5 FMUL.FTZ R230, R98, R102 ;  /* 0x0000006662e65220 */ /* 0x000fe20000410000 */
[----:B------:R-:W-:Y:S01]  /*2ca0*/  FMUL.FTZ R98, R186, R100 ;  /* 0x00000064ba627220 */ /* 0x000fe20000410000 */
[----:B------:R-:W-:Y:S02]  /*2cb0*/  SEL R100, R242, R92, P3 ;  /* 0x0000005cf2647207 */ /* 0x000fe40001800000 */
[----:B------:R-:W-:Y:S01]  /*2cc0*/  SEL R102, R139, R94, P3 ;  /* 0x0000005e8b667207 */ /* 0x000fe20001800000 */
[----:B------:R-:W-:Y:S01]  /*2cd0*/  @P1 FADD.FTZ R98, R63, R98 ;  /* 0x000000623f621221 */ /* 0x000fe20000010000 */
[----:B------:R-:W-:-:S04]  /*2ce0*/  LOP3.LUT P5, RZ, R175, 0xff000000, RZ, 0xc0, !PT ;  /* 0xff000000afff7812 */ /* 0x000fc800078ac0ff */
[C---:B------:R-:W-:Y:S01]  /*2cf0*/  SEL R103, R98.reuse, R95, P3 ;  /* 0x0000005f62677207 */ /* 0x040fe20001800000 */
[----:B------:R-:W-:-:S04]  /*2d00*/  FMUL.FTZ R98, R98, R182 ;  /* 0x000000b662627220 */ /* 0x000fc80000410000 */
[----:B------:R2:W-:Y:S01]  /*2d10*/  @P2 STG.E.128 desc[UR4][R96.64+0x10], R100 ;  /* 0x0000106460002986 */ /* 0x0005e2000c101d04 */
[----:B------:R-:W-:Y:S01]  /*2d20*/  FMUL.FTZ R98, R98, UR12 ;  /* 0x0000000c62627c20 */ /* 0x000fe20008410000 */
[----:B--2---:R-:W-:Y:S01]  /*2d30*/  FMUL.FTZ R96, R139, R182 ;  /* 0x000000b68b607220 */ /* 0x004fe20000410000 */
[----:B------:R-:W-:Y:S01]  /*2d40*/  HFMA2.MMA R139, -RZ, RZ, 0, 0 ;  /* 0x00000000ff8b7435 */ /* 0x000fe200000001ff */
[----:B------:R-:W-:Y:S02]  /*2d50*/  @P6 SHF.L.U32 R97, R99, 0x10, RZ ;  /* 0x0000001063616819 */ /* 0x000fe400000006ff */
[----:B------:R-:W-:Y:S01]  /*2d60*/  FMUL.FTZ R96, R96, UR12 ;  /* 0x0000000c60607c20 */ /* 0x000fe20008410000 */
[----:B------:R-:W-:Y:S02]  /*2d70*/  MOV R103, RZ ;  /* 0x000000ff00677202 */ /* 0x000fe40000000f00 */
[----:B------:R-:W-:Y:S01]  /*2d80*/  F2FP.BF16.F32.PACK_AB R100, R234, R180 ;  /* 0x000000b4ea64723e */ /* 0x000fe200000010ff */
[----:B------:R-:W-:Y:S01]  /*2d90*/  @P6 FMUL.FTZ R139, R96, R97 ;  /* 0x00000061608b6220 */ /* 0x000fe20000410000 */
[----:B------:R-:W-:-:S02]  /*2da0*/  @P6 SHF.L.U32 R97, R55, 0x10, RZ ;  /* 0x0000001037616819 */ /* 0x000fc400000006ff */
[----:B------:R-:W-:Y:S02]  /*2db0*/  F2FP.BF16.F32.PACK_AB R101, R235, R181 ;  /* 0x000000b5eb65723e */ /* 0x000fe400000010ff */
[----:B------:R-:W-:Y:S01]  /*2dc0*/  F2FP.BF16.F32.PACK_AB R102, R230, R174 ;  /* 0x000000aee666723e */ /* 0x000fe200000010ff */
[----:B------:R-:W-:Y:S01]  /*2dd0*/  @P6 FMUL.FTZ R103, R96, R97 ;  /* 0x0000006160676220 */ /* 0x000fe20000410000 */
[----:B------:R-:W-:Y:S01]  /*2de0*/  @P5 PRMT R97, R55, 0x7632, R97 ;  /* 0x0000763237615816 */ /* 0x000fe20000000061 */
[----:B------:R-:W-:-:S03]  /*2df0*/  HFMA2.MMA R96, -RZ, RZ, 0, 0 ;  /* 0x00000000ff607435 */ /* 0x000fc600000001ff */
[----:B------:R-:W-:-:S05]  /*2e00*/  @P5 SHF.L.U32 R97, R97, 0x10, RZ ;  /* 0x0000001061615819 */ /* 0x000fca00000006ff */
[----:B------:R-:W-:-:S05]  /*2e10*/  @P5 FMUL.FTZ R96, R98, R97 ;  /* 0x0000006162605220 */ /* 0x000fca0000410000 */
[----:B------:R-:W-:Y:S01]  /*2e20*/  F2FP.BF16.F32.PACK_AB R103, R96, R103 ;  /* 0x000000676067723e */ /* 0x000fe200000010ff */
[----:B0-----:R-:W-:-:S05]  /*2e30*/  IMAD.WIDE.U32 R96, R204, 0x10, R232 ;  /* 0x00000010cc607825 */ /* 0x001fca00078e00e8 */
[----:B------:R1:W-:Y:S02]  /*2e40*/  STG.E.128 desc[UR4][R96.64], R100 ;  /* 0x0000006460007986 */ /* 0x0003e4000c101d04 */
[----:B-1----:R-:W-:Y:S01]  /*2e50*/  IMAD.WIDE.U32 R100, R200, 0x10, R240 ;  /* 0x00000010c8647825 */ /* 0x002fe200078e00f0 */
[----:B------:R-:W0:Y:S05]  /*2e60*/  @P2 LDC.64 R96, c[0x0][0x308] ;  /* 0x0000c200ff602b82 */ /* 0x000e2a0000000a00 */
[----:B------:R-:W2:Y:S01]  /*2e70*/  LDG.E.128 R100, desc[UR4][R100.64] ;  /* 0x0000000464647981 */ /* 0x000ea2000c1e1d00 */
[-CC-:B------:R-:W-:Y:S01]  /*2e80*/  FFMA.FTZ R104, R104, R133.reuse, R132.reuse ;  /* 0x0000008568687223 */ /* 0x180fe20000010084 */
[-CC-:B------:R-:W-:Y:S01]  /*2e90*/  FFMA.FTZ R105, R105, R133.reuse, R132.reuse ;  /* 0x0000008569697223 */ /* 0x180fe20000010084 */
[-CC-:B------:R-:W-:Y:S01]  /*2ea0*/  FFMA.FTZ R107, R107, R133.reuse, R132.reuse ;  /* 0x000000856b6b7223 */ /* 0x180fe20000010084 */
[-C--:B------:R-:W-:Y:S01]  /*2eb0*/  FFMA.FTZ R217, R217, R133.reuse, R132 ;  /* 0x00000085d9d97223 */ /* 0x080fe20000010084 */
[----:B------:R-:W-:Y:S01]  /*2ec0*/  FADD.FTZ R104, R225, -R104 ;  /* 0x80000068e1687221 */ /* 0x000fe20000010000 */
[-CC-:B------:R-:W-:Y:S01]  /*2ed0*/  FFMA.FTZ R225, R106, R133.reuse, R132.reuse ;  /* 0x000000856ae17223 */ /* 0x180fe20000010084 */
[----:B------:R-:W-:Y:S01]  /*2ee0*/  FADD.FTZ R105, R227, -R105 ;  /* 0x80000069e3697221 */ /* 0x000fe20000010000 */
[----:B------:R-:W-:Y:S01]  /*2ef0*/  FADD.FTZ R107, R228, -R107 ;  /* 0x8000006be46b7221 */ /* 0x000fe20000010000 */
[-CC-:B------:R-:W-:Y:S01]  /*2f00*/  FFMA.FTZ R221, R221, R133.reuse, R132.reuse ;  /* 0x00000085dddd7223 */ /* 0x180fe20000010084 */
[----:B------:R-:W-:Y:S01]  /*2f10*/  FADD.FTZ R225, R226, -R225 ;  /* 0x800000e1e2e17221 */ /* 0x000fe20000010000 */
        /* <DEDUP_REMOVED lines=18> */
[----:B0-----:R-:W-:Y:S01]  /*3040*/  @P2 IMAD.WIDE.U32 R96, R200, 0x20, R96 ;  /* 0x00000020c8602825 */ /* 0x001fe200078e0060 */
[----:B------:R-:W-:-:S03]  /*3050*/  SEL R104, R175, R88, P3 ;  /* 0x00000058af687207 */ /* 0x000fc60001800000 */
[----:B------:R-:W-:Y:S01]  /*3060*/  @P1 FADD.FTZ R220, R68, R220 ;  /* 0x000000dc44dc1221 */ /* 0x000fe20000010000 */
[----:B------:R-:W-:Y:S01]  /*3070*/  SEL R105, R204, R89, P3 ;  /* 0x00000059cc697207 */ /* 0x000fe20001800000 */
[----:B------:R-:W-:Y:S01]  /*3080*/  @P1 FADD.FTZ R217, R69, R217 ;  /* 0x000000d945d91221 */ /* 0x000fe20000010000 */
[----:B------:R-:W-:Y:S01]  /*3090*/  SEL R106, R225, R90, P3 ;  /* 0x0000005ae16a7207 */ /* 0x000fe20001800000 */
[----:B------:R-:W-:Y:S01]  /*30a0*/  @P1 FADD.FTZ R218, R70, R218 ;  /* 0x000000da46da1221 */ /* 0x000fe20000010000 */
[----:B------:R-:W-:Y:S01]  /*30b0*/  SEL R107, R181, R91, P3 ;  /* 0x0000005bb56b7207 */ /* 0x000fe20001800000 */
[----:B------:R-:W-:Y:S01]  /*30c0*/  @P1 FADD.FTZ R219, R71, R219 ;  /* 0x000000db47db1221 */ /* 0x000fe20000010000 */
[----:B------:R-:W-:Y:S01]  /*30d0*/  @P5 PRMT R99, R99, 0x7632, R99 ;  /* 0x0000763263635816 */ /* 0x000fe20000000063 */
[----:B------:R-:W-:Y:S01]  /*30e0*/  HFMA2.MMA R174, -RZ, RZ, 0, 0 ;  /* 0x00000000ffae7435 */ /* 0x000fe200000001ff */
[-C--:B------:R-:W-:Y:S01]  /*30f0*/  FMUL.FTZ R175, R175, R182.reuse ;  /* 0x000000b6afaf7220 */ /* 0x080fe20000410000 */
[----:B------:R0:W-:Y:S01]  /*3100*/  @P2 STG.E.128 desc[UR4][R96.64], R104 ;  /* 0x0000006860002986 */ /* 0x0001e2000c101d04 */
[----:B------:R-:W-:Y:S01]  /*3110*/  @P5 SHF.L.U32 R99, R99, 0x10, RZ ;  /* 0x0000001063635819 */ /* 0x000fe200000006ff */
[----:B------:R-:W-:Y:S01]  /*3120*/  FMUL.FTZ R204, R204, R182 ;  /* 0x000000b6cccc7220 */ /* 0x000fe20000410000 */
[----:B------:R-:W-:Y:S01]  /*3130*/  FMUL.FTZ R175, R175, UR12 ;  /* 0x0000000cafaf7c20 */ /* 0x000fe20008410000 */
[----:B------:R-:W-:-:S02]  /*3140*/  MOV R180, RZ ;  /* 0x000000ff00b47202 */ /* 0x000fc40000000f00 */
[----:B------:R-:W-:Y:S01]  /*3150*/  @P5 FMUL.FTZ R174, R98, R99 ;  /* 0x0000006362ae5220 */ /* 0x000fe20000410000 */
[----:B------:R-:W-:Y:S01]  /*3160*/  LOP3.LUT P5, RZ, R166, 0xff00, RZ, 0xc0, !PT ;  /* 0x0000ff00a6ff7812 */ /* 0x000fe200078ac0ff */
[----:B------:R-:W-:Y:S01]  /*3170*/  FMUL.FTZ R204, R204, UR12 ;  /* 0x0000000ccccc7c20 */ /* 0x000fe20008410000 */
[----:B------:R-:W-:-:S04]  /*3180*/  FMUL.FTZ R99, R225, R182 ;  /* 0x000000b6e1637220 */ /* 0x000fc80000410000 */
[----:B------:R-:W-:Y:S01]  /*3190*/  FMUL.FTZ R99, R99, UR12 ;  /* 0x0000000c63637c20 */ /* 0x000fe20008410000 */
[----:B0-----:R-:W-:Y:S02]  /*31a0*/  SEL R104, R220, R92, P3 ;  /* 0x0000005cdc687207 */ /* 0x001fe40001800000 */
[----:B------:R-:W-:Y:S02]  /*31b0*/  SEL R105, R217, R93, P3 ;  /* 0x0000005dd9697207 */ /* 0x000fe40001800000 */
[----:B------:R-:W-:Y:S02]  /*31c0*/  SEL R106, R218, R94, P3 ;  /* 0x0000005eda6a7207 */ /* 0x000fe40001800000 */
[----:B------:R-:W-:-:S05]  /*31d0*/  SEL R107, R219, R95, P3 ;  /* 0x0000005fdb6b7207 */ /* 0x000fca0001800000 */
[----:B------:R0:W-:Y:S02]  /*31e0*/  @P2 STG.E.128 desc[UR4][R96.64+0x10], R104 ;  /* 0x0000106860002986 */ /* 0x0001e4000c101d04 */
[----:B0-----:R-:W-:Y:S01]  /*31f0*/  MOV R96, R166 ;  /* 0x000000a600607202 */ /* 0x001fe20000000f00 */
[----:B------:R-:W-:Y:S01]  /*3200*/  FMUL.FTZ R106, R218, R182 ;  /* 0x000000b6da6a7220 */ /* 0x000fe20000410000 */
[----:B------:R-:W-:Y:S02]  /*3210*/  MOV R107, RZ ;  /* 0x000000ff006b7202 */ /* 0x000fe40000000f00 */
[----:B------:R-:W-:Y:S01]  /*3220*/  LOP3.LUT P6, RZ, R96, 0xff, RZ, 0xc0, !PT ;  /* 0x000000ff60ff7812 */ /* 0x000fe200078cc0ff */
[----:B------:R-:W-:Y:S01]  /*3230*/  HFMA2.MMA R96, -RZ, RZ, 0, 0 ;  /* 0x00000000ff607435 */ /* 0x000fe200000001ff */
[----:B------:R-:W-:-:S11]  /*3240*/  FMUL.FTZ R106, R106, UR12 ;  /* 0x0000000c6a6a7c20 */ /* 0x000fd60008410000 */
[----:B------:R-:W-:-:S05]  /*3250*/  @P6 SHF.L.U32 R97, R48, 0x10, RZ ;  /* 0x0000001030616819 */ /* 0x000fca00000006ff */
[----:B------:R-:W-:Y:S01]  /*3260*/  @P6 FMUL.FTZ R96, R175, R97 ;  /* 0x00000061af606220 */ /* 0x000fe20000410000 */
[----:B------:R-:W-:Y:S01]  /*3270*/  HFMA2.MMA R97, -RZ, RZ, 0, 0 ;  /* 0x00000000ff617435 */ /* 0x000fe200000001ff */
[C---:B--2---:R-:W-:Y:S02]  /*3280*/  @P6 SHF.L.U32 R98, R100.reuse, 0x10, RZ ;  /* 0x0000001064626819 */ /* 0x044fe400000006ff */
[----:B------:R-:W-:-:S03]  /*3290*/  @P5 PRMT R100, R100, 0x7632, R100 ;  /* 0x0000763264645816 */ /* 0x000fc60000000064 */
[----:B------:R-:W-:Y:S01]  /*32a0*/  @P6 FMUL.FTZ R180, R175, R98 ;  /* 0x00000062afb46220 */ /* 0x000fe20000410000 */
[----:B------:R-:W-:Y:S02]  /*32b0*/  @P5 PRMT R98, R48, 0x7632, R98 ;  /* 0x0000763230625816 */ /* 0x000fe40000000062 */
[----:B------:R-:W-:Y:S02]  /*32c0*/  LOP3.LUT P6, RZ, R166, 0xff0000, RZ, 0xc0, !PT ;  /* 0x00ff0000a6ff7812 */ /* 0x000fe400078cc0ff */
[----:B------:R-:W-:Y:S02]  /*32d0*/  @P5 SHF.L.U32 R98, R98, 0x10, RZ ;  /* 0x0000001062625819 */ /* 0x000fe400000006ff */
[----:B------:R-:W-:Y:S02]  /*32e0*/  @P5 SHF.L.U32 R100, R100, 0x10, RZ ;  /* 0x0000001064645819 */ /* 0x000fe400000006ff */
[----:B------:R-:W-:Y:S01]  /*32f0*/  MOV R175, RZ ;  /* 0x000000ff00af7202 */ /* 0x000fe20000000f00 */
[C---:B------:R-:W-:Y:S01]  /*3300*/  @P5 FMUL.FTZ R97, R204.reuse, R98 ;  /* 0x00000062cc615220 */ /* 0x040fe20000410000 */
[----:B------:R-:W-:Y:S01]  /*3310*/  HFMA2.MMA R98, -RZ, RZ, 0, 0 ;  /* 0x00000000ff627435 */ /* 0x000fe200000001ff */
[----:B------:R-:W-:Y:S01]  /*3320*/  @P5 FMUL.FTZ R175, R204, R100 ;  /* 0x00000064ccaf5220 */ /* 0x000fe20000410000 */
[----:B------:R-:W-:-:S02]  /*3330*/  LOP3.LUT P5, RZ, R166, 0xff000000, RZ, 0xc0, !PT ;  /* 0xff000000a6ff7812 */ /* 0x000fc400078ac0ff */
[----:B------:R-:W-:Y:S02]  /*3340*/  MOV R166, RZ ;  /* 0x000000ff00a67202 */ /* 0x000fe40000000f00 */
[----:B------:R-:W-:Y:S02]  /*3350*/  @P6 SHF.L.U32 R100, R101, 0x10, RZ ;  /* 0x0000001065646819 */ /* 0x000fe400000006ff */
[----:B------:R-:W-:Y:S02]  /*3360*/  @P6 SHF.L.U32 R104, R49, 0x10, RZ ;  /* 0x0000001031686819 */ /* 0x000fe400000006ff */
[----:B------:R-:W-:Y:S01]  /*3370*/  MOV R204, RZ ;  /* 0x000000ff00cc7202 */ /* 0x000fe20000000f00 */
[----:B------:R-:W-:Y:S01]  /*3380*/  @P6 FMUL.FTZ R166, R99, R100 ;  /* 0x0000006463a66220 */ /* 0x000fe20000410000 */
[----:B------:R-:W-:Y:S01]  /*3390*/  F2FP.BF16.F32.PACK_AB R96, R97, R96 ;  /* 0x000000606160723e */ /* 0x000fe200000010ff */
[----:B------:R-:W-:Y:S01]  /*33a0*/  @P6 FMUL.FTZ R98, R99, R104 ;  /* 0x0000006863626220 */ /* 0x000fe20000410000 */
[----:B------:R-:W-:Y:S01]  /*33b0*/  FMUL.FTZ R99, R181, R182 ;  /* 0x000000b6b5637220 */ /* 0x000fe20000410000 */
[----:B------:R-:W-:-:S02]  /*33c0*/  @P5 PRMT R100, R49, 0x7632, R100 ;  /* 0x0000763231645816 */ /* 0x000fc40000000064 */
[----:B------:R-:W-:Y:S01]  /*33d0*/  @P5 PRMT R101, R101, 0x7632, R101 ;  /* 0x0000763265655816 */ /* 0x000fe20000000065 */
[----:B------:R-:W-:Y:S01]  /*33e0*/  FMUL.FTZ R104, R99, UR12 ;  /* 0x0000000c63687c20 */ /* 0x000fe20008410000 */
[----:B------:R-:W-:Y:S01]  /*33f0*/  HFMA2.MMA R99, -RZ, RZ, 0, 0 ;  /* 0x00000000ff637435 */ /* 0x000fe200000001ff */
[----:B------:R-:W-:Y:S02]  /*3400*/  LOP3.LUT P6, RZ, R167, 0xff, RZ, 0xc0, !PT ;  /* 0x000000ffa7ff7812 */ /* 0x000fe400078cc0ff */
[----:B------:R-:W-:Y:S02]  /*3410*/  @P5 SHF.L.U32 R100, R100, 0x10, RZ ;  /* 0x0000001064645819 */ /* 0x000fe400000006ff */
[----:B------:R-:W-:Y:S02]  /*3420*/  @P5 SHF.L.U32 R101, R101, 0x10, RZ ;  /* 0x0000001065655819 */ /* 0x000fe400000006ff */
[----:B------:R-:W-:Y:S01]  /*3430*/  MOV R181, RZ ;  /* 0x000000ff00b57202 */ /* 0x000fe20000000f00 */
[----:B------:R-:W-:Y:S01]  /*3440*/  @P5 FMUL.FTZ R99, R104, R100 ;  /* 0x0000006468635220 */ /* 0x000fe20000410000 */
[----:B------:R-:W-:Y:S01]  /*3450*/  FMUL.FTZ R100, R220, R182 ;  /* 0x000000b6dc647220 */ /* 0x000fe20000410000 */
[----:B------:R-:W-:Y:S01]  /*3460*/  @P5 FMUL.FTZ R181, R104, R101 ;  /* 0x0000006568b55220 */ /* 0x000fe20000410000 */
[----:B------:R-:W-:Y:S01]  /*3470*/  LOP3.LUT P5, RZ, R167, 0xff00, RZ, 0xc0, !PT ;  /* 0x0000ff00a7ff7812 */ /* 0x000fe200078ac0ff */
[----:B------:R-:W-:Y:S01]  /*3480*/  HFMA2.MMA R104, -RZ, RZ, 0, 0 ;  /* 0x00000000ff687435 */ /* 0x000fe200000001ff */
[----:B------:R-:W-:Y:S01]  /*3490*/  FMUL.FTZ R100, R100, UR12 ;  /* 0x0000000c64647c20 */ /* 0x000fe20008410000 */
[----:B------:R-:W-:-:S02]  /*34a0*/  @P6 SHF.L.U32 R101, R102, 0x10, RZ ;  /* 0x0000001066656819 */ /* 0x000fc400000006ff */
[----:B------:R-:W-:Y:S02]  /*34b0*/  @P6 SHF.L.U32 R105, R50, 0x10, RZ ;  /* 0x0000001032696819 */ /* 0x000fe400000006ff */
[----:B------:R-:W-:Y:S01]  /*34c0*/  F2FP.BF16.F32.PACK_AB R97, R99, R98 ;  /* 0x000000626361723e */ /* 0x000fe200000010ff */
[C---:B------:R-:W-:Y:S02]  /*34d0*/  @P6 FMUL.FTZ R204, R100.reuse, R101 ;  /* 0x0000006564cc6220 */ /* 0x040fe40000410000 */
[----:B------:R-:W-:Y:S01]  /*34e0*/  @P6 FMUL.FTZ R104, R100, R105 ;  /* 0x0000006964686220 */ /* 0x000fe20000410000 */
[----:B------:R-:W-:Y:S01]  /*34f0*/  FMUL.FTZ R100, R217, R182 ;  /* 0x000000b6d9647220 */ /* 0x000fe20000410000 */
[----:B------:R-:W-:Y:S01]  /*3500*/  HFMA2.MMA R105, -RZ, RZ, 0, 0 ;  /* 0x00000000ff697435 */ /* 0x000fe200000001ff */
[----:B------:R-:W-:Y:S02]  /*3510*/  @P5 PRMT R101, R102, 0x7632, R101 ;  /* 0x0000763266655816 */ /* 0x000fe40000000065 */
[----:B------:R-:W-:Y:S01]  /*3520*/  @P5 PRMT R102, R50, 0x7632, R102 ;  /* 0x0000763232665816 */ /* 0x000fe20000000066 */
[----:B------:R-:W-:Y:S01]  /*3530*/  FMUL.FTZ R100, R100, UR12 ;  /* 0x0000000c64647c20 */ /* 0x000fe20008410000 */
[----:B------:R-:W-:-:S02]  /*3540*/  @P5 SHF.L.U32 R101, R101, 0x10, RZ ;  /* 0x0000001065655819 */ /* 0x000fc400000006ff */
[----:B------:R-:W-:Y:S02]  /*3550*/  @P5 SHF.L.U32 R102, R102, 0x10, RZ ;  /* 0x0000001066665819 */ /* 0x000fe400000006ff */
[----:B------:R-:W-:Y:S01]  /*3560*/  MOV R217, RZ ;  /* 0x000000ff00d97202 */ /* 0x000fe20000000f00 */
[C---:B------:R-:W-:Y:S01]  /*3570*/  @P5 FMUL.FTZ R217, R100.reuse, R101 ;  /* 0x0000006564d95220 */ /* 0x040fe20000410000 */
[----:B------:R-:W-:Y:S01]  /*3580*/  LOP3.LUT P6, RZ, R167, 0xff000000, RZ, 0xc0, !PT ;  /* 0xff000000a7ff7812 */ /* 0x000fe200078cc0ff */
[----:B------:R-:W-:Y:S01]  /*3590*/  @P5 FMUL.FTZ R105, R100, R102 ;  /* 0x0000006664695220 */ /* 0x000fe20000410000 */
[----:B------:R-:W-:Y:S01]  /*35a0*/  LEA R100, P5, R200, UR14, 0x4 ;  /* 0x0000000ec8647c11 */ /* 0x000fe2000f8a20ff */
[----:B------:R-:W-:-:S03]  /*35b0*/  FMUL.FTZ R102, R219, R182 ;  /* 0x000000b6db667220 */ /* 0x000fc60000410000 */
[----:B------:R-:W-:Y:S01]  /*35c0*/  LEA.HI.X R101, R200, UR15, RZ, 0x4, P5 ;  /* 0x0000000fc8657c11 */ /* 0x000fe2000a8f24ff */
[----:B------:R-:W-:Y:S01]  /*35d0*/  FMUL.FTZ R102, R102, UR12 ;  /* 0x0000000c66667c20 */ /* 0x000fe20008410000 */
[----:B------:R-:W-:Y:S01]  /*35e0*/  LOP3.LUT P5, RZ, R167, 0xff0000, RZ, 0xc0, !PT ;  /* 0x00ff0000a7ff7812 */ /* 0x000fe200078ac0ff */
[----:B------:R-:W-:Y:S01]  /*35f0*/  HFMA2.MMA R167, -RZ, RZ, 0, 0 ;  /* 0x00000000ffa77435 */ /* 0x000fe200000001ff */
[----:B------:R-:W-:Y:S01]  /*3600*/  F2FP.BF16.F32.PACK_AB R98, R105, R104 ;  /* 0x000000686962723e */ /* 0x000fe200000010ff */
[----:B------:R-:W-:Y:S02]  /*3610*/  IMAD.WIDE.U32 R104, R195, 0x10, R240 ;  /* 0x00000010c3687825 */ /* 0x000fe400078e00f0 */
[----:B------:R-:W-:-:S04]  /*3620*/  @P6 PRMT R200, R51, 0x7632, R200 ;  /* 0x0000763233c86816 */ /* 0x000fc800000000c8 */
[----:B------:R-:W-:-:S04]  /*3630*/  @P6 SHF.L.U32 R200, R200, 0x10, RZ ;  /* 0x00000010c8c86819 */ /* 0x000fc800000006ff */
[----:B------:R-:W-:Y:S01]  /*3640*/  @P5 SHF.L.U32 R218, R51, 0x10, RZ ;  /* 0x0000001033da5819 */ /* 0x000fe200000006ff */
[----:B------:R-:W-:-:S04]  /*3650*/  @P6 FMUL.FTZ R167, R102, R200 ;  /* 0x000000c866a76220 */ /* 0x000fc80000410000 */
[----:B------:R-:W-:-:S05]  /*3660*/  @P5 FMUL.FTZ R107, R106, R218 ;  /* 0x000000da6a6b5220 */ /* 0x000fca0000410000 */
[----:B------:R-:W-:-:S05]  /*3670*/  F2FP.BF16.F32.PACK_AB R99, R167, R107 ;  /* 0x0000006ba763723e */ /* 0x000fca00000010ff */
[----:B------:R0:W-:Y:S04]  /*3680*/  STG.E.128 desc[UR4][R100.64], R96 ;  /* 0x0000006064007986 */ /* 0x0001e8000c101d04 */
[----:B0-----:R0:W2:Y:S01]  /*3690*/  LDG.E.128 R96, desc[UR4][R104.64] ;  /* 0x0000000468607981 */ /* 0x0010a2000c1e1d00 */
[-CC-:B------:R-:W-:Y:S01]  /*36a0*/  FFMA.FTZ R109, R109, R133.reuse, R132.reuse ;  /* 0x000000856d6d7223 */ /* 0x180fe20000010084 */
[----:B------:R-:W-:Y:S01]  /*36b0*/  @P5 SHF.L.U32 R101, R103, 0x10, RZ ;  /* 0x0000001067655819 */ /* 0x000fe200000006ff */
[----:B------:R-:W-:Y:S01]  /*36c0*/  HFMA2.MMA R200, -RZ, RZ, 0, 0 ;  /* 0x00000000ffc87435 */ /* 0x000fe200000001ff */
[----:B------:R-:W-:Y:S01]  /*36d0*/  MOV R100, R160 ;  /* 0x000000a000647202 */ /* 0x000fe20000000f00 */
[----:B------:R-:W-:Y:S01]  /*36e0*/  FADD.FTZ R109, R113, -R109 ;  /* 0x8000006d716d7221 */ /* 0x000fe20000010000 */
[----:B------:R-:W-:Y:S01]  /*36f0*/  @P6 PRMT R103, R103, 0x7632, R103 ;  /* 0x0000763267676816 */ /* 0x000fe20000000067 */
[--C-:B------:R-:W-:Y:S01]  /*3700*/  FFMA.FTZ R111, R111, R133, R132.reuse ;  /* 0x000000856f6f7223 */ /* 0x100fe20000010084 */
[----:B------:R-:W-:Y:S01]  /*3710*/  MOV R167, RZ ;  /* 0x000000ff00a77202 */ /* 0x000fe20000000f00 */
[----:B------:R-:W-:Y:S01]  /*3720*/  @P5 FMUL.FTZ R167, R106, R101 ;  /* 0x000000656aa75220 */ /* 0x000fe20000410000 */
[----:B------:R-:W-:Y:S01]  /*3730*/  LOP3.LUT P5, RZ, R100, 0xff, RZ, 0xc0, !PT ;  /* 0x000000ff64ff7812 */ /* 0x000fe200078ac0ff */
[----:B------:R-:W-:Y:S01]  /*3740*/  FMUL.FTZ R100, R186, R109 ;  /* 0x0000006dba647220 */ /* 0x000fe20000410000 */
[----:B------:R-:W-:Y:S01]  /*3750*/  @P6 SHF.L.U32 R103, R103, 0x10, RZ ;  /* 0x0000001067676819 */ /* 0x000fe200000006ff */
[----:B------:R-:W-:Y:S01]  /*3760*/  FFMA.FTZ R101, R110, R133, R132 ;  /* 0x000000856e657223 */ /* 0x000fe20000010084 */
[----:B------:R-:W-:Y:S01]  /*3770*/  FADD.FTZ R114, R114, -R111 ;  /* 0x8000006f72727221 */ /* 0x000fe20000010000 */
[----:B------:R-:W-:Y:S01]  /*3780*/  @P1 FADD.FTZ R100, R72, R100 ;  /* 0x0000006448641221 */ /* 0x000fe20000010000 */
[----:B------:R-:W-:Y:S01]  /*3790*/  MOV R218, RZ ;  /* 0x000000ff00da7202 */ /* 0x000fe20000000f00 */
[----:B------:R-:W-:Y:S01]  /*37a0*/  @P6 FMUL.FTZ R200, R102, R103 ;  /* 0x0000006766c86220 */ /* 0x000fe20000410000 */
[----:B------:R-:W-:Y:S01]  /*37b0*/  LOP3.LUT P6, RZ, R160, 0xff00, RZ, 0xc0, !PT ;  /* 0x0000ff00a0ff7812 */ /* 0x000fe200078cc0ff */
[----:B0-----:R-:W-:Y:S01]  /*37c0*/  FADD.FTZ R104, R208, -R101 ;  /* 0x80000065d0687221 */ /* 0x001fe20000010000 */
[----:B------:R-:W-:Y:S01]  /*37d0*/  FMUL.FTZ R101, R100, R182 ;  /* 0x000000b664657220 */ /* 0x000fe20000410000 */
[----:B------:R-:W-:Y:S01]  /*37e0*/  HFMA2.MMA R103, -RZ, RZ, 0, 0 ;  /* 0x00000000ff677435 */ /* 0x000fe200000001ff */
[----:B------:R-:W-:Y:S01]  /*37f0*/  MOV R208, RZ ;  /* 0x000000ff00d07202 */ /* 0x000fe20000000f00 */
[-C--:B------:R-:W-:Y:S01]  /*3800*/  FFMA.FTZ R112, R112, R133.reuse, R132 ;  /* 0x0000008570707223 */ /* 0x080fe20000010084 */
[----:B------:R-:W-:Y:S01]  /*3810*/  FMUL.FTZ R106, R101, UR12 ;  /* 0x0000000c656a7c20 */ /* 0x000fe20008410000 */
[----:B------:R-:W-:Y:S01]  /*3820*/  FMUL.FTZ R101, R186, R104 ;  /* 0x00000068ba657220 */ /* 0x000fe20000410000 */
[----:B------:R-:W-:Y:S01]  /*3830*/  @P5 SHF.L.U32 R102, R44, 0x10, RZ ;  /* 0x000000102c665819 */ /* 0x000fe200000006ff */
[----:B------:R-:W-:Y:S01]  /*3840*/  HFMA2.MMA R109, -RZ, RZ, 0, 0 ;  /* 0x00000000ff6d7435 */ /* 0x000fe200000001ff */
[----:B------:R-:W-:Y:S01]  /*3850*/  FADD.FTZ R112, R209, -R112 ;  /* 0x80000070d1707221 */ /* 0x000fe20000010000 */
[----:B------:R-:W-:Y:S01]  /*3860*/  @P1 FADD.FTZ R101, R73, R101 ;  /* 0x0000006549651221 */ /* 0x000fe20000010000 */
[-C--:B------:R-:W-:Y:S01]  /*3870*/  FFMA.FTZ R115, R115, R133.reuse, R132 ;  /* 0x0000008573737223 */ /* 0x080fe20000010084 */
[----:B------:R-:W-:Y:S01]  /*3880*/  @P5 FMUL.FTZ R103, R106, R102 ;  /* 0x000000666a675220 */ /* 0x000fe20000410000 */
[----:B------:R-:W-:Y:S01]  /*3890*/  FMUL.FTZ R102, R186, R114 ;  /* 0x00000072ba667220 */ /* 0x000fe20000410000 */
[----:B------:R-:W-:Y:S01]  /*38a0*/  HFMA2.MMA R114, -RZ, RZ, 0, 0 ;  /* 0x00000000ff727435 */ /* 0x000fe200000001ff */
[----:B------:R-:W-:Y:S01]  /*38b0*/  FADD.FTZ R115, R141, -R115 ;  /* 0x800000738d737221 */ /* 0x000fe20000010000 */
[----:B------:R-:W-:Y:S01]  /*38c0*/  MOV R141, RZ ;  /* 0x000000ff008d7202 */ /* 0x000fe20000000f00 */
[----:B------:R-:W-:Y:S01]  /*38d0*/  @P1 FADD.FTZ R102, R74, R102 ;  /* 0x000000664a661221 */ /* 0x000fe20000010000 */
[-CC-:B------:R-:W-:Y:S01]  /*38e0*/  FFMA.FTZ R143, R143, R133.reuse, R132.reuse ;  /* 0x000000858f8f7223 */ /* 0x180fe20000010084 */
[-CC-:B------:R-:W-:Y:S01]  /*38f0*/  FFMA.FTZ R140, R140, R133.reuse, R132.reuse ;  /* 0x000000858c8c7223 */ /* 0x180fe20000010084 */
[----:B------:R-:W-:Y:S01]  /*3900*/  CS2R R110, SRZ ;  /* 0x00000000006e7805 */ /* 0x000fe2000001ff00 */
[----:B------:R-:W-:Y:S01]  /*3910*/  FFMA.FTZ R183, R183, R133, R132 ;  /* 0x00000085b7b77223 */ /* 0x000fe20000010084 */
[----:B------:R-:W-:Y:S01]  /*3920*/  FADD.FTZ R210, R210, -R143 ;  /* 0x8000008fd2d27221 */ /* 0x000fe20000010000 */
[----:B------:R-:W-:Y:S01]  /*3930*/  MOV R143, RZ ;  /* 0x000000ff008f7202 */ /* 0x000fe20000000f00 */
[----:B------:R-:W-:Y:S01]  /*3940*/  FADD.FTZ R142, R142, -R140 ;  /* 0x8000008c8e8e7221 */ /* 0x000fe20000010000 */
[----:B------:R-:W-:Y:S01]  /*3950*/  HFMA2.MMA R140, -RZ, RZ, 0, 0 ;  /* 0x00000000ff8c7435 */ /* 0x000fe200000001ff */
[----:B------:R-:W-:Y:S01]  /*3960*/  FADD.FTZ R183, R108, -R183 ;  /* 0x800000b76cb77221 */ /* 0x000fe20000010000 */
[----:B------:R-:W-:Y:S01]  /*3970*/  SEL R100, R100, R88, P3 ;  /* 0x0000005864647207 */ /* 0x000fe20001800000 */
[----:B------:R-:W-:-:S04]  /*3980*/  FMUL.FTZ R209, R186, R142 ;  /* 0x0000008ebad17220 */ /* 0x000fc80000410000 */
[----:B------:R-:W-:Y:S01]  /*3990*/  @P1 FADD.FTZ R209, R78, R209 ;  /* 0x000000d14ed11221 */ /* 0x000fe20000010000 */
[----:B--2---:R-:W-:Y:S02]  /*39a0*/  @P5 SHF.L.U32 R105, R96, 0x10, RZ ;  /* 0x0000001060695819 */ /* 0x004fe400000006ff */
[----:B------:R-:W-:-:S03]  /*39b0*/  @P6 PRMT R96, R44, 0x7632, R96 ;  /* 0x000076322c606816 */ /* 0x000fc60000000060 */
[----:B------:R-:W-:Y:S01]  /*39c0*/  @P5 FMUL.FTZ R208, R106, R105 ;  /* 0x000000696ad05220 */ /* 0x000fe20000410000 */
[----:B------:R-:W-:Y:S01]  /*39d0*/  LOP3.LUT P5, RZ, R160, 0xff0000, RZ, 0xc0, !PT ;  /* 0x00ff0000a0ff7812 */ /* 0x000fe200078ac0ff */
[----:B------:R-:W-:Y:S01]  /*39e0*/  FMUL.FTZ R105, R101, R182 ;  /* 0x000000b665697220 */ /* 0x000fe20000410000 */
[C---:B------:R-:W-:Y:S01]  /*39f0*/  @P6 PRMT R104, R96.reuse, 0x7632, R104 ;  /* 0x0000763260686816 */ /* 0x040fe20000000068 */
[----:B------:R-:W-:Y:S01]  /*3a00*/  HFMA2.MMA R106, -RZ, RZ, 0, 0 ;  /* 0x00000000ff6a7435 */ /* 0x000fe200000001ff */
[----:B------:R-:W-:Y:S01]  /*3a10*/  @P6 SHF.L.U32 R96, R96, 0x10, RZ ;  /* 0x0000001060606819 */ /* 0x000fe200000006ff */
[----:B------:R-:W-:Y:S01]  /*3a20*/  FMUL.FTZ R105, R105, UR12 ;  /* 0x0000000c69697c20 */ /* 0x000fe20008410000 */
[----:B------:R-:W-:Y:S02]  /*3a30*/  @P6 SHF.L.U32 R104, R104, 0x10, RZ ;  /* 0x0000001068686819 */ /* 0x000fe400000006ff */
[----:B------:R-:W-:Y:S01]  /*3a40*/  SEL R101, R101, R89, P3 ;  /* 0x0000005965657207 */ /* 0x000fe20001800000 */
[C---:B------:R-:W-:Y:S01]  /*3a50*/  @P6 FMUL.FTZ R106, R105.reuse, R96 ;  /* 0x00000060696a6220 */ /* 0x040fe20000410000 */
[----:B------:R-:W-:Y:S01]  /*3a60*/  FMUL.FTZ R96, R102, R182 ;  /* 0x000000b666607220 */ /* 0x000fe20000410000 */
[----:B------:R-:W-:Y:S01]  /*3a70*/  @P6 FMUL.FTZ R218, R105, R104 ;  /* 0x0000006869da6220 */ /* 0x000fe20000410000 */
[----:B------:R-:W-:-:S02]  /*3a80*/  LOP3.LUT P6, RZ, R160, 0xff000000, RZ, 0xc0, !PT ;  /* 0xff000000a0ff7812 */ /* 0x000fc400078cc0ff */
[----:B------:R-:W-:Y:S01]  /*3a90*/  @P5 SHF.L.U32 R104, R45, 0x10, RZ ;  /* 0x000000102d685819 */ /* 0x000fe200000006ff */
[----:B------:R-:W-:Y:S01]  /*3aa0*/  FMUL.FTZ R96, R96, UR12 ;  /* 0x0000000c60607c20 */ /* 0x000fe20008410000 */
[----:B------:R-:W-:Y:S02]  /*3ab0*/  @P5 SHF.L.U32 R105, R97, 0x10, RZ ;  /* 0x0000001061695819 */ /* 0x000fe400000006ff */
[----:B------:R-:W-:Y:S01]  /*3ac0*/  MOV R160, RZ ;  /* 0x000000ff00a07202 */ /* 0x000fe20000000f00 */
[----:B------:R-:W-:Y:S01]  /*3ad0*/  @P5 FMUL.FTZ R109, R96, R104 ;  /* 0x00000068606d5220 */ /* 0x000fe20000410000 */
[----:B------:R-:W-:Y:S01]  /*3ae0*/  FMUL.FTZ R104, R186, R112 ;  /* 0x00000070ba687220 */ /* 0x000fe20000410000 */
[----:B------:R-:W-:Y:S01]  /*3af0*/  @P5 FMUL.FTZ R160, R96, R105 ;  /* 0x0000006960a05220 */ /* 0x000fe20000410000 */
[----:B------:R-:W-:Y:S01]  /*3b00*/  LOP3.LUT P5, RZ, R161, 0xff, RZ, 0xc0, !PT ;  /* 0x000000ffa1ff7812 */ /* 0x000fe200078ac0ff */
[C---:B------:R-:W-:Y:S01]  /*3b10*/  FMUL.FTZ R105, R186.reuse, R115 ;  /* 0x00000073ba697220 */ /* 0x040fe20000410000 */
[----:B------:R-:W-:Y:S01]  /*3b20*/  @P1 FADD.FTZ R104, R75, R104 ;  /* 0x000000684b681221 */ /* 0x000fe20000010000 */
[----:B------:R-:W-:Y:S01]  /*3b30*/  @P6 PRMT R96, R45, 0x7632, R96 ;  /* 0x000076322d606816 */ /* 0x000fe20000000060 */
[----:B------:R-:W-:Y:S01]  /*3b40*/  FMUL.FTZ R115, R186, R183 ;  /* 0x000000b7ba737220 */ /* 0x000fe20000410000 */
[----:B------:R-:W-:Y:S01]  /*3b50*/  @P6 PRMT R107, R97, 0x7632, R107 ;  /* 0x00007632616b6816 */ /* 0x000fe2000000006b */
[----:B------:R-:W-:Y:S01]  /*3b60*/  FMUL.FTZ R97, R104, R182 ;  /* 0x000000b668617220 */ /* 0x000fe20000410000 */
[----:B------:R-:W-:Y:S01]  /*3b70*/  @P6 SHF.L.U32 R96, R96, 0x10, RZ ;  /* 0x0000001060606819 */ /* 0x000fe200000006ff */
[----:B------:R-:W-:Y:S01]  /*3b80*/  @P1 FADD.FTZ R105, R76, R105 ;  /* 0x000000694c691221 */ /* 0x000fe20000010000 */
[----:B------:R-:W-:Y:S01]  /*3b90*/  @P6 SHF.L.U32 R107, R107, 0x10, RZ ;  /* 0x000000106b6b6819 */ /* 0x000fe200000006ff */
[----:B------:R-:W-:Y:S01]  /*3ba0*/  FMUL.FTZ R97, R97, UR12 ;  /* 0x0000000c61617c20 */ /* 0x000fe20008410000 */
[----:B------:R-:W-:Y:S01]  /*3bb0*/  @P1 FADD.FTZ R115, R79, R115 ;  /* 0x000000734f731221 */ /* 0x000fe20000010000 */
[----:B------:R-:W-:Y:S01]  /*3bc0*/  HFMA2.MMA R183, -RZ, RZ, 0, 0 ;  /* 0x00000000ffb77435 */ /* 0x000fe200000001ff */
[----:B------:R-:W-:Y:S01]  /*3bd0*/  SEL R102, R102, R90, P3 ;  /* 0x0000005a66667207 */ /* 0x000fe20001800000 */
[C---:B------:R-:W-:Y:S01]  /*3be0*/  @P6 FMUL.FTZ R141, R97.reuse, R107 ;  /* 0x0000006b618d6220 */ /* 0x040fe20000410000 */
[----:B------:R-:W-:Y:S01]  /*3bf0*/  @P6 FMUL.FTZ R114, R97, R96 ;  /* 0x0000006061726220 */ /* 0x000fe20000410000 */
[----:B------:R-:W-:Y:S01]  /*3c00*/  LOP3.LUT P6, RZ, R161, 0xff00, RZ, 0xc0, !PT ;  /* 0x0000ff00a1ff7812 */ /* 0x000fe200078cc0ff */
[----:B------:R-:W-:Y:S01]  /*3c10*/  FMUL.FTZ R96, R105, R182 ;  /* 0x000000b669607220 */ /* 0x000fe20000410000 */
[----:B------:R-:W-:Y:S01]  /*3c20*/  FMUL.FTZ R107, R186, R210 ;  /* 0x000000d2ba6b7220 */ /* 0x000fe20000410000 */
[----:B------:R-:W-:Y:S01]  /*3c30*/  @P5 SHF.L.U32 R97, R98, 0x10, RZ ;  /* 0x0000001062615819 */ /* 0x000fe200000006ff */
[-C--:B------:R-:W-:Y:S01]  /*3c40*/  FMUL.FTZ R142, R115, R182.reuse ;  /* 0x000000b6738e7220 */ /* 0x080fe20000410000 */
[----:B------:R-:W-:Y:S01]  /*3c50*/  FMUL.FTZ R96, R96, UR12 ;  /* 0x0000000c60607c20 */ /* 0x000fe20008410000 */
[----:B------:R-:W-:Y:S01]  /*3c60*/  @P1 FADD.FTZ R107, R77, R107 ;  /* 0x0000006b4d6b1221 */ /* 0x000fe20000010000 */
[----:B------:R-:W-:Y:S01]  /*3c70*/  F2FP.BF16.F32.PACK_AB R109, R114, R109 ;  /* 0x0000006d726d723e */ /* 0x000fe200000010ff */
[----:B------:R-:W-:Y:S01]  /*3c80*/  FMUL.FTZ R142, R142, UR12 ;  /* 0x0000000c8e8e7c20 */ /* 0x000fe20008410000 */
[----:B------:R-:W-:Y:S01]  /*3c90*/  @P5 FMUL.FTZ R143, R96, R97 ;  /* 0x00000061608f5220 */ /* 0x000fe20000410000 */
[----:B------:R-:W-:-:S03]  /*3ca0*/  FMUL.FTZ R97, R107, R182 ;  /* 0x000000b66b617220 */ /* 0x000fc60000410000 */
[----:B------:R-:W-:Y:S01]  /*3cb0*/  @P6 PRMT R112, R46, 0x7632, R112 ;  /* 0x000076322e706816 */ /* 0x000fe20000000070 */
[----:B------:R-:W-:Y:S01]  /*3cc0*/  FMUL.FTZ R97, R97, UR12 ;  /* 0x0000000c61617c20 */ /* 0x000fe20008410000 */
[----:B------:R-:W-:Y:S02]  /*3cd0*/  @P6 PRMT R113, R98, 0x7632, R113 ;  /* 0x0000763262716816 */ /* 0x000fe40000000071 */
[----:B------:R-:W-:Y:S02]  /*3ce0*/  @P5 SHF.L.U32 R98, R46, 0x10, RZ ;  /* 0x000000102e625819 */ /* 0x000fe400000006ff */
[----:B------:R-:W-:Y:S02]  /*3cf0*/  @P6 SHF.L.U32 R112, R112, 0x10, RZ ;  /* 0x0000001070706819 */ /* 0x000fe400000006ff */
[----:B------:R-:W-:Y:S01]  /*3d00*/  @P6 SHF.L.U32 R113, R113, 0x10, RZ ;  /* 0x0000001071716819 */ /* 0x000fe200000006ff */
[----:B------:R-:W-:Y:S01]  /*3d10*/  @P5 FMUL.FTZ R110, R96, R98 ;  /* 0x00000062606e5220 */ /* 0x000fe20000410000 */
[----:B------:R-:W-:Y:S01]  /*3d20*/  LOP3.LUT P5, RZ, R161, 0xff000000, RZ, 0xc0, !PT ;  /* 0xff000000a1ff7812 */ /* 0x000fe200078ac0ff */
[----:B------:R-:W-:Y:S01]  /*3d30*/  @P6 FMUL.FTZ R111, R97, R112 ;  /* 0x00000070616f6220 */ /* 0x000fe20000410000 */
[----:B------:R-:W-:Y:S01]  /*3d40*/  FMUL.FTZ R98, R209, R182 ;  /* 0x000000b6d1627220 */ /* 0x000fe20000410000 */
[----:B------:R-:W-:Y:S01]  /*3d50*/  @P6 FMUL.FTZ R140, R97, R113 ;  /* 0x00000071618c6220 */ /* 0x000fe20000410000 */
[----:B------:R-:W-:Y:S01]  /*3d60*/  LEA R96, P6, R195, UR14, 0x4 ;  /* 0x0000000ec3607c11 */ /* 0x000fe2000f8c20ff */
[----:B------:R-:W0:Y:S01]  /*3d70*/  @P2 LDC.64 R112, c[0x0][0x308] ;  /* 0x0000c200ff702b82 */ /* 0x000e220000000a00 */
[----:B------:R-:W-:Y:S01]  /*3d80*/  FMUL.FTZ R98, R98, UR12 ;  /* 0x0000000c62627c20 */ /* 0x000fe20008410000 */
[----:B------:R-:W-:-:S02]  /*3d90*/  F2FP.BF16.F32.PACK_AB R110, R111, R110 ;  /* 0x0000006e6f6e723e */ /* 0x000fc400000010ff */
[----:B------:R-:W-:Y:S02]  /*3da0*/  LEA.HI.X R97, R195, UR15, RZ, 0x4, P6 ;  /* 0x0000000fc3617c11 */ /* 0x000fe4000b0f24ff */
[----:B------:R-:W-:Y:S02]  /*3db0*/  LOP3.LUT P6, RZ, R161, 0xff0000, RZ, 0xc0, !PT ;  /* 0x00ff0000a1ff7812 */ /* 0x000fe400078cc0ff */
[----:B------:R-:W-:Y:S02]  /*3dc0*/  @P5 PRMT R108, R47, 0x7632, R108 ;  /* 0x000076322f6c5816 */ /* 0x000fe4000000006c */
[----:B------:R-:W-:Y:S02]  /*3dd0*/  MOV R161, RZ ;  /* 0x000000ff00a17202 */ /* 0x000fe40000000f00 */
[----:B------:R-:W-:-:S05]  /*3de0*/  @P5 SHF.L.U32 R108, R108, 0x10, RZ ;  /* 0x000000106c6c5819 */ /* 0x000fca00000006ff */
[----:B------:R-:W-:Y:S01]  /*3df0*/  @P5 FMUL.FTZ R183, R142, R108 ;  /* 0x0000006c8eb75220 */ /* 0x000fe20000410000 */
[----:B------:R-:W-:Y:S02]  /*3e00*/  F2FP.BF16.F32.PACK_AB R108, R106, R103 ;  /* 0x000000676a6c723e */ /* 0x000fe400000010ff */
[----:B------:R-:W-:Y:S02]  /*3e10*/  @P6 SHF.L.U32 R210, R47, 0x10, RZ ;  /* 0x000000102fd26819 */ /* 0x000fe400000006ff */
[----:B------:R-:W-:Y:S02]  /*3e20*/  SEL R103, R104, R91, P3 ;  /* 0x0000005b68677207 */ /* 0x000fe40001800000 */
[----:B------:R-:W-:Y:S01]  /*3e30*/  SEL R104, R105, R92, P3 ;  /* 0x0000005c69687207 */ /* 0x000fe20001800000 */
[----:B------:R-:W-:Y:S01]  /*3e40*/  @P6 FMUL.FTZ R161, R98, R210 ;  /* 0x000000d262a16220 */ /* 0x000fe20000410000 */
[----:B------:R-:W-:Y:S01]  /*3e50*/  SEL R105, R107, R93, P3 ;  /* 0x0000005d6b697207 */ /* 0x000fe20001800000 */
[----:B0-----:R-:W-:Y:S01]  /*3e60*/  @P2 IMAD.WIDE.U32 R112, R195, 0x20, R112 ;  /* 0x00000020c3702825 */ /* 0x001fe200078e0070 */
[----:B------:R-:W-:-:S02]  /*3e70*/  SEL R106, R209, R94, P3 ;  /* 0x0000005ed16a7207 */ /* 0x000fc40001800000 */
[----:B------:R-:W-:Y:S01]  /*3e80*/  SEL R107, R115, R95, P3 ;  /* 0x0000005f736b7207 */ /* 0x000fe20001800000 */
[----:B------:R-:W-:Y:S01]  /*3e90*/  IMAD.WIDE.U32 R114, R148, 0x10, R240 ;  /* 0x0000001094727825 */ /* 0x000fe200078e00f0 */
[----:B------:R-:W-:Y:S01]  /*3ea0*/  F2FP.BF16.F32.PACK_AB R111, R183, R161 ;  /* 0x000000a1b76f723e */ /* 0x000fe200000010ff */
[----:B------:R0:W-:Y:S04]  /*3eb0*/  @P2 STG.E.128 desc[UR4][R112.64], R100 ;  /* 0x0000006470002986 */ /* 0x0001e8000c101d04 */
[----:B------:R-:W-:Y:S04]  /*3ec0*/  @P2 STG.E.128 desc[UR4][R112.64+0x10], R104 ;  /* 0x0000106870002986 */ /* 0x000fe8000c101d04 */
[----:B------:R1:W-:Y:S04]  /*3ed0*/  STG.E.128 desc[UR4][R96.64], R108 ;  /* 0x0000006c60007986 */ /* 0x0003e8000c101d04 */
[----:B0-----:R0:W2:Y:S01]  /*3ee0*/  LDG.E.128 R100, desc[UR4][R114.64] ;  /* 0x0000000472647981 */ /* 0x0010a2000c1e1d00 */
[----:B------:R-:W-:Y:S01]  /*3ef0*/  @P5 PRMT R183, R99, 0x7632, R183 ;  /* 0x0000763263b75816 */ /* 0x000fe200000000b7 */
[-CC-:B------:R-:W-:Y:S01]  /*3f00*/  FFMA.FTZ R127, R127, R133.reuse, R132.reuse ;  /* 0x000000857f7f7223 */ /* 0x180fe20000010084 */
[----:B------:R-:W-:Y:S01]  /*3f10*/  @P6 SHF.L.U32 R161, R99, 0x10, RZ ;  /* 0x0000001063a16819 */ /* 0x000fe200000006ff */
[----:B------:R-:W-:Y:S01]  /*3f20*/  HFMA2.MMA R99, -RZ, RZ, 0, 0 ;  /* 0x00000000ff637435 */ /* 0x000fe200000001ff */
[--C-:B------:R-:W-:Y:S01]  /*3f30*/  FFMA.FTZ R209, R122, R133, R132.reuse ;  /* 0x000000857ad17223 */ /* 0x100fe20000010084 */
[----:B------:R-:W-:Y:S01]  /*3f40*/  @P5 SHF.L.U32 R183, R183, 0x10, RZ ;  /* 0x00000010b7b75819 */ /* 0x000fe200000006ff */
[----:B------:R-:W-:Y:S01]  /*3f50*/  FADD.FTZ R127, R124, -R127 ;  /* 0x8000007f7c7f7221 */ /* 0x000fe20000010000 */
[----:B------:R-:W-:Y:S01]  /*3f60*/  MOV R195, R152 ;  /* 0x0000009800c37202 */ /* 0x000fe20000000f00 */
[----:B------:R-:W-:Y:S01]  /*3f70*/  FADD.FTZ R209, R118, -R209 ;  /* 0x800000d176d17221 */ /* 0x000fe20000010000 */
[----:B------:R-:W-:Y:S01]  /*3f80*/  MOV R210, RZ ;  /* 0x000000ff00d27202 */ /* 0x000fe20000000f00 */
[----:B------:R-:W-:Y:S01]  /*3f90*/  @P6 FMUL.FTZ R210, R98, R161 ;  /* 0x000000a162d26220 */ /* 0x000fe20000410000 */
[----:B------:R-:W-:Y:S01]  /*3fa0*/  @P5 FMUL.FTZ R99, R142, R183 ;  /* 0x000000b78e635220 */ /* 0x000fe20000410000 */
[----:B------:R-:W-:Y:S01]  /*3fb0*/  LOP3.LUT P6, RZ, R195, 0xff, RZ, 0xc0, !PT ;  /* 0x000000ffc3ff7812 */ /* 0x000fe200078cc0ff */
[----:B-1----:R-:W-:Y:S01]  /*3fc0*/  FMUL.FTZ R97, R186, R127 ;  /* 0x0000007fba617220 */ /* 0x002fe20000410000 */
[----:B------:R-:W-:Y:S01]  /*3fd0*/  LOP3.LUT P5, RZ, R152, 0xff0000, RZ, 0xc0, !PT ;  /* 0x00ff000098ff7812 */ /* 0x000fe200078ac0ff */
[----:B------:R-:W-:Y:S01]  /*3fe0*/  FMUL.FTZ R105, R186, R209 ;  /* 0x000000d1ba697220 */ /* 0x000fe20000410000 */
[-CC-:B------:R-:W-:Y:S01]  /*3ff0*/  FFMA.FTZ R121, R121, R133.reuse, R132.reuse ;  /* 0x0000008579797223 */ /* 0x180fe20000010084 */
[----:B------:R-:W-:Y:S01]  /*4000*/  @P1 FADD.FTZ R97, R80, R97 ;  /* 0x0000006150611221 */ /* 0x000fe20000010000 */
[----:B------:R-:W-:Y:S01]  /*4010*/  HFMA2.MMA R107, -RZ, RZ, 0, 0 ;  /* 0x00000000ff6b7435 */ /* 0x000fe200000001ff */
[----:B------:R-:W-:Y:S01]  /*4020*/  @P1 FADD.FTZ R105, R82, R105 ;  /* 0x0000006952691221 */ /* 0x000fe20000010000 */
[-CC-:B------:R-:W-:Y:S01]  /*4030*/  FFMA.FTZ R96, R117, R133.reuse, R132.reuse ;  /* 0x0000008575607223 */ /* 0x180fe20000010084 */
[-C--:B------:R-:W-:Y:S01]  /*4040*/  FMUL.FTZ R98, R97, R182.reuse ;  /* 0x000000b661627220 */ /* 0x080fe20000410000 */
[----:B------:R-:W-:Y:S01]  /*4050*/  FFMA.FTZ R113, R116, R133, R132 ;  /* 0x0000008574717223 */ /* 0x000fe20000010084 */
[----:B------:R-:W-:Y:S01]  /*4060*/  FMUL.FTZ R108, R105, R182 ;  /* 0x000000b6696c7220 */ /* 0x000fe20000410000 */
[----:B------:R-:W-:Y:S01]  /*4070*/  FADD.FTZ R121, R120, -R121 ;  /* 0x8000007978797221 */ /* 0x000fe20000010000 */
[----:B0-----:R-:W-:Y:S01]  /*4080*/  FMUL.FTZ R115, R98, UR12 ;  /* 0x0000000c62737c20 */ /* 0x001fe20008410000 */
[----:B------:R-:W-:Y:S01]  /*4090*/  @P6 SHF.L.U32 R106, R40, 0x10, RZ ;  /* 0x00000010286a6819 */ /* 0x000fe200000006ff */
[----:B------:R-:W-:Y:S01]  /*40a0*/  FMUL.FTZ R117, R108, UR12 ;  /* 0x0000000c6c757c20 */ /* 0x000fe20008410000 */
[----:B------:R-:W-:-:S02]  /*40b0*/  @P5 SHF.L.U32 R114, R41, 0x10, RZ ;  /* 0x0000001029725819 */ /* 0x000fc400000006ff */
[----:B------:R-:W-:Y:S02]  /*40c0*/  CS2R R110, SRZ ;  /* 0x00000000006e7805 */ /* 0x000fe4000001ff00 */
[----:B------:R-:W-:Y:S01]  /*40d0*/  MOV R112, RZ ;  /* 0x000000ff00707202 */ /* 0x000fe20000000f00 */
[----:B------:R-:W-:Y:S01]  /*40e0*/  FADD.FTZ R113, R130, -R113 ;  /* 0x8000007182717221 */ /* 0x000fe20000010000 */
[----:B------:R-:W-:Y:S01]  /*40f0*/  @P6 FMUL.FTZ R107, R115, R106 ;  /* 0x0000006a736b6220 */ /* 0x000fe20000410000 */
[----:B------:R-:W-:Y:S01]  /*4100*/  @P5 FMUL.FTZ R111, R117, R114 ;  /* 0x00000072756f5220 */ /* 0x000fe20000410000 */
[----:B------:R-:W-:Y:S01]  /*4110*/  FMUL.FTZ R121, R186, R121 ;  /* 0x00000079ba797220 */ /* 0x000fe20000410000 */
[-C--:B------:R-:W-:Y:S01]  /*4120*/  FFMA.FTZ R109, R119, R133.reuse, R132 ;  /* 0x00000085776d7223 */ /* 0x080fe20000010084 */
[----:B------:R-:W-:Y:S01]  /*4130*/  FADD.FTZ R125, R125, -R96 ;  /* 0x800000607d7d7221 */ /* 0x000fe20000010000 */
[-CC-:B------:R-:W-:Y:S01]  /*4140*/  FFMA.FTZ R128, R128, R133.reuse, R132.reuse ;  /* 0x0000008580807223 */ /* 0x180fe20000010084 */
[----:B------:R-:W-:Y:S01]  /*4150*/  @P1 FADD.FTZ R121, R84, R121 ;  /* 0x0000007954791221 */ /* 0x000fe20000010000 */
[----:B------:R-:W-:Y:S01]  /*4160*/  FADD.FTZ R109, R126, -R109 ;  /* 0x8000006d7e6d7221 */ /* 0x000fe20000010000 */
[----:B------:R-:W-:Y:S01]  /*4170*/  HFMA2.MMA R116, -RZ, RZ, 0, 0 ;  /* 0x00000000ff747435 */ /* 0x000fe200000001ff */
[----:B------:R-:W-:Y:S01]  /*4180*/  FFMA.FTZ R132, R131, R133, R132 ;  /* 0x0000008583847223 */ /* 0x000fe20000010084 */
[----:B------:R-:W-:Y:S01]  /*4190*/  FMUL.FTZ R108, R121, R182 ;  /* 0x000000b6796c7220 */ /* 0x000fe20000410000 */
[----:B------:R-:W-:Y:S01]  /*41a0*/  HFMA2.MMA R114, -RZ, RZ, 0, 0 ;  /* 0x00000000ff727435 */ /* 0x000fe200000001ff */
[----:B------:R-:W-:Y:S01]  /*41b0*/  FMUL.FTZ R96, R186, R109 ;  /* 0x0000006dba607220 */ /* 0x000fe20000410000 */
[----:B------:R-:W-:Y:S01]  /*41c0*/  FADD.FTZ R123, R123, -R128 ;  /* 0x800000807b7b7221 */ /* 0x000fe20000010000 */
[----:B------:R-:W-:Y:S01]  /*41d0*/  FMUL.FTZ R120, R108, UR12 ;  /* 0x0000000c6c787c20 */ /* 0x000fe20008410000 */
[----:B------:R-:W-:Y:S01]  /*41e0*/  FADD.FTZ R129, R129, -R132 ;  /* 0x8000008481817221 */ /* 0x000fe20000010000 */
[----:B------:R-:W-:Y:S01]  /*41f0*/  MOV R106, RZ ;  /* 0x000000ff006a7202 */ /* 0x000fe20000000f00 */
[----:B------:R-:W-:Y:S01]  /*4200*/  FMUL.FTZ R118, R186, R123 ;  /* 0x0000007bba767220 */ /* 0x000fe20000410000 */
[----:B------:R-:W-:Y:S01]  /*4210*/  @P1 FADD.FTZ R96, R81, R96 ;  /* 0x0000006051601221 */ /* 0x000fe20000010000 */
[----:B------:R-:W-:Y:S01]  /*4220*/  SEL R88, R97, R88, P3 ;  /* 0x0000005861587207 */ /* 0x000fe20001800000 */
[----:B------:R-:W-:Y:S01]  /*4230*/  HFMA2.MMA R122, -RZ, RZ, 0, 0 ;  /* 0x00000000ff7a7435 */ /* 0x000fe200000001ff */
[----:B------:R-:W-:Y:S01]  /*4240*/  @P1 FADD.FTZ R118, R85, R118 ;  /* 0x0000007655761221 */ /* 0x000fe20000010000 */
[----:B------:R-:W-:Y:S01]  /*4250*/  SEL R90, R105, R90, P3 ;  /* 0x0000005a695a7207 */ /* 0x000fe20001800000 */
[----:B------:R-:W-:Y:S01]  /*4260*/  FADD.FTZ R212, R99, R212 ;  /* 0x000000d463d47221 */ /* 0x000fe20000010000 */
[----:B------:R-:W-:Y:S01]  /*4270*/  SEL R92, R121, R92, P3 ;  /* 0x0000005c795c7207 */ /* 0x000fe20001800000 */
[----:B------:R-:W-:Y:S01]  /*4280*/  FADD.FTZ R4, R135, R4 ;  /* 0x0000000487047221 */ /* 0x000fe20000010000 */
[----:B------:R-:W-:Y:S01]  /*4290*/  SEL R89, R96, R89, P3 ;  /* 0x0000005960597207 */ /* 0x000fe20001800000 */
[----:B------:R-:W-:Y:S01]  /*42a0*/  FADD.FTZ R187, R134, R187 ;  /* 0x000000bb86bb7221 */ /* 0x000fe20000010000 */
[----:B------:R-:W-:Y:S01]  /*42b0*/  SEL R93, R118, R93, P3 ;  /* 0x0000005d765d7207 */ /* 0x000fe20001800000 */
        /* <DEDUP_REMOVED lines=20> */
[----:B--2---:R-:W-:-:S02]  /*4400*/  @P6 SHF.L.U32 R104, R100, 0x10, RZ ;  /* 0x0000001064686819 */ /* 0x004fc400000006ff */
[----:B------:R-:W-:-:S03]  /*4410*/  @P5 SHF.L.U32 R98, R101, 0x10, RZ ;  /* 0x0000001065625819 */ /* 0x000fc600000006ff */
[----:B------:R-:W-:Y:S01]  /*4420*/  @P6 FMUL.FTZ R110, R115, R104 ;  /* 0x00000068736e6220 */ /* 0x000fe20000410000 */
[----:B------:R-:W-:Y:S01]  /*4430*/  LOP3.LUT P6, RZ, R153, 0xff0000, RZ, 0xc0, !PT ;  /* 0x00ff000099ff7812 */ /* 0x000fe200078cc0ff */
[----:B------:R-:W-:Y:S01]  /*4440*/  @P5 FMUL.FTZ R112, R117, R98 ;  /* 0x0000006275705220 */ /* 0x000fe20000410000 */
[----:B------:R-:W-:Y:S01]  /*4450*/  LOP3.LUT P5, RZ, R153, 0xff, RZ, 0xc0, !PT ;  /* 0x000000ff99ff7812 */ /* 0x000fe200078ac0ff */
[C---:B------:R-:W-:Y:S01]  /*4460*/  FMUL.FTZ R115, R186.reuse, R113 ;  /* 0x00000071ba737220 */ /* 0x040fe20000410000 */
[----:B------:R-:W-:Y:S01]  /*4470*/  MOV R98, RZ ;  /* 0x000000ff00627202 */ /* 0x000fe20000000f00 */
[C---:B------:R-:W-:Y:S01]  /*4480*/  FMUL.FTZ R104, R186.reuse, R125 ;  /* 0x0000007dba687220 */ /* 0x040fe20000410000 */
[----:B------:R-:W-:Y:S01]  /*4490*/  FMUL.FTZ R186, R186, R129 ;  /* 0x00000081baba7220 */ /* 0x000fe20000410000 */
[----:B------:R-:W-:Y:S01]  /*44a0*/  @P1 FADD.FTZ R115, R86, R115 ;  /* 0x0000007356731221 */ /* 0x000fe20000010000 */
[----:B------:R-:W-:Y:S01]  /*44b0*/  FADD.FTZ R215, R110, R215 ;  /* 0x000000d76ed77221 */ /* 0x000fe20000010000 */
[----:B------:R-:W-:Y:S01]  /*44c0*/  @P1 FADD.FTZ R104, R83, R104 ;  /* 0x0000006853681221 */ /* 0x000fe20000010000 */
[----:B------:R-:W-:Y:S01]  /*44d0*/  @P1 FADD.FTZ R186, R87, R186 ;  /* 0x000000ba57ba1221 */ /* 0x000fe20000010000 */
[C---:B------:R-:W-:Y:S01]  /*44e0*/  FMUL.FTZ R117, R115.reuse, R182 ;  /* 0x000000b673757220 */ /* 0x040fe20000410000 */
[----:B------:R-:W-:Y:S01]  /*44f0*/  SEL R94, R115, R94, P3 ;  /* 0x0000005e735e7207 */ /* 0x000fe20001800000 */
[----:B------:R-:W-:Y:S01]  /*4500*/  FMUL.FTZ R115, R104, R182 ;  /* 0x000000b668737220 */ /* 0x000fe20000410000 */
[----:B------:R-:W-:Y:S01]  /*4510*/  @P6 SHF.L.U32 R119, R43, 0x10, RZ ;  /* 0x000000102b776819 */ /* 0x000fe200000006ff */
[----:B------:R-:W-:Y:S01]  /*4520*/  FMUL.FTZ R117, R117, UR12 ;  /* 0x0000000c75757c20 */ /* 0x000fe20008410000 */
[----:B------:R-:W-:Y:S01]  /*4530*/  @P5 SHF.L.U32 R113, R42, 0x10, RZ ;  /* 0x000000102a715819 */ /* 0x000fe200000006ff */
[----:B------:R-:W-:Y:S01]  /*4540*/  FMUL.FTZ R115, R115, UR12 ;  /* 0x0000000c73737c20 */ /* 0x000fe20008410000 */
[----:B------:R-:W-:Y:S01]  /*4550*/  @P5 SHF.L.U32 R109, R102, 0x10, RZ ;  /* 0x00000010666d5819 */ /* 0x000fe200000006ff */
[----:B------:R-:W-:Y:S01]  /*4560*/  @P6 FMUL.FTZ R106, R117, R119 ;  /* 0x00000077756a6220 */ /* 0x000fe20000410000 */
[----:B------:R-:W-:Y:S01]  /*4570*/  @P6 SHF.L.U32 R108, R103, 0x10, RZ ;  /* 0x00000010676c6819 */ /* 0x000fe200000006ff */
[----:B------:R-:W-:Y:S01]  /*4580*/  @P5 FMUL.FTZ R98, R120, R113 ;  /* 0x0000007178625220 */ /* 0x000fe20000410000 */
[----:B------:R-:W-:Y:S01]  /*4590*/  SEL R91, R104, R91, P3 ;  /* 0x0000005b685b7207 */ /* 0x000fe20001800000 */
[----:B------:R-:W-:Y:S01]  /*45a0*/  @P5 FMUL.FTZ R116, R120, R109 ;  /* 0x0000006d78745220 */ /* 0x000fe20000410000 */
[C---:B------:R-:W-:Y:S01]  /*45b0*/  LOP3.LUT P5, RZ, R152.reuse, 0xff000000, RZ, 0xc0, !PT ;  /* 0xff00000098ff7812 */ /* 0x040fe200078ac0ff */
[----:B------:R-:W-:Y:S01]  /*45c0*/  @P6 FMUL.FTZ R114, R117, R108 ;  /* 0x0000006c75726220 */ /* 0x000fe20000410000 */
[----:B------:R-:W-:Y:S01]  /*45d0*/  LOP3.LUT P6, RZ, R152, 0xff00, RZ, 0xc0, !PT ;  /* 0x0000ff0098ff7812 */ /* 0x000fe200078cc0ff */
[-C--:B------:R-:W-:Y:S01]  /*45e0*/  FMUL.FTZ R113, R96, R182.reuse ;  /* 0x000000b660717220 */ /* 0x080fe20000410000 */
[----:B------:R-:W-:Y:S01]  /*45f0*/  SEL R95, R186, R95, P3 ;  /* 0x0000005fba5f7207 */ /* 0x000fe20001800000 */
[-C--:B------:R-:W-:Y:S01]  /*4600*/  FMUL.FTZ R117, R118, R182.reuse ;  /* 0x000000b676757220 */ /* 0x080fe20000410000 */
[C---:B------:R-:W-:Y:S01]  /*4610*/  LOP3.LUT P3, RZ, R153.reuse, 0xff000000, RZ, 0xc0, !PT ;  /* 0xff00000099ff7812 */ /* 0x040fe2000786c0ff */
[----:B------:R-:W-:Y:S01]  /*4620*/  FMUL.FTZ R118, R186, R182 ;  /* 0x000000b6ba767220 */ /* 0x000fe20000410000 */
[----:B------:R-:W-:Y:S01]  /*4630*/  LOP3.LUT P1, RZ, R153, 0xff00, RZ, 0xc0, !PT ;  /* 0x0000ff0099ff7812 */ /* 0x000fe2000782c0ff */
[----:B------:R-:W-:Y:S01]  /*4640*/  FMUL.FTZ R113, R113, UR12 ;  /* 0x0000000c71717c20 */ /* 0x000fe20008410000 */
[----:B------:R-:W-:Y:S01]  /*4650*/  CS2R R120, SRZ ;  /* 0x0000000000787805 */ /* 0x000fe2000001ff00 */
[----:B------:R-:W-:Y:S01]  /*4660*/  FMUL.FTZ R118, R118, UR12 ;  /* 0x0000000c76767c20 */ /* 0x000fe20008410000 */
[----:B------:R-:W-:Y:S01]  /*4670*/  FMUL.FTZ R117, R117, UR12 ;  /* 0x0000000c75757c20 */ /* 0x000fe20008410000 */
[----:B------:R-:W-:Y:S01]  /*4680*/  @P5 PRMT R97, R41, 0x7632, R97 ;  /* 0x0000763229615816 */ /* 0x000fe20000000061 */
[----:B------:R-:W-:Y:S01]  /*4690*/  FADD.FTZ R229, R112, R229 ;  /* 0x000000e570e57221 */ /* 0x000fe20000010000 */
[----:B------:R-:W-:Y:S01]  /*46a0*/  @P6 PRMT R96, R40, 0x7632, R96 ;  /* 0x0000763228606816 */ /* 0x000fe20000000060 */
[----:B------:R-:W-:Y:S01]  /*46b0*/  FADD.FTZ R237, R116, R237 ;  /* 0x000000ed74ed7221 */ /* 0x000fe20000010000 */
[----:B------:R-:W-:Y:S01]  /*46c0*/  @P5 SHF.L.U32 R108, R97, 0x10, RZ ;  /* 0x00000010616c5819 */ /* 0x000fe200000006ff */
[----:B------:R-:W-:Y:S01]  /*46d0*/  FADD.FTZ R239, R114, R239 ;  /* 0x000000ef72ef7221 */ /* 0x000fe20000010000 */
[----:B------:R-:W-:-:S02]  /*46e0*/  @P6 SHF.L.U32 R104, R96, 0x10, RZ ;  /* 0x0000001060686819 */ /* 0x000fc400000006ff */
[----:B------:R-:W0:Y:S01]  /*46f0*/  @P2 LDC.64 R96, c[0x0][0x308] ;  /* 0x0000c200ff602b82 */ /* 0x000e220000000a00 */
[----:B------:R-:W-:Y:S01]  /*4700*/  @P3 PRMT R101, R43, 0x7632, R101 ;  /* 0x000076322b653816 */ /* 0x000fe20000000065 */
[----:B------:R-:W-:Y:S01]  /*4710*/  @P5 FMUL.FTZ R122, R115, R108 ;  /* 0x0000006c737a5220 */ /* 0x000fe20000410000 */
[----:B------:R-:W-:Y:S01]  /*4720*/  @P6 FMUL.FTZ R120, R113, R104 ;  /* 0x0000006871786220 */ /* 0x000fe20000410000 */
[----:B------:R-:W-:Y:S02]  /*4730*/  @P1 PRMT R100, R42, 0x7632, R100 ;  /* 0x000076322a641816 */ /* 0x000fe40000000064 */
[C---:B------:R-:W-:Y:S02]  /*4740*/  @P3 SHF.L.U32 R105, R101.reuse, 0x10, RZ ;  /* 0x0000001065693819 */ /* 0x040fe400000006ff */
[----:B------:R-:W-:Y:S02]  /*4750*/  @P1 SHF.L.U32 R124, R100, 0x10, RZ ;  /* 0x00000010647c1819 */ /* 0x000fe400000006ff */
[----:B------:R-:W-:Y:S01]  /*4760*/  MOV R119, RZ ;  /* 0x000000ff00777202 */ /* 0x000fe20000000f00 */
[----:B------:R-:W-:Y:S01]  /*4770*/  @P3 FMUL.FTZ R121, R118, R105 ;  /* 0x0000006976793220 */ /* 0x000fe20000410000 */
[----:B------:R-:W-:Y:S01]  /*4780*/  @P5 PRMT R102, R101, 0x7632, R102 ;  /* 0x0000763265665816 */ /* 0x000fe20000000066 */
[----:B------:R-:W1:Y:S01]  /*4790*/  LDC.64 R104, c[0x0][0x210] ;  /* 0x00008400ff687b82 */ /* 0x000e620000000a00 */
[----:B------:R-:W-:Y:S01]  /*47a0*/  @P1 FMUL.FTZ R119, R117, R124 ;  /* 0x0000007c75771220 */ /* 0x000fe20000410000 */
[----:B------:R-:W-:Y:S01]  /*47b0*/  @P6 PRMT R100, R100, 0x7632, R100 ;  /* 0x0000763264646816 */ /* 0x000fe20000000064 */
[----:B------:R-:W-:Y:S01]  /*47c0*/  HFMA2.MMA R101, -RZ, RZ, 0, 0 ;  /* 0x00000000ff657435 */ /* 0x000fe200000001ff */
[----:B------:R-:W-:-:S02]  /*47d0*/  F2FP.BF16.F32.PACK_AB R99, R121, R106 ;  /* 0x0000006a7963723e */ /* 0x000fc400000010ff */
[----:B------:R-:W-:Y:S02]  /*47e0*/  F2FP.BF16.F32.PACK_AB R98, R119, R98 ;  /* 0x000000627762723e */ /* 0x000fe400000010ff */
[----:B------:R-:W-:Y:S02]  /*47f0*/  @P3 PRMT R119, R103, 0x7632, R119 ;  /* 0x0000763267773816 */ /* 0x000fe40000000077 */
[----:B------:R-:W-:Y:S01]  /*4800*/  @P6 SHF.L.U32 R100, R100, 0x10, RZ ;  /* 0x0000001064646819 */ /* 0x000fe200000006ff */
[----:B0-----:R-:W-:Y:S01]  /*4810*/  @P2 IMAD.WIDE.U32 R108, R148, 0x20, R96 ;  /* 0x00000020946c2825 */ /* 0x001fe200078e0060 */
[----:B------:R-:W-:Y:S02]  /*4820*/  F2FP.BF16.F32.PACK_AB R97, R122, R111 ;  /* 0x0000006f7a61723e */ /* 0x000fe400000010ff */
[----:B------:R-:W-:Y:S01]  /*4830*/  F2FP.BF16.F32.PACK_AB R96, R120, R107 ;  /* 0x0000006b7860723e */ /* 0x000fe200000010ff */
[----:B------:R-:W-:Y:S01]  /*4840*/  @P6 FMUL.FTZ R101, R113, R100 ;  /* 0x0000006471656220 */ /* 0x000fe20000410000 */
[----:B------:R-:W-:Y:S01]  /*4850*/  @P2 STG.E.128 desc[UR4][R108.64], R88 ;  /* 0x000000586c002986 */ /* 0x000fe2000c101d04 */
[----:B------:R-:W-:-:S02]  /*4860*/  @P1 PRMT R111, R102, 0x7632, R111 ;  /* 0x00007632666f1816 */ /* 0x000fc4000000006f */
[----:B------:R-:W-:Y:S01]  /*4870*/  @P5 SHF.L.U32 R102, R102, 0x10, RZ ;  /* 0x0000001066665819 */ /* 0x000fe200000006ff */
[----:B------:R0:W-:Y:S01]  /*4880*/  @P2 STG.E.128 desc[UR4][R108.64+0x10], R92 ;  /* 0x0000105c6c002986 */ /* 0x0001e2000c101d04 */
[C---:B------:R-:W-:Y:S01]  /*4890*/  LEA R106, P2, R148.reuse, UR14, 0x4 ;  /* 0x0000000e946a7c11 */ /* 0x040fe2000f8420ff */
[----:B------:R-:W-:Y:S01]  /*48a0*/  FADD.FTZ R214, R101, R214 ;  /* 0x000000d665d67221 */ /* 0x000fe20000010000 */
[----:B------:R-:W-:Y:S02]  /*48b0*/  @P3 SHF.L.U32 R119, R119, 0x10, RZ ;  /* 0x0000001077773819 */ /* 0x000fe400000006ff */
[----:B------:R-:W-:Y:S02]  /*48c0*/  LEA.HI.X R107, R148, UR15, RZ, 0x4, P2 ;  /* 0x0000000f946b7c11 */ /* 0x000fe400090f24ff */
[----:B-1----:R-:W-:Y:S02]  /*48d0*/  LEA R0, R104, R0, 0x2 ;  /* 0x0000000068007211 */ /* 0x002fe400078e10ff */
[----:B------:R-:W-:Y:S01]  /*48e0*/  MOV R103, RZ ;  /* 0x000000ff00677202 */ /* 0x000fe20000000f00 */
[----:B------:R1:W-:Y:S01]  /*48f0*/  STG.E.128 desc[UR4][R106.64], R96 ;  /* 0x000000606a007986 */ /* 0x0003e2000c101d04 */
[----:B------:R-:W-:-:S04]  /*4900*/  @P5 FMUL.FTZ R103, R115, R102 ;  /* 0x0000006673675220 */ /* 0x000fc80000410000 */
[----:B------:R-:W-:Y:S01]  /*4910*/  FADD.FTZ R216, R103, R216 ;  /* 0x000000d867d87221 */ /* 0x000fe20000010000 */
[----:B0-----:R-:W-:Y:S01]  /*4920*/  HFMA2.MMA R109, -RZ, RZ, 0, 0 ;  /* 0x00000000ff6d7435 */ /* 0x001fe200000001ff */
[----:B------:R-:W-:Y:S02]  /*4930*/  @P1 SHF.L.U32 R108, R111, 0x10, RZ ;  /* 0x000000106f6c1819 */ /* 0x000fe400000006ff */
[----:B------:R-:W-:Y:S01]  /*4940*/  MOV R111, RZ ;  /* 0x000000ff006f7202 */ /* 0x000fe20000000f00 */
[----:B------:R-:W-:Y:S02]  /*4950*/  @P3 FMUL.FTZ R111, R118, R119 ;  /* 0x00000077766f3220 */ /* 0x000fe40000410000 */
[----:B------:R-:W-:Y:S01]  /*4960*/  @P1 FMUL.FTZ R109, R117, R108 ;  /* 0x0000006c756d1220 */ /* 0x000fe20000410000 */
[----:B------:R-:W-:Y:S01]  /*4970*/  ISETP.GE.AND P1, PT, R0, R105, PT ;  /* 0x000000690000720c */ /* 0x000fe20003f26270 */
[----:B------:R-:W-:Y:S02]  /*4980*/  FADD.FTZ R238, R111, R238 ;  /* 0x000000ee6fee7221 */ /* 0x000fe40000010000 */
[----:B------:R-:W-:-:S10]  /*4990*/  FADD.FTZ R236, R109, R236 ;  /* 0x000000ec6dec7221 */ /* 0x000fd40000010000 */
[----:B-1----:R-:W-:Y:S05]  /*49a0*/  @!P1 BRA `(.L_x_5467) ;  /* 0xffffffc000dc9947 */ /* 0x002fea000383ffff */
        /* <DEDUP_REMOVED lines=90> */
.L_x_5465:
        /* <DEDUP_REMOVED lines=95> */
[----:B------:R0:W-:Y:S04]  /*5540*/  STS.128 [R2+0x810], R8 ;  /* 0x0008100802007388 */ /* 0x0001e80000000c00 */
[----:B------:R-:W-:Y:S04]  /*5550*/  STS.128 [R2+0xc00], R64 ;  /* 0x000c004002007388 */ /* 0x000fe80000000c00 */
        /* <DEDUP_REMOVED lines=61> */
[----:B------:R-:W-:Y:S01]  /*5930*/  SHF.L.U32 R18, R88, 0x2, RZ ;  /* 0x0000000258127819 */ /* 0x000fe200000006ff */
[----:B----4-:R-:W-:Y:S01]  /*5940*/  FADD.FTZ R19, R8, R19 ;  /* 0x0000001308137221 */ /* 0x010fe20000010000 */
[----:B-----5:R-:W-:Y:S01]  /*5950*/  FADD.FTZ R47, R10, R47 ;  /* 0x0000002f0a2f7221 */ /* 0x020fe20000010000 */
        /* <DEDUP_REMOVED lines=11> */
[----:B0-----:R-:W-:-:S03]  /*5a10*/  IADD3.X R5, RZ, RZ, RZ, P0, !PT ;  /* 0x000000ffff057210 */ /* 0x001fc600007fe4ff */
[----:B------:R-:W-:Y:S01]  /*5a20*/  STS.128 [R2+0xc00], R76 ;  /* 0x000c004c02007388 */ /* 0x000fe20000000c00 */
[----:B------:R-:W-:-:S03]  /*5a30*/  SHF.L.U64.HI R20, R88, 0x2, R5 ;  /* 0x0000000258147819 */ /* 0x000fc60000010205 */
        /* <DEDUP_REMOVED lines=32> */
[----:B------:R-:W-:Y:S02]  /*5c40*/  FADD.FTZ R8, RZ, R8 ;  /* 0x00000008ff087221 */ /* 0x000fe40000010000 */
[----:B------:R-:W5:Y:S01]  /*5c50*/  LDS R25, [R0+0x1800] ;  /* 0x0018000000197984 */ /* 0x000f620000000800 */
[----:B------:R-:W-:-:S03]  /*5c60*/  FADD.FTZ R10, RZ, R10 ;  /* 0x0000000aff0a7221 */ /* 0x000fc60000010000 */
[----:B------:R-:W5:Y:S01]  /*5c70*/  LDS R37, [R0+0x2600] ;  /* 0x0026000000257984 */ /* 0x000f620000000800 */
[----:B------:R-:W-:-:S03]  /*5c80*/  FADD.FTZ R8, R8, R27 ;  /* 0x0000001b08087221 */ /* 0x000fc60000010000 */
[----:B------:R-:W-:Y:S01]  /*5c90*/  STG.E desc[UR4][R4.64], R9 ;  /* 0x0000000904007986 */ /* 0x000fe2000c101904 */
        /* <DEDUP_REMOVED lines=61> */
.L_x_5466:
        /* <DEDUP_REMOVED lines=8> */
.L_x_5469:
[----:B------:R-:W-:Y:S05]  /*60f0*/  BSYNC B0 ;  /* 0x0000000000007941 */ /* 0x000fea0003800000 */
.L_x_5468:
        /* <DEDUP_REMOVED lines=8> */
.L_x_5470:
[----:B------:R-:W-:Y:S01]  /*6180*/  HFMA2.MMA R133, -RZ, RZ, 0, 1.1920928955078125e-07 ;  /* 0x00000002ff857435 */ /* 0x000fe200000001ff */
[----:B------:R-:W-:Y:S01]  /*6190*/  MOV R240, R96 ;  /* 0x0000006000f07202 */ /* 0x000fe20000000f00 */
[----:B------:R-:W-:-:S09]  /*61a0*/  FADD.FTZ R97, R97, R241 ;  /* 0x000000f161617221 */ /* 0x000fd20000010000 */
[----:B------:R-:W-:Y:S05]  /*61b0*/  WARPSYNC.COLLECTIVE R99, `(.L_x_5471) ;  /* 0x0000000063087348 */ /* 0x000fea0003c00000 */
[----:B------:R0:W1:Y:S02]  /*61c0*/  SHFL.BFLY P1, R241, R240, R133, R132 ;  /* 0x0c000085f0f17389 */ /* 0x0000640000020084 */
[----:B01----:R-:W-:Y:S01]  /*61d0*/  ENDCOLLECTIVE ;  /* 0x000000000000791b */ /* 0x003fe20003800000 */
.L_x_5471:
[----:B------:R-:W-:Y:S01]  /*61e0*/  MOV R240, R97 ;  /* 0x0000006100f07202 */ /* 0x000fe20000000f00 */
[----:B------:R-:W-:-:S07]  /*61f0*/  FADD.FTZ R96, R96, R241 ;  /* 0x000000f160607221 */ /* 0x000fce0000010000 */
[----:B------:R-:W-:Y:S05]  /*6200*/  WARPSYNC.COLLECTIVE R99, `(.L_x_5472) ;  /* 0x0000000063087348 */ /* 0x000fea0003c00000 */
[----:B------:R0:W1:Y:S02]  /*6210*/  SHFL.BFLY P1, R241, R240, R133, R132 ;  /* 0x0c000085f0f17389 */ /* 0x0000640000020084 */
[----:B01----:R-:W-:Y:S01]  /*6220*/  ENDCOLLECTIVE ;  /* 0x000000000000791b */ /* 0x003fe20003800000 */
.L_x_5472:
[----:B------:R-:W-:Y:S01]  /*6230*/  HFMA2.MMA R133, -RZ, RZ, 0, 2.384185791015625e-07 ;  /* 0x00000004ff857435 */ /* 0x000fe200000001ff */
[----:B------:R-:W-:Y:S01]  /*6240*/  MOV R240, R96 ;  /* 0x0000006000f07202 */ /* 0x000fe20000000f00 */
[----:B------:R-:W-:-:S09]  /*6250*/  FADD.FTZ R97, R97, R241 ;  /* 0x000000f161617221 */ /* 0x000fd20000010000 */
[----:B------:R-:W-:Y:S05]  /*6260*/  WARPSYNC.COLLECTIVE R99, `(.L_x_5473) ;  /* 0x0000000063087348 */ /* 0x000fea0003c00000 */
[----:B------:R0:W1:Y:S02]  /*6270*/  SHFL.BFLY P1, R241, R240, R133, R132 ;  /* 0x0c000085f0f17389 */ /* 0x0000640000020084 */
[----:B01----:R-:W-:Y:S01]  /*6280*/  ENDCOLLECTIVE ;  /* 0x000000000000791b */ /* 0x003fe20003800000 */
.L_x_5473:
[----:B------:R-:W-:Y:S01]  /*6290*/  MOV R240, R97 ;  /* 0x0000006100f07202 */ /* 0x000fe20000000f00 */
[----:B------:R-:W-:-:S07]  /*62a0*/  FADD.FTZ R96, R96, R241 ;  /* 0x000000f160607221 */ /* 0x000fce0000010000 */
[----:B------:R-:W-:Y:S05]  /*62b0*/  WARPSYNC.COLLECTIVE R99, `(.L_x_5474) ;  /* 0x0000000063087348 */ /* 0x000fea0003c00000 */
[----:B------:R0:W1:Y:S02]  /*62c0*/  SHFL.BFLY P1, R241, R240, R133, R132 ;  /* 0x0c000085f0f17389 */ /* 0x0000640000020084 */
[----:B01----:R-:W-:Y:S01]  /*62d0*/  ENDCOLLECTIVE ;  /* 0x000000000000791b */ /* 0x003fe20003800000 */
.L_x_5474:
[----:B------:R-:W-:Y:S01]  /*62e0*/  HFMA2.MMA R133, -RZ, RZ, 0, 4.76837158203125e-07 ;  /* 0x00000008ff857435 */ /* 0x000fe200000001ff */
[----:B------:R-:W-:Y:S01]  /*62f0*/  MOV R240, R96 ;  /* 0x0000006000f07202 */ /* 0x000fe20000000f00 */
[----:B------:R-:W-:-:S09]  /*6300*/  FADD.FTZ R97, R97, R241 ;  /* 0x000000f161617221 */ /* 0x000fd20000010000 */
[----:B------:R-:W-:Y:S05]  /*6310*/  WARPSYNC.COLLECTIVE R99, `(.L_x_5475) ;  /* 0x0000000063087348 */ /* 0x000fea0003c00000 */
[----:B------:R0:W1:Y:S02]  /*6320*/  SHFL.BFLY P1, R241, R240, R133, R132 ;  /* 0x0c000085f0f17389 */ /* 0x0000640000020084 */
[----:B01----:R-:W-:Y:S01]  /*6330*/  ENDCOLLECTIVE ;  /* 0x000000000000791b */ /* 0x003fe20003800000 */
.L_x_5475:
[----:B------:R-:W-:Y:S01]  /*6340*/  MOV R240, R97 ;  /* 0x0000006100f07202 */ /* 0x000fe20000000f00 */
[----:B------:R-:W-:-:S07]  /*6350*/  FADD.FTZ R96, R96, R241 ;  /* 0x000000f160607221 */ /* 0x000fce0000010000 */
[----:B------:R-:W-:Y:S05]  /*6360*/  WARPSYNC.COLLECTIVE R99, `(.L_x_5476) ;  /* 0x0000000063087348 */ /* 0x000fea0003c00000 */
[----:B------:R0:W1:Y:S02]  /*6370*/  SHFL.BFLY P1, R241, R240, R133, R132 ;  /* 0x0c000085f0f17389 */ /* 0x0000640000020084 */
[----:B01----:R-:W-:Y:S01]  /*6380*/  ENDCOLLECTIVE ;  /* 0x000000000000791b */ /* 0x003fe20003800000 */
.L_x_5476:
[----:B------:R-:W-:Y:S01]  /*6390*/  HFMA2.MMA R133, -RZ, RZ, 0, 9.5367431640625e-07 ;  /* 0x00000010ff857435 */ /* 0x000fe200000001ff */
[----:B------:R-:W-:Y:S01]  /*63a0*/  MOV R240, R96 ;  /* 0x0000006000f07202 */ /* 0x000fe20000000f00 */
[----:B------:R-:W-:-:S09]  /*63b0*/  FADD.FTZ R97, R97, R241 ;  /* 0x000000f161617221 */ /* 0x000fd20000010000 */
[----:B------:R-:W-:Y:S05]  /*63c0*/  WARPSYNC.COLLECTIVE R99, `(.L_x_5477) ;  /* 0x0000000063087348 */ /* 0x000fea0003c00000 */
[----:B------:R0:W1:Y:S02]  /*63d0*/  SHFL.BFLY P1, R241, R240, R133, R132 ;  /* 0x0c000085f0f17389 */ /* 0x0000640000020084 */
[----:B01----:R-:W-:Y:S01]  /*63e0*/  ENDCOLLECTIVE ;  /* 0x000000000000791b */ /* 0x003fe20003800000 */
.L_x_5477:
[----:B------:R-:W-:Y:S02]  /*63f0*/  MOV R240, R97 ;  /* 0x0000006100f07202 */ /* 0x000fe40000000f00 */
[----:B------:R-:W-:-:S07]  /*6400*/  MOV R98, R241 ;  /* 0x000000f100627202 */ /* 0x000fce0000000f00 */
[----:B------:R-:W-:Y:S05]  /*6410*/  WARPSYNC.COLLECTIVE R99, `(.L_x_5478) ;  /* 0x0000000063087348 */ /* 0x000fea0003c00000 */
[----:B------:R0:W1:Y:S02]  /*6420*/  SHFL.BFLY P1, R241, R240, R133, R132 ;  /* 0x0c000085f0f17389 */ /* 0x0000640000020084 */
[----:B01----:R-:W-:Y:S01]  /*6430*/  ENDCOLLECTIVE ;  /* 0x000000000000791b */ /* 0x003fe20003800000 */
.L_x_5478:
[----:B------:R-:W-:Y:S01]  /*6440*/  MOV R99, R241 ;  /* 0x000000f100637202 */ /* 0x000fe20000000f00 */
[----:B------:R-:W-:Y:S06]  /*6450*/  BRA `(.L_x_5479) ;  /* 0xffffffc000447947 */ /* 0x000fec000383ffff */
.L_x_5480:
        /* <DEDUP_REMOVED lines=10> */
.L_x_14279:


//--------------------- .text._ZN10layer_norm22ln_bwd_finalize_kernelINS_22Kernel_traits_finalizeILj1024E13__nv_bfloat16S2_fS2_fjLb1ELj1024ELj4ENS_18Kernel_traits_baseILj1024ES2_S2_fS2_fjLj1024EEEEELb1ELb0EEEvNS_9BwdParamsE --------------------------
	.section	.text._ZN10layer_norm22ln_bwd_finalize_kernelINS_22Kernel_traits_finalizeILj1024E13__nv_bfloat16S2_fS2_fjLb1ELj1024ELj4ENS_18Kernel_traits_baseILj1024ES2_S2_fS2_fjLj1024EEEEELb1ELb0EEEvNS_9BwdParamsE,"ax",@progbits
	.align	128
        .global         _ZN10layer_norm22ln_bwd_finalize_kernelINS_22Kernel_traits_finalizeILj1024E13__nv_bfloat16S2_fS2_fjLb1ELj1024ELj4ENS_18Kernel_traits_baseILj1024ES2_S2_fS2_fjLj1024EEEEELb1ELb0EEEvNS_9BwdParamsE
        .type           _ZN10layer_norm22ln_bwd_finalize_kernelINS_22Kernel_traits_finalizeILj1024E13__nv_bfloat16S2_fS2_fjLb1ELj1024ELj4ENS_18Kernel_traits_baseILj1024ES2_S2_fS2_fjLj1024EEEEELb1ELb0EEEvNS_9BwdParamsE,@function
        .size           _ZN10layer_norm22ln_bwd_finalize_kernelINS_22Kernel_traits_finalizeILj1024E13__nv_bfloat16S2_fS2_fjLb1ELj1024ELj4ENS_18Kernel_traits_baseILj1024ES2_S2_fS2_fjLj1024EEEEELb1ELb0EEEvNS_9BwdParamsE,(.L_x_14280 - _ZN10layer_norm22ln_bwd_finalize_kernelINS_22Kernel_traits_finalizeILj1024E13__nv_bfloat16S2_fS2_fjLb1ELj1024ELj4ENS_18Kernel_traits_baseILj1024ES2_S2_fS2_fjLj1024EEEEELb1ELb0EEEvNS_9BwdParamsE)
        .other          _ZN10layer_norm22ln_bwd_finalize_kernelINS_22Kernel_traits_finalizeILj1024E13__nv_bfloat16S2_fS2_fjLb1ELj1024ELj4ENS_18Kernel_traits_baseILj1024ES2_S2_fS2_fjLj1024EEEEELb1ELb0EEEvNS_9BwdParamsE,@"STO_CUDA_ENTRY STV_DEFAULT"
_ZN10layer_norm22ln_bwd_finalize_kernelINS_22Kernel_traits_finalizeILj1024E13__nv_bfloat16S2_fS2_fjLb1ELj1024ELj4ENS_18Kernel_traits_baseILj1024ES2_S2_fS2_fjLj1024EEEEELb1ELb0EEEvNS_9BwdParamsE:
.text._ZN10layer_norm22ln_bwd_finalize_kernelINS_22Kernel_traits_finalizeILj1024E13__nv_bfloat16S2_fS2_fjLb1ELj1024ELj4ENS_18Kernel_traits_baseILj1024ES2_S2_fS2_fjLj1024EEEEELb1ELb0EEEvNS_9BwdParamsE:
        /* <DEDUP_REMOVED lines=24> */
.L_x_5493:
        /* <DEDUP_REMOVED lines=36> */
.L_x_5485:
        /* <DEDUP_REMOVED lines=49> */
.L_x_5484:
[----:B------:R-:W-:Y:S05]  /*06d0*/  BSYNC B1 ;  /* 0x0000000000017941 */ /* 0x000fea0003800000 */
.L_x_5483:
        /* <DEDUP_REMOVED lines=31> */
.L_x_5487:
[----:B------:R-:W-:Y:S05]  /*08d0*/  BSYNC B1 ;  /* 0x0000000000017941 */ /* 0x000fea0003800000 */
.L_x_5486:
        /* <DEDUP_REMOVED lines=16> */
.L_x_5488:
[----:B------:R-:W-:Y:S05]  /*09e0*/  BSYNC B1 ;  /* 0x0000000000017941 */ /* 0x000fea0003800000 */
.L_x_5482:
[----:B------:R-:W-:Y:S05]  /*09f0*/  BSYNC B0 ;  /* 0x0000000000007941 */ /* 0x000fea0003800000 */
.L_x_5481:
        /* <DEDUP_REMOVED lines=40> */
.L_x_5509:
        /* <DEDUP_REMOVED lines=8> */
.L_x_5489:
        /* <DEDUP_REMOVED lines=23> */
.L_x_5492:
[----:B------:R-:W-:Y:S05]  /*0e70*/  BSYNC B0 ;  /* 0x0000000000007941 */ /* 0x000fea0003800000 */
.L_x_5491:
[C---:B------:R-:W-:Y:S01]  /*0e80*/  ISETP.GT.U32.AND P1, PT, R4.reuse, -0x401, PT ;  /* 0xfffffbff0400780c */ /* 0x040fe20003f24070 */
[----:B------:R-:W-:Y:S01]  /*0e90*/  VIADD R4, R4, 0x400 ;  /* 0x0000040004047836 */ /* 0x000fe20000000000 */
[----:B------:R-:W-:-:S11]  /*0ea0*/  IADD3 R5, R5, 0x200, RZ ;  /* 0x0000020005057810 */ /* 0x000fd60007ffe0ff */
[----:B------:R-:W-:Y:S05]  /*0eb0*/  @P1 BRA `(.L_x_5493) ;  /* 0xfffffff000b01947 */ /* 0x000fea000383ffff */
[----:B------:R-:W-:Y:S05]  /*0ec0*/  EXIT ;  /* 0x000000000000794d */ /* 0x000fea0003800000 */
.L_x_5490:
[----:B0-----:R-:W-:Y:S01]  /*0ed0*/  HFMA2.MMA R24, -RZ, RZ, 0, 5.9604644775390625e-08 ;  /* 0x00000001ff187435 */ /* 0x001fe200000001ff */
[----:B----4-:R-:W-:Y:S02]  /*0ee0*/  MOV R23, R10 ;  /* 0x0000000a00177202 */ /* 0x010fe40000000f00 */
[----:B------:R-:W-:Y:S02]  /*0ef0*/  MOV R25, 0x1f ;  /* 0x0000001f00197802 */ /* 0x000fe40000000f00 */
[----:B------:R-:W-:-:S07]  /*0f00*/  MOV R20, 0xffffffff ;  /* 0xffffffff00147802 */ /* 0x000fce0000000f00 */
[----:B-123--:R-:W-:Y:S05]  /*0f10*/  WARPSYNC.COLLECTIVE R20, `(.L_x_5494) ;  /* 0x0000000014087348 */ /* 0x00efea0003c00000 */
[----:B------:R0:W4:Y:S02]  /*0f20*/  SHFL.BFLY P2, R22, R23, R24, R25 ;  /* 0x0c00001817167389 */ /* 0x0001240000040019 */
[----:B01234-:R-:W-:Y:S01]  /*0f30*/  ENDCOLLECTIVE ;  /* 0x000000000000791b */ /* 0x01ffe20003800000 */
.L_x_5494:
[----:B------:R-:W-:Y:S01]  /*0f40*/  HFMA2.MMA R24, -RZ, RZ, 0, 1.1920928955078125e-07 ;  /* 0x00000002ff187435 */ /* 0x000fe200000001ff */
[----:B------:R-:W-:-:S05]  /*0f50*/  MOV R11, R22 ;  /* 0x00000016000b7202 */ /* 0x000fca0000000f00 */
[----:B------:R-:W-:-:S04]  /*0f60*/  FADD.FTZ R11, R10, R11 ;  /* 0x0000000b0a0b7221 */ /* 0x000fc80000010000 */
[----:B------:R-:W-:-:S07]  /*0f70*/  IMAD.MOV.U32 R23, RZ, RZ, R11 ;  /* 0x000000ffff177224 */ /* 0x000fce00078e000b */
[----:B------:R-:W-:Y:S05]  /*0f80*/  WARPSYNC.COLLECTIVE R20, `(.L_x_5495) ;  /* 0x0000000014087348 */ /* 0x000fea0003c00000 */
[----:B------:R0:W1:Y:S02]  /*0f90*/  SHFL.BFLY P2, R22, R23, R24, R25 ;  /* 0x0c00001817167389 */ /* 0x0000640000040019 */
[----:B01----:R-:W-:Y:S01]  /*0fa0*/  ENDCOLLECTIVE ;  /* 0x000000000000791b */ /* 0x003fe20003800000 */
.L_x_5495:
[----:B------:R-:W-:Y:S01]  /*0fb0*/  HFMA2.MMA R24, -RZ, RZ, 0, 2.384185791015625e-07 ;  /* 0x00000004ff187435 */ /* 0x000fe200000001ff */
[----:B------:R-:W-:-:S05]  /*0fc0*/  MOV R14, R22 ;  /* 0x00000016000e7202 */ /* 0x000fca0000000f00 */
[----:B------:R-:W-:-:S05]  /*0fd0*/  FADD.FTZ R14, R11, R14 ;  /* 0x0000000e0b0e7221 */ /* 0x000fca0000010000 */
[----:B------:R-:W-:-:S07]  /*0fe0*/  MOV R23, R14 ;  /* 0x0000000e00177202 */ /* 0x000fce0000000f00 */
[----:B------:R-:W-:Y:S05]  /*0ff0*/  WARPSYNC.COLLECTIVE R20, `(.L_x_5496) ;  /* 0x0000000014087348 */ /* 0x000fea0003c00000 */
[----:B------:R0:W1:Y:S02]  /*1000*/  SHFL.BFLY P2, R22, R23, R24, R25 ;  /* 0x0c00001817167389 */ /* 0x0000640000040019 */
[----:B01----:R-:W-:Y:S01]  /*1010*/  ENDCOLLECTIVE ;  /* 0x000000000000791b */ /* 0x003fe20003800000 */
.L_x_5496:
[----:B------:R-:W-:Y:S01]  /*1020*/  IMAD.MOV.U32 R24, RZ, RZ, 0x8 ;  /* 0x00000008ff187424 */ /* 0x000fe200078e00ff */
[----:B------:R-:W-:-:S05]  /*1030*/  MOV R13, R22 ;  /* 0x00000016000d7202 */ /* 0x000fca0000000f00 */
[----:B------:R-:W-:-:S05]  /*1040*/  FADD.FTZ R13, R14, R13 ;  /* 0x0000000d0e0d7221 */ /* 0x000fca0000010000 */
[----:B------:R-:W-:-:S07]  /*1050*/  MOV R23, R13 ;  /* 0x0000000d00177202 */ /* 0x000fce0000000f00 */
[----:B------:R-:W-:Y:S05]  /*1060*/  WARPSYNC.COLLECTIVE R20, `(.L_x_5497) ;  /* 0x0000000014087348 */ /* 0x000fea0003c00000 */
[----:B------:R0:W1:Y:S02]  /*1070*/  SHFL.BFLY P2, R22, R23, R24, R25 ;  /* 0x0c00001817167389 */ /* 0x0000640000040019 */
[----:B01----:R-:W-:Y:S01]  /*1080*/  ENDCOLLECTIVE ;  /* 0x000000000000791b */ /* 0x003fe20003800000 */
.L_x_5497:
[----:B------:R-:W-:Y:S01]  /*1090*/  HFMA2.MMA R24, -RZ, RZ, 0, 9.5367431640625e-07 ;  /* 0x00000010ff187435 */ /* 0x000fe200000001ff */
[----:B------:R-:W-:-:S05]  /*10a0*/  MOV R10, R22 ;  /* 0x00000016000a7202 */ /* 0x000fca0000000f00 */
[----:B------:R-:W-:-:S05]  /*10b0*/  FADD.FTZ R11, R13, R10 ;  /* 0x0000000a0d0b7221 */ /* 0x000fca0000010000 */
[----:B------:R-:W-:-:S07]  /*10c0*/  MOV R23, R11 ;  /* 0x0000000b00177202 */ /* 0x000fce0000000f00 */
[----:B------:R-:W-:Y:S05]  /*10d0*/  WARPSYNC.COLLECTIVE R20, `(.L_x_5498) ;  /* 0x0000000014087348 */ /* 0x000fea0003c00000 */
[----:B------:R0:W1:Y:S02]  /*10e0*/  SHFL.BFLY P2, R22, R23, R24, R25 ;  /* 0x0c00001817167389 */ /* 0x0000640000040019 */
[----:B01----:R-:W-:Y:S01]  /*10f0*/  ENDCOLLECTIVE ;  /* 0x000000000000791b */ /* 0x003fe20003800000 */
.L_x_5498:
[----:B------:R-:W-:Y:S01]  /*1100*/  HFMA2.MMA R24, -RZ, RZ, 0, 5.9604644775390625e-08 ;  /* 0x00000001ff187435 */ /* 0x000fe200000001ff */
[----:B------:R-:W-:Y:S02]  /*1110*/  MOV R23, R12 ;  /* 0x0000000c00177202 */ /* 0x000fe40000000f00 */
[----:B------:R-:W-:-:S08]  /*1120*/  MOV R10, R22 ;  /* 0x00000016000a7202 */ /* 0x000fd00000000f00 */
[----:B------:R-:W-:Y:S05]  /*1130*/  WARPSYNC.COLLECTIVE R20, `(.L_x_5499) ;  /* 0x0000000014087348 */ /* 0x000fea0003c00000 */
[----:B------:R0:W1:Y:S02]  /*1140*/  SHFL.BFLY P2, R22, R23, R24, R25 ;  /* 0x0c00001817167389 */ /* 0x0000640000040019 */
[----:B01----:R-:W-:Y:S01]  /*1150*/  ENDCOLLECTIVE ;  /* 0x000000000000791b */ /* 0x003fe20003800000 */
.L_x_5499:
[----:B------:R-:W-:Y:S01]  /*1160*/  HFMA2.MMA R24, -RZ, RZ, 0, 1.1920928955078125e-07 ;  /* 0x00000002ff187435 */ /* 0x000fe200000001ff */
[----:B------:R-:W-:-:S04]  /*1170*/  IMAD.MOV.U32 R13, RZ, RZ, R22 ;  /* 0x000000ffff0d7224 */ /* 0x000fc800078e0016 */
[----:B------:R-:W-:-:S05]  /*1180*/  FADD.FTZ R15, R12, R13 ;  /* 0x0000000d0c0f7221 */ /* 0x000fca0000010000 */
[----:B------:R-:W-:-:S07]  /*1190*/  MOV R23, R15 ;  /* 0x0000000f00177202 */ /* 0x000fce0000000f00 */
[----:B------:R-:W-:Y:S05]  /*11a0*/  WARPSYNC.COLLECTIVE R20, `(.L_x_5500) ;  /* 0x0000000014087348 */ /* 0x000fea0003c00000 */
[----:B------:R0:W1:Y:S02]  /*11b0*/  SHFL.BFLY P2, R22, R23, R24, R25 ;  /* 0x0c00001817167389 */ /* 0x0000640000040019 */
[----:B01----:R-:W-:Y:S01]  /*11c0*/  ENDCOLLECTIVE ;  /* 0x000000000000791b */ /* 0x003fe20003800000 */
.L_x_5500:
[----:B------:R-:W-:Y:S01]  /*11d0*/  HFMA2.MMA R24, -RZ, RZ, 0, 2.384185791015625e-07 ;  /* 0x00000004ff187435 */ /* 0x000fe200000001ff */
[----:B------:R-:W-:-:S05]  /*11e0*/  MOV R16, R22 ;  /* 0x0000001600107202 */ /* 0x000fca0000000f00 */
[----:B------:R-:W-:-:S05]  /*11f0*/  FADD.FTZ R16, R15, R16 ;  /* 0x000000100f107221 */ /* 0x000fca0000010000 */
[----:B------:R-:W-:-:S07]  /*1200*/  MOV R23, R16 ;  /* 0x0000001000177202 */ /* 0x000fce0000000f00 */
[----:B------:R-:W-:Y:S05]  /*1210*/  WARPSYNC.COLLECTIVE R20, `(.L_x_5501) ;  /* 0x0000000014087348 */ /* 0x000fea0003c00000 */
[----:B------:R0:W1:Y:S02]  /*1220*/  SHFL.BFLY P2, R22, R23, R24, R25 ;  /* 0x0c00001817167389 */ /* 0x0000640000040019 */
[----:B01----:R-:W-:Y:S01]  /*1230*/  ENDCOLLECTIVE ;  /* 0x000000000000791b */ /* 0x003fe20003800000 */
.L_x_5501:
[----:B------:R-:W-:Y:S01]  /*1240*/  HFMA2.MMA R24, -RZ, RZ, 0, 4.76837158203125e-07 ;  /* 0x00000008ff187435 */ /* 0x000fe200000001ff */
[----:B------:R-:W-:-:S05]  /*1250*/  MOV R17, R22 ;  /* 0x0000001600117202 */ /* 0x000fca0000000f00 */
[----:B------:R-:W-:-:S04]  /*1260*/  FADD.FTZ R17, R16, R17 ;  /* 0x0000001110117221 */ /* 0x000fc80000010000 */
[----:B------:R-:W-:-:S07]  /*1270*/  IMAD.MOV.U32 R23, RZ, RZ, R17 ;  /* 0x000000ffff177224 */ /* 0x000fce00078e0011 */
[----:B------:R-:W-:Y:S05]  /*1280*/  WARPSYNC.COLLECTIVE R20, `(.L_x_5502) ;  /* 0x0000000014087348 */ /* 0x000fea0003c00000 */
[----:B------:R0:W1:Y:S02]  /*1290*/  SHFL.BFLY P2, R22, R23, R24, R25 ;  /* 0x0c00001817167389 */ /* 0x0000640000040019 */
[----:B01----:R-:W-:Y:S01]  /*12a0*/  ENDCOLLECTIVE ;  /* 0x000000000000791b */ /* 0x003fe20003800000 */
.L_x_5502:
[----:B------:R-:W-:Y:S01]  /*12b0*/  HFMA2.MMA R24, -RZ, RZ, 0, 9.5367431640625e-07 ;  /* 0x00000010ff187435 */ /* 0x000fe200000001ff */
[----:B------:R-:W-:-:S05]  /*12c0*/  MOV R12, R22 ;  /* 0x00000016000c7202 */ /* 0x000fca0000000f00 */
[----:B------:R-:W-:-:S05]  /*12d0*/  FADD.FTZ R12, R17, R12 ;  /* 0x0000000c110c7221 */ /* 0x000fca0000010000 */
[----:B------:R-:W-:-:S07]  /*12e0*/  MOV R23, R12 ;  /* 0x0000000c00177202 */ /* 0x000fce0000000f00 */
[----:B------:R-:W-:Y:S05]  /*12f0*/  WARPSYNC.COLLECTIVE R20, `(.L_x_5503) ;  /* 0x0000000014087348 */ /* 0x000fea0003c00000 */
[----:B------:R0:W1:Y:S02]  /*1300*/  SHFL.BFLY P2, R22, R23, R24, R25 ;  /* 0x0c00001817167389 */ /* 0x0000640000040019 */
[----:B01----:R-:W-:Y:S01]  /*1310*/  ENDCOLLECTIVE ;  /* 0x000000000000791b */ /* 0x003fe20003800000 */
.L_x_5503:
[----:B------:R-:W-:Y:S01]  /*1320*/  MOV R23, R8 ;  /* 0x0000000800177202 */ /* 0x000fe20000000f00 */
[----:B------:R-:W-:Y:S01]  /*1330*/  IMAD.MOV.U32 R24, RZ, RZ, 0x1 ;  /* 0x00000001ff187424 */ /* 0x000fe200078e00ff */
[----:B------:R-:W-:-:S07]  /*1340*/  MOV R15, R22 ;  /* 0x00000016000f7202 */ /* 0x000fce0000000f00 */
[----:B------:R-:W-:Y:S05]  /*1350*/  WARPSYNC.COLLECTIVE R20, `(.L_x_5504) ;  /* 0x0000000014087348 */ /* 0x000fea0003c00000 */
[----:B------:R0:W1:Y:S02]  /*1360*/  SHFL.BFLY P2, R22, R23, R24, R25 ;  /* 0x0c00001817167389 */ /* 0x0000640000040019 */
[----:B01----:R-:W-:Y:S01]  /*1370*/  ENDCOLLECTIVE ;  /* 0x000000000000791b */ /* 0x003fe20003800000 */
.L_x_5504:
[----:B------:R-:W-:Y:S01]  /*1380*/  HFMA2.MMA R24, -RZ, RZ, 0, 1.1920928955078125e-07 ;  /* 0x00000002ff187435 */ /* 0x000fe200000001ff */
[----:B------:R-:W-:-:S05]  /*1390*/  MOV R17, R22 ;  /* 0x0000001600117202 */ /* 0x000fca0000000f00 */
[----:B------:R-:W-:-:S05]  /*13a0*/  FADD.FTZ R18, R8, R17 ;  /* 0x0000001108127221 */ /* 0x000fca0000010000 */
[----:B------:R-:W-:-:S07]  /*13b0*/  MOV R23, R18 ;  /* 0x0000001200177202 */ /* 0x000fce0000000f00 */
[----:B------:R-:W-:Y:S05]  /*13c0*/  WARPSYNC.COLLECTIVE R20, `(.L_x_5505) ;  /* 0x0000000014087348 */ /* 0x000fea0003c00000 */
[----:B------:R0:W1:Y:S02]  /*13d0*/  SHFL.BFLY P2, R22, R23, R24, R25 ;  /* 0x0c00001817167389 */ /* 0x0000640000040019 */
[----:B01----:R-:W-:Y:S01]  /*13e0*/  ENDCOLLECTIVE ;  /* 0x000000000000791b */ /* 0x003fe20003800000 */
.L_x_5505:
[----:B------:R-:W-:Y:S01]  /*13f0*/  HFMA2.MMA R24, -RZ, RZ, 0, 2.384185791015625e-07 ;  /* 0x00000004ff187435 */ /* 0x000fe200000001ff */
[----:B------:R-:W-:-:S05]  /*1400*/  MOV R13, R22 ;  /* 0x00000016000d7202 */ /* 0x000fca0000000f00 */
[----:B------:R-:W-:-:S05]  /*1410*/  FADD.FTZ R19, R18, R13 ;  /* 0x0000000d12137221 */ /* 0x000fca0000010000 */
[----:B------:R-:W-:-:S07]  /*1420*/  MOV R23, R19 ;  /* 0x0000001300177202 */ /* 0x000fce0000000f00 */
[----:B------:R-:W-:Y:S05]  /*1430*/  WARPSYNC.COLLECTIVE R20, `(.L_x_5506) ;  /* 0x0000000014087348 */ /* 0x000fea0003c00000 */
[----:B------:R0:W1:Y:S02]  /*1440*/  SHFL.BFLY P2, R22, R23, R24, R25 ;  /* 0x0c00001817167389 */ /* 0x0000640000040019 */
[----:B01----:R-:W-:Y:S01]  /*1450*/  ENDCOLLECTIVE ;  /* 0x000000000000791b */ /* 0x003fe20003800000 */
.L_x_5506:
[----:B------:R-:W-:Y:S01]  /*1460*/  HFMA2.MMA R24, -RZ, RZ, 0, 4.76837158203125e-07 ;  /* 0x00000008ff187435 */ /* 0x000fe200000001ff */
[----:B------:R-:W-:-:S04]  /*1470*/  IMAD.MOV.U32 R8, RZ, RZ, R22 ;  /* 0x000000ffff087224 */ /* 0x000fc800078e0016 */
[----:B------:R-:W-:-:S05]  /*1480*/  FADD.FTZ R8, R19, R8 ;  /* 0x0000000813087221 */ /* 0x000fca0000010000 */
[----:B------:R-:W-:-:S07]  /*1490*/  MOV R23, R8 ;  /* 0x0000000800177202 */ /* 0x000fce0000000f00 */
[----:B------:R-:W-:Y:S05]  /*14a0*/  WARPSYNC.COLLECTIVE R20, `(.L_x_5507) ;  /* 0x0000000014087348 */ /* 0x000fea0003c00000 */
[----:B------:R0:W1:Y:S02]  /*14b0*/  SHFL.BFLY P2, R22, R23, R24, R25 ;  /* 0x0c00001817167389 */ /* 0x0000640000040019 */
[----:B01----:R-:W-:Y:S01]  /*14c0*/  ENDCOLLECTIVE ;  /* 0x000000000000791b */ /* 0x003fe20003800000 */
.L_x_5507:
[----:B------:R-:W-:Y:S01]  /*14d0*/  HFMA2.MMA R24, -RZ, RZ, 0, 9.5367431640625e-07 ;  /* 0x00000010ff187435 */ /* 0x000fe200000001ff */
[----:B------:R-:W-:-:S05]  /*14e0*/  MOV R21, R22 ;  /* 0x0000001600157202 */ /* 0x000fca0000000f00 */
[----:B------:R-:W-:-:S05]  /*14f0*/  FADD.FTZ R21, R8, R21 ;  /* 0x0000001508157221 */ /* 0x000fca0000010000 */
[----:B------:R-:W-:-:S07]  /*1500*/  MOV R23, R21 ;  /* 0x0000001500177202 */ /* 0x000fce0000000f00 */
[----:B------:R-:W-:Y:S05]  /*1510*/  WARPSYNC.COLLECTIVE R20, `(.L_x_5508) ;  /* 0x0000000014087348 */ /* 0x000fea0003c00000 */
[----:B------:R0:W1:Y:S02]  /*1520*/  SHFL.BFLY P2, R22, R23, R24, R25 ;  /* 0x0c00001817167389 */ /* 0x0000640000040019 */
[----:B01----:R-:W-:Y:S01]  /*1530*/  ENDCOLLECTIVE ;  /* 0x000000000000791b */ /* 0x003fe20003800000 */
.L_x_5508:
[----:B------:R-:W-:Y:S01]  /*1540*/  MOV R14, R22 ;  /* 0x00000016000e7202 */ /* 0x000fe20000000f00 */
[----:B------:R-:W-:Y:S06]  /*1550*/  BRA `(.L_x_5509) ;  /* 0xfffffff400c87947 */ /* 0x000fec000383ffff */
.L_x_5510:
        /* <DEDUP_REMOVED lines=10> */
.L_x_14280:


//--------------------- .text._ZN10layer_norm13ln_bwd_kernelINS_13Kernel_traitsI13__nv_bfloat16S2_fS2_fjLj1024ELj1ELj4ELj1ELj16ENS_18Kernel_traits_baseILj1024ES2_S2_fS2_fjLj128EEEEELb1ELb1ELb1ELb0EEEvNS_9BwdParamsE --------------------------
	.section	.text._ZN10layer_norm13ln_bwd_kernelINS_13Kernel_traitsI13__nv_bfloat16S2_fS2_fjLj1024ELj1ELj4ELj1ELj16ENS_18Kernel_traits_baseILj1024ES2_S2_fS2_fjLj128EEEEELb1ELb1ELb1ELb0EEEvNS_9BwdParamsE,"ax",@progbits
	.align	128
        .global         _ZN10layer_norm13ln_bwd_kernelINS_13Kernel_traitsI13__nv_bfloat16S2_fS2_fjLj1024ELj1ELj4ELj1ELj16ENS_18Kernel_traits_baseILj1024ES2_S2_fS2_fjLj128EEEEELb1ELb1ELb1ELb0EEEvNS_9BwdParamsE
        .type           _ZN10layer_norm13ln_bwd_kernelINS_13Kernel_traitsI13__nv_bfloat16S2_fS2_fjLj1024ELj1ELj4ELj1ELj16ENS_18Kernel_traits_baseILj1024ES2_S2_fS2_fjLj128EEEEELb1ELb1ELb1ELb0EEEvNS_9BwdParamsE,@function
        .size           _ZN10layer_norm13ln_bwd_kernelINS_13Kernel_traitsI13__nv_bfloat16S2_fS2_fjLj1024ELj1ELj4ELj1ELj16ENS_18Kernel_traits_baseILj1024ES2_S2_fS2_fjLj128EEEEELb1ELb1ELb1ELb0EEEvNS_9BwdParamsE,(.L_x_14281 - _ZN10layer_norm13ln_bwd_kernelINS_13Kernel_traitsI13__nv_bfloat16S2_fS2_fjLj1024ELj1ELj4ELj1ELj16ENS_18Kernel_traits_baseILj1024ES2_S2_fS2_fjLj128EEEEELb1ELb1ELb1ELb0EEEvNS_9BwdParamsE)
        .other          _ZN10layer_norm13ln_bwd_kernelINS_13Kernel_traitsI13__nv_bfloat16S2_fS2_fjLj1024ELj1ELj4ELj1ELj16ENS_18Kernel_traits_baseILj1024ES2_S2_fS2_fjLj128EEEEELb1ELb1ELb1ELb0EEEvNS_9BwdParamsE,@"STO_CUDA_ENTRY STV_DEFAULT"
_ZN10layer_norm13ln_bwd_kernelINS_13Kernel_traitsI13__nv_bfloat16S2_fS2_fjLj1024ELj1ELj4ELj1ELj16ENS_18Kernel_traits_baseILj1024ES2_S2_fS2_fjLj128EEEEELb1ELb1ELb1ELb0EEEvNS_9BwdParamsE:
.text._ZN10layer_norm13ln_bwd_kernelINS_13Kernel_traitsI13__nv_bfloat16S2_fS2_fjLj1024ELj1ELj4ELj1ELj16ENS_18Kernel_traits_baseILj1024ES2_S2_fS2_fjLj128EEEEELb1ELb1ELb1ELb0EEEvNS_9BwdParamsE:
[----:B------:R-:W0:Y:S01]  /*0000*/  LDC R1, c[0x0][0x28] ;  /* 0x00000a00ff017b82 */ /* 0x000e220000000800 */
[----:B------:R-:W1:Y:S01]  /*0010*/  S2R R58, SR_TID.X ;  /* 0x00000000003a7919 */ /* 0x000e620000002100 */
[----:B------:R-:W-:Y:S01]  /*0020*/  ULDC UR4, c[0x0][0x218] ;  /* 0x0000860000047ab9 */ /* 0x000fe20000000800 */
[----:B------:R-:W-:Y:S01]  /*0030*/  ULDC UR6, c[0x0][0x214] ;  /* 0x0000850000067ab9 */ /* 0x000fe20000000800 */
[----:B------:R-:W-:Y:S01]  /*0040*/  IMAD.U32 R2, RZ, RZ, UR4 ;  /* 0x00000004ff027e24 */ /* 0x000fe2000f8e00ff */
[----:B------:R-:W-:Y:S01]  /*0050*/  ULDC.64 UR4, c[0x0][0x208] ;  /* 0x0000820000047ab9 */ /* 0x000fe20000000a00 */
[----:B------:R-:W-:Y:S01]  /*0060*/  LOP3.LUT R8, R8, 0xfffffffd, RZ, 0xc0, !PT ;  /* 0xfffffffd08087812 */ /* 0x000fe200078ec0ff */
        /* <DEDUP_REMOVED lines=25> */
[----:B------:R1:W5:Y:S01]  /*0200*/  @P0 LDG.E.128 R20, desc[UR4][R40.64] ;  /* 0x0000000428140981 */ /* 0x000362000c1e1d00 */
[----:B------:R-:W-:Y:S01]  /*0210*/  SHF.R.U32.HI R0, RZ, 0x5, R58 ;  /* 0x00000005ff007819 */ /* 0x000fe2000001163a */
[----:B------:R-:W-:Y:S01]  /*0220*/  BSSY B0, `(.L_x_5511) ;  /* 0x0000723000007945 */ /* 0x000fe20003800000 */
[----:B------:R-:W-:Y:S01]  /*0230*/  @P4 LOP3.LUT R8, R8, 0x2, RZ, 0xfc, !PT ;  /* 0x0000000208084812 */ /* 0x000fe200078efcff */
[----:B------:R1:W5:Y:S02]  /*0240*/  @P1 LDG.E.128 R32, desc[UR4][R46.64] ;  /* 0x000000042e201981 */ /* 0x000364000c1e1d00 */
[----:B------:R-:W2:Y:S01]  /*0250*/  @P4 LDC.64 R54, c[0x0][0x260] ;  /* 0x00009800ff364b82 */ /* 0x000ea20000000a00 */
[----:B---3--:R-:W-:-:S04]  /*0260*/  @P1 IMAD.WIDE.U32 R48, R9, 0x10, R44 ;  /* 0x0000001009301825 */ /* 0x008fc800078e002c */
[----:B------:R-:W-:Y:S01]  /*0270*/  @P1 VIADD R9, R9, 0x20 ;  /* 0x0000002009091836 */ /* 0x000fe20000000000 */
[----:B------:R1:W5:Y:S02]  /*0280*/  @P1 LDG.E.128 R16, desc[UR4][R48.64] ;  /* 0x0000000430101981 */ /* 0x000364000c1e1d00 */
[----:B------:R-:W3:Y:S01]  /*0290*/  @P4 LDC.64 R56, c[0x0][0x278] ;  /* 0x00009e00ff384b82 */ /* 0x000ee20000000a00 */
[----:B0-----:R-:W-:-:S05]  /*02a0*/  @P2 IMAD.WIDE.U32 R50, R9, 0x10, R50 ;  /* 0x0000001009322825 */ /* 0x001fca00078e0032 */
[----:B------:R1:W5:Y:S01]  /*02b0*/  @P2 LDG.E.128 R28, desc[UR4][R50.64] ;  /* 0x00000004321c2981 */ /* 0x000362000c1e1d00 */
[C---:B----4-:R-:W-:Y:S01]  /*02c0*/  @P2 IMAD.WIDE.U32 R52, R9.reuse, 0x10, R52 ;  /* 0x0000001009342825 */ /* 0x050fe200078e0034 */
[----:B------:R-:W-:-:S04]  /*02d0*/  @P2 IADD3 R9, R9, 0x20, RZ ;  /* 0x0000002009092810 */ /* 0x000fc80007ffe0ff */
[----:B------:R1:W5:Y:S01]  /*02e0*/  @P2 LDG.E.128 R12, desc[UR4][R52.64] ;  /* 0x00000004340c2981 */ /* 0x000362000c1e1d00 */
[----:B--2---:R-:W-:-:S05]  /*02f0*/  @P4 IMAD.WIDE.U32 R42, R9, 0x10, R54 ;  /* 0x00000010092a4825 */ /* 0x004fca00078e0036 */
[----:B------:R1:W5:Y:S01]  /*0300*/  @P4 LDG.E.128 R24, desc[UR4][R42.64] ;  /* 0x000000042a184981 */ /* 0x000362000c1e1d00 */
[----:B---3--:R-:W-:-:S05]  /*0310*/  @P4 IMAD.WIDE.U32 R44, R9, 0x10, R56 ;  /* 0x00000010092c4825 */ /* 0x008fca00078e0038 */
[----:B------:R1:W5:Y:S01]  /*0320*/  @P4 LDG.E.128 R4, desc[UR4][R44.64] ;  /* 0x000000042c044981 */ /* 0x000362000c1e1d00 */
[----:B------:R-:W0:Y:S01]  /*0330*/  S2R R9, SR_CTAID.X ;  /* 0x0000000000097919 */ /* 0x000e220000002500 */
        /* <DEDUP_REMOVED lines=51> */
[----:B-1----:R-:W-:Y:S06]  /*0670*/  @P3 BRA `(.L_x_5512) ;  /* 0x0000006c00743947 */ /* 0x002fec0003800000 */
[C---:B-----5:R-:W-:Y:S01]  /*0680*/  SHF.L.U32 R41, R36.reuse, 0x10, RZ ;  /* 0x0000001024297819 */ /* 0x060fe200000006ff */
[C---:B------:R-:W-:Y:S01]  /*0690*/  IMAD.U32 R40, R37.reuse, 0x10000, RZ ;  /* 0x0001000025287824 */ /* 0x040fe200078e00ff */
        /* <DEDUP_REMOVED lines=8> */
[C---:B------:R-:W-:Y:S01]  /*0720*/  @P0 PRMT R2, R22.reuse, 0x7632, R2 ;  /* 0x0000763216020816 */ /* 0x040fe20000000002 */
[----:B------:R-:W2:Y:S01]  /*0730*/  LDC.U8 R244, c[0x0][0x2a0] ;  /* 0x0000a800fff47b82 */ /* 0x000ea20000000000 */
[----:B------:R-:W-:Y:S01]  /*0740*/  SHF.L.U32 R22, R22, 0x10, RZ ;  /* 0x0000001016167819 */ /* 0x000fe200000006ff */
[----:B------:R-:W-:Y:S01]  /*0750*/  IMAD.MOV.U32 R149, RZ, RZ, RZ ;  /* 0x000000ffff957224 */ /* 0x000fe200078e00ff */
[C---:B------:R-:W-:Y:S01]  /*0760*/  @P0 PRMT R0, R23.reuse, 0x7632, R0 ;  /* 0x0000763217000816 */ /* 0x040fe20000000000 */
[----:B------:R-:W-:Y:S01]  /*0770*/  IMAD.U32 R23, R23, 0x10000, RZ ;  /* 0x0001000017177824 */ /* 0x000fe200078e00ff */
[----:B0-----:R-:W-:-:S02]  /*0780*/  SHF.L.U32 R41, R38, 0x10, RZ ;  /* 0x0000001026297819 */ /* 0x001fc400000006ff */
[C---:B------:R-:W-:Y:S01]  /*0790*/  @P1 PRMT R38, R32.reuse, 0x7632, R38 ;  /* 0x0000763220261816 */ /* 0x040fe20000000026 */
[----:B-1----:R-:W-:Y:S01]  /*07a0*/  IMAD.U32 R40, R39, 0x10000, RZ ;  /* 0x0001000027287824 */ /* 0x002fe200078e00ff */
[----:B------:R-:W-:Y:S01]  /*07b0*/  SHF.L.U32 R39, R32, 0x10, RZ ;  /* 0x0000001020277819 */ /* 0x000fe200000006ff */
[----:B------:R-:W-:Y:S01]  /*07c0*/  STL [R1+0xcc], R41 ;  /* 0x0000cc2901007387 */ /* 0x000fe20000100800 */
[----:B------:R-:W-:Y:S02]  /*07d0*/  @P1 PRMT R32, R33, 0x7632, R32 ;  /* 0x0000763221201816 */ /* 0x000fe40000000020 */
[----:B------:R-:W-:Y:S01]  /*07e0*/  @P0 PRMT R9, R20, 0x7632, R9 ;  /* 0x0000763214090816 */ /* 0x000fe20000000009 */
[----:B------:R0:W-:Y:S01]  /*07f0*/  STL [R1+0xc4], R40 ;  /* 0x0000c42801007387 */ /* 0x0001e20000100800 */
[----:B------:R-:W-:Y:S02]  /*0800*/  @P4 PRMT R249, R5, 0x7632, R249 ;  /* 0x0000763205f94816 */ /* 0x000fe400000000f9 */
[----:B------:R-:W-:Y:S01]  /*0810*/  SHF.L.U32 R5, R10, 0x10, RZ ;  /* 0x000000100a057819 */ /* 0x000fe200000006ff */
[----:B------:R1:W-:Y:S01]  /*0820*/  STL [R1+0xbc], R39 ;  /* 0x0000bc2701007387 */ /* 0x0003e20000100800 */
[----:B------:R-:W-:Y:S01]  /*0830*/  @P4 PRMT R245, R7, 0x7632, R245 ;  /* 0x0000763207f54816 */ /* 0x000fe200000000f5 */
[----:B------:R-:W-:Y:S01]  /*0840*/  IMAD.U32 R7, R11, 0x10000, RZ ;  /* 0x000100000b077824 */ /* 0x000fe200078e00ff */
[----:B------:R-:W-:-:S02]  /*0850*/  @P4 PRMT R247, R6, 0x7632, R247 ;  /* 0x0000763206f74816 */ /* 0x000fc400000000f7 */
[----:B------:R-:W-:Y:S01]  /*0860*/  SHF.L.U32 R248, R6, 0x10, RZ ;  /* 0x0000001006f87819 */ /* 0x000fe200000006ff */
[----:B0-----:R-:W-:Y:S01]  /*0870*/  IMAD.U32 R40, R33, 0x10000, RZ ;  /* 0x0001000021287824 */ /* 0x001fe200078e00ff */
[----:B------:R-:W-:Y:S01]  /*0880*/  @P1 PRMT R33, R34, 0x7632, R33 ;  /* 0x0000763222211816 */ /* 0x000fe20000000021 */
[----:B------:R-:W-:Y:S01]  /*0890*/  IMAD.U32 R245, R245, 0x10000, RZ ;  /* 0x00010000f5f57824 */ /* 0x000fe200078e00ff */
[----:B------:R-:W-:Y:S02]  /*08a0*/  SHF.L.U32 R6, R36, 0x10, RZ ;  /* 0x0000001024067819 */ /* 0x000fe400000006ff */
[----:B-1----:R-:W-:Y:S01]  /*08b0*/  SHF.L.U32 R39, R34, 0x10, RZ ;  /* 0x0000001022277819 */ /* 0x002fe200000006ff */
[----:B------:R0:W-:Y:S01]  /*08c0*/  STL [R1+0xb4], R40 ;  /* 0x0000b42801007387 */ /* 0x0001e20000100800 */
[----:B------:R-:W-:Y:S02]  /*08d0*/  @P1 PRMT R34, R35, 0x7632, R34 ;  /* 0x0000763223221816 */ /* 0x000fe40000000022 */
[----:B------:R-:W-:Y:S01]  /*08e0*/  @P0 PRMT R3, R21, 0x7632, R3 ;  /* 0x0000763215030816 */ /* 0x000fe20000000003 */
[----:B------:R1:W-:Y:S01]  /*08f0*/  STL [R1+0xac], R39 ;  /* 0x0000ac2701007387 */ /* 0x0003e20000100800 */
[----:B------:R-:W-:-:S02]  /*0900*/  @P4 PRMT R251, R4, 0x7632, R251 ;  /* 0x0000763204fb4816 */ /* 0x000fc400000000fb */
[----:B------:R-:W-:Y:S02]  /*0910*/  SHF.L.U32 R252, R4, 0x10, RZ ;  /* 0x0000001004fc7819 */ /* 0x000fe400000006ff */
[----:B------:R-:W-:Y:S01]  /*0920*/  MOV R4, R54 ;  /* 0x0000003600047202 */ /* 0x000fe20000000f00 */
[----:B0-----:R-:W-:Y:S01]  /*0930*/  IMAD.U32 R40, R35, 0x10000, RZ ;  /* 0x0001000023287824 */ /* 0x001fe200078e00ff */
[C---:B------:R-:W-:Y:S01]  /*0940*/  @P2 PRMT R35, R28.reuse, 0x7632, R35 ;  /* 0x000076321c232816 */ /* 0x040fe20000000023 */
[----:B------:R-:W-:Y:S01]  /*0950*/  IMAD.U32 R251, R251, 0x10000, RZ ;  /* 0x00010000fbfb7824 */ /* 0x000fe200078e00ff */
[----:B------:R-:W-:Y:S02]  /*0960*/  SHF.L.U32 R249, R249, 0x10, RZ ;  /* 0x00000010f9f97819 */ /* 0x000fe400000006ff */
[----:B-1----:R-:W-:Y:S01]  /*0970*/  SHF.L.U32 R39, R28, 0x10, RZ ;  /* 0x000000101c277819 */ /* 0x002fe200000006ff */
[----:B------:R0:W-:Y:S01]  /*0980*/  STL [R1+0xa4], R40 ;  /* 0x0000a42801007387 */ /* 0x0001e20000100800 */
[----:B------:R-:W-:-:S02]  /*0990*/  @P2 PRMT R28, R29, 0x7632, R28 ;  /* 0x000076321d1c2816 */ /* 0x000fc4000000001c */
[----:B------:R-:W-:Y:S01]  /*09a0*/  SHF.L.U32 R247, R247, 0x10, RZ ;  /* 0x00000010f7f77819 */ /* 0x000fe200000006ff */
[----:B------:R1:W-:Y:S01]  /*09b0*/  STL [R1+0x9c], R39 ;  /* 0x00009c2701007387 */ /* 0x0003e20000100800 */
[----:B0-----:R-:W-:Y:S01]  /*09c0*/  IMAD.U32 R40, R29, 0x10000, RZ ;  /* 0x000100001d287824 */ /* 0x001fe200078e00ff */
[C---:B------:R-:W-:Y:S02]  /*09d0*/  @P2 PRMT R29, R30.reuse, 0x7632, R29 ;  /* 0x000076321e1d2816 */ /* 0x040fe4000000001d */
[----:B-1----:R-:W-:Y:S02]  /*09e0*/  SHF.L.U32 R39, R30, 0x10, RZ ;  /* 0x000000101e277819 */ /* 0x002fe400000006ff */
[----:B------:R0:W-:Y:S01]  /*09f0*/  STL [R1+0x94], R40 ;  /* 0x0000942801007387 */ /* 0x0001e20000100800 */
[----:B------:R-:W-:-:S03]  /*0a00*/  @P2 PRMT R30, R31, 0x7632, R30 ;  /* 0x000076321f1e2816 */ /* 0x000fc6000000001e */
        /* <DEDUP_REMOVED lines=10> */
[----:B------:R-:W-:Y:S01]  /*0ab0*/  STL [R1+0x74], R40 ;  /* 0x0000742801007387 */ /* 0x000fe20000100800 */
[C---:B------:R-:W-:Y:S01]  /*0ac0*/  @P4 PRMT R26, R27.reuse, 0x7632, R26 ;  /* 0x000076321b1a4816 */ /* 0x040fe2000000001a */
[----:B------:R-:W-:Y:S02]  /*0ad0*/  IMAD.U32 R27, R27, 0x10000, RZ ;  /* 0x000100001b1b7824 */ /* 0x000fe400078e00ff */
[----:B------:R0:W-:Y:S04]  /*0ae0*/  STL [R1+0x6c], R39 ;  /* 0x00006c2701007387 */ /* 0x0001e80000100800 */
[----:B------:R1:W-:Y:S01]  /*0af0*/  STL [R1+0x64], R27 ;  /* 0x0000641b01007387 */ /* 0x0003e20000100800 */
[----:B0-----:R-:W-:-:S02]  /*0b00*/  SHF.L.U32 R39, R20, 0x10, RZ ;  /* 0x0000001014277819 */ /* 0x001fc400000006ff */
[----:B------:R-:W-:Y:S01]  /*0b10*/  @P1 PRMT R20, R17, 0x7632, R20 ;  /* 0x0000763211141816 */ /* 0x000fe20000000014 */
[----:B-1----:R-:W-:Y:S02]  /*0b20*/  IMAD.U32 R27, R21, 0x10000, RZ ;  /* 0x00010000151b7824 */ /* 0x002fe400078e00ff */
[----:B------:R-:W-:Y:S01]  /*0b30*/  STL [R1+0x5c], R39 ;  /* 0x00005c2701007387 */ /* 0x000fe20000100800 */
[----:B------:R-:W-:-:S03]  /*0b40*/  @P1 PRMT R21, R16, 0x7632, R21 ;  /* 0x0000763210151816 */ /* 0x000fc60000000015 */
[----:B------:R-:W-:Y:S04]  /*0b50*/  STL [R1+0x54], R27 ;  /* 0x0000541b01007387 */ /* 0x000fe80000100800 */
[----:B------:R0:W-:Y:S04]  /*0b60*/  STL [R1+0x4c], R22 ;  /* 0x00004c1601007387 */ /* 0x0001e80000100800 */
[----:B------:R1:W-:Y:S01]  /*0b70*/  STL [R1+0x44], R23 ;  /* 0x0000441701007387 */ /* 0x0003e20000100800 */
[----:B0-----:R-:W-:Y:S02]  /*0b80*/  SHF.L.U32 R22, R16, 0x10, RZ ;  /* 0x0000001010167819 */ /* 0x001fe400000006ff */
[----:B------:R-:W-:Y:S01]  /*0b90*/  @P1 PRMT R16, R19, 0x7632, R16 ;  /* 0x0000763213101816 */ /* 0x000fe20000000010 */
[----:B-1----:R-:W-:-:S02]  /*0ba0*/  IMAD.U32 R23, R17, 0x10000, RZ ;  /* 0x0001000011177824 */ /* 0x002fc400078e00ff */
[----:B------:R0:W-:Y:S01]  /*0bb0*/  STL [R1+0x3c], R22 ;  /* 0x00003c1601007387 */ /* 0x0001e20000100800 */
[----:B------:R-:W-:-:S03]  /*0bc0*/  @P1 PRMT R17, R18, 0x7632, R17 ;  /* 0x0000763212111816 */ /* 0x000fc60000000011 */
[----:B------:R1:W-:Y:S01]  /*0bd0*/  STL [R1+0x34], R23 ;  /* 0x0000341701007387 */ /* 0x0003e20000100800 */
[----:B0-----:R-:W-:Y:S02]  /*0be0*/  SHF.L.U32 R22, R18, 0x10, RZ ;  /* 0x0000001012167819 */ /* 0x001fe400000006ff */
[----:B------:R-:W-:Y:S01]  /*0bf0*/  @P2 PRMT R18, R13, 0x7632, R18 ;  /* 0x000076320d122816 */ /* 0x000fe20000000012 */
[----:B-1----:R-:W-:Y:S02]  /*0c00*/  IMAD.U32 R23, R19, 0x10000, RZ ;  /* 0x0001000013177824 */ /* 0x002fe400078e00ff */
        /* <DEDUP_REMOVED lines=8> */
[----:B------:R-:W-:Y:S01]  /*0c90*/  STL [R1+0x14], R23 ;  /* 0x0000141701007387 */ /* 0x000fe20000100800 */
[----:B0-----:R-:W-:Y:S01]  /*0ca0*/  SHF.L.U32 R22, R14, 0x10, RZ ;  /* 0x000000100e167819 */ /* 0x001fe200000006ff */
[----:B------:R-:W-:-:S04]  /*0cb0*/  IMAD.U32 R14, R15, 0x10000, RZ ;  /* 0x000100000f0e7824 */ /* 0x000fc800078e00ff */
[----:B------:R-:W-:Y:S04]  /*0cc0*/  STL [R1+0xc], R22 ;  /* 0x00000c1601007387 */ /* 0x000fe80000100800 */
[----:B------:R-:W-:Y:S04]  /*0cd0*/  STL [R1+0x4], R14 ;  /* 0x0000040e01007387 */ /* 0x000fe80000100800 */
[----:B------:R0:W-:Y:S04]  /*0ce0*/  STL [R1+0xd8], R5 ;  /* 0x0000d80501007387 */ /* 0x0001e80000100800 */
        /* <DEDUP_REMOVED lines=30> */
[----:B------:R-:W-:Y:S01]  /*0ed0*/  STL [R1+0x58], R7 ;  /* 0x0000580701007387 */ /* 0x000fe20000100800 */
[----:B------:R-:W-:Y:S01]  /*0ee0*/  IMAD.U32 R3, R0, 0x10000, RZ ;  /* 0x0001000000037824 */ /* 0x000fe200078e00ff */
[----:B------:R-:W-:Y:S02]  /*0ef0*/  SHF.L.U32 R0, R20, 0x10, RZ ;  /* 0x0000001014007819 */ /* 0x000fe400000006ff */
[----:B------:R-:W-:Y:S01]  /*0f00*/  STL [R1+0x50], R6 ;  /* 0x0000500601007387 */ /* 0x000fe20000100800 */
[----:B0-----:R-:W-:Y:S02]  /*0f10*/  SHF.L.U32 R5, R2, 0x10, RZ ;  /* 0x0000001002057819 */ /* 0x001fe400000006ff */
[----:B------:R-:W-:-:S03]  /*0f20*/  SHF.L.U32 R2, R21, 0x10, RZ ;  /* 0x0000001015027819 */ /* 0x000fc600000006ff */
[----:B------:R-:W-:Y:S04]  /*0f30*/  STL [R1+0x48], R5 ;  /* 0x0000480501007387 */ /* 0x000fe80000100800 */
[----:B------:R0:W-:Y:S04]  /*0f40*/  STL [R1+0x40], R3 ;  /* 0x0000400301007387 */ /* 0x0001e80000100800 */
[----:B------:R1:W-:Y:S04]  /*0f50*/  STL [R1+0x38], R2 ;  /* 0x0000380201007387 */ /* 0x0003e80000100800 */
[----:B------:R3:W-:Y:S01]  /*0f60*/  STL [R1+0x30], R0 ;  /* 0x0000300001007387 */ /* 0x0007e20000100800 */
[----:B0-----:R-:W-:Y:S01]  /*0f70*/  IMAD.U32 R3, R17, 0x10000, RZ ;  /* 0x0001000011037824 */ /* 0x001fe200078e00ff */
[----:B-1----:R-:W-:-:S04]  /*0f80*/  SHF.L.U32 R2, R16, 0x10, RZ ;  /* 0x0000001010027819 */ /* 0x002fc800000006ff */
[----:B------:R0:W-:Y:S01]  /*0f90*/  STL [R1+0x28], R3 ;  /* 0x0000280301007387 */ /* 0x0001e20000100800 */
[----:B---3--:R-:W-:-:S03]  /*0fa0*/  SHF.L.U32 R0, R19, 0x10, RZ ;  /* 0x0000001013007819 */ /* 0x008fc600000006ff */
[----:B------:R1:W-:Y:S04]  /*0fb0*/  STL [R1+0x20], R2 ;  /* 0x0000200201007387 */ /* 0x0003e80000100800 */
[----:B------:R3:W-:Y:S01]  /*0fc0*/  STL [R1+0x18], R0 ;  /* 0x0000180001007387 */ /* 0x0007e20000100800 */
[----:B0-----:R-:W-:Y:S01]  /*0fd0*/  IMAD.U32 R3, R18, 0x10000, RZ ;  /* 0x0001000012037824 */ /* 0x001fe200078e00ff */
[----:B-1----:R-:W-:-:S04]  /*0fe0*/  SHF.L.U32 R2, R13, 0x10, RZ ;  /* 0x000000100d027819 */ /* 0x002fc800000006ff */
[----:B------:R0:W-:Y:S01]  /*0ff0*/  STL [R1+0x10], R3 ;  /* 0x0000100301007387 */ /* 0x0001e20000100800 */
[----:B---3--:R-:W-:-:S03]  /*1000*/  SHF.L.U32 R0, R12, 0x10, RZ ;  /* 0x000000100c007819 */ /* 0x008fc600000006ff */
[----:B------:R0:W-:Y:S04]  /*1010*/  STL [R1+0x8], R2 ;  /* 0x0000080201007387 */ /* 0x0001e80000100800 */
[----:B--2---:R0:W-:Y:S02]  /*1020*/  STL [R1], R0 ;  /* 0x0000000001007387 */ /* 0x0041e40000100800 */
.L_x_5673:
[----:B0-----:R-:W0:Y:S08]  /*1030*/  LDC.64 R2, c[0x0][0x288] ;  /* 0x0000a200ff027b82 */ /* 0x001e300000000a00 */
[----:B-1----:R-:W1:Y:S08]  /*1040*/  LDC.64 R6, c[0x0][0x258] ;  /* 0x00009600ff067b82 */ /* 0x002e700000000a00 */
[----:B--23--:R-:W2:Y:S01]  /*1050*/  LDC.64 R168, c[0x0][0x280] ;  /* 0x0000a000ffa87b82 */ /* 0x00cea20000000a00 */
[----:B0-----:R-:W-:-:S07]  /*1060*/  IMAD.WIDE R2, R4, 0x4, R2 ;  /* 0x0000000404027825 */ /* 0x001fce00078e0202 */
[----:B------:R-:W0:Y:S01]  /*1070*/  LDC.64 R170, c[0x0][0x2c8] ;  /* 0x0000b200ffaa7b82 */ /* 0x000e220000000a00 */
[----:B------:R1:W3:Y:S01]  /*1080*/  LDG.E R9, desc[UR4][R2.64] ;  /* 0x0000000402097981 */ /* 0x0002e2000c1e1900 */
[----:B----4-:R-:W4:Y:S01]  /*1090*/  S2R R10, SR_TID.X ;  /* 0x00000000000a7919 */ /* 0x010f220000002100 */
[----:B-1----:R-:W-:-:S04]  /*10a0*/  IMAD.WIDE R2, R4, 0x4, R6 ;  /* 0x0000000404027825 */ /* 0x002fc800078e0206 */
[----:B--2---:R-:W-:Y:S01]  /*10b0*/  IMAD.WIDE R6, R4, 0x4, R168 ;  /* 0x0000000404067825 */ /* 0x004fe200078e02a8 */
[----:B-----5:R1:W5:Y:S05]  /*10c0*/  LDG.E R5, desc[UR4][R2.64] ;  /* 0x0000000402057981 */ /* 0x02036a000c1e1900 */
[----:B------:R2:W5:Y:S01]  /*10d0*/  LDG.E R6, desc[UR4][R6.64] ;  /* 0x0000000406067981 */ /* 0x000562000c1e1900 */
[----:B------:R-:W-:Y:S01]  /*10e0*/  BSSY B1, `(.L_x_5513) ;  /* 0x00001dc000017945 */ /* 0x000fe20003800000 */
[----:B-1----:R-:W-:-:S05]  /*10f0*/  MOV R2, UR9 ;  /* 0x0000000900027c02 */ /* 0x002fca0008000f00 */
[----:B------:R-:W-:-:S05]  /*1100*/  IMAD R3, R4, R2, RZ ;  /* 0x0000000204037224 */ /* 0x000fca00078e02ff */
[----:B--2---:R-:W-:-:S04]  /*1110*/  SHF.R.S32.HI R7, RZ, 0x1f, R3 ;  /* 0x0000001fff077819 */ /* 0x004fc80000011403 */
[----:B------:R-:W-:Y:S02]  /*1120*/  LEA.HI R7, R7, R3, RZ, 0x3 ;  /* 0x0000000307077211 */ /* 0x000fe400078f18ff */
[----:B----4-:R-:W-:-:S04]  /*1130*/  LOP3.LUT R3, R10, 0x1f, RZ, 0xc0, !PT ;  /* 0x0000001f0a037812 */ /* 0x010fc800078ec0ff */
[----:B------:R-:W-:-:S05]  /*1140*/  LEA.HI.SX32 R7, R7, R3, 0x1d ;  /* 0x0000000307077211 */ /* 0x000fca00078feaff */
[----:B0-----:R-:W-:Y:S01]  /*1150*/  IMAD.WIDE.U32 R206, R7, 0x20, R170 ;  /* 0x0000002007ce7825 */ /* 0x001fe200078e00aa */
[----:B---3--:R-:W-:-:S13]  /*1160*/  ISETP.GT.AND P3, PT, R9, RZ, PT ;  /* 0x000000ff0900720c */ /* 0x008fda0003f64270 */
[----:B------:R-:W-:Y:S05]  /*1170*/  @P3 BRA `(.L_x_5514) ;  /* 0x0000000000f03947 */ /* 0x000fea0003800000 */
[----:B-----5:R-:W-:Y:S01]  /*1180*/  ISETP.GE.AND P4, PT, R6, 0x1, PT ;  /* 0x000000010600780c */ /* 0x020fe20003f86270 */
[----:B------:R-:W-:-:S12]  /*1190*/  BSSY B2, `(.L_x_5515) ;  /* 0x0000012000027945 */ /* 0x000fd80003800000 */
[----:B------:R-:W-:-:S05]  /*11a0*/  @P4 IADD3 R9, R6, -0x1, RZ ;  /* 0xffffffff06094810 */ /* 0x000fca0007ffe0ff */
[----:B------:R-:W-:-:S05]  /*11b0*/  @P4 IMAD R9, R9, R2, RZ ;  /* 0x0000000209094224 */ /* 0x000fca00078e02ff */
[----:B------:R-:W-:-:S04]  /*11c0*/  @P4 SHF.R.S32.HI R10, RZ, 0x1f, R9 ;  /* 0x0000001fff0a4819 */ /* 0x000fc80000011409 */
[----:B------:R-:W-:Y:S01]  /*11d0*/  @P4 LEA.HI R10, R10, R9, RZ, 0x3 ;  /* 0x000000090a0a4211 */ /* 0x000fe200078f18ff */
[----:B------:R-:W-:-:S03]  /*11e0*/  IMAD.MOV.U32 R9, RZ, RZ, RZ ;  /* 0x000000ffff097224 */ /* 0x000fc600078e00ff */
[----:B------:R-:W-:Y:S02]  /*11f0*/  @P4 LEA.HI.SX32 R9, R10, R3, 0x1d ;  /* 0x000000030a094211 */ /* 0x000fe400078feaff */
[----:B------:R-:W-:Y:S01]  /*1200*/  MOV R10, R7 ;  /* 0x00000007000a7202 */ /* 0x000fe20000000f00 */
[----:B------:R-:W-:Y:S06]  /*1210*/  @!P0 BRA `(.L_x_5516) ;  /* 0x0000000000248947 */ /* 0x000fec0003800000 */
[----:B------:R-:W0:Y:S01]  /*1220*/  LDC.64 R188, c[0x0][0x240] ;  /* 0x00009000ffbc7b82 */ /* 0x000e220000000a00 */
[----:B------:R-:W-:-:S04]  /*1230*/  ISETP.NE.U32.AND P5, PT, RZ, UR6, PT ;  /* 0x00000006ff007c0c */ /* 0x000fc8000bfa5070 */
[----:B------:R-:W-:-:S13]  /*1240*/  ISETP.NE.AND.EX P5, PT, RZ, UR7, PT, P5 ;  /* 0x00000007ff007c0c */ /* 0x000fda000bfa5350 */
[----:B------:R1:W5:Y:S04]  /*1250*/  @P5 LDG.E.128 R52, desc[UR4][R206.64] ;  /* 0x00000004ce345981 */ /* 0x000368000c1e1d00 */
[----:B------:R1:W5:Y:S01]  /*1260*/  @P5 LDG.E.128 R48, desc[UR4][R206.64+0x10] ;  /* 0x00001004ce305981 */ /* 0x000362000c1e1d00 */
[----:B0-----:R-:W-:-:S06]  /*1270*/  IMAD.WIDE.U32 R188, R9, 0x8, R188 ;  /* 0x0000000809bc7825 */ /* 0x001fcc00078e00bc */
[----:B------:R-:W5:Y:S01]  /*1280*/  LDG.E.64 R188, desc[UR4][R188.64] ;  /* 0x00000004bcbc7981 */ /* 0x000f62000c1e1b00 */
[----:B------:R-:W-:Y:S01]  /*1290*/  IADD3 R9, R9, 0x20, RZ ;  /* 0x0000002009097810 */ /* 0x000fe20007ffe0ff */
[----:B-1----:R-:W-:-:S07]  /*12a0*/  VIADD R10, R7, 0x20 ;  /* 0x00000020070a7836 */ /* 0x002fce0000000000 */
.L_x_5516:
[----:B------:R-:W-:Y:S05]  /*12b0*/  BSYNC B2 ;  /* 0x0000000000027941 */ /* 0x000fea0003800000 */
.L_x_5515:
[----:B------:R-:W-:Y:S04]  /*12c0*/  BSSY B2, `(.L_x_5517) ;  /* 0x000000c000027945 */ /* 0x000fe80003800000 */
[----:B------:R-:W-:Y:S05]  /*12d0*/  @!P1 BRA `(.L_x_5518) ;  /* 0x0000000000289947 */ /* 0x000fea0003800000 */
        /* <DEDUP_REMOVED lines=8> */
[----:B------:R-:W-:Y:S02]  /*1360*/  IADD3 R9, R9, 0x20, RZ ;  /* 0x0000002009097810 */ /* 0x000fe40007ffe0ff */
[----:B------:R-:W-:-:S07]  /*1370*/  IADD3 R10, R10, 0x20, RZ ;  /* 0x000000200a0a7810 */ /* 0x000fce0007ffe0ff */
.L_x_5518:
[----:B------:R-:W-:Y:S05]  /*1380*/  BSYNC B2 ;  /* 0x0000000000027941 */ /* 0x000fea0003800000 */
.L_x_5517:
        /* <DEDUP_REMOVED lines=10> */
[----:B------:R-:W-:Y:S01]  /*1430*/  VIADD R9, R9, 0x20 ;  /* 0x0000002009097836 */ /* 0x000fe20000000000 */
[----:B------:R-:W-:-:S07]  /*1440*/  IADD3 R10, R10, 0x20, RZ ;  /* 0x000000200a0a7810 */ /* 0x000fce0007ffe0ff */
.L_x_5520:
[----:B------:R-:W-:Y:S05]  /*1450*/  BSYNC B2 ;  /* 0x0000000000027941 */ /* 0x000fea0003800000 */
.L_x_5519:
[----:B------:R-:W-:Y:S01]  /*1460*/  LOP3.LUT P5, RZ, R8, 0x2, RZ, 0xc0, !PT ;  /* 0x0000000208ff7812 */ /* 0x000fe200078ac0ff */
[----:B------:R-:W-:Y:S01]  /*1470*/  HFMA2.MMA R221, -RZ, RZ, 0, 0 ;  /* 0x00000000ffdd7435 */ /* 0x000fe200000001ff */
[----:B------:R-:W-:-:S11]  /*1480*/  IMAD.MOV.U32 R222, RZ, RZ, RZ ;  /* 0x000000ffffde7224 */ /* 0x000fd600078e00ff */
        /* <DEDUP_REMOVED lines=9> */
[----:B------:R-:W-:Y:S01]  /*1520*/  MOV R222, RZ ;  /* 0x000000ff00de7202 */ /* 0x000fe20000000f00 */
[----:B------:R-:W-:Y:S06]  /*1530*/  BRA `(.L_x_5521) ;  /* 0x0000001800587947 */ /* 0x000fec0003800000 */
.L_x_5514:
        /* <DEDUP_REMOVED lines=9> */
[----:B------:R-:W-:Y:S01]  /*15d0*/  MOV R223, R7 ;  /* 0x0000000700df7202 */ /* 0x000fe20000000f00 */
[----:B------:R-:W-:-:S05]  /*15e0*/  IMAD R220, R220, R2, RZ ;  /* 0x00000002dcdc7224 */ /* 0x000fca00078e02ff */
[----:B------:R-:W-:Y:S01]  /*15f0*/  SHF.R.S32.HI R10, RZ, 0x1f, R220 ;  /* 0x0000001fff0a7819 */ /* 0x000fe200000114dc */
[----:B------:R-:W-:-:S03]  /*1600*/  @P4 VIADD R9, R6, 0xffffffff ;  /* 0xffffffff06094836 */ /* 0x000fc60000000000 */
[----:B------:R-:W-:Y:S01]  /*1610*/  LEA.HI R220, R10, R220, RZ, 0x3 ;  /* 0x000000dc0adc7211 */ /* 0x000fe200078f18ff */
[----:B------:R-:W-:-:S03]  /*1620*/  @P4 IMAD R9, R9, R2, RZ ;  /* 0x0000000209094224 */ /* 0x000fc600078e02ff */
[----:B------:R-:W-:Y:S02]  /*1630*/  LEA.HI.SX32 R220, R220, R3, 0x1d ;  /* 0x00000003dcdc7211 */ /* 0x000fe400078feaff */
[----:B------:R-:W-:-:S04]  /*1640*/  @P4 SHF.R.S32.HI R10, RZ, 0x1f, R9 ;  /* 0x0000001fff0a4819 */ /* 0x000fc80000011409 */
[----:B------:R-:W-:Y:S02]  /*1650*/  @P4 LEA.HI R9, R10, R9, RZ, 0x3 ;  /* 0x000000090a094211 */ /* 0x000fe400078f18ff */
[----:B------:R-:W-:Y:S02]  /*1660*/  MOV R10, RZ ;  /* 0x000000ff000a7202 */ /* 0x000fe40000000f00 */
[----:B------:R-:W-:Y:S02]  /*1670*/  @P4 LEA.HI.SX32 R10, R9, R3, 0x1d ;  /* 0x00000003090a4211 */ /* 0x000fe400078feaff */
        /* <DEDUP_REMOVED lines=20> */
[----:B------:R-:W4:Y:S01]  /*17c0*/  LDL R207, [R1+0xc8] ;  /* 0x0000c80001cf7983 */ /* 0x000f220000100800 */
[----:B------:R-:W-:-:S03]  /*17d0*/  IMAD.WIDE.U32 R188, R10, 0x8, R188 ;  /* 0x000000080abc7825 */ /* 0x000fc600078e00bc */
[----:B------:R-:W4:Y:S04]  /*17e0*/  LDL R206, [R1+0xc0] ;  /* 0x0000c00001ce7983 */ /* 0x000f280000100800 */
[----:B------:R-:W5:Y:S01]  /*17f0*/  LDG.E.64 R188, desc[UR4][R188.64] ;  /* 0x00000004bcbc7981 */ /* 0x000f62000c1e1b00 */
[----:B------:R-:W-:Y:S01]  /*1800*/  IADD3 R220, R220, 0x20, RZ ;  /* 0x00000020dcdc7810 */ /* 0x000fe20007ffe0ff */
[----:B------:R-:W-:Y:S01]  /*1810*/  VIADD R223, R7, 0x20 ;  /* 0x0000002007df7836 */ /* 0x000fe20000000000 */
[----:B------:R-:W-:Y:S01]  /*1820*/  IADD3 R10, R10, 0x20, RZ ;  /* 0x000000200a0a7810 */ /* 0x000fe20007ffe0ff */
[C---:B--2---:R-:W-:Y:S01]  /*1830*/  FADD.FTZ R241, -R9.reuse, R170 ;  /* 0x000000aa09f17221 */ /* 0x044fe20000010100 */
[C---:B------:R-:W-:Y:S01]  /*1840*/  FADD.FTZ R0, -R9.reuse, R168 ;  /* 0x000000a809007221 */ /* 0x040fe20000010100 */
[----:B------:R-:W-:Y:S01]  /*1850*/  FADD.FTZ R243, -R9, R169 ;  /* 0x000000a909f37221 */ /* 0x000fe20000010100 */
[----:B---3--:R-:W-:-:S02]  /*1860*/  PRMT R170, R172, 0x7632, R170 ;  /* 0x00007632acaa7816 */ /* 0x008fc400000000aa */
[----:B------:R-:W-:Y:S01]  /*1870*/  SHF.L.U32 R172, R172, 0x10, RZ ;  /* 0x00000010acac7819 */ /* 0x000fe200000006ff */
[C---:B------:R-:W-:Y:S01]  /*1880*/  FMUL.FTZ R0, R5.reuse, R0 ;  /* 0x0000000005007220 */ /* 0x040fe20000410000 */
[----:B------:R-:W-:Y:S01]  /*1890*/  FMUL.FTZ R243, R5, R243 ;  /* 0x000000f305f37220 */ /* 0x000fe20000410000 */
[----:B------:R-:W-:Y:S02]  /*18a0*/  IMAD.U32 R170, R170, 0x10000, RZ ;  /* 0x00010000aaaa7824 */ /* 0x000fe400078e00ff */
        /* <DEDUP_REMOVED lines=11> */
[----:B------:R-:W-:Y:S01]  /*1960*/  SHF.L.U32 R171, R171, 0x10, RZ ;  /* 0x00000010abab7819 */ /* 0x000fe200000006ff */
[C---:B------:R-:W-:Y:S01]  /*1970*/  FMUL.FTZ R239, R5.reuse, R239 ;  /* 0x000000ef05ef7220 */ /* 0x040fe20000410000 */
        /* <DEDUP_REMOVED lines=12> */
[----:B------:R-:W-:-:S02]  /*1a40*/  PRMT R168, R175, 0x7632, R168 ;  /* 0x00007632afa87816 */ /* 0x000fc400000000a8 */
[----:B------:R-:W-:Y:S01]  /*1a50*/  SHF.L.U32 R175, R175, 0x10, RZ ;  /* 0x00000010afaf7819 */ /* 0x000fe200000006ff */
[----:B------:R-:W-:Y:S01]  /*1a60*/  FADD.FTZ R177, -R9, R177 ;  /* 0x000000b109b17221 */ /* 0x000fe20000010100 */
[----:B------:R-:W-:Y:S01]  /*1a70*/  SHF.L.U32 R169, R169, 0x10, RZ ;  /* 0x00000010a9a97819 */ /* 0x000fe200000006ff */
[----:B------:R-:W-:Y:S01]  /*1a80*/  FMUL.FTZ R237, R5, R176 ;  /* 0x000000b005ed7220 */ /* 0x000fe20000410000 */
[----:B------:R-:W-:Y:S01]  /*1a90*/  FMUL.FTZ R236, R235, R174 ;  /* 0x000000aeebec7220 */ /* 0x000fe20000410000 */
        /* <DEDUP_REMOVED lines=29> */
.L_x_5523:
[----:B------:R-:W-:Y:S05]  /*1c70*/  BSYNC B2 ;  /* 0x0000000000027941 */ /* 0x000fea0003800000 */
.L_x_5522:
        /* <DEDUP_REMOVED lines=11> */
[----:B------:R-:W0:Y:S04]  /*1d30*/  LDC.64 R186, c[0x0][0x240] ;  /* 0x00009000ffba7b82 */ /* 0x000e280000000a00 */
[----:B------:R-:W2:Y:S01]  /*1d40*/  LDG.E.128 R12, desc[UR4][R168.64] ;  /* 0x00000004a80c7981 */ /* 0x000ea2000c1e1d00 */
[----:B-1----:R-:W-:-:S06]  /*1d50*/  IMAD.WIDE.U32 R16, R220, 0x10, R16 ;  /* 0x00000010dc107825 */ /* 0x002fcc00078e0010 */
[----:B------:R-:W3:Y:S04]  /*1d60*/  LDG.E.128 R16, desc[UR4][R16.64] ;  /* 0x0000000410107981 */ /* 0x000ee8000c1e1d00 */
[----:B------:R-:W3:Y:S01]  /*1d70*/  LDG.E.128 R168, desc[UR4][R168.64+0x10] ;  /* 0x00001004a8a87981 */ /* 0x000ee2000c1e1d00 */
[----:B------:R-:W-:-:S13]  /*1d80*/  ISETP.NE.AND.EX P5, PT, RZ, UR7, PT, P5 ;  /* 0x00000007ff007c0c */ /* 0x000fda000bfa5350 */
[----:B----4-:R-:W-:Y:S02]  /*1d90*/  @P5 IMAD.WIDE.U32 R20, R223, 0x20, R172 ;  /* 0x00000020df145825 */ /* 0x010fe400078e00ac */
[----:B------:R-:W4:Y:S04]  /*1da0*/  LDL R172, [R1+0xb0] ;  /* 0x0000b00001ac7983 */ /* 0x000f280000100800 */
[----:B------:R-:W5:Y:S04]  /*1db0*/  @P5 LDG.E.128 R44, desc[UR4][R20.64] ;  /* 0x00000004142c5981 */ /* 0x000f68000c1e1d00 */
[----:B------:R3:W5:Y:S04]  /*1dc0*/  @P5 LDG.E.128 R40, desc[UR4][R20.64+0x10] ;  /* 0x0000100414285981 */ /* 0x000768000c1e1d00 */
[----:B------:R-:W4:Y:S01]  /*1dd0*/  LDL R173, [R1+0xa4] ;  /* 0x0000a40001ad7983 */ /* 0x000f220000100800 */
[----:B0-----:R-:W-:-:S06]  /*1de0*/  IMAD.WIDE.U32 R186, R10, 0x8, R186 ;  /* 0x000000080aba7825 */ /* 0x001fcc00078e00ba */
[----:B------:R-:W5:Y:S01]  /*1df0*/  LDG.E.64 R186, desc[UR4][R186.64] ;  /* 0x00000004baba7981 */ /* 0x000f62000c1e1b00 */
[C-C-:B--2---:R-:W-:Y:S01]  /*1e00*/  FADD.FTZ R217, -R9.reuse, R14.reuse ;  /* 0x0000000e09d97221 */ /* 0x144fe20000010100 */
[C---:B---3--:R-:W-:Y:S02]  /*1e10*/  FADD.FTZ R20, -R9.reuse, R171 ;  /* 0x000000ab09147221 */ /* 0x048fe40000010100 */
[----:B------:R-:W2:Y:S01]  /*1e20*/  LDL R171, [R1+0xa8] ;  /* 0x0000a80001ab7983 */ /* 0x000ea20000100800 */
[C---:B------:R-:W-:Y:S01]  /*1e30*/  PRMT R14, R18.reuse, 0x7632, R14 ;  /* 0x00007632120e7816 */ /* 0x040fe2000000000e */
[----:B------:R-:W-:Y:S02]  /*1e40*/  IMAD.U32 R21, R18, 0x10000, RZ ;  /* 0x0001000012157824 */ /* 0x000fe400078e00ff */
[C---:B------:R-:W-:Y:S02]  /*1e50*/  FADD.FTZ R18, -R9.reuse, R169 ;  /* 0x000000a909127221 */ /* 0x040fe40000010100 */
[----:B------:R-:W3:Y:S01]  /*1e60*/  LDL R169, [R1+0xa0] ;  /* 0x0000a00001a97983 */ /* 0x000ee20000100800 */
[C-C-:B------:R-:W-:Y:S01]  /*1e70*/  FADD.FTZ R229, -R9.reuse, R12.reuse ;  /* 0x0000000c09e57221 */ /* 0x140fe20000010100 */
[C---:B------:R-:W-:Y:S01]  /*1e80*/  PRMT R12, R16.reuse, 0x7632, R12 ;  /* 0x00007632100c7816 */ /* 0x040fe2000000000c */
[----:B------:R-:W-:Y:S01]  /*1e90*/  FADD.FTZ R219, -R9, R13 ;  /* 0x0000000d09db7221 */ /* 0x000fe20000010100 */
[----:B------:R-:W-:Y:S01]  /*1ea0*/  SHF.L.U32 R228, R16, 0x10, RZ ;  /* 0x0000001010e47819 */ /* 0x000fe200000006ff */
[----:B------:R-:W-:-:S02]  /*1eb0*/  FMUL.FTZ R229, R5, R229 ;  /* 0x000000e505e57220 */ /* 0x000fc40000410000 */
[----:B------:R-:W-:Y:S01]  /*1ec0*/  FMUL.FTZ R219, R5, R219 ;  /* 0x000000db05db7220 */ /* 0x000fe20000410000 */
[----:B------:R-:W-:Y:S02]  /*1ed0*/  IMAD.U32 R218, R12, 0x10000, RZ ;  /* 0x000100000cda7824 */ /* 0x000fe400078e00ff */
[----:B------:R-:W-:Y:S01]  /*1ee0*/  FADD.FTZ R108, R108, R228 ;  /* 0x000000e46c6c7221 */ /* 0x000fe20000010000 */
[-C--:B------:R-:W-:Y:S01]  /*1ef0*/  FFMA.FTZ R140, R229, R228.reuse, R140 ;  /* 0x000000e4e58c7223 */ /* 0x080fe2000001008c */
[----:B------:R-:W-:Y:S01]  /*1f00*/  FMUL.FTZ R228, R177, R228 ;  /* 0x000000e4b1e47220 */ /* 0x000fe20000410000 */
[----:B------:R-:W-:Y:S01]  /*1f10*/  PRMT R13, R17, 0x7632, R13 ;  /* 0x00007632110d7816 */ /* 0x000fe2000000000d */
[----:B------:R-:W-:Y:S01]  /*1f20*/  FFMA.FTZ R141, R219, R218, R141 ;  /* 0x000000dadb8d7223 */ /* 0x000fe2000001008d */
[----:B------:R-:W-:Y:S01]  /*1f30*/  SHF.L.U32 R17, R17, 0x10, RZ ;  /* 0x0000001011117819 */ /* 0x000fe200000006ff */
[----:B------:R-:W-:Y:S01]  /*1f40*/  FADD.FTZ R109, R109, R218 ;  /* 0x000000da6d6d7221 */ /* 0x000fe20000010000 */
[----:B------:R-:W-:Y:S01]  /*1f50*/  FADD.FTZ R221, R221, R228 ;  /* 0x000000e4dddd7221 */ /* 0x000fe20000010000 */
[----:B------:R-:W-:Y:S01]  /*1f60*/  FFMA.FTZ R222, R229, R228, R222 ;  /* 0x000000e4e5de7223 */ /* 0x000fe200000100de */
[----:B------:R-:W-:Y:S01]  /*1f70*/  FMUL.FTZ R218, R174, R218 ;  /* 0x000000daaeda7220 */ /* 0x000fe20000410000 */
[--C-:B------:R-:W-:Y:S01]  /*1f80*/  FADD.FTZ R11, -R9, R15.reuse ;  /* 0x0000000f090b7221 */ /* 0x100fe20000010100 */
[----:B------:R-:W-:Y:S01]  /*1f90*/  PRMT R15, R19, 0x7632, R15 ;  /* 0x00007632130f7816 */ /* 0x000fe2000000000f */
[----:B------:R-:W-:Y:S01]  /*1fa0*/  FMUL.FTZ R217, R5, R217 ;  /* 0x000000d905d97220 */ /* 0x000fe20000410000 */
[----:B------:R-:W-:Y:S01]  /*1fb0*/  SHF.L.U32 R16, R19, 0x10, RZ ;  /* 0x0000001013107819 */ /* 0x000fe200000006ff */
[----:B------:R-:W-:Y:S01]  /*1fc0*/  FADD.FTZ R221, R221, R218 ;  /* 0x000000dadddd7221 */ /* 0x000fe20000010000 */
[----:B------:R-:W-:Y:S01]  /*1fd0*/  SHF.L.U32 R19, R13, 0x10, RZ ;  /* 0x000000100d137819 */ /* 0x000fe200000006ff */
[-C--:B------:R-:W-:Y:S01]  /*1fe0*/  FMUL.FTZ R13, R176, R17.reuse ;  /* 0x00000011b00d7220 */ /* 0x080fe20000410000 */
[----:B------:R-:W-:Y:S01]  /*1ff0*/  FFMA.FTZ R222, R219, R218, R222 ;  /* 0x000000dadbde7223 */ /* 0x000fe200000100de */
[----:B------:R-:W-:Y:S01]  /*2000*/  FADD.FTZ R168, -R9, R168 ;  /* 0x000000a809a87221 */ /* 0x000fe20000010100 */
[----:B------:R-:W-:Y:S01]  /*2010*/  FADD.FTZ R110, R110, R17 ;  /* 0x000000116e6e7221 */ /* 0x000fe20000010000 */
[----:B------:R-:W-:Y:S01]  /*2020*/  FFMA.FTZ R142, R217, R17, R142 ;  /* 0x00000011d98e7223 */ /* 0x000fe2000001008e */
[----:B------:R-:W-:Y:S01]  /*2030*/  FMUL.FTZ R11, R5, R11 ;  /* 0x0000000b050b7220 */ /* 0x000fe20000410000 */
[----:B----4-:R-:W-:Y:S01]  /*2040*/  FMUL.FTZ R17, R172, R19 ;  /* 0x00000013ac117220 */ /* 0x010fe20000410000 */
[----:B------:R-:W-:Y:S01]  /*2050*/  FADD.FTZ R221, R221, R13 ;  /* 0x0000000ddddd7221 */ /* 0x000fe20000010000 */
[----:B------:R-:W-:Y:S01]  /*2060*/  FFMA.FTZ R222, R217, R13, R222 ;  /* 0x0000000dd9de7223 */ /* 0x000fe200000100de */
[----:B------:R-:W-:Y:S01]  /*2070*/  FMUL.FTZ R12, R5, R168 ;  /* 0x000000a8050c7220 */ /* 0x000fe20000410000 */
[----:B------:R-:W-:Y:S01]  /*2080*/  FADD.FTZ R170, -R9, R170 ;  /* 0x000000aa09aa7221 */ /* 0x000fe20000010100 */
[----:B------:R-:W-:Y:S01]  /*2090*/  SHF.L.U32 R168, R14, 0x10, RZ ;  /* 0x000000100ea87819 */ /* 0x000fe200000006ff */
[----:B------:R-:W-:Y:S01]  /*20a0*/  FMUL.FTZ R14, R175, R21 ;  /* 0x00000015af0e7220 */ /* 0x000fe20000410000 */
[----:B------:R-:W-:Y:S01]  /*20b0*/  FADD.FTZ R221, R221, R17 ;  /* 0x00000011dddd7221 */ /* 0x000fe20000010000 */
[----:B------:R-:W-:Y:S01]  /*20c0*/  FFMA.FTZ R222, R11, R17, R222 ;  /* 0x000000110bde7223 */ /* 0x000fe200000100de */
[----:B------:R-:W-:Y:S01]  /*20d0*/  FADD.FTZ R104, R104, R21 ;  /* 0x0000001568687221 */ /* 0x000fe20000010000 */
[----:B------:R-:W-:Y:S01]  /*20e0*/  FFMA.FTZ R136, R12, R21, R136 ;  /* 0x000000150c887223 */ /* 0x000fe20000010088 */
[----:B------:R-:W-:-:S02]  /*20f0*/  IMAD.U32 R21, R15, 0x10000, RZ ;  /* 0x000100000f157824 */ /* 0x000fc400078e00ff */
        /* <DEDUP_REMOVED lines=9> */
[----:B------:R-:W-:Y:S01]  /*2190*/  FMUL.FTZ R16, R173, R16 ;  /* 0x00000010ad107220 */ /* 0x000fe20000410000 */
[----:B------:R-:W-:-:S02]  /*21a0*/  FADD.FTZ R107, R107, R21 ;  /* 0x000000156b6b7221 */ /* 0x000fc40000010000 */
[----:B------:R-:W-:Y:S01]  /*21b0*/  FFMA.FTZ R139, R20, R21, R139 ;  /* 0x00000015148b7223 */ /* 0x000fe2000001008b */
[----:B------:R-:W-:Y:S01]  /*21c0*/  IADD3 R220, R220, 0x20, RZ ;  /* 0x00000020dcdc7810 */ /* 0x000fe20007ffe0ff */
[----:B------:R-:W-:Y:S01]  /*21d0*/  FADD.FTZ R105, R105, R168 ;  /* 0x000000a869697221 */ /* 0x000fe20000010000 */
[-C--:B------:R-:W-:Y:S01]  /*21e0*/  FFMA.FTZ R137, R18, R168.reuse, R137 ;  /* 0x000000a812897223 */ /* 0x080fe20000010089 */
[----:B------:R-:W-:Y:S02]  /*21f0*/  IADD3 R10, R10, 0x20, RZ ;  /* 0x000000200a0a7810 */ /* 0x000fe40007ffe0ff */
        /* <DEDUP_REMOVED lines=8> */
[----:B------:R-:W-:-:S07]  /*2280*/  FFMA.FTZ R222, R20, R21, R222 ;  /* 0x0000001514de7223 */ /* 0x000fce00000100de */
.L_x_5525:
[----:B------:R-:W-:Y:S05]  /*2290*/  BSYNC B2 ;  /* 0x0000000000027941 */ /* 0x000fea0003800000 */
.L_x_5524:
        /* <DEDUP_REMOVED lines=15> */
[----:B-1----:R-:W-:-:S03]  /*2390*/  IMAD.WIDE.U32 R172, R220, 0x10, R172 ;  /* 0x00000010dcac7825 */ /* 0x002fc600078e00ac */
[----:B------:R-:W4:Y:S04]  /*23a0*/  LDL R195, [R1+0x84] ;  /* 0x0000840001c37983 */ /* 0x000f280000100800 */
[----:B------:R-:W3:Y:S01]  /*23b0*/  LDG.E.128 R172, desc[UR4][R172.64] ;  /* 0x00000004acac7981 */ /* 0x000ee2000c1e1d00 */
[----:B------:R-:W-:-:S03]  /*23c0*/  ISETP.NE.AND.EX P5, PT, RZ, UR7, PT, P5 ;  /* 0x00000007ff007c0c */ /* 0x000fc6000bfa5350 */
[----:B------:R-:W4:Y:S10]  /*23d0*/  LDG.E.128 R176, desc[UR4][R176.64+0x10] ;  /* 0x00001004b0b07981 */ /* 0x000f34000c1e1d00 */
[----:B------:R-:W-:-:S05]  /*23e0*/  @P5 IMAD.WIDE.U32 R22, R223, 0x20, R206 ;  /* 0x00000020df165825 */ /* 0x000fca00078e00ce */
[----:B------:R-:W5:Y:S04]  /*23f0*/  @P5 LDG.E.128 R36, desc[UR4][R22.64] ;  /* 0x0000000416245981 */ /* 0x000f68000c1e1d00 */
[----:B------:R2:W5:Y:S01]  /*2400*/  @P5 LDG.E.128 R32, desc[UR4][R22.64+0x10] ;  /* 0x0000100416205981 */ /* 0x000562000c1e1d00 */
[----:B0-----:R-:W-:-:S06]  /*2410*/  IMAD.WIDE.U32 R190, R10, 0x8, R190 ;  /* 0x000000080abe7825 */ /* 0x001fcc00078e00be */
[----:B------:R-:W5:Y:S01]  /*2420*/  LDG.E.64 R190, desc[UR4][R190.64] ;  /* 0x00000004bebe7981 */ /* 0x000f62000c1e1b00 */
[C---:B--2---:R-:W-:Y:S01]  /*2430*/  FADD.FTZ R22, -R9.reuse, R168 ;  /* 0x000000a809167221 */ /* 0x044fe20000010100 */
[----:B------:R-:W-:-:S03]  /*2440*/  FADD.FTZ R180, -R9, R170 ;  /* 0x000000aa09b47221 */ /* 0x000fc60000010100 */
[----:B------:R-:W-:Y:S01]  /*2450*/  FMUL.FTZ R22, R5, R22 ;  /* 0x0000001605167220 */ /* 0x000fe20000410000 */
[C---:B---3--:R-:W-:Y:S01]  /*2460*/  PRMT R170, R172.reuse, 0x7632, R170 ;  /* 0x00007632acaa7816 */ /* 0x048fe200000000aa */
[----:B------:R-:W-:-:S04]  /*2470*/  IMAD.U32 R172, R172, 0x10000, RZ ;  /* 0x00010000acac7824 */ /* 0x000fc800078e00ff */
[----:B------:R-:W-:Y:S01]  /*2480*/  FADD.FTZ R100, R100, R172 ;  /* 0x000000ac64647221 */ /* 0x000fe20000010000 */
[-C--:B------:R-:W-:Y:S01]  /*2490*/  FFMA.FTZ R132, R22, R172.reuse, R132 ;  /* 0x000000ac16847223 */ /* 0x080fe20000010084 */
[----:B------:R-:W-:Y:S02]  /*24a0*/  FMUL.FTZ R226, R182, R172 ;  /* 0x000000acb6e27220 */ /* 0x000fe40000410000 */
[----:B------:R-:W2:Y:S01]  /*24b0*/  LDL R172, [R1+0x80] ;  /* 0x0000800001ac7983 */ /* 0x000ea20000100800 */
[----:B------:R-:W-:Y:S01]  /*24c0*/  SHF.L.U32 R170, R170, 0x10, RZ ;  /* 0x00000010aaaa7819 */ /* 0x000fe200000006ff */
[C---:B------:R-:W-:Y:S01]  /*24d0*/  FADD.FTZ R23, -R9.reuse, R169 ;  /* 0x000000a909177221 */ /* 0x040fe20000010100 */
[--C-:B------:R-:W-:Y:S01]  /*24e0*/  FADD.FTZ R181, -R9, R171.reuse ;  /* 0x000000ab09b57221 */ /* 0x100fe20000010100 */
[----:B------:R-:W-:Y:S01]  /*24f0*/  PRMT R171, R173, 0x7632, R171 ;  /* 0x00007632adab7816 */ /* 0x000fe200000000ab */
[----:B------:R-:W-:Y:S01]  /*2500*/  FADD.FTZ R221, R221, R226 ;  /* 0x000000e2dddd7221 */ /* 0x000fe20000010000 */
[----:B------:R-:W-:Y:S01]  /*2510*/  SHF.L.U32 R173, R173, 0x10, RZ ;  /* 0x00000010adad7819 */ /* 0x000fe200000006ff */
[C---:B------:R-:W-:Y:S01]  /*2520*/  FMUL.FTZ R23, R5.reuse, R23 ;  /* 0x0000001705177220 */ /* 0x040fe20000410000 */
[----:B------:R-:W-:Y:S01]  /*2530*/  FFMA.FTZ R222, R22, R226, R222 ;  /* 0x000000e216de7223 */ /* 0x000fe200000100de */
[----:B------:R-:W-:Y:S01]  /*2540*/  FMUL.FTZ R194, R194, R170 ;  /* 0x000000aac2c27220 */ /* 0x000fe20000410000 */
[----:B------:R-:W-:Y:S01]  /*2550*/  FMUL.FTZ R180, R5, R180 ;  /* 0x000000b405b47220 */ /* 0x000fe20000410000 */
[----:B------:R-:W-:-:S02]  /*2560*/  IMAD.U32 R171, R171, 0x10000, RZ ;  /* 0x00010000abab7824 */ /* 0x000fc400078e00ff */
[----:B----4-:R-:W-:Y:S01]  /*2570*/  FMUL.FTZ R183, R183, R173 ;  /* 0x000000adb7b77220 */ /* 0x010fe20000410000 */
        /* <DEDUP_REMOVED lines=28> */
[----:B------:R-:W-:-:S02]  /*2740*/  FMUL.FTZ R199, R5, R179 ;  /* 0x000000b305c77220 */ /* 0x000fc40000410000 */
[----:B------:R-:W-:Y:S01]  /*2750*/  FADD.FTZ R221, R221, R195 ;  /* 0x000000c3dddd7221 */ /* 0x000fe20000010000 */
[----:B------:R-:W-:Y:S01]  /*2760*/  FFMA.FTZ R222, R185, R195, R222 ;  /* 0x000000c3b9de7223 */ /* 0x000fe200000100de */
[----:B------:R-:W-:Y:S01]  /*2770*/  IADD3 R220, R220, 0x20, RZ ;  /* 0x00000020dcdc7810 */ /* 0x000fe20007ffe0ff */
        /* <DEDUP_REMOVED lines=13> */
[-C--:B------:R-:W-:Y:S01]  /*2850*/  FFMA.FTZ R131, R199, R169.reuse, R131 ;  /* 0x000000a9c7837223 */ /* 0x080fe20000010083 */
[----:B------:R-:W-:Y:S01]  /*2860*/  VIADD R10, R10, 0x20 ;  /* 0x000000200a0a7836 */ /* 0x000fe20000000000 */
[----:B------:R-:W-:Y:S01]  /*2870*/  IADD3 R223, R223, 0x20, RZ ;  /* 0x00000020dfdf7810 */ /* 0x000fe20007ffe0ff */
[----:B--2---:R-:W-:-:S04]  /*2880*/  FMUL.FTZ R200, R172, R169 ;  /* 0x000000a9acc87220 */ /* 0x004fc80000410000 */
[----:B------:R-:W-:Y:S01]  /*2890*/  FADD.FTZ R221, R221, R200 ;  /* 0x000000c8dddd7221 */ /* 0x000fe20000010000 */
[----:B------:R-:W-:-:S07]  /*28a0*/  FFMA.FTZ R222, R199, R200, R222 ;  /* 0x000000c8c7de7223 */ /* 0x000fce00000100de */
.L_x_5527:
[----:B------:R-:W-:Y:S05]  /*28b0*/  BSYNC B2 ;  /* 0x0000000000027941 */ /* 0x000fea0003800000 */
.L_x_5526:
        /* <DEDUP_REMOVED lines=13> */
[----:B-1----:R-:W-:Y:S01]  /*2990*/  IMAD.WIDE.U32 R176, R220, 0x10, R176 ;  /* 0x00000010dcb07825 */ /* 0x002fe200078e00b0 */
[----:B------:R-:W-:-:S05]  /*29a0*/  ISETP.NE.AND.EX P5, PT, RZ, UR7, PT, P5 ;  /* 0x00000007ff007c0c */ /* 0x000fca000bfa5350 */
[----:B------:R-:W3:Y:S04]  /*29b0*/  LDG.E.128 R176, desc[UR4][R176.64] ;  /* 0x00000004b0b07981 */ /* 0x000ee8000c1e1d00 */
[----:B------:R-:W3:Y:S04]  /*29c0*/  LDG.E.128 R172, desc[UR4][R172.64+0x10] ;  /* 0x00001004acac7981 */ /* 0x000ee8000c1e1d00 */
[----:B----4-:R-:W-:Y:S02]  /*29d0*/  @P5 IMAD.WIDE.U32 R192, R223, 0x20, R206 ;  /* 0x00000020dfc05825 */ /* 0x010fe400078e00ce */
[----:B------:R-:W4:Y:S04]  /*29e0*/  LDL R206, [R1+0x70] ;  /* 0x0000700001ce7983 */ /* 0x000f280000100800 */
[----:B------:R-:W4:Y:S01]  /*29f0*/  LDL R207, [R1+0x64] ;  /* 0x0000640001cf7983 */ /* 0x000f220000100800 */
[----:B0-----:R-:W-:-:S03]  /*2a00*/  IMAD.WIDE.U32 R202, R10, 0x8, R202 ;  /* 0x000000080aca7825 */ /* 0x001fc600078e00ca */
[----:B------:R-:W5:Y:S04]  /*2a10*/  @P5 LDG.E.128 R28, desc[UR4][R192.64] ;  /* 0x00000004c01c5981 */ /* 0x000f68000c1e1d00 */
[----:B------:R-:W5:Y:S04]  /*2a20*/  @P5 LDG.E.128 R24, desc[UR4][R192.64+0x10] ;  /* 0x00001004c0185981 */ /* 0x000f68000c1e1d00 */
[----:B------:R3:W5:Y:S01]  /*2a30*/  LDG.E.64 R192, desc[UR4][R202.64] ;  /* 0x00000004cac07981 */ /* 0x000762000c1e1b00 */
[C---:B--2---:R-:W-:Y:S01]  /*2a40*/  FADD.FTZ R169, -R9.reuse, R169 ;  /* 0x000000a909a97221 */ /* 0x044fe20000010100 */
[----:B------:R-:W-:-:S03]  /*2a50*/  FADD.FTZ R168, -R9, R168 ;  /* 0x000000a809a87221 */ /* 0x000fc60000010100 */
[C---:B------:R-:W-:Y:S02]  /*2a60*/  FMUL.FTZ R224, R5.reuse, R169 ;  /* 0x000000a905e07220 */ /* 0x040fe40000410000 */
[----:B------:R-:W2:Y:S01]  /*2a70*/  LDL R169, [R1+0x68] ;  /* 0x0000680001a97983 */ /* 0x000ea20000100800 */
[----:B------:R-:W-:-:S03]  /*2a80*/  FMUL.FTZ R227, R5, R168 ;  /* 0x000000a805e37220 */ /* 0x000fc60000410000 */
[----:B------:R-:W2:Y:S01]  /*2a90*/  LDL R168, [R1+0x60] ;  /* 0x0000600001a87983 */ /* 0x000ea20000100800 */
[C---:B---3--:R-:W-:Y:S02]  /*2aa0*/  PRMT R203, R176.reuse, 0x7632, R203 ;  /* 0x00007632b0cb7816 */ /* 0x048fe400000000cb */
[----:B------:R-:W-:-:S03]  /*2ab0*/  SHF.L.U32 R225, R176, 0x10, RZ ;  /* 0x00000010b0e17819 */ /* 0x000fc600000006ff */
[----:B------:R-:W-:Y:S02]  /*2ac0*/  IMAD.U32 R209, R203, 0x10000, RZ ;  /* 0x00010000cbd17824 */ /* 0x000fe400078e00ff */
[----:B------:R-:W-:Y:S01]  /*2ad0*/  FADD.FTZ R92, R92, R225 ;  /* 0x000000e15c5c7221 */ /* 0x000fe20000010000 */
[-C--:B------:R-:W-:Y:S01]  /*2ae0*/  FFMA.FTZ R124, R227, R225.reuse, R124 ;  /* 0x000000e1e37c7223 */ /* 0x080fe2000001007c */
[----:B------:R-:W-:Y:S01]  /*2af0*/  FMUL.FTZ R225, R208, R225 ;  /* 0x000000e1d0e17220 */ /* 0x000fe20000410000 */
[----:B------:R-:W-:Y:S01]  /*2b00*/  PRMT R176, R177, 0x7632, R176 ;  /* 0x00007632b1b07816 */ /* 0x000fe200000000b0 */
[----:B------:R-:W-:Y:S01]  /*2b10*/  FFMA.FTZ R125, R224, R209, R125 ;  /* 0x000000d1e07d7223 */ /* 0x000fe2000001007d */
[----:B------:R-:W-:Y:S01]  /*2b20*/  FADD.FTZ R93, R93, R209 ;  /* 0x000000d15d5d7221 */ /* 0x000fe20000010000 */
[----:B------:R-:W-:Y:S01]  /*2b30*/  FADD.FTZ R170, -R9, R170 ;  /* 0x000000aa09aa7221 */ /* 0x000fe20000010100 */
[----:B------:R-:W-:Y:S02]  /*2b40*/  IMAD.U32 R177, R177, 0x10000, RZ ;  /* 0x00010000b1b17824 */ /* 0x000fe400078e00ff */
[----:B------:R-:W-:Y:S01]  /*2b50*/  FADD.FTZ R221, R221, R225 ;  /* 0x000000e1dddd7221 */ /* 0x000fe20000010000 */
[----:B------:R-:W-:Y:S01]  /*2b60*/  FFMA.FTZ R222, R227, R225, R222 ;  /* 0x000000e1e3de7223 */ /* 0x000fe200000100de */
[----:B------:R-:W-:Y:S01]  /*2b70*/  FMUL.FTZ R209, R210, R209 ;  /* 0x000000d1d2d17220 */ /* 0x000fe20000410000 */
        /* <DEDUP_REMOVED lines=8> */
[C---:B------:R-:W-:Y:S01]  /*2c00*/  FADD.FTZ R174, -R9.reuse, R174 ;  /* 0x000000ae09ae7221 */ /* 0x040fe20000010100 */
[----:B------:R-:W-:Y:S01]  /*2c10*/  FADD.FTZ R175, -R9, R175 ;  /* 0x000000af09af7221 */ /* 0x000fe20000010100 */
[C---:B------:R-:W-:Y:S01]  /*2c20*/  PRMT R9, R178.reuse, 0x7632, R9 ;  /* 0x00007632b2097816 */ /* 0x040fe20000000009 */
[----:B------:R-:W-:Y:S01]  /*2c30*/  FMUL.FTZ R202, R5, R171 ;  /* 0x000000ab05ca7220 */ /* 0x000fe20000410000 */
[----:B------:R-:W-:Y:S01]  /*2c40*/  SHF.L.U32 R178, R178, 0x10, RZ ;  /* 0x00000010b2b27819 */ /* 0x000fe200000006ff */
[----:B----4-:R-:W-:Y:S01]  /*2c50*/  FMUL.FTZ R211, R206, R176 ;  /* 0x000000b0ced37220 */ /* 0x010fe20000410000 */
[----:B------:R-:W-:Y:S01]  /*2c60*/  FADD.FTZ R221, R221, R204 ;  /* 0x000000ccdddd7221 */ /* 0x000fe20000010000 */
[----:B------:R-:W-:Y:S01]  /*2c70*/  FFMA.FTZ R222, R201, R204, R222 ;  /* 0x000000ccc9de7223 */ /* 0x000fe200000100de */
[----:B------:R-:W-:Y:S01]  /*2c80*/  SHF.L.U32 R9, R9, 0x10, RZ ;  /* 0x0000001009097819 */ /* 0x000fe200000006ff */
        /* <DEDUP_REMOVED lines=8> */
[----:B------:R-:W-:Y:S01]  /*2d10*/  FFMA.FTZ R222, R203, R205, R222 ;  /* 0x000000cdcbde7223 */ /* 0x000fe200000100de */
[----:B------:R-:W-:-:S02]  /*2d20*/  IMAD.U32 R10, R10, 0x10000, RZ ;  /* 0x000100000a0a7824 */ /* 0x000fc400078e00ff */
[----:B------:R-:W-:Y:S01]  /*2d30*/  FMUL.FTZ R208, R5, R174 ;  /* 0x000000ae05d07220 */ /* 0x000fe20000410000 */
        /* <DEDUP_REMOVED lines=11> */
[-C--:B------:R-:W-:Y:S01]  /*2df0*/  FFMA.FTZ R121, R212, R9.reuse, R121 ;  /* 0x00000009d4797223 */ /* 0x080fe20000010079 */
        /* <DEDUP_REMOVED lines=9> */
[----:B------:R-:W-:-:S07]  /*2e90*/  FFMA.FTZ R222, R214, R215, R222 ;  /* 0x000000d7d6de7223 */ /* 0x000fce00000100de */
.L_x_5521:
[----:B------:R-:W-:Y:S05]  /*2ea0*/  BSYNC B1 ;  /* 0x0000000000017941 */ /* 0x000fea0003800000 */
.L_x_5513:
        /* <DEDUP_REMOVED lines=17> */
[----:B------:R4:W1:Y:S01]  /*2fc0*/  SHFL.BFLY PT, R171, R221, 0x10, 0x1f ;  /* 0x0e001f00ddab7f89 */ /* 0x00086200000e0000 */
[----:B0-----:R-:W-:-:S05]  /*2fd0*/  FADD.FTZ R222, R222, R170 ;  /* 0x000000aadede7221 */ /* 0x001fca0000010000 */
[----:B-1----:R4:W0:Y:S02]  /*2fe0*/  SHFL.BFLY PT, R9, R222, 0x10, 0x1f ;  /* 0x0e001f00de097f89 */ /* 0x00282400000e0000 */
.L_x_5699:
[----:B------:R-:W-:Y:S01]  /*2ff0*/  @P4 IADD3 R6, R6, -0x1, RZ ;  /* 0xffffffff06064810 */ /* 0x000fe20007ffe0ff */
[----:B0-----:R-:W-:Y:S01]  /*3000*/  FADD.FTZ R10, R222, R9 ;  /* 0x00000009de0a7221 */ /* 0x001fe20000010000 */
[----:B------:R-:W-:Y:S01]  /*3010*/  FADD.FTZ R171, R221, R171 ;  /* 0x000000abddab7221 */ /* 0x000fe20000010000 */
[----:B------:R-:W-:Y:S02]  /*3020*/  BSSY B1, `(.L_x_5529) ;  /* 0x0000117000017945 */ /* 0x000fe40003800000 */
[----:B------:R-:W-:Y:S02]  /*3030*/  @P4 IMAD R6, R6, R2, RZ ;  /* 0x0000000206064224 */ /* 0x000fe400078e02ff */
[----:B------:R-:W-:-:S03]  /*3040*/  FMUL.FTZ R10, R10, UR8 ;  /* 0x000000080a0a7c20 */ /* 0x000fc60008410000 */
[----:B------:R-:W-:-:S04]  /*3050*/  @P4 SHF.R.S32.HI R9, RZ, 0x1f, R6 ;  /* 0x0000001fff094819 */ /* 0x000fc80000011406 */
[----:B------:R-:W-:Y:S01]  /*3060*/  @P4 LEA.HI R6, R9, R6, RZ, 0x3 ;  /* 0x0000000609064211 */ /* 0x000fe200078f18ff */
[----:B------:R-:W-:-:S06]  /*3070*/  HFMA2.MMA R9, -RZ, RZ, 0, 0 ;  /* 0x00000000ff097435 */ /* 0x000fcc00000001ff */
[----:B------:R-:W-:Y:S01]  /*3080*/  @P4 LEA.HI.SX32 R9, R6, R3, 0x1d ;  /* 0x0000000306094211 */ /* 0x000fe200078feaff */
[----:B------:R-:W-:Y:S01]  /*3090*/  FMUL.FTZ R6, R171, UR8 ;  /* 0x00000008ab067c20 */ /* 0x000fe20008410000 */
[----:B------:R-:W-:Y:S06]  /*30a0*/  @!P0 BRA `(.L_x_5530) ;  /* 0x0000001000388947 */ /* 0x000fec0003800000 */
[----:B------:R-:W-:Y:S04]  /*30b0*/  BSSY B2, `(.L_x_5531) ;  /* 0x0000005000027945 */ /* 0x000fe80003800000 */
[----:B------:R-:W-:Y:S05]  /*30c0*/  @!P4 BRA `(.L_x_5532) ;  /* 0x00000000000cc947 */ /* 0x000fea0003800000 */
[----:B------:R-:W0:Y:S02]  /*30d0*/  LDC.64 R152, c[0x0][0x220] ;  /* 0x00008800ff987b82 */ /* 0x000e240000000a00 */
[----:B0-----:R-:W-:-:S06]  /*30e0*/  IMAD.WIDE.U32 R152, R9, 0x10, R152 ;  /* 0x0000001009987825 */ /* 0x001fcc00078e0098 */
[----:B------:R-:W5:Y:S02]  /*30f0*/  LDG.E.128 R152, desc[UR4][R152.64] ;  /* 0x0000000498987981 */ /* 0x000f64000c1e1d00 */
.L_x_5532:
[----:B------:R-:W-:Y:S05]  /*3100*/  BSYNC B2 ;  /* 0x0000000000027941 */ /* 0x000fea0003800000 */
.L_x_5531:
[----:B--23--:R-:W0:Y:S01]  /*3110*/  @!P3 LDC.64 R168, c[0x0][0x2c8] ;  /* 0x0000b200ffa8bb82 */ /* 0x00ce220000000a00 */
[----:B------:R-:W-:Y:S01]  /*3120*/  BSSY B2, `(.L_x_5533) ;  /* 0x000000f000027945 */ /* 0x000fe20003800000 */
[----:B0-----:R-:W-:-:S04]  /*3130*/  @!P3 ISETP.NE.U32.AND P5, PT, R168, RZ, PT ;  /* 0x000000ffa800b20c */ /* 0x001fc80003fa5070 */
[----:B------:R-:W-:-:S04]  /*3140*/  @!P3 ISETP.NE.AND.EX P5, PT, R169, RZ, PT, P5 ;  /* 0x000000ffa900b20c */ /* 0x000fc80003fa5350 */
[----:B-----5:R-:W-:Y:S01]  /*3150*/  @!P3 FSEL R172, R52, RZ, P5 ;  /* 0x000000ff34acb208 */ /* 0x020fe20002800000 */
[----:B------:R-:W-:Y:S08]  /*3160*/  @!P3 BRA `(.L_x_5534) ;  /* 0x000000000028b947 */ /* 0x000ff00003800000 */
[----:B------:R-:W-:Y:S01]  /*3170*/  ISETP.NE.AND P5, PT, R244, RZ, PT ;  /* 0x000000fff400720c */ /* 0x000fe20003fa5270 */
[----:B------:R-:W-:Y:S01]  /*3180*/  IMAD.U32 R168, RZ, RZ, UR6 ;  /* 0x00000006ffa87e24 */ /* 0x000fe2000f8e00ff */
[----:B------:R-:W-:Y:S02]  /*3190*/  MOV R169, UR7 ;  /* 0x0000000700a97c02 */ /* 0x000fe40008000f00 */
[----:B------:R-:W-:Y:S02]  /*31a0*/  FSEL R170, R6, RZ, !P5 ;  /* 0x000000ff06aa7208 */ /* 0x000fe40006800000 */
[----:B------:R-:W-:-:S03]  /*31b0*/  ISETP.NE.U32.AND P5, PT, R168, RZ, PT ;  /* 0x000000ffa800720c */ /* 0x000fc60003fa5070 */
[----:B------:R-:W-:Y:S01]  /*31c0*/  FFMA.FTZ R170, R0, R10, R170 ;  /* 0x0000000a00aa7223 */ /* 0x000fe200000100aa */
[----:B------:R-:W-:-:S03]  /*31d0*/  ISETP.NE.AND.EX P5, PT, R169, RZ, PT, P5 ;  /* 0x000000ffa900720c */ /* 0x000fc60003fa5350 */
[----:B------:R-:W-:-:S04]  /*31e0*/  FADD.FTZ R170, R216, -R170 ;  /* 0x800000aad8aa7221 */ /* 0x000fc80000010000 */
[----:B------:R-:W-:-:S06]  /*31f0*/  FMUL.FTZ R172, R5, R170 ;  /* 0x000000aa05ac7220 */ /* 0x000fcc0000410000 */
[----:B------:R-:W-:-:S07]  /*3200*/  @P5 FADD.FTZ R172, R52, R172 ;  /* 0x000000ac34ac5221 */ /* 0x000fce0000010000 */
.L_x_5534:
[----:B------:R-:W-:Y:S05]  /*3210*/  BSYNC B2 ;  /* 0x0000000000027941 */ /* 0x000fea0003800000 */
.L_x_5533:
[----:B------:R-:W0:Y:S01]  /*3220*/  LDC.64 R170, c[0x0][0x308] ;  /* 0x0000c200ffaa7b82 */ /* 0x000e220000000a00 */
[----:B------:R-:W-:Y:S01]  /*3230*/  BSSY B2, `(.L_x_5535) ;  /* 0x0000011000027945 */ /* 0x000fe20003800000 */
[----:B0-----:R-:W-:-:S04]  /*3240*/  ISETP.NE.U32.AND P5, PT, R170, RZ, PT ;  /* 0x000000ffaa00720c */ /* 0x001fc80003fa5070 */
[----:B------:R-:W-:-:S04]  /*3250*/  ISETP.NE.AND.EX P5, PT, R171, RZ, PT, P5 ;  /* 0x000000ffab00720c */ /* 0x000fc80003fa5350 */
[----:B------:R-:W-:Y:S01]  /*3260*/  SEL R156, R172, R156, P5 ;  /* 0x0000009cac9c7207 */ /* 0x000fe20002800000 */
[----:B------:R-:W-:Y:S08]  /*3270*/  @!P4 BRA `(.L_x_5536) ;  /* 0x000000000030c947 */ /* 0x000ff00003800000 */
[----:B------:R-:W2:Y:S01]  /*3280*/  LDL R175, [R1+0x5c] ;  /* 0x00005c0001af7983 */ /* 0x000ea20000100800 */
[----:B------:R-:W-:Y:S01]  /*3290*/  LOP3.LUT P6, RZ, R188, 0xff, RZ, 0xc0, !PT ;  /* 0x000000ffbcff7812 */ /* 0x000fe200078cc0ff */
[----:B------:R-:W-:Y:S01]  /*32a0*/  FMUL.FTZ R172, R172, UR11 ;  /* 0x0000000bacac7c20 */ /* 0x000fe20008410000 */
[----:B------:R-:W-:-:S03]  /*32b0*/  MOV R173, RZ ;  /* 0x000000ff00ad7202 */ /* 0x000fc60000000f00 */
[----:B------:R-:W-:-:S08]  /*32c0*/  FMUL.FTZ R172, R172, UR10 ;  /* 0x0000000aacac7c20 */ /* 0x000fd00008410000 */
[----:B------:R-:W-:-:S04]  /*32d0*/  @P6 IMAD.U32 R174, R152, 0x10000, RZ ;  /* 0x0001000098ae6824 */ /* 0x000fc800078e00ff */
[----:B------:R-:W-:-:S04]  /*32e0*/  @P6 FMUL.FTZ R173, R172, R174 ;  /* 0x000000aeacad6220 */ /* 0x000fc80000410000 */
[----:B------:R-:W-:Y:S01]  /*32f0*/  FADD.FTZ R84, R84, R173 ;  /* 0x000000ad54547221 */ /* 0x000fe20000010000 */
[----:B------:R-:W-:-:S06]  /*3300*/  HFMA2.MMA R173, -RZ, RZ, 0, 0 ;  /* 0x00000000ffad7435 */ /* 0x000fcc00000001ff */
[----:B--2---:R-:W-:-:S05]  /*3310*/  @P6 FMUL.FTZ R173, R175, R172 ;  /* 0x000000acafad6220 */ /* 0x004fca0000410000 */
[----:B------:R-:W-:-:S04]  /*3320*/  F2FP.BF16.F32.PACK_AB R173, RZ, R173 ;  /* 0x000000adffad723e */ /* 0x000fc800000010ff */
[----:B------:R-:W-:-:S07]  /*3330*/  PRMT R160, R173, 0x7610, R160 ;  /* 0x00007610ada07816 */ /* 0x000fce00000000a0 */
.L_x_5536:
[----:B------:R-:W-:Y:S05]  /*3340*/  BSYNC B2 ;  /* 0x0000000000027941 */ /* 0x000fea0003800000 */
.L_x_5535:
[----:B------:R-:W-:Y:S01]  /*3350*/  @!P3 ISETP.NE.U32.AND P6, PT, R168, RZ, PT ;  /* 0x000000ffa800b20c */ /* 0x000fe20003fc5070 */
[----:B------:R-:W-:Y:S03]  /*3360*/  BSSY B2, `(.L_x_5537) ;  /* 0x000000c000027945 */ /* 0x000fe60003800000 */
[----:B------:R-:W-:-:S04]  /*3370*/  @!P3 ISETP.NE.AND.EX P6, PT, R169, RZ, PT, P6 ;  /* 0x000000ffa900b20c */ /* 0x000fc80003fc5360 */
[----:B------:R-:W-:Y:S01]  /*3380*/  @!P3 FSEL R172, R53, RZ, P6 ;  /* 0x000000ff35acb208 */ /* 0x000fe20003000000 */
[----:B------:R-:W-:Y:S08]  /*3390*/  @!P3 BRA `(.L_x_5538) ;  /* 0x000000000020b947 */ /* 0x000ff00003800000 */
        /* <DEDUP_REMOVED lines=8> */
.L_x_5538:
[----:B------:R-:W-:Y:S05]  /*3420*/  BSYNC B2 ;  /* 0x0000000000027941 */ /* 0x000fea0003800000 */
.L_x_5537:
[----:B------:R-:W-:Y:S01]  /*3430*/  BSSY B2, `(.L_x_5539) ;  /* 0x0000010000027945 */ /* 0x000fe20003800000 */
[----:B------:R-:W-:-:S03]  /*3440*/  SEL R157, R172, R157, P5 ;  /* 0x0000009dac9d7207 */ /* 0x000fc60002800000 */
[----:B------:R-:W-:Y:S05]  /*3450*/  @!P4 BRA `(.L_x_5540) ;  /* 0x000000000034c947 */ /* 0x000fea0003800000 */
[----:B------:R-:W2:Y:S01]  /*3460*/  LDL R175, [R1+0x58] ;  /* 0x0000580001af7983 */ /* 0x000ea20000100800 */
[----:B------:R-:W-:Y:S01]  /*3470*/  LOP3.LUT P6, RZ, R188, 0xff00, RZ, 0xc0, !PT ;  /* 0x0000ff00bcff7812 */ /* 0x000fe200078cc0ff */
[----:B------:R-:W-:Y:S01]  /*3480*/  FMUL.FTZ R172, R172, UR11 ;  /* 0x0000000bacac7c20 */ /* 0x000fe20008410000 */
[----:B------:R-:W-:-:S03]  /*3490*/  IMAD.MOV.U32 R174, RZ, RZ, RZ ;  /* 0x000000ffffae7224 */ /* 0x000fc600078e00ff */
[----:B------:R-:W-:-:S08]  /*34a0*/  FMUL.FTZ R172, R172, UR10 ;  /* 0x0000000aacac7c20 */ /* 0x000fd00008410000 */
[----:B------:R-:W-:-:S04]  /*34b0*/  @P6 PRMT R173, R152, 0x7632, R173 ;  /* 0x0000763298ad6816 */ /* 0x000fc800000000ad */
[----:B------:R-:W-:-:S05]  /*34c0*/  @P6 SHF.L.U32 R173, R173, 0x10, RZ ;  /* 0x00000010adad6819 */ /* 0x000fca00000006ff */
[----:B------:R-:W-:Y:S01]  /*34d0*/  @P6 FMUL.FTZ R174, R172, R173 ;  /* 0x000000adacae6220 */ /* 0x000fe20000410000 */
[----:B------:R-:W-:-:S03]  /*34e0*/  MOV R173, RZ ;  /* 0x000000ff00ad7202 */ /* 0x000fc60000000f00 */
[----:B------:R-:W-:Y:S01]  /*34f0*/  FADD.FTZ R85, R85, R174 ;  /* 0x000000ae55557221 */ /* 0x000fe20000010000 */
[----:B--2---:R-:W-:-:S05]  /*3500*/  @P6 FMUL.FTZ R173, R175, R172 ;  /* 0x000000acafad6220 */ /* 0x004fca0000410000 */
[----:B------:R-:W-:-:S04]  /*3510*/  F2FP.BF16.F32.PACK_AB R173, RZ, R173 ;  /* 0x000000adffad723e */ /* 0x000fc800000010ff */
[----:B------:R-:W-:-:S07]  /*3520*/  PRMT R160, R160, 0x5410, R173 ;  /* 0x00005410a0a07816 */ /* 0x000fce00000000ad */
.L_x_5540:
[----:B------:R-:W-:Y:S05]  /*3530*/  BSYNC B2 ;  /* 0x0000000000027941 */ /* 0x000fea0003800000 */
.L_x_5539:
        /* <DEDUP_REMOVED lines=13> */
.L_x_5542:
[----:B------:R-:W-:Y:S05]  /*3610*/  BSYNC B2 ;  /* 0x0000000000027941 */ /* 0x000fea0003800000 */
.L_x_5541:
[----:B------:R-:W-:Y:S01]  /*3620*/  BSSY B2, `(.L_x_5543) ;  /* 0x000000f000027945 */ /* 0x000fe20003800000 */
[----:B------:R-:W-:-:S03]  /*3630*/  SEL R158, R172, R158, P5 ;  /* 0x0000009eac9e7207 */ /* 0x000fc60002800000 */
[----:B------:R-:W-:Y:S05]  /*3640*/  @!P4 BRA `(.L_x_5544) ;  /* 0x000000000030c947 */ /* 0x000fea0003800000 */
[----:B------:R-:W2:Y:S01]  /*3650*/  LDL R175, [R1+0x54] ;  /* 0x0000540001af7983 */ /* 0x000ea20000100800 */
[----:B------:R-:W-:Y:S01]  /*3660*/  LOP3.LUT P6, RZ, R188, 0xff0000, RZ, 0xc0, !PT ;  /* 0x00ff0000bcff7812 */ /* 0x000fe200078cc0ff */
[----:B------:R-:W-:Y:S01]  /*3670*/  FMUL.FTZ R172, R172, UR11 ;  /* 0x0000000bacac7c20 */ /* 0x000fe20008410000 */
[----:B------:R-:W-:-:S03]  /*3680*/  HFMA2.MMA R173, -RZ, RZ, 0, 0 ;  /* 0x00000000ffad7435 */ /* 0x000fc600000001ff */
[----:B------:R-:W-:-:S08]  /*3690*/  FMUL.FTZ R172, R172, UR10 ;  /* 0x0000000aacac7c20 */ /* 0x000fd00008410000 */
[----:B------:R-:W-:-:S04]  /*36a0*/  @P6 IMAD.U32 R174, R153, 0x10000, RZ ;  /* 0x0001000099ae6824 */ /* 0x000fc800078e00ff */
[----:B------:R-:W-:-:S04]  /*36b0*/  @P6 FMUL.FTZ R173, R172, R174 ;  /* 0x000000aeacad6220 */ /* 0x000fc80000410000 */
[----:B------:R-:W-:Y:S01]  /*36c0*/  FADD.FTZ R86, R86, R173 ;  /* 0x000000ad56567221 */ /* 0x000fe20000010000 */
[----:B------:R-:W-:Y:S01]  /*36d0*/  MOV R173, RZ ;  /* 0x000000ff00ad7202 */ /* 0x000fe20000000f00 */
[----:B--2---:R-:W-:-:S05]  /*36e0*/  @P6 FMUL.FTZ R173, R175, R172 ;  /* 0x000000acafad6220 */ /* 0x004fca0000410000 */
[----:B------:R-:W-:-:S04]  /*36f0*/  F2FP.BF16.F32.PACK_AB R173, RZ, R173 ;  /* 0x000000adffad723e */ /* 0x000fc800000010ff */
[----:B------:R-:W-:-:S07]  /*3700*/  PRMT R161, R173, 0x7610, R161 ;  /* 0x00007610ada17816 */ /* 0x000fce00000000a1 */
.L_x_5544:
[----:B------:R-:W-:Y:S05]  /*3710*/  BSYNC B2 ;  /* 0x0000000000027941 */ /* 0x000fea0003800000 */
.L_x_5543:
        /* <DEDUP_REMOVED lines=13> */
.L_x_5546:
[----:B------:R-:W-:Y:S05]  /*37f0*/  BSYNC B2 ;  /* 0x0000000000027941 */ /* 0x000fea0003800000 */
.L_x_5545:
        /* <DEDUP_REMOVED lines=13> */
[----:B--2---:R-:W-:-:S05]  /*38d0*/  @P6 FMUL.FTZ R173, R175, R172 ;  /* 0x000000acafad6220 */ /* 0x004fca0000410000 */
[----:B------:R-:W-:-:S04]  /*38e0*/  F2FP.BF16.F32.PACK_AB R173, RZ, R173 ;  /* 0x000000adffad723e */ /* 0x000fc800000010ff */
[----:B------:R-:W-:-:S07]  /*38f0*/  PRMT R161, R161, 0x5410, R173 ;  /* 0x00005410a1a17816 */ /* 0x000fce00000000ad */
.L_x_5548:
[----:B------:R-:W-:Y:S05]  /*3900*/  BSYNC B2 ;  /* 0x0000000000027941 */ /* 0x000fea0003800000 */
.L_x_5547:
        /* <DEDUP_REMOVED lines=13> */
.L_x_5550:
[----:B------:R-:W-:Y:S05]  /*39e0*/  BSYNC B2 ;  /* 0x0000000000027941 */ /* 0x000fea0003800000 */
.L_x_5549:
[----:B------:R-:W-:Y:S01]  /*39f0*/  BSSY B2, `(.L_x_5551) ;  /* 0x000000f000027945 */ /* 0x000fe20003800000 */
[----:B------:R-:W-:-:S03]  /*3a00*/  SEL R164, R172, R164, P5 ;  /* 0x000000a4aca47207 */ /* 0x000fc60002800000 */
[----:B------:R-:W-:Y:S05]  /*3a10*/  @!P4 BRA `(.L_x_5552) ;  /* 0x000000000030c947 */ /* 0x000fea0003800000 */
        /* <DEDUP_REMOVED lines=12> */
.L_x_5552:
[----:B------:R-:W-:Y:S05]  /*3ae0*/  BSYNC B2 ;  /* 0x0000000000027941 */ /* 0x000fea0003800000 */
.L_x_5551:
        /* <DEDUP_REMOVED lines=13> */
.L_x_5554:
[----:B------:R-:W-:Y:S05]  /*3bc0*/  BSYNC B2 ;  /* 0x0000000000027941 */ /* 0x000fea0003800000 */
.L_x_5553:
        /* <DEDUP_REMOVED lines=16> */
.L_x_5556:
[----:B------:R-:W-:Y:S05]  /*3cd0*/  BSYNC B2 ;  /* 0x0000000000027941 */ /* 0x000fea0003800000 */
.L_x_5555:
        /* <DEDUP_REMOVED lines=13> */
.L_x_5558:
[----:B------:R-:W-:Y:S05]  /*3db0*/  BSYNC B2 ;  /* 0x0000000000027941 */ /* 0x000fea0003800000 */
.L_x_5557:
        /* <DEDUP_REMOVED lines=15> */
.L_x_5560:
[----:B------:R-:W-:Y:S05]  /*3eb0*/  BSYNC B2 ;  /* 0x0000000000027941 */ /* 0x000fea0003800000 */
.L_x_5559:
[----:B------:R-:W-:Y:S01]  /*3ec0*/  @!P3 ISETP.NE.U32.AND P6, PT, R168, RZ, PT ;  /* 0x000000ffa800b20c */ /* 0x000fe20003fc5070 */
[----:B------:R-:W-:Y:S03]  /*3ed0*/  BSSY B2, `(.L_x_5561) ;  /* 0x000000f000027945 */ /* 0x000fe60003800000 */
[----:B------:R-:W-:-:S04]  /*3ee0*/  @!P3 ISETP.NE.AND.EX P6, PT, R169, RZ, PT, P6 ;  /* 0x000000ffa900b20c */ /* 0x000fc80003fc5360 */
[----:B------:R-:W-:Y:S01]  /*3ef0*/  @!P3 FSEL R172, R51, RZ, P6 ;  /* 0x000000ff33acb208 */ /* 0x000fe20003000000 */
[----:B------:R-:W-:Y:S08]  /*3f00*/  @!P3 BRA `(.L_x_5562) ;  /* 0x00000000002cb947 */ /* 0x000ff00003800000 */
        /* <DEDUP_REMOVED lines=11> */
.L_x_5562:
[----:B------:R-:W-:Y:S05]  /*3fc0*/  BSYNC B2 ;  /* 0x0000000000027941 */ /* 0x000fea0003800000 */
.L_x_5561:
        /* <DEDUP_REMOVED lines=16> */
.L_x_5564:
[----:B------:R-:W-:Y:S05]  /*40d0*/  BSYNC B2 ;  /* 0x0000000000027941 */ /* 0x000fea0003800000 */
.L_x_5563:
[----:B------:R-:W-:-:S04]  /*40e0*/  ISETP.NE.U32.AND P5, PT, R170, RZ, PT ;  /* 0x000000ffaa00720c */ /* 0x000fc80003fa5070 */
[----:B------:R-:W-:-:S13]  /*40f0*/  ISETP.NE.AND.EX P5, PT, R171, RZ, PT, P5 ;  /* 0x000000ffab00720c */ /* 0x000fda0003fa5350 */
[----:B------:R-:W0:Y:S02]  /*4100*/  @P5 LDC.64 R168, c[0x0][0x308] ;  /* 0x0000c200ffa85b82 */ /* 0x000e240000000a00 */
[C---:B0-----:R-:W-:Y:S01]  /*4110*/  @P5 IMAD.WIDE.U32 R168, R7.reuse, 0x20, R168 ;  /* 0x0000002007a85825 */ /* 0x041fe200078e00a8 */
[----:B------:R-:W-:-:S04]  /*4120*/  IADD3 R7, R7, 0x20, RZ ;  /* 0x0000002007077810 */ /* 0x000fc80007ffe0ff */
[----:B------:R-:W-:Y:S04]  /*4130*/  @P5 STG.E.128 desc[UR4][R168.64], R156 ;  /* 0x0000009ca8005986 */ /* 0x000fe8000c101d04 */
[----:B------:R0:W-:Y:S02]  /*4140*/  @P5 STG.E.128 desc[UR4][R168.64+0x10], R164 ;  /* 0x000010a4a8005986 */ /* 0x0001e4000c101d04 */
[----:B0-----:R-:W0:Y:S02]  /*4150*/  @P4 LDC.64 R168, c[0x0][0x2f8] ;  /* 0x0000be00ffa84b82 */ /* 0x001e240000000a00 */
[----:B0-----:R-:W-:-:S04]  /*4160*/  @P4 IMAD.WIDE.U32 R168, R9, 0x10, R168 ;  /* 0x0000001009a84825 */ /* 0x001fc800078e00a8 */
[----:B------:R-:W-:Y:S01]  /*4170*/  VIADD R9, R9, 0x20 ;  /* 0x0000002009097836 */ /* 0x000fe20000000000 */
[----:B------:R0:W-:Y:S06]  /*4180*/  @P4 STG.E.128 desc[UR4][R168.64], R160 ;  /* 0x000000a0a8004986 */ /* 0x0001ec000c101d04 */
.L_x_5530:
[----:B------:R-:W-:Y:S05]  /*4190*/  BSYNC B1 ;  /* 0x0000000000017941 */ /* 0x000fea0003800000 */
.L_x_5529:
[----:B------:R-:W-:Y:S04]  /*41a0*/  BSSY B1, `(.L_x_5565) ;  /* 0x0000110000017945 */ /* 0x000fe80003800000 */
[----:B------:R-:W-:Y:S05]  /*41b0*/  @!P1 BRA `(.L_x_5566) ;  /* 0x0000001000389947 */ /* 0x000fea0003800000 */
[----:B------:R-:W-:Y:S04]  /*41c0*/  BSSY B2, `(.L_x_5567) ;  /* 0x0000005000027945 */ /* 0x000fe80003800000 */
[----:B------:R-:W-:Y:S05]  /*41d0*/  @!P4 BRA `(.L_x_5568) ;  /* 0x00000000000cc947 */ /* 0x000fea0003800000 */
[----:B------:R-:W1:Y:S02]  /*41e0*/  LDC.64 R152, c[0x0][0x220] ;  /* 0x00008800ff987b82 */ /* 0x000e640000000a00 */
[----:B-1----:R-:W-:-:S06]  /*41f0*/  IMAD.WIDE.U32 R152, R9, 0x10, R152 ;  /* 0x0000001009987825 */ /* 0x002fcc00078e0098 */
[----:B------:R-:W5:Y:S02]  /*4200*/  LDG.E.128 R152, desc[UR4][R152.64] ;  /* 0x0000000498987981 */ /* 0x000f64000c1e1d00 */
.L_x_5568:
[----:B------:R-:W-:Y:S05]  /*4210*/  BSYNC B2 ;  /* 0x0000000000027941 */ /* 0x000fea0003800000 */
.L_x_5567:
[----:B0-23--:R-:W0:Y:S01]  /*4220*/  @!P3 LDC.64 R168, c[0x0][0x2c8] ;  /* 0x0000b200ffa8bb82 */ /* 0x00de220000000a00 */
[----:B------:R-:W-:Y:S01]  /*4230*/  BSSY B2, `(.L_x_5569) ;  /* 0x000000f000027945 */ /* 0x000fe20003800000 */
[----:B0-----:R-:W-:-:S04]  /*4240*/  @!P3 ISETP.NE.U32.AND P5, PT, R168, RZ, PT ;  /* 0x000000ffa800b20c */ /* 0x001fc80003fa5070 */
[----:B------:R-:W-:-:S04]  /*4250*/  @!P3 ISETP.NE.AND.EX P5, PT, R169, RZ, PT, P5 ;  /* 0x000000ffa900b20c */ /* 0x000fc80003fa5350 */
[----:B-----5:R-:W-:Y:S01]  /*4260*/  @!P3 FSEL R172, R44, RZ, P5 ;  /* 0x000000ff2cacb208 */ /* 0x020fe20002800000 */
[----:B------:R-:W-:Y:S08]  /*4270*/  @!P3 BRA `(.L_x_5570) ;  /* 0x000000000028b947 */ /* 0x000ff00003800000 */
[----:B------:R-:W-:Y:S02]  /*4280*/  ISETP.NE.AND P5, PT, R244, RZ, PT ;  /* 0x000000fff400720c */ /* 0x000fe40003fa5270 */
[----:B------:R-:W-:Y:S02]  /*4290*/  MOV R168, UR6 ;  /* 0x0000000600a87c02 */ /* 0x000fe40008000f00 */
[----:B------:R-:W-:Y:S02]  /*42a0*/  FSEL R170, R6, RZ, !P5 ;  /* 0x000000ff06aa7208 */ /* 0x000fe40006800000 */
[----:B------:R-:W-:Y:S02]  /*42b0*/  ISETP.NE.U32.AND P5, PT, R168, RZ, PT ;  /* 0x000000ffa800720c */ /* 0x000fe40003fa5070 */
[----:B------:R-:W-:Y:S01]  /*42c0*/  MOV R169, UR7 ;  /* 0x0000000700a97c02 */ /* 0x000fe20008000f00 */
[----:B------:R-:W-:-:S03]  /*42d0*/  FFMA.FTZ R170, R229, R10, R170 ;  /* 0x0000000ae5aa7223 */ /* 0x000fc600000100aa */
[----:B------:R-:W-:Y:S01]  /*42e0*/  ISETP.NE.AND.EX P5, PT, R169, RZ, PT, P5 ;  /* 0x000000ffa900720c */ /* 0x000fe20003fa5350 */
[----:B------:R-:W-:-:S04]  /*42f0*/  FADD.FTZ R170, R228, -R170 ;  /* 0x800000aae4aa7221 */ /* 0x000fc80000010000 */
[----:B------:R-:W-:-:S08]  /*4300*/  FMUL.FTZ R172, R5, R170 ;  /* 0x000000aa05ac7220 */ /* 0x000fd00000410000 */
[----:B------:R-:W-:-:S07]  /*4310*/  @P5 FADD.FTZ R172, R44, R172 ;  /* 0x000000ac2cac5221 */ /* 0x000fce0000010000 */
.L_x_5570:
[----:B------:R-:W-:Y:S05]  /*4320*/  BSYNC B2 ;  /* 0x0000000000027941 */ /* 0x000fea0003800000 */
.L_x_5569:
        /* <DEDUP_REMOVED lines=9> */
[----:B------:R-:W-:-:S03]  /*43c0*/  IMAD.MOV.U32 R173, RZ, RZ, RZ ;  /* 0x000000ffffad7224 */ /* 0x000fc600078e00ff */
[----:B------:R-:W-:-:S08]  /*43d0*/  FMUL.FTZ R172, R172, UR10 ;  /* 0x0000000aacac7c20 */ /* 0x000fd00008410000 */
[----:B------:R-:W-:-:S05]  /*43e0*/  @P6 SHF.L.U32 R174, R152, 0x10, RZ ;  /* 0x0000001098ae6819 */ /* 0x000fca00000006ff */
[----:B------:R-:W-:-:S04]  /*43f0*/  @P6 FMUL.FTZ R173, R174, R172 ;  /* 0x000000acaead6220 */ /* 0x000fc80000410000 */
[----:B------:R-:W-:Y:S01]  /*4400*/  FADD.FTZ R76, R76, R173 ;  /* 0x000000ad4c4c7221 */ /* 0x000fe20000010000 */
[----:B------:R-:W-:Y:S01]  /*4410*/  MOV R173, RZ ;  /* 0x000000ff00ad7202 */ /* 0x000fe20000000f00 */
[----:B--2---:R-:W-:-:S05]  /*4420*/  @P6 FMUL.FTZ R173, R175, R172 ;  /* 0x000000acafad6220 */ /* 0x004fca0000410000 */
[----:B------:R-:W-:-:S04]  /*4430*/  F2FP.BF16.F32.PACK_AB R173, RZ, R173 ;  /* 0x000000adffad723e */ /* 0x000fc800000010ff */
[----:B------:R-:W-:-:S07]  /*4440*/  PRMT R160, R173, 0x7610, R160 ;  /* 0x00007610ada07816 */ /* 0x000fce00000000a0 */
.L_x_5572:
[----:B------:R-:W-:Y:S05]  /*4450*/  BSYNC B2 ;  /* 0x0000000000027941 */ /* 0x000fea0003800000 */
.L_x_5571:
        /* <DEDUP_REMOVED lines=13> */
.L_x_5574:
[----:B------:R-:W-:Y:S05]  /*4530*/  BSYNC B2 ;  /* 0x0000000000027941 */ /* 0x000fea0003800000 */
.L_x_5573:
        /* <DEDUP_REMOVED lines=8> */
[----:B------:R-:W-:-:S05]  /*45c0*/  @P6 PRMT R173, R152, 0x7632, R173 ;  /* 0x0000763298ad6816 */ /* 0x000fca00000000ad */
[----:B------:R-:W-:-:S04]  /*45d0*/  @P6 IMAD.U32 R173, R173, 0x10000, RZ ;  /* 0x00010000adad6824 */ /* 0x000fc800078e00ff */
[----:B------:R-:W-:Y:S01]  /*45e0*/  @P6 FMUL.FTZ R174, R172, R173 ;  /* 0x000000adacae6220 */ /* 0x000fe20000410000 */
[----:B------:R-:W-:-:S03]  /*45f0*/  MOV R173, RZ ;  /* 0x000000ff00ad7202 */ /* 0x000fc60000000f00 */
[----:B------:R-:W-:Y:S01]  /*4600*/  FADD.FTZ R77, R77, R174 ;  /* 0x000000ae4d4d7221 */ /* 0x000fe20000010000 */
[----:B--2---:R-:W-:-:S05]  /*4610*/  @P6 FMUL.FTZ R173, R175, R172 ;  /* 0x000000acafad6220 */ /* 0x004fca0000410000 */
[----:B------:R-:W-:-:S04]  /*4620*/  F2FP.BF16.F32.PACK_AB R173, RZ, R173 ;  /* 0x000000adffad723e */ /* 0x000fc800000010ff */
[----:B------:R-:W-:-:S07]  /*4630*/  PRMT R160, R160, 0x5410, R173 ;  /* 0x00005410a0a07816 */ /* 0x000fce00000000ad */
.L_x_5576:
[----:B------:R-:W-:Y:S05]  /*4640*/  BSYNC B2 ;  /* 0x0000000000027941 */ /* 0x000fea0003800000 */
.L_x_5575:
        /* <DEDUP_REMOVED lines=13> */
.L_x_5578:
[----:B------:R-:W-:Y:S05]  /*4720*/  BSYNC B2 ;  /* 0x0000000000027941 */ /* 0x000fea0003800000 */
.L_x_5577:
        /* <DEDUP_REMOVED lines=11> */
[----:B------:R-:W-:-:S06]  /*47e0*/  HFMA2.MMA R173, -RZ, RZ, 0, 0 ;  /* 0x00000000ffad7435 */ /* 0x000fcc00000001ff */
[----:B--2---:R-:W-:-:S05]  /*47f0*/  @P6 FMUL.FTZ R173, R175, R172 ;  /* 0x000000acafad6220 */ /* 0x004fca0000410000 */
[----:B------:R-:W-:-:S04]  /*4800*/  F2FP.BF16.F32.PACK_AB R173, RZ, R173 ;  /* 0x000000adffad723e */ /* 0x000fc800000010ff */
[----:B------:R-:W-:-:S07]  /*4810*/  PRMT R161, R173, 0x7610, R161 ;  /* 0x00007610ada17816 */ /* 0x000fce00000000a1 */
.L_x_5580:
[----:B------:R-:W-:Y:S05]  /*4820*/  BSYNC B2 ;  /* 0x0000000000027941 */ /* 0x000fea0003800000 */
.L_x_5579:
        /* <DEDUP_REMOVED lines=13> */
.L_x_5582:
[----:B------:R-:W-:Y:S05]  /*4900*/  BSYNC B2 ;  /* 0x0000000000027941 */ /* 0x000fea0003800000 */
.L_x_5581:
        /* <DEDUP_REMOVED lines=13> */
[----:B--2---:R-:W-:-:S05]  /*49e0*/  @P6 FMUL.FTZ R173, R175, R172 ;  /* 0x000000acafad6220 */ /* 0x004fca0000410000 */
[----:B------:R-:W-:-:S04]  /*49f0*/  F2FP.BF16.F32.PACK_AB R173, RZ, R173 ;  /* 0x000000adffad723e */ /* 0x000fc800000010ff */
[----:B------:R-:W-:-:S07]  /*4a00*/  PRMT R161, R161, 0x5410, R173 ;  /* 0x00005410a1a17816 */ /* 0x000fce00000000ad */
.L_x_5584:
[----:B------:R-:W-:Y:S05]  /*4a10*/  BSYNC B2 ;  /* 0x0000000000027941 */ /* 0x000fea0003800000 */
.L_x_5583:
        /* <DEDUP_REMOVED lines=13> */
.L_x_5586:
[----:B------:R-:W-:Y:S05]  /*4af0*/  BSYNC B2 ;  /* 0x0000000000027941 */ /* 0x000fea0003800000 */
.L_x_5585:
        /* <DEDUP_REMOVED lines=15> */
.L_x_5588:
[----:B------:R-:W-:Y:S05]  /*4bf0*/  BSYNC B2 ;  /* 0x0000000000027941 */ /* 0x000fea0003800000 */
.L_x_5587:
        /* <DEDUP_REMOVED lines=13> */
.L_x_5590:
[----:B------:R-:W-:Y:S05]  /*4cd0*/  BSYNC B2 ;  /* 0x0000000000027941 */ /* 0x000fea0003800000 */
.L_x_5589:
        /* <DEDUP_REMOVED lines=16> */
.L_x_5592:
[----:B------:R-:W-:Y:S05]  /*4de0*/  BSYNC B2 ;  /* 0x0000000000027941 */ /* 0x000fea0003800000 */
.L_x_5591:
        /* <DEDUP_REMOVED lines=13> */
.L_x_5594:
[----:B------:R-:W-:Y:S05]  /*4ec0*/  BSYNC B2 ;  /* 0x0000000000027941 */ /* 0x000fea0003800000 */
.L_x_5593:
        /* <DEDUP_REMOVED lines=15> */
.L_x_5596:
[----:B------:R-:W-:Y:S05]  /*4fc0*/  BSYNC B2 ;  /* 0x0000000000027941 */ /* 0x000fea0003800000 */
.L_x_5595:
        /* <DEDUP_REMOVED lines=16> */
.L_x_5598:
[----:B------:R-:W-:Y:S05]  /*50d0*/  BSYNC B2 ;  /* 0x0000000000027941 */ /* 0x000fea0003800000 */
.L_x_5597:
        /* <DEDUP_REMOVED lines=16> */
.L_x_5600:
[----:B------:R-:W-:Y:S05]  /*51e0*/  BSYNC B2 ;  /* 0x0000000000027941 */ /* 0x000fea0003800000 */
.L_x_5599:
        /* <DEDUP_REMOVED lines=11> */
.L_x_5566:
[----:B------:R-:W-:Y:S05]  /*52a0*/  BSYNC B1 ;  /* 0x0000000000017941 */ /* 0x000fea0003800000 */
.L_x_5565:
[----:B------:R-:W-:Y:S04]  /*52b0*/  BSSY B1, `(.L_x_5601) ;  /* 0x0000110000017945 */ /* 0x000fe80003800000 */
[----:B------:R-:W-:Y:S05]  /*52c0*/  @!P2 BRA `(.L_x_5602) ;  /* 0x000000100038a947 */ /* 0x000fea0003800000 */
[----:B------:R-:W-:Y:S04]  /*52d0*/  BSSY B2, `(.L_x_5603) ;  /* 0x0000005000027945 */ /* 0x000fe80003800000 */
[----:B------:R-:W-:Y:S05]  /*52e0*/  @!P4 BRA `(.L_x_5604) ;  /* 0x00000000000cc947 */ /* 0x000fea0003800000 */
[----:B------:R-:W0:Y:S02]  /*52f0*/  LDC.64 R152, c[0x0][0x220] ;  /* 0x00008800ff987b82 */ /* 0x000e240000000a00 */
[----:B0-----:R-:W-:-:S06]  /*5300*/  IMAD.WIDE.U32 R152, R9, 0x10, R152 ;  /* 0x0000001009987825 */ /* 0x001fcc00078e0098 */
[----:B------:R-:W5:Y:S02]  /*5310*/  LDG.E.128 R152, desc[UR4][R152.64] ;  /* 0x0000000498987981 */ /* 0x000f64000c1e1d00 */
.L_x_5604:
[----:B------:R-:W-:Y:S05]  /*5320*/  BSYNC B2 ;  /* 0x0000000000027941 */ /* 0x000fea0003800000 */
.L_x_5603:
[----:B0123--:R-:W0:Y:S01]  /*5330*/  @!P3 LDC.64 R168, c[0x0][0x2c8] ;  /* 0x0000b200ffa8bb82 */ /* 0x00fe220000000a00 */
        /* <DEDUP_REMOVED lines=15> */
.L_x_5606:
[----:B------:R-:W-:Y:S05]  /*5430*/  BSYNC B2 ;  /* 0x0000000000027941 */ /* 0x000fea0003800000 */
.L_x_5605:
        /* <DEDUP_REMOVED lines=11> */
[----:B------:R-:W-:-:S05]  /*54f0*/  @P6 SHF.L.U32 R174, R152, 0x10, RZ ;  /* 0x0000001098ae6819 */ /* 0x000fca00000006ff */
[----:B------:R-:W-:-:S04]  /*5500*/  @P6 FMUL.FTZ R173, R174, R172 ;  /* 0x000000acaead6220 */ /* 0x000fc80000410000 */
[----:B------:R-:W-:Y:S01]  /*5510*/  FADD.FTZ R68, R68, R173 ;  /* 0x000000ad44447221 */ /* 0x000fe20000010000 */
[----:B------:R-:W-:Y:S02]  /*5520*/  IMAD.MOV.U32 R173, RZ, RZ, RZ ;  /* 0x000000ffffad7224 */ /* 0x000fe400078e00ff */
[----:B--2---:R-:W-:-:S05]  /*5530*/  @P6 FMUL.FTZ R173, R175, R172 ;  /* 0x000000acafad6220 */ /* 0x004fca0000410000 */
[----:B------:R-:W-:-:S04]  /*5540*/  F2FP.BF16.F32.PACK_AB R173, RZ, R173 ;  /* 0x000000adffad723e */ /* 0x000fc800000010ff */
[----:B------:R-:W-:-:S07]  /*5550*/  PRMT R160, R173, 0x7610, R160 ;  /* 0x00007610ada07816 */ /* 0x000fce00000000a0 */
.L_x_5608:
[----:B------:R-:W-:Y:S05]  /*5560*/  BSYNC B2 ;  /* 0x0000000000027941 */ /* 0x000fea0003800000 */
.L_x_5607:
        /* <DEDUP_REMOVED lines=13> */
.L_x_5610:
[----:B------:R-:W-:Y:S05]  /*5640*/  BSYNC B2 ;  /* 0x0000000000027941 */ /* 0x000fea0003800000 */
.L_x_5609:
        /* <DEDUP_REMOVED lines=8> */
[----:B------:R-:W-:-:S04]  /*56d0*/  @P6 PRMT R173, R152, 0x7632, R173 ;  /* 0x0000763298ad6816 */ /* 0x000fc800000000ad */
[----:B------:R-:W-:-:S05]  /*56e0*/  @P6 SHF.L.U32 R173, R173, 0x10, RZ ;  /* 0x00000010adad6819 */ /* 0x000fca00000006ff */
[----:B------:R-:W-:Y:S01]  /*56f0*/  @P6 FMUL.FTZ R174, R172, R173 ;  /* 0x000000adacae6220 */ /* 0x000fe20000410000 */
[----:B------:R-:W-:-:S03]  /*5700*/  IMAD.MOV.U32 R173, RZ, RZ, RZ ;  /* 0x000000ffffad7224 */ /* 0x000fc600078e00ff */
[----:B------:R-:W-:Y:S01]  /*5710*/  FADD.FTZ R69, R69, R174 ;  /* 0x000000ae45457221 */ /* 0x000fe20000010000 */
[----:B--2---:R-:W-:-:S05]  /*5720*/  @P6 FMUL.FTZ R173, R175, R172 ;  /* 0x000000acafad6220 */ /* 0x004fca0000410000 */
[----:B------:R-:W-:-:S04]  /*5730*/  F2FP.BF16.F32.PACK_AB R173, RZ, R173 ;  /* 0x000000adffad723e */ /* 0x000fc800000010ff */
[----:B------:R-:W-:-:S07]  /*5740*/  PRMT R160, R160, 0x5410, R173 ;  /* 0x00005410a0a07816 */ /* 0x000fce00000000ad */
.L_x_5612:
[----:B------:R-:W-:Y:S05]  /*5750*/  BSYNC B2 ;  /* 0x0000000000027941 */ /* 0x000fea0003800000 */
.L_x_5611:
        /* <DEDUP_REMOVED lines=13> */
.L_x_5614:
[----:B------:R-:W-:Y:S05]  /*5830*/  BSYNC B2 ;  /* 0x0000000000027941 */ /* 0x000fea0003800000 */
.L_x_5613:
        /* <DEDUP_REMOVED lines=15> */
.L_x_5616:
[----:B------:R-:W-:Y:S05]  /*5930*/  BSYNC B2 ;  /* 0x0000000000027941 */ /* 0x000fea0003800000 */
.L_x_5615:
        /* <DEDUP_REMOVED lines=13> */
.L_x_5618:
[----:B------:R-:W-:Y:S05]  /*5a10*/  BSYNC B2 ;  /* 0x0000000000027941 */ /* 0x000fea0003800000 */
.L_x_5617:
        /* <DEDUP_REMOVED lines=16> */
.L_x_5620:
[----:B------:R-:W-:Y:S05]  /*5b20*/  BSYNC B2 ;  /* 0x0000000000027941 */ /* 0x000fea0003800000 */
.L_x_5619:
        /* <DEDUP_REMOVED lines=13> */
.L_x_5622:
[----:B------:R-:W-:Y:S05]  /*5c00*/  BSYNC B2 ;  /* 0x0000000000027941 */ /* 0x000fea0003800000 */
.L_x_5621:
        /* <DEDUP_REMOVED lines=15> */
.L_x_5624:
[----:B------:R-:W-:Y:S05]  /*5d00*/  BSYNC B2 ;  /* 0x0000000000027941 */ /* 0x000fea0003800000 */
.L_x_5623:
        /* <DEDUP_REMOVED lines=13> */
.L_x_5626:
[----:B------:R-:W-:Y:S05]  /*5de0*/  BSYNC B2 ;  /* 0x0000000000027941 */ /* 0x000fea0003800000 */
.L_x_5625:
        /* <DEDUP_REMOVED lines=16> */
.L_x_5628:
[----:B------:R-:W-:Y:S05]  /*5ef0*/  BSYNC B2 ;  /* 0x0000000000027941 */ /* 0x000fea0003800000 */
.L_x_5627:
        /* <DEDUP_REMOVED lines=13> */
.L_x_5630:
[----:B------:R-:W-:Y:S05]  /*5fd0*/  BSYNC B2 ;  /* 0x0000000000027941 */ /* 0x000fea0003800000 */
.L_x_5629:
        /* <DEDUP_REMOVED lines=15> */
.L_x_5632:
[----:B------:R-:W-:Y:S05]  /*60d0*/  BSYNC B2 ;  /* 0x0000000000027941 */ /* 0x000fea0003800000 */
.L_x_5631:
        /* <DEDUP_REMOVED lines=16> */
.L_x_5634:
[----:B------:R-:W-:Y:S05]  /*61e0*/  BSYNC B2 ;  /* 0x0000000000027941 */ /* 0x000fea0003800000 */
.L_x_5633:
[----:B------:R-:W-:Y:S01]  /*61f0*/  BSSY B2, `(.L_x_5635) ;  /* 0x0000010000027945 */ /* 0x000fe20003800000 */
[----:B------:R-:W-:-:S03]  /*6200*/  SEL R167, R172, R167, P5 ;  /* 0x000000a7aca77207 */ /* 0x000fc60002800000 */
[----:B------:R-:W-:Y:S05]  /*6210*/  @!P4 BRA `(.L_x_5636) ;  /* 0x000000000034c947 */ /* 0x000fea0003800000 */
[----:B------:R-:W2:Y:S01]  /*6220*/  LDL R173, [R1] ;  /* 0x0000000001ad7983 */ /* 0x000ea20000100800 */
        /* <DEDUP_REMOVED lines=12> */
.L_x_5636:
[----:B------:R-:W-:Y:S05]  /*62f0*/  BSYNC B2 ;  /* 0x0000000000027941 */ /* 0x000fea0003800000 */
.L_x_5635:
        /* <DEDUP_REMOVED lines=8> */
[C---:B0-----:R-:W-:Y:S01]  /*6380*/  @P4 IMAD.WIDE.U32 R168, R9.reuse, 0x10, R168 ;  /* 0x0000001009a84825 */ /* 0x041fe200078e00a8 */
[----:B------:R-:W-:-:S04]  /*6390*/  IADD3 R9, R9, 0x20, RZ ;  /* 0x0000002009097810 */ /* 0x000fc80007ffe0ff */
[----:B------:R0:W-:Y:S03]  /*63a0*/  @P4 STG.E.128 desc[UR4][R168.64], R160 ;  /* 0x000000a0a8004986 */ /* 0x0001e6000c101d04 */
.L_x_5602:
[----:B------:R-:W-:Y:S05]  /*63b0*/  BSYNC B1 ;  /* 0x0000000000017941 */ /* 0x000fea0003800000 */
.L_x_5601:
        /* <DEDUP_REMOVED lines=8> */
.L_x_5640:
[----:B------:R-:W-:Y:S05]  /*6440*/  BSYNC B2 ;  /* 0x0000000000027941 */ /* 0x000fea0003800000 */
.L_x_5639:
        /* <DEDUP_REMOVED lines=16> */
.L_x_5642:
[----:B------:R-:W-:Y:S05]  /*6550*/  BSYNC B2 ;  /* 0x0000000000027941 */ /* 0x000fea0003800000 */
.L_x_5641:
[----:B------:R-:W0:Y:S01]  /*6560*/  LDC.64 R170, c[0x0][0x308] ;  /* 0x0000c200ffaa7b82 */ /* 0x000e220000000a00 */
[----:B------:R-:W-:Y:S01]  /*6570*/  BSSY B2, `(.L_x_5643) ;  /* 0x0000010000027945 */ /* 0x000fe20003800000 */
[----:B0-----:R-:W-:-:S04]  /*6580*/  ISETP.NE.U32.AND P6, PT, R170, RZ, PT ;  /* 0x000000ffaa00720c */ /* 0x001fc80003fc5070 */
[----:B------:R-:W-:-:S04]  /*6590*/  ISETP.NE.AND.EX P6, PT, R171, RZ, PT, P6 ;  /* 0x000000ffab00720c */ /* 0x000fc80003fc5360 */
[----:B------:R-:W-:Y:S01]  /*65a0*/  SEL R156, R172, R156, P6 ;  /* 0x0000009cac9c7207 */ /* 0x000fe20003000000 */
[----:B------:R-:W-:Y:S08]  /*65b0*/  @!P4 BRA `(.L_x_5644) ;  /* 0x00000000002cc947 */ /* 0x000ff00003800000 */
        /* <DEDUP_REMOVED lines=11> */
.L_x_5644:
[----:B------:R-:W-:Y:S05]  /*6670*/  BSYNC B2 ;  /* 0x0000000000027941 */ /* 0x000fea0003800000 */
.L_x_5643:
        /* <DEDUP_REMOVED lines=13> */
.L_x_5646:
[----:B------:R-:W-:Y:S05]  /*6750*/  BSYNC B2 ;  /* 0x0000000000027941 */ /* 0x000fea0003800000 */
.L_x_5645:
[----:B------:R-:W-:Y:S01]  /*6760*/  BSSY B2, `(.L_x_5647) ;  /* 0x000000f000027945 */ /* 0x000fe20003800000 */
[----:B------:R-:W-:-:S03]  /*6770*/  SEL R157, R172, R157, P6 ;  /* 0x0000009dac9d7207 */ /* 0x000fc60003000000 */
[----:B------:R-:W-:Y:S05]  /*6780*/  @!P4 BRA `(.L_x_5648) ;  /* 0x000000000030c947 */ /* 0x000fea0003800000 */
[----:B------:R-:W-:Y:S01]  /*6790*/  LOP3.LUT P5, RZ, R192, 0xff00, RZ, 0xc0, !PT ;  /* 0x0000ff00c0ff7812 */ /* 0x000fe200078ac0ff */
        /* <DEDUP_REMOVED lines=11> */
.L_x_5648:
[----:B------:R-:W-:Y:S05]  /*6850*/  BSYNC B2 ;  /* 0x0000000000027941 */ /* 0x000fea0003800000 */
.L_x_5647:
        /* <DEDUP_REMOVED lines=13> */
.L_x_5650:
[----:B------:R-:W-:Y:S05]  /*6930*/  BSYNC B2 ;  /* 0x0000000000027941 */ /* 0x000fea0003800000 */
.L_x_5649:
[----:B------:R-:W-:Y:S01]  /*6940*/  BSSY B2, `(.L_x_5651) ;  /* 0x000000e000027945 */ /* 0x000fe20003800000 */
[----:B------:R-:W-:-:S03]  /*6950*/  SEL R158, R172, R158, P6 ;  /* 0x0000009eac9e7207 */ /* 0x000fc60003000000 */
[----:B------:R-:W-:Y:S05]  /*6960*/  @!P4 BRA `(.L_x_5652) ;  /* 0x00000000002cc947 */ /* 0x000fea0003800000 */
        /* <DEDUP_REMOVED lines=11> */
.L_x_5652:
[----:B------:R-:W-:Y:S05]  /*6a20*/  BSYNC B2 ;  /* 0x0000000000027941 */ /* 0x000fea0003800000 */
.L_x_5651:
        /* <DEDUP_REMOVED lines=13> */
.L_x_5654:
[----:B------:R-:W-:Y:S05]  /*6b00*/  BSYNC B2 ;  /* 0x0000000000027941 */ /* 0x000fea0003800000 */
.L_x_5653:
        /* <DEDUP_REMOVED lines=15> */
.L_x_5656:
[----:B------:R-:W-:Y:S05]  /*6c00*/  BSYNC B2 ;  /* 0x0000000000027941 */ /* 0x000fea0003800000 */
.L_x_5655:
        /* <DEDUP_REMOVED lines=13> */
.L_x_5658:
[----:B------:R-:W-:Y:S05]  /*6ce0*/  BSYNC B2 ;  /* 0x0000000000027941 */ /* 0x000fea0003800000 */
.L_x_5657:
[----:B------:R-:W-:Y:S01]  /*6cf0*/  BSSY B2, `(.L_x_5659) ;  /* 0x000000e000027945 */ /* 0x000fe20003800000 */
[----:B------:R-:W-:-:S03]  /*6d00*/  SEL R164, R172, R164, P6 ;  /* 0x000000a4aca47207 */ /* 0x000fc60003000000 */
[----:B------:R-:W-:Y:S05]  /*6d10*/  @!P4 BRA `(.L_x_5660) ;  /* 0x00000000002cc947 */ /* 0x000fea0003800000 */
        /* <DEDUP_REMOVED lines=11> */
.L_x_5660:
[----:B------:R-:W-:Y:S05]  /*6dd0*/  BSYNC B2 ;  /* 0x0000000000027941 */ /* 0x000fea0003800000 */
.L_x_5659:
        /* <DEDUP_REMOVED lines=13> */
.L_x_5662:
[----:B------:R-:W-:Y:S05]  /*6eb0*/  BSYNC B2 ;  /* 0x0000000000027941 */ /* 0x000fea0003800000 */
.L_x_5661:
        /* <DEDUP_REMOVED lines=15> */
.L_x_5664:
[----:B------:R-:W-:Y:S05]  /*6fb0*/  BSYNC B2 ;  /* 0x0000000000027941 */ /* 0x000fea0003800000 */
.L_x_5663:
        /* <DEDUP_REMOVED lines=13> */
.L_x_5666:
[----:B------:R-:W-:Y:S05]  /*7090*/  BSYNC B2 ;  /* 0x0000000000027941 */ /* 0x000fea0003800000 */
.L_x_5665:
        /* <DEDUP_REMOVED lines=14> */
.L_x_5668:
[----:B------:R-:W-:Y:S05]  /*7180*/  BSYNC B2 ;  /* 0x0000000000027941 */ /* 0x000fea0003800000 */
.L_x_5667:
[----:B------:R-:W-:Y:S01]  /*7190*/  @!P3 ISETP.NE.U32.AND P5, PT, R168, RZ, PT ;  /* 0x000000ffa800b20c */ /* 0x000fe20003fa5070 */
[----:B------:R-:W-:Y:S03]  /*71a0*/  BSSY B2, `(.L_x_5669) ;  /* 0x000000c000027945 */ /* 0x000fe60003800000 */
        /* <DEDUP_REMOVED lines=11> */
.L_x_5670:
[----:B------:R-:W-:Y:S05]  /*7260*/  BSYNC B2 ;  /* 0x0000000000027941 */ /* 0x000fea0003800000 */
.L_x_5669:
[----:B------:R-:W-:Y:S01]  /*7270*/  ISETP.NE.U32.AND P3, PT, R170, RZ, PT ;  /* 0x000000ffaa00720c */ /* 0x000fe20003f65070 */
[----:B------:R-:W-:Y:S01]  /*7280*/  BSSY B2, `(.L_x_5671) ;  /* 0x0000016000027945 */ /* 0x000fe20003800000 */
[----:B------:R-:W-:Y:S02]  /*7290*/  SEL R167, R172, R167, P6 ;  /* 0x000000a7aca77207 */ /* 0x000fe40003000000 */
[----:B------:R-:W-:-:S13]  /*72a0*/  ISETP.NE.AND.EX P3, PT, R171, RZ, PT, P3 ;  /* 0x000000ffab00720c */ /* 0x000fda0003f65330 */
[----:B------:R-:W0:Y:S02]  /*72b0*/  @P3 LDC.64 R168, c[0x0][0x308] ;  /* 0x0000c200ffa83b82 */ /* 0x000e240000000a00 */
[----:B0-----:R-:W-:-:S05]  /*72c0*/  @P3 IMAD.WIDE.U32 R6, R7, 0x20, R168 ;  /* 0x0000002007063825 */ /* 0x001fca00078e00a8 */
[----:B------:R-:W-:Y:S04]  /*72d0*/  @P3 STG.E.128 desc[UR4][R6.64], R156 ;  /* 0x0000009c06003986 */ /* 0x000fe8000c101d04 */
[----:B------:R0:W-:Y:S02]  /*72e0*/  @P3 STG.E.128 desc[UR4][R6.64+0x10], R164 ;  /* 0x000010a406003986 */ /* 0x0001e4000c101d04 */
[----:B0-----:R-:W0:Y:S02]  /*72f0*/  @P4 LDC.64 R6, c[0x0][0x2f8] ;  /* 0x0000be00ff064b82 */ /* 0x001e240000000a00 */
[----:B0-----:R-:W-:Y:S01]  /*7300*/  @P4 IMAD.WIDE.U32 R6, R9, 0x10, R6 ;  /* 0x0000001009064825 */ /* 0x001fe200078e0006 */
[----:B------:R-:W-:Y:S06]  /*7310*/  @!P4 BRA `(.L_x_5672) ;  /* 0x000000000030c947 */ /* 0x000fec0003800000 */
        /* <DEDUP_REMOVED lines=12> */
.L_x_5672:
[----:B------:R-:W-:Y:S05]  /*73e0*/  BSYNC B2 ;  /* 0x0000000000027941 */ /* 0x000fea0003800000 */
.L_x_5671:
[----:B------:R0:W-:Y:S02]  /*73f0*/  @P4 STG.E.128 desc[UR4][R6.64], R160 ;  /* 0x000000a006004986 */ /* 0x0001e4000c101d04 */
.L_x_5638:
[----:B------:R-:W-:Y:S05]  /*7400*/  BSYNC B1 ;  /* 0x0000000000017941 */ /* 0x000fea0003800000 */
.L_x_5637:
[----:B0-----:R-:W0:Y:S02]  /*7410*/  LDC.64 R6, c[0x0][0x210] ;  /* 0x00008400ff067b82 */ /* 0x001e240000000a00 */
[----:B0-----:R-:W-:-:S04]  /*7420*/  LEA R4, R6, R4, 0x2 ;  /* 0x0000000406047211 */ /* 0x001fc800078e10ff */
[----:B------:R-:W-:-:S13]  /*7430*/  ISETP.GE.AND P3, PT, R4, R7, PT ;  /* 0x000000070400720c */ /* 0x000fda0003f66270 */
[----:B------:R-:W-:Y:S05]  /*7440*/  @!P3 BRA `(.L_x_5673) ;  /* 0xffffff9800f8b947 */ /* 0x000fea000383ffff */
.L_x_5512:
[----:B------:R-:W-:Y:S05]  /*7450*/  BSYNC B0 ;  /* 0x0000000000007941 */ /* 0x000fea0003800000 */
.L_x_5511:
[----:B-123--:R-:W0:Y:S01]  /*7460*/  S2R R168, SR_TID.X ;  /* 0x0000000000a87919 */ /* 0x00ee220000002100 */
[----:B------:R-:W-:Y:S01]  /*7470*/  MOV R0, 0x400 ;  /* 0x0000040000007802 */ /* 0x000fe20000000f00 */
[----:B------:R-:W-:Y:S05]  /*7480*/  WARPSYNC.ALL ;  /* 0x0000000000007948 */ /* 0x000fea0003800000 */
[----:B-----5:R-:W1:Y:S01]  /*7490*/  S2R R5, SR_CgaCtaId ;  /* 0x0000000000057919 */ /* 0x020e620000008800 */
[----:B------:R-:W-:Y:S01]  /*74a0*/  ULDC.64 UR12, c[0x0][0x2d8] ;  /* 0x0000b600000c7ab9 */ /* 0x000fe20000000a00 */
[----:B------:R-:W-:Y:S01]  /*74b0*/  ULDC.64 UR14, c[0x0][0x2d0] ;  /* 0x0000b400000e7ab9 */ /* 0x000fe20000000a00 */
[----:B------:R-:W-:Y:S01]  /*74c0*/  BSSY B0, `(.L_x_5674) ;  /* 0x0000095000007945 */ /* 0x000fe20003800000 */
[----:B0-----:R-:W-:-:S05]  /*74d0*/  SHF.R.U32.HI R4, RZ, 0x5, R168 ;  /* 0x00000005ff047819 */ /* 0x001fca00000116a8 */
[----:B------:R-:W-:Y:S01]  /*74e0*/  IMAD.SHL.U32 R4, R4, 0x80, RZ ;  /* 0x0000008004047824 */ /* 0x000fe200078e00ff */
[----:B-1----:R-:W-:-:S04]  /*74f0*/  LEA R0, R5, R0, 0x18 ;  /* 0x0000000005007211 */ /* 0x002fc800078ec0ff */
        /* <DEDUP_REMOVED lines=14> */
[----:B------:R-:W2:Y:S04]  /*75e0*/  LDS R5, [R0+0x1000] ;  /* 0x0010000000057984 */ /* 0x000ea80000000800 */
        /* <DEDUP_REMOVED lines=91> */
[----:B0-----:R-:W-:-:S02]  /*7ba0*/  IADD3 R60, R2, 0x7f, -R168 ;  /* 0x0000007f023c7810 */ /* 0x001fc40007ffe8a8 */
[----:B-1----:R-:W-:Y:S02]  /*7bb0*/  IADD3 R56, P0, R113, R168, RZ ;  /* 0x000000a871387210 */ /* 0x002fe40007f1e0ff */
[C---:B------:R-:W-:Y:S02]  /*7bc0*/  ISETP.GE.U32.AND P6, PT, R60.reuse, 0x100, PT ;  /* 0x000001003c00780c */ /* 0x040fe40003fc6070 */
[----:B------:R-:W-:Y:S01]  /*7bd0*/  ISETP.GE.U32.AND P5, PT, R60, 0x180, PT ;  /* 0x000001803c00780c */ /* 0x000fe20003fa6070 */
[----:B------:R-:W-:-:S05]  /*7be0*/  IMAD.X R57, RZ, RZ, RZ, P0 ;  /* 0x000000ffff397224 */ /* 0x000fca00000e06ff */
[C---:B------:R-:W-:Y:S01]  /*7bf0*/  SHF.L.U64.HI R57, R56.reuse, 0x2, R57 ;  /* 0x0000000238397819 */ /* 0x040fe20000010239 */
[----:B------:R-:W0:Y:S01]  /*7c00*/  LDS R88, [R0] ;  /* 0x0000000000587984 */ /* 0x000e220000000800 */
[----:B------:R-:W-:-:S03]  /*7c10*/  SHF.L.U32 R56, R56, 0x2, RZ ;  /* 0x0000000238387819 */ /* 0x000fc600000006ff */
[----:B------:R-:W1:Y:S01]  /*7c20*/  LDS R85, [R0+0x1000] ;  /* 0x0010000000557984 */ /* 0x000e620000000800 */
[C---:B------:R-:W-:Y:S02]  /*7c30*/  IADD3 R61, P0, R56.reuse, UR12, RZ ;  /* 0x0000000c383d7c10 */ /* 0x040fe4000ff1e0ff */
[----:B------:R-:W-:Y:S01]  /*7c40*/  IADD3 R58, P1, R56, UR14, RZ ;  /* 0x0000000e383a7c10 */ /* 0x000fe2000ff3e0ff */
[----:B------:R-:W2:Y:S01]  /*7c50*/  LDS R80, [R0+0x2000] ;  /* 0x0020000000507984 */ /* 0x000ea20000000800 */
[C---:B------:R-:W-:Y:S01]  /*7c60*/  IADD3.X R62, R57.reuse, UR13, RZ, P0, !PT ;  /* 0x0000000d393e7c10 */ /* 0x040fe200087fe4ff */
[----:B------:R-:W-:Y:S01]  /*7c70*/  ULDC.64 UR12, c[0x0][0x2f0] ;  /* 0x0000bc00000c7ab9 */ /* 0x000fe20000000a00 */
[----:B------:R-:W-:Y:S01]  /*7c80*/  LOP3.LUT P0, RZ, R60, 0xffffff80, RZ, 0xc0, !PT ;  /* 0xffffff803cff7812 */ /* 0x000fe2000780c0ff */
[----:B------:R-:W3:Y:S01]  /*7c90*/  LDS R77, [R0+0x3000] ;  /* 0x00300000004d7984 */ /* 0x000ee20000000800 */
[----:B------:R-:W-:Y:S02]  /*7ca0*/  IADD3.X R59, R57, UR15, RZ, P1, !PT ;  /* 0x0000000f393b7c10 */ /* 0x000fe40008ffe4ff */
[----:B------:R-:W-:-:S04]  /*7cb0*/  IADD3 R56, P1, R56, UR12, RZ ;  /* 0x0000000c38387c10 */ /* 0x000fc8000ff3e0ff */
        /* <DEDUP_REMOVED lines=8> */
[----:B------:R-:W-:Y:S01]  /*7d40*/  MOV R4, R58 ;  /* 0x0000003a00047202 */ /* 0x000fe20000000f00 */
[----:B------:R-:W-:Y:S01]  /*7d50*/  IMAD.MOV.U32 R6, RZ, RZ, R56 ;  /* 0x000000ffff067224 */ /* 0x000fe200078e0038 */
[----:B------:R-:W-:Y:S02]  /*7d60*/  MOV R5, R59 ;  /* 0x0000003b00057202 */ /* 0x000fe40000000f00 */
[-C--:B------:R-:W-:Y:S01]  /*7d70*/  MOV R7, R57.reuse ;  /* 0x0000003900077202 */ /* 0x080fe20000000f00 */
        /* <DEDUP_REMOVED lines=9> */
.L_x_5675:
[----:B------:R-:W-:Y:S05]  /*7e10*/  BSYNC B0 ;  /* 0x0000000000007941 */ /* 0x000fea0003800000 */
.L_x_5674:
        /* <DEDUP_REMOVED lines=129> */
.L_x_5677:
[----:B------:R-:W-:Y:S05]  /*8630*/  BSYNC B0 ;  /* 0x0000000000007941 */ /* 0x000fea0003800000 */
.L_x_5676:
        /* <DEDUP_REMOVED lines=18> */
.L_x_5679:
[----:B------:R-:W-:Y:S05]  /*8760*/  BSYNC B0 ;  /* 0x0000000000007941 */ /* 0x000fea0003800000 */
.L_x_5678:
        /* <DEDUP_REMOVED lines=18> */
.L_x_5681:
[----:B------:R-:W-:Y:S05]  /*8890*/  BSYNC B0 ;  /* 0x0000000000007941 */ /* 0x000fea0003800000 */
.L_x_5680:
[----:B------:R-:W-:Y:S01]  /*88a0*/  BSSY B0, `(.L_x_5682) ;  /* 0x0000012000007945 */ /* 0x000fe20003800000 */
[----:B---3--:R-:W-:-:S03]  /*88b0*/  FADD.FTZ R47, R18, R47 ;  /* 0x0000002f122f7221 */ /* 0x008fc60000010000 */
[----:B------:R-:W-:Y:S05]  /*88c0*/  @!P1 BRA `(.L_x_5683) ;  /* 0x00000000003c9947 */ /* 0x000fea0003800000 */
[----:B012---:R-:W-:Y:S01]  /*88d0*/  MOV R2, R61 ;  /* 0x0000003d00027202 */ /* 0x007fe20000000f00 */
        /* <DEDUP_REMOVED lines=14> */
.L_x_5683:
[----:B------:R-:W-:Y:S05]  /*89c0*/  BSYNC B0 ;  /* 0x0000000000007941 */ /* 0x000fea0003800000 */
.L_x_5682:
[----:B------:R-:W-:Y:S01]  /*89d0*/  BSSY B0, `(.L_x_5684) ;  /* 0x0000012000007945 */ /* 0x000fe20003800000 */
[----:B------:R-:W-:-:S03]  /*89e0*/  FADD.FTZ R27, R27, R24 ;  /* 0x000000181b1b7221 */ /* 0x000fc60000010000 */
[----:B------:R-:W-:Y:S05]  /*89f0*/  @!P2 BRA `(.L_x_5685) ;  /* 0x00000000003ca947 */ /* 0x000fea0003800000 */
[----:B0123--:R-:W-:Y:S01]  /*8a00*/  MOV R2, R61 ;  /* 0x0000003d00027202 */ /* 0x00ffe20000000f00 */
        /* <DEDUP_REMOVED lines=14> */
.L_x_5685:
[----:B------:R-:W-:Y:S05]  /*8af0*/  BSYNC B0 ;  /* 0x0000000000007941 */ /* 0x000fea0003800000 */
.L_x_5684:
[----:B------:R-:W-:Y:S01]  /*8b00*/  BSSY B0, `(.L_x_5686) ;  /* 0x0000012000007945 */ /* 0x000fe20003800000 */
[----:B----4-:R-:W-:-:S03]  /*8b10*/  FADD.FTZ R49, R20, R49 ;  /* 0x0000003114317221 */ /* 0x010fc60000010000 */
        /* <DEDUP_REMOVED lines=16> */
.L_x_5687:
[----:B------:R-:W-:Y:S05]  /*8c20*/  BSYNC B0 ;  /* 0x0000000000007941 */ /* 0x000fea0003800000 */
.L_x_5686:
        /* <DEDUP_REMOVED lines=11> */
.L_x_5528:
[----:B------:R-:W-:Y:S01]  /*8ce0*/  HFMA2.MMA R10, -RZ, RZ, 0, 1.847743988037109375e-06 ;  /* 0x0000001fff0a7435 */ /* 0x000fe200000001ff */
[----:B------:R-:W-:Y:S01]  /*8cf0*/  BSSY B1, `(.L_x_5688) ;  /* 0x0000007000017945 */ /* 0x000fe20003800000 */
[----:B-123--:R-:W-:Y:S01]  /*8d00*/  MOV R169, R221 ;  /* 0x000000dd00a97202 */ /* 0x00efe20000000f00 */
[----:B------:R-:W-:Y:S01]  /*8d10*/  IMAD.MOV.U32 R168, RZ, RZ, 0x1 ;  /* 0x00000001ffa87424 */ /* 0x000fe200078e00ff */
[----:B------:R-:W-:-:S07]  /*8d20*/  MOV R9, 0xffffffff ;  /* 0xffffffff00097802 */ /* 0x000fce0000000f00 */
[----:B-----5:R-:W-:Y:S05]  /*8d30*/  WARPSYNC.COLLECTIVE R9, `(.L_x_5689) ;  /* 0x0000000009087348 */ /* 0x020fea0003c00000 */
[----:B------:R0:W1:Y:S02]  /*8d40*/  SHFL.BFLY P5, R170, R169, R168, R10 ;  /* 0x0c0000a8a9aa7389 */ /* 0x00006400000a000a */
[----:B01---5:R-:W-:Y:S01]  /*8d50*/  ENDCOLLECTIVE ;  /* 0x000000000000791b */ /* 0x023fe20003800000 */
.L_x_5689:
[----:B------:R-:W-:Y:S05]  /*8d60*/  BSYNC B1 ;  /* 0x0000000000017941 */ /* 0x000fea0003800000 */
.L_x_5688:
        /* <DEDUP_REMOVED lines=8> */
.L_x_5690:
[----:B------:R-:W-:Y:S01]  /*8df0*/  HFMA2.MMA R168, -RZ, RZ, 0, 1.1920928955078125e-07 ;  /* 0x00000002ffa87435 */ /* 0x000fe200000001ff */
[----:B------:R-:W-:Y:S01]  /*8e00*/  MOV R169, R221 ;  /* 0x000000dd00a97202 */ /* 0x000fe20000000f00 */
[----:B------:R-:W-:-:S09]  /*8e10*/  FADD.FTZ R222, R170, R222 ;  /* 0x000000deaade7221 */ /* 0x000fd20000010000 */
[----:B------:R-:W-:Y:S05]  /*8e20*/  WARPSYNC.COLLECTIVE R9, `(.L_x_5691) ;  /* 0x0000000009087348 */ /* 0x000fea0003c00000 */
[----:B------:R0:W1:Y:S02]  /*8e30*/  SHFL.BFLY P5, R170, R169, R168, R10 ;  /* 0x0c0000a8a9aa7389 */ /* 0x00006400000a000a */
[----:B01----:R-:W-:Y:S01]  /*8e40*/  ENDCOLLECTIVE ;  /* 0x000000000000791b */ /* 0x003fe20003800000 */
.L_x_5691:
[----:B------:R-:W-:Y:S02]  /*8e50*/  IMAD.MOV.U32 R169, RZ, RZ, R222 ;  /* 0x000000ffffa97224 */ /* 0x000fe400078e00de */
[----:B------:R-:W-:-:S07]  /*8e60*/  FADD.FTZ R221, R221, R170 ;  /* 0x000000aadddd7221 */ /* 0x000fce0000010000 */
[----:B------:R-:W-:Y:S05]  /*8e70*/  WARPSYNC.COLLECTIVE R9, `(.L_x_5692) ;  /* 0x0000000009087348 */ /* 0x000fea0003c00000 */
[----:B------:R0:W1:Y:S02]  /*8e80*/  SHFL.BFLY P5, R170, R169, R168, R10 ;  /* 0x0c0000a8a9aa7389 */ /* 0x00006400000a000a */
[----:B01----:R-:W-:Y:S01]  /*8e90*/  ENDCOLLECTIVE ;  /* 0x000000000000791b */ /* 0x003fe20003800000 */
.L_x_5692:
[----:B------:R-:W-:Y:S01]  /*8ea0*/  HFMA2.MMA R168, -RZ, RZ, 0, 2.384185791015625e-07 ;  /* 0x00000004ffa87435 */ /* 0x000fe200000001ff */
[----:B------:R-:W-:Y:S01]  /*8eb0*/  MOV R169, R221 ;  /* 0x000000dd00a97202 */ /* 0x000fe20000000f00 */
[----:B------:R-:W-:-:S09]  /*8ec0*/  FADD.FTZ R222, R222, R170 ;  /* 0x000000aadede7221 */ /* 0x000fd20000010000 */
[----:B------:R-:W-:Y:S05]  /*8ed0*/  WARPSYNC.COLLECTIVE R9, `(.L_x_5693) ;  /* 0x0000000009087348 */ /* 0x000fea0003c00000 */
[----:B------:R0:W1:Y:S02]  /*8ee0*/  SHFL.BFLY P5, R170, R169, R168, R10 ;  /* 0x0c0000a8a9aa7389 */ /* 0x00006400000a000a */
[----:B01----:R-:W-:Y:S01]  /*8ef0*/  ENDCOLLECTIVE ;  /* 0x000000000000791b */ /* 0x003fe20003800000 */
.L_x_5693:
[----:B------:R-:W-:Y:S02]  /*8f00*/  IMAD.MOV.U32 R169, RZ, RZ, R222 ;  /* 0x000000ffffa97224 */ /* 0x000fe400078e00de */
[----:B------:R-:W-:-:S07]  /*8f10*/  FADD.FTZ R221, R221, R170 ;  /* 0x000000aadddd7221 */ /* 0x000fce0000010000 */
[----:B------:R-:W-:Y:S05]  /*8f20*/  WARPSYNC.COLLECTIVE R9, `(.L_x_5694) ;  /* 0x0000000009087348 */ /* 0x000fea0003c00000 */
[----:B------:R0:W1:Y:S02]  /*8f30*/  SHFL.BFLY P5, R170, R169, R168, R10 ;  /* 0x0c0000a8a9aa7389 */ /* 0x00006400000a000a */
[----:B01----:R-:W-:Y:S01]  /*8f40*/  ENDCOLLECTIVE ;  /* 0x000000000000791b */ /* 0x003fe20003800000 */
.L_x_5694:
[----:B------:R-:W-:Y:S01]  /*8f50*/  HFMA2.MMA R168, -RZ, RZ, 0, 4.76837158203125e-07 ;  /* 0x00000008ffa87435 */ /* 0x000fe200000001ff */
[----:B------:R-:W-:Y:S01]  /*8f60*/  MOV R169, R221 ;  /* 0x000000dd00a97202 */ /* 0x000fe20000000f00 */
[----:B------:R-:W-:-:S09]  /*8f70*/  FADD.FTZ R222, R222, R170 ;  /* 0x000000aadede7221 */ /* 0x000fd20000010000 */
[----:B------:R-:W-:Y:S05]  /*8f80*/  WARPSYNC.COLLECTIVE R9, `(.L_x_5695) ;  /* 0x0000000009087348 */ /* 0x000fea0003c00000 */
[----:B------:R0:W1:Y:S02]  /*8f90*/  SHFL.BFLY P5, R170, R169, R168, R10 ;  /* 0x0c0000a8a9aa7389 */ /* 0x00006400000a000a */
[----:B01----:R-:W-:Y:S01]  /*8fa0*/  ENDCOLLECTIVE ;  /* 0x000000000000791b */ /* 0x003fe20003800000 */
.L_x_5695:
[----:B------:R-:W-:Y:S02]  /*8fb0*/  IMAD.MOV.U32 R169, RZ, RZ, R222 ;  /* 0x000000ffffa97224 */ /* 0x000fe400078e00de */
[----:B------:R-:W-:-:S07]  /*8fc0*/  FADD.FTZ R221, R221, R170 ;  /* 0x000000aadddd7221 */ /* 0x000fce0000010000 */
[----:B------:R-:W-:Y:S05]  /*8fd0*/  WARPSYNC.COLLECTIVE R9, `(.L_x_5696) ;  /* 0x0000000009087348 */ /* 0x000fea0003c00000 */
[----:B------:R0:W1:Y:S02]  /*8fe0*/  SHFL.BFLY P5, R170, R169, R168, R10 ;  /* 0x0c0000a8a9aa7389 */ /* 0x00006400000a000a */
[----:B01----:R-:W-:Y:S01]  /*8ff0*/  ENDCOLLECTIVE ;  /* 0x000000000000791b */ /* 0x003fe20003800000 */
.L_x_5696:
[----:B------:R-:W-:Y:S01]  /*9000*/  HFMA2.MMA R168, -RZ, RZ, 0, 9.5367431640625e-07 ;  /* 0x00000010ffa87435 */ /* 0x000fe200000001ff */
[----:B------:R-:W-:Y:S01]  /*9010*/  MOV R169, R221 ;  /* 0x000000dd00a97202 */ /* 0x000fe20000000f00 */
[----:B------:R-:W-:-:S09]  /*9020*/  FADD.FTZ R222, R222, R170 ;  /* 0x000000aadede7221 */ /* 0x000fd20000010000 */
[----:B------:R-:W-:Y:S05]  /*9030*/  WARPSYNC.COLLECTIVE R9, `(.L_x_5697) ;  /* 0x0000000009087348 */ /* 0x000fea0003c00000 */
[----:B------:R0:W1:Y:S02]  /*9040*/  SHFL.BFLY P5, R170, R169, R168, R10 ;  /* 0x0c0000a8a9aa7389 */ /* 0x00006400000a000a */
[----:B01----:R-:W-:Y:S01]  /*9050*/  ENDCOLLECTIVE ;  /* 0x000000000000791b */ /* 0x003fe20003800000 */
.L_x_5697:
[----:B------:R-:W-:Y:S01]  /*9060*/  MOV R169, R222 ;  /* 0x000000de00a97202 */ /* 0x000fe20000000f00 */
[----:B------:R-:W-:-:S07]  /*9070*/  IMAD.MOV.U32 R171, RZ, RZ, R170 ;  /* 0x000000ffffab7224 */ /* 0x000fce00078e00aa */
[----:B------:R-:W-:Y:S05]  /*9080*/  WARPSYNC.COLLECTIVE R9, `(.L_x_5698) ;  /* 0x0000000009087348 */ /* 0x000fea0003c00000 */
[----:B------:R0:W1:Y:S02]  /*9090*/  SHFL.BFLY P5, R170, R169, R168, R10 ;  /* 0x0c0000a8a9aa7389 */ /* 0x00006400000a000a */
[----:B01----:R-:W-:Y:S01]  /*90a0*/  ENDCOLLECTIVE ;  /* 0x000000000000791b */ /* 0x003fe20003800000 */
.L_x_5698:
[----:B------:R-:W-:Y:S01]  /*90b0*/  MOV R9, R170 ;  /* 0x000000aa00097202 */ /* 0x000fe20000000f00 */
[----:B------:R-:W-:Y:S06]  /*90c0*/  BRA `(.L_x_5699) ;  /* 0xffffff9c00c87947 */ /* 0x000fec000383ffff */
.L_x_5700:
        /* <DEDUP_REMOVED lines=11> */
.L_x_14281:


//--------------------- .text._ZN10layer_norm22ln_bwd_finalize_kernelINS_22Kernel_traits_finalizeILj1024E13__nv_bfloat16S2_fS2_fjLb1ELj1024ELj4ENS_18Kernel_traits_baseILj1024ES2_S2_fS2_fjLj1024EEEEELb1ELb1EEEvNS_9BwdParamsE --------------------------
	.section	.text._ZN10layer_norm22ln_bwd_finalize_kernelINS_22Kernel_traits_finalizeILj1024E13__nv_bfloat16S2_fS2_fjLb1ELj1024ELj4ENS_18Kernel_traits_baseILj1024ES2_S2_fS2_fjLj1024EEEEELb1ELb1EEEvNS_9BwdParamsE,"ax",@progbits
	.align	128
        .global         _ZN10layer_norm22ln_bwd_finalize_kernelINS_22Kernel_traits_finalizeILj1024E13__nv_bfloat16S2_fS2_fjLb1ELj1024ELj4ENS_18Kernel_traits_baseILj1024ES2_S2_fS2_fjLj1024EEEEELb1ELb1EEEvNS_9BwdParamsE
        .type           _ZN10layer_norm22ln_bwd_finalize_kernelINS_22Kernel_traits_finalizeILj1024E13__nv_bfloat16S2_fS2_fjLb1ELj1024ELj4ENS_18Kernel_traits_baseILj1024ES2_S2_fS2_fjLj1024EEEEELb1ELb1EEEvNS_9BwdParamsE,@function
        .size           _ZN10layer_norm22ln_bwd_finalize_kernelINS_22Kernel_traits_finalizeILj1024E13__nv_bfloat16S2_fS2_fjLb1ELj1024ELj4ENS_18Kernel_traits_baseILj1024ES2_S2_fS2_fjLj1024EEEEELb1ELb1EEEvNS_9BwdParamsE,(.L_x_14282 - _ZN10layer_norm22ln_bwd_finalize_kernelINS_22Kernel_traits_finalizeILj1024E13__nv_bfloat16S2_fS2_fjLb1ELj1024ELj4ENS_18Kernel_traits_baseILj1024ES2_S2_fS2_fjLj1024EEEEELb1ELb1EEEvNS_9BwdParamsE)
        .other          _ZN10layer_norm22ln_bwd_finalize_kernelINS_22Kernel_traits_finalizeILj1024E13__nv_bfloat16S2_fS2_fjLb1ELj1024ELj4ENS_18Kernel_traits_baseILj1024ES2_S2_fS2_fjLj1024EEEEELb1ELb1EEEvNS_9BwdParamsE,@"STO_CUDA_ENTRY STV_DEFAULT"
_ZN10layer_norm22ln_bwd_finalize_kernelINS_22Kernel_traits_finalizeILj1024E13__nv_bfloat16S2_fS2_fjLb1ELj1024ELj4ENS_18Kernel_traits_baseILj1024ES2_S2_fS2_fjLj1024EEEEELb1ELb1EEEvNS_9BwdParamsE:
.text._ZN10layer_norm22ln_bwd_finalize_kernelINS_22Kernel_traits_finalizeILj1024E13__nv_bfloat16S2_fS2_fjLb1ELj1024ELj4ENS_18Kernel_traits_baseILj1024ES2_S2_fS2_fjLj1024EEEEELb1ELb1EEEvNS_9BwdParamsE:
        /* <DEDUP_REMOVED lines=25> */
.L_x_5712:
        /* <DEDUP_REMOVED lines=33> */
.L_x_5705:
        /* <DEDUP_REMOVED lines=49> */
.L_x_5704:
[----:B------:R-:W-:Y:S05]  /*06b0*/  BSYNC B1 ;  /* 0x0000000000017941 */ /* 0x000fea0003800000 */
.L_x_5703:
        /* <DEDUP_REMOVED lines=32> */
.L_x_5707:
[----:B------:R-:W-:Y:S05]  /*08c0*/  BSYNC B1 ;  /* 0x0000000000017941 */ /* 0x000fea0003800000 */
.L_x_5706:
        /* <DEDUP_REMOVED lines=16> */
.L_x_5702:
[----:B------:R-:W-:Y:S05]  /*09d0*/  BSYNC B0 ;  /* 0x0000000000007941 */ /* 0x000fea0003800000 */
.L_x_5701:
        /* <DEDUP_REMOVED lines=40> */
.L_x_5728:
        /* <DEDUP_REMOVED lines=8> */
.L_x_5708:
        /* <DEDUP_REMOVED lines=21> */
.L_x_5711:
[----:B------:R-:W-:Y:S05]  /*0e30*/  BSYNC B0 ;  /* 0x0000000000007941 */ /* 0x000fea0003800000 */
.L_x_5710:
[C---:B------:R-:W-:Y:S02]  /*0e40*/  ISETP.GT.U32.AND P1, PT, R4.reuse, -0x401, PT ;  /* 0xfffffbff0400780c */ /* 0x040fe40003f24070 */
[----:B------:R-:W-:Y:S02]  /*0e50*/  IADD3 R4, R4, 0x400, RZ ;  /* 0x0000040004047810 */ /* 0x000fe40007ffe0ff */
[----:B------:R-:W-:-:S09]  /*0e60*/  IADD3 R5, R5, 0x200, RZ ;  /* 0x0000020005057810 */ /* 0x000fd20007ffe0ff */
[----:B------:R-:W-:Y:S05]  /*0e70*/  @P1 BRA `(.L_x_5712) ;  /* 0xfffffff000c41947 */ /* 0x000fea000383ffff */
[----:B------:R-:W-:Y:S05]  /*0e80*/  EXIT ;  /* 0x000000000000794d */ /* 0x000fea0003800000 */
.L_x_5709:
[----:B------:R-:W-:Y:S01]  /*0e90*/  HFMA2.MMA R22, -RZ, RZ, 0, 5.9604644775390625e-08 ;  /* 0x00000001ff167435 */ /* 0x000fe200000001ff */
[----:B---3--:R-:W-:Y:S01]  /*0ea0*/  MOV R23, R8 ;  /* 0x0000000800177202 */ /* 0x008fe20000000f00 */
[----:B------:R-:W-:Y:S01]  /*0eb0*/  IMAD.MOV.U32 R20, RZ, RZ, -0x1 ;  /* 0xffffffffff147424 */ /* 0x000fe200078e00ff */
[----:B------:R-:W-:-:S08]  /*0ec0*/  MOV R25, 0x1f ;  /* 0x0000001f00197802 */ /* 0x000fd00000000f00 */
[----:B012---:R-:W-:Y:S05]  /*0ed0*/  WARPSYNC.COLLECTIVE R20, `(.L_x_5713) ;  /* 0x0000000014087348 */ /* 0x007fea0003c00000 */
[----:B------:R3:W4:Y:S02]  /*0ee0*/  SHFL.BFLY P2, R21, R23, R22, R25 ;  /* 0x0c00001617157389 */ /* 0x0007240000040019 */
[----:B01234-:R-:W-:Y:S01]  /*0ef0*/  ENDCOLLECTIVE ;  /* 0x000000000000791b */ /* 0x01ffe20003800000 */
.L_x_5713:
[----:B------:R-:W-:Y:S01]  /*0f00*/  HFMA2.MMA R22, -RZ, RZ, 0, 1.1920928955078125e-07 ;  /* 0x00000002ff167435 */ /* 0x000fe200000001ff */
[----:B------:R-:W-:-:S05]  /*0f10*/  MOV R9, R21 ;  /* 0x0000001500097202 */ /* 0x000fca0000000f00 */
[----:B------:R-:W-:-:S05]  /*0f20*/  FADD.FTZ R9, R8, R9 ;  /* 0x0000000908097221 */ /* 0x000fca0000010000 */
[----:B------:R-:W-:-:S07]  /*0f30*/  MOV R23, R9 ;  /* 0x0000000900177202 */ /* 0x000fce0000000f00 */
[----:B------:R-:W-:Y:S05]  /*0f40*/  WARPSYNC.COLLECTIVE R20, `(.L_x_5714) ;  /* 0x0000000014087348 */ /* 0x000fea0003c00000 */
[----:B------:R0:W1:Y:S02]  /*0f50*/  SHFL.BFLY P2, R21, R23, R22, R25 ;  /* 0x0c00001617157389 */ /* 0x0000640000040019 */
[----:B01----:R-:W-:Y:S01]  /*0f60*/  ENDCOLLECTIVE ;  /* 0x000000000000791b */ /* 0x003fe20003800000 */
.L_x_5714:
[----:B------:R-:W-:Y:S01]  /*0f70*/  HFMA2.MMA R22, -RZ, RZ, 0, 2.384185791015625e-07 ;  /* 0x00000004ff167435 */ /* 0x000fe200000001ff */
[----:B------:R-:W-:-:S05]  /*0f80*/  MOV R12, R21 ;  /* 0x00000015000c7202 */ /* 0x000fca0000000f00 */
[----:B------:R-:W-:-:S05]  /*0f90*/  FADD.FTZ R12, R9, R12 ;  /* 0x0000000c090c7221 */ /* 0x000fca0000010000 */
[----:B------:R-:W-:-:S07]  /*0fa0*/  MOV R23, R12 ;  /* 0x0000000c00177202 */ /* 0x000fce0000000f00 */
[----:B------:R-:W-:Y:S05]  /*0fb0*/  WARPSYNC.COLLECTIVE R20, `(.L_x_5715) ;  /* 0x0000000014087348 */ /* 0x000fea0003c00000 */
[----:B------:R0:W1:Y:S02]  /*0fc0*/  SHFL.BFLY P2, R21, R23, R22, R25 ;  /* 0x0c00001617157389 */ /* 0x0000640000040019 */
[----:B01----:R-:W-:Y:S01]  /*0fd0*/  ENDCOLLECTIVE ;  /* 0x000000000000791b */ /* 0x003fe20003800000 */
.L_x_5715:
[----:B------:R-:W-:Y:S01]  /*0fe0*/  HFMA2.MMA R22, -RZ, RZ, 0, 4.76837158203125e-07 ;  /* 0x00000008ff167435 */ /* 0x000fe200000001ff */
[----:B------:R-:W-:-:S05]  /*0ff0*/  MOV R13, R21 ;  /* 0x00000015000d7202 */ /* 0x000fca0000000f00 */
[----:B------:R-:W-:-:S04]  /*1000*/  FADD.FTZ R13, R12, R13 ;  /* 0x0000000d0c0d7221 */ /* 0x000fc80000010000 */
[----:B------:R-:W-:-:S07]  /*1010*/  IMAD.MOV.U32 R23, RZ, RZ, R13 ;  /* 0x000000ffff177224 */ /* 0x000fce00078e000d */
[----:B------:R-:W-:Y:S05]  /*1020*/  WARPSYNC.COLLECTIVE R20, `(.L_x_5716) ;  /* 0x0000000014087348 */ /* 0x000fea0003c00000 */
[----:B------:R0:W1:Y:S02]  /*1030*/  SHFL.BFLY P2, R21, R23, R22, R25 ;  /* 0x0c00001617157389 */ /* 0x0000640000040019 */
[----:B01----:R-:W-:Y:S01]  /*1040*/  ENDCOLLECTIVE ;  /* 0x000000000000791b */ /* 0x003fe20003800000 */
.L_x_5716:
[----:B------:R-:W-:Y:S01]  /*1050*/  HFMA2.MMA R22, -RZ, RZ, 0, 9.5367431640625e-07 ;  /* 0x00000010ff167435 */ /* 0x000fe200000001ff */
[----:B------:R-:W-:-:S05]  /*1060*/  MOV R8, R21 ;  /* 0x0000001500087202 */ /* 0x000fca0000000f00 */
[----:B------:R-:W-:-:S05]  /*1070*/  FADD.FTZ R9, R13, R8 ;  /* 0x000000080d097221 */ /* 0x000fca0000010000 */
[----:B------:R-:W-:-:S07]  /*1080*/  MOV R23, R9 ;  /* 0x0000000900177202 */ /* 0x000fce0000000f00 */
[----:B------:R-:W-:Y:S05]  /*1090*/  WARPSYNC.COLLECTIVE R20, `(.L_x_5717) ;  /* 0x0000000014087348 */ /* 0x000fea0003c00000 */
[----:B------:R0:W1:Y:S02]  /*10a0*/  SHFL.BFLY P2, R21, R23, R22, R25 ;  /* 0x0c00001617157389 */ /* 0x0000640000040019 */
[----:B01----:R-:W-:Y:S01]  /*10b0*/  ENDCOLLECTIVE ;  /* 0x000000000000791b */ /* 0x003fe20003800000 */
.L_x_5717:
[----:B------:R-:W-:Y:S01]  /*10c0*/  HFMA2.MMA R22, -RZ, RZ, 0, 5.9604644775390625e-08 ;  /* 0x00000001ff167435 */ /* 0x000fe200000001ff */
[----:B------:R-:W-:Y:S02]  /*10d0*/  MOV R23, R11 ;  /* 0x0000000b00177202 */ /* 0x000fe40000000f00 */
[----:B------:R-:W-:-:S08]  /*10e0*/  MOV R8, R21 ;  /* 0x0000001500087202 */ /* 0x000fd00000000f00 */
[----:B------:R-:W-:Y:S05]  /*10f0*/  WARPSYNC.COLLECTIVE R20, `(.L_x_5718) ;  /* 0x0000000014087348 */ /* 0x000fea0003c00000 */
[----:B------:R0:W1:Y:S02]  /*1100*/  SHFL.BFLY P2, R21, R23, R22, R25 ;  /* 0x0c00001617157389 */ /* 0x0000640000040019 */
[----:B01----:R-:W-:Y:S01]  /*1110*/  ENDCOLLECTIVE ;  /* 0x000000000000791b */ /* 0x003fe20003800000 */
.L_x_5718:
[----:B------:R-:W-:Y:S01]  /*1120*/  HFMA2.MMA R22, -RZ, RZ, 0, 1.1920928955078125e-07 ;  /* 0x00000002ff167435 */ /* 0x000fe200000001ff */
[----:B------:R-:W-:-:S05]  /*1130*/  MOV R12, R21 ;  /* 0x00000015000c7202 */ /* 0x000fca0000000f00 */
[----:B------:R-:W-:-:S04]  /*1140*/  FADD.FTZ R14, R11, R12 ;  /* 0x0000000c0b0e7221 */ /* 0x000fc80000010000 */
[----:B------:R-:W-:-:S07]  /*1150*/  IMAD.MOV.U32 R23, RZ, RZ, R14 ;  /* 0x000000ffff177224 */ /* 0x000fce00078e000e */
[----:B------:R-:W-:Y:S05]  /*1160*/  WARPSYNC.COLLECTIVE R20, `(.L_x_5719) ;  /* 0x0000000014087348 */ /* 0x000fea0003c00000 */
[----:B------:R0:W1:Y:S02]  /*1170*/  SHFL.BFLY P2, R21, R23, R22, R25 ;  /* 0x0c00001617157389 */ /* 0x0000640000040019 */
[----:B01----:R-:W-:Y:S01]  /*1180*/  ENDCOLLECTIVE ;  /* 0x000000000000791b */ /* 0x003fe20003800000 */
.L_x_5719:
[----:B------:R-:W-:Y:S01]  /*1190*/  HFMA2.MMA R22, -RZ, RZ, 0, 2.384185791015625e-07 ;  /* 0x00000004ff167435 */ /* 0x000fe200000001ff */
[----:B------:R-:W-:-:S05]  /*11a0*/  MOV R13, R21 ;  /* 0x00000015000d7202 */ /* 0x000fca0000000f00 */
[----:B------:R-:W-:-:S05]  /*11b0*/  FADD.FTZ R15, R14, R13 ;  /* 0x0000000d0e0f7221 */ /* 0x000fca0000010000 */
[----:B------:R-:W-:-:S07]  /*11c0*/  MOV R23, R15 ;  /* 0x0000000f00177202 */ /* 0x000fce0000000f00 */
[----:B------:R-:W-:Y:S05]  /*11d0*/  WARPSYNC.COLLECTIVE R20, `(.L_x_5720) ;  /* 0x0000000014087348 */ /* 0x000fea0003c00000 */
[----:B------:R0:W1:Y:S02]  /*11e0*/  SHFL.BFLY P2, R21, R23, R22, R25 ;  /* 0x0c00001617157389 */ /* 0x0000640000040019 */
[----:B01----:R-:W-:Y:S01]  /*11f0*/  ENDCOLLECTIVE ;  /* 0x000000000000791b */ /* 0x003fe20003800000 */
.L_x_5720:
[----:B------:R-:W-:Y:S01]  /*1200*/  HFMA2.MMA R22, -RZ, RZ, 0, 4.76837158203125e-07 ;  /* 0x00000008ff167435 */ /* 0x000fe200000001ff */
[----:B------:R-:W-:-:S05]  /*1210*/  MOV R16, R21 ;  /* 0x0000001500107202 */ /* 0x000fca0000000f00 */
[----:B------:R-:W-:-:S05]  /*1220*/  FADD.FTZ R16, R15, R16 ;  /* 0x000000100f107221 */ /* 0x000fca0000010000 */
[----:B------:R-:W-:-:S07]  /*1230*/  MOV R23, R16 ;  /* 0x0000001000177202 */ /* 0x000fce0000000f00 */
[----:B------:R-:W-:Y:S05]  /*1240*/  WARPSYNC.COLLECTIVE R20, `(.L_x_5721) ;  /* 0x0000000014087348 */ /* 0x000fea0003c00000 */
[----:B------:R0:W1:Y:S02]  /*1250*/  SHFL.BFLY P2, R21, R23, R22, R25 ;  /* 0x0c00001617157389 */ /* 0x0000640000040019 */
[----:B01----:R-:W-:Y:S01]  /*1260*/  ENDCOLLECTIVE ;  /* 0x000000000000791b */ /* 0x003fe20003800000 */
.L_x_5721:
[----:B------:R-:W-:Y:S01]  /*1270*/  HFMA2.MMA R22, -RZ, RZ, 0, 9.5367431640625e-07 ;  /* 0x00000010ff167435 */ /* 0x000fe200000001ff */
[----:B------:R-:W-:-:S05]  /*1280*/  MOV R11, R21 ;  /* 0x00000015000b7202 */ /* 0x000fca0000000f00 */
[----:B------:R-:W-:-:S04]  /*1290*/  FADD.FTZ R11, R16, R11 ;  /* 0x0000000b100b7221 */ /* 0x000fc80000010000 */
[----:B------:R-:W-:-:S07]  /*12a0*/  IMAD.MOV.U32 R23, RZ, RZ, R11 ;  /* 0x000000ffff177224 */ /* 0x000fce00078e000b */
[----:B------:R-:W-:Y:S05]  /*12b0*/  WARPSYNC.COLLECTIVE R20, `(.L_x_5722) ;  /* 0x0000000014087348 */ /* 0x000fea0003c00000 */
[----:B------:R0:W1:Y:S02]  /*12c0*/  SHFL.BFLY P2, R21, R23, R22, R25 ;  /* 0x0c00001617157389 */ /* 0x0000640000040019 */
[----:B01----:R-:W-:Y:S01]  /*12d0*/  ENDCOLLECTIVE ;  /* 0x000000000000791b */ /* 0x003fe20003800000 */
.L_x_5722:
[----:B------:R-:W-:Y:S01]  /*12e0*/  HFMA2.MMA R22, -RZ, RZ, 0, 5.9604644775390625e-08 ;  /* 0x00000001ff167435 */ /* 0x000fe200000001ff */
[----:B------:R-:W-:Y:S02]  /*12f0*/  MOV R23, R10 ;  /* 0x0000000a00177202 */ /* 0x000fe40000000f00 */
[----:B------:R-:W-:-:S08]  /*1300*/  MOV R12, R21 ;  /* 0x00000015000c7202 */ /* 0x000fd00000000f00 */
[----:B------:R-:W-:Y:S05]  /*1310*/  WARPSYNC.COLLECTIVE R20, `(.L_x_5723) ;  /* 0x0000000014087348 */ /* 0x000fea0003c00000 */
[----:B------:R0:W1:Y:S02]  /*1320*/  SHFL.BFLY P2, R21, R23, R22, R25 ;  /* 0x0c00001617157389 */ /* 0x0000640000040019 */
[----:B01----:R-:W-:Y:S01]  /*1330*/  ENDCOLLECTIVE ;  /* 0x000000000000791b */ /* 0x003fe20003800000 */
.L_x_5723:
[----:B------:R-:W-:Y:S01]  /*1340*/  HFMA2.MMA R22, -RZ, RZ, 0, 1.1920928955078125e-07 ;  /* 0x00000002ff167435 */ /* 0x000fe200000001ff */
[----:B------:R-:W-:-:S05]  /*1350*/  MOV R13, R21 ;  /* 0x00000015000d7202 */ /* 0x000fca0000000f00 */
[----:B------:R-:W-:-:S05]  /*1360*/  FADD.FTZ R17, R10, R13 ;  /* 0x0000000d0a117221 */ /* 0x000fca0000010000 */
[----:B------:R-:W-:-:S07]  /*1370*/  MOV R23, R17 ;  /* 0x0000001100177202 */ /* 0x000fce0000000f00 */
[----:B------:R-:W-:Y:S05]  /*1380*/  WARPSYNC.COLLECTIVE R20, `(.L_x_5724) ;  /* 0x0000000014087348 */ /* 0x000fea0003c00000 */
[----:B------:R0:W1:Y:S02]  /*1390*/  SHFL.BFLY P2, R21, R23, R22, R25 ;  /* 0x0c00001617157389 */ /* 0x0000640000040019 */
[----:B01----:R-:W-:Y:S01]  /*13a0*/  ENDCOLLECTIVE ;  /* 0x000000000000791b */ /* 0x003fe20003800000 */
.L_x_5724:
[----:B------:R-:W-:Y:S01]  /*13b0*/  HFMA2.MMA R22, -RZ, RZ, 0, 2.384185791015625e-07 ;  /* 0x00000004ff167435 */ /* 0x000fe200000001ff */
[----:B------:R-:W-:-:S05]  /*13c0*/  MOV R16, R21 ;  /* 0x0000001500107202 */ /* 0x000fca0000000f00 */
[----:B------:R-:W-:-:S04]  /*13d0*/  FADD.FTZ R18, R17, R16 ;  /* 0x0000001011127221 */ /* 0x000fc80000010000 */
[----:B------:R-:W-:-:S07]  /*13e0*/  IMAD.MOV.U32 R23, RZ, RZ, R18 ;  /* 0x000000ffff177224 */ /* 0x000fce00078e0012 */
[----:B------:R-:W-:Y:S05]  /*13f0*/  WARPSYNC.COLLECTIVE R20, `(.L_x_5725) ;  /* 0x0000000014087348 */ /* 0x000fea0003c00000 */
[----:B------:R0:W1:Y:S02]  /*1400*/  SHFL.BFLY P2, R21, R23, R22, R25 ;  /* 0x0c00001617157389 */ /* 0x0000640000040019 */
[----:B01----:R-:W-:Y:S01]  /*1410*/  ENDCOLLECTIVE ;  /* 0x000000000000791b */ /* 0x003fe20003800000 */
.L_x_5725:
[----:B------:R-:W-:Y:S01]  /*1420*/  HFMA2.MMA R22, -RZ, RZ, 0, 4.76837158203125e-07 ;  /* 0x00000008ff167435 */ /* 0x000fe200000001ff */
[----:B------:R-:W-:-:S05]  /*1430*/  MOV R19, R21 ;  /* 0x0000001500137202 */ /* 0x000fca0000000f00 */
[----:B------:R-:W-:-:S05]  /*1440*/  FADD.FTZ R19, R18, R19 ;  /* 0x0000001312137221 */ /* 0x000fca0000010000 */
[----:B------:R-:W-:-:S07]  /*1450*/  MOV R23, R19 ;  /* 0x0000001300177202 */ /* 0x000fce0000000f00 */
[----:B------:R-:W-:Y:S05]  /*1460*/  WARPSYNC.COLLECTIVE R20, `(.L_x_5726) ;  /* 0x0000000014087348 */ /* 0x000fea0003c00000 */
[----:B------:R0:W1:Y:S02]  /*1470*/  SHFL.BFLY P2, R21, R23, R22, R25 ;  /* 0x0c00001617157389 */ /* 0x0000640000040019 */
[----:B01----:R-:W-:Y:S01]  /*1480*/  ENDCOLLECTIVE ;  /* 0x000000000000791b */ /* 0x003fe20003800000 */
.L_x_5726:
[----:B------:R-:W-:Y:S01]  /*1490*/  HFMA2.MMA R22, -RZ, RZ, 0, 9.5367431640625e-07 ;  /* 0x00000010ff167435 */ /* 0x000fe200000001ff */
[----:B------:R-:W-:-:S05]  /*14a0*/  MOV R10, R21 ;  /* 0x00000015000a7202 */ /* 0x000fca0000000f00 */
[----:B------:R-:W-:-:S05]  /*14b0*/  FADD.FTZ R10, R19, R10 ;  /* 0x0000000a130a7221 */ /* 0x000fca0000010000 */
[----:B------:R-:W-:-:S07]  /*14c0*/  MOV R23, R10 ;  /* 0x0000000a00177202 */ /* 0x000fce0000000f00 */
[----:B------:R-:W-:Y:S05]  /*14d0*/  WARPSYNC.COLLECTIVE R20, `(.L_x_5727) ;  /* 0x0000000014087348 */ /* 0x000fea0003c00000 */
[----:B------:R0:W1:Y:S02]  /*14e0*/  SHFL.BFLY P2, R21, R23, R22, R25 ;  /* 0x0c00001617157389 */ /* 0x0000640000040019 */
[----:B01----:R-:W-:Y:S01]  /*14f0*/  ENDCOLLECTIVE ;  /* 0x000000000000791b */ /* 0x003fe20003800000 */
.L_x_5727:
[----:B------:R-:W-:Y:S01]  /*1500*/  MOV R15, R21 ;  /* 0x00000015000f7202 */ /* 0x000fe20000000f00 */
[----:B------:R-:W-:Y:S06]  /*1510*/  BRA `(.L_x_5728) ;  /* 0xfffffff400d07947 */ /* 0x000fec000383ffff */
.L_x_5729:
        /* <DEDUP_REMOVED lines=14> */
.L_x_14282:


//--------------------- .text._ZN10layer_norm13ln_bwd_kernelINS_13Kernel_traitsI13__nv_bfloat16S2_fS2_fjLj1024ELj1ELj4ELj1ELj16ENS_18Kernel_traits_baseILj1024ES2_S2_fS2_fjLj128EEEEELb1ELb1ELb1ELb1EEEvNS_9BwdParamsE --------------------------
	.section	.text._ZN10layer_norm13ln_bwd_kernelINS_13Kernel_traitsI13__nv_bfloat16S2_fS2_fjLj1024ELj1ELj4ELj1ELj16ENS_18Kernel_traits_baseILj1024ES2_S2_fS2_fjLj128EEEEELb1ELb1ELb1ELb1EEEvNS_9BwdParamsE,"ax",@progbits
	.align	128
        .global         _ZN10layer_norm13ln_bwd_kernelINS_13Kernel_traitsI13__nv_bfloat16S2_fS2_fjLj1024ELj1ELj4ELj1ELj16ENS_18Kernel_traits_baseILj1024ES2_S2_fS2_fjLj128EEEEELb1ELb1ELb1ELb1EEEvNS_9BwdParamsE
        .type           _ZN10layer_norm13ln_bwd_kernelINS_13Kernel_traitsI13__nv_bfloat16S2_fS2_fjLj1024ELj1ELj4ELj1ELj16ENS_18Kernel_traits_baseILj1024ES2_S2_fS2_fjLj128EEEEELb1ELb1ELb1ELb1EEEvNS_9BwdParamsE,@function
        .size           _ZN10layer_norm13ln_bwd_kernelINS_13Kernel_traitsI13__nv_bfloat16S2_fS2_fjLj1024ELj1ELj4ELj1ELj16ENS_18Kernel_traits_baseILj1024ES2_S2_fS2_fjLj128EEEEELb1ELb1ELb1ELb1EEEvNS_9BwdParamsE,(.L_x_14283 - _ZN10layer_norm13ln_bwd_kernelINS_13Kernel_traitsI13__nv_bfloat16S2_fS2_fjLj1024ELj1ELj4ELj1ELj16ENS_18Kernel_traits_baseILj1024ES2_S2_fS2_fjLj128EEEEELb1ELb1ELb1ELb1EEEvNS_9BwdParamsE)
        .other          _ZN10layer_norm13ln_bwd_kernelINS_13Kernel_traitsI13__nv_bfloat16S2_fS2_fjLj1024ELj1ELj4ELj1ELj16ENS_18Kernel_traits_baseILj1024ES2_S2_fS2_fjLj128EEEEELb1ELb1ELb1ELb1EEEvNS_9BwdParamsE,@"STO_CUDA_ENTRY STV_DEFAULT"
_ZN10layer_norm13ln_bwd_kernelINS_13Kernel_traitsI13__nv_bfloat16S2_fS2_fjLj1024ELj1ELj4ELj1ELj16ENS_18Kernel_traits_baseILj1024ES2_S2_fS2_fjLj128EEEEELb1ELb1ELb1ELb1EEEvNS_9BwdParamsE:
.text._ZN10layer_norm13ln_bwd_kernelINS_13Kernel_traitsI13__nv_bfloat16S2_fS2_fjLj1024ELj1ELj4ELj1ELj16ENS_18Kernel_traits_baseILj1024ES2_S2_fS2_fjLj128EEEEELb1ELb1ELb1ELb1EEEvNS_9BwdParamsE:
        /* <DEDUP_REMOVED lines=72> */
.L_x_5730:
        /* <DEDUP_REMOVED lines=60> */
[----:B0-----:R-:W-:Y:S01]  /*0840*/  PRMT R4, R13, 0x7632, R4 ;  /* 0x000076320d047816 */ /* 0x001fe20000000004 */
[----:B------:R0:W-:Y:S01]  /*0850*/  STL [R1+0x88], R25 ;  /* 0x0000881901007387 */ /* 0x0001e20000100800 */
[----:B------:R-:W-:Y:S02]  /*0860*/  PRMT R3, R9, 0x7632, R3 ;  /* 0x0000763209037816 */ /* 0x000fe40000000003 */
[----:B------:R-:W-:Y:S02]  /*0870*/  PRMT R6, R10, 0x7632, R6 ;  /* 0x000076320a067816 */ /* 0x000fe40000000006 */
[----:B------:R-:W-:-:S02]  /*0880*/  SHF.L.U32 R0, R0, 0x10, RZ ;  /* 0x0000001000007819 */ /* 0x000fc400000006ff */
[----:B-1----:R-:W-:Y:S02]  /*0890*/  SHF.L.U32 R24, R10, 0x10, RZ ;  /* 0x000000100a187819 */ /* 0x002fe400000006ff */
[C---:B------:R-:W-:Y:S01]  /*08a0*/  PRMT R7, R11.reuse, 0x7632, R7 ;  /* 0x000076320b077816 */ /* 0x040fe20000000007 */
[----:B0-----:R-:W-:Y:S01]  /*08b0*/  IMAD.U32 R25, R11, 0x10000, RZ ;  /* 0x000100000b197824 */ /* 0x001fe200078e00ff */
[----:B------:R-:W-:Y:S01]  /*08c0*/  PRMT R5, R14, 0x7632, R5 ;  /* 0x000076320e057816 */ /* 0x000fe20000000005 */
[----:B------:R0:W-:Y:S01]  /*08d0*/  STL [R1+0x80], R24 ;  /* 0x0000801801007387 */ /* 0x0001e20000100800 */
[----:B------:R-:W-:Y:S02]  /*08e0*/  PRMT R9, R15, 0x7632, R9 ;  /* 0x000076320f097816 */ /* 0x000fe40000000009 */
[----:B----4-:R-:W-:Y:S01]  /*08f0*/  PRMT R10, R16, 0x7632, R10 ;  /* 0x00007632100a7816 */ /* 0x010fe2000000000a */
[----:B------:R1:W-:Y:S01]  /*0900*/  STL [R1+0x78], R25 ;  /* 0x0000781901007387 */ /* 0x0003e20000100800 */
[----:B------:R-:W-:-:S02]  /*0910*/  PRMT R11, R17, 0x7632, R11 ;  /* 0x00007632110b7816 */ /* 0x000fc4000000000b */
[----:B0-----:R-:W-:Y:S02]  /*0920*/  SHF.L.U32 R24, R12, 0x10, RZ ;  /* 0x000000100c187819 */ /* 0x001fe400000006ff */
[----:B------:R-:W-:Y:S02]  /*0930*/  PRMT R12, R18, 0x7632, R12 ;  /* 0x00007632120c7816 */ /* 0x000fe4000000000c */
[----:B-1----:R-:W-:Y:S01]  /*0940*/  SHF.L.U32 R25, R13, 0x10, RZ ;  /* 0x000000100d197819 */ /* 0x002fe200000006ff */
[----:B------:R0:W-:Y:S01]  /*0950*/  STL [R1+0x70], R24 ;  /* 0x0000701801007387 */ /* 0x0001e20000100800 */
[----:B------:R-:W-:-:S03]  /*0960*/  PRMT R13, R19, 0x7632, R13 ;  /* 0x00007632130d7816 */ /* 0x000fc6000000000d */
[----:B------:R1:W-:Y:S01]  /*0970*/  STL [R1+0x68], R25 ;  /* 0x0000681901007387 */ /* 0x0003e20000100800 */
[----:B0-----:R-:W-:Y:S01]  /*0980*/  IMAD.U32 R24, R14, 0x10000, RZ ;  /* 0x000100000e187824 */ /* 0x001fe200078e00ff */
[----:B------:R-:W-:Y:S02]  /*0990*/  PRMT R14, R20, 0x7632, R14 ;  /* 0x00007632140e7816 */ /* 0x000fe4000000000e */
[----:B-1----:R-:W-:Y:S02]  /*09a0*/  SHF.L.U32 R25, R15, 0x10, RZ ;  /* 0x000000100f197819 */ /* 0x002fe400000006ff */
[----:B------:R0:W-:Y:S01]  /*09b0*/  STL [R1+0x60], R24 ;  /* 0x0000601801007387 */ /* 0x0001e20000100800 */
[----:B------:R-:W-:-:S03]  /*09c0*/  PRMT R15, R21, 0x7632, R15 ;  /* 0x00007632150f7816 */ /* 0x000fc6000000000f */
[----:B------:R1:W-:Y:S01]  /*09d0*/  STL [R1+0x58], R25 ;  /* 0x0000581901007387 */ /* 0x0003e20000100800 */
[----:B0-----:R-:W-:Y:S02]  /*09e0*/  SHF.L.U32 R24, R16, 0x10, RZ ;  /* 0x0000001010187819 */ /* 0x001fe400000006ff */
[----:B------:R-:W-:Y:S01]  /*09f0*/  PRMT R16, R22, 0x7632, R16 ;  /* 0x0000763216107816 */ /* 0x000fe20000000010 */
[----:B-1----:R-:W-:Y:S02]  /*0a00*/  IMAD.U32 R25, R17, 0x10000, RZ ;  /* 0x0001000011197824 */ /* 0x002fe400078e00ff */
[----:B------:R0:W-:Y:S01]  /*0a10*/  STL [R1+0x50], R24 ;  /* 0x0000501801007387 */ /* 0x0001e20000100800 */
[----:B------:R-:W-:-:S03]  /*0a20*/  PRMT R17, R23, 0x7632, R17 ;  /* 0x0000763217117816 */ /* 0x000fc60000000011 */
[----:B------:R-:W-:Y:S01]  /*0a30*/  STL [R1+0x48], R25 ;  /* 0x0000481901007387 */ /* 0x000fe20000100800 */
[----:B0-----:R-:W-:Y:S02]  /*0a40*/  SHF.L.U32 R24, R18, 0x10, RZ ;  /* 0x0000001012187819 */ /* 0x001fe400000006ff */
[----:B------:R-:W-:Y:S01]  /*0a50*/  SHF.L.U32 R18, R19, 0x10, RZ ;  /* 0x0000001013127819 */ /* 0x000fe200000006ff */
[----:B------:R-:W-:Y:S02]  /*0a60*/  IMAD.U32 R19, R20, 0x10000, RZ ;  /* 0x0001000014137824 */ /* 0x000fe400078e00ff */
[----:B------:R-:W-:Y:S04]  /*0a70*/  STL [R1+0x40], R24 ;  /* 0x0000401801007387 */ /* 0x000fe80000100800 */
[----:B------:R0:W-:Y:S04]  /*0a80*/  STL [R1+0x38], R18 ;  /* 0x0000381201007387 */ /* 0x0001e80000100800 */
[----:B------:R1:W-:Y:S01]  /*0a90*/  STL [R1+0x30], R19 ;  /* 0x0000301301007387 */ /* 0x0003e20000100800 */
[----:B0-----:R-:W-:-:S02]  /*0aa0*/  SHF.L.U32 R18, R21, 0x10, RZ ;  /* 0x0000001015127819 */ /* 0x001fc400000006ff */
[----:B-1----:R-:W-:-:S03]  /*0ab0*/  SHF.L.U32 R19, R22, 0x10, RZ ;  /* 0x0000001016137819 */ /* 0x002fc600000006ff */
[----:B------:R0:W-:Y:S04]  /*0ac0*/  STL [R1+0x28], R18 ;  /* 0x0000281201007387 */ /* 0x0001e80000100800 */
[----:B------:R-:W-:Y:S01]  /*0ad0*/  STL [R1+0x20], R19 ;  /* 0x0000201301007387 */ /* 0x000fe20000100800 */
[----:B0-----:R-:W-:-:S05]  /*0ae0*/  IMAD.U32 R18, R23, 0x10000, RZ ;  /* 0x0001000017127824 */ /* 0x001fca00078e00ff */
[----:B------:R0:W-:Y:S04]  /*0af0*/  STL [R1+0x18], R18 ;  /* 0x0000181201007387 */ /* 0x0001e80000100800 */
[----:B------:R1:W-:Y:S01]  /*0b00*/  STL [R1+0x8c], R0 ;  /* 0x00008c0001007387 */ /* 0x0003e20000100800 */
[----:B0-----:R-:W-:Y:S01]  /*0b10*/  SHF.L.U32 R18, R3, 0x10, RZ ;  /* 0x0000001003127819 */ /* 0x001fe200000006ff */
[----:B------:R-:W-:Y:S01]  /*0b20*/  IMAD.U32 R3, R6, 0x10000, RZ ;  /* 0x0001000006037824 */ /* 0x000fe200078e00ff */
[----:B------:R-:W-:Y:S02]  /*0b30*/  SHF.L.U32 R6, R8, 0x10, RZ ;  /* 0x0000001008067819 */ /* 0x000fe400000006ff */
[----:B-1----:R-:W-:Y:S01]  /*0b40*/  SHF.L.U32 R0, R7, 0x10, RZ ;  /* 0x0000001007007819 */ /* 0x002fe200000006ff */
[----:B------:R-:W-:Y:S04]  /*0b50*/  STL [R1+0x84], R18 ;  /* 0x0000841201007387 */ /* 0x000fe80000100800 */
[----:B------:R0:W-:Y:S04]  /*0b60*/  STL [R1+0x7c], R3 ;  /* 0x00007c0301007387 */ /* 0x0001e80000100800 */
[----:B------:R1:W-:Y:S04]  /*0b70*/  STL [R1+0x74], R0 ;  /* 0x0000740001007387 */ /* 0x0003e80000100800 */
[----:B------:R-:W-:Y:S01]  /*0b80*/  STL [R1+0x6c], R6 ;  /* 0x00006c0601007387 */ /* 0x000fe20000100800 */
[----:B0-----:R-:W-:Y:S01]  /*0b90*/  IMAD.U32 R3, R4, 0x10000, RZ ;  /* 0x0001000004037824 */ /* 0x001fe200078e00ff */
[----:B------:R-:W-:-:S02]  /*0ba0*/  SHF.L.U32 R4, R9, 0x10, RZ ;  /* 0x0000001009047819 */ /* 0x000fc400000006ff */
[----:B-1----:R-:W-:Y:S02]  /*0bb0*/  SHF.L.U32 R0, R5, 0x10, RZ ;  /* 0x0000001005007819 */ /* 0x002fe400000006ff */
[----:B------:R0:W-:Y:S04]  /*0bc0*/  STL [R1+0x64], R3 ;  /* 0x0000640301007387 */ /* 0x0001e80000100800 */
[----:B------:R1:W-:Y:S04]  /*0bd0*/  STL [R1+0x5c], R0 ;  /* 0x00005c0001007387 */ /* 0x0003e80000100800 */
[----:B------:R2:W-:Y:S01]  /*0be0*/  STL [R1+0x54], R4 ;  /* 0x0000540401007387 */ /* 0x0005e20000100800 */
[----:B0-----:R-:W-:Y:S01]  /*0bf0*/  IMAD.U32 R3, R10, 0x10000, RZ ;  /* 0x000100000a037824 */ /* 0x001fe200078e00ff */
[----:B-1----:R-:W-:-:S04]  /*0c00*/  SHF.L.U32 R0, R11, 0x10, RZ ;  /* 0x000000100b007819 */ /* 0x002fc800000006ff */
[----:B------:R0:W-:Y:S01]  /*0c10*/  STL [R1+0x4c], R3 ;  /* 0x00004c0301007387 */ /* 0x0001e20000100800 */
[----:B--2---:R-:W-:-:S03]  /*0c20*/  SHF.L.U32 R4, R12, 0x10, RZ ;  /* 0x000000100c047819 */ /* 0x004fc600000006ff */
        /* <DEDUP_REMOVED lines=9> */
[----:B-1----:R-:W-:-:S05]  /*0cc0*/  SHF.L.U32 R0, R17, 0x10, RZ ;  /* 0x0000001011007819 */ /* 0x002fca00000006ff */
[----:B------:R2:W-:Y:S04]  /*0cd0*/  STL [R1+0x14], R0 ;  /* 0x0000140001007387 */ /* 0x0005e80000100800 */
[----:B------:R2:W-:Y:S02]  /*0ce0*/  STL [R1+0x1c], R3 ;  /* 0x00001c0301007387 */ /* 0x0005e40000100800 */
.L_x_5870:
[----:B--2---:R-:W0:Y:S08]  /*0cf0*/  LDC.64 R4, c[0x0][0x288] ;  /* 0x0000a200ff047b82 */ /* 0x004e300000000a00 */
[----:B-1----:R-:W1:Y:S08]  /*0d00*/  LDC.64 R6, c[0x0][0x258] ;  /* 0x00009600ff067b82 */ /* 0x002e700000000a00 */
[----:B------:R-:W2:Y:S01]  /*0d10*/  LDC.64 R18, c[0x0][0x280] ;  /* 0x0000a000ff127b82 */ /* 0x000ea20000000a00 */
[----:B0-----:R-:W-:-:S07]  /*0d20*/  IMAD.WIDE R4, R2, 0x4, R4 ;  /* 0x0000000402047825 */ /* 0x001fce00078e0204 */
[----:B------:R-:W0:Y:S01]  /*0d30*/  LDC R193, c[0x0][0x218] ;  /* 0x00008600ffc17b82 */ /* 0x000e220000000800 */
[----:B------:R2:W3:Y:S01]  /*0d40*/  LDG.E R192, desc[UR4][R4.64] ;  /* 0x0000000404c07981 */ /* 0x0004e2000c1e1900 */
[C---:B-1----:R-:W-:Y:S01]  /*0d50*/  IMAD.WIDE R6, R2.reuse, 0x4, R6 ;  /* 0x0000000402067825 */ /* 0x042fe200078e0206 */
[----:B------:R-:W1:Y:S05]  /*0d60*/  S2R R246, SR_TID.X ;  /* 0x0000000000f67919 */ /* 0x000e6a0000002100 */
[----:B------:R-:W4:Y:S01]  /*0d70*/  LDC.64 R20, c[0x0][0x250] ;  /* 0x00009400ff147b82 */ /* 0x000f220000000a00 */
[----:B-----5:R-:W5:Y:S01]  /*0d80*/  LDG.E R3, desc[UR4][R6.64] ;  /* 0x0000000406037981 */ /* 0x020f62000c1e1900 */
[----:B--2---:R-:W-:-:S06]  /*0d90*/  IMAD.WIDE R4, R2, 0x4, R18 ;  /* 0x0000000402047825 */ /* 0x004fcc00078e0212 */
[----:B------:R-:W2:Y:S01]  /*0da0*/  LDC.64 R18, c[0x0][0x2c8] ;  /* 0x0000b200ff127b82 */ /* 0x000ea20000000a00 */
[----:B------:R0:W5:Y:S02]  /*0db0*/  LDG.E R7, desc[UR4][R4.64] ;  /* 0x0000000404077981 */ /* 0x000164000c1e1900 */
[----:B0-----:R-:W-:-:S05]  /*0dc0*/  IMAD R4, R2, R193, RZ ;  /* 0x000000c102047224 */ /* 0x001fca00078e02ff */
[----:B------:R-:W-:Y:S02]  /*0dd0*/  SHF.R.S32.HI R5, RZ, 0x1f, R4 ;  /* 0x0000001fff057819 */ /* 0x000fe40000011404 */
[----:B-1----:R-:W-:Y:S02]  /*0de0*/  LOP3.LUT R246, R246, 0x1f, RZ, 0xc0, !PT ;  /* 0x0000001ff6f67812 */ /* 0x002fe400078ec0ff */
[----:B------:R-:W-:-:S04]  /*0df0*/  LEA.HI R5, R5, R4, RZ, 0x3 ;  /* 0x0000000405057211 */ /* 0x000fc800078f18ff */
[----:B------:R-:W-:-:S04]  /*0e00*/  LEA.HI.SX32 R6, R5, R246, 0x1d ;  /* 0x000000f605067211 */ /* 0x000fc800078feaff */
[C---:B------:R-:W-:Y:S01]  /*0e10*/  IADD3 R214, R6.reuse, 0x60, RZ ;  /* 0x0000006006d67810 */ /* 0x040fe20007ffe0ff */
[----:B------:R-:W-:-:S05]  /*0e20*/  VIADD R215, R6, 0x40 ;  /* 0x0000004006d77836 */ /* 0x000fca0000000000 */
[----:B------:R0:W-:Y:S04]  /*0e30*/  STL [R1], R215 ;  /* 0x000000d701007387 */ /* 0x0001e80000100800 */
[----:B------:R0:W-:Y:S01]  /*0e40*/  STL [R1+0x4], R214 ;  /* 0x000004d601007387 */ /* 0x0001e20000100800 */
[----:B------:R-:W-:Y:S01]  /*0e50*/  IADD3 R228, R6, 0x20, RZ ;  /* 0x0000002006e47810 */ /* 0x000fe20007ffe0ff */
[----:B------:R-:W-:Y:S01]  /*0e60*/  BSSY B0, `(.L_x_5732) ;  /* 0x00001a5000007945 */ /* 0x000fe20003800000 */
[----:B----4-:R-:W-:-:S04]  /*0e70*/  IMAD.WIDE R4, R2, 0x4, R20 ;  /* 0x0000000402047825 */ /* 0x010fc800078e0214 */
[----:B--2---:R-:W-:-:S04]  /*0e80*/  IMAD.WIDE.U32 R24, R6, 0x20, R18 ;  /* 0x0000002006187825 */ /* 0x004fc800078e0012 */
[----:B------:R-:W-:-:S04]  /*0e90*/  IMAD.WIDE.U32 R22, R228, 0x20, R18 ;  /* 0x00000020e4167825 */ /* 0x000fc800078e0012 */
[----:B------:R-:W-:-:S04]  /*0ea0*/  IMAD.WIDE.U32 R20, R215, 0x20, R18 ;  /* 0x00000020d7147825 */ /* 0x000fc800078e0012 */
[----:B------:R-:W-:Y:S01]  /*0eb0*/  IMAD.WIDE.U32 R18, R214, 0x20, R18 ;  /* 0x00000020d6127825 */ /* 0x000fe200078e0012 */
[----:B---3--:R-:W-:-:S13]  /*0ec0*/  ISETP.GT.AND P5, PT, R192, RZ, PT ;  /* 0x000000ffc000720c */ /* 0x008fda0003fa4270 */
[----:B0-----:R-:W-:Y:S05]  /*0ed0*/  @P5 BRA `(.L_x_5733) ;  /* 0x0000000000885947 */ /* 0x001fea0003800000 */
[----:B------:R-:W-:Y:S01]  /*0ee0*/  MOV R4, UR12 ;  /* 0x0000000c00047c02 */ /* 0x000fe20008000f00 */
[----:B------:R-:W-:Y:S01]  /*0ef0*/  IMAD.U32 R5, RZ, RZ, UR13 ;  /* 0x0000000dff057e24 */ /* 0x000fe2000f8e00ff */
[----:B-----5:R-:W-:Y:S02]  /*0f00*/  ISETP.GE.AND P4, PT, R7, 0x1, PT ;  /* 0x000000010700780c */ /* 0x020fe40003f86270 */
[----:B------:R-:W-:-:S04]  /*0f10*/  ISETP.NE.U32.AND P0, PT, R4, RZ, PT ;  /* 0x000000ff0400720c */ /* 0x000fc80003f05070 */
[----:B------:R-:W-:-:S13]  /*0f20*/  ISETP.NE.AND.EX P0, PT, R5, RZ, PT, P0 ;  /* 0x000000ff0500720c */ /* 0x000fda0003f05300 */
[----:B------:R-:W5:Y:S04]  /*0f30*/  @P0 LDG.E.128 R40, desc[UR4][R20.64] ;  /* 0x0000000414280981 */ /* 0x000f68000c1e1d00 */
[----:B------:R0:W5:Y:S04]  /*0f40*/  @P0 LDG.E.128 R36, desc[UR4][R20.64+0x10] ;  /* 0x0000100414240981 */ /* 0x000168000c1e1d00 */
[----:B------:R-:W5:Y:S04]  /*0f50*/  @P0 LDG.E.128 R56, desc[UR4][R24.64] ;  /* 0x0000000418380981 */ /* 0x000f68000c1e1d00 */
[----:B------:R1:W5:Y:S01]  /*0f60*/  @P0 LDG.E.128 R52, desc[UR4][R24.64+0x10] ;  /* 0x0000100418340981 */ /* 0x000362000c1e1d00 */
[----:B0-----:R-:W-:-:S03]  /*0f70*/  @P4 IADD3 R20, R7, -0x1, RZ ;  /* 0xffffffff07144810 */ /* 0x001fc60007ffe0ff */
[----:B------:R-:W5:Y:S02]  /*0f80*/  @P0 LDG.E.128 R32, desc[UR4][R18.64] ;  /* 0x0000000412200981 */ /* 0x000f64000c1e1d00 */
[----:B------:R-:W-:Y:S02]  /*0f90*/  @P4 IMAD R20, R20, R193, RZ ;  /* 0x000000c114144224 */ /* 0x000fe400078e02ff */
[----:B------:R0:W5:Y:S01]  /*0fa0*/  @P0 LDG.E.128 R28, desc[UR4][R18.64+0x10] ;  /* 0x00001004121c0981 */ /* 0x000162000c1e1d00 */
[----:B------:R-:W2:Y:S01]  /*0fb0*/  LDC.64 R192, c[0x0][0x240] ;  /* 0x00009000ffc07b82 */ /* 0x000ea20000000a00 */
[----:B-1----:R-:W-:Y:S01]  /*0fc0*/  HFMA2.MMA R24, -RZ, RZ, 0, 0 ;  /* 0x00000000ff187435 */ /* 0x002fe200000001ff */
[----:B------:R-:W-:Y:S01]  /*0fd0*/  @P4 SHF.R.S32.HI R21, RZ, 0x1f, R20 ;  /* 0x0000001fff154819 */ /* 0x000fe20000011414 */
[----:B------:R-:W5:Y:S03]  /*0fe0*/  @P0 LDG.E.128 R48, desc[UR4][R22.64] ;  /* 0x0000000416300981 */ /* 0x000f66000c1e1d00 */
[----:B------:R-:W-:Y:S01]  /*0ff0*/  @P4 LEA.HI R21, R21, R20, RZ, 0x3 ;  /* 0x0000001415154211 */ /* 0x000fe200078f18ff */
[----:B------:R1:W5:Y:S03]  /*1000*/  @P0 LDG.E.128 R44, desc[UR4][R22.64+0x10] ;  /* 0x00001004162c0981 */ /* 0x000366000c1e1d00 */
[----:B------:R-:W-:-:S04]  /*1010*/  @P4 LEA.HI.SX32 R24, R21, R246, 0x1d ;  /* 0x000000f615184211 */ /* 0x000fc800078feaff */
[C---:B------:R-:W-:Y:S02]  /*1020*/  IADD3 R20, R24.reuse, 0x40, RZ ;  /* 0x0000004018147810 */ /* 0x040fe40007ffe0ff */
[C---:B0-----:R-:W-:Y:S01]  /*1030*/  IADD3 R18, R24.reuse, 0x60, RZ ;  /* 0x0000006018127810 */ /* 0x041fe20007ffe0ff */
[C---:B-1----:R-:W-:Y:S02]  /*1040*/  VIADD R22, R24.reuse, 0x20 ;  /* 0x0000002018167836 */ /* 0x042fe40000000000 */
[----:B--2---:R-:W-:-:S04]  /*1050*/  IMAD.WIDE.U32 R24, R24, 0x8, R192 ;  /* 0x0000000818187825 */ /* 0x004fc800078e00c0 */
        /* <DEDUP_REMOVED lines=10> */
.L_x_5733:
[----:B------:R-:W0:Y:S01]  /*1100*/  LDC R229, c[0x0][0x218] ;  /* 0x00008600ffe57b82 */ /* 0x000e220000000800 */
[----:B------:R-:W-:Y:S01]  /*1110*/  IADD3 R192, R192, -0x1, RZ ;  /* 0xffffffffc0c07810 */ /* 0x000fe20007ffe0ff */
[----:B------:R1:W2:Y:S04]  /*1120*/  LDG.E R0, desc[UR4][R4.64] ;  /* 0x0000000404007981 */ /* 0x0002a8000c1e1900 */
[----:B------:R-:W-:Y:S02]  /*1130*/  STL [R1+0x98], R60 ;  /* 0x0000983c01007387 */ /* 0x000fe40000100800 */
[----:B------:R-:W3:Y:S08]  /*1140*/  LDC.64 R212, c[0x0][0x238] ;  /* 0x00008e00ffd47b82 */ /* 0x000ef00000000a00 */
[----:B------:R-:W4:Y:S01]  /*1150*/  LDC.64 R16, c[0x0][0x2b8] ;  /* 0x0000ae00ff107b82 */ /* 0x000f220000000a00 */
[----:B0-----:R-:W-:Y:S01]  /*1160*/  IMAD R192, R192, R229, RZ ;  /* 0x000000e5c0c07224 */ /* 0x001fe200078e02ff */
[----:B-----5:R-:W-:-:S06]  /*1170*/  ISETP.GE.AND P4, PT, R7, 0x1, PT ;  /* 0x000000010700780c */ /* 0x020fcc0003f86270 */
[----:B------:R-:W0:Y:S01]  /*1180*/  LDC.64 R230, c[0x0][0x240] ;  /* 0x00009000ffe67b82 */ /* 0x000e220000000a00 */
[----:B-1----:R-:W-:Y:S01]  /*1190*/  MOV R5, UR13 ;  /* 0x0000000d00057c02 */ /* 0x002fe20008000f00 */
[----:B------:R1:W-:Y:S01]  /*11a0*/  STL [R1+0x94], R2 ;  /* 0x0000940201007387 */ /* 0x0003e20000100800 */
[----:B------:R-:W-:-:S04]  /*11b0*/  SHF.R.S32.HI R9, RZ, 0x1f, R192 ;  /* 0x0000001fff097819 */ /* 0x000fc800000114c0 */
[----:B------:R-:W-:-:S04]  /*11c0*/  LEA.HI R9, R9, R192, RZ, 0x3 ;  /* 0x000000c009097211 */ /* 0x000fc800078f18ff */
[----:B------:R-:W-:Y:S01]  /*11d0*/  LEA.HI.SX32 R4, R9, R246, 0x1d ;  /* 0x000000f609047211 */ /* 0x000fe200078feaff */
[----:B---3--:R-:W-:-:S03]  /*11e0*/  IMAD.WIDE.U32 R196, R228, 0x20, R212 ;  /* 0x00000020e4c47825 */ /* 0x008fc600078e00d4 */
[----:B------:R-:W-:Y:S02]  /*11f0*/  IADD3 R224, R4, 0x60, RZ ;  /* 0x0000006004e07810 */ /* 0x000fe40007ffe0ff */
[----:B------:R-:W3:Y:S03]  /*1200*/  LDG.E.128 R192, desc[UR4][R196.64] ;  /* 0x00000004c4c07981 */ /* 0x000ee6000c1e1d00 */
[----:B----4-:R-:W-:-:S06]  /*1210*/  IMAD.WIDE.U32 R224, R224, 0x10, R16 ;  /* 0x00000010e0e07825 */ /* 0x010fcc00078e0010 */
[----:B------:R-:W1:Y:S01]  /*1220*/  LDG.E.128 R224, desc[UR4][R224.64] ;  /* 0x00000004e0e07981 */ /* 0x000e62000c1e1d00 */
[----:B------:R-:W-:Y:S02]  /*1230*/  VIADD R217, R4, 0x20 ;  /* 0x0000002004d97836 */ /* 0x000fe40000000000 */
[----:B------:R-:W-:Y:S01]  /*1240*/  IMAD.WIDE.U32 R188, R6, 0x20, R212 ;  /* 0x0000002006bc7825 */ /* 0x000fe200078e00d4 */
[----:B------:R-:W4:Y:S03]  /*1250*/  LDG.E.128 R196, desc[UR4][R196.64+0x10] ;  /* 0x00001004c4c47981 */ /* 0x000f26000c1e1d00 */
[----:B------:R-:W-:Y:S01]  /*1260*/  IMAD.WIDE.U32 R12, R4, 0x10, R16 ;  /* 0x00000010040c7825 */ /* 0x000fe200078e0010 */
[----:B------:R-:W4:Y:S03]  /*1270*/  LDG.E.128 R8, desc[UR4][R188.64] ;  /* 0x00000004bc087981 */ /* 0x000f26000c1e1d00 */
[----:B------:R-:W-:-:S02]  /*1280*/  IMAD.WIDE.U32 R204, R215, 0x20, R212 ;  /* 0x00000020d7cc7825 */ /* 0x000fc400078e00d4 */
[----:B------:R-:W4:Y:S02]  /*1290*/  LDG.E.128 R12, desc[UR4][R12.64] ;  /* 0x000000040c0c7981 */ /* 0x000f24000c1e1d00 */
[----:B------:R-:W-:Y:S02]  /*12a0*/  IMAD.WIDE.U32 R212, R214, 0x20, R212 ;  /* 0x00000020d6d47825 */ /* 0x000fe400078e00d4 */
[----:B------:R-:W4:Y:S02]  /*12b0*/  LDG.E.128 R200, desc[UR4][R204.64] ;  /* 0x00000004ccc87981 */ /* 0x000f24000c1e1d00 */
[----:B------:R-:W-:Y:S02]  /*12c0*/  IMAD.WIDE.U32 R216, R217, 0x10, R16 ;  /* 0x00000010d9d87825 */ /* 0x000fe400078e0010 */
[----:B------:R-:W4:Y:S04]  /*12d0*/  LDG.E.128 R208, desc[UR4][R212.64] ;  /* 0x00000004d4d07981 */ /* 0x000f28000c1e1d00 */
[----:B------:R-:W4:Y:S04]  /*12e0*/  LDG.E.128 R188, desc[UR4][R188.64+0x10] ;  /* 0x00001004bcbc7981 */ /* 0x000f28000c1e1d00 */
[----:B------:R-:W4:Y:S04]  /*12f0*/  LDG.E.128 R204, desc[UR4][R204.64+0x10] ;  /* 0x00001004cccc7981 */ /* 0x000f28000c1e1d00 */
[----:B------:R-:W4:Y:S04]  /*1300*/  LDG.E.128 R212, desc[UR4][R212.64+0x10] ;  /* 0x00001004d4d47981 */ /* 0x000f28000c1e1d00 */
[----:B------:R-:W4:Y:S01]  /*1310*/  LDG.E.128 R216, desc[UR4][R216.64] ;  /* 0x00000004d8d87981 */ /* 0x000f22000c1e1d00 */
[----:B------:R-:W-:-:S05]  /*1320*/  IADD3 R220, R4, 0x40, RZ ;  /* 0x0000004004dc7810 */ /* 0x000fca0007ffe0ff */
[----:B------:R-:W-:Y:S01]  /*1330*/  IMAD.WIDE.U32 R220, R220, 0x10, R16 ;  /* 0x00000010dcdc7825 */ /* 0x000fe200078e0010 */
[----:B------:R-:W-:-:S03]  /*1340*/  @P4 IADD3 R16, R7, -0x1, RZ ;  /* 0xffffffff07104810 */ /* 0x000fc60007ffe0ff */
[----:B------:R-:W-:Y:S02]  /*1350*/  IMAD.U32 R4, RZ, RZ, UR12 ;  /* 0x0000000cff047e24 */ /* 0x000fe4000f8e00ff */
[----:B------:R-:W-:Y:S01]  /*1360*/  @P4 IMAD R16, R16, R229, RZ ;  /* 0x000000e510104224 */ /* 0x000fe200078e02ff */
[----:B------:R-:W4:Y:S01]  /*1370*/  LDG.E.128 R220, desc[UR4][R220.64] ;  /* 0x00000004dcdc7981 */ /* 0x000f22000c1e1d00 */
[----:B------:R-:W0:Y:S01]  /*1380*/  LDC.U8 R229, c[0x0][0x2a0] ;  /* 0x0000a800ffe57b82 */ /* 0x000e220000000000 */
[----:B------:R-:W-:-:S04]  /*1390*/  ISETP.NE.U32.AND P0, PT, R4, RZ, PT ;  /* 0x000000ff0400720c */ /* 0x000fc80003f05070 */
[----:B------:R-:W-:Y:S02]  /*13a0*/  ISETP.NE.AND.EX P0, PT, R5, RZ, PT, P0 ;  /* 0x000000ff0500720c */ /* 0x000fe40003f05300 */
[----:B------:R-:W-:-:S04]  /*13b0*/  @P4 SHF.R.S32.HI R17, RZ, 0x1f, R16 ;  /* 0x0000001fff114819 */ /* 0x000fc80000011410 */
[----:B------:R-:W-:-:S07]  /*13c0*/  @P4 LEA.HI R16, R17, R16, RZ, 0x3 ;  /* 0x0000001011104211 */ /* 0x000fce00078f18ff */
[----:B------:R-:W5:Y:S04]  /*13d0*/  @P0 LDG.E.128 R56, desc[UR4][R24.64] ;  /* 0x0000000418380981 */ /* 0x000f68000c1e1d00 */
[----:B------:R0:W5:Y:S04]  /*13e0*/  @P0 LDG.E.128 R52, desc[UR4][R24.64+0x10] ;  /* 0x0000100418340981 */ /* 0x000168000c1e1d00 */
[----:B------:R-:W5:Y:S04]  /*13f0*/  @P0 LDG.E.128 R48, desc[UR4][R22.64] ;  /* 0x0000000416300981 */ /* 0x000f68000c1e1d00 */
[----:B------:R0:W5:Y:S04]  /*1400*/  @P0 LDG.E.128 R44, desc[UR4][R22.64+0x10] ;  /* 0x00001004162c0981 */ /* 0x000168000c1e1d00 */
[----:B------:R-:W5:Y:S04]  /*1410*/  @P0 LDG.E.128 R40, desc[UR4][R20.64] ;  /* 0x0000000414280981 */ /* 0x000f68000c1e1d00 */
[----:B------:R-:W5:Y:S04]  /*1420*/  @P0 LDG.E.128 R36, desc[UR4][R20.64+0x10] ;  /* 0x0000100414240981 */ /* 0x000f68000c1e1d00 */
[----:B------:R-:W5:Y:S04]  /*1430*/  @P0 LDG.E.128 R32, desc[UR4][R18.64] ;  /* 0x0000000412200981 */ /* 0x000f68000c1e1d00 */
[----:B------:R-:W5:Y:S01]  /*1440*/  @P0 LDG.E.128 R28, desc[UR4][R18.64+0x10] ;  /* 0x00001004121c0981 */ /* 0x000f62000c1e1d00 */
[----:B0-----:R-:W-:Y:S01]  /*1450*/  ISETP.NE.AND P0, PT, R229, RZ, PT ;  /* 0x000000ffe500720c */ /* 0x001fe20003f05270 */
[----:B------:R-:W-:Y:S01]  /*1460*/  IMAD.MOV.U32 R17, RZ, RZ, RZ ;  /* 0x000000ffff117224 */ /* 0x000fe200078e00ff */
[----:B------:R-:W-:-:S04]  /*1470*/  @P4 LEA.HI.SX32 R17, R16, R246, 0x1d ;  /* 0x000000f610114211 */ /* 0x000fc800078feaff */
[C---:B------:R-:W-:Y:S01]  /*1480*/  IADD3 R27, R17.reuse, 0x20, RZ ;  /* 0x00000020111b7810 */ /* 0x040fe20007ffe0ff */
[C---:B------:R-:W-:Y:S01]  /*1490*/  VIADD R16, R17.reuse, 0x60 ;  /* 0x0000006011107836 */ /* 0x040fe20000000000 */
[C---:B------:R-:W-:Y:S01]  /*14a0*/  IADD3 R26, R17.reuse, 0x40, RZ ;  /* 0x00000040111a7810 */ /* 0x040fe20007ffe0ff */
[----:B------:R-:W-:-:S04]  /*14b0*/  IMAD.WIDE.U32 R24, R17, 0x8, R230 ;  /* 0x0000000811187825 */ /* 0x000fc800078e00e6 */
[--C-:B------:R-:W-:Y:S02]  /*14c0*/  IMAD.WIDE.U32 R22, R27, 0x8, R230.reuse ;  /* 0x000000081b167825 */ /* 0x100fe400078e00e6 */
[----:B------:R-:W5:Y:S02]  /*14d0*/  LDG.E.64 R24, desc[UR4][R24.64] ;  /* 0x0000000418187981 */ /* 0x000f64000c1e1b00 */
[--C-:B------:R-:W-:Y:S02]  /*14e0*/  IMAD.WIDE.U32 R26, R26, 0x8, R230.reuse ;  /* 0x000000081a1a7825 */ /* 0x100fe400078e00e6 */
[----:B------:R-:W5:Y:S02]  /*14f0*/  LDG.E.64 R22, desc[UR4][R22.64] ;  /* 0x0000000416167981 */ /* 0x000f64000c1e1b00 */
[----:B------:R-:W-:Y:S02]  /*1500*/  IMAD.WIDE.U32 R16, R16, 0x8, R230 ;  /* 0x0000000810107825 */ /* 0x000fe400078e00e6 */
[----:B------:R-:W5:Y:S04]  /*1510*/  LDG.E.64 R20, desc[UR4][R26.64] ;  /* 0x000000041a147981 */ /* 0x000f68000c1e1b00 */
[----:B------:R0:W5:Y:S01]  /*1520*/  LDG.E.64 R18, desc[UR4][R16.64] ;  /* 0x0000000410127981 */ /* 0x000162000c1e1b00 */
[----:B--2---:R-:W-:-:S05]  /*1530*/  FSEL R0, R0, RZ, !P0 ;  /* 0x000000ff00007208 */ /* 0x004fca0004000000 */
[C---:B---3--:R-:W-:Y:S01]  /*1540*/  FADD.FTZ R194, -R0.reuse, R194 ;  /* 0x000000c200c27221 */ /* 0x048fe20000010100 */
[C---:B-1----:R-:W-:Y:S02]  /*1550*/  PRMT R2, R227.reuse, 0x7632, R2 ;  /* 0x00007632e3027816 */ /* 0x042fe40000000002 */
[----:B------:R-:W-:Y:S01]  /*1560*/  SHF.L.U32 R246, R227, 0x10, RZ ;  /* 0x00000010e3f67819 */ /* 0x000fe200000006ff */
[----:B------:R-:W-:Y:S02]  /*1570*/  FMUL.FTZ R227, R3, R194 ;  /* 0x000000c203e37220 */ /* 0x000fe40000410000 */
[----:B------:R-:W2:Y:S01]  /*1580*/  LDL R194, [R1+0x90] ;  /* 0x0000900001c27983 */ /* 0x000ea20000100800 */
[C---:B------:R-:W-:Y:S01]  /*1590*/  FADD.FTZ R192, -R0.reuse, R192 ;  /* 0x000000c000c07221 */ /* 0x040fe20000010100 */
[C---:B------:R-:W-:Y:S01]  /*15a0*/  FADD.FTZ R193, -R0.reuse, R193 ;  /* 0x000000c100c17221 */ /* 0x040fe20000010100 */
[C---:B----4-:R-:W-:Y:S01]  /*15b0*/  FADD.FTZ R8, -R0.reuse, R8 ;  /* 0x0000000800087221 */ /* 0x050fe20000010100 */
[C---:B------:R-:W-:Y:S01]  /*15c0*/  FADD.FTZ R9, -R0.reuse, R9 ;  /* 0x0000000900097221 */ /* 0x040fe20000010100 */
[C---:B------:R-:W-:Y:S01]  /*15d0*/  FADD.FTZ R10, -R0.reuse, R10 ;  /* 0x0000000a000a7221 */ /* 0x040fe20000010100 */
[C---:B------:R-:W-:Y:S01]  /*15e0*/  FADD.FTZ R11, -R0.reuse, R11 ;  /* 0x0000000b000b7221 */ /* 0x040fe20000010100 */
[----:B------:R-:W-:Y:S01]  /*15f0*/  FADD.FTZ R195, -R0, R195 ;  /* 0x000000c300c37221 */ /* 0x000fe20000010100 */
[----:B------:R-:W-:Y:S01]  /*1600*/  PRMT R245, R12, 0x7632, R245 ;  /* 0x000076320cf57816 */ /* 0x000fe200000000f5 */
[----:B------:R-:W-:Y:S01]  /*1610*/  IMAD.U32 R239, R14, 0x10000, RZ ;  /* 0x000100000eef7824 */ /* 0x000fe200078e00ff */
        /* <DEDUP_REMOVED lines=22> */
[C---:B0-----:R-:W-:Y:S01]  /*1780*/  FADD.FTZ R16, -R0.reuse, R208 ;  /* 0x000000d000107221 */ /* 0x041fe20000010100 */
        /* <DEDUP_REMOVED lines=8> */
[----:B------:R-:W-:Y:S01]  /*1810*/  PRMT R0, R219, 0x7632, R0 ;  /* 0x00007632db007816 */ /* 0x000fe20000000000 */
[----:B------:R-:W-:Y:S02]  /*1820*/  IMAD.U32 R208, R217, 0x10000, RZ ;  /* 0x00010000d9d07824 */ /* 0x000fe400078e00ff */
[C---:B------:R-:W-:Y:S01]  /*1830*/  FMUL.FTZ R232, R3.reuse, R192 ;  /* 0x000000c003e87220 */ /* 0x040fe20000410000 */
[----:B------:R-:W-:Y:S01]  /*1840*/  MOV R217, R230 ;  /* 0x000000e600d97202 */ /* 0x000fe20000000f00 */
[----:B------:R-:W3:Y:S01]  /*1850*/  LDL R192, [R1+0x88] ;  /* 0x0000880001c07983 */ /* 0x000ee20000100800 */
[C---:B------:R-:W-:Y:S01]  /*1860*/  PRMT R60, R226.reuse, 0x7632, R60 ;  /* 0x00007632e23c7816 */ /* 0x040fe2000000003c */
[C---:B------:R-:W-:Y:S01]  /*1870*/  FMUL.FTZ R230, R3.reuse, R193 ;  /* 0x000000c103e67220 */ /* 0x040fe20000410000 */
[----:B------:R-:W-:Y:S01]  /*1880*/  SHF.L.U32 R210, R226, 0x10, RZ ;  /* 0x00000010e2d27819 */ /* 0x000fe200000006ff */
[----:B------:R-:W-:Y:S02]  /*1890*/  IMAD.MOV.U32 R226, RZ, RZ, R0 ;  /* 0x000000ffffe27224 */ /* 0x000fe400078e0000 */
[C---:B------:R-:W-:Y:S01]  /*18a0*/  FMUL.FTZ R0, R3.reuse, R8 ;  /* 0x0000000803007220 */ /* 0x040fe20000410000 */
[----:B------:R-:W4:Y:S01]  /*18b0*/  LDL R193, [R1+0x80] ;  /* 0x0000800001c17983 */ /* 0x000f220000100800 */
[----:B------:R-:W-:-:S03]  /*18c0*/  FMUL.FTZ R8, R3, R200 ;  /* 0x000000c803087220 */ /* 0x000fc60000410000 */
[----:B------:R-:W4:Y:S01]  /*18d0*/  LDL R200, [R1+0x78] ;  /* 0x0000780001c87983 */ /* 0x000f220000100800 */
[----:B------:R-:W-:Y:S01]  /*18e0*/  PRMT R204, R218, 0x7632, R204 ;  /* 0x00007632dacc7816 */ /* 0x000fe200000000cc */
[C---:B------:R-:W-:Y:S01]  /*18f0*/  IMAD.U32 R205, R222.reuse, 0x10000, RZ ;  /* 0x00010000decd7824 */ /* 0x040fe200078e00ff */
[----:B------:R-:W-:Y:S02]  /*1900*/  PRMT R249, R222, 0x7632, R249 ;  /* 0x00007632def97816 */ /* 0x000fe400000000f9 */
[----:B------:R-:W-:Y:S02]  /*1910*/  MOV R222, R204 ;  /* 0x000000cc00de7202 */ /* 0x000fe40000000f00 */
[C---:B------:R-:W-:Y:S02]  /*1920*/  PRMT R248, R223.reuse, 0x7632, R248 ;  /* 0x00007632dff87816 */ /* 0x040fe400000000f8 */
[----:B------:R-:W-:Y:S01]  /*1930*/  SHF.L.U32 R204, R223, 0x10, RZ ;  /* 0x00000010dfcc7819 */ /* 0x000fe200000006ff */
[C---:B------:R-:W-:Y:S01]  /*1940*/  FMUL.FTZ R223, R3.reuse, R196 ;  /* 0x000000c403df7220 */ /* 0x040fe20000410000 */
[C---:B------:R-:W-:Y:S01]  /*1950*/  FMUL.FTZ R244, R3.reuse, R10 ;  /* 0x0000000a03f47220 */ /* 0x040fe20000410000 */
        /* <DEDUP_REMOVED lines=8> */
[----:B--2---:R-:W-:-:S02]  /*19e0*/  FMUL.FTZ R196, R194, R229 ;  /* 0x000000e5c2c47220 */ /* 0x004fc40000410000 */
[----:B------:R-:W2:Y:S01]  /*19f0*/  LDL R194, [R1+0x74] ;  /* 0x0000740001c27983 */ /* 0x000ea20000100800 */
[----:B---3--:R-:W-:-:S03]  /*1a00*/  FMUL.FTZ R243, R192, R243 ;  /* 0x000000f3c0f37220 */ /* 0x008fc60000410000 */
[----:B------:R-:W3:Y:S01]  /*1a10*/  LDL R192, [R1+0x70] ;  /* 0x0000700001c07983 */ /* 0x000ee20000100800 */
[----:B----4-:R-:W-:-:S03]  /*1a20*/  FMUL.FTZ R239, R193, R239 ;  /* 0x000000efc1ef7220 */ /* 0x010fc60000410000 */
[----:B------:R-:W4:Y:S01]  /*1a30*/  LDL R193, [R1+0x68] ;  /* 0x0000680001c17983 */ /* 0x000f220000100800 */
[----:B------:R-:W-:-:S03]  /*1a40*/  FMUL.FTZ R235, R200, R235 ;  /* 0x000000ebc8eb7220 */ /* 0x000fc60000410000 */
[----:B------:R-:W4:Y:S01]  /*1a50*/  LDL R200, [R1+0x60] ;  /* 0x0000600001c87983 */ /* 0x000f220000100800 */
[C---:B------:R-:W-:Y:S02]  /*1a60*/  PRMT R250, R221.reuse, 0x7632, R250 ;  /* 0x00007632ddfa7816 */ /* 0x040fe400000000fa */
[----:B------:R-:W-:Y:S01]  /*1a70*/  SHF.L.U32 R206, R221, 0x10, RZ ;  /* 0x00000010ddce7819 */ /* 0x000fe200000006ff */
[----:B------:R-:W-:Y:S01]  /*1a80*/  FMUL.FTZ R221, R3, R197 ;  /* 0x000000c503dd7220 */ /* 0x000fe20000410000 */
[C---:B------:R-:W-:Y:S01]  /*1a90*/  PRMT R211, R225.reuse, 0x7632, R211 ;  /* 0x00007632e1d37816 */ /* 0x040fe200000000d3 */
[----:B------:R-:W4:Y:S01]  /*1aa0*/  LDL R197, [R1+0x84] ;  /* 0x0000840001c57983 */ /* 0x000f220000100800 */
[----:B------:R-:W-:Y:S01]  /*1ab0*/  SHF.L.U32 R209, R225, 0x10, RZ ;  /* 0x00000010e1d17819 */ /* 0x000fe200000006ff */
[----:B------:R-:W-:Y:S02]  /*1ac0*/  FMUL.FTZ R225, R3, R195 ;  /* 0x000000c303e17220 */ /* 0x000fe40000410000 */
[----:B------:R-:W4:Y:S01]  /*1ad0*/  LDL R195, [R1+0x7c] ;  /* 0x00007c0001c37983 */ /* 0x000f220000100800 */
[----:B------:R-:W-:Y:S01]  /*1ae0*/  SHF.L.U32 R207, R218, 0x10, RZ ;  /* 0x00000010dacf7819 */ /* 0x000fe200000006ff */
[----:B------:R-:W-:-:S02]  /*1af0*/  IMAD.U32 R218, R219, 0x10000, RZ ;  /* 0x00010000dbda7824 */ /* 0x000fc400078e00ff */
[C---:B------:R-:W-:Y:S01]  /*1b00*/  FMUL.FTZ R219, R3.reuse, R198 ;  /* 0x000000c603db7220 */ /* 0x040fe20000410000 */
[----:B------:R-:W-:Y:S01]  /*1b10*/  MOV R198, R226 ;  /* 0x000000e200c67202 */ /* 0x000fe20000000f00 */
[----:B------:R-:W-:Y:S02]  /*1b20*/  IMAD.MOV.U32 R226, RZ, RZ, R217 ;  /* 0x000000ffffe27224 */ /* 0x000fe400078e00d9 */
[----:B------:R-:W-:Y:S01]  /*1b30*/  FMUL.FTZ R217, R3, R199 ;  /* 0x000000c703d97220 */ /* 0x000fe20000410000 */
[----:B------:R-:W-:Y:S01]  /*1b40*/  SHF.L.U32 R233, R233, 0x10, RZ ;  /* 0x00000010e9e97819 */ /* 0x000fe200000006ff */
[----:B------:R-:W4:Y:S01]  /*1b50*/  LDL R199, [R1+0x8c] ;  /* 0x00008c0001c77983 */ /* 0x000f220000100800 */
[----:B------:R-:W-:-:S03]  /*1b60*/  FMUL.FTZ R234, R3, R191 ;  /* 0x000000bf03ea7220 */ /* 0x000fc60000410000 */
[----:B------:R-:W-:Y:S01]  /*1b70*/  FADD.FTZ R167, R167, R233 ;  /* 0x000000e9a7a77221 */ /* 0x000fe20000010000 */
[----:B------:R-:W-:Y:S01]  /*1b80*/  FFMA.FTZ R131, R234, R233, R131 ;  /* 0x000000e9ea837223 */ /* 0x000fe20000010083 */
[C---:B------:R-:W-:Y:S02]  /*1b90*/  PRMT R231, R216.reuse, 0x7632, R231 ;  /* 0x00007632d8e77816 */ /* 0x040fe400000000e7 */
[----:B------:R-:W-:Y:S01]  /*1ba0*/  SHF.L.U32 R216, R216, 0x10, RZ ;  /* 0x00000010d8d87819 */ /* 0x000fe200000006ff */
[----:B------:R-:W-:Y:S01]  /*1bb0*/  FFMA.FTZ R136, R0, R229, R136 ;  /* 0x000000e500887223 */ /* 0x000fe20000010088 */
[----:B------:R-:W-:Y:S01]  /*1bc0*/  FADD.FTZ R168, R168, R229 ;  /* 0x000000e5a8a87221 */ /* 0x000fe20000010000 */
[----:B------:R-:W-:Y:S01]  /*1bd0*/  SHF.L.U32 R229, R231, 0x10, RZ ;  /* 0x00000010e7e57819 */ /* 0x000fe200000006ff */
[----:B--2---:R-:W-:Y:S02]  /*1be0*/  FMUL.FTZ R233, R194, R233 ;  /* 0x000000e9c2e97220 */ /* 0x004fe40000410000 */
[----:B------:R-:W2:Y:S01]  /*1bf0*/  LDL R194, [R1+0x48] ;  /* 0x0000480001c27983 */ /* 0x000ea20000100800 */
[----:B---3--:R-:W-:Y:S01]  /*1c00*/  FMUL.FTZ R231, R192, R216 ;  /* 0x000000d8c0e77220 */ /* 0x008fe20000410000 */
[----:B------:R-:W-:-:S02]  /*1c10*/  IMAD.U32 R192, R226, 0x10000, RZ ;  /* 0x00010000e2c07824 */ /* 0x000fc400078e00ff */
[----:B----4-:R-:W-:Y:S01]  /*1c20*/  FMUL.FTZ R226, R193, R208 ;  /* 0x000000d0c1e27220 */ /* 0x010fe20000410000 */
[----:B------:R-:W-:Y:S01]  /*1c30*/  SHF.L.U32 R193, R222, 0x10, RZ ;  /* 0x00000010dec17819 */ /* 0x000fe200000006ff */
[----:B------:R-:W-:Y:S02]  /*1c40*/  FMUL.FTZ R222, R200, R207 ;  /* 0x000000cfc8de7220 */ /* 0x000fe40000410000 */
[----:B------:R-:W3:Y:S01]  /*1c50*/  LDL R200, [R1+0x38] ;  /* 0x0000380001c87983 */ /* 0x000ee20000100800 */
[----:B------:R-:W-:Y:S01]  /*1c60*/  SHF.L.U32 R241, R241, 0x10, RZ ;  /* 0x00000010f1f17819 */ /* 0x000fe200000006ff */
[C---:B------:R-:W-:Y:S01]  /*1c70*/  FMUL.FTZ R242, R3.reuse, R11 ;  /* 0x0000000b03f27220 */ /* 0x040fe20000410000 */
[----:B------:R-:W-:Y:S01]  /*1c80*/  FMUL.FTZ R238, R3, R189 ;  /* 0x000000bd03ee7220 */ /* 0x000fe20000410000 */
[----:B------:R-:W-:Y:S02]  /*1c90*/  IMAD.U32 R237, R237, 0x10000, RZ ;  /* 0x00010000eded7824 */ /* 0x000fe400078e00ff */
[-C--:B------:R-:W-:Y:S01]  /*1ca0*/  FFMA.FTZ R139, R242, R241.reuse, R139 ;  /* 0x000000f1f28b7223 */ /* 0x080fe2000001008b */
[----:B------:R-:W-:Y:S01]  /*1cb0*/  FADD.FTZ R171, R171, R241 ;  /* 0x000000f1abab7221 */ /* 0x000fe20000010000 */
[----:B------:R-:W-:Y:S01]  /*1cc0*/  FMUL.FTZ R241, R197, R241 ;  /* 0x000000f1c5f17220 */ /* 0x000fe20000410000 */
[----:B------:R-:W-:Y:S01]  /*1cd0*/  FADD.FTZ R165, R165, R237 ;  /* 0x000000eda5a57221 */ /* 0x000fe20000010000 */
[-C--:B------:R-:W-:Y:S01]  /*1ce0*/  FFMA.FTZ R129, R238, R237.reuse, R129 ;  /* 0x000000edee817223 */ /* 0x080fe20000010081 */
[----:B------:R-:W-:Y:S01]  /*1cf0*/  FMUL.FTZ R237, R195, R237 ;  /* 0x000000edc3ed7220 */ /* 0x000fe20000410000 */
[----:B------:R-:W4:Y:S04]  /*1d00*/  LDL R197, [R1+0x58] ;  /* 0x0000580001c57983 */ /* 0x000f280000100800 */
[----:B------:R-:W4:Y:S01]  /*1d10*/  LDL R195, [R1+0x50] ;  /* 0x0000500001c37983 */ /* 0x000f220000100800 */
[----:B------:R-:W-:-:S03]  /*1d20*/  FMUL.FTZ R10, R3, R202 ;  /* 0x000000ca030a7220 */ /* 0x000fc60000410000 */
[----:B------:R-:W4:Y:S01]  /*1d30*/  LDL R202, [R1+0x6c] ;  /* 0x00006c0001ca7983 */ /* 0x000f220000100800 */
[----:B------:R-:W-:Y:S01]  /*1d40*/  SHF.L.U32 R245, R245, 0x10, RZ ;  /* 0x00000010f5f57819 */ /* 0x000fe200000006ff */
[C---:B------:R-:W-:Y:S01]  /*1d50*/  FMUL.FTZ R252, R3.reuse, R9 ;  /* 0x0000000903fc7220 */ /* 0x040fe20000410000 */
[C---:B------:R-:W-:Y:S01]  /*1d60*/  FMUL.FTZ R9, R3.reuse, R201 ;  /* 0x000000c903097220 */ /* 0x040fe20000410000 */
[----:B------:R-:W-:Y:S01]  /*1d70*/  FMUL.FTZ R188, R3, R212 ;  /* 0x000000d403bc7220 */ /* 0x000fe20000410000 */
[----:B------:R-:W4:Y:S01]  /*1d80*/  LDL R201, [R1+0x30] ;  /* 0x0000300001c97983 */ /* 0x000f220000100800 */
[-C--:B------:R-:W-:Y:S01]  /*1d90*/  FFMA.FTZ R137, R252, R245.reuse, R137 ;  /* 0x000000f5fc897223 */ /* 0x080fe20000010089 */
[----:B------:R-:W-:Y:S02]  /*1da0*/  FADD.FTZ R169, R169, R245 ;  /* 0x000000f5a9a97221 */ /* 0x000fe40000010000 */
[----:B------:R-:W4:Y:S01]  /*1db0*/  LDL R212, [R1+0x64] ;  /* 0x0000640001d47983 */ /* 0x000f220000100800 */
[----:B------:R-:W-:-:S03]  /*1dc0*/  FMUL.FTZ R245, R199, R245 ;  /* 0x000000f5c7f57220 */ /* 0x000fc60000410000 */
[----:B------:R-:W4:Y:S01]  /*1dd0*/  LDL R199, [R1+0x40] ;  /* 0x0000400001c77983 */ /* 0x000f220000100800 */
[----:B------:R-:W-:Y:S01]  /*1de0*/  FMUL.FTZ R11, R3, R203 ;  /* 0x000000cb030b7220 */ /* 0x000fe20000410000 */
[----:B------:R-:W-:Y:S01]  /*1df0*/  FADD.FTZ R152, R152, R207 ;  /* 0x000000cf98987221 */ /* 0x000fe20000010000 */
[----:B------:R-:W-:Y:S01]  /*1e00*/  FFMA.FTZ R120, R223, R207, R120 ;  /* 0x000000cfdf787223 */ /* 0x000fe20000010078 */
[----:B------:R-:W-:Y:S01]  /*1e10*/  SHF.L.U32 R203, R198, 0x10, RZ ;  /* 0x00000010c6cb7819 */ /* 0x000fe200000006ff */
[----:B------:R-:W4:Y:S01]  /*1e20*/  LDL R207, [R1+0x5c] ;  /* 0x00005c0001cf7983 */ /* 0x000f220000100800 */
[----:B------:R-:W-:Y:S01]  /*1e30*/  FFMA.FTZ R118, R10, R206, R118 ;  /* 0x000000ce0a767223 */ /* 0x000fe20000010076 */
[----:B------:R-:W-:Y:S01]  /*1e40*/  FADD.FTZ R146, R146, R206 ;  /* 0x000000ce92927221 */ /* 0x000fe20000010000 */
[----:B------:R-:W-:Y:S01]  /*1e50*/  FFMA.FTZ R126, R227, R208, R126 ;  /* 0x000000d0e37e7223 */ /* 0x000fe2000001007e */
[----:B------:R-:W-:Y:S02]  /*1e60*/  FADD.FTZ R158, R158, R208 ;  /* 0x000000d09e9e7221 */ /* 0x000fe40000010000 */
        /* <DEDUP_REMOVED lines=8> */
[C---:B------:R-:W-:Y:S02]  /*1ef0*/  PRMT R251, R220.reuse, 0x7632, R251 ;  /* 0x00007632dcfb7816 */ /* 0x040fe400000000fb */
[----:B------:R-:W-:Y:S01]  /*1f00*/  SHF.L.U32 R220, R220, 0x10, RZ ;  /* 0x00000010dcdc7819 */ /* 0x000fe200000006ff */
[----:B------:R-:W-:Y:S01]  /*1f10*/  FADD.FTZ R154, R154, R218 ;  /* 0x000000da9a9a7221 */ /* 0x000fe20000010000 */
[-C--:B------:R-:W-:Y:S01]  /*1f20*/  FFMA.FTZ R122, R219, R218.reuse, R122 ;  /* 0x000000dadb7a7223 */ /* 0x080fe2000001007a */
[----:B----4-:R-:W-:Y:S02]  /*1f30*/  FMUL.FTZ R218, R197, R218 ;  /* 0x000000dac5da7220 */ /* 0x010fe40000410000 */
        /* <DEDUP_REMOVED lines=21> */
[C---:B------:R-:W-:Y:S01]  /*2090*/  PRMT R247, R224.reuse, 0x7632, R247 ;  /* 0x00007632e0f77816 */ /* 0x040fe200000000f7 */
[----:B------:R-:W-:Y:S02]  /*20a0*/  IMAD.U32 R224, R224, 0x10000, RZ ;  /* 0x00010000e0e07824 */ /* 0x000fe400078e00ff */
[----:B------:R-:W-:Y:S01]  /*20b0*/  FMUL.FTZ R16, R3, R16 ;  /* 0x0000001003107220 */ /* 0x000fe20000410000 */
        /* <DEDUP_REMOVED lines=14> */
[----:B------:R-:W-:Y:S01]  /*21a0*/  FADD.FTZ R192, R192, R224 ;  /* 0x000000e0c0c07221 */ /* 0x000fe20000010000 */
[----:B------:R-:W4:Y:S01]  /*21b0*/  LDL R205, [R1+0x44] ;  /* 0x0000440001cd7983 */ /* 0x000f220000100800 */
[----:B------:R-:W-:Y:S01]  /*21c0*/  FFMA.FTZ R194, R227, R226, R195 ;  /* 0x000000e2e3c27223 */ /* 0x000fe200000100c3 */
[----:B------:R-:W-:Y:S01]  /*21d0*/  FFMA.FTZ R116, R8, R220, R116 ;  /* 0x000000dc08747223 */ /* 0x000fe20000010074 */
[----:B------:R-:W-:Y:S01]  /*21e0*/  FADD.FTZ R144, R144, R220 ;  /* 0x000000dc90907221 */ /* 0x000fe20000010000 */
[-C--:B------:R-:W-:Y:S01]  /*21f0*/  FMUL.FTZ R220, R207, R193.reuse ;  /* 0x000000c1cfdc7220 */ /* 0x080fe20000410000 */
[----:B------:R-:W-:Y:S01]  /*2200*/  FADD.FTZ R192, R192, R222 ;  /* 0x000000dec0c07221 */ /* 0x000fe20000010000 */
[----:B------:R-:W-:Y:S01]  /*2210*/  FFMA.FTZ R194, R225, R224, R194 ;  /* 0x000000e0e1c27223 */ /* 0x000fe200000100c2 */
[----:B------:R-:W-:Y:S01]  /*2220*/  FADD.FTZ R153, R153, R193 ;  /* 0x000000c199997221 */ /* 0x000fe20000010000 */
[----:B------:R-:W-:Y:S01]  /*2230*/  FFMA.FTZ R121, R221, R193, R121 ;  /* 0x000000c1dd797223 */ /* 0x000fe20000010079 */
[----:B------:R-:W-:Y:S01]  /*2240*/  FADD.FTZ R192, R192, R220 ;  /* 0x000000dcc0c07221 */ /* 0x000fe20000010000 */
[----:B------:R-:W-:Y:S01]  /*2250*/  FFMA.FTZ R193, R223, R222, R194 ;  /* 0x000000dedfc17223 */ /* 0x000fe200000100c2 */
[----:B------:R-:W4:Y:S01]  /*2260*/  LDL R207, [R1+0x20] ;  /* 0x0000200001cf7983 */ /* 0x000f220000100800 */
[----:B------:R-:W-:Y:S01]  /*2270*/  FADD.FTZ R155, R155, R203 ;  /* 0x000000cb9b9b7221 */ /* 0x000fe20000010000 */
[----:B------:R-:W-:Y:S01]  /*2280*/  FADD.FTZ R194, R192, R218 ;  /* 0x000000dac0c27221 */ /* 0x000fe20000010000 */
[----:B------:R-:W-:Y:S01]  /*2290*/  FFMA.FTZ R193, R221, R220, R193 ;  /* 0x000000dcddc17223 */ /* 0x000fe200000100c1 */
[----:B------:R-:W-:Y:S01]  /*22a0*/  FFMA.FTZ R123, R217, R203, R123 ;  /* 0x000000cbd97b7223 */ /* 0x000fe2000001007b */
[----:B------:R-:W-:-:S02]  /*22b0*/  IMAD.U32 R192, R60, 0x10000, RZ ;  /* 0x000100003cc07824 */ /* 0x000fc400078e00ff */
[----:B------:R-:W-:Y:S01]  /*22c0*/  FMUL.FTZ R203, R208, R203 ;  /* 0x000000cbd0cb7220 */ /* 0x000fe20000410000 */
[----:B------:R-:W-:Y:S01]  /*22d0*/  FFMA.FTZ R193, R219, R218, R193 ;  /* 0x000000dadbc17223 */ /* 0x000fe200000100c1 */
[----:B------:R-:W-:Y:S01]  /*22e0*/  FMUL.FTZ R26, R3, R26 ;  /* 0x0000001a031a7220 */ /* 0x000fe20000410000 */
[----:B------:R-:W-:Y:S02]  /*22f0*/  IMAD.U32 R251, R251, 0x10000, RZ ;  /* 0x00010000fbfb7824 */ /* 0x000fe400078e00ff */
[----:B------:R-:W-:Y:S01]  /*2300*/  FADD.FTZ R194, R194, R203 ;  /* 0x000000cbc2c27221 */ /* 0x000fe20000010000 */
[----:B------:R-:W-:Y:S01]  /*2310*/  FFMA.FTZ R193, R217, R203, R193 ;  /* 0x000000cbd9c17223 */ /* 0x000fe200000100c1 */
[----:B------:R-:W-:Y:S01]  /*2320*/  FFMA.FTZ R78, R26, R209, R78 ;  /* 0x000000d11a4e7223 */ /* 0x000fe2000001004e */
[----:B------:R-:W-:Y:S01]  /*2330*/  FADD.FTZ R162, R162, R209 ;  /* 0x000000d1a2a27221 */ /* 0x000fe20000010000 */
[----:B------:R-:W-:Y:S01]  /*2340*/  FADD.FTZ R194, R194, R197 ;  /* 0x000000c5c2c27221 */ /* 0x000fe20000010000 */
[----:B------:R-:W-:Y:S01]  /*2350*/  FFMA.FTZ R195, R8, R197, R193 ;  /* 0x000000c508c37223 */ /* 0x000fe200000100c1 */
[C---:B------:R-:W-:Y:S01]  /*2360*/  FMUL.FTZ R191, R3.reuse, R215 ;  /* 0x000000d703bf7220 */ /* 0x040fe20000410000 */
[C---:B------:R-:W-:Y:S01]  /*2370*/  FMUL.FTZ R190, R3.reuse, R214 ;  /* 0x000000d603be7220 */ /* 0x040fe20000410000 */
[----:B------:R-:W-:Y:S01]  /*2380*/  FMUL.FTZ R189, R3, R213 ;  /* 0x000000d503bd7220 */ /* 0x000fe20000410000 */
[----:B------:R-:W-:Y:S01]  /*2390*/  SHF.L.U32 R213, R2, 0x10, RZ ;  /* 0x0000001002d57819 */ /* 0x000fe200000006ff */
[----:B--2---:R-:W-:-:S02]  /*23a0*/  FMUL.FTZ R202, R206, R209 ;  /* 0x000000d1ceca7220 */ /* 0x004fc40000410000 */
[----:B------:R-:W2:Y:S04]  /*23b0*/  LDL R206, [R1+0x3c] ;  /* 0x00003c0001ce7983 */ /* 0x000ea80000100800 */
[----:B------:R0:W5:Y:S04]  /*23c0*/  LDL.LU R60, [R1+0x98] ;  /* 0x00009800013c7983 */ /* 0x0001680000300800 */
[----:B------:R-:W2:Y:S04]  /*23d0*/  LDL R208, [R1+0x34] ;  /* 0x0000340001d07983 */ /* 0x000ea80000100800 */
[----:B------:R-:W2:Y:S04]  /*23e0*/  LDL R209, [R1+0x2c] ;  /* 0x00002c0001d17983 */ /* 0x000ea80000100800 */
[----:B------:R-:W2:Y:S04]  /*23f0*/  LDL R215, [R1+0x1c] ;  /* 0x00001c0001d77983 */ /* 0x000ea80000100800 */
[----:B------:R-:W2:Y:S04]  /*2400*/  LDL R212, [R1+0x18] ;  /* 0x0000180001d47983 */ /* 0x000ea80000100800 */
[----:B------:R-:W2:Y:S01]  /*2410*/  LDL R214, [R1+0x14] ;  /* 0x0000140001d67983 */ /* 0x000ea20000100800 */
[----:B---3--:R-:W-:-:S04]  /*2420*/  FMUL.FTZ R204, R204, R251 ;  /* 0x000000fbcccc7220 */ /* 0x008fc80000410000 */
[----:B------:R-:W-:Y:S01]  /*2430*/  FADD.FTZ R193, R194, R204 ;  /* 0x000000ccc2c17221 */ /* 0x000fe20000010000 */
[----:B------:R-:W-:Y:S02]  /*2440*/  FFMA.FTZ R194, R9, R204, R195 ;  /* 0x000000cc09c27223 */ /* 0x000fe400000100c3 */
[----:B------:R-:W3:Y:S04]  /*2450*/  LDL R195, [R1+0x24] ;  /* 0x0000240001c37983 */ /* 0x000ee80000100800 */
[----:B------:R0:W5:Y:S01]  /*2460*/  LDL.LU R2, [R1+0x94] ;  /* 0x0000940001027983 */ /* 0x0001620000300800 */
[----:B------:R-:W-:Y:S01]  /*2470*/  SHF.L.U32 R250, R250, 0x10, RZ ;  /* 0x00000010fafa7819 */ /* 0x000fe200000006ff */
[----:B------:R-:W-:Y:S01]  /*2480*/  FADD.FTZ R193, R193, R198 ;  /* 0x000000c6c1c17221 */ /* 0x000fe20000010000 */
[----:B------:R-:W-:Y:S01]  /*2490*/  FFMA.FTZ R194, R10, R198, R194 ;  /* 0x000000c60ac27223 */ /* 0x000fe200000100c2 */
[----:B------:R-:W-:Y:S01]  /*24a0*/  SHF.L.U32 R249, R249, 0x10, RZ ;  /* 0x00000010f9f97819 */ /* 0x000fe200000006ff */
[----:B------:R-:W-:Y:S01]  /*24b0*/  FMUL.FTZ R13, R3, R13 ;  /* 0x0000000d030d7220 */ /* 0x000fe20000410000 */
[----:B------:R-:W-:-:S02]  /*24c0*/  IMAD.U32 R248, R248, 0x10000, RZ ;  /* 0x00010000f8f87824 */ /* 0x000fc400078e00ff */
[----:B------:R-:W-:Y:S01]  /*24d0*/  FMUL.FTZ R15, R3, R15 ;  /* 0x0000000f030f7220 */ /* 0x000fe20000410000 */
[----:B------:R-:W-:Y:S01]  /*24e0*/  SHF.L.U32 R247, R247, 0x10, RZ ;  /* 0x00000010f7f77819 */ /* 0x000fe200000006ff */
[----:B------:R-:W-:Y:S01]  /*24f0*/  FMUL.FTZ R17, R3, R17 ;  /* 0x0000001103117220 */ /* 0x000fe20000410000 */
[----:B------:R-:W-:Y:S01]  /*2500*/  SHF.L.U32 R211, R211, 0x10, RZ ;  /* 0x00000010d3d37819 */ /* 0x000fe200000006ff */
[----:B------:R-:W-:Y:S01]  /*2510*/  FADD.FTZ R180, R180, R210 ;  /* 0x000000d2b4b47221 */ /* 0x000fe20000010000 */
[----:B------:R-:W-:Y:S01]  /*2520*/  FFMA.FTZ R172, R188, R210, R172 ;  /* 0x000000d2bcac7223 */ /* 0x000fe200000100ac */
[----:B------:R-:W-:Y:S01]  /*2530*/  FMUL.FTZ R27, R3, R27 ;  /* 0x0000001b031b7220 */ /* 0x000fe20000410000 */
[----:B------:R-:W-:Y:S01]  /*2540*/  FADD.FTZ R181, R181, R192 ;  /* 0x000000c0b5b57221 */ /* 0x000fe20000010000 */
[----:B------:R-:W-:Y:S01]  /*2550*/  FADD.FTZ R163, R163, R211 ;  /* 0x000000d3a3a37221 */ /* 0x000fe20000010000 */
[----:B------:R-:W-:Y:S01]  /*2560*/  FFMA.FTZ R173, R189, R192, R173 ;  /* 0x000000c0bdad7223 */ /* 0x000fe200000100ad */
[----:B------:R-:W-:Y:S01]  /*2570*/  FFMA.FTZ R79, R27, R211, R79 ;  /* 0x000000d31b4f7223 */ /* 0x000fe2000001004f */
[----:B----4-:R-:W-:-:S04]  /*2580*/  FMUL.FTZ R205, R205, R250 ;  /* 0x000000facdcd7220 */ /* 0x010fc80000410000 */
[----:B------:R-:W-:Y:S01]  /*2590*/  FADD.FTZ R193, R193, R205 ;  /* 0x000000cdc1c17221 */ /* 0x000fe20000010000 */
[----:B------:R-:W-:-:S03]  /*25a0*/  FFMA.FTZ R194, R11, R205, R194 ;  /* 0x000000cd0bc27223 */ /* 0x000fc600000100c2 */
        /* <DEDUP_REMOVED lines=33> */
[----:B------:R-:W-:Y:S01]  /*27c0*/  FMUL.FTZ R212, R212, R246 ;  /* 0x000000f6d4d47220 */ /* 0x000fe20000410000 */
[----:B------:R-:W-:Y:S01]  /*27d0*/  FMUL.FTZ R213, R214, R213 ;  /* 0x000000d5d6d57220 */ /* 0x000fe20000410000 */
[----:B---3--:R-:W-:Y:S01]  /*27e0*/  FMUL.FTZ R210, R195, R211 ;  /* 0x000000d3c3d27220 */ /* 0x008fe20000410000 */
        /* <DEDUP_REMOVED lines=11> */
[----:B0-----:R-:W-:-:S07]  /*28a0*/  FFMA.FTZ R195, R191, R213, R193 ;  /* 0x000000d5bfc37223 */ /* 0x001fce00000100c1 */
.L_x_5734:
[----:B------:R-:W-:Y:S05]  /*28b0*/  BSYNC B0 ;  /* 0x0000000000007941 */ /* 0x000fea0003800000 */
.L_x_5732:
[----:B-----5:R-:W-:Y:S01]  /*28c0*/  MOV R192, R24 ;  /* 0x0000001800c07202 */ /* 0x020fe20000000f00 */
[----:B------:R-:W-:Y:S01]  /*28d0*/  IMAD.MOV.U32 R214, RZ, RZ, R22 ;  /* 0x000000ffffd67224 */ /* 0x000fe200078e0016 */
[----:B------:R-:W-:Y:S01]  /*28e0*/  MOV R193, R20 ;  /* 0x0000001400c17202 */ /* 0x000fe20000000f00 */
[----:B------:R-:W-:Y:S01]  /*28f0*/  UMOV UR6, 0xffffffff ;  /* 0xffffffff00067882 */ /* 0x000fe20000000000 */
[----:B------:R-:W-:Y:S02]  /*2900*/  PRMT R194, R192, 0x7610, R194 ;  /* 0x00007610c0c27816 */ /* 0x000fe400000000c2 */
[----:B------:R-:W-:Y:S01]  /*2910*/  MOV R192, R18 ;  /* 0x0000001200c07202 */ /* 0x000fe20000000f00 */
[----:B------:R0:W-:Y:S04]  /*2920*/  STL.S16 [R1+0x8], R214 ;  /* 0x000008d601007387 */ /* 0x0001e80000100600 */
[----:B------:R0:W-:Y:S04]  /*2930*/  STL.S16 [R1+0xc], R193 ;  /* 0x00000cc101007387 */ /* 0x0001e80000100600 */
[----:B------:R0:W-:Y:S01]  /*2940*/  STL.S16 [R1+0x10], R192 ;  /* 0x000010c001007387 */ /* 0x0001e20000100600 */
        /* <DEDUP_REMOVED lines=19> */
.L_x_5882:
[----:B0-----:R-:W0:Y:S01]  /*2a80*/  LDC R192, c[0x0][0x218] ;  /* 0x00008600ffc07b82 */ /* 0x001e220000000800 */
[----:B------:R-:W3:Y:S01]  /*2a90*/  S2R R247, SR_TID.X ;  /* 0x0000000000f77919 */ /* 0x000ee20000002100 */
[----:B------:R-:W-:-:S04]  /*2aa0*/  @P4 VIADD R7, R7, 0xffffffff ;  /* 0xffffffff07074836 */ /* 0x000fc80000000000 */
[----:B0-----:R-:W-:Y:S02]  /*2ab0*/  @P4 IMAD R7, R7, R192, RZ ;  /* 0x000000c007074224 */ /* 0x001fe400078e02ff */
[----:B------:R-:W0:Y:S03]  /*2ac0*/  @P4 LDC.64 R192, c[0x0][0x220] ;  /* 0x00008800ffc04b82 */ /* 0x000e260000000a00 */
[----:B------:R-:W-:-:S04]  /*2ad0*/  @P4 SHF.R.S32.HI R214, RZ, 0x1f, R7 ;  /* 0x0000001fffd64819 */ /* 0x000fc80000011407 */
[----:B------:R-:W-:Y:S01]  /*2ae0*/  @P4 LEA.HI R7, R214, R7, RZ, 0x3 ;  /* 0x00000007d6074211 */ /* 0x000fe200078f18ff */
[----:B------:R-:W-:Y:S01]  /*2af0*/  HFMA2.MMA R214, -RZ, RZ, 0, 0 ;  /* 0x00000000ffd67435 */ /* 0x000fe200000001ff */
[----:B---3--:R-:W-:-:S05]  /*2b00*/  LOP3.LUT R247, R247, 0x1f, RZ, 0xc0, !PT ;  /* 0x0000001ff7f77812 */ /* 0x008fca00078ec0ff */
[----:B------:R-:W-:-:S05]  /*2b10*/  @P4 LEA.HI.SX32 R214, R7, R247, 0x1d ;  /* 0x000000f707d64211 */ /* 0x000fca00078feaff */
[----:B0-----:R-:W-:-:S05]  /*2b20*/  @P4 IMAD.WIDE.U32 R192, R214, 0x10, R192 ;  /* 0x00000010d6c04825 */ /* 0x001fca00078e00c0 */
[----:B------:R0:W5:Y:S01]  /*2b30*/  @P4 LDG.E.128 R132, desc[UR4][R192.64] ;  /* 0x00000004c0844981 */ /* 0x000162000c1e1d00 */
[----:B------:R-:W-:Y:S01]  /*2b40*/  @!P5 ISETP.NE.U32.AND P3, PT, R4, RZ, PT ;  /* 0x000000ff0400d20c */ /* 0x000fe20003f65070 */
[----:B------:R-:W-:Y:S01]  /*2b50*/  FADD.FTZ R246, R216, R246 ;  /* 0x000000f6d8f67221 */ /* 0x000fe20000010000 */
[----:B-12---:R-:W-:Y:S01]  /*2b60*/  FADD.FTZ R216, R195, R215 ;  /* 0x000000d7c3d87221 */ /* 0x006fe20000010000 */
[----:B------:R-:W-:Y:S01]  /*2b70*/  BSSY B0, `(.L_x_5736) ;  /* 0x0000013000007945 */ /* 0x000fe20003800000 */
[----:B------:R-:W-:Y:S01]  /*2b80*/  @!P5 ISETP.NE.AND.EX P3, PT, R5, RZ, PT, P3 ;  /* 0x000000ff0500d20c */ /* 0x000fe20003f65330 */
[----:B------:R-:W-:Y:S01]  /*2b90*/  FMUL.FTZ R215, R246, UR8 ;  /* 0x00000008f6d77c20 */ /* 0x000fe20008410000 */
[----:B------:R-:W-:Y:S01]  /*2ba0*/  @!P5 ISETP.NE.U32.AND P1, PT, R4, RZ, PT ;  /* 0x000000ff0400d20c */ /* 0x000fe20003f25070 */
[----:B------:R-:W-:Y:S01]  /*2bb0*/  FMUL.FTZ R216, R216, UR8 ;  /* 0x00000008d8d87c20 */ /* 0x000fe20008410000 */
[C---:B------:R-:W-:Y:S01]  /*2bc0*/  @!P5 ISETP.NE.U32.AND P0, PT, R4.reuse, RZ, PT ;  /* 0x000000ff0400d20c */ /* 0x040fe20003f05070 */
[----:B0-----:R-:W0:Y:S01]  /*2bd0*/  LDC.64 R192, c[0x0][0x308] ;  /* 0x0000c200ffc07b82 */ /* 0x001e220000000a00 */
[----:B------:R-:W-:-:S02]  /*2be0*/  @!P5 ISETP.NE.U32.AND P2, PT, R4, RZ, PT ;  /* 0x000000ff0400d20c */ /* 0x000fc40003f45070 */
[----:B------:R-:W-:Y:S01]  /*2bf0*/  @!P5 FSEL R251, R56, RZ, P3 ;  /* 0x000000ff38fbd208 */ /* 0x000fe20001800000 */
[----:B------:R-:W-:Y:S10]  /*2c00*/  @!P5 BRA `(.L_x_5737) ;  /* 0x000000000024d947 */ /* 0x000ff40003800000 */
[----:B------:R-:W1:Y:S01]  /*2c10*/  LDC.U8 R247, c[0x0][0x2a0] ;  /* 0x0000a800fff77b82 */ /* 0x000e620000000000 */
[----:B------:R-:W-:-:S04]  /*2c20*/  ISETP.NE.U32.AND P3, PT, R4, RZ, PT ;  /* 0x000000ff0400720c */ /* 0x000fc80003f65070 */
[----:B------:R-:W-:Y:S02]  /*2c30*/  ISETP.NE.AND.EX P3, PT, R5, RZ, PT, P3 ;  /* 0x000000ff0500720c */ /* 0x000fe40003f65330 */
[----:B-1----:R-:W-:-:S04]  /*2c40*/  ISETP.NE.AND P6, PT, R247, RZ, PT ;  /* 0x000000fff700720c */ /* 0x002fc80003fc5270 */
[----:B------:R-:W-:-:S05]  /*2c50*/  FSEL R7, R215, RZ, !P6 ;  /* 0x000000ffd7077208 */ /* 0x000fca0007000000 */
[----:B------:R-:W-:-:S04]  /*2c60*/  FFMA.FTZ R7, R0, R216, R7 ;  /* 0x000000d800077223 */ /* 0x000fc80000010007 */
[----:B------:R-:W-:-:S04]  /*2c70*/  FADD.FTZ R7, R196, -R7 ;  /* 0x80000007c4077221 */ /* 0x000fc80000010000 */
[----:B------:R-:W-:-:S04]  /*2c80*/  FMUL.FTZ R251, R3, R7 ;  /* 0x0000000703fb7220 */ /* 0x000fc80000410000 */
[----:B------:R-:W-:-:S07]  /*2c90*/  @P3 FADD.FTZ R251, R56, R251 ;  /* 0x000000fb38fb3221 */ /* 0x000fce0000010000 */
.L_x_5737:
[----:B------:R-:W-:Y:S05]  /*2ca0*/  BSYNC B0 ;  /* 0x0000000000007941 */ /* 0x000fea0003800000 */
.L_x_5736:
[----:B------:R-:W-:Y:S01]  /*2cb0*/  BSSY B0, `(.L_x_5738) ;  /* 0x0000010000007945 */ /* 0x000fe20003800000 */
[----:B------:R-:W-:Y:S02]  /*2cc0*/  @!P5 ISETP.NE.U32.AND P3, PT, R4, RZ, PT ;  /* 0x000000ff0400d20c */ /* 0x000fe40003f65070 */
[----:B------:R-:W-:Y:S01]  /*2cd0*/  @!P5 ISETP.NE.AND.EX P1, PT, R5, RZ, PT, P1 ;  /* 0x000000ff0500d20c */ /* 0x000fe20003f25310 */
[----:B------:R-:W-:-:S12]  /*2ce0*/  @!P4 BRA `(.L_x_5739) ;  /* 0x000000000030c947 */ /* 0x000fd80003800000 */
        /* <DEDUP_REMOVED lines=12> */
.L_x_5739:
[----:B------:R-:W-:Y:S05]  /*2db0*/  BSYNC B0 ;  /* 0x0000000000007941 */ /* 0x000fea0003800000 */
.L_x_5738:
[----:B------:R-:W-:Y:S01]  /*2dc0*/  BSSY B0, `(.L_x_5740) ;  /* 0x000000c000007945 */ /* 0x000fe20003800000 */
[----:B------:R-:W-:-:S03]  /*2dd0*/  @!P5 FSEL R250, R57, RZ, P1 ;  /* 0x000000ff39fad208 */ /* 0x000fc60000800000 */
[----:B------:R-:W-:Y:S05]  /*2de0*/  @!P5 BRA `(.L_x_5741) ;  /* 0x000000000024d947 */ /* 0x000fea0003800000 */
        /* <DEDUP_REMOVED lines=9> */
.L_x_5741:
[----:B------:R-:W-:Y:S05]  /*2e80*/  BSYNC B0 ;  /* 0x0000000000007941 */ /* 0x000fea0003800000 */
.L_x_5740:
        /* <DEDUP_REMOVED lines=18> */
.L_x_5743:
[----:B------:R-:W-:Y:S05]  /*2fb0*/  BSYNC B0 ;  /* 0x0000000000007941 */ /* 0x000fea0003800000 */
.L_x_5742:
        /* <DEDUP_REMOVED lines=12> */
.L_x_5745:
[----:B------:R-:W-:Y:S05]  /*3080*/  BSYNC B0 ;  /* 0x0000000000007941 */ /* 0x000fea0003800000 */
.L_x_5744:
[----:B------:R-:W-:Y:S01]  /*3090*/  BSSY B0, `(.L_x_5746) ;  /* 0x0000010000007945 */ /* 0x000fe20003800000 */
[----:B------:R-:W-:Y:S02]  /*30a0*/  @!P5 ISETP.NE.U32.AND P0, PT, R4, RZ, PT ;  /* 0x000000ff0400d20c */ /* 0x000fe40003f05070 */
[----:B------:R-:W-:Y:S01]  /*30b0*/  @!P5 ISETP.NE.AND.EX P2, PT, R5, RZ, PT, P2 ;  /* 0x000000ff0500d20c */ /* 0x000fe20003f45320 */
[----:B------:R-:W-:-:S12]  /*30c0*/  @!P4 BRA `(.L_x_5747) ;  /* 0x000000000030c947 */ /* 0x000fd80003800000 */
        /* <DEDUP_REMOVED lines=12> */
.L_x_5747:
[----:B------:R-:W-:Y:S05]  /*3190*/  BSYNC B0 ;  /* 0x0000000000007941 */ /* 0x000fea0003800000 */
.L_x_5746:
        /* <DEDUP_REMOVED lines=12> */
.L_x_5749:
[----:B------:R-:W-:Y:S05]  /*3260*/  BSYNC B0 ;  /* 0x0000000000007941 */ /* 0x000fea0003800000 */
.L_x_5748:
[----:B------:R-:W-:Y:S01]  /*3270*/  @!P5 ISETP.NE.U32.AND P2, PT, R4, RZ, PT ;  /* 0x000000ff0400d20c */ /* 0x000fe20003f45070 */
[----:B------:R-:W-:Y:S01]  /*3280*/  BSSY B0, `(.L_x_5750) ;  /* 0x0000014000007945 */ /* 0x000fe20003800000 */
[C---:B------:R-:W-:Y:S02]  /*3290*/  @!P5 ISETP.NE.AND.EX P3, PT, R5.reuse, RZ, PT, P3 ;  /* 0x000000ff0500d20c */ /* 0x040fe40003f65330 */
[C---:B------:R-:W-:Y:S02]  /*32a0*/  @!P5 ISETP.NE.AND.EX P1, PT, R5.reuse, RZ, PT, P1 ;  /* 0x000000ff0500d20c */ /* 0x040fe40003f25310 */
[C---:B------:R-:W-:Y:S02]  /*32b0*/  @!P5 ISETP.NE.AND.EX P0, PT, R5.reuse, RZ, PT, P0 ;  /* 0x000000ff0500d20c */ /* 0x040fe40003f05300 */
[----:B------:R-:W-:Y:S01]  /*32c0*/  @!P5 ISETP.NE.AND.EX P2, PT, R5, RZ, PT, P2 ;  /* 0x000000ff0500d20c */ /* 0x000fe20003f45320 */
[----:B------:R-:W-:-:S12]  /*32d0*/  @!P4 BRA `(.L_x_5751) ;  /* 0x000000000038c947 */ /* 0x000fd80003800000 */
        /* <DEDUP_REMOVED lines=14> */
.L_x_5751:
[----:B------:R-:W-:Y:S05]  /*33c0*/  BSYNC B0 ;  /* 0x0000000000007941 */ /* 0x000fea0003800000 */
.L_x_5750:
        /* <DEDUP_REMOVED lines=12> */
.L_x_5753:
[----:B------:R-:W-:Y:S05]  /*3490*/  BSYNC B0 ;  /* 0x0000000000007941 */ /* 0x000fea0003800000 */
.L_x_5752:
[----:B------:R-:W-:Y:S04]  /*34a0*/  BSSY B0, `(.L_x_5754) ;  /* 0x000000e000007945 */ /* 0x000fe80003800000 */
[----:B------:R-:W-:Y:S05]  /*34b0*/  @!P4 BRA `(.L_x_5755) ;  /* 0x000000000030c947 */ /* 0x000fea0003800000 */
[----:B------:R-:W-:Y:S01]  /*34c0*/  LOP3.LUT P3, RZ, R25, 0xff, RZ, 0xc0, !PT ;  /* 0x000000ff19ff7812 */ /* 0x000fe2000786c0ff */
[----:B------:R-:W-:Y:S01]  /*34d0*/  FMUL.FTZ R7, R249, UR11 ;  /* 0x0000000bf9077c20 */ /* 0x000fe20008410000 */
[----:B------:R-:W-:-:S03]  /*34e0*/  IMAD.MOV.U32 R246, RZ, RZ, RZ ;  /* 0x000000fffff67224 */ /* 0x000fc600078e00ff */
        /* <DEDUP_REMOVED lines=9> */
.L_x_5755:
[----:B------:R-:W-:Y:S05]  /*3580*/  BSYNC B0 ;  /* 0x0000000000007941 */ /* 0x000fea0003800000 */
.L_x_5754:
        /* <DEDUP_REMOVED lines=12> */
.L_x_5757:
[----:B------:R-:W-:Y:S05]  /*3650*/  BSYNC B0 ;  /* 0x0000000000007941 */ /* 0x000fea0003800000 */
.L_x_5756:
[----:B------:R-:W-:Y:S04]  /*3660*/  BSSY B0, `(.L_x_5758) ;  /* 0x0000010000007945 */ /* 0x000fe80003800000 */
[----:B------:R-:W-:Y:S05]  /*3670*/  @!P4 BRA `(.L_x_5759) ;  /* 0x000000000038c947 */ /* 0x000fea0003800000 */
        /* <DEDUP_REMOVED lines=14> */
.L_x_5759:
[----:B------:R-:W-:Y:S05]  /*3760*/  BSYNC B0 ;  /* 0x0000000000007941 */ /* 0x000fea0003800000 */
.L_x_5758:
        /* <DEDUP_REMOVED lines=12> */
.L_x_5761:
[----:B------:R-:W-:Y:S05]  /*3830*/  BSYNC B0 ;  /* 0x0000000000007941 */ /* 0x000fea0003800000 */
.L_x_5760:
[----:B------:R-:W-:Y:S04]  /*3840*/  BSSY B0, `(.L_x_5762) ;  /* 0x0000010000007945 */ /* 0x000fe80003800000 */
[----:B------:R-:W-:Y:S05]  /*3850*/  @!P4 BRA `(.L_x_5763) ;  /* 0x000000000038c947 */ /* 0x000fea0003800000 */
[----:B------:R-:W-:Y:S01]  /*3860*/  LOP3.LUT P0, RZ, R25, 0xff0000, RZ, 0xc0, !PT ;  /* 0x00ff000019ff7812 */ /* 0x000fe2000780c0ff */
[----:B------:R-:W-:Y:S01]  /*3870*/  FMUL.FTZ R7, R247, UR11 ;  /* 0x0000000bf7077c20 */ /* 0x000fe20008410000 */
[----:B------:R1:W-:Y:S01]  /*3880*/  STL [R1+0x94], R0 ;  /* 0x0000940001007387 */ /* 0x0003e20000100800 */
[----:B------:R-:W-:Y:S02]  /*3890*/  MOV R246, RZ ;  /* 0x000000ff00f67202 */ /* 0x000fe40000000f00 */
[----:B------:R-:W-:-:S08]  /*38a0*/  FMUL.FTZ R7, R7, UR10 ;  /* 0x0000000a07077c20 */ /* 0x000fd00008410000 */
[----:B-1---5:R-:W-:-:S04]  /*38b0*/  @P0 IMAD.U32 R0, R135, 0x10000, RZ ;  /* 0x0001000087000824 */ /* 0x022fc800078e00ff */
[----:B------:R-:W-:Y:S01]  /*38c0*/  @P0 FMUL.FTZ R246, R7, R0 ;  /* 0x0000000007f60220 */ /* 0x000fe20000410000 */
[----:B------:R-:W-:-:S03]  /*38d0*/  @P0 SHF.L.U32 R0, R63, 0x10, RZ ;  /* 0x000000103f000819 */ /* 0x000fc600000006ff */
[----:B------:R-:W-:Y:S01]  /*38e0*/  FADD.FTZ R86, R86, R246 ;  /* 0x000000f656567221 */ /* 0x000fe20000010000 */
[----:B------:R-:W-:-:S06]  /*38f0*/  HFMA2.MMA R246, -RZ, RZ, 0, 0 ;  /* 0x00000000fff67435 */ /* 0x000fcc00000001ff */
[----:B------:R-:W-:Y:S02]  /*3900*/  @P0 FMUL.FTZ R246, R7, R0 ;  /* 0x0000000007f60220 */ /* 0x000fe40000410000 */
[----:B------:R1:W5:Y:S03]  /*3910*/  LDL.LU R0, [R1+0x94] ;  /* 0x0000940001007983 */ /* 0x0003660000300800 */
[----:B------:R-:W-:-:S04]  /*3920*/  F2FP.BF16.F32.PACK_AB R246, RZ, R246 ;  /* 0x000000f6fff6723e */ /* 0x000fc800000010ff */
[----:B------:R-:W-:-:S07]  /*3930*/  PRMT R151, R246, 0x7610, R151 ;  /* 0x00007610f6977816 */ /* 0x000fce0000000097 */
.L_x_5763:
[----:B------:R-:W-:Y:S05]  /*3940*/  BSYNC B0 ;  /* 0x0000000000007941 */ /* 0x000fea0003800000 */
.L_x_5762:
[----:B------:R-:W-:Y:S01]  /*3950*/  BSSY B0, `(.L_x_5764) ;  /* 0x000000c000007945 */ /* 0x000fe20003800000 */
[----:B------:R-:W-:-:S03]  /*3960*/  @!P5 FSEL R246, R55, RZ, P2 ;  /* 0x000000ff37f6d208 */ /* 0x000fc60001000000 */
[----:B------:R-:W-:Y:S05]  /*3970*/  @!P5 BRA `(.L_x_5765) ;  /* 0x000000000024d947 */ /* 0x000fea0003800000 */
[----:B------:R-:W2:Y:S01]  /*3980*/  LDC.U8 R7, c[0x0][0x2a0] ;  /* 0x0000a800ff077b82 */ /* 0x000ea20000000000 */
[----:B------:R-:W-:-:S04]  /*3990*/  ISETP.NE.U32.AND P0, PT, R4, RZ, PT ;  /* 0x000000ff0400720c */ /* 0x000fc80003f05070 */
[----:B------:R-:W-:Y:S02]  /*39a0*/  ISETP.NE.AND.EX P0, PT, R5, RZ, PT, P0 ;  /* 0x000000ff0500720c */ /* 0x000fe40003f05300 */
[----:B--2---:R-:W-:-:S04]  /*39b0*/  ISETP.NE.AND P1, PT, R7, RZ, PT ;  /* 0x000000ff0700720c */ /* 0x004fc80003f25270 */
[----:B------:R-:W-:-:S05]  /*39c0*/  FSEL R7, R215, RZ, !P1 ;  /* 0x000000ffd7077208 */ /* 0x000fca0004800000 */
[----:B------:R-:W-:-:S04]  /*39d0*/  FFMA.FTZ R7, R234, R216, R7 ;  /* 0x000000d8ea077223 */ /* 0x000fc80000010007 */
[----:B------:R-:W-:-:S04]  /*39e0*/  FADD.FTZ R246, R233, -R7 ;  /* 0x80000007e9f67221 */ /* 0x000fc80000010000 */
[----:B------:R-:W-:-:S04]  /*39f0*/  FMUL.FTZ R246, R3, R246 ;  /* 0x000000f603f67220 */ /* 0x000fc80000410000 */
[----:B------:R-:W-:-:S07]  /*3a00*/  @P0 FADD.FTZ R246, R55, R246 ;  /* 0x000000f637f60221 */ /* 0x000fce0000010000 */
.L_x_5765:
[----:B------:R-:W-:Y:S05]  /*3a10*/  BSYNC B0 ;  /* 0x0000000000007941 */ /* 0x000fea0003800000 */
.L_x_5764:
[----:B------:R-:W-:Y:S04]  /*3a20*/  BSSY B0, `(.L_x_5766) ;  /* 0x0000010000007945 */ /* 0x000fe80003800000 */
[----:B------:R-:W-:Y:S05]  /*3a30*/  @!P4 BRA `(.L_x_5767) ;  /* 0x000000000038c947 */ /* 0x000fea0003800000 */
        /* <DEDUP_REMOVED lines=14> */
.L_x_5767:
[----:B------:R-:W-:Y:S05]  /*3b20*/  BSYNC B0 ;  /* 0x0000000000007941 */ /* 0x000fea0003800000 */
.L_x_5766:
[C---:B0-----:R-:W-:Y:S01]  /*3b30*/  ISETP.NE.U32.AND P0, PT, R192.reuse, RZ, PT ;  /* 0x000000ffc000720c */ /* 0x041fe20003f05070 */
[----:B------:R-:W-:Y:S01]  /*3b40*/  BSSY B0, `(.L_x_5768) ;  /* 0x000001c000007945 */ /* 0x000fe20003800000 */
[----:B------:R-:W-:Y:S02]  /*3b50*/  ISETP.NE.U32.AND P1, PT, R192, RZ, PT ;  /* 0x000000ffc000720c */ /* 0x000fe40003f25070 */
[C---:B------:R-:W-:Y:S02]  /*3b60*/  ISETP.NE.AND.EX P0, PT, R193.reuse, RZ, PT, P0 ;  /* 0x000000ffc100720c */ /* 0x040fe40003f05300 */
[----:B------:R-:W-:Y:S02]  /*3b70*/  ISETP.NE.AND.EX P1, PT, R193, RZ, PT, P1 ;  /* 0x000000ffc100720c */ /* 0x000fe40003f25310 */
[----:B------:R-:W-:Y:S02]  /*3b80*/  @!P5 ISETP.NE.U32.AND P3, PT, R4, RZ, PT ;  /* 0x000000ff0400d20c */ /* 0x000fe40003f65070 */
[----:B------:R-:W-:-:S02]  /*3b90*/  SEL R192, R251, R140, P1 ;  /* 0x0000008cfbc07207 */ /* 0x000fc40000800000 */
[----:B------:R-:W-:Y:S02]  /*3ba0*/  SEL R193, R250, R141, P1 ;  /* 0x0000008dfac17207 */ /* 0x000fe40000800000 */
[----:B------:R-:W-:Y:S02]  /*3bb0*/  SEL R194, R194, R142, P1 ;  /* 0x0000008ec2c27207 */ /* 0x000fe40000800000 */
[----:B------:R-:W-:Y:S01]  /*3bc0*/  SEL R195, R195, R143, P1 ;  /* 0x0000008fc3c37207 */ /* 0x000fe20000800000 */
[----:B------:R-:W0:Y:S01]  /*3bd0*/  @P0 LDC.64 R24, c[0x0][0x308] ;  /* 0x0000c200ff180b82 */ /* 0x000e220000000a00 */
[----:B------:R-:W-:Y:S02]  /*3be0*/  @!P5 ISETP.NE.U32.AND P2, PT, R4, RZ, PT ;  /* 0x000000ff0400d20c */ /* 0x000fe40003f45070 */
[----:B------:R-:W-:Y:S01]  /*3bf0*/  @!P5 ISETP.NE.AND.EX P3, PT, R5, RZ, PT, P3 ;  /* 0x000000ff0500d20c */ /* 0x000fe20003f65330 */
[----:B0-----:R-:W-:-:S04]  /*3c00*/  @P0 IMAD.WIDE.U32 R6, R6, 0x20, R24 ;  /* 0x0000002006060825 */ /* 0x001fc800078e0018 */
[----:B------:R-:W0:Y:S01]  /*3c10*/  @P0 LDC.64 R24, c[0x0][0x308] ;  /* 0x0000c200ff180b82 */ /* 0x000e220000000a00 */
[----:B------:R2:W-:Y:S02]  /*3c20*/  @P0 STG.E.128 desc[UR4][R6.64], R192 ;  /* 0x000000c006000986 */ /* 0x0005e4000c101d04 */
[----:B--2---:R-:W-:Y:S02]  /*3c30*/  SEL R192, R249, R176, P1 ;  /* 0x000000b0f9c07207 */ /* 0x004fe40000800000 */
[----:B------:R-:W-:Y:S02]  /*3c40*/  SEL R193, R248, R177, P1 ;  /* 0x000000b1f8c17207 */ /* 0x000fe40000800000 */
[----:B------:R-:W-:Y:S02]  /*3c50*/  SEL R194, R247, R178, P1 ;  /* 0x000000b2f7c27207 */ /* 0x000fe40000800000 */
[----:B------:R-:W-:-:S05]  /*3c60*/  SEL R195, R246, R179, P1 ;  /* 0x000000b3f6c37207 */ /* 0x000fca0000800000 */
[----:B------:R2:W-:Y:S02]  /*3c70*/  @P0 STG.E.128 desc[UR4][R6.64+0x10], R192 ;  /* 0x000010c006000986 */ /* 0x0005e4000c101d04 */
[----:B--2---:R-:W2:Y:S02]  /*3c80*/  @P4 LDC.64 R6, c[0x0][0x2f8] ;  /* 0x0000be00ff064b82 */ /* 0x004ea40000000a00 */
[----:B--2---:R-:W-:-:S05]  /*3c90*/  @P4 IMAD.WIDE.U32 R6, R214, 0x10, R6 ;  /* 0x00000010d6064825 */ /* 0x004fca00078e0006 */
[----:B------:R2:W-:Y:S01]  /*3ca0*/  @P4 STG.E.128 desc[UR4][R6.64], R148 ;  /* 0x0000009406004986 */ /* 0x0005e2000c101d04 */
[----:B0-----:R-:W-:Y:S05]  /*3cb0*/  @!P4 BRA `(.L_x_5769) ;  /* 0x000000000010c947 */ /* 0x001fea0003800000 */
[----:B--2---:R-:W0:Y:S01]  /*3cc0*/  LDC.64 R6, c[0x0][0x220] ;  /* 0x00008800ff067b82 */ /* 0x004e220000000a00 */
[----:B-----5:R-:W-:-:S05]  /*3cd0*/  IADD3 R132, R214, 0x20, RZ ;  /* 0x00000020d6847810 */ /* 0x020fca0007ffe0ff */
[----:B0-----:R-:W-:-:S06]  /*3ce0*/  IMAD.WIDE.U32 R132, R132, 0x10, R6 ;  /* 0x0000001084847825 */ /* 0x001fcc00078e0006 */
[----:B------:R-:W5:Y:S02]  /*3cf0*/  LDG.E.128 R132, desc[UR4][R132.64] ;  /* 0x0000000484847981 */ /* 0x000f64000c1e1d00 */
.L_x_5769:
[----:B------:R-:W-:Y:S05]  /*3d00*/  BSYNC B0 ;  /* 0x0000000000007941 */ /* 0x000fea0003800000 */
.L_x_5768:
[----:B------:R-:W-:Y:S01]  /*3d10*/  BSSY B0, `(.L_x_5770) ;  /* 0x000000c000007945 */ /* 0x000fe20003800000 */
[----:B------:R-:W-:-:S03]  /*3d20*/  @!P5 FSEL R192, R48, RZ, P3 ;  /* 0x000000ff30c0d208 */ /* 0x000fc60001800000 */
[----:B------:R-:W-:Y:S05]  /*3d30*/  @!P5 BRA `(.L_x_5771) ;  /* 0x000000000024d947 */ /* 0x000fea0003800000 */
[----:B--2---:R-:W0:Y:S01]  /*3d40*/  LDC.U8 R6, c[0x0][0x2a0] ;  /* 0x0000a800ff067b82 */ /* 0x004e220000000000 */
[----:B------:R-:W-:-:S04]  /*3d50*/  ISETP.NE.U32.AND P3, PT, R4, RZ, PT ;  /* 0x000000ff0400720c */ /* 0x000fc80003f65070 */
[----:B------:R-:W-:Y:S02]  /*3d60*/  ISETP.NE.AND.EX P3, PT, R5, RZ, PT, P3 ;  /* 0x000000ff0500720c */ /* 0x000fe40003f65330 */
[----:B0-----:R-:W-:-:S04]  /*3d70*/  ISETP.NE.AND P6, PT, R6, RZ, PT ;  /* 0x000000ff0600720c */ /* 0x001fc80003fc5270 */
[----:B------:R-:W-:-:S05]  /*3d80*/  FSEL R6, R215, RZ, !P6 ;  /* 0x000000ffd7067208 */ /* 0x000fca0007000000 */
[----:B------:R-:W-:-:S04]  /*3d90*/  FFMA.FTZ R6, R232, R216, R6 ;  /* 0x000000d8e8067223 */ /* 0x000fc80000010006 */
[----:B------:R-:W-:-:S04]  /*3da0*/  FADD.FTZ R6, R231, -R6 ;  /* 0x80000006e7067221 */ /* 0x000fc80000010000 */
[----:B------:R-:W-:-:S04]  /*3db0*/  FMUL.FTZ R192, R3, R6 ;  /* 0x0000000603c07220 */ /* 0x000fc80000410000 */
[----:B------:R-:W-:-:S07]  /*3dc0*/  @P3 FADD.FTZ R192, R48, R192 ;  /* 0x000000c030c03221 */ /* 0x000fce0000010000 */
.L_x_5771:
[----:B------:R-:W-:Y:S05]  /*3dd0*/  BSYNC B0 ;  /* 0x0000000000007941 */ /* 0x000fea0003800000 */
.L_x_5770:
[----:B------:R-:W-:Y:S01]  /*3de0*/  BSSY B0, `(.L_x_5772) ;  /* 0x0000011000007945 */ /* 0x000fe20003800000 */
[----:B------:R-:W-:Y:S02]  /*3df0*/  @!P5 ISETP.NE.U32.AND P3, PT, R4, RZ, PT ;  /* 0x000000ff0400d20c */ /* 0x000fe40003f65070 */
[----:B------:R-:W-:Y:S01]  /*3e00*/  @!P5 ISETP.NE.AND.EX P2, PT, R5, RZ, PT, P2 ;  /* 0x000000ff0500d20c */ /* 0x000fe20003f45320 */
[----:B------:R-:W-:-:S12]  /*3e10*/  @!P4 BRA `(.L_x_5773) ;  /* 0x000000000034c947 */ /* 0x000fd80003800000 */
[----:B--2---:R-:W2:Y:S01]  /*3e20*/  LDL.LU R6, [R1+0x8] ;  /* 0x0000080001067983 */ /* 0x004ea20000300800 */
[----:B------:R-:W-:Y:S01]  /*3e30*/  HFMA2.MMA R7, -RZ, RZ, 0, 0 ;  /* 0x00000000ff077435 */ /* 0x000fe200000001ff */
[----:B--2---:R-:W-:Y:S01]  /*3e40*/  LOP3.LUT P6, RZ, R6, 0xff, RZ, 0xc0, !PT ;  /* 0x000000ff06ff7812 */ /* 0x004fe200078cc0ff */
[----:B------:R-:W-:-:S04]  /*3e50*/  FMUL.FTZ R6, R192, UR11 ;  /* 0x0000000bc0067c20 */ /* 0x000fc80008410000 */
        /* <DEDUP_REMOVED lines=9> */
.L_x_5773:
[----:B------:R-:W-:Y:S05]  /*3ef0*/  BSYNC B0 ;  /* 0x0000000000007941 */ /* 0x000fea0003800000 */
.L_x_5772:
        /* <DEDUP_REMOVED lines=12> */
.L_x_5775:
[----:B------:R-:W-:Y:S05]  /*3fc0*/  BSYNC B0 ;  /* 0x0000000000007941 */ /* 0x000fea0003800000 */
.L_x_5774:
[----:B------:R-:W-:Y:S01]  /*3fd0*/  @!P5 ISETP.NE.U32.AND P2, PT, R4, RZ, PT ;  /* 0x000000ff0400d20c */ /* 0x000fe20003f45070 */
[----:B------:R-:W-:Y:S01]  /*3fe0*/  BSSY B0, `(.L_x_5776) ;  /* 0x0000014000007945 */ /* 0x000fe20003800000 */
[C---:B------:R-:W-:Y:S01]  /*3ff0*/  @!P5 ISETP.NE.AND.EX P3, PT, R5.reuse, RZ, PT, P3 ;  /* 0x000000ff0500d20c */ /* 0x040fe20003f65330 */
[----:B--2---:R-:W-:Y:S01]  /*4000*/  @P0 IMAD.WIDE.U32 R6, R228, 0x20, R24 ;  /* 0x00000020e4060825 */ /* 0x004fe200078e0018 */
[----:B------:R-:W-:Y:S02]  /*4010*/  @!P5 ISETP.NE.AND.EX P2, PT, R5, RZ, PT, P2 ;  /* 0x000000ff0500d20c */ /* 0x000fe40003f45320 */
[----:B------:R-:W-:Y:S01]  /*4020*/  SEL R192, R192, R140, P1 ;  /* 0x0000008cc0c07207 */ /* 0x000fe20000800000 */
[----:B------:R-:W-:Y:S10]  /*4030*/  @!P4 BRA `(.L_x_5777) ;  /* 0x000000000038c947 */ /* 0x000ff40003800000 */
        /* <DEDUP_REMOVED lines=14> */
.L_x_5777:
[----:B------:R-:W-:Y:S05]  /*4120*/  BSYNC B0 ;  /* 0x0000000000007941 */ /* 0x000fea0003800000 */
.L_x_5776:
[----:B------:R-:W-:Y:S01]  /*4130*/  BSSY B0, `(.L_x_5778) ;  /* 0x000000d000007945 */ /* 0x000fe20003800000 */
[----:B------:R-:W-:Y:S02]  /*4140*/  SEL R193, R193, R141, P1 ;  /* 0x0000008dc1c17207 */ /* 0x000fe40000800000 */
[----:B------:R-:W-:Y:S01]  /*4150*/  @!P5 FSEL R194, R50, RZ, P3 ;  /* 0x000000ff32c2d208 */ /* 0x000fe20001800000 */
[----:B------:R-:W-:Y:S06]  /*4160*/  @!P5 BRA `(.L_x_5779) ;  /* 0x000000000024d947 */ /* 0x000fec0003800000 */
[----:B------:R-:W0:Y:S01]  /*4170*/  LDC.U8 R24, c[0x0][0x2a0] ;  /* 0x0000a800ff187b82 */ /* 0x000e220000000000 */
        /* <DEDUP_REMOVED lines=8> */
.L_x_5779:
[----:B------:R-:W-:Y:S05]  /*4200*/  BSYNC B0 ;  /* 0x0000000000007941 */ /* 0x000fea0003800000 */
.L_x_5778:
[----:B------:R-:W-:Y:S04]  /*4210*/  BSSY B0, `(.L_x_5780) ;  /* 0x000000e000007945 */ /* 0x000fe80003800000 */
[----:B------:R-:W-:Y:S05]  /*4220*/  @!P4 BRA `(.L_x_5781) ;  /* 0x000000000030c947 */ /* 0x000fea0003800000 */
        /* <DEDUP_REMOVED lines=12> */
.L_x_5781:
[----:B------:R-:W-:Y:S05]  /*42f0*/  BSYNC B0 ;  /* 0x0000000000007941 */ /* 0x000fea0003800000 */
.L_x_5780:
        /* <DEDUP_REMOVED lines=13> */
.L_x_5783:
[----:B------:R-:W-:Y:S05]  /*43d0*/  BSYNC B0 ;  /* 0x0000000000007941 */ /* 0x000fea0003800000 */
.L_x_5782:
[----:B------:R-:W-:Y:S04]  /*43e0*/  BSSY B0, `(.L_x_5784) ;  /* 0x0000010000007945 */ /* 0x000fe80003800000 */
[----:B------:R-:W-:Y:S05]  /*43f0*/  @!P4 BRA `(.L_x_5785) ;  /* 0x000000000038c947 */ /* 0x000fea0003800000 */
        /* <DEDUP_REMOVED lines=14> */
.L_x_5785:
[----:B------:R-:W-:Y:S05]  /*44e0*/  BSYNC B0 ;  /* 0x0000000000007941 */ /* 0x000fea0003800000 */
.L_x_5784:
[C---:B------:R-:W-:Y:S01]  /*44f0*/  @!P5 ISETP.NE.U32.AND P3, PT, R4.reuse, RZ, PT ;  /* 0x000000ff0400d20c */ /* 0x040fe20003f65070 */
[----:B------:R-:W-:Y:S01]  /*4500*/  BSSY B0, `(.L_x_5786) ;  /* 0x0000010000007945 */ /* 0x000fe20003800000 */
[----:B------:R-:W-:Y:S02]  /*4510*/  SEL R195, R195, R143, P1 ;  /* 0x0000008fc3c37207 */ /* 0x000fe40000800000 */
[----:B------:R-:W-:Y:S02]  /*4520*/  @!P5 ISETP.NE.AND.EX P3, PT, R5, RZ, PT, P3 ;  /* 0x000000ff0500d20c */ /* 0x000fe40003f65330 */
[----:B------:R-:W-:Y:S01]  /*4530*/  @!P5 ISETP.NE.U32.AND P2, PT, R4, RZ, PT ;  /* 0x000000ff0400d20c */ /* 0x000fe20003f45070 */
[----:B------:R0:W-:Y:S02]  /*4540*/  @P0 STG.E.128 desc[UR4][R6.64], R192 ;  /* 0x000000c006000986 */ /* 0x0001e4000c101d04 */
[----:B0-----:R-:W-:Y:S01]  /*4550*/  @!P5 FSEL R192, R44, RZ, P3 ;  /* 0x000000ff2cc0d208 */ /* 0x001fe20001800000 */
[----:B------:R-:W-:Y:S09]  /*4560*/  @!P5 BRA `(.L_x_5787) ;  /* 0x000000000024d947 */ /* 0x000ff20003800000 */
        /* <DEDUP_REMOVED lines=9> */
.L_x_5787:
[----:B------:R-:W-:Y:S05]  /*4600*/  BSYNC B0 ;  /* 0x0000000000007941 */ /* 0x000fea0003800000 */
.L_x_5786:
[----:B------:R-:W-:Y:S01]  /*4610*/  BSSY B0, `(.L_x_5788) ;  /* 0x0000010000007945 */ /* 0x000fe20003800000 */
[----:B------:R-:W-:Y:S02]  /*4620*/  @!P5 ISETP.NE.U32.AND P3, PT, R4, RZ, PT ;  /* 0x000000ff0400d20c */ /* 0x000fe40003f65070 */
[----:B------:R-:W-:Y:S01]  /*4630*/  @!P5 ISETP.NE.AND.EX P2, PT, R5, RZ, PT, P2 ;  /* 0x000000ff0500d20c */ /* 0x000fe20003f45320 */
[----:B------:R-:W-:-:S12]  /*4640*/  @!P4 BRA `(.L_x_5789) ;  /* 0x000000000030c947 */ /* 0x000fd80003800000 */
        /* <DEDUP_REMOVED lines=12> */
.L_x_5789:
[----:B------:R-:W-:Y:S05]  /*4710*/  BSYNC B0 ;  /* 0x0000000000007941 */ /* 0x000fea0003800000 */
.L_x_5788:
[----:B------:R-:W-:Y:S01]  /*4720*/  BSSY B0, `(.L_x_5790) ;  /* 0x000000c000007945 */ /* 0x000fe20003800000 */
[----:B------:R-:W-:-:S03]  /*4730*/  @!P5 FSEL R193, R45, RZ, P2 ;  /* 0x000000ff2dc1d208 */ /* 0x000fc60001000000 */
[----:B------:R-:W-:Y:S05]  /*4740*/  @!P5 BRA `(.L_x_5791) ;  /* 0x000000000024d947 */ /* 0x000fea0003800000 */
        /* <DEDUP_REMOVED lines=9> */
.L_x_5791:
[----:B------:R-:W-:Y:S05]  /*47e0*/  BSYNC B0 ;  /* 0x0000000000007941 */ /* 0x000fea0003800000 */
.L_x_5790:
[----:B------:R-:W-:Y:S01]  /*47f0*/  @!P5 ISETP.NE.U32.AND P2, PT, R4, RZ, PT ;  /* 0x000000ff0400d20c */ /* 0x000fe20003f45070 */
[----:B------:R-:W-:Y:S01]  /*4800*/  BSSY B0, `(.L_x_5792) ;  /* 0x0000012000007945 */ /* 0x000fe20003800000 */
[C---:B------:R-:W-:Y:S02]  /*4810*/  @!P5 ISETP.NE.AND.EX P3, PT, R5.reuse, RZ, PT, P3 ;  /* 0x000000ff0500d20c */ /* 0x040fe40003f65330 */
[----:B------:R-:W-:Y:S01]  /*4820*/  @!P5 ISETP.NE.AND.EX P2, PT, R5, RZ, PT, P2 ;  /* 0x000000ff0500d20c */ /* 0x000fe20003f45320 */
[----:B------:R-:W-:-:S12]  /*4830*/  @!P4 BRA `(.L_x_5793) ;  /* 0x000000000038c947 */ /* 0x000fd80003800000 */
        /* <DEDUP_REMOVED lines=14> */
.L_x_5793:
[----:B------:R-:W-:Y:S05]  /*4920*/  BSYNC B0 ;  /* 0x0000000000007941 */ /* 0x000fea0003800000 */
.L_x_5792:
        /* <DEDUP_REMOVED lines=12> */
.L_x_5795:
[----:B------:R-:W-:Y:S05]  /*49f0*/  BSYNC B0 ;  /* 0x0000000000007941 */ /* 0x000fea0003800000 */
.L_x_5794:
        /* <DEDUP_REMOVED lines=14> */
.L_x_5797:
[----:B------:R-:W-:Y:S05]  /*4ae0*/  BSYNC B0 ;  /* 0x0000000000007941 */ /* 0x000fea0003800000 */
.L_x_5796:
        /* <DEDUP_REMOVED lines=12> */
.L_x_5799:
[----:B------:R-:W-:Y:S05]  /*4bb0*/  BSYNC B0 ;  /* 0x0000000000007941 */ /* 0x000fea0003800000 */
.L_x_5798:
        /* <DEDUP_REMOVED lines=16> */
.L_x_5801:
[----:B------:R-:W-:Y:S05]  /*4cc0*/  BSYNC B0 ;  /* 0x0000000000007941 */ /* 0x000fea0003800000 */
.L_x_5800:
[----:B------:R-:W-:Y:S01]  /*4cd0*/  SEL R192, R192, R176, P1 ;  /* 0x000000b0c0c07207 */ /* 0x000fe20000800000 */
[----:B------:R-:W0:Y:S01]  /*4ce0*/  @P0 LDC.64 R22, c[0x0][0x308] ;  /* 0x0000c200ff160b82 */ /* 0x000e220000000a00 */
[----:B------:R-:W-:Y:S01]  /*4cf0*/  SEL R193, R193, R177, P1 ;  /* 0x000000b1c1c17207 */ /* 0x000fe20000800000 */
[----:B------:R-:W-:Y:S01]  /*4d00*/  BSSY B0, `(.L_x_5802) ;  /* 0x0000010000007945 */ /* 0x000fe20003800000 */
[----:B------:R-:W-:Y:S02]  /*4d10*/  SEL R194, R194, R178, P1 ;  /* 0x000000b2c2c27207 */ /* 0x000fe40000800000 */
[----:B------:R-:W-:Y:S02]  /*4d20*/  SEL R195, R195, R179, P1 ;  /* 0x000000b3c3c37207 */ /* 0x000fe40000800000 */
[----:B------:R-:W-:Y:S02]  /*4d30*/  @P4 IADD3 R24, R214, 0x20, RZ ;  /* 0x00000020d6184810 */ /* 0x000fe40007ffe0ff */
[C---:B------:R-:W-:Y:S01]  /*4d40*/  @!P5 ISETP.NE.U32.AND P3, PT, R4.reuse, RZ, PT ;  /* 0x000000ff0400d20c */ /* 0x040fe20003f65070 */
[----:B------:R2:W-:Y:S01]  /*4d50*/  @P0 STG.E.128 desc[UR4][R6.64+0x10], R192 ;  /* 0x000010c006000986 */ /* 0x0005e2000c101d04 */
[----:B------:R-:W-:-:S02]  /*4d60*/  @!P5 ISETP.NE.U32.AND P2, PT, R4, RZ, PT ;  /* 0x000000ff0400d20c */ /* 0x000fc40003f45070 */
[----:B------:R-:W-:Y:S02]  /*4d70*/  @!P5 ISETP.NE.AND.EX P3, PT, R5, RZ, PT, P3 ;  /* 0x000000ff0500d20c */ /* 0x000fe40003f65330 */
[----:B------:R-:W-:Y:S01]  /*4d80*/  IADD3 R228, R214, 0x40, RZ ;  /* 0x00000040d6e47810 */ /* 0x000fe20007ffe0ff */
[----:B--2---:R-:W2:Y:S02]  /*4d90*/  @P4 LDC.64 R6, c[0x0][0x2f8] ;  /* 0x0000be00ff064b82 */ /* 0x004ea40000000a00 */
[----:B--2---:R-:W-:-:S05]  /*4da0*/  @P4 IMAD.WIDE.U32 R6, R24, 0x10, R6 ;  /* 0x0000001018064825 */ /* 0x004fca00078e0006 */
[----:B------:R2:W-:Y:S01]  /*4db0*/  @P4 STG.E.128 desc[UR4][R6.64], R148 ;  /* 0x0000009406004986 */ /* 0x0005e2000c101d04 */
[----:B0-----:R-:W-:Y:S05]  /*4dc0*/  @!P4 BRA `(.L_x_5803) ;  /* 0x00000000000cc947 */ /* 0x001fea0003800000 */
[----:B-----5:R-:W0:Y:S02]  /*4dd0*/  LDC.64 R132, c[0x0][0x220] ;  /* 0x00008800ff847b82 */ /* 0x020e240000000a00 */
[----:B0-----:R-:W-:-:S06]  /*4de0*/  IMAD.WIDE.U32 R132, R228, 0x10, R132 ;  /* 0x00000010e4847825 */ /* 0x001fcc00078e0084 */
[----:B------:R-:W5:Y:S02]  /*4df0*/  LDG.E.128 R132, desc[UR4][R132.64] ;  /* 0x0000000484847981 */ /* 0x000f64000c1e1d00 */
.L_x_5803:
[----:B------:R-:W-:Y:S05]  /*4e00*/  BSYNC B0 ;  /* 0x0000000000007941 */ /* 0x000fea0003800000 */
.L_x_5802:
        /* <DEDUP_REMOVED lines=12> */
.L_x_5805:
[----:B------:R-:W-:Y:S05]  /*4ed0*/  BSYNC B0 ;  /* 0x0000000000007941 */ /* 0x000fea0003800000 */
.L_x_5804:
        /* <DEDUP_REMOVED lines=17> */
.L_x_5807:
[----:B------:R-:W-:Y:S05]  /*4ff0*/  BSYNC B0 ;  /* 0x0000000000007941 */ /* 0x000fea0003800000 */
.L_x_5806:
        /* <DEDUP_REMOVED lines=12> */
.L_x_5809:
[----:B------:R-:W-:Y:S05]  /*50c0*/  BSYNC B0 ;  /* 0x0000000000007941 */ /* 0x000fea0003800000 */
.L_x_5808:
[----:B--2---:R-:W2:Y:S01]  /*50d0*/  LDL.LU R6, [R1] ;  /* 0x0000000001067983 */ /* 0x004ea20000300800 */
[----:B------:R-:W-:Y:S01]  /*50e0*/  @!P5 ISETP.NE.U32.AND P2, PT, R4, RZ, PT ;  /* 0x000000ff0400d20c */ /* 0x000fe20003f45070 */
[----:B------:R-:W-:Y:S01]  /*50f0*/  BSSY B0, `(.L_x_5810) ;  /* 0x0000014000007945 */ /* 0x000fe20003800000 */
[C---:B------:R-:W-:Y:S02]  /*5100*/  @!P5 ISETP.NE.AND.EX P3, PT, R5.reuse, RZ, PT, P3 ;  /* 0x000000ff0500d20c */ /* 0x040fe40003f65330 */
[----:B------:R-:W-:Y:S02]  /*5110*/  @!P5 ISETP.NE.AND.EX P2, PT, R5, RZ, PT, P2 ;  /* 0x000000ff0500d20c */ /* 0x000fe40003f45320 */
[----:B------:R-:W-:Y:S01]  /*5120*/  SEL R192, R192, R140, P1 ;  /* 0x0000008cc0c07207 */ /* 0x000fe20000800000 */
[----:B--2---:R-:W-:Y:S01]  /*5130*/  @P0 IMAD.WIDE.U32 R6, R6, 0x20, R22 ;  /* 0x0000002006060825 */ /* 0x004fe200078e0016 */
[----:B------:R-:W-:Y:S09]  /*5140*/  @!P4 BRA `(.L_x_5811) ;  /* 0x000000000038c947 */ /* 0x000ff20003800000 */
        /* <DEDUP_REMOVED lines=14> */
.L_x_5811:
[----:B------:R-:W-:Y:S05]  /*5230*/  BSYNC B0 ;  /* 0x0000000000007941 */ /* 0x000fea0003800000 */
.L_x_5810:
        /* <DEDUP_REMOVED lines=13> */
.L_x_5813:
[----:B------:R-:W-:Y:S05]  /*5310*/  BSYNC B0 ;  /* 0x0000000000007941 */ /* 0x000fea0003800000 */
.L_x_5812:
[----:B------:R-:W-:Y:S04]  /*5320*/  BSSY B0, `(.L_x_5814) ;  /* 0x000000e000007945 */ /* 0x000fe80003800000 */
[----:B------:R-:W-:Y:S05]  /*5330*/  @!P4 BRA `(.L_x_5815) ;  /* 0x000000000030c947 */ /* 0x000fea0003800000 */
        /* <DEDUP_REMOVED lines=12> */
.L_x_5815:
[----:B------:R-:W-:Y:S05]  /*5400*/  BSYNC B0 ;  /* 0x0000000000007941 */ /* 0x000fea0003800000 */
.L_x_5814:
        /* <DEDUP_REMOVED lines=13> */
.L_x_5817:
[----:B------:R-:W-:Y:S05]  /*54e0*/  BSYNC B0 ;  /* 0x0000000000007941 */ /* 0x000fea0003800000 */
.L_x_5816:
        /* <DEDUP_REMOVED lines=16> */
.L_x_5819:
[----:B------:R-:W-:Y:S05]  /*55f0*/  BSYNC B0 ;  /* 0x0000000000007941 */ /* 0x000fea0003800000 */
.L_x_5818:
[----:B------:R-:W0:Y:S01]  /*5600*/  @P4 LDC.64 R24, c[0x0][0x2f8] ;  /* 0x0000be00ff184b82 */ /* 0x000e220000000a00 */
[C---:B------:R-:W-:Y:S01]  /*5610*/  @!P5 ISETP.NE.U32.AND P3, PT, R4.reuse, RZ, PT ;  /* 0x000000ff0400d20c */ /* 0x040fe20003f65070 */
[----:B------:R-:W-:Y:S01]  /*5620*/  BSSY B0, `(.L_x_5820) ;  /* 0x0000010000007945 */ /* 0x000fe20003800000 */
[----:B------:R-:W-:Y:S02]  /*5630*/  SEL R195, R195, R143, P1 ;  /* 0x0000008fc3c37207 */ /* 0x000fe40000800000 */
[----:B------:R-:W-:Y:S02]  /*5640*/  @!P5 ISETP.NE.AND.EX P3, PT, R5, RZ, PT, P3 ;  /* 0x000000ff0500d20c */ /* 0x000fe40003f65330 */
[----:B------:R-:W-:Y:S01]  /*5650*/  @!P5 ISETP.NE.U32.AND P2, PT, R4, RZ, PT ;  /* 0x000000ff0400d20c */ /* 0x000fe20003f45070 */
[----:B------:R2:W-:Y:S02]  /*5660*/  @P0 STG.E.128 desc[UR4][R6.64], R192 ;  /* 0x000000c006000986 */ /* 0x0005e4000c101d04 */
[----:B--2---:R-:W-:Y:S01]  /*5670*/  @!P5 FSEL R193, R36, RZ, P3 ;  /* 0x000000ff24c1d208 */ /* 0x004fe20001800000 */
[----:B------:R-:W-:Y:S09]  /*5680*/  @!P5 BRA `(.L_x_5821) ;  /* 0x000000000024d947 */ /* 0x000ff20003800000 */
        /* <DEDUP_REMOVED lines=9> */
.L_x_5821:
[----:B------:R-:W-:Y:S05]  /*5720*/  BSYNC B0 ;  /* 0x0000000000007941 */ /* 0x000fea0003800000 */
.L_x_5820:
        /* <DEDUP_REMOVED lines=16> */
.L_x_5823:
[----:B------:R-:W-:Y:S05]  /*5830*/  BSYNC B0 ;  /* 0x0000000000007941 */ /* 0x000fea0003800000 */
.L_x_5822:
        /* <DEDUP_REMOVED lines=12> */
.L_x_5825:
[----:B------:R-:W-:Y:S05]  /*5900*/  BSYNC B0 ;  /* 0x0000000000007941 */ /* 0x000fea0003800000 */
.L_x_5824:
[----:B------:R-:W-:Y:S01]  /*5910*/  @!P5 ISETP.NE.U32.AND P2, PT, R4, RZ, PT ;  /* 0x000000ff0400d20c */ /* 0x000fe20003f45070 */
[----:B------:R-:W-:Y:S01]  /*5920*/  BSSY B0, `(.L_x_5826) ;  /* 0x0000012000007945 */ /* 0x000fe20003800000 */
        /* <DEDUP_REMOVED lines=17> */
.L_x_5827:
[----:B------:R-:W-:Y:S05]  /*5a40*/  BSYNC B0 ;  /* 0x0000000000007941 */ /* 0x000fea0003800000 */
.L_x_5826:
        /* <DEDUP_REMOVED lines=12> */
.L_x_5829:
[----:B------:R-:W-:Y:S05]  /*5b10*/  BSYNC B0 ;  /* 0x0000000000007941 */ /* 0x000fea0003800000 */
.L_x_5828:
        /* <DEDUP_REMOVED lines=14> */
.L_x_5831:
[----:B------:R-:W-:Y:S05]  /*5c00*/  BSYNC B0 ;  /* 0x0000000000007941 */ /* 0x000fea0003800000 */
.L_x_5830:
        /* <DEDUP_REMOVED lines=12> */
.L_x_5833:
[----:B------:R-:W-:Y:S05]  /*5cd0*/  BSYNC B0 ;  /* 0x0000000000007941 */ /* 0x000fea0003800000 */
.L_x_5832:
        /* <DEDUP_REMOVED lines=16> */
.L_x_5835:
[----:B------:R-:W-:Y:S05]  /*5de0*/  BSYNC B0 ;  /* 0x0000000000007941 */ /* 0x000fea0003800000 */
.L_x_5834:
[----:B------:R-:W-:Y:S01]  /*5df0*/  SEL R20, R193, R176, P1 ;  /* 0x000000b0c1147207 */ /* 0x000fe20000800000 */
[----:B0-----:R-:W-:Y:S01]  /*5e00*/  @P4 IMAD.WIDE.U32 R24, R228, 0x10, R24 ;  /* 0x00000010e4184825 */ /* 0x001fe200078e0018 */
[----:B------:R-:W-:Y:S01]  /*5e10*/  SEL R21, R192, R177, P1 ;  /* 0x000000b1c0157207 */ /* 0x000fe20000800000 */
[----:B------:R-:W-:Y:S01]  /*5e20*/  BSSY B0, `(.L_x_5836) ;  /* 0x000000d000007945 */ /* 0x000fe20003800000 */
[----:B------:R-:W-:Y:S02]  /*5e30*/  SEL R22, R22, R178, P1 ;  /* 0x000000b216167207 */ /* 0x000fe40000800000 */
[----:B------:R-:W-:Y:S02]  /*5e40*/  SEL R23, R23, R179, P1 ;  /* 0x000000b317177207 */ /* 0x000fe40000800000 */
[C---:B------:R-:W-:Y:S02]  /*5e50*/  @!P5 ISETP.NE.U32.AND P3, PT, R4.reuse, RZ, PT ;  /* 0x000000ff0400d20c */ /* 0x040fe40003f65070 */
[----:B------:R-:W-:Y:S01]  /*5e60*/  @!P5 ISETP.NE.U32.AND P2, PT, R4, RZ, PT ;  /* 0x000000ff0400d20c */ /* 0x000fe20003f45070 */
[----:B------:R0:W-:Y:S01]  /*5e70*/  @P0 STG.E.128 desc[UR4][R6.64+0x10], R20 ;  /* 0x0000101406000986 */ /* 0x0001e2000c101d04 */
[----:B------:R-:W-:-:S02]  /*5e80*/  @!P5 ISETP.NE.AND.EX P3, PT, R5, RZ, PT, P3 ;  /* 0x000000ff0500d20c */ /* 0x000fc40003f65330 */
[----:B------:R-:W-:Y:S01]  /*5e90*/  IADD3 R214, R214, 0x60, RZ ;  /* 0x00000060d6d67810 */ /* 0x000fe20007ffe0ff */
[----:B------:R0:W-:Y:S01]  /*5ea0*/  @P4 STG.E.128 desc[UR4][R24.64], R148 ;  /* 0x0000009418004986 */ /* 0x0001e2000c101d04 */
[----:B------:R-:W-:Y:S09]  /*5eb0*/  @!P4 BRA `(.L_x_5837) ;  /* 0x00000000000cc947 */ /* 0x000ff20003800000 */
[----:B-----5:R-:W2:Y:S02]  /*5ec0*/  LDC.64 R132, c[0x0][0x220] ;  /* 0x00008800ff847b82 */ /* 0x020ea40000000a00 */
[----:B--2---:R-:W-:-:S06]  /*5ed0*/  IMAD.WIDE.U32 R132, R214, 0x10, R132 ;  /* 0x00000010d6847825 */ /* 0x004fcc00078e0084 */
[----:B------:R-:W5:Y:S02]  /*5ee0*/  LDG.E.128 R132, desc[UR4][R132.64] ;  /* 0x0000000484847981 */ /* 0x000f64000c1e1d00 */
.L_x_5837:
[----:B------:R-:W-:Y:S05]  /*5ef0*/  BSYNC B0 ;  /* 0x0000000000007941 */ /* 0x000fea0003800000 */
.L_x_5836:
[----:B------:R-:W-:Y:S01]  /*5f00*/  BSSY B0, `(.L_x_5838) ;  /* 0x000000c000007945 */ /* 0x000fe20003800000 */
[----:B0-----:R-:W-:-:S03]  /*5f10*/  @!P5 FSEL R6, R32, RZ, P3 ;  /* 0x000000ff2006d208 */ /* 0x001fc60001800000 */
        /* <DEDUP_REMOVED lines=10> */
.L_x_5839:
[----:B------:R-:W-:Y:S05]  /*5fc0*/  BSYNC B0 ;  /* 0x0000000000007941 */ /* 0x000fea0003800000 */
.L_x_5838:
[----:B------:R-:W-:Y:S01]  /*5fd0*/  BSSY B0, `(.L_x_5840) ;  /* 0x0000011000007945 */ /* 0x000fe20003800000 */
[----:B------:R-:W-:Y:S02]  /*5fe0*/  @!P5 ISETP.NE.U32.AND P3, PT, R4, RZ, PT ;  /* 0x000000ff0400d20c */ /* 0x000fe40003f65070 */
[----:B------:R-:W-:Y:S01]  /*5ff0*/  @!P5 ISETP.NE.AND.EX P2, PT, R5, RZ, PT, P2 ;  /* 0x000000ff0500d20c */ /* 0x000fe20003f45320 */
[----:B------:R-:W-:-:S12]  /*6000*/  @!P4 BRA `(.L_x_5841) ;  /* 0x000000000034c947 */ /* 0x000fd80003800000 */
[----:B------:R-:W2:Y:S01]  /*6010*/  LDL.LU R7, [R1+0x10] ;  /* 0x0000100001077983 */ /* 0x000ea20000300800 */
[----:B------:R-:W-:Y:S01]  /*6020*/  IMAD.MOV.U32 R20, RZ, RZ, RZ ;  /* 0x000000ffff147224 */ /* 0x000fe200078e00ff */
[----:B--2---:R-:W-:Y:S01]  /*6030*/  LOP3.LUT P6, RZ, R7, 0xff, RZ, 0xc0, !PT ;  /* 0x000000ff07ff7812 */ /* 0x004fe200078cc0ff */
[----:B------:R-:W-:-:S04]  /*6040*/  FMUL.FTZ R7, R6, UR11 ;  /* 0x0000000b06077c20 */ /* 0x000fc80008410000 */
        /* <DEDUP_REMOVED lines=9> */
.L_x_5841:
[----:B------:R-:W-:Y:S05]  /*60e0*/  BSYNC B0 ;  /* 0x0000000000007941 */ /* 0x000fea0003800000 */
.L_x_5840:
        /* <DEDUP_REMOVED lines=12> */
.L_x_5843:
[----:B------:R-:W-:Y:S05]  /*61b0*/  BSYNC B0 ;  /* 0x0000000000007941 */ /* 0x000fea0003800000 */
.L_x_5842:
        /* <DEDUP_REMOVED lines=18> */
.L_x_5845:
[----:B------:R-:W-:Y:S05]  /*62e0*/  BSYNC B0 ;  /* 0x0000000000007941 */ /* 0x000fea0003800000 */
.L_x_5844:
        /* <DEDUP_REMOVED lines=12> */
.L_x_5847:
[----:B------:R-:W-:Y:S05]  /*63b0*/  BSYNC B0 ;  /* 0x0000000000007941 */ /* 0x000fea0003800000 */
.L_x_5846:
        /* <DEDUP_REMOVED lines=16> */
.L_x_5849:
[----:B------:R-:W-:Y:S05]  /*64c0*/  BSYNC B0 ;  /* 0x0000000000007941 */ /* 0x000fea0003800000 */
.L_x_5848:
        /* <DEDUP_REMOVED lines=12> */
.L_x_5851:
[----:B------:R-:W-:Y:S05]  /*6590*/  BSYNC B0 ;  /* 0x0000000000007941 */ /* 0x000fea0003800000 */
.L_x_5850:
        /* <DEDUP_REMOVED lines=18> */
.L_x_5853:
[----:B------:R-:W-:Y:S05]  /*66c0*/  BSYNC B0 ;  /* 0x0000000000007941 */ /* 0x000fea0003800000 */
.L_x_5852:
        /* <DEDUP_REMOVED lines=12> */
.L_x_5855:
[----:B------:R-:W-:Y:S05]  /*6790*/  BSYNC B0 ;  /* 0x0000000000007941 */ /* 0x000fea0003800000 */
.L_x_5854:
        /* <DEDUP_REMOVED lines=16> */
.L_x_5857:
[----:B------:R-:W-:Y:S05]  /*68a0*/  BSYNC B0 ;  /* 0x0000000000007941 */ /* 0x000fea0003800000 */
.L_x_5856:
        /* <DEDUP_REMOVED lines=12> */
.L_x_5859:
[----:B------:R-:W-:Y:S05]  /*6970*/  BSYNC B0 ;  /* 0x0000000000007941 */ /* 0x000fea0003800000 */
.L_x_5858:
[----:B------:R-:W-:Y:S01]  /*6980*/  @!P5 ISETP.NE.U32.AND P2, PT, R4, RZ, PT ;  /* 0x000000ff0400d20c */ /* 0x000fe20003f45070 */
[----:B------:R-:W-:Y:S01]  /*6990*/  BSSY B0, `(.L_x_5860) ;  /* 0x0000012000007945 */ /* 0x000fe20003800000 */
[C---:B------:R-:W-:Y:S02]  /*69a0*/  @!P5 ISETP.NE.AND.EX P3, PT, R5.reuse, RZ, PT, P3 ;  /* 0x000000ff0500d20c */ /* 0x040fe40003f65330 */
        /* <DEDUP_REMOVED lines=16> */
.L_x_5861:
[----:B------:R-:W-:Y:S05]  /*6ab0*/  BSYNC B0 ;  /* 0x0000000000007941 */ /* 0x000fea0003800000 */
.L_x_5860:
        /* <DEDUP_REMOVED lines=12> */
.L_x_5863:
[----:B------:R-:W-:Y:S05]  /*6b80*/  BSYNC B0 ;  /* 0x0000000000007941 */ /* 0x000fea0003800000 */
.L_x_5862:
        /* <DEDUP_REMOVED lines=14> */
.L_x_5865:
[----:B------:R-:W-:Y:S05]  /*6c70*/  BSYNC B0 ;  /* 0x0000000000007941 */ /* 0x000fea0003800000 */
.L_x_5864:
[----:B------:R-:W-:Y:S01]  /*6c80*/  BSSY B0, `(.L_x_5866) ;  /* 0x000000c000007945 */ /* 0x000fe20003800000 */
[----:B------:R-:W-:-:S03]  /*6c90*/  @!P5 FSEL R25, R31, RZ, P2 ;  /* 0x000000ff1f19d208 */ /* 0x000fc60001000000 */
[----:B------:R-:W-:Y:S05]  /*6ca0*/  @!P5 BRA `(.L_x_5867) ;  /* 0x000000000024d947 */ /* 0x000fea0003800000 */
[----:B------:R-:W0:Y:S02]  /*6cb0*/  LDC.U8 R192, c[0x0][0x2a0] ;  /* 0x0000a800ffc07b82 */ /* 0x000e240000000000 */
[----:B0-----:R-:W-:-:S04]  /*6cc0*/  ISETP.NE.AND P2, PT, R192, RZ, PT ;  /* 0x000000ffc000720c */ /* 0x001fc80003f45270 */
[----:B------:R-:W-:Y:S02]  /*6cd0*/  FSEL R215, R215, RZ, !P2 ;  /* 0x000000ffd7d77208 */ /* 0x000fe40005000000 */
[----:B------:R-:W-:-:S03]  /*6ce0*/  ISETP.NE.U32.AND P2, PT, R4, RZ, PT ;  /* 0x000000ff0400720c */ /* 0x000fc60003f45070 */
[----:B------:R-:W-:Y:S01]  /*6cf0*/  FFMA.FTZ R215, R191, R216, R215 ;  /* 0x000000d8bfd77223 */ /* 0x000fe200000100d7 */
[----:B------:R-:W-:-:S03]  /*6d00*/  ISETP.NE.AND.EX P2, PT, R5, RZ, PT, P2 ;  /* 0x000000ff0500720c */ /* 0x000fc60003f45320 */
[----:B------:R-:W-:-:S04]  /*6d10*/  FADD.FTZ R215, R213, -R215 ;  /* 0x800000d7d5d77221 */ /* 0x000fc80000010000 */
[----:B------:R-:W-:-:S06]  /*6d20*/  FMUL.FTZ R25, R3, R215 ;  /* 0x000000d703197220 */ /* 0x000fcc0000410000 */
[----:B------:R-:W-:-:S07]  /*6d30*/  @P2 FADD.FTZ R25, R31, R25 ;  /* 0x000000191f192221 */ /* 0x000fce0000010000 */
.L_x_5867:
[----:B------:R-:W-:Y:S05]  /*6d40*/  BSYNC B0 ;  /* 0x0000000000007941 */ /* 0x000fea0003800000 */
.L_x_5866:
[----:B------:R-:W-:Y:S01]  /*6d50*/  BSSY B0, `(.L_x_5868) ;  /* 0x0000018000007945 */ /* 0x000fe20003800000 */
[----:B------:R-:W-:Y:S02]  /*6d60*/  SEL R140, R6, R140, P1 ;  /* 0x0000008c068c7207 */ /* 0x000fe40000800000 */
[----:B------:R-:W-:Y:S02]  /*6d70*/  SEL R141, R20, R141, P1 ;  /* 0x0000008d148d7207 */ /* 0x000fe40000800000 */
[----:B------:R-:W-:Y:S02]  /*6d80*/  SEL R142, R21, R142, P1 ;  /* 0x0000008e158e7207 */ /* 0x000fe40000800000 */
[----:B------:R-:W-:Y:S02]  /*6d90*/  SEL R143, R22, R143, P1 ;  /* 0x0000008f168f7207 */ /* 0x000fe40000800000 */
[----:B------:R-:W-:Y:S02]  /*6da0*/  SEL R176, R23, R176, P1 ;  /* 0x000000b017b07207 */ /* 0x000fe40000800000 */
[----:B------:R-:W-:-:S02]  /*6db0*/  SEL R177, R24, R177, P1 ;  /* 0x000000b118b17207 */ /* 0x000fc40000800000 */
[----:B------:R-:W-:Y:S02]  /*6dc0*/  SEL R178, R7, R178, P1 ;  /* 0x000000b207b27207 */ /* 0x000fe40000800000 */
[----:B------:R-:W-:Y:S01]  /*6dd0*/  SEL R179, R25, R179, P1 ;  /* 0x000000b319b37207 */ /* 0x000fe20000800000 */
        /* <DEDUP_REMOVED lines=15> */
.L_x_5869:
[----:B------:R-:W-:Y:S05]  /*6ed0*/  BSYNC B0 ;  /* 0x0000000000007941 */ /* 0x000fea0003800000 */
.L_x_5868:
[----:B------:R-:W2:Y:S01]  /*6ee0*/  LDL.LU R3, [R1+0x4] ;  /* 0x0000040001037983 */ /* 0x000ea20000300800 */
[----:B------:R-:W2:Y:S02]  /*6ef0*/  @P0 LDC.64 R4, c[0x0][0x308] ;  /* 0x0000c200ff040b82 */ /* 0x000ea40000000a00 */
[----:B--2---:R-:W-:-:S05]  /*6f00*/  @P0 IMAD.WIDE.U32 R4, R3, 0x20, R4 ;  /* 0x0000002003040825 */ /* 0x004fca00078e0004 */
[----:B------:R-:W-:Y:S04]  /*6f10*/  @P0 STG.E.128 desc[UR4][R4.64], R140 ;  /* 0x0000008c04000986 */ /* 0x000fe8000c101d04 */
[----:B------:R0:W-:Y:S02]  /*6f20*/  @P0 STG.E.128 desc[UR4][R4.64+0x10], R176 ;  /* 0x000010b004000986 */ /* 0x0001e4000c101d04 */
[----:B0-----:R-:W0:Y:S02]  /*6f30*/  @P4 LDC.64 R4, c[0x0][0x2f8] ;  /* 0x0000be00ff044b82 */ /* 0x001e240000000a00 */
[----:B0-----:R-:W-:-:S05]  /*6f40*/  @P4 IMAD.WIDE.U32 R4, R214, 0x10, R4 ;  /* 0x00000010d6044825 */ /* 0x001fca00078e0004 */
[----:B------:R0:W-:Y:S02]  /*6f50*/  @P4 STG.E.128 desc[UR4][R4.64], R148 ;  /* 0x0000009404004986 */ /* 0x0001e4000c101d04 */
[----:B0-----:R-:W0:Y:S02]  /*6f60*/  LDC.64 R4, c[0x0][0x210] ;  /* 0x00008400ff047b82 */ /* 0x001e240000000a00 */
[----:B0-----:R-:W-:-:S05]  /*6f70*/  IMAD R2, R4, 0x4, R2 ;  /* 0x0000000404027824 */ /* 0x001fca00078e0202 */
[----:B------:R-:W-:-:S13]  /*6f80*/  ISETP.GE.AND P0, PT, R2, R5, PT ;  /* 0x000000050200720c */ /* 0x000fda0003f06270 */
[----:B------:R-:W-:Y:S05]  /*6f90*/  @!P0 BRA `(.L_x_5870) ;  /* 0xffffff9c00548947 */ /* 0x000fea000383ffff */
.L_x_5731:
[----:B------:R-:W0:Y:S01]  /*6fa0*/  S2R R38, SR_TID.X ;  /* 0x0000000000267919 */ /* 0x000e220000002100 */
[----:B-----5:R-:W-:Y:S01]  /*6fb0*/  MOV R0, 0x400 ;  /* 0x0000040000007802 */ /* 0x020fe20000000f00 */
        /* <DEDUP_REMOVED lines=272> */
.L_x_5735:
[----:B0-----:R-:W-:Y:S01]  /*80c0*/  HFMA2.MMA R214, -RZ, RZ, 0, 5.9604644775390625e-08 ;  /* 0x00000001ffd67435 */ /* 0x001fe200000001ff */
[----:B------:R-:W-:Y:S01]  /*80d0*/  BSSY B0, `(.L_x_5871) ;  /* 0x0000007000007945 */ /* 0x000fe20003800000 */
[----:B------:R-:W-:Y:S01]  /*80e0*/  MOV R215, R216 ;  /* 0x000000d800d77202 */ /* 0x000fe20000000f00 */
[----:B------:R-:W-:Y:S01]  /*80f0*/  IMAD.MOV.U32 R193, RZ, RZ, 0x1f ;  /* 0x0000001fffc17424 */ /* 0x000fe200078e00ff */
[----:B------:R-:W-:-:S07]  /*8100*/  MOV R192, 0xffffffff ;  /* 0xffffffff00c07802 */ /* 0x000fce0000000f00 */
[----:B------:R-:W-:Y:S05]  /*8110*/  WARPSYNC.COLLECTIVE R192, `(.L_x_5872) ;  /* 0x00000000c0087348 */ /* 0x000fea0003c00000 */
[----:B------:R0:W1:Y:S02]  /*8120*/  SHFL.BFLY P0, R247, R215, R214, R193 ;  /* 0x0c0000d6d7f77389 */ /* 0x00006400000000c1 */
[----:B01----:R-:W-:Y:S01]  /*8130*/  ENDCOLLECTIVE ;  /* 0x000000000000791b */ /* 0x003fe20003800000 */
.L_x_5872:
[----:B------:R-:W-:Y:S05]  /*8140*/  BSYNC B0 ;  /* 0x0000000000007941 */ /* 0x000fea0003800000 */
.L_x_5871:
        /* <DEDUP_REMOVED lines=8> */
.L_x_5873:
[----:B------:R-:W-:Y:S01]  /*81d0*/  HFMA2.MMA R214, -RZ, RZ, 0, 1.1920928955078125e-07 ;  /* 0x00000002ffd67435 */ /* 0x000fe200000001ff */
[----:B------:R-:W-:Y:S01]  /*81e0*/  MOV R215, R216 ;  /* 0x000000d800d77202 */ /* 0x000fe20000000f00 */
[----:B------:R-:W-:-:S09]  /*81f0*/  FADD.FTZ R195, R247, R195 ;  /* 0x000000c3f7c37221 */ /* 0x000fd20000010000 */
[----:B------:R-:W-:Y:S05]  /*8200*/  WARPSYNC.COLLECTIVE R192, `(.L_x_5874) ;  /* 0x00000000c0087348 */ /* 0x000fea0003c00000 */
[----:B------:R0:W1:Y:S02]  /*8210*/  SHFL.BFLY P0, R247, R215, R214, R193 ;  /* 0x0c0000d6d7f77389 */ /* 0x00006400000000c1 */
[----:B01----:R-:W-:Y:S01]  /*8220*/  ENDCOLLECTIVE ;  /* 0x000000000000791b */ /* 0x003fe20003800000 */
.L_x_5874:
[----:B------:R-:W-:Y:S02]  /*8230*/  IMAD.MOV.U32 R215, RZ, RZ, R195 ;  /* 0x000000ffffd77224 */ /* 0x000fe400078e00c3 */
[----:B------:R-:W-:-:S07]  /*8240*/  FADD.FTZ R216, R216, R247 ;  /* 0x000000f7d8d87221 */ /* 0x000fce0000010000 */
[----:B------:R-:W-:Y:S05]  /*8250*/  WARPSYNC.COLLECTIVE R192, `(.L_x_5875) ;  /* 0x00000000c0087348 */ /* 0x000fea0003c00000 */
[----:B------:R0:W1:Y:S02]  /*8260*/  SHFL.BFLY P0, R247, R215, R214, R193 ;  /* 0x0c0000d6d7f77389 */ /* 0x00006400000000c1 */
[----:B01----:R-:W-:Y:S01]  /*8270*/  ENDCOLLECTIVE ;  /* 0x000000000000791b */ /* 0x003fe20003800000 */
.L_x_5875:
[----:B------:R-:W-:Y:S01]  /*8280*/  HFMA2.MMA R214, -RZ, RZ, 0, 2.384185791015625e-07 ;  /* 0x00000004ffd67435 */ /* 0x000fe200000001ff */
[----:B------:R-:W-:Y:S01]  /*8290*/  MOV R215, R216 ;  /* 0x000000d800d77202 */ /* 0x000fe20000000f00 */
[----:B------:R-:W-:-:S09]  /*82a0*/  FADD.FTZ R195, R195, R247 ;  /* 0x000000f7c3c37221 */ /* 0x000fd20000010000 */
[----:B------:R-:W-:Y:S05]  /*82b0*/  WARPSYNC.COLLECTIVE R192, `(.L_x_5876) ;  /* 0x00000000c0087348 */ /* 0x000fea0003c00000 */
[----:B------:R0:W1:Y:S02]  /*82c0*/  SHFL.BFLY P0, R247, R215, R214, R193 ;  /* 0x0c0000d6d7f77389 */ /* 0x00006400000000c1 */
[----:B01----:R-:W-:Y:S01]  /*82d0*/  ENDCOLLECTIVE ;  /* 0x000000000000791b */ /* 0x003fe20003800000 */
.L_x_5876:
[----:B------:R-:W-:Y:S01]  /*82e0*/  MOV R215, R195 ;  /* 0x000000c300d77202 */ /* 0x000fe20000000f00 */
[----:B------:R-:W-:-:S07]  /*82f0*/  FADD.FTZ R216, R216, R247 ;  /* 0x000000f7d8d87221 */ /* 0x000fce0000010000 */
[----:B------:R-:W-:Y:S05]  /*8300*/  WARPSYNC.COLLECTIVE R192, `(.L_x_5877) ;  /* 0x00000000c0087348 */ /* 0x000fea0003c00000 */
[----:B------:R0:W1:Y:S02]  /*8310*/  SHFL.BFLY P0, R247, R215, R214, R193 ;  /* 0x0c0000d6d7f77389 */ /* 0x00006400000000c1 */
[----:B01----:R-:W-:Y:S01]  /*8320*/  ENDCOLLECTIVE ;  /* 0x000000000000791b */ /* 0x003fe20003800000 */
.L_x_5877:
[----:B------:R-:W-:Y:S01]  /*8330*/  HFMA2.MMA R214, -RZ, RZ, 0, 4.76837158203125e-07 ;  /* 0x00000008ffd67435 */ /* 0x000fe200000001ff */
[----:B------:R-:W-:Y:S02]  /*8340*/  IMAD.MOV.U32 R215, RZ, RZ, R216 ;  /* 0x000000ffffd77224 */ /* 0x000fe400078e00d8 */
[----:B------:R-:W-:-:S08]  /*8350*/  FADD.FTZ R195, R195, R247 ;  /* 0x000000f7c3c37221 */ /* 0x000fd00000010000 */
[----:B------:R-:W-:Y:S05]  /*8360*/  WARPSYNC.COLLECTIVE R192, `(.L_x_5878) ;  /* 0x00000000c0087348 */ /* 0x000fea0003c00000 */
[----:B------:R0:W1:Y:S02]  /*8370*/  SHFL.BFLY P0, R247, R215, R214, R193 ;  /* 0x0c0000d6d7f77389 */ /* 0x00006400000000c1 */
[----:B01----:R-:W-:Y:S01]  /*8380*/  ENDCOLLECTIVE ;  /* 0x000000000000791b */ /* 0x003fe20003800000 */
.L_x_5878:
[----:B------:R-:W-:Y:S01]  /*8390*/  MOV R215, R195 ;  /* 0x000000c300d77202 */ /* 0x000fe20000000f00 */
[----:B------:R-:W-:-:S07]  /*83a0*/  FADD.FTZ R216, R216, R247 ;  /* 0x000000f7d8d87221 */ /* 0x000fce0000010000 */
[----:B------:R-:W-:Y:S05]  /*83b0*/  WARPSYNC.COLLECTIVE R192, `(.L_x_5879) ;  /* 0x00000000c0087348 */ /* 0x000fea0003c00000 */
[----:B------:R0:W1:Y:S02]  /*83c0*/  SHFL.BFLY P0, R247, R215, R214, R193 ;  /* 0x0c0000d6d7f77389 */ /* 0x00006400000000c1 */
[----:B01----:R-:W-:Y:S01]  /*83d0*/  ENDCOLLECTIVE ;  /* 0x000000000000791b */ /* 0x003fe20003800000 */
.L_x_5879:
[----:B------:R-:W-:Y:S01]  /*83e0*/  MOV R215, R216 ;  /* 0x000000d800d77202 */ /* 0x000fe20000000f00 */
[----:B------:R-:W-:Y:S02]  /*83f0*/  IMAD.MOV.U32 R214, RZ, RZ, 0x10 ;  /* 0x00000010ffd67424 */ /* 0x000fe400078e00ff */
[----:B------:R-:W-:-:S07]  /*8400*/  FADD.FTZ R195, R195, R247 ;  /* 0x000000f7c3c37221 */ /* 0x000fce0000010000 */
[----:B------:R-:W-:Y:S05]  /*8410*/  WARPSYNC.COLLECTIVE R192, `(.L_x_5880) ;  /* 0x00000000c0087348 */ /* 0x000fea0003c00000 */
[----:B------:R0:W1:Y:S02]  /*8420*/  SHFL.BFLY P0, R247, R215, R214, R193 ;  /* 0x0c0000d6d7f77389 */ /* 0x00006400000000c1 */
[----:B01----:R-:W-:Y:S01]  /*8430*/  ENDCOLLECTIVE ;  /* 0x000000000000791b */ /* 0x003fe20003800000 */
.L_x_5880:
[----:B------:R-:W-:Y:S02]  /*8440*/  MOV R215, R195 ;  /* 0x000000c300d77202 */ /* 0x000fe40000000f00 */
[----:B------:R-:W-:-:S07]  /*8450*/  MOV R246, R247 ;  /* 0x000000f700f67202 */ /* 0x000fce0000000f00 */
[----:B------:R-:W-:Y:S05]  /*8460*/  WARPSYNC.COLLECTIVE R192, `(.L_x_5881) ;  /* 0x00000000c0087348 */ /* 0x000fea0003c00000 */
[----:B------:R0:W1:Y:S02]  /*8470*/  SHFL.BFLY P0, R247, R215, R214, R193 ;  /* 0x0c0000d6d7f77389 */ /* 0x00006400000000c1 */
[----:B01----:R-:W-:Y:S01]  /*8480*/  ENDCOLLECTIVE ;  /* 0x000000000000791b */ /* 0x003fe20003800000 */
.L_x_5881:
[----:B------:R-:W-:Y:S01]  /*8490*/  MOV R215, R247 ;  /* 0x000000f700d77202 */ /* 0x000fe20000000f00 */
[----:B------:R-:W-:Y:S06]  /*84a0*/  BRA `(.L_x_5882) ;  /* 0xffffffa400747947 */ /* 0x000fec000383ffff */
.L_x_5883:
        /* <DEDUP_REMOVED lines=13> */
.L_x_14283:


//--------------------- .text._ZN10layer_norm13ln_bwd_kernelINS_13Kernel_traitsIf13__nv_bfloat16fS2_fjLj1024ELj1ELj4ELj1ELj16ENS_18Kernel_traits_baseILj1024EfS2_fS2_fjLj128EEEEELb0ELb0ELb0ELb0EEEvNS_9BwdParamsE --------------------------
	.section	.text._ZN10layer_norm13ln_bwd_kernelINS_13Kernel_traitsIf13__nv_bfloat16fS2_fjLj1024ELj1ELj4ELj1ELj16ENS_18Kernel_traits_baseILj1024EfS2_fS2_fjLj128EEEEELb0ELb0ELb0ELb0EEEvNS_9BwdParamsE,"ax",@progbits
	.align	128
        .global         _ZN10layer_norm13ln_bwd_kernelINS_13Kernel_traitsIf13__nv_bfloat16fS2_fjLj1024ELj1ELj4ELj1ELj16ENS_18Kernel_traits_baseILj1024EfS2_fS2_fjLj128EEEEELb0ELb0ELb0ELb0EEEvNS_9BwdParamsE
        .type           _ZN10layer_norm13ln_bwd_kernelINS_13Kernel_traitsIf13__nv_bfloat16fS2_fjLj1024ELj1ELj4ELj1ELj16ENS_18Kernel_traits_baseILj1024EfS2_fS2_fjLj128EEEEELb0ELb0ELb0ELb0EEEvNS_9BwdParamsE,@function
        .size           _ZN10layer_norm13ln_bwd_kernelINS_13Kernel_traitsIf13__nv_bfloat16fS2_fjLj1024ELj1ELj4ELj1ELj16ENS_18Kernel_traits_baseILj1024EfS2_fS2_fjLj128EEEEELb0ELb0ELb0ELb0EEEvNS_9BwdParamsE,(.L_x_14284 - _ZN10layer_norm13ln_bwd_kernelINS_13Kernel_traitsIf13__nv_bfloat16fS2_fjLj1024ELj1ELj4ELj1ELj16ENS_18Kernel_traits_baseILj1024EfS2_fS2_fjLj128EEEEELb0ELb0ELb0ELb0EEEvNS_9BwdParamsE)
        .other          _ZN10layer_norm13ln_bwd_kernelINS_13Kernel_traitsIf13__nv_bfloat16fS2_fjLj1024ELj1ELj4ELj1ELj16ENS_18Kernel_traits_baseILj1024EfS2_fS2_fjLj128EEEEELb0ELb0ELb0ELb0EEEvNS_9BwdParamsE,@"STO_CUDA_ENTRY STV_DEFAULT"
_ZN10layer_norm13ln_bwd_kernelINS_13Kernel_traitsIf13__nv_bfloat16fS2_fjLj1024ELj1ELj4ELj1ELj16ENS_18Kernel_traits_baseILj1024EfS2_fS2_fjLj128EEEEELb0ELb0ELb0ELb0EEEvNS_9BwdParamsE:
.text._ZN10layer_norm13ln_bwd_kernelINS_13Kernel_traitsIf13__nv_bfloat16fS2_fjLj1024ELj1ELj4ELj1ELj16ENS_18Kernel_traits_baseILj1024EfS2_fS2_fjLj128EEEEELb0ELb0ELb0ELb0EEEvNS_9BwdParamsE:
        /* <DEDUP_REMOVED lines=86> */
.L_x_5903:
[----:B0-----:R-:W0:Y:S01]  /*0560*/  @P5 LDC.64 R4, c[0x0][0x270] ;  /* 0x00009c00ff045b82 */ /* 0x001e220000000a00 */
[----:B------:R-:W-:Y:S02]  /*0570*/  SHF.R.S32.HI R7, RZ, 0x1f, R2 ;  /* 0x0000001fff077819 */ /* 0x000fe40000011402 */
[----:B------:R-:W-:-:S05]  /*0580*/  ISETP.NE.AND P6, PT, R0, RZ, PT ;  /* 0x000000ff0000720c */ /* 0x000fca0003fc5270 */
[----:B-1234-:R-:W1:Y:S01]  /*0590*/  LDC.64 R166, c[0x0][0x250] ;  /* 0x00009400ffa67b82 */ /* 0x01ee620000000a00 */
        /* <DEDUP_REMOVED lines=37> */
[----:B------:R-:W-:-:S02]  /*07f0*/  FADD.FTZ R168, -R219, R168 ;  /* 0x000000a8dba87221 */ /* 0x000fc40000010100 */
[C---:B-----5:R-:W-:Y:S02]  /*0800*/  FMUL.FTZ R220, R9.reuse, R220 ;  /* 0x000000dc09dc7220 */ /* 0x060fe40000410000 */
[----:B------:R-:W-:Y:S01]  /*0810*/  FMUL.FTZ R3, R9, R168 ;  /* 0x000000a809037220 */ /* 0x000fe20000410000 */
[C---:B---3--:R-:W-:Y:S01]  /*0820*/  FADD.FTZ R164, -R219.reuse, R164 ;  /* 0x000000a4dba47221 */ /* 0x048fe20000010100 */
[C---:B------:R-:W-:Y:S01]  /*0830*/  FADD.FTZ R214, -R219.reuse, R165 ;  /* 0x000000a5dbd67221 */ /* 0x040fe20000010100 */
[----:B------:R-:W-:Y:S01]  /*0840*/  FADD.FTZ R180, -R219, R167 ;  /* 0x000000a7dbb47221 */ /* 0x000fe20000010100 */
[C---:B----4-:R-:W-:Y:S02]  /*0850*/  PRMT R169, R172.reuse, 0x7632, R169 ;  /* 0x00007632aca97816 */ /* 0x050fe400000000a9 */
[----:B------:R-:W-:Y:S02]  /*0860*/  SHF.L.U32 R171, R172, 0x10, RZ ;  /* 0x00000010acab7819 */ /* 0x000fe400000006ff */
[----:B------:R-:W-:-:S03]  /*0870*/  SHF.L.U32 R218, R169, 0x10, RZ ;  /* 0x00000010a9da7819 */ /* 0x000fc600000006ff */
[----:B------:R-:W-:Y:S01]  /*0880*/  FMUL.FTZ R222, R136, R171 ;  /* 0x000000ab88de7220 */ /* 0x000fe20000410000 */
[----:B------:R-:W-:Y:S01]  /*0890*/  PRMT R178, R173, 0x7632, R178 ;  /* 0x00007632adb27816 */ /* 0x000fe200000000b2 */
[----:B------:R-:W-:Y:S01]  /*08a0*/  FADD.FTZ R73, R73, R218 ;  /* 0x000000da49497221 */ /* 0x000fe20000010000 */
[----:B------:R-:W-:Y:S01]  /*08b0*/  SHF.L.U32 R173, R173, 0x10, RZ ;  /* 0x00000010adad7819 */ /* 0x000fe200000006ff */
[-C--:B------:R-:W-:Y:S01]  /*08c0*/  FFMA.FTZ R105, R220, R218.reuse, R105 ;  /* 0x000000dadc697223 */ /* 0x080fe20000010069 */
[----:B------:R-:W-:Y:S01]  /*08d0*/  FMUL.FTZ R218, R137, R218 ;  /* 0x000000da89da7220 */ /* 0x000fe20000410000 */
[----:B------:R-:W-:Y:S01]  /*08e0*/  FADD.FTZ R165, RZ, R222 ;  /* 0x000000deffa57221 */ /* 0x000fe20000010000 */
[----:B------:R-:W-:Y:S01]  /*08f0*/  FADD.FTZ R170, -R219, R170 ;  /* 0x000000aadbaa7221 */ /* 0x000fe20000010100 */
[----:B------:R-:W-:Y:S01]  /*0900*/  FFMA.FTZ R167, R3, R222, RZ ;  /* 0x000000de03a77223 */ /* 0x000fe200000100ff */
[C---:B------:R-:W-:Y:S01]  /*0910*/  PRMT R172, R174.reuse, 0x7632, R172 ;  /* 0x00007632aeac7816 */ /* 0x040fe200000000ac */
[----:B------:R-:W-:Y:S01]  /*0920*/  FMUL.FTZ R211, R9, R164 ;  /* 0x000000a409d37220 */ /* 0x000fe20000410000 */
[----:B------:R-:W-:Y:S01]  /*0930*/  SHF.L.U32 R209, R174, 0x10, RZ ;  /* 0x00000010aed17819 */ /* 0x000fe200000006ff */
[----:B------:R-:W-:Y:S01]  /*0940*/  FADD.FTZ R174, -R219, R166 ;  /* 0x000000a6dbae7221 */ /* 0x000fe20000010100 */
[----:B------:R-:W-:Y:S01]  /*0950*/  SHF.L.U32 R178, R178, 0x10, RZ ;  /* 0x00000010b2b27819 */ /* 0x000fe200000006ff */
        /* <DEDUP_REMOVED lines=14> */
[----:B0-----:R-:W-:Y:S01]  /*0a40*/  PRMT R176, R175, 0x7632, R176 ;  /* 0x00007632afb07816 */ /* 0x001fe200000000b0 */
[----:B------:R-:W-:Y:S01]  /*0a50*/  FMUL.FTZ R207, R133, R172 ;  /* 0x000000ac85cf7220 */ /* 0x000fe20000410000 */
[----:B------:R-:W-:Y:S01]  /*0a60*/  SHF.L.U32 R175, R175, 0x10, RZ ;  /* 0x00000010afaf7819 */ /* 0x000fe200000006ff */
[----:B------:R-:W-:Y:S01]  /*0a70*/  FADD.FTZ R164, R164, R209 ;  /* 0x000000d1a4a47221 */ /* 0x000fe20000010000 */
[----:B------:R-:W-:Y:S01]  /*0a80*/  FMUL.FTZ R214, R9, R214 ;  /* 0x000000d609d67220 */ /* 0x000fe20000410000 */
[----:B------:R-:W-:Y:S01]  /*0a90*/  FFMA.FTZ R165, R211, R209, R166 ;  /* 0x000000d1d3a57223 */ /* 0x000fe200000100a6 */
[----:B------:R-:W-:Y:S01]  /*0aa0*/  SHF.L.U32 R168, R176, 0x10, RZ ;  /* 0x00000010b0a87819 */ /* 0x000fe200000006ff */
[----:B------:R-:W-:Y:S01]  /*0ab0*/  FADD.FTZ R167, R164, R207 ;  /* 0x000000cfa4a77221 */ /* 0x000fe20000010000 */
[----:B------:R-:W-:Y:S01]  /*0ac0*/  FMUL.FTZ R177, R9, R174 ;  /* 0x000000ae09b17220 */ /* 0x000fe20000410000 */
[----:B------:R-:W-:Y:S01]  /*0ad0*/  FMUL.FTZ R176, R134, R175 ;  /* 0x000000af86b07220 */ /* 0x000fe20000410000 */
        /* <DEDUP_REMOVED lines=19> */
.L_x_5887:
[----:B------:R-:W-:Y:S05]  /*0c10*/  BSYNC B1 ;  /* 0x0000000000017941 */ /* 0x000fea0003800000 */
.L_x_5886:
        /* <DEDUP_REMOVED lines=18> */
[C---:B------:R-:W-:Y:S01]  /*0d40*/  FADD.FTZ R26, -R219.reuse, R22 ;  /* 0x00000016db1a7221 */ /* 0x040fe20000010100 */
[C---:B------:R-:W-:Y:S01]  /*0d50*/  FADD.FTZ R168, -R219.reuse, R23 ;  /* 0x00000017dba87221 */ /* 0x040fe20000010100 */
[----:B---3--:R-:W-:Y:S01]  /*0d60*/  FADD.FTZ R16, -R219, R16 ;  /* 0x00000010db107221 */ /* 0x008fe20000010100 */
[----:B0----5:R-:W-:Y:S01]  /*0d70*/  FMUL.FTZ R11, R9, R20 ;  /* 0x00000014090b7220 */ /* 0x021fe20000410000 */
[----:B------:R-:W-:Y:S01]  /*0d80*/  FADD.FTZ R172, -R219, R19 ;  /* 0x00000013dbac7221 */ /* 0x000fe20000010100 */
[----:B------:R-:W-:Y:S01]  /*0d90*/  FMUL.FTZ R15, R9, R26 ;  /* 0x0000001a090f7220 */ /* 0x000fe20000410000 */
[----:B----4-:R-:W-:-:S02]  /*0da0*/  PRMT R12, R164, 0x7632, R12 ;  /* 0x00007632a40c7816 */ /* 0x010fc4000000000c */
[----:B------:R-:W-:Y:S02]  /*0db0*/  SHF.L.U32 R21, R164, 0x10, RZ ;  /* 0x00000010a4157819 */ /* 0x000fe400000006ff */
[----:B------:R-:W-:Y:S02]  /*0dc0*/  SHF.L.U32 R22, R12, 0x10, RZ ;  /* 0x000000100c167819 */ /* 0x000fe400000006ff */
[----:B------:R-:W-:Y:S01]  /*0dd0*/  PRMT R23, R165, 0x7632, R23 ;  /* 0x00007632a5177816 */ /* 0x000fe20000000017 */
[----:B------:R-:W-:Y:S01]  /*0de0*/  FMUL.FTZ R10, R128, R21 ;  /* 0x00000015800a7220 */ /* 0x000fe20000410000 */
[C---:B------:R-:W-:Y:S01]  /*0df0*/  PRMT R14, R166.reuse, 0x7632, R14 ;  /* 0x00007632a60e7816 */ /* 0x040fe2000000000e */
[----:B------:R-:W-:Y:S01]  /*0e00*/  FADD.FTZ R164, -R219, R17 ;  /* 0x00000011dba47221 */ /* 0x000fe20000010100 */
[----:B------:R-:W-:Y:S01]  /*0e10*/  SHF.L.U32 R25, R166, 0x10, RZ ;  /* 0x00000010a6197819 */ /* 0x000fe200000006ff */
[----:B------:R-:W-:Y:S01]  /*0e20*/  FMUL.FTZ R17, R9, R16 ;  /* 0x0000001009117220 */ /* 0x000fe20000410000 */
[----:B------:R-:W-:Y:S01]  /*0e30*/  SHF.L.U32 R165, R165, 0x10, RZ ;  /* 0x00000010a5a57819 */ /* 0x000fe200000006ff */
[----:B------:R-:W-:Y:S01]  /*0e40*/  FMUL.FTZ R16, R9, R24 ;  /* 0x0000001809107220 */ /* 0x000fe20000410000 */
[----:B------:R-:W-:Y:S01]  /*0e50*/  SHF.L.U32 R26, R23, 0x10, RZ ;  /* 0x00000010171a7819 */ /* 0x000fe200000006ff */
        /* <DEDUP_REMOVED lines=16> */
[----:B------:R-:W-:Y:S01]  /*0f60*/  FADD.FTZ R24, R25, R12 ;  /* 0x0000000c19187221 */ /* 0x000fe20000010000 */
[----:B------:R-:W-:Y:S01]  /*0f70*/  FMUL.FTZ R18, R9, R168 ;  /* 0x000000a809127220 */ /* 0x000fe20000410000 */
[C---:B------:R-:W-:Y:S01]  /*0f80*/  FFMA.FTZ R25, R15.reuse, R12, R22 ;  /* 0x0000000c0f197223 */ /* 0x040fe20000010016 */
[----:B------:R-:W-:Y:S01]  /*0f90*/  FADD.FTZ R66, R66, R165 ;  /* 0x000000a542427221 */ /* 0x000fe20000010000 */
[----:B------:R-:W-:Y:S01]  /*0fa0*/  FFMA.FTZ R98, R15, R165, R98 ;  /* 0x000000a50f627223 */ /* 0x000fe20000010062 */
[----:B------:R-:W-:Y:S01]  /*0fb0*/  FADD.FTZ R165, R24, R21 ;  /* 0x0000001518a57221 */ /* 0x000fe20000010000 */
[C---:B------:R-:W-:Y:S01]  /*0fc0*/  FFMA.FTZ R22, R18.reuse, R21, R25 ;  /* 0x0000001512167223 */ /* 0x040fe20000010019 */
[----:B------:R-:W-:Y:S01]  /*0fd0*/  PRMT R169, R167, 0x7632, R169 ;  /* 0x00007632a7a97816 */ /* 0x000fe200000000a9 */
[----:B------:R-:W-:Y:S01]  /*0fe0*/  FADD.FTZ R67, R67, R26 ;  /* 0x0000001a43437221 */ /* 0x000fe20000010000 */
[----:B------:R-:W-:Y:S01]  /*0ff0*/  SHF.L.U32 R167, R167, 0x10, RZ ;  /* 0x00000010a7a77819 */ /* 0x000fe200000006ff */
[----:B------:R-:W-:Y:S01]  /*1000*/  FFMA.FTZ R99, R18, R26, R99 ;  /* 0x0000001a12637223 */ /* 0x000fe20000010063 */
[----:B------:R-:W-:Y:S01]  /*1010*/  FMUL.FTZ R23, R9, R170 ;  /* 0x000000aa09177220 */ /* 0x000fe20000410000 */
[----:B------:R-:W-:Y:S01]  /*1020*/  FADD.FTZ R26, R165, R14 ;  /* 0x0000000ea51a7221 */ /* 0x000fe20000010000 */
[----:B------:R-:W-:Y:S01]  /*1030*/  FMUL.FTZ R20, R9, R164 ;  /* 0x000000a409147220 */ /* 0x000fe20000410000 */
[----:B------:R-:W-:Y:S01]  /*1040*/  FMUL.FTZ R25, R125, R166 ;  /* 0x000000a67d197220 */ /* 0x000fe20000410000 */
[----:B------:R-:W-:Y:S01]  /*1050*/  FFMA.FTZ R165, R17, R14, R22 ;  /* 0x0000000e11a57223 */ /* 0x000fe20000010016 */
[----:B------:R-:W-:Y:S01]  /*1060*/  SHF.L.U32 R174, R169, 0x10, RZ ;  /* 0x00000010a9ae7819 */ /* 0x000fe200000006ff */
[----:B------:R-:W-:Y:S01]  /*1070*/  FADD.FTZ R62, R62, R167 ;  /* 0x000000a73e3e7221 */ /* 0x000fe20000010000 */
[-C--:B------:R-:W-:Y:S01]  /*1080*/  FFMA.FTZ R94, R23, R167.reuse, R94 ;  /* 0x000000a7175e7223 */ /* 0x080fe2000001005e */
[----:B------:R-:W-:Y:S01]  /*1090*/  FMUL.FTZ R22, R126, R167 ;  /* 0x000000a77e167220 */ /* 0x000fe20000410000 */
[----:B------:R-:W-:Y:S01]  /*10a0*/  FADD.FTZ R167, R26, R25 ;  /* 0x000000191aa77221 */ /* 0x000fe20000010000 */
[C---:B------:R-:W-:Y:S01]  /*10b0*/  FFMA.FTZ R164, R20.reuse, R25, R165 ;  /* 0x0000001914a47223 */ /* 0x040fe200000100a5 */
        /* <DEDUP_REMOVED lines=10> */
.L_x_5889:
[----:B------:R-:W-:Y:S05]  /*1160*/  BSYNC B1 ;  /* 0x0000000000017941 */ /* 0x000fea0003800000 */
.L_x_5888:
        /* <DEDUP_REMOVED lines=20> */
[----:B---3--:R-:W-:-:S02]  /*12b0*/  FADD.FTZ R164, -R219, R164 ;  /* 0x000000a4dba47221 */ /* 0x008fc40000010100 */
[C---:B-----5:R-:W-:Y:S01]  /*12c0*/  FMUL.FTZ R13, R9.reuse, R168 ;  /* 0x000000a8090d7220 */ /* 0x060fe20000410000 */
[----:B------:R-:W-:Y:S01]  /*12d0*/  FMUL.FTZ R179, R9, R170 ;  /* 0x000000aa09b37220 */ /* 0x000fe20000410000 */
[----:B------:R-:W-:Y:S01]  /*12e0*/  FADD.FTZ R192, -R219, R165 ;  /* 0x000000a5dbc07221 */ /* 0x000fe20000010100 */
[----:B------:R-:W-:Y:S01]  /*12f0*/  FMUL.FTZ R188, R9, R188 ;  /* 0x000000bc09bc7220 */ /* 0x000fe20000410000 */
[C---:B----4-:R-:W-:Y:S02]  /*1300*/  PRMT R169, R172.reuse, 0x7632, R169 ;  /* 0x00007632aca97816 */ /* 0x050fe400000000a9 */
[----:B------:R-:W-:Y:S02]  /*1310*/  SHF.L.U32 R171, R172, 0x10, RZ ;  /* 0x00000010acab7819 */ /* 0x000fe400000006ff */
[C---:B------:R-:W-:Y:S02]  /*1320*/  PRMT R172, R174.reuse, 0x7632, R172 ;  /* 0x00007632aeac7816 */ /* 0x040fe400000000ac */
[----:B------:R-:W-:Y:S01]  /*1330*/  SHF.L.U32 R185, R174, 0x10, RZ ;  /* 0x00000010aeb97819 */ /* 0x000fe200000006ff */
[----:B------:R-:W-:Y:S01]  /*1340*/  FADD.FTZ R174, -R219, R166 ;  /* 0x000000a6dbae7221 */ /* 0x000fe20000010100 */
[----:B------:R-:W-:Y:S01]  /*1350*/  PRMT R181, R173, 0x7632, R181 ;  /* 0x00007632adb57816 */ /* 0x000fe200000000b5 */
[----:B0-----:R-:W-:Y:S01]  /*1360*/  FMUL.FTZ R182, R120, R171 ;  /* 0x000000ab78b67220 */ /* 0x001fe20000410000 */
[----:B------:R-:W-:-:S02]  /*1370*/  PRMT R183, R175, 0x7632, R183 ;  /* 0x00007632afb77816 */ /* 0x000fc400000000b7 */
[----:B------:R-:W-:Y:S02]  /*1380*/  SHF.L.U32 R166, R169, 0x10, RZ ;  /* 0x00000010a9a67819 */ /* 0x000fe400000006ff */
[----:B------:R-:W-:Y:S01]  /*1390*/  SHF.L.U32 R168, R181, 0x10, RZ ;  /* 0x00000010b5a87819 */ /* 0x000fe200000006ff */
[----:B------:R-:W-:Y:S01]  /*13a0*/  FMUL.FTZ R181, R9, R164 ;  /* 0x000000a409b57220 */ /* 0x000fe20000410000 */
[----:B------:R-:W-:Y:S01]  /*13b0*/  SHF.L.U32 R170, R183, 0x10, RZ ;  /* 0x00000010b7aa7819 */ /* 0x000fe200000006ff */
[----:B------:R-:W-:Y:S01]  /*13c0*/  FADD.FTZ R164, R223, R182 ;  /* 0x000000b6dfa47221 */ /* 0x000fe20000010000 */
[----:B------:R-:W-:Y:S01]  /*13d0*/  SHF.L.U32 R173, R173, 0x10, RZ ;  /* 0x00000010adad7819 */ /* 0x000fe200000006ff */
[----:B------:R-:W-:Y:S01]  /*13e0*/  FMUL.FTZ R183, R121, R166 ;  /* 0x000000a679b77220 */ /* 0x000fe20000410000 */
[----:B------:R-:W-:Y:S01]  /*13f0*/  FFMA.FTZ R165, R13, R182, R224 ;  /* 0x000000b60da57223 */ /* 0x000fe200000100e0 */
[----:B------:R-:W-:Y:S02]  /*1400*/  FADD.FTZ R196, -R219, R167 ;  /* 0x000000a7dbc47221 */ /* 0x000fe40000010100 */
        /* <DEDUP_REMOVED lines=42> */
.L_x_5891:
[----:B------:R-:W-:Y:S05]  /*16b0*/  BSYNC B1 ;  /* 0x0000000000017941 */ /* 0x000fea0003800000 */
.L_x_5890:
        /* <DEDUP_REMOVED lines=18> */
[----:B------:R-:W-:-:S03]  /*17e0*/  FADD.FTZ R202, -R219, R166 ;  /* 0x000000a6dbca7221 */ /* 0x000fc60000010100 */
[C---:B-----5:R-:W-:Y:S01]  /*17f0*/  FMUL.FTZ R27, R9.reuse, R164 ;  /* 0x000000a4091b7220 */ /* 0x060fe20000410000 */
[----:B------:R-:W-:Y:S01]  /*1800*/  FMUL.FTZ R204, R9, R204 ;  /* 0x000000cc09cc7220 */ /* 0x000fe20000410000 */
[----:B---3--:R-:W-:Y:S01]  /*1810*/  FADD.FTZ R172, -R219, R172 ;  /* 0x000000acdbac7221 */ /* 0x008fe20000010100 */
[C---:B----4-:R-:W-:Y:S02]  /*1820*/  PRMT R165, R168.reuse, 0x7632, R165 ;  /* 0x00007632a8a57816 */ /* 0x050fe400000000a5 */
[----:B------:R-:W-:Y:S02]  /*1830*/  SHF.L.U32 R167, R168, 0x10, RZ ;  /* 0x00000010a8a77819 */ /* 0x000fe400000006ff */
[----:B------:R-:W-:Y:S02]  /*1840*/  PRMT R197, R170, 0x7632, R197 ;  /* 0x00007632aac57816 */ /* 0x000fe400000000c5 */
[----:B------:R-:W-:Y:S01]  /*1850*/  SHF.L.U32 R166, R165, 0x10, RZ ;  /* 0x00000010a5a67819 */ /* 0x000fe200000006ff */
[----:B0-----:R-:W-:Y:S01]  /*1860*/  FMUL.FTZ R198, R112, R167 ;  /* 0x000000a770c67220 */ /* 0x001fe20000410000 */
[----:B------:R-:W-:-:S02]  /*1870*/  SHF.L.U32 R201, R170, 0x10, RZ ;  /* 0x00000010aac97819 */ /* 0x000fc400000006ff */
[----:B------:R-:W-:Y:S01]  /*1880*/  PRMT R195, R169, 0x7632, R195 ;  /* 0x00007632a9c37816 */ /* 0x000fe200000000c3 */
[----:B------:R-:W-:Y:S01]  /*1890*/  FADD.FTZ R164, R223, R198 ;  /* 0x000000c6dfa47221 */ /* 0x000fe20000010000 */
[----:B------:R-:W-:Y:S01]  /*18a0*/  SHF.L.U32 R170, R197, 0x10, RZ ;  /* 0x00000010c5aa7819 */ /* 0x000fe200000006ff */
[----:B------:R-:W-:Y:S01]  /*18b0*/  FMUL.FTZ R197, R113, R166 ;  /* 0x000000a671c57220 */ /* 0x000fe20000410000 */
[----:B------:R-:W-:Y:S01]  /*18c0*/  SHF.L.U32 R169, R169, 0x10, RZ ;  /* 0x00000010a9a97819 */ /* 0x000fe200000006ff */
[C---:B------:R-:W-:Y:S01]  /*18d0*/  FFMA.FTZ R165, R27.reuse, R198, R224 ;  /* 0x000000c61ba57223 */ /* 0x040fe200000100e0 */
[----:B------:R-:W-:Y:S01]  /*18e0*/  FADD.FTZ R48, R48, R167 ;  /* 0x000000a730307221 */ /* 0x000fe20000010000 */
[----:B------:R-:W-:Y:S01]  /*18f0*/  FFMA.FTZ R80, R27, R167, R80 ;  /* 0x000000a71b507223 */ /* 0x000fe20000010050 */
[----:B------:R-:W-:Y:S01]  /*1900*/  PRMT R199, R171, 0x7632, R199 ;  /* 0x00007632abc77816 */ /* 0x000fe200000000c7 */
[----:B------:R-:W-:Y:S01]  /*1910*/  FADD.FTZ R167, R164, R197 ;  /* 0x000000c5a4a77221 */ /* 0x000fe20000010000 */
[----:B------:R-:W-:Y:S01]  /*1920*/  SHF.L.U32 R168, R195, 0x10, RZ ;  /* 0x00000010c3a87819 */ /* 0x000fe200000006ff */
[C---:B------:R-:W-:Y:S01]  /*1930*/  FMUL.FTZ R193, R9.reuse, R202 ;  /* 0x000000ca09c17220 */ /* 0x040fe20000410000 */
[----:B------:R-:W-:Y:S01]  /*1940*/  FMUL.FTZ R200, R114, R169 ;  /* 0x000000a972c87220 */ /* 0x000fe20000410000 */
[C---:B------:R-:W-:Y:S01]  /*1950*/  FFMA.FTZ R164, R204.reuse, R197, R165 ;  /* 0x000000c5cca47223 */ /* 0x040fe200000100a5 */
[----:B------:R-:W-:Y:S01]  /*1960*/  FMUL.FTZ R195, R9, R172 ;  /* 0x000000ac09c37220 */ /* 0x000fe20000410000 */
        /* <DEDUP_REMOVED lines=40> */
.L_x_5893:
[----:B------:R-:W-:Y:S05]  /*1bf0*/  BSYNC B1 ;  /* 0x0000000000017941 */ /* 0x000fea0003800000 */
.L_x_5892:
        /* <DEDUP_REMOVED lines=21> */
.L_x_5915:
        /* <DEDUP_REMOVED lines=72> */
.L_x_5896:
[----:B------:R-:W-:Y:S05]  /*21d0*/  BSYNC B1 ;  /* 0x0000000000017941 */ /* 0x000fea0003800000 */
.L_x_5895:
        /* <DEDUP_REMOVED lines=66> */
.L_x_5898:
[----:B------:R-:W-:Y:S05]  /*2600*/  BSYNC B1 ;  /* 0x0000000000017941 */ /* 0x000fea0003800000 */
.L_x_5897:
        /* <DEDUP_REMOVED lines=66> */
.L_x_5900:
[----:B------:R-:W-:Y:S05]  /*2a30*/  BSYNC B1 ;  /* 0x0000000000017941 */ /* 0x000fea0003800000 */
.L_x_5899:
        /* <DEDUP_REMOVED lines=38> */
[-C--:B------:R-:W-:Y:S01]  /*2ca0*/  FMUL.FTZ R164, R165, R8.reuse ;  /* 0x00000008a5a47220 */ /* 0x080fe20000410000 */
[----:B------:R-:W-:Y:S01]  /*2cb0*/  FMUL.FTZ R9, R224, R8 ;  /* 0x00000008e0097220 */ /* 0x000fe20000410000 */
[----:B------:R-:W-:-:S04]  /*2cc0*/  ISETP.NE.AND.EX P0, PT, RZ, UR15, PT, P0 ;  /* 0x0000000fff007c0c */ /* 0x000fc8000bf05300 */
[----:B------:R-:W-:Y:S01]  /*2cd0*/  SEL R156, R165, R156, P0 ;  /* 0x0000009ca59c7207 */ /* 0x000fe20000000000 */
[C---:B------:R-:W-:Y:S01]  /*2ce0*/  FMUL.FTZ R165, R167.reuse, R8 ;  /* 0x00000008a7a57220 */ /* 0x040fe20000410000 */
[----:B------:R-:W-:Y:S02]  /*2cf0*/  SEL R157, R166, R157, P0 ;  /* 0x0000009da69d7207 */ /* 0x000fe40000000000 */
[----:B------:R-:W-:Y:S01]  /*2d00*/  SEL R158, R167, R158, P0 ;  /* 0x0000009ea79e7207 */ /* 0x000fe20000000000 */
[-C--:B------:R-:W-:Y:S01]  /*2d10*/  FMUL.FTZ R167, R175, R8.reuse ;  /* 0x00000008afa77220 */ /* 0x080fe20000410000 */
[C---:B------:R-:W-:Y:S01]  /*2d20*/  SEL R159, R172.reuse, R159, P0 ;  /* 0x0000009fac9f7207 */ /* 0x040fe20000000000 */
[----:B------:R-:W-:Y:S01]  /*2d30*/  FMUL.FTZ R172, R172, R8 ;  /* 0x00000008acac7220 */ /* 0x000fe20000410000 */
[----:B------:R-:W-:Y:S01]  /*2d40*/  SEL R160, R173, R160, P0 ;  /* 0x000000a0ada07207 */ /* 0x000fe20000000000 */
[----:B------:R-:W1:Y:S01]  /*2d50*/  @P0 LDC.64 R168, c[0x0][0x308] ;  /* 0x0000c200ffa80b82 */ /* 0x000e620000000a00 */
[----:B------:R-:W-:-:S02]  /*2d60*/  SEL R161, R224, R161, P0 ;  /* 0x000000a1e0a17207 */ /* 0x000fc40000000000 */
[----:B------:R-:W-:Y:S02]  /*2d70*/  SEL R162, R175, R162, P0 ;  /* 0x000000a2afa27207 */ /* 0x000fe40000000000 */
[----:B------:R-:W-:Y:S02]  /*2d80*/  SEL R163, R228, R163, P0 ;  /* 0x000000a3e4a37207 */ /* 0x000fe40000000000 */
[----:B------:R-:W-:Y:S01]  /*2d90*/  F2FP.BF16.F32.PACK_AB R165, R172, R165 ;  /* 0x000000a5aca5723e */ /* 0x000fe200000010ff */
[----:B0-----:R-:W-:-:S04]  /*2da0*/  IMAD.WIDE.U32 R170, R7, 0x10, R170 ;  /* 0x0000001007aa7825 */ /* 0x001fc800078e00aa */
[----:B-1----:R-:W-:-:S04]  /*2db0*/  @P0 IMAD.WIDE.U32 R168, R7, 0x20, R168 ;  /* 0x0000002007a80825 */ /* 0x002fc800078e00a8 */
[-C--:B------:R-:W-:Y:S01]  /*2dc0*/  FMUL.FTZ R7, R166, R8.reuse ;  /* 0x00000008a6077220 */ /* 0x080fe20000410000 */
[-C--:B------:R-:W-:Y:S01]  /*2dd0*/  FMUL.FTZ R166, R173, R8.reuse ;  /* 0x00000008ada67220 */ /* 0x080fe20000410000 */
[----:B------:R-:W-:Y:S01]  /*2de0*/  FMUL.FTZ R8, R228, R8 ;  /* 0x00000008e4087220 */ /* 0x000fe20000410000 */
[----:B------:R4:W-:Y:S02]  /*2df0*/  @P0 STG.E.128 desc[UR4][R168.64], R156 ;  /* 0x0000009ca8000986 */ /* 0x0009e4000c101d04 */
[----:B------:R-:W-:Y:S02]  /*2e00*/  F2FP.BF16.F32.PACK_AB R164, R7, R164 ;  /* 0x000000a407a4723e */ /* 0x000fe400000010ff */
[----:B------:R-:W-:Y:S01]  /*2e10*/  F2FP.BF16.F32.PACK_AB R166, R9, R166 ;  /* 0x000000a609a6723e */ /* 0x000fe200000010ff */
[----:B------:R4:W-:Y:S01]  /*2e20*/  @P0 STG.E.128 desc[UR4][R168.64+0x10], R160 ;  /* 0x000010a0a8000986 */ /* 0x0009e2000c101d04 */
[----:B------:R-:W-:-:S05]  /*2e30*/  F2FP.BF16.F32.PACK_AB R167, R8, R167 ;  /* 0x000000a708a7723e */ /* 0x000fca00000010ff */
[----:B------:R4:W-:Y:S02]  /*2e40*/  STG.E.128 desc[UR4][R170.64], R164 ;  /* 0x000000a4aa007986 */ /* 0x0009e4000c101d04 */
.L_x_5902:
[----:B------:R-:W-:Y:S05]  /*2e50*/  BSYNC B1 ;  /* 0x0000000000017941 */ /* 0x000fea0003800000 */
.L_x_5901:
[----:B------:R-:W5:Y:S02]  /*2e60*/  LDC.64 R8, c[0x0][0x210] ;  /* 0x00008400ff087b82 */ /* 0x000f640000000a00 */
[----:B-----5:R-:W-:-:S04]  /*2e70*/  LEA R2, R8, R2, 0x2 ;  /* 0x0000000208027211 */ /* 0x020fc800078e10ff */
[----:B------:R-:W-:-:S13]  /*2e80*/  ISETP.GE.AND P0, PT, R2, R9, PT ;  /* 0x000000090200720c */ /* 0x000fda0003f06270 */
[----:B------:R-:W-:Y:S05]  /*2e90*/  @!P0 BRA `(.L_x_5903) ;  /* 0xffffffd400b08947 */ /* 0x000fea000383ffff */
.L_x_5885:
[----:B------:R-:W-:Y:S05]  /*2ea0*/  BSYNC B0 ;  /* 0x0000000000007941 */ /* 0x000fea0003800000 */
.L_x_5884:
[----:B------:R-:W0:Y:S01]  /*2eb0*/  S2R R3, SR_CgaCtaId ;  /* 0x0000000000037919 */ /* 0x000e220000008800 */
        /* <DEDUP_REMOVED lines=27> */
[----:B------:R-:W3:Y:S04]  /*3070*/  LDS R7, [R0+0x200] ;  /* 0x0002000000077984 */ /* 0x000ee80000000800 */
[----:B------:R-:W4:Y:S04]  /*3080*/  LDS R14, [R0+0x1200] ;  /* 0x00120000000e7984 */ /* 0x000f280000000800 */
[----:B------:R-:W4:Y:S04]  /*3090*/  LDS R8, [R0+0x400] ;  /* 0x0004000000087984 */ /* 0x000f280000000800 */
[----:B------:R-:W4:Y:S01]  /*30a0*/  LDS R15, [R0+0x1400] ;  /* 0x00140000000f7984 */ /* 0x000f220000000800 */
[----:B0-----:R-:W-:-:S03]  /*30b0*/  IMAD R43, R44, R5, RZ ;  /* 0x000000052c2b7224 */ /* 0x001fc600078e02ff */
[----:B------:R-:W0:Y:S02]  /*30c0*/  LDS R9, [R0+0x600] ;  /* 0x0006000000097984 */ /* 0x000e240000000800 */
[----:B------:R-:W-:Y:S02]  /*30d0*/  IADD3 R43, P0, R43, R6, RZ ;  /* 0x000000062b2b7210 */ /* 0x000fe40007f1e0ff */
[----:B------:R-:W0:Y:S02]  /*30e0*/  LDS R16, [R0+0x1600] ;  /* 0x0016000000107984 */ /* 0x000e240000000800 */
[----:B------:R-:W-:Y:S02]  /*30f0*/  IADD3.X R44, RZ, RZ, RZ, P0, !PT ;  /* 0x000000ffff2c7210 */ /* 0x000fe400007fe4ff */
[----:B------:R-:W0:Y:S02]  /*3100*/  LDS R10, [R0+0x800] ;  /* 0x00080000000a7984 */ /* 0x000e240000000800 */
[----:B------:R-:W-:-:S02]  /*3110*/  SHF.L.U64.HI R44, R43, 0x2, R44 ;  /* 0x000000022b2c7819 */ /* 0x000fc4000001022c */
[----:B------:R-:W0:Y:S01]  /*3120*/  LDS R17, [R0+0x1800] ;  /* 0x0018000000117984 */ /* 0x000e220000000800 */
[----:B------:R-:W-:-:S03]  /*3130*/  SHF.L.U32 R43, R43, 0x2, RZ ;  /* 0x000000022b2b7819 */ /* 0x000fc600000006ff */
[----:B------:R-:W0:Y:S01]  /*3140*/  LDS R11, [R0+0xa00] ;  /* 0x000a0000000b7984 */ /* 0x000e220000000800 */
[----:B-1----:R-:W-:Y:S01]  /*3150*/  FADD.FTZ R2, RZ, R2 ;  /* 0x00000002ff027221 */ /* 0x002fe20000010000 */
[C---:B------:R-:W-:Y:S02]  /*3160*/  IADD3 R45, P0, R43.reuse, UR6, RZ ;  /* 0x000000062b2d7c10 */ /* 0x040fe4000ff1e0ff */
[----:B------:R-:W1:Y:S01]  /*3170*/  LDS R18, [R0+0x1a00] ;  /* 0x001a000000127984 */ /* 0x000e620000000800 */
[----:B--2---:R-:W-:Y:S01]  /*3180*/  FADD.FTZ R2, R2, R3 ;  /* 0x0000000302027221 */ /* 0x004fe20000010000 */
[C---:B------:R-:W-:Y:S02]  /*3190*/  IADD3.X R46, R44.reuse, UR7, RZ, P0, !PT ;  /* 0x000000072c2e7c10 */ /* 0x040fe400087fe4ff */
[----:B------:R-:W2:Y:S01]  /*31a0*/  LDS R12, [R0+0xc00] ;  /* 0x000c0000000c7984 */ /* 0x000ea20000000800 */
[----:B------:R-:W-:Y:S01]  /*31b0*/  IADD3 R43, P1, R43, UR16, RZ ;  /* 0x000000102b2b7c10 */ /* 0x000fe2000ff3e0ff */
[----:B---3--:R-:W-:Y:S01]  /*31c0*/  FADD.FTZ R7, RZ, R7 ;  /* 0x00000007ff077221 */ /* 0x008fe20000010000 */
[----:B------:R-:W-:Y:S01]  /*31d0*/  ISETP.GE.U32.AND P0, PT, R39, 0x100, PT ;  /* 0x000001002700780c */ /* 0x000fe20003f06070 */
[----:B------:R-:W3:Y:S01]  /*31e0*/  LDS R19, [R0+0x1c00] ;  /* 0x001c000000137984 */ /* 0x000ee20000000800 */
[----:B------:R-:W-:Y:S01]  /*31f0*/  @P5 MOV R3, R46 ;  /* 0x0000002e00035202 */ /* 0x000fe20000000f00 */
[----:B----4-:R-:W-:Y:S01]  /*3200*/  FADD.FTZ R7, R7, R14 ;  /* 0x0000000e07077221 */ /* 0x010fe20000010000 */
[----:B------:R-:W-:Y:S01]  /*3210*/  IADD3.X R44, R44, UR17, RZ, P1, !PT ;  /* 0x000000112c2c7c10 */ /* 0x000fe20008ffe4ff */
[----:B------:R-:W4:Y:S01]  /*3220*/  LDS R13, [R0+0xe00] ;  /* 0x000e0000000d7984 */ /* 0x000f220000000800 */
[----:B------:R-:W-:-:S03]  /*3230*/  FADD.FTZ R8, RZ, R8 ;  /* 0x00000008ff087221 */ /* 0x000fc60000010000 */
[----:B------:R-:W4:Y:S01]  /*3240*/  LDS R20, [R0+0x1e00] ;  /* 0x001e000000147984 */ /* 0x000f220000000800 */
[----:B------:R-:W-:-:S03]  /*3250*/  FADD.FTZ R8, R8, R15 ;  /* 0x0000000f08087221 */ /* 0x000fc60000010000 */
        /* <DEDUP_REMOVED lines=21> */
[----:B------:R-:W-:-:S03]  /*33b0*/  FADD.FTZ R2, R2, R21 ;  /* 0x0000001502027221 */ /* 0x000fc60000010000 */
        /* <DEDUP_REMOVED lines=14> */
[----:B------:R-:W-:Y:S02]  /*34a0*/  @P5 MOV R2, R45 ;  /* 0x0000002d00025202 */ /* 0x000fe40000000f00 */
[----:B------:R-:W-:Y:S01]  /*34b0*/  @P5 IADD3 R45, P1, R45, 0x200, RZ ;  /* 0x000002002d2d5810 */ /* 0x000fe20007f3e0ff */
[----:B----4-:R-:W-:-:S03]  /*34c0*/  FADD.FTZ R7, R7, R30 ;  /* 0x0000001e07077221 */ /* 0x010fc60000010000 */
[----:B------:R-:W-:Y:S01]  /*34d0*/  @P5 IADD3.X R46, RZ, R46, RZ, P1, !PT ;  /* 0x0000002eff2e5210 */ /* 0x000fe20000ffe4ff */
[----:B------:R-:W-:Y:S01]  /*34e0*/  FADD.FTZ R31, R8, R31 ;  /* 0x0000001f081f7221 */ /* 0x000fe20000010000 */
[----:B------:R-:W-:Y:S01]  /*34f0*/  ISETP.GE.U32.AND P1, PT, R39, 0x300, PT ;  /* 0x000003002700780c */ /* 0x000fe20003f26070 */
[----:B------:R-:W-:Y:S01]  /*3500*/  FADD.FTZ R9, R9, R32 ;  /* 0x0000002009097221 */ /* 0x000fe20000010000 */
[----:B------:R-:W-:Y:S01]  /*3510*/  STS.128 [R4], R104 ;  /* 0x0000006804007388 */ /* 0x000fe20000000c00 */
[----:B0-----:R-:W-:-:S03]  /*3520*/  FADD.FTZ R33, R10, R33 ;  /* 0x000000210a217221 */ /* 0x001fc60000010000 */
        /* <DEDUP_REMOVED lines=151> */
.L_x_5894:
        /* <DEDUP_REMOVED lines=8> */
.L_x_5905:
[----:B------:R-:W-:Y:S05]  /*3f20*/  BSYNC B1 ;  /* 0x0000000000017941 */ /* 0x000fea0003800000 */
.L_x_5904:
        /* <DEDUP_REMOVED lines=8> */
.L_x_5906:
[----:B------:R-:W-:Y:S01]  /*3fb0*/  FADD.FTZ R164, R164, R223 ;  /* 0x000000dfa4a47221 */ /* 0x000fe20000010000 */
[----:B------:R-:W-:-:S04]  /*3fc0*/  HFMA2.MMA R174, -RZ, RZ, 0, 1.1920928955078125e-07 ;  /* 0x00000002ffae7435 */ /* 0x000fc800000001ff */
[----:B------:R-:W-:Y:S02]  /*3fd0*/  MOV R175, R164 ;  /* 0x000000a400af7202 */ /* 0x000fe40000000f00 */
[----:B------:R-:W-:-:S07]  /*3fe0*/  MOV R165, R173 ;  /* 0x000000ad00a57202 */ /* 0x000fce0000000f00 */
[----:B------:R-:W-:Y:S05]  /*3ff0*/  WARPSYNC.COLLECTIVE R172, `(.L_x_5907) ;  /* 0x00000000ac087348 */ /* 0x000fea0003c00000 */
[----:B------:R0:W1:Y:S02]  /*4000*/  SHFL.BFLY P0, R173, R175, R174, R219 ;  /* 0x0c0000aeafad7389 */ /* 0x00006400000000db */
[----:B01----:R-:W-:Y:S01]  /*4010*/  ENDCOLLECTIVE ;  /* 0x000000000000791b */ /* 0x003fe20003800000 */
.L_x_5907:
[----:B------:R-:W-:-:S05]  /*4020*/  FADD.FTZ R165, R165, R224 ;  /* 0x000000e0a5a57221 */ /* 0x000fca0000010000 */
[----:B------:R-:W-:Y:S02]  /*4030*/  MOV R175, R165 ;  /* 0x000000a500af7202 */ /* 0x000fe40000000f00 */
[----:B------:R-:W-:-:S07]  /*4040*/  MOV R167, R173 ;  /* 0x000000ad00a77202 */ /* 0x000fce0000000f00 */
[----:B------:R-:W-:Y:S05]  /*4050*/  WARPSYNC.COLLECTIVE R172, `(.L_x_5908) ;  /* 0x00000000ac087348 */ /* 0x000fea0003c00000 */
[----:B------:R0:W1:Y:S02]  /*4060*/  SHFL.BFLY P0, R173, R175, R174, R219 ;  /* 0x0c0000aeafad7389 */ /* 0x00006400000000db */
[----:B01----:R-:W-:Y:S01]  /*4070*/  ENDCOLLECTIVE ;  /* 0x000000000000791b */ /* 0x003fe20003800000 */
.L_x_5908:
[----:B------:R-:W-:Y:S01]  /*4080*/  FADD.FTZ R167, R164, R167 ;  /* 0x000000a7a4a77221 */ /* 0x000fe20000010000 */
[----:B------:R-:W-:-:S04]  /*4090*/  HFMA2.MMA R174, -RZ, RZ, 0, 2.384185791015625e-07 ;  /* 0x00000004ffae7435 */ /* 0x000fc800000001ff */
[----:B------:R-:W-:Y:S02]  /*40a0*/  MOV R175, R167 ;  /* 0x000000a700af7202 */ /* 0x000fe40000000f00 */
[----:B------:R-:W-:-:S07]  /*40b0*/  MOV R166, R173 ;  /* 0x000000ad00a67202 */ /* 0x000fce0000000f00 */
[----:B------:R-:W-:Y:S05]  /*40c0*/  WARPSYNC.COLLECTIVE R172, `(.L_x_5909) ;  /* 0x00000000ac087348 */ /* 0x000fea0003c00000 */
[----:B------:R0:W1:Y:S02]  /*40d0*/  SHFL.BFLY P0, R173, R175, R174, R219 ;  /* 0x0c0000aeafad7389 */ /* 0x00006400000000db */
[----:B01----:R-:W-:Y:S01]  /*40e0*/  ENDCOLLECTIVE ;  /* 0x000000000000791b */ /* 0x003fe20003800000 */
.L_x_5909:
[----:B------:R-:W-:-:S05]  /*40f0*/  FADD.FTZ R166, R165, R166 ;  /* 0x000000a6a5a67221 */ /* 0x000fca0000010000 */
[----:B------:R-:W-:Y:S02]  /*4100*/  MOV R175, R166 ;  /* 0x000000a600af7202 */ /* 0x000fe40000000f00 */
[----:B------:R-:W-:-:S07]  /*4110*/  MOV R168, R173 ;  /* 0x000000ad00a87202 */ /* 0x000fce0000000f00 */
[----:B------:R-:W-:Y:S05]  /*4120*/  WARPSYNC.COLLECTIVE R172, `(.L_x_5910) ;  /* 0x00000000ac087348 */ /* 0x000fea0003c00000 */
[----:B------:R0:W1:Y:S02]  /*4130*/  SHFL.BFLY P0, R173, R175, R174, R219 ;  /* 0x0c0000aeafad7389 */ /* 0x00006400000000db */
[----:B01----:R-:W-:Y:S01]  /*4140*/  ENDCOLLECTIVE ;  /* 0x000000000000791b */ /* 0x003fe20003800000 */
.L_x_5910:
[----:B------:R-:W-:Y:S01]  /*4150*/  FADD.FTZ R168, R167, R168 ;  /* 0x000000a8a7a87221 */ /* 0x000fe20000010000 */
[----:B------:R-:W-:-:S04]  /*4160*/  HFMA2.MMA R174, -RZ, RZ, 0, 4.76837158203125e-07 ;  /* 0x00000008ffae7435 */ /* 0x000fc800000001ff */
[----:B------:R-:W-:Y:S02]  /*4170*/  MOV R175, R168 ;  /* 0x000000a800af7202 */ /* 0x000fe40000000f00 */
[----:B------:R-:W-:-:S07]  /*4180*/  MOV R169, R173 ;  /* 0x000000ad00a97202 */ /* 0x000fce0000000f00 */
[----:B------:R-:W-:Y:S05]  /*4190*/  WARPSYNC.COLLECTIVE R172, `(.L_x_5911) ;  /* 0x00000000ac087348 */ /* 0x000fea0003c00000 */
[----:B------:R0:W1:Y:S02]  /*41a0*/  SHFL.BFLY P0, R173, R175, R174, R219 ;  /* 0x0c0000aeafad7389 */ /* 0x00006400000000db */
[----:B01----:R-:W-:Y:S01]  /*41b0*/  ENDCOLLECTIVE ;  /* 0x000000000000791b */ /* 0x003fe20003800000 */
.L_x_5911:
[----:B------:R-:W-:-:S05]  /*41c0*/  FADD.FTZ R169, R166, R169 ;  /* 0x000000a9a6a97221 */ /* 0x000fca0000010000 */
[----:B------:R-:W-:Y:S02]  /*41d0*/  MOV R175, R169 ;  /* 0x000000a900af7202 */ /* 0x000fe40000000f00 */
[----:B------:R-:W-:-:S07]  /*41e0*/  MOV R171, R173 ;  /* 0x000000ad00ab7202 */ /* 0x000fce0000000f00 */
[----:B------:R-:W-:Y:S05]  /*41f0*/  WARPSYNC.COLLECTIVE R172, `(.L_x_5912) ;  /* 0x00000000ac087348 */ /* 0x000fea0003c00000 */
[----:B------:R0:W1:Y:S02]  /*4200*/  SHFL.BFLY P0, R173, R175, R174, R219 ;  /* 0x0c0000aeafad7389 */ /* 0x00006400000000db */
[----:B01----:R-:W-:Y:S01]  /*4210*/  ENDCOLLECTIVE ;  /* 0x000000000000791b */ /* 0x003fe20003800000 */
.L_x_5912:
[----:B------:R-:W-:Y:S01]  /*4220*/  FADD.FTZ R171, R168, R171 ;  /* 0x000000aba8ab7221 */ /* 0x000fe20000010000 */
[----:B------:R-:W-:-:S04]  /*4230*/  HFMA2.MMA R174, -RZ, RZ, 0, 9.5367431640625e-07 ;  /* 0x00000010ffae7435 */ /* 0x000fc800000001ff */
[----:B------:R-:W-:Y:S02]  /*4240*/  MOV R175, R171 ;  /* 0x000000ab00af7202 */ /* 0x000fe40000000f00 */
[----:B------:R-:W-:-:S07]  /*4250*/  MOV R170, R173 ;  /* 0x000000ad00aa7202 */ /* 0x000fce0000000f00 */
[----:B------:R-:W-:Y:S05]  /*4260*/  WARPSYNC.COLLECTIVE R172, `(.L_x_5913) ;  /* 0x00000000ac087348 */ /* 0x000fea0003c00000 */
[----:B------:R0:W1:Y:S02]  /*4270*/  SHFL.BFLY P0, R173, R175, R174, R219 ;  /* 0x0c0000aeafad7389 */ /* 0x00006400000000db */
[----:B01----:R-:W-:Y:S01]  /*4280*/  ENDCOLLECTIVE ;  /* 0x000000000000791b */ /* 0x003fe20003800000 */
.L_x_5913:
[----:B------:R-:W-:-:S05]  /*4290*/  FADD.FTZ R170, R169, R170 ;  /* 0x000000aaa9aa7221 */ /* 0x000fca0000010000 */
[----:B------:R-:W-:Y:S02]  /*42a0*/  MOV R175, R170 ;  /* 0x000000aa00af7202 */ /* 0x000fe40000000f00 */
[----:B------:R-:W-:-:S07]  /*42b0*/  MOV R164, R173 ;  /* 0x000000ad00a47202 */ /* 0x000fce0000000f00 */
[----:B------:R-:W-:Y:S05]  /*42c0*/  WARPSYNC.COLLECTIVE R172, `(.L_x_5914) ;  /* 0x00000000ac087348 */ /* 0x000fea0003c00000 */
[----:B------:R0:W1:Y:S02]  /*42d0*/  SHFL.BFLY P0, R173, R175, R174, R219 ;  /* 0x0c0000aeafad7389 */ /* 0x00006400000000db */
[----:B01----:R-:W-:Y:S01]  /*42e0*/  ENDCOLLECTIVE ;  /* 0x000000000000791b */ /* 0x003fe20003800000 */
.L_x_5914:
[----:B------:R-:W-:Y:S01]  /*42f0*/  MOV R165, R173 ;  /* 0x000000ad00a57202 */ /* 0x000fe20000000f00 */
[----:B------:R-:W-:Y:S06]  /*4300*/  BRA `(.L_x_5915) ;  /* 0xffffffd800907947 */ /* 0x000fec000383ffff */
.L_x_5916:
        /* <DEDUP_REMOVED lines=15> */
.L_x_14284:


//--------------------- .text._ZN10layer_norm13ln_bwd_kernelINS_13Kernel_traitsIf13__nv_bfloat16fS2_fjLj1024ELj1ELj4ELj1ELj16ENS_18Kernel_traits_baseILj1024EfS2_fS2_fjLj128EEEEELb0ELb0ELb0ELb1EEEvNS_9BwdParamsE --------------------------
	.section	.text._ZN10layer_norm13ln_bwd_kernelINS_13Kernel_traitsIf13__nv_bfloat16fS2_fjLj1024ELj1ELj4ELj1ELj16ENS_18Kernel_traits_baseILj1024EfS2_fS2_fjLj128EEEEELb0ELb0ELb0ELb1EEEvNS_9BwdParamsE,"ax",@progbits
	.align	128
        .global         _ZN10layer_norm13ln_bwd_kernelINS_13Kernel_traitsIf13__nv_bfloat16fS2_fjLj1024ELj1ELj4ELj1ELj16ENS_18Kernel_traits_baseILj1024EfS2_fS2_fjLj128EEEEELb0ELb0ELb0ELb1EEEvNS_9BwdParamsE
        .type           _ZN10layer_norm13ln_bwd_kernelINS_13Kernel_traitsIf13__nv_bfloat16fS2_fjLj1024ELj1ELj4ELj1ELj16ENS_18Kernel_traits_baseILj1024EfS2_fS2_fjLj128EEEEELb0ELb0ELb0ELb1EEEvNS_9BwdParamsE,@function
        .size           _ZN10layer_norm13ln_bwd_kernelINS_13Kernel_traitsIf13__nv_bfloat16fS2_fjLj1024ELj1ELj4ELj1ELj16ENS_18Kernel_traits_baseILj1024EfS2_fS2_fjLj128EEEEELb0ELb0ELb0ELb1EEEvNS_9BwdParamsE,(.L_x_14285 - _ZN10layer_norm13ln_bwd_kernelINS_13Kernel_traitsIf13__nv_bfloat16fS2_fjLj1024ELj1ELj4ELj1ELj16ENS_18Kernel_traits_baseILj1024EfS2_fS2_fjLj128EEEEELb0ELb0ELb0ELb1EEEvNS_9BwdParamsE)
        .other          _ZN10layer_norm13ln_bwd_kernelINS_13Kernel_traitsIf13__nv_bfloat16fS2_fjLj1024ELj1ELj4ELj1ELj16ENS_18Kernel_traits_baseILj1024EfS2_fS2_fjLj128EEEEELb0ELb0ELb0ELb1EEEvNS_9BwdParamsE,@"STO_CUDA_ENTRY STV_DEFAULT"
_ZN10layer_norm13ln_bwd_kernelINS_13Kernel_traitsIf13__nv_bfloat16fS2_fjLj1024ELj1ELj4ELj1ELj16ENS_18Kernel_traits_baseILj1024EfS2_fS2_fjLj128EEEEELb0ELb0ELb0ELb1EEEvNS_9BwdParamsE:
.text._ZN10layer_norm13ln_bwd_kernelINS_13Kernel_traitsIf13__nv_bfloat16fS2_fjLj1024ELj1ELj4ELj1ELj16ENS_18Kernel_traits_baseILj1024EfS2_fS2_fjLj128EEEEELb0ELb0ELb0ELb1EEEvNS_9BwdParamsE:
        /* <DEDUP_REMOVED lines=46> */
.L_x_5918:
[----:B------:R-:W-:Y:S01]  /*02e0*/  SHF.L.U32 R0, R132, 0x5, RZ ;  /* 0x0000000584007819 */ /* 0x000fe200000006ff */
[----:B------:R-:W-:-:S03]  /*02f0*/  ULDC.64 UR6, c[0x0][0x260] ;  /* 0x0000980000067ab9 */ /* 0x000fc60000000a00 */
        /* <DEDUP_REMOVED lines=48> */
[----:B------:R-:W-:Y:S02]  /*0600*/  ISETP.NE.AND P4, PT, RZ, UR6, PT ;  /* 0x00000006ff007c0c */ /* 0x000fe4000bf85270 */
[----:B0-----:R-:W-:-:S11]  /*0610*/  MOV R198, RZ ;  /* 0x000000ff00c67202 */ /* 0x001fd60000000f00 */
.L_x_5922:
[----:B0-----:R-:W0:Y:S01]  /*0620*/  LDC.64 R92, c[0x0][0x250] ;  /* 0x00009400ff5c7b82 */ /* 0x001e220000000a00 */
        /* <DEDUP_REMOVED lines=11> */
[C---:B------:R-:W-:Y:S01]  /*06e0*/  IADD3 R209, R207.reuse, 0x20, RZ ;  /* 0x00000020cfd17810 */ /* 0x040fe20007ffe0ff */
[----:B------:R-:W4:Y:S01]  /*06f0*/  LDG.E R0, desc[UR4][R92.64] ;  /* 0x000000045c007981 */ /* 0x000f22000c1e1900 */
[C---:B------:R-:W-:Y:S02]  /*0700*/  IADD3 R205, R207.reuse, 0x40, RZ ;  /* 0x00000040cfcd7810 */ /* 0x040fe40007ffe0ff */
[----:B------:R-:W-:Y:S02]  /*0710*/  IADD3 R203, R207, 0x60, RZ ;  /* 0x00000060cfcb7810 */ /* 0x000fe40007ffe0ff */
[----:B-1----:R-:W-:Y:S01]  /*0720*/  @P0 LEA R96, P1, R199, R96, 0x1 ;  /* 0x00000060c7600211 */ /* 0x002fe200078208ff */
[----:B--2---:R-:W-:-:S03]  /*0730*/  IMAD.WIDE.U32 R108, R207, 0x20, R196 ;  /* 0x00000020cf6c7825 */ /* 0x004fc600078e00c4 */
[----:B------:R-:W-:Y:S01]  /*0740*/  @P0 LEA.HI.X R97, R199, R97, R76, 0x1, P1 ;  /* 0x00000061c7610211 */ /* 0x000fe200008f0c4c */
[--C-:B------:R-:W-:Y:S01]  /*0750*/  IMAD.WIDE.U32 R120, R209, 0x20, R196.reuse ;  /* 0x00000020d1787825 */ /* 0x100fe200078e00c4 */
[----:B------:R-:W2:Y:S03]  /*0760*/  LDG.E.128 R76, desc[UR4][R108.64] ;  /* 0x000000046c4c7981 */ /* 0x000ea6000c1e1d00 */
[--C-:B------:R-:W-:Y:S01]  /*0770*/  IMAD.WIDE.U32 R124, R205, 0x20, R196.reuse ;  /* 0x00000020cd7c7825 */ /* 0x100fe200078e00c4 */
[----:B------:R-:W2:Y:S03]  /*0780*/  @P0 LDG.E.U16 R202, desc[UR4][R96.64] ;  /* 0x0000000460ca0981 */ /* 0x000ea6000c1e1500 */
[C---:B------:R-:W-:Y:S01]  /*0790*/  IMAD.WIDE.U32 R196, R203.reuse, 0x20, R196 ;  /* 0x00000020cbc47825 */ /* 0x040fe200078e00c4 */
[----:B------:R-:W2:Y:S03]  /*07a0*/  LDG.E.128 R84, desc[UR4][R108.64+0x10] ;  /* 0x000010046c547981 */ /* 0x000ea6000c1e1d00 */
[--C-:B---3--:R-:W-:Y:S01]  /*07b0*/  IMAD.WIDE.U32 R116, R203, 0x10, R2.reuse ;  /* 0x00000010cb747825 */ /* 0x108fe200078e0002 */
        /* <DEDUP_REMOVED lines=9> */
[----:B------:R-:W3:Y:S01]  /*0850*/  LDG.E.128 R120, desc[UR4][R196.64+0x10] ;  /* 0x00001004c4787981 */ /* 0x000ee2000c1e1d00 */
[----:B------:R-:W-:-:S03]  /*0860*/  IMAD.WIDE.U32 R94, R209, 0x10, R2 ;  /* 0x00000010d15e7825 */ /* 0x000fc600078e0002 */
[----:B------:R1:W3:Y:S01]  /*0870*/  LDG.E R195, desc[UR4][R194.64] ;  /* 0x00000004c2c37981 */ /* 0x0002e2000c1e1900 */
[----:B------:R-:W-:Y:S02]  /*0880*/  IMAD.WIDE.U32 R104, R205, 0x10, R2 ;  /* 0x00000010cd687825 */ /* 0x000fe400078e0002 */
[----:B------:R-:W0:Y:S01]  /*0890*/  LDC.64 R2, c[0x0][0x2c8] ;  /* 0x0000b200ff027b82 */ /* 0x000e220000000a00 */
[----:B------:R-:W3:Y:S04]  /*08a0*/  LDG.E.128 R92, desc[UR4][R94.64] ;  /* 0x000000045e5c7981 */ /* 0x000ee8000c1e1d00 */
[----:B------:R-:W3:Y:S01]  /*08b0*/  LDG.E.128 R104, desc[UR4][R104.64] ;  /* 0x0000000468687981 */ /* 0x000ee2000c1e1d00 */
[----:B0-----:R-:W-:-:S04]  /*08c0*/  ISETP.NE.U32.AND P1, PT, R2, RZ, PT ;  /* 0x000000ff0200720c */ /* 0x001fc80003f25070 */
[----:B------:R-:W-:-:S13]  /*08d0*/  ISETP.NE.AND.EX P1, PT, R3, RZ, PT, P1 ;  /* 0x000000ff0300720c */ /* 0x000fda0003f25310 */
[----:B------:R-:W0:Y:S08]  /*08e0*/  @P1 LDC.64 R128, c[0x0][0x2c8] ;  /* 0x0000b200ff801b82 */ /* 0x000e300000000a00 */
[----:B------:R-:W1:Y:S08]  /*08f0*/  @P1 LDC.64 R130, c[0x0][0x2c8] ;  /* 0x0000b200ff821b82 */ /* 0x000e700000000a00 */
[----:B------:R-:W1:Y:S08]  /*0900*/  @P1 LDC.64 R126, c[0x0][0x2c8] ;  /* 0x0000b200ff7e1b82 */ /* 0x000e700000000a00 */
[----:B------:R-:W1:Y:S01]  /*0910*/  @P1 LDC.64 R124, c[0x0][0x2c8] ;  /* 0x0000b200ff7c1b82 */ /* 0x000e620000000a00 */
[----:B0-----:R-:W-:Y:S01]  /*0920*/  @P1 IMAD.WIDE.U32 R128, R207, 0x20, R128 ;  /* 0x00000020cf801825 */ /* 0x001fe200078e0080 */
[----:B-1----:R-:W-:-:S04]  /*0930*/  MOV R194, 0x3f800000 ;  /* 0x3f80000000c27802 */ /* 0x002fc80000000f00 */
[----:B-----5:R-:W5:Y:S01]  /*0940*/  @P1 LDG.E.128 R36, desc[UR4][R128.64] ;  /* 0x0000000480241981 */ /* 0x020f62000c1e1d00 */
[----:B------:R-:W-:-:S03]  /*0950*/  @P1 IMAD.WIDE.U32 R130, R209, 0x20, R130 ;  /* 0x00000020d1821825 */ /* 0x000fc600078e0082 */
[----:B------:R2:W5:Y:S04]  /*0960*/  @P1 LDG.E.128 R40, desc[UR4][R128.64+0x10] ;  /* 0x0000100480281981 */ /* 0x000568000c1e1d00 */
[----:B------:R-:W5:Y:S01]  /*0970*/  @P1 LDG.E.128 R44, desc[UR4][R130.64] ;  /* 0x00000004822c1981 */ /* 0x000f62000c1e1d00 */
[----:B------:R-:W-:-:S03]  /*0980*/  @P1 IMAD.WIDE.U32 R126, R205, 0x20, R126 ;  /* 0x00000020cd7e1825 */ /* 0x000fc600078e007e */
[----:B------:R0:W5:Y:S04]  /*0990*/  @P1 LDG.E.128 R48, desc[UR4][R130.64+0x10] ;  /* 0x0000100482301981 */ /* 0x000168000c1e1d00 */
[----:B------:R-:W5:Y:S01]  /*09a0*/  @P1 LDG.E.128 R52, desc[UR4][R126.64] ;  /* 0x000000047e341981 */ /* 0x000f62000c1e1d00 */
[----:B------:R-:W-:-:S03]  /*09b0*/  @P1 IMAD.WIDE.U32 R124, R203, 0x20, R124 ;  /* 0x00000020cb7c1825 */ /* 0x000fc600078e007c */
[----:B------:R1:W5:Y:S04]  /*09c0*/  @P1 LDG.E.128 R56, desc[UR4][R126.64+0x10] ;  /* 0x000010047e381981 */ /* 0x000368000c1e1d00 */
[----:B------:R-:W5:Y:S04]  /*09d0*/  @P1 LDG.E.128 R60, desc[UR4][R124.64] ;  /* 0x000000047c3c1981 */ /* 0x000f68000c1e1d00 */
[----:B------:R3:W5:Y:S01]  /*09e0*/  @P1 LDG.E.128 R64, desc[UR4][R124.64+0x10] ;  /* 0x000010047c401981 */ /* 0x000762000c1e1d00 */
[----:B------:R-:W-:Y:S01]  /*09f0*/  UMOV UR6, 0xffffffff ;  /* 0xffffffff00067882 */ /* 0x000fe20000000000 */
[----:B----4-:R-:W-:-:S05]  /*0a00*/  FSEL R0, R0, RZ, !P4 ;  /* 0x000000ff00007208 */ /* 0x010fca0006000000 */
[C---:B--2---:R-:W-:Y:S01]  /*0a10*/  FADD.FTZ R128, -R0.reuse, R76 ;  /* 0x0000004c00807221 */ /* 0x044fe20000010100 */
[C---:B------:R-:W-:Y:S01]  /*0a20*/  FADD.FTZ R76, -R0.reuse, R77 ;  /* 0x0000004d004c7221 */ /* 0x040fe20000010100 */
[C---:B0-----:R-:W-:Y:S01]  /*0a30*/  FADD.FTZ R130, -R0.reuse, R79 ;  /* 0x0000004f00827221 */ /* 0x041fe20000010100 */
[----:B------:R-:W-:Y:S01]  /*0a40*/  FADD.FTZ R78, -R0, R78 ;  /* 0x0000004e004e7221 */ /* 0x000fe20000010100 */
[----:B------:R-:W-:Y:S01]  /*0a50*/  @P0 SHF.L.U32 R194, R202, 0x10, RZ ;  /* 0x00000010cac20819 */ /* 0x000fe200000006ff */
[C---:B------:R-:W-:Y:S01]  /*0a60*/  FADD.FTZ R84, -R0.reuse, R84 ;  /* 0x0000005400547221 */ /* 0x040fe20000010100 */
[C---:B-1----:R-:W-:Y:S01]  /*0a70*/  FADD.FTZ R126, -R0.reuse, R85 ;  /* 0x00000055007e7221 */ /* 0x042fe20000010100 */
[C---:B------:R-:W-:Y:S01]  /*0a80*/  FADD.FTZ R86, -R0.reuse, R86 ;  /* 0x0000005600567221 */ /* 0x040fe20000010100 */
[C---:B---3--:R-:W-:Y:S01]  /*0a90*/  FADD.FTZ R218, -R0.reuse, R113 ;  /* 0x0000007100da7221 */ /* 0x048fe20000010100 */
        /* <DEDUP_REMOVED lines=13> */
[----:B------:R-:W-:-:S02]  /*0b70*/  SHF.L.U32 R115, R118, 0x10, RZ ;  /* 0x0000001076737819 */ /* 0x000fc400000006ff */
[C---:B------:R-:W-:Y:S02]  /*0b80*/  PRMT R77, R80.reuse, 0x7632, R77 ;  /* 0x00007632504d7816 */ /* 0x040fe4000000004d */
        /* <DEDUP_REMOVED lines=16> */
[----:B------:R-:W-:Y:S01]  /*0c90*/  FMUL.FTZ R123, R195, R78 ;  /* 0x0000004ec37b7220 */ /* 0x000fe20000410000 */
[----:B------:R-:W-:Y:S01]  /*0ca0*/  SHF.L.U32 R125, R82, 0x10, RZ ;  /* 0x00000010527d7819 */ /* 0x000fe200000006ff */
[----:B------:R-:W-:Y:S01]  /*0cb0*/  FADD.FTZ R200, R79, R200 ;  /* 0x000000c84fc87221 */ /* 0x000fe20000010000 */
[----:B------:R-:W-:Y:S01]  /*0cc0*/  SHF.L.U32 R128, R77, 0x10, RZ ;  /* 0x000000104d807819 */ /* 0x000fe200000006ff */
[-C--:B------:R-:W-:Y:S01]  /*0cd0*/  FFMA.FTZ R201, R0, R79.reuse, R201 ;  /* 0x0000004f00c97223 */ /* 0x080fe200000100c9 */
[----:B------:R-:W-:Y:S01]  /*0ce0*/  SHF.L.U32 R224, R80, 0x10, RZ ;  /* 0x0000001050e07819 */ /* 0x000fe200000006ff */
[C---:B------:R-:W-:Y:S01]  /*0cf0*/  FMUL.FTZ R77, R195.reuse, R84 ;  /* 0x00000054c34d7220 */ /* 0x040fe20000410000 */
[----:B------:R-:W-:Y:S01]  /*0d00*/  PRMT R124, R82, 0x7632, R124 ;  /* 0x00007632527c7816 */ /* 0x000fe2000000007c */
[----:B------:R-:W-:Y:S01]  /*0d10*/  FMUL.FTZ R130, R195, R130 ;  /* 0x00000082c3827220 */ /* 0x000fe20000410000 */
[----:B------:R-:W-:Y:S01]  /*0d20*/  FMUL.FTZ R79, R32, R79 ;  /* 0x0000004f204f7220 */ /* 0x000fe20000410000 */
[----:B------:R-:W-:Y:S01]  /*0d30*/  PRMT R82, R83, 0x7632, R82 ;  /* 0x0000763253527816 */ /* 0x000fe20000000052 */
[----:B------:R-:W-:Y:S01]  /*0d40*/  FMUL.FTZ R121, R195, R76 ;  /* 0x0000004cc3797220 */ /* 0x000fe20000410000 */
[----:B------:R-:W-:Y:S01]  /*0d50*/  SHF.L.U32 R83, R83, 0x10, RZ ;  /* 0x0000001053537819 */ /* 0x000fe200000006ff */
[----:B------:R-:W-:Y:S01]  /*0d60*/  FADD.FTZ R190, R81, R190 ;  /* 0x000000be51be7221 */ /* 0x000fe20000010000 */
[-C--:B------:R-:W-:Y:S01]  /*0d70*/  FFMA.FTZ R192, R123, R81.reuse, R192 ;  /* 0x000000517bc07223 */ /* 0x080fe200000100c0 */
[----:B------:R-:W-:Y:S01]  /*0d80*/  FMUL.FTZ R76, R34, R81 ;  /* 0x00000051224c7220 */ /* 0x000fe20000410000 */
[----:B------:R-:W-:Y:S01]  /*0d90*/  FADD.FTZ R163, R125, R163 ;  /* 0x000000a37da37221 */ /* 0x000fe20000010000 */
[----:B------:R-:W-:Y:S01]  /*0da0*/  FMUL.FTZ R81, R195, R86 ;  /* 0x00000056c3517220 */ /* 0x000fe20000410000 */
[-C--:B------:R-:W-:Y:S01]  /*0db0*/  FFMA.FTZ R168, R77, R125.reuse, R168 ;  /* 0x0000007d4da87223 */ /* 0x080fe200000100a8 */
[----:B------:R-:W-:Y:S01]  /*0dc0*/  FMUL.FTZ R78, R28, R125 ;  /* 0x0000007d1c4e7220 */ /* 0x000fe20000410000 */
[C---:B------:R-:W-:Y:S01]  /*0dd0*/  PRMT R85, R92.reuse, 0x7632, R85 ;  /* 0x000076325c557816 */ /* 0x040fe20000000055 */
[----:B------:R-:W-:Y:S01]  /*0de0*/  FMUL.FTZ R86, R33, R128 ;  /* 0x0000008021567220 */ /* 0x000fe20000410000 */
[----:B------:R-:W-:Y:S01]  /*0df0*/  SHF.L.U32 R87, R92, 0x10, RZ ;  /* 0x000000105c577819 */ /* 0x000fe200000006ff */
[-C--:B------:R-:W-:Y:S01]  /*0e00*/  FFMA.FTZ R191, R130, R224.reuse, R191 ;  /* 0x000000e082bf7223 */ /* 0x080fe200000100bf */
[----:B------:R-:W-:Y:S01]  /*0e10*/  PRMT R91, R94, 0x7632, R91 ;  /* 0x000076325e5b7816 */ /* 0x000fe2000000005b */
[----:B------:R-:W-:Y:S01]  /*0e20*/  FADD.FTZ R189, R224, R189 ;  /* 0x000000bde0bd7221 */ /* 0x000fe20000010000 */
[----:B------:R-:W-:Y:S01]  /*0e30*/  SHF.L.U32 R127, R94, 0x10, RZ ;  /* 0x000000105e7f7819 */ /* 0x000fe200000006ff */
[----:B------:R-:W-:Y:S01]  /*0e40*/  FMUL.FTZ R125, R35, R224 ;  /* 0x000000e0237d7220 */ /* 0x000fe20000410000 */
[----:B------:R-:W-:Y:S01]  /*0e50*/  FADD.FTZ R211, RZ, R79 ;  /* 0x0000004fffd37221 */ /* 0x000fe20000010000 */
[C---:B------:R-:W-:Y:S01]  /*0e60*/  PRMT R92, R95.reuse, 0x7632, R92 ;  /* 0x000076325f5c7816 */ /* 0x040fe2000000005c */
[----:B------:R-:W-:Y:S01]  /*0e70*/  FFMA.FTZ R224, R0, R79, RZ ;  /* 0x0000004f00e07223 */ /* 0x000fe200000100ff */
[----:B------:R-:W-:Y:S01]  /*0e80*/  SHF.L.U32 R94, R95, 0x10, RZ ;  /* 0x000000105f5e7819 */ /* 0x000fe200000006ff */
[----:B------:R-:W-:Y:S01]  /*0e90*/  FADD.FTZ R161, R83, R161 ;  /* 0x000000a153a17221 */ /* 0x000fe20000010000 */
[C---:B------:R-:W-:Y:S01]  /*0ea0*/  PRMT R95, R104.reuse, 0x7632, R95 ;  /* 0x00007632685f7816 */ /* 0x040fe2000000005f */
[-C--:B------:R-:W-:Y:S01]  /*0eb0*/  FFMA.FTZ R148, R81, R83.reuse, R148 ;  /* 0x0000005351947223 */ /* 0x080fe20000010094 */
[----:B------:R-:W-:Y:S01]  /*0ec0*/  SHF.L.U32 R97, R104, 0x10, RZ ;  /* 0x0000001068617819 */ /* 0x000fe200000006ff */
[----:B------:R-:W-:Y:S01]  /*0ed0*/  FMUL.FTZ R80, R30, R83 ;  /* 0x000000531e507220 */ /* 0x000fe20000410000 */
[----:B------:R-:W-:Y:S01]  /*0ee0*/  PRMT R104, R107, 0x7632, R104 ;  /* 0x000076326b687816 */ /* 0x000fe20000000068 */
[----:B------:R-:W-:Y:S01]  /*0ef0*/  FMUL.FTZ R83, R195, R126 ;  /* 0x0000007ec3537220 */ /* 0x000fe20000410000 */
[----:B------:R-:W-:Y:S01]  /*0f00*/  FADD.FTZ R211, R211, R86 ;  /* 0x00000056d3d37221 */ /* 0x000fe20000010000 */
[----:B------:R-:W-:Y:S01]  /*0f10*/  SHF.L.U32 R126, R91, 0x10, RZ ;  /* 0x000000105b7e7819 */ /* 0x000fe200000006ff */
[----:B------:R-:W-:Y:S01]  /*0f20*/  FFMA.FTZ R224, R121, R86, R224 ;  /* 0x0000005679e07223 */ /* 0x000fe200000100e0 */
[----:B------:R-:W-:Y:S01]  /*0f30*/  FMUL.FTZ R91, R195, R208 ;  /* 0x000000d0c35b7220 */ /* 0x000fe20000410000 */
[----:B------:R-:W-:Y:S01]  /*0f40*/  SHF.L.U32 R208, R104, 0x10, RZ ;  /* 0x0000001068d07819 */ /* 0x000fe200000006ff */
[----:B------:R-:W-:Y:S01]  /*0f50*/  FADD.FTZ R104, R211, R76 ;  /* 0x0000004cd3687221 */ /* 0x000fe20000010000 */
[----:B------:R-:W-:Y:S01]  /*0f60*/  FMUL.FTZ R129, R195, R88 ;  /* 0x00000058c3817220 */ /* 0x000fe20000410000 */
[----:B------:R-:W-:Y:S01]  /*0f70*/  FFMA.FTZ R211, R123, R76, R224 ;  /* 0x0000004c7bd37223 */ /* 0x000fe200000100e0 */
[C---:B------:R-:W-:Y:S01]  /*0f80*/  PRMT R101, R106.reuse, 0x7632, R101 ;  /* 0x000076326a657816 */ /* 0x040fe20000000065 */
[C---:B------:R-:W-:Y:S01]  /*0f90*/  FMUL.FTZ R98, R195.reuse, R98 ;  /* 0x00000062c3627220 */ /* 0x040fe20000410000 */
[----:B------:R-:W-:Y:S01]  /*0fa0*/  SHF.L.U32 R103, R106, 0x10, RZ ;  /* 0x000000106a677819 */ /* 0x000fe200000006ff */
[----:B------:R-:W-:Y:S01]  /*0fb0*/  FMUL.FTZ R110, R195, R110 ;  /* 0x0000006ec36e7220 */ /* 0x000fe20000410000 */
[----:B------:R-:W-:Y:S01]  /*0fc0*/  SHF.L.U32 R106, R107, 0x10, RZ ;  /* 0x000000106b6a7819 */ /* 0x000fe200000006ff */
[----:B------:R-:W-:Y:S01]  /*0fd0*/  FADD.FTZ R213, R104, R125 ;  /* 0x0000007d68d57221 */ /* 0x000fe20000010000 */
[----:B------:R-:W-:Y:S01]  /*0fe0*/  SHF.L.U32 R124, R124, 0x10, RZ ;  /* 0x000000107c7c7819 */ /* 0x000fe200000006ff */
[----:B------:R-:W-:Y:S01]  /*0ff0*/  FFMA.FTZ R198, R121, R128, R198 ;  /* 0x0000008079c67223 */ /* 0x000fe200000100c6 */
[----:B------:R-:W-:Y:S01]  /*1000*/  FADD.FTZ R193, R128, R193 ;  /* 0x000000c180c17221 */ /* 0x000fe20000010000 */
[----:B------:R-:W-:Y:S01]  /*1010*/  FADD.FTZ R158, R87, R158 ;  /* 0x0000009e579e7221 */ /* 0x000fe20000010000 */
[-C--:B------:R-:W-:Y:S01]  /*1020*/  FFMA.FTZ R146, R129, R87.reuse, R146 ;  /* 0x0000005781927223 */ /* 0x080fe20000010092 */
[----:B------:R-:W-:Y:S01]  /*1030*/  FMUL.FTZ R88, R24, R87 ;  /* 0x0000005718587220 */ /* 0x000fe20000410000 */
[----:B------:R-:W-:Y:S01]  /*1040*/  FFMA.FTZ R104, R130, R125, R211 ;  /* 0x0000007d82687223 */ /* 0x000fe200000100d3 */
[----:B------:R-:W-:Y:S01]  /*1050*/  SHF.L.U32 R128, R85, 0x10, RZ ;  /* 0x0000001055807819 */ /* 0x000fe200000006ff */
[----:B------:R-:W-:Y:S01]  /*1060*/  FADD.FTZ R155, R94, R155 ;  /* 0x0000009b5e9b7221 */ /* 0x000fe20000010000 */
[-C--:B------:R-:W-:Y:S01]  /*1070*/  FFMA.FTZ R141, R98, R94.reuse, R141 ;  /* 0x0000005e628d7223 */ /* 0x080fe2000001008d */
[----:B------:R-:W-:Y:S01]  /*1080*/  FMUL.FTZ R87, R22, R94 ;  /* 0x0000005e16577220 */ /* 0x000fe20000410000 */
        /* <DEDUP_REMOVED lines=28> */
[----:B------:R-:W-:Y:S01]  /*1250*/  PRMT R89, R93, 0x7632, R89 ;  /* 0x000076325d597816 */ /* 0x000fe20000000059 */
[-C--:B------:R-:W-:Y:S01]  /*1260*/  FFMA.FTZ R182, R131, R128.reuse, R182 ;  /* 0x0000008083b67223 */ /* 0x080fe200000100b6 */
[----:B------:R-:W-:Y:S01]  /*1270*/  SHF.L.U32 R93, R93, 0x10, RZ ;  /* 0x000000105d5d7819 */ /* 0x000fe200000006ff */
[----:B------:R-:W-:Y:S01]  /*1280*/  FADD.FTZ R160, R128, R160 ;  /* 0x000000a080a07221 */ /* 0x000fe20000010000 */
[----:B------:R-:W-:Y:S01]  /*1290*/  FMUL.FTZ R128, R25, R128 ;  /* 0x0000008019807220 */ /* 0x000fe20000410000 */
[----:B------:R-:W-:Y:S01]  /*12a0*/  FADD.FTZ R109, R213, R88 ;  /* 0x00000058d56d7221 */ /* 0x000fe20000010000 */
[----:B------:R-:W-:Y:S01]  /*12b0*/  FFMA.FTZ R106, R129, R88, R106 ;  /* 0x00000058816a7223 */ /* 0x000fe2000001006a */
[----:B------:R-:W-:Y:S01]  /*12c0*/  FADD.FTZ R169, R124, R169 ;  /* 0x000000a97ca97221 */ /* 0x000fe20000010000 */
[----:B------:R-:W-:Y:S01]  /*12d0*/  FFMA.FTZ R150, R83, R124, R150 ;  /* 0x0000007c53967223 */ /* 0x000fe20000010096 */
[----:B------:R-:W-:Y:S01]  /*12e0*/  FMUL.FTZ R197, R195, R90 ;  /* 0x0000005ac3c57220 */ /* 0x000fe20000410000 */
        /* <DEDUP_REMOVED lines=18> */
[----:B------:R-:W-:Y:S01]  /*1410*/  FFMA.FTZ R183, R204, R124, R183 ;  /* 0x0000007cccb77223 */ /* 0x000fe200000100b7 */
[----:B------:R-:W-:Y:S01]  /*1420*/  FADD.FTZ R143, R124, R143 ;  /* 0x0000008f7c8f7221 */ /* 0x000fe20000010000 */
        /* <DEDUP_REMOVED lines=13> */
[----:B------:R-:W-:Y:S01]  /*1500*/  PRMT R99, R105, 0x7632, R99 ;  /* 0x0000763269637816 */ /* 0x000fe20000000063 */
[----:B------:R-:W-:Y:S01]  /*1510*/  FFMA.FTZ R211, R91, R92, R112 ;  /* 0x0000005c5bd37223 */ /* 0x000fe20000010070 */
[----:B------:R-:W-:Y:S01]  /*1520*/  SHF.L.U32 R105, R105, 0x10, RZ ;  /* 0x0000001069697819 */ /* 0x000fe200000006ff */
[----:B------:R-:W-:Y:S01]  /*1530*/  FMUL.FTZ R102, R195, R102 ;  /* 0x00000066c3667220 */ /* 0x000fe20000410000 */
[-C--:B------:R-:W-:Y:S01]  /*1540*/  FFMA.FTZ R187, R210, R94.reuse, R187 ;  /* 0x0000005ed2bb7223 */ /* 0x080fe200000100bb */
[----:B------:R-:W-:Y:S01]  /*1550*/  FADD.FTZ R138, R94, R138 ;  /* 0x0000008a5e8a7221 */ /* 0x000fe20000010000 */
        /* <DEDUP_REMOVED lines=111> */
.L_x_5934:
[----:B-1----:R-:W-:Y:S01]  /*1c50*/  FADD.FTZ R112, R213, R112 ;  /* 0x00000070d5707221 */ /* 0x002fe20000010000 */
[----:B------:R-:W-:Y:S01]  /*1c60*/  ISETP.NE.U32.AND P2, PT, RZ, UR10, PT ;  /* 0x0000000aff007c0c */ /* 0x000fe2000bf45070 */
[----:B--2---:R-:W-:Y:S01]  /*1c70*/  FADD.FTZ R116, R215, R116 ;  /* 0x00000074d7747221 */ /* 0x004fe20000010000 */
[----:B------:R-:W-:Y:S01]  /*1c80*/  ISETP.NE.U32.AND P1, PT, R2, RZ, PT ;  /* 0x000000ff0200720c */ /* 0x000fe20003f25070 */
[----:B------:R-:W-:Y:S01]  /*1c90*/  FMUL.FTZ R112, R112, UR9 ;  /* 0x0000000970707c20 */ /* 0x000fe20008410000 */
[----:B------:R-:W-:Y:S01]  /*1ca0*/  ISETP.NE.AND.EX P2, PT, RZ, UR11, PT, P2 ;  /* 0x0000000bff007c0c */ /* 0x000fe2000bf45320 */
[----:B0-----:R-:W-:Y:S01]  /*1cb0*/  FMUL.FTZ R213, R116, UR9 ;  /* 0x0000000974d57c20 */ /* 0x001fe20008410000 */
[----:B------:R-:W-:Y:S02]  /*1cc0*/  ISETP.NE.AND.EX P1, PT, R3, RZ, PT, P1 ;  /* 0x000000ff0300720c */ /* 0x000fe40003f25310 */
[----:B------:R-:W-:Y:S02]  /*1cd0*/  FSEL R2, R112, RZ, !P4 ;  /* 0x000000ff70027208 */ /* 0x000fe40006000000 */
[----:B------:R-:W-:-:S03]  /*1ce0*/  ISETP.NE.U32.AND P3, PT, RZ, UR10, PT ;  /* 0x0000000aff007c0c */ /* 0x000fc6000bf65070 */
        /* <DEDUP_REMOVED lines=35> */
[----:B------:R-:W0:Y:S01]  /*1f20*/  @P2 LDC.64 R88, c[0x0][0x308] ;  /* 0x0000c200ff582b82 */ /* 0x000e220000000a00 */
        /* <DEDUP_REMOVED lines=8> */
[C---:B------:R-:W-:Y:S01]  /*1fb0*/  FMUL.FTZ R123, R195.reuse, R102 ;  /* 0x00000066c37b7220 */ /* 0x040fe20000410000 */
[----:B------:R-:W1:Y:S01]  /*1fc0*/  LDC.64 R96, c[0x0][0x2f8] ;  /* 0x0000be00ff607b82 */ /* 0x000e620000000a00 */
[----:B------:R-:W-:Y:S01]  /*1fd0*/  FADD.FTZ R78, R78, -R77 ;  /* 0x8000004d4e4e7221 */ /* 0x000fe20000010000 */
[----:B------:R-:W-:Y:S01]  /*1fe0*/  FADD.FTZ R84, R84, -R83 ;  /* 0x8000005354547221 */ /* 0x000fe20000010000 */
[----:B------:R-:W-:Y:S01]  /*1ff0*/  FADD.FTZ R80, R80, -R81 ;  /* 0x8000005150507221 */ /* 0x000fe20000010000 */
[----:B------:R-:W-:Y:S01]  /*2000*/  FADD.FTZ R82, R82, -R3 ;  /* 0x8000000352527221 */ /* 0x000fe20000010000 */
[C---:B------:R-:W-:Y:S01]  /*2010*/  FMUL.FTZ R79, R195.reuse, R76 ;  /* 0x0000004cc34f7220 */ /* 0x040fe20000410000 */
[----:B------:R-:W-:Y:S01]  /*2020*/  FADD.FTZ R98, R90, -R197 ;  /* 0x800000c55a627221 */ /* 0x000fe20000010000 */
[----:B------:R-:W-:Y:S01]  /*2030*/  FADD.FTZ R100, R92, -R91 ;  /* 0x8000005b5c647221 */ /* 0x000fe20000010000 */
[----:B------:R-:W2:Y:S01]  /*2040*/  @P2 LDC.64 R102, c[0x0][0x308] ;  /* 0x0000c200ff662b82 */ /* 0x000ea20000000a00 */
[C---:B------:R-:W-:Y:S01]  /*2050*/  FMUL.FTZ R3, R195.reuse, R0 ;  /* 0x00000000c3037220 */ /* 0x040fe20000410000 */
[C---:B------:R-:W-:Y:S01]  /*2060*/  FMUL.FTZ R86, R195.reuse, R86 ;  /* 0x00000056c3567220 */ /* 0x040fe20000410000 */
[C---:B------:R-:W-:Y:S01]  /*2070*/  FMUL.FTZ R130, R195.reuse, R130 ;  /* 0x00000082c3827220 */ /* 0x040fe20000410000 */
[----:B------:R-:W-:Y:S01]  /*2080*/  FADD.FTZ R120, R202, -R93 ;  /* 0x8000005dca787221 */ /* 0x000fe20000010000 */
[C---:B------:R-:W-:Y:S01]  /*2090*/  FMUL.FTZ R91, R195.reuse, R78 ;  /* 0x0000004ec35b7220 */ /* 0x040fe20000410000 */
[C---:B------:R-:W-:Y:S01]  /*20a0*/  FMUL.FTZ R90, R195.reuse, R84 ;  /* 0x00000054c35a7220 */ /* 0x040fe20000410000 */
[C---:B------:R-:W-:Y:S01]  /*20b0*/  FMUL.FTZ R93, R195.reuse, R80 ;  /* 0x00000050c35d7220 */ /* 0x040fe20000410000 */
[----:B------:R-:W-:Y:S01]  /*20c0*/  FMUL.FTZ R92, R195, R82 ;  /* 0x00000052c35c7220 */ /* 0x000fe20000410000 */
[----:B------:R-:W-:Y:S01]  /*20d0*/  FADD.FTZ R128, R128, -R131 ;  /* 0x8000008380807221 */ /* 0x000fe20000010000 */
[----:B-----5:R-:W-:Y:S01]  /*20e0*/  @P1 FADD.FTZ R79, R38, R79 ;  /* 0x0000004f264f1221 */ /* 0x020fe20000010000 */
[----:B------:R-:W-:Y:S01]  /*20f0*/  FADD.FTZ R204, R109, -R204 ;  /* 0x800000cc6dcc7221 */ /* 0x000fe20000010000 */
[----:B------:R-:W-:Y:S01]  /*2100*/  ISETP.NE.AND.EX P3, PT, RZ, UR11, PT, P3 ;  /* 0x0000000bff007c0c */ /* 0x000fe2000bf65330 */
[----:B------:R-:W-:Y:S01]  /*2110*/  @P1 FADD.FTZ R3, R36, R3 ;  /* 0x0000000324031221 */ /* 0x000fe20000010000 */
[----:B------:R-:W-:Y:S01]  /*2120*/  @P1 FADD.FTZ R86, R37, R86 ;  /* 0x0000005625561221 */ /* 0x000fe20000010000 */
[----:B------:R-:W-:Y:S01]  /*2130*/  @P1 FADD.FTZ R130, R39, R130 ;  /* 0x0000008227821221 */ /* 0x000fe20000010000 */
[----:B------:R-:W-:Y:S01]  /*2140*/  FADD.FTZ R112, R87, -R112 ;  /* 0x8000007057707221 */ /* 0x000fe20000010000 */
[----:B------:R-:W-:Y:S01]  /*2150*/  @P1 FADD.FTZ R91, R40, R91 ;  /* 0x0000005b285b1221 */ /* 0x000fe20000010000 */
[----:B------:R-:W-:Y:S01]  /*2160*/  @P1 FADD.FTZ R90, R41, R90 ;  /* 0x0000005a295a1221 */ /* 0x000fe20000010000 */
[----:B------:R-:W-:Y:S01]  /*2170*/  FADD.FTZ R110, R95, -R110 ;  /* 0x8000006e5f6e7221 */ /* 0x000fe20000010000 */
[----:B------:R-:W-:Y:S01]  /*2180*/  @P1 FADD.FTZ R93, R42, R93 ;  /* 0x0000005d2a5d1221 */ /* 0x000fe20000010000 */
[----:B------:R-:W-:Y:S01]  /*2190*/  @P1 FADD.FTZ R92, R43, R92 ;  /* 0x0000005c2b5c1221 */ /* 0x000fe20000010000 */
[----:B------:R-:W-:Y:S01]  /*21a0*/  FADD.FTZ R218, R107, -R218 ;  /* 0x800000da6bda7221 */ /* 0x000fe20000010000 */
[C---:B------:R-:W-:Y:S01]  /*21b0*/  FMUL.FTZ R95, R195.reuse, R2 ;  /* 0x00000002c35f7220 */ /* 0x040fe20000410000 */
[C---:B------:R-:W-:Y:S01]  /*21c0*/  FMUL.FTZ R128, R195.reuse, R128 ;  /* 0x00000080c3807220 */ /* 0x040fe20000410000 */
[----:B------:R-:W-:Y:S01]  /*21d0*/  FADD.FTZ R104, R104, -R127 ;  /* 0x8000007f68687221 */ /* 0x000fe20000010000 */
[----:B------:R-:W-:Y:S01]  /*21e0*/  FADD.FTZ R196, R94, -R213 ;  /* 0x800000d55ec47221 */ /* 0x000fe20000010000 */
[C---:B------:R-:W-:Y:S01]  /*21f0*/  FMUL.FTZ R107, R195.reuse, R98 ;  /* 0x00000062c36b7220 */ /* 0x040fe20000410000 */
[----:B------:R-:W-:Y:S01]  /*2200*/  FMUL.FTZ R204, R195, R204 ;  /* 0x000000ccc3cc7220 */ /* 0x000fe20000410000 */
[C---:B------:R-:W-:Y:S01]  /*2210*/  FMUL.FTZ R2, R79.reuse, R194 ;  /* 0x000000c24f027220 */ /* 0x040fe20000410000 */
[----:B------:R-:W-:Y:S01]  /*2220*/  SEL R82, R79, R70, P3 ;  /* 0x000000464f527207 */ /* 0x000fe20001800000 */
[C---:B------:R-:W-:Y:S01]  /*2230*/  FMUL.FTZ R126, R195.reuse, R126 ;  /* 0x0000007ec37e7220 */ /* 0x040fe20000410000 */
[C---:B------:R-:W-:Y:S01]  /*2240*/  FMUL.FTZ R127, R195.reuse, R112 ;  /* 0x00000070c37f7220 */ /* 0x040fe20000410000 */
[----:B------:R-:W-:Y:S01]  /*2250*/  FMUL.FTZ R94, R195, R100 ;  /* 0x00000064c35e7220 */ /* 0x000fe20000410000 */
[----:B0-----:R-:W-:Y:S01]  /*2260*/  @P2 IMAD.WIDE.U32 R88, R207, 0x20, R88 ;  /* 0x00000020cf582825 */ /* 0x001fe200078e0058 */
[----:B------:R-:W-:-:S03]  /*2270*/  SEL R80, R3, R68, P3 ;  /* 0x0000004403507207 */ /* 0x000fc60001800000 */
[-C--:B------:R-:W-:Y:S01]  /*2280*/  FMUL.FTZ R78, R91, R194.reuse ;  /* 0x000000c25b4e7220 */ /* 0x080fe20000410000 */
[----:B------:R-:W-:Y:S01]  /*2290*/  SEL R81, R86, R69, P3 ;  /* 0x0000004556517207 */ /* 0x000fe20001800000 */
[-C--:B------:R-:W-:Y:S01]  /*22a0*/  FMUL.FTZ R79, R90, R194.reuse ;  /* 0x000000c25a4f7220 */ /* 0x080fe20000410000 */
[----:B------:R-:W-:Y:S01]  /*22b0*/  SEL R83, R130, R71, P3 ;  /* 0x0000004782537207 */ /* 0x000fe20001800000 */
[-C--:B------:R-:W-:Y:S01]  /*22c0*/  FMUL.FTZ R77, R86, R194.reuse ;  /* 0x000000c2564d7220 */ /* 0x080fe20000410000 */
[----:B------:R-:W-:Y:S01]  /*22d0*/  FMUL.FTZ R76, R3, R194 ;  /* 0x000000c2034c7220 */ /* 0x000fe20000410000 */
        /* <DEDUP_REMOVED lines=8> */
[----:B------:R-:W-:Y:S01]  /*2360*/  @P1 FADD.FTZ R204, R47, R204 ;  /* 0x000000cc2fcc1221 */ /* 0x000fe20000010000 */
[----:B------:R-:W-:Y:S01]  /*2370*/  @P1 FADD.FTZ R125, R48, R125 ;  /* 0x0000007d307d1221 */ /* 0x000fe20000010000 */
[----:B------:R-:W-:Y:S01]  /*2380*/  @P1 FADD.FTZ R126, R49, R126 ;  /* 0x0000007e317e1221 */ /* 0x000fe20000010000 */
[----:B------:R-:W-:Y:S01]  /*2390*/  @P1 FADD.FTZ R127, R50, R127 ;  /* 0x0000007f327f1221 */ /* 0x000fe20000010000 */
[----:B------:R-:W-:Y:S01]  /*23a0*/  @P1 FADD.FTZ R94, R51, R94 ;  /* 0x0000005e335e1221 */ /* 0x000fe20000010000 */
[----:B------:R0:W-:Y:S01]  /*23b0*/  @P2 STG.E.128 desc[UR4][R88.64], R80 ;  /* 0x0000005058002986 */ /* 0x0001e2000c101d04 */
[----:B------:R-:W-:Y:S01]  /*23c0*/  F2FP.BF16.F32.PACK_AB R78, R79, R78 ;  /* 0x0000004e4f4e723e */ /* 0x000fe200000010ff */
[-C--:B------:R-:W-:Y:S01]  /*23d0*/  FMUL.FTZ R79, R93, R194.reuse ;  /* 0x000000c25d4f7220 */ /* 0x080fe20000410000 */
[----:B------:R-:W-:Y:S01]  /*23e0*/  FMUL.FTZ R92, R92, R194 ;  /* 0x000000c25c5c7220 */ /* 0x000fe20000410000 */
[----:B------:R3:W-:Y:S01]  /*23f0*/  @P2 STG.E.128 desc[UR4][R88.64+0x10], R84 ;  /* 0x0000105458002986 */ /* 0x0007e2000c101d04 */
[----:B------:R-:W-:Y:S01]  /*2400*/  F2FP.BF16.F32.PACK_AB R76, R77, R76 ;  /* 0x0000004c4d4c723e */ /* 0x000fe200000010ff */
[----:B------:R-:W-:Y:S01]  /*2410*/  FADD.FTZ R206, R206, -R99 ;  /* 0x80000063cece7221 */ /* 0x000fe20000010000 */
[----:B------:R-:W-:Y:S01]  /*2420*/  F2FP.BF16.F32.PACK_AB R77, R3, R2 ;  /* 0x00000002034d723e */ /* 0x000fe200000010ff */
[----:B------:R-:W-:Y:S01]  /*2430*/  FADD.FTZ R208, R208, -R101 ;  /* 0x80000065d0d07221 */ /* 0x000fe20000010000 */
[----:B------:R-:W4:Y:S01]  /*2440*/  @P2 LDC.64 R2, c[0x0][0x308] ;  /* 0x0000c200ff022b82 */ /* 0x000f220000000a00 */
[----:B------:R-:W-:Y:S01]  /*2450*/  FADD.FTZ R122, R115, -R118 ;  /* 0x80000076737a7221 */ /* 0x000fe20000010000 */
[----:B------:R-:W-:Y:S01]  /*2460*/  F2FP.BF16.F32.PACK_AB R79, R92, R79 ;  /* 0x0000004f5c4f723e */ /* 0x000fe200000010ff */
[----:B-1----:R-:W-:-:S04]  /*2470*/  IMAD.WIDE.U32 R98, R207, 0x10, R96 ;  /* 0x00000010cf627825 */ /* 0x002fc800078e0060 */
[----:B------:R-:W-:Y:S01]  /*2480*/  FADD.FTZ R220, R111, -R220 ;  /* 0x800000dc6fdc7221 */ /* 0x000fe20000010000 */
[C---:B------:R-:W-:Y:S01]  /*2490*/  FMUL.FTZ R115, R195.reuse, R108 ;  /* 0x0000006cc3737220 */ /* 0x040fe20000410000 */
[----:B------:R-:W-:Y:S01]  /*24a0*/  FMUL.FTZ R112, R195, R206 ;  /* 0x000000cec3707220 */ /* 0x000fe20000410000 */
[----:B--2---:R-:W-:Y:S01]  /*24b0*/  @P2 IMAD.WIDE.U32 R102, R209, 0x20, R102 ;  /* 0x00000020d1662825 */ /* 0x004fe200078e0066 */
[----:B------:R-:W1:Y:S03]  /*24c0*/  @P2 LDC.64 R100, c[0x0][0x308] ;  /* 0x0000c200ff642b82 */ /* 0x000e660000000a00 */
[-C--:B0-----:R-:W-:Y:S01]  /*24d0*/  FMUL.FTZ R80, R95, R194.reuse ;  /* 0x000000c25f507220 */ /* 0x081fe20000410000 */
[-C--:B------:R-:W-:Y:S01]  /*24e0*/  FMUL.FTZ R81, R128, R194.reuse ;  /* 0x000000c280517220 */ /* 0x080fe20000410000 */
[-C--:B------:R-:W-:Y:S01]  /*24f0*/  FMUL.FTZ R82, R107, R194.reuse ;  /* 0x000000c26b527220 */ /* 0x080fe20000410000 */
[-C--:B------:R-:W-:Y:S01]  /*2500*/  FMUL.FTZ R83, R204, R194.reuse ;  /* 0x000000c2cc537220 */ /* 0x080fe20000410000 */
[-C--:B---3--:R-:W-:Y:S01]  /*2510*/  FMUL.FTZ R84, R125, R194.reuse ;  /* 0x000000c27d547220 */ /* 0x088fe20000410000 */
[-C--:B------:R-:W-:Y:S01]  /*2520*/  FMUL.FTZ R85, R126, R194.reuse ;  /* 0x000000c27e557220 */ /* 0x080fe20000410000 */
[-C--:B------:R-:W-:Y:S01]  /*2530*/  FMUL.FTZ R86, R127, R194.reuse ;  /* 0x000000c27f567220 */ /* 0x080fe20000410000 */
[----:B------:R-:W-:Y:S01]  /*2540*/  FMUL.FTZ R87, R94, R194 ;  /* 0x000000c25e577220 */ /* 0x000fe20000410000 */
[----:B------:R-:W-:Y:S01]  /*2550*/  F2FP.BF16.F32.PACK_AB R80, R81, R80 ;  /* 0x000000505150723e */ /* 0x000fe200000010ff */
[----:B------:R-:W-:Y:S01]  /*2560*/  FADD.FTZ R124, R119, -R124 ;  /* 0x8000007c777c7221 */ /* 0x000fe20000010000 */
[----:B------:R-:W-:Y:S01]  /*2570*/  F2FP.BF16.F32.PACK_AB R81, R83, R82 ;  /* 0x000000525351723e */ /* 0x000fe200000010ff */
[----:B------:R-:W-:Y:S01]  /*2580*/  FMUL.FTZ R111, R195, R110 ;  /* 0x0000006ec36f7220 */ /* 0x000fe20000410000 */
[----:B------:R-:W-:Y:S01]  /*2590*/  SEL R88, R125, R72, P3 ;  /* 0x000000487d587207 */ /* 0x000fe20001800000 */
[----:B------:R-:W-:Y:S01]  /*25a0*/  FMUL.FTZ R108, R195, R208 ;  /* 0x000000d0c36c7220 */ /* 0x000fe20000410000 */
[----:B------:R-:W-:Y:S01]  /*25b0*/  SEL R89, R126, R73, P3 ;  /* 0x000000497e597207 */ /* 0x000fe20001800000 */
[----:B------:R-:W-:Y:S01]  /*25c0*/  FADD.FTZ R114, R117, -R114 ;  /* 0x8000007275727221 */ /* 0x000fe20000010000 */
[----:B------:R-:W-:Y:S01]  /*25d0*/  SEL R90, R127, R74, P3 ;  /* 0x0000004a7f5a7207 */ /* 0x000fe20001800000 */
[----:B------:R-:W-:Y:S01]  /*25e0*/  FMUL.FTZ R119, R195, R104 ;  /* 0x00000068c3777220 */ /* 0x000fe20000410000 */
[----:B------:R-:W-:Y:S01]  /*25f0*/  SEL R91, R94, R75, P3 ;  /* 0x0000004b5e5b7207 */ /* 0x000fe20001800000 */
[----:B------:R-:W-:Y:S01]  /*2600*/  IMAD.WIDE.U32 R104, R209, 0x10, R96 ;  /* 0x00000010d1687825 */ /* 0x000fe200078e0060 */
[----:B------:R-:W-:-:S03]  /*2610*/  F2FP.BF16.F32.PACK_AB R82, R85, R84 ;  /* 0x000000545552723e */ /* 0x000fc600000010ff */
[----:B------:R-:W-:Y:S01]  /*2620*/  FADD.FTZ R210, R113, -R210 ;  /* 0x800000d271d27221 */ /* 0x000fe20000010000 */
[----:B------:R-:W-:Y:S01]  /*2630*/  F2FP.BF16.F32.PACK_AB R83, R87, R86 ;  /* 0x000000565753723e */ /* 0x000fe200000010ff */
[----:B------:R0:W-:Y:S01]  /*2640*/  STG.E.128 desc[UR4][R98.64], R76 ;  /* 0x0000004c62007986 */ /* 0x0001e2000c101d04 */
[----:B------:R-:W-:Y:S01]  /*2650*/  SEL R84, R95, R68, P3 ;  /* 0x000000445f547207 */ /* 0x000fe20001800000 */
[----:B------:R-:W-:Y:S01]  /*2660*/  @P1 FADD.FTZ R115, R56, R115 ;  /* 0x0000007338731221 */ /* 0x000fe20000010000 */
[----:B------:R-:W-:Y:S01]  /*2670*/  SEL R85, R128, R69, P3 ;  /* 0x0000004580557207 */ /* 0x000fe20001800000 */
[----:B------:R-:W-:Y:S01]  /*2680*/  @P1 FADD.FTZ R112, R57, R112 ;  /* 0x0000007039701221 */ /* 0x000fe20000010000 */
[----:B------:R-:W-:Y:S01]  /*2690*/  SEL R86, R107, R70, P3 ;  /* 0x000000466b567207 */ /* 0x000fe20001800000 */
[----:B------:R2:W-:Y:S01]  /*26a0*/  @P2 STG.E.128 desc[UR4][R102.64+0x10], R88 ;  /* 0x0000105866002986 */ /* 0x0005e2000c101d04 */
[-C--:B------:R-:W-:Y:S01]  /*26b0*/  SEL R87, R204, R71.reuse, P3 ;  /* 0x00000047cc577207 */ /* 0x080fe20001800000 */
[----:B------:R-:W-:Y:S01]  /*26c0*/  @P1 FADD.FTZ R111, R58, R111 ;  /* 0x0000006f3a6f1221 */ /* 0x000fe20000010000 */
[----:B------:R-:W-:Y:S01]  /*26d0*/  @P1 FADD.FTZ R108, R59, R108 ;  /* 0x0000006c3b6c1221 */ /* 0x000fe20000010000 */
        /* <DEDUP_REMOVED lines=8> */
[-C--:B0-----:R-:W-:Y:S01]  /*2760*/  FMUL.FTZ R78, R115, R194.reuse ;  /* 0x000000c2734e7220 */ /* 0x081fe20000410000 */
[----:B------:R-:W-:Y:S01]  /*2770*/  FMUL.FTZ R79, R112, R194 ;  /* 0x000000c2704f7220 */ /* 0x000fe20000410000 */
[----:B------:R0:W-:Y:S01]  /*2780*/  STG.E.128 desc[UR4][R104.64], R80 ;  /* 0x0000005068007986 */ /* 0x0001e2000c101d04 */
[C---:B------:R-:W-:Y:S01]  /*2790*/  FMUL.FTZ R113, R195.reuse, R122 ;  /* 0x0000007ac3717220 */ /* 0x040fe20000410000 */
[C---:B------:R-:W-:Y:S01]  /*27a0*/  FMUL.FTZ R110, R195.reuse, R106 ;  /* 0x0000006ac36e7220 */ /* 0x040fe20000410000 */
[C---:B------:R-:W-:Y:S01]  /*27b0*/  FMUL.FTZ R109, R195.reuse, R124 ;  /* 0x0000007cc36d7220 */ /* 0x040fe20000410000 */
[----:B--2---:R-:W2:Y:S01]  /*27c0*/  LDC.64 R88, c[0x0][0x210] ;  /* 0x00008400ff587b82 */ /* 0x004ea20000000a00 */
        /* <DEDUP_REMOVED lines=13> */
[-C--:B0-----:R-:W-:Y:S01]  /*28a0*/  FMUL.FTZ R80, R111, R194.reuse ;  /* 0x000000c26f507220 */ /* 0x081fe20000410000 */
        /* <DEDUP_REMOVED lines=24> */
[----:B-1----:R-:W-:Y:S01]  /*2a30*/  @P2 IMAD.WIDE.U32 R100, R203, 0x20, R100 ;  /* 0x00000020cb642825 */ /* 0x002fe200078e0064 */
        /* <DEDUP_REMOVED lines=26> */
.L_x_5920:
        /* <DEDUP_REMOVED lines=60> */
.L_x_5919:
[----:B------:R-:W-:Y:S05]  /*2fa0*/  BSYNC B0 ;  /* 0x0000000000007941 */ /* 0x000fea0003800000 */
.L_x_5917:
[----:B0-----:R-:W0:Y:S01]  /*2fb0*/  S2R R3, SR_CgaCtaId ;  /* 0x0000000000037919 */ /* 0x001e220000008800 */
        /* <DEDUP_REMOVED lines=186> */
.L_x_5921:
        /* <DEDUP_REMOVED lines=8> */
.L_x_5924:
[----:B------:R-:W-:Y:S05]  /*3be0*/  BSYNC B2 ;  /* 0x0000000000027941 */ /* 0x000fea0003800000 */
.L_x_5923:
        /* <DEDUP_REMOVED lines=8> */
.L_x_5925:
[----:B------:R-:W-:Y:S01]  /*3c70*/  FADD.FTZ R112, R215, R112 ;  /* 0x00000070d7707221 */ /* 0x000fe20000010000 */
[----:B------:R-:W-:-:S04]  /*3c80*/  HFMA2.MMA R216, -RZ, RZ, 0, 1.1920928955078125e-07 ;  /* 0x00000002ffd87435 */ /* 0x000fc800000001ff */
[----:B------:R-:W-:Y:S02]  /*3c90*/  MOV R221, R112 ;  /* 0x0000007000dd7202 */ /* 0x000fe40000000f00 */
[----:B------:R-:W-:-:S07]  /*3ca0*/  MOV R116, R214 ;  /* 0x000000d600747202 */ /* 0x000fce0000000f00 */
[----:B------:R-:W-:Y:S05]  /*3cb0*/  WARPSYNC.COLLECTIVE R212, `(.L_x_5926) ;  /* 0x00000000d4087348 */ /* 0x000fea0003c00000 */
[----:B------:R0:W1:Y:S02]  /*3cc0*/  SHFL.BFLY P1, R214, R221, R216, R223 ;  /* 0x0c0000d8ddd67389 */ /* 0x00006400000200df */
[----:B01----:R-:W-:Y:S01]  /*3cd0*/  ENDCOLLECTIVE ;  /* 0x000000000000791b */ /* 0x003fe20003800000 */
.L_x_5926:
[----:B------:R-:W-:-:S05]  /*3ce0*/  FADD.FTZ R116, R213, R116 ;  /* 0x00000074d5747221 */ /* 0x000fca0000010000 */
[----:B------:R-:W-:Y:S02]  /*3cf0*/  MOV R221, R116 ;  /* 0x0000007400dd7202 */ /* 0x000fe40000000f00 */
[----:B------:R-:W-:-:S07]  /*3d00*/  MOV R217, R214 ;  /* 0x000000d600d97202 */ /* 0x000fce0000000f00 */
[----:B------:R-:W-:Y:S05]  /*3d10*/  WARPSYNC.COLLECTIVE R212, `(.L_x_5927) ;  /* 0x00000000d4087348 */ /* 0x000fea0003c00000 */
[----:B------:R0:W1:Y:S02]  /*3d20*/  SHFL.BFLY P1, R214, R221, R216, R223 ;  /* 0x0c0000d8ddd67389 */ /* 0x00006400000200df */
[----:B01----:R-:W-:Y:S01]  /*3d30*/  ENDCOLLECTIVE ;  /* 0x000000000000791b */ /* 0x003fe20003800000 */
.L_x_5927:
[----:B------:R-:W-:Y:S01]  /*3d40*/  FADD.FTZ R217, R112, R217 ;  /* 0x000000d970d97221 */ /* 0x000fe20000010000 */
[----:B------:R-:W-:-:S04]  /*3d50*/  HFMA2.MMA R216, -RZ, RZ, 0, 2.384185791015625e-07 ;  /* 0x00000004ffd87435 */ /* 0x000fc800000001ff */
[----:B------:R-:W-:Y:S02]  /*3d60*/  MOV R221, R217 ;  /* 0x000000d900dd7202 */ /* 0x000fe40000000f00 */
[----:B------:R-:W-:-:S07]  /*3d70*/  MOV R219, R214 ;  /* 0x000000d600db7202 */ /* 0x000fce0000000f00 */
[----:B------:R-:W-:Y:S05]  /*3d80*/  WARPSYNC.COLLECTIVE R212, `(.L_x_5928) ;  /* 0x00000000d4087348 */ /* 0x000fea0003c00000 */
[----:B------:R0:W1:Y:S02]  /*3d90*/  SHFL.BFLY P1, R214, R221, R216, R223 ;  /* 0x0c0000d8ddd67389 */ /* 0x00006400000200df */
[----:B01----:R-:W-:Y:S01]  /*3da0*/  ENDCOLLECTIVE ;  /* 0x000000000000791b */ /* 0x003fe20003800000 */
.L_x_5928:
[----:B------:R-:W-:-:S05]  /*3db0*/  FADD.FTZ R219, R116, R219 ;  /* 0x000000db74db7221 */ /* 0x000fca0000010000 */
[----:B------:R-:W-:Y:S02]  /*3dc0*/  MOV R221, R219 ;  /* 0x000000db00dd7202 */ /* 0x000fe40000000f00 */
[----:B------:R-:W-:-:S07]  /*3dd0*/  MOV R118, R214 ;  /* 0x000000d600767202 */ /* 0x000fce0000000f00 */
[----:B------:R-:W-:Y:S05]  /*3de0*/  WARPSYNC.COLLECTIVE R212, `(.L_x_5929) ;  /* 0x00000000d4087348 */ /* 0x000fea0003c00000 */
[----:B------:R0:W1:Y:S02]  /*3df0*/  SHFL.BFLY P1, R214, R221, R216, R223 ;  /* 0x0c0000d8ddd67389 */ /* 0x00006400000200df */
[----:B01----:R-:W-:Y:S01]  /*3e00*/  ENDCOLLECTIVE ;  /* 0x000000000000791b */ /* 0x003fe20003800000 */
.L_x_5929:
[----:B------:R-:W-:Y:S01]  /*3e10*/  FADD.FTZ R118, R217, R118 ;  /* 0x00000076d9767221 */ /* 0x000fe20000010000 */
[----:B------:R-:W-:-:S04]  /*3e20*/  HFMA2.MMA R216, -RZ, RZ, 0, 4.76837158203125e-07 ;  /* 0x00000008ffd87435 */ /* 0x000fc800000001ff */
[----:B------:R-:W-:Y:S02]  /*3e30*/  MOV R221, R118 ;  /* 0x0000007600dd7202 */ /* 0x000fe40000000f00 */
[----:B------:R-:W-:-:S07]  /*3e40*/  MOV R124, R214 ;  /* 0x000000d6007c7202 */ /* 0x000fce0000000f00 */
[----:B------:R-:W-:Y:S05]  /*3e50*/  WARPSYNC.COLLECTIVE R212, `(.L_x_5930) ;  /* 0x00000000d4087348 */ /* 0x000fea0003c00000 */
[----:B------:R0:W1:Y:S02]  /*3e60*/  SHFL.BFLY P1, R214, R221, R216, R223 ;  /* 0x0c0000d8ddd67389 */ /* 0x00006400000200df */
[----:B01----:R-:W-:Y:S01]  /*3e70*/  ENDCOLLECTIVE ;  /* 0x000000000000791b */ /* 0x003fe20003800000 */
.L_x_5930:
[----:B------:R-:W-:-:S05]  /*3e80*/  FADD.FTZ R124, R219, R124 ;  /* 0x0000007cdb7c7221 */ /* 0x000fca0000010000 */
[----:B------:R-:W-:Y:S02]  /*3e90*/  MOV R221, R124 ;  /* 0x0000007c00dd7202 */ /* 0x000fe40000000f00 */
[----:B------:R-:W-:-:S07]  /*3ea0*/  MOV R213, R214 ;  /* 0x000000d600d57202 */ /* 0x000fce0000000f00 */
[----:B------:R-:W-:Y:S05]  /*3eb0*/  WARPSYNC.COLLECTIVE R212, `(.L_x_5931) ;  /* 0x00000000d4087348 */ /* 0x000fea0003c00000 */
[----:B------:R0:W1:Y:S02]  /*3ec0*/  SHFL.BFLY P1, R214, R221, R216, R223 ;  /* 0x0c0000d8ddd67389 */ /* 0x00006400000200df */
[----:B01----:R-:W-:Y:S01]  /*3ed0*/  ENDCOLLECTIVE ;  /* 0x000000000000791b */ /* 0x003fe20003800000 */
.L_x_5931:
[----:B------:R-:W-:Y:S01]  /*3ee0*/  FADD.FTZ R213, R118, R213 ;  /* 0x000000d576d57221 */ /* 0x000fe20000010000 */
[----:B------:R-:W-:-:S04]  /*3ef0*/  HFMA2.MMA R216, -RZ, RZ, 0, 9.5367431640625e-07 ;  /* 0x00000010ffd87435 */ /* 0x000fc800000001ff */
[----:B------:R-:W-:Y:S02]  /*3f00*/  MOV R221, R213 ;  /* 0x000000d500dd7202 */ /* 0x000fe40000000f00 */
[----:B------:R-:W-:-:S07]  /*3f10*/  MOV R215, R214 ;  /* 0x000000d600d77202 */ /* 0x000fce0000000f00 */
[----:B------:R-:W-:Y:S05]  /*3f20*/  WARPSYNC.COLLECTIVE R212, `(.L_x_5932) ;  /* 0x00000000d4087348 */ /* 0x000fea0003c00000 */
[----:B------:R0:W1:Y:S02]  /*3f30*/  SHFL.BFLY P1, R214, R221, R216, R223 ;  /* 0x0c0000d8ddd67389 */ /* 0x00006400000200df */
[----:B01----:R-:W-:Y:S01]  /*3f40*/  ENDCOLLECTIVE ;  /* 0x000000000000791b */ /* 0x003fe20003800000 */
.L_x_5932:
[----:B------:R-:W-:-:S05]  /*3f50*/  FADD.FTZ R215, R124, R215 ;  /* 0x000000d77cd77221 */ /* 0x000fca0000010000 */
[----:B------:R-:W-:Y:S02]  /*3f60*/  MOV R221, R215 ;  /* 0x000000d700dd7202 */ /* 0x000fe40000000f00 */
[----:B------:R-:W-:-:S07]  /*3f70*/  MOV R112, R214 ;  /* 0x000000d600707202 */ /* 0x000fce0000000f00 */
[----:B------:R-:W-:Y:S05]  /*3f80*/  WARPSYNC.COLLECTIVE R212, `(.L_x_5933) ;  /* 0x00000000d4087348 */ /* 0x000fea0003c00000 */
[----:B------:R0:W1:Y:S02]  /*3f90*/  SHFL.BFLY P1, R214, R221, R216, R223 ;  /* 0x0c0000d8ddd67389 */ /* 0x00006400000200df */
[----:B01----:R-:W-:Y:S01]  /*3fa0*/  ENDCOLLECTIVE ;  /* 0x000000000000791b */ /* 0x003fe20003800000 */
.L_x_5933:
[----:B------:R-:W-:Y:S01]  /*3fb0*/  MOV R116, R214 ;  /* 0x000000d600747202 */ /* 0x000fe20000000f00 */
[----:B------:R-:W-:Y:S06]  /*3fc0*/  BRA `(.L_x_5934) ;  /* 0xffffffdc00207947 */ /* 0x000fec000383ffff */
.L_x_5935:
        /* <DEDUP_REMOVED lines=11> */
.L_x_14285:


//--------------------- .text._ZN10layer_norm13ln_bwd_kernelINS_13Kernel_traitsIf13__nv_bfloat16fS2_fjLj1024ELj1ELj4ELj1ELj16ENS_18Kernel_traits_baseILj1024EfS2_fS2_fjLj128EEEEELb0ELb0ELb1ELb0EEEvNS_9BwdParamsE --------------------------
	.section	.text._ZN10layer_norm13ln_bwd_kernelINS_13Kernel_traitsIf13__nv_bfloat16fS2_fjLj1024ELj1ELj4ELj1ELj16ENS_18Kernel_traits_baseILj1024EfS2_fS2_fjLj128EEEEELb0ELb0ELb1ELb0EEEvNS_9BwdParamsE,"ax",@progbits
	.align	128
        .global         _ZN10layer_norm13ln_bwd_kernelINS_13Kernel_traitsIf13__nv_bfloat16fS2_fjLj1024ELj1ELj4ELj1ELj16ENS_18Kernel_traits_baseILj1024EfS2_fS2_fjLj128EEEEELb0ELb0ELb1ELb0EEEvNS_9BwdParamsE
        .type           _ZN10layer_norm13ln_bwd_kernelINS_13Kernel_traitsIf13__nv_bfloat16fS2_fjLj1024ELj1ELj4ELj1ELj16ENS_18Kernel_traits_baseILj1024EfS2_fS2_fjLj128EEEEELb0ELb0ELb1ELb0EEEvNS_9BwdParamsE,@function
        .size           _ZN10layer_norm13ln_bwd_kernelINS_13Kernel_traitsIf13__nv_bfloat16fS2_fjLj1024ELj1ELj4ELj1ELj16ENS_18Kernel_traits_baseILj1024EfS2_fS2_fjLj128EEEEELb0ELb0ELb1ELb0EEEvNS_9BwdParamsE,(.L_x_14286 - _ZN10layer_norm13ln_bwd_kernelINS_13Kernel_traitsIf13__nv_bfloat16fS2_fjLj1024ELj1ELj4ELj1ELj16ENS_18Kernel_traits_baseILj1024EfS2_fS2_fjLj128EEEEELb0ELb0ELb1ELb0EEEvNS_9BwdParamsE)
        .other          _ZN10layer_norm13ln_bwd_kernelINS_13Kernel_traitsIf13__nv_bfloat16fS2_fjLj1024ELj1ELj4ELj1ELj16ENS_18Kernel_traits_baseILj1024EfS2_fS2_fjLj128EEEEELb0ELb0ELb1ELb0EEEvNS_9BwdParamsE,@"STO_CUDA_ENTRY STV_DEFAULT"
_ZN10layer_norm13ln_bwd_kernelINS_13Kernel_traitsIf13__nv_bfloat16fS2_fjLj1024ELj1ELj4ELj1ELj16ENS_18Kernel_traits_baseILj1024EfS2_fS2_fjLj128EEEEELb0ELb0ELb1ELb0EEEvNS_9BwdParamsE:
.text._ZN10layer_norm13ln_bwd_kernelINS_13Kernel_traitsIf13__nv_bfloat16fS2_fjLj1024ELj1ELj4ELj1ELj16ENS_18Kernel_traits_baseILj1024EfS2_fS2_fjLj128EEEEELb0ELb0ELb1ELb0EEEvNS_9BwdParamsE:
        /* <DEDUP_REMOVED lines=41> */
[----:B------:R-:W-:Y:S01]  /*0290*/  BSSY B0, `(.L_x_5936) ;  /* 0x0000458000007945 */ /* 0x000fe20003800000 */
[----:B------:R-:W-:-:S02]  /*02a0*/  CS2R R68, SRZ ;  /* 0x0000000000447805 */ /* 0x000fc4000001ff00 */
        /* <DEDUP_REMOVED lines=37> */
[----:B------:R-:W-:Y:S02]  /*0500*/  ISETP.NE.U32.AND P3, PT, RZ, UR6, PT ;  /* 0x00000006ff007c0c */ /* 0x000fe4000bf65070 */
[----:B------:R-:W-:Y:S02]  /*0510*/  MOV R5, R14 ;  /* 0x0000000e00057202 */ /* 0x000fe40000000f00 */
[----:B------:R-:W-:-:S04]  /*0520*/  ISETP.NE.AND.EX P3, PT, RZ, UR7, PT, P3 ;  /* 0x00000007ff007c0c */ /* 0x000fc8000bf65330 */
[----:B------:R-:W-:-:S04]  /*0530*/  ISETP.LT.U32.OR P3, PT, R16, 0x80, !P3 ;  /* 0x000000801000780c */ /* 0x000fc80005f61470 */
[----:B------:R-:W-:-:S09]  /*0540*/  P2R R2, PR, RZ, 0x8 ;  /* 0x00000008ff027803 */ /* 0x000fd20000000000 */
.L_x_6029:
[----:B-1----:R-:W1:Y:S08]  /*0550*/  LDC.64 R170, c[0x0][0x288] ;  /* 0x0000a200ffaa7b82 */ /* 0x002e700000000a00 */
[----:B------:R-:W2:Y:S08]  /*0560*/  LDC.64 R172, c[0x0][0x258] ;  /* 0x00009600ffac7b82 */ /* 0x000eb00000000a00 */
[----:B------:R-:W3:Y:S01]  /*0570*/  LDC.64 R168, c[0x0][0x280] ;  /* 0x0000a000ffa87b82 */ /* 0x000ee20000000a00 */
[----:B-1----:R-:W-:-:S07]  /*0580*/  IMAD.WIDE R170, R5, 0x4, R170 ;  /* 0x0000000405aa7825 */ /* 0x002fce00078e02aa */
[----:B----4-:R-:W1:Y:S01]  /*0590*/  LDC.64 R232, c[0x0][0x2c8] ;  /* 0x0000b200ffe87b82 */ /* 0x010e620000000a00 */
[----:B------:R-:W4:Y:S01]  /*05a0*/  LDG.E R171, desc[UR4][R170.64] ;  /* 0x00000004aaab7981 */ /* 0x000f22000c1e1900 */
[----:B--2---:R-:W-:-:S05]  /*05b0*/  IMAD.WIDE R172, R5, 0x4, R172 ;  /* 0x0000000405ac7825 */ /* 0x004fca00078e02ac */
[----:B-----5:R2:W5:Y:S01]  /*05c0*/  LDG.E R4, desc[UR4][R172.64] ;  /* 0x00000004ac047981 */ /* 0x020562000c1e1900 */
[----:B---3--:R-:W-:-:S05]  /*05d0*/  IMAD.WIDE R168, R5, 0x4, R168 ;  /* 0x0000000405a87825 */ /* 0x008fca00078e02a8 */
        /* <DEDUP_REMOVED lines=19> */
.L_x_5942:
[----:B------:R-:W-:-:S07]  /*0710*/  VIADD R171, R3, 0x20 ;  /* 0x0000002003ab7836 */ /* 0x000fce0000000000 */
.L_x_5941:
[----:B------:R-:W-:Y:S05]  /*0720*/  BSYNC B2 ;  /* 0x0000000000027941 */ /* 0x000fea0003800000 */
.L_x_5940:
        /* <DEDUP_REMOVED lines=8> */
.L_x_5945:
[----:B------:R-:W-:-:S07]  /*07b0*/  IADD3 R171, R171, 0x20, RZ ;  /* 0x00000020abab7810 */ /* 0x000fce0007ffe0ff */
.L_x_5944:
[----:B------:R-:W-:Y:S05]  /*07c0*/  BSYNC B2 ;  /* 0x0000000000027941 */ /* 0x000fea0003800000 */
.L_x_5943:
[----:B------:R-:W-:Y:S04]  /*07d0*/  BSSY B2, `(.L_x_5946) ;  /* 0x0000009000027945 */ /* 0x000fe80003800000 */
[----:B------:R-:W-:Y:S05]  /*07e0*/  @!P2 BRA `(.L_x_5947) ;  /* 0x00000000001ca947 */ /* 0x000fea0003800000 */
[----:B------:R-:W-:-:S04]  /*07f0*/  ISETP.NE.U32.AND P4, PT, RZ, UR12, PT ;  /* 0x0000000cff007c0c */ /* 0x000fc8000bf85070 */
[----:B------:R-:W-:-:S13]  /*0800*/  ISETP.NE.AND.EX P4, PT, RZ, UR13, PT, P4 ;  /* 0x0000000dff007c0c */ /* 0x000fda000bf85340 */
[----:B------:R-:W-:Y:S05]  /*0810*/  @!P4 BRA `(.L_x_5948) ;  /* 0x00000000000cc947 */ /* 0x000fea0003800000 */
[----:B--2---:R-:W-:-:S05]  /*0820*/  IMAD.WIDE.U32 R168, R171, 0x20, R232 ;  /* 0x00000020aba87825 */ /* 0x004fca00078e00e8 */
[----:B------:R3:W5:Y:S04]  /*0830*/  LDG.E.128 R32, desc[UR4][R168.64] ;  /* 0x00000004a8207981 */ /* 0x000768000c1e1d00 */
[----:B------:R3:W5:Y:S02]  /*0840*/  LDG.E.128 R28, desc[UR4][R168.64+0x10] ;  /* 0x00001004a81c7981 */ /* 0x000764000c1e1d00 */
.L_x_5948:
[----:B------:R-:W-:-:S07]  /*0850*/  IADD3 R171, R171, 0x20, RZ ;  /* 0x00000020abab7810 */ /* 0x000fce0007ffe0ff */
.L_x_5947:
[----:B------:R-:W-:Y:S05]  /*0860*/  BSYNC B2 ;  /* 0x0000000000027941 */ /* 0x000fea0003800000 */
.L_x_5946:
[----:B------:R-:W-:Y:S01]  /*0870*/  ISETP.NE.AND P4, PT, R2, RZ, PT ;  /* 0x000000ff0200720c */ /* 0x000fe20003f85270 */
[----:B------:R-:W-:Y:S01]  /*0880*/  HFMA2.MMA R229, -RZ, RZ, 0, 0 ;  /* 0x00000000ffe57435 */ /* 0x000fe200000001ff */
[----:B------:R-:W-:-:S11]  /*0890*/  MOV R230, RZ ;  /* 0x000000ff00e67202 */ /* 0x000fd60000000f00 */
[----:B------:R-:W-:Y:S05]  /*08a0*/  @P4 BRA `(.L_x_5949) ;  /* 0x0000001400844947 */ /* 0x000fea0003800000 */
[----:B------:R-:W-:-:S05]  /*08b0*/  IMAD.WIDE.U32 R232, R171, 0x20, R232 ;  /* 0x00000020abe87825 */ /* 0x000fca00078e00e8 */
[----:B------:R4:W5:Y:S04]  /*08c0*/  LDG.E.128 R156, desc[UR4][R232.64] ;  /* 0x00000004e89c7981 */ /* 0x000968000c1e1d00 */
[----:B------:R4:W5:Y:S01]  /*08d0*/  LDG.E.128 R160, desc[UR4][R232.64+0x10] ;  /* 0x00001004e8a07981 */ /* 0x000962000c1e1d00 */
[----:B------:R-:W-:Y:S05]  /*08e0*/  BRA `(.L_x_5949) ;  /* 0x0000001400747947 */ /* 0x000fea0003800000 */
.L_x_5939:
[----:B------:R-:W1:Y:S02]  /*08f0*/  LDC.64 R168, c[0x0][0x250] ;  /* 0x00009400ffa87b82 */ /* 0x000e640000000a00 */
[----:B-1----:R-:W-:-:S06]  /*0900*/  IMAD.WIDE R168, R5, 0x4, R168 ;  /* 0x0000000405a87825 */ /* 0x002fcc00078e02a8 */
[----:B------:R-:W2:Y:S01]  /*0910*/  LDG.E R168, desc[UR4][R168.64] ;  /* 0x00000004a8a87981 */ /* 0x000ea2000c1e1900 */
[----:B------:R-:W-:Y:S01]  /*0920*/  VIADD R171, R171, 0xffffffff ;  /* 0xffffffffabab7836 */ /* 0x000fe20000000000 */
[----:B0-----:R-:W-:Y:S01]  /*0930*/  ISETP.NE.AND P4, PT, R6, RZ, PT ;  /* 0x000000ff0600720c */ /* 0x001fe20003f85270 */
[----:B------:R-:W-:Y:S01]  /*0940*/  BSSY B2, `(.L_x_5950) ;  /* 0x000005b000027945 */ /* 0x000fe20003800000 */
[----:B------:R-:W-:Y:S01]  /*0950*/  HFMA2.MMA R229, -RZ, RZ, 0, 0 ;  /* 0x00000000ffe57435 */ /* 0x000fe200000001ff */
[----:B------:R-:W-:Y:S01]  /*0960*/  IMAD R171, R171, R8, RZ ;  /* 0x00000008abab7224 */ /* 0x000fe200078e02ff */
[----:B------:R-:W-:Y:S02]  /*0970*/  MOV R230, RZ ;  /* 0x000000ff00e67202 */ /* 0x000fe40000000f00 */
[----:B------:R-:W-:Y:S02]  /*0980*/  MOV R228, R3 ;  /* 0x0000000300e47202 */ /* 0x000fe40000000f00 */
        /* <DEDUP_REMOVED lines=16> */
[----:B------:R-:W-:Y:S02]  /*0a90*/  IADD3 R228, R3, 0x20, RZ ;  /* 0x0000002003e47810 */ /* 0x000fe40007ffe0ff */
[----:B------:R-:W-:Y:S01]  /*0aa0*/  IADD3 R231, R231, 0x20, RZ ;  /* 0x00000020e7e77810 */ /* 0x000fe20007ffe0ff */
[----:B--2---:R-:W-:-:S04]  /*0ab0*/  FADD.FTZ R225, -R226, R168 ;  /* 0x000000a8e2e17221 */ /* 0x004fc80000010100 */
[----:B-----5:R-:W-:Y:S01]  /*0ac0*/  FMUL.FTZ R225, R4, R225 ;  /* 0x000000e104e17220 */ /* 0x020fe20000410000 */
[C---:B----4-:R-:W-:Y:S02]  /*0ad0*/  SHF.L.U32 R223, R172.reuse, 0x10, RZ ;  /* 0x00000010acdf7819 */ /* 0x050fe400000006ff */
[----:B------:R-:W-:Y:S01]  /*0ae0*/  PRMT R26, R172, 0x7632, R26 ;  /* 0x00007632ac1a7816 */ /* 0x000fe2000000001a */
[C---:B------:R-:W-:Y:S01]  /*0af0*/  FADD.FTZ R169, -R226.reuse, R169 ;  /* 0x000000a9e2a97221 */ /* 0x040fe20000010100 */
[----:B------:R-:W-:Y:S01]  /*0b00*/  FADD.FTZ R171, -R226, R171 ;  /* 0x000000abe2ab7221 */ /* 0x000fe20000010100 */
[----:B------:R-:W-:Y:S01]  /*0b10*/  FADD.FTZ R104, R104, R223 ;  /* 0x000000df68687221 */ /* 0x000fe20000010000 */
[----:B------:R-:W-:Y:S01]  /*0b20*/  SHF.L.U32 R26, R26, 0x10, RZ ;  /* 0x000000101a1a7819 */ /* 0x000fe200000006ff */
[-C--:B------:R-:W-:Y:S01]  /*0b30*/  FFMA.FTZ R68, R225, R223.reuse, R68 ;  /* 0x000000dfe1447223 */ /* 0x080fe20000010044 */
[----:B------:R-:W-:Y:S01]  /*0b40*/  FMUL.FTZ R223, R36, R223 ;  /* 0x000000df24df7220 */ /* 0x000fe20000410000 */
[C---:B------:R-:W-:Y:S01]  /*0b50*/  PRMT R168, R173.reuse, 0x7632, R168 ;  /* 0x00007632ada87816 */ /* 0x040fe200000000a8 */
[C---:B------:R-:W-:Y:S01]  /*0b60*/  FMUL.FTZ R224, R4.reuse, R169 ;  /* 0x000000a904e07220 */ /* 0x040fe20000410000 */
[----:B------:R-:W-:Y:S01]  /*0b70*/  FMUL.FTZ R220, R4, R171 ;  /* 0x000000ab04dc7220 */ /* 0x000fe20000410000 */
[----:B------:R-:W-:Y:S01]  /*0b80*/  FADD.FTZ R221, -R226, R170 ;  /* 0x000000aae2dd7221 */ /* 0x000fe20000010100 */
[----:B------:R-:W-:-:S02]  /*0b90*/  IMAD.U32 R173, R173, 0x10000, RZ ;  /* 0x00010000adad7824 */ /* 0x000fc400078e00ff */
[-C--:B------:R-:W-:Y:S01]  /*0ba0*/  FMUL.FTZ R222, R37, R26.reuse ;  /* 0x0000001a25de7220 */ /* 0x080fe20000410000 */
[----:B------:R-:W-:Y:S01]  /*0bb0*/  FADD.FTZ R169, RZ, R223 ;  /* 0x000000dfffa97221 */ /* 0x000fe20000010000 */
[----:B------:R-:W-:Y:S01]  /*0bc0*/  FFMA.FTZ R171, R225, R223, RZ ;  /* 0x000000dfe1ab7223 */ /* 0x000fe200000100ff */
[----:B------:R-:W-:Y:S01]  /*0bd0*/  SHF.L.U32 R218, R168, 0x10, RZ ;  /* 0x00000010a8da7819 */ /* 0x000fe200000006ff */
[----:B---3--:R-:W-:Y:S01]  /*0be0*/  FADD.FTZ R217, -R226, R176 ;  /* 0x000000b0e2d97221 */ /* 0x008fe20000010100 */
        /* <DEDUP_REMOVED lines=14> */
[----:B------:R-:W-:Y:S01]  /*0cd0*/  FADD.FTZ R177, -R226, R177 ;  /* 0x000000b1e2b17221 */ /* 0x000fe20000010100 */
[----:B------:R-:W-:Y:S01]  /*0ce0*/  FADD.FTZ R108, R108, R215 ;  /* 0x000000d76c6c7221 */ /* 0x000fe20000010000 */
[----:B------:R-:W-:Y:S01]  /*0cf0*/  FFMA.FTZ R72, R217, R215, R72 ;  /* 0x000000d7d9487223 */ /* 0x000fe20000010048 */
[----:B------:R-:W-:-:S02]  /*0d00*/  IMAD.U32 R170, R170, 0x10000, RZ ;  /* 0x00010000aaaa7824 */ /* 0x000fc400078e00ff */
[----:B------:R-:W-:Y:S01]  /*0d10*/  FMUL.FTZ R215, R40, R215 ;  /* 0x000000d728d77220 */ /* 0x000fe20000410000 */
[----:B------:R-:W-:Y:S01]  /*0d20*/  FADD.FTZ R26, R169, R218 ;  /* 0x000000daa91a7221 */ /* 0x000fe20000010000 */
[----:B------:R-:W-:Y:S01]  /*0d30*/  FFMA.FTZ R168, R220, R218, R171 ;  /* 0x000000dadca87223 */ /* 0x000fe200000100ab */
[C---:B------:R-:W-:Y:S01]  /*0d40*/  PRMT R172, R175.reuse, 0x7632, R172 ;  /* 0x00007632afac7816 */ /* 0x040fe200000000ac */
[----:B------:R-:W-:Y:S01]  /*0d50*/  FMUL.FTZ R216, R4, R177 ;  /* 0x000000b104d87220 */ /* 0x000fe20000410000 */
[----:B------:R-:W-:Y:S01]  /*0d60*/  SHF.L.U32 R175, R175, 0x10, RZ ;  /* 0x00000010afaf7819 */ /* 0x000fe200000006ff */
[----:B------:R-:W-:Y:S01]  /*0d70*/  FADD.FTZ R213, -R226, R178 ;  /* 0x000000b2e2d57221 */ /* 0x000fe20000010100 */
[-C--:B------:R-:W-:Y:S01]  /*0d80*/  FMUL.FTZ R214, R41, R170.reuse ;  /* 0x000000aa29d67220 */ /* 0x080fe20000410000 */
[----:B------:R-:W-:Y:S01]  /*0d90*/  FADD.FTZ R169, R26, R215 ;  /* 0x000000d71aa97221 */ /* 0x000fe20000010000 */
[----:B------:R-:W-:Y:S01]  /*0da0*/  FFMA.FTZ R171, R217, R215, R168 ;  /* 0x000000d7d9ab7223 */ /* 0x000fe200000100a8 */
[----:B------:R-:W-:Y:S01]  /*0db0*/  SHF.L.U32 R172, R172, 0x10, RZ ;  /* 0x00000010acac7819 */ /* 0x000fe200000006ff */
        /* <DEDUP_REMOVED lines=19> */
.L_x_5951:
[----:B------:R-:W-:Y:S05]  /*0ef0*/  BSYNC B2 ;  /* 0x0000000000027941 */ /* 0x000fea0003800000 */
.L_x_5950:
        /* <DEDUP_REMOVED lines=17> */
[C---:B------:R-:W-:Y:S01]  /*1010*/  FADD.FTZ R13, -R226.reuse, R13 ;  /* 0x0000000de20d7221 */ /* 0x040fe20000010100 */
[C-C-:B------:R-:W-:Y:S01]  /*1020*/  FADD.FTZ R171, -R226.reuse, R14.reuse ;  /* 0x0000000ee2ab7221 */ /* 0x140fe20000010100 */
[----:B------:R-:W-:Y:S01]  /*1030*/  FADD.FTZ R173, -R226, R15 ;  /* 0x0000000fe2ad7221 */ /* 0x000fe20000010100 */
[C---:B0----5:R-:W-:Y:S01]  /*1040*/  FMUL.FTZ R11, R4.reuse, R169 ;  /* 0x000000a9040b7220 */ /* 0x061fe20000410000 */
[----:B------:R-:W-:Y:S01]  /*1050*/  FMUL.FTZ R10, R4, R13 ;  /* 0x0000000d040a7220 */ /* 0x000fe20000410000 */
[----:B----4-:R-:W-:-:S02]  /*1060*/  PRMT R14, R16, 0x7632, R14 ;  /* 0x00007632100e7816 */ /* 0x010fc4000000000e */
[----:B------:R-:W-:Y:S02]  /*1070*/  SHF.L.U32 R15, R16, 0x10, RZ ;  /* 0x00000010100f7819 */ /* 0x000fe400000006ff */
[C---:B------:R-:W-:Y:S02]  /*1080*/  PRMT R170, R19.reuse, 0x7632, R170 ;  /* 0x0000763213aa7816 */ /* 0x040fe400000000aa */
[----:B------:R-:W-:Y:S01]  /*1090*/  SHF.L.U32 R179, R19, 0x10, RZ ;  /* 0x0000001013b37819 */ /* 0x000fe200000006ff */
[C---:B---3--:R-:W-:Y:S01]  /*10a0*/  FADD.FTZ R19, -R226.reuse, R20 ;  /* 0x00000014e2137221 */ /* 0x048fe20000010100 */
[C---:B------:R-:W-:Y:S01]  /*10b0*/  PRMT R16, R17.reuse, 0x7632, R16 ;  /* 0x0000763211107816 */ /* 0x040fe20000000010 */
[----:B------:R-:W-:Y:S02]  /*10c0*/  IMAD.U32 R17, R17, 0x10000, RZ ;  /* 0x0001000011117824 */ /* 0x000fe400078e00ff */
[----:B------:R-:W-:Y:S01]  /*10d0*/  FADD.FTZ R177, -R226, R21 ;  /* 0x00000015e2b17221 */ /* 0x000fe20000010100 */
[----:B------:R-:W-:Y:S01]  /*10e0*/  FMUL.FTZ R13, R4, R171 ;  /* 0x000000ab040d7220 */ /* 0x000fe20000410000 */
[----:B------:R-:W-:Y:S01]  /*10f0*/  SHF.L.U32 R20, R14, 0x10, RZ ;  /* 0x000000100e147819 */ /* 0x000fe200000006ff */
[----:B------:R-:W-:Y:S01]  /*1100*/  FADD.FTZ R21, -R226, R22 ;  /* 0x00000016e2157221 */ /* 0x000fe20000010100 */
[-C--:B------:R-:W-:Y:S01]  /*1110*/  FMUL.FTZ R14, R44, R15.reuse ;  /* 0x0000000f2c0e7220 */ /* 0x080fe20000410000 */
[----:B------:R-:W-:Y:S01]  /*1120*/  FADD.FTZ R112, R112, R15 ;  /* 0x0000000f70707221 */ /* 0x000fe20000010000 */
[----:B------:R-:W-:Y:S01]  /*1130*/  FFMA.FTZ R76, R11, R15, R76 ;  /* 0x0000000f0b4c7223 */ /* 0x000fe2000001004c */
[----:B------:R-:W-:Y:S01]  /*1140*/  SHF.L.U32 R24, R16, 0x10, RZ ;  /* 0x0000001010187819 */ /* 0x000fe200000006ff */
[----:B------:R-:W-:Y:S01]  /*1150*/  FMUL.FTZ R15, R4, R19 ;  /* 0x00000013040f7220 */ /* 0x000fe20000410000 */
[----:B------:R-:W-:Y:S01]  /*1160*/  FADD.FTZ R114, R114, R17 ;  /* 0x0000001172727221 */ /* 0x000fe20000010000 */
[-C--:B------:R-:W-:Y:S01]  /*1170*/  FFMA.FTZ R78, R13, R17.reuse, R78 ;  /* 0x000000110d4e7223 */ /* 0x080fe2000001004e */
[----:B------:R-:W-:Y:S01]  /*1180*/  FMUL.FTZ R16, R46, R17 ;  /* 0x000000112e107220 */ /* 0x000fe20000410000 */
[----:B------:R-:W-:Y:S01]  /*1190*/  FMUL.FTZ R17, R4, R21 ;  /* 0x0000001504117220 */ /* 0x000fe20000410000 */
[----:B------:R-:W-:Y:S01]  /*11a0*/  FADD.FTZ R22, R229, R14 ;  /* 0x0000000ee5167221 */ /* 0x000fe20000010000 */
[----:B------:R-:W-:Y:S01]  /*11b0*/  FMUL.FTZ R19, R45, R20 ;  /* 0x000000142d137220 */ /* 0x000fe20000410000 */
[----:B------:R-:W-:Y:S01]  /*11c0*/  FFMA.FTZ R21, R11, R14, R230 ;  /* 0x0000000e0b157223 */ /* 0x000fe200000100e6 */
[----:B------:R-:W-:Y:S01]  /*11d0*/  FADD.FTZ R235, -R226, R23 ;  /* 0x00000017e2eb7221 */ /* 0x000fe20000010100 */
[----:B------:R-:W-:Y:S01]  /*11e0*/  FMUL.FTZ R12, R4, R173 ;  /* 0x000000ad040c7220 */ /* 0x000fe20000410000 */
        /* <DEDUP_REMOVED lines=9> */
[----:B------:R-:W-:-:S02]  /*1280*/  IMAD.U32 R168, R25, 0x10000, RZ ;  /* 0x0001000019a87824 */ /* 0x000fc400078e00ff */
        /* <DEDUP_REMOVED lines=27> */
.L_x_5953:
[----:B------:R-:W-:Y:S05]  /*1440*/  BSYNC B2 ;  /* 0x0000000000027941 */ /* 0x000fea0003800000 */
.L_x_5952:
        /* <DEDUP_REMOVED lines=18> */
[C---:B---3--:R-:W-:Y:S01]  /*1570*/  FADD.FTZ R183, -R226.reuse, R176 ;  /* 0x000000b0e2b77221 */ /* 0x048fe20000010100 */
[----:B------:R-:W-:Y:S01]  /*1580*/  FADD.FTZ R193, -R226, R170 ;  /* 0x000000aae2c17221 */ /* 0x000fe20000010100 */
[----:B----4-:R-:W-:-:S02]  /*1590*/  PRMT R168, R172, 0x7632, R168 ;  /* 0x00007632aca87816 */ /* 0x010fc400000000a8 */
[----:B------:R-:W-:Y:S01]  /*15a0*/  SHF.L.U32 R169, R172, 0x10, RZ ;  /* 0x00000010aca97819 */ /* 0x000fe200000006ff */
[----:B-----5:R-:W-:Y:S01]  /*15b0*/  FMUL.FTZ R183, R4, R183 ;  /* 0x000000b704b77220 */ /* 0x020fe20000410000 */
[----:B------:R-:W-:Y:S01]  /*15c0*/  SHF.L.U32 R187, R174, 0x10, RZ ;  /* 0x00000010aebb7819 */ /* 0x000fe200000006ff */
[----:B------:R-:W-:Y:S01]  /*15d0*/  FMUL.FTZ R27, R4, R27 ;  /* 0x0000001b041b7220 */ /* 0x000fe20000410000 */
[----:B------:R-:W-:Y:S01]  /*15e0*/  SHF.L.U32 R170, R168, 0x10, RZ ;  /* 0x00000010a8aa7819 */ /* 0x000fe200000006ff */
[----:B------:R-:W-:Y:S01]  /*15f0*/  FMUL.FTZ R184, R52, R169 ;  /* 0x000000a934b87220 */ /* 0x000fe20000410000 */
[--C-:B------:R-:W-:Y:S01]  /*1600*/  FADD.FTZ R235, -R226, R171.reuse ;  /* 0x000000abe2eb7221 */ /* 0x100fe20000010100 */
[----:B------:R-:W-:Y:S01]  /*1610*/  PRMT R171, R173, 0x7632, R171 ;  /* 0x00007632adab7816 */ /* 0x000fe200000000ab */
[----:B------:R-:W-:Y:S01]  /*1620*/  FADD.FTZ R88, R88, R187 ;  /* 0x000000bb58587221 */ /* 0x000fe20000010000 */
[-C--:B------:R-:W-:Y:S01]  /*1630*/  FFMA.FTZ R128, R183, R187.reuse, R128 ;  /* 0x000000bbb7807223 */ /* 0x080fe20000010080 */
[----:B------:R-:W-:Y:S01]  /*1640*/  FMUL.FTZ R188, R56, R187 ;  /* 0x000000bb38bc7220 */ /* 0x000fe20000410000 */
[----:B------:R-:W-:Y:S01]  /*1650*/  FADD.FTZ R120, R120, R169 ;  /* 0x000000a978787221 */ /* 0x000fe20000010000 */
[----:B------:R-:W-:Y:S01]  /*1660*/  FFMA.FTZ R124, R27, R169, R124 ;  /* 0x000000a91b7c7223 */ /* 0x000fe2000001007c */
[----:B------:R-:W-:Y:S01]  /*1670*/  FADD.FTZ R168, R229, R184 ;  /* 0x000000b8e5a87221 */ /* 0x000fe20000010000 */
[----:B------:R-:W-:Y:S01]  /*1680*/  FMUL.FTZ R187, R53, R170 ;  /* 0x000000aa35bb7220 */ /* 0x000fe20000410000 */
[----:B------:R-:W-:-:S02]  /*1690*/  IMAD.U32 R173, R173, 0x10000, RZ ;  /* 0x00010000adad7824 */ /* 0x000fc400078e00ff */
[----:B0-----:R-:W-:Y:S01]  /*16a0*/  FMUL.FTZ R180, R4, R191 ;  /* 0x000000bf04b47220 */ /* 0x001fe20000410000 */
[----:B------:R-:W-:Y:S01]  /*16b0*/  FFMA.FTZ R169, R27, R184, R230 ;  /* 0x000000b81ba97223 */ /* 0x000fe200000100e6 */
[----:B------:R-:W-:Y:S01]  /*16c0*/  SHF.L.U32 R172, R171, 0x10, RZ ;  /* 0x00000010abac7819 */ /* 0x000fe200000006ff */
[----:B------:R-:W-:Y:S01]  /*16d0*/  FADD.FTZ R171, R168, R187 ;  /* 0x000000bba8ab7221 */ /* 0x000fe20000010000 */
[----:B------:R-:W-:Y:S01]  /*16e0*/  PRMT R189, R175, 0x7632, R189 ;  /* 0x00007632afbd7816 */ /* 0x000fe200000000bd */
[----:B------:R-:W-:Y:S01]  /*16f0*/  FMUL.FTZ R181, R4, R193 ;  /* 0x000000c104b57220 */ /* 0x000fe20000410000 */
[----:B------:R-:W-:Y:S01]  /*1700*/  FMUL.FTZ R186, R54, R173 ;  /* 0x000000ad36ba7220 */ /* 0x000fe20000410000 */
[----:B------:R-:W-:Y:S01]  /*1710*/  FFMA.FTZ R168, R180, R187, R169 ;  /* 0x000000bbb4a87223 */ /* 0x000fe200000100a9 */
[----:B------:R-:W-:Y:S01]  /*1720*/  PRMT R185, R174, 0x7632, R185 ;  /* 0x00007632aeb97816 */ /* 0x000fe200000000b9 */
[----:B------:R-:W-:Y:S01]  /*1730*/  FFMA.FTZ R125, R180, R170, R125 ;  /* 0x000000aab47d7223 */ /* 0x000fe2000001007d */
[----:B------:R-:W-:Y:S01]  /*1740*/  SHF.L.U32 R176, R189, 0x10, RZ ;  /* 0x00000010bdb07819 */ /* 0x000fe200000006ff */
[----:B------:R-:W-:Y:S01]  /*1750*/  FADD.FTZ R121, R121, R170 ;  /* 0x000000aa79797221 */ /* 0x000fe20000010000 */
[----:B------:R-:W-:Y:S01]  /*1760*/  FMUL.FTZ R182, R4, R235 ;  /* 0x000000eb04b67220 */ /* 0x000fe20000410000 */
[----:B------:R-:W-:Y:S01]  /*1770*/  FMUL.FTZ R189, R55, R172 ;  /* 0x000000ac37bd7220 */ /* 0x000fe20000410000 */
[----:B------:R-:W-:Y:S01]  /*1780*/  FADD.FTZ R170, R171, R186 ;  /* 0x000000baabaa7221 */ /* 0x000fe20000010000 */
[----:B------:R-:W-:Y:S01]  /*1790*/  FFMA.FTZ R169, R181, R186, R168 ;  /* 0x000000bab5a97223 */ /* 0x000fe200000100a8 */
[----:B------:R-:W-:Y:S01]  /*17a0*/  FADD.FTZ R177, -R226, R177 ;  /* 0x000000b1e2b17221 */ /* 0x000fe20000010100 */
[----:B------:R-:W-:-:S02]  /*17b0*/  IMAD.U32 R174, R185, 0x10000, RZ ;  /* 0x00010000b9ae7824 */ /* 0x000fc400078e00ff */
        /* <DEDUP_REMOVED lines=29> */
.L_x_5955:
[----:B------:R-:W-:Y:S05]  /*1990*/  BSYNC B2 ;  /* 0x0000000000027941 */ /* 0x000fea0003800000 */
.L_x_5954:
        /* <DEDUP_REMOVED lines=17> */
[----:B-----5:R-:W-:Y:S01]  /*1ab0*/  FMUL.FTZ R195, R4, R195 ;  /* 0x000000c304c37220 */ /* 0x020fe20000410000 */
[----:B----4-:R-:W-:-:S02]  /*1ac0*/  PRMT R168, R172, 0x7632, R168 ;  /* 0x00007632aca87816 */ /* 0x010fc400000000a8 */
[----:B------:R-:W-:Y:S02]  /*1ad0*/  SHF.L.U32 R169, R172, 0x10, RZ ;  /* 0x00000010aca97819 */ /* 0x000fe400000006ff */
[----:B------:R-:W-:Y:S01]  /*1ae0*/  SHF.L.U32 R170, R168, 0x10, RZ ;  /* 0x00000010a8aa7819 */ /* 0x000fe200000006ff */
[--C-:B------:R-:W-:Y:S02]  /*1af0*/  FADD.FTZ R203, -R226, R171.reuse ;  /* 0x000000abe2cb7221 */ /* 0x100fe40000010100 */
[----:B------:R-:W-:Y:S01]  /*1b00*/  FMUL.FTZ R200, R60, R169 ;  /* 0x000000a93cc87220 */ /* 0x000fe20000410000 */
[----:B------:R-:W-:Y:S01]  /*1b10*/  PRMT R171, R173, 0x7632, R171 ;  /* 0x00007632adab7816 */ /* 0x000fe200000000ab */
[----:B0-----:R-:W-:Y:S01]  /*1b20*/  FMUL.FTZ R197, R4, R201 ;  /* 0x000000c904c57220 */ /* 0x001fe20000410000 */
[C---:B------:R-:W-:Y:S01]  /*1b30*/  PRMT R206, R175.reuse, 0x7632, R206 ;  /* 0x00007632afce7816 */ /* 0x040fe200000000ce */
[----:B------:R-:W-:Y:S01]  /*1b40*/  FADD.FTZ R132, R132, R169 ;  /* 0x000000a984847221 */ /* 0x000fe20000010000 */
[----:B------:R-:W-:Y:S01]  /*1b50*/  SHF.L.U32 R209, R175, 0x10, RZ ;  /* 0x00000010afd17819 */ /* 0x000fe200000006ff */
[----:B---3--:R-:W-:Y:S01]  /*1b60*/  FADD.FTZ R175, -R226, R176 ;  /* 0x000000b0e2af7221 */ /* 0x008fe20000010100 */
[----:B------:R-:W-:Y:S01]  /*1b70*/  FFMA.FTZ R96, R195, R169, R96 ;  /* 0x000000a9c3607223 */ /* 0x000fe20000010060 */
[----:B------:R-:W-:Y:S01]  /*1b80*/  FADD.FTZ R168, R229, R200 ;  /* 0x000000c8e5a87221 */ /* 0x000fe20000010000 */
[----:B------:R-:W-:Y:S01]  /*1b90*/  FMUL.FTZ R201, R61, R170 ;  /* 0x000000aa3dc97220 */ /* 0x000fe20000410000 */
[----:B------:R-:W-:-:S02]  /*1ba0*/  IMAD.U32 R173, R173, 0x10000, RZ ;  /* 0x00010000adad7824 */ /* 0x000fc400078e00ff */
[----:B------:R-:W-:Y:S01]  /*1bb0*/  FMUL.FTZ R196, R4, R199 ;  /* 0x000000c704c47220 */ /* 0x000fe20000410000 */
[----:B------:R-:W-:Y:S01]  /*1bc0*/  FFMA.FTZ R169, R195, R200, R230 ;  /* 0x000000c8c3a97223 */ /* 0x000fe200000100e6 */
[----:B------:R-:W-:Y:S01]  /*1bd0*/  PRMT R204, R174, 0x7632, R204 ;  /* 0x00007632aecc7816 */ /* 0x000fe200000000cc */
[----:B------:R-:W-:Y:S01]  /*1be0*/  FMUL.FTZ R199, R4, R175 ;  /* 0x000000af04c77220 */ /* 0x000fe20000410000 */
[----:B------:R-:W-:Y:S02]  /*1bf0*/  SHF.L.U32 R205, R174, 0x10, RZ ;  /* 0x00000010aecd7819 */ /* 0x000fe400000006ff */
[----:B------:R-:W-:Y:S01]  /*1c00*/  SHF.L.U32 R172, R171, 0x10, RZ ;  /* 0x00000010abac7819 */ /* 0x000fe200000006ff */
[----:B------:R-:W-:Y:S01]  /*1c10*/  FADD.FTZ R171, R168, R201 ;  /* 0x000000c9a8ab7221 */ /* 0x000fe20000010000 */
[----:B------:R-:W-:Y:S01]  /*1c20*/  FMUL.FTZ R202, R62, R173 ;  /* 0x000000ad3eca7220 */ /* 0x000fe20000410000 */
[----:B------:R-:W-:Y:S01]  /*1c30*/  FFMA.FTZ R168, R196, R201, R169 ;  /* 0x000000c9c4a87223 */ /* 0x000fe200000100a9 */
[----:B------:R-:W-:-:S02]  /*1c40*/  IMAD.U32 R174, R204, 0x10000, RZ ;  /* 0x00010000ccae7824 */ /* 0x000fc400078e00ff */
[----:B------:R-:W-:Y:S01]  /*1c50*/  FADD.FTZ R136, R136, R205 ;  /* 0x000000cd88887221 */ /* 0x000fe20000010000 */
[-C--:B------:R-:W-:Y:S01]  /*1c60*/  FFMA.FTZ R100, R199, R205.reuse, R100 ;  /* 0x000000cdc7647223 */ /* 0x080fe20000010064 */
[----:B------:R-:W-:Y:S01]  /*1c70*/  FMUL.FTZ R204, R64, R205 ;  /* 0x000000cd40cc7220 */ /* 0x000fe20000410000 */
[----:B------:R-:W-:Y:S01]  /*1c80*/  FFMA.FTZ R97, R196, R170, R97 ;  /* 0x000000aac4617223 */ /* 0x000fe20000010061 */
[----:B------:R-:W-:Y:S01]  /*1c90*/  FADD.FTZ R133, R133, R170 ;  /* 0x000000aa85857221 */ /* 0x000fe20000010000 */
[----:B------:R-:W-:Y:S01]  /*1ca0*/  FMUL.FTZ R198, R4, R203 ;  /* 0x000000cb04c67220 */ /* 0x000fe20000410000 */
[----:B------:R-:W-:Y:S01]  /*1cb0*/  FMUL.FTZ R205, R63, R172 ;  /* 0x000000ac3fcd7220 */ /* 0x000fe20000410000 */
[----:B------:R-:W-:Y:S01]  /*1cc0*/  FADD.FTZ R170, R171, R202 ;  /* 0x000000caabaa7221 */ /* 0x000fe20000010000 */
[----:B------:R-:W-:Y:S01]  /*1cd0*/  FFMA.FTZ R169, R197, R202, R168 ;  /* 0x000000cac5a97223 */ /* 0x000fe200000100a8 */
[C---:B------:R-:W-:Y:S01]  /*1ce0*/  FADD.FTZ R207, -R226.reuse, R178 ;  /* 0x000000b2e2cf7221 */ /* 0x040fe20000010100 */
        /* <DEDUP_REMOVED lines=29> */
.L_x_5949:
[----:B------:R-:W-:Y:S05]  /*1ec0*/  BSYNC B1 ;  /* 0x0000000000017941 */ /* 0x000fea0003800000 */
.L_x_5938:
[----:B------:R-:W-:-:S03]  /*1ed0*/  UMOV UR6, 0xffffffff ;  /* 0xffffffff00067882 */ /* 0x000fc60000000000 */
[----:B------:R-:W-:Y:S05]  /*1ee0*/  BRA.DIV UR6, `(.L_x_5956) ;  /* 0x0000003a06487947 */ /* 0x000fea000b800000 */
[----:B--23--:R-:W2:Y:S04]  /*1ef0*/  SHFL.BFLY PT, R168, R229, 0x1, 0x1f ;  /* 0x0c201f00e5a87f89 */ /* 0x00cea800000e0000 */
        /* <DEDUP_REMOVED lines=16> */
[----:B------:R2:W0:Y:S02]  /*2000*/  SHFL.BFLY PT, R169, R174, 0x10, 0x1f ;  /* 0x0e001f00aea97f89 */ /* 0x00042400000e0000 */
.L_x_6041:
[----:B---3--:R-:W-:Y:S01]  /*2010*/  FADD.FTZ R168, R175, R168 ;  /* 0x000000a8afa87221 */ /* 0x008fe20000010000 */
[----:B0-----:R-:W-:Y:S01]  /*2020*/  ISETP.NE.AND P4, PT, R6, RZ, PT ;  /* 0x000000ff0600720c */ /* 0x001fe20003f85270 */
[----:B--2---:R-:W-:Y:S01]  /*2030*/  HFMA2.MMA R175, -RZ, RZ, 0, 0 ;  /* 0x00000000ffaf7435 */ /* 0x004fe200000001ff */
[----:B------:R-:W-:Y:S01]  /*2040*/  FADD.FTZ R169, R174, R169 ;  /* 0x000000a9aea97221 */ /* 0x000fe20000010000 */
[----:B------:R-:W-:Y:S01]  /*2050*/  FMUL.FTZ R168, R168, UR8 ;  /* 0x00000008a8a87c20 */ /* 0x000fe20008410000 */
[----:B------:R-:W-:Y:S02]  /*2060*/  BSSY B1, `(.L_x_5957) ;  /* 0x00000a3000017945 */ /* 0x000fe40003800000 */
        /* <DEDUP_REMOVED lines=9> */
[----:B------:R-:W0:Y:S01]  /*2100*/  @!P3 LDC.64 R168, c[0x0][0x2c8] ;  /* 0x0000b200ffa8bb82 */ /* 0x000e220000000a00 */
[----:B------:R-:W-:Y:S01]  /*2110*/  BSSY B2, `(.L_x_5959) ;  /* 0x000000d000027945 */ /* 0x000fe20003800000 */
[----:B0-----:R-:W-:-:S04]  /*2120*/  @!P3 ISETP.NE.U32.AND P5, PT, R168, RZ, PT ;  /* 0x000000ffa800b20c */ /* 0x001fc80003fa5070 */
[----:B------:R-:W-:-:S04]  /*2130*/  @!P3 ISETP.NE.AND.EX P5, PT, R169, RZ, PT, P5 ;  /* 0x000000ffa900b20c */ /* 0x000fc80003fa5350 */
[----:B------:R-:W-:Y:S01]  /*2140*/  @!P3 FSEL R177, R140, RZ, P5 ;  /* 0x000000ff8cb1b208 */ /* 0x000fe20002800000 */
[----:B------:R-:W-:Y:S08]  /*2150*/  @!P3 BRA `(.L_x_5960) ;  /* 0x000000000020b947 */ /* 0x000ff00003800000 */
        /* <DEDUP_REMOVED lines=8> */
.L_x_5960:
[----:B------:R-:W-:Y:S05]  /*21e0*/  BSYNC B2 ;  /* 0x0000000000027941 */ /* 0x000fea0003800000 */
.L_x_5959:
        /* <DEDUP_REMOVED lines=11> */
.L_x_5962:
[----:B------:R-:W-:Y:S05]  /*22a0*/  BSYNC B2 ;  /* 0x0000000000027941 */ /* 0x000fea0003800000 */
.L_x_5961:
        /* <DEDUP_REMOVED lines=11> */
.L_x_5964:
[----:B------:R-:W-:Y:S05]  /*2360*/  BSYNC B2 ;  /* 0x0000000000027941 */ /* 0x000fea0003800000 */
.L_x_5963:
        /* <DEDUP_REMOVED lines=11> */
.L_x_5966:
[----:B------:R-:W-:Y:S05]  /*2420*/  BSYNC B2 ;  /* 0x0000000000027941 */ /* 0x000fea0003800000 */
.L_x_5965:
        /* <DEDUP_REMOVED lines=11> */
.L_x_5968:
[----:B------:R-:W-:Y:S05]  /*24e0*/  BSYNC B2 ;  /* 0x0000000000027941 */ /* 0x000fea0003800000 */
.L_x_5967:
        /* <DEDUP_REMOVED lines=11> */
.L_x_5970:
[----:B------:R-:W-:Y:S05]  /*25a0*/  BSYNC B2 ;  /* 0x0000000000027941 */ /* 0x000fea0003800000 */
.L_x_5969:
        /* <DEDUP_REMOVED lines=11> */
.L_x_5972:
[----:B------:R-:W-:Y:S05]  /*2660*/  BSYNC B2 ;  /* 0x0000000000027941 */ /* 0x000fea0003800000 */
.L_x_5971:
[----:B------:R-:W0:Y:S01]  /*2670*/  LDC.64 R170, c[0x0][0x308] ;  /* 0x0000c200ffaa7b82 */ /* 0x000e220000000a00 */
[----:B------:R-:W-:Y:S01]  /*2680*/  @!P3 ISETP.NE.U32.AND P5, PT, R168, RZ, PT ;  /* 0x000000ffa800b20c */ /* 0x000fe20003fa5070 */
[----:B------:R-:W-:Y:S03]  /*2690*/  BSSY B2, `(.L_x_5973) ;  /* 0x000000e000027945 */ /* 0x000fe60003800000 */
[----:B------:R-:W-:-:S04]  /*26a0*/  @!P3 ISETP.NE.AND.EX P5, PT, R169, RZ, PT, P5 ;  /* 0x000000ffa900b20c */ /* 0x000fc80003fa5350 */
[----:B------:R-:W-:Y:S02]  /*26b0*/  @!P3 FSEL R226, R147, RZ, P5 ;  /* 0x000000ff93e2b208 */ /* 0x000fe40002800000 */
[----:B0-----:R-:W-:-:S04]  /*26c0*/  ISETP.NE.U32.AND P5, PT, R170, RZ, PT ;  /* 0x000000ffaa00720c */ /* 0x001fc80003fa5070 */
        /* <DEDUP_REMOVED lines=10> */
.L_x_5974:
[----:B------:R-:W-:Y:S05]  /*2770*/  BSYNC B2 ;  /* 0x0000000000027941 */ /* 0x000fea0003800000 */
.L_x_5973:
[----:B------:R-:W-:Y:S01]  /*2780*/  SEL R166, R229, R166, P5 ;  /* 0x000000a6e5a67207 */ /* 0x000fe20002800000 */
[----:B------:R-:W0:Y:S01]  /*2790*/  @P4 LDC R228, c[0x0][0x29c] ;  /* 0x0000a700ffe44b82 */ /* 0x000e220000000800 */
        /* <DEDUP_REMOVED lines=8> */
[----:B----4-:R-:W3:Y:S08]  /*2820*/  @P4 LDC R232, c[0x0][0x29c] ;  /* 0x0000a700ffe84b82 */ /* 0x010ef00000000800 */
[----:B-1----:R-:W1:Y:S01]  /*2830*/  @P4 LDC R234, c[0x0][0x29c] ;  /* 0x0000a700ffea4b82 */ /* 0x002e620000000800 */
[----:B0-----:R-:W-:-:S05]  /*2840*/  @P4 FMUL.FTZ R177, R177, R228 ;  /* 0x000000e4b1b14220 */ /* 0x001fca0000410000 */
[----:B------:R-:W-:Y:S02]  /*2850*/  @P4 F2FP.BF16.F32.PACK_AB R177, RZ, R177 ;  /* 0x000000b1ffb1423e */ /* 0x000fe400000010ff */
[----:B------:R-:W0:Y:S01]  /*2860*/  @P5 LDC.64 R168, c[0x0][0x308] ;  /* 0x0000c200ffa85b82 */ /* 0x000e220000000a00 */
        /* <DEDUP_REMOVED lines=8> */
[----:B-1----:R-:W-:Y:S01]  /*28f0*/  @P4 FMUL.FTZ R227, R227, R234 ;  /* 0x000000eae3e34220 */ /* 0x002fe20000410000 */
[----:B------:R-:W-:-:S04]  /*2900*/  @P4 PRMT R86, R179, 0x7610, R86 ;  /* 0x00007610b3564816 */ /* 0x000fc80000000056 */
[----:B------:R-:W-:Y:S02]  /*2910*/  @P4 F2FP.BF16.F32.PACK_AB R227, RZ, R227 ;  /* 0x000000e3ffe3423e */ /* 0x000fe400000010ff */
[----:B------:R-:W1:Y:S01]  /*2920*/  @P4 LDC R235, c[0x0][0x29c] ;  /* 0x0000a700ffeb4b82 */ /* 0x000e620000000800 */
[----:B0-----:R-:W-:Y:S01]  /*2930*/  @P5 IMAD.WIDE.U32 R170, R3, 0x20, R168 ;  /* 0x0000002003aa5825 */ /* 0x001fe200078e00a8 */
        /* <DEDUP_REMOVED lines=11> */
[----:B-1----:R-:W-:-:S03]  /*29f0*/  @P4 FMUL.FTZ R178, R178, R235 ;  /* 0x000000ebb2b24220 */ /* 0x002fc60000410000 */
[----:B------:R-:W-:Y:S02]  /*2a00*/  @P4 PRMT R85, R85, 0x5410, R174 ;  /* 0x0000541055554816 */ /* 0x000fe400000000ae */
[----:B------:R-:W-:Y:S01]  /*2a10*/  @P4 F2FP.BF16.F32.PACK_AB R178, RZ, R178 ;  /* 0x000000b2ffb2423e */ /* 0x000fe200000010ff */
[----:B----4-:R-:W-:-:S03]  /*2a20*/  @P4 FMUL.FTZ R226, R226, R237 ;  /* 0x000000ede2e24220 */ /* 0x010fc60000410000 */
[----:B------:R-:W-:Y:S02]  /*2a30*/  @P4 PRMT R86, R86, 0x5410, R178 ;  /* 0x0000541056564816 */ /* 0x000fe400000000b2 */
[----:B------:R-:W-:Y:S01]  /*2a40*/  @P4 F2FP.BF16.F32.PACK_AB R226, RZ, R226 ;  /* 0x000000e2ffe2423e */ /* 0x000fe200000010ff */
[----:B--2---:R-:W-:-:S03]  /*2a50*/  @P4 IMAD.WIDE.U32 R168, R175, 0x10, R168 ;  /* 0x00000010afa84825 */ /* 0x004fc600078e00a8 */
[----:B------:R-:W-:Y:S02]  /*2a60*/  @P4 PRMT R87, R87, 0x5410, R226 ;  /* 0x0000541057574816 */ /* 0x000fe400000000e2 */
[----:B------:R-:W-:-:S03]  /*2a70*/  IADD3 R175, R175, 0x20, RZ ;  /* 0x00000020afaf7810 */ /* 0x000fc60007ffe0ff */
[----:B------:R0:W-:Y:S04]  /*2a80*/  @P4 STG.E.128 desc[UR4][R168.64], R84 ;  /* 0x00000054a8004986 */ /* 0x0001e8000c101d04 */
.L_x_5958:
[----:B------:R-:W-:Y:S05]  /*2a90*/  BSYNC B1 ;  /* 0x0000000000017941 */ /* 0x000fea0003800000 */
.L_x_5957:
[----:B------:R-:W-:Y:S04]  /*2aa0*/  BSSY B1, `(.L_x_5975) ;  /* 0x000009b000017945 */ /* 0x000fe80003800000 */
[----:B------:R-:W-:Y:S05]  /*2ab0*/  @!P1 BRA `(.L_x_5976) ;  /* 0x0000000800649947 */ /* 0x000fea0003800000 */
[----:B0-----:R-:W0:Y:S01]  /*2ac0*/  @!P3 LDC.64 R168, c[0x0][0x2c8] ;  /* 0x0000b200ffa8bb82 */ /* 0x001e220000000a00 */
        /* <DEDUP_REMOVED lines=13> */
.L_x_5978:
[----:B------:R-:W-:Y:S05]  /*2ba0*/  BSYNC B2 ;  /* 0x0000000000027941 */ /* 0x000fea0003800000 */
.L_x_5977:
        /* <DEDUP_REMOVED lines=11> */
.L_x_5980:
[----:B------:R-:W-:Y:S05]  /*2c60*/  BSYNC B2 ;  /* 0x0000000000027941 */ /* 0x000fea0003800000 */
.L_x_5979:
        /* <DEDUP_REMOVED lines=11> */
.L_x_5982:
[----:B------:R-:W-:Y:S05]  /*2d20*/  BSYNC B2 ;  /* 0x0000000000027941 */ /* 0x000fea0003800000 */
.L_x_5981:
        /* <DEDUP_REMOVED lines=11> */
.L_x_5984:
[----:B------:R-:W-:Y:S05]  /*2de0*/  BSYNC B2 ;  /* 0x0000000000027941 */ /* 0x000fea0003800000 */
.L_x_5983:
        /* <DEDUP_REMOVED lines=11> */
.L_x_5986:
[----:B------:R-:W-:Y:S05]  /*2ea0*/  BSYNC B2 ;  /* 0x0000000000027941 */ /* 0x000fea0003800000 */
.L_x_5985:
        /* <DEDUP_REMOVED lines=11> */
.L_x_5988:
[----:B------:R-:W-:Y:S05]  /*2f60*/  BSYNC B2 ;  /* 0x0000000000027941 */ /* 0x000fea0003800000 */
.L_x_5987:
        /* <DEDUP_REMOVED lines=11> */
.L_x_5990:
[----:B------:R-:W-:Y:S05]  /*3020*/  BSYNC B2 ;  /* 0x0000000000027941 */ /* 0x000fea0003800000 */
.L_x_5989:
        /* <DEDUP_REMOVED lines=16> */
.L_x_5992:
[----:B------:R-:W-:Y:S05]  /*3130*/  BSYNC B2 ;  /* 0x0000000000027941 */ /* 0x000fea0003800000 */
.L_x_5991:
        /* <DEDUP_REMOVED lines=49> */
.L_x_5976:
[----:B------:R-:W-:Y:S05]  /*3450*/  BSYNC B1 ;  /* 0x0000000000017941 */ /* 0x000fea0003800000 */
.L_x_5975:
        /* <DEDUP_REMOVED lines=16> */
.L_x_5996:
[----:B------:R-:W-:Y:S05]  /*3560*/  BSYNC B2 ;  /* 0x0000000000027941 */ /* 0x000fea0003800000 */
.L_x_5995:
        /* <DEDUP_REMOVED lines=11> */
.L_x_5998:
[----:B------:R-:W-:Y:S05]  /*3620*/  BSYNC B2 ;  /* 0x0000000000027941 */ /* 0x000fea0003800000 */
.L_x_5997:
        /* <DEDUP_REMOVED lines=11> */
.L_x_6000:
[----:B------:R-:W-:Y:S05]  /*36e0*/  BSYNC B2 ;  /* 0x0000000000027941 */ /* 0x000fea0003800000 */
.L_x_5999:
        /* <DEDUP_REMOVED lines=11> */
.L_x_6002:
[----:B------:R-:W-:Y:S05]  /*37a0*/  BSYNC B2 ;  /* 0x0000000000027941 */ /* 0x000fea0003800000 */
.L_x_6001:
        /* <DEDUP_REMOVED lines=11> */
.L_x_6004:
[----:B------:R-:W-:Y:S05]  /*3860*/  BSYNC B2 ;  /* 0x0000000000027941 */ /* 0x000fea0003800000 */
.L_x_6003:
        /* <DEDUP_REMOVED lines=11> */
.L_x_6006:
[----:B------:R-:W-:Y:S05]  /*3920*/  BSYNC B2 ;  /* 0x0000000000027941 */ /* 0x000fea0003800000 */
.L_x_6005:
        /* <DEDUP_REMOVED lines=11> */
.L_x_6008:
[----:B------:R-:W-:Y:S05]  /*39e0*/  BSYNC B2 ;  /* 0x0000000000027941 */ /* 0x000fea0003800000 */
.L_x_6007:
        /* <DEDUP_REMOVED lines=16> */
.L_x_6010:
[----:B------:R-:W-:Y:S05]  /*3af0*/  BSYNC B2 ;  /* 0x0000000000027941 */ /* 0x000fea0003800000 */
.L_x_6009:
        /* <DEDUP_REMOVED lines=14> */
[----:B------:R-:W0:Y:S01]  /*3be0*/  @P4 LDC R231, c[0x0][0x29c] ;  /* 0x0000a700ffe74b82 */ /* 0x000e220000000800 */
        /* <DEDUP_REMOVED lines=12> */
[----:B0-----:R-:W-:Y:S01]  /*3cb0*/  @P4 FMUL.FTZ R176, R176, R231 ;  /* 0x000000e7b0b04220 */ /* 0x001fe20000410000 */
[----:B------:R-:W-:-:S04]  /*3cc0*/  @P4 PRMT R87, R227, 0x7610, R87 ;  /* 0x00007610e3574816 */ /* 0x000fc80000000057 */
[----:B------:R-:W-:Y:S02]  /*3cd0*/  @P4 F2FP.BF16.F32.PACK_AB R176, RZ, R176 ;  /* 0x000000b0ffb0423e */ /* 0x000fe400000010ff */
[----:B------:R-:W0:Y:S01]  /*3ce0*/  @P5 LDC.64 R170, c[0x0][0x308] ;  /* 0x0000c200ffaa5b82 */ /* 0x000e220000000a00 */
[----:B--2---:R-:W-:Y:S01]  /*3cf0*/  @P4 FMUL.FTZ R174, R174, R233 ;  /* 0x000000e9aeae4220 */ /* 0x004fe20000410000 */
[----:B------:R-:W-:-:S04]  /*3d00*/  @P4 PRMT R84, R84, 0x5410, R176 ;  /* 0x0000541054544816 */ /* 0x000fc800000000b0 */
[----:B------:R-:W-:Y:S02]  /*3d10*/  @P4 F2FP.BF16.F32.PACK_AB R174, RZ, R174 ;  /* 0x000000aeffae423e */ /* 0x000fe400000010ff */
[----:B------:R-:W2:Y:S01]  /*3d20*/  @P4 LDC.64 R168, c[0x0][0x2f8] ;  /* 0x0000be00ffa84b82 */ /* 0x000ea20000000a00 */
[----:B---3--:R-:W-:Y:S01]  /*3d30*/  @P4 FMUL.FTZ R178, R178, R235 ;  /* 0x000000ebb2b24220 */ /* 0x008fe20000410000 */
[----:B------:R-:W-:-:S04]  /*3d40*/  @P4 PRMT R85, R85, 0x5410, R174 ;  /* 0x0000541055554816 */ /* 0x000fc800000000ae */
[----:B------:R-:W-:Y:S01]  /*3d50*/  @P4 F2FP.BF16.F32.PACK_AB R178, RZ, R178 ;  /* 0x000000b2ffb2423e */ /* 0x000fe200000010ff */
[----:B-1----:R-:W-:-:S03]  /*3d60*/  @P4 FMUL.FTZ R226, R226, R237 ;  /* 0x000000ede2e24220 */ /* 0x002fc60000410000 */
[----:B------:R-:W-:Y:S02]  /*3d70*/  @P4 PRMT R86, R86, 0x5410, R178 ;  /* 0x0000541056564816 */ /* 0x000fe400000000b2 */
[----:B------:R-:W-:Y:S01]  /*3d80*/  @P4 F2FP.BF16.F32.PACK_AB R226, RZ, R226 ;  /* 0x000000e2ffe2423e */ /* 0x000fe200000010ff */
[----:B0-----:R-:W-:-:S03]  /*3d90*/  @P5 IMAD.WIDE.U32 R170, R3, 0x20, R170 ;  /* 0x0000002003aa5825 */ /* 0x001fc600078e00aa */
[----:B------:R-:W-:Y:S01]  /*3da0*/  @P4 PRMT R87, R87, 0x5410, R226 ;  /* 0x0000541057574816 */ /* 0x000fe200000000e2 */
[----:B------:R-:W-:Y:S01]  /*3db0*/  VIADD R3, R3, 0x20 ;  /* 0x0000002003037836 */ /* 0x000fe20000000000 */
[----:B------:R3:W-:Y:S01]  /*3dc0*/  @P5 STG.E.128 desc[UR4][R170.64], R164 ;  /* 0x000000a4aa005986 */ /* 0x0007e2000c101d04 */
[----:B--2---:R-:W-:-:S03]  /*3dd0*/  @P4 IMAD.WIDE.U32 R168, R175, 0x10, R168 ;  /* 0x00000010afa84825 */ /* 0x004fc600078e00a8 */
[----:B------:R3:W-:Y:S01]  /*3de0*/  @P5 STG.E.128 desc[UR4][R170.64+0x10], R92 ;  /* 0x0000105caa005986 */ /* 0x0007e2000c101d04 */
[----:B------:R-:W-:-:S03]  /*3df0*/  IADD3 R175, R175, 0x20, RZ ;  /* 0x00000020afaf7810 */ /* 0x000fc60007ffe0ff */
[----:B------:R3:W-:Y:S04]  /*3e00*/  @P4 STG.E.128 desc[UR4][R168.64], R84 ;  /* 0x00000054a8004986 */ /* 0x0007e8000c101d04 */
.L_x_5994:
[----:B------:R-:W-:Y:S05]  /*3e10*/  BSYNC B1 ;  /* 0x0000000000017941 */ /* 0x000fea0003800000 */
.L_x_5993:
[----:B------:R-:W-:Y:S01]  /*3e20*/  ISETP.NE.AND P5, PT, R0, RZ, PT ;  /* 0x000000ff0000720c */ /* 0x000fe20003fa5270 */
[----:B------:R-:W-:-:S12]  /*3e30*/  BSSY B1, `(.L_x_6011) ;  /* 0x0000099000017945 */ /* 0x000fd80003800000 */
[----:B------:R-:W-:Y:S05]  /*3e40*/  @!P5 BRA `(.L_x_6012) ;  /* 0x00000008005cd947 */ /* 0x000fea0003800000 */
[----:B0--3--:R-:W0:Y:S01]  /*3e50*/  @!P3 LDC.64 R168, c[0x0][0x2c8] ;  /* 0x0000b200ffa8bb82 */ /* 0x009e220000000a00 */
        /* <DEDUP_REMOVED lines=13> */
.L_x_6014:
[----:B------:R-:W-:Y:S05]  /*3f30*/  BSYNC B2 ;  /* 0x0000000000027941 */ /* 0x000fea0003800000 */
.L_x_6013:
        /* <DEDUP_REMOVED lines=11> */
.L_x_6016:
[----:B------:R-:W-:Y:S05]  /*3ff0*/  BSYNC B2 ;  /* 0x0000000000027941 */ /* 0x000fea0003800000 */
.L_x_6015:
        /* <DEDUP_REMOVED lines=11> */
.L_x_6018:
[----:B------:R-:W-:Y:S05]  /*40b0*/  BSYNC B2 ;  /* 0x0000000000027941 */ /* 0x000fea0003800000 */
.L_x_6017:
        /* <DEDUP_REMOVED lines=11> */
.L_x_6020:
[----:B------:R-:W-:Y:S05]  /*4170*/  BSYNC B2 ;  /* 0x0000000000027941 */ /* 0x000fea0003800000 */
.L_x_6019:
        /* <DEDUP_REMOVED lines=11> */
.L_x_6022:
[----:B------:R-:W-:Y:S05]  /*4230*/  BSYNC B2 ;  /* 0x0000000000027941 */ /* 0x000fea0003800000 */
.L_x_6021:
        /* <DEDUP_REMOVED lines=11> */
.L_x_6024:
[----:B------:R-:W-:Y:S05]  /*42f0*/  BSYNC B2 ;  /* 0x0000000000027941 */ /* 0x000fea0003800000 */
.L_x_6023:
        /* <DEDUP_REMOVED lines=11> */
.L_x_6026:
[----:B------:R-:W-:Y:S05]  /*43b0*/  BSYNC B2 ;  /* 0x0000000000027941 */ /* 0x000fea0003800000 */
.L_x_6025:
[----:B------:R-:W0:Y:S01]  /*43c0*/  LDC.64 R170, c[0x0][0x308] ;  /* 0x0000c200ffaa7b82 */ /* 0x000e220000000a00 */
[----:B------:R-:W-:Y:S01]  /*43d0*/  @!P3 ISETP.NE.U32.AND P5, PT, R168, RZ, PT ;  /* 0x000000ffa800b20c */ /* 0x000fe20003fa5070 */
[----:B------:R-:W-:Y:S03]  /*43e0*/  BSSY B2, `(.L_x_6027) ;  /* 0x000000d000027945 */ /* 0x000fe60003800000 */
[----:B------:R-:W-:-:S03]  /*43f0*/  @!P3 ISETP.NE.AND.EX P5, PT, R169, RZ, PT, P5 ;  /* 0x000000ffa900b20c */ /* 0x000fc60003fa5350 */
[----:B------:R-:W2:Y:S01]  /*4400*/  @P4 LDC R228, c[0x0][0x29c] ;  /* 0x0000a700ffe44b82 */ /* 0x000ea20000000800 */
        /* <DEDUP_REMOVED lines=10> */
.L_x_6028:
[----:B------:R-:W-:Y:S05]  /*44b0*/  BSYNC B2 ;  /* 0x0000000000027941 */ /* 0x000fea0003800000 */
.L_x_6027:
[----:B------:R-:W0:Y:S01]  /*44c0*/  @P4 LDC R169, c[0x0][0x29c] ;  /* 0x0000a700ffa94b82 */ /* 0x000e220000000800 */
[----:B------:R-:W-:Y:S02]  /*44d0*/  ISETP.NE.U32.AND P3, PT, R170, RZ, PT ;  /* 0x000000ffaa00720c */ /* 0x000fe40003f65070 */
[----:B------:R-:W-:Y:S02]  /*44e0*/  SEL R165, R178, R165, P5 ;  /* 0x000000a5b2a57207 */ /* 0x000fe40002800000 */
[----:B------:R-:W-:Y:S02]  /*44f0*/  ISETP.NE.AND.EX P3, PT, R171, RZ, PT, P3 ;  /* 0x000000ffab00720c */ /* 0x000fe40003f65330 */
[----:B------:R-:W-:Y:S01]  /*4500*/  SEL R164, R227, R164, P5 ;  /* 0x000000a4e3a47207 */ /* 0x000fe20002800000 */
[----:B------:R-:W3:Y:S01]  /*4510*/  @P4 LDC R4, c[0x0][0x29c] ;  /* 0x0000a700ff044b82 */ /* 0x000ee20000000800 */
[----:B------:R-:W-:Y:S01]  /*4520*/  SEL R166, R229, R166, P5 ;  /* 0x000000a6e5a67207 */ /* 0x000fe20002800000 */
[----:B--2---:R-:W-:Y:S01]  /*4530*/  @P4 FMUL.FTZ R227, R227, R228 ;  /* 0x000000e4e3e34220 */ /* 0x004fe20000410000 */
[----:B------:R-:W-:-:S02]  /*4540*/  SEL R92, R179, R92, P5 ;  /* 0x0000005cb35c7207 */ /* 0x000fc40002800000 */
[----:B------:R-:W-:Y:S02]  /*4550*/  SEL R94, R177, R94, P5 ;  /* 0x0000005eb15e7207 */ /* 0x000fe40002800000 */
[----:B------:R-:W-:Y:S01]  /*4560*/  SEL R167, R174, R167, P5 ;  /* 0x000000a7aea77207 */ /* 0x000fe20002800000 */
[----:B------:R-:W2:Y:S01]  /*4570*/  @P4 LDC R172, c[0x0][0x29c] ;  /* 0x0000a700ffac4b82 */ /* 0x000ea20000000800 */
[----:B------:R-:W-:Y:S02]  /*4580*/  SEL R93, R176, R93, P5 ;  /* 0x0000005db05d7207 */ /* 0x000fe40002800000 */
[----:B------:R-:W-:Y:S02]  /*4590*/  SEL R95, R226, R95, P5 ;  /* 0x0000005fe25f7207 */ /* 0x000fe40002800000 */
[----:B------:R-:W-:-:S03]  /*45a0*/  @P4 F2FP.BF16.F32.PACK_AB R227, RZ, R227 ;  /* 0x000000e3ffe3423e */ /* 0x000fc600000010ff */
[----:B------:R-:W5:Y:S01]  /*45b0*/  @P4 LDC R230, c[0x0][0x29c] ;  /* 0x0000a700ffe64b82 */ /* 0x000f620000000800 */
[----:B0-----:R-:W-:Y:S01]  /*45c0*/  @P4 FMUL.FTZ R178, R178, R169 ;  /* 0x000000a9b2b24220 */ /* 0x001fe20000410000 */
[----:B------:R-:W-:-:S04]  /*45d0*/  @P4 PRMT R84, R227, 0x7610, R84 ;  /* 0x00007610e3544816 */ /* 0x000fc80000000054 */
[----:B------:R-:W-:Y:S02]  /*45e0*/  @P4 F2FP.BF16.F32.PACK_AB R178, RZ, R178 ;  /* 0x000000b2ffb2423e */ /* 0x000fe400000010ff */
[----:B------:R-:W0:Y:S01]  /*45f0*/  @P4 LDC R173, c[0x0][0x29c] ;  /* 0x0000a700ffad4b82 */ /* 0x000e220000000800 */
[----:B---3--:R-:W-:Y:S01]  /*4600*/  @P4 FMUL.FTZ R229, R229, R4 ;  /* 0x00000004e5e54220 */ /* 0x008fe20000410000 */
[----:B------:R-:W-:-:S04]  /*4610*/  @P4 PRMT R84, R84, 0x5410, R178 ;  /* 0x0000541054544816 */ /* 0x000fc800000000b2 */
[----:B------:R-:W-:Y:S02]  /*4620*/  @P4 F2FP.BF16.F32.PACK_AB R229, RZ, R229 ;  /* 0x000000e5ffe5423e */ /* 0x000fe400000010ff */
[----:B------:R-:W3:Y:S01]  /*4630*/  @P4 LDC R231, c[0x0][0x29c] ;  /* 0x0000a700ffe74b82 */ /* 0x000ee20000000800 */
[----:B--2---:R-:W-:Y:S01]  /*4640*/  @P4 FMUL.FTZ R179, R179, R172 ;  /* 0x000000acb3b34220 */ /* 0x004fe20000410000 */
[----:B------:R-:W-:-:S04]  /*4650*/  @P4 PRMT R85, R229, 0x7610, R85 ;  /* 0x00007610e5554816 */ /* 0x000fc80000000055 */
[----:B------:R-:W-:Y:S02]  /*4660*/  @P4 F2FP.BF16.F32.PACK_AB R179, RZ, R179 ;  /* 0x000000b3ffb3423e */ /* 0x000fe400000010ff */
[----:B----4-:R-:W2:Y:S01]  /*4670*/  @P4 LDC R233, c[0x0][0x29c] ;  /* 0x0000a700ffe94b82 */ /* 0x010ea20000000800 */
[----:B-----5:R-:W-:Y:S01]  /*4680*/  @P4 FMUL.FTZ R177, R177, R230 ;  /* 0x000000e6b1b14220 */ /* 0x020fe20000410000 */
[----:B------:R-:W-:-:S04]  /*4690*/  @P4 PRMT R86, R179, 0x7610, R86 ;  /* 0x00007610b3564816 */ /* 0x000fc80000000056 */
[----:B------:R-:W-:Y:S02]  /*46a0*/  @P4 F2FP.BF16.F32.PACK_AB R177, RZ, R177 ;  /* 0x000000b1ffb1423e */ /* 0x000fe400000010ff */
[----:B------:R-:W4:Y:S01]  /*46b0*/  @P3 LDC.64 R170, c[0x0][0x308] ;  /* 0x0000c200ffaa3b82 */ /* 0x000f220000000a00 */
[----:B0-----:R-:W-:Y:S01]  /*46c0*/  @P4 FMUL.FTZ R174, R174, R173 ;  /* 0x000000adaeae4220 */ /* 0x001fe20000410000 */
[----:B------:R-:W-:-:S04]  /*46d0*/  @P4 PRMT R87, R177, 0x7610, R87 ;  /* 0x00007610b1574816 */ /* 0x000fc80000000057 */
[----:B------:R-:W-:Y:S02]  /*46e0*/  @P4 F2FP.BF16.F32.PACK_AB R174, RZ, R174 ;  /* 0x000000aeffae423e */ /* 0x000fe400000010ff */
[----:B------:R-:W0:Y:S01]  /*46f0*/  @P4 LDC.64 R168, c[0x0][0x2f8] ;  /* 0x0000be00ffa84b82 */ /* 0x000e220000000a00 */
[----:B---3--:R-:W-:Y:S01]  /*4700*/  @P4 FMUL.FTZ R176, R176, R231 ;  /* 0x000000e7b0b04220 */ /* 0x008fe20000410000 */
[----:B------:R-:W-:-:S04]  /*4710*/  @P4 PRMT R85, R85, 0x5410, R174 ;  /* 0x0000541055554816 */ /* 0x000fc800000000ae */
[----:B------:R-:W-:Y:S01]  /*4720*/  @P4 F2FP.BF16.F32.PACK_AB R176, RZ, R176 ;  /* 0x000000b0ffb0423e */ /* 0x000fe200000010ff */
[----:B--2---:R-:W-:-:S03]  /*4730*/  @P4 FMUL.FTZ R226, R226, R233 ;  /* 0x000000e9e2e24220 */ /* 0x004fc60000410000 */
[----:B------:R-:W-:Y:S02]  /*4740*/  @P4 PRMT R86, R86, 0x5410, R176 ;  /* 0x0000541056564816 */ /* 0x000fe400000000b0 */
[----:B------:R-:W-:Y:S01]  /*4750*/  @P4 F2FP.BF16.F32.PACK_AB R226, RZ, R226 ;  /* 0x000000e2ffe2423e */ /* 0x000fe200000010ff */
[----:B----4-:R-:W-:-:S03]  /*4760*/  @P3 IMAD.WIDE.U32 R170, R3, 0x20, R170 ;  /* 0x0000002003aa3825 */ /* 0x010fc600078e00aa */
[----:B------:R-:W-:Y:S02]  /*4770*/  @P4 PRMT R87, R87, 0x5410, R226 ;  /* 0x0000541057574816 */ /* 0x000fe400000000e2 */
[----:B------:R2:W-:Y:S01]  /*4780*/  @P3 STG.E.128 desc[UR4][R170.64], R164 ;  /* 0x000000a4aa003986 */ /* 0x0005e2000c101d04 */
[----:B0-----:R-:W-:-:S03]  /*4790*/  @P4 IMAD.WIDE.U32 R168, R175, 0x10, R168 ;  /* 0x00000010afa84825 */ /* 0x001fc600078e00a8 */
[----:B------:R2:W-:Y:S04]  /*47a0*/  @P3 STG.E.128 desc[UR4][R170.64+0x10], R92 ;  /* 0x0000105caa003986 */ /* 0x0005e8000c101d04 */
[----:B------:R2:W-:Y:S02]  /*47b0*/  @P4 STG.E.128 desc[UR4][R168.64], R84 ;  /* 0x00000054a8004986 */ /* 0x0005e4000c101d04 */
.L_x_6012:
[----:B------:R-:W-:Y:S05]  /*47c0*/  BSYNC B1 ;  /* 0x0000000000017941 */ /* 0x000fea0003800000 */
.L_x_6011:
[----:B0-23--:R-:W0:Y:S02]  /*47d0*/  LDC.64 R168, c[0x0][0x210] ;  /* 0x00008400ffa87b82 */ /* 0x00de240000000a00 */
[----:B0-----:R-:W-:-:S04]  /*47e0*/  LEA R5, R168, R5, 0x2 ;  /* 0x00000005a8057211 */ /* 0x001fc800078e10ff */
[----:B------:R-:W-:-:S13]  /*47f0*/  ISETP.GE.AND P3, PT, R5, R169, PT ;  /* 0x000000a90500720c */ /* 0x000fda0003f66270 */
[----:B------:R-:W-:Y:S05]  /*4800*/  @!P3 BRA `(.L_x_6029) ;  /* 0xffffffbc0050b947 */ /* 0x000fea000383ffff */
.L_x_5937:
[----:B------:R-:W-:Y:S05]  /*4810*/  BSYNC B0 ;  /* 0x0000000000007941 */ /* 0x000fea0003800000 */
.L_x_5936:
[----:B------:R-:W0:Y:S01]  /*4820*/  S2R R3, SR_CgaCtaId ;  /* 0x0000000000037919 */ /* 0x000e220000008800 */
        /* <DEDUP_REMOVED lines=8> */
[----:B0-----:R-:W-:-:S04]  /*48b0*/  LEA R0, R3, R0, 0x18 ;  /* 0x0000000003007211 */ /* 0x001fc800078ec0ff */
[----:B------:R-:W-:Y:S01]  /*48c0*/  LEA R7, R7, R0, 0x5 ;  /* 0x0000000007077211 */ /* 0x000fe200078e28ff */
[----:B------:R-:W-:Y:S02]  /*48d0*/  IMAD R0, R9, 0x4, R0 ;  /* 0x0000000409007824 */ /* 0x000fe400078e0200 */
[----:B--2---:R-:W-:Y:S02]  /*48e0*/  IMAD R40, R49, R8, RZ ;  /* 0x0000000831287224 */ /* 0x004fe400078e02ff */
[----:B------:R-:W-:Y:S04]  /*48f0*/  STS.128 [R7], R104 ;  /* 0x0000006807007388 */ /* 0x000fe80000000c00 */
[----:B------:R-:W-:Y:S01]  /*4900*/  STS.128 [R7+0x10], R108 ;  /* 0x0000106c07007388 */ /* 0x000fe20000000c00 */
[----:B------:R-:W-:-:S02]  /*4910*/  IADD3 R40, P0, R40, R9, RZ ;  /* 0x0000000928287210 */ /* 0x000fc40007f1e0ff */
[----:B------:R-:W-:Y:S01]  /*4920*/  IADD3 R9, R8, 0x7f, -R9 ;  /* 0x0000007f08097810 */ /* 0x000fe20007ffe809 */
[----:B------:R-:W-:Y:S01]  /*4930*/  STS.128 [R7+0x400], R112 ;  /* 0x0004007007007388 */ /* 0x000fe20000000c00 */
[----:B------:R-:W-:Y:S02]  /*4940*/  IADD3.X R49, RZ, RZ, RZ, P0, !PT ;  /* 0x000000ffff317210 */ /* 0x000fe400007fe4ff */
[C---:B------:R-:W-:Y:S01]  /*4950*/  LOP3.LUT P5, RZ, R9.reuse, 0xffffff80, RZ, 0xc0, !PT ;  /* 0xffffff8009ff7812 */ /* 0x040fe200078ac0ff */
        /* <DEDUP_REMOVED lines=10> */
[----:B------:R-:W-:Y:S02]  /*4a00*/  ISETP.GE.U32.AND P0, PT, R9, 0x100, PT ;  /* 0x000001000900780c */ /* 0x000fe40003f06070 */
[----:B------:R-:W-:Y:S01]  /*4a10*/  IADD3.X R49, R49, UR11, RZ, P1, !PT ;  /* 0x0000000b31317c10 */ /* 0x000fe20008ffe4ff */
[----:B------:R-:W-:Y:S01]  /*4a20*/  STS.128 [R7+0xc10], R136 ;  /* 0x000c108807007388 */ /* 0x000fe20000000c00 */
[----:B------:R-:W-:Y:S01]  /*4a30*/  BAR.SYNC.DEFER_BLOCKING 0x0 ;  /* 0x0000000000007b1d */ /* 0x000fe20000010000 */
[----:B------:R-:W-:-:S02]  /*4a40*/  ISETP.GE.U32.AND P3, PT, R9, 0x200, PT ;  /* 0x000002000900780c */ /* 0x000fc40003f66070 */
[----:B------:R-:W-:-:S03]  /*4a50*/  ISETP.GE.U32.AND P2, PT, R9, 0x280, PT ;  /* 0x000002800900780c */ /* 0x000fc60003f46070 */
[----:B------:R-:W0:Y:S04]  /*4a60*/  LDS R2, [R0] ;  /* 0x0000000000027984 */ /* 0x000e280000000800 */
[----:B------:R-:W2:Y:S04]  /*4a70*/  LDS R3, [R0+0x1000] ;  /* 0x0010000000037984 */ /* 0x000ea80000000800 */
[----:B------:R-:W3:Y:S04]  /*4a80*/  LDS R6, [R0+0x200] ;  /* 0x0002000000067984 */ /* 0x000ee80000000800 */
[----:B------:R-:W1:Y:S04]  /*4a90*/  LDS R17, [R0+0x1200] ;  /* 0x0012000000117984 */ /* 0x000e680000000800 */
        /* <DEDUP_REMOVED lines=9> */
[----:B--2---:R-:W-:Y:S01]  /*4b30*/  FADD.FTZ R2, R2, R3 ;  /* 0x0000000302027221 */ /* 0x004fe20000010000 */
[----:B------:R-:W-:Y:S02]  /*4b40*/  @P5 MOV R3, R51 ;  /* 0x0000003300035202 */ /* 0x000fe40000000f00 */
[----:B------:R-:W2:Y:S01]  /*4b50*/  LDS R14, [R0+0xc00] ;  /* 0x000c0000000e7984 */ /* 0x000ea20000000800 */
[----:B---3--:R-:W-:-:S03]  /*4b60*/  FADD.FTZ R6, RZ, R6 ;  /* 0x00000006ff067221 */ /* 0x008fc60000010000 */
[----:B------:R-:W3:Y:S01]  /*4b70*/  LDS R23, [R0+0x1c00] ;  /* 0x001c000000177984 */ /* 0x000ee20000000800 */
[----:B-1----:R-:W-:-:S03]  /*4b80*/  FADD.FTZ R6, R6, R17 ;  /* 0x0000001106067221 */ /* 0x002fc60000010000 */
[----:B------:R-:W1:Y:S01]  /*4b90*/  LDS R15, [R0+0xe00] ;  /* 0x000e0000000f7984 */ /* 0x000e620000000800 */
        /* <DEDUP_REMOVED lines=16> */
[----:B--2---:R-:W-:-:S03]  /*4ca0*/  FADD.FTZ R14, RZ, R14 ;  /* 0x0000000eff0e7221 */ /* 0x004fc60000010000 */
[----:B------:R-:W2:Y:S01]  /*4cb0*/  LDS R26, [R0+0x2e00] ;  /* 0x002e0000001a7984 */ /* 0x000ea20000000800 */
[----:B---3--:R-:W-:-:S03]  /*4cc0*/  FADD.FTZ R14, R14, R23 ;  /* 0x000000170e0e7221 */ /* 0x008fc60000010000 */
[----:B------:R-:W3:Y:S01]  /*4cd0*/  LDS R33, [R0+0x3000] ;  /* 0x0030000000217984 */ /* 0x000ee20000000800 */
[----:B-1----:R-:W-:-:S03]  /*4ce0*/  FADD.FTZ R15, RZ, R15 ;  /* 0x0000000fff0f7221 */ /* 0x002fc60000010000 */
[----:B------:R-:W1:Y:S01]  /*4cf0*/  LDS R35, [R0+0x3200] ;  /* 0x0032000000237984 */ /* 0x000e620000000800 */
        /* <DEDUP_REMOVED lines=15> */
[----:B--2---:R-:W-:Y:S01]  /*4df0*/  FADD.FTZ R15, R15, R26 ;  /* 0x0000001a0f0f7221 */ /* 0x004fe20000010000 */
[----:B---3--:R-:W-:Y:S01]  /*4e00*/  FADD.FTZ R33, R2, R33 ;  /* 0x0000002102217221 */ /* 0x008fe20000010000 */
[----:B------:R-:W-:Y:S02]  /*4e10*/  @P5 MOV R2, R42 ;  /* 0x0000002a00025202 */ /* 0x000fe40000000f00 */
[----:B------:R-:W-:Y:S01]  /*4e20*/  @P5 IADD3 R42, P1, R42, 0x200, RZ ;  /* 0x000002002a2a5810 */ /* 0x000fe20007f3e0ff */
[----:B-1----:R-:W-:-:S03]  /*4e30*/  FADD.FTZ R35, R6, R35 ;  /* 0x0000002306237221 */ /* 0x002fc60000010000 */
[----:B------:R-:W-:Y:S01]  /*4e40*/  @P5 IADD3.X R51, RZ, R51, RZ, P1, !PT ;  /* 0x00000033ff335210 */ /* 0x000fe20000ffe4ff */
[----:B----4-:R-:W-:Y:S01]  /*4e50*/  FADD.FTZ R37, R10, R37 ;  /* 0x000000250a257221 */ /* 0x010fe20000010000 */
[----:B------:R-:W-:Y:S01]  /*4e60*/  ISETP.GE.U32.AND P1, PT, R9, 0x300, PT ;  /* 0x000003000900780c */ /* 0x000fe20003f26070 */
        /* <DEDUP_REMOVED lines=36> */
[----:B------:R-:W-:-:S03]  /*50b0*/  FADD.FTZ R7, R7, R36 ;  /* 0x0000002407077221 */ /* 0x000fc60000010000 */
[----:B------:R-:W2:Y:S01]  /*50c0*/  LDS R17, [R0+0x1800] ;  /* 0x0018000000117984 */ /* 0x000ea20000000800 */
[----:B------:R-:W-:Y:S01]  /*50d0*/  FADD.FTZ R8, RZ, R8 ;  /* 0x00000008ff087221 */ /* 0x000fe20000010000 */
[----:B0-----:R-:W-:Y:S01]  /*50e0*/  @P5 MOV R2, R40 ;  /* 0x0000002800025202 */ /* 0x001fe20000000f00 */
[----:B------:R-:W-:Y:S01]  /*50f0*/  @P5 IMAD.MOV.U32 R3, RZ, RZ, R49 ;  /* 0x000000ffff035224 */ /* 0x000fe200078e0031 */
[----:B------:R-:W-:Y:S01]  /*5100*/  @P5 IADD3 R40, P6, R40, 0x200, RZ ;  /* 0x0000020028285810 */ /* 0x000fe20007fde0ff */
[----:B------:R-:W0:Y:S01]  /*5110*/  LDS R21, [R0+0x2800] ;  /* 0x0028000000157984 */ /* 0x000e220000000800 */
[----:B------:R-:W-:Y:S02]  /*5120*/  FADD.FTZ R25, R7, R38 ;  /* 0x0000002607197221 */ /* 0x000fe40000010000 */
[----:B------:R-:W-:Y:S01]  /*5130*/  @P5 IADD3.X R49, RZ, R49, RZ, P6, !PT ;  /* 0x00000031ff315210 */ /* 0x000fe200037fe4ff */
[----:B------:R3:W-:Y:S01]  /*5140*/  @P5 STG.E desc[UR4][R2.64], R33 ;  /* 0x0000002102005986 */ /* 0x0007e2000c101904 */
[----:B------:R-:W-:-:S02]  /*5150*/  @P0 MOV R4, R40 ;  /* 0x0000002800040202 */ /* 0x000fc40000000f00 */
[----:B------:R-:W-:Y:S01]  /*5160*/  ISETP.GE.U32.AND P5, PT, R9, 0x380, PT ;  /* 0x000003800900780c */ /* 0x000fe20003fa6070 */
[----:B------:R-:W-:Y:S01]  /*5170*/  @P0 IMAD.MOV.U32 R5, RZ, RZ, R49 ;  /* 0x000000ffff050224 */ /* 0x000fe200078e0031 */
[----:B------:R-:W4:Y:S04]  /*5180*/  LDS R33, [R0+0x1400] ;  /* 0x0014000000217984 */ /* 0x000f280000000800 */
[----:B------:R-:W4:Y:S01]  /*5190*/  LDS R27, [R0+0x3800] ;  /* 0x00380000001b7984 */ /* 0x000f220000000800 */
[----:B---3--:R-:W-:-:S03]  /*51a0*/  @P0 MOV R2, R42 ;  /* 0x0000002a00020202 */ /* 0x008fc60000000f00 */
[----:B------:R-:W3:Y:S01]  /*51b0*/  LDS R6, [R0+0xa00] ;  /* 0x000a000000067984 */ /* 0x000ee20000000800 */
[----:B------:R-:W-:Y:S02]  /*51c0*/  @P0 IADD3 R42, P6, R42, 0x200, RZ ;  /* 0x000002002a2a0810 */ /* 0x000fe40007fde0ff */
[-C--:B------:R-:W-:Y:S01]  /*51d0*/  @P0 MOV R3, R51.reuse ;  /* 0x0000003300030202 */ /* 0x080fe20000000f00 */
[----:B------:R-:W3:Y:S01]  /*51e0*/  LDS R19, [R0+0x1a00] ;  /* 0x001a000000137984 */ /* 0x000ee20000000800 */
[----:B------:R-:W-:Y:S02]  /*51f0*/  @P0 IADD3.X R51, RZ, R51, RZ, P6, !PT ;  /* 0x00000033ff330210 */ /* 0x000fe400037fe4ff */
[----:B------:R-:W-:Y:S01]  /*5200*/  @P0 IADD3 R40, P6, R40, 0x200, RZ ;  /* 0x0000020028280810 */ /* 0x000fe20007fde0ff */
[----:B------:R-:W3:Y:S03]  /*5210*/  LDS R7, [R0+0xc00] ;  /* 0x000c000000077984 */ /* 0x000ee60000000800 */
[----:B------:R-:W-:Y:S01]  /*5220*/  @P0 IADD3.X R49, RZ, R49, RZ, P6, !PT ;  /* 0x00000031ff310210 */ /* 0x000fe200037fe4ff */
[----:B------:R-:W3:Y:S01]  /*5230*/  LDS R23, [R0+0x2a00] ;  /* 0x002a000000177984 */ /* 0x000ee20000000800 */
[----:B------:R-:W-:Y:S01]  /*5240*/  ISETP.GE.U32.AND P6, PT, R9, 0x400, PT ;  /* 0x000004000900780c */ /* 0x000fe20003fc6070 */
[----:B-1----:R-:W-:-:S02]  /*5250*/  FADD.FTZ R16, RZ, R16 ;  /* 0x00000010ff107221 */ /* 0x002fc40000010000 */
[----:B------:R-:W1:Y:S02]  /*5260*/  LDS R9, [R0+0x600] ;  /* 0x0006000000097984 */ /* 0x000e640000000800 */
[----:B--2---:R-:W-:Y:S02]  /*5270*/  FADD.FTZ R16, R16, R17 ;  /* 0x0000001110107221 */ /* 0x004fe40000010000 */
[----:B------:R-:W2:Y:S02]  /*5280*/  LDS R10, [R0+0x1c00] ;  /* 0x001c0000000a7984 */ /* 0x000ea40000000800 */
[----:B0-----:R-:W-:Y:S02]  /*5290*/  FADD.FTZ R16, R16, R21 ;  /* 0x0000001510107221 */ /* 0x001fe40000010000 */
[----:B------:R0:W-:Y:S04]  /*52a0*/  @P0 STG.E desc[UR4][R2.64], R25 ;  /* 0x0000001902000986 */ /* 0x0001e8000c101904 */
[----:B------:R-:W2:Y:S01]  /*52b0*/  LDS R29, [R0+0x3a00] ;  /* 0x003a0000001d7984 */ /* 0x000ea20000000800 */
[----:B----4-:R-:W-:-:S03]  /*52c0*/  FADD.FTZ R8, R8, R33 ;  /* 0x0000002108087221 */ /* 0x010fc60000010000 */
[----:B------:R-:W4:Y:S01]  /*52d0*/  LDS R12, [R0+0x2c00] ;  /* 0x002c0000000c7984 */ /* 0x000f220000000800 */
[----:B------:R-:W-:Y:S01]  /*52e0*/  FADD.FTZ R8, R8, R43 ;  /* 0x0000002b08087221 */ /* 0x000fe20000010000 */
[----:B0-----:R-:W-:Y:S02]  /*52f0*/  @P4 MOV R2, R42 ;  /* 0x0000002a00024202 */ /* 0x001fe40000000f00 */
[----:B------:R-:W-:Y:S01]  /*5300*/  @P0 STG.E desc[UR4][R4.64], R35 ;  /* 0x0000002304000986 */ /* 0x000fe2000c101904 */
[-C--:B------:R-:W-:Y:S01]  /*5310*/  @P4 MOV R3, R51.reuse ;  /* 0x0000003300034202 */ /* 0x080fe20000000f00 */
[----:B------:R-:W-:Y:S01]  /*5320*/  FADD.FTZ R45, R8, R45 ;  /* 0x0000002d082d7221 */ /* 0x000fe20000010000 */
[----:B------:R-:W-:Y:S01]  /*5330*/  @P4 IADD3 R42, P0, R42, 0x200, RZ ;  /* 0x000002002a2a4810 */ /* 0x000fe20007f1e0ff */
[----:B------:R-:W0:Y:S01]  /*5340*/  LDS R8, [R0+0xe00] ;  /* 0x000e000000087984 */ /* 0x000e220000000800 */
[----:B------:R-:W-:Y:S01]  /*5350*/  FADD.FTZ R27, R16, R27 ;  /* 0x0000001b101b7221 */ /* 0x000fe20000010000 */
[----:B---3--:R-:W-:Y:S01]  /*5360*/  FADD.FTZ R6, RZ, R6 ;  /* 0x00000006ff067221 */ /* 0x008fe20000010000 */
[----:B------:R-:W-:Y:S01]  /*5370*/  @P4 IADD3.X R51, RZ, R51, RZ, P0, !PT ;  /* 0x00000033ff334210 */ /* 0x000fe200007fe4ff */
[----:B------:R3:W-:Y:S02]  /*5380*/  @P4 STG.E desc[UR4][R2.64], R45 ;  /* 0x0000002d02004986 */ /* 0x0007e4000c101904 */
[----:B------:R-:W-:Y:S01]  /*5390*/  FADD.FTZ R6, R6, R19 ;  /* 0x0000001306067221 */ /* 0x000fe20000010000 */
[----:B------:R-:W-:Y:S01]  /*53a0*/  FADD.FTZ R7, RZ, R7 ;  /* 0x00000007ff077221 */ /* 0x000fe20000010000 */
[----:B------:R-:W-:Y:S02]  /*53b0*/  LDS R14, [R0+0x3c00] ;  /* 0x003c0000000e7984 */ /* 0x000fe40000000800 */
[----:B------:R-:W-:-:S02]  /*53c0*/  FADD.FTZ R6, R6, R23 ;  /* 0x0000001706067221 */ /* 0x000fc40000010000 */
[----:B------:R-:W-:Y:S01]  /*53d0*/  LDS R17, [R0+0x2e00] ;  /* 0x002e000000117984 */ /* 0x000fe20000000800 */
[----:B-1----:R-:W-:Y:S01]  /*53e0*/  FADD.FTZ R9, RZ, R9 ;  /* 0x00000009ff097221 */ /* 0x002fe20000010000 */
[----:B---3--:R-:W-:Y:S01]  /*53f0*/  @P4 MOV R2, R40 ;  /* 0x0000002800024202 */ /* 0x008fe20000000f00 */
[----:B------:R-:W-:Y:S02]  /*5400*/  @P4 IMAD.MOV.U32 R3, RZ, RZ, R49 ;  /* 0x000000ffff034224 */ /* 0x000fe400078e0031 */
[----:B------:R-:W-:Y:S01]  /*5410*/  FADD.FTZ R9, R9, R18 ;  /* 0x0000001209097221 */ /* 0x000fe20000010000 */
[----:B------:R-:W-:Y:S01]  /*5420*/  @P4 IADD3 R40, P0, R40, 0x200, RZ ;  /* 0x0000020028284810 */ /* 0x000fe20007f1e0ff */
[----:B------:R-:W-:Y:S01]  /*5430*/  LDS R21, [R0+0x3e00] ;  /* 0x003e000000157984 */ /* 0x000fe20000000800 */
[----:B--2---:R-:W-:Y:S01]  /*5440*/  FADD.FTZ R7, R7, R10 ;  /* 0x0000000a07077221 */ /* 0x004fe20000010000 */
[----:B------:R-:W-:Y:S01]  /*5450*/  FADD.FTZ R9, R9, R20 ;  /* 0x0000001409097221 */ /* 0x000fe20000010000 */
[----:B------:R-:W-:Y:S01]  /*5460*/  @P4 IADD3.X R49, RZ, R49, RZ, P0, !PT ;  /* 0x00000031ff314210 */ /* 0x000fe200007fe4ff */
[----:B------:R1:W-:Y:S02]  /*5470*/  @P4 STG.E desc[UR4][R2.64], R37 ;  /* 0x0000002502004986 */ /* 0x0003e4000c101904 */
[----:B------:R-:W-:Y:S01]  /*5480*/  FADD.FTZ R5, R9, R22 ;  /* 0x0000001609057221 */ /* 0x000fe20000010000 */
[----:B------:R-:W-:Y:S01]  /*5490*/  FADD.FTZ R29, R6, R29 ;  /* 0x0000001d061d7221 */ /* 0x000fe20000010000 */
[----:B------:R-:W2:Y:S01]  /*54a0*/  LDS R9, [R0+0x1e00] ;  /* 0x001e000000097984 */ /* 0x000ea20000000800 */
[----:B----4-:R-:W-:Y:S01]  /*54b0*/  FADD.FTZ R7, R7, R12 ;  /* 0x0000000c07077221 */ /* 0x010fe20000010000 */
[----:B-1----:R-:W-:-:S02]  /*54c0*/  @P3 MOV R2, R42 ;  /* 0x0000002a00023202 */ /* 0x002fc40000000f00 */
[-C--:B------:R-:W-:Y:S02]  /*54d0*/  @P3 MOV R3, R51.reuse ;  /* 0x0000003300033202 */ /* 0x080fe40000000f00 */
[----:B------:R-:W-:Y:S01]  /*54e0*/  @P3 IADD3 R42, P0, R42, 0x200, RZ ;  /* 0x000002002a2a3810 */ /* 0x000fe20007f1e0ff */
[----:B0-----:R-:W-:Y:S02]  /*54f0*/  FADD.FTZ R8, RZ, R8 ;  /* 0x00000008ff087221 */ /* 0x001fe40000010000 */
[----:B------:R0:W-:Y:S01]  /*5500*/  @P3 STG.E desc[UR4][R2.64], R5 ;  /* 0x0000000502003986 */ /* 0x0001e2000c101904 */
[----:B------:R-:W-:Y:S02]  /*5510*/  @P3 IADD3.X R51, RZ, R51, RZ, P0, !PT ;  /* 0x00000033ff333210 */ /* 0x000fe400007fe4ff */
[----:B0-----:R-:W-:Y:S01]  /*5520*/  @P3 MOV R2, R40 ;  /* 0x0000002800023202 */ /* 0x001fe20000000f00 */
[----:B------:R-:W-:Y:S01]  /*5530*/  @P3 IMAD.MOV.U32 R3, RZ, RZ, R49 ;  /* 0x000000ffff033224 */ /* 0x000fe200078e0031 */
[----:B------:R-:W-:-:S04]  /*5540*/  @P3 IADD3 R40, P4, R40, 0x200, RZ ;  /* 0x0000020028283810 */ /* 0x000fc80007f9e0ff */
[----:B------:R0:W-:Y:S01]  /*5550*/  @P3 STG.E desc[UR4][R2.64], R11 ;  /* 0x0000000b02003986 */ /* 0x0001e2000c101904 */
[----:B------:R-:W-:Y:S01]  /*5560*/  @P3 IADD3.X R49, RZ, R49, RZ, P4, !PT ;  /* 0x00000031ff313210 */ /* 0x000fe200027fe4ff */
[----:B--2---:R-:W-:-:S04]  /*5570*/  FADD.FTZ R8, R8, R9 ;  /* 0x0000000908087221 */ /* 0x004fc80000010000 */
[----:B------:R-:W-:Y:S01]  /*5580*/  FADD.FTZ R8, R8, R17 ;  /* 0x0000001108087221 */ /* 0x000fe20000010000 */
[----:B0-----:R-:W-:Y:S01]  /*5590*/  @P2 MOV R2, R42 ;  /* 0x0000002a00022202 */ /* 0x001fe20000000f00 */
[----:B------:R-:W-:Y:S01]  /*55a0*/  FADD.FTZ R11, R7, R14 ;  /* 0x0000000e070b7221 */ /* 0x000fe20000010000 */
[----:B------:R-:W-:Y:S01]  /*55b0*/  @P2 MOV R3, R51 ;  /* 0x0000003300032202 */ /* 0x000fe20000000f00 */
[----:B------:R-:W-:Y:S01]  /*55c0*/  FADD.FTZ R21, R8, R21 ;  /* 0x0000001508157221 */ /* 0x000fe20000010000 */
        /* <DEDUP_REMOVED lines=14> */
[----:B------:R-:W-:Y:S01]  /*56b0*/  @P5 IMAD.MOV.U32 R7, RZ, RZ, R49 ;  /* 0x000000ffff075224 */ /* 0x000fe200078e0031 */
[----:B0-----:R-:W-:Y:S02]  /*56c0*/  @P1 MOV R2, R42 ;  /* 0x0000002a00021202 */ /* 0x001fe40000000f00 */
[----:B------:R-:W-:Y:S02]  /*56d0*/  @P1 IADD3 R42, P0, R42, 0x200, RZ ;  /* 0x000002002a2a1810 */ /* 0x000fe40007f1e0ff */
[----:B------:R-:W-:-:S02]  /*56e0*/  @P1 MOV R3, R51 ;  /* 0x0000003300031202 */ /* 0x000fc40000000f00 */
[----:B------:R-:W-:Y:S02]  /*56f0*/  @P1 IADD3.X R51, RZ, R51, RZ, P0, !PT ;  /* 0x00000033ff331210 */ /* 0x000fe400007fe4ff */
[----:B------:R-:W-:Y:S01]  /*5700*/  @P5 IADD3.X R49, RZ, R49, RZ, P2, !PT ;  /* 0x00000031ff315210 */ /* 0x000fe200017fe4ff */
[----:B------:R0:W-:Y:S04]  /*5710*/  @P1 STG.E desc[UR4][R2.64], R29 ;  /* 0x0000001d02001986 */ /* 0x0001e8000c101904 */
[----:B------:R1:W-:Y:S01]  /*5720*/  @P1 STG.E desc[UR4][R4.64], R13 ;  /* 0x0000000d04001986 */ /* 0x0003e2000c101904 */
[----:B0-----:R-:W-:Y:S02]  /*5730*/  @P5 MOV R2, R42 ;  /* 0x0000002a00025202 */ /* 0x001fe40000000f00 */
[----:B------:R-:W-:-:S02]  /*5740*/  @P5 MOV R3, R51 ;  /* 0x0000003300035202 */ /* 0x000fc40000000f00 */
[----:B------:R-:W-:Y:S01]  /*5750*/  @P5 IADD3 R42, P0, R42, 0x200, RZ ;  /* 0x000002002a2a5810 */ /* 0x000fe20007f1e0ff */
[----:B-1----:R-:W-:Y:S01]  /*5760*/  IMAD.MOV.U32 R5, RZ, RZ, R49 ;  /* 0x000000ffff057224 */ /* 0x002fe200078e0031 */
[----:B------:R-:W-:Y:S01]  /*5770*/  MOV R4, R40 ;  /* 0x0000002800047202 */ /* 0x000fe20000000f00 */
[----:B------:R0:W-:Y:S01]  /*5780*/  @P5 STG.E desc[UR4][R2.64], R11 ;  /* 0x0000000b02005986 */ /* 0x0001e2000c101904 */
[----:B------:R-:W-:-:S03]  /*5790*/  @P5 IADD3.X R51, RZ, R51, RZ, P0, !PT ;  /* 0x00000033ff335210 */ /* 0x000fc600007fe4ff */
[----:B------:R1:W-:Y:S01]  /*57a0*/  @P5 STG.E desc[UR4][R6.64], R41 ;  /* 0x0000002906005986 */ /* 0x0003e2000c101904 */
[----:B0-----:R-:W-:Y:S02]  /*57b0*/  MOV R2, R42 ;  /* 0x0000002a00027202 */ /* 0x001fe40000000f00 */
[----:B------:R-:W-:Y:S01]  /*57c0*/  MOV R3, R51 ;  /* 0x0000003300037202 */ /* 0x000fe20000000f00 */
[----:B------:R-:W-:Y:S06]  /*57d0*/  @!P6 EXIT ;  /* 0x000000000000e94d */ /* 0x000fec0003800000 */
[----:B------:R-:W-:Y:S04]  /*57e0*/  STG.E desc[UR4][R2.64], R21 ;  /* 0x0000001502007986 */ /* 0x000fe8000c101904 */
[----:B------:R-:W-:Y:S01]  /*57f0*/  STG.E desc[UR4][R4.64], R15 ;  /* 0x0000000f04007986 */ /* 0x000fe2000c101904 */
[----:B------:R-:W-:Y:S05]  /*5800*/  EXIT ;  /* 0x000000000000794d */ /* 0x000fea0003800000 */
.L_x_5956:
[----:B------:R-:W-:Y:S01]  /*5810*/  HFMA2.MMA R178, -RZ, RZ, 0, 5.9604644775390625e-08 ;  /* 0x00000001ffb27435 */ /* 0x000fe200000001ff */
[----:B------:R-:W-:Y:S01]  /*5820*/  BSSY B1, `(.L_x_6030) ;  /* 0x0000006000017945 */ /* 0x000fe20003800000 */
[----:B------:R-:W-:Y:S02]  /*5830*/  MOV R179, 0x1f ;  /* 0x0000001f00b37802 */ /* 0x000fe40000000f00 */
[----:B------:R-:W-:-:S07]  /*5840*/  MOV R176, 0xffffffff ;  /* 0xffffffff00b07802 */ /* 0x000fce0000000f00 */
[----:B012345:R-:W-:Y:S05]  /*5850*/  WARPSYNC.COLLECTIVE R176, `(.L_x_6031) ;  /* 0x00000000b0087348 */ /* 0x03ffea0003c00000 */
[----:B------:R0:W0:Y:S02]  /*5860*/  SHFL.BFLY P4, R177, R229, R178, R179 ;  /* 0x0c0000b2e5b17389 */ /* 0x00002400000800b3 */
[----:B012345:R-:W-:Y:S01]  /*5870*/  ENDCOLLECTIVE ;  /* 0x000000000000791b */ /* 0x03ffe20003800000 */
.L_x_6031:
[----:B------:R-:W-:Y:S05]  /*5880*/  BSYNC B1 ;  /* 0x0000000000017941 */ /* 0x000fea0003800000 */
.L_x_6030:
        /* <DEDUP_REMOVED lines=9> */
.L_x_6032:
[----:B------:R-:W-:Y:S01]  /*5920*/  HFMA2.MMA R178, -RZ, RZ, 0, 1.1920928955078125e-07 ;  /* 0x00000002ffb27435 */ /* 0x000fe200000001ff */
[----:B------:R-:W-:Y:S02]  /*5930*/  MOV R229, R168 ;  /* 0x000000a800e57202 */ /* 0x000fe40000000f00 */
[----:B------:R-:W-:-:S08]  /*5940*/  MOV R169, R177 ;  /* 0x000000b100a97202 */ /* 0x000fd00000000f00 */
[----:B------:R-:W-:Y:S05]  /*5950*/  WARPSYNC.COLLECTIVE R176, `(.L_x_6033) ;  /* 0x00000000b0087348 */ /* 0x000fea0003c00000 */
[----:B------:R0:W1:Y:S02]  /*5960*/  SHFL.BFLY P4, R177, R229, R178, R179 ;  /* 0x0c0000b2e5b17389 */ /* 0x00006400000800b3 */
[----:B01----:R-:W-:Y:S01]  /*5970*/  ENDCOLLECTIVE ;  /* 0x000000000000791b */ /* 0x003fe20003800000 */
.L_x_6033:
[----:B------:R-:W-:-:S05]  /*5980*/  FADD.FTZ R169, R169, R230 ;  /* 0x000000e6a9a97221 */ /* 0x000fca0000010000 */
[----:B------:R-:W-:Y:S01]  /*5990*/  MOV R229, R169 ;  /* 0x000000a900e57202 */ /* 0x000fe20000000f00 */
[----:B------:R-:W-:-:S07]  /*59a0*/  IMAD.MOV.U32 R171, RZ, RZ, R177 ;  /* 0x000000ffffab7224 */ /* 0x000fce00078e00b1 */
[----:B------:R-:W-:Y:S05]  /*59b0*/  WARPSYNC.COLLECTIVE R176, `(.L_x_6034) ;  /* 0x00000000b0087348 */ /* 0x000fea0003c00000 */
[----:B------:R0:W1:Y:S02]  /*59c0*/  SHFL.BFLY P4, R177, R229, R178, R179 ;  /* 0x0c0000b2e5b17389 */ /* 0x00006400000800b3 */
[----:B01----:R-:W-:Y:S01]  /*59d0*/  ENDCOLLECTIVE ;  /* 0x000000000000791b */ /* 0x003fe20003800000 */
.L_x_6034:
[----:B------:R-:W-:Y:S01]  /*59e0*/  FADD.FTZ R171, R168, R171 ;  /* 0x000000aba8ab7221 */ /* 0x000fe20000010000 */
[----:B------:R-:W-:-:S04]  /*59f0*/  HFMA2.MMA R178, -RZ, RZ, 0, 2.384185791015625e-07 ;  /* 0x00000004ffb27435 */ /* 0x000fc800000001ff */
[----:B------:R-:W-:Y:S02]  /*5a00*/  MOV R229, R171 ;  /* 0x000000ab00e57202 */ /* 0x000fe40000000f00 */
[----:B------:R-:W-:-:S07]  /*5a10*/  MOV R170, R177 ;  /* 0x000000b100aa7202 */ /* 0x000fce0000000f00 */
[----:B------:R-:W-:Y:S05]  /*5a20*/  WARPSYNC.COLLECTIVE R176, `(.L_x_6035) ;  /* 0x00000000b0087348 */ /* 0x000fea0003c00000 */
[----:B------:R0:W1:Y:S02]  /*5a30*/  SHFL.BFLY P4, R177, R229, R178, R179 ;  /* 0x0c0000b2e5b17389 */ /* 0x00006400000800b3 */
[----:B01----:R-:W-:Y:S01]  /*5a40*/  ENDCOLLECTIVE ;  /* 0x000000000000791b */ /* 0x003fe20003800000 */
.L_x_6035:
[----:B------:R-:W-:-:S04]  /*5a50*/  FADD.FTZ R170, R169, R170 ;  /* 0x000000aaa9aa7221 */ /* 0x000fc80000010000 */
[----:B------:R-:W-:Y:S01]  /*5a60*/  IMAD.MOV.U32 R229, RZ, RZ, R170 ;  /* 0x000000ffffe57224 */ /* 0x000fe200078e00aa */
[----:B------:R-:W-:-:S07]  /*5a70*/  MOV R172, R177 ;  /* 0x000000b100ac7202 */ /* 0x000fce0000000f00 */
[----:B------:R-:W-:Y:S05]  /*5a80*/  WARPSYNC.COLLECTIVE R176, `(.L_x_6036) ;  /* 0x00000000b0087348 */ /* 0x000fea0003c00000 */
[----:B------:R0:W1:Y:S02]  /*5a90*/  SHFL.BFLY P4, R177, R229, R178, R179 ;  /* 0x0c0000b2e5b17389 */ /* 0x00006400000800b3 */
[----:B01----:R-:W-:Y:S01]  /*5aa0*/  ENDCOLLECTIVE ;  /* 0x000000000000791b */ /* 0x003fe20003800000 */
.L_x_6036:
[----:B------:R-:W-:Y:S01]  /*5ab0*/  FADD.FTZ R172, R171, R172 ;  /* 0x000000acabac7221 */ /* 0x000fe20000010000 */
[----:B------:R-:W-:-:S04]  /*5ac0*/  HFMA2.MMA R178, -RZ, RZ, 0, 4.76837158203125e-07 ;  /* 0x00000008ffb27435 */ /* 0x000fc800000001ff */
[----:B------:R-:W-:Y:S02]  /*5ad0*/  MOV R229, R172 ;  /* 0x000000ac00e57202 */ /* 0x000fe40000000f00 */
[----:B------:R-:W-:-:S07]  /*5ae0*/  MOV R173, R177 ;  /* 0x000000b100ad7202 */ /* 0x000fce0000000f00 */
[----:B------:R-:W-:Y:S05]  /*5af0*/  WARPSYNC.COLLECTIVE R176, `(.L_x_6037) ;  /* 0x00000000b0087348 */ /* 0x000fea0003c00000 */
[----:B------:R0:W1:Y:S02]  /*5b00*/  SHFL.BFLY P4, R177, R229, R178, R179 ;  /* 0x0c0000b2e5b17389 */ /* 0x00006400000800b3 */
[----:B01----:R-:W-:Y:S01]  /*5b10*/  ENDCOLLECTIVE ;  /* 0x000000000000791b */ /* 0x003fe20003800000 */
.L_x_6037:
[----:B------:R-:W-:-:S05]  /*5b20*/  FADD.FTZ R173, R170, R173 ;  /* 0x000000adaaad7221 */ /* 0x000fca0000010000 */
[----:B------:R-:W-:Y:S02]  /*5b30*/  MOV R229, R173 ;  /* 0x000000ad00e57202 */ /* 0x000fe40000000f00 */
[----:B------:R-:W-:-:S07]  /*5b40*/  MOV R175, R177 ;  /* 0x000000b100af7202 */ /* 0x000fce0000000f00 */
[----:B------:R-:W-:Y:S05]  /*5b50*/  WARPSYNC.COLLECTIVE R176, `(.L_x_6038) ;  /* 0x00000000b0087348 */ /* 0x000fea0003c00000 */
[----:B------:R0:W1:Y:S02]  /*5b60*/  SHFL.BFLY P4, R177, R229, R178, R179 ;  /* 0x0c0000b2e5b17389 */ /* 0x00006400000800b3 */
[----:B01----:R-:W-:Y:S01]  /*5b70*/  ENDCOLLECTIVE ;  /* 0x000000000000791b */ /* 0x003fe20003800000 */
.L_x_6038:
[----:B------:R-:W-:Y:S01]  /*5b80*/  FADD.FTZ R175, R172, R175 ;  /* 0x000000afacaf7221 */ /* 0x000fe20000010000 */
[----:B------:R-:W-:-:S04]  /*5b90*/  HFMA2.MMA R178, -RZ, RZ, 0, 9.5367431640625e-07 ;  /* 0x00000010ffb27435 */ /* 0x000fc800000001ff */
[----:B------:R-:W-:Y:S01]  /*5ba0*/  MOV R229, R175 ;  /* 0x000000af00e57202 */ /* 0x000fe20000000f00 */
[----:B------:R-:W-:-:S07]  /*5bb0*/  IMAD.MOV.U32 R174, RZ, RZ, R177 ;  /* 0x000000ffffae7224 */ /* 0x000fce00078e00b1 */
[----:B------:R-:W-:Y:S05]  /*5bc0*/  WARPSYNC.COLLECTIVE R176, `(.L_x_6039) ;  /* 0x00000000b0087348 */ /* 0x000fea0003c00000 */
[----:B------:R0:W1:Y:S02]  /*5bd0*/  SHFL.BFLY P4, R177, R229, R178, R179 ;  /* 0x0c0000b2e5b17389 */ /* 0x00006400000800b3 */
[----:B01----:R-:W-:Y:S01]  /*5be0*/  ENDCOLLECTIVE ;  /* 0x000000000000791b */ /* 0x003fe20003800000 */
.L_x_6039:
[----:B------:R-:W-:-:S05]  /*5bf0*/  FADD.FTZ R174, R173, R174 ;  /* 0x000000aeadae7221 */ /* 0x000fca0000010000 */
[----:B------:R-:W-:Y:S02]  /*5c00*/  MOV R229, R174 ;  /* 0x000000ae00e57202 */ /* 0x000fe40000000f00 */
[----:B------:R-:W-:-:S07]  /*5c10*/  MOV R168, R177 ;  /* 0x000000b100a87202 */ /* 0x000fce0000000f00 */
[----:B------:R-:W-:Y:S05]  /*5c20*/  WARPSYNC.COLLECTIVE R176, `(.L_x_6040) ;  /* 0x00000000b0087348 */ /* 0x000fea0003c00000 */
[----:B------:R0:W1:Y:S02]  /*5c30*/  SHFL.BFLY P4, R177, R229, R178, R179 ;  /* 0x0c0000b2e5b17389 */ /* 0x00006400000800b3 */
[----:B01----:R-:W-:Y:S01]  /*5c40*/  ENDCOLLECTIVE ;  /* 0x000000000000791b */ /* 0x003fe20003800000 */
.L_x_6040:
[----:B------:R-:W-:Y:S01]  /*5c50*/  MOV R169, R177 ;  /* 0x000000b100a97202 */ /* 0x000fe20000000f00 */
[----:B------:R-:W-:Y:S06]  /*5c60*/  BRA `(.L_x_6041) ;  /* 0xffffffc000e87947 */ /* 0x000fec000383ffff */
.L_x_6042:
        /* <DEDUP_REMOVED lines=9> */
.L_x_14286:


//--------------------- .text._ZN10layer_norm13ln_bwd_kernelINS_13Kernel_traitsIf13__nv_bfloat16fS2_fjLj1024ELj1ELj4ELj1ELj16ENS_18Kernel_traits_baseILj1024EfS2_fS2_fjLj128EEEEELb0ELb0ELb1ELb1EEEvNS_9BwdParamsE --------------------------
	.section	.text._ZN10layer_norm13ln_bwd_kernelINS_13Kernel_traitsIf13__nv_bfloat16fS2_fjLj1024ELj1ELj4ELj1ELj16ENS_18Kernel_traits_baseILj1024EfS2_fS2_fjLj128EEEEELb0ELb0ELb1ELb1EEEvNS_9BwdParamsE,"ax",@progbits
	.align	128
        .global         _ZN10layer_norm13ln_bwd_kernelINS_13Kernel_traitsIf13__nv_bfloat16fS2_fjLj1024ELj1ELj4ELj1ELj16ENS_18Kernel_traits_baseILj1024EfS2_fS2_fjLj128EEEEELb0ELb0ELb1ELb1EEEvNS_9BwdParamsE
        .type           _ZN10layer_norm13ln_bwd_kernelINS_13Kernel_traitsIf13__nv_bfloat16fS2_fjLj1024ELj1ELj4ELj1ELj16ENS_18Kernel_traits_baseILj1024EfS2_fS2_fjLj128EEEEELb0ELb0ELb1ELb1EEEvNS_9BwdParamsE,@function
        .size           _ZN10layer_norm13ln_bwd_kernelINS_13Kernel_traitsIf13__nv_bfloat16fS2_fjLj1024ELj1ELj4ELj1ELj16ENS_18Kernel_traits_baseILj1024EfS2_fS2_fjLj128EEEEELb0ELb0ELb1ELb1EEEvNS_9BwdParamsE,(.L_x_14287 - _ZN10layer_norm13ln_bwd_kernelINS_13Kernel_traitsIf13__nv_bfloat16fS2_fjLj1024ELj1ELj4ELj1ELj16ENS_18Kernel_traits_baseILj1024EfS2_fS2_fjLj128EEEEELb0ELb0ELb1ELb1EEEvNS_9BwdParamsE)
        .other          _ZN10layer_norm13ln_bwd_kernelINS_13Kernel_traitsIf13__nv_bfloat16fS2_fjLj1024ELj1ELj4ELj1ELj16ENS_18Kernel_traits_baseILj1024EfS2_fS2_fjLj128EEEEELb0ELb0ELb1ELb1EEEvNS_9BwdParamsE,@"STO_CUDA_ENTRY STV_DEFAULT"
_ZN10layer_norm13ln_bwd_kernelINS_13Kernel_traitsIf13__nv_bfloat16fS2_fjLj1024ELj1ELj4ELj1ELj16ENS_18Kernel_traits_baseILj1024EfS2_fS2_fjLj128EEEEELb0ELb0ELb1ELb1EEEvNS_9BwdParamsE:
.text._ZN10layer_norm13ln_bwd_kernelINS_13Kernel_traitsIf13__nv_bfloat16fS2_fjLj1024ELj1ELj4ELj1ELj16ENS_18Kernel_traits_baseILj1024EfS2_fS2_fjLj128EEEEELb0ELb0ELb1ELb1EEEvNS_9BwdParamsE:
        /* <DEDUP_REMOVED lines=45> */
.L_x_6044:
[----:B------:R-:W-:Y:S01]  /*02d0*/  SHF.L.U32 R0, R8, 0x5, RZ ;  /* 0x0000000508007819 */ /* 0x000fe200000006ff */
[----:B------:R-:W-:Y:S01]  /*02e0*/  ULDC.64 UR6, c[0x0][0x260] ;  /* 0x0000980000067ab9 */ /* 0x000fe20000000a00 */
[----:B------:R-:W0:Y:S02]  /*02f0*/  LDC.U8 R6, c[0x0][0x2a0] ;  /* 0x0000a800ff067b82 */ /* 0x000e240000000000 */
[----:B------:R-:W-:-:S04]  /*0300*/  LOP3.LUT R0, R0, 0x3e0, RZ, 0xc0, !PT ;  /* 0x000003e000007812 */ /* 0x000fc800078ec0ff */
[----:B------:R-:W-:-:S04]  /*0310*/  IADD3 R2, P0, R0, UR6, RZ ;  /* 0x0000000600027c10 */ /* 0x000fc8000ff1e0ff */
[----:B------:R-:W-:-:S05]  /*0320*/  IADD3.X R3, RZ, UR7, RZ, P0, !PT ;  /* 0x00000007ff037c10 */ /* 0x000fca00087fe4ff */
        /* <DEDUP_REMOVED lines=40> */
.L_x_6114:
[----:B------:R-:W0:Y:S08]  /*05b0*/  LDC.64 R10, c[0x0][0x288] ;  /* 0x0000a200ff0a7b82 */ /* 0x000e300000000a00 */
[----:B------:R-:W1:Y:S08]  /*05c0*/  LDC R14, c[0x0][0x218] ;  /* 0x00008600ff0e7b82 */ /* 0x000e700000000800 */
[----:B------:R-:W2:Y:S01]  /*05d0*/  LDC.64 R12, c[0x0][0x258] ;  /* 0x00009600ff0c7b82 */ /* 0x000ea20000000a00 */
[----:B0-----:R-:W-:-:S07]  /*05e0*/  IMAD.WIDE R10, R7, 0x4, R10 ;  /* 0x00000004070a7825 */ /* 0x001fce00078e020a */
[----:B------:R-:W0:Y:S01]  /*05f0*/  LDC.64 R4, c[0x0][0x280] ;  /* 0x0000a000ff047b82 */ /* 0x000e220000000a00 */
[----:B------:R3:W4:Y:S07]  /*0600*/  LDG.E R180, desc[UR4][R10.64] ;  /* 0x000000040ab47981 */ /* 0x00072e000c1e1900 */
[----:B------:R-:W0:Y:S01]  /*0610*/  LDC.64 R30, c[0x0][0x2c8] ;  /* 0x0000b200ff1e7b82 */ /* 0x000e220000000a00 */
[----:B-1----:R-:W-:-:S05]  /*0620*/  IMAD R0, R7, R14, RZ ;  /* 0x0000000e07007224 */ /* 0x002fca00078e02ff */
[----:B------:R-:W-:Y:S01]  /*0630*/  SHF.R.S32.HI R9, RZ, 0x1f, R0 ;  /* 0x0000001fff097819 */ /* 0x000fe20000011400 */
[----:B--2---:R-:W-:Y:S01]  /*0640*/  IMAD.WIDE R174, R7, 0x4, R12 ;  /* 0x0000000407ae7825 */ /* 0x004fe200078e020c */
[----:B------:R-:W-:Y:S02]  /*0650*/  LOP3.LUT R12, R8, 0x1f, RZ, 0xc0, !PT ;  /* 0x0000001f080c7812 */ /* 0x000fe400078ec0ff */
[----:B------:R-:W-:-:S04]  /*0660*/  LEA.HI R9, R9, R0, RZ, 0x3 ;  /* 0x0000000009097211 */ /* 0x000fc800078f18ff */
[----:B---3--:R-:W-:Y:S01]  /*0670*/  LEA.HI.SX32 R11, R9, R12, 0x1d ;  /* 0x0000000c090b7211 */ /* 0x008fe200078feaff */
[----:B0-----:R-:W-:-:S03]  /*0680*/  IMAD.WIDE R172, R7, 0x4, R4 ;  /* 0x0000000407ac7825 */ /* 0x001fc600078e0204 */
[C---:B------:R-:W-:Y:S01]  /*0690*/  IADD3 R10, R11.reuse, 0x20, RZ ;  /* 0x000000200b0a7810 */ /* 0x040fe20007ffe0ff */
[----:B------:R-:W-:Y:S01]  /*06a0*/  BSSY B1, `(.L_x_6046) ;  /* 0x000015a000017945 */ /* 0x000fe20003800000 */
[C---:B------:R-:W-:Y:S01]  /*06b0*/  IADD3 R9, R11.reuse, 0x40, RZ ;  /* 0x000000400b097810 */ /* 0x040fe20007ffe0ff */
[----:B-----5:R0:W5:Y:S01]  /*06c0*/  LDG.E R5, desc[UR4][R174.64] ;  /* 0x00000004ae057981 */ /* 0x020162000c1e1900 */
[C---:B------:R-:W-:Y:S01]  /*06d0*/  IADD3 R4, R11.reuse, 0x60, RZ ;  /* 0x000000600b047810 */ /* 0x040fe20007ffe0ff */
[--C-:B------:R-:W-:Y:S02]  /*06e0*/  IMAD.WIDE.U32 R230, R11, 0x20, R30.reuse ;  /* 0x000000200be67825 */ /* 0x100fe400078e001e */
[----:B------:R1:W5:Y:S02]  /*06f0*/  LDG.E R13, desc[UR4][R172.64] ;  /* 0x00000004ac0d7981 */ /* 0x000364000c1e1900 */
[----:B0-----:R-:W-:-:S04]  /*0700*/  IMAD.WIDE.U32 R174, R10, 0x20, R30 ;  /* 0x000000200aae7825 */ /* 0x001fc800078e001e */
[----:B-1----:R-:W-:-:S04]  /*0710*/  IMAD.WIDE.U32 R172, R9, 0x20, R30 ;  /* 0x0000002009ac7825 */ /* 0x002fc800078e001e */
        /* <DEDUP_REMOVED lines=17> */
[----:B------:R-:W-:Y:S01]  /*0830*/  CS2R R180, SRZ ;  /* 0x0000000000b47805 */ /* 0x000fe2000001ff00 */
[----:B------:R-:W-:Y:S06]  /*0840*/  BRA `(.L_x_6048) ;  /* 0x0000001000fc7947 */ /* 0x000fec0003800000 */
.L_x_6047:
        /* <DEDUP_REMOVED lines=15> */
[C-C-:B--2---:R-:W-:Y:S01]  /*0940*/  IMAD.WIDE.U32 R20, R15.reuse, 0x10, R204.reuse ;  /* 0x000000100f147825 */ /* 0x144fe200078e00cc */
[----:B------:R-:W-:Y:S01]  /*0950*/  IADD3 R15, R15, 0x60, RZ ;  /* 0x000000600f0f7810 */ /* 0x000fe20007ffe0ff */
[----:B------:R0:W2:Y:S02]  /*0960*/  LDG.E.128 R24, desc[UR4][R28.64+0x10] ;  /* 0x000010041c187981 */ /* 0x0000a4000c1e1d00 */
[--C-:B------:R-:W-:Y:S02]  /*0970*/  IMAD.WIDE.U32 R180, R181, 0x10, R204.reuse ;  /* 0x00000010b5b47825 */ /* 0x100fe400078e00cc */
[----:B------:R-:W2:Y:S02]  /*0980*/  LDG.E.128 R20, desc[UR4][R20.64] ;  /* 0x0000000414147981 */ /* 0x000ea4000c1e1d00 */
[----:B------:R-:W-:-:S02]  /*0990*/  IMAD.WIDE.U32 R192, R193, 0x10, R204 ;  /* 0x00000010c1c07825 */ /* 0x000fc400078e00cc */
[----:B------:R-:W2:Y:S02]  /*09a0*/  LDG.E.128 R188, desc[UR4][R214.64] ;  /* 0x00000004d6bc7981 */ /* 0x000ea4000c1e1d00 */
[----:B0-----:R-:W-:Y:S02]  /*09b0*/  IMAD.WIDE.U32 R28, R4, 0x20, R196 ;  /* 0x00000020041c7825 */ /* 0x001fe400078e00c4 */
[----:B------:R-:W2:Y:S02]  /*09c0*/  LDG.E.128 R192, desc[UR4][R192.64] ;  /* 0x00000004c0c07981 */ /* 0x000ea4000c1e1d00 */
[----:B------:R-:W-:Y:S02]  /*09d0*/  IMAD.WIDE.U32 R204, R15, 0x10, R204 ;  /* 0x000000100fcc7825 */ /* 0x000fe400078e00cc */
[----:B------:R-:W2:Y:S02]  /*09e0*/  LDG.E.128 R200, desc[UR4][R28.64] ;  /* 0x000000041cc87981 */ /* 0x000ea4000c1e1d00 */
[----:B------:R-:W-:-:S02]  /*09f0*/  IMAD.WIDE.U32 R212, R10, 0x20, R196 ;  /* 0x000000200ad47825 */ /* 0x000fc400078e00c4 */
[----:B------:R-:W2:Y:S04]  /*0a00*/  LDG.E.128 R196, desc[UR4][R214.64+0x10] ;  /* 0x00001004d6c47981 */ /* 0x000ea8000c1e1d00 */
[----:B------:R-:W2:Y:S04]  /*0a10*/  LDG.E.128 R176, desc[UR4][R212.64] ;  /* 0x00000004d4b07981 */ /* 0x000ea8000c1e1d00 */
[----:B------:R-:W2:Y:S04]  /*0a20*/  LDG.E.128 R204, desc[UR4][R204.64] ;  /* 0x00000004cccc7981 */ /* 0x000ea8000c1e1d00 */
[----:B------:R0:W2:Y:S04]  /*0a30*/  LDG.E.128 R208, desc[UR4][R28.64+0x10] ;  /* 0x000010041cd07981 */ /* 0x0000a8000c1e1d00 */
[----:B------:R-:W2:Y:S04]  /*0a40*/  LDG.E.128 R180, desc[UR4][R180.64] ;  /* 0x00000004b4b47981 */ /* 0x000ea8000c1e1d00 */
[----:B------:R-:W2:Y:S01]  /*0a50*/  LDG.E.128 R184, desc[UR4][R212.64+0x10] ;  /* 0x00001004d4b87981 */ /* 0x000ea2000c1e1d00 */
        /* <DEDUP_REMOVED lines=13> */
[----:B---3--:R-:W-:-:S05]  /*0b30*/  FSEL R228, R3, RZ, !P0 ;  /* 0x000000ff03e47208 */ /* 0x008fca0004000000 */
[C---:B----4-:R-:W-:Y:S01]  /*0b40*/  FADD.FTZ R16, -R228.reuse, R16 ;  /* 0x00000010e4107221 */ /* 0x050fe20000010100 */
[C---:B------:R-:W-:Y:S01]  /*0b50*/  FADD.FTZ R18, -R228.reuse, R18 ;  /* 0x00000012e4127221 */ /* 0x040fe20000010100 */
[C---:B0-----:R-:W-:Y:S01]  /*0b60*/  FADD.FTZ R28, -R228.reuse, R17 ;  /* 0x00000011e41c7221 */ /* 0x041fe20000010100 */
[----:B------:R-:W-:Y:S01]  /*0b70*/  FADD.FTZ R226, -R228, R19 ;  /* 0x00000013e4e27221 */ /* 0x000fe20000010100 */
[C---:B--2---:R-:W-:Y:S02]  /*0b80*/  PRMT R174, R20.reuse, 0x7632, R174 ;  /* 0x0000763214ae7816 */ /* 0x044fe400000000ae */
[----:B------:R-:W-:Y:S01]  /*0b90*/  SHF.L.U32 R175, R20, 0x10, RZ ;  /* 0x0000001014af7819 */ /* 0x000fe200000006ff */
[----:B------:R-:W-:Y:S01]  /*0ba0*/  FADD.FTZ R188, -R228, R188 ;  /* 0x000000bce4bc7221 */ /* 0x000fe20000010100 */
[----:B------:R-:W-:Y:S02]  /*0bb0*/  SHF.L.U32 R174, R174, 0x10, RZ ;  /* 0x00000010aeae7819 */ /* 0x000fe400000006ff */
[----:B------:R-:W-:-:S02]  /*0bc0*/  PRMT R218, R194, 0x7632, R218 ;  /* 0x00007632c2da7816 */ /* 0x000fc400000000da */
[----:B------:R-:W-:Y:S01]  /*0bd0*/  SHF.L.U32 R231, R194, 0x10, RZ ;  /* 0x00000010c2e77819 */ /* 0x000fe200000006ff */
[C---:B------:R-:W-:Y:S01]  /*0be0*/  FADD.FTZ R244, -R228.reuse, R203 ;  /* 0x000000cbe4f47221 */ /* 0x040fe20000010100 */
[C---:B------:R-:W-:Y:S01]  /*0bf0*/  FADD.FTZ R196, -R228.reuse, R196 ;  /* 0x000000c4e4c47221 */ /* 0x040fe20000010100 */
[C---:B------:R-:W-:Y:S01]  /*0c00*/  FADD.FTZ R194, -R228.reuse, R199 ;  /* 0x000000c7e4c27221 */ /* 0x040fe20000010100 */
[----:B-1----:R-:W-:Y:S01]  /*0c10*/  PRMT R31, R23, 0x7632, R31 ;  /* 0x00007632171f7816 */ /* 0x002fe2000000001f */
[----:B------:R-:W-:Y:S01]  /*0c20*/  FADD.FTZ R232, -R228, R179 ;  /* 0x000000b3e4e87221 */ /* 0x000fe20000010100 */
[C---:B-----5:R-:W-:Y:S01]  /*0c30*/  FMUL.FTZ R179, R5.reuse, R196 ;  /* 0x000000c405b37220 */ /* 0x060fe20000410000 */
[----:B------:R-:W-:Y:S01]  /*0c40*/  FMUL.FTZ R196, R92, R175 ;  /* 0x000000af5cc47220 */ /* 0x000fe20000410000 */
[C---:B------:R-:W-:Y:S02]  /*0c50*/  PRMT R203, R204.reuse, 0x7632, R203 ;  /* 0x00007632cccb7816 */ /* 0x040fe400000000cb */
[----:B------:R-:W-:Y:S01]  /*0c60*/  SHF.L.U32 R239, R204, 0x10, RZ ;  /* 0x00000010ccef7819 */ /* 0x000fe200000006ff */
[C---:B------:R-:W-:Y:S01]  /*0c70*/  FADD.FTZ R204, -R228.reuse, R209 ;  /* 0x000000d1e4cc7221 */ /* 0x040fe20000010100 */
[C---:B------:R-:W-:Y:S01]  /*0c80*/  FMUL.FTZ R3, R5.reuse, R16 ;  /* 0x0000001005037220 */ /* 0x040fe20000410000 */
[----:B------:R-:W-:Y:S01]  /*0c90*/  FMUL.FTZ R29, R5, R188 ;  /* 0x000000bc051d7220 */ /* 0x000fe20000410000 */
[----:B------:R-:W-:Y:S01]  /*0ca0*/  SHF.L.U32 R173, R21, 0x10, RZ ;  /* 0x0000001015ad7819 */ /* 0x000fe200000006ff */
[----:B------:R-:W-:Y:S01]  /*0cb0*/  FADD.FTZ R198, -R228, R198 ;  /* 0x000000c6e4c67221 */ /* 0x000fe20000010100 */
[C---:B------:R-:W-:Y:S01]  /*0cc0*/  FMUL.FTZ R15, R5.reuse, R18 ;  /* 0x00000012050f7220 */ /* 0x040fe20000410000 */
[----:B------:R-:W-:Y:S01]  /*0cd0*/  FMUL.FTZ R188, R5, R194 ;  /* 0x000000c205bc7220 */ /* 0x000fe20000410000 */
[----:B------:R-:W-:Y:S01]  /*0ce0*/  PRMT R172, R21, 0x7632, R172 ;  /* 0x0000763215ac7816 */ /* 0x000fe200000000ac */
[----:B------:R-:W-:Y:S01]  /*0cf0*/  FMUL.FTZ R16, R5, R28 ;  /* 0x0000001c05107220 */ /* 0x000fe20000410000 */
[----:B------:R-:W-:Y:S01]  /*0d00*/  PRMT R220, R195, 0x7632, R220 ;  /* 0x00007632c3dc7816 */ /* 0x000fe200000000dc */
[----:B------:R-:W-:Y:S01]  /*0d10*/  FMUL.FTZ R18, R5, R226 ;  /* 0x000000e205127220 */ /* 0x000fe20000410000 */
[----:B------:R-:W-:Y:S01]  /*0d20*/  SHF.L.U32 R233, R195, 0x10, RZ ;  /* 0x00000010c3e97819 */ /* 0x000fe200000006ff */
[----:B------:R-:W-:Y:S01]  /*0d30*/  FMUL.FTZ R194, R5, R204 ;  /* 0x000000cc05c27220 */ /* 0x000fe20000410000 */
[----:B------:R-:W-:Y:S01]  /*0d40*/  PRMT R216, R193, 0x7632, R216 ;  /* 0x00007632c1d87816 */ /* 0x000fe200000000d8 */
[----:B------:R-:W-:Y:S01]  /*0d50*/  FMUL.FTZ R195, R93, R174 ;  /* 0x000000ae5dc37220 */ /* 0x000fe20000410000 */
[----:B------:R-:W-:Y:S01]  /*0d60*/  SHF.L.U32 R204, R31, 0x10, RZ ;  /* 0x000000101fcc7819 */ /* 0x000fe200000006ff */
[----:B------:R-:W-:Y:S01]  /*0d70*/  FADD.FTZ R226, RZ, R196 ;  /* 0x000000c4ffe27221 */ /* 0x000fe20000010000 */
[----:B------:R-:W-:Y:S01]  /*0d80*/  PRMT R212, R180, 0x7632, R212 ;  /* 0x00007632b4d47816 */ /* 0x000fe200000000d4 */
[----:B------:R-:W-:Y:S01]  /*0d90*/  FADD.FTZ R234, -R228, R185 ;  /* 0x000000b9e4ea7221 */ /* 0x000fe20000010100 */
[----:B------:R-:W-:Y:S01]  /*0da0*/  SHF.L.U32 R219, R180, 0x10, RZ ;  /* 0x00000010b4db7819 */ /* 0x000fe200000006ff */
[----:B------:R-:W-:Y:S01]  /*0db0*/  FFMA.FTZ R31, R3, R196, RZ ;  /* 0x000000c4031f7223 */ /* 0x000fe200000100ff */
[----:B------:R-:W-:Y:S01]  /*0dc0*/  PRMT R180, R181, 0x7632, R180 ;  /* 0x00007632b5b47816 */ /* 0x000fe200000000b4 */
[----:B------:R-:W-:Y:S01]  /*0dd0*/  FMUL.FTZ R185, R5, R198 ;  /* 0x000000c605b97220 */ /* 0x000fe20000410000 */
[----:B------:R-:W-:Y:S01]  /*0de0*/  SHF.L.U32 R172, R172, 0x10, RZ ;  /* 0x00000010acac7819 */ /* 0x000fe200000006ff */
[-C--:B------:R-:W-:Y:S01]  /*0df0*/  FFMA.FTZ R98, R15, R173.reuse, R98 ;  /* 0x000000ad0f627223 */ /* 0x080fe20000010062 */
[----:B------:R-:W-:Y:S01]  /*0e00*/  FADD.FTZ R130, R130, R173 ;  /* 0x000000ad82827221 */ /* 0x000fe20000010000 */
[----:B------:R-:W-:Y:S01]  /*0e10*/  FMUL.FTZ R198, R94, R173 ;  /* 0x000000ad5ec67220 */ /* 0x000fe20000410000 */
[----:B------:R-:W-:Y:S01]  /*0e20*/  FFMA.FTZ R97, R16, R174, R97 ;  /* 0x000000ae10617223 */ /* 0x000fe20000010061 */
[----:B------:R-:W-:Y:S01]  /*0e30*/  FADD.FTZ R129, R129, R174 ;  /* 0x000000ae81817221 */ /* 0x000fe20000010000 */
[----:B------:R-:W-:Y:S01]  /*0e40*/  SHF.L.U32 R174, R216, 0x10, RZ ;  /* 0x00000010d8ae7819 */ /* 0x000fe200000006ff */
[----:B------:R-:W-:Y:S01]  /*0e50*/  FADD.FTZ R173, R226, R195 ;  /* 0x000000c3e2ad7221 */ /* 0x000fe20000010000 */
[----:B------:R-:W-:Y:S01]  /*0e60*/  FMUL.FTZ R28, R5, R234 ;  /* 0x000000ea051c7220 */ /* 0x000fe20000410000 */
[----:B------:R-:W-:Y:S01]  /*0e70*/  FFMA.FTZ R216, R16, R195, R31 ;  /* 0x000000c310d87223 */ /* 0x000fe2000001001f */
[----:B------:R-:W-:Y:S01]  /*0e80*/  PRMT R214, R192, 0x7632, R214 ;  /* 0x00007632c0d67816 */ /* 0x000fe200000000d6 */
[----:B------:R-:W-:Y:S01]  /*0e90*/  FADD.FTZ R200, -R228, R200 ;  /* 0x000000c8e4c87221 */ /* 0x000fe20000010100 */
[----:B------:R-:W-:Y:S01]  /*0ea0*/  SHF.L.U32 R227, R192, 0x10, RZ ;  /* 0x00000010c0e37819 */ /* 0x000fe200000006ff */
[----:B------:R-:W-:Y:S01]  /*0eb0*/  FADD.FTZ R192, -R228, R197 ;  /* 0x000000c5e4c07221 */ /* 0x000fe20000010100 */
[----:B------:R-:W-:Y:S01]  /*0ec0*/  SHF.L.U32 R234, R180, 0x10, RZ ;  /* 0x00000010b4ea7819 */ /* 0x000fe200000006ff */
[----:B------:R-:W-:Y:S01]  /*0ed0*/  FMUL.FTZ R197, R95, R172 ;  /* 0x000000ac5fc57220 */ /* 0x000fe20000410000 */
[----:B------:R-:W-:-:S02]  /*0ee0*/  PRMT R30, R22, 0x7632, R30 ;  /* 0x00007632161e7816 */ /* 0x000fc4000000001e */
[----:B------:R-:W-:Y:S02]  /*0ef0*/  SHF.L.U32 R215, R22, 0x10, RZ ;  /* 0x0000001016d77819 */ /* 0x000fe400000006ff */
[----:B------:R-:W-:Y:S01]  /*0f00*/  SHF.L.U32 R180, R218, 0x10, RZ ;  /* 0x00000010dab47819 */ /* 0x000fe200000006ff */
[----:B------:R-:W-:Y:S01]  /*0f10*/  FADD.FTZ R218, R173, R198 ;  /* 0x000000c6adda7221 */ /* 0x000fe20000010000 */
[C---:B------:R-:W-:Y:S01]  /*0f20*/  FADD.FTZ R24, -R228.reuse, R24 ;  /* 0x00000018e4187221 */ /* 0x040fe20000010100 */
[----:B------:R-:W-:Y:S01]  /*0f30*/  FFMA.FTZ R31, R15, R198, R216 ;  /* 0x000000c60f1f7223 */ /* 0x000fe200000100d8 */
[----:B------:R-:W-:Y:S01]  /*0f40*/  FADD.FTZ R236, -R228, R187 ;  /* 0x000000bbe4ec7221 */ /* 0x000fe20000010100 */
[C---:B------:R-:W-:Y:S01]  /*0f50*/  FMUL.FTZ R187, R5.reuse, R200 ;  /* 0x000000c805bb7220 */ /* 0x040fe20000410000 */
[----:B------:R-:W-:Y:S01]  /*0f60*/  SHF.L.U32 R30, R30, 0x10, RZ ;  /* 0x000000101e1e7819 */ /* 0x000fe200000006ff */
[----:B------:R-:W-:Y:S01]  /*0f70*/  FMUL.FTZ R200, R88, R215 ;  /* 0x000000d758c87220 */ /* 0x000fe20000410000 */
[----:B------:R-:W-:Y:S01]  /*0f80*/  FADD.FTZ R173, R218, R197 ;  /* 0x000000c5daad7221 */ /* 0x000fe20000010000 */
[----:B------:R-:W-:Y:S01]  /*0f90*/  FADD.FTZ R20, -R228, R25 ;  /* 0x00000019e4147221 */ /* 0x000fe20000010100 */
[----:B------:R-:W-:Y:S01]  /*0fa0*/  FMUL.FTZ R17, R5, R24 ;  /* 0x0000001805117220 */ /* 0x000fe20000410000 */
[----:B------:R-:W-:Y:S01]  /*0fb0*/  FFMA.FTZ R218, R18, R197, R31 ;  /* 0x000000c512da7223 */ /* 0x000fe2000001001f */
[----:B------:R-:W-:Y:S01]  /*0fc0*/  SHF.L.U32 R213, R23, 0x10, RZ ;  /* 0x0000001017d57819 */ /* 0x000fe200000006ff */
[----:B------:R-:W-:Y:S01]  /*0fd0*/  FADD.FTZ R202, -R228, R202 ;  /* 0x000000cae4ca7221 */ /* 0x000fe20000010100 */
[----:B------:R-:W-:Y:S01]  /*0fe0*/  SHF.L.U32 R226, R220, 0x10, RZ ;  /* 0x00000010dce27819 */ /* 0x000fe200000006ff */
[----:B------:R-:W-:Y:S01]  /*0ff0*/  FMUL.FTZ R199, R89, R30 ;  /* 0x0000001e59c77220 */ /* 0x000fe20000410000 */
[----:B------:R-:W-:Y:S01]  /*1000*/  FADD.FTZ R220, R173, R200 ;  /* 0x000000c8addc7221 */ /* 0x000fe20000010000 */
[C---:B------:R-:W-:Y:S01]  /*1010*/  FADD.FTZ R26, -R228.reuse, R26 ;  /* 0x0000001ae41a7221 */ /* 0x040fe20000010100 */
[----:B------:R-:W-:Y:S01]  /*1020*/  FMUL.FTZ R20, R5, R20 ;  /* 0x0000001405147220 */ /* 0x000fe20000410000 */
[----:B------:R-:W-:Y:S01]  /*1030*/  FFMA.FTZ R31, R17, R200, R218 ;  /* 0x000000c8111f7223 */ /* 0x000fe200000100da */
[C---:B------:R-:W-:Y:S01]  /*1040*/  FADD.FTZ R238, -R228.reuse, R189 ;  /* 0x000000bde4ee7221 */ /* 0x040fe20000010100 */
[C---:B------:R-:W-:Y:S01]  /*1050*/  FADD.FTZ R22, -R228.reuse, R27 ;  /* 0x0000001be4167221 */ /* 0x040fe20000010100 */
[C---:B------:R-:W-:Y:S01]  /*1060*/  FMUL.FTZ R189, R5.reuse, R202 ;  /* 0x000000ca05bd7220 */ /* 0x040fe20000410000 */
[----:B------:R-:W-:Y:S01]  /*1070*/  FADD.FTZ R176, -R228, R176 ;  /* 0x000000b0e4b07221 */ /* 0x000fe20000010100 */
[----:B------:R-:W-:Y:S01]  /*1080*/  FMUL.FTZ R202, R90, R213 ;  /* 0x000000d55aca7220 */ /* 0x000fe20000410000 */
[----:B------:R-:W-:Y:S01]  /*1090*/  FADD.FTZ R173, R220, R199 ;  /* 0x000000c7dcad7221 */ /* 0x000fe20000010000 */
[C---:B------:R-:W-:Y:S01]  /*10a0*/  FMUL.FTZ R19, R5.reuse, R26 ;  /* 0x0000001a05137220 */ /* 0x040fe20000410000 */
[----:B------:R-:W-:Y:S01]  /*10b0*/  FFMA.FTZ R220, R20, R199, R31 ;  /* 0x000000c714dc7223 */ /* 0x000fe2000001001f */
[C---:B------:R-:W-:Y:S01]  /*10c0*/  FADD.FTZ R230, -R228.reuse, R177 ;  /* 0x000000b1e4e67221 */ /* 0x040fe20000010100 */
[----:B------:R-:W-:Y:S01]  /*10d0*/  FADD.FTZ R242, -R228, R201 ;  /* 0x000000c9e4f27221 */ /* 0x000fe20000010100 */
[C---:B------:R-:W-:Y:S01]  /*10e0*/  FMUL.FTZ R22, R5.reuse, R22 ;  /* 0x0000001605167220 */ /* 0x040fe20000410000 */
[C---:B------:R-:W-:Y:S01]  /*10f0*/  FMUL.FTZ R26, R5.reuse, R232 ;  /* 0x000000e8051a7220 */ /* 0x040fe20000410000 */
        /* <DEDUP_REMOVED lines=11> */
[----:B------:R-:W-:Y:S01]  /*11b0*/  FFMA.FTZ R232, R22, R201, R31 ;  /* 0x000000c916e87223 */ /* 0x000fe2000001001f */
[----:B------:R-:W-:Y:S01]  /*11c0*/  SHF.L.U32 R230, R203, 0x10, RZ ;  /* 0x00000010cbe67819 */ /* 0x000fe200000006ff */
[-C--:B------:R-:W-:Y:S01]  /*11d0*/  FFMA.FTZ R105, R24, R236.reuse, R105 ;  /* 0x000000ec18697223 */ /* 0x080fe20000010069 */
[----:B------:R-:W-:Y:S01]  /*11e0*/  SHF.L.U32 R217, R181, 0x10, RZ ;  /* 0x00000010b5d97819 */ /* 0x000fe200000006ff */
[----:B------:R-:W-:Y:S01]  /*11f0*/  FADD.FTZ R137, R137, R236 ;  /* 0x000000ec89897221 */ /* 0x000fe20000010000 */
[----:B------:R-:W-:Y:S01]  /*1200*/  FMUL.FTZ R203, R85, R236 ;  /* 0x000000ec55cb7220 */ /* 0x000fe20000410000 */
[----:B------:R-:W-:Y:S01]  /*1210*/  PRMT R222, R205, 0x7632, R222 ;  /* 0x00007632cdde7816 */ /* 0x000fe200000000de */
[----:B------:R-:W-:Y:S01]  /*1220*/  FADD.FTZ R236, R173, R204 ;  /* 0x000000ccadec7221 */ /* 0x000fe20000010000 */
[----:B------:R-:W-:Y:S01]  /*1230*/  FADD.FTZ R178, -R228, R178 ;  /* 0x000000b2e4b27221 */ /* 0x000fe20000010100 */
[----:B------:R-:W-:Y:S01]  /*1240*/  FFMA.FTZ R31, R21, R204, R232 ;  /* 0x000000cc151f7223 */ /* 0x000fe200000100e8 */
[----:B------:R-:W-:Y:S01]  /*1250*/  PRMT R224, R206, 0x7632, R224 ;  /* 0x00007632cee07816 */ /* 0x000fe200000000e0 */
[----:B------:R-:W-:Y:S01]  /*1260*/  FADD.FTZ R173, R236, R203 ;  /* 0x000000cbecad7221 */ /* 0x000fe20000010000 */
[----:B------:R-:W-:Y:S01]  /*1270*/  SHF.L.U32 R235, R206, 0x10, RZ ;  /* 0x00000010ceeb7819 */ /* 0x000fe200000006ff */
[----:B------:R-:W-:Y:S01]  /*1280*/  FMUL.FTZ R206, R86, R217 ;  /* 0x000000d956ce7220 */ /* 0x000fe20000410000 */
[----:B------:R-:W-:Y:S01]  /*1290*/  SHF.L.U32 R232, R222, 0x10, RZ ;  /* 0x00000010dee87819 */ /* 0x000fe200000006ff */
[----:B------:R-:W-:Y:S01]  /*12a0*/  FMUL.FTZ R23, R5, R178 ;  /* 0x000000b205177220 */ /* 0x000fe20000410000 */
[----:B------:R-:W-:Y:S01]  /*12b0*/  FFMA.FTZ R222, R24, R203, R31 ;  /* 0x000000cb18de7223 */ /* 0x000fe2000001001f */
[----:B------:R-:W-:Y:S01]  /*12c0*/  PRMT R181, R182, 0x7632, R181 ;  /* 0x00007632b6b57816 */ /* 0x000fe200000000b5 */
[----:B------:R-:W-:Y:S01]  /*12d0*/  FADD.FTZ R208, -R228, R208 ;  /* 0x000000d0e4d07221 */ /* 0x000fe20000010100 */
[----:B------:R-:W-:Y:S01]  /*12e0*/  SHF.L.U32 R237, R205, 0x10, RZ ;  /* 0x00000010cded7819 */ /* 0x000fe200000006ff */
[-C--:B------:R-:W-:Y:S01]  /*12f0*/  FFMA.FTZ R107, R26, R234.reuse, R107 ;  /* 0x000000ea1a6b7223 */ /* 0x080fe2000001006b */
[----:B------:R-:W-:Y:S01]  /*1300*/  SHF.L.U32 R221, R182, 0x10, RZ ;  /* 0x00000010b6dd7819 */ /* 0x000fe200000006ff */
[----:B------:R-:W-:Y:S01]  /*1310*/  FADD.FTZ R139, R139, R234 ;  /* 0x000000ea8b8b7221 */ /* 0x000fe20000010000 */
[----:B------:R-:W-:Y:S01]  /*1320*/  FMUL.FTZ R205, R87, R234 ;  /* 0x000000ea57cd7220 */ /* 0x000fe20000410000 */
[----:B------:R-:W-:Y:S01]  /*1330*/  FADD.FTZ R234, R173, R206 ;  /* 0x000000ceadea7221 */ /* 0x000fe20000010000 */
[----:B------:R-:W-:Y:S01]  /*1340*/  FADD.FTZ R184, -R228, R184 ;  /* 0x000000b8e4b87221 */ /* 0x000fe20000010100 */
[----:B------:R-:W-:Y:S01]  /*1350*/  FADD.FTZ R133, R133, R30 ;  /* 0x0000001e85857221 */ /* 0x000fe20000010000 */
[----:B------:R-:W-:Y:S01]  /*1360*/  FFMA.FTZ R101, R20, R30, R101 ;  /* 0x0000001e14657223 */ /* 0x000fe20000010065 */
[----:B------:R-:W-:Y:S01]  /*1370*/  FFMA.FTZ R31, R23, R206, R222 ;  /* 0x000000ce171f7223 */ /* 0x000fe200000100de */
[----:B------:R-:W-:Y:S01]  /*1380*/  FADD.FTZ R240, -R228, R191 ;  /* 0x000000bfe4f07221 */ /* 0x000fe20000010100 */
[----:B------:R-:W-:Y:S01]  /*1390*/  SHF.L.U32 R30, R181, 0x10, RZ ;  /* 0x00000010b51e7819 */ /* 0x000fe200000006ff */
[C---:B------:R-:W-:Y:S01]  /*13a0*/  FMUL.FTZ R191, R5.reuse, R208 ;  /* 0x000000d005bf7220 */ /* 0x040fe20000410000 */
[----:B------:R-:W-:Y:S01]  /*13b0*/  FMUL.FTZ R208, R80, R221 ;  /* 0x000000dd50d07220 */ /* 0x000fe20000410000 */
[----:B------:R-:W-:Y:S01]  /*13c0*/  FADD.FTZ R173, R234, R205 ;  /* 0x000000cdeaad7221 */ /* 0x000fe20000010000 */
[----:B------:R-:W-:Y:S01]  /*13d0*/  FMUL.FTZ R25, R5, R184 ;  /* 0x000000b805197220 */ /* 0x000fe20000410000 */
[----:B------:R-:W-:Y:S01]  /*13e0*/  FFMA.FTZ R222, R26, R205, R31 ;  /* 0x000000cd1ade7223 */ /* 0x000fe2000001001f */
[----:B------:R-:W-:Y:S01]  /*13f0*/  PRMT R182, R183, 0x7632, R182 ;  /* 0x00007632b7b67816 */ /* 0x000fe200000000b6 */
[----:B------:R-:W-:Y:S01]  /*1400*/  FADD.FTZ R210, -R228, R210 ;  /* 0x000000d2e4d27221 */ /* 0x000fe20000010100 */
[----:B------:R-:W-:Y:S01]  /*1410*/  PRMT R223, R207, 0x7632, R223 ;  /* 0x00007632cfdf7816 */ /* 0x000fe200000000df */
[----:B------:R-:W-:Y:S01]  /*1420*/  FADD.FTZ R141, R141, R30 ;  /* 0x0000001e8d8d7221 */ /* 0x000fe20000010000 */
[----:B------:R-:W-:Y:S01]  /*1430*/  SHF.L.U32 R225, R207, 0x10, RZ ;  /* 0x00000010cfe17819 */ /* 0x000fe200000006ff */
[-C--:B------:R-:W-:Y:S01]  /*1440*/  FFMA.FTZ R109, R28, R30.reuse, R109 ;  /* 0x0000001e1c6d7223 */ /* 0x080fe2000001006d */
[----:B------:R-:W-:Y:S01]  /*1450*/  SHF.L.U32 R183, R183, 0x10, RZ ;  /* 0x00000010b7b77819 */ /* 0x000fe200000006ff */
[----:B------:R-:W-:Y:S01]  /*1460*/  FMUL.FTZ R207, R81, R30 ;  /* 0x0000001e51cf7220 */ /* 0x000fe20000410000 */
[----:B------:R-:W-:Y:S01]  /*1470*/  FADD.FTZ R30, R173, R208 ;  /* 0x000000d0ad1e7221 */ /* 0x000fe20000010000 */
[----:B------:R-:W-:Y:S01]  /*1480*/  FADD.FTZ R186, -R228, R186 ;  /* 0x000000bae4ba7221 */ /* 0x000fe20000010100 */
[----:B------:R-:W-:Y:S01]  /*1490*/  FFMA.FTZ R31, R25, R208, R222 ;  /* 0x000000d0191f7223 */ /* 0x000fe200000100de */
[----:B------:R-:W-:Y:S01]  /*14a0*/  SHF.L.U32 R229, R193, 0x10, RZ ;  /* 0x00000010c1e57819 */ /* 0x000fe200000006ff */
[C---:B------:R-:W-:Y:S01]  /*14b0*/  FMUL.FTZ R193, R5.reuse, R210 ;  /* 0x000000d205c17220 */ /* 0x040fe20000410000 */
        /* <DEDUP_REMOVED lines=16> */
[C---:B------:R-:W-:Y:S01]  /*15c0*/  FADD.FTZ R190, -R228.reuse, R190 ;  /* 0x000000bee4be7221 */ /* 0x040fe20000010100 */
[----:B------:R-:W-:Y:S01]  /*15d0*/  FADD.FTZ R228, -R228, R211 ;  /* 0x000000d3e4e47221 */ /* 0x000fe20000010100 */
        /* <DEDUP_REMOVED lines=16> */
[----:B------:R-:W-:Y:S01]  /*16e0*/  FMUL.FTZ R216, R72, R231 ;  /* 0x000000e748d87220 */ /* 0x000fe20000410000 */
[----:B------:R-:W-:-:S02]  /*16f0*/  FADD.FTZ R173, R172, R213 ;  /* 0x000000d5acad7221 */ /* 0x000fc40000010000 */
[----:B------:R-:W-:Y:S01]  /*1700*/  FFMA.FTZ R30, R184, R213, R31 ;  /* 0x000000d5b81e7223 */ /* 0x000fe2000001001f */
[----:B------:R-:W-:Y:S01]  /*1710*/  FADD.FTZ R132, R132, R215 ;  /* 0x000000d784847221 */ /* 0x000fe20000010000 */
[----:B------:R-:W-:Y:S01]  /*1720*/  FFMA.FTZ R100, R17, R215, R100 ;  /* 0x000000d711647223 */ /* 0x000fe20000010064 */
[----:B------:R-:W-:Y:S01]  /*1730*/  FMUL.FTZ R215, R73, R180 ;  /* 0x000000b449d77220 */ /* 0x000fe20000410000 */
[----:B------:R-:W-:Y:S01]  /*1740*/  FADD.FTZ R172, R173, R216 ;  /* 0x000000d8adac7221 */ /* 0x000fe20000010000 */
[----:B------:R-:W-:Y:S01]  /*1750*/  FMUL.FTZ R186, R5, R192 ;  /* 0x000000c005ba7220 */ /* 0x000fe20000410000 */
[----:B------:R-:W-:Y:S01]  /*1760*/  FFMA.FTZ R31, R179, R216, R30 ;  /* 0x000000d8b31f7223 */ /* 0x000fe2000001001e */
[----:B------:R-:W-:Y:S01]  /*1770*/  FMUL.FTZ R218, R74, R233 ;  /* 0x000000e94ada7220 */ /* 0x000fe20000410000 */
[----:B------:R-:W-:Y:S02]  /*1780*/  FADD.FTZ R173, R172, R215 ;  /* 0x000000d7acad7221 */ /* 0x000fe40000010000 */
[----:B------:R-:W-:Y:S01]  /*1790*/  FFMA.FTZ R30, R186, R215, R31 ;  /* 0x000000d7ba1e7223 */ /* 0x000fe2000001001f */
[----:B------:R-:W-:Y:S01]  /*17a0*/  FFMA.FTZ R106, R23, R217, R106 ;  /* 0x000000d9176a7223 */ /* 0x000fe2000001006a */
        /* <DEDUP_REMOVED lines=14> */
[----:B------:R-:W-:Y:S02]  /*1890*/  FADD.FTZ R173, R30, R219 ;  /* 0x000000db1ead7221 */ /* 0x000fe40000010000 */
        /* <DEDUP_REMOVED lines=58> */
.L_x_6048:
[----:B------:R-:W-:Y:S05]  /*1c40*/  BSYNC B1 ;  /* 0x0000000000017941 */ /* 0x000fea0003800000 */
.L_x_6046:
        /* <DEDUP_REMOVED lines=20> */
.L_x_6126:
[----:B------:R-:W3:Y:S01]  /*1d90*/  LDC.64 R30, c[0x0][0x308] ;  /* 0x0000c200ff1e7b82 */ /* 0x000ee20000000a00 */
[----:B-----5:R-:W-:Y:S01]  /*1da0*/  ISETP.GE.AND P5, PT, R13, 0x1, PT ;  /* 0x000000010d00780c */ /* 0x020fe20003fa6270 */
[----:B--2---:R-:W-:Y:S01]  /*1db0*/  FADD.FTZ R182, R181, R182 ;  /* 0x000000b6b5b67221 */ /* 0x004fe20000010000 */
[----:B-1----:R-:W-:Y:S01]  /*1dc0*/  FADD.FTZ R183, R180, R183 ;  /* 0x000000b7b4b77221 */ /* 0x002fe20000010000 */
[----:B------:R-:W-:Y:S01]  /*1dd0*/  ISETP.NE.AND P3, PT, R6, RZ, PT ;  /* 0x000000ff0600720c */ /* 0x000fe20003f65270 */
[----:B------:R-:W-:Y:S01]  /*1de0*/  BSSY B1, `(.L_x_6050) ;  /* 0x000002a000017945 */ /* 0x000fe20003800000 */
[----:B------:R-:W-:Y:S01]  /*1df0*/  @!P4 ISETP.NE.U32.AND P2, PT, R2, RZ, PT ;  /* 0x000000ff0200c20c */ /* 0x000fe20003f45070 */
[----:B------:R-:W-:Y:S01]  /*1e00*/  FMUL.FTZ R227, R182, UR8 ;  /* 0x00000008b6e37c20 */ /* 0x000fe20008410000 */
[----:B------:R-:W-:Y:S02]  /*1e10*/  @!P4 ISETP.NE.U32.AND P6, PT, R2, RZ, PT ;  /* 0x000000ff0200c20c */ /* 0x000fe40003fc5070 */
[----:B------:R-:W-:-:S02]  /*1e20*/  @!P4 ISETP.NE.AND.EX P2, PT, R0, RZ, PT, P2 ;  /* 0x000000ff0000c20c */ /* 0x000fc40003f45320 */
[----:B------:R-:W-:Y:S02]  /*1e30*/  @!P4 ISETP.NE.AND.EX P6, PT, R0, RZ, PT, P6 ;  /* 0x000000ff0000c20c */ /* 0x000fe40003fc5360 */
[----:B------:R-:W-:Y:S01]  /*1e40*/  @P5 IADD3 R13, R13, -0x1, RZ ;  /* 0xffffffff0d0d5810 */ /* 0x000fe20007ffe0ff */
[----:B------:R-:W1:Y:S01]  /*1e50*/  @P5 LDC R232, c[0x0][0x29c] ;  /* 0x0000a700ffe85b82 */ /* 0x000e620000000800 */
[----:B0-----:R-:W-:Y:S02]  /*1e60*/  @!P4 FSEL R180, R61, RZ, P6 ;  /* 0x000000ff3db4c208 */ /* 0x001fe40003000000 */
[----:B------:R-:W-:Y:S01]  /*1e70*/  @!P4 ISETP.NE.U32.AND P6, PT, R2, RZ, PT ;  /* 0x000000ff0200c20c */ /* 0x000fe20003fc5070 */
[----:B------:R-:W-:-:S04]  /*1e80*/  @P5 IMAD R13, R13, R14, RZ ;  /* 0x0000000e0d0d5224 */ /* 0x000fc800078e02ff */
[----:B------:R-:W0:Y:S01]  /*1e90*/  @P5 LDC R229, c[0x0][0x29c] ;  /* 0x0000a700ffe55b82 */ /* 0x000e220000000800 */
[----:B---3--:R-:W-:Y:S02]  /*1ea0*/  ISETP.NE.U32.AND P0, PT, R30, RZ, PT ;  /* 0x000000ff1e00720c */ /* 0x008fe40003f05070 */
[----:B------:R-:W-:Y:S02]  /*1eb0*/  @P5 SHF.R.S32.HI R14, RZ, 0x1f, R13 ;  /* 0x0000001fff0e5819 */ /* 0x000fe4000001140d */
[----:B------:R-:W-:Y:S02]  /*1ec0*/  ISETP.NE.AND.EX P0, PT, R31, RZ, PT, P0 ;  /* 0x000000ff1f00720c */ /* 0x000fe40003f05300 */
[----:B------:R-:W-:Y:S01]  /*1ed0*/  @P5 LEA.HI R181, R14, R13, RZ, 0x3 ;  /* 0x0000000d0eb55211 */ /* 0x000fe200078f18ff */
[----:B------:R-:W2:Y:S01]  /*1ee0*/  @P5 LDC R234, c[0x0][0x29c] ;  /* 0x0000a700ffea5b82 */ /* 0x000ea20000000800 */
[----:B------:R-:W-:Y:S01]  /*1ef0*/  ISETP.NE.U32.AND P1, PT, R30, RZ, PT ;  /* 0x000000ff1e00720c */ /* 0x000fe20003f25070 */
[----:B------:R-:W-:Y:S01]  /*1f00*/  FMUL.FTZ R14, R183, UR8 ;  /* 0x00000008b70e7c20 */ /* 0x000fe20008410000 */
[----:B------:R-:W-:-:S02]  /*1f10*/  @!P4 FSEL R183, R60, RZ, P2 ;  /* 0x000000ff3cb7c208 */ /* 0x000fc40001000000 */
[----:B------:R-:W-:Y:S01]  /*1f20*/  ISETP.NE.AND.EX P1, PT, R31, RZ, PT, P1 ;  /* 0x000000ff1f00720c */ /* 0x000fe20003f25310 */
[----:B------:R-:W-:Y:S01]  /*1f30*/  HFMA2.MMA R31, -RZ, RZ, 0, 0 ;  /* 0x00000000ff1f7435 */ /* 0x000fe200000001ff */
[----:B------:R-:W-:Y:S01]  /*1f40*/  FSEL R14, R14, RZ, !P3 ;  /* 0x000000ff0e0e7208 */ /* 0x000fe20005800000 */
[----:B------:R-:W3:Y:S01]  /*1f50*/  @P5 LDC R233, c[0x0][0x29c] ;  /* 0x0000a700ffe95b82 */ /* 0x000ee20000000800 */
[C---:B------:R-:W-:Y:S02]  /*1f60*/  @!P4 ISETP.NE.U32.AND P3, PT, R2.reuse, RZ, PT ;  /* 0x000000ff0200c20c */ /* 0x040fe40003f65070 */
[----:B------:R-:W-:Y:S02]  /*1f70*/  @!P4 ISETP.NE.U32.AND P2, PT, R2, RZ, PT ;  /* 0x000000ff0200c20c */ /* 0x000fe40003f45070 */
[----:B------:R-:W-:Y:S02]  /*1f80*/  @!P4 ISETP.NE.AND.EX P3, PT, R0, RZ, PT, P3 ;  /* 0x000000ff0000c20c */ /* 0x000fe40003f65330 */
[----:B------:R-:W-:Y:S01]  /*1f90*/  @P5 LEA.HI.SX32 R31, R181, R12, 0x1d ;  /* 0x0000000cb51f5211 */ /* 0x000fe200078feaff */
[----:B------:R-:W4:Y:S01]  /*1fa0*/  @P5 LDC R13, c[0x0][0x29c] ;  /* 0x0000a700ff0d5b82 */ /* 0x000f220000000800 */
[----:B------:R-:W-:-:S07]  /*1fb0*/  @!P4 FSEL R181, R62, RZ, P3 ;  /* 0x000000ff3eb5c208 */ /* 0x000fce0001800000 */
[----:B------:R-:W0:Y:S08]  /*1fc0*/  @P5 LDC R174, c[0x0][0x29c] ;  /* 0x0000a700ffae5b82 */ /* 0x000e300000000800 */
[----:B------:R-:W0:Y:S08]  /*1fd0*/  @P5 LDC R175, c[0x0][0x29c] ;  /* 0x0000a700ffaf5b82 */ /* 0x000e300000000800 */
[----:B------:R-:W0:Y:S08]  /*1fe0*/  @P5 LDC R30, c[0x0][0x29c] ;  /* 0x0000a700ff1e5b82 */ /* 0x000e300000000800 */
[----:B------:R-:W0:Y:S08]  /*1ff0*/  @P5 LDC.64 R230, c[0x0][0x2f8] ;  /* 0x0000be00ffe65b82 */ /* 0x000e300000000a00 */
[----:B------:R-:W0:Y:S01]  /*2000*/  @P0 LDC.64 R172, c[0x0][0x308] ;  /* 0x0000c200ffac0b82 */ /* 0x000e220000000a00 */
[----:B-123--:R-:W-:Y:S05]  /*2010*/  @!P4 BRA `(.L_x_6051) ;  /* 0x000000000018c947 */ /* 0x00efea0003800000 */
[----:B------:R-:W-:Y:S01]  /*2020*/  ISETP.NE.U32.AND P3, PT, R2, RZ, PT ;  /* 0x000000ff0200720c */ /* 0x000fe20003f65070 */
[----:B------:R-:W-:-:S03]  /*2030*/  FFMA.FTZ R183, R3, R227, R14 ;  /* 0x000000e303b77223 */ /* 0x000fc6000001000e */
[----:B------:R-:W-:Y:S01]  /*2040*/  ISETP.NE.AND.EX P3, PT, R0, RZ, PT, P3 ;  /* 0x000000ff0000720c */ /* 0x000fe20003f65330 */
[----:B------:R-:W-:-:S04]  /*2050*/  FADD.FTZ R12, R196, -R183 ;  /* 0x800000b7c40c7221 */ /* 0x000fc80000010000 */
[----:B------:R-:W-:-:S08]  /*2060*/  FMUL.FTZ R183, R5, R12 ;  /* 0x0000000c05b77220 */ /* 0x000fd00000410000 */
[----:B------:R-:W-:-:S07]  /*2070*/  @P3 FADD.FTZ R183, R60, R183 ;  /* 0x000000b73cb73221 */ /* 0x000fce0000010000 */
.L_x_6051:
[----:B------:R-:W-:Y:S05]  /*2080*/  BSYNC B1 ;  /* 0x0000000000017941 */ /* 0x000fea0003800000 */
.L_x_6050:
        /* <DEDUP_REMOVED lines=8> */
.L_x_6053:
[----:B------:R-:W-:Y:S05]  /*2110*/  BSYNC B1 ;  /* 0x0000000000017941 */ /* 0x000fea0003800000 */
.L_x_6052:
[----:B0-----:R-:W-:Y:S01]  /*2120*/  @P5 FMUL.FTZ R182, R180, R229 ;  /* 0x000000e5b4b65220 */ /* 0x001fe20000410000 */
        /* <DEDUP_REMOVED lines=14> */
.L_x_6055:
[----:B------:R-:W-:Y:S05]  /*2210*/  BSYNC B1 ;  /* 0x0000000000017941 */ /* 0x000fea0003800000 */
.L_x_6054:
        /* <DEDUP_REMOVED lines=8> */
.L_x_6057:
[----:B------:R-:W-:Y:S05]  /*22a0*/  BSYNC B1 ;  /* 0x0000000000017941 */ /* 0x000fea0003800000 */
.L_x_6056:
[----:B------:R-:W-:Y:S01]  /*22b0*/  @P5 FMUL.FTZ R232, R181, R234 ;  /* 0x000000eab5e85220 */ /* 0x000fe20000410000 */
[----:B------:R-:W-:Y:S01]  /*22c0*/  @P5 FMUL.FTZ R233, R182, R233 ;  /* 0x000000e9b6e95220 */ /* 0x000fe20000410000 */
[----:B------:R-:W-:Y:S01]  /*22d0*/  @P5 PRMT R168, R12, 0x7610, R168 ;  /* 0x000076100ca85816 */ /* 0x000fe200000000a8 */
[----:B------:R-:W-:Y:S01]  /*22e0*/  BSSY B1, `(.L_x_6058) ;  /* 0x000000f000017945 */ /* 0x000fe20003800000 */
[----:B------:R-:W-:Y:S02]  /*22f0*/  @!P4 ISETP.NE.AND.EX P6, PT, R0, RZ, PT, P6 ;  /* 0x000000ff0000c20c */ /* 0x000fe40003fc5360 */
[----:B------:R-:W-:Y:S02]  /*2300*/  @P5 PRMT R168, R168, 0x5410, R229 ;  /* 0x00005410a8a85816 */ /* 0x000fe400000000e5 */
[----:B------:R-:W-:Y:S02]  /*2310*/  @!P4 ISETP.NE.U32.AND P2, PT, R2, RZ, PT ;  /* 0x000000ff0200c20c */ /* 0x000fe40003f45070 */
[----:B------:R-:W-:-:S02]  /*2320*/  @!P4 ISETP.NE.AND.EX P3, PT, R0, RZ, PT, P3 ;  /* 0x000000ff0000c20c */ /* 0x000fc40003f65330 */
        /* <DEDUP_REMOVED lines=10> */
.L_x_6059:
[----:B------:R-:W-:Y:S05]  /*23d0*/  BSYNC B1 ;  /* 0x0000000000017941 */ /* 0x000fea0003800000 */
.L_x_6058:
[----:B------:R-:W-:Y:S01]  /*23e0*/  BSSY B1, `(.L_x_6060) ;  /* 0x000000a000017945 */ /* 0x000fe20003800000 */
[----:B----4-:R-:W-:Y:S01]  /*23f0*/  @P5 FMUL.FTZ R13, R229, R13 ;  /* 0x0000000de50d5220 */ /* 0x010fe20000410000 */
        /* <DEDUP_REMOVED lines=8> */
.L_x_6061:
[----:B------:R-:W-:Y:S05]  /*2480*/  BSYNC B1 ;  /* 0x0000000000017941 */ /* 0x000fea0003800000 */
.L_x_6060:
        /* <DEDUP_REMOVED lines=15> */
.L_x_6063:
[----:B------:R-:W-:Y:S05]  /*2580*/  BSYNC B1 ;  /* 0x0000000000017941 */ /* 0x000fea0003800000 */
.L_x_6062:
[----:B------:R-:W-:Y:S01]  /*2590*/  @!P4 ISETP.NE.U32.AND P2, PT, R2, RZ, PT ;  /* 0x000000ff0200c20c */ /* 0x000fe20003f45070 */
[----:B------:R-:W-:Y:S01]  /*25a0*/  @P5 FMUL.FTZ R175, R233, R175 ;  /* 0x000000afe9af5220 */ /* 0x000fe20000410000 */
[----:B------:R-:W-:Y:S01]  /*25b0*/  @P5 PRMT R170, R13, 0x7610, R170 ;  /* 0x000076100daa5816 */ /* 0x000fe200000000aa */
[----:B------:R-:W-:Y:S01]  /*25c0*/  BSSY B1, `(.L_x_6064) ;  /* 0x0000011000017945 */ /* 0x000fe20003800000 */
[----:B------:R-:W-:Y:S01]  /*25d0*/  @!P4 ISETP.NE.AND.EX P2, PT, R0, RZ, PT, P2 ;  /* 0x000000ff0000c20c */ /* 0x000fe20003f45320 */
[----:B------:R-:W-:Y:S01]  /*25e0*/  @P0 IMAD.WIDE.U32 R12, R11, 0x20, R172 ;  /* 0x000000200b0c0825 */ /* 0x000fe200078e00ac */
[----:B------:R-:W-:Y:S02]  /*25f0*/  @P5 PRMT R170, R170, 0x5410, R174 ;  /* 0x00005410aaaa5816 */ /* 0x000fe400000000ae */
[----:B------:R-:W-:Y:S02]  /*2600*/  @P5 F2FP.BF16.F32.PACK_AB R11, RZ, R175 ;  /* 0x000000afff0b523e */ /* 0x000fe400000010ff */
[----:B------:R-:W-:-:S02]  /*2610*/  SEL R172, R183, R160, P1 ;  /* 0x000000a0b7ac7207 */ /* 0x000fc40000800000 */
[----:B------:R-:W-:Y:S02]  /*2620*/  SEL R173, R180, R161, P1 ;  /* 0x000000a1b4ad7207 */ /* 0x000fe40000800000 */
        /* <DEDUP_REMOVED lines=10> */
.L_x_6065:
[----:B------:R-:W-:Y:S05]  /*26d0*/  BSYNC B1 ;  /* 0x0000000000017941 */ /* 0x000fea0003800000 */
.L_x_6064:
        /* <DEDUP_REMOVED lines=41> */
.L_x_6067:
[----:B------:R-:W-:Y:S05]  /*2970*/  BSYNC B1 ;  /* 0x0000000000017941 */ /* 0x000fea0003800000 */
.L_x_6066:
        /* <DEDUP_REMOVED lines=8> */
.L_x_6069:
[----:B------:R-:W-:Y:S05]  /*2a00*/  BSYNC B1 ;  /* 0x0000000000017941 */ /* 0x000fea0003800000 */
.L_x_6068:
        /* <DEDUP_REMOVED lines=15> */
.L_x_6071:
[----:B------:R-:W-:Y:S05]  /*2b00*/  BSYNC B1 ;  /* 0x0000000000017941 */ /* 0x000fea0003800000 */
.L_x_6070:
        /* <DEDUP_REMOVED lines=8> */
.L_x_6073:
[----:B------:R-:W-:Y:S05]  /*2b90*/  BSYNC B1 ;  /* 0x0000000000017941 */ /* 0x000fea0003800000 */
.L_x_6072:
[----:B0-----:R-:W-:Y:S01]  /*2ba0*/  @P5 FMUL.FTZ R230, R175, R234 ;  /* 0x000000eaafe65220 */ /* 0x001fe20000410000 */
        /* <DEDUP_REMOVED lines=17> */
.L_x_6075:
[----:B------:R-:W-:Y:S05]  /*2cc0*/  BSYNC B1 ;  /* 0x0000000000017941 */ /* 0x000fea0003800000 */
.L_x_6074:
        /* <DEDUP_REMOVED lines=10> */
.L_x_6077:
[----:B------:R-:W-:Y:S05]  /*2d70*/  BSYNC B1 ;  /* 0x0000000000017941 */ /* 0x000fea0003800000 */
.L_x_6076:
        /* <DEDUP_REMOVED lines=15> */
.L_x_6079:
[----:B------:R-:W-:Y:S05]  /*2e70*/  BSYNC B1 ;  /* 0x0000000000017941 */ /* 0x000fea0003800000 */
.L_x_6078:
        /* <DEDUP_REMOVED lines=21> */
.L_x_6081:
[----:B------:R-:W-:Y:S05]  /*2fd0*/  BSYNC B1 ;  /* 0x0000000000017941 */ /* 0x000fea0003800000 */
.L_x_6080:
        /* <DEDUP_REMOVED lines=41> */
.L_x_6083:
[----:B------:R-:W-:Y:S05]  /*3270*/  BSYNC B1 ;  /* 0x0000000000017941 */ /* 0x000fea0003800000 */
.L_x_6082:
        /* <DEDUP_REMOVED lines=8> */
.L_x_6085:
[----:B------:R-:W-:Y:S05]  /*3300*/  BSYNC B1 ;  /* 0x0000000000017941 */ /* 0x000fea0003800000 */
.L_x_6084:
        /* <DEDUP_REMOVED lines=15> */
.L_x_6087:
[----:B------:R-:W-:Y:S05]  /*3400*/  BSYNC B1 ;  /* 0x0000000000017941 */ /* 0x000fea0003800000 */
.L_x_6086:
        /* <DEDUP_REMOVED lines=8> */
.L_x_6089:
[----:B------:R-:W-:Y:S05]  /*3490*/  BSYNC B1 ;  /* 0x0000000000017941 */ /* 0x000fea0003800000 */
.L_x_6088:
[----:B------:R-:W-:Y:S01]  /*34a0*/  @P5 FMUL.FTZ R183, R180, R233 ;  /* 0x000000e9b4b75220 */ /* 0x000fe20000410000 */
[----:B0-----:R-:W-:Y:S01]  /*34b0*/  @P5 FMUL.FTZ R182, R175, R234 ;  /* 0x000000eaafb65220 */ /* 0x001fe20000410000 */
        /* <DEDUP_REMOVED lines=16> */
.L_x_6091:
[----:B------:R-:W-:Y:S05]  /*35c0*/  BSYNC B1 ;  /* 0x0000000000017941 */ /* 0x000fea0003800000 */
.L_x_6090:
        /* <DEDUP_REMOVED lines=10> */
.L_x_6093:
[----:B------:R-:W-:Y:S05]  /*3670*/  BSYNC B1 ;  /* 0x0000000000017941 */ /* 0x000fea0003800000 */
.L_x_6092:
        /* <DEDUP_REMOVED lines=15> */
.L_x_6095:
[----:B------:R-:W-:Y:S05]  /*3770*/  BSYNC B1 ;  /* 0x0000000000017941 */ /* 0x000fea0003800000 */
.L_x_6094:
        /* <DEDUP_REMOVED lines=21> */
.L_x_6097:
[----:B------:R-:W-:Y:S05]  /*38d0*/  BSYNC B1 ;  /* 0x0000000000017941 */ /* 0x000fea0003800000 */
.L_x_6096:
[----:B------:R-:W-:Y:S01]  /*38e0*/  SEL R180, R183, R164, P1 ;  /* 0x000000a4b7b47207 */ /* 0x000fe20000800000 */
[----:B------:R-:W-:Y:S01]  /*38f0*/  @P5 FMUL.FTZ R30, R230, R30 ;  /* 0x0000001ee61e5220 */ /* 0x000fe20000410000 */
[----:B------:R-:W-:Y:S01]  /*3900*/  SEL R181, R232, R165, P1 ;  /* 0x000000a5e8b57207 */ /* 0x000fe20000800000 */
[----:B------:R-:W0:Y:S01]  /*3910*/  @P5 LDC R234, c[0x0][0x29c] ;  /* 0x0000a700ffea5b82 */ /* 0x000e220000000800 */
[----:B------:R-:W-:Y:S01]  /*3920*/  SEL R182, R231, R166, P1 ;  /* 0x000000a6e7b67207 */ /* 0x000fe20000800000 */
[----:B------:R-:W-:Y:S01]  /*3930*/  @P5 IMAD.WIDE.U32 R10, R9, 0x10, R10 ;  /* 0x00000010090a5825 */ /* 0x000fe200078e000a */
[----:B------:R-:W-:Y:S01]  /*3940*/  SEL R183, R230, R167, P1 ;  /* 0x000000a7e6b77207 */ /* 0x000fe20000800000 */
[----:B------:R-:W-:Y:S01]  /*3950*/  @P0 STG.E.128 desc[UR4][R12.64], R172 ;  /* 0x000000ac0c000986 */ /* 0x000fe2000c101d04 */
[----:B------:R-:W-:Y:S01]  /*3960*/  @P5 PRMT R171, R229, 0x7610, R171 ;  /* 0x00007610e5ab5816 */ /* 0x000fe200000000ab */
[----:B------:R-:W-:Y:S01]  /*3970*/  BSSY B1, `(.L_x_6098) ;  /* 0x0000020000017945 */ /* 0x000fe20003800000 */
[----:B------:R-:W-:Y:S01]  /*3980*/  @!P4 ISETP.NE.U32.AND P3, PT, R2, RZ, PT ;  /* 0x000000ff0200c20c */ /* 0x000fe20003f65070 */
[----:B------:R-:W1:Y:S01]  /*3990*/  @P5 LDC R230, c[0x0][0x29c] ;  /* 0x0000a700ffe65b82 */ /* 0x000e620000000800 */
[----:B------:R-:W-:Y:S01]  /*39a0*/  @P5 F2FP.BF16.F32.PACK_AB R30, RZ, R30 ;  /* 0x0000001eff1e523e */ /* 0x000fe200000010ff */
[----:B------:R2:W-:Y:S01]  /*39b0*/  @P0 STG.E.128 desc[UR4][R12.64+0x10], R180 ;  /* 0x000010b40c000986 */ /* 0x0005e2000c101d04 */
[----:B------:R-:W-:-:S02]  /*39c0*/  @!P4 ISETP.NE.AND.EX P3, PT, R0, RZ, PT, P3 ;  /* 0x000000ff0000c20c */ /* 0x000fc40003f65330 */
[C---:B------:R-:W-:Y:S02]  /*39d0*/  @!P4 ISETP.NE.U32.AND P6, PT, R2.reuse, RZ, PT ;  /* 0x000000ff0200c20c */ /* 0x040fe40003fc5070 */
[----:B------:R-:W-:Y:S01]  /*39e0*/  @!P4 ISETP.NE.U32.AND P2, PT, R2, RZ, PT ;  /* 0x000000ff0200c20c */ /* 0x000fe20003f45070 */
[----:B------:R-:W3:Y:S01]  /*39f0*/  @P5 LDC R229, c[0x0][0x29c] ;  /* 0x0000a700ffe55b82 */ /* 0x000ee20000000800 */
[----:B------:R-:W-:Y:S02]  /*3a00*/  @!P4 FSEL R9, R36, RZ, P3 ;  /* 0x000000ff2409c208 */ /* 0x000fe40001800000 */
[----:B------:R-:W-:Y:S02]  /*3a10*/  @!P4 ISETP.NE.U32.AND P3, PT, R2, RZ, PT ;  /* 0x000000ff0200c20c */ /* 0x000fe40003f65070 */
[----:B------:R-:W-:Y:S02]  /*3a20*/  @P5 PRMT R171, R171, 0x5410, R30 ;  /* 0x00005410abab5816 */ /* 0x000fe4000000001e */
[C---:B------:R-:W-:Y:S01]  /*3a30*/  @!P4 ISETP.NE.AND.EX P6, PT, R0.reuse, RZ, PT, P6 ;  /* 0x000000ff0000c20c */ /* 0x040fe20003fc5360 */
[----:B------:R-:W4:Y:S01]  /*3a40*/  @P5 LDC R232, c[0x0][0x29c] ;  /* 0x0000a700ffe85b82 */ /* 0x000f220000000800 */
[C---:B------:R-:W-:Y:S01]  /*3a50*/  @!P4 ISETP.NE.AND.EX P2, PT, R0.reuse, RZ, PT, P2 ;  /* 0x000000ff0000c20c */ /* 0x040fe20003f45320 */
[----:B------:R5:W-:Y:S01]  /*3a60*/  @P5 STG.E.128 desc[UR4][R10.64], R168 ;  /* 0x000000a80a005986 */ /* 0x000be2000c101d04 */
[----:B------:R-:W-:-:S04]  /*3a70*/  @!P4 ISETP.NE.AND.EX P3, PT, R0, RZ, PT, P3 ;  /* 0x000000ff0000c20c */ /* 0x000fc80003f65330 */
[----:B--2---:R-:W-:Y:S01]  /*3a80*/  @!P4 FSEL R12, R39, RZ, P3 ;  /* 0x000000ff270cc208 */ /* 0x004fe20001800000 */
[----:B------:R-:W2:Y:S08]  /*3a90*/  @P5 LDC R231, c[0x0][0x29c] ;  /* 0x0000a700ffe75b82 */ /* 0x000eb00000000800 */
[----:B------:R-:W0:Y:S01]  /*3aa0*/  @P5 LDC R233, c[0x0][0x29c] ;  /* 0x0000a700ffe95b82 */ /* 0x000e220000000800 */
[----:B-----5:R-:W-:-:S02]  /*3ab0*/  @!P4 FSEL R10, R37, RZ, P6 ;  /* 0x000000ff250ac208 */ /* 0x020fc40003000000 */
[----:B------:R-:W-:-:S05]  /*3ac0*/  @!P4 FSEL R11, R38, RZ, P2 ;  /* 0x000000ff260bc208 */ /* 0x000fca0001000000 */
[----:B------:R-:W0:Y:S01]  /*3ad0*/  @P5 LDC R236, c[0x0][0x29c] ;  /* 0x0000a700ffec5b82 */ /* 0x000e220000000800 */
[C---:B------:R-:W-:Y:S02]  /*3ae0*/  @!P4 ISETP.NE.U32.AND P6, PT, R2.reuse, RZ, PT ;  /* 0x000000ff0200c20c */ /* 0x040fe40003fc5070 */
[----:B------:R-:W-:Y:S01]  /*3af0*/  @!P4 ISETP.NE.U32.AND P2, PT, R2, RZ, PT ;  /* 0x000000ff0200c20c */ /* 0x000fe20003f45070 */
[----:B------:R-:W-:-:S12]  /*3b00*/  @!P4 BRA `(.L_x_6099) ;  /* 0x000000000018c947 */ /* 0x000fd80003800000 */
[----:B------:R-:W-:Y:S01]  /*3b10*/  ISETP.NE.U32.AND P3, PT, R2, RZ, PT ;  /* 0x000000ff0200720c */ /* 0x000fe20003f65070 */
[----:B------:R-:W-:-:S03]  /*3b20*/  FFMA.FTZ R9, R187, R227, R14 ;  /* 0x000000e3bb097223 */ /* 0x000fc6000001000e */
[----:B------:R-:W-:Y:S01]  /*3b30*/  ISETP.NE.AND.EX P3, PT, R0, RZ, PT, P3 ;  /* 0x000000ff0000720c */ /* 0x000fe20003f65330 */
[----:B------:R-:W-:-:S04]  /*3b40*/  FADD.FTZ R30, R220, -R9 ;  /* 0x80000009dc1e7221 */ /* 0x000fc80000010000 */
[----:B------:R-:W-:-:S08]  /*3b50*/  FMUL.FTZ R9, R5, R30 ;  /* 0x0000001e05097220 */ /* 0x000fd00000410000 */
[----:B------:R-:W-:-:S07]  /*3b60*/  @P3 FADD.FTZ R9, R36, R9 ;  /* 0x0000000924093221 */ /* 0x000fce0000010000 */
.L_x_6099:
[----:B------:R-:W-:Y:S05]  /*3b70*/  BSYNC B1 ;  /* 0x0000000000017941 */ /* 0x000fea0003800000 */
.L_x_6098:
        /* <DEDUP_REMOVED lines=8> */
.L_x_6101:
[----:B------:R-:W-:Y:S05]  /*3c00*/  BSYNC B1 ;  /* 0x0000000000017941 */ /* 0x000fea0003800000 */
.L_x_6100:
        /* <DEDUP_REMOVED lines=8> */
.L_x_6103:
[----:B------:R-:W-:Y:S05]  /*3c90*/  BSYNC B1 ;  /* 0x0000000000017941 */ /* 0x000fea0003800000 */
.L_x_6102:
        /* <DEDUP_REMOVED lines=8> */
.L_x_6105:
[----:B------:R-:W-:Y:S05]  /*3d20*/  BSYNC B1 ;  /* 0x0000000000017941 */ /* 0x000fea0003800000 */
.L_x_6104:
[----:B-1----:R-:W-:Y:S01]  /*3d30*/  @P5 FMUL.FTZ R13, R9, R230 ;  /* 0x000000e6090d5220 */ /* 0x002fe20000410000 */
[----:B---3--:R-:W-:Y:S01]  /*3d40*/  @P5 FMUL.FTZ R30, R10, R229 ;  /* 0x000000e50a1e5220 */ /* 0x008fe20000410000 */
[----:B------:R-:W-:Y:S01]  /*3d50*/  @!P4 ISETP.NE.U32.AND P3, PT, R2, RZ, PT ;  /* 0x000000ff0200c20c */ /* 0x000fe20003f65070 */
[----:B------:R-:W-:Y:S01]  /*3d60*/  BSSY B1, `(.L_x_6106) ;  /* 0x0000010000017945 */ /* 0x000fe20003800000 */
[C---:B------:R-:W-:Y:S01]  /*3d70*/  @!P4 ISETP.NE.AND.EX P6, PT, R0.reuse, RZ, PT, P6 ;  /* 0x000000ff0000c20c */ /* 0x040fe20003fc5360 */
[----:B----4-:R-:W-:Y:S01]  /*3d80*/  @P5 FMUL.FTZ R172, R11, R232 ;  /* 0x000000e80bac5220 */ /* 0x010fe20000410000 */
[----:B------:R-:W-:Y:S01]  /*3d90*/  @!P4 ISETP.NE.AND.EX P2, PT, R0, RZ, PT, P2 ;  /* 0x000000ff0000c20c */ /* 0x000fe20003f45320 */
[----:B--2---:R-:W-:Y:S01]  /*3da0*/  @P5 FMUL.FTZ R173, R12, R231 ;  /* 0x000000e70cad5220 */ /* 0x004fe20000410000 */
        /* <DEDUP_REMOVED lines=11> */
.L_x_6107:
[----:B------:R-:W-:Y:S05]  /*3e60*/  BSYNC B1 ;  /* 0x0000000000017941 */ /* 0x000fea0003800000 */
.L_x_6106:
[----:B------:R-:W-:Y:S01]  /*3e70*/  BSSY B1, `(.L_x_6108) ;  /* 0x000000a000017945 */ /* 0x000fe20003800000 */
[----:B0-----:R-:W-:Y:S01]  /*3e80*/  @P5 FMUL.FTZ R174, R175, R234 ;  /* 0x000000eaafae5220 */ /* 0x001fe20000410000 */
        /* <DEDUP_REMOVED lines=8> */
.L_x_6109:
[----:B------:R-:W-:Y:S05]  /*3f10*/  BSYNC B1 ;  /* 0x0000000000017941 */ /* 0x000fea0003800000 */
.L_x_6108:
        /* <DEDUP_REMOVED lines=10> */
.L_x_6111:
[----:B------:R-:W-:Y:S05]  /*3fc0*/  BSYNC B1 ;  /* 0x0000000000017941 */ /* 0x000fea0003800000 */
.L_x_6110:
[----:B------:R-:W-:Y:S01]  /*3fd0*/  @P5 FMUL.FTZ R182, R183, R236 ;  /* 0x000000ecb7b65220 */ /* 0x000fe20000410000 */
[----:B------:R-:W-:Y:S01]  /*3fe0*/  @P5 F2FP.BF16.F32.PACK_AB R172, RZ, R172 ;  /* 0x000000acffac523e */ /* 0x000fe200000010ff */
[----:B------:R-:W-:Y:S01]  /*3ff0*/  BSSY B1, `(.L_x_6112) ;  /* 0x000001d000017945 */ /* 0x000fe20003800000 */
[----:B------:R-:W-:Y:S02]  /*4000*/  @P5 F2FP.BF16.F32.PACK_AB R174, RZ, R174 ;  /* 0x000000aeffae523e */ /* 0x000fe400000010ff */
[----:B------:R-:W-:Y:S02]  /*4010*/  @!P4 ISETP.NE.U32.AND P2, PT, R2, RZ, PT ;  /* 0x000000ff0200c20c */ /* 0x000fe40003f45070 */
[----:B------:R-:W-:Y:S02]  /*4020*/  @P5 PRMT R168, R13, 0x7610, R168 ;  /* 0x000076100da85816 */ /* 0x000fe400000000a8 */
[----:B------:R-:W-:Y:S02]  /*4030*/  @P5 F2FP.BF16.F32.PACK_AB R173, RZ, R173 ;  /* 0x000000adffad523e */ /* 0x000fe400000010ff */
[----:B------:R-:W-:-:S02]  /*4040*/  @P5 F2FP.BF16.F32.PACK_AB R181, RZ, R181 ;  /* 0x000000b5ffb5523e */ /* 0x000fc400000010ff */
[----:B------:R-:W-:Y:S02]  /*4050*/  @P5 F2FP.BF16.F32.PACK_AB R182, RZ, R182 ;  /* 0x000000b6ffb6523e */ /* 0x000fe400000010ff */
[----:B------:R-:W-:Y:S02]  /*4060*/  @!P4 ISETP.NE.AND.EX P2, PT, R0, RZ, PT, P2 ;  /* 0x000000ff0000c20c */ /* 0x000fe40003f45320 */
[----:B------:R-:W-:Y:S02]  /*4070*/  @P5 PRMT R169, R172, 0x7610, R169 ;  /* 0x00007610aca95816 */ /* 0x000fe400000000a9 */
[----:B------:R-:W-:Y:S02]  /*4080*/  @P5 PRMT R170, R174, 0x7610, R170 ;  /* 0x00007610aeaa5816 */ /* 0x000fe400000000aa */
[----:B------:R-:W-:Y:S02]  /*4090*/  @P5 PRMT R168, R168, 0x5410, R30 ;  /* 0x00005410a8a85816 */ /* 0x000fe4000000001e */
[----:B------:R-:W-:-:S02]  /*40a0*/  SEL R160, R9, R160, P1 ;  /* 0x000000a009a07207 */ /* 0x000fc40000800000 */
[----:B------:R-:W-:Y:S02]  /*40b0*/  SEL R161, R10, R161, P1 ;  /* 0x000000a10aa17207 */ /* 0x000fe40000800000 */
[----:B------:R-:W-:Y:S02]  /*40c0*/  SEL R162, R11, R162, P1 ;  /* 0x000000a20ba27207 */ /* 0x000fe40000800000 */
[----:B------:R-:W-:Y:S02]  /*40d0*/  SEL R163, R12, R163, P1 ;  /* 0x000000a30ca37207 */ /* 0x000fe40000800000 */
[----:B------:R-:W-:Y:S02]  /*40e0*/  SEL R164, R175, R164, P1 ;  /* 0x000000a4afa47207 */ /* 0x000fe40000800000 */
[----:B------:R-:W-:Y:S02]  /*40f0*/  SEL R165, R180, R165, P1 ;  /* 0x000000a5b4a57207 */ /* 0x000fe40000800000 */
[----:B------:R-:W-:-:S02]  /*4100*/  SEL R166, R183, R166, P1 ;  /* 0x000000a6b7a67207 */ /* 0x000fc40000800000 */
        /* <DEDUP_REMOVED lines=11> */
.L_x_6113:
[----:B------:R-:W-:Y:S05]  /*41c0*/  BSYNC B1 ;  /* 0x0000000000017941 */ /* 0x000fea0003800000 */
.L_x_6112:
        /* <DEDUP_REMOVED lines=17> */
.L_x_6045:
[----:B------:R-:W-:Y:S05]  /*42e0*/  BSYNC B0 ;  /* 0x0000000000007941 */ /* 0x000fea0003800000 */
.L_x_6043:
        /* <DEDUP_REMOVED lines=94> */
[----:B------:R-:W-:Y:S01]  /*48d0*/  IADD3 R4, P0, R4, UR6, RZ ;  /* 0x0000000604047c10 */ /* 0x000fe2000ff1e0ff */
[----:B------:R-:W-:Y:S02]  /*48e0*/  FADD.FTZ R9, R9, R38 ;  /* 0x0000002609097221 */ /* 0x000fe40000010000 */
        /* <DEDUP_REMOVED lines=29> */
[----:B-----5:R-:W-:-:S03]  /*4ac0*/  FADD.FTZ R0, RZ, R0 ;  /* 0x00000000ff007221 */ /* 0x020fc60000010000 */
[----:B------:R-:W4:Y:S01]  /*4ad0*/  LDS R12, [R6+0xa00] ;  /* 0x000a0000060c7984 */ /* 0x000f220000000800 */
[----:B------:R-:W-:-:S03]  /*4ae0*/  FADD.FTZ R10, RZ, R10 ;  /* 0x0000000aff0a7221 */ /* 0x000fc60000010000 */
[----:B------:R-:W5:Y:S01]  /*4af0*/  LDS R49, [R6+0x3200] ;  /* 0x0032000006317984 */ /* 0x000f620000000800 */
[----:B------:R-:W-:-:S03]  /*4b00*/  FADD.FTZ R0, R0, R5 ;  /* 0x0000000500007221 */ /* 0x000fc60000010000 */
[----:B------:R-:W5:Y:S01]  /*4b10*/  LDS R37, [R6+0x2600] ;  /* 0x0026000006257984 */ /* 0x000f620000000800 */
[----:B------:R-:W-:Y:S01]  /*4b20*/  IADD3.X R5, R22, UR7, RZ, P0, !PT ;  /* 0x0000000716057c10 */ /* 0x000fe200087fe4ff */
[----:B------:R-:W-:Y:S02]  /*4b30*/  FADD.FTZ R20, R33, R20 ;  /* 0x0000001421147221 */ /* 0x000fe40000010000 */
[----:B------:R-:W5:Y:S01]  /*4b40*/  LDS R21, [R6+0x1a00] ;  /* 0x001a000006157984 */ /* 0x000f620000000800 */
[----:B------:R-:W-:-:S03]  /*4b50*/  FADD.FTZ R10, R10, R17 ;  /* 0x000000110a0a7221 */ /* 0x000fc60000010000 */
        /* <DEDUP_REMOVED lines=52> */
.L_x_6049:
[----:B------:R-:W-:Y:S01]  /*4ea0*/  HFMA2.MMA R229, -RZ, RZ, 0, 5.9604644775390625e-08 ;  /* 0x00000001ffe57435 */ /* 0x000fe200000001ff */
[----:B------:R-:W-:Y:S01]  /*4eb0*/  BSSY B1, `(.L_x_6115) ;  /* 0x0000007000017945 */ /* 0x000fe20003800000 */
[----:B0-----:R-:W-:Y:S02]  /*4ec0*/  MOV R230, R180 ;  /* 0x000000b400e67202 */ /* 0x001fe40000000f00 */
[----:B------:R-:W-:Y:S02]  /*4ed0*/  MOV R232, 0x1f ;  /* 0x0000001f00e87802 */ /* 0x000fe40000000f00 */
[----:B------:R-:W-:-:S07]  /*4ee0*/  MOV R227, 0xffffffff ;  /* 0xffffffff00e37802 */ /* 0x000fce0000000f00 */
[----:B-----5:R-:W-:Y:S05]  /*4ef0*/  WARPSYNC.COLLECTIVE R227, `(.L_x_6116) ;  /* 0x00000000e3087348 */ /* 0x020fea0003c00000 */
[----:B------:R0:W1:Y:S02]  /*4f00*/  SHFL.BFLY P0, R182, R230, R229, R232 ;  /* 0x0c0000e5e6b67389 */ /* 0x00006400000000e8 */
[----:B01---5:R-:W-:Y:S01]  /*4f10*/  ENDCOLLECTIVE ;  /* 0x000000000000791b */ /* 0x023fe20003800000 */
.L_x_6116:
[----:B------:R-:W-:Y:S05]  /*4f20*/  BSYNC B1 ;  /* 0x0000000000017941 */ /* 0x000fea0003800000 */
.L_x_6115:
        /* <DEDUP_REMOVED lines=8> */
.L_x_6117:
[----:B------:R-:W-:Y:S01]  /*4fb0*/  FADD.FTZ R31, R31, R180 ;  /* 0x000000b41f1f7221 */ /* 0x000fe20000010000 */
[----:B------:R-:W-:-:S04]  /*4fc0*/  HFMA2.MMA R229, -RZ, RZ, 0, 1.1920928955078125e-07 ;  /* 0x00000002ffe57435 */ /* 0x000fc800000001ff */
[----:B------:R-:W-:Y:S02]  /*4fd0*/  MOV R230, R31 ;  /* 0x0000001f00e67202 */ /* 0x000fe40000000f00 */
[----:B------:R-:W-:-:S07]  /*4fe0*/  MOV R30, R182 ;  /* 0x000000b6001e7202 */ /* 0x000fce0000000f00 */
[----:B------:R-:W-:Y:S05]  /*4ff0*/  WARPSYNC.COLLECTIVE R227, `(.L_x_6118) ;  /* 0x00000000e3087348 */ /* 0x000fea0003c00000 */
[----:B------:R0:W1:Y:S02]  /*5000*/  SHFL.BFLY P0, R182, R230, R229, R232 ;  /* 0x0c0000e5e6b67389 */ /* 0x00006400000000e8 */
[----:B01----:R-:W-:Y:S01]  /*5010*/  ENDCOLLECTIVE ;  /* 0x000000000000791b */ /* 0x003fe20003800000 */
.L_x_6118:
[----:B------:R-:W-:-:S05]  /*5020*/  FADD.FTZ R30, R30, R181 ;  /* 0x000000b51e1e7221 */ /* 0x000fca0000010000 */
[----:B------:R-:W-:Y:S02]  /*5030*/  MOV R230, R30 ;  /* 0x0000001e00e67202 */ /* 0x000fe40000000f00 */
[----:B------:R-:W-:-:S07]  /*5040*/  MOV R172, R182 ;  /* 0x000000b600ac7202 */ /* 0x000fce0000000f00 */
[----:B------:R-:W-:Y:S05]  /*5050*/  WARPSYNC.COLLECTIVE R227, `(.L_x_6119) ;  /* 0x00000000e3087348 */ /* 0x000fea0003c00000 */
[----:B------:R0:W1:Y:S02]  /*5060*/  SHFL.BFLY P0, R182, R230, R229, R232 ;  /* 0x0c0000e5e6b67389 */ /* 0x00006400000000e8 */
[----:B01----:R-:W-:Y:S01]  /*5070*/  ENDCOLLECTIVE ;  /* 0x000000000000791b */ /* 0x003fe20003800000 */
.L_x_6119:
[----:B------:R-:W-:Y:S01]  /*5080*/  FADD.FTZ R172, R31, R172 ;  /* 0x000000ac1fac7221 */ /* 0x000fe20000010000 */
[----:B------:R-:W-:-:S04]  /*5090*/  HFMA2.MMA R229, -RZ, RZ, 0, 2.384185791015625e-07 ;  /* 0x00000004ffe57435 */ /* 0x000fc800000001ff */
[----:B------:R-:W-:Y:S02]  /*50a0*/  MOV R230, R172 ;  /* 0x000000ac00e67202 */ /* 0x000fe40000000f00 */
[----:B------:R-:W-:-:S07]  /*50b0*/  MOV R173, R182 ;  /* 0x000000b600ad7202 */ /* 0x000fce0000000f00 */
[----:B------:R-:W-:Y:S05]  /*50c0*/  WARPSYNC.COLLECTIVE R227, `(.L_x_6120) ;  /* 0x00000000e3087348 */ /* 0x000fea0003c00000 */
[----:B------:R0:W1:Y:S02]  /*50d0*/  SHFL.BFLY P0, R182, R230, R229, R232 ;  /* 0x0c0000e5e6b67389 */ /* 0x00006400000000e8 */
[----:B01----:R-:W-:Y:S01]  /*50e0*/  ENDCOLLECTIVE ;  /* 0x000000000000791b */ /* 0x003fe20003800000 */
.L_x_6120:
[----:B------:R-:W-:-:S05]  /*50f0*/  FADD.FTZ R173, R30, R173 ;  /* 0x000000ad1ead7221 */ /* 0x000fca0000010000 */
[----:B------:R-:W-:Y:S02]  /*5100*/  MOV R230, R173 ;  /* 0x000000ad00e67202 */ /* 0x000fe40000000f00 */
[----:B------:R-:W-:-:S07]  /*5110*/  MOV R175, R182 ;  /* 0x000000b600af7202 */ /* 0x000fce0000000f00 */
[----:B------:R-:W-:Y:S05]  /*5120*/  WARPSYNC.COLLECTIVE R227, `(.L_x_6121) ;  /* 0x00000000e3087348 */ /* 0x000fea0003c00000 */
[----:B------:R0:W1:Y:S02]  /*5130*/  SHFL.BFLY P0, R182, R230, R229, R232 ;  /* 0x0c0000e5e6b67389 */ /* 0x00006400000000e8 */
[----:B01----:R-:W-:Y:S01]  /*5140*/  ENDCOLLECTIVE ;  /* 0x000000000000791b */ /* 0x003fe20003800000 */
.L_x_6121:
[----:B------:R-:W-:Y:S01]  /*5150*/  FADD.FTZ R175, R172, R175 ;  /* 0x000000afacaf7221 */ /* 0x000fe20000010000 */
[----:B------:R-:W-:-:S04]  /*5160*/  HFMA2.MMA R229, -RZ, RZ, 0, 4.76837158203125e-07 ;  /* 0x00000008ffe57435 */ /* 0x000fc800000001ff */
[----:B------:R-:W-:Y:S02]  /*5170*/  MOV R230, R175 ;  /* 0x000000af00e67202 */ /* 0x000fe40000000f00 */
[----:B------:R-:W-:-:S07]  /*5180*/  MOV R174, R182 ;  /* 0x000000b600ae7202 */ /* 0x000fce0000000f00 */
[----:B------:R-:W-:Y:S05]  /*5190*/  WARPSYNC.COLLECTIVE R227, `(.L_x_6122) ;  /* 0x00000000e3087348 */ /* 0x000fea0003c00000 */
[----:B------:R0:W1:Y:S02]  /*51a0*/  SHFL.BFLY P0, R182, R230, R229, R232 ;  /* 0x0c0000e5e6b67389 */ /* 0x00006400000000e8 */
[----:B01----:R-:W-:Y:S01]  /*51b0*/  ENDCOLLECTIVE ;  /* 0x000000000000791b */ /* 0x003fe20003800000 */
.L_x_6122:
[----:B------:R-:W-:-:S05]  /*51c0*/  FADD.FTZ R174, R173, R174 ;  /* 0x000000aeadae7221 */ /* 0x000fca0000010000 */
[----:B------:R-:W-:Y:S02]  /*51d0*/  MOV R230, R174 ;  /* 0x000000ae00e67202 */ /* 0x000fe40000000f00 */
[----:B------:R-:W-:-:S07]  /*51e0*/  MOV R180, R182 ;  /* 0x000000b600b47202 */ /* 0x000fce0000000f00 */
[----:B------:R-:W-:Y:S05]  /*51f0*/  WARPSYNC.COLLECTIVE R227, `(.L_x_6123) ;  /* 0x00000000e3087348 */ /* 0x000fea0003c00000 */
[----:B------:R0:W1:Y:S02]  /*5200*/  SHFL.BFLY P0, R182, R230, R229, R232 ;  /* 0x0c0000e5e6b67389 */ /* 0x00006400000000e8 */
[----:B01----:R-:W-:Y:S01]  /*5210*/  ENDCOLLECTIVE ;  /* 0x000000000000791b */ /* 0x003fe20003800000 */
.L_x_6123:
[----:B------:R-:W-:Y:S01]  /*5220*/  FADD.FTZ R180, R175, R180 ;  /* 0x000000b4afb47221 */ /* 0x000fe20000010000 */
[----:B------:R-:W-:-:S04]  /*5230*/  HFMA2.MMA R229, -RZ, RZ, 0, 9.5367431640625e-07 ;  /* 0x00000010ffe57435 */ /* 0x000fc800000001ff */
[----:B------:R-:W-:Y:S02]  /*5240*/  MOV R230, R180 ;  /* 0x000000b400e67202 */ /* 0x000fe40000000f00 */
[----:B------:R-:W-:-:S07]  /*5250*/  MOV R181, R182 ;  /* 0x000000b600b57202 */ /* 0x000fce0000000f00 */
[----:B------:R-:W-:Y:S05]  /*5260*/  WARPSYNC.COLLECTIVE R227, `(.L_x_6124) ;  /* 0x00000000e3087348 */ /* 0x000fea0003c00000 */
[----:B------:R0:W1:Y:S02]  /*5270*/  SHFL.BFLY P0, R182, R230, R229, R232 ;  /* 0x0c0000e5e6b67389 */ /* 0x00006400000000e8 */
[----:B01----:R-:W-:Y:S01]  /*5280*/  ENDCOLLECTIVE ;  /* 0x000000000000791b */ /* 0x003fe20003800000 */
.L_x_6124:
[----:B------:R-:W-:-:S05]  /*5290*/  FADD.FTZ R181, R174, R181 ;  /* 0x000000b5aeb57221 */ /* 0x000fca0000010000 */
[----:B------:R-:W-:Y:S02]  /*52a0*/  MOV R230, R181 ;  /* 0x000000b500e67202 */ /* 0x000fe40000000f00 */
[----:B------:R-:W-:-:S07]  /*52b0*/  MOV R183, R182 ;  /* 0x000000b600b77202 */ /* 0x000fce0000000f00 */
[----:B------:R-:W-:Y:S05]  /*52c0*/  WARPSYNC.COLLECTIVE R227, `(.L_x_6125) ;  /* 0x00000000e3087348 */ /* 0x000fea0003c00000 */
[----:B------:R0:W1:Y:S02]  /*52d0*/  SHFL.BFLY P0, R182, R230, R229, R232 ;  /* 0x0c0000e5e6b67389 */ /* 0x00006400000000e8 */
[----:B01----:R-:W-:Y:S01]  /*52e0*/  ENDCOLLECTIVE ;  /* 0x000000000000791b */ /* 0x003fe20003800000 */
.L_x_6125:
[----:B------:R-:W-:Y:S05]  /*52f0*/  BRA `(.L_x_6126) ;  /* 0xffffffc800a47947 */ /* 0x000fea000383ffff */
.L_x_6127:
        /* <DEDUP_REMOVED lines=16> */
.L_x_14287:


//--------------------- .text._ZN10layer_norm13ln_bwd_kernelINS_13Kernel_traitsIf13__nv_bfloat16fS2_fjLj1024ELj1ELj4ELj1ELj16ENS_18Kernel_traits_baseILj1024EfS2_fS2_fjLj128EEEEELb0ELb1ELb0ELb0EEEvNS_9BwdParamsE --------------------------
	.section	.text._ZN10layer_norm13ln_bwd_kernelINS_13Kernel_traitsIf13__nv_bfloat16fS2_fjLj1024ELj1ELj4ELj1ELj16ENS_18Kernel_traits_baseILj1024EfS2_fS2_fjLj128EEEEELb0ELb1ELb0ELb0EEEvNS_9BwdParamsE,"ax",@progbits
	.align	128
        .global         _ZN10layer_norm13ln_bwd_kernelINS_13Kernel_traitsIf13__nv_bfloat16fS2_fjLj1024ELj1ELj4ELj1ELj16ENS_18Kernel_traits_baseILj1024EfS2_fS2_fjLj128EEEEELb0ELb1ELb0ELb0EEEvNS_9BwdParamsE
        .type           _ZN10layer_norm13ln_bwd_kernelINS_13Kernel_traitsIf13__nv_bfloat16fS2_fjLj1024ELj1ELj4ELj1ELj16ENS_18Kernel_traits_baseILj1024EfS2_fS2_fjLj128EEEEELb0ELb1ELb0ELb0EEEvNS_9BwdParamsE,@function
        .size           _ZN10layer_norm13ln_bwd_kernelINS_13Kernel_traitsIf13__nv_bfloat16fS2_fjLj1024ELj1ELj4ELj1ELj16ENS_18Kernel_traits_baseILj1024EfS2_fS2_fjLj128EEEEELb0ELb1ELb0ELb0EEEvNS_9BwdParamsE,(.L_x_14288 - _ZN10layer_norm13ln_bwd_kernelINS_13Kernel_traitsIf13__nv_bfloat16fS2_fjLj1024ELj1ELj4ELj1ELj16ENS_18Kernel_traits_baseILj1024EfS2_fS2_fjLj128EEEEELb0ELb1ELb0ELb0EEEvNS_9BwdParamsE)
        .other          _ZN10layer_norm13ln_bwd_kernelINS_13Kernel_traitsIf13__nv_bfloat16fS2_fjLj1024ELj1ELj4ELj1ELj16ENS_18Kernel_traits_baseILj1024EfS2_fS2_fjLj128EEEEELb0ELb1ELb0ELb0EEEvNS_9BwdParamsE,@"STO_CUDA_ENTRY STV_DEFAULT"
_ZN10layer_norm13ln_bwd_kernelINS_13Kernel_traitsIf13__nv_bfloat16fS2_fjLj1024ELj1ELj4ELj1ELj16ENS_18Kernel_traits_baseILj1024EfS2_fS2_fjLj128EEEEELb0ELb1ELb0ELb0EEEvNS_9BwdParamsE:
.text._ZN10layer_norm13ln_bwd_kernelINS_13Kernel_traitsIf13__nv_bfloat16fS2_fjLj1024ELj1ELj4ELj1ELj16ENS_18Kernel_traits_baseILj1024EfS2_fS2_fjLj128EEEEELb0ELb1ELb0ELb0EEEvNS_9BwdParamsE:
        /* <DEDUP_REMOVED lines=8> */
[----:B------:R-:W-:Y:S01]  /*0080*/  ULDC.64 UR8, c[0x0][0x2c8] ;  /* 0x0000b20000087ab9 */ /* 0x000fe20000000a00 */
[----:B------:R-:W-:Y:S01]  /*0090*/  SHF.R.S32.HI R0, RZ, 0x1f, R2 ;  /* 0x0000001fff007819 */ /* 0x000fe20000011402 */
[----:B------:R0:W-:Y:S01]  /*00a0*/  STL [R1+0x70], R2 ;  /* 0x0000700201007387 */ /* 0x0001e20000100800 */
[----:B------:R-:W-:Y:S01]  /*00b0*/  ULDC.64 UR10, c[0x0][0x238] ;  /* 0x00008e00000a7ab9 */ /* 0x000fe20000000a00 */
[----:B------:R-:W-:Y:S01]  /*00c0*/  ULDC.64 UR14, c[0x0][0x308] ;  /* 0x0000c200000e7ab9 */ /* 0x000fe20000000a00 */
[----:B------:R-:W-:Y:S01]  /*00d0*/  LEA.HI R0, R0, R2, RZ, 0x3 ;  /* 0x0000000200007211 */ /* 0x000fe200078f18ff */
        /* <DEDUP_REMOVED lines=27> */
[----:B0-----:R-:W-:-:S07]  /*0290*/  @P0 IMAD.WIDE.U32 R2, R23, 0x20, R2 ;  /* 0x0000002017020825 */ /* 0x001fce00078e0002 */
[----:B------:R-:W0:Y:S01]  /*02a0*/  @P2 LDC.64 R14, c[0x0][0x260] ;  /* 0x00009800ff0e2b82 */ /* 0x000e220000000a00 */
[C---:B-1----:R-:W-:Y:S01]  /*02b0*/  @P0 IMAD.WIDE.U32 R4, R23.reuse, 0x20, R4 ;  /* 0x0000002017040825 */ /* 0x042fe200078e0004 */
[----:B------:R-:W-:-:S06]  /*02c0*/  @P0 LOP3.LUT R23, R23, 0x20, RZ, 0xfc, !PT ;  /* 0x0000002017170812 */ /* 0x000fcc00078efcff */
[----:B------:R-:W1:Y:S01]  /*02d0*/  @P2 LDC.64 R16, c[0x0][0x278] ;  /* 0x00009e00ff102b82 */ /* 0x000e620000000a00 */
[----:B------:R-:W-:-:S05]  /*02e0*/  @P1 IMAD.WIDE.U32 R10, R23, 0x20, R6 ;  /* 0x00000020170a1825 */ /* 0x000fca00078e0006 */
[----:B------:R-:W5:Y:S02]  /*02f0*/  @P1 LDG.E.128 R156, desc[UR4][R10.64] ;  /* 0x000000040a9c1981 */ /* 0x000f64000c1e1d00 */
[----:B------:R-:W1:Y:S01]  /*0300*/  @P3 LDC.64 R18, c[0x0][0x260] ;  /* 0x00009800ff123b82 */ /* 0x000e620000000a00 */
[C---:B------:R-:W-:Y:S01]  /*0310*/  @P1 IMAD.WIDE.U32 R12, R23.reuse, 0x20, R8 ;  /* 0x00000020170c1825 */ /* 0x040fe200078e0008 */
[----:B------:R-:W-:Y:S01]  /*0320*/  @P1 IADD3 R23, R23, 0x20, RZ ;  /* 0x0000002017171810 */ /* 0x000fe20007ffe0ff */
[----:B------:R-:W5:Y:S05]  /*0330*/  @P1 LDG.E.128 R152, desc[UR4][R10.64+0x10] ;  /* 0x000010040a981981 */ /* 0x000f6a000c1e1d00 */
[----:B------:R-:W1:Y:S01]  /*0340*/  @P3 LDC.64 R20, c[0x0][0x278] ;  /* 0x00009e00ff143b82 */ /* 0x000e620000000a00 */
[----:B0-----:R-:W-:-:S05]  /*0350*/  @P2 IMAD.WIDE.U32 R14, R23, 0x20, R14 ;  /* 0x00000020170e2825 */ /* 0x001fca00078e000e */
[----:B------:R-:W5:Y:S01]  /*0360*/  @P2 LDG.E.128 R148, desc[UR4][R14.64] ;  /* 0x000000040e942981 */ /* 0x000f62000c1e1d00 */
[C---:B-1----:R-:W-:Y:S01]  /*0370*/  @P2 IMAD.WIDE.U32 R16, R23.reuse, 0x20, R16 ;  /* 0x0000002017102825 */ /* 0x042fe200078e0010 */
[----:B------:R-:W-:Y:S02]  /*0380*/  @P2 IADD3 R23, R23, 0x20, RZ ;  /* 0x0000002017172810 */ /* 0x000fe40007ffe0ff */
        /* <DEDUP_REMOVED lines=64> */
[----:B------:R4:W-:Y:S01]  /*0790*/  @P1 STL.64 [R1+0x20], R28 ;  /* 0x0000201c01001387 */ /* 0x0009e20000100a00 */
[----:B0-----:R-:W-:-:S03]  /*07a0*/  CS2R R44, SRZ ;  /* 0x00000000002c7805 */ /* 0x001fc6000001ff00 */
[----:B------:R0:W-:Y:S01]  /*07b0*/  @P1 STL.64 [R1+0x28], R30 ;  /* 0x0000281e01001387 */ /* 0x0001e20000100a00 */
[----:B-1----:R-:W-:Y:S02]  /*07c0*/  CS2R R46, SRZ ;  /* 0x00000000002e7805 */ /* 0x002fe4000001ff00 */
[----:B--2---:R-:W-:Y:S01]  /*07d0*/  CS2R R40, SRZ ;  /* 0x0000000000287805 */ /* 0x004fe2000001ff00 */
[----:B------:R1:W-:Y:S01]  /*07e0*/  @P1 STL.64 [R1+0x10], R24 ;  /* 0x0000101801001387 */ /* 0x0003e20000100a00 */
[----:B---3--:R-:W-:Y:S02]  /*07f0*/  CS2R R42, SRZ ;  /* 0x00000000002a7805 */ /* 0x008fe4000001ff00 */
[----:B----4-:R-:W-:Y:S02]  /*0800*/  CS2R R36, SRZ ;  /* 0x0000000000247805 */ /* 0x010fe4000001ff00 */
[----:B------:R-:W-:Y:S01]  /*0810*/  CS2R R38, SRZ ;  /* 0x0000000000267805 */ /* 0x000fe2000001ff00 */
[----:B------:R2:W-:Y:S01]  /*0820*/  @P1 STL.64 [R1+0x18], R26 ;  /* 0x0000181a01001387 */ /* 0x0005e20000100a00 */
[----:B------:R-:W-:-:S02]  /*0830*/  CS2R R32, SRZ ;  /* 0x0000000000207805 */ /* 0x000fc4000001ff00 */
[----:B------:R-:W-:Y:S02]  /*0840*/  CS2R R34, SRZ ;  /* 0x0000000000227805 */ /* 0x000fe4000001ff00 */
[----:B------:R-:W-:Y:S02]  /*0850*/  CS2R R28, SRZ ;  /* 0x00000000001c7805 */ /* 0x000fe4000001ff00 */
[----:B0-----:R-:W-:Y:S02]  /*0860*/  CS2R R30, SRZ ;  /* 0x00000000001e7805 */ /* 0x001fe4000001ff00 */
[----:B-1----:R-:W-:Y:S02]  /*0870*/  CS2R R24, SRZ ;  /* 0x0000000000187805 */ /* 0x002fe4000001ff00 */
[----:B--2---:R-:W-:Y:S01]  /*0880*/  CS2R R26, SRZ ;  /* 0x00000000001a7805 */ /* 0x004fe2000001ff00 */
        /* <DEDUP_REMOVED lines=9> */
.L_x_6147:
[----:B------:R-:W2:Y:S01]  /*0920*/  LDL R3, [R1+0x78] ;  /* 0x0000780001037983 */ /* 0x000ea20000100800 */
[----:B-1----:R-:W1:Y:S08]  /*0930*/  @P4 LDC.64 R192, c[0x0][0x270] ;  /* 0x00009c00ffc04b82 */ /* 0x002e700000000a00 */
[----:B------:R-:W3:Y:S01]  /*0940*/  LDC.64 R194, c[0x0][0x250] ;  /* 0x00009400ffc27b82 */ /* 0x000ee20000000a00 */
[----:B-1----:R-:W-:Y:S01]  /*0950*/  @P4 LEA R192, P5, R2, R192, 0x1 ;  /* 0x000000c002c04211 */ /* 0x002fe200078a08ff */
[----:B------:R-:W1:Y:S01]  /*0960*/  S2R R196, SR_TID.X ;  /* 0x0000000000c47919 */ /* 0x000e620000002100 */
[----:B--2---:R-:W-:-:S02]  /*0970*/  ISETP.NE.AND P6, PT, R3, RZ, PT ;  /* 0x000000ff0300720c */ /* 0x004fc40003fc5270 */
[----:B------:R-:W-:-:S04]  /*0980*/  SHF.R.S32.HI R3, RZ, 0x1f, R2 ;  /* 0x0000001fff037819 */ /* 0x000fc80000011402 */
[----:B------:R-:W-:-:S05]  /*0990*/  @P4 LEA.HI.X R193, R2, R193, R3, 0x1, P5 ;  /* 0x000000c102c14211 */ /* 0x000fca00028f0c03 */
[----:B------:R3:W2:Y:S02]  /*09a0*/  @P4 LDG.E.U16 R3, desc[UR4][R192.64] ;  /* 0x00000004c0034981 */ /* 0x0006a4000c1e1500 */
[----:B---3--:R-:W-:-:S05]  /*09b0*/  IMAD.WIDE R192, R2, 0x4, R194 ;  /* 0x0000000402c07825 */ /* 0x008fca00078e02c2 */
[----:B------:R3:W4:Y:S02]  /*09c0*/  LDG.E R194, desc[UR4][R192.64] ;  /* 0x00000004c0c27981 */ /* 0x000724000c1e1900 */
[----:B---3--:R-:W3:Y:S01]  /*09d0*/  LDC.64 R192, c[0x0][0x258] ;  /* 0x00009600ffc07b82 */ /* 0x008ee20000000a00 */
[----:B------:R-:W-:Y:S02]  /*09e0*/  MOV R197, UR13 ;  /* 0x0000000d00c57c02 */ /* 0x000fe40008000f00 */
[----:B------:R-:W-:-:S03]  /*09f0*/  MOV R10, 0x3f800000 ;  /* 0x3f800000000a7802 */ /* 0x000fc60000000f00 */
[----:B------:R0:W-:Y:S01]  /*0a00*/  STL [R1+0x70], R197 ;  /* 0x000070c501007387 */ /* 0x0001e20000100800 */
[----:B---3--:R-:W-:-:S05]  /*0a10*/  IMAD.WIDE R192, R2, 0x4, R192 ;  /* 0x0000000402c07825 */ /* 0x008fca00078e02c0 */
[----:B-----5:R1:W5:Y:S01]  /*0a20*/  LDG.E R9, desc[UR4][R192.64] ;  /* 0x00000004c0097981 */ /* 0x020362000c1e1900 */
[----:B------:R-:W-:Y:S01]  /*0a30*/  BSSY B1, `(.L_x_6130) ;  /* 0x000006b000017945 */ /* 0x000fe20003800000 */
[----:B------:R-:W-:Y:S02]  /*0a40*/  MOV R221, RZ ;  /* 0x000000ff00dd7202 */ /* 0x000fe40000000f00 */
[----:B------:R-:W-:Y:S02]  /*0a50*/  MOV R224, RZ ;  /* 0x000000ff00e07202 */ /* 0x000fe40000000f00 */
[----:B-1----:R-:W-:-:S05]  /*0a60*/  LOP3.LUT R193, R196, 0x1f, RZ, 0xc0, !PT ;  /* 0x0000001fc4c17812 */ /* 0x002fca00078ec0ff */
[----:B------:R0:W-:Y:S01]  /*0a70*/  STL [R1+0x74], R193 ;  /* 0x000074c101007387 */ /* 0x0001e20000100800 */
[----:B--2---:R-:W-:Y:S01]  /*0a80*/  @P4 SHF.L.U32 R10, R3, 0x10, RZ ;  /* 0x00000010030a4819 */ /* 0x004fe200000006ff */
        /* <DEDUP_REMOVED lines=16> */
[----:B------:R-:W-:Y:S01]  /*0b90*/  ISETP.NE.U32.AND P5, PT, RZ, UR8, PT ;  /* 0x00000008ff007c0c */ /* 0x000fe2000bfa5070 */
[----:B0-----:R-:W-:-:S03]  /*0ba0*/  IMAD.WIDE.U32 R194, R3, 0x10, R194 ;  /* 0x0000001003c27825 */ /* 0x001fc600078e00c2 */
[----:B------:R-:W-:Y:S02]  /*0bb0*/  ISETP.NE.AND.EX P5, PT, RZ, UR9, PT, P5 ;  /* 0x00000009ff007c0c */ /* 0x000fe4000bfa5350 */
[----:B------:R-:W2:Y:S04]  /*0bc0*/  LDG.E.128 R204, desc[UR4][R194.64] ;  /* 0x00000004c2cc7981 */ /* 0x000ea8000c1e1d00 */
[----:B------:R-:W3:Y:S07]  /*0bd0*/  LDG.E.128 R192, desc[UR4][R192.64+0x10] ;  /* 0x00001004c0c07981 */ /* 0x000eee000c1e1d00 */
[----:B------:R-:W-:-:S04]  /*0be0*/  @P5 LEA R214, P6, R3, UR8, 0x5 ;  /* 0x0000000803d65c11 */ /* 0x000fc8000f8c28ff */
[----:B------:R-:W-:-:S05]  /*0bf0*/  @P5 LEA.HI.X R215, R3, UR9, RZ, 0x5, P6 ;  /* 0x0000000903d75c11 */ /* 0x000fca000b0f2cff */
[----:B------:R-:W5:Y:S04]  /*0c00*/  @P5 LDG.E.128 R20, desc[UR4][R214.64] ;  /* 0x00000004d6145981 */ /* 0x000f68000c1e1d00 */
[----:B------:R2:W5:Y:S01]  /*0c10*/  @P5 LDG.E.128 R16, desc[UR4][R214.64+0x10] ;  /* 0x00001004d6105981 */ /* 0x000562000c1e1d00 */
[C---:B----4-:R-:W-:Y:S01]  /*0c20*/  FADD.FTZ R0, -R212.reuse, R196 ;  /* 0x000000c4d4007221 */ /* 0x050fe20000010100 */
[----:B------:R-:W-:Y:S01]  /*0c30*/  FADD.FTZ R198, -R212, R198 ;  /* 0x000000c6d4c67221 */ /* 0x000fe20000010100 */
[----:B--2---:R-:W-:Y:S02]  /*0c40*/  PRMT R215, R204, 0x7632, R215 ;  /* 0x00007632ccd77816 */ /* 0x004fe400000000d7 */
[C---:B------:R-:W-:Y:S02]  /*0c50*/  PRMT R224, R207.reuse, 0x7632, R224 ;  /* 0x00007632cfe07816 */ /* 0x040fe400000000e0 */
[----:B------:R-:W-:-:S02]  /*0c60*/  SHF.L.U32 R196, R207, 0x10, RZ ;  /* 0x00000010cfc47819 */ /* 0x000fc400000006ff */
[C---:B------:R-:W-:Y:S02]  /*0c70*/  PRMT R213, R205.reuse, 0x7632, R213 ;  /* 0x00007632cdd57816 */ /* 0x040fe400000000d5 */
[----:B------:R-:W-:Y:S01]  /*0c80*/  SHF.L.U32 R221, R205, 0x10, RZ ;  /* 0x00000010cddd7819 */ /* 0x000fe200000006ff */
[----:B---3--:R-:W-:Y:S01]  /*0c90*/  FADD.FTZ R207, -R212, R192 ;  /* 0x000000c0d4cf7221 */ /* 0x008fe20000010100 */
[----:B------:R-:W-:Y:S01]  /*0ca0*/  SHF.L.U32 R205, R215, 0x10, RZ ;  /* 0x00000010d7cd7819 */ /* 0x000fe200000006ff */
[----:B-----5:R-:W-:Y:S01]  /*0cb0*/  FMUL.FTZ R215, R9, R198 ;  /* 0x000000c609d77220 */ /* 0x020fe20000410000 */
[----:B------:R-:W-:Y:S01]  /*0cc0*/  SHF.L.U32 R198, R213, 0x10, RZ ;  /* 0x00000010d5c67819 */ /* 0x000fe200000006ff */
[C---:B------:R-:W-:Y:S02]  /*0cd0*/  FMUL.FTZ R213, R9.reuse, R207 ;  /* 0x000000cf09d57220 */ /* 0x040fe40000410000 */
[----:B------:R-:W2:Y:S01]  /*0ce0*/  LDL R207, [R1+0x64] ;  /* 0x0000640001cf7983 */ /* 0x000ea20000100800 */
[----:B------:R-:W-:Y:S01]  /*0cf0*/  SHF.L.U32 R204, R204, 0x10, RZ ;  /* 0x00000010cccc7819 */ /* 0x000fe200000006ff */
[----:B------:R-:W-:Y:S01]  /*0d00*/  FMUL.FTZ R0, R9, R0 ;  /* 0x0000000009007220 */ /* 0x000fe20000410000 */
[----:B------:R-:W-:-:S02]  /*0d10*/  PRMT R214, R206, 0x7632, R214 ;  /* 0x00007632ced67816 */ /* 0x000fc400000000d6 */
[----:B------:R-:W-:Y:S01]  /*0d20*/  SHF.L.U32 R206, R206, 0x10, RZ ;  /* 0x00000010cece7819 */ /* 0x000fe200000006ff */
[----:B------:R-:W-:Y:S01]  /*0d30*/  FADD.FTZ R84, R84, R204 ;  /* 0x000000cc54547221 */ /* 0x000fe20000010000 */
[-C--:B------:R-:W-:Y:S01]  /*0d40*/  FFMA.FTZ R116, R0, R204.reuse, R116 ;  /* 0x000000cc00747223 */ /* 0x080fe20000010074 */
[----:B------:R-:W-:Y:S01]  /*0d50*/  FMUL.FTZ R204, R225, R204 ;  /* 0x000000cce1cc7220 */ /* 0x000fe20000410000 */
[-C--:B------:R-:W-:Y:S01]  /*0d60*/  FMUL.FTZ R250, R250, R221.reuse ;  /* 0x000000ddfafa7220 */ /* 0x080fe20000410000 */
[----:B------:R-:W-:Y:S01]  /*0d70*/  FMUL.FTZ R225, R226, R206 ;  /* 0x000000cee2e17220 */ /* 0x000fe20000410000 */
[----:B------:R-:W-:Y:S01]  /*0d80*/  FADD.FTZ R86, R86, R221 ;  /* 0x000000dd56567221 */ /* 0x000fe20000010000 */
[----:B------:R-:W-:Y:S02]  /*0d90*/  FFMA.FTZ R118, R215, R221, R118 ;  /* 0x000000ddd7767223 */ /* 0x000fe40000010076 */
[----:B------:R-:W-:Y:S04]  /*0da0*/  STL [R1+0x8], R250 ;  /* 0x000008fa01007387 */ /* 0x000fe80000100800 */
[----:B------:R-:W-:Y:S01]  /*0db0*/  STL [R1], R225 ;  /* 0x000000e101007387 */ /* 0x000fe20000100800 */
[----:B------:R-:W-:-:S03]  /*0dc0*/  FADD.FTZ R199, -R212, R199 ;  /* 0x000000c7d4c77221 */ /* 0x000fc60000010100 */
[----:B------:R-:W3:Y:S01]  /*0dd0*/  LDL R221, [R1+0x54] ;  /* 0x0000540001dd7983 */ /* 0x000ee20000100800 */
[----:B------:R-:W-:Y:S01]  /*0de0*/  FADD.FTZ R192, -R212, R194 ;  /* 0x000000c2d4c07221 */ /* 0x000fe20000010100 */
[----:B------:R-:W-:Y:S01]  /*0df0*/  SHF.L.U32 R194, R214, 0x10, RZ ;  /* 0x00000010d6c27819 */ /* 0x000fe200000006ff */
[----:B------:R-:W-:Y:S01]  /*0e00*/  FMUL.FTZ R214, R9, R199 ;  /* 0x000000c709d67220 */ /* 0x000fe20000410000 */
[----:B--2---:R-:W-:-:S05]  /*0e10*/  FMUL.FTZ R207, R207, R205 ;  /* 0x000000cdcfcf7220 */ /* 0x004fca0000410000 */
[----:B------:R0:W-:Y:S04]  /*0e20*/  STL [R1+0xc], R207 ;  /* 0x00000ccf01007387 */ /* 0x0001e80000100800 */
[----:B------:R-:W2:Y:S01]  /*0e30*/  LDL R199, [R1+0x5c] ;  /* 0x00005c0001c77983 */ /* 0x000ea20000100800 */
[----:B------:R-:W-:Y:S01]  /*0e40*/  FADD.FTZ R80, R80, R206 ;  /* 0x000000ce50507221 */ /* 0x000fe20000010000 */
[----:B------:R-:W-:Y:S01]  /*0e50*/  FFMA.FTZ R112, R213, R206, R112 ;  /* 0x000000ced5707223 */ /* 0x000fe20000010070 */
[----:B------:R-:W-:Y:S01]  /*0e60*/  FADD.FTZ R197, -R212, R197 ;  /* 0x000000c5d4c57221 */ /* 0x000fe20000010100 */
[----:B------:R-:W-:Y:S01]  /*0e70*/  FMUL.FTZ R206, R9, R192 ;  /* 0x000000c009ce7220 */ /* 0x000fe20000410000 */
[----:B------:R-:W-:Y:S01]  /*0e80*/  FADD.FTZ R82, R82, R196 ;  /* 0x000000c452527221 */ /* 0x000fe20000010000 */
[-C--:B------:R-:W-:Y:S01]  /*0e90*/  FMUL.FTZ R251, R251, R196.reuse ;  /* 0x000000c4fbfb7220 */ /* 0x080fe20000410000 */
[----:B------:R-:W-:Y:S01]  /*0ea0*/  FMUL.FTZ R226, R9, R197 ;  /* 0x000000c509e27220 */ /* 0x000fe20000410000 */
[----:B------:R-:W-:Y:S01]  /*0eb0*/  FFMA.FTZ R114, R206, R196, R114 ;  /* 0x000000c4ce727223 */ /* 0x000fe20000010072 */
[----:B------:R-:W-:Y:S01]  /*0ec0*/  FADD.FTZ R196, RZ, R204 ;  /* 0x000000ccffc47221 */ /* 0x000fe20000010000 */
[----:B------:R-:W-:-:S03]  /*0ed0*/  FFMA.FTZ R197, R0, R204, RZ ;  /* 0x000000cc00c57223 */ /* 0x000fc600000100ff */
[----:B------:R-:W-:Y:S01]  /*0ee0*/  FADD.FTZ R196, R196, R207 ;  /* 0x000000cfc4c47221 */ /* 0x000fe20000010000 */
[----:B------:R-:W-:Y:S01]  /*0ef0*/  FFMA.FTZ R197, R226, R207, R197 ;  /* 0x000000cfe2c57223 */ /* 0x000fe200000100c5 */
[----:B------:R-:W-:Y:S01]  /*0f00*/  FADD.FTZ R193, -R212, R193 ;  /* 0x000000c1d4c17221 */ /* 0x000fe20000010100 */
[----:B------:R-:W-:Y:S01]  /*0f10*/  FADD.FTZ R85, R85, R205 ;  /* 0x000000cd55557221 */ /* 0x000fe20000010000 */
[----:B------:R-:W-:Y:S01]  /*0f20*/  FFMA.FTZ R117, R226, R205, R117 ;  /* 0x000000cde2757223 */ /* 0x000fe20000010075 */
[----:B------:R-:W-:Y:S01]  /*0f30*/  FMUL.FTZ R205, R252, R198 ;  /* 0x000000c6fccd7220 */ /* 0x000fe20000410000 */
[----:B------:R-:W-:Y:S01]  /*0f40*/  FADD.FTZ R196, R196, R250 ;  /* 0x000000fac4c47221 */ /* 0x000fe20000010000 */
[----:B------:R-:W-:Y:S01]  /*0f50*/  FFMA.FTZ R197, R215, R250, R197 ;  /* 0x000000fad7c57223 */ /* 0x000fe200000100c5 */
[----:B0-----:R-:W-:Y:S02]  /*0f60*/  FMUL.FTZ R207, R9, R193 ;  /* 0x000000c109cf7220 */ /* 0x001fe40000410000 */
[----:B------:R-:W-:Y:S01]  /*0f70*/  FADD.FTZ R196, R196, R205 ;  /* 0x000000cdc4c47221 */ /* 0x000fe20000010000 */
[----:B------:R-:W-:Y:S01]  /*0f80*/  FFMA.FTZ R193, R214, R205, R197 ;  /* 0x000000cdd6c17223 */ /* 0x000fe200000100c5 */
[----:B------:R-:W-:Y:S01]  /*0f90*/  FADD.FTZ R81, R81, R194 ;  /* 0x000000c251517221 */ /* 0x000fe20000010000 */
[-C--:B------:R-:W-:Y:S01]  /*0fa0*/  FFMA.FTZ R113, R207, R194.reuse, R113 ;  /* 0x000000c2cf717223 */ /* 0x080fe20000010071 */
[----:B---3--:R-:W-:Y:S01]  /*0fb0*/  FMUL.FTZ R252, R221, R194 ;  /* 0x000000c2ddfc7220 */ /* 0x008fe20000410000 */
[----:B------:R-:W-:Y:S01]  /*0fc0*/  FADD.FTZ R194, R196, R225 ;  /* 0x000000e1c4c27221 */ /* 0x000fe20000010000 */
[----:B------:R-:W-:Y:S01]  /*0fd0*/  FFMA.FTZ R193, R213, R225, R193 ;  /* 0x000000e1d5c17223 */ /* 0x000fe200000100c1 */
[----:B------:R-:W-:Y:S01]  /*0fe0*/  SHF.L.U32 R192, R224, 0x10, RZ ;  /* 0x00000010e0c07819 */ /* 0x000fe200000006ff */
[----:B------:R-:W-:Y:S01]  /*0ff0*/  FADD.FTZ R195, -R212, R195 ;  /* 0x000000c3d4c37221 */ /* 0x000fe20000010100 */
[----:B------:R-:W-:Y:S01]  /*1000*/  FADD.FTZ R194, R194, R252 ;  /* 0x000000fcc2c27221 */ /* 0x000fe20000010000 */
[----:B------:R-:W-:Y:S01]  /*1010*/  FFMA.FTZ R193, R207, R252, R193 ;  /* 0x000000fccfc17223 */ /* 0x000fe200000100c1 */
[----:B------:R0:W-:Y:S02]  /*1020*/  STL [R1+0x4], R205 ;  /* 0x000004cd01007387 */ /* 0x0001e40000100800 */
[----:B------:R-:W-:Y:S01]  /*1030*/  FADD.FTZ R194, R194, R251 ;  /* 0x000000fbc2c27221 */ /* 0x000fe20000010000 */
[----:B------:R-:W-:Y:S01]  /*1040*/  FFMA.FTZ R193, R206, R251, R193 ;  /* 0x000000fbcec17223 */ /* 0x000fe200000100c1 */
[----:B------:R-:W-:Y:S01]  /*1050*/  FADD.FTZ R87, R87, R198 ;  /* 0x000000c657577221 */ /* 0x000fe20000010000 */
[----:B------:R-:W-:Y:S01]  /*1060*/  FFMA.FTZ R119, R214, R198, R119 ;  /* 0x000000c6d6777223 */ /* 0x000fe20000010077 */
[----:B------:R-:W-:Y:S01]  /*1070*/  FADD.FTZ R83, R83, R192 ;  /* 0x000000c053537221 */ /* 0x000fe20000010000 */
[----:B0-----:R-:W-:Y:S01]  /*1080*/  FMUL.FTZ R205, R9, R195 ;  /* 0x000000c309cd7220 */ /* 0x001fe20000410000 */
[----:B------:R-:W-:-:S03]  /*1090*/  IADD3 R225, R3, 0x20, RZ ;  /* 0x0000002003e17810 */ /* 0x000fc60007ffe0ff */
[-C--:B------:R-:W-:Y:S01]  /*10a0*/  FFMA.FTZ R115, R205, R192.reuse, R115 ;  /* 0x000000c0cd737223 */ /* 0x080fe20000010073 */
[----:B--2---:R-:W-:-:S04]  /*10b0*/  FMUL.FTZ R250, R199, R192 ;  /* 0x000000c0c7fa7220 */ /* 0x004fc80000410000 */
[----:B------:R-:W-:Y:S01]  /*10c0*/  FADD.FTZ R221, R194, R250 ;  /* 0x000000fac2dd7221 */ /* 0x000fe20000010000 */
[----:B------:R-:W-:-:S07]  /*10d0*/  FFMA.FTZ R224, R205, R250, R193 ;  /* 0x000000facde07223 */ /* 0x000fce00000100c1 */
.L_x_6131:
[----:B------:R-:W-:Y:S05]  /*10e0*/  BSYNC B1 ;  /* 0x0000000000017941 */ /* 0x000fea0003800000 */
.L_x_6130:
        /* <DEDUP_REMOVED lines=19> */
[C---:B-----5:R-:W-:Y:S01]  /*1220*/  FMUL.FTZ R218, R9.reuse, R211 ;  /* 0x000000d309da7220 */ /* 0x060fe20000410000 */
[C---:B------:R-:W-:Y:S01]  /*1230*/  FADD.FTZ R13, -R212.reuse, R13 ;  /* 0x0000000dd40d7221 */ /* 0x040fe20000010100 */
[----:B---3--:R-:W-:Y:S01]  /*1240*/  FADD.FTZ R198, -R212, R198 ;  /* 0x000000c6d4c67221 */ /* 0x008fe20000010100 */
[----:B----4-:R-:W-:Y:S02]  /*1250*/  SHF.L.U32 R15, R192, 0x10, RZ ;  /* 0x00000010c00f7819 */ /* 0x010fe400000006ff */
[C---:B------:R-:W-:Y:S02]  /*1260*/  PRMT R244, R194.reuse, 0x7632, R244 ;  /* 0x00007632c2f47816 */ /* 0x040fe400000000f4 */
[----:B------:R-:W-:Y:S01]  /*1270*/  SHF.L.U32 R14, R194, 0x10, RZ ;  /* 0x00000010c20e7819 */ /* 0x000fe200000006ff */
[----:B------:R-:W-:Y:S01]  /*1280*/  FADD.FTZ R194, -R212, R196 ;  /* 0x000000c4d4c27221 */ /* 0x000fe20000010100 */
[----:B------:R-:W-:Y:S01]  /*1290*/  FADD.FTZ R76, R76, R15 ;  /* 0x0000000f4c4c7221 */ /* 0x000fe20000010000 */
[-C--:B------:R-:W-:Y:S01]  /*12a0*/  FFMA.FTZ R108, R218, R15.reuse, R108 ;  /* 0x0000000fda6c7223 */ /* 0x080fe2000001006c */
[----:B------:R-:W-:Y:S01]  /*12b0*/  FMUL.FTZ R249, R156, R15 ;  /* 0x0000000f9cf97220 */ /* 0x000fe20000410000 */
[----:B------:R-:W-:Y:S01]  /*12c0*/  FMUL.FTZ R15, R9, R194 ;  /* 0x000000c2090f7220 */ /* 0x000fe20000410000 */
[----:B------:R-:W-:Y:S01]  /*12d0*/  PRMT R242, R192, 0x7632, R242 ;  /* 0x00007632c0f27816 */ /* 0x000fe200000000f2 */
[----:B------:R-:W-:Y:S01]  /*12e0*/  FADD.FTZ R12, -R212, R197 ;  /* 0x000000c5d40c7221 */ /* 0x000fe20000010100 */
[----:B------:R-:W-:Y:S01]  /*12f0*/  PRMT R246, R195, 0x7632, R246 ;  /* 0x00007632c3f67816 */ /* 0x000fe200000000f6 */
[----:B------:R-:W-:Y:S01]  /*1300*/  FADD.FTZ R72, R72, R14 ;  /* 0x0000000e48487221 */ /* 0x000fe20000010000 */
[----:B------:R-:W-:Y:S01]  /*1310*/  PRMT R243, R193, 0x7632, R243 ;  /* 0x00007632c1f37816 */ /* 0x000fe200000000f3 */
[-C--:B------:R-:W-:Y:S01]  /*1320*/  FFMA.FTZ R104, R15, R14.reuse, R104 ;  /* 0x0000000e0f687223 */ /* 0x080fe20000010068 */
[----:B------:R-:W-:Y:S01]  /*1330*/  SHF.L.U32 R195, R195, 0x10, RZ ;  /* 0x00000010c3c37819 */ /* 0x000fe200000006ff */
[----:B------:R-:W-:Y:S01]  /*1340*/  FMUL.FTZ R245, R152, R14 ;  /* 0x0000000e98f57220 */ /* 0x000fe20000410000 */
[----:B------:R-:W-:Y:S01]  /*1350*/  SHF.L.U32 R197, R242, 0x10, RZ ;  /* 0x00000010f2c57819 */ /* 0x000fe200000006ff */
[C---:B------:R-:W-:Y:S01]  /*1360*/  FMUL.FTZ R14, R9.reuse, R198 ;  /* 0x000000c6090e7220 */ /* 0x040fe20000410000 */
[----:B------:R-:W-:Y:S01]  /*1370*/  FMUL.FTZ R211, R9, R13 ;  /* 0x0000000d09d37220 */ /* 0x000fe20000410000 */
        /* <DEDUP_REMOVED lines=10> */
[C---:B------:R-:W-:Y:S01]  /*1420*/  FMUL.FTZ R210, R9.reuse, R210 ;  /* 0x000000d209d27220 */ /* 0x040fe20000410000 */
        /* <DEDUP_REMOVED lines=32> */
.L_x_6133:
[----:B------:R-:W-:Y:S05]  /*1630*/  BSYNC B1 ;  /* 0x0000000000017941 */ /* 0x000fea0003800000 */
.L_x_6132:
        /* <DEDUP_REMOVED lines=21> */
[C---:B------:R-:W-:Y:S01]  /*1790*/  FADD.FTZ R6, -R212.reuse, R7 ;  /* 0x00000007d4067221 */ /* 0x040fe20000010100 */
[C---:B---3--:R-:W-:Y:S01]  /*17a0*/  FADD.FTZ R198, -R212.reuse, R198 ;  /* 0x000000c6d4c67221 */ /* 0x048fe20000010100 */
[----:B------:R-:W-:Y:S01]  /*17b0*/  FADD.FTZ R7, -R212, R197 ;  /* 0x000000c5d4077221 */ /* 0x000fe20000010100 */
[C---:B----4-:R-:W-:Y:S02]  /*17c0*/  PRMT R236, R194.reuse, 0x7632, R236 ;  /* 0x00007632c2ec7816 */ /* 0x050fe400000000ec */
[----:B------:R-:W-:Y:S01]  /*17d0*/  SHF.L.U32 R5, R194, 0x10, RZ ;  /* 0x00000010c2057819 */ /* 0x000fe200000006ff */
[----:B------:R-:W-:Y:S01]  /*17e0*/  FADD.FTZ R194, -R212, R196 ;  /* 0x000000c4d4c27221 */ /* 0x000fe20000010100 */
[----:B------:R-:W-:-:S02]  /*17f0*/  PRMT R234, R192, 0x7632, R234 ;  /* 0x00007632c0ea7816 */ /* 0x000fc400000000ea */
[----:B------:R-:W-:Y:S01]  /*1800*/  SHF.L.U32 R209, R192, 0x10, RZ ;  /* 0x00000010c0d17819 */ /* 0x000fe200000006ff */
[----:B------:R-:W-:Y:S01]  /*1810*/  FMUL.FTZ R4, R9, R194 ;  /* 0x000000c209047220 */ /* 0x000fe20000410000 */
[----:B------:R-:W-:Y:S01]  /*1820*/  PRMT R238, R195, 0x7632, R238 ;  /* 0x00007632c3ee7816 */ /* 0x000fe200000000ee */
[----:B------:R-:W-:Y:S01]  /*1830*/  FADD.FTZ R64, R64, R5 ;  /* 0x0000000540407221 */ /* 0x000fe20000010000 */
[----:B------:R-:W-:Y:S01]  /*1840*/  PRMT R235, R193, 0x7632, R235 ;  /* 0x00007632c1eb7816 */ /* 0x000fe200000000eb */
[-C--:B------:R-:W-:Y:S01]  /*1850*/  FFMA.FTZ R96, R4, R5.reuse, R96 ;  /* 0x0000000504607223 */ /* 0x080fe20000010060 */
[----:B------:R-:W-:Y:S01]  /*1860*/  SHF.L.U32 R195, R195, 0x10, RZ ;  /* 0x00000010c3c37819 */ /* 0x000fe200000006ff */
[----:B------:R-:W-:Y:S01]  /*1870*/  FMUL.FTZ R237, R144, R5 ;  /* 0x0000000590ed7220 */ /* 0x000fe20000410000 */
[----:B------:R-:W-:Y:S01]  /*1880*/  SHF.L.U32 R197, R234, 0x10, RZ ;  /* 0x00000010eac57819 */ /* 0x000fe200000006ff */
[----:B------:R-:W-:Y:S01]  /*1890*/  FMUL.FTZ R5, R9, R198 ;  /* 0x000000c609057220 */ /* 0x000fe20000410000 */
[-C--:B------:R-:W-:Y:S01]  /*18a0*/  FMUL.FTZ R241, R148, R209.reuse ;  /* 0x000000d194f17220 */ /* 0x080fe20000410000 */
[----:B------:R-:W-:Y:S01]  /*18b0*/  FADD.FTZ R68, R68, R209 ;  /* 0x000000d144447221 */ /* 0x000fe20000010000 */
[----:B------:R-:W-:Y:S01]  /*18c0*/  FFMA.FTZ R100, R217, R209, R100 ;  /* 0x000000d1d9647223 */ /* 0x000fe20000010064 */
[----:B------:R-:W-:Y:S01]  /*18d0*/  SHF.L.U32 R196, R235, 0x10, RZ ;  /* 0x00000010ebc47819 */ /* 0x000fe200000006ff */
[----:B------:R-:W-:Y:S01]  /*18e0*/  FADD.FTZ R66, R66, R195 ;  /* 0x000000c342427221 */ /* 0x000fe20000010000 */
[----:B------:R-:W-:Y:S01]  /*18f0*/  SHF.L.U32 R192, R193, 0x10, RZ ;  /* 0x00000010c1c07819 */ /* 0x000fe200000006ff */
[----:B------:R-:W-:Y:S01]  /*1900*/  FMUL.FTZ R209, R9, R8 ;  /* 0x0000000809d17220 */ /* 0x000fe20000410000 */
[-C--:B------:R-:W-:Y:S01]  /*1910*/  FFMA.FTZ R98, R5, R195.reuse, R98 ;  /* 0x000000c305627223 */ /* 0x080fe20000010062 */
[----:B------:R-:W-:Y:S01]  /*1920*/  FMUL.FTZ R235, R146, R195 ;  /* 0x000000c392eb7220 */ /* 0x000fe20000410000 */
[----:B------:R-:W-:Y:S01]  /*1930*/  FADD.FTZ R8, R221, R241 ;  /* 0x000000f1dd087221 */ /* 0x000fe20000010000 */
[----:B------:R-:W-:Y:S01]  /*1940*/  FMUL.FTZ R240, R149, R197 ;  /* 0x000000c595f07220 */ /* 0x000fe20000410000 */
[----:B------:R-:W-:Y:S01]  /*1950*/  FFMA.FTZ R195, R217, R241, R224 ;  /* 0x000000f1d9c37223 */ /* 0x000fe200000100e0 */
[----:B------:R-:W-:-:S02]  /*1960*/  FMUL.FTZ R239, R150, R192 ;  /* 0x000000c096ef7220 */ /* 0x000fc40000410000 */
[----:B------:R-:W-:Y:S01]  /*1970*/  FADD.FTZ R8, R8, R240 ;  /* 0x000000f008087221 */ /* 0x000fe20000010000 */
[----:B------:R-:W-:Y:S01]  /*1980*/  FFMA.FTZ R195, R209, R240, R195 ;  /* 0x000000f0d1c37223 */ /* 0x000fe200000100c3 */
        /* <DEDUP_REMOVED lines=31> */
.L_x_6135:
[----:B------:R-:W-:Y:S05]  /*1b80*/  BSYNC B1 ;  /* 0x0000000000017941 */ /* 0x000fea0003800000 */
.L_x_6134:
        /* <DEDUP_REMOVED lines=18> */
[C---:B------:R-:W-:Y:S01]  /*1cb0*/  FADD.FTZ R195, -R212.reuse, R195 ;  /* 0x000000c3d4c37221 */ /* 0x040fe20000010100 */
[----:B-----5:R-:W-:Y:S01]  /*1cc0*/  FMUL.FTZ R216, R9, R216 ;  /* 0x000000d809d87220 */ /* 0x020fe20000410000 */
[C---:B---3--:R-:W-:Y:S01]  /*1cd0*/  FADD.FTZ R192, -R212.reuse, R197 ;  /* 0x000000c5d4c07221 */ /* 0x048fe20000010100 */
[C---:B------:R-:W-:Y:S01]  /*1ce0*/  FADD.FTZ R196, -R212.reuse, R196 ;  /* 0x000000c4d4c47221 */ /* 0x040fe20000010100 */
[C---:B------:R-:W-:Y:S01]  /*1cf0*/  FADD.FTZ R198, -R212.reuse, R198 ;  /* 0x000000c6d4c67221 */ /* 0x040fe20000010100 */
[----:B------:R-:W-:Y:S01]  /*1d00*/  FADD.FTZ R194, -R212, R199 ;  /* 0x000000c7d4c27221 */ /* 0x000fe20000010100 */
[----:B----4-:R-:W-:-:S02]  /*1d10*/  PRMT R223, R200, 0x7632, R223 ;  /* 0x00007632c8df7816 */ /* 0x010fc400000000df */
[----:B------:R-:W-:Y:S02]  /*1d20*/  SHF.L.U32 R200, R200, 0x10, RZ ;  /* 0x00000010c8c87819 */ /* 0x000fe400000006ff */
[C---:B------:R-:W-:Y:S02]  /*1d30*/  PRMT R197, R202.reuse, 0x7632, R197 ;  /* 0x00007632cac57816 */ /* 0x040fe400000000c5 */
[----:B------:R-:W-:Y:S02]  /*1d40*/  SHF.L.U32 R220, R202, 0x10, RZ ;  /* 0x00000010cadc7819 */ /* 0x000fe400000006ff */
[C---:B------:R-:W-:Y:S02]  /*1d50*/  PRMT R202, R203.reuse, 0x7632, R202 ;  /* 0x00007632cbca7816 */ /* 0x040fe400000000ca */
[----:B------:R-:W-:Y:S01]  /*1d60*/  SHF.L.U32 R212, R203, 0x10, RZ ;  /* 0x00000010cbd47819 */ /* 0x000fe200000006ff */
[----:B------:R-:W-:Y:S01]  /*1d70*/  FMUL.FTZ R233, R132, R200 ;  /* 0x000000c884e97220 */ /* 0x000fe20000410000 */
[----:B------:R-:W-:-:S02]  /*1d80*/  PRMT R199, R201, 0x7632, R199 ;  /* 0x00007632c9c77816 */ /* 0x000fc400000000c7 */
[----:B------:R-:W-:Y:S01]  /*1d90*/  SHF.L.U32 R222, R201, 0x10, RZ ;  /* 0x00000010c9de7819 */ /* 0x000fe200000006ff */
[----:B------:R-:W-:Y:S01]  /*1da0*/  FMUL.FTZ R201, R9, R196 ;  /* 0x000000c409c97220 */ /* 0x000fe20000410000 */
[----:B------:R-:W-:Y:S02]  /*1db0*/  SHF.L.U32 R203, R223, 0x10, RZ ;  /* 0x00000010dfcb7819 */ /* 0x000fe400000006ff */
[----:B------:R-:W-:Y:S01]  /*1dc0*/  SHF.L.U32 R196, R202, 0x10, RZ ;  /* 0x00000010cac47819 */ /* 0x000fe200000006ff */
[C---:B------:R-:W-:Y:S01]  /*1dd0*/  FMUL.FTZ R202, R9.reuse, R193 ;  /* 0x000000c109ca7220 */ /* 0x040fe20000410000 */
        /* <DEDUP_REMOVED lines=46> */
.L_x_6137:
[----:B------:R-:W-:Y:S05]  /*20c0*/  BSYNC B1 ;  /* 0x0000000000017941 */ /* 0x000fea0003800000 */
.L_x_6136:
        /* <DEDUP_REMOVED lines=20> */
.L_x_6173:
[----:B------:R-:W2:Y:S01]  /*2210*/  LDL R193, [R1+0x78] ;  /* 0x0000780001c17983 */ /* 0x000ea20000100800 */
[----:B0-----:R-:W-:Y:S01]  /*2220*/  FADD.FTZ R192, R197, R192 ;  /* 0x000000c0c5c07221 */ /* 0x001fe20000010000 */
[----:B------:R-:W-:Y:S03]  /*2230*/  BSSY B1, `(.L_x_6139) ;  /* 0x0000076000017945 */ /* 0x000fe60003800000 */
[----:B------:R-:W-:Y:S01]  /*2240*/  FMUL.FTZ R198, R192, UR12 ;  /* 0x0000000cc0c67c20 */ /* 0x000fe20008410000 */
[----:B--2---:R-:W-:Y:S01]  /*2250*/  ISETP.NE.AND P5, PT, R193, RZ, PT ;  /* 0x000000ffc100720c */ /* 0x004fe20003fa5270 */
[----:B------:R-:W-:-:S04]  /*2260*/  FADD.FTZ R193, R196, R199 ;  /* 0x000000c7c4c17221 */ /* 0x000fc80000010000 */
[----:B------:R-:W-:-:S05]  /*2270*/  FMUL.FTZ R193, R193, UR12 ;  /* 0x0000000cc1c17c20 */ /* 0x000fca0008410000 */
[----:B------:R-:W-:Y:S01]  /*2280*/  FSEL R199, R193, RZ, !P5 ;  /* 0x000000ffc1c77208 */ /* 0x000fe20006800000 */
[----:B------:R-:W-:Y:S06]  /*2290*/  @!P0 BRA `(.L_x_6140) ;  /* 0x0000000400bc8947 */ /* 0x000fec0003800000 */
[----:B------:R-:W0:Y:S01]  /*22a0*/  LDC.64 R192, c[0x0][0x220] ;  /* 0x00008800ffc07b82 */ /* 0x000e220000000a00 */
[----:B------:R-:W2:Y:S04]  /*22b0*/  LDL R221, [R1+0xc] ;  /* 0x00000c0001dd7983 */ /* 0x000ea80000100800 */
[----:B------:R-:W3:Y:S04]  /*22c0*/  LDL R224, [R1+0x8] ;  /* 0x0000080001e07983 */ /* 0x000ee80000100800 */
[----:B------:R4:W-:Y:S04]  /*22d0*/  STL [R1+0x7c], R2 ;  /* 0x00007c0201007387 */ /* 0x0009e80000100800 */
[----:B------:R-:W3:Y:S01]  /*22e0*/  LDL R225, [R1+0x44] ;  /* 0x0000440001e17983 */ /* 0x000ee20000100800 */
[----:B------:R-:W-:Y:S01]  /*22f0*/  ISETP.NE.U32.AND P6, PT, RZ, UR8, PT ;  /* 0x00000008ff007c0c */ /* 0x000fe2000bfc5070 */
[----:B0-----:R-:W-:-:S04]  /*2300*/  IMAD.WIDE.U32 R192, R3, 0x10, R192 ;  /* 0x0000001003c07825 */ /* 0x001fc800078e00c0 */
[----:B-1----:R-:W-:Y:S01]  /*2310*/  FFMA.FTZ R196, R0, R198, R199 ;  /* 0x000000c600c47223 */ /* 0x002fe200000100c7 */
[----:B------:R-:W-:Y:S01]  /*2320*/  ISETP.NE.U32.AND P5, PT, RZ, UR14, PT ;  /* 0x0000000eff007c0c */ /* 0x000fe2000bfa5070 */
[----:B----4-:R-:W4:Y:S04]  /*2330*/  LDL R2, [R1+0x4] ;  /* 0x0000040001027983 */ /* 0x010f280000100800 */
[----:B------:R-:W3:Y:S01]  /*2340*/  LDG.E.128 R192, desc[UR4][R192.64] ;  /* 0x00000004c0c07981 */ /* 0x000ee2000c1e1d00 */
[----:B------:R-:W-:Y:S01]  /*2350*/  ISETP.NE.AND.EX P6, PT, RZ, UR9, PT, P6 ;  /* 0x00000009ff007c0c */ /* 0x000fe2000bfc5360 */
[----:B------:R-:W-:-:S04]  /*2360*/  FADD.FTZ R196, R204, -R196 ;  /* 0x800000c4ccc47221 */ /* 0x000fc80000010000 */
[----:B-----5:R-:W-:Y:S01]  /*2370*/  FMUL.FTZ R197, R9, R196 ;  /* 0x000000c409c57220 */ /* 0x020fe20000410000 */
[----:B------:R-:W-:Y:S01]  /*2380*/  FFMA.FTZ R196, R226, R198, R199 ;  /* 0x000000c6e2c47223 */ /* 0x000fe200000100c7 */
[----:B------:R-:W-:-:S06]  /*2390*/  ISETP.NE.AND.EX P5, PT, RZ, UR15, PT, P5 ;  /* 0x0000000fff007c0c */ /* 0x000fcc000bfa5350 */
[----:B------:R-:W-:-:S05]  /*23a0*/  @P6 FADD.FTZ R197, R20, R197 ;  /* 0x000000c514c56221 */ /* 0x000fca0000010000 */
[C---:B------:R-:W-:Y:S01]  /*23b0*/  SEL R184, R197.reuse, R184, P5 ;  /* 0x000000b8c5b87207 */ /* 0x040fe20002800000 */
[----:B------:R-:W-:Y:S01]  /*23c0*/  FMUL.FTZ R197, R197, R10 ;  /* 0x0000000ac5c57220 */ /* 0x000fe20000410000 */
[----:B--2---:R-:W-:Y:S02]  /*23d0*/  FADD.FTZ R196, R221, -R196 ;  /* 0x800000c4ddc47221 */ /* 0x004fe40000010000 */
[----:B------:R-:W2:Y:S02]  /*23e0*/  LDL R221, [R1] ;  /* 0x0000000001dd7983 */ /* 0x000ea40000100800 */
[----:B------:R-:W-:-:S04]  /*23f0*/  FMUL.FTZ R196, R9, R196 ;  /* 0x000000c409c47220 */ /* 0x000fc80000410000 */
[----:B------:R-:W-:-:S05]  /*2400*/  @P6 FADD.FTZ R196, R21, R196 ;  /* 0x000000c415c46221 */ /* 0x000fca0000010000 */
[C---:B------:R-:W-:Y:S01]  /*2410*/  SEL R185, R196.reuse, R185, P5 ;  /* 0x000000b9c4b97207 */ /* 0x040fe20002800000 */
[----:B------:R-:W-:Y:S01]  /*2420*/  FMUL.FTZ R196, R196, R10 ;  /* 0x0000000ac4c47220 */ /* 0x000fe20000410000 */
[C---:B---3--:R-:W-:Y:S02]  /*2430*/  PRMT R212, R192.reuse, 0x7632, R212 ;  /* 0x00007632c0d47816 */ /* 0x048fe400000000d4 */
[----:B------:R-:W-:-:S05]  /*2440*/  SHF.L.U32 R192, R192, 0x10, RZ ;  /* 0x00000010c0c07819 */ /* 0x000fca00000006ff */
[----:B------:R-:W-:Y:S01]  /*2450*/  FFMA.FTZ R52, R197, R192, R52 ;  /* 0x000000c0c5347223 */ /* 0x000fe20000010034 */
[----:B------:R-:W-:-:S05]  /*2460*/  SHF.L.U32 R192, R212, 0x10, RZ ;  /* 0x00000010d4c07819 */ /* 0x000fca00000006ff */
[----:B------:R-:W-:Y:S02]  /*2470*/  FFMA.FTZ R53, R196, R192, R53 ;  /* 0x000000c0c4357223 */ /* 0x000fe40000010035 */
[----:B------:R-:W3:Y:S01]  /*2480*/  LDL R192, [R1+0x40] ;  /* 0x0000400001c07983 */ /* 0x000ee20000100800 */
[----:B------:R-:W-:-:S03]  /*2490*/  FMUL.FTZ R196, R225, R196 ;  /* 0x000000c4e1c47220 */ /* 0x000fc60000410000 */
[----:B------:R-:W2:Y:S01]  /*24a0*/  LDL R225, [R1+0x48] ;  /* 0x0000480001e17983 */ /* 0x000ea20000100800 */
[C---:B------:R-:W-:Y:S02]  /*24b0*/  PRMT R212, R193.reuse, 0x7632, R212 ;  /* 0x00007632c1d47816 */ /* 0x040fe400000000d4 */
[----:B------:R-:W-:Y:S01]  /*24c0*/  SHF.L.U32 R193, R193, 0x10, RZ ;  /* 0x00000010c1c17819 */ /* 0x000fe200000006ff */
[----:B---3--:R-:W-:Y:S01]  /*24d0*/  FMUL.FTZ R192, R192, R197 ;  /* 0x000000c5c0c07220 */ /* 0x008fe20000410000 */
[----:B------:R-:W-:-:S04]  /*24e0*/  FFMA.FTZ R197, R215, R198, R199 ;  /* 0x000000c6d7c57223 */ /* 0x000fc800000100c7 */
[----:B------:R-:W-:Y:S02]  /*24f0*/  FADD.FTZ R197, R224, -R197 ;  /* 0x800000c5e0c57221 */ /* 0x000fe40000010000 */
[----:B------:R-:W3:Y:S01]  /*2500*/  LDL R224, [R1+0x4c] ;  /* 0x00004c0001e07983 */ /* 0x000ee20000100800 */
[----:B------:R-:W-:Y:S01]  /*2510*/  F2FP.BF16.F32.PACK_AB R192, R196, R192 ;  /* 0x000000c0c4c0723e */ /* 0x000fe200000010ff */
[----:B------:R-:W-:Y:S01]  /*2520*/  FFMA.FTZ R196, R214, R198, R199 ;  /* 0x000000c6d6c47223 */ /* 0x000fe200000100c7 */
[----:B------:R-:W-:-:S03]  /*2530*/  FMUL.FTZ R197, R9, R197 ;  /* 0x000000c509c57220 */ /* 0x000fc60000410000 */
[----:B----4-:R-:W-:Y:S01]  /*2540*/  FADD.FTZ R196, R2, -R196 ;  /* 0x800000c402c47221 */ /* 0x010fe20000010000 */
[----:B------:R-:W-:Y:S01]  /*2550*/  @P6 FADD.FTZ R197, R22, R197 ;  /* 0x000000c516c56221 */ /* 0x000fe20000010000 */
[----:B------:R0:W5:Y:S02]  /*2560*/  LDL.LU R2, [R1+0x7c] ;  /* 0x00007c0001027983 */ /* 0x0001640000300800 */
[----:B------:R-:W-:Y:S02]  /*2570*/  FMUL.FTZ R196, R9, R196 ;  /* 0x000000c409c47220 */ /* 0x000fe40000410000 */
[C---:B------:R-:W-:Y:S01]  /*2580*/  SEL R186, R197.reuse, R186, P5 ;  /* 0x000000bac5ba7207 */ /* 0x040fe20002800000 */
[----:B------:R-:W-:Y:S01]  /*2590*/  FMUL.FTZ R197, R197, R10 ;  /* 0x0000000ac5c57220 */ /* 0x000fe20000410000 */
[----:B------:R-:W-:-:S03]  /*25a0*/  @P6 FADD.FTZ R196, R23, R196 ;  /* 0x000000c417c46221 */ /* 0x000fc60000010000 */
[----:B------:R-:W-:Y:S01]  /*25b0*/  FFMA.FTZ R54, R197, R193, R54 ;  /* 0x000000c1c5367223 */ /* 0x000fe20000010036 */
[----:B------:R-:W-:Y:S02]  /*25c0*/  SHF.L.U32 R193, R212, 0x10, RZ ;  /* 0x00000010d4c17819 */ /* 0x000fe400000006ff */
[C---:B------:R-:W-:Y:S01]  /*25d0*/  SEL R187, R196.reuse, R187, P5 ;  /* 0x000000bbc4bb7207 */ /* 0x040fe20002800000 */
[----:B------:R-:W-:-:S04]  /*25e0*/  FMUL.FTZ R196, R196, R10 ;  /* 0x0000000ac4c47220 */ /* 0x000fc80000410000 */
[----:B------:R-:W-:Y:S01]  /*25f0*/  FFMA.FTZ R55, R196, R193, R55 ;  /* 0x000000c1c4377223 */ /* 0x000fe20000010037 */
[----:B--2---:R-:W-:Y:S01]  /*2600*/  FMUL.FTZ R193, R225, R197 ;  /* 0x000000c5e1c17220 */ /* 0x004fe20000410000 */
[----:B------:R-:W-:Y:S01]  /*2610*/  FFMA.FTZ R197, R213, R198, R199 ;  /* 0x000000c6d5c57223 */ /* 0x000fe200000100c7 */
[C---:B------:R-:W-:Y:S01]  /*2620*/  PRMT R212, R194.reuse, 0x7632, R212 ;  /* 0x00007632c2d47816 */ /* 0x040fe200000000d4 */
[----:B------:R-:W2:Y:S02]  /*2630*/  LDL R225, [R1+0x34] ;  /* 0x0000340001e17983 */ /* 0x000ea40000100800 */
[----:B------:R-:W-:Y:S01]  /*2640*/  FADD.FTZ R197, R221, -R197 ;  /* 0x800000c5ddc57221 */ /* 0x000fe20000010000 */
[----:B------:R-:W-:Y:S01]  /*2650*/  SHF.L.U32 R194, R194, 0x10, RZ ;  /* 0x00000010c2c27819 */ /* 0x000fe200000006ff */
[----:B------:R-:W4:Y:S02]  /*2660*/  LDL R221, [R1+0x3c] ;  /* 0x00003c0001dd7983 */ /* 0x000f240000100800 */
[----:B------:R-:W-:-:S04]  /*2670*/  FMUL.FTZ R197, R9, R197 ;  /* 0x000000c509c57220 */ /* 0x000fc80000410000 */
[----:B------:R-:W-:-:S05]  /*2680*/  @P6 FADD.FTZ R197, R16, R197 ;  /* 0x000000c510c56221 */ /* 0x000fca0000010000 */
[C---:B------:R-:W-:Y:S01]  /*2690*/  SEL R188, R197.reuse, R188, P5 ;  /* 0x000000bcc5bc7207 */ /* 0x040fe20002800000 */
[----:B------:R-:W-:-:S04]  /*26a0*/  FMUL.FTZ R197, R197, R10 ;  /* 0x0000000ac5c57220 */ /* 0x000fc80000410000 */
[----:B------:R-:W-:Y:S01]  /*26b0*/  FFMA.FTZ R48, R197, R194, R48 ;  /* 0x000000c2c5307223 */ /* 0x000fe20000010030 */
[----:B------:R-:W-:Y:S02]  /*26c0*/  SHF.L.U32 R194, R212, 0x10, RZ ;  /* 0x00000010d4c27819 */ /* 0x000fe400000006ff */
[----:B------:R-:W4:Y:S01]  /*26d0*/  LDL R212, [R1+0x30] ;  /* 0x0000300001d47983 */ /* 0x000f220000100800 */
[----:B---3--:R-:W-:-:S03]  /*26e0*/  FMUL.FTZ R196, R224, R196 ;  /* 0x000000c4e0c47220 */ /* 0x008fc60000410000 */
[----:B------:R-:W3:Y:S02]  /*26f0*/  LDL R224, [R1+0x38] ;  /* 0x0000380001e07983 */ /* 0x000ee40000100800 */
[----:B------:R-:W-:Y:S01]  /*2700*/  F2FP.BF16.F32.PACK_AB R193, R196, R193 ;  /* 0x000000c1c4c1723e */ /* 0x000fe200000010ff */
[----:B------:R-:W-:-:S04]  /*2710*/  FFMA.FTZ R196, R207, R198, R199 ;  /* 0x000000c6cfc47223 */ /* 0x000fc800000100c7 */
[----:B------:R-:W-:-:S04]  /*2720*/  FADD.FTZ R196, R252, -R196 ;  /* 0x800000c4fcc47221 */ /* 0x000fc80000010000 */
[----:B------:R-:W-:-:S04]  /*2730*/  FMUL.FTZ R196, R9, R196 ;  /* 0x000000c409c47220 */ /* 0x000fc80000410000 */
[----:B------:R-:W-:-:S05]  /*2740*/  @P6 FADD.FTZ R196, R17, R196 ;  /* 0x000000c411c46221 */ /* 0x000fca0000010000 */
[C---:B------:R-:W-:Y:S01]  /*2750*/  SEL R189, R196.reuse, R189, P5 ;  /* 0x000000bdc4bd7207 */ /* 0x040fe20002800000 */
[----:B------:R-:W-:-:S04]  /*2760*/  FMUL.FTZ R196, R196, R10 ;  /* 0x0000000ac4c47220 */ /* 0x000fc80000410000 */
[----:B------:R-:W-:Y:S01]  /*2770*/  FFMA.FTZ R49, R196, R194, R49 ;  /* 0x000000c2c4317223 */ /* 0x000fe20000010031 */
[----:B--2---:R-:W-:Y:S01]  /*2780*/  FMUL.FTZ R196, R225, R196 ;  /* 0x000000c4e1c47220 */ /* 0x004fe20000410000 */
[----:B----4-:R-:W-:Y:S01]  /*2790*/  FMUL.FTZ R194, R212, R197 ;  /* 0x000000c5d4c27220 */ /* 0x010fe20000410000 */
        /* <DEDUP_REMOVED lines=8> */
[----:B------:R-:W-:Y:S01]  /*2820*/  @P6 FADD.FTZ R196, R18, R196 ;  /* 0x000000c412c46221 */ /* 0x000fe20000010000 */
[----:B------:R-:W-:Y:S02]  /*2830*/  SHF.L.U32 R212, R195, 0x10, RZ ;  /* 0x00000010c3d47819 */ /* 0x000fe400000006ff */
[----:B------:R-:W-:Y:S02]  /*2840*/  SEL R191, R197, R191, P5 ;  /* 0x000000bfc5bf7207 */ /* 0x000fe40002800000 */
[C---:B------:R-:W-:Y:S02]  /*2850*/  SEL R190, R196.reuse, R190, P5 ;  /* 0x000000bec4be7207 */ /* 0x040fe40002800000 */
[----:B------:R-:W-:Y:S02]  /*2860*/  ISETP.NE.U32.AND P5, PT, RZ, UR14, PT ;  /* 0x0000000eff007c0c */ /* 0x000fe4000bfa5070 */
[----:B------:R-:W-:Y:S02]  /*2870*/  PRMT R195, R195, 0x7632, R195 ;  /* 0x00007632c3c37816 */ /* 0x000fe400000000c3 */
[----:B------:R-:W-:Y:S01]  /*2880*/  ISETP.NE.AND.EX P5, PT, RZ, UR15, PT, P5 ;  /* 0x0000000fff007c0c */ /* 0x000fe2000bfa5350 */
[-C--:B------:R-:W-:Y:S01]  /*2890*/  FMUL.FTZ R197, R197, R10.reuse ;  /* 0x0000000ac5c57220 */ /* 0x080fe20000410000 */
[----:B------:R-:W-:Y:S01]  /*28a0*/  SHF.L.U32 R195, R195, 0x10, RZ ;  /* 0x00000010c3c37819 */ /* 0x000fe200000006ff */
[----:B------:R-:W-:-:S04]  /*28b0*/  FMUL.FTZ R196, R196, R10 ;  /* 0x0000000ac4c47220 */ /* 0x000fc80000410000 */
[----:B------:R-:W-:Y:S01]  /*28c0*/  FFMA.FTZ R51, R197, R195, R51 ;  /* 0x000000c3c5337223 */ /* 0x000fe20000010033 */
[----:B------:R-:W-:Y:S01]  /*28d0*/  FMUL.FTZ R197, R221, R197 ;  /* 0x000000c5ddc57220 */ /* 0x000fe20000410000 */
[----:B------:R-:W-:Y:S01]  /*28e0*/  FFMA.FTZ R50, R196, R212, R50 ;  /* 0x000000d4c4327223 */ /* 0x000fe20000010032 */
[----:B---3--:R-:W-:-:S05]  /*28f0*/  FMUL.FTZ R195, R224, R196 ;  /* 0x000000c4e0c37220 */ /* 0x008fca0000410000 */
[----:B------:R-:W-:Y:S02]  /*2900*/  F2FP.BF16.F32.PACK_AB R195, R197, R195 ;  /* 0x000000c3c5c3723e */ /* 0x000fe400000010ff */
[----:B------:R-:W1:Y:S02]  /*2910*/  @P5 LDC.64 R196, c[0x0][0x308] ;  /* 0x0000c200ffc45b82 */ /* 0x000e640000000a00 */
[----:B-1----:R-:W-:-:S05]  /*2920*/  @P5 IMAD.WIDE.U32 R196, R3, 0x20, R196 ;  /* 0x0000002003c45825 */ /* 0x002fca00078e00c4 */
[----:B------:R-:W-:Y:S04]  /*2930*/  @P5 STG.E.128 desc[UR4][R196.64], R184 ;  /* 0x000000b8c4005986 */ /* 0x000fe8000c101d04 */
[----:B------:R1:W-:Y:S02]  /*2940*/  @P5 STG.E.128 desc[UR4][R196.64+0x10], R188 ;  /* 0x000010bcc4005986 */ /* 0x0003e4000c101d04 */
[----:B-1----:R-:W1:Y:S02]  /*2950*/  LDC.64 R196, c[0x0][0x2f8] ;  /* 0x0000be00ffc47b82 */ /* 0x002e640000000a00 */
[----:B-1----:R-:W-:-:S05]  /*2960*/  IMAD.WIDE.U32 R196, R3, 0x10, R196 ;  /* 0x0000001003c47825 */ /* 0x002fca00078e00c4 */
[----:B------:R0:W-:Y:S01]  /*2970*/  STG.E.128 desc[UR4][R196.64], R192 ;  /* 0x000000c0c4007986 */ /* 0x0001e2000c101d04 */
[----:B------:R-:W-:-:S07]  /*2980*/  IADD3 R3, R3, 0x20, RZ ;  /* 0x0000002003037810 */ /* 0x000fce0007ffe0ff */
.L_x_6140:
[----:B------:R-:W-:Y:S05]  /*2990*/  BSYNC B1 ;  /* 0x0000000000017941 */ /* 0x000fea0003800000 */
.L_x_6139:
[----:B------:R-:W-:Y:S04]  /*29a0*/  BSSY B1, `(.L_x_6141) ;  /* 0x000006b000017945 */ /* 0x000fe80003800000 */
[----:B------:R-:W-:Y:S05]  /*29b0*/  @!P1 BRA `(.L_x_6142) ;  /* 0x0000000400a49947 */ /* 0x000fea0003800000 */
[----:B0-----:R-:W0:Y:S01]  /*29c0*/  LDC.64 R192, c[0x0][0x220] ;  /* 0x00008800ffc07b82 */ /* 0x001e220000000a00 */
[----:B------:R-:W2:Y:S04]  /*29d0*/  LDL R225, [R1+0x24] ;  /* 0x0000240001e17983 */ /* 0x000ea80000100800 */
[----:B------:R-:W3:Y:S04]  /*29e0*/  LDL R224, [R1+0x28] ;  /* 0x0000280001e07983 */ /* 0x000ee80000100800 */
[----:B------:R-:W4:Y:S01]  /*29f0*/  LDL R221, [R1+0x2c] ;  /* 0x00002c0001dd7983 */ /* 0x000f220000100800 */
[----:B0-----:R-:W-:-:S06]  /*2a00*/  IMAD.WIDE.U32 R192, R3, 0x10, R192 ;  /* 0x0000001003c07825 */ /* 0x001fcc00078e00c0 */
[----:B------:R-:W2:Y:S01]  /*2a10*/  LDG.E.128 R192, desc[UR4][R192.64] ;  /* 0x00000004c0c07981 */ /* 0x000ea2000c1e1d00 */
[----:B------:R-:W-:Y:S01]  /*2a20*/  ISETP.NE.U32.AND P6, PT, RZ, UR8, PT ;  /* 0x00000008ff007c0c */ /* 0x000fe2000bfc5070 */
[----:B-1----:R-:W-:Y:S01]  /*2a30*/  FFMA.FTZ R196, R218, R198, R199 ;  /* 0x000000c6dac47223 */ /* 0x002fe200000100c7 */
[----:B------:R-:W-:Y:S02]  /*2a40*/  ISETP.NE.U32.AND P5, PT, RZ, UR14, PT ;  /* 0x0000000eff007c0c */ /* 0x000fe4000bfa5070 */
[----:B------:R-:W-:Y:S01]  /*2a50*/  ISETP.NE.AND.EX P6, PT, RZ, UR9, PT, P6 ;  /* 0x00000009ff007c0c */ /* 0x000fe2000bfc5360 */
[----:B------:R-:W-:Y:S01]  /*2a60*/  FADD.FTZ R196, R249, -R196 ;  /* 0x800000c4f9c47221 */ /* 0x000fe20000010000 */
[----:B------:R-:W-:-:S03]  /*2a70*/  ISETP.NE.AND.EX P5, PT, RZ, UR15, PT, P5 ;  /* 0x0000000fff007c0c */ /* 0x000fc6000bfa5350 */
[----:B-----5:R-:W-:Y:S01]  /*2a80*/  FMUL.FTZ R197, R9, R196 ;  /* 0x000000c409c57220 */ /* 0x020fe20000410000 */
[----:B------:R-:W-:-:S04]  /*2a90*/  FFMA.FTZ R196, R211, R198, R199 ;  /* 0x000000c6d3c47223 */ /* 0x000fc800000100c7 */
[----:B------:R-:W-:-:S03]  /*2aa0*/  FADD.FTZ R196, R248, -R196 ;  /* 0x800000c4f8c47221 */ /* 0x000fc60000010000 */
[----:B------:R-:W-:Y:S01]  /*2ab0*/  @P6 FADD.FTZ R197, R160, R197 ;  /* 0x000000c5a0c56221 */ /* 0x000fe20000010000 */
[----:B------:R-:W-:-:S04]  /*2ac0*/  FMUL.FTZ R196, R9, R196 ;  /* 0x000000c409c47220 */ /* 0x000fc80000410000 */
[C---:B------:R-:W-:Y:S01]  /*2ad0*/  SEL R184, R197.reuse, R184, P5 ;  /* 0x000000b8c5b87207 */ /* 0x040fe20002800000 */
[----:B------:R-:W-:Y:S01]  /*2ae0*/  FMUL.FTZ R197, R197, R10 ;  /* 0x0000000ac5c57220 */ /* 0x000fe20000410000 */
[----:B------:R-:W-:-:S05]  /*2af0*/  @P6 FADD.FTZ R196, R161, R196 ;  /* 0x000000c4a1c46221 */ /* 0x000fca0000010000 */
[C---:B------:R-:W-:Y:S01]  /*2b00*/  SEL R185, R196.reuse, R185, P5 ;  /* 0x000000b9c4b97207 */ /* 0x040fe20002800000 */
[----:B------:R-:W-:Y:S01]  /*2b10*/  FMUL.FTZ R196, R196, R10 ;  /* 0x0000000ac4c47220 */ /* 0x000fe20000410000 */
[C---:B--2---:R-:W-:Y:S02]  /*2b20*/  PRMT R212, R192.reuse, 0x7632, R212 ;  /* 0x00007632c0d47816 */ /* 0x044fe400000000d4 */
[----:B------:R-:W-:-:S05]  /*2b30*/  SHF.L.U32 R192, R192, 0x10, RZ ;  /* 0x00000010c0c07819 */ /* 0x000fca00000006ff */
[----:B------:R-:W-:Y:S01]  /*2b40*/  FFMA.FTZ R44, R197, R192, R44 ;  /* 0x000000c0c52c7223 */ /* 0x000fe2000001002c */
[----:B------:R-:W-:-:S05]  /*2b50*/  SHF.L.U32 R192, R212, 0x10, RZ ;  /* 0x00000010d4c07819 */ /* 0x000fca00000006ff */
[----:B------:R-:W-:Y:S02]  /*2b60*/  FFMA.FTZ R45, R196, R192, R45 ;  /* 0x000000c0c42d7223 */ /* 0x000fe4000001002d */
[----:B------:R-:W2:Y:S01]  /*2b70*/  LDL R192, [R1+0x20] ;  /* 0x0000200001c07983 */ /* 0x000ea20000100800 */
[----:B------:R-:W-:Y:S01]  /*2b80*/  PRMT R212, R193, 0x7632, R212 ;  /* 0x00007632c1d47816 */ /* 0x000fe200000000d4 */
[----:B------:R-:W-:Y:S01]  /*2b90*/  FMUL.FTZ R196, R225, R196 ;  /* 0x000000c4e1c47220 */ /* 0x000fe20000410000 */
[----:B------:R-:W-:Y:S01]  /*2ba0*/  SHF.L.U32 R193, R193, 0x10, RZ ;  /* 0x00000010c1c17819 */ /* 0x000fe200000006ff */
[----:B------:R-:W4:Y:S01]  /*2bb0*/  LDL R225, [R1+0x10] ;  /* 0x0000100001e17983 */ /* 0x000f220000100800 */
[----:B--2---:R-:W-:Y:S01]  /*2bc0*/  FMUL.FTZ R192, R192, R197 ;  /* 0x000000c5c0c07220 */ /* 0x004fe20000410000 */
[----:B------:R-:W-:-:S04]  /*2bd0*/  FFMA.FTZ R197, R210, R198, R199 ;  /* 0x000000c6d2c57223 */ /* 0x000fc800000100c7 */
[----:B------:R-:W-:Y:S01]  /*2be0*/  FADD.FTZ R197, R247, -R197 ;  /* 0x800000c5f7c57221 */ /* 0x000fe20000010000 */
[----:B------:R-:W-:Y:S01]  /*2bf0*/  F2FP.BF16.F32.PACK_AB R192, R196, R192 ;  /* 0x000000c0c4c0723e */ /* 0x000fe200000010ff */
[----:B------:R-:W-:Y:S02]  /*2c00*/  FFMA.FTZ R196, R13, R198, R199 ;  /* 0x000000c60dc47223 */ /* 0x000fe400000100c7 */
[C---:B------:R-:W-:Y:S02]  /*2c10*/  FMUL.FTZ R197, R9.reuse, R197 ;  /* 0x000000c509c57220 */ /* 0x040fe40000410000 */
[----:B------:R-:W-:Y:S02]  /*2c20*/  FADD.FTZ R196, R246, -R196 ;  /* 0x800000c4f6c47221 */ /* 0x000fe40000010000 */
[----:B------:R-:W-:Y:S02]  /*2c30*/  @P6 FADD.FTZ R197, R162, R197 ;  /* 0x000000c5a2c56221 */ /* 0x000fe40000010000 */
[----:B------:R-:W-:-:S03]  /*2c40*/  FMUL.FTZ R196, R9, R196 ;  /* 0x000000c409c47220 */ /* 0x000fc60000410000 */
[C---:B------:R-:W-:Y:S01]  /*2c50*/  SEL R186, R197.reuse, R186, P5 ;  /* 0x000000bac5ba7207 */ /* 0x040fe20002800000 */
[----:B------:R-:W-:Y:S01]  /*2c60*/  FMUL.FTZ R197, R197, R10 ;  /* 0x0000000ac5c57220 */ /* 0x000fe20000410000 */
[----:B------:R-:W-:-:S03]  /*2c70*/  @P6 FADD.FTZ R196, R163, R196 ;  /* 0x000000c4a3c46221 */ /* 0x000fc60000010000 */
[----:B------:R-:W-:Y:S01]  /*2c80*/  FFMA.FTZ R46, R197, R193, R46 ;  /* 0x000000c1c52e7223 */ /* 0x000fe2000001002e */
[----:B------:R-:W-:Y:S02]  /*2c90*/  SHF.L.U32 R193, R212, 0x10, RZ ;  /* 0x00000010d4c17819 */ /* 0x000fe400000006ff */
[----:B------:R-:W2:Y:S01]  /*2ca0*/  LDL R212, [R1+0x14] ;  /* 0x0000140001d47983 */ /* 0x000ea20000100800 */
[C---:B------:R-:W-:Y:S01]  /*2cb0*/  SEL R187, R196.reuse, R187, P5 ;  /* 0x000000bbc4bb7207 */ /* 0x040fe20002800000 */
[----:B------:R-:W-:-:S04]  /*2cc0*/  FMUL.FTZ R196, R196, R10 ;  /* 0x0000000ac4c47220 */ /* 0x000fc80000410000 */
[----:B------:R-:W-:Y:S01]  /*2cd0*/  FFMA.FTZ R47, R196, R193, R47 ;  /* 0x000000c1c42f7223 */ /* 0x000fe2000001002f */
[----:B---3--:R-:W-:Y:S01]  /*2ce0*/  FMUL.FTZ R193, R224, R197 ;  /* 0x000000c5e0c17220 */ /* 0x008fe20000410000 */
[----:B----4-:R-:W-:Y:S01]  /*2cf0*/  FMUL.FTZ R196, R221, R196 ;  /* 0x000000c4ddc47220 */ /* 0x010fe20000410000 */
[----:B------:R-:W3:Y:S04]  /*2d00*/  LDL R224, [R1+0x18] ;  /* 0x0000180001e07983 */ /* 0x000ee80000100800 */
[----:B------:R-:W4:Y:S01]  /*2d10*/  LDL R221, [R1+0x1c] ;  /* 0x00001c0001dd7983 */ /* 0x000f220000100800 */
[----:B------:R-:W-:Y:S01]  /*2d20*/  F2FP.BF16.F32.PACK_AB R193, R196, R193 ;  /* 0x000000c1c4c1723e */ /* 0x000fe200000010ff */
[----:B------:R-:W-:-:S04]  /*2d30*/  FFMA.FTZ R196, R15, R198, R199 ;  /* 0x000000c60fc47223 */ /* 0x000fc800000100c7 */
[----:B------:R-:W-:-:S04]  /*2d40*/  FADD.FTZ R196, R245, -R196 ;  /* 0x800000c4f5c47221 */ /* 0x000fc80000010000 */
[----:B------:R-:W-:-:S04]  /*2d50*/  FMUL.FTZ R196, R9, R196 ;  /* 0x000000c409c47220 */ /* 0x000fc80000410000 */
[----:B------:R-:W-:Y:S01]  /*2d60*/  @P6 FADD.FTZ R196, R164, R196 ;  /* 0x000000c4a4c46221 */ /* 0x000fe20000010000 */
[----:B------:R-:W-:-:S04]  /*2d70*/  SHF.L.U32 R197, R194, 0x10, RZ ;  /* 0x00000010c2c57819 */ /* 0x000fc800000006ff */
[C---:B------:R-:W-:Y:S01]  /*2d80*/  SEL R188, R196.reuse, R188, P5 ;  /* 0x000000bcc4bc7207 */ /* 0x040fe20002800000 */
[----:B------:R-:W-:-:S04]  /*2d90*/  FMUL.FTZ R196, R196, R10 ;  /* 0x0000000ac4c47220 */ /* 0x000fc80000410000 */
[----:B------:R-:W-:Y:S01]  /*2da0*/  FFMA.FTZ R40, R196, R197, R40 ;  /* 0x000000c5c4287223 */ /* 0x000fe20000010028 */
[----:B------:R-:W-:-:S04]  /*2db0*/  FFMA.FTZ R197, R12, R198, R199 ;  /* 0x000000c60cc57223 */ /* 0x000fc800000100c7 */
[----:B------:R-:W-:-:S04]  /*2dc0*/  FADD.FTZ R197, R244, -R197 ;  /* 0x800000c5f4c57221 */ /* 0x000fc80000010000 */
[----:B------:R-:W-:Y:S01]  /*2dd0*/  FMUL.FTZ R197, R9, R197 ;  /* 0x000000c509c57220 */ /* 0x000fe20000410000 */
[----:B------:R-:W-:-:S03]  /*2de0*/  PRMT R194, R194, 0x7632, R194 ;  /* 0x00007632c2c27816 */ /* 0x000fc600000000c2 */
[----:B------:R-:W-:Y:S01]  /*2df0*/  @P6 FADD.FTZ R197, R165, R197 ;  /* 0x000000c5a5c56221 */ /* 0x000fe20000010000 */
[----:B------:R-:W-:-:S04]  /*2e00*/  SHF.L.U32 R194, R194, 0x10, RZ ;  /* 0x00000010c2c27819 */ /* 0x000fc800000006ff */
[C---:B------:R-:W-:Y:S01]  /*2e10*/  SEL R189, R197.reuse, R189, P5 ;  /* 0x000000bdc5bd7207 */ /* 0x040fe20002800000 */
[----:B------:R-:W-:-:S04]  /*2e20*/  FMUL.FTZ R197, R197, R10 ;  /* 0x0000000ac5c57220 */ /* 0x000fc80000410000 */
[----:B------:R-:W-:Y:S01]  /*2e30*/  FFMA.FTZ R41, R197, R194, R41 ;  /* 0x000000c2c5297223 */ /* 0x000fe20000010029 */
[----:B------:R-:W-:Y:S01]  /*2e40*/  FMUL.FTZ R194, R225, R196 ;  /* 0x000000c4e1c27220 */ /* 0x000fe20000410000 */
[----:B------:R-:W-:-:S04]  /*2e50*/  FFMA.FTZ R196, R14, R198, R199 ;  /* 0x000000c60ec47223 */ /* 0x000fc800000100c7 */
[----:B------:R-:W-:-:S04]  /*2e60*/  FADD.FTZ R196, R243, -R196 ;  /* 0x800000c4f3c47221 */ /* 0x000fc80000010000 */
[----:B------:R-:W-:-:S04]  /*2e70*/  FMUL.FTZ R196, R9, R196 ;  /* 0x000000c409c47220 */ /* 0x000fc80000410000 */
[----:B------:R-:W-:-:S05]  /*2e80*/  @P6 FADD.FTZ R196, R166, R196 ;  /* 0x000000c4a6c46221 */ /* 0x000fca0000010000 */
[C---:B------:R-:W-:Y:S01]  /*2e90*/  SEL R190, R196.reuse, R190, P5 ;  /* 0x000000bec4be7207 */ /* 0x040fe20002800000 */
[----:B------:R-:W-:Y:S01]  /*2ea0*/  FMUL.FTZ R196, R196, R10 ;  /* 0x0000000ac4c47220 */ /* 0x000fe20000410000 */
[----:B--2---:R-:W-:-:S05]  /*2eb0*/  FMUL.FTZ R197, R212, R197 ;  /* 0x000000c5d4c57220 */ /* 0x004fca0000410000 */
[----:B------:R-:W-:Y:S01]  /*2ec0*/  F2FP.BF16.F32.PACK_AB R194, R197, R194 ;  /* 0x000000c2c5c2723e */ /* 0x000fe200000010ff */
[----:B------:R-:W-:-:S04]  /*2ed0*/  FFMA.FTZ R197, R11, R198, R199 ;  /* 0x000000c60bc57223 */ /* 0x000fc800000100c7 */
[----:B------:R-:W-:-:S04]  /*2ee0*/  FADD.FTZ R197, R242, -R197 ;  /* 0x800000c5f2c57221 */ /* 0x000fc80000010000 */
[----:B------:R-:W-:-:S04]  /*2ef0*/  FMUL.FTZ R197, R9, R197 ;  /* 0x000000c509c57220 */ /* 0x000fc80000410000 */
[----:B------:R-:W-:-:S05]  /*2f00*/  @P6 FADD.FTZ R197, R167, R197 ;  /* 0x000000c5a7c56221 */ /* 0x000fca0000010000 */
[----:B------:R-:W-:Y:S02]  /*2f10*/  SEL R191, R197, R191, P5 ;  /* 0x000000bfc5bf7207 */ /* 0x000fe40002800000 */
[----:B------:R-:W-:Y:S02]  /*2f20*/  ISETP.NE.U32.AND P5, PT, RZ, UR14, PT ;  /* 0x0000000eff007c0c */ /* 0x000fe4000bfa5070 */
[C---:B------:R-:W-:Y:S02]  /*2f30*/  SHF.L.U32 R212, R195.reuse, 0x10, RZ ;  /* 0x00000010c3d47819 */ /* 0x040fe400000006ff */
[----:B------:R-:W-:Y:S02]  /*2f40*/  ISETP.NE.AND.EX P5, PT, RZ, UR15, PT, P5 ;  /* 0x0000000fff007c0c */ /* 0x000fe4000bfa5350 */
[----:B------:R-:W-:Y:S01]  /*2f50*/  PRMT R195, R195, 0x7632, R195 ;  /* 0x00007632c3c37816 */ /* 0x000fe200000000c3 */
[----:B------:R-:W-:-:S03]  /*2f60*/  FMUL.FTZ R197, R197, R10 ;  /* 0x0000000ac5c57220 */ /* 0x000fc60000410000 */
[----:B------:R-:W-:Y:S01]  /*2f70*/  SHF.L.U32 R195, R195, 0x10, RZ ;  /* 0x00000010c3c37819 */ /* 0x000fe200000006ff */
[----:B------:R-:W-:-:S04]  /*2f80*/  FFMA.FTZ R42, R196, R212, R42 ;  /* 0x000000d4c42a7223 */ /* 0x000fc8000001002a */
[----:B------:R-:W-:Y:S01]  /*2f90*/  FFMA.FTZ R43, R197, R195, R43 ;  /* 0x000000c3c52b7223 */ /* 0x000fe2000001002b */
[----:B---3--:R-:W-:Y:S01]  /*2fa0*/  FMUL.FTZ R195, R224, R196 ;  /* 0x000000c4e0c37220 */ /* 0x008fe20000410000 */
[----:B----4-:R-:W-:Y:S01]  /*2fb0*/  FMUL.FTZ R197, R221, R197 ;  /* 0x000000c5ddc57220 */ /* 0x010fe20000410000 */
[----:B------:R-:W-:-:S04]  /*2fc0*/  @P5 LEA R196, P6, R3, UR14, 0x5 ;  /* 0x0000000e03c45c11 */ /* 0x000fc8000f8c28ff */
[----:B------:R-:W-:Y:S02]  /*2fd0*/  F2FP.BF16.F32.PACK_AB R195, R197, R195 ;  /* 0x000000c3c5c3723e */ /* 0x000fe400000010ff */
[----:B------:R-:W-:-:S05]  /*2fe0*/  @P5 LEA.HI.X R197, R3, UR15, RZ, 0x5, P6 ;  /* 0x0000000f03c55c11 */ /* 0x000fca000b0f2cff */
[----:B------:R-:W-:Y:S04]  /*2ff0*/  @P5 STG.E.128 desc[UR4][R196.64], R184 ;  /* 0x000000b8c4005986 */ /* 0x000fe8000c101d04 */
[----:B------:R0:W-:Y:S02]  /*3000*/  @P5 STG.E.128 desc[UR4][R196.64+0x10], R188 ;  /* 0x000010bcc4005986 */ /* 0x0001e4000c101d04 */
[----:B0-----:R-:W-:-:S04]  /*3010*/  LEA R196, P5, R3, UR16, 0x4 ;  /* 0x0000001003c47c11 */ /* 0x001fc8000f8a20ff */
[----:B------:R-:W-:-:S05]  /*3020*/  LEA.HI.X R197, R3, UR17, RZ, 0x4, P5 ;  /* 0x0000001103c57c11 */ /* 0x000fca000a8f24ff */
[----:B------:R2:W-:Y:S01]  /*3030*/  STG.E.128 desc[UR4][R196.64], R192 ;  /* 0x000000c0c4007986 */ /* 0x0005e2000c101d04 */
[----:B------:R-:W-:-:S07]  /*3040*/  IADD3 R3, R3, 0x20, RZ ;  /* 0x0000002003037810 */ /* 0x000fce0007ffe0ff */
.L_x_6142:
[----:B------:R-:W-:Y:S05]  /*3050*/  BSYNC B1 ;  /* 0x0000000000017941 */ /* 0x000fea0003800000 */
.L_x_6141:
[----:B------:R-:W-:Y:S04]  /*3060*/  BSSY B1, `(.L_x_6143) ;  /* 0x0000063000017945 */ /* 0x000fe80003800000 */
[----:B------:R-:W-:Y:S05]  /*3070*/  @!P2 BRA `(.L_x_6144) ;  /* 0x000000040084a947 */ /* 0x000fea0003800000 */
[----:B0-2---:R-:W0:Y:S02]  /*3080*/  LDC.64 R192, c[0x0][0x220] ;  /* 0x00008800ffc07b82 */ /* 0x005e240000000a00 */
        /* <DEDUP_REMOVED lines=21> */
[----:B------:R-:W-:Y:S02]  /*31e0*/  SHF.L.U32 R192, R212, 0x10, RZ ;  /* 0x00000010d4c07819 */ /* 0x000fe400000006ff */
[C---:B------:R-:W-:Y:S02]  /*31f0*/  PRMT R212, R193.reuse, 0x7632, R212 ;  /* 0x00007632c1d47816 */ /* 0x040fe400000000d4 */
[----:B------:R-:W-:Y:S01]  /*3200*/  SHF.L.U32 R193, R193, 0x10, RZ ;  /* 0x00000010c1c17819 */ /* 0x000fe200000006ff */
[----:B------:R-:W-:Y:S01]  /*3210*/  FFMA.FTZ R37, R196, R192, R37 ;  /* 0x000000c0c4257223 */ /* 0x000fe20000010025 */
[----:B------:R-:W-:Y:S01]  /*3220*/  FMUL.FTZ R192, R140, R197 ;  /* 0x000000c58cc07220 */ /* 0x000fe20000410000 */
[----:B------:R-:W-:Y:S01]  /*3230*/  FMUL.FTZ R196, R141, R196 ;  /* 0x000000c48dc47220 */ /* 0x000fe20000410000 */
        /* <DEDUP_REMOVED lines=13> */
[C---:B------:R-:W-:Y:S01]  /*3310*/  SEL R187, R196.reuse, R187, P5 ;  /* 0x000000bbc4bb7207 */ /* 0x040fe20002800000 */
[----:B------:R-:W-:Y:S01]  /*3320*/  FMUL.FTZ R196, R196, R10 ;  /* 0x0000000ac4c47220 */ /* 0x000fe20000410000 */
[C---:B------:R-:W-:Y:S02]  /*3330*/  SHF.L.U32 R212, R195.reuse, 0x10, RZ ;  /* 0x00000010c3d47819 */ /* 0x040fe400000006ff */
[----:B------:R-:W-:Y:S01]  /*3340*/  PRMT R195, R195, 0x7632, R195 ;  /* 0x00007632c3c37816 */ /* 0x000fe200000000c3 */
[----:B------:R-:W-:Y:S01]  /*3350*/  FFMA.FTZ R39, R196, R193, R39 ;  /* 0x000000c1c4277223 */ /* 0x000fe20000010027 */
[----:B------:R-:W-:Y:S01]  /*3360*/  FMUL.FTZ R193, R142, R197 ;  /* 0x000000c58ec17220 */ /* 0x000fe20000410000 */
[----:B------:R-:W-:Y:S01]  /*3370*/  FMUL.FTZ R196, R143, R196 ;  /* 0x000000c48fc47220 */ /* 0x000fe20000410000 */
[----:B------:R-:W-:-:S02]  /*3380*/  SHF.L.U32 R197, R194, 0x10, RZ ;  /* 0x00000010c2c57819 */ /* 0x000fc400000006ff */
[----:B------:R-:W-:Y:S02]  /*3390*/  PRMT R194, R194, 0x7632, R194 ;  /* 0x00007632c2c27816 */ /* 0x000fe400000000c2 */
[----:B------:R-:W-:Y:S01]  /*33a0*/  F2FP.BF16.F32.PACK_AB R193, R196, R193 ;  /* 0x000000c1c4c1723e */ /* 0x000fe200000010ff */
[----:B------:R-:W-:Y:S01]  /*33b0*/  FFMA.FTZ R196, R4, R198, R199 ;  /* 0x000000c604c47223 */ /* 0x000fe200000100c7 */
[----:B------:R-:W-:Y:S02]  /*33c0*/  SHF.L.U32 R194, R194, 0x10, RZ ;  /* 0x00000010c2c27819 */ /* 0x000fe400000006ff */
[----:B------:R-:W-:Y:S01]  /*33d0*/  SHF.L.U32 R195, R195, 0x10, RZ ;  /* 0x00000010c3c37819 */ /* 0x000fe200000006ff */
[----:B------:R-:W-:-:S04]  /*33e0*/  FADD.FTZ R196, R237, -R196 ;  /* 0x800000c4edc47221 */ /* 0x000fc80000010000 */
        /* <DEDUP_REMOVED lines=24> */
[-C--:B------:R-:W-:Y:S02]  /*3570*/  FMUL.FTZ R196, R196, R10.reuse ;  /* 0x0000000ac4c47220 */ /* 0x080fe40000410000 */
        /* <DEDUP_REMOVED lines=17> */
.L_x_6144:
[----:B------:R-:W-:Y:S05]  /*3690*/  BSYNC B1 ;  /* 0x0000000000017941 */ /* 0x000fea0003800000 */
.L_x_6143:
[----:B------:R-:W-:Y:S04]  /*36a0*/  BSSY B1, `(.L_x_6145) ;  /* 0x0000064000017945 */ /* 0x000fe80003800000 */
[----:B------:R-:W-:Y:S05]  /*36b0*/  @!P3 BRA `(.L_x_6146) ;  /* 0x000000040088b947 */ /* 0x000fea0003800000 */
[----:B0-23--:R-:W0:Y:S01]  /*36c0*/  LDC.64 R192, c[0x0][0x220] ;  /* 0x00008800ffc07b82 */ /* 0x00de220000000a00 */
[----:B------:R-:W-:Y:S01]  /*36d0*/  P2R R224, PR, RZ, 0x1 ;  /* 0x00000001ffe07803 */ /* 0x000fe20000000000 */
[----:B0-----:R-:W-:-:S06]  /*36e0*/  IMAD.WIDE.U32 R192, R3, 0x10, R192 ;  /* 0x0000001003c07825 */ /* 0x001fcc00078e00c0 */
[----:B------:R-:W2:Y:S01]  /*36f0*/  LDG.E.128 R192, desc[UR4][R192.64] ;  /* 0x00000004c0c07981 */ /* 0x000ea2000c1e1d00 */
[----:B------:R-:W-:Y:S01]  /*3700*/  ISETP.NE.U32.AND P5, PT, RZ, UR8, PT ;  /* 0x00000008ff007c0c */ /* 0x000fe2000bfa5070 */
[-CC-:B-1----:R-:W-:Y:S01]  /*3710*/  FFMA.FTZ R196, R216, R198.reuse, R199.reuse ;  /* 0x000000c6d8c47223 */ /* 0x182fe200000100c7 */
        /* <DEDUP_REMOVED lines=8> */
[----:B------:R-:W-:Y:S01]  /*37a0*/  @P5 FADD.FTZ R196, R176, R196 ;  /* 0x000000c4b0c45221 */ /* 0x000fe20000010000 */
[----:B------:R-:W-:-:S04]  /*37b0*/  @P5 FADD.FTZ R197, R177, R197 ;  /* 0x000000c5b1c55221 */ /* 0x000fc80000010000 */
[----:B------:R-:W-:Y:S02]  /*37c0*/  SEL R184, R196, R184, P6 ;  /* 0x000000b8c4b87207 */ /* 0x000fe40003000000 */
[C---:B------:R-:W-:Y:S01]  /*37d0*/  SEL R185, R197.reuse, R185, P6 ;  /* 0x000000b9c5b97207 */ /* 0x040fe20003000000 */
[-C--:B------:R-:W-:Y:S01]  /*37e0*/  FMUL.FTZ R197, R197, R10.reuse ;  /* 0x0000000ac5c57220 */ /* 0x080fe20000410000 */
[C---:B--2---:R-:W-:Y:S02]  /*37f0*/  PRMT R221, R192.reuse, 0x7632, R221 ;  /* 0x00007632c0dd7816 */ /* 0x044fe400000000dd */
[----:B------:R-:W-:Y:S01]  /*3800*/  SHF.L.U32 R212, R192, 0x10, RZ ;  /* 0x00000010c0d47819 */ /* 0x000fe200000006ff */
[----:B------:R-:W-:Y:S01]  /*3810*/  FMUL.FTZ R192, R196, R10 ;  /* 0x0000000ac4c07220 */ /* 0x000fe20000410000 */
[----:B------:R-:W-:Y:S02]  /*3820*/  SHF.L.U32 R196, R221, 0x10, RZ ;  /* 0x00000010ddc47819 */ /* 0x000fe400000006ff */
[----:B------:R-:W-:Y:S01]  /*3830*/  PRMT R221, R193, 0x7632, R221 ;  /* 0x00007632c1dd7816 */ /* 0x000fe200000000dd */
[----:B------:R-:W-:Y:S01]  /*3840*/  FFMA.FTZ R28, R192, R212, R28 ;  /* 0x000000d4c01c7223 */ /* 0x000fe2000001001c */
[----:B------:R-:W-:Y:S01]  /*3850*/  FMUL.FTZ R192, R124, R192 ;  /* 0x000000c07cc07220 */ /* 0x000fe20000410000 */
[----:B------:R-:W-:Y:S01]  /*3860*/  FFMA.FTZ R29, R197, R196, R29 ;  /* 0x000000c4c51d7223 */ /* 0x000fe2000001001d */
[----:B------:R-:W-:Y:S01]  /*3870*/  FMUL.FTZ R196, R125, R197 ;  /* 0x000000c57dc47220 */ /* 0x000fe20000410000 */
[----:B------:R-:W-:-:S04]  /*3880*/  SHF.L.U32 R212, R193, 0x10, RZ ;  /* 0x00000010c1d47819 */ /* 0x000fc800000006ff */
[----:B------:R-:W-:Y:S01]  /*3890*/  F2FP.BF16.F32.PACK_AB R196, R196, R192 ;  /* 0x000000c0c4c4723e */ /* 0x000fe200000010ff */
[----:B------:R-:W-:-:S04]  /*38a0*/  FFMA.FTZ R192, R200, R198, R199 ;  /* 0x000000c6c8c07223 */ /* 0x000fc800000100c7 */
[----:B------:R-:W-:Y:S01]  /*38b0*/  FADD.FTZ R197, R231, -R192 ;  /* 0x800000c0e7c57221 */ /* 0x000fe20000010000 */
[----:B------:R-:W-:-:S03]  /*38c0*/  FFMA.FTZ R192, R203, R198, R199 ;  /* 0x000000c6cbc07223 */ /* 0x000fc600000100c7 */
[----:B------:R-:W-:Y:S01]  /*38d0*/  FMUL.FTZ R197, R9, R197 ;  /* 0x000000c509c57220 */ /* 0x000fe20000410000 */
[----:B------:R-:W-:-:S03]  /*38e0*/  FADD.FTZ R192, R230, -R192 ;  /* 0x800000c0e6c07221 */ /* 0x000fc60000010000 */
[----:B------:R-:W-:Y:S01]  /*38f0*/  @P5 FADD.FTZ R197, R178, R197 ;  /* 0x000000c5b2c55221 */ /* 0x000fe20000010000 */
[----:B------:R-:W-:-:S03]  /*3900*/  FMUL.FTZ R192, R9, R192 ;  /* 0x000000c009c07220 */ /* 0x000fc60000410000 */
[----:B------:R-:W-:Y:S01]  /*3910*/  FMUL.FTZ R193, R197, R10 ;  /* 0x0000000ac5c17220 */ /* 0x000fe20000410000 */
[----:B------:R-:W-:Y:S01]  /*3920*/  @P5 FADD.FTZ R192, R179, R192 ;  /* 0x000000c0b3c05221 */ /* 0x000fe20000010000 */
[----:B------:R-:W-:Y:S02]  /*3930*/  SEL R186, R197, R186, P6 ;  /* 0x000000bac5ba7207 */ /* 0x000fe40003000000 */
[----:B------:R-:W-:Y:S01]  /*3940*/  SHF.L.U32 R197, R221, 0x10, RZ ;  /* 0x00000010ddc57819 */ /* 0x000fe200000006ff */
[----:B------:R-:W-:Y:S01]  /*3950*/  FFMA.FTZ R30, R193, R212, R30 ;  /* 0x000000d4c11e7223 */ /* 0x000fe2000001001e */
[C---:B------:R-:W-:Y:S01]  /*3960*/  SEL R187, R192.reuse, R187, P6 ;  /* 0x000000bbc0bb7207 */ /* 0x040fe20003000000 */
[----:B------:R-:W-:Y:S01]  /*3970*/  FMUL.FTZ R192, R192, R10 ;  /* 0x0000000ac0c07220 */ /* 0x000fe20000410000 */
[----:B------:R-:W-:Y:S01]  /*3980*/  FMUL.FTZ R193, R126, R193 ;  /* 0x000000c17ec17220 */ /* 0x000fe20000410000 */
[----:B------:R-:W-:Y:S02]  /*3990*/  FFMA.FTZ R221, R223, R198, R199 ;  /* 0x000000c6dfdd7223 */ /* 0x000fe400000100c7 */
[----:B------:R-:W-:Y:S01]  /*39a0*/  FFMA.FTZ R31, R192, R197, R31 ;  /* 0x000000c5c01f7223 */ /* 0x000fe2000001001f */
[----:B------:R-:W-:-:S05]  /*39b0*/  FMUL.FTZ R192, R127, R192 ;  /* 0x000000c07fc07220 */ /* 0x000fca0000410000 */
[----:B------:R-:W-:Y:S01]  /*39c0*/  F2FP.BF16.F32.PACK_AB R197, R192, R193 ;  /* 0x000000c1c0c5723e */ /* 0x000fe200000010ff */
[-CC-:B------:R-:W-:Y:S01]  /*39d0*/  FFMA.FTZ R192, R201, R198.reuse, R199.reuse ;  /* 0x000000c6c9c07223 */ /* 0x180fe200000100c7 */
[----:B------:R-:W-:-:S03]  /*39e0*/  FFMA.FTZ R193, R220, R198, R199 ;  /* 0x000000c6dcc17223 */ /* 0x000fc600000100c7 */
[----:B------:R-:W-:Y:S01]  /*39f0*/  FADD.FTZ R192, R229, -R192 ;  /* 0x800000c0e5c07221 */ /* 0x000fe20000010000 */
[----:B------:R-:W-:-:S03]  /*3a00*/  FADD.FTZ R193, R219, -R193 ;  /* 0x800000c1dbc17221 */ /* 0x000fc60000010000 */
[----:B------:R-:W-:-:S04]  /*3a10*/  FMUL.FTZ R192, R9, R192 ;  /* 0x000000c009c07220 */ /* 0x000fc80000410000 */
[----:B------:R-:W-:-:S04]  /*3a20*/  @P5 FADD.FTZ R192, R180, R192 ;  /* 0x000000c0b4c05221 */ /* 0x000fc80000010000 */
[C---:B------:R-:W-:Y:S01]  /*3a30*/  FMUL.FTZ R212, R192.reuse, R10 ;  /* 0x0000000ac0d47220 */ /* 0x040fe20000410000 */
[----:B------:R-:W-:Y:S02]  /*3a40*/  SEL R188, R192, R188, P6 ;  /* 0x000000bcc0bc7207 */ /* 0x000fe40003000000 */
[----:B------:R-:W-:-:S05]  /*3a50*/  SHF.L.U32 R192, R194, 0x10, RZ ;  /* 0x00000010c2c07819 */ /* 0x000fca00000006ff */
[----:B------:R-:W-:Y:S01]  /*3a60*/  FFMA.FTZ R24, R212, R192, R24 ;  /* 0x000000c0d4187223 */ /* 0x000fe20000010018 */
[----:B------:R-:W-:Y:S01]  /*3a70*/  FFMA.FTZ R192, R228, R198, R199 ;  /* 0x000000c6e4c07223 */ /* 0x000fe200000100c7 */
[----:B------:R-:W-:-:S03]  /*3a80*/  FADD.FTZ R198, R222, -R221 ;  /* 0x800000dddec67221 */ /* 0x000fc60000010000 */
[----:B------:R-:W-:Y:S01]  /*3a90*/  FADD.FTZ R192, R227, -R192 ;  /* 0x800000c0e3c07221 */ /* 0x000fe20000010000 */
[----:B------:R-:W-:-:S03]  /*3aa0*/  FMUL.FTZ R198, R9, R198 ;  /* 0x000000c609c67220 */ /* 0x000fc60000410000 */
[C---:B------:R-:W-:Y:S01]  /*3ab0*/  FMUL.FTZ R192, R9.reuse, R192 ;  /* 0x000000c009c07220 */ /* 0x040fe20000410000 */
[----:B------:R-:W-:Y:S01]  /*3ac0*/  FMUL.FTZ R9, R9, R193 ;  /* 0x000000c109097220 */ /* 0x000fe20000410000 */
[----:B------:R-:W-:Y:S01]  /*3ad0*/  @P5 FADD.FTZ R198, R182, R198 ;  /* 0x000000c6b6c65221 */ /* 0x000fe20000010000 */
[----:B------:R-:W-:Y:S01]  /*3ae0*/  PRMT R193, R194, 0x7632, R193 ;  /* 0x00007632c2c17816 */ /* 0x000fe200000000c1 */
[----:B------:R-:W-:Y:S01]  /*3af0*/  @P5 FADD.FTZ R192, R181, R192 ;  /* 0x000000c0b5c05221 */ /* 0x000fe20000010000 */
[----:B------:R-:W-:Y:S01]  /*3b00*/  @P5 FADD.FTZ R9, R183, R9 ;  /* 0x00000009b7095221 */ /* 0x000fe20000010000 */
[----:B------:R-:W-:Y:S02]  /*3b10*/  ISETP.NE.U32.AND P5, PT, RZ, UR14, PT ;  /* 0x0000000eff007c0c */ /* 0x000fe4000bfa5070 */
[----:B------:R-:W-:Y:S01]  /*3b20*/  SHF.L.U32 R193, R193, 0x10, RZ ;  /* 0x00000010c1c17819 */ /* 0x000fe200000006ff */
[----:B------:R-:W-:Y:S01]  /*3b30*/  FMUL.FTZ R194, R192, R10 ;  /* 0x0000000ac0c27220 */ /* 0x000fe20000410000 */
[----:B------:R-:W-:-:S02]  /*3b40*/  ISETP.NE.AND.EX P5, PT, RZ, UR15, PT, P5 ;  /* 0x0000000fff007c0c */ /* 0x000fc4000bfa5350 */
[----:B------:R-:W-:Y:S01]  /*3b50*/  SEL R189, R192, R189, P6 ;  /* 0x000000bdc0bd7207 */ /* 0x000fe20003000000 */
[----:B------:R-:W-:Y:S01]  /*3b60*/  FFMA.FTZ R25, R194, R193, R25 ;  /* 0x000000c1c2197223 */ /* 0x000fe20000010019 */
[----:B------:R-:W-:Y:S01]  /*3b70*/  SEL R190, R198, R190, P6 ;  /* 0x000000bec6be7207 */ /* 0x000fe20003000000 */
[----:B------:R-:W-:Y:S01]  /*3b80*/  FMUL.FTZ R194, R121, R194 ;  /* 0x000000c279c27220 */ /* 0x000fe20000410000 */
[C---:B------:R-:W-:Y:S01]  /*3b90*/  SEL R191, R9.reuse, R191, P6 ;  /* 0x000000bf09bf7207 */ /* 0x040fe20003000000 */
[----:B------:R-:W-:-:S06]  /*3ba0*/  FMUL.FTZ R9, R9, R10 ;  /* 0x0000000a09097220 */ /* 0x000fcc0000410000 */
[----:B------:R-:W-:-:S04]  /*3bb0*/  @P5 LEA R192, P0, R3, UR14, 0x5 ;  /* 0x0000000e03c05c11 */ /* 0x000fc8000f8028ff */
[----:B------:R-:W-:Y:S02]  /*3bc0*/  @P5 LEA.HI.X R193, R3, UR15, RZ, 0x5, P0 ;  /* 0x0000000f03c15c11 */ /* 0x000fe400080f2cff */
[----:B------:R-:W-:-:S03]  /*3bd0*/  ISETP.NE.AND P0, PT, R224, RZ, PT ;  /* 0x000000ffe000720c */ /* 0x000fc60003f05270 */
[----:B------:R-:W-:Y:S04]  /*3be0*/  @P5 STG.E.128 desc[UR4][R192.64], R184 ;  /* 0x000000b8c0005986 */ /* 0x000fe8000c101d04 */
[----:B------:R0:W-:Y:S02]  /*3bf0*/  @P5 STG.E.128 desc[UR4][R192.64+0x10], R188 ;  /* 0x000010bcc0005986 */ /* 0x0001e4000c101d04 */
[----:B0-----:R-:W-:Y:S01]  /*3c00*/  FMUL.FTZ R193, R198, R10 ;  /* 0x0000000ac6c17220 */ /* 0x001fe20000410000 */
[----:B------:R-:W-:Y:S01]  /*3c10*/  FMUL.FTZ R192, R120, R212 ;  /* 0x000000d478c07220 */ /* 0x000fe20000410000 */
[----:B------:R-:W-:-:S04]  /*3c20*/  SHF.L.U32 R10, R195, 0x10, RZ ;  /* 0x00000010c30a7819 */ /* 0x000fc800000006ff */
[----:B------:R-:W-:Y:S01]  /*3c30*/  F2FP.BF16.F32.PACK_AB R198, R194, R192 ;  /* 0x000000c0c2c6723e */ /* 0x000fe200000010ff */
[----:B------:R-:W-:Y:S01]  /*3c40*/  FFMA.FTZ R26, R193, R10, R26 ;  /* 0x0000000ac11a7223 */ /* 0x000fe2000001001a */
[----:B------:R-:W-:Y:S01]  /*3c50*/  FMUL.FTZ R10, R122, R193 ;  /* 0x000000c17a0a7220 */ /* 0x000fe20000410000 */
[----:B------:R-:W-:-:S05]  /*3c60*/  FMUL.FTZ R192, R123, R9 ;  /* 0x000000097bc07220 */ /* 0x000fca0000410000 */
[----:B------:R-:W-:Y:S02]  /*3c70*/  F2FP.BF16.F32.PACK_AB R199, R192, R10 ;  /* 0x0000000ac0c7723e */ /* 0x000fe400000010ff */
[----:B------:R-:W-:-:S04]  /*3c80*/  LEA R192, P5, R3, UR16, 0x4 ;  /* 0x0000001003c07c11 */ /* 0x000fc8000f8a20ff */
[----:B------:R-:W-:Y:S02]  /*3c90*/  LEA.HI.X R193, R3, UR17, RZ, 0x4, P5 ;  /* 0x0000001103c17c11 */ /* 0x000fe4000a8f24ff */
[----:B------:R-:W-:-:S03]  /*3ca0*/  PRMT R3, R195, 0x7632, R3 ;  /* 0x00007632c3037816 */ /* 0x000fc60000000003 */
[----:B------:R4:W-:Y:S01]  /*3cb0*/  STG.E.128 desc[UR4][R192.64], R196 ;  /* 0x000000c4c0007986 */ /* 0x0009e2000c101d04 */
[----:B------:R-:W-:-:S05]  /*3cc0*/  SHF.L.U32 R3, R3, 0x10, RZ ;  /* 0x0000001003037819 */ /* 0x000fca00000006ff */
[----:B------:R-:W-:-:S07]  /*3cd0*/  FFMA.FTZ R27, R9, R3, R27 ;  /* 0x00000003091b7223 */ /* 0x000fce000001001b */
.L_x_6146:
[----:B------:R-:W-:Y:S05]  /*3ce0*/  BSYNC B1 ;  /* 0x0000000000017941 */ /* 0x000fea0003800000 */
.L_x_6145:
[----:B0-234-:R-:W0:Y:S02]  /*3cf0*/  LDC.64 R192, c[0x0][0x210] ;  /* 0x00008400ffc07b82 */ /* 0x01de240000000a00 */
[----:B0----5:R-:W-:-:S04]  /*3d00*/  LEA R2, R192, R2, 0x2 ;  /* 0x00000002c0027211 */ /* 0x021fc800078e10ff */
[----:B------:R-:W-:-:S13]  /*3d10*/  ISETP.GE.AND P5, PT, R2, R193, PT ;  /* 0x000000c10200720c */ /* 0x000fda0003fa6270 */
[----:B------:R-:W-:Y:S05]  /*3d20*/  @!P5 BRA `(.L_x_6147) ;  /* 0xffffffc800fcd947 */ /* 0x000fea000383ffff */
.L_x_6129:
[----:B------:R-:W-:Y:S05]  /*3d30*/  BSYNC B0 ;  /* 0x0000000000007941 */ /* 0x000fea0003800000 */
.L_x_6128:
[----:B------:R-:W2:Y:S01]  /*3d40*/  LDL.LU R9, [R1+0x74] ;  /* 0x0000740001097983 */ /* 0x000ea20000300800 */
[----:B------:R-:W-:-:S03]  /*3d50*/  MOV R0, 0x400 ;  /* 0x0000040000007802 */ /* 0x000fc60000000f00 */
[----:B------:R-:W3:Y:S01]  /*3d60*/  LDL.LU R193, [R1+0x70] ;  /* 0x0000700001c17983 */ /* 0x000ee20000300800 */
[----:B------:R-:W0:Y:S01]  /*3d70*/  S2R R192, SR_TID.X ;  /* 0x0000000000c07919 */ /* 0x000e220000002100 */
[----:B------:R-:W4:Y:S01]  /*3d80*/  S2R R3, SR_CgaCtaId ;  /* 0x0000000000037919 */ /* 0x000f220000008800 */
[----:B------:R-:W-:Y:S05]  /*3d90*/  WARPSYNC.ALL ;  /* 0x0000000000007948 */ /* 0x000fea0003800000 */
[----:B------:R-:W-:Y:S01]  /*3da0*/  ULDC.64 UR6, c[0x0][0x2d8] ;  /* 0x0000b60000067ab9 */ /* 0x000fe20000000a00 */
[----:B------:R-:W-:Y:S01]  /*3db0*/  ULDC.64 UR18, c[0x0][0x2d0] ;  /* 0x0000b40000127ab9 */ /* 0x000fe20000000a00 */
[----:B------:R-:W-:Y:S01]  /*3dc0*/  ULDC.64 UR20, c[0x0][0x2f0] ;  /* 0x0000bc0000147ab9 */ /* 0x000fe20000000a00 */
[----:B0-----:R-:W-:-:S04]  /*3dd0*/  SHF.R.U32.HI R2, RZ, 0x5, R192 ;  /* 0x00000005ff027819 */ /* 0x001fc800000116c0 */
[----:B------:R-:W-:Y:S02]  /*3de0*/  SHF.L.U32 R2, R2, 0x7, RZ ;  /* 0x0000000702027819 */ /* 0x000fe400000006ff */
[----:B----4-:R-:W-:-:S04]  /*3df0*/  LEA R3, R3, R0, 0x18 ;  /* 0x0000000003037211 */ /* 0x010fc800078ec0ff */
[----:B------:R-:W-:Y:S01]  /*3e00*/  LEA R8, R192, R3, 0x2 ;  /* 0x00000003c0087211 */ /* 0x000fe200078e10ff */
[----:B------:R-:W-:Y:S01]  /*3e10*/  BSSY B0, `(.L_x_6148) ;  /* 0x0000090000007945 */ /* 0x000fe20003800000 */
[----:B--2---:R-:W-:-:S04]  /*3e20*/  LOP3.LUT R0, R2, 0xffffff80, R9, 0xe2, !PT ;  /* 0xffffff8002007812 */ /* 0x004fc800078ee209 */
[----:B------:R-:W-:-:S05]  /*3e30*/  LEA R0, R0, R3, 0x5 ;  /* 0x0000000300007211 */ /* 0x000fca00078e28ff */
        /* <DEDUP_REMOVED lines=50> */
[----:B------:R-:W-:Y:S06]  /*4160*/  BAR.SYNC.DEFER_BLOCKING 0x0 ;  /* 0x0000000000007b1d */ /* 0x000fec0000010000 */
[----:B------:R-:W4:Y:S04]  /*4170*/  LDS R4, [R8] ;  /* 0x0000000008047984 */ /* 0x000f280000000800 */
        /* <DEDUP_REMOVED lines=32> */
[----:B--2---:R-:W3:Y:S01]  /*4380*/  S2R R95, SR_CTAID.X ;  /* 0x00000000005f7919 */ /* 0x004ee20000002500 */
        /* <DEDUP_REMOVED lines=9> */
[----:B---3--:R-:W-:-:S05]  /*4420*/  IMAD R95, R95, R193, RZ ;  /* 0x000000c15f5f7224 */ /* 0x008fca00078e02ff */
[----:B------:R-:W3:Y:S04]  /*4430*/  LDS R6, [R8] ;  /* 0x0000000008067984 */ /* 0x000ee80000000800 */
[----:B------:R-:W3:Y:S04]  /*4440*/  LDS R53, [R8+0x1000] ;  /* 0x0010000008357984 */ /* 0x000ee80000000800 */
[----:B------:R-:W3:Y:S04]  /*4450*/  LDS R49, [R8+0x2000] ;  /* 0x0020000008317984 */ /* 0x000ee80000000800 */
[----:B------:R-:W3:Y:S01]  /*4460*/  LDS R45, [R8+0x3000] ;  /* 0x00300000082d7984 */ /* 0x000ee20000000800 */
[----:B--2---:R-:W-:-:S04]  /*4470*/  IADD3 R30, P0, R95, R192, RZ ;  /* 0x000000c05f1e7210 */ /* 0x004fc80007f1e0ff */
[----:B------:R-:W-:-:S04]  /*4480*/  IADD3.X R41, RZ, RZ, RZ, P0, !PT ;  /* 0x000000ffff297210 */ /* 0x000fc800007fe4ff */
[C---:B------:R-:W-:Y:S02]  /*4490*/  SHF.L.U64.HI R41, R30.reuse, 0x2, R41 ;  /* 0x000000021e297819 */ /* 0x040fe40000010229 */
[----:B------:R-:W-:Y:S02]  /*44a0*/  SHF.L.U32 R30, R30, 0x2, RZ ;  /* 0x000000021e1e7819 */ /* 0x000fe400000006ff */
[----:B-1----:R-:W-:Y:S02]  /*44b0*/  IADD3 R0, R193, 0x7f, -R192 ;  /* 0x0000007fc1007810 */ /* 0x002fe40007ffe8c0 */
[----:B------:R-:W-:-:S04]  /*44c0*/  IADD3 R34, P0, R30, UR6, RZ ;  /* 0x000000061e227c10 */ /* 0x000fc8000ff1e0ff */
[C---:B------:R-:W-:Y:S02]  /*44d0*/  IADD3.X R47, R41.reuse, UR7, RZ, P0, !PT ;  /* 0x00000007292f7c10 */ /* 0x040fe400087fe4ff */
[----:B------:R-:W-:Y:S01]  /*44e0*/  LOP3.LUT P0, RZ, R0, 0xffffff80, RZ, 0xc0, !PT ;  /* 0xffffff8000ff7812 */ /* 0x000fe2000780c0ff */
[----:B0-----:R-:W-:Y:S01]  /*44f0*/  FADD.FTZ R2, RZ, R2 ;  /* 0x00000002ff027221 */ /* 0x001fe20000010000 */
[----:B----4-:R-:W-:Y:S01]  /*4500*/  FADD.FTZ R4, RZ, R4 ;  /* 0x00000004ff047221 */ /* 0x010fe20000010000 */
[----:B------:R-:W-:Y:S01]  /*4510*/  IADD3 R32, P1, R30, UR18, RZ ;  /* 0x000000121e207c10 */ /* 0x000fe2000ff3e0ff */
[----:B---3--:R-:W-:Y:S01]  /*4520*/  FADD.FTZ R6, RZ, R6 ;  /* 0x00000006ff067221 */ /* 0x008fe20000010000 */
[----:B------:R-:W-:Y:S01]  /*4530*/  FADD.FTZ R2, R2, R3 ;  /* 0x0000000302027221 */ /* 0x000fe20000010000 */
[----:B------:R-:W-:Y:S01]  /*4540*/  FADD.FTZ R4, R4, R77 ;  /* 0x0000004d04047221 */ /* 0x000fe20000010000 */
[----:B------:R-:W-:Y:S01]  /*4550*/  IADD3 R30, P2, R30, UR20, RZ ;  /* 0x000000141e1e7c10 */ /* 0x000fe2000ff5e0ff */
[----:B------:R-:W-:Y:S01]  /*4560*/  FADD.FTZ R6, R6, R53 ;  /* 0x0000003506067221 */ /* 0x000fe20000010000 */
[----:B------:R-:W-:Y:S01]  /*4570*/  FADD.FTZ R2, R2, R5 ;  /* 0x0000000502027221 */ /* 0x000fe20000010000 */
[----:B------:R-:W-:Y:S01]  /*4580*/  FADD.FTZ R4, R4, R83 ;  /* 0x0000005304047221 */ /* 0x000fe20000010000 */
[C---:B------:R-:W-:Y:S01]  /*4590*/  IADD3.X R43, R41.reuse, UR19, RZ, P1, !PT ;  /* 0x00000013292b7c10 */ /* 0x040fe20008ffe4ff */
[----:B------:R-:W-:Y:S01]  /*45a0*/  FADD.FTZ R6, R6, R49 ;  /* 0x0000003106067221 */ /* 0x000fe20000010000 */
[----:B------:R-:W-:Y:S01]  /*45b0*/  IADD3.X R41, R41, UR21, RZ, P2, !PT ;  /* 0x0000001529297c10 */ /* 0x000fe200097fe4ff */
[----:B------:R-:W-:Y:S01]  /*45c0*/  FADD.FTZ R25, R2, R7 ;  /* 0x0000000702197221 */ /* 0x000fe20000010000 */
[----:B------:R-:W-:Y:S01]  /*45d0*/  FADD.FTZ R89, R4, R89 ;  /* 0x0000005904597221 */ /* 0x000fe20000010000 */
[----:B------:R-:W-:Y:S01]  /*45e0*/  FADD.FTZ R45, R6, R45 ;  /* 0x0000002d062d7221 */ /* 0x000fe20000010000 */
[----:B------:R-:W-:-:S02]  /*45f0*/  ISETP.GE.U32.AND P6, PT, R0, 0x100, PT ;  /* 0x000001000000780c */ /* 0x000fc40003fc6070 */
[----:B------:R-:W-:Y:S01]  /*4600*/  ISETP.GE.U32.AND P5, PT, R0, 0x180, PT ;  /* 0x000001800000780c */ /* 0x000fe20003fa6070 */
[----:B------:R-:W-:-:S12]  /*4610*/  @!P0 BRA `(.L_x_6149) ;  /* 0x00000000003c8947 */ /* 0x000fd80003800000 */
        /* <DEDUP_REMOVED lines=15> */
.L_x_6149:
[----:B------:R-:W-:Y:S05]  /*4710*/  BSYNC B0 ;  /* 0x0000000000007941 */ /* 0x000fea0003800000 */
.L_x_6148:
        /* <DEDUP_REMOVED lines=29> */
[----:B------:R-:W-:Y:S01]  /*48f0*/  FADD.FTZ R67, RZ, R67 ;  /* 0x00000043ff437221 */ /* 0x000fe20000010000 */
[----:B------:R-:W-:Y:S01]  /*4900*/  FADD.FTZ R69, RZ, R69 ;  /* 0x00000045ff457221 */ /* 0x000fe20000010000 */
        /* <DEDUP_REMOVED lines=98> */
.L_x_6151:
[----:B------:R-:W-:Y:S05]  /*4f30*/  BSYNC B0 ;  /* 0x0000000000007941 */ /* 0x000fea0003800000 */
.L_x_6150:
        /* <DEDUP_REMOVED lines=18> */
.L_x_6153:
[----:B------:R-:W-:Y:S05]  /*5060*/  BSYNC B0 ;  /* 0x0000000000007941 */ /* 0x000fea0003800000 */
.L_x_6152:
        /* <DEDUP_REMOVED lines=18> */
.L_x_6155:
[----:B------:R-:W-:Y:S05]  /*5190*/  BSYNC B0 ;  /* 0x0000000000007941 */ /* 0x000fea0003800000 */
.L_x_6154:
        /* <DEDUP_REMOVED lines=18> */
.L_x_6157:
[----:B------:R-:W-:Y:S05]  /*52c0*/  BSYNC B0 ;  /* 0x0000000000007941 */ /* 0x000fea0003800000 */
.L_x_6156:
        /* <DEDUP_REMOVED lines=18> */
.L_x_6159:
[----:B------:R-:W-:Y:S05]  /*53f0*/  BSYNC B0 ;  /* 0x0000000000007941 */ /* 0x000fea0003800000 */
.L_x_6158:
        /* <DEDUP_REMOVED lines=18> */
.L_x_6161:
[----:B------:R-:W-:Y:S05]  /*5520*/  BSYNC B0 ;  /* 0x0000000000007941 */ /* 0x000fea0003800000 */
.L_x_6160:
        /* <DEDUP_REMOVED lines=11> */
.L_x_6138:
        /* <DEDUP_REMOVED lines=8> */
.L_x_6163:
[----:B------:R-:W-:Y:S05]  /*5660*/  BSYNC B1 ;  /* 0x0000000000017941 */ /* 0x000fea0003800000 */
.L_x_6162:
        /* <DEDUP_REMOVED lines=9> */
.L_x_6164:
        /* <DEDUP_REMOVED lines=8> */
.L_x_6165:
[----:B------:R-:W-:Y:S02]  /*5780*/  MOV R195, R197 ;  /* 0x000000c500c37202 */ /* 0x000fe40000000f00 */
[----:B------:R-:W-:-:S05]  /*5790*/  MOV R192, R198 ;  /* 0x000000c600c07202 */ /* 0x000fca0000000f00 */
[----:B------:R-:W-:Y:S01]  /*57a0*/  FADD.FTZ R196, R196, R192 ;  /* 0x000000c0c4c47221 */ /* 0x000fe20000010000 */
[----:B------:R-:W-:-:S07]  /*57b0*/  MOV R192, 0xffffffff ;  /* 0xffffffff00c07802 */ /* 0x000fce0000000f00 */
[----:B------:R-:W-:Y:S05]  /*57c0*/  WARPSYNC.COLLECTIVE R192, `(.L_x_6166) ;  /* 0x00000000c0087348 */ /* 0x000fea0003c00000 */
[----:B------:R0:W1:Y:S02]  /*57d0*/  SHFL.BFLY P5, R198, R195, R194, R193 ;  /* 0x0c0000c2c3c67389 */ /* 0x00006400000a00c1 */
[----:B01----:R-:W-:Y:S01]  /*57e0*/  ENDCOLLECTIVE ;  /* 0x000000000000791b */ /* 0x003fe20003800000 */
.L_x_6166:
        /* <DEDUP_REMOVED lines=8> */
.L_x_6167:
[----:B------:R-:W-:Y:S02]  /*5870*/  MOV R195, R197 ;  /* 0x000000c500c37202 */ /* 0x000fe40000000f00 */
[----:B------:R-:W-:-:S05]  /*5880*/  MOV R192, R198 ;  /* 0x000000c600c07202 */ /* 0x000fca0000000f00 */
[----:B------:R-:W-:Y:S01]  /*5890*/  FADD.FTZ R196, R196, R192 ;  /* 0x000000c0c4c47221 */ /* 0x000fe20000010000 */
[----:B------:R-:W-:-:S07]  /*58a0*/  MOV R192, 0xffffffff ;  /* 0xffffffff00c07802 */ /* 0x000fce0000000f00 */
[----:B------:R-:W-:Y:S05]  /*58b0*/  WARPSYNC.COLLECTIVE R192, `(.L_x_6168) ;  /* 0x00000000c0087348 */ /* 0x000fea0003c00000 */
[----:B------:R0:W1:Y:S02]  /*58c0*/  SHFL.BFLY P5, R198, R195, R194, R193 ;  /* 0x0c0000c2c3c67389 */ /* 0x00006400000a00c1 */
[----:B01----:R-:W-:Y:S01]  /*58d0*/  ENDCOLLECTIVE ;  /* 0x000000000000791b */ /* 0x003fe20003800000 */
.L_x_6168:
        /* <DEDUP_REMOVED lines=8> */
.L_x_6169:
[----:B------:R-:W-:Y:S02]  /*5960*/  MOV R195, R197 ;  /* 0x000000c500c37202 */ /* 0x000fe40000000f00 */
[----:B------:R-:W-:-:S05]  /*5970*/  MOV R192, R198 ;  /* 0x000000c600c07202 */ /* 0x000fca0000000f00 */
[----:B------:R-:W-:Y:S01]  /*5980*/  FADD.FTZ R196, R196, R192 ;  /* 0x000000c0c4c47221 */ /* 0x000fe20000010000 */
[----:B------:R-:W-:-:S07]  /*5990*/  MOV R192, 0xffffffff ;  /* 0xffffffff00c07802 */ /* 0x000fce0000000f00 */
[----:B------:R-:W-:Y:S05]  /*59a0*/  WARPSYNC.COLLECTIVE R192, `(.L_x_6170) ;  /* 0x00000000c0087348 */ /* 0x000fea0003c00000 */
[----:B------:R0:W1:Y:S02]  /*59b0*/  SHFL.BFLY P5, R198, R195, R194, R193 ;  /* 0x0c0000c2c3c67389 */ /* 0x00006400000a00c1 */
[----:B01----:R-:W-:Y:S01]  /*59c0*/  ENDCOLLECTIVE ;  /* 0x000000000000791b */ /* 0x003fe20003800000 */
.L_x_6170:
        /* <DEDUP_REMOVED lines=8> */
.L_x_6171:
[----:B------:R-:W-:Y:S02]  /*5a50*/  MOV R195, R197 ;  /* 0x000000c500c37202 */ /* 0x000fe40000000f00 */
[----:B------:R-:W-:-:S07]  /*5a60*/  MOV R199, R198 ;  /* 0x000000c600c77202 */ /* 0x000fce0000000f00 */
[----:B------:R-:W-:Y:S05]  /*5a70*/  WARPSYNC.COLLECTIVE R192, `(.L_x_6172) ;  /* 0x00000000c0087348 */ /* 0x000fea0003c00000 */
[----:B------:R0:W1:Y:S02]  /*5a80*/  SHFL.BFLY P5, R198, R195, R194, R193 ;  /* 0x0c0000c2c3c67389 */ /* 0x00006400000a00c1 */
[----:B01----:R-:W-:Y:S01]  /*5a90*/  ENDCOLLECTIVE ;  /* 0x000000000000791b */ /* 0x003fe20003800000 */
.L_x_6172:
[----:B------:R-:W-:Y:S01]  /*5aa0*/  MOV R192, R198 ;  /* 0x000000c600c07202 */ /* 0x000fe20000000f00 */
[----:B------:R-:W-:Y:S06]  /*5ab0*/  BRA `(.L_x_6173) ;  /* 0xffffffc400d47947 */ /* 0x000fec000383ffff */
.L_x_6174:
        /* <DEDUP_REMOVED lines=12> */
.L_x_14288:


//--------------------- .text._ZN10layer_norm13ln_bwd_kernelINS_13Kernel_traitsIf13__nv_bfloat16fS2_fjLj1024ELj1ELj4ELj1ELj16ENS_18Kernel_traits_baseILj1024EfS2_fS2_fjLj128EEEEELb0ELb1ELb0ELb1EEEvNS_9BwdParamsE --------------------------
	.section	.text._ZN10layer_norm13ln_bwd_kernelINS_13Kernel_traitsIf13__nv_bfloat16fS2_fjLj1024ELj1ELj4ELj1ELj16ENS_18Kernel_traits_baseILj1024EfS2_fS2_fjLj128EEEEELb0ELb1ELb0ELb1EEEvNS_9BwdParamsE,"ax",@progbits
	.align	128
        .global         _ZN10layer_norm13ln_bwd_kernelINS_13Kernel_traitsIf13__nv_bfloat16fS2_fjLj1024ELj1ELj4ELj1ELj16ENS_18Kernel_traits_baseILj1024EfS2_fS2_fjLj128EEEEELb0ELb1ELb0ELb1EEEvNS_9BwdParamsE
        .type           _ZN10layer_norm13ln_bwd_kernelINS_13Kernel_traitsIf13__nv_bfloat16fS2_fjLj1024ELj1ELj4ELj1ELj16ENS_18Kernel_traits_baseILj1024EfS2_fS2_fjLj128EEEEELb0ELb1ELb0ELb1EEEvNS_9BwdParamsE,@function
        .size           _ZN10layer_norm13ln_bwd_kernelINS_13Kernel_traitsIf13__nv_bfloat16fS2_fjLj1024ELj1ELj4ELj1ELj16ENS_18Kernel_traits_baseILj1024EfS2_fS2_fjLj128EEEEELb0ELb1ELb0ELb1EEEvNS_9BwdParamsE,(.L_x_14289 - _ZN10layer_norm13ln_bwd_kernelINS_13Kernel_traitsIf13__nv_bfloat16fS2_fjLj1024ELj1ELj4ELj1ELj16ENS_18Kernel_traits_baseILj1024EfS2_fS2_fjLj128EEEEELb0ELb1ELb0ELb1EEEvNS_9BwdParamsE)
        .other          _ZN10layer_norm13ln_bwd_kernelINS_13Kernel_traitsIf13__nv_bfloat16fS2_fjLj1024ELj1ELj4ELj1ELj16ENS_18Kernel_traits_baseILj1024EfS2_fS2_fjLj128EEEEELb0ELb1ELb0ELb1EEEvNS_9BwdParamsE,@"STO_CUDA_ENTRY STV_DEFAULT"
_ZN10layer_norm13ln_bwd_kernelINS_13Kernel_traitsIf13__nv_bfloat16fS2_fjLj1024ELj1ELj4ELj1ELj16ENS_18Kernel_traits_baseILj1024EfS2_fS2_fjLj128EEEEELb0ELb1ELb0ELb1EEEvNS_9BwdParamsE:
.text._ZN10layer_norm13ln_bwd_kernelINS_13Kernel_traitsIf13__nv_bfloat16fS2_fjLj1024ELj1ELj4ELj1ELj16ENS_18Kernel_traits_baseILj1024EfS2_fS2_fjLj128EEEEELb0ELb1ELb0ELb1EEEvNS_9BwdParamsE:
        /* <DEDUP_REMOVED lines=63> */
.L_x_6175:
        /* <DEDUP_REMOVED lines=38> */
[----:B------:R-:W-:Y:S01]  /*0650*/  ULDC.U8 UR6, c[0x0][0x2a0] ;  /* 0x0000a80000067ab9 */ /* 0x000fe20000000000 */
[----:B------:R-:W-:Y:S01]  /*0660*/  HFMA2.MMA R192, -RZ, RZ, 0, 0 ;  /* 0x00000000ffc07435 */ /* 0x000fe200000001ff */
[----:B------:R-:W5:Y:S01]  /*0670*/  LDG.E.128 R88, desc[UR4][R2.64] ;  /* 0x0000000402587981 */ /* 0x000f62000c1e1d00 */
[----:B------:R-:W-:-:S02]  /*0680*/  HFMA2.MMA R236, -RZ, RZ, 0, 0 ;  /* 0x00000000ffec7435 */ /* 0x000fc400000001ff */
[----:B------:R-:W-:Y:S01]  /*0690*/  HFMA2.MMA R197, -RZ, RZ, 0, 0 ;  /* 0x00000000ffc57435 */ /* 0x000fe200000001ff */
[----:B------:R-:W5:Y:S01]  /*06a0*/  LDG.E.128 R84, desc[UR4][R2.64+0x10] ;  /* 0x0000100402547981 */ /* 0x000f62000c1e1d00 */
[----:B------:R-:W-:Y:S02]  /*06b0*/  ISETP.NE.AND.EX P0, PT, RZ, UR7, PT, P0 ;  /* 0x00000007ff007c0c */ /* 0x000fe4000bf05300 */
        /* <DEDUP_REMOVED lines=12> */
[----:B------:R-:W-:-:S02]  /*0780*/  MOV R239, RZ ;  /* 0x000000ff00ef7202 */ /* 0x000fc40000000f00 */
        /* <DEDUP_REMOVED lines=8> */
[----:B------:R-:W-:Y:S01]  /*0810*/  MOV R210, RZ ;  /* 0x000000ff00d27202 */ /* 0x000fe20000000f00 */
[----:B------:R1:W5:Y:S01]  /*0820*/  LDG.E.128 R60, desc[UR4][R2.64+0xc10] ;  /* 0x000c1004023c7981 */ /* 0x000362000c1e1d00 */
        /* <DEDUP_REMOVED lines=18> */
[----:B------:R-:W-:Y:S01]  /*0950*/  ISETP.NE.AND P4, PT, RZ, UR6, PT ;  /* 0x00000006ff007c0c */ /* 0x000fe2000bf85270 */
[----:B------:R-:W5:Y:S01]  /*0960*/  LDG.E.128 R40, desc[UR4][R4.64+0x800] ;  /* 0x0008000404287981 */ /* 0x000f62000c1e1d00 */
[----:B-1----:R-:W-:Y:S02]  /*0970*/  CS2R R2, SRZ ;  /* 0x0000000000027805 */ /* 0x002fe4000001ff00 */
[----:B------:R-:W-:Y:S01]  /*0980*/  MOV R0, RZ ;  /* 0x000000ff00007202 */ /* 0x000fe20000000f00 */
[----:B------:R-:W5:Y:S04]  /*0990*/  LDG.E.128 R36, desc[UR4][R4.64+0x810] ;  /* 0x0008100404247981 */ /* 0x000f68000c1e1d00 */
[----:B------:R-:W5:Y:S04]  /*09a0*/  LDG.E.128 R32, desc[UR4][R4.64+0xc00] ;  /* 0x000c000404207981 */ /* 0x000f68000c1e1d00 */
[----:B------:R1:W5:Y:S02]  /*09b0*/  LDG.E.128 R28, desc[UR4][R4.64+0xc10] ;  /* 0x000c1004041c7981 */ /* 0x000364000c1e1d00 */
[----:B01----:R-:W-:-:S07]  /*09c0*/  CS2R R4, SRZ ;  /* 0x0000000000047805 */ /* 0x003fce000001ff00 */
.L_x_6178:
[----:B------:R-:W0:Y:S01]  /*09d0*/  S2R R136, SR_TID.X ;  /* 0x0000000000887919 */ /* 0x000e220000002100 */
[----:B------:R-:W1:Y:S01]  /*09e0*/  LDC.64 R226, c[0x0][0x250] ;  /* 0x00009400ffe27b82 */ /* 0x000e620000000a00 */
[----:B------:R-:W-:-:S05]  /*09f0*/  IMAD R134, R193, UR10, RZ ;  /* 0x0000000ac1867c24 */ /* 0x000fca000f8e02ff */
[----:B------:R-:W-:Y:S02]  /*0a00*/  SHF.R.S32.HI R135, RZ, 0x1f, R134 ;  /* 0x0000001fff877819 */ /* 0x000fe40000011486 */
[----:B------:R-:W2:Y:S02]  /*0a10*/  @P0 LDC.64 R132, c[0x0][0x270] ;  /* 0x00009c00ff840b82 */ /* 0x000ea40000000a00 */
[----:B------:R-:W-:Y:S02]  /*0a20*/  LEA.HI R135, R135, R134, RZ, 0x3 ;  /* 0x0000008687877211 */ /* 0x000fe400078f18ff */
[----:B------:R-:W-:-:S04]  /*0a30*/  SHF.R.S32.HI R134, RZ, 0x1f, R193 ;  /* 0x0000001fff867819 */ /* 0x000fc800000114c1 */
[----:B------:R-:W3:Y:S08]  /*0a40*/  LDC.64 R164, c[0x0][0x238] ;  /* 0x00008e00ffa47b82 */ /* 0x000ef00000000a00 */
[----:B------:R-:W4:Y:S01]  /*0a50*/  LDC.64 R176, c[0x0][0x2b8] ;  /* 0x0000ae00ffb07b82 */ /* 0x000f220000000a00 */
[----:B-1----:R-:W-:Y:S01]  /*0a60*/  IMAD.WIDE R226, R193, 0x4, R226 ;  /* 0x00000004c1e27825 */ /* 0x002fe200078e02e2 */
[----:B0-----:R-:W-:-:S06]  /*0a70*/  LOP3.LUT R218, R136, 0x1f, RZ, 0xc0, !PT ;  /* 0x0000001f88da7812 */ /* 0x001fcc00078ec0ff */
[----:B------:R-:W0:Y:S01]  /*0a80*/  LDC.64 R198, c[0x0][0x258] ;  /* 0x00009600ffc67b82 */ /* 0x000e220000000a00 */
[----:B--2---:R-:W-:Y:S01]  /*0a90*/  @P0 LEA R132, P1, R193, R132, 0x1 ;  /* 0x00000084c1840211 */ /* 0x004fe200078208ff */
[----:B------:R-:W2:Y:S01]  /*0aa0*/  LDG.E R226, desc[UR4][R226.64] ;  /* 0x00000004e2e27981 */ /* 0x000ea2000c1e1900 */
[----:B------:R-:W-:Y:S02]  /*0ab0*/  LEA.HI.SX32 R218, R135, R218, 0x1d ;  /* 0x000000da87da7211 */ /* 0x000fe400078feaff */
[----:B------:R-:W-:Y:S02]  /*0ac0*/  @P0 LEA.HI.X R133, R193, R133, R134, 0x1, P1 ;  /* 0x00000085c1850211 */ /* 0x000fe400008f0c86 */
[C---:B------:R-:W-:Y:S02]  /*0ad0*/  IADD3 R211, R218.reuse, 0x20, RZ ;  /* 0x00000020dad37810 */ /* 0x040fe40007ffe0ff */
[C---:B------:R-:W-:Y:S01]  /*0ae0*/  IADD3 R196, R218.reuse, 0x40, RZ ;  /* 0x00000040dac47810 */ /* 0x040fe20007ffe0ff */
[C-C-:B---3--:R-:W-:Y:S01]  /*0af0*/  IMAD.WIDE.U32 R140, R218.reuse, 0x20, R164.reuse ;  /* 0x00000020da8c7825 */ /* 0x148fe200078e00a4 */
[----:B------:R-:W-:Y:S01]  /*0b00*/  IADD3 R194, R218, 0x60, RZ ;  /* 0x00000060dac27810 */ /* 0x000fe20007ffe0ff */
[----:B------:R-:W3:Y:S02]  /*0b10*/  @P0 LDG.E.U16 R219, desc[UR4][R132.64] ;  /* 0x0000000484db0981 */ /* 0x000ee4000c1e1500 */
[----:B------:R-:W-:-:S04]  /*0b20*/  IMAD.WIDE.U32 R148, R211, 0x20, R164 ;  /* 0x00000020d3947825 */ /* 0x000fc800078e00a4 */
[----:B----4-:R-:W-:Y:S01]  /*0b30*/  IMAD.WIDE.U32 R136, R218, 0x10, R176 ;  /* 0x00000010da887825 */ /* 0x010fe200078e00b0 */
[----:B------:R-:W4:Y:S03]  /*0b40*/  LDG.E.128 R144, desc[UR4][R148.64] ;  /* 0x0000000494907981 */ /* 0x000f26000c1e1d00 */
[C---:B------:R-:W-:Y:S01]  /*0b50*/  IMAD.WIDE.U32 R156, R196.reuse, 0x20, R164 ;  /* 0x00000020c49c7825 */ /* 0x040fe200078e00a4 */
[----:B------:R-:W4:Y:S03]  /*0b60*/  LDG.E.128 R132, desc[UR4][R140.64] ;  /* 0x000000048c847981 */ /* 0x000f26000c1e1d00 */
[--C-:B------:R-:W-:Y:S01]  /*0b70*/  IMAD.WIDE.U32 R168, R211, 0x10, R176.reuse ;  /* 0x00000010d3a87825 */ /* 0x100fe200078e00b0 */
[----:B------:R-:W4:Y:S03]  /*0b80*/  LDG.E.128 R136, desc[UR4][R136.64] ;  /* 0x0000000488887981 */ /* 0x000f26000c1e1d00 */
[----:B------:R-:W-:Y:S01]  /*0b90*/  IMAD.WIDE.U32 R172, R196, 0x10, R176 ;  /* 0x00000010c4ac7825 */ /* 0x000fe200078e00b0 */
[----:B------:R-:W4:Y:S03]  /*0ba0*/  LDG.E.128 R152, desc[UR4][R156.64] ;  /* 0x000000049c987981 */ /* 0x000f26000c1e1d00 */
[C---:B------:R-:W-:Y:S01]  /*0bb0*/  IMAD.WIDE.U32 R164, R194.reuse, 0x20, R164 ;  /* 0x00000020c2a47825 */ /* 0x040fe200078e00a4 */
[----:B------:R-:W4:Y:S03]  /*0bc0*/  LDG.E.128 R140, desc[UR4][R140.64+0x10] ;  /* 0x000010048c8c7981 */ /* 0x000f26000c1e1d00 */
[----:B------:R-:W-:Y:S01]  /*0bd0*/  IMAD.WIDE.U32 R176, R194, 0x10, R176 ;  /* 0x00000010c2b07825 */ /* 0x000fe200078e00b0 */
[----:B------:R-:W4:Y:S03]  /*0be0*/  LDG.E.128 R148, desc[UR4][R148.64+0x10] ;  /* 0x0000100494947981 */ /* 0x000f26000c1e1d00 */
[----:B0-----:R-:W-:Y:S01]  /*0bf0*/  IMAD.WIDE R198, R193, 0x4, R198 ;  /* 0x00000004c1c67825 */ /* 0x001fe200078e02c6 */
[----:B------:R-:W4:Y:S04]  /*0c00*/  LDG.E.128 R160, desc[UR4][R164.64] ;  /* 0x00000004a4a07981 */ /* 0x000f28000c1e1d00 */
[----:B------:R0:W4:Y:S04]  /*0c10*/  LDG.E R195, desc[UR4][R198.64] ;  /* 0x00000004c6c37981 */ /* 0x000128000c1e1900 */
[----:B------:R-:W4:Y:S04]  /*0c20*/  LDG.E.128 R156, desc[UR4][R156.64+0x10] ;  /* 0x000010049c9c7981 */ /* 0x000f28000c1e1d00 */
[----:B------:R-:W4:Y:S01]  /*0c30*/  LDG.E.128 R164, desc[UR4][R164.64+0x10] ;  /* 0x00001004a4a47981 */ /* 0x000f22000c1e1d00 */
[----:B0-----:R-:W0:Y:S03]  /*0c40*/  LDC.64 R198, c[0x0][0x2c8] ;  /* 0x0000b200ffc67b82 */ /* 0x001e260000000a00 */
[----:B------:R-:W4:Y:S04]  /*0c50*/  LDG.E.128 R176, desc[UR4][R176.64] ;  /* 0x00000004b0b07981 */ /* 0x000f28000c1e1d00 */
[----:B------:R-:W4:Y:S04]  /*0c60*/  LDG.E.128 R168, desc[UR4][R168.64] ;  /* 0x00000004a8a87981 */ /* 0x000f28000c1e1d00 */
[----:B------:R-:W4:Y:S01]  /*0c70*/  LDG.E.128 R172, desc[UR4][R172.64] ;  /* 0x00000004acac7981 */ /* 0x000f22000c1e1d00 */
[----:B0-----:R-:W-:-:S04]  /*0c80*/  ISETP.NE.U32.AND P1, PT, R198, RZ, PT ;  /* 0x000000ffc600720c */ /* 0x001fc80003f25070 */
[----:B------:R-:W-:-:S13]  /*0c90*/  ISETP.NE.AND.EX P1, PT, R199, RZ, PT, P1 ;  /* 0x000000ffc700720c */ /* 0x000fda0003f25310 */
[----:B------:R-:W0:Y:S08]  /*0ca0*/  @P1 LDC.64 R206, c[0x0][0x2c8] ;  /* 0x0000b200ffce1b82 */ /* 0x000e300000000a00 */
[----:B------:R-:W1:Y:S08]  /*0cb0*/  @P1 LDC.64 R202, c[0x0][0x2c8] ;  /* 0x0000b200ffca1b82 */ /* 0x000e700000000a00 */
[----:B------:R-:W1:Y:S08]  /*0cc0*/  @P1 LDC.64 R204, c[0x0][0x2c8] ;  /* 0x0000b200ffcc1b82 */ /* 0x000e700000000a00 */
[----:B------:R-:W1:Y:S01]  /*0cd0*/  @P1 LDC.64 R200, c[0x0][0x2c8] ;  /* 0x0000b200ffc81b82 */ /* 0x000e620000000a00 */
[----:B0-----:R-:W-:-:S05]  /*0ce0*/  @P1 IMAD.WIDE.U32 R206, R218, 0x20, R206 ;  /* 0x00000020dace1825 */ /* 0x001fca00078e00ce */
[----:B-----5:R-:W5:Y:S01]  /*0cf0*/  @P1 LDG.E.128 R92, desc[UR4][R206.64] ;  /* 0x00000004ce5c1981 */ /* 0x020f62000c1e1d00 */
[----:B-1----:R-:W-:-:S03]  /*0d00*/  @P1 IMAD.WIDE.U32 R202, R194, 0x20, R202 ;  /* 0x00000020c2ca1825 */ /* 0x002fc600078e00ca */
        /* <DEDUP_REMOVED lines=8> */
[----:B------:R0:W5:Y:S02]  /*0d90*/  @P1 LDG.E.128 R112, desc[UR4][R200.64+0x10] ;  /* 0x00001004c8701981 */ /* 0x000164000c1e1d00 */
[----:B0-----:R-:W-:-:S02]  /*0da0*/  MOV R200, 0x3f800000 ;  /* 0x3f80000000c87802 */ /* 0x001fc40000000f00 */
[----:B--2---:R-:W-:Y:S02]  /*0db0*/  FSEL R206, R226, RZ, !P4 ;  /* 0x000000ffe2ce7208 */ /* 0x004fe40006000000 */
[----:B---3--:R-:W-:-:S03]  /*0dc0*/  @P0 SHF.L.U32 R200, R219, 0x10, RZ ;  /* 0x00000010dbc80819 */ /* 0x008fc600000006ff */
[C---:B----4-:R-:W-:Y:S01]  /*0dd0*/  FADD.FTZ R229, -R206.reuse, R146 ;  /* 0x00000092cee57221 */ /* 0x050fe20000010100 */
[C---:B------:R-:W-:Y:S01]  /*0de0*/  FADD.FTZ R230, -R206.reuse, R147 ;  /* 0x00000093cee67221 */ /* 0x040fe20000010100 */
        /* <DEDUP_REMOVED lines=39> */
[----:B------:R-:W-:Y:S01]  /*1060*/  SHF.L.U32 R206, R171, 0x10, RZ ;  /* 0x00000010abce7819 */ /* 0x000fe200000006ff */
[----:B------:R-:W-:Y:S01]  /*1070*/  FADD.FTZ R208, R134, R208 ;  /* 0x000000d086d07221 */ /* 0x000fe20000010000 */
[----:B------:R-:W-:Y:S01]  /*1080*/  PRMT R159, R172, 0x7632, R159 ;  /* 0x00007632ac9f7816 */ /* 0x000fe2000000009f */
[-C--:B------:R-:W-:Y:S01]  /*1090*/  FFMA.FTZ R2, R132, R134.reuse, R2 ;  /* 0x0000008684027223 */ /* 0x080fe20000010002 */
[C---:B------:R-:W-:Y:S02]  /*10a0*/  PRMT R166, R174.reuse, 0x7632, R166 ;  /* 0x00007632aea67816 */ /* 0x040fe400000000a6 */
[----:B------:R-:W-:Y:S01]  /*10b0*/  SHF.L.U32 R171, R174, 0x10, RZ ;  /* 0x00000010aeab7819 */ /* 0x000fe200000006ff */
[----:B------:R-:W-:Y:S01]  /*10c0*/  FMUL.FTZ R134, R88, R134 ;  /* 0x0000008658867220 */ /* 0x000fe20000410000 */
[----:B------:R-:W-:-:S02]  /*10d0*/  PRMT R174, R179, 0x7632, R174 ;  /* 0x00007632b3ae7816 */ /* 0x000fc400000000ae */
[----:B------:R-:W-:Y:S02]  /*10e0*/  SHF.L.U32 R149, R179, 0x10, RZ ;  /* 0x00000010b3957819 */ /* 0x000fe400000006ff */
[----:B------:R-:W-:Y:S02]  /*10f0*/  SHF.L.U32 R232, R232, 0x10, RZ ;  /* 0x00000010e8e87819 */ /* 0x000fe400000006ff */
[----:B------:R-:W-:Y:S01]  /*1100*/  MOV R179, R135 ;  /* 0x0000008700b37202 */ /* 0x000fe20000000f00 */
[----:B------:R-:W-:Y:S01]  /*1110*/  FMUL.FTZ R135, R195, R201 ;  /* 0x000000c9c3877220 */ /* 0x000fe20000410000 */
[----:B------:R-:W-:Y:S01]  /*1120*/  PRMT R251, R139, 0x7632, R251 ;  /* 0x000076328bfb7816 */ /* 0x000fe200000000fb */
[----:B------:R-:W-:Y:S01]  /*1130*/  FMUL.FTZ R140, R195, R204 ;  /* 0x000000ccc38c7220 */ /* 0x000fe20000410000 */
[----:B------:R-:W-:Y:S01]  /*1140*/  SHF.L.U32 R219, R139, 0x10, RZ ;  /* 0x000000108bdb7819 */ /* 0x000fe200000006ff */
[----:B------:R-:W-:Y:S01]  /*1150*/  FMUL.FTZ R204, R195, R150 ;  /* 0x00000096c3cc7220 */ /* 0x000fe20000410000 */
[----:B------:R-:W-:-:S02]  /*1160*/  PRMT R139, R177, 0x7632, R139 ;  /* 0x00007632b18b7816 */ /* 0x000fc4000000008b */
[----:B------:R-:W-:Y:S01]  /*1170*/  SHF.L.U32 R164, R177, 0x10, RZ ;  /* 0x00000010b1a47819 */ /* 0x000fe200000006ff */
[----:B------:R-:W-:Y:S01]  /*1180*/  FMUL.FTZ R177, R195, R133 ;  /* 0x00000085c3b17220 */ /* 0x000fe20000410000 */
[----:B------:R-:W-:Y:S01]  /*1190*/  SHF.L.U32 R201, R159, 0x10, RZ ;  /* 0x000000109fc97819 */ /* 0x000fe200000006ff */
[----:B------:R-:W-:Y:S01]  /*11a0*/  FMUL.FTZ R159, R195, R156 ;  /* 0x0000009cc39f7220 */ /* 0x000fe20000410000 */
[----:B------:R-:W-:Y:S01]  /*11b0*/  FMUL.FTZ R133, R89, R232 ;  /* 0x000000e859857220 */ /* 0x000fe20000410000 */
[----:B------:R-:W-:Y:S01]  /*11c0*/  FADD.FTZ R150, RZ, R134 ;  /* 0x00000086ff967221 */ /* 0x000fe20000010000 */
[----:B------:R-:W-:Y:S01]  /*11d0*/  FFMA.FTZ R156, R132, R134, RZ ;  /* 0x00000086849c7223 */ /* 0x000fe200000100ff */
[----:B------:R-:W-:Y:S01]  /*11e0*/  PRMT R233, R168, 0x7632, R233 ;  /* 0x00007632a8e97816 */ /* 0x000fe200000000e9 */
[----:B------:R-:W-:Y:S01]  /*11f0*/  FMUL.FTZ R141, R195, R202 ;  /* 0x000000cac38d7220 */ /* 0x000fe20000410000 */
[----:B------:R-:W-:Y:S02]  /*1200*/  SHF.L.U32 R153, R178, 0x10, RZ ;  /* 0x00000010b2997819 */ /* 0x000fe400000006ff */
[----:B------:R-:W-:Y:S01]  /*1210*/  SHF.L.U32 R231, R231, 0x10, RZ ;  /* 0x00000010e7e77819 */ /* 0x000fe200000006ff */
[----:B------:R-:W-:Y:S01]  /*1220*/  FMUL.FTZ R142, R195, R142 ;  /* 0x0000008ec38e7220 */ /* 0x000fe20000410000 */
[----:B------:R-:W-:Y:S01]  /*1230*/  SHF.L.U32 R168, R168, 0x10, RZ ;  /* 0x00000010a8a87819 */ /* 0x000fe200000006ff */
[----:B------:R-:W-:Y:S01]  /*1240*/  FADD.FTZ R150, R150, R133 ;  /* 0x0000008596967221 */ /* 0x000fe20000010000 */
[----:B------:R-:W-:Y:S01]  /*1250*/  MOV R178, R139 ;  /* 0x0000008b00b27202 */ /* 0x000fe20000000f00 */
[-C--:B------:R-:W-:Y:S01]  /*1260*/  FMUL.FTZ R139, R90, R136.reuse ;  /* 0x000000885a8b7220 */ /* 0x080fe20000410000 */
[----:B------:R-:W-:Y:S01]  /*1270*/  FFMA.FTZ R156, R135, R133, R156 ;  /* 0x00000085879c7223 */ /* 0x000fe2000001009c */
[----:B------:R-:W-:Y:S01]  /*1280*/  PRMT R227, R170, 0x7632, R227 ;  /* 0x00007632aae37816 */ /* 0x000fe200000000e3 */
[----:B------:R-:W-:Y:S01]  /*1290*/  FADD.FTZ R210, R136, R210 ;  /* 0x000000d288d27221 */ /* 0x000fe20000010000 */
[----:B------:R-:W-:Y:S01]  /*12a0*/  SHF.L.U32 R170, R170, 0x10, RZ ;  /* 0x00000010aaaa7819 */ /* 0x000fe200000006ff */
[----:B------:R-:W-:Y:S01]  /*12b0*/  FFMA.FTZ R4, R141, R136, R4 ;  /* 0x000000888d047223 */ /* 0x000fe20000010004 */
[----:B------:R-:W-:Y:S01]  /*12c0*/  FMUL.FTZ R138, R195, R138 ;  /* 0x0000008ac38a7220 */ /* 0x000fe20000410000 */
[-C--:B------:R-:W-:Y:S01]  /*12d0*/  FFMA.FTZ R3, R140, R231.reuse, R3 ;  /* 0x000000e78c037223 */ /* 0x080fe20000010003 */
[----:B------:R-:W-:Y:S01]  /*12e0*/  FADD.FTZ R209, R231, R209 ;  /* 0x000000d1e7d17221 */ /* 0x000fe20000010000 */
[----:B------:R-:W-:Y:S01]  /*12f0*/  FMUL.FTZ R136, R91, R231 ;  /* 0x000000e75b887220 */ /* 0x000fe20000410000 */
[----:B------:R-:W-:Y:S01]  /*1300*/  FMUL.FTZ R203, R195, R203 ;  /* 0x000000cbc3cb7220 */ /* 0x000fe20000410000 */
[----:B------:R-:W-:Y:S01]  /*1310*/  FADD.FTZ R217, R168, R217 ;  /* 0x000000d9a8d97221 */ /* 0x000fe20000010000 */
[-C--:B------:R-:W-:Y:S01]  /*1320*/  FFMA.FTZ R10, R142, R168.reuse, R10 ;  /* 0x000000a88e0a7223 */ /* 0x080fe2000001000a */
[----:B------:R-:W-:Y:S01]  /*1330*/  FMUL.FTZ R231, R80, R168 ;  /* 0x000000a850e77220 */ /* 0x000fe20000410000 */
[----:B------:R-:W-:Y:S01]  /*1340*/  FADD.FTZ R150, R150, R139 ;  /* 0x0000008b96967221 */ /* 0x000fe20000010000 */
[----:B------:R-:W-:Y:S01]  /*1350*/  FFMA.FTZ R156, R141, R139, R156 ;  /* 0x0000008b8d9c7223 */ /* 0x000fe2000001009c */
[----:B------:R-:W-:-:S02]  /*1360*/  PRMT R252, R176, 0x7632, R252 ;  /* 0x00007632b0fc7816 */ /* 0x000fc400000000fc */
[----:B------:R-:W-:Y:S01]  /*1370*/  SHF.L.U32 R152, R176, 0x10, RZ ;  /* 0x00000010b0987819 */ /* 0x000fe200000006ff */
[----:B------:R-:W-:Y:S01]  /*1380*/  FMUL.FTZ R176, R195, R205 ;  /* 0x000000cdc3b07220 */ /* 0x000fe20000410000 */
[----:B------:R-:W-:Y:S01]  /*1390*/  MOV R168, R178 ;  /* 0x000000b200a87202 */ /* 0x000fe20000000f00 */
[----:B------:R-:W-:Y:S01]  /*13a0*/  FADD.FTZ R213, R137, R213 ;  /* 0x000000d589d57221 */ /* 0x000fe20000010000 */
[----:B------:R-:W-:Y:S01]  /*13b0*/  SHF.L.U32 R250, R250, 0x10, RZ ;  /* 0x00000010fafa7819 */ /* 0x000fe200000006ff */
[-C--:B------:R-:W-:Y:S01]  /*13c0*/  FFMA.FTZ R6, R138, R137.reuse, R6 ;  /* 0x000000898a067223 */ /* 0x080fe20000010006 */
[----:B------:R-:W-:Y:S01]  /*13d0*/  FADD.FTZ R223, R170, R223 ;  /* 0x000000dfaadf7221 */ /* 0x000fe20000010000 */
[-C--:B------:R-:W-:Y:S01]  /*13e0*/  FFMA.FTZ R14, R203, R170.reuse, R14 ;  /* 0x000000aacb0e7223 */ /* 0x080fe2000001000e */
[----:B------:R-:W-:Y:S01]  /*13f0*/  FMUL.FTZ R205, R76, R170 ;  /* 0x000000aa4ccd7220 */ /* 0x000fe20000410000 */
[----:B------:R-:W-:Y:S01]  /*1400*/  FMUL.FTZ R137, R84, R137 ;  /* 0x0000008954897220 */ /* 0x000fe20000410000 */
[----:B------:R-:W-:Y:S01]  /*1410*/  SHF.L.U32 R170, R166, 0x10, RZ ;  /* 0x00000010a6aa7819 */ /* 0x000fe200000006ff */
[----:B------:R-:W-:Y:S01]  /*1420*/  FADD.FTZ R150, R150, R136 ;  /* 0x0000008896967221 */ /* 0x000fe20000010000 */
[----:B------:R-:W-:Y:S01]  /*1430*/  FFMA.FTZ R156, R140, R136, R156 ;  /* 0x000000888c9c7223 */ /* 0x000fe2000001009c */
[----:B------:R-:W-:Y:S01]  /*1440*/  MOV R166, R168 ;  /* 0x000000a800a67202 */ /* 0x000fe20000000f00 */
[----:B------:R-:W-:Y:S01]  /*1450*/  FMUL.FTZ R168, R195, R157 ;  /* 0x0000009dc3a87220 */ /* 0x000fe20000410000 */
[----:B------:R-:W-:Y:S01]  /*1460*/  PRMT R238, R175, 0x7632, R238 ;  /* 0x00007632afee7816 */ /* 0x000fe200000000ee */
        /* <DEDUP_REMOVED lines=8> */
[-C--:B------:R-:W-:Y:S01]  /*14f0*/  FFMA.FTZ R8, R235, R219.reuse, R8 ;  /* 0x000000dbeb087223 */ /* 0x080fe20000010008 */
[----:B------:R-:W-:Y:S01]  /*1500*/  FMUL.FTZ R219, R86, R219 ;  /* 0x000000db56db7220 */ /* 0x000fe20000410000 */
[----:B------:R-:W-:Y:S01]  /*1510*/  FADD.FTZ R161, R161, R175 ;  /* 0x000000afa1a17221 */ /* 0x000fe20000010000 */
[C---:B------:R-:W-:Y:S01]  /*1520*/  FFMA.FTZ R156, R177.reuse, R175, R156 ;  /* 0x000000afb19c7223 */ /* 0x040fe2000001009c */
[----:B------:R-:W-:Y:S01]  /*1530*/  FADD.FTZ R212, R250, R212 ;  /* 0x000000d4fad47221 */ /* 0x000fe20000010000 */
[----:B------:R-:W-:Y:S01]  /*1540*/  FFMA.FTZ R5, R177, R250, R5 ;  /* 0x000000fab1057223 */ /* 0x000fe20000010005 */
[----:B------:R-:W-:Y:S01]  /*1550*/  MOV R250, R174 ;  /* 0x000000ae00fa7202 */ /* 0x000fe20000000f00 */
        /* <DEDUP_REMOVED lines=14> */
[----:B------:R-:W-:Y:S01]  /*1640*/  SHF.L.U32 R234, R234, 0x10, RZ ;  /* 0x00000010eaea7819 */ /* 0x000fe200000006ff */
[----:B------:R-:W-:Y:S01]  /*1650*/  FFMA.FTZ R0, R135, R232, R0 ;  /* 0x000000e887007223 */ /* 0x000fe20000010000 */
[----:B------:R-:W-:Y:S01]  /*1660*/  FADD.FTZ R197, R232, R197 ;  /* 0x000000c5e8c57221 */ /* 0x000fe20000010000 */
[C---:B------:R-:W-:Y:S01]  /*1670*/  FMUL.FTZ R230, R195.reuse, R230 ;  /* 0x000000e6c3e67220 */ /* 0x040fe20000410000 */
        /* <DEDUP_REMOVED lines=40> */
[----:B------:R-:W-:Y:S01]  /*1900*/  PRMT R165, R173, 0x7632, R165 ;  /* 0x00007632ada57816 */ /* 0x000fe200000000a5 */
[----:B------:R-:W-:Y:S01]  /*1910*/  FMUL.FTZ R148, R195, R163 ;  /* 0x000000a3c3947220 */ /* 0x000fe20000410000 */
[----:B------:R-:W-:Y:S01]  /*1920*/  SHF.L.U32 R173, R173, 0x10, RZ ;  /* 0x00000010adad7819 */ /* 0x000fe200000006ff */
        /* <DEDUP_REMOVED lines=11> */
[C---:B------:R-:W-:Y:S01]  /*19e0*/  FMUL.FTZ R147, R195.reuse, R147 ;  /* 0x00000093c3937220 */ /* 0x040fe20000410000 */
[----:B------:R-:W-:Y:S01]  /*19f0*/  MOV R251, R179 ;  /* 0x000000b300fb7202 */ /* 0x000fe20000000f00 */
[----:B------:R-:W-:Y:S01]  /*1a00*/  FMUL.FTZ R146, R195, R146 ;  /* 0x00000092c3927220 */ /* 0x000fe20000410000 */
[----:B------:R-:W-:Y:S01]  /*1a10*/  SHF.L.U32 R150, R166, 0x10, RZ ;  /* 0x00000010a6967819 */ /* 0x000fe200000006ff */
        /* <DEDUP_REMOVED lines=101> */
.L_x_6190:
        /* <DEDUP_REMOVED lines=34> */
[C---:B------:R-:W-:Y:S01]  /*2290*/  SEL R136, R198.reuse, R124, P3 ;  /* 0x0000007cc6887207 */ /* 0x040fe20001800000 */
[--C-:B------:R-:W-:Y:S01]  /*22a0*/  FFMA.FTZ R235, R235, R167, R166.reuse ;  /* 0x000000a7ebeb7223 */ /* 0x100fe200000100a6 */
[----:B------:R-:W-:Y:S01]  /*22b0*/  SEL R137, R199, R125, P3 ;  /* 0x0000007dc7897207 */ /* 0x000fe20001800000 */
[----:B------:R-:W-:Y:S01]  /*22c0*/  FADD.FTZ R175, R175, -R177 ;  /* 0x800000b1afaf7221 */ /* 0x000fe20000010000 */
[----:B------:R-:W-:Y:S01]  /*22d0*/  SEL R138, R237, R126, P3 ;  /* 0x0000007eed8a7207 */ /* 0x000fe20001800000 */
[-C--:B------:R-:W-:Y:S01]  /*22e0*/  FMUL.FTZ R198, R198, R200.reuse ;  /* 0x000000c8c6c67220 */ /* 0x080fe20000410000 */
[C---:B------:R-:W-:Y:S01]  /*22f0*/  SEL R139, R238.reuse, R127, P3 ;  /* 0x0000007fee8b7207 */ /* 0x040fe20001800000 */
[----:B------:R-:W-:Y:S01]  /*2300*/  FMUL.FTZ R175, R195, R175 ;  /* 0x000000afc3af7220 */ /* 0x000fe20000410000 */
[-C--:B------:R-:W-:Y:S01]  /*2310*/  FMUL.FTZ R237, R237, R200.reuse ;  /* 0x000000c8eded7220 */ /* 0x080fe20000410000 */
[-C--:B------:R-:W-:Y:S01]  /*2320*/  FMUL.FTZ R238, R238, R200.reuse ;  /* 0x000000c8eeee7220 */ /* 0x080fe20000410000 */
[----:B------:R-:W-:Y:S01]  /*2330*/  FMUL.FTZ R199, R199, R200 ;  /* 0x000000c8c7c77220 */ /* 0x000fe20000410000 */
[----:B------:R-:W-:Y:S01]  /*2340*/  @P1 FADD.FTZ R175, R97, R175 ;  /* 0x000000af61af1221 */ /* 0x000fe20000010000 */
[-CC-:B------:R-:W-:Y:S01]  /*2350*/  FFMA.FTZ R142, R142, R167.reuse, R166.reuse ;  /* 0x000000a78e8e7223 */ /* 0x180fe200000100a6 */
[-CC-:B------:R-:W-:Y:S01]  /*2360*/  FFMA.FTZ R143, R143, R167.reuse, R166.reuse ;  /* 0x000000a78f8f7223 */ /* 0x180fe200000100a6 */
[----:B------:R-:W-:-:S02]  /*2370*/  FFMA.FTZ R230, R230, R167, R166 ;  /* 0x000000a7e6e67223 */ /* 0x000fc400000100a6 */
[----:B------:R-:W-:Y:S01]  /*2380*/  FADD.FTZ R142, R231, -R142 ;  /* 0x8000008ee78e7221 */ /* 0x000fe20000010000 */
[----:B------:R-:W-:Y:S01]  /*2390*/  FADD.FTZ R143, R233, -R143 ;  /* 0x8000008fe98f7221 */ /* 0x000fe20000010000 */
[----:B------:R-:W-:Y:S01]  /*23a0*/  FADD.FTZ R230, R234, -R230 ;  /* 0x800000e6eae67221 */ /* 0x000fe20000010000 */
[----:B0-----:R-:W-:-:S05]  /*23b0*/  @P2 IMAD.WIDE.U32 R140, R218, 0x20, R140 ;  /* 0x00000020da8c2825 */ /* 0x001fca00078e008c */
[----:B------:R0:W-:Y:S02]  /*23c0*/  @P2 STG.E.128 desc[UR4][R140.64], R136 ;  /* 0x000000888c002986 */ /* 0x0001e4000c101d04 */
[----:B0-----:R-:W-:Y:S01]  /*23d0*/  FFMA.FTZ R136, R176, R167, R166 ;  /* 0x000000a7b0887223 */ /* 0x001fe200000100a6 */
[----:B------:R-:W-:Y:S01]  /*23e0*/  FADD.FTZ R176, R219, -R235 ;  /* 0x800000ebdbb07221 */ /* 0x000fe20000010000 */
[C---:B------:R-:W-:Y:S01]  /*23f0*/  SEL R137, R175.reuse, R129, P3 ;  /* 0x00000081af897207 */ /* 0x040fe20001800000 */
[----:B------:R-:W-:Y:S01]  /*2400*/  FMUL.FTZ R175, R175, R200 ;  /* 0x000000c8afaf7220 */ /* 0x000fe20000410000 */
[----:B------:R-:W-:Y:S01]  /*2410*/  FADD.FTZ R136, R174, -R136 ;  /* 0x80000088ae887221 */ /* 0x000fe20000010000 */
[C---:B------:R-:W-:Y:S01]  /*2420*/  FMUL.FTZ R174, R195.reuse, R250 ;  /* 0x000000fac3ae7220 */ /* 0x040fe20000410000 */
[C---:B------:R-:W-:Y:S01]  /*2430*/  FMUL.FTZ R176, R195.reuse, R176 ;  /* 0x000000b0c3b07220 */ /* 0x040fe20000410000 */
[----:B------:R-:W0:Y:S01]  /*2440*/  LDC.64 R250, c[0x0][0x220] ;  /* 0x00008800fffa7b82 */ /* 0x000e220000000a00 */
[----:B------:R-:W-:Y:S01]  /*2450*/  FMUL.FTZ R177, R195, R136 ;  /* 0x00000088c3b17220 */ /* 0x000fe20000410000 */
[----:B------:R-:W-:Y:S01]  /*2460*/  @P1 FADD.FTZ R174, R96, R174 ;  /* 0x000000ae60ae1221 */ /* 0x000fe20000010000 */
[----:B------:R-:W-:-:S02]  /*2470*/  @P1 FADD.FTZ R176, R98, R176 ;  /* 0x000000b062b01221 */ /* 0x000fc40000010000 */
        /* <DEDUP_REMOVED lines=8> */
[----:B-1----:R-:W1:Y:S01]  /*2500*/  LDC.64 R138, c[0x0][0x2f8] ;  /* 0x0000be00ff8a7b82 */ /* 0x002e620000000a00 */
[----:B------:R-:W-:Y:S01]  /*2510*/  FMUL.FTZ R137, R58, R237 ;  /* 0x000000ed3a897220 */ /* 0x000fe20000410000 */
[----:B0-----:R-:W-:-:S04]  /*2520*/  IMAD.WIDE.U32 R140, R211, 0x10, R250 ;  /* 0x00000010d38c7825 */ /* 0x001fc800078e00fa */
[----:B-1----:R-:W-:-:S04]  /*2530*/  IMAD.WIDE.U32 R218, R218, 0x10, R138 ;  /* 0x00000010dada7825 */ /* 0x002fc800078e008a */
[----:B------:R-:W-:Y:S01]  /*2540*/  FMUL.FTZ R138, R52, R174 ;  /* 0x000000ae348a7220 */ /* 0x000fe20000410000 */
[----:B------:R-:W-:Y:S01]  /*2550*/  FMUL.FTZ R139, R54, R176 ;  /* 0x000000b0368b7220 */ /* 0x000fe20000410000 */
[-CC-:B------:R-:W-:Y:S01]  /*2560*/  FFMA.FTZ R207, R207, R167.reuse, R166.reuse ;  /* 0x000000a7cfcf7223 */ /* 0x180fe200000100a6 */
[-CC-:B------:R-:W-:Y:S01]  /*2570*/  FFMA.FTZ R203, R203, R167.reuse, R166.reuse ;  /* 0x000000a7cbcb7223 */ /* 0x180fe200000100a6 */
[----:B------:R-:W-:Y:S02]  /*2580*/  FFMA.FTZ R226, R226, R167, R166 ;  /* 0x000000a7e2e27223 */ /* 0x000fe400000100a6 */
[----:B------:R-:W-:Y:S01]  /*2590*/  FADD.FTZ R207, R227, -R207 ;  /* 0x800000cfe3cf7221 */ /* 0x000fe20000010000 */
[----:B------:R-:W-:Y:S01]  /*25a0*/  FADD.FTZ R203, R205, -R203 ;  /* 0x800000cbcdcb7221 */ /* 0x000fe20000010000 */
[----:B------:R-:W-:-:S03]  /*25b0*/  FADD.FTZ R226, R228, -R226 ;  /* 0x800000e2e4e27221 */ /* 0x000fc60000010000 */
[C---:B------:R-:W-:Y:S01]  /*25c0*/  FMUL.FTZ R205, R195.reuse, R203 ;  /* 0x000000cbc3cd7220 */ /* 0x040fe20000410000 */
[----:B------:R-:W-:-:S03]  /*25d0*/  FMUL.FTZ R226, R195, R226 ;  /* 0x000000e2c3e27220 */ /* 0x000fc60000410000 */
[----:B------:R-:W-:Y:S01]  /*25e0*/  @P1 FADD.FTZ R205, R104, R205 ;  /* 0x000000cd68cd1221 */ /* 0x000fe20000010000 */
[----:B------:R-:W-:Y:S01]  /*25f0*/  @P1 FADD.FTZ R226, R107, R226 ;  /* 0x000000e26be21221 */ /* 0x000fe20000010000 */
        /* <DEDUP_REMOVED lines=30> */
[----:B------:R-:W-:-:S02]  /*27e0*/  SEL R145, R202, R125, P3 ;  /* 0x0000007dca917207 */ /* 0x000fc40001800000 */
[C---:B--2---:R-:W-:Y:S02]  /*27f0*/  PRMT R136, R132.reuse, 0x7632, R136 ;  /* 0x0000763284887816 */ /* 0x044fe40000000088 */
        /* <DEDUP_REMOVED lines=10> */
[----:B------:R-:W-:Y:S01]  /*28a0*/  FFMA.FTZ R249, R237, R133, R249 ;  /* 0x00000085edf97223 */ /* 0x000fe200000100f9 */
[----:B------:R-:W-:Y:S01]  /*28b0*/  FMUL.FTZ R133, R53, R175 ;  /* 0x000000af35857220 */ /* 0x000fe20000410000 */
[----:B------:R-:W-:Y:S01]  /*28c0*/  FFMA.FTZ R248, R238, R132, R248 ;  /* 0x00000084eef87223 */ /* 0x000fe200000100f8 */
[----:B------:R-:W-:Y:S01]  /*28d0*/  FMUL.FTZ R132, R55, R177 ;  /* 0x000000b137847220 */ /* 0x000fe20000410000 */
[----:B------:R-:W-:Y:S01]  /*28e0*/  FMUL.FTZ R238, R59, R238 ;  /* 0x000000ee3bee7220 */ /* 0x000fe20000410000 */
[----:B------:R-:W-:Y:S01]  /*28f0*/  F2FP.BF16.F32.PACK_AB R136, R199, R136 ;  /* 0x00000088c788723e */ /* 0x000fe200000010ff */
[----:B------:R-:W-:Y:S01]  /*2900*/  FMUL.FTZ R199, R195, R143 ;  /* 0x0000008fc3c77220 */ /* 0x000fe20000410000 */
[----:B------:R-:W-:Y:S01]  /*2910*/  F2FP.BF16.F32.PACK_AB R138, R133, R138 ;  /* 0x0000008a858a723e */ /* 0x000fe200000010ff */
[----:B------:R-:W-:Y:S01]  /*2920*/  @P1 FADD.FTZ R198, R100, R198 ;  /* 0x000000c664c61221 */ /* 0x000fe20000010000 */
[----:B------:R-:W-:Y:S01]  /*2930*/  F2FP.BF16.F32.PACK_AB R139, R132, R139 ;  /* 0x0000008b848b723e */ /* 0x000fe200000010ff */
[----:B------:R-:W-:Y:S01]  /*2940*/  @P1 FADD.FTZ R199, R101, R199 ;  /* 0x000000c765c71221 */ /* 0x000fe20000010000 */
[----:B------:R-:W0:Y:S01]  /*2950*/  @P2 LDC.64 R132, c[0x0][0x308] ;  /* 0x0000c200ff842b82 */ /* 0x000e220000000a00 */
[----:B------:R-:W-:-:S05]  /*2960*/  F2FP.BF16.F32.PACK_AB R137, R238, R137 ;  /* 0x00000089ee89723e */ /* 0x000fca00000010ff */
[----:B------:R1:W-:Y:S04]  /*2970*/  STG.E.128 desc[UR4][R218.64], R136 ;  /* 0x00000088da007986 */ /* 0x0003e8000c101d04 */
[----:B------:R-:W2:Y:S01]  /*2980*/  LDG.E.128 R140, desc[UR4][R140.64] ;  /* 0x000000048c8c7981 */ /* 0x000ea2000c1e1d00 */
[----:B-1----:R-:W-:Y:S01]  /*2990*/  FFMA.FTZ R219, R229, R167, R166 ;  /* 0x000000a7e5db7223 */ /* 0x002fe200000100a6 */
[----:B------:R-:W-:Y:S01]  /*29a0*/  FMUL.FTZ R218, R195, R230 ;  /* 0x000000e6c3da7220 */ /* 0x000fe20000410000 */
[----:B0-----:R-:W-:Y:S01]  /*29b0*/  @P2 IMAD.WIDE.U32 R132, R211, 0x20, R132 ;  /* 0x00000020d3842825 */ /* 0x001fe200078e0084 */
[----:B------:R-:W-:-:S03]  /*29c0*/  SEL R136, R198, R124, P3 ;  /* 0x0000007cc6887207 */ /* 0x000fc60001800000 */
[----:B------:R-:W-:Y:S01]  /*29d0*/  FADD.FTZ R219, R232, -R219 ;  /* 0x800000dbe8db7221 */ /* 0x000fe20000010000 */
[----:B------:R-:W-:Y:S01]  /*29e0*/  @P1 FADD.FTZ R218, R103, R218 ;  /* 0x000000da67da1221 */ /* 0x000fe20000010000 */
[----:B------:R-:W-:Y:S02]  /*29f0*/  SEL R137, R199, R125, P3 ;  /* 0x0000007dc7897207 */ /* 0x000fe40001800000 */
[----:B------:R-:W-:Y:S02]  /*2a00*/  FMUL.FTZ R219, R195, R219 ;  /* 0x000000dbc3db7220 */ /* 0x000fe40000410000 */
[----:B------:R-:W-:Y:S02]  /*2a10*/  SEL R139, R218, R127, P3 ;  /* 0x0000007fda8b7207 */ /* 0x000fe40001800000 */
[----:B------:R-:W-:-:S05]  /*2a20*/  @P1 FADD.FTZ R219, R102, R219 ;  /* 0x000000db66db1221 */ /* 0x000fca0000010000 */
[----:B------:R-:W-:-:S05]  /*2a30*/  SEL R138, R219, R126, P3 ;  /* 0x0000007edb8a7207 */ /* 0x000fca0001800000 */
[----:B------:R0:W-:Y:S02]  /*2a40*/  @P2 STG.E.128 desc[UR4][R132.64], R136 ;  /* 0x0000008884002986 */ /* 0x0001e4000c101d04 */
[----:B0-----:R-:W-:-:S04]  /*2a50*/  FFMA.FTZ R136, R204, R167, R166 ;  /* 0x000000a7cc887223 */ /* 0x001fc800000100a6 */
[----:B------:R-:W-:Y:S01]  /*2a60*/  FADD.FTZ R136, R206, -R136 ;  /* 0x80000088ce887221 */ /* 0x000fe20000010000 */
[----:B------:R-:W-:-:S03]  /*2a70*/  FMUL.FTZ R206, R195, R207 ;  /* 0x000000cfc3ce7220 */ /* 0x000fc60000410000 */
[----:B------:R-:W-:Y:S01]  /*2a80*/  FMUL.FTZ R207, R195, R136 ;  /* 0x00000088c3cf7220 */ /* 0x000fe20000410000 */
[----:B------:R-:W-:-:S03]  /*2a90*/  @P1 FADD.FTZ R206, R105, R206 ;  /* 0x000000ce69ce1221 */ /* 0x000fc60000010000 */
[----:B------:R-:W-:Y:S01]  /*2aa0*/  @P1 FADD.FTZ R207, R106, R207 ;  /* 0x000000cf6acf1221 */ /* 0x000fe20000010000 */
[----:B------:R-:W-:Y:S02]  /*2ab0*/  SEL R136, R205, R128, P3 ;  /* 0x00000080cd887207 */ /* 0x000fe40001800000 */
[----:B------:R-:W-:Y:S02]  /*2ac0*/  SEL R137, R206, R129, P3 ;  /* 0x00000081ce897207 */ /* 0x000fe40001800000 */
[----:B------:R-:W-:Y:S02]  /*2ad0*/  SEL R138, R207, R130, P3 ;  /* 0x00000082cf8a7207 */ /* 0x000fe40001800000 */
[----:B------:R-:W-:Y:S01]  /*2ae0*/  SEL R139, R226, R131, P3 ;  /* 0x00000083e28b7207 */ /* 0x000fe20001800000 */
[-C--:B------:R-:W-:Y:S01]  /*2af0*/  FMUL.FTZ R203, R219, R200.reuse ;  /* 0x000000c8dbcb7220 */ /* 0x080fe20000410000 */
[-C--:B------:R-:W-:Y:S01]  /*2b00*/  FMUL.FTZ R204, R218, R200.reuse ;  /* 0x000000c8dacc7220 */ /* 0x080fe20000410000 */
[-C--:B------:R-:W-:Y:S01]  /*2b10*/  FMUL.FTZ R198, R198, R200.reuse ;  /* 0x000000c8c6c67220 */ /* 0x080fe20000410000 */
[-C--:B------:R-:W-:Y:S01]  /*2b20*/  FMUL.FTZ R199, R199, R200.reuse ;  /* 0x000000c8c7c77220 */ /* 0x080fe20000410000 */
[----:B------:R0:W-:Y:S01]  /*2b30*/  @P2 STG.E.128 desc[UR4][R132.64+0x10], R136 ;  /* 0x0000108884002986 */ /* 0x0001e2000c101d04 */
[-C--:B------:R-:W-:Y:S01]  /*2b40*/  FMUL.FTZ R207, R207, R200.reuse ;  /* 0x000000c8cfcf7220 */ /* 0x080fe20000410000 */
[-C--:B------:R-:W-:Y:S01]  /*2b50*/  FMUL.FTZ R218, R226, R200.reuse ;  /* 0x000000c8e2da7220 */ /* 0x080fe20000410000 */
[-C--:B------:R-:W-:Y:S01]  /*2b60*/  FMUL.FTZ R205, R205, R200.reuse ;  /* 0x000000c8cdcd7220 */ /* 0x080fe20000410000 */
[----:B------:R-:W-:Y:S01]  /*2b70*/  FMUL.FTZ R206, R206, R200 ;  /* 0x000000c8cece7220 */ /* 0x000fe20000410000 */
[----:B0-----:R-:W-:Y:S01]  /*2b80*/  FMUL.FTZ R137, R50, R203 ;  /* 0x000000cb32897220 */ /* 0x001fe20000410000 */
[----:B------:R-:W-:Y:S01]  /*2b90*/  FMUL.FTZ R132, R51, R204 ;  /* 0x000000cc33847220 */ /* 0x000fe20000410000 */
[----:B------:R-:W-:Y:S01]  /*2ba0*/  FMUL.FTZ R136, R48, R198 ;  /* 0x000000c630887220 */ /* 0x000fe20000410000 */
[----:B------:R-:W-:Y:S01]  /*2bb0*/  FMUL.FTZ R133, R49, R199 ;  /* 0x000000c731857220 */ /* 0x000fe20000410000 */
[----:B------:R-:W-:-:S02]  /*2bc0*/  FMUL.FTZ R139, R46, R207 ;  /* 0x000000cf2e8b7220 */ /* 0x000fc40000410000 */
[----:B------:R-:W-:Y:S01]  /*2bd0*/  F2FP.BF16.F32.PACK_AB R137, R132, R137 ;  /* 0x000000898489723e */ /* 0x000fe200000010ff */
[----:B------:R-:W-:Y:S01]  /*2be0*/  FMUL.FTZ R132, R47, R218 ;  /* 0x000000da2f847220 */ /* 0x000fe20000410000 */
[----:B------:R-:W-:Y:S01]  /*2bf0*/  F2FP.BF16.F32.PACK_AB R136, R133, R136 ;  /* 0x000000888588723e */ /* 0x000fe200000010ff */
[----:B------:R-:W-:Y:S01]  /*2c00*/  FMUL.FTZ R138, R44, R205 ;  /* 0x000000cd2c8a7220 */ /* 0x000fe20000410000 */
[----:B------:R-:W-:Y:S02]  /*2c10*/  FMUL.FTZ R133, R45, R206 ;  /* 0x000000ce2d857220 */ /* 0x000fe40000410000 */
[----:B------:R-:W-:Y:S02]  /*2c20*/  F2FP.BF16.F32.PACK_AB R139, R132, R139 ;  /* 0x0000008b848b723e */ /* 0x000fe400000010ff */
[----:B------:R-:W-:Y:S02]  /*2c30*/  LEA R132, P5, R211, UR14, 0x4 ;  /* 0x0000000ed3847c11 */ /* 0x000fe4000f8a20ff */
[----:B------:R-:W-:-:S02]  /*2c40*/  F2FP.BF16.F32.PACK_AB R138, R133, R138 ;  /* 0x0000008a858a723e */ /* 0x000fc400000010ff */
[----:B------:R-:W-:-:S05]  /*2c50*/  LEA.HI.X R133, R211, UR15, RZ, 0x4, P5 ;  /* 0x0000000fd3857c11 */ /* 0x000fca000a8f24ff */
[----:B------:R0:W-:Y:S02]  /*2c60*/  STG.E.128 desc[UR4][R132.64], R136 ;  /* 0x0000008884007986 */ /* 0x0001e4000c101d04 */
[----:B0-----:R-:W0:Y:S01]  /*2c70*/  @P2 LDC.64 R132, c[0x0][0x308] ;  /* 0x0000c200ff842b82 */ /* 0x001e220000000a00 */
[----:B------:R-:W-:Y:S01]  /*2c80*/  IMAD.WIDE.U32 R136, R196, 0x10, R250 ;  /* 0x00000010c4887825 */ /* 0x000fe200078e00fa */
[----:B------:R-:W-:-:S03]  /*2c90*/  SEL R146, R178, R126, P3 ;  /* 0x0000007eb2927207 */ /* 0x000fc60001800000 */
[----:B------:R-:W-:Y:S01]  /*2ca0*/  @P1 FADD.FTZ R170, R113, R170 ;  /* 0x000000aa71aa1221 */ /* 0x000fe20000010000 */
[----:B------:R-:W-:Y:S01]  /*2cb0*/  SEL R147, R179, R127, P3 ;  /* 0x0000007fb3937207 */ /* 0x000fe20001800000 */
[----:B------:R-:W-:Y:S01]  /*2cc0*/  @P1 FADD.FTZ R171, R114, R171 ;  /* 0x000000ab72ab1221 */ /* 0x000fe20000010000 */
[----:B------:R-:W-:Y:S01]  /*2cd0*/  @P1 FADD.FTZ R168, R115, R168 ;  /* 0x000000a873a81221 */ /* 0x000fe20000010000 */
[----:B------:R-:W3:Y:S01]  /*2ce0*/  LDG.E.128 R136, desc[UR4][R136.64] ;  /* 0x0000000488887981 */ /* 0x000ee2000c1e1d00 */
[-C--:B------:R-:W-:Y:S01]  /*2cf0*/  FMUL.FTZ R201, R201, R200.reuse ;  /* 0x000000c8c9c97220 */ /* 0x080fe20000410000 */
[-C--:B------:R-:W-:Y:S01]  /*2d00*/  FMUL.FTZ R202, R202, R200.reuse ;  /* 0x000000c8caca7220 */ /* 0x080fe20000410000 */
[-C--:B------:R-:W-:Y:S01]  /*2d10*/  FMUL.FTZ R178, R178, R200.reuse ;  /* 0x000000c8b2b27220 */ /* 0x080fe20000410000 */
[----:B------:R-:W-:Y:S01]  /*2d20*/  FMUL.FTZ R179, R179, R200 ;  /* 0x000000c8b3b37220 */ /* 0x000fe20000410000 */
        /* <DEDUP_REMOVED lines=24> */
[----:B------:R-:W-:Y:S01]  /*2eb0*/  LEA.HI.X R133, R196, UR15, RZ, 0x4, P5 ;  /* 0x0000000fc4857c11 */ /* 0x000fe2000a8f24ff */
[----:B------:R-:W-:Y:S01]  /*2ec0*/  IMAD.WIDE.U32 R158, R194, 0x10, R250 ;  /* 0x00000010c29e7825 */ /* 0x000fe200078e00fa */
[----:B------:R-:W4:Y:S04]  /*2ed0*/  LDL.LU R196, [R1+0x4] ;  /* 0x0000040001c47983 */ /* 0x000f280000300800 */
[----:B------:R-:W3:Y:S04]  /*2ee0*/  LDL.LU R252, [R1+0x20] ;  /* 0x0000200001fc7983 */ /* 0x000ee80000300800 */
        /* <DEDUP_REMOVED lines=12> */
[----:B------:R-:W3:Y:S01]  /*2fb0*/  LDL.LU R227, [R1+0x5c] ;  /* 0x00005c0001e37983 */ /* 0x000ee20000300800 */
[----:B------:R-:W-:-:S03]  /*2fc0*/  FFMA.FTZ R157, R157, R167, R166 ;  /* 0x000000a79d9d7223 */ /* 0x000fc600000100a6 */
[----:B------:R-:W3:Y:S01]  /*2fd0*/  LDL.LU R226, [R1+0x58] ;  /* 0x0000580001e27983 */ /* 0x000ee20000300800 */
[----:B------:R-:W-:-:S03]  /*2fe0*/  FFMA.FTZ R155, R155, R167, R166 ;  /* 0x000000a79b9b7223 */ /* 0x000fc600000100a6 */
[----:B------:R-:W3:Y:S01]  /*2ff0*/  LDL.LU R219, [R1+0x64] ;  /* 0x0000640001db7983 */ /* 0x000ee20000300800 */
[----:B------:R-:W-:-:S03]  /*3000*/  FFMA.FTZ R154, R154, R167, R166 ;  /* 0x000000a79a9a7223 */ /* 0x000fc600000100a6 */
[----:B------:R-:W3:Y:S01]  /*3010*/  LDL.LU R211, [R1+0x60] ;  /* 0x0000600001d37983 */ /* 0x000ee20000300800 */
[-CC-:B------:R-:W-:Y:S01]  /*3020*/  FFMA.FTZ R148, R148, R167.reuse, R166.reuse ;  /* 0x000000a794947223 */ /* 0x180fe200000100a6 */
[-CC-:B------:R-:W-:Y:S02]  /*3030*/  FFMA.FTZ R160, R160, R167.reuse, R166.reuse ;  /* 0x000000a7a0a07223 */ /* 0x180fe400000100a6 */
[----:B------:R-:W3:Y:S01]  /*3040*/  LDL.LU R173, [R1+0x6c] ;  /* 0x00006c0001ad7983 */ /* 0x000ee20000300800 */
[-CC-:B------:R-:W-:Y:S01]  /*3050*/  FFMA.FTZ R150, R150, R167.reuse, R166.reuse ;  /* 0x000000a796967223 */ /* 0x180fe200000100a6 */
[-CC-:B------:R-:W-:Y:S02]  /*3060*/  FFMA.FTZ R151, R151, R167.reuse, R166.reuse ;  /* 0x000000a797977223 */ /* 0x180fe400000100a6 */
[----:B------:R0:W-:Y:S01]  /*3070*/  STG.E.128 desc[UR4][R132.64], R144 ;  /* 0x0000009084007986 */ /* 0x0001e2000c101d04 */
[----:B------:R-:W-:-:S03]  /*3080*/  FFMA.FTZ R153, R153, R167, R166 ;  /* 0x000000a799997223 */ /* 0x000fc600000100a6 */
[----:B------:R-:W3:Y:S01]  /*3090*/  LDL.LU R172, [R1+0x68] ;  /* 0x0000680001ac7983 */ /* 0x000ee20000300800 */
[----:B------:R-:W-:Y:S01]  /*30a0*/  FADD.FTZ R157, R165, -R157 ;  /* 0x8000009da59d7221 */ /* 0x000fe20000010000 */
[----:B------:R-:W-:Y:S01]  /*30b0*/  FADD.FTZ R155, R164, -R155 ;  /* 0x8000009ba49b7221 */ /* 0x000fe20000010000 */
[----:B------:R-:W-:Y:S01]  /*30c0*/  FADD.FTZ R160, R163, -R160 ;  /* 0x800000a0a3a07221 */ /* 0x000fe20000010000 */
[----:B------:R-:W-:Y:S01]  /*30d0*/  FADD.FTZ R150, R162, -R150 ;  /* 0x80000096a2967221 */ /* 0x000fe20000010000 */
[----:B0-----:R0:W3:Y:S04]  /*30e0*/  LDG.E.128 R144, desc[UR4][R158.64] ;  /* 0x000000049e907981 */ /* 0x0010e8000c1e1d00 */
[----:B------:R-:W3:Y:S04]  /*30f0*/  LDL.LU R159, [R1+0x24] ;  /* 0x00002400019f7983 */ /* 0x000ee80000300800 */
[----:B------:R-:W3:Y:S04]  /*3100*/  LDL.LU R167, [R1+0x1c] ;  /* 0x00001c0001a77983 */ /* 0x000ee80000300800 */
[----:B------:R-:W3:Y:S04]  /*3110*/  LDL.LU R166, [R1+0x18] ;  /* 0x0000180001a67983 */ /* 0x000ee80000300800 */
[----:B------:R-:W3:Y:S04]  /*3120*/  LDL.LU R165, [R1+0x10] ;  /* 0x0000100001a57983 */ /* 0x000ee80000300800 */
[----:B------:R-:W3:Y:S04]  /*3130*/  LDL.LU R164, [R1+0x14] ;  /* 0x0000140001a47983 */ /* 0x000ee80000300800 */
[----:B------:R-:W3:Y:S04]  /*3140*/  LDL.LU R163, [R1+0x8] ;  /* 0x0000080001a37983 */ /* 0x000ee80000300800 */
[----:B------:R-:W3:Y:S01]  /*3150*/  LDL.LU R162, [R1+0xc] ;  /* 0x00000c0001a27983 */ /* 0x000ee20000300800 */
[----:B------:R-:W-:Y:S01]  /*3160*/  FADD.FTZ R154, R152, -R154 ;  /* 0x8000009a989a7221 */ /* 0x000fe20000010000 */
[----:B------:R-:W-:-:S02]  /*3170*/  FADD.FTZ R152, R161, -R151 ;  /* 0x80000097a1987221 */ /* 0x000fc40000010000 */
[----:B------:R-:W3:Y:S01]  /*3180*/  LDL.LU R161, [R1] ;  /* 0x0000000001a17983 */ /* 0x000ee20000300800 */
[C---:B------:R-:W-:Y:S02]  /*3190*/  SHF.L.U32 R132, R134.reuse, 0x10, RZ ;  /* 0x0000001086847819 */ /* 0x040fe400000006ff */
[----:B0-----:R-:W-:Y:S02]  /*31a0*/  PRMT R158, R134, 0x7632, R158 ;  /* 0x00007632869e7816 */ /* 0x001fe4000000009e */
[C---:B------:R-:W-:Y:S02]  /*31b0*/  PRMT R134, R135.reuse, 0x7632, R134 ;  /* 0x0000763287867816 */ /* 0x040fe40000000086 */
[----:B------:R-:W-:Y:S02]  /*31c0*/  SHF.L.U32 R135, R135, 0x10, RZ ;  /* 0x0000001087877819 */ /* 0x000fe400000006ff */
[----:B------:R-:W-:Y:S01]  /*31d0*/  SHF.L.U32 R134, R134, 0x10, RZ ;  /* 0x0000001086867819 */ /* 0x000fe200000006ff */
[----:B------:R-:W-:Y:S01]  /*31e0*/  FMUL.FTZ R151, R195, R152 ;  /* 0x00000098c3977220 */ /* 0x000fe20000410000 */
[----:B--2---:R-:W-:Y:S01]  /*31f0*/  SHF.L.U32 R152, R141, 0x10, RZ ;  /* 0x000000108d987819 */ /* 0x004fe200000006ff */
[----:B------:R-:W-:Y:S01]  /*3200*/  FADD.FTZ R148, R149, -R148 ;  /* 0x8000009495947221 */ /* 0x000fe20000010000 */
[C---:B------:R-:W-:Y:S01]  /*3210*/  FMUL.FTZ R155, R195.reuse, R155 ;  /* 0x0000009bc39b7220 */ /* 0x040fe20000410000 */
[----:B------:R-:W-:-:S02]  /*3220*/  FMUL.FTZ R133, R195, R154 ;  /* 0x0000009ac3857220 */ /* 0x000fc40000410000 */
[----:B------:R-:W-:Y:S01]  /*3230*/  FMUL.FTZ R148, R195, R148 ;  /* 0x00000094c3947220 */ /* 0x000fe20000410000 */
[----:B------:R-:W-:Y:S01]  /*3240*/  @P1 FADD.FTZ R155, R118, R155 ;  /* 0x0000009b769b1221 */ /* 0x000fe20000010000 */
[----:B------:R-:W-:Y:S01]  /*3250*/  FADD.FTZ R156, R156, -R153 ;  /* 0x800000999c9c7221 */ /* 0x000fe20000010000 */
[----:B------:R-:W-:Y:S01]  /*3260*/  @P1 FADD.FTZ R133, R116, R133 ;  /* 0x0000008574851221 */ /* 0x000fe20000010000 */
[----:B------:R-:W-:Y:S01]  /*3270*/  @P1 FADD.FTZ R148, R119, R148 ;  /* 0x0000009477941221 */ /* 0x000fe20000010000 */
[----:B------:R-:W-:Y:S01]  /*3280*/  FMUL.FTZ R150, R195, R150 ;  /* 0x00000096c3967220 */ /* 0x000fe20000410000 */
[----:B------:R-:W-:Y:S01]  /*3290*/  PRMT R153, R143, 0x7632, R153 ;  /* 0x000076328f997816 */ /* 0x000fe20000000099 */
[C---:B------:R-:W-:Y:S01]  /*32a0*/  FMUL.FTZ R149, R195.reuse, R160 ;  /* 0x000000a0c3957220 */ /* 0x040fe20000410000 */
[----:B------:R-:W-:Y:S01]  /*32b0*/  SHF.L.U32 R158, R158, 0x10, RZ ;  /* 0x000000109e9e7819 */ /* 0x000fe200000006ff */
[----:B------:R-:W-:Y:S01]  /*32c0*/  FMUL.FTZ R156, R195, R156 ;  /* 0x0000009cc39c7220 */ /* 0x000fe20000410000 */
[----:B------:R-:W-:Y:S01]  /*32d0*/  SHF.L.U32 R154, R143, 0x10, RZ ;  /* 0x000000108f9a7819 */ /* 0x000fe200000006ff */
[----:B------:R-:W-:Y:S01]  /*32e0*/  FMUL.FTZ R143, R133, R200 ;  /* 0x000000c8858f7220 */ /* 0x000fe20000410000 */
[----:B------:R-:W-:Y:S01]  /*32f0*/  SEL R126, R155, R126, P3 ;  /* 0x0000007e9b7e7207 */ /* 0x000fe20001800000 */
[----:B------:R-:W-:Y:S01]  /*3300*/  @P1 FADD.FTZ R150, R121, R150 ;  /* 0x0000009679961221 */ /* 0x000fe20000010000 */
[C---:B------:R-:W-:Y:S01]  /*3310*/  SEL R127, R148.reuse, R127, P3 ;  /* 0x0000007f947f7207 */ /* 0x040fe20001800000 */
[-C--:B------:R-:W-:Y:S01]  /*3320*/  FMUL.FTZ R155, R155, R200.reuse ;  /* 0x000000c89b9b7220 */ /* 0x080fe20000410000 */
[----:B------:R-:W-:Y:S01]  /*3330*/  SHF.L.U32 R153, R153, 0x10, RZ ;  /* 0x0000001099997819 */ /* 0x000fe200000006ff */
[----:B------:R-:W-:Y:S01]  /*3340*/  FMUL.FTZ R148, R148, R200 ;  /* 0x000000c894947220 */ /* 0x000fe20000410000 */
[----:B------:R-:W-:Y:S01]  /*3350*/  @P1 FADD.FTZ R149, R120, R149 ;  /* 0x0000009578951221 */ /* 0x000fe20000010000 */
[----:B------:R-:W-:Y:S01]  /*3360*/  @P1 FADD.FTZ R151, R122, R151 ;  /* 0x000000977a971221 */ /* 0x000fe20000010000 */
[----:B------:R-:W-:Y:S01]  /*3370*/  SEL R124, R133, R124, P3 ;  /* 0x0000007c857c7207 */ /* 0x000fe20001800000 */
[----:B------:R-:W-:Y:S01]  /*3380*/  @P1 FADD.FTZ R156, R123, R156 ;  /* 0x0000009c7b9c1221 */ /* 0x000fe20000010000 */
[C---:B------:R-:W-:Y:S01]  /*3390*/  SEL R129, R150.reuse, R129, P3 ;  /* 0x0000008196817207 */ /* 0x040fe20001800000 */
[----:B------:R-:W-:Y:S01]  /*33a0*/  FMUL.FTZ R150, R150, R200 ;  /* 0x000000c896967220 */ /* 0x000fe20000410000 */
[----:B------:R-:W-:-:S02]  /*33b0*/  SEL R128, R149, R128, P3 ;  /* 0x0000008095807207 */ /* 0x000fc40001800000 */
[----:B------:R-:W-:Y:S02]  /*33c0*/  SEL R130, R151, R130, P3 ;  /* 0x0000008297827207 */ /* 0x000fe40001800000 */
[----:B------:R-:W-:Y:S01]  /*33d0*/  SEL R131, R156, R131, P3 ;  /* 0x000000839c837207 */ /* 0x000fe20001800000 */
[----:B----4-:R-:W-:Y:S01]  /*33e0*/  FFMA.FTZ R196, R174, R132, R196 ;  /* 0x00000084aec47223 */ /* 0x010fe200000100c4 */
[----:B------:R-:W-:-:S04]  /*33f0*/  FMUL.FTZ R132, R195, R157 ;  /* 0x0000009dc3847220 */ /* 0x000fc80000410000 */
[----:B------:R-:W-:Y:S01]  /*3400*/  @P1 FADD.FTZ R132, R117, R132 ;  /* 0x0000008475841221 */ /* 0x000fe20000010000 */
[----:B------:R-:W-:-:S04]  /*3410*/  FMUL.FTZ R157, R151, R200 ;  /* 0x000000c8979d7220 */ /* 0x000fc80000410000 */
[----:B------:R-:W-:Y:S01]  /*3420*/  SEL R125, R132, R125, P3 ;  /* 0x0000007d847d7207 */ /* 0x000fe20001800000 */
[----:B---3--:R-:W-:Y:S01]  /*3430*/  FFMA.FTZ R250, R218, R153, R250 ;  /* 0x00000099dafa7223 */ /* 0x008fe200000100fa */
[----:B------:R-:W-:Y:S01]  /*3440*/  FMUL.FTZ R153, R149, R200 ;  /* 0x000000c895997220 */ /* 0x000fe20000410000 */
[----:B------:R-:W-:Y:S01]  /*3450*/  STL [R1+0x4], R196 ;  /* 0x000004c401007387 */ /* 0x000fe20000100800 */
[----:B------:R-:W-:Y:S01]  /*3460*/  FFMA.FTZ R251, R207, R154, R251 ;  /* 0x0000009acffb7223 */ /* 0x000fe200000100fb */
[----:B------:R-:W-:Y:S01]  /*3470*/  FMUL.FTZ R151, R30, R157 ;  /* 0x0000009d1e977220 */ /* 0x000fe20000410000 */
[----:B------:R-:W-:Y:S01]  /*3480*/  FFMA.FTZ R163, R177, R134, R163 ;  /* 0x00000086b1a37223 */ /* 0x000fe200000100a3 */
[----:B------:R-:W-:Y:S01]  /*3490*/  PRMT R134, R140, 0x7632, R134 ;  /* 0x000076328c867816 */ /* 0x000fe20000000086 */
[----:B------:R-:W-:Y:S01]  /*34a0*/  FFMA.FTZ R162, R176, R135, R162 ;  /* 0x00000087b0a27223 */ /* 0x000fe200000100a2 */
[----:B------:R-:W-:Y:S02]  /*34b0*/  SHF.L.U32 R135, R140, 0x10, RZ ;  /* 0x000000108c877819 */ /* 0x000fe400000006ff */
[----:B------:R-:W-:-:S02]  /*34c0*/  PRMT R140, R141, 0x7632, R140 ;  /* 0x000076328d8c7816 */ /* 0x000fc4000000008c */
[----:B------:R-:W-:-:S04]  /*34d0*/  PRMT R141, R142, 0x7632, R141 ;  /* 0x000076328e8d7816 */ /* 0x000fc8000000008d */
[----:B------:R-:W-:Y:S01]  /*34e0*/  SHF.L.U32 R141, R141, 0x10, RZ ;  /* 0x000000108d8d7819 */ /* 0x000fe200000006ff */
[----:B------:R-:W-:Y:S01]  /*34f0*/  FFMA.FTZ R164, R198, R135, R164 ;  /* 0x00000087c6a47223 */ /* 0x000fe200000100a4 */
[----:B------:R-:W-:Y:S02]  /*3500*/  SHF.L.U32 R135, R140, 0x10, RZ ;  /* 0x000000108c877819 */ /* 0x000fe400000006ff */
[----:B------:R-:W-:Y:S01]  /*3510*/  PRMT R140, R137, 0x7632, R140 ;  /* 0x00007632898c7816 */ /* 0x000fe2000000008c */
[----:B------:R-:W-:Y:S01]  /*3520*/  FFMA.FTZ R252, R206, R141, R252 ;  /* 0x0000008dcefc7223 */ /* 0x000fe200000100fc */
[----:B------:R-:W-:Y:S02]  /*3530*/  PRMT R141, R138, 0x7632, R141 ;  /* 0x000076328a8d7816 */ /* 0x000fe4000000008d */
[----:B------:R-:W-:Y:S02]  /*3540*/  SHF.L.U32 R140, R140, 0x10, RZ ;  /* 0x000000108c8c7819 */ /* 0x000fe400000006ff */
[----:B------:R-:W-:-:S02]  /*3550*/  SHF.L.U32 R141, R141, 0x10, RZ ;  /* 0x000000108d8d7819 */ /* 0x000fc400000006ff */
[----:B------:R-:W-:Y:S01]  /*3560*/  SHF.L.U32 R142, R142, 0x10, RZ ;  /* 0x000000108e8e7819 */ /* 0x000fe200000006ff */
[----:B------:R-:W-:Y:S02]  /*3570*/  FFMA.FTZ R234, R179, R140, R234 ;  /* 0x0000008cb3ea7223 */ /* 0x000fe400000100ea */
[----:B------:R-:W-:Y:S01]  /*3580*/  FFMA.FTZ R232, R170, R141, R232 ;  /* 0x0000008daae87223 */ /* 0x000fe200000100e8 */
[----:B------:R-:W-:Y:S01]  /*3590*/  FFMA.FTZ R166, R204, R135, R166 ;  /* 0x00000087cca67223 */ /* 0x000fe200000100a6 */
[----:B------:R-:W-:Y:S01]  /*35a0*/  FFMA.FTZ R159, R205, R142, R159 ;  /* 0x0000008ecd9f7223 */ /* 0x000fe2000001009f */
[----:B------:R-:W0:Y:S01]  /*35b0*/  @P2 LDC.64 R140, c[0x0][0x308] ;  /* 0x0000c200ff8c2b82 */ /* 0x000e220000000a00 */
[----:B------:R-:W-:Y:S02]  /*35c0*/  SHF.L.U32 R142, R139, 0x10, RZ ;  /* 0x000000108b8e7819 */ /* 0x000fe400000006ff */
[C---:B------:R-:W-:Y:S02]  /*35d0*/  PRMT R135, R136.reuse, 0x7632, R135 ;  /* 0x0000763288877816 */ /* 0x040fe40000000087 */
[----:B------:R-:W-:Y:S01]  /*35e0*/  SHF.L.U32 R136, R136, 0x10, RZ ;  /* 0x0000001088887819 */ /* 0x000fe200000006ff */
[----:B------:R-:W-:Y:S01]  /*35f0*/  FFMA.FTZ R231, R171, R142, R231 ;  /* 0x0000008eabe77223 */ /* 0x000fe200000100e7 */
[----:B------:R-:W-:Y:S01]  /*3600*/  SHF.L.U32 R135, R135, 0x10, RZ ;  /* 0x0000001087877819 */ /* 0x000fe200000006ff */
[----:B------:R-:W-:Y:S01]  /*3610*/  FMUL.FTZ R142, R132, R200 ;  /* 0x000000c8848e7220 */ /* 0x000fe20000410000 */
[----:B------:R-:W-:Y:S01]  /*3620*/  SHF.L.U32 R134, R134, 0x10, RZ ;  /* 0x0000001086867819 */ /* 0x000fe200000006ff */
[----:B------:R-:W-:Y:S01]  /*3630*/  FFMA.FTZ R161, R175, R158, R161 ;  /* 0x0000009eafa17223 */ /* 0x000fe200000100a1 */
[----:B------:R-:W-:Y:S01]  /*3640*/  FFMA.FTZ R238, R201, R136, R238 ;  /* 0x00000088c9ee7223 */ /* 0x000fe200000100ee */
[----:B------:R-:W-:Y:S01]  /*3650*/  FFMA.FTZ R237, R202, R135, R237 ;  /* 0x00000087caed7223 */ /* 0x000fe200000100ed */
[----:B------:R-:W-:Y:S01]  /*3660*/  FMUL.FTZ R132, R32, R143 ;  /* 0x0000008f20847220 */ /* 0x000fe20000410000 */
[----:B------:R-:W-:Y:S01]  /*3670*/  FMUL.FTZ R133, R33, R142 ;  /* 0x0000008e21857220 */ /* 0x000fe20000410000 */
[----:B------:R-:W-:Y:S01]  /*3680*/  FMUL.FTZ R135, R34, R155 ;  /* 0x0000009b22877220 */ /* 0x000fe20000410000 */
[----:B------:R-:W-:Y:S01]  /*3690*/  FMUL.FTZ R136, R35, R148 ;  /* 0x0000009423887220 */ /* 0x000fe20000410000 */
[----:B------:R-:W-:Y:S01]  /*36a0*/  FFMA.FTZ R165, R199, R134, R165 ;  /* 0x00000086c7a57223 */ /* 0x000fe200000100a5 */
[----:B------:R-:W-:Y:S01]  /*36b0*/  SHF.L.U32 R137, R137, 0x10, RZ ;  /* 0x0000001089897819 */ /* 0x000fe200000006ff */
[----:B------:R-:W-:Y:S01]  /*36c0*/  FFMA.FTZ R167, R203, R152, R167 ;  /* 0x00000098cba77223 */ /* 0x000fe200000100a7 */
[----:B------:R-:W-:Y:S01]  /*36d0*/  PRMT R134, R139, 0x7632, R134 ;  /* 0x000076328b867816 */ /* 0x000fe20000000086 */
[----:B------:R-:W-:Y:S01]  /*36e0*/  FMUL.FTZ R200, R156, R200 ;  /* 0x000000c89cc87220 */ /* 0x000fe20000410000 */
[----:B------:R-:W-:Y:S01]  /*36f0*/  SHF.L.U32 R138, R138, 0x10, RZ ;  /* 0x000000108a8a7819 */ /* 0x000fe200000006ff */
[----:B------:R-:W-:Y:S01]  /*3700*/  STL [R1], R161 ;  /* 0x000000a101007387 */ /* 0x000fe20000100800 */
[----:B------:R-:W-:Y:S01]  /*3710*/  F2FP.BF16.F32.PACK_AB R132, R133, R132 ;  /* 0x000000848584723e */ /* 0x000fe200000010ff */
[----:B------:R-:W-:Y:S01]  /*3720*/  FFMA.FTZ R235, R178, R137, R235 ;  /* 0x00000089b2eb7223 */ /* 0x000fe200000100eb */
[----:B------:R-:W-:Y:S01]  /*3730*/  F2FP.BF16.F32.PACK_AB R133, R136, R135 ;  /* 0x000000878885723e */ /* 0x000fe200000010ff */
[----:B------:R-:W-:Y:S01]  /*3740*/  STL [R1+0xc], R162 ;  /* 0x00000ca201007387 */ /* 0x000fe20000100800 */
[----:B------:R-:W-:Y:S01]  /*3750*/  FMUL.FTZ R135, R28, R153 ;  /* 0x000000991c877220 */ /* 0x000fe20000410000 */
[----:B------:R-:W-:Y:S01]  /*3760*/  FMUL.FTZ R152, R29, R150 ;  /* 0x000000961d987220 */ /* 0x000fe20000410000 */
[----:B------:R-:W-:Y:S01]  /*3770*/  SHF.L.U32 R149, R134, 0x10, RZ ;  /* 0x0000001086957819 */ /* 0x000fe200000006ff */
[----:B------:R-:W-:Y:S01]  /*3780*/  STL [R1+0x8], R163 ;  /* 0x000008a301007387 */ /* 0x000fe20000100800 */
[----:B------:R-:W1:Y:S01]  /*3790*/  LDC.64 R136, c[0x0][0x210] ;  /* 0x00008400ff887b82 */ /* 0x000e620000000a00 */
[----:B------:R-:W-:Y:S01]  /*37a0*/  FMUL.FTZ R154, R31, R200 ;  /* 0x000000c81f9a7220 */ /* 0x000fe20000410000 */
[----:B------:R-:W-:Y:S01]  /*37b0*/  FFMA.FTZ R233, R169, R138, R233 ;  /* 0x0000008aa9e97223 */ /* 0x000fe200000100e9 */
[----:B------:R-:W-:Y:S01]  /*37c0*/  STL [R1+0x14], R164 ;  /* 0x000014a401007387 */ /* 0x000fe20000100800 */
[----:B------:R-:W-:-:S03]  /*37d0*/  LEA R138, P1, R194, UR14, 0x4 ;  /* 0x0000000ec28a7c11 */ /* 0x000fc6000f8220ff */
[----:B------:R-:W-:Y:S01]  /*37e0*/  STL [R1+0x1c], R167 ;  /* 0x00001ca701007387 */ /* 0x000fe20000100800 */
[----:B------:R-:W-:Y:S01]  /*37f0*/  F2FP.BF16.F32.PACK_AB R134, R152, R135 ;  /* 0x000000879886723e */ /* 0x000fe200000010ff */
[----:B------:R-:W-:Y:S02]  /*3800*/  FFMA.FTZ R230, R168, R149, R230 ;  /* 0x00000095a8e67223 */ /* 0x000fe400000100e6 */
[----:B------:R-:W-:Y:S01]  /*3810*/  STL [R1+0x24], R159 ;  /* 0x0000249f01007387 */ /* 0x000fe20000100800 */
[----:B0-----:R-:W-:Y:S01]  /*3820*/  @P2 IMAD.WIDE.U32 R140, R194, 0x20, R140 ;  /* 0x00000020c28c2825 */ /* 0x001fe200078e008c */
[----:B------:R-:W-:Y:S02]  /*3830*/  F2FP.BF16.F32.PACK_AB R135, R154, R151 ;  /* 0x000000979a87723e */ /* 0x000fe400000010ff */
[----:B------:R-:W-:Y:S01]  /*3840*/  STL [R1+0x2c], R251 ;  /* 0x00002cfb01007387 */ /* 0x000fe20000100800 */
[----:B------:R-:W-:-:S03]  /*3850*/  PRMT R149, R144, 0x7632, R149 ;  /* 0x0000763290957816 */ /* 0x000fc60000000095 */
[----:B------:R-:W-:Y:S01]  /*3860*/  STL [R1+0x10], R165 ;  /* 0x000010a501007387 */ /* 0x000fe20000100800 */
[----:B------:R-:W-:Y:S02]  /*3870*/  LEA.HI.X R139, R194, UR15, RZ, 0x4, P1 ;  /* 0x0000000fc28b7c11 */ /* 0x000fe400088f24ff */
[----:B------:R-:W-:Y:S01]  /*3880*/  SHF.L.U32 R144, R144, 0x10, RZ ;  /* 0x0000001090907819 */ /* 0x000fe200000006ff */
[----:B------:R-:W-:Y:S01]  /*3890*/  STL [R1+0x18], R166 ;  /* 0x000018a601007387 */ /* 0x000fe20000100800 */
[C---:B------:R-:W-:Y:S02]  /*38a0*/  PRMT R151, R145.reuse, 0x7632, R151 ;  /* 0x0000763291977816 */ /* 0x040fe40000000097 */
[----:B------:R-:W-:Y:S01]  /*38b0*/  SHF.L.U32 R152, R145, 0x10, RZ ;  /* 0x0000001091987819 */ /* 0x000fe200000006ff */
[----:B------:R-:W-:Y:S01]  /*38c0*/  STL [R1+0x20], R252 ;  /* 0x000020fc01007387 */ /* 0x000fe20000100800 */
[C---:B------:R-:W-:Y:S02]  /*38d0*/  PRMT R145, R146.reuse, 0x7632, R145 ;  /* 0x0000763292917816 */ /* 0x040fe40000000091 */
[----:B------:R-:W-:Y:S01]  /*38e0*/  SHF.L.U32 R146, R146, 0x10, RZ ;  /* 0x0000001092927819 */ /* 0x000fe200000006ff */
[----:B------:R-:W-:Y:S01]  /*38f0*/  STL [R1+0x28], R250 ;  /* 0x000028fa01007387 */ /* 0x000fe20000100800 */
[----:B------:R-:W-:-:S02]  /*3900*/  PRMT R154, R147, 0x7632, R154 ;  /* 0x00007632939a7816 */ /* 0x000fc4000000009a */
[----:B------:R-:W-:Y:S01]  /*3910*/  SHF.L.U32 R156, R147, 0x10, RZ ;  /* 0x00000010939c7819 */ /* 0x000fe200000006ff */
[----:B------:R-:W-:Y:S01]  /*3920*/  STL [R1+0x34], R238 ;  /* 0x000034ee01007387 */ /* 0x000fe20000100800 */
[----:B------:R-:W-:Y:S01]  /*3930*/  SHF.L.U32 R149, R149, 0x10, RZ ;  /* 0x0000001095957819 */ /* 0x000fe200000006ff */
[----:B------:R-:W-:Y:S02]  /*3940*/  FFMA.FTZ R229, R143, R144, R229 ;  /* 0x000000908fe57223 */ /* 0x000fe400000100e5 */
[----:B------:R-:W-:Y:S01]  /*3950*/  STL [R1+0x3c], R235 ;  /* 0x00003ceb01007387 */ /* 0x000fe20000100800 */
[----:B------:R-:W-:Y:S01]  /*3960*/  SHF.L.U32 R151, R151, 0x10, RZ ;  /* 0x0000001097977819 */ /* 0x000fe200000006ff */
[----:B------:R-:W-:Y:S02]  /*3970*/  FFMA.FTZ R227, R155, R152, R227 ;  /* 0x000000989be37223 */ /* 0x000fe400000100e3 */
[----:B------:R-:W-:Y:S01]  /*3980*/  STL [R1+0x44], R233 ;  /* 0x000044e901007387 */ /* 0x000fe20000100800 */
[----:B------:R-:W-:-:S03]  /*3990*/  FFMA.FTZ R219, R153, R146, R219 ;  /* 0x0000009299db7223 */ /* 0x000fc600000100db */
[----:B------:R-:W-:Y:S01]  /*39a0*/  @P2 STG.E.128 desc[UR4][R140.64], R124 ;  /* 0x0000007c8c002986 */ /* 0x000fe2000c101d04 */
[----:B------:R-:W-:-:S03]  /*39b0*/  SHF.L.U32 R145, R145, 0x10, RZ ;  /* 0x0000001091917819 */ /* 0x000fc600000006ff */
[----:B------:R-:W-:Y:S01]  /*39c0*/  @P2 STG.E.128 desc[UR4][R140.64+0x10], R128 ;  /* 0x000010808c002986 */ /* 0x000fe2000c101d04 */
[----:B------:R-:W-:-:S03]  /*39d0*/  FFMA.FTZ R173, R157, R156, R173 ;  /* 0x0000009c9dad7223 */ /* 0x000fc600000100ad */
[----:B------:R-:W-:Y:S04]  /*39e0*/  STL [R1+0x30], R237 ;  /* 0x000030ed01007387 */ /* 0x000fe80000100800 */
[----:B------:R0:W-:Y:S01]  /*39f0*/  STG.E.128 desc[UR4][R138.64], R132 ;  /* 0x000000848a007986 */ /* 0x0001e2000c101d04 */
[----:B------:R-:W-:-:S03]  /*3a00*/  FFMA.FTZ R228, R142, R149, R228 ;  /* 0x000000958ee47223 */ /* 0x000fc600000100e4 */
[----:B------:R2:W-:Y:S01]  /*3a10*/  STL [R1+0x4c], R231 ;  /* 0x00004ce701007387 */ /* 0x0005e20000100800 */
[----:B------:R-:W-:-:S03]  /*3a20*/  FFMA.FTZ R226, R148, R151, R226 ;  /* 0x0000009794e27223 */ /* 0x000fc600000100e2 */
[----:B------:R2:W-:Y:S04]  /*3a30*/  STL [R1+0x38], R234 ;  /* 0x000038ea01007387 */ /* 0x0005e80000100800 */
[----:B------:R2:W-:Y:S01]  /*3a40*/  STL [R1+0x40], R232 ;  /* 0x000040e801007387 */ /* 0x0005e20000100800 */
[----:B0-----:R-:W-:-:S03]  /*3a50*/  SHF.L.U32 R133, R154, 0x10, RZ ;  /* 0x000000109a857819 */ /* 0x001fc600000006ff */
[----:B------:R2:W-:Y:S01]  /*3a60*/  STL [R1+0x48], R230 ;  /* 0x000048e601007387 */ /* 0x0005e20000100800 */
[----:B------:R-:W-:-:S03]  /*3a70*/  FFMA.FTZ R211, R150, R145, R211 ;  /* 0x0000009196d37223 */ /* 0x000fc600000100d3 */
[----:B------:R2:W-:Y:S01]  /*3a80*/  STL [R1+0x54], R229 ;  /* 0x000054e501007387 */ /* 0x0005e20000100800 */
[----:B------:R-:W-:-:S03]  /*3a90*/  FFMA.FTZ R172, R200, R133, R172 ;  /* 0x00000085c8ac7223 */ /* 0x000fc600000100ac */
[----:B------:R2:W-:Y:S04]  /*3aa0*/  STL [R1+0x5c], R227 ;  /* 0x00005ce301007387 */ /* 0x0005e80000100800 */
[----:B------:R2:W-:Y:S04]  /*3ab0*/  STL [R1+0x64], R219 ;  /* 0x000064db01007387 */ /* 0x0005e80000100800 */
[----:B------:R2:W-:Y:S04]  /*3ac0*/  STL [R1+0x6c], R173 ;  /* 0x00006cad01007387 */ /* 0x0005e80000100800 */
[----:B------:R2:W-:Y:S01]  /*3ad0*/  STL [R1+0x50], R228 ;  /* 0x000050e401007387 */ /* 0x0005e20000100800 */
[----:B-1----:R-:W-:-:S03]  /*3ae0*/  LEA R193, R136, R193, 0x2 ;  /* 0x000000c188c17211 */ /* 0x002fc600078e10ff */
[----:B------:R2:W-:Y:S04]  /*3af0*/  STL [R1+0x58], R226 ;  /* 0x000058e201007387 */ /* 0x0005e80000100800 */
[----:B------:R2:W-:Y:S04]  /*3b00*/  STL [R1+0x68], R172 ;  /* 0x000068ac01007387 */ /* 0x0005e80000100800 */
[----:B------:R2:W-:Y:S01]  /*3b10*/  STL [R1+0x60], R211 ;  /* 0x000060d301007387 */ /* 0x0005e20000100800 */
[----:B------:R-:W-:-:S13]  /*3b20*/  ISETP.GE.AND P1, PT, R193, R137, PT ;  /* 0x00000089c100720c */ /* 0x000fda0003f26270 */
[----:B--2---:R-:W-:Y:S05]  /*3b30*/  @!P1 BRA `(.L_x_6178) ;  /* 0xffffffcc00a49947 */ /* 0x004fea000383ffff */
[----:B------:R0:W5:Y:S01]  /*3b40*/  LDL.LU R60, [R1+0x4] ;  /* 0x00000400013c7983 */ /* 0x0001620000300800 */
        /* <DEDUP_REMOVED lines=77> */
[----:B0-----:R-:W-:-:S07]  /*4020*/  MOV R87, R172 ;  /* 0x000000ac00577202 */ /* 0x001fce0000000f00 */
.L_x_6176:
        /* <DEDUP_REMOVED lines=161> */
[----:B------:R-:W-:Y:S01]  /*4a40*/  FADD.FTZ R13, R5, R26 ;  /* 0x0000001a050d7221 */ /* 0x000fe20000010000 */
[----:B------:R-:W-:Y:S01]  /*4a50*/  FADD.FTZ R17, R6, R17 ;  /* 0x0000001106117221 */ /* 0x000fe20000010000 */
[----:B------:R-:W-:Y:S01]  /*4a60*/  STS.128 [R2], R56 ;  /* 0x0000003802007388 */ /* 0x000fe20000000c00 */
[----:B------:R-:W-:-:S03]  /*4a70*/  FADD.FTZ R27, R8, R27 ;  /* 0x0000001b081b7221 */ /* 0x000fc60000010000 */
[----:B-----5:R-:W-:Y:S01]  /*4a80*/  STS.128 [R2+0x10], R60 ;  /* 0x0000103c02007388 */ /* 0x020fe20000000c00 */
        /* <DEDUP_REMOVED lines=37> */
[----:B------:R-:W-:-:S03]  /*4ce0*/  FADD.FTZ R57, R16, R41 ;  /* 0x0000002910397221 */ /* 0x000fc60000010000 */
[----:B------:R-:W4:Y:S01]  /*4cf0*/  LDS R11, [R0+0xa00] ;  /* 0x000a0000000b7984 */ /* 0x000f220000000800 */
[----:B------:R-:W-:-:S03]  /*4d00*/  FADD.FTZ R20, R21, R20 ;  /* 0x0000001415147221 */ /* 0x000fc60000010000 */
[----:B------:R-:W4:Y:S01]  /*4d10*/  LDS R31, [R0+0x1800] ;  /* 0x00180000001f7984 */ /* 0x000f220000000800 */
[----:B------:R-:W-:-:S03]  /*4d20*/  FADD.FTZ R8, RZ, R8 ;  /* 0x00000008ff087221 */ /* 0x000fc60000010000 */
        /* <DEDUP_REMOVED lines=17> */
[----:B------:R-:W-:-:S03]  /*4e40*/  FADD.FTZ R12, R12, R31 ;  /* 0x0000001f0c0c7221 */ /* 0x000fc60000010000 */
[----:B------:R0:W-:Y:S01]  /*4e50*/  STG.E desc[UR4][R4.64], R7 ;  /* 0x0000000704007986 */ /* 0x0001e2000c101904 */
[----:B------:R-:W-:-:S03]  /*4e60*/  FADD.FTZ R10, R10, R47 ;  /* 0x0000002f0a0a7221 */ /* 0x000fc60000010000 */
[----:B------:R-:W4:Y:S01]  /*4e70*/  LDS R41, [R0+0x1e00] ;  /* 0x001e000000297984 */ /* 0x000f220000000800 */
[----:B------:R-:W-:-:S03]  /*4e80*/  FADD.FTZ R61, R8, R61 ;  /* 0x0000003d083d7221 */ /* 0x000fc60000010000 */
[----:B------:R-:W4:Y:S01]  /*4e90*/  LDS R51, [R0+0x2c00] ;  /* 0x002c000000337984 */ /* 0x000f220000000800 */
[----:B------:R-:W-:Y:S01]  /*4ea0*/  FADD.FTZ R14, RZ, R14 ;  /* 0x0000000eff0e7221 */ /* 0x000fe20000010000 */
[----:B0-----:R-:W-:Y:S02]  /*4eb0*/  IADD3.X R7, R24, UR7, RZ, P0, !PT ;  /* 0x0000000718077c10 */ /* 0x001fe400087fe4ff */
[----:B------:R-:W0:Y:S01]  /*4ec0*/  LDS R21, [R0+0x2e00] ;  /* 0x002e000000157984 */ /* 0x000e220000000800 */
[----:B------:R-:W-:Y:S01]  /*4ed0*/  FADD.FTZ R11, R11, R18 ;  /* 0x000000120b0b7221 */ /* 0x000fe20000010000 */
[----:B------:R-:W-:Y:S02]  /*4ee0*/  FADD.FTZ R12, R12, R49 ;  /* 0x000000310c0c7221 */ /* 0x000fe40000010000 */
        /* <DEDUP_REMOVED lines=17> */
[----:B0-----:R-:W-:-:S03]  /*5000*/  FADD.FTZ R16, R16, R21 ;  /* 0x0000001510107221 */ /* 0x001fc60000010000 */
[----:B------:R-:W-:Y:S01]  /*5010*/  STG.E desc[UR4][R2.64+0x600], R17 ;  /* 0x0006001102007986 */ /* 0x000fe2000c101904 */
[----:B------:R-:W-:-:S03]  /*5020*/  FADD.FTZ R11, R11, R24 ;  /* 0x000000180b0b7221 */ /* 0x000fc60000010000 */
        /* <DEDUP_REMOVED lines=17> */
.L_x_6177:
        /* <DEDUP_REMOVED lines=8> */
.L_x_6180:
[----:B------:R-:W-:Y:S05]  /*51c0*/  BSYNC B0 ;  /* 0x0000000000007941 */ /* 0x000fea0003800000 */
.L_x_6179:
        /* <DEDUP_REMOVED lines=8> */
.L_x_6181:
[----:B------:R-:W-:Y:S01]  /*5250*/  HFMA2.MMA R251, -RZ, RZ, 0, 1.1920928955078125e-07 ;  /* 0x00000002fffb7435 */ /* 0x000fe200000001ff */
[----:B------:R-:W-:Y:S01]  /*5260*/  MOV R252, R166 ;  /* 0x000000a600fc7202 */ /* 0x000fe20000000f00 */
[----:B------:R-:W-:Y:S01]  /*5270*/  FADD.FTZ R167, R167, R238 ;  /* 0x000000eea7a77221 */ /* 0x000fe20000010000 */
[----:B------:R-:W-:-:S08]  /*5280*/  MOV R238, 0xffffffff ;  /* 0xffffffff00ee7802 */ /* 0x000fd00000000f00 */
[----:B------:R-:W-:Y:S05]  /*5290*/  WARPSYNC.COLLECTIVE R238, `(.L_x_6182) ;  /* 0x00000000ee087348 */ /* 0x000fea0003c00000 */
[----:B------:R0:W1:Y:S02]  /*52a0*/  SHFL.BFLY P1, R238, R252, R251, R250 ;  /* 0x0c0000fbfcee7389 */ /* 0x00006400000200fa */
[----:B01----:R-:W-:Y:S01]  /*52b0*/  ENDCOLLECTIVE ;  /* 0x000000000000791b */ /* 0x003fe20003800000 */
.L_x_6182:
[----:B------:R-:W-:Y:S01]  /*52c0*/  MOV R252, R167 ;  /* 0x000000a700fc7202 */ /* 0x000fe20000000f00 */
[----:B------:R-:W-:Y:S01]  /*52d0*/  FADD.FTZ R166, R166, R238 ;  /* 0x000000eea6a67221 */ /* 0x000fe20000010000 */
[----:B------:R-:W-:-:S07]  /*52e0*/  MOV R238, 0xffffffff ;  /* 0xffffffff00ee7802 */ /* 0x000fce0000000f00 */
[----:B------:R-:W-:Y:S05]  /*52f0*/  WARPSYNC.COLLECTIVE R238, `(.L_x_6183) ;  /* 0x00000000ee087348 */ /* 0x000fea0003c00000 */
[----:B------:R0:W1:Y:S02]  /*5300*/  SHFL.BFLY P1, R238, R252, R251, R250 ;  /* 0x0c0000fbfcee7389 */ /* 0x00006400000200fa */
[----:B01----:R-:W-:Y:S01]  /*5310*/  ENDCOLLECTIVE ;  /* 0x000000000000791b */ /* 0x003fe20003800000 */
.L_x_6183:
[----:B------:R-:W-:Y:S01]  /*5320*/  HFMA2.MMA R251, -RZ, RZ, 0, 2.384185791015625e-07 ;  /* 0x00000004fffb7435 */ /* 0x000fe200000001ff */
[----:B------:R-:W-:Y:S01]  /*5330*/  MOV R252, R166 ;  /* 0x000000a600fc7202 */ /* 0x000fe20000000f00 */
[----:B------:R-:W-:Y:S01]  /*5340*/  FADD.FTZ R167, R167, R238 ;  /* 0x000000eea7a77221 */ /* 0x000fe20000010000 */
[----:B------:R-:W-:-:S08]  /*5350*/  MOV R238, 0xffffffff ;  /* 0xffffffff00ee7802 */ /* 0x000fd00000000f00 */
[----:B------:R-:W-:Y:S05]  /*5360*/  WARPSYNC.COLLECTIVE R238, `(.L_x_6184) ;  /* 0x00000000ee087348 */ /* 0x000fea0003c00000 */
[----:B------:R0:W1:Y:S02]  /*5370*/  SHFL.BFLY P1, R238, R252, R251, R250 ;  /* 0x0c0000fbfcee7389 */ /* 0x00006400000200fa */
[----:B01----:R-:W-:Y:S01]  /*5380*/  ENDCOLLECTIVE ;  /* 0x000000000000791b */ /* 0x003fe20003800000 */
.L_x_6184:
[----:B------:R-:W-:Y:S01]  /*5390*/  MOV R252, R167 ;  /* 0x000000a700fc7202 */ /* 0x000fe20000000f00 */
[----:B------:R-:W-:Y:S01]  /*53a0*/  FADD.FTZ R166, R166, R238 ;  /* 0x000000eea6a67221 */ /* 0x000fe20000010000 */
[----:B------:R-:W-:-:S07]  /*53b0*/  MOV R238, 0xffffffff ;  /* 0xffffffff00ee7802 */ /* 0x000fce0000000f00 */
[----:B------:R-:W-:Y:S05]  /*53c0*/  WARPSYNC.COLLECTIVE R238, `(.L_x_6185) ;  /* 0x00000000ee087348 */ /* 0x000fea0003c00000 */
[----:B------:R0:W1:Y:S02]  /*53d0*/  SHFL.BFLY P1, R238, R252, R251, R250 ;  /* 0x0c0000fbfcee7389 */ /* 0x00006400000200fa */
[----:B01----:R-:W-:Y:S01]  /*53e0*/  ENDCOLLECTIVE ;  /* 0x000000000000791b */ /* 0x003fe20003800000 */
.L_x_6185:
[----:B------:R-:W-:Y:S01]  /*53f0*/  HFMA2.MMA R251, -RZ, RZ, 0, 4.76837158203125e-07 ;  /* 0x00000008fffb7435 */ /* 0x000fe200000001ff */
[----:B------:R-:W-:Y:S01]  /*5400*/  MOV R252, R166 ;  /* 0x000000a600fc7202 */ /* 0x000fe20000000f00 */
[----:B------:R-:W-:Y:S01]  /*5410*/  FADD.FTZ R167, R167, R238 ;  /* 0x000000eea7a77221 */ /* 0x000fe20000010000 */
[----:B------:R-:W-:-:S08]  /*5420*/  MOV R238, 0xffffffff ;  /* 0xffffffff00ee7802 */ /* 0x000fd00000000f00 */
[----:B------:R-:W-:Y:S05]  /*5430*/  WARPSYNC.COLLECTIVE R238, `(.L_x_6186) ;  /* 0x00000000ee087348 */ /* 0x000fea0003c00000 */
[----:B------:R0:W1:Y:S02]  /*5440*/  SHFL.BFLY P1, R238, R252, R251, R250 ;  /* 0x0c0000fbfcee7389 */ /* 0x00006400000200fa */
[----:B01----:R-:W-:Y:S01]  /*5450*/  ENDCOLLECTIVE ;  /* 0x000000000000791b */ /* 0x003fe20003800000 */
.L_x_6186:
[----:B------:R-:W-:Y:S01]  /*5460*/  MOV R252, R167 ;  /* 0x000000a700fc7202 */ /* 0x000fe20000000f00 */
[----:B------:R-:W-:Y:S01]  /*5470*/  FADD.FTZ R166, R166, R238 ;  /* 0x000000eea6a67221 */ /* 0x000fe20000010000 */
[----:B------:R-:W-:-:S07]  /*5480*/  MOV R238, 0xffffffff ;  /* 0xffffffff00ee7802 */ /* 0x000fce0000000f00 */
[----:B------:R-:W-:Y:S05]  /*5490*/  WARPSYNC.COLLECTIVE R238, `(.L_x_6187) ;  /* 0x00000000ee087348 */ /* 0x000fea0003c00000 */
[----:B------:R0:W1:Y:S02]  /*54a0*/  SHFL.BFLY P1, R238, R252, R251, R250 ;  /* 0x0c0000fbfcee7389 */ /* 0x00006400000200fa */
[----:B01----:R-:W-:Y:S01]  /*54b0*/  ENDCOLLECTIVE ;  /* 0x000000000000791b */ /* 0x003fe20003800000 */
.L_x_6187:
[----:B------:R-:W-:Y:S01]  /*54c0*/  HFMA2.MMA R251, -RZ, RZ, 0, 9.5367431640625e-07 ;  /* 0x00000010fffb7435 */ /* 0x000fe200000001ff */
[----:B------:R-:W-:Y:S01]  /*54d0*/  MOV R252, R166 ;  /* 0x000000a600fc7202 */ /* 0x000fe20000000f00 */
[----:B------:R-:W-:Y:S01]  /*54e0*/  FADD.FTZ R167, R167, R238 ;  /* 0x000000eea7a77221 */ /* 0x000fe20000010000 */
[----:B------:R-:W-:-:S08]  /*54f0*/  MOV R238, 0xffffffff ;  /* 0xffffffff00ee7802 */ /* 0x000fd00000000f00 */
[----:B------:R-:W-:Y:S05]  /*5500*/  WARPSYNC.COLLECTIVE R238, `(.L_x_6188) ;  /* 0x00000000ee087348 */ /* 0x000fea0003c00000 */
[----:B------:R0:W1:Y:S02]  /*5510*/  SHFL.BFLY P1, R238, R252, R251, R250 ;  /* 0x0c0000fbfcee7389 */ /* 0x00006400000200fa */
[----:B01----:R-:W-:Y:S01]  /*5520*/  ENDCOLLECTIVE ;  /* 0x000000000000791b */ /* 0x003fe20003800000 */
.L_x_6188:
[----:B------:R-:W-:Y:S02]  /*5530*/  MOV R252, R167 ;  /* 0x000000a700fc7202 */ /* 0x000fe40000000f00 */
[----:B------:R-:W-:Y:S02]  /*5540*/  MOV R237, R238 ;  /* 0x000000ee00ed7202 */ /* 0x000fe40000000f00 */
[----:B------:R-:W-:-:S07]  /*5550*/  MOV R238, 0xffffffff ;  /* 0xffffffff00ee7802 */ /* 0x000fce0000000f00 */
[----:B------:R-:W-:Y:S05]  /*5560*/  WARPSYNC.COLLECTIVE R238, `(.L_x_6189) ;  /* 0x00000000ee087348 */ /* 0x000fea0003c00000 */
[----:B------:R0:W1:Y:S02]  /*5570*/  SHFL.BFLY P1, R238, R252, R251, R250 ;  /* 0x0c0000fbfcee7389 */ /* 0x00006400000200fa */
[----:B01----:R-:W-:Y:S01]  /*5580*/  ENDCOLLECTIVE ;  /* 0x000000000000791b */ /* 0x003fe20003800000 */
.L_x_6189:
[----:B------:R-:W-:Y:S05]  /*5590*/  BRA `(.L_x_6190) ;  /* 0xffffffc800b47947 */ /* 0x000fea000383ffff */
.L_x_6191:
        /* <DEDUP_REMOVED lines=14> */
.L_x_14289:


//--------------------- .text._ZN10layer_norm13ln_bwd_kernelINS_13Kernel_traitsIf13__nv_bfloat16fS2_fjLj1024ELj1ELj4ELj1ELj16ENS_18Kernel_traits_baseILj1024EfS2_fS2_fjLj128EEEEELb0ELb1ELb1ELb0EEEvNS_9BwdParamsE --------------------------
	.section	.text._ZN10layer_norm13ln_bwd_kernelINS_13Kernel_traitsIf13__nv_bfloat16fS2_fjLj1024ELj1ELj4ELj1ELj16ENS_18Kernel_traits_baseILj1024EfS2_fS2_fjLj128EEEEELb0ELb1ELb1ELb0EEEvNS_9BwdParamsE,"ax",@progbits
	.align	128
        .global         _ZN10layer_norm13ln_bwd_kernelINS_13Kernel_traitsIf13__nv_bfloat16fS2_fjLj1024ELj1ELj4ELj1ELj16ENS_18Kernel_traits_baseILj1024EfS2_fS2_fjLj128EEEEELb0ELb1ELb1ELb0EEEvNS_9BwdParamsE
        .type           _ZN10layer_norm13ln_bwd_kernelINS_13Kernel_traitsIf13__nv_bfloat16fS2_fjLj1024ELj1ELj4ELj1ELj16ENS_18Kernel_traits_baseILj1024EfS2_fS2_fjLj128EEEEELb0ELb1ELb1ELb0EEEvNS_9BwdParamsE,@function
        .size           _ZN10layer_norm13ln_bwd_kernelINS_13Kernel_traitsIf13__nv_bfloat16fS2_fjLj1024ELj1ELj4ELj1ELj16ENS_18Kernel_traits_baseILj1024EfS2_fS2_fjLj128EEEEELb0ELb1ELb1ELb0EEEvNS_9BwdParamsE,(.L_x_14290 - _ZN10layer_norm13ln_bwd_kernelINS_13Kernel_traitsIf13__nv_bfloat16fS2_fjLj1024ELj1ELj4ELj1ELj16ENS_18Kernel_traits_baseILj1024EfS2_fS2_fjLj128EEEEELb0ELb1ELb1ELb0EEEvNS_9BwdParamsE)
        .other          _ZN10layer_norm13ln_bwd_kernelINS_13Kernel_traitsIf13__nv_bfloat16fS2_fjLj1024ELj1ELj4ELj1ELj16ENS_18Kernel_traits_baseILj1024EfS2_fS2_fjLj128EEEEELb0ELb1ELb1ELb0EEEvNS_9BwdParamsE,@"STO_CUDA_ENTRY STV_DEFAULT"
_ZN10layer_norm13ln_bwd_kernelINS_13Kernel_traitsIf13__nv_bfloat16fS2_fjLj1024ELj1ELj4ELj1ELj16ENS_18Kernel_traits_baseILj1024EfS2_fS2_fjLj128EEEEELb0ELb1ELb1ELb0EEEvNS_9BwdParamsE:
.text._ZN10layer_norm13ln_bwd_kernelINS_13Kernel_traitsIf13__nv_bfloat16fS2_fjLj1024ELj1ELj4ELj1ELj16ENS_18Kernel_traits_baseILj1024EfS2_fS2_fjLj128EEEEELb0ELb1ELb1ELb0EEEvNS_9BwdParamsE:
[----:B------:R-:W0:Y:S02]  /*0000*/  LDC R1, c[0x0][0x28] ;  /* 0x00000a00ff017b82 */ /* 0x000e240000000800 */
[----:B0-----:R-:W-:Y:S01]  /*0010*/  IADD3 R1, R1, -0xb8, RZ ;  /* 0xffffff4801017810 */ /* 0x001fe20007ffe0ff */
[----:B------:R-:W0:Y:S01]  /*0020*/  S2R R26, SR_TID.X ;  /* 0x00000000001a7919 */ /* 0x000e220000002100 */
[----:B------:R-:W-:Y:S01]  /*0030*/  ULDC UR4, c[0x0][0x218] ;  /* 0x0000860000047ab9 */ /* 0x000fe20000000800 */
[----:B------:R-:W-:Y:S01]  /*0040*/  LOP3.LUT R4, R4, 0xfffffffd, RZ, 0xc0, !PT ;  /* 0xfffffffd04047812 */ /* 0x000fe200078ec0ff */
[----:B------:R-:W-:Y:S01]  /*0050*/  ULDC UR6, c[0x0][0x214] ;  /* 0x0000850000067ab9 */ /* 0x000fe20000000800 */
[----:B------:R-:W2:Y:S01]  /*0060*/  LDL.64 R56, [R1+0x28] ;  /* 0x0000280001387983 */ /* 0x000ea20000100a00 */
[----:B------:R-:W-:Y:S01]  /*0070*/  ULDC UR9, c[0x0][0x218] ;  /* 0x0000860000097ab9 */ /* 0x000fe20000000800 */
[----:B------:R-:W-:Y:S01]  /*0080*/  ULDC UR8, c[0x0][0x290] ;  /* 0x0000a40000087ab9 */ /* 0x000fe20000000800 */
        /* <DEDUP_REMOVED lines=29> */
[----:B------:R-:W1:Y:S08]  /*0260*/  @P1 LDC.64 R10, c[0x0][0x260] ;  /* 0x00009800ff0a1b82 */ /* 0x000e700000000a00 */
[----:B------:R-:W1:Y:S08]  /*0270*/  @P1 LDC.64 R12, c[0x0][0x278] ;  /* 0x00009e00ff0c1b82 */ /* 0x000e700000000a00 */
[----:B------:R-:W1:Y:S01]  /*0280*/  @P2 LDC.64 R20, c[0x0][0x278] ;  /* 0x00009e00ff142b82 */ /* 0x000e620000000a00 */
[----:B------:R-:W-:-:S04]  /*0290*/  IMAD.MOV.U32 R5, RZ, RZ, R6 ;  /* 0x000000ffff057224 */ /* 0x000fc800078e0006 */
[----:B0-----:R-:W-:-:S03]  /*02a0*/  @P0 IMAD.WIDE.U32 R2, R5, 0x20, R2 ;  /* 0x0000002005020825 */ /* 0x001fc600078e0002 */
[----:B------:R-:W0:Y:S01]  /*02b0*/  @P2 LDC.64 R18, c[0x0][0x260] ;  /* 0x00009800ff122b82 */ /* 0x000e220000000a00 */
[C---:B-1----:R-:W-:Y:S01]  /*02c0*/  @P0 IMAD.WIDE.U32 R8, R5.reuse, 0x20, R8 ;  /* 0x0000002005080825 */ /* 0x042fe200078e0008 */
[----:B------:R-:W-:-:S05]  /*02d0*/  @P0 LOP3.LUT R5, R5, 0x20, RZ, 0xfc, !PT ;  /* 0x0000002005050812 */ /* 0x000fca00078efcff */
[----:B------:R-:W-:-:S04]  /*02e0*/  @P1 IMAD.WIDE.U32 R14, R5, 0x20, R10 ;  /* 0x00000020050e1825 */ /* 0x000fc800078e000a */
[C---:B------:R-:W-:Y:S01]  /*02f0*/  @P1 IMAD.WIDE.U32 R16, R5.reuse, 0x20, R12 ;  /* 0x0000002005101825 */ /* 0x040fe200078e000c */
[----:B------:R-:W-:Y:S01]  /*0300*/  @P1 IADD3 R5, R5, 0x20, RZ ;  /* 0x0000002005051810 */ /* 0x000fe20007ffe0ff */
[----:B------:R-:W-:-:S04]  /*0310*/  ULDC.64 UR4, c[0x0][0x208] ;  /* 0x0000820000047ab9 */ /* 0x000fc80000000a00 */
[----:B------:R-:W-:-:S05]  /*0320*/  @P2 IMAD.WIDE.U32 R20, R5, 0x20, R20 ;  /* 0x0000002005142825 */ /* 0x000fca00078e0014 */
[----:B------:R-:W5:Y:S01]  /*0330*/  @P2 LDG.E.128 R36, desc[UR4][R20.64] ;  /* 0x0000000414242981 */ /* 0x000f62000c1e1d00 */
[----:B0-----:R-:W-:-:S05]  /*0340*/  @P2 IMAD.WIDE.U32 R18, R5, 0x20, R18 ;  /* 0x0000002005122825 */ /* 0x001fca00078e0012 */
[----:B------:R-:W5:Y:S04]  /*0350*/  @P2 LDG.E.128 R28, desc[UR4][R18.64] ;  /* 0x00000004121c2981 */ /* 0x000f68000c1e1d00 */
[----:B------:R-:W5:Y:S04]  /*0360*/  @P2 LDG.E.128 R32, desc[UR4][R18.64+0x10] ;  /* 0x0000100412202981 */ /* 0x000f68000c1e1d00 */
[----:B--2---:R-:W2:Y:S04]  /*0370*/  @P2 LDG.E.128 R56, desc[UR4][R20.64+0x10] ;  /* 0x0000100414382981 */ /* 0x004ea8000c1e1d00 */
[----:B---3--:R-:W3:Y:S04]  /*0380*/  @P1 LDG.E.128 R60, desc[UR4][R16.64] ;  /* 0x00000004103c1981 */ /* 0x008ee8000c1e1d00 */
[----:B----4-:R-:W4:Y:S04]  /*0390*/  @P0 LDG.E.128 R88, desc[UR4][R2.64] ;  /* 0x0000000402580981 */ /* 0x010f28000c1e1d00 */
[----:B------:R0:W4:Y:S04]  /*03a0*/  @P0 LDG.E.128 R84, desc[UR4][R2.64+0x10] ;  /* 0x0000100402540981 */ /* 0x000128000c1e1d00 */
[----:B------:R-:W4:Y:S04]  /*03b0*/  @P1 LDG.E.128 R64, desc[UR4][R16.64+0x10] ;  /* 0x0000100410401981 */ /* 0x000f28000c1e1d00 */
[----:B------:R-:W4:Y:S04]  /*03c0*/  @P0 LDG.E.128 R80, desc[UR4][R8.64+0x10] ;  /* 0x0000100408500981 */ /* 0x000f28000c1e1d00 */
[----:B------:R-:W4:Y:S04]  /*03d0*/  @P0 LDG.E.128 R76, desc[UR4][R8.64] ;  /* 0x00000004084c0981 */ /* 0x000f28000c1e1d00 */
[----:B------:R-:W4:Y:S04]  /*03e0*/  @P1 LDG.E.128 R72, desc[UR4][R14.64] ;  /* 0x000000040e481981 */ /* 0x000f28000c1e1d00 */
[----:B------:R-:W4:Y:S01]  /*03f0*/  @P1 LDG.E.128 R68, desc[UR4][R14.64+0x10] ;  /* 0x000010040e441981 */ /* 0x000f22000c1e1d00 */
[----:B------:R-:W-:-:S13]  /*0400*/  ISETP.GE.U32.AND P3, PT, R0, 0x80, PT ;  /* 0x000000800000780c */ /* 0x000fda0003f66070 */
[----:B------:R-:W1:Y:S08]  /*0410*/  @P3 LDC.64 R22, c[0x0][0x260] ;  /* 0x00009800ff163b82 */ /* 0x000e700000000a00 */
[----:B------:R-:W0:Y:S01]  /*0420*/  @P3 LDC.64 R24, c[0x0][0x278] ;  /* 0x00009e00ff183b82 */ /* 0x000e220000000a00 */
[----:B------:R-:W-:-:S05]  /*0430*/  @P2 IADD3 R5, R5, 0x20, RZ ;  /* 0x0000002005052810 */ /* 0x000fca0007ffe0ff */
[C---:B-1----:R-:W-:Y:S01]  /*0440*/  @P3 IMAD.WIDE.U32 R10, R5.reuse, 0x20, R22 ;  /* 0x00000020050a3825 */ /* 0x042fe200078e0016 */
[----:B0-----:R-:W-:Y:S02]  /*0450*/  SHF.R.U32.HI R2, RZ, 0x5, R26 ;  /* 0x00000005ff027819 */ /* 0x001fe4000001161a */
[----:B------:R-:W-:Y:S02]  /*0460*/  @P3 LOP3.LUT R4, R4, 0x2, RZ, 0xfc, !PT ;  /* 0x0000000204043812 */ /* 0x000fe400078efcff */
[----:B------:R0:W5:Y:S01]  /*0470*/  @P3 LDG.E.128 R40, desc[UR4][R10.64] ;  /* 0x000000040a283981 */ /* 0x000162000c1e1d00 */
[----:B------:R-:W-:-:S03]  /*0480*/  @P3 IMAD.WIDE.U32 R12, R5, 0x20, R24 ;  /* 0x00000020050c3825 */ /* 0x000fc600078e0018 */
[----:B------:R0:W5:Y:S01]  /*0490*/  @P3 LDG.E.128 R44, desc[UR4][R10.64+0x10] ;  /* 0x000010040a2c3981 */ /* 0x000162000c1e1d00 */
[----:B------:R-:W1:Y:S03]  /*04a0*/  S2R R5, SR_CTAID.X ;  /* 0x0000000000057919 */ /* 0x000e660000002500 */
[----:B------:R0:W5:Y:S04]  /*04b0*/  @P3 LDG.E.128 R48, desc[UR4][R12.64+0x10] ;  /* 0x000010040c303981 */ /* 0x000168000c1e1d00 */
[----:B------:R0:W5:Y:S01]  /*04c0*/  @P3 LDG.E.128 R52, desc[UR4][R12.64] ;  /* 0x000000040c343981 */ /* 0x000162000c1e1d00 */
[----:B------:R-:W-:Y:S01]  /*04d0*/  BSSY B0, `(.L_x_6192) ;  /* 0x000058a000007945 */ /* 0x000fe20003800000 */
[----:B------:R-:W-:-:S02]  /*04e0*/  CS2R R112, SRZ ;  /* 0x0000000000707805 */ /* 0x000fc4000001ff00 */
[----:B------:R-:W-:Y:S02]  /*04f0*/  CS2R R114, SRZ ;  /* 0x0000000000727805 */ /* 0x000fe4000001ff00 */
        /* <DEDUP_REMOVED lines=34> */
[----:B----4-:R-:W-:Y:S04]  /*0720*/  @P0 STL.64 [R1+0x88], R88 ;  /* 0x0000885801000387 */ /* 0x010fe80000100a00 */
[----:B------:R-:W-:Y:S04]  /*0730*/  @P0 STL.64 [R1+0x90], R90 ;  /* 0x0000905a01000387 */ /* 0x000fe80000100a00 */
[----:B------:R-:W-:Y:S04]  /*0740*/  @P0 STL.64 [R1+0x78], R84 ;  /* 0x0000785401000387 */ /* 0x000fe80000100a00 */
[----:B------:R-:W-:Y:S04]  /*0750*/  @P0 STL.64 [R1+0x80], R86 ;  /* 0x0000805601000387 */ /* 0x000fe80000100a00 */
[----:B------:R4:W-:Y:S04]  /*0760*/  @P1 STL.64 [R1+0x68], R64 ;  /* 0x0000684001001387 */ /* 0x0009e80000100a00 */
[----:B------:R-:W-:Y:S04]  /*0770*/  @P0 STL.64 [R1+0xa8], R80 ;  /* 0x0000a85001000387 */ /* 0x000fe80000100a00 */
[----:B------:R-:W-:Y:S04]  /*0780*/  @P0 STL.64 [R1+0xb0], R82 ;  /* 0x0000b05201000387 */ /* 0x000fe80000100a00 */
[----:B------:R4:W-:Y:S04]  /*0790*/  @P1 STL.64 [R1+0x70], R66 ;  /* 0x0000704201001387 */ /* 0x0009e80000100a00 */
[----:B------:R-:W-:Y:S04]  /*07a0*/  @P0 STL.64 [R1+0x98], R76 ;  /* 0x0000984c01000387 */ /* 0x000fe80000100a00 */
[----:B------:R-:W-:Y:S04]  /*07b0*/  @P0 STL.64 [R1+0xa0], R78 ;  /* 0x0000a04e01000387 */ /* 0x000fe80000100a00 */
[----:B------:R4:W-:Y:S01]  /*07c0*/  @P1 STL.64 [R1+0x48], R72 ;  /* 0x0000484801001387 */ /* 0x0009e20000100a00 */
[----:B-1----:R-:W-:-:S03]  /*07d0*/  CS2R R56, SRZ ;  /* 0x0000000000387805 */ /* 0x002fc6000001ff00 */
[----:B------:R1:W-:Y:S01]  /*07e0*/  @P1 STL.64 [R1+0x50], R74 ;  /* 0x0000504a01001387 */ /* 0x0003e20000100a00 */
[----:B--2---:R-:W-:Y:S02]  /*07f0*/  CS2R R58, SRZ ;  /* 0x00000000003a7805 */ /* 0x004fe4000001ff00 */
[----:B---3--:R-:W-:Y:S01]  /*0800*/  CS2R R60, SRZ ;  /* 0x00000000003c7805 */ /* 0x008fe2000001ff00 */
[----:B------:R2:W-:Y:S01]  /*0810*/  @P1 STL.64 [R1+0x38], R68 ;  /* 0x0000384401001387 */ /* 0x0005e20000100a00 */
[----:B0-----:R-:W-:Y:S02]  /*0820*/  CS2R R62, SRZ ;  /* 0x00000000003e7805 */ /* 0x001fe4000001ff00 */
[----:B----4-:R-:W-:Y:S02]  /*0830*/  CS2R R64, SRZ ;  /* 0x0000000000407805 */ /* 0x010fe4000001ff00 */
[----:B------:R-:W-:Y:S01]  /*0840*/  CS2R R66, SRZ ;  /* 0x0000000000427805 */ /* 0x000fe2000001ff00 */
[----:B------:R0:W-:Y:S01]  /*0850*/  @P1 STL.64 [R1+0x40], R70 ;  /* 0x0000404601001387 */ /* 0x0001e20000100a00 */
[----:B------:R-:W-:-:S02]  /*0860*/  CS2R R72, SRZ ;  /* 0x0000000000487805 */ /* 0x000fc4000001ff00 */
[----:B------:R-:W-:Y:S02]  /*0870*/  CS2R R76, SRZ ;  /* 0x00000000004c7805 */ /* 0x000fe4000001ff00 */
[----:B------:R-:W-:Y:S02]  /*0880*/  CS2R R78, SRZ ;  /* 0x00000000004e7805 */ /* 0x000fe4000001ff00 */
[----:B-1----:R-:W-:Y:S02]  /*0890*/  CS2R R74, SRZ ;  /* 0x00000000004a7805 */ /* 0x002fe4000001ff00 */
[----:B------:R-:W-:Y:S02]  /*08a0*/  CS2R R84, SRZ ;  /* 0x0000000000547805 */ /* 0x000fe4000001ff00 */
[----:B------:R-:W-:Y:S02]  /*08b0*/  CS2R R86, SRZ ;  /* 0x0000000000567805 */ /* 0x000fe4000001ff00 */
[----:B------:R-:W-:-:S02]  /*08c0*/  CS2R R88, SRZ ;  /* 0x0000000000587805 */ /* 0x000fc4000001ff00 */
[----:B--2---:R-:W-:Y:S02]  /*08d0*/  CS2R R68, SRZ ;  /* 0x0000000000447805 */ /* 0x004fe4000001ff00 */
[----:B------:R-:W-:Y:S02]  /*08e0*/  CS2R R90, SRZ ;  /* 0x00000000005a7805 */ /* 0x000fe4000001ff00 */
[----:B------:R-:W-:Y:S02]  /*08f0*/  CS2R R80, SRZ ;  /* 0x0000000000507805 */ /* 0x000fe4000001ff00 */
[----:B------:R-:W-:Y:S02]  /*0900*/  CS2R R82, SRZ ;  /* 0x0000000000527805 */ /* 0x000fe4000001ff00 */
[----:B0-----:R-:W-:Y:S01]  /*0910*/  CS2R R70, SRZ ;  /* 0x0000000000467805 */ /* 0x001fe2000001ff00 */
[----:B------:R-:W-:Y:S06]  /*0920*/  @P3 BRA `(.L_x_6193) ;  /* 0x0000005400103947 */ /* 0x000fec0003800000 */
[----:B------:R-:W-:Y:S01]  /*0930*/  ULDC.64 UR6, c[0x0][0x2c8] ;  /* 0x0000b20000067ab9 */ /* 0x000fe20000000a00 */
[----:B------:R-:W-:Y:S01]  /*0940*/  LOP3.LUT R4, R4, 0xfffffffb, RZ, 0xc0, !PT ;  /* 0xfffffffb04047812 */ /* 0x000fe200078ec0ff */
[----:B------:R-:W-:Y:S01]  /*0950*/  HFMA2.MMA R57, -RZ, RZ, 0, 0 ;  /* 0x00000000ff397435 */ /* 0x000fe200000001ff */
[----:B------:R-:W-:-:S04]  /*0960*/  ISETP.NE.U32.AND P3, PT, RZ, UR6, PT ;  /* 0x00000006ff007c0c */ /* 0x000fc8000bf65070 */
[----:B------:R-:W-:-:S04]  /*0970*/  ISETP.NE.AND.EX P3, PT, RZ, UR7, PT, P3 ;  /* 0x00000007ff007c0c */ /* 0x000fc8000bf65330 */
[----:B------:R-:W-:-:S13]  /*0980*/  ISETP.LT.U32.OR P3, PT, R0, 0x80, !P3 ;  /* 0x000000800000780c */ /* 0x000fda0005f61470 */
[----:B------:R-:W-:-:S07]  /*0990*/  @P3 LOP3.LUT R4, R4, 0x4, RZ, 0xfc, !PT ;  /* 0x0000000404043812 */ /* 0x000fce00078efcff */
.L_x_6293:
[----:B0-----:R-:W0:Y:S08]  /*09a0*/  LDC.64 R2, c[0x0][0x288] ;  /* 0x0000a200ff027b82 */ /* 0x001e300000000a00 */
[----:B-1----:R-:W1:Y:S08]  /*09b0*/  LDC.64 R6, c[0x0][0x258] ;  /* 0x00009600ff067b82 */ /* 0x002e700000000a00 */
[----:B--23--:R-:W2:Y:S01]  /*09c0*/  LDC.64 R192, c[0x0][0x280] ;  /* 0x0000a000ffc07b82 */ /* 0x00cea20000000a00 */
[----:B0-----:R-:W-:-:S05]  /*09d0*/  IMAD.WIDE R2, R5, 0x4, R2 ;  /* 0x0000000405027825 */ /* 0x001fca00078e0202 */
[----:B------:R1:W3:Y:S02]  /*09e0*/  LDG.E R8, desc[UR4][R2.64] ;  /* 0x0000000402087981 */ /* 0x0002e4000c1e1900 */
[----:B-1----:R-:W-:-:S04]  /*09f0*/  IMAD.WIDE R2, R5, 0x4, R6 ;  /* 0x0000000405027825 */ /* 0x002fc800078e0206 */
[----:B--2---:R-:W-:Y:S01]  /*0a00*/  IMAD.WIDE R6, R5, 0x4, R192 ;  /* 0x0000000405067825 */ /* 0x004fe200078e02c0 */
[----:B------:R-:W0:Y:S01]  /*0a10*/  S2R R17, SR_TID.X ;  /* 0x0000000000117919 */ /* 0x000e220000002100 */
[----:B------:R-:W1:Y:S03]  /*0a20*/  LDC.64 R192, c[0x0][0x2c8] ;  /* 0x0000b200ffc07b82 */ /* 0x000e660000000a00 */
[----:B------:R2:W4:Y:S04]  /*0a30*/  LDG.E R194, desc[UR4][R6.64] ;  /* 0x0000000406c27981 */ /* 0x000528000c1e1900 */
[----:B-----5:R2:W5:Y:S02]  /*0a40*/  LDG.E R3, desc[UR4][R2.64] ;  /* 0x0000000402037981 */ /* 0x020564000c1e1900 */
[----:B--2---:R-:W-:-:S05]  /*0a50*/  MOV R7, UR9 ;  /* 0x0000000900077c02 */ /* 0x004fca0008000f00 */
[----:B------:R-:W-:-:S05]  /*0a60*/  IMAD R2, R5, R7, RZ ;  /* 0x0000000705027224 */ /* 0x000fca00078e02ff */
[----:B------:R-:W-:-:S04]  /*0a70*/  SHF.R.S32.HI R6, RZ, 0x1f, R2 ;  /* 0x0000001fff067819 */ /* 0x000fc80000011402 */
[----:B------:R-:W-:Y:S02]  /*0a80*/  LEA.HI R2, R6, R2, RZ, 0x3 ;  /* 0x0000000206027211 */ /* 0x000fe400078f18ff */
[----:B0-----:R-:W-:Y:S01]  /*0a90*/  LOP3.LUT R6, R17, 0x1f, RZ, 0xc0, !PT ;  /* 0x0000001f11067812 */ /* 0x001fe200078ec0ff */
[----:B------:R-:W-:Y:S03]  /*0aa0*/  BSSY B1, `(.L_x_6194) ;  /* 0x00001a7000017945 */ /* 0x000fe60003800000 */
[----:B------:R-:W-:-:S05]  /*0ab0*/  LEA.HI.SX32 R2, R2, R6, 0x1d ;  /* 0x0000000602027211 */ /* 0x000fca00078feaff */
[----:B-1----:R-:W-:Y:S01]  /*0ac0*/  IMAD.WIDE.U32 R216, R2, 0x20, R192 ;  /* 0x0000002002d87825 */ /* 0x002fe200078e00c0 */
[----:B---3--:R-:W-:Y:S01]  /*0ad0*/  ISETP.GT.AND P3, PT, R8, RZ, PT ;  /* 0x000000ff0800720c */ /* 0x008fe20003f64270 */
[----:B----4-:R0:W-:-:S12]  /*0ae0*/  STL [R1+0x24], R194 ;  /* 0x000024c201007387 */ /* 0x0101d80000100800 */
[----:B------:R-:W-:Y:S05]  /*0af0*/  @P3 BRA `(.L_x_6195) ;  /* 0x0000000000983947 */ /* 0x000fea0003800000 */
[----:B------:R-:W-:Y:S01]  /*0b00*/  BSSY B2, `(.L_x_6196) ;  /* 0x0000009000027945 */ /* 0x000fe20003800000 */
[----:B------:R-:W-:-:S03]  /*0b10*/  IMAD.MOV.U32 R8, RZ, RZ, R2 ;  /* 0x000000ffff087224 */ /* 0x000fc600078e0002 */
[----:B------:R-:W-:Y:S05]  /*0b20*/  @!P0 BRA `(.L_x_6197) ;  /* 0x0000000000188947 */ /* 0x000fea0003800000 */
[----:B------:R-:W-:-:S04]  /*0b30*/  ISETP.NE.U32.AND P4, PT, RZ, UR14, PT ;  /* 0x0000000eff007c0c */ /* 0x000fc8000bf85070 */
[----:B------:R-:W-:-:S13]  /*0b40*/  ISETP.NE.AND.EX P4, PT, RZ, UR15, PT, P4 ;  /* 0x0000000fff007c0c */ /* 0x000fda000bf85340 */
[----:B------:R-:W-:Y:S05]  /*0b50*/  @!P4 BRA `(.L_x_6198) ;  /* 0x000000000008c947 */ /* 0x000fea0003800000 */
[----:B------:R1:W5:Y:S04]  /*0b60*/  LDG.E.128 R156, desc[UR4][R216.64] ;  /* 0x00000004d89c7981 */ /* 0x000368000c1e1d00 */
[----:B------:R1:W5:Y:S02]  /*0b70*/  LDG.E.128 R160, desc[UR4][R216.64+0x10] ;  /* 0x00001004d8a07981 */ /* 0x000364000c1e1d00 */
.L_x_6198:
[----:B------:R-:W-:-:S07]  /*0b80*/  IADD3 R8, R2, 0x20, RZ ;  /* 0x0000002002087810 */ /* 0x000fce0007ffe0ff */
.L_x_6197:
[----:B------:R-:W-:Y:S05]  /*0b90*/  BSYNC B2 ;  /* 0x0000000000027941 */ /* 0x000fea0003800000 */
.L_x_6196:
[----:B------:R-:W-:Y:S04]  /*0ba0*/  BSSY B2, `(.L_x_6199) ;  /* 0x0000009000027945 */ /* 0x000fe80003800000 */
[----:B------:R-:W-:Y:S05]  /*0bb0*/  @!P1 BRA `(.L_x_6200) ;  /* 0x00000000001c9947 */ /* 0x000fea0003800000 */
[----:B------:R-:W-:-:S04]  /*0bc0*/  ISETP.NE.U32.AND P4, PT, RZ, UR14, PT ;  /* 0x0000000eff007c0c */ /* 0x000fc8000bf85070 */
[----:B------:R-:W-:-:S13]  /*0bd0*/  ISETP.NE.AND.EX P4, PT, RZ, UR15, PT, P4 ;  /* 0x0000000fff007c0c */ /* 0x000fda000bf85340 */
[----:B------:R-:W-:Y:S05]  /*0be0*/  @!P4 BRA `(.L_x_6201) ;  /* 0x00000000000cc947 */ /* 0x000fea0003800000 */
[----:B------:R-:W-:-:S05]  /*0bf0*/  IMAD.WIDE.U32 R168, R8, 0x20, R192 ;  /* 0x0000002008a87825 */ /* 0x000fca00078e00c0 */
[----:B------:R2:W5:Y:S04]  /*0c00*/  LDG.E.128 R164, desc[UR4][R168.64] ;  /* 0x00000004a8a47981 */ /* 0x000568000c1e1d00 */
[----:B--2---:R-:W5:Y:S02]  /*0c10*/  LDG.E.128 R168, desc[UR4][R168.64+0x10] ;  /* 0x00001004a8a87981 */ /* 0x004f64000c1e1d00 */
.L_x_6201:
[----:B------:R-:W-:-:S07]  /*0c20*/  IADD3 R8, R8, 0x20, RZ ;  /* 0x0000002008087810 */ /* 0x000fce0007ffe0ff */
.L_x_6200:
[----:B------:R-:W-:Y:S05]  /*0c30*/  BSYNC B2 ;  /* 0x0000000000027941 */ /* 0x000fea0003800000 */
.L_x_6199:
        /* <DEDUP_REMOVED lines=8> */
.L_x_6204:
[----:B------:R-:W-:-:S07]  /*0cc0*/  VIADD R8, R8, 0x20 ;  /* 0x0000002008087836 */ /* 0x000fce0000000000 */
.L_x_6203:
[----:B------:R-:W-:Y:S05]  /*0cd0*/  BSYNC B2 ;  /* 0x0000000000027941 */ /* 0x000fea0003800000 */
.L_x_6202:
[----:B------:R-:W-:Y:S01]  /*0ce0*/  LOP3.LUT P4, RZ, R4, 0x4, RZ, 0xc0, !PT ;  /* 0x0000000404ff7812 */ /* 0x000fe2000788c0ff */
[----:B------:R-:W-:Y:S01]  /*0cf0*/  HFMA2.MMA R221, -RZ, RZ, 0, 0 ;  /* 0x00000000ffdd7435 */ /* 0x000fe200000001ff */
[----:B------:R-:W-:-:S11]  /*0d00*/  MOV R222, RZ ;  /* 0x000000ff00de7202 */ /* 0x000fd60000000f00 */
[----:B------:R-:W-:Y:S05]  /*0d10*/  @P4 BRA `(.L_x_6205) ;  /* 0x0000001400fc4947 */ /* 0x000fea0003800000 */
[----:B------:R-:W-:-:S05]  /*0d20*/  IMAD.WIDE.U32 R20, R8, 0x20, R192 ;  /* 0x0000002008147825 */ /* 0x000fca00078e00c0 */
[----:B------:R2:W5:Y:S04]  /*0d30*/  LDG.E.128 R24, desc[UR4][R20.64] ;  /* 0x0000000414187981 */ /* 0x000568000c1e1d00 */
[----:B------:R-:W5:Y:S01]  /*0d40*/  LDG.E.128 R20, desc[UR4][R20.64+0x10] ;  /* 0x0000100414147981 */ /* 0x000f62000c1e1d00 */
[----:B--2---:R-:W-:Y:S05]  /*0d50*/  BRA `(.L_x_6205) ;  /* 0x0000001400ec7947 */ /* 0x004fea0003800000 */
.L_x_6195:
[----:B------:R-:W1:Y:S08]  /*0d60*/  LDC.64 R192, c[0x0][0x250] ;  /* 0x00009400ffc07b82 */ /* 0x000e700000000a00 */
[----:B0-----:R-:W0:Y:S01]  /*0d70*/  LDC.U8 R194, c[0x0][0x2a0] ;  /* 0x0000a800ffc27b82 */ /* 0x001e220000000000 */
[----:B-1----:R-:W-:-:S05]  /*0d80*/  IMAD.WIDE R192, R5, 0x4, R192 ;  /* 0x0000000405c07825 */ /* 0x002fca00078e02c0 */
[----:B------:R1:W2:Y:S01]  /*0d90*/  LDG.E R17, desc[UR4][R192.64] ;  /* 0x00000004c0117981 */ /* 0x0002a2000c1e1900 */
[----:B------:R-:W-:Y:S01]  /*0da0*/  VIADD R8, R8, 0xffffffff ;  /* 0xffffffff08087836 */ /* 0x000fe20000000000 */
[----:B------:R-:W-:Y:S01]  /*0db0*/  BSSY B2, `(.L_x_6206) ;  /* 0x000006e000027945 */ /* 0x000fe20003800000 */
[----:B0-----:R-:W-:Y:S01]  /*0dc0*/  ISETP.NE.AND P4, PT, R194, RZ, PT ;  /* 0x000000ffc200720c */ /* 0x001fe20003f85270 */
[----:B------:R-:W-:Y:S01]  /*0dd0*/  HFMA2.MMA R221, -RZ, RZ, 0, 0 ;  /* 0x00000000ffdd7435 */ /* 0x000fe200000001ff */
[----:B------:R-:W-:Y:S01]  /*0de0*/  IMAD R8, R8, R7, RZ ;  /* 0x0000000708087224 */ /* 0x000fe200078e02ff */
[----:B------:R-:W-:Y:S01]  /*0df0*/  MOV R222, RZ ;  /* 0x000000ff00de7202 */ /* 0x000fe20000000f00 */
[----:B------:R-:W-:-:S03]  /*0e00*/  IMAD.MOV.U32 R223, RZ, RZ, R2 ;  /* 0x000000ffffdf7224 */ /* 0x000fc600078e0002 */
[----:B-1----:R-:W-:-:S04]  /*0e10*/  SHF.R.S32.HI R192, RZ, 0x1f, R8 ;  /* 0x0000001fffc07819 */ /* 0x002fc80000011408 */
[----:B------:R-:W-:Y:S02]  /*0e20*/  LEA.HI R192, R192, R8, RZ, 0x3 ;  /* 0x00000008c0c07211 */ /* 0x000fe400078f18ff */
[----:B--2---:R-:W-:Y:S02]  /*0e30*/  FSEL R8, R17, RZ, !P4 ;  /* 0x000000ff11087208 */ /* 0x004fe40006000000 */
[----:B------:R-:W-:Y:S01]  /*0e40*/  LEA.HI.SX32 R17, R192, R6, 0x1d ;  /* 0x00000006c0117211 */ /* 0x000fe200078feaff */
[----:B------:R-:W-:Y:S06]  /*0e50*/  @!P0 BRA `(.L_x_6207) ;  /* 0x00000004008c8947 */ /* 0x000fec0003800000 */
[----:B------:R-:W0:Y:S01]  /*0e60*/  LDC.64 R200, c[0x0][0x238] ;  /* 0x00008e00ffc87b82 */ /* 0x000e220000000a00 */
[----:B------:R-:W2:Y:S04]  /*0e70*/  LDL R224, [R1+0x88] ;  /* 0x0000880001e07983 */ /* 0x000ea80000100800 */
[----:B------:R-:W3:Y:S03]  /*0e80*/  LDL R251, [R1+0x90] ;  /* 0x0000900001fb7983 */ /* 0x000ee60000100800 */
[----:B------:R-:W1:Y:S01]  /*0e90*/  LDC.64 R196, c[0x0][0x2b8] ;  /* 0x0000ae00ffc47b82 */ /* 0x000e620000000a00 */
[----:B------:R-:W-:Y:S01]  /*0ea0*/  ISETP.NE.U32.AND P4, PT, RZ, UR14, PT ;  /* 0x0000000eff007c0c */ /* 0x000fe2000bf85070 */
[----:B------:R-:W4:Y:S04]  /*0eb0*/  LDL R252, [R1+0x7c] ;  /* 0x00007c0001fc7983 */ /* 0x000f280000100800 */
[----:B------:R-:W4:Y:S01]  /*0ec0*/  LDL R250, [R1+0x80] ;  /* 0x0000800001fa7983 */ /* 0x000f220000100800 */
[----:B0-----:R-:W-:-:S05]  /*0ed0*/  IMAD.WIDE.U32 R200, R2, 0x20, R200 ;  /* 0x0000002002c87825 */ /* 0x001fca00078e00c8 */
[----:B------:R-:W2:Y:S01]  /*0ee0*/  LDG.E.128 R192, desc[UR4][R200.64] ;  /* 0x00000004c8c07981 */ /* 0x000ea2000c1e1d00 */
[----:B-1----:R-:W-:-:S06]  /*0ef0*/  IMAD.WIDE.U32 R196, R17, 0x10, R196 ;  /* 0x0000001011c47825 */ /* 0x002fcc00078e00c4 */
[----:B------:R-:W3:Y:S04]  /*0f00*/  LDG.E.128 R196, desc[UR4][R196.64] ;  /* 0x00000004c4c47981 */ /* 0x000ee8000c1e1d00 */
[----:B------:R-:W4:Y:S01]  /*0f10*/  LDG.E.128 R200, desc[UR4][R200.64+0x10] ;  /* 0x00001004c8c87981 */ /* 0x000f22000c1e1d00 */
[----:B------:R-:W-:-:S13]  /*0f20*/  ISETP.NE.AND.EX P4, PT, RZ, UR15, PT, P4 ;  /* 0x0000000fff007c0c */ /* 0x000fda000bf85340 */
[----:B------:R-:W5:Y:S04]  /*0f30*/  @P4 LDG.E.128 R156, desc[UR4][R216.64] ;  /* 0x00000004d89c4981 */ /* 0x000f68000c1e1d00 */
[----:B------:R2:W5:Y:S02]  /*0f40*/  @P4 LDG.E.128 R160, desc[UR4][R216.64+0x10] ;  /* 0x00001004d8a04981 */ /* 0x000564000c1e1d00 */
[C---:B--2---:R-:W-:Y:S01]  /*0f50*/  FADD.FTZ R216, -R8.reuse, R193 ;  /* 0x000000c108d87221 */ /* 0x044fe20000010100 */
[C---:B------:R-:W-:Y:S01]  /*0f60*/  FADD.FTZ R217, -R8.reuse, R194 ;  /* 0x000000c208d97221 */ /* 0x040fe20000010100 */
[C---:B------:R-:W-:Y:S01]  /*0f70*/  FADD.FTZ R221, -R8.reuse, R195 ;  /* 0x000000c308dd7221 */ /* 0x040fe20000010100 */
[----:B------:R-:W-:Y:S01]  /*0f80*/  FADD.FTZ R0, -R8, R192 ;  /* 0x000000c008007221 */ /* 0x000fe20000010100 */
[C---:B---3--:R-:W-:Y:S01]  /*0f90*/  PRMT R248, R198.reuse, 0x7632, R248 ;  /* 0x00007632c6f87816 */ /* 0x048fe200000000f8 */
[----:B------:R-:W-:Y:S01]  /*0fa0*/  IMAD.U32 R194, R198, 0x10000, RZ ;  /* 0x00010000c6c27824 */ /* 0x000fe200078e00ff */
[----:B------:R-:W-:Y:S01]  /*0fb0*/  PRMT R223, R196, 0x7632, R223 ;  /* 0x00007632c4df7816 */ /* 0x000fe200000000df */
[C---:B----4-:R-:W-:Y:S01]  /*0fc0*/  FADD.FTZ R198, -R8.reuse, R200 ;  /* 0x000000c808c67221 */ /* 0x050fe20000010100 */
[----:B-----5:R-:W-:Y:S01]  /*0fd0*/  FMUL.FTZ R200, R3, R216 ;  /* 0x000000d803c87220 */ /* 0x020fe20000410000 */
[----:B------:R-:W-:Y:S01]  /*0fe0*/  PRMT R249, R199, 0x7632, R249 ;  /* 0x00007632c7f97816 */ /* 0x000fe200000000f9 */
[----:B------:R-:W-:Y:S01]  /*0ff0*/  FMUL.FTZ R217, R3, R217 ;  /* 0x000000d903d97220 */ /* 0x000fe20000410000 */
[----:B------:R-:W-:Y:S01]  /*1000*/  SHF.L.U32 R195, R199, 0x10, RZ ;  /* 0x00000010c7c37819 */ /* 0x000fe200000006ff */
[----:B------:R-:W-:Y:S01]  /*1010*/  FADD.FTZ R199, -R8, R202 ;  /* 0x000000ca08c77221 */ /* 0x000fe20000010100 */
[----:B------:R-:W-:Y:S01]  /*1020*/  SHF.L.U32 R222, R196, 0x10, RZ ;  /* 0x00000010c4de7819 */ /* 0x000fe200000006ff */
[----:B------:R-:W2:Y:S01]  /*1030*/  LDL R202, [R1+0x78] ;  /* 0x0000780001ca7983 */ /* 0x000ea20000100800 */
[C---:B------:R-:W-:Y:S01]  /*1040*/  FMUL.FTZ R221, R3.reuse, R221 ;  /* 0x000000dd03dd7220 */ /* 0x040fe20000410000 */
[----:B------:R-:W-:-:S02]  /*1050*/  FMUL.FTZ R0, R3, R0 ;  /* 0x0000000003007220 */ /* 0x000fc40000410000 */
[----:B------:R0:W-:Y:S01]  /*1060*/  STL [R1+0x20], R200 ;  /* 0x000020c801007387 */ /* 0x0001e20000100800 */
[----:B------:R-:W-:Y:S01]  /*1070*/  FADD.FTZ R84, R84, R222 ;  /* 0x000000de54547221 */ /* 0x000fe20000010000 */
[-C--:B------:R-:W-:Y:S02]  /*1080*/  FFMA.FTZ R56, R0, R222.reuse, R56 ;  /* 0x000000de00387223 */ /* 0x080fe40000010038 */
[----:B------:R-:W3:Y:S01]  /*1090*/  LDL R216, [R1+0x94] ;  /* 0x0000940001d87983 */ /* 0x000ee20000100800 */
[----:B------:R-:W-:Y:S01]  /*10a0*/  FMUL.FTZ R224, R224, R222 ;  /* 0x000000dee0e07220 */ /* 0x000fe20000410000 */
[----:B0-----:R-:W-:Y:S02]  /*10b0*/  SHF.L.U32 R200, R223, 0x10, RZ ;  /* 0x00000010dfc87819 */ /* 0x001fe400000006ff */
[----:B------:R-:W4:Y:S04]  /*10c0*/  LDL R223, [R1+0x20] ;  /* 0x0000200001df7983 */ /* 0x000f280000100800 */
[----:B------:R-:W-:Y:S04]  /*10d0*/  STL [R1+0x18], R217 ;  /* 0x000018d901007387 */ /* 0x000fe80000100800 */
[----:B------:R-:W-:Y:S04]  /*10e0*/  STL [R1+0x10], R221 ;  /* 0x000010dd01007387 */ /* 0x000fe80000100800 */
[----:B------:R-:W3:Y:S01]  /*10f0*/  LDL R222, [R1+0x8c] ;  /* 0x00008c0001de7983 */ /* 0x000ee20000100800 */
[----:B------:R-:W-:-:S02]  /*1100*/  PRMT R196, R197, 0x7632, R196 ;  /* 0x00007632c5c47816 */ /* 0x000fc400000000c4 */
[----:B------:R-:W-:Y:S01]  /*1110*/  SHF.L.U32 R197, R197, 0x10, RZ ;  /* 0x00000010c5c57819 */ /* 0x000fe200000006ff */
[C---:B------:R-:W-:Y:S01]  /*1120*/  FADD.FTZ R193, -R8.reuse, R203 ;  /* 0x000000cb08c17221 */ /* 0x040fe20000010100 */
[----:B------:R-:W-:-:S03]  /*1130*/  FADD.FTZ R192, -R8, R201 ;  /* 0x000000c908c07221 */ /* 0x000fc60000010100 */
[----:B------:R-:W-:Y:S01]  /*1140*/  FMUL.FTZ R203, R251, R197 ;  /* 0x000000c5fbcb7220 */ /* 0x000fe20000410000 */
[C---:B------:R-:W-:Y:S01]  /*1150*/  FMUL.FTZ R251, R3.reuse, R199 ;  /* 0x000000c703fb7220 */ /* 0x040fe20000410000 */
[----:B------:R-:W-:Y:S01]  /*1160*/  FMUL.FTZ R201, R3, R198 ;  /* 0x000000c603c97220 */ /* 0x000fe20000410000 */
[----:B------:R-:W-:Y:S01]  /*1170*/  FADD.FTZ R90, R90, R195 ;  /* 0x000000c35a5a7221 */ /* 0x000fe20000010000 */
[-C--:B------:R-:W-:Y:S01]  /*1180*/  FMUL.FTZ R250, R250, R195.reuse ;  /* 0x000000c3fafa7220 */ /* 0x080fe20000410000 */
[----:B------:R-:W-:Y:S01]  /*1190*/  FFMA.FTZ R62, R251, R195, R62 ;  /* 0x000000c3fb3e7223 */ /* 0x000fe2000001003e */
[----:B------:R-:W-:Y:S01]  /*11a0*/  FADD.FTZ R198, RZ, R224 ;  /* 0x000000e0ffc67221 */ /* 0x000fe20000010000 */
[----:B------:R-:W-:Y:S01]  /*11b0*/  FFMA.FTZ R195, R0, R224, RZ ;  /* 0x000000e000c37223 */ /* 0x000fe200000100ff */
[----:B------:R-:W-:Y:S04]  /*11c0*/  STL [R1+0x14], R203 ;  /* 0x000014cb01007387 */ /* 0x000fe80000100800 */
[----:B------:R-:W-:Y:S01]  /*11d0*/  STL [R1+0x8], R201 ;  /* 0x000008c901007387 */ /* 0x000fe20000100800 */
[----:B--2---:R-:W-:-:S05]  /*11e0*/  FMUL.FTZ R202, R202, R194 ;  /* 0x000000c2caca7220 */ /* 0x004fca0000410000 */
[----:B------:R-:W-:Y:S01]  /*11f0*/  STL [R1+0x4], R202 ;  /* 0x000004ca01007387 */ /* 0x000fe20000100800 */
[----:B---3--:R-:W-:-:S04]  /*1200*/  FMUL.FTZ R199, R222, R200 ;  /* 0x000000c8dec77220 */ /* 0x008fc80000410000 */
[----:B------:R-:W-:Y:S01]  /*1210*/  FADD.FTZ R198, R198, R199 ;  /* 0x000000c7c6c67221 */ /* 0x000fe20000010000 */
[----:B------:R0:W-:Y:S01]  /*1220*/  STL [R1+0x1c], R199 ;  /* 0x00001cc701007387 */ /* 0x0001e20000100800 */
[----:B----4-:R-:W-:-:S03]  /*1230*/  FFMA.FTZ R195, R223, R199, R195 ;  /* 0x000000c7dfc37223 */ /* 0x010fc600000100c3 */
[----:B0-----:R-:W2:Y:S01]  /*1240*/  LDL R199, [R1+0x84] ;  /* 0x0000840001c77983 */ /* 0x001ea20000100800 */
[----:B------:R-:W-:Y:S02]  /*1250*/  IMAD.U32 R196, R196, 0x10000, RZ ;  /* 0x00010000c4c47824 */ /* 0x000fe400078e00ff */
[----:B------:R-:W-:Y:S01]  /*1260*/  FFMA.FTZ R57, R223, R200, R57 ;  /* 0x000000c8df397223 */ /* 0x000fe20000010039 */
[----:B------:R-:W-:Y:S01]  /*1270*/  FADD.FTZ R85, R85, R200 ;  /* 0x000000c855557221 */ /* 0x000fe20000010000 */
[-C--:B------:R-:W-:Y:S01]  /*1280*/  FFMA.FTZ R59, R221, R196.reuse, R59 ;  /* 0x000000c4dd3b7223 */ /* 0x080fe2000001003b */
[----:B------:R-:W-:Y:S01]  /*1290*/  FADD.FTZ R87, R87, R196 ;  /* 0x000000c457577221 */ /* 0x000fe20000010000 */
[----:B------:R-:W-:Y:S01]  /*12a0*/  FMUL.FTZ R200, R216, R196 ;  /* 0x000000c4d8c87220 */ /* 0x000fe20000410000 */
[----:B------:R-:W-:Y:S01]  /*12b0*/  FADD.FTZ R196, R198, R203 ;  /* 0x000000cbc6c47221 */ /* 0x000fe20000010000 */
[----:B------:R-:W-:Y:S01]  /*12c0*/  FMUL.FTZ R198, R3, R192 ;  /* 0x000000c003c67220 */ /* 0x000fe20000410000 */
[----:B------:R-:W-:-:S02]  /*12d0*/  FFMA.FTZ R195, R217, R203, R195 ;  /* 0x000000cbd9c37223 */ /* 0x000fc400000100c3 */
[----:B------:R0:W-:Y:S01]  /*12e0*/  STL [R1+0xc], R200 ;  /* 0x00000cc801007387 */ /* 0x0001e20000100800 */
[----:B------:R-:W-:Y:S01]  /*12f0*/  FADD.FTZ R86, R86, R197 ;  /* 0x000000c556567221 */ /* 0x000fe20000010000 */
[----:B------:R-:W-:Y:S02]  /*1300*/  FFMA.FTZ R58, R217, R197, R58 ;  /* 0x000000c5d93a7223 */ /* 0x000fe4000001003a */
[----:B------:R0:W-:Y:S01]  /*1310*/  STL [R1], R198 ;  /* 0x000000c601007387 */ /* 0x0001e20000100800 */
[----:B------:R-:W-:Y:S01]  /*1320*/  SHF.L.U32 R197, R248, 0x10, RZ ;  /* 0x00000010f8c57819 */ /* 0x000fe200000006ff */
[----:B------:R-:W-:Y:S01]  /*1330*/  FADD.FTZ R192, R196, R200 ;  /* 0x000000c8c4c07221 */ /* 0x000fe20000010000 */
[----:B------:R-:W-:Y:S01]  /*1340*/  FFMA.FTZ R195, R221, R200, R195 ;  /* 0x000000c8ddc37223 */ /* 0x000fe200000100c3 */
[----:B------:R-:W-:Y:S02]  /*1350*/  FADD.FTZ R88, R88, R194 ;  /* 0x000000c258587221 */ /* 0x000fe40000010000 */
[----:B------:R-:W-:Y:S01]  /*1360*/  FMUL.FTZ R252, R252, R197 ;  /* 0x000000c5fcfc7220 */ /* 0x000fe20000410000 */
[----:B------:R-:W-:Y:S01]  /*1370*/  FADD.FTZ R192, R192, R202 ;  /* 0x000000cac0c07221 */ /* 0x000fe20000010000 */
[C---:B------:R-:W-:Y:S01]  /*1380*/  FFMA.FTZ R195, R201.reuse, R202, R195 ;  /* 0x000000cac9c37223 */ /* 0x040fe200000100c3 */
[----:B------:R-:W-:Y:S01]  /*1390*/  FFMA.FTZ R60, R201, R194, R60 ;  /* 0x000000c2c93c7223 */ /* 0x000fe2000001003c */
[----:B------:R-:W-:Y:S01]  /*13a0*/  SHF.L.U32 R194, R249, 0x10, RZ ;  /* 0x00000010f9c27819 */ /* 0x000fe200000006ff */
        /* <DEDUP_REMOVED lines=13> */
[----:B0-----:R-:W-:-:S07]  /*1480*/  FFMA.FTZ R221, R249, R248, R195 ;  /* 0x000000f8f9dd7223 */ /* 0x001fce00000100c3 */
.L_x_6207:
[----:B------:R-:W-:Y:S05]  /*1490*/  BSYNC B2 ;  /* 0x0000000000027941 */ /* 0x000fea0003800000 */
.L_x_6206:
        /* <DEDUP_REMOVED lines=10> */
[----:B0-----:R-:W-:-:S05]  /*1540*/  IMAD.WIDE.U32 R200, R223, 0x20, R200 ;  /* 0x00000020dfc87825 */ /* 0x001fca00078e00c8 */
[----:B------:R-:W2:Y:S01]  /*1550*/  LDG.E.128 R192, desc[UR4][R200.64] ;  /* 0x00000004c8c07981 */ /* 0x000ea2000c1e1d00 */
[----:B-1----:R-:W-:-:S06]  /*1560*/  IMAD.WIDE.U32 R196, R17, 0x10, R196 ;  /* 0x0000001011c47825 */ /* 0x002fcc00078e00c4 */
[----:B------:R-:W3:Y:S04]  /*1570*/  LDG.E.128 R196, desc[UR4][R196.64] ;  /* 0x00000004c4c47981 */ /* 0x000ee8000c1e1d00 */
[----:B------:R-:W3:Y:S01]  /*1580*/  LDG.E.128 R200, desc[UR4][R200.64+0x10] ;  /* 0x00001004c8c87981 */ /* 0x000ee2000c1e1d00 */
[----:B------:R-:W-:-:S13]  /*1590*/  ISETP.NE.AND.EX P4, PT, RZ, UR15, PT, P4 ;  /* 0x0000000fff007c0c */ /* 0x000fda000bf85340 */
[----:B----4-:R-:W-:-:S05]  /*15a0*/  @P4 IMAD.WIDE.U32 R214, R223, 0x20, R216 ;  /* 0x00000020dfd64825 */ /* 0x010fca00078e00d8 */
[----:B------:R-:W5:Y:S04]  /*15b0*/  @P4 LDG.E.128 R164, desc[UR4][R214.64] ;  /* 0x00000004d6a44981 */ /* 0x000f68000c1e1d00 */
[----:B------:R2:W5:Y:S02]  /*15c0*/  @P4 LDG.E.128 R168, desc[UR4][R214.64+0x10] ;  /* 0x00001004d6a84981 */ /* 0x000564000c1e1d00 */
[C---:B--2---:R-:W-:Y:S01]  /*15d0*/  FADD.FTZ R214, -R8.reuse, R193 ;  /* 0x000000c108d67221 */ /* 0x044fe20000010100 */
[C---:B------:R-:W-:Y:S01]  /*15e0*/  FADD.FTZ R216, -R8.reuse, R195 ;  /* 0x000000c308d87221 */ /* 0x040fe20000010100 */
[C---:B------:R-:W-:Y:S01]  /*15f0*/  FADD.FTZ R217, -R8.reuse, R192 ;  /* 0x000000c008d97221 */ /* 0x040fe20000010100 */
[----:B---3--:R-:W-:Y:S02]  /*1600*/  FADD.FTZ R193, -R8, R203 ;  /* 0x000000cb08c17221 */ /* 0x008fe40000010100 */
[----:B------:R-:W2:Y:S01]  /*1610*/  LDL R203, [R1+0x54] ;  /* 0x0000540001cb7983 */ /* 0x000ea20000100800 */
[----:B------:R-:W-:-:S02]  /*1620*/  PRMT R219, R196, 0x7632, R219 ;  /* 0x00007632c4db7816 */ /* 0x000fc400000000db */
[----:B------:R-:W-:Y:S01]  /*1630*/  SHF.L.U32 R195, R196, 0x10, RZ ;  /* 0x00000010c4c37819 */ /* 0x000fe200000006ff */
[----:B------:R-:W-:Y:S02]  /*1640*/  FADD.FTZ R196, -R8, R202 ;  /* 0x000000ca08c47221 */ /* 0x000fe40000010100 */
[----:B------:R-:W3:Y:S01]  /*1650*/  LDL R202, [R1+0x3c] ;  /* 0x00003c0001ca7983 */ /* 0x000ee20000100800 */
[----:B-----5:R-:W-:-:S03]  /*1660*/  FMUL.FTZ R247, R3, R217 ;  /* 0x000000d903f77220 */ /* 0x020fc60000410000 */
[----:B------:R-:W4:Y:S01]  /*1670*/  LDL R217, [R1+0x40] ;  /* 0x0000400001d97983 */ /* 0x000f220000100800 */
[----:B------:R-:W-:-:S03]  /*1680*/  FADD.FTZ R192, -R8, R201 ;  /* 0x000000c908c07221 */ /* 0x000fc60000010100 */
[----:B------:R-:W4:Y:S01]  /*1690*/  LDL R201, [R1+0x44] ;  /* 0x0000440001c97983 */ /* 0x000f220000100800 */
[C---:B------:R-:W-:Y:S01]  /*16a0*/  PRMT R237, R198.reuse, 0x7632, R237 ;  /* 0x00007632c6ed7816 */ /* 0x040fe200000000ed */
[----:B------:R-:W-:Y:S01]  /*16b0*/  FMUL.FTZ R246, R239, R195 ;  /* 0x000000c3eff67220 */ /* 0x000fe20000410000 */
[----:B------:R-:W-:Y:S01]  /*16c0*/  SHF.L.U32 R218, R198, 0x10, RZ ;  /* 0x00000010c6da7819 */ /* 0x000fe200000006ff */
[----:B------:R-:W-:Y:S02]  /*16d0*/  IMAD.U32 R198, R219, 0x10000, RZ ;  /* 0x00010000dbc67824 */ /* 0x000fe400078e00ff */
[C---:B------:R-:W-:Y:S01]  /*16e0*/  FADD.FTZ R215, -R8.reuse, R194 ;  /* 0x000000c208d77221 */ /* 0x040fe20000010100 */
[C---:B------:R-:W-:Y:S01]  /*16f0*/  PRMT R220, R197.reuse, 0x7632, R220 ;  /* 0x00007632c5dc7816 */ /* 0x040fe200000000dc */
[----:B------:R-:W-:Y:S02]  /*1700*/  IMAD.U32 R194, R197, 0x10000, RZ ;  /* 0x00010000c5c27824 */ /* 0x000fe400078e00ff */
[C---:B------:R-:W-:Y:S01]  /*1710*/  FMUL.FTZ R245, R3.reuse, R214 ;  /* 0x000000d603f57220 */ /* 0x040fe20000410000 */
[----:B------:R-:W-:Y:S01]  /*1720*/  FADD.FTZ R197, -R8, R200 ;  /* 0x000000c808c57221 */ /* 0x000fe20000010100 */
[----:B------:R-:W-:Y:S01]  /*1730*/  FMUL.FTZ R214, R3, R196 ;  /* 0x000000c403d67220 */ /* 0x000fe20000410000 */
[----:B------:R-:W-:Y:S01]  /*1740*/  FADD.FTZ R196, R222, R246 ;  /* 0x000000f6dec47221 */ /* 0x000fe20000010000 */
[----:B------:R-:W-:Y:S01]  /*1750*/  FFMA.FTZ R200, R247, R246, R221 ;  /* 0x000000f6f7c87223 */ /* 0x000fe200000100dd */
[----:B------:R-:W-:Y:S01]  /*1760*/  FMUL.FTZ R244, R244, R198 ;  /* 0x000000c6f4f47220 */ /* 0x000fe20000410000 */
[----:B------:R-:W-:Y:S01]  /*1770*/  PRMT R240, R199, 0x7632, R240 ;  /* 0x00007632c7f07816 */ /* 0x000fe200000000f0 */
[----:B------:R-:W-:Y:S01]  /*1780*/  FMUL.FTZ R243, R3, R215 ;  /* 0x000000d703f37220 */ /* 0x000fe20000410000 */
[----:B------:R-:W-:Y:S01]  /*1790*/  FADD.FTZ R92, R92, R195 ;  /* 0x000000c35c5c7221 */ /* 0x000fe20000010000 */
[----:B------:R-:W-:Y:S01]  /*17a0*/  FFMA.FTZ R64, R247, R195, R64 ;  /* 0x000000c3f7407223 */ /* 0x000fe20000010040 */
[----:B------:R-:W-:Y:S01]  /*17b0*/  SHF.L.U32 R195, R220, 0x10, RZ ;  /* 0x00000010dcc37819 */ /* 0x000fe200000006ff */
        /* <DEDUP_REMOVED lines=8> */
[----:B------:R-:W-:-:S02]  /*1840*/  IMAD.U32 R194, R240, 0x10000, RZ ;  /* 0x00010000f0c27824 */ /* 0x000fc400078e00ff */
[----:B------:R-:W-:Y:S01]  /*1850*/  FFMA.FTZ R67, R241, R195, R67 ;  /* 0x000000c3f1437223 */ /* 0x000fe20000010043 */
[----:B------:R-:W-:Y:S01]  /*1860*/  FADD.FTZ R95, R95, R195 ;  /* 0x000000c35f5f7221 */ /* 0x000fe20000010000 */
[----:B------:R-:W-:Y:S01]  /*1870*/  FFMA.FTZ R198, R243, R242, R198 ;  /* 0x000000f2f3c67223 */ /* 0x000fe200000100c6 */
[----:B------:R-:W-:Y:S01]  /*1880*/  FMUL.FTZ R239, R3, R197 ;  /* 0x000000c503ef7220 */ /* 0x000fe20000410000 */
[----:B------:R-:W-:Y:S01]  /*1890*/  SHF.L.U32 R197, R237, 0x10, RZ ;  /* 0x00000010edc57819 */ /* 0x000fe200000006ff */
[----:B------:R-:W-:Y:S01]  /*18a0*/  FMUL.FTZ R237, R3, R192 ;  /* 0x000000c003ed7220 */ /* 0x000fe20000410000 */
[-C--:B------:R-:W-:Y:S01]  /*18b0*/  FMUL.FTZ R238, R238, R218.reuse ;  /* 0x000000daeeee7220 */ /* 0x080fe20000410000 */
        /* <DEDUP_REMOVED lines=10> */
[----:B------:R-:W-:-:S02]  /*1960*/  IADD3 R17, R17, 0x20, RZ ;  /* 0x0000002011117810 */ /* 0x000fc40007ffe0ff */
[----:B------:R-:W-:Y:S01]  /*1970*/  IADD3 R223, R223, 0x20, RZ ;  /* 0x00000020dfdf7810 */ /* 0x000fe20007ffe0ff */
[----:B--2---:R-:W-:Y:S01]  /*1980*/  FMUL.FTZ R240, R203, R195 ;  /* 0x000000c3cbf07220 */ /* 0x004fe20000410000 */
[----:B------:R-:W-:-:S03]  /*1990*/  FADD.FTZ R195, R196, R242 ;  /* 0x000000f2c4c37221 */ /* 0x000fc60000010000 */
[----:B------:R-:W-:Y:S01]  /*19a0*/  FFMA.FTZ R192, R241, R240, R198 ;  /* 0x000000f0f1c07223 */ /* 0x000fe200000100c6 */
[----:B------:R-:W-:Y:S01]  /*19b0*/  FADD.FTZ R195, R195, R240 ;  /* 0x000000f0c3c37221 */ /* 0x000fe20000010000 */
[----:B---3--:R-:W-:Y:S02]  /*19c0*/  FMUL.FTZ R218, R202, R197 ;  /* 0x000000c5cada7220 */ /* 0x008fe40000410000 */
[----:B------:R-:W-:Y:S01]  /*19d0*/  FFMA.FTZ R192, R239, R238, R192 ;  /* 0x000000eeefc07223 */ /* 0x000fe200000100c0 */
[----:B------:R-:W-:Y:S01]  /*19e0*/  FADD.FTZ R195, R195, R238 ;  /* 0x000000eec3c37221 */ /* 0x000fe20000010000 */
[----:B----4-:R-:W-:Y:S02]  /*19f0*/  FMUL.FTZ R215, R217, R199 ;  /* 0x000000c7d9d77220 */ /* 0x010fe40000410000 */
[----:B------:R-:W-:Y:S01]  /*1a00*/  FFMA.FTZ R192, R237, R218, R192 ;  /* 0x000000daedc07223 */ /* 0x000fe200000100c0 */
[----:B------:R-:W-:Y:S01]  /*1a10*/  FADD.FTZ R195, R195, R218 ;  /* 0x000000dac3c37221 */ /* 0x000fe20000010000 */
[----:B------:R-:W-:-:S02]  /*1a20*/  FMUL.FTZ R220, R201, R194 ;  /* 0x000000c2c9dc7220 */ /* 0x000fc40000410000 */
[----:B------:R-:W-:Y:S01]  /*1a30*/  FFMA.FTZ R192, R214, R215, R192 ;  /* 0x000000d7d6c07223 */ /* 0x000fe200000100c0 */
[----:B------:R-:W-:-:S03]  /*1a40*/  FADD.FTZ R195, R195, R215 ;  /* 0x000000d7c3c37221 */ /* 0x000fc60000010000 */
[----:B------:R-:W-:Y:S01]  /*1a50*/  FFMA.FTZ R221, R219, R220, R192 ;  /* 0x000000dcdbdd7223 */ /* 0x000fe200000100c0 */
[----:B------:R-:W-:-:S07]  /*1a60*/  FADD.FTZ R222, R195, R220 ;  /* 0x000000dcc3de7221 */ /* 0x000fce0000010000 */
.L_x_6209:
[----:B------:R-:W-:Y:S05]  /*1a70*/  BSYNC B2 ;  /* 0x0000000000027941 */ /* 0x000fea0003800000 */
.L_x_6208:
        /* <DEDUP_REMOVED lines=10> */
[----:B------:R-:W-:-:S04]  /*1b20*/  ISETP.NE.U32.AND P4, PT, RZ, UR14, PT ;  /* 0x0000000eff007c0c */ /* 0x000fc8000bf85070 */
[----:B------:R-:W-:-:S13]  /*1b30*/  ISETP.NE.AND.EX P4, PT, RZ, UR15, PT, P4 ;  /* 0x0000000fff007c0c */ /* 0x000fda000bf85340 */
[----:B--2---:R-:W-:-:S05]  /*1b40*/  @P4 IMAD.WIDE.U32 R10, R223, 0x20, R200 ;  /* 0x00000020df0a4825 */ /* 0x004fca00078e00c8 */
[----:B------:R-:W5:Y:S04]  /*1b50*/  @P4 LDG.E.128 R172, desc[UR4][R10.64] ;  /* 0x000000040aac4981 */ /* 0x000f68000c1e1d00 */
[----:B------:R3:W5:Y:S01]  /*1b60*/  @P4 LDG.E.128 R176, desc[UR4][R10.64+0x10] ;  /* 0x000010040ab04981 */ /* 0x000762000c1e1d00 */
[----:B------:R-:W-:Y:S01]  /*1b70*/  IADD3 R17, R17, 0x20, RZ ;  /* 0x0000002011117810 */ /* 0x000fe20007ffe0ff */
[----:B------:R-:W-:Y:S02]  /*1b80*/  VIADD R223, R223, 0x20 ;  /* 0x00000020dfdf7836 */ /* 0x000fe40000000000 */
[C---:B---3--:R-:W-:Y:S01]  /*1b90*/  FADD.FTZ R11, -R8.reuse, R14 ;  /* 0x0000000e080b7221 */ /* 0x048fe20000010100 */
[C---:B------:R-:W-:Y:S01]  /*1ba0*/  FADD.FTZ R10, -R8.reuse, R13 ;  /* 0x0000000d080a7221 */ /* 0x040fe20000010100 */
[----:B------:R-:W-:-:S02]  /*1bb0*/  FADD.FTZ R9, -R8, R12 ;  /* 0x0000000c08097221 */ /* 0x000fc40000010100 */
[----:B-----5:R-:W-:Y:S01]  /*1bc0*/  FMUL.FTZ R11, R3, R11 ;  /* 0x0000000b030b7220 */ /* 0x020fe20000410000 */
[C---:B----4-:R-:W-:Y:S01]  /*1bd0*/  PRMT R202, R192.reuse, 0x7632, R202 ;  /* 0x00007632c0ca7816 */ /* 0x050fe200000000ca */
[----:B------:R-:W-:Y:S01]  /*1be0*/  IMAD.U32 R13, R192, 0x10000, RZ ;  /* 0x00010000c00d7824 */ /* 0x000fe200078e00ff */
[C---:B------:R-:W-:Y:S02]  /*1bf0*/  PRMT R203, R193.reuse, 0x7632, R203 ;  /* 0x00007632c1cb7816 */ /* 0x040fe400000000cb */
[----:B------:R-:W-:Y:S01]  /*1c00*/  SHF.L.U32 R14, R193, 0x10, RZ ;  /* 0x00000010c10e7819 */ /* 0x000fe200000006ff */
[C---:B------:R-:W-:Y:S01]  /*1c10*/  FADD.FTZ R193, -R8.reuse, R196 ;  /* 0x000000c408c17221 */ /* 0x040fe20000010100 */
[----:B------:R-:W-:Y:S01]  /*1c20*/  FADD.FTZ R192, -R8, R198 ;  /* 0x000000c608c07221 */ /* 0x000fe20000010100 */
[----:B------:R-:W-:Y:S01]  /*1c30*/  SHF.L.U32 R196, R202, 0x10, RZ ;  /* 0x00000010cac47819 */ /* 0x000fe200000006ff */
[----:B------:R-:W-:Y:S01]  /*1c40*/  FMUL.FTZ R9, R3, R9 ;  /* 0x0000000903097220 */ /* 0x000fe20000410000 */
[----:B------:R-:W-:Y:S01]  /*1c50*/  FMUL.FTZ R235, R28, R13 ;  /* 0x0000000d1ceb7220 */ /* 0x000fe20000410000 */
[----:B------:R-:W-:Y:S01]  /*1c60*/  FADD.FTZ R12, -R8, R15 ;  /* 0x0000000f080c7221 */ /* 0x000fe20000010100 */
[----:B------:R-:W-:Y:S01]  /*1c70*/  FADD.FTZ R102, R102, R14 ;  /* 0x0000000e66667221 */ /* 0x000fe20000010000 */
[-C--:B------:R-:W-:Y:S01]  /*1c80*/  FFMA.FTZ R74, R11, R14.reuse, R74 ;  /* 0x0000000e0b4a7223 */ /* 0x080fe2000001004a */
[----:B------:R-:W-:Y:S01]  /*1c90*/  FMUL.FTZ R231, R30, R14 ;  /* 0x0000000e1ee77220 */ /* 0x000fe20000410000 */
[----:B------:R-:W-:Y:S01]  /*1ca0*/  FADD.FTZ R15, -R8, R197 ;  /* 0x000000c5080f7221 */ /* 0x000fe20000010100 */
[C---:B------:R-:W-:Y:S01]  /*1cb0*/  FMUL.FTZ R14, R3.reuse, R192 ;  /* 0x000000c0030e7220 */ /* 0x040fe20000410000 */
[----:B------:R-:W-:Y:S01]  /*1cc0*/  FMUL.FTZ R10, R3, R10 ;  /* 0x0000000a030a7220 */ /* 0x000fe20000410000 */
[----:B------:R-:W-:Y:S01]  /*1cd0*/  FADD.FTZ R192, R222, R235 ;  /* 0x000000ebdec07221 */ /* 0x000fe20000010000 */
[----:B------:R-:W-:Y:S01]  /*1ce0*/  FFMA.FTZ R197, R9, R235, R221 ;  /* 0x000000eb09c57223 */ /* 0x000fe200000100dd */
[----:B------:R-:W-:Y:S01]  /*1cf0*/  FMUL.FTZ R232, R29, R196 ;  /* 0x000000c41de87220 */ /* 0x000fe20000410000 */
[----:B------:R-:W-:-:S02]  /*1d00*/  PRMT R216, R194, 0x7632, R216 ;  /* 0x00007632c2d87816 */ /* 0x000fc400000000d8 */
[----:B------:R-:W-:Y:S01]  /*1d10*/  SHF.L.U32 R200, R194, 0x10, RZ ;  /* 0x00000010c2c87819 */ /* 0x000fe200000006ff */
[----:B------:R-:W-:Y:S01]  /*1d20*/  FMUL.FTZ R12, R3, R12 ;  /* 0x0000000c030c7220 */ /* 0x000fe20000410000 */
[----:B------:R-:W-:Y:S01]  /*1d30*/  SHF.L.U32 R194, R203, 0x10, RZ ;  /* 0x00000010cbc27819 */ /* 0x000fe200000006ff */
[----:B------:R-:W-:Y:S01]  /*1d40*/  FADD.FTZ R192, R192, R232 ;  /* 0x000000e8c0c07221 */ /* 0x000fe20000010000 */
[----:B------:R-:W-:-:S03]  /*1d50*/  FFMA.FTZ R197, R10, R232, R197 ;  /* 0x000000e80ac57223 */ /* 0x000fc600000100c5 */
[-C--:B------:R-:W-:Y:S01]  /*1d60*/  FFMA.FTZ R75, R12, R194.reuse, R75 ;  /* 0x000000c20c4b7223 */ /* 0x080fe2000001004b */
[----:B------:R-:W-:Y:S01]  /*1d70*/  FADD.FTZ R103, R103, R194 ;  /* 0x000000c267677221 */ /* 0x000fe20000010000 */
[----:B------:R-:W-:Y:S01]  /*1d80*/  FMUL.FTZ R230, R31, R194 ;  /* 0x000000c21fe67220 */ /* 0x000fe20000410000 */
[----:B------:R-:W-:Y:S01]  /*1d90*/  FADD.FTZ R192, R192, R231 ;  /* 0x000000e7c0c07221 */ /* 0x000fe20000010000 */
[----:B------:R-:W-:Y:S01]  /*1da0*/  FFMA.FTZ R194, R11, R231, R197 ;  /* 0x000000e70bc27223 */ /* 0x000fe200000100c5 */
[C---:B------:R-:W-:Y:S01]  /*1db0*/  PRMT R217, R195.reuse, 0x7632, R217 ;  /* 0x00007632c3d97816 */ /* 0x040fe200000000d9 */
[----:B------:R-:W-:Y:S02]  /*1dc0*/  IMAD.U32 R201, R195, 0x10000, RZ ;  /* 0x00010000c3c97824 */ /* 0x000fe400078e00ff */
[----:B------:R-:W-:Y:S01]  /*1dd0*/  FADD.FTZ R100, R100, R13 ;  /* 0x0000000d64647221 */ /* 0x000fe20000010000 */
[----:B------:R-:W-:Y:S01]  /*1de0*/  FFMA.FTZ R72, R9, R13, R72 ;  /* 0x0000000d09487223 */ /* 0x000fe20000010048 */
[----:B------:R-:W-:Y:S01]  /*1df0*/  FMUL.FTZ R13, R3, R193 ;  /* 0x000000c1030d7220 */ /* 0x000fe20000410000 */
        /* <DEDUP_REMOVED lines=29> */
.L_x_6211:
[----:B------:R-:W-:Y:S05]  /*1fd0*/  BSYNC B2 ;  /* 0x0000000000027941 */ /* 0x000fea0003800000 */
.L_x_6210:
[----:B------:R-:W-:-:S13]  /*1fe0*/  LOP3.LUT P4, RZ, R4, 0x2, RZ, 0xc0, !PT ;  /* 0x0000000204ff7812 */ /* 0x000fda000788c0ff */
[----:B------:R-:W-:Y:S05]  /*1ff0*/  @!P4 BRA `(.L_x_6205) ;  /* 0x000000040044c947 */ /* 0x000fea0003800000 */
[----:B------:R-:W0:Y:S08]  /*2000*/  LDC.64 R196, c[0x0][0x238] ;  /* 0x00008e00ffc47b82 */ /* 0x000e300000000a00 */
[----:B------:R-:W1:Y:S08]  /*2010*/  LDC.64 R18, c[0x0][0x2b8] ;  /* 0x0000ae00ff127b82 */ /* 0x000e700000000a00 */
[----:B------:R-:W2:Y:S01]  /*2020*/  LDC.64 R216, c[0x0][0x2c8] ;  /* 0x0000b200ffd87b82 */ /* 0x000ea20000000a00 */
[----:B0-----:R-:W-:-:S05]  /*2030*/  IMAD.WIDE.U32 R196, R223, 0x20, R196 ;  /* 0x00000020dfc47825 */ /* 0x001fca00078e00c4 */
[----:B------:R-:W3:Y:S01]  /*2040*/  LDG.E.128 R192, desc[UR4][R196.64] ;  /* 0x00000004c4c07981 */ /* 0x000ee2000c1e1d00 */
[----:B-1----:R-:W-:-:S05]  /*2050*/  IMAD.WIDE.U32 R18, R17, 0x10, R18 ;  /* 0x0000001011127825 */ /* 0x002fca00078e0012 */
[----:B------:R2:W4:Y:S04]  /*2060*/  LDG.E.128 R200, desc[UR4][R18.64] ;  /* 0x0000000412c87981 */ /* 0x000528000c1e1d00 */
[----:B------:R-:W4:Y:S01]  /*2070*/  LDG.E.128 R196, desc[UR4][R196.64+0x10] ;  /* 0x00001004c4c47981 */ /* 0x000f22000c1e1d00 */
[----:B------:R-:W-:-:S04]  /*2080*/  ISETP.NE.U32.AND P4, PT, RZ, UR14, PT ;  /* 0x0000000eff007c0c */ /* 0x000fc8000bf85070 */
[----:B------:R-:W-:-:S13]  /*2090*/  ISETP.NE.AND.EX P4, PT, RZ, UR15, PT, P4 ;  /* 0x0000000fff007c0c */ /* 0x000fda000bf85340 */
[----:B--2---:R-:W-:-:S05]  /*20a0*/  @P4 IMAD.WIDE.U32 R18, R223, 0x20, R216 ;  /* 0x00000020df124825 */ /* 0x004fca00078e00d8 */
[----:B------:R-:W5:Y:S04]  /*20b0*/  @P4 LDG.E.128 R24, desc[UR4][R18.64] ;  /* 0x0000000412184981 */ /* 0x000f68000c1e1d00 */
[----:B------:R3:W5:Y:S02]  /*20c0*/  @P4 LDG.E.128 R20, desc[UR4][R18.64+0x10] ;  /* 0x0000100412144981 */ /* 0x000764000c1e1d00 */
[C---:B---3--:R-:W-:Y:S01]  /*20d0*/  FADD.FTZ R18, -R8.reuse, R192 ;  /* 0x000000c008127221 */ /* 0x048fe20000010100 */
[C---:B------:R-:W-:Y:S01]  /*20e0*/  FADD.FTZ R194, -R8.reuse, R194 ;  /* 0x000000c208c27221 */ /* 0x040fe20000010100 */
[C---:B------:R-:W-:Y:S02]  /*20f0*/  FADD.FTZ R19, -R8.reuse, R193 ;  /* 0x000000c108137221 */ /* 0x040fe40000010100 */
[C---:B-----5:R-:W-:Y:S01]  /*2100*/  FMUL.FTZ R236, R3.reuse, R18 ;  /* 0x0000001203ec7220 */ /* 0x060fe20000410000 */
[----:B------:R-:W-:Y:S01]  /*2110*/  FMUL.FTZ R18, R3, R194 ;  /* 0x000000c203127220 */ /* 0x000fe20000410000 */
[--C-:B----4-:R-:W-:Y:S01]  /*2120*/  FADD.FTZ R192, -R8, R198.reuse ;  /* 0x000000c608c07221 */ /* 0x110fe20000010100 */
[----:B------:R-:W-:-:S02]  /*2130*/  PRMT R198, R200, 0x7632, R198 ;  /* 0x00007632c8c67816 */ /* 0x000fc400000000c6 */
[----:B------:R-:W-:Y:S01]  /*2140*/  SHF.L.U32 R200, R200, 0x10, RZ ;  /* 0x00000010c8c87819 */ /* 0x000fe200000006ff */
[C---:B------:R-:W-:Y:S01]  /*2150*/  FADD.FTZ R193, -R8.reuse, R196 ;  /* 0x000000c408c17221 */ /* 0x040fe20000010100 */
[----:B------:R-:W-:Y:S01]  /*2160*/  PRMT R207, R203, 0x7632, R207 ;  /* 0x00007632cbcf7816 */ /* 0x000fe200000000cf */
[----:B------:R-:W-:Y:S01]  /*2170*/  FADD.FTZ R195, -R8, R195 ;  /* 0x000000c308c37221 */ /* 0x000fe20000010100 */
[----:B------:R-:W-:Y:S01]  /*2180*/  SHF.L.U32 R194, R198, 0x10, RZ ;  /* 0x00000010c6c27819 */ /* 0x000fe200000006ff */
[----:B------:R-:W-:Y:S01]  /*2190*/  FADD.FTZ R17, -R8, R197 ;  /* 0x000000c508117221 */ /* 0x000fe20000010100 */
[----:B------:R-:W-:Y:S01]  /*21a0*/  FMUL.FTZ R234, R40, R200 ;  /* 0x000000c828ea7220 */ /* 0x000fe20000410000 */
[--C-:B------:R-:W-:Y:S01]  /*21b0*/  FADD.FTZ R8, -R8, R199.reuse ;  /* 0x000000c708087221 */ /* 0x100fe20000010100 */
[----:B------:R-:W-:Y:S01]  /*21c0*/  FMUL.FTZ R204, R3, R193 ;  /* 0x000000c103cc7220 */ /* 0x000fe20000410000 */
[----:B------:R-:W-:Y:S02]  /*21d0*/  PRMT R199, R201, 0x7632, R199 ;  /* 0x00007632c9c77816 */ /* 0x000fe400000000c7 */
[----:B------:R-:W-:Y:S01]  /*21e0*/  SHF.L.U32 R193, R207, 0x10, RZ ;  /* 0x00000010cfc17819 */ /* 0x000fe200000006ff */
[----:B------:R-:W-:Y:S01]  /*21f0*/  FMUL.FTZ R207, R3, R192 ;  /* 0x000000c003cf7220 */ /* 0x000fe20000410000 */
[----:B------:R-:W-:Y:S01]  /*2200*/  SHF.L.U32 R201, R201, 0x10, RZ ;  /* 0x00000010c9c97819 */ /* 0x000fe200000006ff */
[----:B------:R-:W-:Y:S01]  /*2210*/  FMUL.FTZ R233, R3, R19 ;  /* 0x0000001303e97220 */ /* 0x000fe20000410000 */
[----:B------:R-:W-:Y:S01]  /*2220*/  FADD.FTZ R192, R222, R234 ;  /* 0x000000eadec07221 */ /* 0x000fe20000010000 */
[----:B------:R-:W-:Y:S01]  /*2230*/  FMUL.FTZ R225, R41, R194 ;  /* 0x000000c229e17220 */ /* 0x000fe20000410000 */
[----:B------:R-:W-:Y:S01]  /*2240*/  FFMA.FTZ R198, R236, R234, R221 ;  /* 0x000000eaecc67223 */ /* 0x000fe200000100dd */
[----:B------:R-:W-:Y:S01]  /*2250*/  FMUL.FTZ R19, R3, R195 ;  /* 0x000000c303137220 */ /* 0x000fe20000410000 */
[----:B------:R-:W-:-:S02]  /*2260*/  IMAD.U32 R195, R199, 0x10000, RZ ;  /* 0x00010000c7c37824 */ /* 0x000fc400078e00ff */
[----:B------:R-:W-:Y:S01]  /*2270*/  FMUL.FTZ R205, R42, R201 ;  /* 0x000000c92acd7220 */ /* 0x000fe20000410000 */
[----:B------:R-:W-:Y:S01]  /*2280*/  FFMA.FTZ R113, R233, R194, R113 ;  /* 0x000000c2e9717223 */ /* 0x000fe20000010071 */
[----:B------:R-:W-:Y:S01]  /*2290*/  FADD.FTZ R109, R109, R194 ;  /* 0x000000c26d6d7221 */ /* 0x000fe20000010000 */
[----:B------:R-:W-:Y:S01]  /*22a0*/  FADD.FTZ R192, R192, R225 ;  /* 0x000000e1c0c07221 */ /* 0x000fe20000010000 */
[----:B------:R-:W-:Y:S01]  /*22b0*/  FFMA.FTZ R194, R233, R225, R198 ;  /* 0x000000e1e9c27223 */ /* 0x000fe200000100c6 */
[C---:B------:R-:W-:Y:S01]  /*22c0*/  PRMT R197, R202.reuse, 0x7632, R197 ;  /* 0x00007632cac57816 */ /* 0x040fe200000000c5 */
[----:B------:R-:W-:Y:S02]  /*22d0*/  IMAD.U32 R202, R202, 0x10000, RZ ;  /* 0x00010000caca7824 */ /* 0x000fe400078e00ff */
        /* <DEDUP_REMOVED lines=35> */
.L_x_6205:
[----:B------:R-:W-:Y:S05]  /*2510*/  BSYNC B1 ;  /* 0x0000000000017941 */ /* 0x000fea0003800000 */
.L_x_6194:
        /* <DEDUP_REMOVED lines=20> */
.L_x_6319:
[----:B------:R-:W3:Y:S01]  /*2660*/  LDL.LU R192, [R1+0x24] ;  /* 0x0000240001c07983 */ /* 0x000ee20000300800 */
[----:B0-2---:R-:W-:Y:S01]  /*2670*/  FADD.FTZ R195, R195, R8 ;  /* 0x00000008c3c37221 */ /* 0x005fe20000010000 */
[----:B------:R-:W-:Y:S01]  /*2680*/  FADD.FTZ R17, R194, R197 ;  /* 0x000000c5c2117221 */ /* 0x000fe20000010000 */
[----:B------:R-:W-:Y:S02]  /*2690*/  BSSY B1, `(.L_x_6213) ;  /* 0x00000eb000017945 */ /* 0x000fe40003800000 */
[----:B------:R-:W-:Y:S01]  /*26a0*/  FMUL.FTZ R196, R195, UR8 ;  /* 0x00000008c3c47c20 */ /* 0x000fe20008410000 */
[----:B------:R-:W-:Y:S01]  /*26b0*/  FMUL.FTZ R17, R17, UR8 ;  /* 0x0000000811117c20 */ /* 0x000fe20008410000 */
[----:B---3--:R-:W-:-:S13]  /*26c0*/  ISETP.GE.AND P4, PT, R192, 0x1, PT ;  /* 0x00000001c000780c */ /* 0x008fda0003f86270 */
        /* <DEDUP_REMOVED lines=12> */
.L_x_6216:
[----:B------:R-:W-:Y:S05]  /*2790*/  BSYNC B2 ;  /* 0x0000000000027941 */ /* 0x000fea0003800000 */
.L_x_6215:
[----:B------:R-:W0:Y:S01]  /*27a0*/  @!P3 LDC.64 R192, c[0x0][0x2c8] ;  /* 0x0000b200ffc0bb82 */ /* 0x000e220000000a00 */
[----:B------:R-:W-:Y:S07]  /*27b0*/  BSSY B2, `(.L_x_6217) ;  /* 0x0000010000027945 */ /* 0x000fee0003800000 */
[----:B------:R-:W2:Y:S01]  /*27c0*/  LDC.U8 R199, c[0x0][0x2a0] ;  /* 0x0000a800ffc77b82 */ /* 0x000ea20000000000 */
[----:B0-----:R-:W-:-:S04]  /*27d0*/  @!P3 ISETP.NE.U32.AND P5, PT, R192, RZ, PT ;  /* 0x000000ffc000b20c */ /* 0x001fc80003fa5070 */
[----:B------:R-:W-:-:S04]  /*27e0*/  @!P3 ISETP.NE.AND.EX P5, PT, R193, RZ, PT, P5 ;  /* 0x000000ffc100b20c */ /* 0x000fc80003fa5350 */
[----:B-----5:R-:W-:Y:S01]  /*27f0*/  @!P3 FSEL R197, R156, RZ, P5 ;  /* 0x000000ff9cc5b208 */ /* 0x020fe20002800000 */
[----:B--2---:R-:W-:Y:S08]  /*2800*/  @!P3 BRA `(.L_x_6218) ;  /* 0x000000000028b947 */ /* 0x004ff00003800000 */
        /* <DEDUP_REMOVED lines=10> */
.L_x_6218:
[----:B------:R-:W-:Y:S05]  /*28b0*/  BSYNC B2 ;  /* 0x0000000000027941 */ /* 0x000fea0003800000 */
.L_x_6217:
[----:B------:R-:W2:Y:S01]  /*28c0*/  LDL R200, [R1+0x98] ;  /* 0x0000980001c87983 */ /* 0x000ea20000100800 */
[----:B------:R-:W0:Y:S01]  /*28d0*/  LDC.64 R194, c[0x0][0x308] ;  /* 0x0000c200ffc27b82 */ /* 0x000e220000000a00 */
[----:B------:R-:W-:Y:S01]  /*28e0*/  @!P3 ISETP.NE.U32.AND P6, PT, R192, RZ, PT ;  /* 0x000000ffc000b20c */ /* 0x000fe20003fc5070 */
[----:B------:R-:W-:Y:S03]  /*28f0*/  BSSY B2, `(.L_x_6219) ;  /* 0x0000018000027945 */ /* 0x000fe60003800000 */
[----:B------:R-:W-:-:S03]  /*2900*/  @!P3 ISETP.NE.AND.EX P6, PT, R193, RZ, PT, P6 ;  /* 0x000000ffc100b20c */ /* 0x000fc60003fc5360 */
[----:B------:R-:W3:Y:S01]  /*2910*/  @P4 LDC R198, c[0x0][0x29c] ;  /* 0x0000a700ffc64b82 */ /* 0x000ee20000000800 */
[----:B0-----:R-:W-:-:S04]  /*2920*/  ISETP.NE.U32.AND P5, PT, R194, RZ, PT ;  /* 0x000000ffc200720c */ /* 0x001fc80003fa5070 */
[----:B------:R-:W-:-:S04]  /*2930*/  ISETP.NE.AND.EX P5, PT, R195, RZ, PT, P5 ;  /* 0x000000ffc300720c */ /* 0x000fc80003fa5350 */
[C---:B------:R-:W-:Y:S01]  /*2940*/  SEL R184, R197.reuse, R184, P5 ;  /* 0x000000b8c5b87207 */ /* 0x040fe20002800000 */
[----:B---3--:R-:W-:Y:S01]  /*2950*/  @P4 FMUL.FTZ R198, R197, R198 ;  /* 0x000000c6c5c64220 */ /* 0x008fe20000410000 */
[----:B------:R-:W-:-:S05]  /*2960*/  @P4 SHF.L.U32 R197, R180, 0x10, RZ ;  /* 0x00000010b4c54819 */ /* 0x000fca00000006ff */
[----:B------:R-:W-:Y:S01]  /*2970*/  @P4 FFMA.FTZ R124, R198, R197, R124 ;  /* 0x000000c5c67c4223 */ /* 0x000fe2000001007c */
[----:B--2---:R-:W-:-:S05]  /*2980*/  @P4 FMUL.FTZ R197, R200, R198 ;  /* 0x000000c6c8c54220 */ /* 0x004fca0000410000 */
[----:B------:R-:W-:-:S04]  /*2990*/  @P4 F2FP.BF16.F32.PACK_AB R197, RZ, R197 ;  /* 0x000000c5ffc5423e */ /* 0x000fc800000010ff */
[----:B------:R-:W-:Y:S02]  /*29a0*/  @P4 PRMT R188, R197, 0x7610, R188 ;  /* 0x00007610c5bc4816 */ /* 0x000fe400000000bc */
[----:B------:R-:W-:Y:S01]  /*29b0*/  @!P3 FSEL R197, R157, RZ, P6 ;  /* 0x000000ff9dc5b208 */ /* 0x000fe20003000000 */
[----:B------:R-:W-:Y:S06]  /*29c0*/  @!P3 BRA `(.L_x_6220) ;  /* 0x000000000028b947 */ /* 0x000fec0003800000 */
[----:B------:R-:W2:Y:S04]  /*29d0*/  LDL R201, [R1+0x20] ;  /* 0x0000200001c97983 */ /* 0x000ea80000100800 */
[----:B------:R-:W3:Y:S01]  /*29e0*/  LDL R200, [R1+0x1c] ;  /* 0x00001c0001c87983 */ /* 0x000ee20000100800 */
[----:B------:R-:W-:-:S04]  /*29f0*/  ISETP.NE.AND P6, PT, R199, RZ, PT ;  /* 0x000000ffc700720c */ /* 0x000fc80003fc5270 */
[----:B------:R-:W-:Y:S02]  /*2a00*/  FSEL R197, R17, RZ, !P6 ;  /* 0x000000ff11c57208 */ /* 0x000fe40007000000 */
[----:B------:R-:W-:-:S04]  /*2a10*/  ISETP.NE.U32.AND P6, PT, R192, RZ, PT ;  /* 0x000000ffc000720c */ /* 0x000fc80003fc5070 */
[----:B------:R-:W-:Y:S01]  /*2a20*/  ISETP.NE.AND.EX P6, PT, R193, RZ, PT, P6 ;  /* 0x000000ffc100720c */ /* 0x000fe20003fc5360 */
[----:B--2---:R-:W-:-:S04]  /*2a30*/  FFMA.FTZ R197, R201, R196, R197 ;  /* 0x000000c4c9c57223 */ /* 0x004fc800000100c5 */
[----:B---3--:R-:W-:-:S04]  /*2a40*/  FADD.FTZ R197, R200, -R197 ;  /* 0x800000c5c8c57221 */ /* 0x008fc80000010000 */
[----:B------:R-:W-:-:S04]  /*2a50*/  FMUL.FTZ R197, R3, R197 ;  /* 0x000000c503c57220 */ /* 0x000fc80000410000 */
[----:B------:R-:W-:-:S07]  /*2a60*/  @P6 FADD.FTZ R197, R157, R197 ;  /* 0x000000c59dc56221 */ /* 0x000fce0000010000 */
.L_x_6220:
[----:B------:R-:W-:Y:S05]  /*2a70*/  BSYNC B2 ;  /* 0x0000000000027941 */ /* 0x000fea0003800000 */
.L_x_6219:
[----:B------:R-:W2:Y:S01]  /*2a80*/  LDL R200, [R1+0x9c] ;  /* 0x00009c0001c87983 */ /* 0x000ea20000100800 */
[----:B------:R-:W0:Y:S01]  /*2a90*/  @P4 LDC R198, c[0x0][0x29c] ;  /* 0x0000a700ffc64b82 */ /* 0x000e220000000800 */
[----:B------:R-:W-:Y:S01]  /*2aa0*/  SEL R185, R197, R185, P5 ;  /* 0x000000b9c5b97207 */ /* 0x000fe20002800000 */
[----:B------:R-:W-:Y:S01]  /*2ab0*/  BSSY B2, `(.L_x_6221) ;  /* 0x0000016000027945 */ /* 0x000fe20003800000 */
[----:B------:R-:W-:-:S04]  /*2ac0*/  @!P3 ISETP.NE.U32.AND P6, PT, R192, RZ, PT ;  /* 0x000000ffc000b20c */ /* 0x000fc80003fc5070 */
[----:B------:R-:W-:Y:S01]  /*2ad0*/  @!P3 ISETP.NE.AND.EX P6, PT, R193, RZ, PT, P6 ;  /* 0x000000ffc100b20c */ /* 0x000fe20003fc5360 */
[----:B0-----:R-:W-:Y:S01]  /*2ae0*/  @P4 FMUL.FTZ R198, R197, R198 ;  /* 0x000000c6c5c64220 */ /* 0x001fe20000410000 */
[----:B------:R-:W-:-:S04]  /*2af0*/  @P4 PRMT R197, R180, 0x7632, R197 ;  /* 0x00007632b4c54816 */ /* 0x000fc800000000c5 */
        /* <DEDUP_REMOVED lines=17> */
.L_x_6222:
[----:B------:R-:W-:Y:S05]  /*2c10*/  BSYNC B2 ;  /* 0x0000000000027941 */ /* 0x000fea0003800000 */
.L_x_6221:
[----:B------:R-:W2:Y:S01]  /*2c20*/  LDL R200, [R1+0xa0] ;  /* 0x0000a00001c87983 */ /* 0x000ea20000100800 */
[----:B------:R-:W0:Y:S01]  /*2c30*/  @P4 LDC R198, c[0x0][0x29c] ;  /* 0x0000a700ffc64b82 */ /* 0x000e220000000800 */
[----:B------:R-:W-:Y:S01]  /*2c40*/  SEL R186, R197, R186, P5 ;  /* 0x000000bac5ba7207 */ /* 0x000fe20002800000 */
[----:B------:R-:W-:Y:S01]  /*2c50*/  BSSY B2, `(.L_x_6223) ;  /* 0x0000015000027945 */ /* 0x000fe20003800000 */
[----:B------:R-:W-:-:S04]  /*2c60*/  @!P3 ISETP.NE.U32.AND P6, PT, R192, RZ, PT ;  /* 0x000000ffc000b20c */ /* 0x000fc80003fc5070 */
[----:B------:R-:W-:Y:S01]  /*2c70*/  @!P3 ISETP.NE.AND.EX P6, PT, R193, RZ, PT, P6 ;  /* 0x000000ffc100b20c */ /* 0x000fe20003fc5360 */
[----:B0-----:R-:W-:Y:S01]  /*2c80*/  @P4 FMUL.FTZ R198, R197, R198 ;  /* 0x000000c6c5c64220 */ /* 0x001fe20000410000 */
[----:B------:R-:W-:-:S04]  /*2c90*/  @P4 IMAD.U32 R197, R181, 0x10000, RZ ;  /* 0x00010000b5c54824 */ /* 0x000fc800078e00ff */
        /* <DEDUP_REMOVED lines=16> */
.L_x_6224:
[----:B------:R-:W-:Y:S05]  /*2da0*/  BSYNC B2 ;  /* 0x0000000000027941 */ /* 0x000fea0003800000 */
.L_x_6223:
        /* <DEDUP_REMOVED lines=25> */
.L_x_6226:
[----:B------:R-:W-:Y:S05]  /*2f40*/  BSYNC B2 ;  /* 0x0000000000027941 */ /* 0x000fea0003800000 */
.L_x_6225:
[----:B------:R-:W2:Y:S01]  /*2f50*/  LDL R200, [R1+0xa8] ;  /* 0x0000a80001c87983 */ /* 0x000ea20000100800 */
[----:B------:R-:W0:Y:S01]  /*2f60*/  @P4 LDC R198, c[0x0][0x29c] ;  /* 0x0000a700ffc64b82 */ /* 0x000e220000000800 */
[----:B------:R-:W-:Y:S01]  /*2f70*/  SEL R116, R197, R116, P5 ;  /* 0x00000074c5747207 */ /* 0x000fe20002800000 */
[----:B------:R-:W-:Y:S01]  /*2f80*/  BSSY B2, `(.L_x_6227) ;  /* 0x0000014000027945 */ /* 0x000fe20003800000 */
[----:B------:R-:W-:-:S04]  /*2f90*/  @!P3 ISETP.NE.U32.AND P6, PT, R192, RZ, PT ;  /* 0x000000ffc000b20c */ /* 0x000fc80003fc5070 */
[----:B------:R-:W-:Y:S01]  /*2fa0*/  @!P3 ISETP.NE.AND.EX P6, PT, R193, RZ, PT, P6 ;  /* 0x000000ffc100b20c */ /* 0x000fe20003fc5360 */
[----:B0-----:R-:W-:Y:S01]  /*2fb0*/  @P4 FMUL.FTZ R198, R197, R198 ;  /* 0x000000c6c5c64220 */ /* 0x001fe20000410000 */
[----:B------:R-:W-:-:S05]  /*2fc0*/  @P4 SHF.L.U32 R197, R182, 0x10, RZ ;  /* 0x00000010b6c54819 */ /* 0x000fca00000006ff */
[----:B------:R-:W-:Y:S01]  /*2fd0*/  @P4 FFMA.FTZ R128, R198, R197, R128 ;  /* 0x000000c5c6804223 */ /* 0x000fe20000010080 */
[----:B--2---:R-:W-:-:S05]  /*2fe0*/  @P4 FMUL.FTZ R197, R200, R198 ;  /* 0x000000c6c8c54220 */ /* 0x004fca0000410000 */
[----:B------:R-:W-:-:S04]  /*2ff0*/  @P4 F2FP.BF16.F32.PACK_AB R197, RZ, R197 ;  /* 0x000000c5ffc5423e */ /* 0x000fc800000010ff */
[----:B------:R-:W-:Y:S02]  /*3000*/  @P4 PRMT R190, R197, 0x7610, R190 ;  /* 0x00007610c5be4816 */ /* 0x000fe400000000be */
[----:B------:R-:W-:Y:S01]  /*3010*/  @!P3 FSEL R197, R161, RZ, P6 ;  /* 0x000000ffa1c5b208 */ /* 0x000fe20003000000 */
[----:B------:R-:W-:Y:S06]  /*3020*/  @!P3 BRA `(.L_x_6228) ;  /* 0x000000000024b947 */ /* 0x000fec0003800000 */
[----:B------:R-:W2:Y:S01]  /*3030*/  LDL R200, [R1] ;  /* 0x0000000001c87983 */ /* 0x000ea20000100800 */
[----:B------:R-:W-:-:S04]  /*3040*/  ISETP.NE.AND P6, PT, R199, RZ, PT ;  /* 0x000000ffc700720c */ /* 0x000fc80003fc5270 */
[----:B------:R-:W-:Y:S02]  /*3050*/  FSEL R197, R17, RZ, !P6 ;  /* 0x000000ff11c57208 */ /* 0x000fe40007000000 */
[----:B------:R-:W-:-:S04]  /*3060*/  ISETP.NE.U32.AND P6, PT, R192, RZ, PT ;  /* 0x000000ffc000720c */ /* 0x000fc80003fc5070 */
[----:B------:R-:W-:Y:S01]  /*3070*/  ISETP.NE.AND.EX P6, PT, R193, RZ, PT, P6 ;  /* 0x000000ffc100720c */ /* 0x000fe20003fc5360 */
[----:B--2---:R-:W-:-:S04]  /*3080*/  FFMA.FTZ R197, R200, R196, R197 ;  /* 0x000000c4c8c57223 */ /* 0x004fc800000100c5 */
[----:B------:R-:W-:-:S04]  /*3090*/  FADD.FTZ R197, R252, -R197 ;  /* 0x800000c5fcc57221 */ /* 0x000fc80000010000 */
[----:B------:R-:W-:-:S04]  /*30a0*/  FMUL.FTZ R197, R3, R197 ;  /* 0x000000c503c57220 */ /* 0x000fc80000410000 */
[----:B------:R-:W-:-:S07]  /*30b0*/  @P6 FADD.FTZ R197, R161, R197 ;  /* 0x000000c5a1c56221 */ /* 0x000fce0000010000 */
.L_x_6228:
[----:B------:R-:W-:Y:S05]  /*30c0*/  BSYNC B2 ;  /* 0x0000000000027941 */ /* 0x000fea0003800000 */
.L_x_6227:
[----:B------:R-:W2:Y:S01]  /*30d0*/  LDL R200, [R1+0xac] ;  /* 0x0000ac0001c87983 */ /* 0x000ea20000100800 */
[----:B------:R-:W0:Y:S01]  /*30e0*/  @P4 LDC R198, c[0x0][0x29c] ;  /* 0x0000a700ffc64b82 */ /* 0x000e220000000800 */
[----:B------:R-:W-:Y:S01]  /*30f0*/  SEL R117, R197, R117, P5 ;  /* 0x00000075c5757207 */ /* 0x000fe20002800000 */
[----:B------:R-:W-:Y:S01]  /*3100*/  BSSY B2, `(.L_x_6229) ;  /* 0x0000014000027945 */ /* 0x000fe20003800000 */
[----:B------:R-:W-:-:S04]  /*3110*/  @!P3 ISETP.NE.U32.AND P6, PT, R192, RZ, PT ;  /* 0x000000ffc000b20c */ /* 0x000fc80003fc5070 */
[----:B------:R-:W-:Y:S01]  /*3120*/  @!P3 ISETP.NE.AND.EX P6, PT, R193, RZ, PT, P6 ;  /* 0x000000ffc100b20c */ /* 0x000fe20003fc5360 */
[----:B0-----:R-:W-:Y:S01]  /*3130*/  @P4 FMUL.FTZ R198, R197, R198 ;  /* 0x000000c6c5c64220 */ /* 0x001fe20000410000 */
[----:B------:R-:W-:-:S05]  /*3140*/  @P4 PRMT R197, R182, 0x7632, R197 ;  /* 0x00007632b6c54816 */ /* 0x000fca00000000c5 */
[----:B------:R-:W-:-:S04]  /*3150*/  @P4 IMAD.U32 R197, R197, 0x10000, RZ ;  /* 0x00010000c5c54824 */ /* 0x000fc800078e00ff */
[----:B------:R-:W-:Y:S01]  /*3160*/  @P4 FFMA.FTZ R129, R198, R197, R129 ;  /* 0x000000c5c6814223 */ /* 0x000fe20000010081 */
[----:B--2---:R-:W-:-:S05]  /*3170*/  @P4 FMUL.FTZ R197, R200, R198 ;  /* 0x000000c6c8c54220 */ /* 0x004fca0000410000 */
        /* <DEDUP_REMOVED lines=12> */
.L_x_6230:
[----:B------:R-:W-:Y:S05]  /*3240*/  BSYNC B2 ;  /* 0x0000000000027941 */ /* 0x000fea0003800000 */
.L_x_6229:
        /* <DEDUP_REMOVED lines=25> */
.L_x_6232:
[----:B------:R-:W-:Y:S05]  /*33e0*/  BSYNC B2 ;  /* 0x0000000000027941 */ /* 0x000fea0003800000 */
.L_x_6231:
[----:B------:R-:W2:Y:S01]  /*33f0*/  LDL R198, [R1+0xb4] ;  /* 0x0000b40001c67983 */ /* 0x000ea20000100800 */
[----:B------:R-:W-:Y:S02]  /*3400*/  SEL R119, R197, R119, P5 ;  /* 0x00000077c5777207 */ /* 0x000fe40002800000 */
[----:B------:R-:W-:Y:S02]  /*3410*/  ISETP.NE.U32.AND P5, PT, R194, RZ, PT ;  /* 0x000000ffc200720c */ /* 0x000fe40003fa5070 */
[----:B------:R-:W0:Y:S02]  /*3420*/  @P4 LDC R194, c[0x0][0x29c] ;  /* 0x0000a700ffc24b82 */ /* 0x000e240000000800 */
[----:B------:R-:W-:-:S13]  /*3430*/  ISETP.NE.AND.EX P5, PT, R195, RZ, PT, P5 ;  /* 0x000000ffc300720c */ /* 0x000fda0003fa5350 */
[----:B------:R-:W3:Y:S01]  /*3440*/  @P5 LDC.64 R192, c[0x0][0x308] ;  /* 0x0000c200ffc05b82 */ /* 0x000ee20000000a00 */
[----:B0-----:R-:W-:Y:S01]  /*3450*/  @P4 FMUL.FTZ R194, R197, R194 ;  /* 0x000000c2c5c24220 */ /* 0x001fe20000410000 */
[----:B---3--:R-:W-:-:S04]  /*3460*/  @P5 IMAD.WIDE.U32 R192, R2, 0x20, R192 ;  /* 0x0000002002c05825 */ /* 0x008fc800078e00c0 */
[----:B------:R-:W-:Y:S01]  /*3470*/  VIADD R2, R2, 0x20 ;  /* 0x0000002002027836 */ /* 0x000fe20000000000 */
[----:B------:R-:W-:Y:S04]  /*3480*/  @P5 STG.E.128 desc[UR4][R192.64], R184 ;  /* 0x000000b8c0005986 */ /* 0x000fe8000c101d04 */
[----:B------:R0:W-:Y:S02]  /*3490*/  @P5 STG.E.128 desc[UR4][R192.64+0x10], R116 ;  /* 0x00001074c0005986 */ /* 0x0001e4000c101d04 */
[----:B0-----:R-:W-:-:S04]  /*34a0*/  @P4 PRMT R192, R183, 0x7632, R192 ;  /* 0x00007632b7c04816 */ /* 0x001fc800000000c0 */
[----:B------:R-:W-:-:S05]  /*34b0*/  @P4 SHF.L.U32 R192, R192, 0x10, RZ ;  /* 0x00000010c0c04819 */ /* 0x000fca00000006ff */
[----:B------:R-:W-:Y:S02]  /*34c0*/  @P4 FFMA.FTZ R131, R194, R192, R131 ;  /* 0x000000c0c2834223 */ /* 0x000fe40000010083 */
[----:B------:R-:W0:Y:S02]  /*34d0*/  @P4 LDC.64 R192, c[0x0][0x2f8] ;  /* 0x0000be00ffc04b82 */ /* 0x000e240000000a00 */
[C---:B0-----:R-:W-:Y:S01]  /*34e0*/  @P4 IMAD.WIDE.U32 R192, R8.reuse, 0x10, R192 ;  /* 0x0000001008c04825 */ /* 0x041fe200078e00c0 */
[----:B------:R-:W-:-:S03]  /*34f0*/  IADD3 R8, R8, 0x20, RZ ;  /* 0x0000002008087810 */ /* 0x000fc60007ffe0ff */
[----:B--2---:R-:W-:-:S05]  /*3500*/  @P4 FMUL.FTZ R194, R198, R194 ;  /* 0x000000c2c6c24220 */ /* 0x004fca0000410000 */
[----:B------:R-:W-:-:S04]  /*3510*/  @P4 F2FP.BF16.F32.PACK_AB R194, RZ, R194 ;  /* 0x000000c2ffc2423e */ /* 0x000fc800000010ff */
[----:B------:R-:W-:-:S05]  /*3520*/  @P4 PRMT R191, R191, 0x5410, R194 ;  /* 0x00005410bfbf4816 */ /* 0x000fca00000000c2 */
[----:B------:R0:W-:Y:S02]  /*3530*/  @P4 STG.E.128 desc[UR4][R192.64], R188 ;  /* 0x000000bcc0004986 */ /* 0x0001e4000c101d04 */
.L_x_6214:
[----:B------:R-:W-:Y:S05]  /*3540*/  BSYNC B1 ;  /* 0x0000000000017941 */ /* 0x000fea0003800000 */
.L_x_6213:
[----:B------:R-:W-:Y:S04]  /*3550*/  BSSY B1, `(.L_x_6233) ;  /* 0x00000d9000017945 */ /* 0x000fe80003800000 */
[----:B------:R-:W-:Y:S05]  /*3560*/  @!P1 BRA `(.L_x_6234) ;  /* 0x0000000c005c9947 */ /* 0x000fea0003800000 */
[----:B------:R-:W-:Y:S04]  /*3570*/  BSSY B2, `(.L_x_6235) ;  /* 0x0000005000027945 */ /* 0x000fe80003800000 */
[----:B------:R-:W-:Y:S05]  /*3580*/  @!P4 BRA `(.L_x_6236) ;  /* 0x00000000000cc947 */ /* 0x000fea0003800000 */
[----:B------:R-:W2:Y:S02]  /*3590*/  LDC.64 R180, c[0x0][0x220] ;  /* 0x00008800ffb47b82 */ /* 0x000ea40000000a00 */
[----:B--2---:R-:W-:-:S06]  /*35a0*/  IMAD.WIDE.U32 R180, R8, 0x10, R180 ;  /* 0x0000001008b47825 */ /* 0x004fcc00078e00b4 */
[----:B------:R-:W5:Y:S02]  /*35b0*/  LDG.E.128 R180, desc[UR4][R180.64] ;  /* 0x00000004b4b47981 */ /* 0x000f64000c1e1d00 */
.L_x_6236:
[----:B------:R-:W-:Y:S05]  /*35c0*/  BSYNC B2 ;  /* 0x0000000000027941 */ /* 0x000fea0003800000 */
.L_x_6235:
[----:B0-----:R-:W0:Y:S01]  /*35d0*/  @!P3 LDC.64 R192, c[0x0][0x2c8] ;  /* 0x0000b200ffc0bb82 */ /* 0x001e220000000a00 */
        /* <DEDUP_REMOVED lines=16> */
.L_x_6238:
[----:B------:R-:W-:Y:S05]  /*36e0*/  BSYNC B2 ;  /* 0x0000000000027941 */ /* 0x000fea0003800000 */
.L_x_6237:
        /* <DEDUP_REMOVED lines=11> */
[-C--:B------:R-:W-:Y:S01]  /*37a0*/  @P4 FFMA.FTZ R132, R197, R198.reuse, R132 ;  /* 0x000000c6c5844223 */ /* 0x080fe20000010084 */
        /* <DEDUP_REMOVED lines=13> */
.L_x_6240:
[----:B------:R-:W-:Y:S05]  /*3880*/  BSYNC B2 ;  /* 0x0000000000027941 */ /* 0x000fea0003800000 */
.L_x_6239:
        /* <DEDUP_REMOVED lines=23> */
.L_x_6242:
[----:B------:R-:W-:Y:S05]  /*3a00*/  BSYNC B2 ;  /* 0x0000000000027941 */ /* 0x000fea0003800000 */
.L_x_6241:
        /* <DEDUP_REMOVED lines=22> */
.L_x_6244:
[----:B------:R-:W-:Y:S05]  /*3b70*/  BSYNC B2 ;  /* 0x0000000000027941 */ /* 0x000fea0003800000 */
.L_x_6243:
        /* <DEDUP_REMOVED lines=23> */
.L_x_6246:
[----:B------:R-:W-:Y:S05]  /*3cf0*/  BSYNC B2 ;  /* 0x0000000000027941 */ /* 0x000fea0003800000 */
.L_x_6245:
        /* <DEDUP_REMOVED lines=22> */
.L_x_6248:
[----:B------:R-:W-:Y:S05]  /*3e60*/  BSYNC B2 ;  /* 0x0000000000027941 */ /* 0x000fea0003800000 */
.L_x_6247:
        /* <DEDUP_REMOVED lines=23> */
.L_x_6250:
[----:B------:R-:W-:Y:S05]  /*3fe0*/  BSYNC B2 ;  /* 0x0000000000027941 */ /* 0x000fea0003800000 */
.L_x_6249:
        /* <DEDUP_REMOVED lines=25> */
.L_x_6252:
[----:B------:R-:W-:Y:S05]  /*4180*/  BSYNC B2 ;  /* 0x0000000000027941 */ /* 0x000fea0003800000 */
.L_x_6251:
[----:B------:R-:W2:Y:S01]  /*4190*/  LDL R198, [R1+0x74] ;  /* 0x0000740001c67983 */ /* 0x000ea20000100800 */
[----:B------:R-:W-:Y:S02]  /*41a0*/  SEL R119, R197, R119, P5 ;  /* 0x00000077c5777207 */ /* 0x000fe40002800000 */
[----:B------:R-:W-:Y:S02]  /*41b0*/  ISETP.NE.U32.AND P5, PT, R194, RZ, PT ;  /* 0x000000ffc200720c */ /* 0x000fe40003fa5070 */
[----:B------:R-:W0:Y:S02]  /*41c0*/  @P4 LDC R194, c[0x0][0x29c] ;  /* 0x0000a700ffc24b82 */ /* 0x000e240000000800 */
[----:B------:R-:W-:-:S13]  /*41d0*/  ISETP.NE.AND.EX P5, PT, R195, RZ, PT, P5 ;  /* 0x000000ffc300720c */ /* 0x000fda0003fa5350 */
[----:B------:R-:W3:Y:S01]  /*41e0*/  @P5 LDC.64 R192, c[0x0][0x308] ;  /* 0x0000c200ffc05b82 */ /* 0x000ee20000000a00 */
[----:B0-----:R-:W-:Y:S01]  /*41f0*/  @P4 FMUL.FTZ R194, R197, R194 ;  /* 0x000000c2c5c24220 */ /* 0x001fe20000410000 */
[C---:B---3--:R-:W-:Y:S01]  /*4200*/  @P5 IMAD.WIDE.U32 R192, R2.reuse, 0x20, R192 ;  /* 0x0000002002c05825 */ /* 0x048fe200078e00c0 */
[----:B------:R-:W-:-:S04]  /*4210*/  IADD3 R2, R2, 0x20, RZ ;  /* 0x0000002002027810 */ /* 0x000fc80007ffe0ff */
[----:B------:R-:W-:Y:S04]  /*4220*/  @P5 STG.E.128 desc[UR4][R192.64], R184 ;  /* 0x000000b8c0005986 */ /* 0x000fe8000c101d04 */
[----:B------:R0:W-:Y:S02]  /*4230*/  @P5 STG.E.128 desc[UR4][R192.64+0x10], R116 ;  /* 0x00001074c0005986 */ /* 0x0001e4000c101d04 */
[----:B0-----:R-:W-:-:S04]  /*4240*/  @P4 PRMT R192, R183, 0x7632, R192 ;  /* 0x00007632b7c04816 */ /* 0x001fc800000000c0 */
[----:B------:R-:W-:-:S05]  /*4250*/  @P4 SHF.L.U32 R192, R192, 0x10, RZ ;  /* 0x00000010c0c04819 */ /* 0x000fca00000006ff */
[----:B------:R-:W-:Y:S02]  /*4260*/  @P4 FFMA.FTZ R139, R194, R192, R139 ;  /* 0x000000c0c28b4223 */ /* 0x000fe4000001008b */
[----:B------:R-:W0:Y:S02]  /*4270*/  @P4 LDC.64 R192, c[0x0][0x2f8] ;  /* 0x0000be00ffc04b82 */ /* 0x000e240000000a00 */
[----:B0-----:R-:W-:-:S04]  /*4280*/  @P4 IMAD.WIDE.U32 R192, R8, 0x10, R192 ;  /* 0x0000001008c04825 */ /* 0x001fc800078e00c0 */
[----:B------:R-:W-:Y:S02]  /*4290*/  VIADD R8, R8, 0x20 ;  /* 0x0000002008087836 */ /* 0x000fe40000000000 */
[----:B--2---:R-:W-:-:S05]  /*42a0*/  @P4 FMUL.FTZ R194, R198, R194 ;  /* 0x000000c2c6c24220 */ /* 0x004fca0000410000 */
[----:B------:R-:W-:-:S04]  /*42b0*/  @P4 F2FP.BF16.F32.PACK_AB R194, RZ, R194 ;  /* 0x000000c2ffc2423e */ /* 0x000fc800000010ff */
[----:B------:R-:W-:-:S05]  /*42c0*/  @P4 PRMT R191, R191, 0x5410, R194 ;  /* 0x00005410bfbf4816 */ /* 0x000fca00000000c2 */
[----:B------:R2:W-:Y:S02]  /*42d0*/  @P4 STG.E.128 desc[UR4][R192.64], R188 ;  /* 0x000000bcc0004986 */ /* 0x0005e4000c101d04 */
.L_x_6234:
[----:B------:R-:W-:Y:S05]  /*42e0*/  BSYNC B1 ;  /* 0x0000000000017941 */ /* 0x000fea0003800000 */
.L_x_6233:
[----:B------:R-:W-:Y:S04]  /*42f0*/  BSSY B1, `(.L_x_6253) ;  /* 0x00000d5000017945 */ /* 0x000fe80003800000 */
[----:B------:R-:W-:Y:S05]  /*4300*/  @!P2 BRA `(.L_x_6254) ;  /* 0x0000000c004ca947 */ /* 0x000fea0003800000 */
[----:B------:R-:W-:Y:S04]  /*4310*/  BSSY B2, `(.L_x_6255) ;  /* 0x0000005000027945 */ /* 0x000fe80003800000 */
[----:B------:R-:W-:Y:S05]  /*4320*/  @!P4 BRA `(.L_x_6256) ;  /* 0x00000000000cc947 */ /* 0x000fea0003800000 */
[----:B------:R-:W3:Y:S02]  /*4330*/  LDC.64 R180, c[0x0][0x220] ;  /* 0x00008800ffb47b82 */ /* 0x000ee40000000a00 */
[----:B---3--:R-:W-:-:S06]  /*4340*/  IMAD.WIDE.U32 R180, R8, 0x10, R180 ;  /* 0x0000001008b47825 */ /* 0x008fcc00078e00b4 */
[----:B------:R-:W5:Y:S02]  /*4350*/  LDG.E.128 R180, desc[UR4][R180.64] ;  /* 0x00000004b4b47981 */ /* 0x000f64000c1e1d00 */
.L_x_6256:
[----:B------:R-:W-:Y:S05]  /*4360*/  BSYNC B2 ;  /* 0x0000000000027941 */ /* 0x000fea0003800000 */
.L_x_6255:
[----:B0-2---:R-:W0:Y:S01]  /*4370*/  @!P3 LDC.64 R192, c[0x0][0x2c8] ;  /* 0x0000b200ffc0bb82 */ /* 0x005e220000000a00 */
        /* <DEDUP_REMOVED lines=16> */
.L_x_6258:
[----:B------:R-:W-:Y:S05]  /*4480*/  BSYNC B2 ;  /* 0x0000000000027941 */ /* 0x000fea0003800000 */
.L_x_6257:
[----:B------:R-:W0:Y:S01]  /*4490*/  LDC.64 R194, c[0x0][0x308] ;  /* 0x0000c200ffc27b82 */ /* 0x000e220000000a00 */
[----:B------:R-:W-:Y:S01]  /*44a0*/  @!P3 ISETP.NE.U32.AND P6, PT, R192, RZ, PT ;  /* 0x000000ffc000b20c */ /* 0x000fe20003fc5070 */
[----:B------:R-:W-:Y:S03]  /*44b0*/  BSSY B2, `(.L_x_6259) ;  /* 0x0000016000027945 */ /* 0x000fe60003800000 */
[----:B------:R-:W-:-:S03]  /*44c0*/  @!P3 ISETP.NE.AND.EX P6, PT, R193, RZ, PT, P6 ;  /* 0x000000ffc100b20c */ /* 0x000fc60003fc5360 */
[----:B------:R-:W2:Y:S01]  /*44d0*/  @P4 LDC R198, c[0x0][0x29c] ;  /* 0x0000a700ffc64b82 */ /* 0x000ea20000000800 */
[----:B0-----:R-:W-:-:S04]  /*44e0*/  ISETP.NE.U32.AND P5, PT, R194, RZ, PT ;  /* 0x000000ffc200720c */ /* 0x001fc80003fa5070 */
[----:B------:R-:W-:-:S04]  /*44f0*/  ISETP.NE.AND.EX P5, PT, R195, RZ, PT, P5 ;  /* 0x000000ffc300720c */ /* 0x000fc80003fa5350 */
[C---:B------:R-:W-:Y:S01]  /*4500*/  SEL R184, R197.reuse, R184, P5 ;  /* 0x000000b8c5b87207 */ /* 0x040fe20002800000 */
[----:B--2---:R-:W-:Y:S01]  /*4510*/  @P4 FMUL.FTZ R198, R197, R198 ;  /* 0x000000c6c5c64220 */ /* 0x004fe20000410000 */
        /* <DEDUP_REMOVED lines=15> */
.L_x_6260:
[----:B------:R-:W-:Y:S05]  /*4610*/  BSYNC B2 ;  /* 0x0000000000027941 */ /* 0x000fea0003800000 */
.L_x_6259:
        /* <DEDUP_REMOVED lines=22> */
.L_x_6262:
[----:B------:R-:W-:Y:S05]  /*4780*/  BSYNC B2 ;  /* 0x0000000000027941 */ /* 0x000fea0003800000 */
.L_x_6261:
        /* <DEDUP_REMOVED lines=21> */
.L_x_6264:
[----:B------:R-:W-:Y:S05]  /*48e0*/  BSYNC B2 ;  /* 0x0000000000027941 */ /* 0x000fea0003800000 */
.L_x_6263:
        /* <DEDUP_REMOVED lines=22> */
.L_x_6266:
[----:B------:R-:W-:Y:S05]  /*4a50*/  BSYNC B2 ;  /* 0x0000000000027941 */ /* 0x000fea0003800000 */
.L_x_6265:
        /* <DEDUP_REMOVED lines=22> */
.L_x_6268:
[----:B------:R-:W-:Y:S05]  /*4bc0*/  BSYNC B2 ;  /* 0x0000000000027941 */ /* 0x000fea0003800000 */
.L_x_6267:
        /* <DEDUP_REMOVED lines=23> */
.L_x_6270:
[----:B------:R-:W-:Y:S05]  /*4d40*/  BSYNC B2 ;  /* 0x0000000000027941 */ /* 0x000fea0003800000 */
.L_x_6269:
        /* <DEDUP_REMOVED lines=25> */
.L_x_6272:
[----:B------:R-:W-:Y:S05]  /*4ee0*/  BSYNC B2 ;  /* 0x0000000000027941 */ /* 0x000fea0003800000 */
.L_x_6271:
        /* <DEDUP_REMOVED lines=21> */
.L_x_6254:
[----:B------:R-:W-:Y:S05]  /*5040*/  BSYNC B1 ;  /* 0x0000000000017941 */ /* 0x000fea0003800000 */
.L_x_6253:
[----:B------:R-:W-:Y:S01]  /*5050*/  LOP3.LUT P5, RZ, R4, 0x2, RZ, 0xc0, !PT ;  /* 0x0000000204ff7812 */ /* 0x000fe200078ac0ff */
[----:B------:R-:W-:-:S12]  /*5060*/  BSSY B1, `(.L_x_6273) ;  /* 0x00000cc000017945 */ /* 0x000fd80003800000 */
[----:B------:R-:W-:Y:S05]  /*5070*/  @!P5 BRA `(.L_x_6274) ;  /* 0x0000000c0028d947 */ /* 0x000fea0003800000 */
[----:B------:R-:W-:Y:S04]  /*5080*/  BSSY B2, `(.L_x_6275) ;  /* 0x0000005000027945 */ /* 0x000fe80003800000 */
[----:B------:R-:W-:Y:S05]  /*5090*/  @!P4 BRA `(.L_x_6276) ;  /* 0x00000000000cc947 */ /* 0x000fea0003800000 */
[----:B------:R-:W4:Y:S02]  /*50a0*/  LDC.64 R180, c[0x0][0x220] ;  /* 0x00008800ffb47b82 */ /* 0x000f240000000a00 */
[----:B----4-:R-:W-:-:S06]  /*50b0*/  IMAD.WIDE.U32 R180, R8, 0x10, R180 ;  /* 0x0000001008b47825 */ /* 0x010fcc00078e00b4 */
[----:B------:R-:W5:Y:S02]  /*50c0*/  LDG.E.128 R180, desc[UR4][R180.64] ;  /* 0x00000004b4b47981 */ /* 0x000f64000c1e1d00 */
.L_x_6276:
[----:B------:R-:W-:Y:S05]  /*50d0*/  BSYNC B2 ;  /* 0x0000000000027941 */ /* 0x000fea0003800000 */
.L_x_6275:
[----:B0-23--:R-:W0:Y:S01]  /*50e0*/  @!P3 LDC.64 R192, c[0x0][0x2c8] ;  /* 0x0000b200ffc0bb82 */ /* 0x00de220000000a00 */
        /* <DEDUP_REMOVED lines=16> */
.L_x_6278:
[----:B------:R-:W-:Y:S05]  /*51f0*/  BSYNC B2 ;  /* 0x0000000000027941 */ /* 0x000fea0003800000 */
.L_x_6277:
        /* <DEDUP_REMOVED lines=24> */
.L_x_6280:
[----:B------:R-:W-:Y:S05]  /*5380*/  BSYNC B2 ;  /* 0x0000000000027941 */ /* 0x000fea0003800000 */
.L_x_6279:
        /* <DEDUP_REMOVED lines=22> */
.L_x_6282:
[----:B------:R-:W-:Y:S05]  /*54f0*/  BSYNC B2 ;  /* 0x0000000000027941 */ /* 0x000fea0003800000 */
.L_x_6281:
        /* <DEDUP_REMOVED lines=21> */
.L_x_6284:
[----:B------:R-:W-:Y:S05]  /*5650*/  BSYNC B2 ;  /* 0x0000000000027941 */ /* 0x000fea0003800000 */
.L_x_6283:
        /* <DEDUP_REMOVED lines=22> */
.L_x_6286:
[----:B------:R-:W-:Y:S05]  /*57c0*/  BSYNC B2 ;  /* 0x0000000000027941 */ /* 0x000fea0003800000 */
.L_x_6285:
        /* <DEDUP_REMOVED lines=21> */
.L_x_6288:
[----:B------:R-:W-:Y:S05]  /*5920*/  BSYNC B2 ;  /* 0x0000000000027941 */ /* 0x000fea0003800000 */
.L_x_6287:
        /* <DEDUP_REMOVED lines=22> */
.L_x_6290:
[----:B------:R-:W-:Y:S05]  /*5a90*/  BSYNC B2 ;  /* 0x0000000000027941 */ /* 0x000fea0003800000 */
.L_x_6289:
        /* <DEDUP_REMOVED lines=21> */
.L_x_6292:
[----:B------:R-:W-:Y:S05]  /*5bf0*/  BSYNC B2 ;  /* 0x0000000000027941 */ /* 0x000fea0003800000 */
.L_x_6291:
[----:B------:R-:W-:Y:S01]  /*5c00*/  ISETP.NE.U32.AND P3, PT, R194, RZ, PT ;  /* 0x000000ffc200720c */ /* 0x000fe20003f65070 */
[----:B------:R-:W0:Y:S01]  /*5c10*/  @P4 LDC R17, c[0x0][0x29c] ;  /* 0x0000a700ff114b82 */ /* 0x000e220000000800 */
[----:B------:R-:W-:Y:S02]  /*5c20*/  SEL R119, R197, R119, P5 ;  /* 0x00000077c5777207 */ /* 0x000fe40002800000 */
[----:B------:R-:W-:-:S05]  /*5c30*/  ISETP.NE.AND.EX P3, PT, R195, RZ, PT, P3 ;  /* 0x000000ffc300720c */ /* 0x000fca0003f65330 */
[----:B------:R-:W2:Y:S08]  /*5c40*/  @P4 LDC.64 R192, c[0x0][0x2f8] ;  /* 0x0000be00ffc04b82 */ /* 0x000eb00000000a00 */
[----:B------:R-:W3:Y:S01]  /*5c50*/  @P3 LDC.64 R194, c[0x0][0x308] ;  /* 0x0000c200ffc23b82 */ /* 0x000ee20000000a00 */
[----:B0-----:R-:W-:Y:S01]  /*5c60*/  @P4 FMUL.FTZ R17, R197, R17 ;  /* 0x00000011c5114220 */ /* 0x001fe20000410000 */
[----:B---3--:R-:W-:-:S04]  /*5c70*/  @P3 IMAD.WIDE.U32 R2, R2, 0x20, R194 ;  /* 0x0000002002023825 */ /* 0x008fc800078e00c2 */
[----:B------:R-:W-:Y:S01]  /*5c80*/  @P4 FMUL.FTZ R194, R51, R17 ;  /* 0x0000001133c24220 */ /* 0x000fe20000410000 */
[----:B------:R-:W-:Y:S04]  /*5c90*/  @P3 STG.E.128 desc[UR4][R2.64], R184 ;  /* 0x000000b802003986 */ /* 0x000fe8000c101d04 */
[----:B------:R2:W-:Y:S02]  /*5ca0*/  @P3 STG.E.128 desc[UR4][R2.64+0x10], R116 ;  /* 0x0000107402003986 */ /* 0x0005e4000c101d04 */
[----:B--2---:R-:W-:Y:S01]  /*5cb0*/  @P4 IMAD.WIDE.U32 R2, R8, 0x10, R192 ;  /* 0x0000001008024825 */ /* 0x004fe200078e00c0 */
[----:B------:R-:W-:-:S04]  /*5cc0*/  @P4 F2FP.BF16.F32.PACK_AB R8, RZ, R194 ;  /* 0x000000c2ff08423e */ /* 0x000fc800000010ff */
[----:B------:R-:W-:-:S05]  /*5cd0*/  @P4 PRMT R191, R191, 0x5410, R8 ;  /* 0x00005410bfbf4816 */ /* 0x000fca0000000008 */
[----:B------:R0:W-:Y:S02]  /*5ce0*/  @P4 STG.E.128 desc[UR4][R2.64], R188 ;  /* 0x000000bc02004986 */ /* 0x0001e4000c101d04 */
[----:B0-----:R-:W-:-:S04]  /*5cf0*/  @P4 PRMT R2, R183, 0x7632, R2 ;  /* 0x00007632b7024816 */ /* 0x001fc80000000002 */
[----:B------:R-:W-:-:S05]  /*5d00*/  @P4 SHF.L.U32 R2, R2, 0x10, RZ ;  /* 0x0000001002024819 */ /* 0x000fca00000006ff */
[----:B------:R-:W-:-:S07]  /*5d10*/  @P4 FFMA.FTZ R155, R17, R2, R155 ;  /* 0x00000002119b4223 */ /* 0x000fce000001009b */
.L_x_6274:
[----:B------:R-:W-:Y:S05]  /*5d20*/  BSYNC B1 ;  /* 0x0000000000017941 */ /* 0x000fea0003800000 */
.L_x_6273:
[----:B-----5:R-:W4:Y:S02]  /*5d30*/  LDC.64 R2, c[0x0][0x210] ;  /* 0x00008400ff027b82 */ /* 0x020f240000000a00 */
[----:B----4-:R-:W-:-:S05]  /*5d40*/  IMAD R5, R2, 0x4, R5 ;  /* 0x0000000402057824 */ /* 0x010fca00078e0205 */
[----:B------:R-:W-:-:S13]  /*5d50*/  ISETP.GE.AND P3, PT, R5, R3, PT ;  /* 0x000000030500720c */ /* 0x000fda0003f66270 */
[----:B------:R-:W-:Y:S05]  /*5d60*/  @!P3 BRA `(.L_x_6293) ;  /* 0xffffffac000cb947 */ /* 0x000fea000383ffff */
.L_x_6193:
[----:B------:R-:W-:Y:S05]  /*5d70*/  BSYNC B0 ;  /* 0x0000000000007941 */ /* 0x000fea0003800000 */
.L_x_6192:
[----:B0-23--:R-:W0:Y:S01]  /*5d80*/  S2R R192, SR_TID.X ;  /* 0x0000000000c07919 */ /* 0x00de220000002100 */
        /* <DEDUP_REMOVED lines=10> */
[----:B------:R-:W-:-:S03]  /*5e30*/  LOP3.LUT R6, R5, 0xffffff80, R6, 0xe2, !PT ;  /* 0xffffff8005067812 */ /* 0x000fc600078ee206 */
[----:B------:R-:W-:Y:S01]  /*5e40*/  IMAD R0, R192, 0x4, R3 ;  /* 0x00000004c0007824 */ /* 0x000fe200078e0203 */
        /* <DEDUP_REMOVED lines=35> */
[----:B-----5:R-:W-:Y:S04]  /*6080*/  LDS R29, [R0+0x2e00] ;  /* 0x002e0000001d7984 */ /* 0x020fe80000000800 */
        /* <DEDUP_REMOVED lines=26> */
[----:B0-----:R-:W-:-:S03]  /*6230*/  IMAD R3, R58, R7, RZ ;  /* 0x000000073a037224 */ /* 0x001fc600078e02ff */
[----:B------:R-:W-:Y:S02]  /*6240*/  LDS R49, [R0+0x1400] ;  /* 0x0014000000317984 */ /* 0x000fe40000000800 */
[----:B------:R-:W-:Y:S02]  /*6250*/  IADD3 R3, P0, R3, R192, RZ ;  /* 0x000000c003037210 */ /* 0x000fe40007f1e0ff */
[----:B------:R-:W-:Y:S02]  /*6260*/  LDS R38, [R0+0x600] ;  /* 0x0006000000267984 */ /* 0x000fe40000000800 */
[----:B------:R-:W-:Y:S02]  /*6270*/  IADD3.X R2, RZ, RZ, RZ, P0, !PT ;  /* 0x000000ffff027210 */ /* 0x000fe400007fe4ff */
        /* <DEDUP_REMOVED lines=9> */
[C---:B------:R-:W-:Y:S02]  /*6310*/  LOP3.LUT P0, RZ, R45.reuse, 0xffffff80, RZ, 0xc0, !PT ;  /* 0xffffff802dff7812 */ /* 0x040fe4000780c0ff */
[----:B------:R-:W-:Y:S01]  /*6320*/  LDS R55, [R0+0x1c00] ;  /* 0x001c000000377984 */ /* 0x000fe20000000800 */
[C---:B------:R-:W-:Y:S02]  /*6330*/  ISETP.GE.U32.AND P6, PT, R45.reuse, 0x100, PT ;  /* 0x000001002d00780c */ /* 0x040fe40003fc6070 */
[----:B------:R-:W-:Y:S01]  /*6340*/  ISETP.GE.U32.AND P5, PT, R45, 0x180, PT ;  /* 0x000001802d00780c */ /* 0x000fe20003fa6070 */
        /* <DEDUP_REMOVED lines=14> */
[----:B------:R-:W-:-:S02]  /*6430*/  SHF.L.U64.HI R57, R3, 0x2, R2 ;  /* 0x0000000203397819 */ /* 0x000fc40000010202 */
        /* <DEDUP_REMOVED lines=21> */
[----:B--2---:R-:W-:-:S04]  /*6590*/  FADD.FTZ R56, R56, R81 ;  /* 0x0000005138387221 */ /* 0x004fc80000010000 */
[----:B---3--:R-:W-:-:S04]  /*65a0*/  FADD.FTZ R56, R56, R83 ;  /* 0x0000005338387221 */ /* 0x008fc80000010000 */
[----:B----4-:R-:W-:Y:S01]  /*65b0*/  FADD.FTZ R85, R56, R85 ;  /* 0x0000005538557221 */ /* 0x010fe20000010000 */
        /* <DEDUP_REMOVED lines=23> */
.L_x_6295:
[----:B------:R-:W-:Y:S05]  /*6730*/  BSYNC B0 ;  /* 0x0000000000007941 */ /* 0x000fea0003800000 */
.L_x_6294:
        /* <DEDUP_REMOVED lines=31> */
[----:B------:R-:W-:Y:S01]  /*6930*/  FADD.FTZ R38, R38, R51 ;  /* 0x0000003326267221 */ /* 0x000fe20000010000 */
        /* <DEDUP_REMOVED lines=11> */
[----:B------:R-:W-:Y:S01]  /*69f0*/  FADD.FTZ R36, R36, R49 ;  /* 0x0000003124247221 */ /* 0x000fe20000010000 */
[----:B------:R-:W-:Y:S01]  /*6a00*/  FADD.FTZ R40, RZ, R40 ;  /* 0x00000028ff287221 */ /* 0x000fe20000010000 */
[----:B------:R-:W-:Y:S01]  /*6a10*/  FADD.FTZ R41, RZ, R41 ;  /* 0x00000029ff297221 */ /* 0x000fe20000010000 */
[----:B------:R-:W1:Y:S01]  /*6a20*/  LDS R29, [R0+0x2e00] ;  /* 0x002e0000001d7984 */ /* 0x000e620000000800 */
[----:B------:R-:W-:Y:S01]  /*6a30*/  FADD.FTZ R42, RZ, R42 ;  /* 0x0000002aff2a7221 */ /* 0x000fe20000010000 */
[----:B------:R-:W-:Y:S01]  /*6a40*/  FADD.FTZ R43, RZ, R43 ;  /* 0x0000002bff2b7221 */ /* 0x000fe20000010000 */
        /* <DEDUP_REMOVED lines=80> */
.L_x_6297:
[----:B------:R-:W-:Y:S05]  /*6f50*/  BSYNC B0 ;  /* 0x0000000000007941 */ /* 0x000fea0003800000 */
.L_x_6296:
        /* <DEDUP_REMOVED lines=18> */
.L_x_6299:
[----:B------:R-:W-:Y:S05]  /*7080*/  BSYNC B0 ;  /* 0x0000000000007941 */ /* 0x000fea0003800000 */
.L_x_6298:
        /* <DEDUP_REMOVED lines=18> */
.L_x_6301:
[----:B------:R-:W-:Y:S05]  /*71b0*/  BSYNC B0 ;  /* 0x0000000000007941 */ /* 0x000fea0003800000 */
.L_x_6300:
        /* <DEDUP_REMOVED lines=18> */
.L_x_6303:
[----:B------:R-:W-:Y:S05]  /*72e0*/  BSYNC B0 ;  /* 0x0000000000007941 */ /* 0x000fea0003800000 */
.L_x_6302:
        /* <DEDUP_REMOVED lines=18> */
.L_x_6305:
[----:B------:R-:W-:Y:S05]  /*7410*/  BSYNC B0 ;  /* 0x0000000000007941 */ /* 0x000fea0003800000 */
.L_x_6304:
        /* <DEDUP_REMOVED lines=18> */
.L_x_6307:
[----:B------:R-:W-:Y:S05]  /*7540*/  BSYNC B0 ;  /* 0x0000000000007941 */ /* 0x000fea0003800000 */
.L_x_6306:
        /* <DEDUP_REMOVED lines=11> */
.L_x_6212:
[----:B------:R-:W-:Y:S01]  /*7600*/  HFMA2.MMA R17, -RZ, RZ, 0, 1.847743988037109375e-06 ;  /* 0x0000001fff117435 */ /* 0x000fe200000001ff */
[----:B------:R-:W-:Y:S01]  /*7610*/  BSSY B1, `(.L_x_6308) ;  /* 0x0000007000017945 */ /* 0x000fe20003800000 */
[----:B------:R-:W-:Y:S01]  /*7620*/  MOV R193, R222 ;  /* 0x000000de00c17202 */ /* 0x000fe20000000f00 */
[----:B------:R-:W-:Y:S01]  /*7630*/  IMAD.MOV.U32 R192, RZ, RZ, 0x1 ;  /* 0x00000001ffc07424 */ /* 0x000fe200078e00ff */
[----:B------:R-:W-:-:S07]  /*7640*/  MOV R8, 0xffffffff ;  /* 0xffffffff00087802 */ /* 0x000fce0000000f00 */
[----:B01---5:R-:W-:Y:S05]  /*7650*/  WARPSYNC.COLLECTIVE R8, `(.L_x_6309) ;  /* 0x0000000008087348 */ /* 0x023fea0003c00000 */
[----:B------:R2:W3:Y:S02]  /*7660*/  SHFL.BFLY P4, R196, R193, R192, R17 ;  /* 0x0c0000c0c1c47389 */ /* 0x0004e40000080011 */
[----:B0123-5:R-:W-:Y:S01]  /*7670*/  ENDCOLLECTIVE ;  /* 0x000000000000791b */ /* 0x02ffe20003800000 */
.L_x_6309:
[----:B------:R-:W-:Y:S05]  /*7680*/  BSYNC B1 ;  /* 0x0000000000017941 */ /* 0x000fea0003800000 */
.L_x_6308:
        /* <DEDUP_REMOVED lines=9> */
.L_x_6310:
        /* <DEDUP_REMOVED lines=8> */
.L_x_6311:
[----:B------:R-:W-:Y:S01]  /*77a0*/  MOV R193, R195 ;  /* 0x000000c300c17202 */ /* 0x000fe20000000f00 */
[----:B------:R-:W-:-:S04]  /*77b0*/  IMAD.MOV.U32 R8, RZ, RZ, R196 ;  /* 0x000000ffff087224 */ /* 0x000fc800078e00c4 */
[----:B------:R-:W-:Y:S01]  /*77c0*/  FADD.FTZ R194, R194, R8 ;  /* 0x00000008c2c27221 */ /* 0x000fe20000010000 */
[----:B------:R-:W-:-:S07]  /*77d0*/  MOV R8, 0xffffffff ;  /* 0xffffffff00087802 */ /* 0x000fce0000000f00 */
[----:B------:R-:W-:Y:S05]  /*77e0*/  WARPSYNC.COLLECTIVE R8, `(.L_x_6312) ;  /* 0x0000000008087348 */ /* 0x000fea0003c00000 */
[----:B------:R0:W1:Y:S02]  /*77f0*/  SHFL.BFLY P4, R196, R193, R192, R17 ;  /* 0x0c0000c0c1c47389 */ /* 0x0000640000080011 */
[----:B01----:R-:W-:Y:S01]  /*7800*/  ENDCOLLECTIVE ;  /* 0x000000000000791b */ /* 0x003fe20003800000 */
.L_x_6312:
        /* <DEDUP_REMOVED lines=8> */
.L_x_6313:
[----:B------:R-:W-:Y:S01]  /*7890*/  IMAD.MOV.U32 R193, RZ, RZ, R195 ;  /* 0x000000ffffc17224 */ /* 0x000fe200078e00c3 */
[----:B------:R-:W-:-:S05]  /*78a0*/  MOV R8, R196 ;  /* 0x000000c400087202 */ /* 0x000fca0000000f00 */
[----:B------:R-:W-:Y:S01]  /*78b0*/  FADD.FTZ R194, R194, R8 ;  /* 0x00000008c2c27221 */ /* 0x000fe20000010000 */
[----:B------:R-:W-:-:S07]  /*78c0*/  MOV R8, 0xffffffff ;  /* 0xffffffff00087802 */ /* 0x000fce0000000f00 */
[----:B------:R-:W-:Y:S05]  /*78d0*/  WARPSYNC.COLLECTIVE R8, `(.L_x_6314) ;  /* 0x0000000008087348 */ /* 0x000fea0003c00000 */
[----:B------:R0:W1:Y:S02]  /*78e0*/  SHFL.BFLY P4, R196, R193, R192, R17 ;  /* 0x0c0000c0c1c47389 */ /* 0x0000640000080011 */
[----:B01----:R-:W-:Y:S01]  /*78f0*/  ENDCOLLECTIVE ;  /* 0x000000000000791b */ /* 0x003fe20003800000 */
.L_x_6314:
        /* <DEDUP_REMOVED lines=8> */
.L_x_6315:
[----:B------:R-:W-:Y:S02]  /*7980*/  MOV R193, R195 ;  /* 0x000000c300c17202 */ /* 0x000fe40000000f00 */
[----:B------:R-:W-:-:S05]  /*7990*/  MOV R8, R196 ;  /* 0x000000c400087202 */ /* 0x000fca0000000f00 */
[----:B------:R-:W-:Y:S01]  /*79a0*/  FADD.FTZ R194, R194, R8 ;  /* 0x00000008c2c27221 */ /* 0x000fe20000010000 */
[----:B------:R-:W-:-:S07]  /*79b0*/  IMAD.MOV.U32 R8, RZ, RZ, -0x1 ;  /* 0xffffffffff087424 */ /* 0x000fce00078e00ff */
[----:B------:R-:W-:Y:S05]  /*79c0*/  WARPSYNC.COLLECTIVE R8, `(.L_x_6316) ;  /* 0x0000000008087348 */ /* 0x000fea0003c00000 */
[----:B------:R0:W1:Y:S02]  /*79d0*/  SHFL.BFLY P4, R196, R193, R192, R17 ;  /* 0x0c0000c0c1c47389 */ /* 0x0000640000080011 */
[----:B01----:R-:W-:Y:S01]  /*79e0*/  ENDCOLLECTIVE ;  /* 0x000000000000791b */ /* 0x003fe20003800000 */
.L_x_6316:
        /* <DEDUP_REMOVED lines=8> */
.L_x_6317:
[----:B------:R-:W-:Y:S02]  /*7a70*/  MOV R193, R195 ;  /* 0x000000c300c17202 */ /* 0x000fe40000000f00 */
[----:B------:R-:W-:-:S07]  /*7a80*/  MOV R197, R196 ;  /* 0x000000c400c57202 */ /* 0x000fce0000000f00 */
[----:B------:R-:W-:Y:S05]  /*7a90*/  WARPSYNC.COLLECTIVE R8, `(.L_x_6318) ;  /* 0x0000000008087348 */ /* 0x000fea0003c00000 */
[----:B------:R0:W1:Y:S02]  /*7aa0*/  SHFL.BFLY P4, R196, R193, R192, R17 ;  /* 0x0c0000c0c1c47389 */ /* 0x0000640000080011 */
[----:B01----:R-:W-:Y:S01]  /*7ab0*/  ENDCOLLECTIVE ;  /* 0x000000000000791b */ /* 0x003fe20003800000 */
.L_x_6318:
[----:B------:R-:W-:Y:S01]  /*7ac0*/  MOV R8, R196 ;  /* 0x000000c400087202 */ /* 0x000fe20000000f00 */
[----:B------:R-:W-:Y:S06]  /*7ad0*/  BRA `(.L_x_6319) ;  /* 0xffffffa800e07947 */ /* 0x000fec000383ffff */
.L_x_6320:
        /* <DEDUP_REMOVED lines=10> */
.L_x_14290:


//--------------------- .text._ZN10layer_norm13ln_bwd_kernelINS_13Kernel_traitsIf13__nv_bfloat16fS2_fjLj1024ELj1ELj4ELj1ELj16ENS_18Kernel_traits_baseILj1024EfS2_fS2_fjLj128EEEEELb0ELb1ELb1ELb1EEEvNS_9BwdParamsE --------------------------
	.section	.text._ZN10layer_norm13ln_bwd_kernelINS_13Kernel_traitsIf13__nv_bfloat16fS2_fjLj1024ELj1ELj4ELj1ELj16ENS_18Kernel_traits_baseILj1024EfS2_fS2_fjLj128EEEEELb0ELb1ELb1ELb1EEEvNS_9BwdParamsE,"ax",@progbits
	.align	128
        .global         _ZN10layer_norm13ln_bwd_kernelINS_13Kernel_traitsIf13__nv_bfloat16fS2_fjLj1024ELj1ELj4ELj1ELj16ENS_18Kernel_traits_baseILj1024EfS2_fS2_fjLj128EEEEELb0ELb1ELb1ELb1EEEvNS_9BwdParamsE
        .type           _ZN10layer_norm13ln_bwd_kernelINS_13Kernel_traitsIf13__nv_bfloat16fS2_fjLj1024ELj1ELj4ELj1ELj16ENS_18Kernel_traits_baseILj1024EfS2_fS2_fjLj128EEEEELb0ELb1ELb1ELb1EEEvNS_9BwdParamsE,@function
        .size           _ZN10layer_norm13ln_bwd_kernelINS_13Kernel_traitsIf13__nv_bfloat16fS2_fjLj1024ELj1ELj4ELj1ELj16ENS_18Kernel_traits_baseILj1024EfS2_fS2_fjLj128EEEEELb0ELb1ELb1ELb1EEEvNS_9BwdParamsE,(.L_x_14291 - _ZN10layer_norm13ln_bwd_kernelINS_13Kernel_traitsIf13__nv_bfloat16fS2_fjLj1024ELj1ELj4ELj1ELj16ENS_18Kernel_traits_baseILj1024EfS2_fS2_fjLj128EEEEELb0ELb1ELb1ELb1EEEvNS_9BwdParamsE)
        .other          _ZN10layer_norm13ln_bwd_kernelINS_13Kernel_traitsIf13__nv_bfloat16fS2_fjLj1024ELj1ELj4ELj1ELj16ENS_18Kernel_traits_baseILj1024EfS2_fS2_fjLj128EEEEELb0ELb1ELb1ELb1EEEvNS_9BwdParamsE,@"STO_CUDA_ENTRY STV_DEFAULT"
_ZN10layer_norm13ln_bwd_kernelINS_13Kernel_traitsIf13__nv_bfloat16fS2_fjLj1024ELj1ELj4ELj1ELj16ENS_18Kernel_traits_baseILj1024EfS2_fS2_fjLj128EEEEELb0ELb1ELb1ELb1EEEvNS_9BwdParamsE:
.text._ZN10layer_norm13ln_bwd_kernelINS_13Kernel_traitsIf13__nv_bfloat16fS2_fjLj1024ELj1ELj4ELj1ELj16ENS_18Kernel_traits_baseILj1024EfS2_fS2_fjLj128EEEEELb0ELb1ELb1ELb1EEEvNS_9BwdParamsE:
[----:B------:R-:W0:Y:S01]  /*0000*/  LDC R1, c[0x0][0x28] ;  /* 0x00000a00ff017b82 */ /* 0x000e220000000800 */
[----:B------:R-:W1:Y:S01]  /*0010*/  S2R R0, SR_TID.X ;  /* 0x0000000000007919 */ /* 0x000e620000002100 */
[----:B------:R-:W-:Y:S01]  /*0020*/  ULDC UR4, c[0x0][0x214] ;  /* 0x0000850000047ab9 */ /* 0x000fe20000000800 */
[----:B------:R-:W-:Y:S01]  /*0030*/  ULDC UR10, c[0x0][0x290] ;  /* 0x0000a400000a7ab9 */ /* 0x000fe20000000800 */
[----:B------:R-:W-:Y:S01]  /*0040*/  ULDC.64 UR12, c[0x0][0x2c8] ;  /* 0x0000b200000c7ab9 */ /* 0x000fe20000000a00 */
[----:B------:R-:W2:Y:S01]  /*0050*/  S2R R3, SR_CTAID.X ;  /* 0x0000000000037919 */ /* 0x000ea20000002500 */
        /* <DEDUP_REMOVED lines=55> */
.L_x_6321:
        /* <DEDUP_REMOVED lines=11> */
[----:B------:R-:W4:Y:S04]  /*0480*/  LDG.E.128 R32, desc[UR4][R4.64+0x410] ;  /* 0x0004100404207981 */ /* 0x000f28000c1e1d00 */
[----:B------:R-:W4:Y:S04]  /*0490*/  LDG.E.128 R28, desc[UR4][R4.64+0x800] ;  /* 0x00080004041c7981 */ /* 0x000f28000c1e1d00 */
[----:B------:R-:W4:Y:S04]  /*04a0*/  LDG.E.128 R24, desc[UR4][R4.64+0x810] ;  /* 0x0008100404187981 */ /* 0x000f28000c1e1d00 */
[----:B------:R-:W4:Y:S04]  /*04b0*/  LDG.E.128 R20, desc[UR4][R4.64+0xc00] ;  /* 0x000c000404147981 */ /* 0x000f28000c1e1d00 */
        /* <DEDUP_REMOVED lines=76> */
[----:B------:R0:W-:Y:S02]  /*0980*/  STL.64 [R1+0x20], R10 ;  /* 0x0000200a01007387 */ /* 0x0001e40000100a00 */
.L_x_6391:
[----:B------:R-:W1:Y:S08]  /*0990*/  LDC.64 R4, c[0x0][0x288] ;  /* 0x0000a200ff047b82 */ /* 0x000e700000000a00 */
[----:B0-----:R-:W0:Y:S08]  /*09a0*/  LDC.64 R16, c[0x0][0x280] ;  /* 0x0000a000ff107b82 */ /* 0x001e300000000a00 */
[----:B------:R-:W2:Y:S01]  /*09b0*/  LDC R18, c[0x0][0x218] ;  /* 0x00008600ff127b82 */ /* 0x000ea20000000800 */
[----:B-1----:R-:W-:-:S07]  /*09c0*/  IMAD.WIDE R4, R2, 0x4, R4 ;  /* 0x0000000402047825 */ /* 0x002fce00078e0204 */
[----:B------:R-:W1:Y:S01]  /*09d0*/  LDC.64 R14, c[0x0][0x258] ;  /* 0x00009600ff0e7b82 */ /* 0x000e620000000a00 */
[----:B------:R0:W3:Y:S01]  /*09e0*/  LDG.E R212, desc[UR4][R4.64] ;  /* 0x0000000404d47981 */ /* 0x0000e2000c1e1900 */
[----:B------:R-:W4:Y:S01]  /*09f0*/  S2R R6, SR_TID.X ;  /* 0x0000000000067919 */ /* 0x000f220000002100 */
[----:B0-----:R-:W-:-:S05]  /*0a00*/  IMAD.WIDE R4, R2, 0x4, R16 ;  /* 0x0000000402047825 */ /* 0x001fca00078e0210 */
[----:B-----5:R2:W5:Y:S01]  /*0a10*/  LDG.E R252, desc[UR4][R4.64] ;  /* 0x0000000404fc7981 */ /* 0x020562000c1e1900 */
[----:B-1----:R-:W-:-:S04]  /*0a20*/  IMAD.WIDE R14, R2, 0x4, R14 ;  /* 0x00000004020e7825 */ /* 0x002fc800078e020e */
[----:B--2---:R-:W-:Y:S01]  /*0a30*/  IMAD R4, R2, R18, RZ ;  /* 0x0000001202047224 */ /* 0x004fe200078e02ff */
[----:B------:R0:W5:Y:S04]  /*0a40*/  LDG.E R3, desc[UR4][R14.64] ;  /* 0x000000040e037981 */ /* 0x000168000c1e1900 */
[----:B------:R-:W-:-:S04]  /*0a50*/  SHF.R.S32.HI R5, RZ, 0x1f, R4 ;  /* 0x0000001fff057819 */ /* 0x000fc80000011404 */
[----:B------:R-:W-:Y:S02]  /*0a60*/  LEA.HI R5, R5, R4, RZ, 0x3 ;  /* 0x0000000405057211 */ /* 0x000fe400078f18ff */
[----:B----4-:R-:W-:Y:S01]  /*0a70*/  LOP3.LUT R216, R6, 0x1f, RZ, 0xc0, !PT ;  /* 0x0000001f06d87812 */ /* 0x010fe200078ec0ff */
[----:B0-----:R-:W0:Y:S03]  /*0a80*/  LDC.64 R14, c[0x0][0x2c8] ;  /* 0x0000b200ff0e7b82 */ /* 0x001e260000000a00 */
[----:B------:R-:W-:-:S04]  /*0a90*/  LEA.HI.SX32 R6, R5, R216, 0x1d ;  /* 0x000000d805067211 */ /* 0x000fc800078feaff */
[C---:B------:R-:W-:Y:S01]  /*0aa0*/  IADD3 R215, R6.reuse, 0x40, RZ ;  /* 0x0000004006d77810 */ /* 0x040fe20007ffe0ff */
[----:B------:R-:W-:-:S04]  /*0ab0*/  VIADD R214, R6, 0x60 ;  /* 0x0000006006d67836 */ /* 0x000fc80000000000 */
[----:B------:R1:W-:Y:S04]  /*0ac0*/  STL [R1+0xc], R215 ;  /* 0x00000cd701007387 */ /* 0x0003e80000100800 */
[----:B------:R1:W-:Y:S01]  /*0ad0*/  STL [R1+0x10], R214 ;  /* 0x000010d601007387 */ /* 0x0003e20000100800 */
[C---:B------:R-:W-:Y:S01]  /*0ae0*/  IADD3 R234, R6.reuse, 0x20, RZ ;  /* 0x0000002006ea7810 */ /* 0x040fe20007ffe0ff */
[----:B------:R-:W-:Y:S01]  /*0af0*/  BSSY B0, `(.L_x_6323) ;  /* 0x0000185000007945 */ /* 0x000fe20003800000 */
[----:B0-----:R-:W-:-:S04]  /*0b00*/  IMAD.WIDE.U32 R232, R6, 0x20, R14 ;  /* 0x0000002006e87825 */ /* 0x001fc800078e000e */
[----:B------:R-:W-:-:S04]  /*0b10*/  IMAD.WIDE.U32 R18, R234, 0x20, R14 ;  /* 0x00000020ea127825 */ /* 0x000fc800078e000e */
[----:B------:R-:W-:-:S04]  /*0b20*/  IMAD.WIDE.U32 R16, R215, 0x20, R14 ;  /* 0x00000020d7107825 */ /* 0x000fc800078e000e */
[----:B------:R-:W-:Y:S01]  /*0b30*/  IMAD.WIDE.U32 R14, R214, 0x20, R14 ;  /* 0x00000020d60e7825 */ /* 0x000fe200078e000e */
[----:B---3--:R-:W-:-:S13]  /*0b40*/  ISETP.GT.AND P5, PT, R212, RZ, PT ;  /* 0x000000ffd400720c */ /* 0x008fda0003fa4270 */
[----:B-1----:R-:W-:Y:S05]  /*0b50*/  @P5 BRA `(.L_x_6324) ;  /* 0x0000000000405947 */ /* 0x002fea0003800000 */
        /* <DEDUP_REMOVED lines=16> */
.L_x_6324:
[----:B------:R-:W0:Y:S01]  /*0c60*/  LDC R211, c[0x0][0x218] ;  /* 0x00008600ffd37b82 */ /* 0x000e220000000800 */
[----:B------:R-:W-:Y:S01]  /*0c70*/  IADD3 R212, R212, -0x1, RZ ;  /* 0xffffffffd4d47810 */ /* 0x000fe20007ffe0ff */
[----:B------:R-:W-:Y:S04]  /*0c80*/  STL [R1+0xc0], R54 ;  /* 0x0000c03601007387 */ /* 0x000fe80000100800 */
[----:B------:R-:W-:Y:S02]  /*0c90*/  STL [R1+0xbc], R53 ;  /* 0x0000bc3501007387 */ /* 0x000fe40000100800 */
[----:B------:R-:W1:Y:S02]  /*0ca0*/  LDC.64 R208, c[0x0][0x238] ;  /* 0x00008e00ffd07b82 */ /* 0x000e640000000a00 */
[----:B------:R2:W-:Y:S06]  /*0cb0*/  STL [R1+0xb8], R52 ;  /* 0x0000b83401007387 */ /* 0x0005ec0000100800 */
[----:B------:R-:W3:Y:S08]  /*0cc0*/  LDC.64 R4, c[0x0][0x250] ;  /* 0x00009400ff047b82 */ /* 0x000ef00000000a00 */
[----:B------:R-:W4:Y:S01]  /*0cd0*/  LDC.64 R228, c[0x0][0x2b8] ;  /* 0x0000ae00ffe47b82 */ /* 0x000f220000000a00 */
[----:B0-----:R-:W-:-:S05]  /*0ce0*/  IMAD R212, R212, R211, RZ ;  /* 0x000000d3d4d47224 */ /* 0x001fca00078e02ff */
[----:B------:R-:W-:Y:S01]  /*0cf0*/  SHF.R.S32.HI R7, RZ, 0x1f, R212 ;  /* 0x0000001fff077819 */ /* 0x000fe200000114d4 */
[--C-:B-1----:R-:W-:Y:S01]  /*0d00*/  IMAD.WIDE.U32 R12, R234, 0x20, R208.reuse ;  /* 0x00000020ea0c7825 */ /* 0x102fe200078e00d0 */
[----:B------:R-:W0:Y:S02]  /*0d10*/  LDC.U8 R236, c[0x0][0x2a0] ;  /* 0x0000a800ffec7b82 */ /* 0x000e240000000000 */
[----:B------:R-:W-:Y:S01]  /*0d20*/  LEA.HI R7, R7, R212, RZ, 0x3 ;  /* 0x000000d407077211 */ /* 0x000fe200078f18ff */
[----:B------:R-:W-:Y:S01]  /*0d30*/  IMAD.WIDE.U32 R192, R6, 0x20, R208 ;  /* 0x0000002006c07825 */ /* 0x000fe200078e00d0 */
[----:B------:R-:W2:Y:S03]  /*0d40*/  LDG.E.128 R196, desc[UR4][R12.64] ;  /* 0x000000040cc47981 */ /* 0x000ea6000c1e1d00 */
[----:B---3--:R-:W-:Y:S01]  /*0d50*/  IMAD.WIDE R204, R2, 0x4, R4 ;  /* 0x0000000402cc7825 */ /* 0x008fe200078e0204 */
[----:B------:R-:W-:Y:S01]  /*0d60*/  LEA.HI.SX32 R7, R7, R216, 0x1d ;  /* 0x000000d807077211 */ /* 0x000fe200078feaff */
[----:B------:R1:W3:Y:S02]  /*0d70*/  LDG.E.128 R200, desc[UR4][R12.64+0x10] ;  /* 0x000010040cc87981 */ /* 0x0002e4000c1e1d00 */
[----:B------:R-:W-:-:S02]  /*0d80*/  IMAD.WIDE.U32 R4, R215, 0x20, R208 ;  /* 0x00000020d7047825 */ /* 0x000fc400078e00d0 */
[----:B------:R-:W2:Y:S02]  /*0d90*/  LDG.E R0, desc[UR4][R204.64] ;  /* 0x00000004cc007981 */ /* 0x000ea4000c1e1900 */
[C---:B----4-:R-:W-:Y:S02]  /*0da0*/  IMAD.WIDE.U32 R188, R7.reuse, 0x10, R228 ;  /* 0x0000001007bc7825 */ /* 0x050fe400078e00e4 */
[----:B------:R-:W4:Y:S02]  /*0db0*/  LDG.E.128 R8, desc[UR4][R192.64] ;  /* 0x00000004c0087981 */ /* 0x000f24000c1e1d00 */
[----:B-1----:R-:W-:Y:S02]  /*0dc0*/  IMAD.WIDE.U32 R12, R214, 0x20, R208 ;  /* 0x00000020d60c7825 */ /* 0x002fe400078e00d0 */
[----:B------:R-:W4:Y:S04]  /*0dd0*/  LDG.E.128 R208, desc[UR4][R4.64+0x10] ;  /* 0x0000100404d07981 */ /* 0x000f28000c1e1d00 */
[----:B------:R1:W4:Y:S04]  /*0de0*/  LDG.E.128 R204, desc[UR4][R4.64] ;  /* 0x0000000404cc7981 */ /* 0x000328000c1e1d00 */
[----:B------:R-:W4:Y:S04]  /*0df0*/  LDG.E.128 R212, desc[UR4][R12.64] ;  /* 0x000000040cd47981 */ /* 0x000f28000c1e1d00 */
[----:B------:R0:W4:Y:S01]  /*0e00*/  LDG.E.128 R216, desc[UR4][R12.64+0x10] ;  /* 0x000010040cd87981 */ /* 0x000122000c1e1d00 */
[----:B-1----:R-:W-:-:S03]  /*0e10*/  IADD3 R4, R7, 0x20, RZ ;  /* 0x0000002007047810 */ /* 0x002fc60007ffe0ff */
[----:B------:R-:W4:Y:S02]  /*0e20*/  LDG.E.128 R192, desc[UR4][R192.64+0x10] ;  /* 0x00001004c0c07981 */ /* 0x000f24000c1e1d00 */
[----:B------:R-:W-:Y:S02]  /*0e30*/  IMAD.WIDE.U32 R4, R4, 0x10, R228 ;  /* 0x0000001004047825 */ /* 0x000fe400078e00e4 */
[----:B------:R-:W4:Y:S01]  /*0e40*/  LDG.E.128 R188, desc[UR4][R188.64] ;  /* 0x00000004bcbc7981 */ /* 0x000f22000c1e1d00 */
[----:B0-----:R-:W-:-:S03]  /*0e50*/  IADD3 R12, R7, 0x40, RZ ;  /* 0x00000040070c7810 */ /* 0x001fc60007ffe0ff */
[----:B------:R0:W4:Y:S01]  /*0e60*/  LDG.E.128 R220, desc[UR4][R4.64] ;  /* 0x0000000404dc7981 */ /* 0x000122000c1e1d00 */
[----:B------:R-:W-:Y:S01]  /*0e70*/  IADD3 R7, R7, 0x60, RZ ;  /* 0x0000006007077810 */ /* 0x000fe20007ffe0ff */
[----:B0-----:R-:W-:-:S05]  /*0e80*/  IMAD.WIDE.U32 R4, R12, 0x10, R228 ;  /* 0x000000100c047825 */ /* 0x001fca00078e00e4 */
[----:B------:R0:W4:Y:S02]  /*0e90*/  LDG.E.128 R224, desc[UR4][R4.64] ;  /* 0x0000000404e07981 */ /* 0x000124000c1e1d00 */
[----:B0-----:R-:W-:-:S05]  /*0ea0*/  IMAD.WIDE.U32 R4, R7, 0x10, R228 ;  /* 0x0000001007047825 */ /* 0x001fca00078e00e4 */
[----:B------:R0:W4:Y:S02]  /*0eb0*/  LDG.E.128 R228, desc[UR4][R4.64] ;  /* 0x0000000404e47981 */ /* 0x000124000c1e1d00 */
[----:B0-----:R-:W-:Y:S01]  /*0ec0*/  IMAD.U32 R4, RZ, RZ, UR12 ;  /* 0x0000000cff047e24 */ /* 0x001fe2000f8e00ff */
[----:B------:R-:W-:-:S04]  /*0ed0*/  MOV R5, UR13 ;  /* 0x0000000d00057c02 */ /* 0x000fc80008000f00 */
[----:B------:R-:W-:-:S04]  /*0ee0*/  ISETP.NE.U32.AND P0, PT, R4, RZ, PT ;  /* 0x000000ff0400720c */ /* 0x000fc80003f05070 */
[----:B------:R-:W-:-:S13]  /*0ef0*/  ISETP.NE.AND.EX P0, PT, R5, RZ, PT, P0 ;  /* 0x000000ff0500720c */ /* 0x000fda0003f05300 */
[----:B------:R-:W5:Y:S04]  /*0f00*/  @P0 LDG.E.128 R48, desc[UR4][R232.64] ;  /* 0x00000004e8300981 */ /* 0x000f68000c1e1d00 */
[----:B------:R-:W5:Y:S04]  /*0f10*/  @P0 LDG.E.128 R44, desc[UR4][R232.64+0x10] ;  /* 0x00001004e82c0981 */ /* 0x000f68000c1e1d00 */
[----:B------:R-:W5:Y:S04]  /*0f20*/  @P0 LDG.E.128 R40, desc[UR4][R18.64] ;  /* 0x0000000412280981 */ /* 0x000f68000c1e1d00 */
[----:B------:R-:W5:Y:S04]  /*0f30*/  @P0 LDG.E.128 R36, desc[UR4][R18.64+0x10] ;  /* 0x0000100412240981 */ /* 0x000f68000c1e1d00 */
[----:B------:R-:W5:Y:S04]  /*0f40*/  @P0 LDG.E.128 R32, desc[UR4][R16.64] ;  /* 0x0000000410200981 */ /* 0x000f68000c1e1d00 */
[----:B------:R-:W5:Y:S04]  /*0f50*/  @P0 LDG.E.128 R28, desc[UR4][R16.64+0x10] ;  /* 0x00001004101c0981 */ /* 0x000f68000c1e1d00 */
[----:B------:R-:W5:Y:S04]  /*0f60*/  @P0 LDG.E.128 R24, desc[UR4][R14.64] ;  /* 0x000000040e180981 */ /* 0x000f68000c1e1d00 */
[----:B------:R0:W5:Y:S01]  /*0f70*/  @P0 LDG.E.128 R20, desc[UR4][R14.64+0x10] ;  /* 0x000010040e140981 */ /* 0x000162000c1e1d00 */
[----:B------:R-:W-:-:S04]  /*0f80*/  ISETP.NE.AND P0, PT, R236, RZ, PT ;  /* 0x000000ffec00720c */ /* 0x000fc80003f05270 */
[----:B--2---:R-:W-:-:S05]  /*0f90*/  FSEL R0, R0, RZ, !P0 ;  /* 0x000000ff00007208 */ /* 0x004fca0004000000 */
[C---:B0-----:R-:W-:Y:S01]  /*0fa0*/  FADD.FTZ R15, -R0.reuse, R196 ;  /* 0x000000c4000f7221 */ /* 0x041fe20000010100 */
[C---:B------:R-:W-:Y:S01]  /*0fb0*/  FADD.FTZ R17, -R0.reuse, R198 ;  /* 0x000000c600117221 */ /* 0x040fe20000010100 */
[C---:B---3--:R-:W-:Y:S01]  /*0fc0*/  FADD.FTZ R19, -R0.reuse, R200 ;  /* 0x000000c800137221 */ /* 0x048fe20000010100 */
[C---:B------:R-:W-:Y:S01]  /*0fd0*/  FADD.FTZ R16, -R0.reuse, R197 ;  /* 0x000000c500107221 */ /* 0x040fe20000010100 */
[C---:B----4-:R-:W-:Y:S01]  /*0fe0*/  FADD.FTZ R198, -R0.reuse, R211 ;  /* 0x000000d300c67221 */ /* 0x050fe20000010100 */
[C---:B------:R-:W-:Y:S01]  /*0ff0*/  FADD.FTZ R196, -R0.reuse, R209 ;  /* 0x000000d100c47221 */ /* 0x040fe20000010100 */
[C---:B------:R-:W-:Y:S01]  /*1000*/  FADD.FTZ R7, -R0.reuse, R9 ;  /* 0x0000000900077221 */ /* 0x040fe20000010100 */
[C---:B------:R-:W-:Y:S01]  /*1010*/  FADD.FTZ R13, -R0.reuse, R194 ;  /* 0x000000c2000d7221 */ /* 0x040fe20000010100 */
[----:B------:R-:W-:-:S03]  /*1020*/  FADD.FTZ R14, -R0, R195 ;  /* 0x000000c3000e7221 */ /* 0x000fc60000010100 */
[----:B-----5:R-:W-:Y:S01]  /*1030*/  FMUL.FTZ R241, R3, R13 ;  /* 0x0000000d03f17220 */ /* 0x020fe20000410000 */
[----:B------:R-:W-:Y:S01]  /*1040*/  PRMT R248, R188, 0x7632, R248 ;  /* 0x00007632bcf87816 */ /* 0x000fe200000000f8 */
[----:B------:R-:W-:Y:S01]  /*1050*/  FADD.FTZ R12, -R0, R193 ;  /* 0x000000c1000c7221 */ /* 0x000fe20000010100 */
[----:B------:R-:W-:Y:S01]  /*1060*/  SHF.L.U32 R242, R188, 0x10, RZ ;  /* 0x00000010bcf27819 */ /* 0x000fe200000006ff */
[C---:B------:R-:W-:Y:S01]  /*1070*/  FADD.FTZ R9, -R0.reuse, R192 ;  /* 0x000000c000097221 */ /* 0x040fe20000010100 */
[C---:B------:R-:W-:Y:S01]  /*1080*/  FADD.FTZ R18, -R0.reuse, R199 ;  /* 0x000000c700127221 */ /* 0x040fe20000010100 */
[----:B------:R-:W-:Y:S01]  /*1090*/  FADD.FTZ R188, -R0, R201 ;  /* 0x000000c900bc7221 */ /* 0x000fe20000010100 */
[C---:B------:R-:W-:Y:S02]  /*10a0*/  PRMT R237, R226.reuse, 0x7632, R237 ;  /* 0x00007632e2ed7816 */ /* 0x040fe400000000ed */
[----:B------:R-:W-:Y:S02]  /*10b0*/  PRMT R239, R227, 0x7632, R239 ;  /* 0x00007632e3ef7816 */ /* 0x000fe400000000ef */
[----:B------:R-:W-:Y:S01]  /*10c0*/  MOV R13, R237 ;  /* 0x000000ed000d7202 */ /* 0x000fe20000000f00 */
[----:B------:R-:W-:Y:S01]  /*10d0*/  FMUL.FTZ R237, R3, R15 ;  /* 0x0000000f03ed7220 */ /* 0x000fe20000410000 */
[----:B------:R-:W-:Y:S01]  /*10e0*/  PRMT R235, R225, 0x7632, R235 ;  /* 0x00007632e1eb7816 */ /* 0x000fe200000000eb */
[----:B------:R-:W2:Y:S01]  /*10f0*/  LDL R15, [R1+0xa8] ;  /* 0x0000a800010f7983 */ /* 0x000ea20000100800 */
[----:B------:R-:W-:Y:S01]  /*1100*/  SHF.L.U32 R209, R226, 0x10, RZ ;  /* 0x00000010e2d17819 */ /* 0x000fe200000006ff */
[C---:B------:R-:W-:Y:S01]  /*1110*/  FMUL.FTZ R226, R3.reuse, R19 ;  /* 0x0000001303e27220 */ /* 0x040fe20000410000 */
[----:B------:R-:W-:Y:S01]  /*1120*/  MOV R19, R13 ;  /* 0x0000000d00137202 */ /* 0x000fe20000000f00 */
[----:B------:R-:W-:Y:S01]  /*1130*/  FMUL.FTZ R13, R3, R198 ;  /* 0x000000c6030d7220 */ /* 0x000fe20000410000 */
[----:B------:R-:W-:-:S02]  /*1140*/  PRMT R52, R231, 0x7632, R52 ;  /* 0x00007632e7347816 */ /* 0x000fc40000000034 */
[----:B------:R-:W-:Y:S01]  /*1150*/  SHF.L.U32 R233, R231, 0x10, RZ ;  /* 0x00000010e7e97819 */ /* 0x000fe200000006ff */
[C---:B------:R-:W-:Y:S01]  /*1160*/  IMAD.U32 R232, R230.reuse, 0x10000, RZ ;  /* 0x00010000e6e87824 */ /* 0x040fe200078e00ff */
[----:B------:R-:W-:Y:S01]  /*1170*/  MOV R231, R239 ;  /* 0x000000ef00e77202 */ /* 0x000fe20000000f00 */
[C---:B------:R-:W-:Y:S01]  /*1180*/  FMUL.FTZ R239, R3.reuse, R14 ;  /* 0x0000000e03ef7220 */ /* 0x040fe20000410000 */
[----:B------:R-:W-:Y:S01]  /*1190*/  MOV R14, R235 ;  /* 0x000000eb000e7202 */ /* 0x000fe20000000f00 */
[C---:B------:R-:W-:Y:S01]  /*11a0*/  FMUL.FTZ R235, R3.reuse, R16 ;  /* 0x0000001003eb7220 */ /* 0x040fe20000410000 */
[----:B------:R-:W-:Y:S01]  /*11b0*/  PRMT R53, R230, 0x7632, R53 ;  /* 0x00007632e6357816 */ /* 0x000fe20000000035 */
[----:B------:R-:W3:Y:S01]  /*11c0*/  LDL R16, [R1+0xb0] ;  /* 0x0000b00001107983 */ /* 0x000ee20000100800 */
[C---:B------:R-:W-:Y:S01]  /*11d0*/  FADD.FTZ R193, -R0.reuse, R206 ;  /* 0x000000ce00c17221 */ /* 0x040fe20000010100 */
[----:B------:R-:W-:Y:S02]  /*11e0*/  FMUL.FTZ R230, R3, R17 ;  /* 0x0000001103e67220 */ /* 0x000fe40000410000 */
[----:B------:R-:W4:Y:S01]  /*11f0*/  LDL R198, [R1+0xb4] ;  /* 0x0000b40001c67983 */ /* 0x000f220000100800 */
[C---:B------:R-:W-:Y:S01]  /*1200*/  FADD.FTZ R192, -R0.reuse, R205 ;  /* 0x000000cd00c07221 */ /* 0x040fe20000010100 */
[C---:B------:R-:W-:Y:S01]  /*1210*/  FADD.FTZ R199, -R0.reuse, R212 ;  /* 0x000000d400c77221 */ /* 0x040fe20000010100 */
[C---:B------:R-:W-:Y:S01]  /*1220*/  FADD.FTZ R201, -R0.reuse, R214 ;  /* 0x000000d600c97221 */ /* 0x040fe20000010100 */
[C-C-:B------:R-:W-:Y:S01]  /*1230*/  FADD.FTZ R206, -R0.reuse, R219.reuse ;  /* 0x000000db00ce7221 */ /* 0x140fe20000010100 */
[----:B------:R-:W4:Y:S01]  /*1240*/  LDL R17, [R1+0x98] ;  /* 0x0000980001117983 */ /* 0x000f220000100800 */
        /* <DEDUP_REMOVED lines=19> */
[C---:B------:R-:W-:Y:S01]  /*1380*/  FMUL.FTZ R188, R3.reuse, R199 ;  /* 0x000000c703bc7220 */ /* 0x040fe20000410000 */
[C---:B------:R-:W-:Y:S01]  /*1390*/  PRMT R227, R228.reuse, 0x7632, R227 ;  /* 0x00007632e4e37816 */ /* 0x040fe200000000e3 */
[----:B------:R-:W4:Y:S01]  /*13a0*/  LDL R199, [R1+0xa4] ;  /* 0x0000a40001c77983 */ /* 0x000f220000100800 */
[----:B------:R-:W-:Y:S01]  /*13b0*/  SHF.L.U32 R207, R228, 0x10, RZ ;  /* 0x00000010e4cf7819 */ /* 0x000fe200000006ff */
[C---:B------:R-:W-:Y:S01]  /*13c0*/  FMUL.FTZ R228, R3.reuse, R18 ;  /* 0x0000001203e47220 */ /* 0x040fe20000410000 */
[----:B------:R-:W-:Y:S01]  /*13d0*/  MOV R18, R218 ;  /* 0x000000da00127202 */ /* 0x000fe20000000f00 */
[C---:B------:R-:W-:Y:S01]  /*13e0*/  FMUL.FTZ R218, R3.reuse, R191 ;  /* 0x000000bf03da7220 */ /* 0x040fe20000410000 */
[----:B------:R-:W-:Y:S01]  /*13f0*/  FMUL.FTZ R191, R3, R202 ;  /* 0x000000ca03bf7220 */ /* 0x000fe20000410000 */
[C---:B------:R-:W-:Y:S01]  /*1400*/  FADD.FTZ R200, -R0.reuse, R213 ;  /* 0x000000d500c87221 */ /* 0x040fe20000010100 */
[----:B------:R-:W4:Y:S01]  /*1410*/  LDL R202, [R1+0xa0] ;  /* 0x0000a00001ca7983 */ /* 0x000f220000100800 */
[--C-:B------:R-:W-:Y:S01]  /*1420*/  FADD.FTZ R204, -R0, R217.reuse ;  /* 0x000000d900cc7221 */ /* 0x100fe20000010100 */
[C---:B------:R-:W-:Y:S01]  /*1430*/  PRMT R217, R222.reuse, 0x7632, R217 ;  /* 0x00007632ded97816 */ /* 0x040fe200000000d9 */
[----:B------:R-:W-:-:S02]  /*1440*/  IMAD.U32 R213, R222, 0x10000, RZ ;  /* 0x00010000ded57824 */ /* 0x000fc400078e00ff */
[C---:B------:R-:W-:Y:S01]  /*1450*/  FMUL.FTZ R222, R3.reuse, R189 ;  /* 0x000000bd03de7220 */ /* 0x040fe20000410000 */
[----:B------:R-:W-:Y:S02]  /*1460*/  FMUL.FTZ R189, R3, R200 ;  /* 0x000000c803bd7220 */ /* 0x000fe40000410000 */
[----:B------:R-:W4:Y:S01]  /*1470*/  LDL R200, [R1+0xac] ;  /* 0x0000ac0001c87983 */ /* 0x000f220000100800 */
[C---:B------:R-:W-:Y:S01]  /*1480*/  FADD.FTZ R11, -R0.reuse, R11 ;  /* 0x0000000b000b7221 */ /* 0x040fe20000010100 */
[----:B------:R-:W-:-:S03]  /*1490*/  FADD.FTZ R197, -R0, R210 ;  /* 0x000000d200c57221 */ /* 0x000fc60000010100 */
[C---:B------:R-:W-:Y:S01]  /*14a0*/  FMUL.FTZ R247, R3.reuse, R11 ;  /* 0x0000000b03f77220 */ /* 0x040fe20000410000 */
[C---:B------:R-:W-:Y:S01]  /*14b0*/  FMUL.FTZ R11, R3.reuse, R196 ;  /* 0x000000c4030b7220 */ /* 0x040fe20000410000 */
[C---:B------:R-:W-:Y:S01]  /*14c0*/  PRMT R244, R190.reuse, 0x7632, R244 ;  /* 0x00007632bef47816 */ /* 0x040fe200000000f4 */
[C---:B------:R-:W-:Y:S01]  /*14d0*/  FMUL.FTZ R243, R3.reuse, R12 ;  /* 0x0000000c03f37220 */ /* 0x040fe20000410000 */
[----:B------:R-:W-:Y:S01]  /*14e0*/  SHF.L.U32 R238, R190, 0x10, RZ ;  /* 0x00000010beee7819 */ /* 0x000fe200000006ff */
[C---:B------:R-:W-:Y:S01]  /*14f0*/  FADD.FTZ R190, -R0.reuse, R203 ;  /* 0x000000cb00be7221 */ /* 0x040fe20000010100 */
[C---:B------:R-:W-:Y:S01]  /*1500*/  FMUL.FTZ R12, R3.reuse, R197 ;  /* 0x000000c5030c7220 */ /* 0x040fe20000410000 */
[----:B------:R-:W-:Y:S01]  /*1510*/  MOV R197, R14 ;  /* 0x0000000e00c57202 */ /* 0x000fe20000000f00 */
[----:B------:R-:W-:Y:S01]  /*1520*/  FADD.FTZ R203, -R0, R216 ;  /* 0x000000d800cb7221 */ /* 0x000fe20000010100 */
[----:B------:R-:W-:Y:S01]  /*1530*/  IMAD.U32 R14, R248, 0x10000, RZ ;  /* 0x00010000f80e7824 */ /* 0x000fe200078e00ff */
[----:B------:R-:W-:Y:S01]  /*1540*/  SHF.L.U32 R215, R220, 0x10, RZ ;  /* 0x00000010dcd77819 */ /* 0x000fe200000006ff */
[----:B------:R-:W-:Y:S01]  /*1550*/  FMUL.FTZ R220, R3, R190 ;  /* 0x000000be03dc7220 */ /* 0x000fe20000410000 */
[----:B------:R-:W-:-:S02]  /*1560*/  PRMT R54, R229, 0x7632, R54 ;  /* 0x00007632e5367816 */ /* 0x000fc40000000036 */
[----:B------:R-:W-:Y:S01]  /*1570*/  SHF.L.U32 R216, R229, 0x10, RZ ;  /* 0x00000010e5d87819 */ /* 0x000fe200000006ff */
[----:B------:R-:W-:Y:S01]  /*1580*/  FADD.FTZ R10, -R0, R10 ;  /* 0x0000000a000a7221 */ /* 0x000fe20000010100 */
[----:B------:R-:W-:Y:S01]  /*1590*/  SHF.L.U32 R210, R225, 0x10, RZ ;  /* 0x00000010e1d27819 */ /* 0x000fe200000006ff */
[----:B------:R-:W4:Y:S01]  /*15a0*/  LDL R229, [R1+0x88] ;  /* 0x0000880001e57983 */ /* 0x000f220000100800 */
[C---:B------:R-:W-:Y:S01]  /*15b0*/  FMUL.FTZ R190, R3.reuse, R201 ;  /* 0x000000c903be7220 */ /* 0x040fe20000410000 */
[C---:B------:R-:W-:Y:S02]  /*15c0*/  FMUL.FTZ R245, R3.reuse, R9 ;  /* 0x0000000903f57220 */ /* 0x040fe40000410000 */
[----:B------:R-:W4:Y:S01]  /*15d0*/  LDL R225, [R1+0x90] ;  /* 0x0000900001e17983 */ /* 0x000f220000100800 */
[----:B------:R-:W-:-:S03]  /*15e0*/  FMUL.FTZ R249, R3, R10 ;  /* 0x0000000a03f97220 */ /* 0x000fc60000410000 */
[----:B------:R-:W4:Y:S01]  /*15f0*/  LDL R201, [R1+0x9c] ;  /* 0x00009c0001c97983 */ /* 0x000f220000100800 */
[----:B------:R-:W-:Y:S01]  /*1600*/  FADD.FTZ R140, R140, R238 ;  /* 0x000000ee8c8c7221 */ /* 0x000fe20000010000 */
[----:B------:R-:W-:Y:S01]  /*1610*/  FFMA.FTZ R104, R245, R238, R104 ;  /* 0x000000eef5687223 */ /* 0x000fe20000010068 */
[----:B------:R-:W-:Y:S01]  /*1620*/  FFMA.FTZ R114, R249, R240, R114 ;  /* 0x000000f0f9727223 */ /* 0x000fe20000010072 */
[----:B------:R-:W-:Y:S01]  /*1630*/  FADD.FTZ R146, R146, R240 ;  /* 0x000000f092927221 */ /* 0x000fe20000010000 */
[C---:B------:R-:W-:Y:S01]  /*1640*/  FMUL.FTZ R10, R3.reuse, R195 ;  /* 0x000000c3030a7220 */ /* 0x040fe20000410000 */
[----:B------:R-:W-:Y:S02]  /*1650*/  FMUL.FTZ R195, R3, R206 ;  /* 0x000000ce03c37220 */ /* 0x000fe40000410000 */
[----:B------:R-:W4:Y:S01]  /*1660*/  LDL R206, [R1+0x48] ;  /* 0x0000480001ce7983 */ /* 0x000f220000100800 */
[----:B--2---:R-:W-:Y:S01]  /*1670*/  FMUL.FTZ R196, R15, R242 ;  /* 0x000000f20fc47220 */ /* 0x004fe20000410000 */
[----:B------:R-:W-:-:S05]  /*1680*/  SHF.L.U32 R15, R246, 0x10, RZ ;  /* 0x00000010f60f7819 */ /* 0x000fca00000006ff */
[-C--:B------:R-:W-:Y:S01]  /*1690*/  FFMA.FTZ R115, R247, R15.reuse, R115 ;  /* 0x0000000ff7737223 */ /* 0x080fe20000010073 */
[----:B------:R-:W-:Y:S01]  /*16a0*/  FADD.FTZ R147, R147, R15 ;  /* 0x0000000f93937221 */ /* 0x000fe20000010000 */
[----:B---3--:R-:W-:Y:S01]  /*16b0*/  FMUL.FTZ R248, R16, R240 ;  /* 0x000000f010f87220 */ /* 0x008fe20000410000 */
[----:B------:R-:W-:Y:S01]  /*16c0*/  SHF.L.U32 R16, R244, 0x10, RZ ;  /* 0x00000010f4107819 */ /* 0x000fe200000006ff */
[----:B----4-:R-:W-:Y:S01]  /*16d0*/  FMUL.FTZ R246, R198, R15 ;  /* 0x0000000fc6f67220 */ /* 0x010fe20000410000 */
[----:B------:R-:W-:Y:S01]  /*16e0*/  MOV R198, R19 ;  /* 0x0000001300c67202 */ /* 0x000fe20000000f00 */
[----:B------:R-:W2:Y:S01]  /*16f0*/  LDL R15, [R1+0x70] ;  /* 0x00007000010f7983 */ /* 0x000ea20000100800 */
[----:B------:R-:W-:Y:S01]  /*1700*/  FMUL.FTZ R244, R17, R238 ;  /* 0x000000ee11f47220 */ /* 0x000fe20000410000 */
[----:B------:R-:W-:Y:S02]  /*1710*/  SHF.L.U32 R17, R250, 0x10, RZ ;  /* 0x00000010fa117819 */ /* 0x000fe400000006ff */
[----:B------:R-:W3:Y:S03]  /*1720*/  LDL R19, [R1+0x78] ;  /* 0x0000780001137983 */ /* 0x000ee60000100800 */
[----:B------:R-:W-:Y:S01]  /*1730*/  FADD.FTZ R143, R143, R17 ;  /* 0x000000118f8f7221 */ /* 0x000fe20000010000 */
[-C--:B------:R-:W-:Y:S01]  /*1740*/  FFMA.FTZ R107, R239, R17.reuse, R107 ;  /* 0x00000011ef6b7223 */ /* 0x080fe2000001006b */
[----:B------:R-:W-:-:S02]  /*1750*/  FMUL.FTZ R238, R199, R17 ;  /* 0x00000011c7ee7220 */ /* 0x000fc40000410000 */
[----:B------:R-:W4:Y:S01]  /*1760*/  LDL R17, [R1+0x58] ;  /* 0x0000580001117983 */ /* 0x000f220000100800 */
[----:B------:R-:W-:Y:S01]  /*1770*/  FMUL.FTZ R240, R202, R236 ;  /* 0x000000eccaf07220 */ /* 0x000fe20000410000 */
[----:B------:R-:W-:Y:S02]  /*1780*/  FADD.FTZ R8, -R0, R8 ;  /* 0x0000000800087221 */ /* 0x000fe40000010100 */
[----:B------:R-:W4:Y:S01]  /*1790*/  LDL R202, [R1+0x80] ;  /* 0x0000800001ca7983 */ /* 0x000f220000100800 */
[----:B------:R-:W-:Y:S01]  /*17a0*/  FMUL.FTZ R250, R200, R14 ;  /* 0x0000000ec8fa7220 */ /* 0x000fe20000410000 */
[C---:B------:R-:W-:Y:S02]  /*17b0*/  FMUL.FTZ R251, R3.reuse, R7 ;  /* 0x0000000703fb7220 */ /* 0x040fe40000410000 */
[----:B------:R-:W4:Y:S01]  /*17c0*/  LDL R200, [R1+0x68] ;  /* 0x0000680001c87983 */ /* 0x000f220000100800 */
[C---:B------:R-:W-:Y:S01]  /*17d0*/  FMUL.FTZ R0, R3.reuse, R8 ;  /* 0x0000000803007220 */ /* 0x040fe20000410000 */
[C---:B------:R-:W-:Y:S01]  /*17e0*/  FMUL.FTZ R7, R3.reuse, R192 ;  /* 0x000000c003077220 */ /* 0x040fe20000410000 */
        /* <DEDUP_REMOVED lines=8> */
[----:B------:R-:W-:Y:S01]  /*1870*/  FADD.FTZ R128, R128, R213 ;  /* 0x000000d580807221 */ /* 0x000fe20000010000 */
[----:B------:R-:W-:Y:S01]  /*1880*/  FFMA.FTZ R96, R226, R213, R96 ;  /* 0x000000d5e2607223 */ /* 0x000fe20000010060 */
[C---:B------:R-:W-:Y:S01]  /*1890*/  FMUL.FTZ R8, R3.reuse, R193 ;  /* 0x000000c103087220 */ /* 0x040fe20000410000 */
[----:B------:R-:W-:Y:S01]  /*18a0*/  FMUL.FTZ R193, R3, R204 ;  /* 0x000000cc03c17220 */ /* 0x000fe20000410000 */
[----:B------:R-:W4:Y:S01]  /*18b0*/  LDL R199, [R1+0x60] ;  /* 0x0000600001c77983 */ /* 0x000f220000100800 */
[----:B------:R-:W-:Y:S01]  /*18c0*/  FMUL.FTZ R236, R229, R215 ;  /* 0x000000d7e5ec7220 */ /* 0x000fe20000410000 */
[----:B------:R-:W-:Y:S01]  /*18d0*/  FMUL.FTZ R229, R225, R214 ;  /* 0x000000d6e1e57220 */ /* 0x000fe20000410000 */
[----:B------:R-:W-:Y:S01]  /*18e0*/  FMUL.FTZ R242, R201, R16 ;  /* 0x00000010c9f27220 */ /* 0x000fe20000410000 */
[----:B------:R-:W-:Y:S01]  /*18f0*/  FFMA.FTZ R16, R0, R196, RZ ;  /* 0x000000c400107223 */ /* 0x000fe200000100ff */
[----:B------:R-:W-:-:S03]  /*1900*/  SHF.L.U32 R204, R198, 0x10, RZ ;  /* 0x00000010c6cc7819 */ /* 0x000fc600000006ff */
[----:B------:R-:W-:Y:S01]  /*1910*/  FFMA.FTZ R16, R251, R250, R16 ;  /* 0x000000fafb107223 */ /* 0x000fe20000010010 */
[----:B------:R-:W-:Y:S01]  /*1920*/  FADD.FTZ R130, R130, R212 ;  /* 0x000000d482827221 */ /* 0x000fe20000010000 */
[----:B------:R-:W-:Y:S02]  /*1930*/  FFMA.FTZ R98, R222, R212, R98 ;  /* 0x000000d4de627223 */ /* 0x000fe40000010062 */
[----:B------:R-:W-:Y:S01]  /*1940*/  FFMA.FTZ R16, R249, R248, R16 ;  /* 0x000000f8f9107223 */ /* 0x000fe20000010010 */
[----:B------:R-:W-:-:S03]  /*1950*/  SHF.L.U32 R201, R217, 0x10, RZ ;  /* 0x00000010d9c97819 */ /* 0x000fc600000006ff */
[----:B------:R-:W-:Y:S01]  /*1960*/  FFMA.FTZ R16, R247, R246, R16 ;  /* 0x000000f6f7107223 */ /* 0x000fe20000010010 */
[----:B------:R-:W-:Y:S01]  /*1970*/  FFMA.FTZ R92, R218, R211, R92 ;  /* 0x000000d3da5c7223 */ /* 0x000fe2000001005c */
[----:B------:R-:W-:Y:S01]  /*1980*/  FADD.FTZ R120, R120, R211 ;  /* 0x000000d378787221 */ /* 0x000fe20000010000 */
[C---:B------:R-:W-:Y:S01]  /*1990*/  FMUL.FTZ R9, R3.reuse, R194 ;  /* 0x000000c203097220 */ /* 0x040fe20000410000 */
[----:B------:R-:W-:Y:S01]  /*19a0*/  FMUL.FTZ R194, R3, R205 ;  /* 0x000000cd03c27220 */ /* 0x000fe20000410000 */
[-C--:B------:R-:W-:Y:S01]  /*19b0*/  FFMA.FTZ R94, R8, R210.reuse, R94 ;  /* 0x000000d2085e7223 */ /* 0x080fe2000001005e */
[----:B------:R-:W-:Y:S01]  /*19c0*/  FADD.FTZ R122, R122, R210 ;  /* 0x000000d27a7a7221 */ /* 0x000fe20000010000 */
[----:B------:R-:W-:Y:S01]  /*19d0*/  FFMA.FTZ R84, R188, R207, R84 ;  /* 0x000000cfbc547223 */ /* 0x000fe20000010054 */
[----:B------:R-:W-:Y:S01]  /*19e0*/  FADD.FTZ R136, R136, R207 ;  /* 0x000000cf88887221 */ /* 0x000fe20000010000 */
[----:B--2---:R-:W-:Y:S01]  /*19f0*/  FMUL.FTZ R197, R15, R210 ;  /* 0x000000d20fc57220 */ /* 0x004fe20000410000 */
[----:B------:R-:W-:Y:S01]  /*1a00*/  FADD.FTZ R15, RZ, R196 ;  /* 0x000000c4ff0f7221 */ /* 0x000fe20000010000 */
[----:B------:R-:W2:Y:S01]  /*1a10*/  LDL R210, [R1+0x50] ;  /* 0x0000500001d27983 */ /* 0x000ea20000100800 */
[----:B---3--:R-:W-:-:S03]  /*1a20*/  FMUL.FTZ R225, R19, R213 ;  /* 0x000000d513e17220 */ /* 0x008fc60000410000 */
[----:B------:R-:W3:Y:S01]  /*1a30*/  LDL R213, [R1+0x8c] ;  /* 0x00008c0001d57983 */ /* 0x000ee20000100800 */
[----:B------:R-:W-:Y:S01]  /*1a40*/  FADD.FTZ R15, R15, R250 ;  /* 0x000000fa0f0f7221 */ /* 0x000fe20000010000 */
[----:B------:R-:W-:Y:S02]  /*1a50*/  IMAD.U32 R19, R221, 0x10000, RZ ;  /* 0x00010000dd137824 */ /* 0x000fe400078e00ff */
[----:B----4-:R-:W-:Y:S01]  /*1a60*/  FMUL.FTZ R198, R17, R209 ;  /* 0x000000d111c67220 */ /* 0x010fe20000410000 */
[----:B------:R-:W-:-:S04]  /*1a70*/  FADD.FTZ R17, R15, R248 ;  /* 0x000000f80f117221 */ /* 0x000fc80000010000 */
[----:B------:R-:W-:Y:S01]  /*1a80*/  FADD.FTZ R17, R17, R246 ;  /* 0x000000f611117221 */ /* 0x000fe20000010000 */
[----:B------:R-:W-:Y:S02]  /*1a90*/  FMUL.FTZ R221, R202, R212 ;  /* 0x000000d4cadd7220 */ /* 0x000fe40000410000 */
[----:B------:R-:W4:Y:S01]  /*1aa0*/  LDL R212, [R1+0x94] ;  /* 0x0000940001d47983 */ /* 0x000f220000100800 */
[----:B------:R-:W-:Y:S01]  /*1ab0*/  FADD.FTZ R17, R17, R244 ;  /* 0x000000f411117221 */ /* 0x000fe20000010000 */
[----:B------:R-:W-:Y:S01]  /*1ac0*/  FMUL.FTZ R217, R200, R211 ;  /* 0x000000d3c8d97220 */ /* 0x000fe20000410000 */
[----:B------:R-:W-:Y:S01]  /*1ad0*/  FFMA.FTZ R200, R245, R244, R16 ;  /* 0x000000f4f5c87223 */ /* 0x000fe20000010010 */
[----:B------:R-:W2:Y:S01]  /*1ae0*/  LDL R211, [R1+0x7c] ;  /* 0x00007c0001d37983 */ /* 0x000ea20000100800 */
[----:B------:R-:W-:Y:S02]  /*1af0*/  FADD.FTZ R17, R17, R242 ;  /* 0x000000f211117221 */ /* 0x000fe40000010000 */
[----:B------:R-:W-:Y:S01]  /*1b00*/  FFMA.FTZ R205, R243, R242, R200 ;  /* 0x000000f2f3cd7223 */ /* 0x000fe200000100c8 */
[----:B------:R-:W-:Y:S01]  /*1b10*/  FMUL.FTZ R200, R206, R207 ;  /* 0x000000cfcec87220 */ /* 0x000fe20000410000 */
[----:B------:R-:W-:Y:S01]  /*1b20*/  FADD.FTZ R206, R17, R240 ;  /* 0x000000f011ce7221 */ /* 0x000fe20000010000 */
[----:B------:R-:W-:-:S02]  /*1b30*/  SHF.L.U32 R17, R54, 0x10, RZ ;  /* 0x0000001036117819 */ /* 0x000fc400000006ff */
[----:B------:R0:W5:Y:S04]  /*1b40*/  LDL.LU R54, [R1+0xc0] ;  /* 0x0000c00001367983 */ /* 0x0001680000300800 */
[----:B------:R-:W2:Y:S01]  /*1b50*/  LDL R207, [R1+0x84] ;  /* 0x0000840001cf7983 */ /* 0x000ea20000100800 */
[----:B------:R-:W-:Y:S01]  /*1b60*/  FFMA.FTZ R113, R251, R14, R113 ;  /* 0x0000000efb717223 */ /* 0x000fe20000010071 */
[----:B------:R-:W-:Y:S01]  /*1b70*/  FADD.FTZ R145, R145, R14 ;  /* 0x0000000e91917221 */ /* 0x000fe20000010000 */
[----:B------:R-:W-:Y:S01]  /*1b80*/  FFMA.FTZ R205, R241, R240, R205 ;  /* 0x000000f0f1cd7223 */ /* 0x000fe200000100cd */
[----:B------:R-:W-:Y:S01]  /*1b90*/  SHF.L.U32 R14, R18, 0x10, RZ ;  /* 0x00000010120e7819 */ /* 0x000fe200000006ff */
[----:B------:R-:W-:Y:S01]  /*1ba0*/  FADD.FTZ R206, R206, R238 ;  /* 0x000000eecece7221 */ /* 0x000fe20000010000 */
[----:B------:R-:W-:Y:S01]  /*1bb0*/  SHF.L.U32 R15, R231, 0x10, RZ ;  /* 0x00000010e70f7819 */ /* 0x000fe200000006ff */
[----:B------:R-:W-:-:S02]  /*1bc0*/  FFMA.FTZ R205, R239, R238, R205 ;  /* 0x000000eeefcd7223 */ /* 0x000fc400000100cd */
[----:B------:R-:W-:Y:S01]  /*1bd0*/  FFMA.FTZ R101, R235, R14, R101 ;  /* 0x0000000eeb657223 */ /* 0x000fe20000010065 */
[----:B------:R-:W-:Y:S01]  /*1be0*/  FADD.FTZ R133, R133, R14 ;  /* 0x0000000e85857221 */ /* 0x000fe20000010000 */
[----:B------:R-:W-:Y:S01]  /*1bf0*/  FFMA.FTZ R205, R237, R236, R205 ;  /* 0x000000ecedcd7223 */ /* 0x000fe200000100cd */
[----:B------:R-:W-:Y:S01]  /*1c00*/  SHF.L.U32 R18, R219, 0x10, RZ ;  /* 0x00000010db127819 */ /* 0x000fe200000006ff */
[----:B------:R-:W-:Y:S01]  /*1c10*/  FADD.FTZ R178, R178, R208 ;  /* 0x000000d0b2b27221 */ /* 0x000fe20000010000 */
[-C--:B------:R-:W-:Y:S01]  /*1c20*/  FFMA.FTZ R90, R12, R208.reuse, R90 ;  /* 0x000000d00c5a7223 */ /* 0x080fe2000001005a */
[----:B------:R-:W-:Y:S01]  /*1c30*/  FMUL.FTZ R199, R199, R208 ;  /* 0x000000d0c7c77220 */ /* 0x000fe20000410000 */
[----:B------:R-:W-:Y:S01]  /*1c40*/  FADD.FTZ R176, R176, R209 ;  /* 0x000000d1b0b07221 */ /* 0x000fe20000010000 */
[----:B------:R-:W2:Y:S01]  /*1c50*/  LDL R208, [R1+0x74] ;  /* 0x0000740001d07983 */ /* 0x000ea20000100800 */
[----:B------:R-:W-:Y:S01]  /*1c60*/  FFMA.FTZ R88, R10, R209, R88 ;  /* 0x000000d10a587223 */ /* 0x000fe20000010058 */
[----:B------:R-:W-:-:S02]  /*1c70*/  SHF.L.U32 R16, R227, 0x10, RZ ;  /* 0x00000010e3107819 */ /* 0x000fc400000006ff */
[----:B------:R-:W2:Y:S01]  /*1c80*/  LDL R209, [R1+0x6c] ;  /* 0x00006c0001d17983 */ /* 0x000ea20000100800 */
[----:B------:R-:W-:Y:S01]  /*1c90*/  FFMA.FTZ R103, R228, R18, R103 ;  /* 0x00000012e4677223 */ /* 0x000fe20000010067 */
[----:B------:R-:W-:Y:S01]  /*1ca0*/  FADD.FTZ R135, R135, R18 ;  /* 0x0000001287877221 */ /* 0x000fe20000010000 */
[----:B------:R-:W-:Y:S01]  /*1cb0*/  SHF.L.U32 R202, R223, 0x10, RZ ;  /* 0x00000010dfca7819 */ /* 0x000fe200000006ff */
[----:B------:R-:W-:Y:S01]  /*1cc0*/  FADD.FTZ R131, R131, R19 ;  /* 0x0000001383837221 */ /* 0x000fe20000010000 */
[----:B------:R-:W-:Y:S01]  /*1cd0*/  FFMA.FTZ R99, R220, R19, R99 ;  /* 0x00000013dc637223 */ /* 0x000fe20000010063 */
[----:B---3--:R-:W-:Y:S01]  /*1ce0*/  FMUL.FTZ R231, R213, R14 ;  /* 0x0000000ed5e77220 */ /* 0x008fe20000410000 */
[----:B------:R-:W-:-:S03]  /*1cf0*/  FADD.FTZ R14, R206, R236 ;  /* 0x000000ecce0e7221 */ /* 0x000fc60000010000 */
[----:B------:R-:W-:Y:S01]  /*1d00*/  FFMA.FTZ R205, R235, R231, R205 ;  /* 0x000000e7ebcd7223 */ /* 0x000fe200000100cd */
[----:B------:R-:W-:-:S03]  /*1d10*/  FADD.FTZ R14, R14, R231 ;  /* 0x000000e70e0e7221 */ /* 0x000fc60000010000 */
[----:B------:R-:W-:Y:S01]  /*1d20*/  FFMA.FTZ R205, R230, R229, R205 ;  /* 0x000000e5e6cd7223 */ /* 0x000fe200000100cd */
[----:B------:R-:W-:Y:S01]  /*1d30*/  FADD.FTZ R14, R14, R229 ;  /* 0x000000e50e0e7221 */ /* 0x000fe20000010000 */
[----:B----4-:R-:W-:Y:S02]  /*1d40*/  FMUL.FTZ R227, R212, R18 ;  /* 0x00000012d4e37220 */ /* 0x010fe40000410000 */
[----:B------:R-:W3:Y:S02]  /*1d50*/  LDL R212, [R1+0x5c] ;  /* 0x00005c0001d47983 */ /* 0x000ee40000100800 */
[----:B------:R-:W-:Y:S01]  /*1d60*/  FADD.FTZ R18, R14, R227 ;  /* 0x000000e30e127221 */ /* 0x000fe20000010000 */
[----:B------:R-:W-:Y:S01]  /*1d70*/  FFMA.FTZ R14, R228, R227, R205 ;  /* 0x000000e3e40e7223 */ /* 0x000fe200000100cd */
[----:B--2---:R-:W-:-:S03]  /*1d80*/  FMUL.FTZ R223, R211, R201 ;  /* 0x000000c9d3df7220 */ /* 0x004fc60000410000 */
[----:B------:R-:W-:Y:S01]  /*1d90*/  FFMA.FTZ R14, R226, R225, R14 ;  /* 0x000000e1e20e7223 */ /* 0x000fe2000001000e */
[----:B------:R-:W2:Y:S03]  /*1da0*/  LDL R211, [R1+0x38] ;  /* 0x0000380001d37983 */ /* 0x000ea60000100800 */
[----:B------:R-:W-:Y:S01]  /*1db0*/  FFMA.FTZ R14, R224, R223, R14 ;  /* 0x000000dfe00e7223 */ /* 0x000fe2000001000e */
[----:B------:R-:W-:-:S03]  /*1dc0*/  FMUL.FTZ R219, R207, R19 ;  /* 0x00000013cfdb7220 */ /* 0x000fc60000410000 */
[----:B------:R-:W-:Y:S01]  /*1dd0*/  FFMA.FTZ R19, R222, R221, R14 ;  /* 0x000000ddde137223 */ /* 0x000fe2000001000e */
[----:B------:R-:W-:Y:S02]  /*1de0*/  SHF.L.U32 R14, R53, 0x10, RZ ;  /* 0x00000010350e7819 */ /* 0x000fe400000006ff */
[----:B------:R0:W5:Y:S04]  /*1df0*/  LDL.LU R53, [R1+0xbc] ;  /* 0x0000bc0001357983 */ /* 0x0001680000300800 */
[----:B------:R-:W4:Y:S01]  /*1e00*/  LDL R206, [R1+0x64] ;  /* 0x0000640001ce7983 */ /* 0x000f220000100800 */
[----:B------:R-:W-:-:S03]  /*1e10*/  FADD.FTZ R18, R18, R225 ;  /* 0x000000e112127221 */ /* 0x000fc60000010000 */
[----:B------:R-:W3:Y:S01]  /*1e20*/  LDL R207, [R1+0x4c] ;  /* 0x00004c0001cf7983 */ /* 0x000ee20000100800 */
[----:B------:R-:W-:-:S04]  /*1e30*/  FADD.FTZ R18, R18, R223 ;  /* 0x000000df12127221 */ /* 0x000fc80000010000 */
[----:B------:R-:W-:Y:S01]  /*1e40*/  FADD.FTZ R18, R18, R221 ;  /* 0x000000dd12127221 */ /* 0x000fe20000010000 */
[----:B------:R-:W-:Y:S01]  /*1e50*/  FFMA.FTZ R19, R220, R219, R19 ;  /* 0x000000dbdc137223 */ /* 0x000fe20000010013 */
[-C--:B------:R-:W-:Y:S01]  /*1e60*/  FFMA.FTZ R95, R9, R203.reuse, R95 ;  /* 0x000000cb095f7223 */ /* 0x080fe2000001005f */
[----:B------:R-:W-:Y:S01]  /*1e70*/  FADD.FTZ R123, R123, R203 ;  /* 0x000000cb7b7b7221 */ /* 0x000fe20000010000 */
[----:B------:R-:W-:Y:S01]  /*1e80*/  FADD.FTZ R18, R18, R219 ;  /* 0x000000db12127221 */ /* 0x000fe20000010000 */
[----:B------:R-:W-:Y:S01]  /*1e90*/  FMUL.FTZ R203, R208, R203 ;  /* 0x000000cbd0cb7220 */ /* 0x000fe20000410000 */
[-C--:B------:R-:W-:Y:S01]  /*1ea0*/  FFMA.FTZ R93, R7, R202.reuse, R93 ;  /* 0x000000ca075d7223 */ /* 0x080fe2000001005d */
[----:B------:R-:W-:Y:S01]  /*1eb0*/  FADD.FTZ R121, R121, R202 ;  /* 0x000000ca79797221 */ /* 0x000fe20000010000 */
[----:B------:R-:W3:Y:S01]  /*1ec0*/  LDL R208, [R1+0x54] ;  /* 0x0000540001d07983 */ /* 0x000ee20000100800 */
[----:B------:R-:W-:Y:S01]  /*1ed0*/  FMUL.FTZ R202, R209, R202 ;  /* 0x000000cad1ca7220 */ /* 0x000fe20000410000 */
[----:B------:R-:W-:Y:S01]  /*1ee0*/  FADD.FTZ R18, R18, R217 ;  /* 0x000000d912127221 */ /* 0x000fe20000010000 */
[----:B------:R-:W-:Y:S01]  /*1ef0*/  FFMA.FTZ R19, R218, R217, R19 ;  /* 0x000000d9da137223 */ /* 0x000fe20000010013 */
[----:B------:R-:W3:Y:S02]  /*1f00*/  LDL R209, [R1+0x3c] ;  /* 0x00003c0001d17983 */ /* 0x000ee40000100800 */
[----:B------:R-:W-:Y:S01]  /*1f10*/  FADD.FTZ R18, R18, R202 ;  /* 0x000000ca12127221 */ /* 0x000fe20000010000 */
[----:B------:R-:W-:Y:S01]  /*1f20*/  FFMA.FTZ R19, R7, R202, R19 ;  /* 0x000000ca07137223 */ /* 0x000fe20000010013 */
[----:B------:R-:W-:-:S02]  /*1f30*/  FADD.FTZ R129, R129, R201 ;  /* 0x000000c981817221 */ /* 0x000fc40000010000 */
[----:B------:R-:W-:Y:S01]  /*1f40*/  FADD.FTZ R18, R18, R197 ;  /* 0x000000c512127221 */ /* 0x000fe20000010000 */
[----:B------:R-:W-:Y:S01]  /*1f50*/  FFMA.FTZ R205, R8, R197, R19 ;  /* 0x000000c508cd7223 */ /* 0x000fe20000010013 */
[----:B------:R-:W-:Y:S01]  /*1f60*/  FFMA.FTZ R97, R224, R201, R97 ;  /* 0x000000c9e0617223 */ /* 0x000fe20000010061 */
[----:B------:R-:W-:Y:S01]  /*1f70*/  FMUL.FTZ R201, R210, R216 ;  /* 0x000000d8d2c97220 */ /* 0x000fe20000410000 */
[----:B------:R-:W-:Y:S01]  /*1f80*/  FADD.FTZ R19, R18, R203 ;  /* 0x000000cb12137221 */ /* 0x000fe20000010000 */
[----:B------:R-:W3:Y:S01]  /*1f90*/  LDL R210, [R1+0x40] ;  /* 0x0000400001d27983 */ /* 0x000ee20000100800 */
[----:B------:R-:W-:Y:S01]  /*1fa0*/  FFMA.FTZ R18, R9, R203, R205 ;  /* 0x000000cb09127223 */ /* 0x000fe200000100cd */
[----:B------:R-:W-:Y:S01]  /*1fb0*/  FADD.FTZ R179, R179, R15 ;  /* 0x0000000fb3b37221 */ /* 0x000fe20000010000 */
[-C--:B------:R-:W-:Y:S01]  /*1fc0*/  FFMA.FTZ R91, R13, R15.reuse, R91 ;  /* 0x0000000f0d5b7223 */ /* 0x080fe2000001005b */
[----:B--2---:R-:W-:Y:S02]  /*1fd0*/  FMUL.FTZ R205, R211, R232 ;  /* 0x000000e8d3cd7220 */ /* 0x004fe40000410000 */
[----:B------:R-:W2:Y:S01]  /*1fe0*/  LDL R211, [R1+0x44] ;  /* 0x0000440001d37983 */ /* 0x000ea20000100800 */
[----:B----4-:R-:W-:Y:S01]  /*1ff0*/  FMUL.FTZ R206, R206, R15 ;  /* 0x0000000fcece7220 */ /* 0x010fe20000410000 */
[----:B------:R-:W-:-:S02]  /*2000*/  IMAD.U32 R15, R52, 0x10000, RZ ;  /* 0x00010000340f7824 */ /* 0x000fc400078e00ff */
[----:B------:R0:W5:Y:S01]  /*2010*/  LDL.LU R52, [R1+0xb8] ;  /* 0x0000b80001347983 */ /* 0x0001620000300800 */
[----:B------:R-:W-:Y:S01]  /*2020*/  FADD.FTZ R177, R177, R204 ;  /* 0x000000ccb1b17221 */ /* 0x000fe20000010000 */
        /* <DEDUP_REMOVED lines=44> */
[C---:B------:R-:W-:Y:S01]  /*22f0*/  FFMA.FTZ R174, R194.reuse, R233, R174 ;  /* 0x000000e9c2ae7223 */ /* 0x040fe200000100ae */
[----:B--2---:R-:W-:Y:S01]  /*2300*/  FMUL.FTZ R211, R211, R15 ;  /* 0x0000000fd3d37220 */ /* 0x004fe20000410000 */
[----:B------:R-:W-:-:S03]  /*2310*/  FFMA.FTZ R15, R194, R210, R16 ;  /* 0x000000d2c20f7223 */ /* 0x000fc60000010010 */
[----:B------:R-:W-:Y:S01]  /*2320*/  FADD.FTZ R212, R14, R211 ;  /* 0x000000d30ed47221 */ /* 0x000fe20000010000 */
[----:B0-----:R-:W-:-:S07]  /*2330*/  FFMA.FTZ R213, R195, R211, R15 ;  /* 0x000000d3c3d57223 */ /* 0x001fce000001000f */
.L_x_6325:
[----:B------:R-:W-:Y:S05]  /*2340*/  BSYNC B0 ;  /* 0x0000000000007941 */ /* 0x000fea0003800000 */
.L_x_6323:
        /* <DEDUP_REMOVED lines=20> */
.L_x_6403:
[----:B------:R-:W2:Y:S01]  /*2490*/  LDC R15, c[0x0][0x218] ;  /* 0x00008600ff0f7b82 */ /* 0x000ea20000000800 */
[----:B------:R-:W3:Y:S01]  /*24a0*/  S2R R213, SR_TID.X ;  /* 0x0000000000d57919 */ /* 0x000ee20000002100 */
[----:B-----5:R-:W-:-:S13]  /*24b0*/  ISETP.GE.AND P4, PT, R252, 0x1, PT ;  /* 0x00000001fc00780c */ /* 0x020fda0003f86270 */
[----:B------:R-:W-:Y:S01]  /*24c0*/  @P4 IADD3 R14, R252, -0x1, RZ ;  /* 0xfffffffffc0e4810 */ /* 0x000fe20007ffe0ff */
[----:B------:R-:W4:Y:S04]  /*24d0*/  @P4 LDC R233, c[0x0][0x29c] ;  /* 0x0000a700ffe94b82 */ /* 0x000f280000000800 */
[----:B--2---:R-:W-:-:S04]  /*24e0*/  @P4 IMAD R212, R14, R15, RZ ;  /* 0x0000000f0ed44224 */ /* 0x004fc800078e02ff */
[----:B------:R-:W2:Y:S08]  /*24f0*/  @P4 LDC R252, c[0x0][0x29c] ;  /* 0x0000a700fffc4b82 */ /* 0x000eb00000000800 */
[----:B------:R-:W1:Y:S01]  /*2500*/  @P4 LDC.64 R14, c[0x0][0x220] ;  /* 0x00008800ff0e4b82 */ /* 0x000e620000000a00 */
[----:B---3--:R-:W-:Y:S02]  /*2510*/  LOP3.LUT R214, R213, 0x1f, RZ, 0xc0, !PT ;  /* 0x0000001fd5d67812 */ /* 0x008fe400078ec0ff */
[----:B------:R-:W-:-:S04]  /*2520*/  @P4 SHF.R.S32.HI R213, RZ, 0x1f, R212 ;  /* 0x0000001fffd54819 */ /* 0x000fc800000114d4 */
[----:B------:R-:W-:Y:S01]  /*2530*/  @P4 LEA.HI R213, R213, R212, RZ, 0x3 ;  /* 0x000000d4d5d54211 */ /* 0x000fe200078f18ff */
[----:B------:R-:W-:-:S06]  /*2540*/  HFMA2.MMA R212, -RZ, RZ, 0, 0 ;  /* 0x00000000ffd47435 */ /* 0x000fcc00000001ff */
[----:B------:R-:W-:-:S05]  /*2550*/  @P4 LEA.HI.SX32 R212, R213, R214, 0x1d ;  /* 0x000000d6d5d44211 */ /* 0x000fca00078feaff */
[----:B-1----:R-:W-:-:S05]  /*2560*/  @P4 IMAD.WIDE.U32 R14, R212, 0x10, R14 ;  /* 0x00000010d40e4825 */ /* 0x002fca00078e000e */
[----:B------:R1:W5:Y:S01]  /*2570*/  @P4 LDG.E.128 R108, desc[UR4][R14.64] ;  /* 0x000000040e6c4981 */ /* 0x000362000c1e1d00 */
[----:B------:R-:W-:Y:S01]  /*2580*/  @!P5 ISETP.NE.U32.AND P3, PT, R4, RZ, PT ;  /* 0x000000ff0400d20c */ /* 0x000fe20003f65070 */
[----:B0-----:R-:W-:Y:S01]  /*2590*/  FADD.FTZ R16, R18, R16 ;  /* 0x0000001012107221 */ /* 0x001fe20000010000 */
[----:B------:R-:W-:Y:S01]  /*25a0*/  BSSY B0, `(.L_x_6327) ;  /* 0x0000017000007945 */ /* 0x000fe20003800000 */
[----:B------:R-:W-:Y:S02]  /*25b0*/  @!P5 ISETP.NE.U32.AND P2, PT, R4, RZ, PT ;  /* 0x000000ff0400d20c */ /* 0x000fe40003f45070 */
[----:B------:R-:W-:Y:S01]  /*25c0*/  @!P5 ISETP.NE.AND.EX P3, PT, R5, RZ, PT, P3 ;  /* 0x000000ff0500d20c */ /* 0x000fe20003f65330 */
[----:B------:R-:W-:Y:S01]  /*25d0*/  FMUL.FTZ R216, R16, UR10 ;  /* 0x0000000a10d87c20 */ /* 0x000fe20008410000 */
[----:B-1----:R-:W0:Y:S02]  /*25e0*/  LDC.64 R14, c[0x0][0x308] ;  /* 0x0000c200ff0e7b82 */ /* 0x002e240000000a00 */
[----:B0-----:R-:W-:-:S02]  /*25f0*/  ISETP.NE.U32.AND P1, PT, R14, RZ, PT ;  /* 0x000000ff0e00720c */ /* 0x001fc40003f25070 */
[----:B------:R-:W-:Y:S01]  /*2600*/  ISETP.NE.U32.AND P0, PT, R14, RZ, PT ;  /* 0x000000ff0e00720c */ /* 0x000fe20003f05070 */
[----:B------:R-:W-:Y:S01]  /*2610*/  FADD.FTZ R14, R19, R17 ;  /* 0x00000011130e7221 */ /* 0x000fe20000010000 */
[C---:B------:R-:W-:Y:S02]  /*2620*/  ISETP.NE.AND.EX P1, PT, R15.reuse, RZ, PT, P1 ;  /* 0x000000ff0f00720c */ /* 0x040fe40003f25310 */
[----:B------:R-:W0:Y:S01]  /*2630*/  LDC.U8 R17, c[0x0][0x2a0] ;  /* 0x0000a800ff117b82 */ /* 0x000e220000000000 */
[----:B------:R-:W-:Y:S01]  /*2640*/  ISETP.NE.AND.EX P0, PT, R15, RZ, PT, P0 ;  /* 0x000000ff0f00720c */ /* 0x000fe20003f05300 */
[----:B------:R-:W-:-:S09]  /*2650*/  FMUL.FTZ R213, R14, UR10 ;  /* 0x0000000a0ed57c20 */ /* 0x000fd20008410000 */
[----:B------:R-:W1:Y:S02]  /*2660*/  @P1 LDC.64 R214, c[0x0][0x308] ;  /* 0x0000c200ffd61b82 */ /* 0x000e640000000a00 */
[----:B-1----:R-:W-:Y:S01]  /*2670*/  @!P5 FSEL R215, R48, RZ, P3 ;  /* 0x000000ff30d7d208 */ /* 0x002fe20001800000 */
[----:B0-2-4-:R-:W-:Y:S06]  /*2680*/  @!P5 BRA `(.L_x_6328) ;  /* 0x000000000020d947 */ /* 0x015fec0003800000 */
        /* <DEDUP_REMOVED lines=8> */
.L_x_6328:
[----:B------:R-:W-:Y:S05]  /*2710*/  BSYNC B0 ;  /* 0x0000000000007941 */ /* 0x000fea0003800000 */
.L_x_6327:
        /* <DEDUP_REMOVED lines=13> */
.L_x_6330:
[----:B------:R-:W-:Y:S05]  /*27f0*/  BSYNC B0 ;  /* 0x0000000000007941 */ /* 0x000fea0003800000 */
.L_x_6329:
[----:B------:R-:W0:Y:S01]  /*2800*/  @P1 LDC.64 R14, c[0x0][0x308] ;  /* 0x0000c200ff0e1b82 */ /* 0x000e220000000a00 */
[----:B------:R-:W-:Y:S01]  /*2810*/  @!P5 ISETP.NE.U32.AND P2, PT, R4, RZ, PT ;  /* 0x000000ff0400d20c */ /* 0x000fe20003f45070 */
[----:B------:R-:W-:Y:S01]  /*2820*/  BSSY B0, `(.L_x_6331) ;  /* 0x000000e000007945 */ /* 0x000fe20003800000 */
[C---:B------:R-:W-:Y:S02]  /*2830*/  @!P5 ISETP.NE.AND.EX P3, PT, R5.reuse, RZ, PT, P3 ;  /* 0x000000ff0500d20c */ /* 0x040fe40003f65330 */
[----:B------:R-:W-:Y:S01]  /*2840*/  @!P5 ISETP.NE.AND.EX P2, PT, R5, RZ, PT, P2 ;  /* 0x000000ff0500d20c */ /* 0x000fe20003f45320 */
[----:B0-----:R-:W-:-:S03]  /*2850*/  @P1 IMAD.WIDE.U32 R14, R6, 0x20, R14 ;  /* 0x00000020060e1825 */ /* 0x001fc600078e000e */
        /* <DEDUP_REMOVED lines=10> */
.L_x_6332:
[----:B------:R-:W-:Y:S05]  /*2900*/  BSYNC B0 ;  /* 0x0000000000007941 */ /* 0x000fea0003800000 */
.L_x_6331:
        /* <DEDUP_REMOVED lines=11> */
.L_x_6334:
[----:B------:R-:W-:Y:S05]  /*29c0*/  BSYNC B0 ;  /* 0x0000000000007941 */ /* 0x000fea0003800000 */
.L_x_6333:
[----:B------:R-:W-:Y:S02]  /*29d0*/  SEL R16, R215, R124, P0 ;  /* 0x0000007cd7107207 */ /* 0x000fe40000000000 */
[----:B------:R-:W-:Y:S02]  /*29e0*/  SEL R17, R214, R125, P0 ;  /* 0x0000007dd6117207 */ /* 0x000fe40000000000 */
[----:B------:R-:W-:Y:S02]  /*29f0*/  SEL R18, R6, R126, P0 ;  /* 0x0000007e06127207 */ /* 0x000fe40000000000 */
[----:B------:R-:W-:-:S05]  /*2a00*/  SEL R19, R232, R127, P0 ;  /* 0x0000007fe8137207 */ /* 0x000fca0000000000 */
[----:B------:R0:W-:Y:S02]  /*2a10*/  @P1 STG.E.128 desc[UR4][R14.64], R16 ;  /* 0x000000100e001986 */ /* 0x0001e4000c101d04 */
[----:B0-----:R-:W-:Y:S01]  /*2a20*/  @P4 FMUL.FTZ R18, R215, R252 ;  /* 0x000000fcd7124220 */ /* 0x001fe20000410000 */
[----:B------:R-:W-:Y:S01]  /*2a30*/  @P4 FMUL.FTZ R16, R214, R233 ;  /* 0x000000e9d6104220 */ /* 0x000fe20000410000 */
[----:B------:R-:W2:Y:S01]  /*2a40*/  LDL R215, [R1+0x28] ;  /* 0x0000280001d77983 */ /* 0x000ea20000100800 */
[----:B-----5:R-:W-:Y:S01]  /*2a50*/  @P4 PRMT R17, R108, 0x7632, R17 ;  /* 0x000076326c114816 */ /* 0x020fe20000000011 */
[----:B------:R-:W0:Y:S02]  /*2a60*/  @P4 LDC R19, c[0x0][0x29c] ;  /* 0x0000a700ff134b82 */ /* 0x000e240000000800 */
[----:B------:R-:W3:Y:S04]  /*2a70*/  LDL R252, [R1+0x2c] ;  /* 0x00002c0001fc7983 */ /* 0x000ee80000100800 */
[----:B------:R-:W4:Y:S01]  /*2a80*/  LDL R233, [R1+0x30] ;  /* 0x0000300001e97983 */ /* 0x000f220000100800 */
[----:B------:R-:W-:-:S05]  /*2a90*/  @P4 SHF.L.U32 R17, R17, 0x10, RZ ;  /* 0x0000001011114819 */ /* 0x000fca00000006ff */
[----:B------:R-:W-:Y:S02]  /*2aa0*/  @P4 FFMA.FTZ R81, R16, R17, R81 ;  /* 0x0000001110514223 */ /* 0x000fe40000010051 */
[----:B------:R-:W1:Y:S01]  /*2ab0*/  @P4 LDC R17, c[0x0][0x29c] ;  /* 0x0000a700ff114b82 */ /* 0x000e620000000800 */
[----:B------:R-:W-:-:S05]  /*2ac0*/  @P4 SHF.L.U32 R214, R108, 0x10, RZ ;  /* 0x000000106cd64819 */ /* 0x000fca00000006ff */
[----:B------:R-:W-:Y:S01]  /*2ad0*/  @P4 FFMA.FTZ R80, R18, R214, R80 ;  /* 0x000000d612504223 */ /* 0x000fe20000010050 */
[----:B0-----:R-:W-:Y:S01]  /*2ae0*/  @P4 FMUL.FTZ R19, R232, R19 ;  /* 0x00000013e8134220 */ /* 0x001fe20000410000 */
[----:B-1----:R-:W-:Y:S02]  /*2af0*/  @P4 FMUL.FTZ R6, R6, R17 ;  /* 0x0000001106064220 */ /* 0x002fe40000410000 */
[----:B------:R-:W0:Y:S01]  /*2b00*/  @P4 LDC R17, c[0x0][0x29c] ;  /* 0x0000a700ff114b82 */ /* 0x000e220000000800 */
[C---:B------:R-:W-:Y:S01]  /*2b10*/  @!P5 ISETP.NE.U32.AND P3, PT, R4.reuse, RZ, PT ;  /* 0x000000ff0400d20c */ /* 0x040fe20003f65070 */
[----:B------:R-:W-:Y:S01]  /*2b20*/  BSSY B0, `(.L_x_6335) ;  /* 0x000001e000007945 */ /* 0x000fe20003800000 */
[----:B------:R-:W-:Y:S02]  /*2b30*/  @!P5 ISETP.NE.U32.AND P2, PT, R4, RZ, PT ;  /* 0x000000ff0400d20c */ /* 0x000fe40003f45070 */
[C---:B------:R-:W-:Y:S02]  /*2b40*/  @!P5 ISETP.NE.AND.EX P3, PT, R5.reuse, RZ, PT, P3 ;  /* 0x000000ff0500d20c */ /* 0x040fe40003f65330 */
[----:B------:R-:W-:Y:S01]  /*2b50*/  @!P5 ISETP.NE.AND.EX P2, PT, R5, RZ, PT, P2 ;  /* 0x000000ff0500d20c */ /* 0x000fe20003f45320 */
[----:B--2---:R-:W-:-:S02]  /*2b60*/  @P4 FMUL.FTZ R18, R215, R18 ;  /* 0x00000012d7124220 */ /* 0x004fc40000410000 */
[----:B------:R-:W1:Y:S01]  /*2b70*/  @P4 LDC R215, c[0x0][0x29c] ;  /* 0x0000a700ffd74b82 */ /* 0x000e620000000800 */
[----:B---3--:R-:W-:Y:S02]  /*2b80*/  @P4 FMUL.FTZ R214, R252, R16 ;  /* 0x00000010fcd64220 */ /* 0x008fe40000410000 */
[----:B------:R-:W-:-:S03]  /*2b90*/  @P4 F2FP.BF16.F32.PACK_AB R16, RZ, R18 ;  /* 0x00000012ff10423e */ /* 0x000fc600000010ff */
[----:B------:R-:W-:Y:S02]  /*2ba0*/  @P4 F2FP.BF16.F32.PACK_AB R18, RZ, R214 ;  /* 0x000000d6ff12423e */ /* 0x000fe400000010ff */
[----:B------:R-:W-:-:S04]  /*2bb0*/  @P4 PRMT R214, R109, 0x7632, R214 ;  /* 0x000076326dd64816 */ /* 0x000fc800000000d6 */
[----:B------:R-:W-:-:S05]  /*2bc0*/  @P4 SHF.L.U32 R214, R214, 0x10, RZ ;  /* 0x00000010d6d64819 */ /* 0x000fca00000006ff */
[----:B------:R-:W-:Y:S01]  /*2bd0*/  @P4 FFMA.FTZ R83, R19, R214, R83 ;  /* 0x000000d613534223 */ /* 0x000fe20000010053 */
[----:B----4-:R-:W-:Y:S02]  /*2be0*/  @P4 FMUL.FTZ R214, R233, R6 ;  /* 0x00000006e9d64220 */ /* 0x010fe40000410000 */
[----:B------:R-:W2:Y:S01]  /*2bf0*/  LDC.U8 R233, c[0x0][0x2a0] ;  /* 0x0000a800ffe97b82 */ /* 0x000ea20000000000 */
[----:B------:R-:W-:Y:S02]  /*2c00*/  @P4 PRMT R116, R16, 0x7610, R116 ;  /* 0x0000761010744816 */ /* 0x000fe40000000074 */
[----:B------:R-:W-:Y:S02]  /*2c10*/  @P4 SHF.L.U32 R16, R109, 0x10, RZ ;  /* 0x000000106d104819 */ /* 0x000fe400000006ff */
[--C-:B------:R-:W-:Y:S02]  /*2c20*/  @P4 PRMT R116, R116, 0x5410, R18.reuse ;  /* 0x0000541074744816 */ /* 0x100fe40000000012 */
[----:B------:R-:W-:Y:S01]  /*2c30*/  @P4 PRMT R18, R110, 0x7632, R18 ;  /* 0x000076326e124816 */ /* 0x000fe20000000012 */
[----:B------:R-:W-:Y:S01]  /*2c40*/  @P4 FFMA.FTZ R82, R6, R16, R82 ;  /* 0x0000001006524223 */ /* 0x000fe20000010052 */
[----:B------:R-:W-:-:S02]  /*2c50*/  @!P5 FSEL R16, R44, RZ, P3 ;  /* 0x000000ff2c10d208 */ /* 0x000fc40001800000 */
[----:B------:R-:W-:Y:S01]  /*2c60*/  @P4 SHF.L.U32 R18, R18, 0x10, RZ ;  /* 0x0000001012124819 */ /* 0x000fe200000006ff */
[----:B0-----:R-:W-:Y:S06]  /*2c70*/  @!P5 BRA `(.L_x_6336) ;  /* 0x000000000020d947 */ /* 0x001fec0003800000 */
[----:B--2---:R-:W-:Y:S02]  /*2c80*/  ISETP.NE.AND P6, PT, R233, RZ, PT ;  /* 0x000000ffe900720c */ /* 0x004fe40003fc5270 */
[----:B------:R-:W-:Y:S02]  /*2c90*/  ISETP.NE.U32.AND P3, PT, R4, RZ, PT ;  /* 0x000000ff0400720c */ /* 0x000fe40003f65070 */
[----:B------:R-:W-:Y:S02]  /*2ca0*/  FSEL R6, R213, RZ, !P6 ;  /* 0x000000ffd5067208 */ /* 0x000fe40007000000 */
[----:B------:R-:W-:-:S03]  /*2cb0*/  ISETP.NE.AND.EX P3, PT, R5, RZ, PT, P3 ;  /* 0x000000ff0500720c */ /* 0x000fc60003f65330 */
[----:B------:R-:W-:-:S04]  /*2cc0*/  FFMA.FTZ R6, R245, R216, R6 ;  /* 0x000000d8f5067223 */ /* 0x000fc80000010006 */
[----:B------:R-:W-:-:S04]  /*2cd0*/  FADD.FTZ R6, R244, -R6 ;  /* 0x80000006f4067221 */ /* 0x000fc80000010000 */
[----:B------:R-:W-:-:S04]  /*2ce0*/  FMUL.FTZ R16, R3, R6 ;  /* 0x0000000603107220 */ /* 0x000fc80000410000 */
[----:B------:R-:W-:-:S07]  /*2cf0*/  @P3 FADD.FTZ R16, R44, R16 ;  /* 0x000000102c103221 */ /* 0x000fce0000010000 */
.L_x_6336:
[----:B------:R-:W-:Y:S05]  /*2d00*/  BSYNC B0 ;  /* 0x0000000000007941 */ /* 0x000fea0003800000 */
.L_x_6335:
[----:B------:R-:W3:Y:S01]  /*2d10*/  LDL R6, [R1+0x34] ;  /* 0x0000340001067983 */ /* 0x000ee20000100800 */
[----:B------:R-:W-:Y:S01]  /*2d20*/  BSSY B0, `(.L_x_6337) ;  /* 0x000000c000007945 */ /* 0x000fe20003800000 */
[----:B---3--:R-:W-:Y:S01]  /*2d30*/  @P4 FMUL.FTZ R19, R6, R19 ;  /* 0x0000001306134220 */ /* 0x008fe20000410000 */
[----:B------:R-:W-:Y:S02]  /*2d40*/  @!P5 FSEL R6, R45, RZ, P2 ;  /* 0x000000ff2d06d208 */ /* 0x000fe40001000000 */
[----:B------:R-:W-:Y:S05]  /*2d50*/  @!P5 BRA `(.L_x_6338) ;  /* 0x000000000020d947 */ /* 0x000fea0003800000 */
        /* <DEDUP_REMOVED lines=8> */
.L_x_6338:
[----:B------:R-:W-:Y:S05]  /*2de0*/  BSYNC B0 ;  /* 0x0000000000007941 */ /* 0x000fea0003800000 */
.L_x_6337:
[----:B-1----:R-:W-:Y:S01]  /*2df0*/  @P4 FMUL.FTZ R215, R6, R215 ;  /* 0x000000d706d74220 */ /* 0x002fe20000410000 */
[----:B------:R-:W-:Y:S01]  /*2e00*/  @P4 FMUL.FTZ R17, R16, R17 ;  /* 0x0000001110114220 */ /* 0x000fe20000410000 */
[----:B------:R-:W-:Y:S01]  /*2e10*/  @P4 F2FP.BF16.F32.PACK_AB R214, RZ, R214 ;  /* 0x000000d6ffd6423e */ /* 0x000fe200000010ff */
[----:B------:R-:W-:Y:S01]  /*2e20*/  BSSY B0, `(.L_x_6339) ;  /* 0x000001f000007945 */ /* 0x000fe20003800000 */
[----:B------:R-:W-:Y:S01]  /*2e30*/  @P4 FFMA.FTZ R77, R215, R18, R77 ;  /* 0x00000012d74d4223 */ /* 0x000fe2000001004d */
[----:B------:R-:W-:Y:S01]  /*2e40*/  @P4 IMAD.U32 R18, R110, 0x10000, RZ ;  /* 0x000100006e124824 */ /* 0x000fe200078e00ff */
[----:B------:R-:W-:Y:S02]  /*2e50*/  @P4 F2FP.BF16.F32.PACK_AB R19, RZ, R19 ;  /* 0x00000013ff13423e */ /* 0x000fe400000010ff */
[----:B------:R-:W-:Y:S01]  /*2e60*/  @P4 PRMT R117, R214, 0x7610, R117 ;  /* 0x00007610d6754816 */ /* 0x000fe20000000075 */
[----:B------:R-:W-:Y:S01]  /*2e70*/  @P4 FFMA.FTZ R76, R17, R18, R76 ;  /* 0x00000012114c4223 */ /* 0x000fe2000001004c */
[----:B------:R-:W-:Y:S01]  /*2e80*/  @P4 FMUL.FTZ R18, R149, R215 ;  /* 0x000000d795124220 */ /* 0x000fe20000410000 */
[----:B------:R-:W0:Y:S01]  /*2e90*/  @P4 LDC R214, c[0x0][0x29c] ;  /* 0x0000a700ffd64b82 */ /* 0x000e220000000800 */
[----:B------:R-:W-:Y:S01]  /*2ea0*/  @P4 PRMT R117, R117, 0x5410, R19 ;  /* 0x0000541075754816 */ /* 0x000fe20000000013 */
[----:B------:R-:W-:Y:S01]  /*2eb0*/  @P4 FMUL.FTZ R17, R148, R17 ;  /* 0x0000001194114220 */ /* 0x000fe20000410000 */
[----:B------:R-:W-:-:S02]  /*2ec0*/  @!P5 ISETP.NE.U32.AND P3, PT, R4, RZ, PT ;  /* 0x000000ff0400d20c */ /* 0x000fc40003f65070 */
[----:B------:R-:W-:Y:S02]  /*2ed0*/  @P4 F2FP.BF16.F32.PACK_AB R19, RZ, R18 ;  /* 0x00000012ff13423e */ /* 0x000fe400000010ff */
[----:B------:R-:W-:Y:S01]  /*2ee0*/  @P4 F2FP.BF16.F32.PACK_AB R17, RZ, R17 ;  /* 0x00000011ff11423e */ /* 0x000fe200000010ff */
[----:B------:R-:W1:Y:S01]  /*2ef0*/  @P4 LDC R18, c[0x0][0x29c] ;  /* 0x0000a700ff124b82 */ /* 0x000e620000000800 */
[----:B------:R-:W-:Y:S02]  /*2f00*/  @!P5 ISETP.NE.U32.AND P2, PT, R4, RZ, PT ;  /* 0x000000ff0400d20c */ /* 0x000fe40003f45070 */
[----:B------:R-:W-:Y:S02]  /*2f10*/  @P4 PRMT R118, R17, 0x7610, R118 ;  /* 0x0000761011764816 */ /* 0x000fe40000000076 */
[----:B------:R-:W-:Y:S02]  /*2f20*/  @!P5 ISETP.NE.AND.EX P3, PT, R5, RZ, PT, P3 ;  /* 0x000000ff0500d20c */ /* 0x000fe40003f65330 */
[----:B------:R-:W-:-:S02]  /*2f30*/  @P4 PRMT R118, R118, 0x5410, R19 ;  /* 0x0000541076764816 */ /* 0x000fc40000000013 */
[----:B------:R-:W-:Y:S02]  /*2f40*/  @!P5 ISETP.NE.AND.EX P2, PT, R5, RZ, PT, P2 ;  /* 0x000000ff0500d20c */ /* 0x000fe40003f45320 */
[----:B------:R-:W-:Y:S02]  /*2f50*/  SEL R16, R16, R184, P0 ;  /* 0x000000b810107207 */ /* 0x000fe40000000000 */
[----:B------:R-:W-:Y:S02]  /*2f60*/  SEL R17, R6, R185, P0 ;  /* 0x000000b906117207 */ /* 0x000fe40000000000 */
[----:B------:R-:W-:Y:S01]  /*2f70*/  @!P5 FSEL R19, R46, RZ, P3 ;  /* 0x000000ff2e13d208 */ /* 0x000fe20001800000 */
[----:B------:R-:W-:Y:S06]  /*2f80*/  @!P5 BRA `(.L_x_6340) ;  /* 0x000000000020d947 */ /* 0x000fec0003800000 */
        /* <DEDUP_REMOVED lines=8> */
.L_x_6340:
[----:B------:R-:W-:Y:S05]  /*3010*/  BSYNC B0 ;  /* 0x0000000000007941 */ /* 0x000fea0003800000 */
.L_x_6339:
[----:B------:R-:W-:Y:S01]  /*3020*/  BSSY B0, `(.L_x_6341) ;  /* 0x000000d000007945 */ /* 0x000fe20003800000 */
[C---:B-1----:R-:W-:Y:S01]  /*3030*/  @P4 FMUL.FTZ R6, R19.reuse, R18 ;  /* 0x0000001213064220 */ /* 0x042fe20000410000 */
        /* <DEDUP_REMOVED lines=11> */
.L_x_6342:
[----:B------:R-:W-:Y:S05]  /*30f0*/  BSYNC B0 ;  /* 0x0000000000007941 */ /* 0x000fea0003800000 */
.L_x_6341:
[----:B------:R-:W-:Y:S02]  /*3100*/  SEL R19, R215, R187, P0 ;  /* 0x000000bbd7137207 */ /* 0x000fe40000000000 */
[----:B------:R-:W-:-:S03]  /*3110*/  IADD3 R232, R212, 0x20, RZ ;  /* 0x00000020d4e87810 */ /* 0x000fc60007ffe0ff */
[----:B------:R1:W-:Y:S04]  /*3120*/  @P1 STG.E.128 desc[UR4][R14.64+0x10], R16 ;  /* 0x000010100e001986 */ /* 0x0003e8000c101d04 */
[----:B------:R-:W-:Y:S01]  /*3130*/  STL [R1], R232 ;  /* 0x000000e801007387 */ /* 0x000fe20000100800 */
[----:B-1----:R-:W-:Y:S01]  /*3140*/  @P4 SHF.L.U32 R14, R111, 0x10, RZ ;  /* 0x000000106f0e4819 */ /* 0x002fe200000006ff */
[----:B------:R-:W1:Y:S01]  /*3150*/  @P4 LDC.64 R16, c[0x0][0x2f8] ;  /* 0x0000be00ff104b82 */ /* 0x000e620000000a00 */
[----:B0-----:R-:W-:-:S03]  /*3160*/  @P4 FMUL.FTZ R18, R215, R214 ;  /* 0x000000d6d7124220 */ /* 0x001fc60000410000 */
[----:B------:R-:W-:Y:S01]  /*3170*/  @P4 FFMA.FTZ R78, R6, R14, R78 ;  /* 0x0000000e064e4223 */ /* 0x000fe2000001004e */
[----:B------:R-:W-:Y:S01]  /*3180*/  @P4 FMUL.FTZ R6, R150, R6 ;  /* 0x0000000696064220 */ /* 0x000fe20000410000 */
[----:B------:R-:W-:Y:S02]  /*3190*/  @P4 FMUL.FTZ R19, R151, R18 ;  /* 0x0000001297134220 */ /* 0x000fe40000410000 */
[----:B------:R-:W0:Y:S02]  /*31a0*/  @P4 LDC.64 R14, c[0x0][0x220] ;  /* 0x00008800ff0e4b82 */ /* 0x000e240000000a00 */
[----:B------:R-:W-:Y:S02]  /*31b0*/  @P4 F2FP.BF16.F32.PACK_AB R6, RZ, R6 ;  /* 0x00000006ff06423e */ /* 0x000fe400000010ff */
[----:B------:R-:W-:Y:S02]  /*31c0*/  @P4 F2FP.BF16.F32.PACK_AB R19, RZ, R19 ;  /* 0x00000013ff13423e */ /* 0x000fe400000010ff */
[----:B------:R-:W-:-:S02]  /*31d0*/  @P4 PRMT R119, R6, 0x7610, R119 ;  /* 0x0000761006774816 */ /* 0x000fc40000000077 */
[----:B------:R-:W-:Y:S02]  /*31e0*/  @P4 PRMT R6, R111, 0x7632, R6 ;  /* 0x000076326f064816 */ /* 0x000fe40000000006 */
[----:B------:R-:W-:Y:S02]  /*31f0*/  @P4 PRMT R119, R119, 0x5410, R19 ;  /* 0x0000541077774816 */ /* 0x000fe40000000013 */
[----:B------:R-:W-:Y:S01]  /*3200*/  @P4 SHF.L.U32 R6, R6, 0x10, RZ ;  /* 0x0000001006064819 */ /* 0x000fe200000006ff */
[----:B-1----:R-:W-:-:S04]  /*3210*/  @P4 IMAD.WIDE.U32 R16, R212, 0x10, R16 ;  /* 0x00000010d4104825 */ /* 0x002fc800078e0010 */
[----:B------:R-:W-:Y:S02]  /*3220*/  @P4 FFMA.FTZ R79, R18, R6, R79 ;  /* 0x00000006124f4223 */ /* 0x000fe4000001004f */
[----:B------:R-:W1:Y:S01]  /*3230*/  @P4 LDC R6, c[0x0][0x29c] ;  /* 0x0000a700ff064b82 */ /* 0x000e620000000800 */
[----:B------:R3:W-:Y:S01]  /*3240*/  @P4 STG.E.128 desc[UR4][R16.64], R116 ;  /* 0x0000007410004986 */ /* 0x0007e2000c101d04 */
[----:B0-----:R-:W-:-:S05]  /*3250*/  @P4 IMAD.WIDE.U32 R14, R232, 0x10, R14 ;  /* 0x00000010e80e4825 */ /* 0x001fca00078e000e */
[----:B------:R0:W5:Y:S01]  /*3260*/  @P4 LDG.E.128 R108, desc[UR4][R14.64] ;  /* 0x000000040e6c4981 */ /* 0x000162000c1e1d00 */
[C---:B------:R-:W-:Y:S01]  /*3270*/  @!P5 ISETP.NE.U32.AND P3, PT, R4.reuse, RZ, PT ;  /* 0x000000ff0400d20c */ /* 0x040fe20003f65070 */
[----:B------:R-:W-:Y:S01]  /*3280*/  BSSY B0, `(.L_x_6343) ;  /* 0x000000f000007945 */ /* 0x000fe20003800000 */
[----:B------:R-:W-:Y:S02]  /*3290*/  @!P5 ISETP.NE.U32.AND P2, PT, R4, RZ, PT ;  /* 0x000000ff0400d20c */ /* 0x000fe40003f45070 */
[C---:B------:R-:W-:Y:S02]  /*32a0*/  @!P5 ISETP.NE.AND.EX P3, PT, R5.reuse, RZ, PT, P3 ;  /* 0x000000ff0500d20c */ /* 0x040fe40003f65330 */
[----:B------:R-:W-:Y:S01]  /*32b0*/  @!P5 ISETP.NE.AND.EX P2, PT, R5, RZ, PT, P2 ;  /* 0x000000ff0500d20c */ /* 0x000fe20003f45320 */
[----:B0-----:R-:W0:Y:S01]  /*32c0*/  @P4 LDC R14, c[0x0][0x29c] ;  /* 0x0000a700ff0e4b82 */ /* 0x001e220000000800 */
[----:B---3--:R-:W-:Y:S01]  /*32d0*/  @!P5 FSEL R16, R40, RZ, P3 ;  /* 0x000000ff2810d208 */ /* 0x008fe20001800000 */
[----:B------:R-:W-:Y:S10]  /*32e0*/  @!P5 BRA `(.L_x_6344) ;  /* 0x000000000020d947 */ /* 0x000ff40003800000 */
        /* <DEDUP_REMOVED lines=8> */
.L_x_6344:
[----:B------:R-:W-:Y:S05]  /*3370*/  BSYNC B0 ;  /* 0x0000000000007941 */ /* 0x000fea0003800000 */
.L_x_6343:
[----:B------:R-:W-:Y:S01]  /*3380*/  BSSY B0, `(.L_x_6345) ;  /* 0x000000c000007945 */ /* 0x000fe20003800000 */
[----:B-----5:R-:W-:Y:S02]  /*3390*/  @P4 PRMT R15, R108, 0x7632, R15 ;  /* 0x000076326c0f4816 */ /* 0x020fe4000000000f */
        /* <DEDUP_REMOVED lines=10> */
.L_x_6346:
[----:B------:R-:W-:Y:S05]  /*3440*/  BSYNC B0 ;  /* 0x0000000000007941 */ /* 0x000fea0003800000 */
.L_x_6345:
[----:B------:R-:W3:Y:S04]  /*3450*/  LDL R215, [R1+0x18] ;  /* 0x0000180001d77983 */ /* 0x000ee80000100800 */
[----:B------:R-:W4:Y:S01]  /*3460*/  LDL R19, [R1+0x1c] ;  /* 0x00001c0001137983 */ /* 0x000f220000100800 */
[----:B------:R-:W-:Y:S01]  /*3470*/  @P4 SHF.L.U32 R15, R15, 0x10, RZ ;  /* 0x000000100f0f4819 */ /* 0x000fe200000006ff */
[----:B-1----:R-:W-:Y:S01]  /*3480*/  @P4 FMUL.FTZ R6, R17, R6 ;  /* 0x0000000611064220 */ /* 0x002fe20000410000 */
[----:B------:R-:W1:Y:S01]  /*3490*/  @P4 LDC R214, c[0x0][0x29c] ;  /* 0x0000a700ffd64b82 */ /* 0x000e620000000800 */
[----:B------:R-:W-:Y:S01]  /*34a0*/  @P4 SHF.L.U32 R18, R108, 0x10, RZ ;  /* 0x000000106c124819 */ /* 0x000fe200000006ff */
[----:B0-----:R-:W-:Y:S01]  /*34b0*/  @P4 FMUL.FTZ R14, R16, R14 ;  /* 0x0000000e100e4220 */ /* 0x001fe20000410000 */
[----:B------:R-:W-:Y:S01]  /*34c0*/  @P4 FFMA.FTZ R73, R6, R15, R73 ;  /* 0x0000000f06494223 */ /* 0x000fe20000010049 */
[----:B------:R-:W-:Y:S01]  /*34d0*/  @!P5 ISETP.NE.U32.AND P3, PT, R4, RZ, PT ;  /* 0x000000ff0400d20c */ /* 0x000fe20003f65070 */
[----:B------:R-:W-:Y:S01]  /*34e0*/  BSSY B0, `(.L_x_6347) ;  /* 0x0000014000007945 */ /* 0x000fe20003800000 */
[----:B------:R-:W-:Y:S01]  /*34f0*/  @P4 FFMA.FTZ R72, R18, R14, R72 ;  /* 0x0000000e12484223 */ /* 0x000fe20000010048 */
[----:B------:R-:W-:Y:S01]  /*3500*/  @!P5 ISETP.NE.U32.AND P2, PT, R4, RZ, PT ;  /* 0x000000ff0400d20c */ /* 0x000fe20003f45070 */
[----:B------:R-:W0:Y:S01]  /*3510*/  @P4 LDC R15, c[0x0][0x29c] ;  /* 0x0000a700ff0f4b82 */ /* 0x000e220000000800 */
[----:B------:R-:W-:-:S02]  /*3520*/  @!P5 ISETP.NE.AND.EX P3, PT, R5, RZ, PT, P3 ;  /* 0x000000ff0500d20c */ /* 0x000fc40003f65330 */
[----:B------:R-:W-:Y:S01]  /*3530*/  @!P5 ISETP.NE.AND.EX P2, PT, R5, RZ, PT, P2 ;  /* 0x000000ff0500d20c */ /* 0x000fe20003f45320 */
[----:B---3--:R-:W-:Y:S01]  /*3540*/  @P4 FMUL.FTZ R14, R215, R14 ;  /* 0x0000000ed70e4220 */ /* 0x008fe20000410000 */
[----:B----4-:R-:W-:-:S04]  /*3550*/  @P4 FMUL.FTZ R18, R19, R6 ;  /* 0x0000000613124220 */ /* 0x010fc80000410000 */
[----:B------:R-:W-:Y:S02]  /*3560*/  @P4 F2FP.BF16.F32.PACK_AB R6, RZ, R14 ;  /* 0x0000000eff06423e */ /* 0x000fe400000010ff */
[----:B------:R-:W-:Y:S02]  /*3570*/  @P4 F2FP.BF16.F32.PACK_AB R14, RZ, R18 ;  /* 0x00000012ff0e423e */ /* 0x000fe400000010ff */
[----:B------:R-:W-:Y:S01]  /*3580*/  @!P5 FSEL R18, R42, RZ, P3 ;  /* 0x000000ff2a12d208 */ /* 0x000fe20001800000 */
[----:B01----:R-:W-:Y:S06]  /*3590*/  @!P5 BRA `(.L_x_6348) ;  /* 0x000000000020d947 */ /* 0x003fec0003800000 */
        /* <DEDUP_REMOVED lines=8> */
.L_x_6348:
[----:B------:R-:W-:Y:S05]  /*3620*/  BSYNC B0 ;  /* 0x0000000000007941 */ /* 0x000fea0003800000 */
.L_x_6347:
[----:B------:R-:W-:Y:S01]  /*3630*/  BSSY B0, `(.L_x_6349) ;  /* 0x000000c000007945 */ /* 0x000fe20003800000 */
[----:B------:R-:W-:Y:S02]  /*3640*/  @P4 PRMT R215, R109, 0x7632, R215 ;  /* 0x000076326dd74816 */ /* 0x000fe400000000d7 */
        /* <DEDUP_REMOVED lines=10> */
.L_x_6350:
[----:B------:R-:W-:Y:S05]  /*36f0*/  BSYNC B0 ;  /* 0x0000000000007941 */ /* 0x000fea0003800000 */
.L_x_6349:
[----:B------:R-:W3:Y:S04]  /*3700*/  LDL R252, [R1+0x20] ;  /* 0x0000200001fc7983 */ /* 0x000ee80000100800 */
[----:B------:R-:W4:Y:S01]  /*3710*/  LDL R232, [R1+0x24] ;  /* 0x0000240001e87983 */ /* 0x000f220000100800 */
[----:B------:R-:W-:Y:S01]  /*3720*/  @P4 SHF.L.U32 R215, R215, 0x10, RZ ;  /* 0x00000010d7d74819 */ /* 0x000fe200000006ff */
[----:B------:R-:W-:Y:S01]  /*3730*/  @P4 FMUL.FTZ R214, R19, R214 ;  /* 0x000000d613d64220 */ /* 0x000fe20000410000 */
[----:B------:R-:W-:Y:S01]  /*3740*/  @P4 PRMT R116, R6, 0x7610, R116 ;  /* 0x0000761006744816 */ /* 0x000fe20000000074 */
[----:B------:R-:W-:Y:S01]  /*3750*/  @P4 FMUL.FTZ R6, R18, R15 ;  /* 0x0000000f12064220 */ /* 0x000fe20000410000 */
[----:B------:R-:W-:Y:S01]  /*3760*/  @!P5 ISETP.NE.U32.AND P3, PT, R4, RZ, PT ;  /* 0x000000ff0400d20c */ /* 0x000fe20003f65070 */
[----:B------:R-:W-:Y:S01]  /*3770*/  @P4 FFMA.FTZ R75, R214, R215, R75 ;  /* 0x000000d7d64b4223 */ /* 0x000fe2000001004b */
[----:B------:R-:W0:Y:S01]  /*3780*/  @P4 LDC R15, c[0x0][0x29c] ;  /* 0x0000a700ff0f4b82 */ /* 0x000e220000000800 */
[----:B------:R-:W-:Y:S01]  /*3790*/  @P4 PRMT R116, R116, 0x5410, R14 ;  /* 0x0000541074744816 */ /* 0x000fe2000000000e */
[----:B------:R-:W-:Y:S01]  /*37a0*/  BSSY B0, `(.L_x_6351) ;  /* 0x0000017000007945 */ /* 0x000fe20003800000 */
[----:B------:R-:W-:-:S02]  /*37b0*/  @P4 SHF.L.U32 R14, R109, 0x10, RZ ;  /* 0x000000106d0e4819 */ /* 0x000fc400000006ff */
[----:B------:R-:W-:Y:S02]  /*37c0*/  @!P5 ISETP.NE.U32.AND P2, PT, R4, RZ, PT ;  /* 0x000000ff0400d20c */ /* 0x000fe40003f45070 */
[C---:B------:R-:W-:Y:S01]  /*37d0*/  @!P5 ISETP.NE.AND.EX P3, PT, R5.reuse, RZ, PT, P3 ;  /* 0x000000ff0500d20c */ /* 0x040fe20003f65330 */
[----:B------:R-:W1:Y:S01]  /*37e0*/  @P4 LDC R215, c[0x0][0x29c] ;  /* 0x0000a700ffd74b82 */ /* 0x000e620000000800 */
[-C--:B------:R-:W-:Y:S01]  /*37f0*/  @P4 FFMA.FTZ R74, R14, R6.reuse, R74 ;  /* 0x000000060e4a4223 */ /* 0x080fe2000001004a */
[----:B------:R-:W-:Y:S01]  /*3800*/  @!P5 ISETP.NE.AND.EX P2, PT, R5, RZ, PT, P2 ;  /* 0x000000ff0500d20c */ /* 0x000fe20003f45320 */
[----:B---3--:R-:W-:Y:S01]  /*3810*/  @P4 FMUL.FTZ R6, R252, R6 ;  /* 0x00000006fc064220 */ /* 0x008fe20000410000 */
[----:B------:R-:W-:Y:S01]  /*3820*/  @!P5 FSEL R252, R36, RZ, P3 ;  /* 0x000000ff24fcd208 */ /* 0x000fe20001800000 */
[----:B----4-:R-:W-:-:S03]  /*3830*/  @P4 FMUL.FTZ R214, R232, R214 ;  /* 0x000000d6e8d64220 */ /* 0x010fc60000410000 */
[----:B------:R-:W-:Y:S02]  /*3840*/  @P4 F2FP.BF16.F32.PACK_AB R14, RZ, R6 ;  /* 0x00000006ff0e423e */ /* 0x000fe400000010ff */
[----:B------:R-:W-:Y:S02]  /*3850*/  @P4 F2FP.BF16.F32.PACK_AB R6, RZ, R214 ;  /* 0x000000d6ff06423e */ /* 0x000fe400000010ff */
[----:B------:R-:W-:-:S05]  /*3860*/  @P4 PRMT R214, R110, 0x7632, R214 ;  /* 0x000076326ed64816 */ /* 0x000fca00000000d6 */
[----:B------:R-:W-:Y:S01]  /*3870*/  @P4 IMAD.U32 R232, R214, 0x10000, RZ ;  /* 0x00010000d6e84824 */ /* 0x000fe200078e00ff */
        /* <DEDUP_REMOVED lines=9> */
.L_x_6352:
[----:B------:R-:W-:Y:S05]  /*3910*/  BSYNC B0 ;  /* 0x0000000000007941 */ /* 0x000fea0003800000 */
.L_x_6351:
[----:B------:R-:W-:Y:S01]  /*3920*/  BSSY B0, `(.L_x_6353) ;  /* 0x000000c000007945 */ /* 0x000fe20003800000 */
[----:B--2---:R-:W-:-:S03]  /*3930*/  @!P5 FSEL R233, R37, RZ, P2 ;  /* 0x000000ff25e9d208 */ /* 0x004fc60001000000 */
        /* <DEDUP_REMOVED lines=10> */
.L_x_6354:
[----:B------:R-:W-:Y:S05]  /*39e0*/  BSYNC B0 ;  /* 0x0000000000007941 */ /* 0x000fea0003800000 */
.L_x_6353:
[----:B------:R-:W-:Y:S01]  /*39f0*/  @P4 PRMT R117, R14, 0x7610, R117 ;  /* 0x000076100e754816 */ /* 0x000fe20000000075 */
[----:B------:R-:W-:Y:S01]  /*3a00*/  @P4 FMUL.FTZ R15, R233, R15 ;  /* 0x0000000fe90f4220 */ /* 0x000fe20000410000 */
[----:B------:R-:W-:Y:S01]  /*3a10*/  @P4 SHF.L.U32 R14, R110, 0x10, RZ ;  /* 0x000000106e0e4819 */ /* 0x000fe200000006ff */
[----:B------:R-:W0:Y:S01]  /*3a20*/  @P4 LDC R214, c[0x0][0x29c] ;  /* 0x0000a700ffd64b82 */ /* 0x000e220000000800 */
[----:B------:R-:W-:Y:S01]  /*3a30*/  @P4 PRMT R117, R117, 0x5410, R6 ;  /* 0x0000541075754816 */ /* 0x000fe20000000006 */
[----:B------:R-:W-:Y:S01]  /*3a40*/  @P4 FMUL.FTZ R6, R252, R215 ;  /* 0x000000d7fc064220 */ /* 0x000fe20000410000 */
[----:B------:R-:W-:Y:S01]  /*3a50*/  @P4 FFMA.FTZ R69, R15, R232, R69 ;  /* 0x000000e80f454223 */ /* 0x000fe20000010045 */
[----:B------:R-:W-:Y:S01]  /*3a60*/  @P4 FMUL.FTZ R15, R153, R15 ;  /* 0x0000000f990f4220 */ /* 0x000fe20000410000 */
[----:B------:R-:W-:Y:S01]  /*3a70*/  @!P5 ISETP.NE.U32.AND P3, PT, R4, RZ, PT ;  /* 0x000000ff0400d20c */ /* 0x000fe20003f65070 */
[-C--:B------:R-:W-:Y:S01]  /*3a80*/  @P4 FFMA.FTZ R68, R14, R6.reuse, R68 ;  /* 0x000000060e444223 */ /* 0x080fe20000010044 */
[----:B------:R-:W-:Y:S01]  /*3a90*/  @P4 FMUL.FTZ R6, R152, R6 ;  /* 0x0000000698064220 */ /* 0x000fe20000410000 */
[----:B------:R-:W1:Y:S01]  /*3aa0*/  @P4 LDC R14, c[0x0][0x29c] ;  /* 0x0000a700ff0e4b82 */ /* 0x000e620000000800 */
[----:B------:R-:W-:Y:S01]  /*3ab0*/  @P4 F2FP.BF16.F32.PACK_AB R15, RZ, R15 ;  /* 0x0000000fff0f423e */ /* 0x000fe200000010ff */
[----:B------:R-:W-:Y:S01]  /*3ac0*/  BSSY B0, `(.L_x_6355) ;  /* 0x0000012000007945 */ /* 0x000fe20003800000 */
[----:B------:R-:W-:-:S02]  /*3ad0*/  @!P5 ISETP.NE.U32.AND P2, PT, R4, RZ, PT ;  /* 0x000000ff0400d20c */ /* 0x000fc40003f45070 */
[----:B------:R-:W-:Y:S02]  /*3ae0*/  @P4 F2FP.BF16.F32.PACK_AB R6, RZ, R6 ;  /* 0x00000006ff06423e */ /* 0x000fe400000010ff */
[C---:B------:R-:W-:Y:S02]  /*3af0*/  @!P5 ISETP.NE.AND.EX P3, PT, R5.reuse, RZ, PT, P3 ;  /* 0x000000ff0500d20c */ /* 0x040fe40003f65330 */
[----:B------:R-:W-:Y:S02]  /*3b00*/  @P4 PRMT R118, R6, 0x7610, R118 ;  /* 0x0000761006764816 */ /* 0x000fe40000000076 */
[----:B------:R-:W-:Y:S02]  /*3b10*/  @!P5 ISETP.NE.AND.EX P2, PT, R5, RZ, PT, P2 ;  /* 0x000000ff0500d20c */ /* 0x000fe40003f45320 */
[----:B------:R-:W-:Y:S02]  /*3b20*/  @P4 PRMT R118, R118, 0x5410, R15 ;  /* 0x0000541076764816 */ /* 0x000fe4000000000f */
[----:B------:R-:W2:Y:S01]  /*3b30*/  LDC.U8 R15, c[0x0][0x2a0] ;  /* 0x0000a800ff0f7b82 */ /* 0x000ea20000000000 */
[----:B------:R-:W-:Y:S01]  /*3b40*/  @!P5 FSEL R232, R38, RZ, P3 ;  /* 0x000000ff26e8d208 */ /* 0x000fe20001800000 */
[----:B------:R-:W-:Y:S07]  /*3b50*/  @!P5 BRA `(.L_x_6356) ;  /* 0x000000000020d947 */ /* 0x000fee0003800000 */
        /* <DEDUP_REMOVED lines=8> */
.L_x_6356:
[----:B------:R-:W-:Y:S05]  /*3be0*/  BSYNC B0 ;  /* 0x0000000000007941 */ /* 0x000fea0003800000 */
.L_x_6355:
[----:B------:R-:W-:Y:S01]  /*3bf0*/  BSSY B0, `(.L_x_6357) ;  /* 0x000000c000007945 */ /* 0x000fe20003800000 */
[----:B-1----:R-:W-:Y:S01]  /*3c00*/  @P4 FMUL.FTZ R6, R232, R14 ;  /* 0x0000000ee8064220 */ /* 0x002fe20000410000 */
        /* <DEDUP_REMOVED lines=10> */
.L_x_6358:
[----:B------:R-:W-:Y:S05]  /*3cb0*/  BSYNC B0 ;  /* 0x0000000000007941 */ /* 0x000fea0003800000 */
.L_x_6357:
[----:B0-----:R-:W-:Y:S01]  /*3cc0*/  @P4 FMUL.FTZ R214, R215, R214 ;  /* 0x000000d6d7d64220 */ /* 0x001fe20000410000 */
[----:B------:R-:W-:Y:S01]  /*3cd0*/  @P4 FMUL.FTZ R14, R154, R6 ;  /* 0x000000069a0e4220 */ /* 0x000fe20000410000 */
[----:B------:R0:W-:Y:S02]  /*3ce0*/  STL [R1+0xb8], R0 ;  /* 0x0000b80001007387 */ /* 0x0001e40000100800 */
[----:B--2---:R-:W-:Y:S02]  /*3cf0*/  @P4 FMUL.FTZ R15, R155, R214 ;  /* 0x000000d69b0f4220 */ /* 0x004fe40000410000 */
[----:B------:R-:W-:-:S03]  /*3d00*/  @P4 F2FP.BF16.F32.PACK_AB R14, RZ, R14 ;  /* 0x0000000eff0e423e */ /* 0x000fc600000010ff */
[----:B------:R-:W-:Y:S02]  /*3d10*/  @P4 F2FP.BF16.F32.PACK_AB R15, RZ, R15 ;  /* 0x0000000fff0f423e */ /* 0x000fe400000010ff */
[----:B------:R1:W-:Y:S02]  /*3d20*/  @P4 STL [R1+0x8], R14 ;  /* 0x0000080e01004387 */ /* 0x0003e40000100800 */
[----:B0-----:R-:W-:Y:S02]  /*3d30*/  PRMT R0, R15, 0x7610, R0 ;  /* 0x000076100f007816 */ /* 0x001fe40000000000 */
[----:B-1----:R-:W0:Y:S01]  /*3d40*/  @P1 LDC.64 R14, c[0x0][0x308] ;  /* 0x0000c200ff0e1b82 */ /* 0x002e220000000a00 */
[----:B------:R-:W-:Y:S02]  /*3d50*/  SEL R16, R16, R124, P0 ;  /* 0x0000007c10107207 */ /* 0x000fe40000000000 */
[----:B------:R-:W-:Y:S02]  /*3d60*/  SEL R17, R17, R125, P0 ;  /* 0x0000007d11117207 */ /* 0x000fe40000000000 */
[----:B------:R-:W-:-:S02]  /*3d70*/  SEL R18, R18, R126, P0 ;  /* 0x0000007e12127207 */ /* 0x000fc40000000000 */
[----:B------:R-:W-:Y:S01]  /*3d80*/  SEL R19, R19, R127, P0 ;  /* 0x0000007f13137207 */ /* 0x000fe20000000000 */
[----:B0-----:R-:W-:Y:S02]  /*3d90*/  @P1 IMAD.WIDE.U32 R14, R234, 0x20, R14 ;  /* 0x00000020ea0e1825 */ /* 0x001fe400078e000e */
[----:B------:R-:W2:Y:S04]  /*3da0*/  LDL.LU.S16 R234, [R1+0x8] ;  /* 0x0000080001ea7983 */ /* 0x000ea80000300600 */
[----:B------:R0:W-:Y:S02]  /*3db0*/  @P1 STG.E.128 desc[UR4][R14.64], R16 ;  /* 0x000000100e001986 */ /* 0x0001e4000c101d04 */
[----:B0-----:R-:W-:Y:S02]  /*3dc0*/  SEL R16, R252, R184, P0 ;  /* 0x000000b8fc107207 */ /* 0x001fe40000000000 */
[----:B------:R-:W3:Y:S01]  /*3dd0*/  LDL.LU R252, [R1] ;  /* 0x0000000001fc7983 */ /* 0x000ee20000300800 */
[----:B------:R-:W-:-:S02]  /*3de0*/  SEL R17, R233, R185, P0 ;  /* 0x000000b9e9117207 */ /* 0x000fc40000000000 */
[----:B------:R-:W-:Y:S02]  /*3df0*/  SEL R18, R232, R186, P0 ;  /* 0x000000bae8127207 */ /* 0x000fe40000000000 */
[----:B------:R-:W-:-:S05]  /*3e00*/  SEL R19, R215, R187, P0 ;  /* 0x000000bbd7137207 */ /* 0x000fca0000000000 */
[----:B------:R0:W-:Y:S02]  /*3e10*/  @P1 STG.E.128 desc[UR4][R14.64+0x10], R16 ;  /* 0x000010100e001986 */ /* 0x0001e4000c101d04 */
[----:B0-----:R-:W3:Y:S08]  /*3e20*/  @P4 LDC.64 R16, c[0x0][0x2f8] ;  /* 0x0000be00ff104b82 */ /* 0x001ef00000000a00 */
[----:B------:R-:W0:Y:S01]  /*3e30*/  @P4 LDC.64 R14, c[0x0][0x220] ;  /* 0x00008800ff0e4b82 */ /* 0x000e220000000a00 */
[----:B------:R-:W-:-:S02]  /*3e40*/  IADD3 R18, R212, 0x40, RZ ;  /* 0x00000040d4127810 */ /* 0x000fc40007ffe0ff */
[----:B------:R-:W-:-:S03]  /*3e50*/  @!P5 ISETP.NE.U32.AND P3, PT, R4, RZ, PT ;  /* 0x000000ff0400d20c */ /* 0x000fc60003f65070 */
[----:B0-----:R-:W-:Y:S01]  /*3e60*/  @P4 IMAD.WIDE.U32 R14, R18, 0x10, R14 ;  /* 0x00000010120e4825 */ /* 0x001fe200078e000e */
[----:B------:R-:W-:Y:S01]  /*3e70*/  @!P5 ISETP.NE.U32.AND P2, PT, R4, RZ, PT ;  /* 0x000000ff0400d20c */ /* 0x000fe20003f45070 */
[----:B------:R-:W-:Y:S01]  /*3e80*/  BSSY B0, `(.L_x_6359) ;  /* 0x000001c000007945 */ /* 0x000fe20003800000 */
[C---:B------:R-:W-:Y:S02]  /*3e90*/  @!P5 ISETP.NE.AND.EX P3, PT, R5.reuse, RZ, PT, P3 ;  /* 0x000000ff0500d20c */ /* 0x040fe40003f65330 */
[----:B------:R-:W-:Y:S02]  /*3ea0*/  @!P5 ISETP.NE.AND.EX P2, PT, R5, RZ, PT, P2 ;  /* 0x000000ff0500d20c */ /* 0x000fe40003f45320 */
[----:B--2---:R-:W-:Y:S02]  /*3eb0*/  @P4 PRMT R119, R234, 0x7610, R119 ;  /* 0x00007610ea774816 */ /* 0x004fe40000000077 */
[----:B------:R-:W0:Y:S02]  /*3ec0*/  LDC.U8 R234, c[0x0][0x2a0] ;  /* 0x0000a800ffea7b82 */ /* 0x000e240000000000 */
[----:B------:R-:W-:-:S02]  /*3ed0*/  @P4 PRMT R119, R119, 0x5410, R0 ;  /* 0x0000541077774816 */ /* 0x000fc40000000000 */
[----:B------:R-:W5:Y:S04]  /*3ee0*/  LDL.LU R0, [R1+0xb8] ;  /* 0x0000b80001007983 */ /* 0x000f680000300800 */
[----:B------:R-:W-:Y:S01]  /*3ef0*/  STL [R1+0x8], R18 ;  /* 0x0000081201007387 */ /* 0x000fe20000100800 */
[----:B---3--:R-:W-:-:S05]  /*3f00*/  @P4 IMAD.WIDE.U32 R16, R252, 0x10, R16 ;  /* 0x00000010fc104825 */ /* 0x008fca00078e0010 */
[----:B------:R1:W-:Y:S02]  /*3f10*/  @P4 STG.E.128 desc[UR4][R16.64], R116 ;  /* 0x0000007410004986 */ /* 0x0003e4000c101d04 */
[----:B-1----:R-:W-:-:S05]  /*3f20*/  @P4 SHF.L.U32 R16, R111, 0x10, RZ ;  /* 0x000000106f104819 */ /* 0x002fca00000006ff */
[----:B------:R-:W-:Y:S01]  /*3f30*/  @P4 FFMA.FTZ R70, R16, R6, R70 ;  /* 0x0000000610464223 */ /* 0x000fe20000010046 */
[----:B------:R-:W-:Y:S02]  /*3f40*/  @P4 PRMT R6, R111, 0x7632, R6 ;  /* 0x000076326f064816 */ /* 0x000fe40000000006 */
[----:B------:R1:W5:Y:S02]  /*3f50*/  @P4 LDG.E.128 R108, desc[UR4][R14.64] ;  /* 0x000000040e6c4981 */ /* 0x000364000c1e1d00 */
[----:B-1----:R-:W1:Y:S08]  /*3f60*/  @P4 LDC R15, c[0x0][0x29c] ;  /* 0x0000a700ff0f4b82 */ /* 0x002e700000000800 */
[----:B------:R-:W2:Y:S01]  /*3f70*/  @P4 LDC R14, c[0x0][0x29c] ;  /* 0x0000a700ff0e4b82 */ /* 0x000ea20000000800 */
[----:B------:R-:W-:-:S02]  /*3f80*/  @P4 SHF.L.U32 R6, R6, 0x10, RZ ;  /* 0x0000001006064819 */ /* 0x000fc400000006ff */
[----:B------:R-:W-:-:S03]  /*3f90*/  @!P5 FSEL R16, R32, RZ, P3 ;  /* 0x000000ff2010d208 */ /* 0x000fc60001800000 */
[----:B------:R-:W-:Y:S01]  /*3fa0*/  @P4 FFMA.FTZ R71, R214, R6, R71 ;  /* 0x00000006d6474223 */ /* 0x000fe20000010047 */
[----:B0-----:R-:W-:Y:S06]  /*3fb0*/  @!P5 BRA `(.L_x_6360) ;  /* 0x000000000020d947 */ /* 0x001fec0003800000 */
        /* <DEDUP_REMOVED lines=8> */
.L_x_6360:
[----:B------:R-:W-:Y:S05]  /*4040*/  BSYNC B0 ;  /* 0x0000000000007941 */ /* 0x000fea0003800000 */
.L_x_6359:
        /* <DEDUP_REMOVED lines=12> */
.L_x_6362:
[----:B------:R-:W-:Y:S05]  /*4110*/  BSYNC B0 ;  /* 0x0000000000007941 */ /* 0x000fea0003800000 */
.L_x_6361:
[----:B------:R-:W-:Y:S01]  /*4120*/  @P4 SHF.L.U32 R6, R6, 0x10, RZ ;  /* 0x0000001006064819 */ /* 0x000fe200000006ff */
[----:B--2---:R-:W-:Y:S01]  /*4130*/  @P4 FMUL.FTZ R14, R17, R14 ;  /* 0x0000000e110e4220 */ /* 0x004fe20000410000 */
[----:B------:R-:W0:Y:S01]  /*4140*/  @P4 LDC R215, c[0x0][0x29c] ;  /* 0x0000a700ffd74b82 */ /* 0x000e220000000800 */
[----:B------:R-:W-:Y:S01]  /*4150*/  @!P5 ISETP.NE.U32.AND P3, PT, R4, RZ, PT ;  /* 0x000000ff0400d20c */ /* 0x000fe20003f65070 */
[----:B-1----:R-:W-:Y:S01]  /*4160*/  @P4 FMUL.FTZ R15, R16, R15 ;  /* 0x0000000f100f4220 */ /* 0x002fe20000410000 */
[----:B------:R-:W-:Y:S01]  /*4170*/  @P4 FFMA.FTZ R65, R14, R6, R65 ;  /* 0x000000060e414223 */ /* 0x000fe20000010041 */
[----:B------:R-:W-:Y:S01]  /*4180*/  @P4 SHF.L.U32 R18, R108, 0x10, RZ ;  /* 0x000000106c124819 */ /* 0x000fe200000006ff */
[----:B------:R-:W-:Y:S01]  /*4190*/  BSSY B0, `(.L_x_6363) ;  /* 0x0000011000007945 */ /* 0x000fe20003800000 */
[----:B------:R-:W-:Y:S02]  /*41a0*/  @!P5 ISETP.NE.U32.AND P2, PT, R4, RZ, PT ;  /* 0x000000ff0400d20c */ /* 0x000fe40003f45070 */
[----:B------:R-:W1:Y:S01]  /*41b0*/  @P4 LDC R6, c[0x0][0x29c] ;  /* 0x0000a700ff064b82 */ /* 0x000e620000000800 */
[C---:B------:R-:W-:Y:S01]  /*41c0*/  @!P5 ISETP.NE.AND.EX P3, PT, R5.reuse, RZ, PT, P3 ;  /* 0x000000ff0500d20c */ /* 0x040fe20003f65330 */
[-C--:B------:R-:W-:Y:S01]  /*41d0*/  @P4 FFMA.FTZ R64, R18, R15.reuse, R64 ;  /* 0x0000000f12404223 */ /* 0x080fe20000010040 */
[----:B------:R-:W-:Y:S01]  /*41e0*/  @!P5 ISETP.NE.AND.EX P2, PT, R5, RZ, PT, P2 ;  /* 0x000000ff0500d20c */ /* 0x000fe20003f45320 */
[----:B------:R-:W-:Y:S01]  /*41f0*/  @P4 FMUL.FTZ R15, R156, R15 ;  /* 0x0000000f9c0f4220 */ /* 0x000fe20000410000 */
        /* <DEDUP_REMOVED lines=10> */
.L_x_6364:
[----:B------:R-:W-:Y:S05]  /*42a0*/  BSYNC B0 ;  /* 0x0000000000007941 */ /* 0x000fea0003800000 */
.L_x_6363:
[----:B------:R-:W-:Y:S01]  /*42b0*/  BSSY B0, `(.L_x_6365) ;  /* 0x000000d000007945 */ /* 0x000fe20003800000 */
[----:B------:R-:W-:Y:S01]  /*42c0*/  @P4 FMUL.FTZ R214, R157, R14 ;  /* 0x0000000e9dd64220 */ /* 0x000fe20000410000 */
        /* <DEDUP_REMOVED lines=11> */
.L_x_6366:
[----:B------:R-:W-:Y:S05]  /*4380*/  BSYNC B0 ;  /* 0x0000000000007941 */ /* 0x000fea0003800000 */
.L_x_6365:
[----:B-1----:R-:W-:Y:S01]  /*4390*/  @P4 FMUL.FTZ R232, R18, R6 ;  /* 0x0000000612e84220 */ /* 0x002fe20000410000 */
[----:B------:R-:W-:Y:S01]  /*43a0*/  @P4 IMAD.U32 R6, R109, 0x10000, RZ ;  /* 0x000100006d064824 */ /* 0x000fe200078e00ff */
[----:B------:R-:W-:Y:S01]  /*43b0*/  @P4 SHF.L.U32 R14, R14, 0x10, RZ ;  /* 0x000000100e0e4819 */ /* 0x000fe200000006ff */
[----:B0-----:R-:W-:Y:S01]  /*43c0*/  @P4 FMUL.FTZ R215, R19, R215 ;  /* 0x000000d713d74220 */ /* 0x001fe20000410000 */
[----:B------:R-:W-:Y:S01]  /*43d0*/  @P4 F2FP.BF16.F32.PACK_AB R15, RZ, R15 ;  /* 0x0000000fff0f423e */ /* 0x000fe200000010ff */
[-C--:B------:R-:W-:Y:S01]  /*43e0*/  @P4 FFMA.FTZ R66, R6, R232.reuse, R66 ;  /* 0x000000e806424223 */ /* 0x080fe20000010042 */
[----:B------:R-:W-:Y:S01]  /*43f0*/  @P4 FMUL.FTZ R232, R158, R232 ;  /* 0x000000e89ee84220 */ /* 0x000fe20000410000 */
[----:B------:R-:W-:Y:S01]  /*4400*/  @P4 FFMA.FTZ R67, R215, R14, R67 ;  /* 0x0000000ed7434223 */ /* 0x000fe20000010043 */
[----:B------:R-:W-:Y:S01]  /*4410*/  @P4 PRMT R116, R15, 0x7610, R116 ;  /* 0x000076100f744816 */ /* 0x000fe20000000074 */
[----:B------:R-:W0:Y:S01]  /*4420*/  @P4 LDC R14, c[0x0][0x29c] ;  /* 0x0000a700ff0e4b82 */ /* 0x000e220000000800 */
[----:B------:R-:W-:Y:S01]  /*4430*/  @P4 FMUL.FTZ R215, R159, R215 ;  /* 0x000000d79fd74220 */ /* 0x000fe20000410000 */
[----:B------:R-:W-:Y:S01]  /*4440*/  @P4 F2FP.BF16.F32.PACK_AB R15, RZ, R232 ;  /* 0x000000e8ff0f423e */ /* 0x000fe200000010ff */
[----:B------:R-:W-:Y:S01]  /*4450*/  BSSY B0, `(.L_x_6367) ;  /* 0x0000015000007945 */ /* 0x000fe20003800000 */
[----:B------:R-:W-:-:S02]  /*4460*/  @!P5 ISETP.NE.U32.AND P3, PT, R4, RZ, PT ;  /* 0x000000ff0400d20c */ /* 0x000fc40003f65070 */
[----:B------:R-:W-:Y:S02]  /*4470*/  @P4 F2FP.BF16.F32.PACK_AB R214, RZ, R214 ;  /* 0x000000d6ffd6423e */ /* 0x000fe400000010ff */
[----:B------:R-:W1:Y:S01]  /*4480*/  @P4 LDC R6, c[0x0][0x29c] ;  /* 0x0000a700ff064b82 */ /* 0x000e620000000800 */
[----:B------:R-:W-:Y:S02]  /*4490*/  @P4 F2FP.BF16.F32.PACK_AB R215, RZ, R215 ;  /* 0x000000d7ffd7423e */ /* 0x000fe400000010ff */
[----:B------:R-:W-:Y:S02]  /*44a0*/  @!P5 ISETP.NE.AND.EX P3, PT, R5, RZ, PT, P3 ;  /* 0x000000ff0500d20c */ /* 0x000fe40003f65330 */
[----:B------:R-:W-:Y:S02]  /*44b0*/  @P4 PRMT R117, R15, 0x7610, R117 ;  /* 0x000076100f754816 */ /* 0x000fe40000000075 */
[----:B------:R-:W-:Y:S01]  /*44c0*/  @P4 PRMT R116, R116, 0x5410, R214 ;  /* 0x0000541074744816 */ /* 0x000fe200000000d6 */
[----:B------:R-:W2:Y:S01]  /*44d0*/  LDC.U8 R232, c[0x0][0x2a0] ;  /* 0x0000a800ffe87b82 */ /* 0x000ea20000000000 */
[----:B------:R-:W-:-:S02]  /*44e0*/  @!P5 ISETP.NE.U32.AND P2, PT, R4, RZ, PT ;  /* 0x000000ff0400d20c */ /* 0x000fc40003f45070 */
[----:B------:R-:W-:Y:S02]  /*44f0*/  @P4 PRMT R117, R117, 0x5410, R215 ;  /* 0x0000541075754816 */ /* 0x000fe400000000d7 */
[----:B------:R-:W-:Y:S01]  /*4500*/  @!P5 FSEL R252, R28, RZ, P3 ;  /* 0x000000ff1cfcd208 */ /* 0x000fe20001800000 */
[----:B------:R-:W-:Y:S08]  /*4510*/  @!P5 BRA `(.L_x_6368) ;  /* 0x000000000020d947 */ /* 0x000ff00003800000 */
        /* <DEDUP_REMOVED lines=8> */
.L_x_6368:
[----:B------:R-:W-:Y:S05]  /*45a0*/  BSYNC B0 ;  /* 0x0000000000007941 */ /* 0x000fea0003800000 */
.L_x_6367:
[----:B------:R-:W-:Y:S01]  /*45b0*/  @P4 SHF.L.U32 R15, R110, 0x10, RZ ;  /* 0x000000106e0f4819 */ /* 0x000fe200000006ff */
[----:B0-----:R-:W-:Y:S01]  /*45c0*/  @P4 FMUL.FTZ R14, R252, R14 ;  /* 0x0000000efc0e4220 */ /* 0x001fe20000410000 */
[----:B------:R-:W-:Y:S01]  /*45d0*/  @!P5 ISETP.NE.AND.EX P2, PT, R5, RZ, PT, P2 ;  /* 0x000000ff0500d20c */ /* 0x000fe20003f45320 */
[----:B------:R-:W-:Y:S02]  /*45e0*/  BSSY B0, `(.L_x_6369) ;  /* 0x000000c000007945 */ /* 0x000fe40003800000 */
[----:B------:R-:W-:Y:S01]  /*45f0*/  @P4 FFMA.FTZ R60, R15, R14, R60 ;  /* 0x0000000e0f3c4223 */ /* 0x000fe2000001003c */
        /* <DEDUP_REMOVED lines=10> */
.L_x_6370:
[----:B------:R-:W-:Y:S05]  /*46a0*/  BSYNC B0 ;  /* 0x0000000000007941 */ /* 0x000fea0003800000 */
.L_x_6369:
[----:B------:R-:W0:Y:S01]  /*46b0*/  @P4 LDC R214, c[0x0][0x29c] ;  /* 0x0000a700ffd64b82 */ /* 0x000e220000000800 */
[----:B-1----:R-:W-:Y:S01]  /*46c0*/  @P4 FMUL.FTZ R6, R234, R6 ;  /* 0x00000006ea064220 */ /* 0x002fe20000410000 */
[----:B------:R-:W-:Y:S01]  /*46d0*/  @P4 FMUL.FTZ R14, R160, R14 ;  /* 0x0000000ea00e4220 */ /* 0x000fe20000410000 */
[C---:B------:R-:W-:Y:S01]  /*46e0*/  @!P5 ISETP.NE.U32.AND P3, PT, R4.reuse, RZ, PT ;  /* 0x000000ff0400d20c */ /* 0x040fe20003f65070 */
[----:B------:R-:W-:Y:S01]  /*46f0*/  BSSY B0, `(.L_x_6371) ;  /* 0x0000014000007945 */ /* 0x000fe20003800000 */
[----:B------:R-:W-:Y:S01]  /*4700*/  @P4 FMUL.FTZ R15, R161, R6 ;  /* 0x00000006a10f4220 */ /* 0x000fe20000410000 */
[----:B------:R-:W-:Y:S02]  /*4710*/  @!P5 ISETP.NE.U32.AND P2, PT, R4, RZ, PT ;  /* 0x000000ff0400d20c */ /* 0x000fe40003f45070 */
[----:B------:R-:W1:Y:S01]  /*4720*/  @P4 LDC R215, c[0x0][0x29c] ;  /* 0x0000a700ffd74b82 */ /* 0x000e620000000800 */
[----:B------:R-:W-:Y:S02]  /*4730*/  @P4 F2FP.BF16.F32.PACK_AB R14, RZ, R14 ;  /* 0x0000000eff0e423e */ /* 0x000fe400000010ff */
[----:B------:R-:W-:-:S02]  /*4740*/  @P4 F2FP.BF16.F32.PACK_AB R15, RZ, R15 ;  /* 0x0000000fff0f423e */ /* 0x000fc400000010ff */
[C---:B------:R-:W-:Y:S02]  /*4750*/  @!P5 ISETP.NE.AND.EX P3, PT, R5.reuse, RZ, PT, P3 ;  /* 0x000000ff0500d20c */ /* 0x040fe40003f65330 */
[----:B------:R-:W-:Y:S02]  /*4760*/  @P4 PRMT R118, R14, 0x7610, R118 ;  /* 0x000076100e764816 */ /* 0x000fe40000000076 */
[----:B------:R-:W-:Y:S02]  /*4770*/  @!P5 ISETP.NE.AND.EX P2, PT, R5, RZ, PT, P2 ;  /* 0x000000ff0500d20c */ /* 0x000fe40003f45320 */
        /* <DEDUP_REMOVED lines=11> */
.L_x_6372:
[----:B------:R-:W-:Y:S05]  /*4830*/  BSYNC B0 ;  /* 0x0000000000007941 */ /* 0x000fea0003800000 */
.L_x_6371:
[----:B0-----:R-:W-:Y:S01]  /*4840*/  @P4 FMUL.FTZ R15, R233, R214 ;  /* 0x000000d6e90f4220 */ /* 0x001fe20000410000 */
[----:B------:R-:W-:Y:S01]  /*4850*/  BSSY B0, `(.L_x_6373) ;  /* 0x000000d000007945 */ /* 0x000fe20003800000 */
[----:B--2---:R-:W-:-:S03]  /*4860*/  @!P5 FSEL R232, R31, RZ, P2 ;  /* 0x000000ff1fe8d208 */ /* 0x004fc60001000000 */
[----:B------:R0:W-:Y:S01]  /*4870*/  @P4 STL [R1+0x4], R15 ;  /* 0x0000040f01004387 */ /* 0x0001e20000100800 */
        /* <DEDUP_REMOVED lines=10> */
.L_x_6374:
[----:B------:R-:W-:Y:S05]  /*4920*/  BSYNC B0 ;  /* 0x0000000000007941 */ /* 0x000fea0003800000 */
.L_x_6373:
[----:B------:R-:W2:Y:S01]  /*4930*/  LDL.LU R214, [R1+0xc] ;  /* 0x00000c0001d67983 */ /* 0x000ea20000300800 */
[----:B------:R-:W-:Y:S01]  /*4940*/  @P4 FMUL.FTZ R14, R162, R15 ;  /* 0x0000000fa20e4220 */ /* 0x000fe20000410000 */
[----:B------:R-:W-:Y:S02]  /*4950*/  SEL R16, R16, R124, P0 ;  /* 0x0000007c10107207 */ /* 0x000fe40000000000 */
[----:B------:R-:W-:Y:S01]  /*4960*/  STL [R1+0xc0], R3 ;  /* 0x0000c00301007387 */ /* 0x000fe20000100800 */
[----:B------:R-:W-:Y:S02]  /*4970*/  SEL R17, R17, R125, P0 ;  /* 0x0000007d11117207 */ /* 0x000fe40000000000 */
[----:B------:R-:W-:Y:S01]  /*4980*/  SEL R18, R18, R126, P0 ;  /* 0x0000007e12127207 */ /* 0x000fe20000000000 */
[----:B------:R-:W-:Y:S01]  /*4990*/  STL [R1+0xbc], R2 ;  /* 0x0000bc0201007387 */ /* 0x000fe20000100800 */
[----:B------:R-:W-:-:S03]  /*49a0*/  SEL R19, R19, R127, P0 ;  /* 0x0000007f13137207 */ /* 0x000fc60000000000 */
[----:B------:R1:W-:Y:S02]  /*49b0*/  STL [R1+0xb8], R0 ;  /* 0x0000b80001007387 */ /* 0x0003e40000100800 */
[----:B-1----:R-:W-:Y:S01]  /*49c0*/  @P4 FMUL.FTZ R0, R232, R215 ;  /* 0x000000d7e8004220 */ /* 0x002fe20000410000 */
[----:B------:R-:W-:-:S03]  /*49d0*/  @P4 F2FP.BF16.F32.PACK_AB R215, RZ, R14 ;  /* 0x0000000effd7423e */ /* 0x000fc600000010ff */
[----:B0-----:R-:W-:Y:S01]  /*49e0*/  @P4 FMUL.FTZ R15, R163, R0 ;  /* 0x00000000a30f4220 */ /* 0x001fe20000410000 */
[----:B------:R-:W-:-:S04]  /*49f0*/  PRMT R3, R215, 0x7610, R3 ;  /* 0x00007610d7037816 */ /* 0x000fc80000000003 */
[----:B------:R-:W-:-:S04]  /*4a00*/  @P4 F2FP.BF16.F32.PACK_AB R14, RZ, R15 ;  /* 0x0000000fff0e423e */ /* 0x000fc800000010ff */
[----:B------:R-:W-:Y:S02]  /*4a10*/  PRMT R2, R14, 0x7610, R2 ;  /* 0x000076100e027816 */ /* 0x000fe40000000002 */
[----:B------:R-:W2:Y:S01]  /*4a20*/  @P1 LDC.64 R14, c[0x0][0x308] ;  /* 0x0000c200ff0e1b82 */ /* 0x000ea20000000a00 */
[----:B------:R-:W-:-:S04]  /*4a30*/  @P4 PRMT R119, R3, 0x7610, R119 ;  /* 0x0000761003774816 */ /* 0x000fc80000000077 */
[----:B------:R-:W-:Y:S01]  /*4a40*/  @P4 PRMT R119, R119, 0x5410, R2 ;  /* 0x0000541077774816 */ /* 0x000fe20000000002 */
[----:B--2---:R-:W-:Y:S02]  /*4a50*/  @P1 IMAD.WIDE.U32 R14, R214, 0x20, R14 ;  /* 0x00000020d60e1825 */ /* 0x004fe400078e000e */
[----:B------:R-:W0:Y:S03]  /*4a60*/  @P4 LDC.64 R214, c[0x0][0x2f8] ;  /* 0x0000be00ffd64b82 */ /* 0x000e260000000a00 */
[----:B------:R1:W-:Y:S02]  /*4a70*/  @P1 STG.E.128 desc[UR4][R14.64], R16 ;  /* 0x000000100e001986 */ /* 0x0003e4000c101d04 */
[----:B-1----:R-:W-:Y:S02]  /*4a80*/  SEL R16, R252, R184, P0 ;  /* 0x000000b8fc107207 */ /* 0x002fe40000000000 */
[----:B------:R-:W2:Y:S01]  /*4a90*/  LDL.LU R252, [R1+0x4] ;  /* 0x0000040001fc7983 */ /* 0x000ea20000300800 */
[----:B------:R-:W-:-:S03]  /*4aa0*/  SEL R17, R234, R185, P0 ;  /* 0x000000b9ea117207 */ /* 0x000fc60000000000 */
[----:B------:R-:W0:Y:S01]  /*4ab0*/  LDL.LU R234, [R1+0x8] ;  /* 0x0000080001ea7983 */ /* 0x000e220000300800 */
[----:B------:R-:W-:Y:S02]  /*4ac0*/  SEL R18, R233, R186, P0 ;  /* 0x000000bae9127207 */ /* 0x000fe40000000000 */
[----:B------:R-:W-:Y:S01]  /*4ad0*/  SEL R19, R232, R187, P0 ;  /* 0x000000bbe8137207 */ /* 0x000fe20000000000 */
[----:B------:R-:W5:Y:S04]  /*4ae0*/  LDL.LU R3, [R1+0xc0] ;  /* 0x0000c00001037983 */ /* 0x000f680000300800 */
[----:B------:R1:W-:Y:S04]  /*4af0*/  @P1 STG.E.128 desc[UR4][R14.64+0x10], R16 ;  /* 0x000010100e001986 */ /* 0x0003e8000c101d04 */
[----:B------:R-:W5:Y:S01]  /*4b00*/  LDL.LU R2, [R1+0xbc] ;  /* 0x0000bc0001027983 */ /* 0x000f620000300800 */
[----:B-1----:R-:W-:Y:S01]  /*4b10*/  @P4 PRMT R17, R111, 0x7632, R17 ;  /* 0x000076326f114816 */ /* 0x002fe20000000011 */
[----:B------:R-:W1:Y:S03]  /*4b20*/  @P4 LDC R18, c[0x0][0x29c] ;  /* 0x0000a700ff124b82 */ /* 0x000e660000000800 */
[----:B------:R-:W-:-:S05]  /*4b30*/  @P4 SHF.L.U32 R17, R17, 0x10, RZ ;  /* 0x0000001011114819 */ /* 0x000fca00000006ff */
[----:B------:R-:W-:Y:S02]  /*4b40*/  @P4 FFMA.FTZ R63, R0, R17, R63 ;  /* 0x00000011003f4223 */ /* 0x000fe4000001003f */
[----:B------:R-:W5:Y:S01]  /*4b50*/  LDL.LU R0, [R1+0xb8] ;  /* 0x0000b80001007983 */ /* 0x000f620000300800 */
[----:B------:R-:W-:-:S04]  /*4b60*/  @P4 PRMT R16, R110, 0x7632, R16 ;  /* 0x000076326e104816 */ /* 0x000fc80000000010 */
[----:B------:R-:W-:-:S05]  /*4b70*/  @P4 SHF.L.U32 R16, R16, 0x10, RZ ;  /* 0x0000001010104819 */ /* 0x000fca00000006ff */
[----:B------:R-:W-:Y:S01]  /*4b80*/  @P4 FFMA.FTZ R61, R6, R16, R61 ;  /* 0x00000010063d4223 */ /* 0x000fe2000001003d */
[----:B------:R-:W-:Y:S02]  /*4b90*/  IADD3 R6, R212, 0x60, RZ ;  /* 0x00000060d4067810 */ /* 0x000fe40007ffe0ff */
[----:B------:R-:W-:Y:S02]  /*4ba0*/  @P4 SHF.L.U32 R16, R111, 0x10, RZ ;  /* 0x000000106f104819 */ /* 0x000fe400000006ff */
[C---:B------:R-:W-:Y:S01]  /*4bb0*/  @!P5 ISETP.NE.U32.AND P3, PT, R4.reuse, RZ, PT ;  /* 0x000000ff0400d20c */ /* 0x040fe20003f65070 */
[----:B------:R-:W-:Y:S03]  /*4bc0*/  BSSY B0, `(.L_x_6375) ;  /* 0x0000017000007945 */ /* 0x000fe60003800000 */
[----:B------:R-:W-:Y:S02]  /*4bd0*/  @!P5 ISETP.NE.AND.EX P3, PT, R5, RZ, PT, P3 ;  /* 0x000000ff0500d20c */ /* 0x000fe40003f65330 */
[----:B------:R-:W-:Y:S01]  /*4be0*/  @!P5 ISETP.NE.U32.AND P2, PT, R4, RZ, PT ;  /* 0x000000ff0400d20c */ /* 0x000fe20003f45070 */
[----:B0-----:R-:W-:-:S05]  /*4bf0*/  @P4 IMAD.WIDE.U32 R14, R234, 0x10, R214 ;  /* 0x00000010ea0e4825 */ /* 0x001fca00078e00d6 */
[----:B------:R0:W-:Y:S02]  /*4c00*/  @P4 STG.E.128 desc[UR4][R14.64], R116 ;  /* 0x000000740e004986 */ /* 0x0001e4000c101d04 */
[----:B0-----:R-:W0:Y:S01]  /*4c10*/  @P4 LDC.64 R14, c[0x0][0x220] ;  /* 0x00008800ff0e4b82 */ /* 0x001e220000000a00 */
[----:B--2---:R-:W-:-:S07]  /*4c20*/  @P4 FFMA.FTZ R62, R16, R252, R62 ;  /* 0x000000fc103e4223 */ /* 0x004fce000001003e */
[----:B------:R-:W2:Y:S08]  /*4c30*/  @P4 LDC R16, c[0x0][0x29c] ;  /* 0x0000a700ff104b82 */ /* 0x000eb00000000800 */
[----:B------:R-:W3:Y:S01]  /*4c40*/  LDC.U8 R252, c[0x0][0x2a0] ;  /* 0x0000a800fffc7b82 */ /* 0x000ee20000000000 */
[----:B0-----:R-:W-:-:S05]  /*4c50*/  @P4 IMAD.WIDE.U32 R14, R6, 0x10, R14 ;  /* 0x00000010060e4825 */ /* 0x001fca00078e000e */
[----:B------:R0:W5:Y:S02]  /*4c60*/  @P4 LDG.E.128 R108, desc[UR4][R14.64] ;  /* 0x000000040e6c4981 */ /* 0x000164000c1e1d00 */
[----:B0-----:R-:W0:Y:S08]  /*4c70*/  @P4 LDC R15, c[0x0][0x29c] ;  /* 0x0000a700ff0f4b82 */ /* 0x001e300000000800 */
[----:B------:R-:W4:Y:S01]  /*4c80*/  @P4 LDC R14, c[0x0][0x29c] ;  /* 0x0000a700ff0e4b82 */ /* 0x000f220000000800 */
[----:B------:R-:W-:Y:S01]  /*4c90*/  @!P5 FSEL R214, R24, RZ, P3 ;  /* 0x000000ff18d6d208 */ /* 0x000fe20001800000 */
[----:B-123--:R-:W-:Y:S06]  /*4ca0*/  @!P5 BRA `(.L_x_6376) ;  /* 0x000000000020d947 */ /* 0x00efec0003800000 */
[----:B------:R-:W-:Y:S02]  /*4cb0*/  ISETP.NE.AND P6, PT, R252, RZ, PT ;  /* 0x000000fffc00720c */ /* 0x000fe40003fc5270 */
[----:B------:R-:W-:Y:S02]  /*4cc0*/  ISETP.NE.U32.AND P3, PT, R4, RZ, PT ;  /* 0x000000ff0400720c */ /* 0x000fe40003f65070 */
[----:B------:R-:W-:Y:S02]  /*4cd0*/  FSEL R17, R213, RZ, !P6 ;  /* 0x000000ffd5117208 */ /* 0x000fe40007000000 */
[----:B------:R-:W-:-:S03]  /*4ce0*/  ISETP.NE.AND.EX P3, PT, R5, RZ, PT, P3 ;  /* 0x000000ff0500720c */ /* 0x000fc60003f65330 */
[----:B------:R-:W-:-:S04]  /*4cf0*/  FFMA.FTZ R17, R188, R216, R17 ;  /* 0x000000d8bc117223 */ /* 0x000fc80000010011 */
[----:B------:R-:W-:-:S04]  /*4d00*/  FADD.FTZ R17, R200, -R17 ;  /* 0x80000011c8117221 */ /* 0x000fc80000010000 */
[----:B-----5:R-:W-:-:S04]  /*4d10*/  FMUL.FTZ R214, R3, R17 ;  /* 0x0000001103d67220 */ /* 0x020fc80000410000 */
[----:B------:R-:W-:-:S07]  /*4d20*/  @P3 FADD.FTZ R214, R24, R214 ;  /* 0x000000d618d63221 */ /* 0x000fce0000010000 */
.L_x_6376:
[----:B------:R-:W-:Y:S05]  /*4d30*/  BSYNC B0 ;  /* 0x0000000000007941 */ /* 0x000fea0003800000 */
.L_x_6375:
        /* <DEDUP_REMOVED lines=13> */
.L_x_6378:
[----:B------:R-:W-:Y:S05]  /*4e10*/  BSYNC B0 ;  /* 0x0000000000007941 */ /* 0x000fea0003800000 */
.L_x_6377:
[----:B------:R-:W-:Y:S01]  /*4e20*/  @!P5 ISETP.NE.U32.AND P2, PT, R4, RZ, PT ;  /* 0x000000ff0400d20c */ /* 0x000fe20003f45070 */
[----:B------:R-:W-:Y:S01]  /*4e30*/  BSSY B0, `(.L_x_6379) ;  /* 0x000000e000007945 */ /* 0x000fe20003800000 */
[----:B------:R-:W-:Y:S01]  /*4e40*/  @!P5 ISETP.NE.AND.EX P3, PT, R5, RZ, PT, P3 ;  /* 0x000000ff0500d20c */ /* 0x000fe20003f65330 */
[----:B------:R-:W-:Y:S01]  /*4e50*/  @P4 FMUL.FTZ R18, R19, R18 ;  /* 0x0000001213124220 */ /* 0x000fe20000410000 */
        /* <DEDUP_REMOVED lines=11> */
.L_x_6380:
[----:B------:R-:W-:Y:S05]  /*4f10*/  BSYNC B0 ;  /* 0x0000000000007941 */ /* 0x000fea0003800000 */
.L_x_6379:
[----:B------:R-:W-:Y:S01]  /*4f20*/  BSSY B0, `(.L_x_6381) ;  /* 0x000000d000007945 */ /* 0x000fe20003800000 */
[----:B-----5:R-:W-:Y:S02]  /*4f30*/  @P4 PRMT R232, R108, 0x7632, R232 ;  /* 0x000076326ce84816 */ /* 0x020fe400000000e8 */
        /* <DEDUP_REMOVED lines=11> */
.L_x_6382:
[----:B------:R-:W-:Y:S05]  /*4ff0*/  BSYNC B0 ;  /* 0x0000000000007941 */ /* 0x000fea0003800000 */
.L_x_6381:
[----:B------:R-:W-:Y:S01]  /*5000*/  @P4 SHF.L.U32 R215, R215, 0x10, RZ ;  /* 0x00000010d7d74819 */ /* 0x000fe200000006ff */
[----:B------:R-:W-:Y:S01]  /*5010*/  @P4 FMUL.FTZ R16, R212, R16 ;  /* 0x00000010d4104220 */ /* 0x000fe20000410000 */
[C---:B0-----:R-:W-:Y:S01]  /*5020*/  @P4 FMUL.FTZ R15, R214.reuse, R15 ;  /* 0x0000000fd60f4220 */ /* 0x041fe20000410000 */
[----:B------:R-:W-:Y:S01]  /*5030*/  SEL R124, R214, R124, P0 ;  /* 0x0000007cd67c7207 */ /* 0x000fe20000000000 */
[----:B----4-:R-:W-:Y:S01]  /*5040*/  @P4 FMUL.FTZ R14, R17, R14 ;  /* 0x0000000e110e4220 */ /* 0x010fe20000410000 */
[----:B------:R-:W-:Y:S01]  /*5050*/  @P4 FFMA.FTZ R55, R16, R215, R55 ;  /* 0x000000d710374223 */ /* 0x000fe20000010037 */
[----:B------:R-:W-:Y:S01]  /*5060*/  @P4 IMAD.U32 R215, R108, 0x10000, RZ ;  /* 0x000100006cd74824 */ /* 0x000fe200078e00ff */
[----:B------:R-:W0:Y:S01]  /*5070*/  @P4 LDC R214, c[0x0][0x29c] ;  /* 0x0000a700ffd64b82 */ /* 0x000e220000000800 */
[----:B------:R-:W-:Y:S01]  /*5080*/  @P4 SHF.L.U32 R232, R232, 0x10, RZ ;  /* 0x00000010e8e84819 */ /* 0x000fe200000006ff */
[----:B------:R-:W-:Y:S01]  /*5090*/  @P4 FMUL.FTZ R16, R167, R16 ;  /* 0x00000010a7104220 */ /* 0x000fe20000410000 */
[-C--:B------:R-:W-:Y:S01]  /*50a0*/  @P4 FFMA.FTZ R52, R215, R15.reuse, R52 ;  /* 0x0000000fd7344223 */ /* 0x080fe20000010034 */
[----:B------:R-:W-:Y:S01]  /*50b0*/  @!P5 ISETP.NE.U32.AND P3, PT, R4, RZ, PT ;  /* 0x000000ff0400d20c */ /* 0x000fe20003f65070 */
[----:B------:R-:W-:Y:S01]  /*50c0*/  @P4 FMUL.FTZ R15, R164, R15 ;  /* 0x0000000fa40f4220 */ /* 0x000fe20000410000 */
[----:B------:R-:W-:Y:S01]  /*50d0*/  @P4 FFMA.FTZ R53, R18, R232, R53 ;  /* 0x000000e812354223 */ /* 0x000fe20000010035 */
[----:B------:R-:W-:Y:S01]  /*50e0*/  @P4 SHF.L.U32 R232, R109, 0x10, RZ ;  /* 0x000000106de84819 */ /* 0x000fe200000006ff */
[----:B------:R-:W1:Y:S01]  /*50f0*/  @P4 LDC R215, c[0x0][0x29c] ;  /* 0x0000a700ffd74b82 */ /* 0x000e620000000800 */
[----:B------:R-:W-:Y:S01]  /*5100*/  @P4 FMUL.FTZ R18, R165, R18 ;  /* 0x00000012a5124220 */ /* 0x000fe20000410000 */
[----:B------:R-:W-:Y:S01]  /*5110*/  @!P5 ISETP.NE.U32.AND P2, PT, R4, RZ, PT ;  /* 0x000000ff0400d20c */ /* 0x000fe20003f45070 */
[----:B------:R-:W-:Y:S01]  /*5120*/  BSSY B0, `(.L_x_6383) ;  /* 0x0000016000007945 */ /* 0x000fe20003800000 */
[-C--:B------:R-:W-:Y:S01]  /*5130*/  @P4 FFMA.FTZ R54, R232, R14.reuse, R54 ;  /* 0x0000000ee8364223 */ /* 0x080fe20000010036 */
[----:B------:R-:W-:Y:S01]  /*5140*/  @P4 FMUL.FTZ R14, R166, R14 ;  /* 0x0000000ea60e4220 */ /* 0x000fe20000410000 */
[----:B------:R-:W-:-:S02]  /*5150*/  @!P5 ISETP.NE.AND.EX P3, PT, R5, RZ, PT, P3 ;  /* 0x000000ff0500d20c */ /* 0x000fc40003f65330 */
[----:B------:R-:W-:Y:S02]  /*5160*/  SEL R126, R17, R126, P0 ;  /* 0x0000007e117e7207 */ /* 0x000fe40000000000 */
[----:B------:R-:W-:Y:S02]  /*5170*/  @P4 F2FP.BF16.F32.PACK_AB R15, RZ, R15 ;  /* 0x0000000fff0f423e */ /* 0x000fe400000010ff */
[----:B------:R-:W-:Y:S02]  /*5180*/  @P4 F2FP.BF16.F32.PACK_AB R18, RZ, R18 ;  /* 0x00000012ff12423e */ /* 0x000fe400000010ff */
[----:B------:R-:W-:Y:S02]  /*5190*/  @P4 F2FP.BF16.F32.PACK_AB R14, RZ, R14 ;  /* 0x0000000eff0e423e */ /* 0x000fe400000010ff */
[----:B------:R-:W-:Y:S02]  /*51a0*/  @P4 F2FP.BF16.F32.PACK_AB R16, RZ, R16 ;  /* 0x00000010ff10423e */ /* 0x000fe400000010ff */
[----:B------:R-:W-:-:S02]  /*51b0*/  SEL R125, R19, R125, P0 ;  /* 0x0000007d137d7207 */ /* 0x000fc40000000000 */
[----:B------:R-:W-:Y:S02]  /*51c0*/  @!P5 ISETP.NE.AND.EX P2, PT, R5, RZ, PT, P2 ;  /* 0x000000ff0500d20c */ /* 0x000fe40003f45320 */
[----:B------:R-:W-:Y:S02]  /*51d0*/  SEL R127, R212, R127, P0 ;  /* 0x0000007fd47f7207 */ /* 0x000fe40000000000 */
        /* <DEDUP_REMOVED lines=10> */
.L_x_6384:
[----:B------:R-:W-:Y:S05]  /*5280*/  BSYNC B0 ;  /* 0x0000000000007941 */ /* 0x000fea0003800000 */
.L_x_6383:
[----:B------:R-:W-:Y:S01]  /*5290*/  BSSY B0, `(.L_x_6385) ;  /* 0x000000e000007945 */ /* 0x000fe20003800000 */
[C---:B------:R-:W-:Y:S01]  /*52a0*/  SEL R184, R17.reuse, R184, P0 ;  /* 0x000000b811b87207 */ /* 0x040fe20000000000 */
[----:B-1----:R-:W-:Y:S01]  /*52b0*/  @P4 FMUL.FTZ R17, R17, R215 ;  /* 0x000000d711114220 */ /* 0x002fe20000410000 */
[----:B------:R-:W-:Y:S02]  /*52c0*/  @P4 SHF.L.U32 R19, R110, 0x10, RZ ;  /* 0x000000106e134819 */ /* 0x000fe400000006ff */
        /* <DEDUP_REMOVED lines=10> */
.L_x_6386:
[----:B------:R-:W-:Y:S05]  /*5370*/  BSYNC B0 ;  /* 0x0000000000007941 */ /* 0x000fea0003800000 */
.L_x_6385:
[----:B------:R-:W-:Y:S01]  /*5380*/  @P4 FFMA.FTZ R56, R19, R17, R56 ;  /* 0x0000001113384223 */ /* 0x000fe20000010038 */
[C---:B------:R-:W-:Y:S01]  /*5390*/  SEL R185, R212.reuse, R185, P0 ;  /* 0x000000b9d4b97207 */ /* 0x040fe20000000000 */
[----:B------:R-:W1:Y:S01]  /*53a0*/  @P4 LDC R19, c[0x0][0x29c] ;  /* 0x0000a700ff134b82 */ /* 0x000e620000000800 */
[----:B0-----:R-:W-:Y:S01]  /*53b0*/  @P4 FMUL.FTZ R214, R212, R214 ;  /* 0x000000d6d4d64220 */ /* 0x001fe20000410000 */
[----:B------:R-:W-:Y:S01]  /*53c0*/  @P4 PRMT R212, R110, 0x7632, R212 ;  /* 0x000076326ed44816 */ /* 0x000fe200000000d4 */
[----:B------:R-:W-:Y:S01]  /*53d0*/  @P4 FMUL.FTZ R17, R168, R17 ;  /* 0x00000011a8114220 */ /* 0x000fe20000410000 */
[----:B------:R-:W-:Y:S01]  /*53e0*/  @!P5 ISETP.NE.U32.AND P2, PT, R4, RZ, PT ;  /* 0x000000ff0400d20c */ /* 0x000fe20003f45070 */
[----:B------:R-:W-:Y:S01]  /*53f0*/  BSSY B0, `(.L_x_6387) ;  /* 0x0000013000007945 */ /* 0x000fe20003800000 */
[----:B------:R-:W-:Y:S01]  /*5400*/  @P4 PRMT R116, R15, 0x7610, R116 ;  /* 0x000076100f744816 */ /* 0x000fe20000000074 */
[----:B------:R-:W-:Y:S01]  /*5410*/  @P4 FMUL.FTZ R15, R169, R214 ;  /* 0x000000d6a90f4220 */ /* 0x000fe20000410000 */
[----:B------:R-:W-:-:S02]  /*5420*/  @P4 SHF.L.U32 R212, R212, 0x10, RZ ;  /* 0x00000010d4d44819 */ /* 0x000fc400000006ff */
[----:B------:R-:W-:Y:S02]  /*5430*/  @!P5 ISETP.NE.AND.EX P2, PT, R5, RZ, PT, P2 ;  /* 0x000000ff0500d20c */ /* 0x000fe40003f45320 */
[----:B------:R-:W-:Y:S01]  /*5440*/  @P4 PRMT R116, R116, 0x5410, R18 ;  /* 0x0000541074744816 */ /* 0x000fe20000000012 */
[----:B------:R-:W-:Y:S01]  /*5450*/  @P4 FFMA.FTZ R57, R214, R212, R57 ;  /* 0x000000d4d6394223 */ /* 0x000fe20000010039 */
[----:B------:R-:W-:Y:S02]  /*5460*/  @P4 F2FP.BF16.F32.PACK_AB R17, RZ, R17 ;  /* 0x00000011ff11423e */ /* 0x000fe400000010ff */
[----:B------:R-:W-:Y:S02]  /*5470*/  @P4 F2FP.BF16.F32.PACK_AB R15, RZ, R15 ;  /* 0x0000000fff0f423e */ /* 0x000fe400000010ff */
        /* <DEDUP_REMOVED lines=10> */
.L_x_6388:
[----:B------:R-:W-:Y:S05]  /*5520*/  BSYNC B0 ;  /* 0x0000000000007941 */ /* 0x000fea0003800000 */
.L_x_6387:
[C---:B------:R-:W-:Y:S01]  /*5530*/  SEL R186, R18.reuse, R186, P0 ;  /* 0x000000ba12ba7207 */ /* 0x040fe20000000000 */
[----:B-1----:R-:W-:Y:S01]  /*5540*/  @P4 FMUL.FTZ R19, R18, R19 ;  /* 0x0000001312134220 */ /* 0x002fe20000410000 */
[----:B------:R-:W-:Y:S01]  /*5550*/  @P4 SHF.L.U32 R18, R111, 0x10, RZ ;  /* 0x000000106f124819 */ /* 0x000fe200000006ff */
[----:B------:R-:W-:Y:S01]  /*5560*/  BSSY B0, `(.L_x_6389) ;  /* 0x0000015000007945 */ /* 0x000fe20003800000 */
[----:B------:R-:W-:Y:S02]  /*5570*/  @!P5 ISETP.NE.U32.AND P2, PT, R4, RZ, PT ;  /* 0x000000ff0400d20c */ /* 0x000fe40003f45070 */
[----:B------:R-:W-:Y:S01]  /*5580*/  @P4 PRMT R117, R14, 0x7610, R117 ;  /* 0x000076100e754816 */ /* 0x000fe20000000075 */
[-C--:B------:R-:W-:Y:S01]  /*5590*/  @P4 FFMA.FTZ R58, R18, R19.reuse, R58 ;  /* 0x00000013123a4223 */ /* 0x080fe2000001003a */
[----:B------:R-:W-:Y:S01]  /*55a0*/  @P4 FMUL.FTZ R18, R170, R19 ;  /* 0x00000013aa124220 */ /* 0x000fe20000410000 */
[----:B------:R-:W-:Y:S02]  /*55b0*/  @!P5 ISETP.NE.AND.EX P2, PT, R5, RZ, PT, P2 ;  /* 0x000000ff0500d20c */ /* 0x000fe40003f45320 */
[----:B------:R-:W-:-:S02]  /*55c0*/  @P4 PRMT R118, R17, 0x7610, R118 ;  /* 0x0000761011764816 */ /* 0x000fc40000000076 */
[----:B------:R-:W-:Y:S02]  /*55d0*/  @P4 F2FP.BF16.F32.PACK_AB R18, RZ, R18 ;  /* 0x00000012ff12423e */ /* 0x000fe400000010ff */
[----:B------:R-:W-:Y:S02]  /*55e0*/  @P4 PRMT R117, R117, 0x5410, R16 ;  /* 0x0000541075754816 */ /* 0x000fe40000000010 */
[----:B------:R-:W-:Y:S02]  /*55f0*/  @P4 PRMT R118, R118, 0x5410, R15 ;  /* 0x0000541076764816 */ /* 0x000fe4000000000f */
        /* <DEDUP_REMOVED lines=11> */
.L_x_6390:
[----:B------:R-:W-:Y:S05]  /*56b0*/  BSYNC B0 ;  /* 0x0000000000007941 */ /* 0x000fea0003800000 */
.L_x_6389:
[----:B------:R-:W2:Y:S01]  /*56c0*/  LDL.LU R15, [R1+0x10] ;  /* 0x00001000010f7983 */ /* 0x000ea20000300800 */
[----:B------:R-:W0:Y:S01]  /*56d0*/  @P4 LDC R3, c[0x0][0x29c] ;  /* 0x0000a700ff034b82 */ /* 0x000e220000000800 */
[----:B------:R-:W-:Y:S02]  /*56e0*/  @P4 PRMT R4, R111, 0x7632, R4 ;  /* 0x000076326f044816 */ /* 0x000fe40000000004 */
[----:B------:R-:W-:Y:S02]  /*56f0*/  SEL R187, R14, R187, P0 ;  /* 0x000000bb0ebb7207 */ /* 0x000fe40000000000 */
[----:B------:R-:W-:Y:S01]  /*5700*/  @P4 SHF.L.U32 R4, R4, 0x10, RZ ;  /* 0x0000001004044819 */ /* 0x000fe200000006ff */
[----:B0-----:R-:W-:-:S04]  /*5710*/  @P4 FMUL.FTZ R3, R14, R3 ;  /* 0x000000030e034220 */ /* 0x001fc80000410000 */
[----:B------:R-:W-:Y:S01]  /*5720*/  @P4 FFMA.FTZ R59, R3, R4, R59 ;  /* 0x00000004033b4223 */ /* 0x000fe2000001003b */
[----:B------:R-:W-:Y:S01]  /*5730*/  @P4 FMUL.FTZ R3, R171, R3 ;  /* 0x00000003ab034220 */ /* 0x000fe20000410000 */
[----:B------:R-:W2:Y:S04]  /*5740*/  @P1 LDC.64 R4, c[0x0][0x308] ;  /* 0x0000c200ff041b82 */ /* 0x000ea80000000a00 */
[----:B------:R-:W-:-:S04]  /*5750*/  @P4 F2FP.BF16.F32.PACK_AB R3, RZ, R3 ;  /* 0x00000003ff03423e */ /* 0x000fc800000010ff */
[----:B------:R-:W-:Y:S01]  /*5760*/  @P4 PRMT R119, R119, 0x5410, R3 ;  /* 0x0000541077774816 */ /* 0x000fe20000000003 */
[----:B--2---:R-:W-:-:S05]  /*5770*/  @P1 IMAD.WIDE.U32 R4, R15, 0x20, R4 ;  /* 0x000000200f041825 */ /* 0x004fca00078e0004 */
        /* <DEDUP_REMOVED lines=9> */
.L_x_6322:
        /* <DEDUP_REMOVED lines=273> */
.L_x_6326:
[----:B0-----:R-:W-:Y:S01]  /*6920*/  HFMA2.MMA R15, -RZ, RZ, 0, 1.847743988037109375e-06 ;  /* 0x0000001fff0f7435 */ /* 0x001fe200000001ff */
[----:B------:R-:W-:Y:S01]  /*6930*/  BSSY B0, `(.L_x_6392) ;  /* 0x0000006000007945 */ /* 0x000fe20003800000 */
[----:B------:R-:W-:Y:S02]  /*6940*/  MOV R16, 0x1 ;  /* 0x0000000100107802 */ /* 0x000fe40000000f00 */
[----:B------:R-:W-:-:S07]  /*6950*/  MOV R14, 0xffffffff ;  /* 0xffffffff000e7802 */ /* 0x000fce0000000f00 */
[----:B-----5:R-:W-:Y:S05]  /*6960*/  WARPSYNC.COLLECTIVE R14, `(.L_x_6393) ;  /* 0x000000000e087348 */ /* 0x020fea0003c00000 */
[----:B------:R0:W1:Y:S02]  /*6970*/  SHFL.BFLY P0, R214, R212, R16, R15 ;  /* 0x0c000010d4d67389 */ /* 0x000064000000000f */
[----:B01---5:R-:W-:Y:S01]  /*6980*/  ENDCOLLECTIVE ;  /* 0x000000000000791b */ /* 0x023fe20003800000 */
.L_x_6393:
[----:B------:R-:W-:Y:S05]  /*6990*/  BSYNC B0 ;  /* 0x0000000000007941 */ /* 0x000fea0003800000 */
.L_x_6392:
[----:B------:R-:W-:Y:S01]  /*69a0*/  MOV R14, R214 ;  /* 0x000000d6000e7202 */ /* 0x000fe20000000f00 */
[----:B------:R-:W-:Y:S01]  /*69b0*/  HFMA2.MMA R16, -RZ, RZ, 0, 5.9604644775390625e-08 ;  /* 0x00000001ff107435 */ /* 0x000fe200000001ff */
[----:B------:R-:W-:-:S03]  /*69c0*/  MOV R15, 0x1f ;  /* 0x0000001f000f7802 */ /* 0x000fc60000000f00 */
[----:B------:R-:W-:Y:S01]  /*69d0*/  FADD.FTZ R17, R14, R212 ;  /* 0x000000d40e117221 */ /* 0x000fe20000010000 */
[----:B------:R-:W-:Y:S01]  /*69e0*/  IMAD.MOV.U32 R212, RZ, RZ, R213 ;  /* 0x000000ffffd47224 */ /* 0x000fe200078e00d5 */
[----:B------:R-:W-:-:S07]  /*69f0*/  MOV R14, 0xffffffff ;  /* 0xffffffff000e7802 */ /* 0x000fce0000000f00 */
[----:B------:R-:W-:Y:S05]  /*6a00*/  WARPSYNC.COLLECTIVE R14, `(.L_x_6394) ;  /* 0x000000000e087348 */ /* 0x000fea0003c00000 */
[----:B------:R0:W1:Y:S02]  /*6a10*/  SHFL.BFLY P0, R214, R212, R16, R15 ;  /* 0x0c000010d4d67389 */ /* 0x000064000000000f */
[----:B01----:R-:W-:Y:S01]  /*6a20*/  ENDCOLLECTIVE ;  /* 0x000000000000791b */ /* 0x003fe20003800000 */
.L_x_6394:
        /* <DEDUP_REMOVED lines=8> */
.L_x_6395:
[----:B------:R-:W-:Y:S01]  /*6ab0*/  MOV R212, R18 ;  /* 0x0000001200d47202 */ /* 0x000fe20000000f00 */
[----:B------:R-:W-:-:S04]  /*6ac0*/  IMAD.MOV.U32 R14, RZ, RZ, R214 ;  /* 0x000000ffff0e7224 */ /* 0x000fc800078e00d6 */
[----:B------:R-:W-:Y:S01]  /*6ad0*/  FADD.FTZ R17, R17, R14 ;  /* 0x0000000e11117221 */ /* 0x000fe20000010000 */
[----:B------:R-:W-:-:S07]  /*6ae0*/  MOV R14, 0xffffffff ;  /* 0xffffffff000e7802 */ /* 0x000fce0000000f00 */
[----:B------:R-:W-:Y:S05]  /*6af0*/  WARPSYNC.COLLECTIVE R14, `(.L_x_6396) ;  /* 0x000000000e087348 */ /* 0x000fea0003c00000 */
[----:B------:R0:W1:Y:S02]  /*6b00*/  SHFL.BFLY P0, R214, R212, R16, R15 ;  /* 0x0c000010d4d67389 */ /* 0x000064000000000f */
[----:B01----:R-:W-:Y:S01]  /*6b10*/  ENDCOLLECTIVE ;  /* 0x000000000000791b */ /* 0x003fe20003800000 */
.L_x_6396:
        /* <DEDUP_REMOVED lines=8> */
.L_x_6397:
[----:B------:R-:W-:Y:S01]  /*6ba0*/  IMAD.MOV.U32 R212, RZ, RZ, R18 ;  /* 0x000000ffffd47224 */ /* 0x000fe200078e0012 */
[----:B------:R-:W-:-:S05]  /*6bb0*/  MOV R14, R214 ;  /* 0x000000d6000e7202 */ /* 0x000fca0000000f00 */
[----:B------:R-:W-:Y:S01]  /*6bc0*/  FADD.FTZ R17, R17, R14 ;  /* 0x0000000e11117221 */ /* 0x000fe20000010000 */
[----:B------:R-:W-:-:S07]  /*6bd0*/  MOV R14, 0xffffffff ;  /* 0xffffffff000e7802 */ /* 0x000fce0000000f00 */
[----:B------:R-:W-:Y:S05]  /*6be0*/  WARPSYNC.COLLECTIVE R14, `(.L_x_6398) ;  /* 0x000000000e087348 */ /* 0x000fea0003c00000 */
[----:B------:R0:W1:Y:S02]  /*6bf0*/  SHFL.BFLY P0, R214, R212, R16, R15 ;  /* 0x0c000010d4d67389 */ /* 0x000064000000000f */
[----:B01----:R-:W-:Y:S01]  /*6c00*/  ENDCOLLECTIVE ;  /* 0x000000000000791b */ /* 0x003fe20003800000 */
.L_x_6398:
        /* <DEDUP_REMOVED lines=8> */
.L_x_6399:
[----:B------:R-:W-:Y:S02]  /*6c90*/  MOV R212, R18 ;  /* 0x0000001200d47202 */ /* 0x000fe40000000f00 */
[----:B------:R-:W-:-:S05]  /*6ca0*/  MOV R14, R214 ;  /* 0x000000d6000e7202 */ /* 0x000fca0000000f00 */
[----:B------:R-:W-:Y:S01]  /*6cb0*/  FADD.FTZ R19, R17, R14 ;  /* 0x0000000e11137221 */ /* 0x000fe20000010000 */
[----:B------:R-:W-:-:S07]  /*6cc0*/  IMAD.MOV.U32 R14, RZ, RZ, -0x1 ;  /* 0xffffffffff0e7424 */ /* 0x000fce00078e00ff */
[----:B------:R-:W-:Y:S05]  /*6cd0*/  WARPSYNC.COLLECTIVE R14, `(.L_x_6400) ;  /* 0x000000000e087348 */ /* 0x000fea0003c00000 */
[----:B------:R0:W1:Y:S02]  /*6ce0*/  SHFL.BFLY P0, R214, R212, R16, R15 ;  /* 0x0c000010d4d67389 */ /* 0x000064000000000f */
[----:B01----:R-:W-:Y:S01]  /*6cf0*/  ENDCOLLECTIVE ;  /* 0x000000000000791b */ /* 0x003fe20003800000 */
.L_x_6400:
        /* <DEDUP_REMOVED lines=8> */
.L_x_6401:
[----:B------:R-:W-:Y:S02]  /*6d80*/  MOV R212, R18 ;  /* 0x0000001200d47202 */ /* 0x000fe40000000f00 */
[----:B------:R-:W-:-:S07]  /*6d90*/  MOV R17, R214 ;  /* 0x000000d600117202 */ /* 0x000fce0000000f00 */
[----:B------:R-:W-:Y:S05]  /*6da0*/  WARPSYNC.COLLECTIVE R14, `(.L_x_6402) ;  /* 0x000000000e087348 */ /* 0x000fea0003c00000 */
[----:B------:R0:W1:Y:S02]  /*6db0*/  SHFL.BFLY P0, R214, R212, R16, R15 ;  /* 0x0c000010d4d67389 */ /* 0x000064000000000f */
[----:B01----:R-:W-:Y:S01]  /*6dc0*/  ENDCOLLECTIVE ;  /* 0x000000000000791b */ /* 0x003fe20003800000 */
.L_x_6402:
[----:B------:R-:W-:Y:S01]  /*6dd0*/  MOV R16, R214 ;  /* 0x000000d600107202 */ /* 0x000fe20000000f00 */
[----:B------:R-:W-:Y:S06]  /*6de0*/  BRA `(.L_x_6403) ;  /* 0xffffffb400a87947 */ /* 0x000fec000383ffff */
.L_x_6404:
        /* <DEDUP_REMOVED lines=9> */
.L_x_14291:


//--------------------- .text._ZN10layer_norm13ln_bwd_kernelINS_13Kernel_traitsIf13__nv_bfloat16fS2_fjLj1024ELj1ELj4ELj1ELj16ENS_18Kernel_traits_baseILj1024EfS2_fS2_fjLj128EEEEELb1ELb0ELb0ELb0EEEvNS_9BwdParamsE --------------------------
	.section	.text._ZN10layer_norm13ln_bwd_kernelINS_13Kernel_traitsIf13__nv_bfloat16fS2_fjLj1024ELj1ELj4ELj1ELj16ENS_18Kernel_traits_baseILj1024EfS2_fS2_fjLj128EEEEELb1ELb0ELb0ELb0EEEvNS_9BwdParamsE,"ax",@progbits
	.align	128
        .global         _ZN10layer_norm13ln_bwd_kernelINS_13Kernel_traitsIf13__nv_bfloat16fS2_fjLj1024ELj1ELj4ELj1ELj16ENS_18Kernel_traits_baseILj1024EfS2_fS2_fjLj128EEEEELb1ELb0ELb0ELb0EEEvNS_9BwdParamsE
        .type           _ZN10layer_norm13ln_bwd_kernelINS_13Kernel_traitsIf13__nv_bfloat16fS2_fjLj1024ELj1ELj4ELj1ELj16ENS_18Kernel_traits_baseILj1024EfS2_fS2_fjLj128EEEEELb1ELb0ELb0ELb0EEEvNS_9BwdParamsE,@function
        .size           _ZN10layer_norm13ln_bwd_kernelINS_13Kernel_traitsIf13__nv_bfloat16fS2_fjLj1024ELj1ELj4ELj1ELj16ENS_18Kernel_traits_baseILj1024EfS2_fS2_fjLj128EEEEELb1ELb0ELb0ELb0EEEvNS_9BwdParamsE,(.L_x_14292 - _ZN10layer_norm13ln_bwd_kernelINS_13Kernel_traitsIf13__nv_bfloat16fS2_fjLj1024ELj1ELj4ELj1ELj16ENS_18Kernel_traits_baseILj1024EfS2_fS2_fjLj128EEEEELb1ELb0ELb0ELb0EEEvNS_9BwdParamsE)
        .other          _ZN10layer_norm13ln_bwd_kernelINS_13Kernel_traitsIf13__nv_bfloat16fS2_fjLj1024ELj1ELj4ELj1ELj16ENS_18Kernel_traits_baseILj1024EfS2_fS2_fjLj128EEEEELb1ELb0ELb0ELb0EEEvNS_9BwdParamsE,@"STO_CUDA_ENTRY STV_DEFAULT"
_ZN10layer_norm13ln_bwd_kernelINS_13Kernel_traitsIf13__nv_bfloat16fS2_fjLj1024ELj1ELj4ELj1ELj16ENS_18Kernel_traits_baseILj1024EfS2_fS2_fjLj128EEEEELb1ELb0ELb0ELb0EEEvNS_9BwdParamsE:
.text._ZN10layer_norm13ln_bwd_kernelINS_13Kernel_traitsIf13__nv_bfloat16fS2_fjLj1024ELj1ELj4ELj1ELj16ENS_18Kernel_traits_baseILj1024EfS2_fS2_fjLj128EEEEELb1ELb0ELb0ELb0EEEvNS_9BwdParamsE:
        /* <DEDUP_REMOVED lines=88> */
.L_x_6424:
[----:B0-----:R-:W0:Y:S01]  /*0580*/  @P5 LDC.64 R4, c[0x0][0x270] ;  /* 0x00009c00ff045b82 */ /* 0x001e220000000a00 */
[----:B------:R-:W-:Y:S02]  /*0590*/  SHF.R.S32.HI R7, RZ, 0x1f, R2 ;  /* 0x0000001fff077819 */ /* 0x000fe40000011402 */
[----:B------:R-:W-:-:S05]  /*05a0*/  ISETP.NE.AND P6, PT, R0, RZ, PT ;  /* 0x000000ff0000720c */ /* 0x000fca0003fc5270 */
[----:B-123--:R-:W1:Y:S01]  /*05b0*/  LDC.64 R166, c[0x0][0x250] ;  /* 0x00009400ffa67b82 */ /* 0x00ee620000000a00 */
        /* <DEDUP_REMOVED lines=40> */
[C---:B-----5:R-:W-:Y:S02]  /*0840*/  FMUL.FTZ R220, R9.reuse, R220 ;  /* 0x000000dc09dc7220 */ /* 0x060fe40000410000 */
[----:B------:R-:W-:Y:S01]  /*0850*/  FMUL.FTZ R3, R9, R168 ;  /* 0x000000a809037220 */ /* 0x000fe20000410000 */
[C---:B---3--:R-:W-:Y:S01]  /*0860*/  FADD.FTZ R164, -R219.reuse, R164 ;  /* 0x000000a4dba47221 */ /* 0x048fe20000010100 */
[C---:B------:R-:W-:Y:S01]  /*0870*/  FADD.FTZ R214, -R219.reuse, R165 ;  /* 0x000000a5dbd67221 */ /* 0x040fe20000010100 */
[----:B------:R-:W-:Y:S01]  /*0880*/  FADD.FTZ R180, -R219, R167 ;  /* 0x000000a7dbb47221 */ /* 0x000fe20000010100 */
[----:B----4-:R-:W-:-:S02]  /*0890*/  PRMT R169, R172, 0x7632, R169 ;  /* 0x00007632aca97816 */ /* 0x010fc400000000a9 */
        /* <DEDUP_REMOVED lines=11> */
[C---:B0-----:R-:W-:Y:S01]  /*0950*/  PRMT R176, R174.reuse, 0x7632, R176 ;  /* 0x00007632aeb07816 */ /* 0x041fe200000000b0 */
        /* <DEDUP_REMOVED lines=47> */
.L_x_6408:
[----:B------:R-:W-:Y:S05]  /*0c50*/  BSYNC B1 ;  /* 0x0000000000017941 */ /* 0x000fea0003800000 */
.L_x_6407:
        /* <DEDUP_REMOVED lines=21> */
[C---:B------:R-:W-:Y:S01]  /*0db0*/  FADD.FTZ R168, -R219.reuse, R23 ;  /* 0x00000017dba87221 */ /* 0x040fe20000010100 */
[----:B---3--:R-:W-:Y:S01]  /*0dc0*/  FADD.FTZ R16, -R219, R16 ;  /* 0x00000010db107221 */ /* 0x008fe20000010100 */
[----:B0----5:R-:W-:Y:S01]  /*0dd0*/  FMUL.FTZ R11, R9, R20 ;  /* 0x00000014090b7220 */ /* 0x021fe20000410000 */
[C---:B------:R-:W-:Y:S01]  /*0de0*/  FADD.FTZ R24, -R219.reuse, R21 ;  /* 0x00000015db187221 */ /* 0x040fe20000010100 */
[C---:B------:R-:W-:Y:S01]  /*0df0*/  FADD.FTZ R172, -R219.reuse, R19 ;  /* 0x00000013dbac7221 */ /* 0x040fe20000010100 */
[C---:B----4-:R-:W-:Y:S02]  /*0e00*/  PRMT R12, R164.reuse, 0x7632, R12 ;  /* 0x00007632a40c7816 */ /* 0x050fe4000000000c */
[----:B------:R-:W-:Y:S01]  /*0e10*/  SHF.L.U32 R15, R164, 0x10, RZ ;  /* 0x00000010a40f7819 */ /* 0x000fe200000006ff */
[----:B------:R-:W-:Y:S01]  /*0e20*/  FADD.FTZ R164, -R219, R17 ;  /* 0x00000011dba47221 */ /* 0x000fe20000010100 */
[----:B------:R-:W-:Y:S01]  /*0e30*/  PRMT R14, R165, 0x7632, R14 ;  /* 0x00007632a50e7816 */ /* 0x000fe2000000000e */
[----:B------:R-:W-:Y:S01]  /*0e40*/  FMUL.FTZ R17, R9, R16 ;  /* 0x0000001009117220 */ /* 0x000fe20000410000 */
[----:B------:R-:W-:Y:S01]  /*0e50*/  SHF.L.U32 R23, R166, 0x10, RZ ;  /* 0x00000010a6177819 */ /* 0x000fe200000006ff */
[-C--:B------:R-:W-:Y:S01]  /*0e60*/  FMUL.FTZ R10, R128, R15.reuse ;  /* 0x0000000f800a7220 */ /* 0x080fe20000410000 */
[----:B------:R-:W-:Y:S01]  /*0e70*/  SHF.L.U32 R22, R12, 0x10, RZ ;  /* 0x000000100c167819 */ /* 0x000fe200000006ff */
[----:B------:R-:W-:Y:S01]  /*0e80*/  FADD.FTZ R64, R64, R15 ;  /* 0x0000000f40407221 */ /* 0x000fe20000010000 */
[----:B------:R-:W-:Y:S01]  /*0e90*/  FFMA.FTZ R96, R11, R15, R96 ;  /* 0x0000000f0b607223 */ /* 0x000fe20000010060 */
[----:B------:R-:W-:Y:S01]  /*0ea0*/  FMUL.FTZ R15, R9, R26 ;  /* 0x0000001a090f7220 */ /* 0x000fe20000410000 */
[----:B------:R-:W-:Y:S01]  /*0eb0*/  SHF.L.U32 R165, R165, 0x10, RZ ;  /* 0x00000010a5a57819 */ /* 0x000fe200000006ff */
[----:B------:R-:W-:Y:S01]  /*0ec0*/  FADD.FTZ R60, R60, R23 ;  /* 0x000000173c3c7221 */ /* 0x000fe20000010000 */
[----:B------:R-:W-:Y:S01]  /*0ed0*/  PRMT R25, R167, 0x7632, R25 ;  /* 0x00007632a7197816 */ /* 0x000fe20000000019 */
[-C--:B------:R-:W-:Y:S01]  /*0ee0*/  FFMA.FTZ R92, R17, R23.reuse, R92 ;  /* 0x00000017115c7223 */ /* 0x080fe2000001005c */
[----:B------:R-:W-:Y:S01]  /*0ef0*/  SHF.L.U32 R26, R14, 0x10, RZ ;  /* 0x000000100e1a7819 */ /* 0x000fe200000006ff */
        /* <DEDUP_REMOVED lines=22> */
[----:B------:R-:W-:Y:S01]  /*1060*/  SHF.L.U32 R167, R167, 0x10, RZ ;  /* 0x00000010a7a77819 */ /* 0x000fe200000006ff */
[----:B------:R-:W-:Y:S01]  /*1070*/  FADD.FTZ R67, R67, R26 ;  /* 0x0000001a43437221 */ /* 0x000fe20000010000 */
[----:B------:R-:W-:Y:S01]  /*1080*/  FFMA.FTZ R99, R18, R26, R99 ;  /* 0x0000001a12637223 */ /* 0x000fe20000010063 */
        /* <DEDUP_REMOVED lines=20> */
.L_x_6410:
[----:B------:R-:W-:Y:S05]  /*11d0*/  BSYNC B1 ;  /* 0x0000000000017941 */ /* 0x000fea0003800000 */
.L_x_6409:
        /* <DEDUP_REMOVED lines=22> */
[----:B---3--:R-:W-:-:S03]  /*1340*/  FADD.FTZ R164, -R219, R164 ;  /* 0x000000a4dba47221 */ /* 0x008fc60000010100 */
[----:B-----5:R-:W-:Y:S01]  /*1350*/  FMUL.FTZ R13, R9, R168 ;  /* 0x000000a8090d7220 */ /* 0x020fe20000410000 */
[----:B------:R-:W-:Y:S01]  /*1360*/  FADD.FTZ R192, -R219, R165 ;  /* 0x000000a5dbc07221 */ /* 0x000fe20000010100 */
[----:B------:R-:W-:Y:S01]  /*1370*/  FMUL.FTZ R181, R9, R164 ;  /* 0x000000a409b57220 */ /* 0x000fe20000410000 */
[----:B------:R-:W-:Y:S01]  /*1380*/  FADD.FTZ R170, -R219, R170 ;  /* 0x000000aadbaa7221 */ /* 0x000fe20000010100 */
[----:B------:R-:W-:Y:S01]  /*1390*/  FMUL.FTZ R188, R9, R188 ;  /* 0x000000bc09bc7220 */ /* 0x000fe20000410000 */
[C---:B----4-:R-:W-:Y:S02]  /*13a0*/  PRMT R169, R172.reuse, 0x7632, R169 ;  /* 0x00007632aca97816 */ /* 0x050fe400000000a9 */
[----:B------:R-:W-:Y:S02]  /*13b0*/  SHF.L.U32 R171, R172, 0x10, RZ ;  /* 0x00000010acab7819 */ /* 0x000fe400000006ff */
[C---:B0-----:R-:W-:Y:S02]  /*13c0*/  PRMT R183, R174.reuse, 0x7632, R183 ;  /* 0x00007632aeb77816 */ /* 0x041fe400000000b7 */
[----:B------:R-:W-:Y:S01]  /*13d0*/  SHF.L.U32 R185, R174, 0x10, RZ ;  /* 0x00000010aeb97819 */ /* 0x000fe200000006ff */
[----:B------:R-:W-:Y:S01]  /*13e0*/  FADD.FTZ R174, -R219, R166 ;  /* 0x000000a6dbae7221 */ /* 0x000fe20000010100 */
[----:B------:R-:W-:Y:S01]  /*13f0*/  SHF.L.U32 R166, R169, 0x10, RZ ;  /* 0x00000010a9a67819 */ /* 0x000fe200000006ff */
[----:B------:R-:W-:Y:S01]  /*1400*/  FMUL.FTZ R182, R120, R171 ;  /* 0x000000ab78b67220 */ /* 0x000fe20000410000 */
[----:B------:R-:W-:-:S02]  /*1410*/  PRMT R172, R173, 0x7632, R172 ;  /* 0x00007632adac7816 */ /* 0x000fc400000000ac */
[----:B------:R-:W-:Y:S01]  /*1420*/  SHF.L.U32 R168, R183, 0x10, RZ ;  /* 0x00000010b7a87819 */ /* 0x000fe200000006ff */
[----:B------:R-:W-:Y:S01]  /*1430*/  FADD.FTZ R164, R227, R182 ;  /* 0x000000b6e3a47221 */ /* 0x000fe20000010000 */
[----:B------:R-:W-:Y:S01]  /*1440*/  SHF.L.U32 R173, R173, 0x10, RZ ;  /* 0x00000010adad7819 */ /* 0x000fe200000006ff */
[----:B------:R-:W-:Y:S01]  /*1450*/  FMUL.FTZ R183, R121, R166 ;  /* 0x000000a679b77220 */ /* 0x000fe20000410000 */
[----:B------:R-:W-:Y:S01]  /*1460*/  FFMA.FTZ R165, R13, R182, R226 ;  /* 0x000000b60da57223 */ /* 0x000fe200000100e2 */
[----:B------:R-:W-:Y:S01]  /*1470*/  FADD.FTZ R196, -R219, R167 ;  /* 0x000000a7dbc47221 */ /* 0x000fe20000010100 */
        /* <DEDUP_REMOVED lines=45> */
.L_x_6412:
[----:B------:R-:W-:Y:S05]  /*1750*/  BSYNC B1 ;  /* 0x0000000000017941 */ /* 0x000fea0003800000 */
.L_x_6411:
        /* <DEDUP_REMOVED lines=20> */
[C---:B------:R-:W-:Y:S01]  /*18a0*/  FADD.FTZ R164, -R219.reuse, R164 ;  /* 0x000000a4dba47221 */ /* 0x040fe20000010100 */
[----:B------:R-:W-:-:S03]  /*18b0*/  FADD.FTZ R202, -R219, R166 ;  /* 0x000000a6dbca7221 */ /* 0x000fc60000010100 */
[----:B-----5:R-:W-:Y:S01]  /*18c0*/  FMUL.FTZ R27, R9, R164 ;  /* 0x000000a4091b7220 */ /* 0x020fe20000410000 */
[----:B---3--:R-:W-:Y:S01]  /*18d0*/  FADD.FTZ R172, -R219, R172 ;  /* 0x000000acdbac7221 */ /* 0x008fe20000010100 */
[----:B------:R-:W-:Y:S01]  /*18e0*/  FMUL.FTZ R204, R9, R204 ;  /* 0x000000cc09cc7220 */ /* 0x000fe20000410000 */
        /* <DEDUP_REMOVED lines=31> */
[----:B------:R-:W-:Y:S01]  /*1ae0*/  FFMA.FTZ R164, R206, R199, R165 ;  /* 0x000000c7cea47223 */ /* 0x000fe200000100a5 */
        /* <DEDUP_REMOVED lines=29> */
.L_x_6414:
[----:B------:R-:W-:Y:S05]  /*1cc0*/  BSYNC B1 ;  /* 0x0000000000017941 */ /* 0x000fea0003800000 */
.L_x_6413:
        /* <DEDUP_REMOVED lines=21> */
.L_x_6436:
        /* <DEDUP_REMOVED lines=17> */
[----:B------:R-:W-:Y:S01]  /*1f30*/  FMUL.FTZ R165, R9, R164 ;  /* 0x000000a409a57220 */ /* 0x000fe20000410000 */
[--C-:B------:R-:W-:Y:S01]  /*1f40*/  FFMA.FTZ R169, R177, R172, R173.reuse ;  /* 0x000000acb1a97223 */ /* 0x100fe200000100ad */
[----:B------:R-:W-:Y:S01]  /*1f50*/  FMUL.FTZ R166, R9, R166 ;  /* 0x000000a609a67220 */ /* 0x000fe20000410000 */
[----:B------:R-:W-:Y:S01]  /*1f60*/  FADD.FTZ R168, R215, -R168 ;  /* 0x800000a8d7a87221 */ /* 0x000fe20000010000 */
[----:B0-----:R-:W-:Y:S01]  /*1f70*/  FFMA.FTZ R171, R180, R172, R173 ;  /* 0x000000acb4ab7223 */ /* 0x001fe200000100ad */
[----:B------:R-:W-:-:S02]  /*1f80*/  FADD.FTZ R170, R176, -R169 ;  /* 0x800000a9b0aa7221 */ /* 0x000fc40000010000 */
        /* <DEDUP_REMOVED lines=8> */
[-C--:B------:R-:W-:Y:S01]  /*2010*/  FMUL.FTZ R168, R175, R8.reuse ;  /* 0x00000008afa87220 */ /* 0x080fe20000410000 */
[----:B------:R-:W-:Y:S01]  /*2020*/  FMUL.FTZ R164, R164, UR15 ;  /* 0x0000000fa4a47c20 */ /* 0x000fe20008410000 */
[----:B------:R-:W-:Y:S01]  /*2030*/  FMUL.FTZ R167, R167, UR15 ;  /* 0x0000000fa7a77c20 */ /* 0x000fe20008410000 */
[----:B------:R-:W-:Y:S01]  /*2040*/  FMUL.FTZ R169, R227, R8 ;  /* 0x00000008e3a97220 */ /* 0x000fe20000410000 */
[----:B------:R-:W-:-:S02]  /*2050*/  FMUL.FTZ R168, R168, UR15 ;  /* 0x0000000fa8a87c20 */ /* 0x000fc40008410000 */
[----:B------:R-:W-:Y:S01]  /*2060*/  FSEL R164, R164, RZ, P6 ;  /* 0x000000ffa4a47208 */ /* 0x000fe20003000000 */
[----:B------:R-:W-:Y:S01]  /*2070*/  FMUL.FTZ R169, R169, UR15 ;  /* 0x0000000fa9a97c20 */ /* 0x000fe20008410000 */
        /* <DEDUP_REMOVED lines=59> */
.L_x_6417:
[----:B------:R-:W-:Y:S05]  /*2430*/  BSYNC B1 ;  /* 0x0000000000017941 */ /* 0x000fea0003800000 */
.L_x_6416:
        /* <DEDUP_REMOVED lines=15> */
[----:B0-----:R-:W-:-:S02]  /*2530*/  FFMA.FTZ R171, R26, R172, R173 ;  /* 0x000000ac1aab7223 */ /* 0x001fc400000100ad */
[----:B------:R-:W-:Y:S02]  /*2540*/  FMUL.FTZ R166, R9, R166 ;  /* 0x000000a609a67220 */ /* 0x000fe40000410000 */
[----:B------:R-:W-:Y:S01]  /*2550*/  @P0 FADD.FTZ R165, R32, R165 ;  /* 0x000000a520a50221 */ /* 0x000fe20000010000 */
[----:B------:R-:W-:Y:S01]  /*2560*/  @P0 FADD.FTZ R175, R34, R175 ;  /* 0x000000af22af0221 */ /* 0x000fe20000010000 */
[----:B------:R-:W-:Y:S02]  /*2570*/  @P0 FADD.FTZ R166, R33, R166 ;  /* 0x000000a621a60221 */ /* 0x000fe40000010000 */
[-C--:B------:R-:W-:Y:S01]  /*2580*/  FMUL.FTZ R164, R165, R8.reuse ;  /* 0x00000008a5a47220 */ /* 0x080fe20000410000 */
[-C--:B------:R-:W-:Y:S01]  /*2590*/  FMUL.FTZ R168, R175, R8.reuse ;  /* 0x00000008afa87220 */ /* 0x080fe20000410000 */
[----:B------:R-:W-:Y:S02]  /*25a0*/  FMUL.FTZ R167, R166, R8 ;  /* 0x00000008a6a77220 */ /* 0x000fe40000410000 */
[----:B------:R-:W-:Y:S01]  /*25b0*/  FMUL.FTZ R164, R164, UR15 ;  /* 0x0000000fa4a47c20 */ /* 0x000fe20008410000 */
[----:B------:R-:W-:Y:S01]  /*25c0*/  FMUL.FTZ R168, R168, UR15 ;  /* 0x0000000fa8a87c20 */ /* 0x000fe20008410000 */
[----:B------:R-:W-:-:S03]  /*25d0*/  FMUL.FTZ R167, R167, UR15 ;  /* 0x0000000fa7a77c20 */ /* 0x000fc60008410000 */
        /* <DEDUP_REMOVED lines=18> */
[----:B------:R-:W-:Y:S02]  /*2700*/  FADD.FTZ R170, R22, -R169 ;  /* 0x800000a916aa7221 */ /* 0x000fe40000010000 */
[----:B------:R-:W-:Y:S02]  /*2710*/  @P0 FADD.FTZ R221, R28, R221 ;  /* 0x000000dd1cdd0221 */ /* 0x000fe40000010000 */
[----:B------:R-:W-:-:S02]  /*2720*/  FMUL.FTZ R227, R9, R170 ;  /* 0x000000aa09e37220 */ /* 0x000fc40000410000 */
[-C--:B------:R-:W-:Y:S02]  /*2730*/  FMUL.FTZ R168, R221, R8.reuse ;  /* 0x00000008dda87220 */ /* 0x080fe40000410000 */
[----:B------:R-:W-:Y:S02]  /*2740*/  @P0 FADD.FTZ R227, R30, R227 ;  /* 0x000000e31ee30221 */ /* 0x000fe40000010000 */
[----:B------:R-:W-:Y:S02]  /*2750*/  FMUL.FTZ R168, R168, UR15 ;  /* 0x0000000fa8a87c20 */ /* 0x000fe40008410000 */
[----:B------:R-:W-:-:S03]  /*2760*/  FMUL.FTZ R169, R227, R8 ;  /* 0x00000008e3a97220 */ /* 0x000fc60000410000 */
[----:B------:R-:W-:Y:S01]  /*2770*/  FSEL R223, R168, RZ, P6 ;  /* 0x000000ffa8df7208 */ /* 0x000fe20003000000 */
[----:B------:R-:W-:Y:S01]  /*2780*/  FFMA.FTZ R168, R20, R172, R173 ;  /* 0x000000ac14a87223 */ /* 0x000fe200000100ad */
[----:B------:R-:W-:-:S03]  /*2790*/  FMUL.FTZ R169, R169, UR15 ;  /* 0x0000000fa9a97c20 */ /* 0x000fc60008410000 */
        /* <DEDUP_REMOVED lines=37> */
.L_x_6419:
[----:B------:R-:W-:Y:S05]  /*29f0*/  BSYNC B1 ;  /* 0x0000000000017941 */ /* 0x000fea0003800000 */
.L_x_6418:
        /* <DEDUP_REMOVED lines=91> */
.L_x_6421:
[----:B------:R-:W-:Y:S05]  /*2fb0*/  BSYNC B1 ;  /* 0x0000000000017941 */ /* 0x000fea0003800000 */
.L_x_6420:
        /* <DEDUP_REMOVED lines=14> */
[----:B0-----:R-:W-:Y:S01]  /*30a0*/  FMUL.FTZ R171, R9, R168 ;  /* 0x000000a809ab7220 */ /* 0x001fe20000410000 */
        /* <DEDUP_REMOVED lines=32> */
[----:B------:R-:W-:Y:S02]  /*32b0*/  FADD.FTZ R226, R210, -R169 ;  /* 0x800000a9d2e27221 */ /* 0x000fe40000010000 */
[----:B------:R-:W-:-:S04]  /*32c0*/  @P0 FADD.FTZ R221, R152, R221 ;  /* 0x000000dd98dd0221 */ /* 0x000fc80000010000 */
[----:B------:R-:W-:-:S04]  /*32d0*/  FMUL.FTZ R168, R221, R8 ;  /* 0x00000008dda87220 */ /* 0x000fc80000410000 */
[----:B------:R-:W-:-:S05]  /*32e0*/  FMUL.FTZ R168, R168, UR15 ;  /* 0x0000000fa8a87c20 */ /* 0x000fca0008410000 */
[----:B------:R-:W-:Y:S01]  /*32f0*/  FSEL R219, R168, RZ, P6 ;  /* 0x000000ffa8db7208 */ /* 0x000fe20003000000 */
[----:B------:R-:W-:Y:S01]  /*3300*/  FFMA.FTZ R168, R208, R172, R173 ;  /* 0x000000acd0a87223 */ /* 0x000fe200000100ad */
[----:B------:R-:W-:-:S03]  /*3310*/  FMUL.FTZ R173, R9, R226 ;  /* 0x000000e209ad7220 */ /* 0x000fc60000410000 */
[----:B------:R-:W-:Y:S01]  /*3320*/  FADD.FTZ R168, R203, -R168 ;  /* 0x800000a8cba87221 */ /* 0x000fe20000010000 */
[----:B------:R-:W-:-:S03]  /*3330*/  @P0 FADD.FTZ R173, R154, R173 ;  /* 0x000000ad9aad0221 */ /* 0x000fc60000010000 */
[----:B------:R-:W-:Y:S01]  /*3340*/  FMUL.FTZ R172, R9, R168 ;  /* 0x000000a809ac7220 */ /* 0x000fe20000410000 */
[----:B------:R-:W-:-:S03]  /*3350*/  FMUL.FTZ R168, R173, R8 ;  /* 0x00000008ada87220 */ /* 0x000fc60000410000 */
[----:B------:R-:W-:Y:S01]  /*3360*/  @P0 FADD.FTZ R172, R153, R172 ;  /* 0x000000ac99ac0221 */ /* 0x000fe20000010000 */
[----:B------:R-:W-:Y:S01]  /*3370*/  LOP3.LUT P0, RZ, R225, 0xff00, RZ, 0xc0, !PT ;  /* 0x0000ff00e1ff7812 */ /* 0x000fe2000780c0ff */
[----:B------:R-:W-:Y:S02]  /*3380*/  FMUL.FTZ R168, R168, UR15 ;  /* 0x0000000fa8a87c20 */ /* 0x000fe40008410000 */
[-C--:B------:R-:W-:Y:S01]  /*3390*/  FMUL.FTZ R9, R172, R8.reuse ;  /* 0x00000008ac097220 */ /* 0x080fe20000410000 */
[----:B------:R-:W-:-:S03]  /*33a0*/  FMUL.FTZ R8, R234, R8 ;  /* 0x00000008ea087220 */ /* 0x000fc60000410000 */
[----:B------:R-:W-:Y:S01]  /*33b0*/  FMUL.FTZ R9, R9, UR15 ;  /* 0x0000000f09097c20 */ /* 0x000fe20008410000 */
[----:B------:R-:W-:-:S04]  /*33c0*/  FMUL.FTZ R8, R8, UR15 ;  /* 0x0000000f08087c20 */ /* 0x000fc80008410000 */
        /* <DEDUP_REMOVED lines=21> */
[----:B-1----:R-:W-:-:S05]  /*3520*/  @P0 IMAD.WIDE.U32 R8, R7, 0x20, R8 ;  /* 0x0000002007080825 */ /* 0x002fca00078e0008 */
[----:B------:R4:W-:Y:S04]  /*3530*/  @P0 STG.E.128 desc[UR4][R8.64], R156 ;  /* 0x0000009c08000986 */ /* 0x0009e8000c101d04 */
[----:B------:R4:W-:Y:S04]  /*3540*/  @P0 STG.E.128 desc[UR4][R8.64+0x10], R160 ;  /* 0x000010a008000986 */ /* 0x0009e8000c101d04 */
[----:B------:R4:W-:Y:S02]  /*3550*/  STG.E.128 desc[UR4][R168.64], R164 ;  /* 0x000000a4a8007986 */ /* 0x0009e4000c101d04 */
.L_x_6423:
[----:B------:R-:W-:Y:S05]  /*3560*/  BSYNC B1 ;  /* 0x0000000000017941 */ /* 0x000fea0003800000 */
.L_x_6422:
[----:B----4-:R-:W4:Y:S02]  /*3570*/  LDC.64 R8, c[0x0][0x210] ;  /* 0x00008400ff087b82 */ /* 0x010f240000000a00 */
[----:B----4-:R-:W-:-:S04]  /*3580*/  LEA R2, R8, R2, 0x2 ;  /* 0x0000000208027211 */ /* 0x010fc800078e10ff */
[----:B------:R-:W-:-:S13]  /*3590*/  ISETP.GE.AND P0, PT, R2, R9, PT ;  /* 0x000000090200720c */ /* 0x000fda0003f06270 */
[----:B------:R-:W-:Y:S05]  /*35a0*/  @!P0 BRA `(.L_x_6424) ;  /* 0xffffffcc00f48947 */ /* 0x000fea000383ffff */
.L_x_6406:
[----:B------:R-:W-:Y:S05]  /*35b0*/  BSYNC B0 ;  /* 0x0000000000007941 */ /* 0x000fea0003800000 */
.L_x_6405:
[----:B------:R-:W4:Y:S01]  /*35c0*/  S2R R3, SR_CgaCtaId ;  /* 0x0000000000037919 */ /* 0x000f220000008800 */
        /* <DEDUP_REMOVED lines=12> */
[----:B----4-:R-:W-:-:S04]  /*3690*/  LEA R3, R3, R0, 0x18 ;  /* 0x0000000003037211 */ /* 0x010fc800078ec0ff */
        /* <DEDUP_REMOVED lines=11> */
[----:B----4-:R-:W4:Y:S01]  /*3750*/  S2R R44, SR_CTAID.X ;  /* 0x00000000002c7919 */ /* 0x010f220000002500 */
[----:B------:R-:W0:Y:S04]  /*3760*/  LDS R2, [R0] ;  /* 0x0000000000027984 */ /* 0x000e280000000800 */
[----:B------:R-:W1:Y:S04]  /*3770*/  LDS R3, [R0+0x1000] ;  /* 0x0010000000037984 */ /* 0x000e680000000800 */
[----:B------:R-:W2:Y:S04]  /*3780*/  LDS R7, [R0+0x200] ;  /* 0x0002000000077984 */ /* 0x000ea80000000800 */
[----:B------:R-:W3:Y:S04]  /*3790*/  LDS R14, [R0+0x1200] ;  /* 0x00120000000e7984 */ /* 0x000ee80000000800 */
[----:B------:R-:W3:Y:S04]  /*37a0*/  LDS R8, [R0+0x400] ;  /* 0x0004000000087984 */ /* 0x000ee80000000800 */
[----:B------:R-:W3:Y:S01]  /*37b0*/  LDS R15, [R0+0x1400] ;  /* 0x00140000000f7984 */ /* 0x000ee20000000800 */
[----:B----4-:R-:W-:-:S03]  /*37c0*/  IMAD R43, R44, R5, RZ ;  /* 0x000000052c2b7224 */ /* 0x010fc600078e02ff */
[----:B------:R-:W4:Y:S02]  /*37d0*/  LDS R9, [R0+0x600] ;  /* 0x0006000000097984 */ /* 0x000f240000000800 */
[----:B------:R-:W-:Y:S02]  /*37e0*/  IADD3 R43, P0, R43, R6, RZ ;  /* 0x000000062b2b7210 */ /* 0x000fe40007f1e0ff */
[----:B------:R-:W4:Y:S02]  /*37f0*/  LDS R16, [R0+0x1600] ;  /* 0x0016000000107984 */ /* 0x000f240000000800 */
[----:B------:R-:W-:Y:S02]  /*3800*/  IADD3.X R44, RZ, RZ, RZ, P0, !PT ;  /* 0x000000ffff2c7210 */ /* 0x000fe400007fe4ff */
[----:B------:R-:W4:Y:S02]  /*3810*/  LDS R10, [R0+0x800] ;  /* 0x00080000000a7984 */ /* 0x000f240000000800 */
[----:B------:R-:W-:-:S02]  /*3820*/  SHF.L.U64.HI R44, R43, 0x2, R44 ;  /* 0x000000022b2c7819 */ /* 0x000fc4000001022c */
[----:B------:R-:W4:Y:S01]  /*3830*/  LDS R17, [R0+0x1800] ;  /* 0x0018000000117984 */ /* 0x000f220000000800 */
[----:B------:R-:W-:-:S03]  /*3840*/  SHF.L.U32 R43, R43, 0x2, RZ ;  /* 0x000000022b2b7819 */ /* 0x000fc600000006ff */
[----:B------:R-:W4:Y:S01]  /*3850*/  LDS R11, [R0+0xa00] ;  /* 0x000a0000000b7984 */ /* 0x000f220000000800 */
[----:B0-----:R-:W-:Y:S01]  /*3860*/  FADD.FTZ R2, RZ, R2 ;  /* 0x00000002ff027221 */ /* 0x001fe20000010000 */
[C---:B------:R-:W-:Y:S02]  /*3870*/  IADD3 R45, P0, R43.reuse, UR6, RZ ;  /* 0x000000062b2d7c10 */ /* 0x040fe4000ff1e0ff */
[----:B------:R-:W0:Y:S01]  /*3880*/  LDS R18, [R0+0x1a00] ;  /* 0x001a000000127984 */ /* 0x000e220000000800 */
[----:B-1----:R-:W-:Y:S01]  /*3890*/  FADD.FTZ R2, R2, R3 ;  /* 0x0000000302027221 */ /* 0x002fe20000010000 */
[C---:B------:R-:W-:Y:S02]  /*38a0*/  IADD3.X R46, R44.reuse, UR7, RZ, P0, !PT ;  /* 0x000000072c2e7c10 */ /* 0x040fe400087fe4ff */
[----:B------:R-:W1:Y:S01]  /*38b0*/  LDS R12, [R0+0xc00] ;  /* 0x000c0000000c7984 */ /* 0x000e620000000800 */
[----:B------:R-:W-:Y:S01]  /*38c0*/  IADD3 R43, P1, R43, UR18, RZ ;  /* 0x000000122b2b7c10 */ /* 0x000fe2000ff3e0ff */
[----:B--2---:R-:W-:Y:S01]  /*38d0*/  FADD.FTZ R7, RZ, R7 ;  /* 0x00000007ff077221 */ /* 0x004fe20000010000 */
[----:B------:R-:W-:Y:S01]  /*38e0*/  ISETP.GE.U32.AND P0, PT, R39, 0x100, PT ;  /* 0x000001002700780c */ /* 0x000fe20003f06070 */
[----:B------:R-:W2:Y:S01]  /*38f0*/  LDS R19, [R0+0x1c00] ;  /* 0x001c000000137984 */ /* 0x000ea20000000800 */
[----:B------:R-:W-:Y:S01]  /*3900*/  @P5 MOV R3, R46 ;  /* 0x0000002e00035202 */ /* 0x000fe20000000f00 */
[----:B---3--:R-:W-:Y:S01]  /*3910*/  FADD.FTZ R7, R7, R14 ;  /* 0x0000000e07077221 */ /* 0x008fe20000010000 */
[----:B------:R-:W-:Y:S01]  /*3920*/  IADD3.X R44, R44, UR19, RZ, P1, !PT ;  /* 0x000000132c2c7c10 */ /* 0x000fe20008ffe4ff */
[----:B------:R-:W3:Y:S01]  /*3930*/  LDS R13, [R0+0xe00] ;  /* 0x000e0000000d7984 */ /* 0x000ee20000000800 */
[----:B------:R-:W-:-:S03]  /*3940*/  FADD.FTZ R8, RZ, R8 ;  /* 0x00000008ff087221 */ /* 0x000fc60000010000 */
[----:B------:R-:W3:Y:S01]  /*3950*/  LDS R20, [R0+0x1e00] ;  /* 0x001e000000147984 */ /* 0x000ee20000000800 */
[----:B------:R-:W-:-:S03]  /*3960*/  FADD.FTZ R8, R8, R15 ;  /* 0x0000000f08087221 */ /* 0x000fc60000010000 */
        /* <DEDUP_REMOVED lines=21> */
[----:B------:R-:W-:-:S03]  /*3ac0*/  FADD.FTZ R2, R2, R21 ;  /* 0x0000001502027221 */ /* 0x000fc60000010000 */
        /* <DEDUP_REMOVED lines=14> */
[----:B------:R-:W-:Y:S02]  /*3bb0*/  @P5 MOV R2, R45 ;  /* 0x0000002d00025202 */ /* 0x000fe40000000f00 */
[----:B------:R-:W-:Y:S01]  /*3bc0*/  @P5 IADD3 R45, P1, R45, 0x200, RZ ;  /* 0x000002002d2d5810 */ /* 0x000fe20007f3e0ff */
[----:B---3--:R-:W-:-:S03]  /*3bd0*/  FADD.FTZ R7, R7, R30 ;  /* 0x0000001e07077221 */ /* 0x008fc60000010000 */
[----:B------:R-:W-:Y:S01]  /*3be0*/  @P5 IADD3.X R46, RZ, R46, RZ, P1, !PT ;  /* 0x0000002eff2e5210 */ /* 0x000fe20000ffe4ff */
[----:B------:R-:W-:Y:S01]  /*3bf0*/  FADD.FTZ R31, R8, R31 ;  /* 0x0000001f081f7221 */ /* 0x000fe20000010000 */
[----:B------:R-:W-:Y:S01]  /*3c00*/  ISETP.GE.U32.AND P1, PT, R39, 0x300, PT ;  /* 0x000003002700780c */ /* 0x000fe20003f26070 */
[----:B------:R-:W-:Y:S01]  /*3c10*/  FADD.FTZ R9, R9, R32 ;  /* 0x0000002009097221 */ /* 0x000fe20000010000 */
[----:B------:R-:W-:Y:S01]  /*3c20*/  STS.128 [R4], R104 ;  /* 0x0000006804007388 */ /* 0x000fe20000000c00 */
[----:B----4-:R-:W-:-:S03]  /*3c30*/  FADD.FTZ R33, R10, R33 ;  /* 0x000000210a217221 */ /* 0x010fc60000010000 */
        /* <DEDUP_REMOVED lines=151> */
.L_x_6415:
[----:B------:R-:W-:Y:S01]  /*45b0*/  HFMA2.MMA R174, -RZ, RZ, 0, 5.9604644775390625e-08 ;  /* 0x00000001ffae7435 */ /* 0x000fe200000001ff */
[----:B------:R-:W-:Y:S01]  /*45c0*/  BSSY B1, `(.L_x_6425) ;  /* 0x0000006000017945 */ /* 0x000fe20003800000 */
[----:B------:R-:W-:Y:S02]  /*45d0*/  MOV R175, 0x1f ;  /* 0x0000001f00af7802 */ /* 0x000fe40000000f00 */
[----:B------:R-:W-:-:S07]  /*45e0*/  MOV R172, 0xffffffff ;  /* 0xffffffff00ac7802 */ /* 0x000fce0000000f00 */
[----:B------:R-:W-:Y:S05]  /*45f0*/  WARPSYNC.COLLECTIVE R172, `(.L_x_6426) ;  /* 0x00000000ac087348 */ /* 0x000fea0003c00000 */
[----:B------:R0:W1:Y:S02]  /*4600*/  SHFL.BFLY P0, R173, R227, R174, R175 ;  /* 0x0c0000aee3ad7389 */ /* 0x00006400000000af */
[----:B01----:R-:W-:Y:S01]  /*4610*/  ENDCOLLECTIVE ;  /* 0x000000000000791b */ /* 0x003fe20003800000 */
.L_x_6426:
[----:B------:R-:W-:Y:S05]  /*4620*/  BSYNC B1 ;  /* 0x0000000000017941 */ /* 0x000fea0003800000 */
.L_x_6425:
        /* <DEDUP_REMOVED lines=9> */
.L_x_6427:
[----:B------:R-:W-:Y:S01]  /*46c0*/  HFMA2.MMA R174, -RZ, RZ, 0, 1.1920928955078125e-07 ;  /* 0x00000002ffae7435 */ /* 0x000fe200000001ff */
[----:B------:R-:W-:Y:S02]  /*46d0*/  MOV R227, R164 ;  /* 0x000000a400e37202 */ /* 0x000fe40000000f00 */
[----:B------:R-:W-:-:S08]  /*46e0*/  MOV R165, R173 ;  /* 0x000000ad00a57202 */ /* 0x000fd00000000f00 */
[----:B------:R-:W-:Y:S05]  /*46f0*/  WARPSYNC.COLLECTIVE R172, `(.L_x_6428) ;  /* 0x00000000ac087348 */ /* 0x000fea0003c00000 */
[----:B------:R0:W1:Y:S02]  /*4700*/  SHFL.BFLY P0, R173, R227, R174, R175 ;  /* 0x0c0000aee3ad7389 */ /* 0x00006400000000af */
[----:B01----:R-:W-:Y:S01]  /*4710*/  ENDCOLLECTIVE ;  /* 0x000000000000791b */ /* 0x003fe20003800000 */
.L_x_6428:
[----:B------:R-:W-:-:S05]  /*4720*/  FADD.FTZ R165, R165, R226 ;  /* 0x000000e2a5a57221 */ /* 0x000fca0000010000 */
[----:B------:R-:W-:Y:S02]  /*4730*/  MOV R227, R165 ;  /* 0x000000a500e37202 */ /* 0x000fe40000000f00 */
[----:B------:R-:W-:-:S07]  /*4740*/  MOV R167, R173 ;  /* 0x000000ad00a77202 */ /* 0x000fce0000000f00 */
[----:B------:R-:W-:Y:S05]  /*4750*/  WARPSYNC.COLLECTIVE R172, `(.L_x_6429) ;  /* 0x00000000ac087348 */ /* 0x000fea0003c00000 */
[----:B------:R0:W1:Y:S02]  /*4760*/  SHFL.BFLY P0, R173, R227, R174, R175 ;  /* 0x0c0000aee3ad7389 */ /* 0x00006400000000af */
[----:B01----:R-:W-:Y:S01]  /*4770*/  ENDCOLLECTIVE ;  /* 0x000000000000791b */ /* 0x003fe20003800000 */
.L_x_6429:
[----:B------:R-:W-:Y:S01]  /*4780*/  FADD.FTZ R167, R164, R167 ;  /* 0x000000a7a4a77221 */ /* 0x000fe20000010000 */
[----:B------:R-:W-:-:S04]  /*4790*/  HFMA2.MMA R174, -RZ, RZ, 0, 2.384185791015625e-07 ;  /* 0x00000004ffae7435 */ /* 0x000fc800000001ff */
[----:B------:R-:W-:Y:S02]  /*47a0*/  MOV R227, R167 ;  /* 0x000000a700e37202 */ /* 0x000fe40000000f00 */
[----:B------:R-:W-:-:S07]  /*47b0*/  MOV R166, R173 ;  /* 0x000000ad00a67202 */ /* 0x000fce0000000f00 */
[----:B------:R-:W-:Y:S05]  /*47c0*/  WARPSYNC.COLLECTIVE R172, `(.L_x_6430) ;  /* 0x00000000ac087348 */ /* 0x000fea0003c00000 */
[----:B------:R0:W1:Y:S02]  /*47d0*/  SHFL.BFLY P0, R173, R227, R174, R175 ;  /* 0x0c0000aee3ad7389 */ /* 0x00006400000000af */
[----:B01----:R-:W-:Y:S01]  /*47e0*/  ENDCOLLECTIVE ;  /* 0x000000000000791b */ /* 0x003fe20003800000 */
.L_x_6430:
[----:B------:R-:W-:-:S05]  /*47f0*/  FADD.FTZ R166, R165, R166 ;  /* 0x000000a6a5a67221 */ /* 0x000fca0000010000 */
[----:B------:R-:W-:Y:S02]  /*4800*/  MOV R227, R166 ;  /* 0x000000a600e37202 */ /* 0x000fe40000000f00 */
[----:B------:R-:W-:-:S07]  /*4810*/  MOV R168, R173 ;  /* 0x000000ad00a87202 */ /* 0x000fce0000000f00 */
[----:B------:R-:W-:Y:S05]  /*4820*/  WARPSYNC.COLLECTIVE R172, `(.L_x_6431) ;  /* 0x00000000ac087348 */ /* 0x000fea0003c00000 */
[----:B------:R0:W1:Y:S02]  /*4830*/  SHFL.BFLY P0, R173, R227, R174, R175 ;  /* 0x0c0000aee3ad7389 */ /* 0x00006400000000af */
[----:B01----:R-:W-:Y:S01]  /*4840*/  ENDCOLLECTIVE ;  /* 0x000000000000791b */ /* 0x003fe20003800000 */
.L_x_6431:
[----:B------:R-:W-:Y:S01]  /*4850*/  FADD.FTZ R168, R167, R168 ;  /* 0x000000a8a7a87221 */ /* 0x000fe20000010000 */
[----:B------:R-:W-:-:S04]  /*4860*/  HFMA2.MMA R174, -RZ, RZ, 0, 4.76837158203125e-07 ;  /* 0x00000008ffae7435 */ /* 0x000fc800000001ff */
[----:B------:R-:W-:Y:S02]  /*4870*/  MOV R227, R168 ;  /* 0x000000a800e37202 */ /* 0x000fe40000000f00 */
[----:B------:R-:W-:-:S07]  /*4880*/  MOV R169, R173 ;  /* 0x000000ad00a97202 */ /* 0x000fce0000000f00 */
[----:B------:R-:W-:Y:S05]  /*4890*/  WARPSYNC.COLLECTIVE R172, `(.L_x_6432) ;  /* 0x00000000ac087348 */ /* 0x000fea0003c00000 */
[----:B------:R0:W1:Y:S02]  /*48a0*/  SHFL.BFLY P0, R173, R227, R174, R175 ;  /* 0x0c0000aee3ad7389 */ /* 0x00006400000000af */
[----:B01----:R-:W-:Y:S01]  /*48b0*/  ENDCOLLECTIVE ;  /* 0x000000000000791b */ /* 0x003fe20003800000 */
.L_x_6432:
[----:B------:R-:W-:-:S05]  /*48c0*/  FADD.FTZ R169, R166, R169 ;  /* 0x000000a9a6a97221 */ /* 0x000fca0000010000 */
[----:B------:R-:W-:Y:S02]  /*48d0*/  MOV R227, R169 ;  /* 0x000000a900e37202 */ /* 0x000fe40000000f00 */
[----:B------:R-:W-:-:S07]  /*48e0*/  MOV R171, R173 ;  /* 0x000000ad00ab7202 */ /* 0x000fce0000000f00 */
[----:B------:R-:W-:Y:S05]  /*48f0*/  WARPSYNC.COLLECTIVE R172, `(.L_x_6433) ;  /* 0x00000000ac087348 */ /* 0x000fea0003c00000 */
[----:B------:R0:W1:Y:S02]  /*4900*/  SHFL.BFLY P0, R173, R227, R174, R175 ;  /* 0x0c0000aee3ad7389 */ /* 0x00006400000000af */
[----:B01----:R-:W-:Y:S01]  /*4910*/  ENDCOLLECTIVE ;  /* 0x000000000000791b */ /* 0x003fe20003800000 */
.L_x_6433:
[----:B------:R-:W-:Y:S01]  /*4920*/  FADD.FTZ R171, R168, R171 ;  /* 0x000000aba8ab7221 */ /* 0x000fe20000010000 */
[----:B------:R-:W-:-:S04]  /*4930*/  HFMA2.MMA R174, -RZ, RZ, 0, 9.5367431640625e-07 ;  /* 0x00000010ffae7435 */ /* 0x000fc800000001ff */
[----:B------:R-:W-:Y:S02]  /*4940*/  MOV R227, R171 ;  /* 0x000000ab00e37202 */ /* 0x000fe40000000f00 */
[----:B------:R-:W-:-:S07]  /*4950*/  MOV R170, R173 ;  /* 0x000000ad00aa7202 */ /* 0x000fce0000000f00 */
[----:B------:R-:W-:Y:S05]  /*4960*/  WARPSYNC.COLLECTIVE R172, `(.L_x_6434) ;  /* 0x00000000ac087348 */ /* 0x000fea0003c00000 */
[----:B------:R0:W1:Y:S02]  /*4970*/  SHFL.BFLY P0, R173, R227, R174, R175 ;  /* 0x0c0000aee3ad7389 */ /* 0x00006400000000af */
[----:B01----:R-:W-:Y:S01]  /*4980*/  ENDCOLLECTIVE ;  /* 0x000000000000791b */ /* 0x003fe20003800000 */
.L_x_6434:
[----:B------:R-:W-:-:S05]  /*4990*/  FADD.FTZ R170, R169, R170 ;  /* 0x000000aaa9aa7221 */ /* 0x000fca0000010000 */
[----:B------:R-:W-:Y:S02]  /*49a0*/  MOV R227, R170 ;  /* 0x000000aa00e37202 */ /* 0x000fe40000000f00 */
[----:B------:R-:W-:-:S07]  /*49b0*/  MOV R164, R173 ;  /* 0x000000ad00a47202 */ /* 0x000fce0000000f00 */
[----:B------:R-:W-:Y:S05]  /*49c0*/  WARPSYNC.COLLECTIVE R172, `(.L_x_6435) ;  /* 0x00000000ac087348 */ /* 0x000fea0003c00000 */
[----:B------:R0:W1:Y:S02]  /*49d0*/  SHFL.BFLY P0, R173, R227, R174, R175 ;  /* 0x0c0000aee3ad7389 */ /* 0x00006400000000af */
[----:B01----:R-:W-:Y:S01]  /*49e0*/  ENDCOLLECTIVE ;  /* 0x000000000000791b */ /* 0x003fe20003800000 */
.L_x_6435:
[----:B------:R-:W-:Y:S01]  /*49f0*/  MOV R165, R173 ;  /* 0x000000ad00a57202 */ /* 0x000fe20000000f00 */
[----:B------:R-:W-:Y:S06]  /*4a00*/  BRA `(.L_x_6436) ;  /* 0xffffffd400047947 */ /* 0x000fec000383ffff */
.L_x_6437:
        /* <DEDUP_REMOVED lines=15> */
.L_x_14292:


//--------------------- .text._ZN10layer_norm13ln_bwd_kernelINS_13Kernel_traitsIf13__nv_bfloat16fS2_fjLj1024ELj1ELj4ELj1ELj16ENS_18Kernel_traits_baseILj1024EfS2_fS2_fjLj128EEEEELb1ELb0ELb0ELb1EEEvNS_9BwdParamsE --------------------------
	.section	.text._ZN10layer_norm13ln_bwd_kernelINS_13Kernel_traitsIf13__nv_bfloat16fS2_fjLj1024ELj1ELj4ELj1ELj16ENS_18Kernel_traits_baseILj1024EfS2_fS2_fjLj128EEEEELb1ELb0ELb0ELb1EEEvNS_9BwdParamsE,"ax",@progbits
	.align	128
        .global         _ZN10layer_norm13ln_bwd_kernelINS_13Kernel_traitsIf13__nv_bfloat16fS2_fjLj1024ELj1ELj4ELj1ELj16ENS_18Kernel_traits_baseILj1024EfS2_fS2_fjLj128EEEEELb1ELb0ELb0ELb1EEEvNS_9BwdParamsE
        .type           _ZN10layer_norm13ln_bwd_kernelINS_13Kernel_traitsIf13__nv_bfloat16fS2_fjLj1024ELj1ELj4ELj1ELj16ENS_18Kernel_traits_baseILj1024EfS2_fS2_fjLj128EEEEELb1ELb0ELb0ELb1EEEvNS_9BwdParamsE,@function
        .size           _ZN10layer_norm13ln_bwd_kernelINS_13Kernel_traitsIf13__nv_bfloat16fS2_fjLj1024ELj1ELj4ELj1ELj16ENS_18Kernel_traits_baseILj1024EfS2_fS2_fjLj128EEEEELb1ELb0ELb0ELb1EEEvNS_9BwdParamsE,(.L_x_14293 - _ZN10layer_norm13ln_bwd_kernelINS_13Kernel_traitsIf13__nv_bfloat16fS2_fjLj1024ELj1ELj4ELj1ELj16ENS_18Kernel_traits_baseILj1024EfS2_fS2_fjLj128EEEEELb1ELb0ELb0ELb1EEEvNS_9BwdParamsE)
        .other          _ZN10layer_norm13ln_bwd_kernelINS_13Kernel_traitsIf13__nv_bfloat16fS2_fjLj1024ELj1ELj4ELj1ELj16ENS_18Kernel_traits_baseILj1024EfS2_fS2_fjLj128EEEEELb1ELb0ELb0ELb1EEEvNS_9BwdParamsE,@"STO_CUDA_ENTRY STV_DEFAULT"
_ZN10layer_norm13ln_bwd_kernelINS_13Kernel_traitsIf13__nv_bfloat16fS2_fjLj1024ELj1ELj4ELj1ELj16ENS_18Kernel_traits_baseILj1024EfS2_fS2_fjLj128EEEEELb1ELb0ELb0ELb1EEEvNS_9BwdParamsE:
.text._ZN10layer_norm13ln_bwd_kernelINS_13Kernel_traitsIf13__nv_bfloat16fS2_fjLj1024ELj1ELj4ELj1ELj16ENS_18Kernel_traits_baseILj1024EfS2_fS2_fjLj128EEEEELb1ELb0ELb0ELb1EEEvNS_9BwdParamsE:
        /* <DEDUP_REMOVED lines=47> */
.L_x_6439:
[----:B------:R-:W-:Y:S01]  /*02f0*/  SHF.L.U32 R0, R2, 0x5, RZ ;  /* 0x0000000502007819 */ /* 0x000fe200000006ff */
[----:B------:R-:W-:-:S03]  /*0300*/  ULDC.64 UR6, c[0x0][0x260] ;  /* 0x0000980000067ab9 */ /* 0x000fc60000000a00 */
[----:B------:R-:W-:-:S04]  /*0310*/  LOP3.LUT R0, R0, 0x3e0, RZ, 0xc0, !PT ;  /* 0x000003e000007812 */ /* 0x000fc800078ec0ff */
[----:B------:R-:W-:-:S04]  /*0320*/  IADD3 R4, P0, R0, UR6, RZ ;  /* 0x0000000600047c10 */ /* 0x000fc8000ff1e0ff */
[----:B------:R-:W-:Y:S01]  /*0330*/  IADD3.X R5, RZ, UR7, RZ, P0, !PT ;  /* 0x00000007ff057c10 */ /* 0x000fe200087fe4ff */
[----:B------:R-:W-:Y:S02]  /*0340*/  ULDC.64 UR6, c[0x0][0x270] ;  /* 0x00009c0000067ab9 */ /* 0x000fe40000000a00 */
[----:B------:R-:W-:Y:S01]  /*0350*/  ISETP.NE.U32.AND P0, PT, RZ, UR6, PT ;  /* 0x00000006ff007c0c */ /* 0x000fe2000bf05070 */
[----:B------:R-:W-:Y:S01]  /*0360*/  ULDC.U8 UR6, c[0x0][0x2a0] ;  /* 0x0000a80000067ab9 */ /* 0x000fe20000000000 */
[----:B------:R-:W-:Y:S01]  /*0370*/  HFMA2.MMA R3, -RZ, RZ, 0, 0 ;  /* 0x00000000ff037435 */ /* 0x000fe200000001ff */
[----:B------:R-:W-:Y:S01]  /*0380*/  BSSY B1, `(.L_x_6441) ;  /* 0x00002f3000017945 */ /* 0x000fe20003800000 */
[----:B------:R-:W5:Y:S01]  /*0390*/  LDG.E.128 R68, desc[UR4][R4.64] ;  /* 0x0000000404447981 */ /* 0x000f62000c1e1d00 */
[----:B------:R-:W-:Y:S02]  /*03a0*/  ISETP.NE.AND.EX P0, PT, RZ, UR7, PT, P0 ;  /* 0x00000007ff007c0c */ /* 0x000fe4000bf05300 */
        /* <DEDUP_REMOVED lines=26> */
[----:B------:R0:W5:Y:S01]  /*0550*/  LDG.E.128 R96, desc[UR4][R4.64+0xc10] ;  /* 0x000c100404607981 */ /* 0x000162000c1e1d00 */
        /* <DEDUP_REMOVED lines=11> */
[----:B------:R-:W-:Y:S02]  /*0610*/  ISETP.NE.AND P4, PT, RZ, UR6, PT ;  /* 0x00000006ff007c0c */ /* 0x000fe4000bf85270 */
[----:B------:R-:W-:-:S11]  /*0620*/  MOV R197, RZ ;  /* 0x000000ff00c57202 */ /* 0x000fd60000000f00 */
.L_x_6443:
[----:B-1----:R-:W0:Y:S01]  /*0630*/  LDC.64 R124, c[0x0][0x250] ;  /* 0x00009400ff7c7b82 */ /* 0x002e220000000a00 */
        /* <DEDUP_REMOVED lines=14> */
[C---:B-1----:R-:W-:Y:S02]  /*0720*/  @P0 LEA R212, P1, R196.reuse, R212, 0x1 ;  /* 0x000000d4c4d40211 */ /* 0x042fe400078208ff */
[C---:B------:R-:W-:Y:S01]  /*0730*/  IADD3 R200, R201.reuse, 0x60, RZ ;  /* 0x00000060c9c87810 */ /* 0x040fe20007ffe0ff */
[C---:B--2---:R-:W-:Y:S01]  /*0740*/  IMAD.WIDE.U32 R140, R201.reuse, 0x20, R208 ;  /* 0x00000020c98c7825 */ /* 0x044fe200078e00d0 */
[----:B------:R-:W-:Y:S01]  /*0750*/  @P0 LEA.HI.X R213, R196, R213, R108, 0x1, P1 ;  /* 0x000000d5c4d50211 */ /* 0x000fe200008f0c6c */
[----:B------:R-:W1:Y:S02]  /*0760*/  LDC.64 R184, c[0x0][0x2c8] ;  /* 0x0000b200ffb87b82 */ /* 0x000e640000000a00 */
[C---:B------:R-:W-:Y:S01]  /*0770*/  IMAD.WIDE.U32 R152, R202.reuse, 0x20, R208 ;  /* 0x00000020ca987825 */ /* 0x040fe200078e00d0 */
[----:B------:R-:W2:Y:S03]  /*0780*/  LDG.E.128 R108, desc[UR4][R140.64] ;  /* 0x000000048c6c7981 */ /* 0x000ea6000c1e1d00 */
[--C-:B---3--:R-:W-:Y:S01]  /*0790*/  IMAD.WIDE.U32 R112, R201, 0x10, R148.reuse ;  /* 0x00000010c9707825 */ /* 0x108fe200078e0094 */
[----:B------:R-:W3:Y:S03]  /*07a0*/  LDG.E.128 R120, desc[UR4][R152.64] ;  /* 0x0000000498787981 */ /* 0x000ee6000c1e1d00 */
[----:B------:R-:W-:Y:S01]  /*07b0*/  IMAD.WIDE.U32 R126, R202, 0x10, R148 ;  /* 0x00000010ca7e7825 */ /* 0x000fe200078e0094 */
[----:B------:R-:W3:Y:S03]  /*07c0*/  @P0 LDG.E.U16 R212, desc[UR4][R212.64] ;  /* 0x00000004d4d40981 */ /* 0x000ee6000c1e1500 */
[C-C-:B------:R-:W-:Y:S01]  /*07d0*/  IMAD.WIDE.U32 R182, R199.reuse, 0x20, R208.reuse ;  /* 0x00000020c7b67825 */ /* 0x140fe200078e00d0 */
[----:B------:R-:W3:Y:S03]  /*07e0*/  LDG.E.128 R112, desc[UR4][R112.64] ;  /* 0x0000000470707981 */ /* 0x000ee6000c1e1d00 */
[----:B------:R-:W-:Y:S01]  /*07f0*/  IMAD.WIDE.U32 R208, R200, 0x20, R208 ;  /* 0x00000020c8d07825 */ /* 0x000fe200078e00d0 */
[----:B------:R-:W3:Y:S03]  /*0800*/  LDG.E.128 R116, desc[UR4][R140.64+0x10] ;  /* 0x000010048c747981 */ /* 0x000ee6000c1e1d00 */
[----:B0-----:R-:W-:Y:S01]  /*0810*/  IMAD.WIDE R210, R196, 0x4, R210 ;  /* 0x00000004c4d27825 */ /* 0x001fe200078e02d2 */
[----:B------:R-:W3:Y:S04]  /*0820*/  LDG.E.128 R124, desc[UR4][R126.64] ;  /* 0x000000047e7c7981 */ /* 0x000ee8000c1e1d00 */
[----:B------:R-:W3:Y:S01]  /*0830*/  LDG.E.128 R128, desc[UR4][R152.64+0x10] ;  /* 0x0000100498807981 */ /* 0x000ee2000c1e1d00 */
[----:B------:R-:W-:-:S03]  /*0840*/  IMAD.WIDE.U32 R136, R199, 0x10, R148 ;  /* 0x00000010c7887825 */ /* 0x000fc600078e0094 */
[----:B------:R-:W3:Y:S04]  /*0850*/  LDG.E.128 R132, desc[UR4][R182.64] ;  /* 0x00000004b6847981 */ /* 0x000ee8000c1e1d00 */
[----:B------:R0:W3:Y:S04]  /*0860*/  LDG.E.128 R140, desc[UR4][R182.64+0x10] ;  /* 0x00001004b68c7981 */ /* 0x0000e8000c1e1d00 */
[----:B------:R-:W3:Y:S04]  /*0870*/  LDG.E.128 R144, desc[UR4][R208.64] ;  /* 0x00000004d0907981 */ /* 0x000ee8000c1e1d00 */
[----:B------:R0:W3:Y:S01]  /*0880*/  LDG.E.128 R152, desc[UR4][R208.64+0x10] ;  /* 0x00001004d0987981 */ /* 0x0000e2000c1e1d00 */
[----:B------:R-:W-:Y:S01]  /*0890*/  IMAD.WIDE.U32 R148, R200, 0x10, R148 ;  /* 0x00000010c8947825 */ /* 0x000fe200078e0094 */
[----:B-1----:R-:W-:Y:S01]  /*08a0*/  ISETP.NE.U32.AND P1, PT, R184, RZ, PT ;  /* 0x000000ffb800720c */ /* 0x002fe20003f25070 */
[----:B0-----:R-:W0:Y:S01]  /*08b0*/  LDC.64 R182, c[0x0][0x240] ;  /* 0x00009000ffb67b82 */ /* 0x001e220000000a00 */
[----:B------:R1:W3:Y:S04]  /*08c0*/  LDG.E R203, desc[UR4][R210.64] ;  /* 0x00000004d2cb7981 */ /* 0x0002e8000c1e1900 */
[----:B------:R-:W3:Y:S04]  /*08d0*/  LDG.E.128 R136, desc[UR4][R136.64] ;  /* 0x0000000488887981 */ /* 0x000ee8000c1e1d00 */
[----:B------:R-:W3:Y:S01]  /*08e0*/  LDG.E.128 R148, desc[UR4][R148.64] ;  /* 0x0000000494947981 */ /* 0x000ee2000c1e1d00 */
[----:B------:R-:W-:-:S13]  /*08f0*/  ISETP.NE.AND.EX P1, PT, R185, RZ, PT, P1 ;  /* 0x000000ffb900720c */ /* 0x000fda0003f25310 */
[----:B------:R-:W1:Y:S08]  /*0900*/  @P1 LDC.64 R190, c[0x0][0x2c8] ;  /* 0x0000b200ffbe1b82 */ /* 0x000e700000000a00 */
[----:B------:R-:W0:Y:S08]  /*0910*/  @P1 LDC.64 R188, c[0x0][0x2c8] ;  /* 0x0000b200ffbc1b82 */ /* 0x000e300000000a00 */
[----:B------:R-:W0:Y:S01]  /*0920*/  @P1 LDC.64 R186, c[0x0][0x2c8] ;  /* 0x0000b200ffba1b82 */ /* 0x000e220000000a00 */
[----:B-1----:R-:W-:-:S07]  /*0930*/  @P1 IMAD.WIDE.U32 R204, R201, 0x20, R190 ;  /* 0x00000020c9cc1825 */ /* 0x002fce00078e00be */
[----:B------:R-:W1:Y:S01]  /*0940*/  @P1 LDC.64 R206, c[0x0][0x2c8] ;  /* 0x0000b200ffce1b82 */ /* 0x000e620000000a00 */
[C---:B0-----:R-:W-:Y:S01]  /*0950*/  IMAD.WIDE.U32 R190, R199.reuse, 0x8, R182 ;  /* 0x00000008c7be7825 */ /* 0x041fe200078e00b6 */
[----:B-----5:R-:W5:Y:S03]  /*0960*/  @P1 LDG.E.128 R64, desc[UR4][R204.64] ;  /* 0x00000004cc401981 */ /* 0x020f66000c1e1d00 */
[C---:B------:R-:W-:Y:S01]  /*0970*/  @P1 IMAD.WIDE.U32 R208, R202.reuse, 0x20, R188 ;  /* 0x00000020cad01825 */ /* 0x040fe200078e00bc */
[----:B------:R2:W5:Y:S03]  /*0980*/  @P1 LDG.E.128 R60, desc[UR4][R204.64+0x10] ;  /* 0x00001004cc3c1981 */ /* 0x000566000c1e1d00 */
[----:B------:R-:W-:Y:S01]  /*0990*/  IMAD.WIDE.U32 R188, R202, 0x8, R182 ;  /* 0x00000008cabc7825 */ /* 0x000fe200078e00b6 */
[----:B------:R-:W5:Y:S03]  /*09a0*/  LDG.E.64 R190, desc[UR4][R190.64] ;  /* 0x00000004bebe7981 */ /* 0x000f66000c1e1b00 */
[----:B------:R-:W-:Y:S01]  /*09b0*/  @P1 IMAD.WIDE.U32 R210, R199, 0x20, R186 ;  /* 0x00000020c7d21825 */ /* 0x000fe200078e00ba */
[----:B------:R-:W5:Y:S03]  /*09c0*/  @P1 LDG.E.128 R56, desc[UR4][R208.64] ;  /* 0x00000004d0381981 */ /* 0x000f66000c1e1d00 */
[--C-:B------:R-:W-:Y:S01]  /*09d0*/  IMAD.WIDE.U32 R186, R201, 0x8, R182.reuse ;  /* 0x00000008c9ba7825 */ /* 0x100fe200078e00b6 */
[----:B------:R-:W5:Y:S03]  /*09e0*/  LDG.E.64 R188, desc[UR4][R188.64] ;  /* 0x00000004bcbc7981 */ /* 0x000f66000c1e1b00 */
[C---:B------:R-:W-:Y:S01]  /*09f0*/  IMAD.WIDE.U32 R182, R200.reuse, 0x8, R182 ;  /* 0x00000008c8b67825 */ /* 0x040fe200078e00b6 */
[----:B------:R-:W5:Y:S04]  /*0a00*/  @P1 LDG.E.128 R52, desc[UR4][R208.64+0x10] ;  /* 0x00001004d0341981 */ /* 0x000f68000c1e1d00 */
[----:B------:R-:W5:Y:S04]  /*0a10*/  LDG.E.64 R186, desc[UR4][R186.64] ;  /* 0x00000004baba7981 */ /* 0x000f68000c1e1b00 */
[----:B------:R-:W5:Y:S01]  /*0a20*/  LDG.E.64 R182, desc[UR4][R182.64] ;  /* 0x00000004b6b67981 */ /* 0x000f62000c1e1b00 */
[----:B-1----:R-:W-:Y:S01]  /*0a30*/  @P1 IMAD.WIDE.U32 R206, R200, 0x20, R206 ;  /* 0x00000020c8ce1825 */ /* 0x002fe200078e00ce */
[----:B------:R-:W-:-:S02]  /*0a40*/  MOV R198, 0x3f800000 ;  /* 0x3f80000000c67802 */ /* 0x000fc40000000f00 */
[----:B------:R-:W5:Y:S04]  /*0a50*/  @P1 LDG.E.128 R48, desc[UR4][R210.64] ;  /* 0x00000004d2301981 */ /* 0x000f68000c1e1d00 */
[----:B------:R-:W5:Y:S04]  /*0a60*/  @P1 LDG.E.128 R44, desc[UR4][R210.64+0x10] ;  /* 0x00001004d22c1981 */ /* 0x000f68000c1e1d00 */
[----:B------:R-:W5:Y:S04]  /*0a70*/  @P1 LDG.E.128 R40, desc[UR4][R206.64] ;  /* 0x00000004ce281981 */ /* 0x000f68000c1e1d00 */
[----:B------:R0:W5:Y:S01]  /*0a80*/  @P1 LDG.E.128 R36, desc[UR4][R206.64+0x10] ;  /* 0x00001004ce241981 */ /* 0x000162000c1e1d00 */
[----:B------:R-:W-:Y:S01]  /*0a90*/  UMOV UR6, 0xffffffff ;  /* 0xffffffff00067882 */ /* 0x000fe20000000000 */
[----:B----4-:R-:W-:-:S05]  /*0aa0*/  FSEL R0, R0, RZ, !P4 ;  /* 0x000000ff00007208 */ /* 0x010fca0006000000 */
[C---:B--2---:R-:W-:Y:S01]  /*0ab0*/  FADD.FTZ R204, -R0.reuse, R108 ;  /* 0x0000006c00cc7221 */ /* 0x044fe20000010100 */
[C---:B------:R-:W-:Y:S01]  /*0ac0*/  FADD.FTZ R108, -R0.reuse, R109 ;  /* 0x0000006d006c7221 */ /* 0x040fe20000010100 */
[C---:B------:R-:W-:Y:S01]  /*0ad0*/  FADD.FTZ R110, -R0.reuse, R110 ;  /* 0x0000006e006e7221 */ /* 0x040fe20000010100 */
[C---:B---3--:R-:W-:Y:S01]  /*0ae0*/  FADD.FTZ R214, -R0.reuse, R123 ;  /* 0x0000007b00d67221 */ /* 0x048fe20000010100 */
[C---:B0-----:R-:W-:Y:S01]  /*0af0*/  FADD.FTZ R206, -R0.reuse, R111 ;  /* 0x0000006f00ce7221 */ /* 0x041fe20000010100 */
[C---:B------:R-:W-:Y:S01]  /*0b00*/  FADD.FTZ R120, -R0.reuse, R120 ;  /* 0x0000007800787221 */ /* 0x040fe20000010100 */
[----:B------:R-:W-:Y:S01]  /*0b10*/  FADD.FTZ R122, -R0, R122 ;  /* 0x0000007a007a7221 */ /* 0x000fe20000010100 */
[----:B------:R-:W-:Y:S01]  /*0b20*/  @P0 SHF.L.U32 R198, R212, 0x10, RZ ;  /* 0x00000010d4c60819 */ /* 0x000fe200000006ff */
[----:B------:R-:W-:Y:S01]  /*0b30*/  FADD.FTZ R212, -R0, R121 ;  /* 0x0000007900d47221 */ /* 0x000fe20000010100 */
[C---:B------:R-:W-:Y:S02]  /*0b40*/  PRMT R109, R112.reuse, 0x7632, R109 ;  /* 0x00007632706d7816 */ /* 0x040fe4000000006d */
[----:B------:R-:W-:Y:S01]  /*0b50*/  SHF.L.U32 R112, R112, 0x10, RZ ;  /* 0x0000001070707819 */ /* 0x000fe200000006ff */
[C---:B------:R-:W-:Y:S01]  /*0b60*/  FADD.FTZ R116, -R0.reuse, R116 ;  /* 0x0000007400747221 */ /* 0x040fe20000010100 */
[C---:B------:R-:W-:Y:S01]  /*0b70*/  FADD.FTZ R208, -R0.reuse, R117 ;  /* 0x0000007500d07221 */ /* 0x040fe20000010100 */
[C---:B------:R-:W-:Y:S01]  /*0b80*/  FADD.FTZ R118, -R0.reuse, R118 ;  /* 0x0000007600767221 */ /* 0x040fe20000010100 */
[----:B------:R-:W-:Y:S01]  /*0b90*/  FADD.FTZ R210, -R0, R119 ;  /* 0x0000007700d27221 */ /* 0x000fe20000010100 */
[----:B------:R-:W-:-:S02]  /*0ba0*/  PRMT R123, R126, 0x7632, R123 ;  /* 0x000076327e7b7816 */ /* 0x000fc4000000007b */
        /* <DEDUP_REMOVED lines=22> */
[----:B------:R-:W-:Y:S01]  /*0d10*/  PRMT R111, R113, 0x7632, R111 ;  /* 0x00007632716f7816 */ /* 0x000fe2000000006f */
[----:B------:R-:W-:Y:S01]  /*0d20*/  FADD.FTZ R195, R112, R195 ;  /* 0x000000c370c37221 */ /* 0x000fe20000010000 */
[----:B------:R-:W-:Y:S01]  /*0d30*/  SHF.L.U32 R204, R109, 0x10, RZ ;  /* 0x000000106dcc7819 */ /* 0x000fe200000006ff */
[-C--:B------:R-:W-:Y:S01]  /*0d40*/  FFMA.FTZ R197, R0, R112.reuse, R197 ;  /* 0x0000007000c57223 */ /* 0x080fe200000100c5 */
[C---:B------:R-:W-:Y:S01]  /*0d50*/  PRMT R207, R115.reuse, 0x7632, R207 ;  /* 0x0000763273cf7816 */ /* 0x040fe200000000cf */
[----:B------:R-:W-:Y:S01]  /*0d60*/  FMUL.FTZ R109, R68, R112 ;  /* 0x00000070446d7220 */ /* 0x000fe20000410000 */
[----:B------:R-:W-:-:S02]  /*0d70*/  SHF.L.U32 R115, R115, 0x10, RZ ;  /* 0x0000001073737819 */ /* 0x000fc400000006ff */
[----:B------:R-:W-:Y:S01]  /*0d80*/  SHF.L.U32 R112, R111, 0x10, RZ ;  /* 0x000000106f707819 */ /* 0x000fe200000006ff */
[C---:B------:R-:W-:Y:S01]  /*0d90*/  FMUL.FTZ R111, R203.reuse, R118 ;  /* 0x00000076cb6f7220 */ /* 0x040fe20000410000 */
[----:B------:R-:W-:Y:S01]  /*0da0*/  PRMT R205, R114, 0x7632, R205 ;  /* 0x0000763272cd7816 */ /* 0x000fe200000000cd */
[----:B------:R-:W-:Y:S01]  /*0db0*/  FMUL.FTZ R153, R203, R110 ;  /* 0x0000006ecb997220 */ /* 0x000fe20000410000 */
[----:B------:R-:W-:Y:S02]  /*0dc0*/  SHF.L.U32 R113, R113, 0x10, RZ ;  /* 0x0000001071717819 */ /* 0x000fe400000006ff */
[C---:B------:R-:W-:Y:S02]  /*0dd0*/  PRMT R129, R136.reuse, 0x7632, R129 ;  /* 0x0000763288817816 */ /* 0x040fe40000000081 */
[----:B------:R-:W-:Y:S02]  /*0de0*/  SHF.L.U32 R131, R136, 0x10, RZ ;  /* 0x0000001088837819 */ /* 0x000fe400000006ff */
[----:B------:R-:W-:-:S02]  /*0df0*/  PRMT R135, R138, 0x7632, R135 ;  /* 0x000076328a877816 */ /* 0x000fc40000000087 */
[----:B------:R-:W-:Y:S01]  /*0e00*/  SHF.L.U32 R211, R138, 0x10, RZ ;  /* 0x000000108ad37819 */ /* 0x000fe200000006ff */
[----:B------:R-:W-:Y:S01]  /*0e10*/  FMUL.FTZ R116, R203, R116 ;  /* 0x00000074cb747220 */ /* 0x000fe20000410000 */
[----:B------:R-:W-:Y:S02]  /*0e20*/  SHF.L.U32 R114, R114, 0x10, RZ ;  /* 0x0000001072727819 */ /* 0x000fe400000006ff */
[C---:B------:R-:W-:Y:S02]  /*0e30*/  PRMT R136, R139.reuse, 0x7632, R136 ;  /* 0x000076328b887816 */ /* 0x040fe40000000088 */
[----:B------:R-:W-:Y:S01]  /*0e40*/  SHF.L.U32 R138, R139, 0x10, RZ ;  /* 0x000000108b8a7819 */ /* 0x000fe200000006ff */
[----:B------:R-:W-:Y:S01]  /*0e50*/  FMUL.FTZ R155, R203, R206 ;  /* 0x000000cecb9b7220 */ /* 0x000fe20000410000 */
[C---:B------:R-:W-:Y:S01]  /*0e60*/  PRMT R139, R148.reuse, 0x7632, R139 ;  /* 0x00007632948b7816 */ /* 0x040fe2000000008b */
[----:B------:R-:W-:Y:S01]  /*0e70*/  FADD.FTZ R29, R115, R29 ;  /* 0x0000001d731d7221 */ /* 0x000fe20000010000 */
[----:B------:R-:W-:Y:S01]  /*0e80*/  SHF.L.U32 R141, R148, 0x10, RZ ;  /* 0x00000010948d7819 */ /* 0x000fe200000006ff */
[-C--:B------:R-:W-:Y:S01]  /*0e90*/  FFMA.FTZ R16, R111, R115.reuse, R16 ;  /* 0x000000736f107223 */ /* 0x080fe20000010010 */
[C---:B------:R-:W-:Y:S01]  /*0ea0*/  PRMT R147, R151.reuse, 0x7632, R147 ;  /* 0x0000763297937816 */ /* 0x040fe20000000093 */
[----:B------:R-:W-:Y:S01]  /*0eb0*/  FMUL.FTZ R110, R74, R115 ;  /* 0x000000734a6e7220 */ /* 0x000fe20000410000 */
[----:B------:R-:W-:Y:S01]  /*0ec0*/  SHF.L.U32 R148, R151, 0x10, RZ ;  /* 0x0000001097947819 */ /* 0x000fe200000006ff */
[----:B------:R-:W-:Y:S01]  /*0ed0*/  FMUL.FTZ R151, R203, R108 ;  /* 0x0000006ccb977220 */ /* 0x000fe20000410000 */
[----:B------:R-:W-:Y:S01]  /*0ee0*/  SHF.L.U32 R205, R205, 0x10, RZ ;  /* 0x00000010cdcd7819 */ /* 0x000fe200000006ff */
[----:B------:R-:W-:Y:S01]  /*0ef0*/  FMUL.FTZ R115, R203, R208 ;  /* 0x000000d0cb737220 */ /* 0x000fe20000410000 */
[----:B------:R-:W-:Y:S01]  /*0f00*/  SHF.L.U32 R206, R207, 0x10, RZ ;  /* 0x00000010cfce7819 */ /* 0x000fe200000006ff */
[----:B------:R-:W-:Y:S01]  /*0f10*/  FMUL.FTZ R118, R69, R204 ;  /* 0x000000cc45767220 */ /* 0x000fe20000410000 */
[----:B------:R-:W-:Y:S01]  /*0f20*/  FADD.FTZ R219, RZ, R109 ;  /* 0x0000006dffdb7221 */ /* 0x000fe20000010000 */
[----:B------:R-:W-:Y:S01]  /*0f30*/  FADD.FTZ R181, R113, R181 ;  /* 0x000000b571b57221 */ /* 0x000fe20000010000 */
[-C--:B------:R-:W-:Y:S01]  /*0f40*/  FFMA.FTZ R192, R153, R113.reuse, R192 ;  /* 0x0000007199c07223 */ /* 0x080fe200000100c0 */
[----:B------:R-:W-:Y:S01]  /*0f50*/  FMUL.FTZ R108, R70, R113 ;  /* 0x00000071466c7220 */ /* 0x000fe20000410000 */
[----:B------:R-:W-:Y:S01]  /*0f60*/  FMUL.FTZ R210, R203, R210 ;  /* 0x000000d2cbd27220 */ /* 0x000fe20000410000 */
[----:B------:R-:W-:Y:S01]  /*0f70*/  FFMA.FTZ R234, R0, R109, RZ ;  /* 0x0000006d00ea7223 */ /* 0x000fe200000100ff */
[----:B------:R-:W-:Y:S01]  /*0f80*/  PRMT R117, R124, 0x7632, R117 ;  /* 0x000076327c757816 */ /* 0x000fe20000000075 */
[----:B------:R-:W-:Y:S01]  /*0f90*/  FADD.FTZ R31, R114, R31 ;  /* 0x0000001f721f7221 */ /* 0x000fe20000010000 */
[-C--:B------:R-:W-:Y:S01]  /*0fa0*/  FFMA.FTZ R33, R116, R114.reuse, R33 ;  /* 0x0000007274217223 */ /* 0x080fe20000010021 */
[----:B------:R-:W-:Y:S01]  /*0fb0*/  FMUL.FTZ R113, R72, R114 ;  /* 0x0000007248717220 */ /* 0x000fe20000410000 */
[-C--:B------:R-:W-:Y:S01]  /*0fc0*/  FFMA.FTZ R180, R155, R112.reuse, R180 ;  /* 0x000000709bb47223 */ /* 0x080fe200000100b4 */
[----:B------:R-:W-:Y:S01]  /*0fd0*/  FADD.FTZ R179, R112, R179 ;  /* 0x000000b370b37221 */ /* 0x000fe20000010000 */
[----:B------:R-:W-:Y:S01]  /*0fe0*/  FMUL.FTZ R114, R71, R112 ;  /* 0x0000007047727220 */ /* 0x000fe20000410000 */
[----:B------:R-:W-:Y:S01]  /*0ff0*/  SHF.L.U32 R119, R124, 0x10, RZ ;  /* 0x000000107c777819 */ /* 0x000fe200000006ff */
[----:B------:R-:W-:Y:S01]  /*1000*/  FADD.FTZ R34, R205, R34 ;  /* 0x00000022cd227221 */ /* 0x000fe20000010000 */
[-C--:B------:R-:W-:Y:S01]  /*1010*/  FFMA.FTZ R18, R115, R205.reuse, R18 ;  /* 0x000000cd73127223 */ /* 0x080fe20000010012 */
[----:B------:R-:W-:Y:S01]  /*1020*/  FMUL.FTZ R112, R73, R205 ;  /* 0x000000cd49707220 */ /* 0x000fe20000410000 */
[----:B------:R-:W-:Y:S01]  /*1030*/  FADD.FTZ R219, R219, R118 ;  /* 0x00000076dbdb7221 */ /* 0x000fe20000010000 */
[----:B------:R-:W-:Y:S01]  /*1040*/  PRMT R124, R127, 0x7632, R124 ;  /* 0x000076327f7c7816 */ /* 0x000fe2000000007c */
[----:B------:R-:W-:Y:S01]  /*1050*/  FADD.FTZ R35, R206, R35 ;  /* 0x00000023ce237221 */ /* 0x000fe20000010000 */
[-C--:B------:R-:W-:Y:S01]  /*1060*/  FFMA.FTZ R17, R210, R206.reuse, R17 ;  /* 0x000000ced2117223 */ /* 0x080fe20000010011 */
[----:B------:R-:W-:Y:S01]  /*1070*/  FMUL.FTZ R205, R75, R206 ;  /* 0x000000ce4bcd7220 */ /* 0x000fe20000410000 */
[----:B------:R-:W-:Y:S01]  /*1080*/  FFMA.FTZ R234, R151, R118, R234 ;  /* 0x0000007697ea7223 */ /* 0x000fe200000100ea */
[----:B------:R-:W-:-:S02]  /*1090*/  SHF.L.U32 R127, R127, 0x10, RZ ;  /* 0x000000107f7f7819 */ /* 0x000fc400000006ff */
[----:B------:R-:W-:Y:S01]  /*10a0*/  SHF.L.U32 R206, R117, 0x10, RZ ;  /* 0x0000001075ce7819 */ /* 0x000fe200000006ff */
[----:B------:R-:W-:Y:S01]  /*10b0*/  FMUL.FTZ R117, R203, R130 ;  /* 0x00000082cb757220 */ /* 0x000fe20000410000 */
[----:B------:R-:W-:Y:S01]  /*10c0*/  FADD.FTZ R219, R219, R108 ;  /* 0x0000006cdbdb7221 */ /* 0x000fe20000010000 */
[----:B------:R-:W-:Y:S01]  /*10d0*/  PRMT R133, R137, 0x7632, R133 ;  /* 0x0000763289857816 */ /* 0x000fe20000000085 */
[----:B------:R-:W-:Y:S01]  /*10e0*/  FMUL.FTZ R207, R203, R212 ;  /* 0x000000d4cbcf7220 */ /* 0x000fe20000410000 */
[----:B------:R-:W-:Y:S01]  /*10f0*/  FFMA.FTZ R234, R153, R108, R234 ;  /* 0x0000006c99ea7223 */ /* 0x000fe200000100ea */
[----:B------:R-:W-:Y:S01]  /*1100*/  SHF.L.U32 R212, R124, 0x10, RZ ;  /* 0x000000107cd47819 */ /* 0x000fe200000006ff */
[----:B------:R-:W-:Y:S01]  /*1110*/  FADD.FTZ R23, R127, R23 ;  /* 0x000000177f177221 */ /* 0x000fe20000010000 */
[-C--:B------:R-:W-:Y:S01]  /*1120*/  FFMA.FTZ R10, R117, R127.reuse, R10 ;  /* 0x0000007f750a7223 */ /* 0x080fe2000001000a */
[----:B------:R-:W-:Y:S01]  /*1130*/  FMUL.FTZ R124, R82, R127 ;  /* 0x0000007f527c7220 */ /* 0x000fe20000410000 */
[C---:B------:R-:W-:Y:S01]  /*1140*/  FMUL.FTZ R213, R203.reuse, R134 ;  /* 0x00000086cbd57220 */ /* 0x040fe20000410000 */
[----:B------:R-:W-:Y:S01]  /*1150*/  FMUL.FTZ R127, R203, R218 ;  /* 0x000000dacb7f7220 */ /* 0x000fe20000410000 */
[----:B------:R-:W-:Y:S01]  /*1160*/  FADD.FTZ R134, R219, R114 ;  /* 0x00000072db867221 */ /* 0x000fe20000010000 */
[----:B------:R-:W-:Y:S01]  /*1170*/  SHF.L.U32 R218, R133, 0x10, RZ ;  /* 0x0000001085da7819 */ /* 0x000fe200000006ff */
[----:B------:R-:W-:Y:S01]  /*1180*/  FFMA.FTZ R219, R155, R114, R234 ;  /* 0x000000729bdb7223 */ /* 0x000fe200000100ea */
[----:B------:R-:W-:Y:S01]  /*1190*/  FMUL.FTZ R133, R203, R144 ;  /* 0x00000090cb857220 */ /* 0x000fe20000410000 */
[----:B------:R-:W-:Y:S01]  /*11a0*/  SHF.L.U32 R144, R139, 0x10, RZ ;  /* 0x000000108b907819 */ /* 0x000fe200000006ff */
[----:B------:R-:W-:Y:S01]  /*11b0*/  FADD.FTZ R139, R134, R113 ;  /* 0x00000071868b7221 */ /* 0x000fe20000010000 */
[----:B------:R-:W-:-:S02]  /*11c0*/  PRMT R121, R125, 0x7632, R121 ;  /* 0x000076327d797816 */ /* 0x000fc40000000079 */
[----:B------:R-:W-:Y:S01]  /*11d0*/  SHF.L.U32 R217, R136, 0x10, RZ ;  /* 0x0000001088d97819 */ /* 0x000fe200000006ff */
        /* <DEDUP_REMOVED lines=25> */
[-C--:B------:R-:W-:Y:S01]  /*1370*/  FMUL.FTZ R138, R77, R206.reuse ;  /* 0x000000ce4d8a7220 */ /* 0x080fe20000410000 */
[----:B------:R-:W-:Y:S01]  /*1380*/  FADD.FTZ R139, R136, R119 ;  /* 0x00000077888b7221 */ /* 0x000fe20000010000 */
[----:B------:R-:W-:Y:S01]  /*1390*/  FFMA.FTZ R136, R120, R119, R141 ;  /* 0x0000007778887223 */ /* 0x000fe2000001008d */
[----:B------:R-:W-:Y:S01]  /*13a0*/  PRMT R143, R149, 0x7632, R143 ;  /* 0x00007632958f7816 */ /* 0x000fe2000000008f */
[----:B------:R-:W-:Y:S01]  /*13b0*/  FADD.FTZ R14, R125, R14 ;  /* 0x0000000e7d0e7221 */ /* 0x000fe20000010000 */
[-C--:B------:R-:W-:Y:S01]  /*13c0*/  FFMA.FTZ R13, R122, R125.reuse, R13 ;  /* 0x0000007d7a0d7223 */ /* 0x080fe2000001000d */
[----:B------:R-:W-:Y:S01]  /*13d0*/  FFMA.FTZ R162, R207, R206, R162 ;  /* 0x000000cecfa27223 */ /* 0x000fe200000100a2 */
[----:B------:R-:W-:Y:S01]  /*13e0*/  FADD.FTZ R28, R206, R28 ;  /* 0x0000001cce1c7221 */ /* 0x000fe20000010000 */
[----:B------:R-:W-:Y:S01]  /*13f0*/  FMUL.FTZ R125, R78, R125 ;  /* 0x0000007d4e7d7220 */ /* 0x000fe20000410000 */
[----:B------:R-:W-:Y:S01]  /*1400*/  FADD.FTZ R206, R139, R138 ;  /* 0x0000008a8bce7221 */ /* 0x000fe20000010000 */
[----:B------:R-:W-:Y:S01]  /*1410*/  FFMA.FTZ R139, R207, R138, R136 ;  /* 0x0000008acf8b7223 */ /* 0x000fe20000010088 */
[----:B------:R-:W-:Y:S01]  /*1420*/  FMUL.FTZ R128, R203, R128 ;  /* 0x00000080cb807220 */ /* 0x000fe20000410000 */
[----:B------:R-:W-:Y:S01]  /*1430*/  SHF.L.U32 R219, R143, 0x10, RZ ;  /* 0x000000108fdb7819 */ /* 0x000fe200000006ff */
        /* <DEDUP_REMOVED lines=16> */
[----:B------:R-:W-:-:S02]  /*1540*/  FADD.FTZ R145, R136, R141 ;  /* 0x0000008d88917221 */ /* 0x000fc40000010000 */
[----:B------:R-:W-:Y:S01]  /*1550*/  FFMA.FTZ R136, R126, R141, R139 ;  /* 0x0000008d7e887223 */ /* 0x000fe2000001008b */
        /* <DEDUP_REMOVED lines=19> */
[C---:B------:R-:W-:Y:S01]  /*1690*/  FMUL.FTZ R140, R203.reuse, R140 ;  /* 0x0000008ccb8c7220 */ /* 0x040fe20000410000 */
        /* <DEDUP_REMOVED lines=9> */
[----:B------:R-:W-:Y:S01]  /*1730*/  FADD.FTZ R165, R150, R165 ;  /* 0x000000a596a57221 */ /* 0x000fe20000010000 */
        /* <DEDUP_REMOVED lines=33> */
[----:B------:R-:W-:Y:S01]  /*1950*/  FADD.FTZ R32, R208, R32 ;  /* 0x00000020d0207221 */ /* 0x000fe20000010000 */
[----:B------:R-:W-:Y:S01]  /*1960*/  FFMA.FTZ R11, R126, R208, R11 ;  /* 0x000000d07e0b7223 */ /* 0x000fe2000001000b */
        /* <DEDUP_REMOVED lines=21> */
[----:B------:R-:W-:Y:S01]  /*1ac0*/  FADD.FTZ R148, R221, R206 ;  /* 0x000000cedd947221 */ /* 0x000fe20000010000 */
[----:B------:R-:W-:Y:S01]  /*1ad0*/  FFMA.FTZ R221, R217, R206, R150 ;  /* 0x000000ced9dd7223 */ /* 0x000fe20000010096 */
[----:B------:R-:W-:-:S02]  /*1ae0*/  FMUL.FTZ R232, R203, R232 ;  /* 0x000000e8cbe87220 */ /* 0x000fc40000410000 */
        /* <DEDUP_REMOVED lines=32> */
.L_x_6455:
[----:B-1----:R-:W-:Y:S01]  /*1cf0*/  FADD.FTZ R147, R148, R147 ;  /* 0x0000009394937221 */ /* 0x002fe20000010000 */
[----:B--2---:R-:W-:Y:S01]  /*1d00*/  FADD.FTZ R208, R150, R221 ;  /* 0x000000dd96d07221 */ /* 0x004fe20000010000 */
[----:B------:R-:W-:Y:S02]  /*1d10*/  ISETP.NE.U32.AND P2, PT, R184, RZ, PT ;  /* 0x000000ffb800720c */ /* 0x000fe40003f45070 */
[----:B------:R-:W-:Y:S01]  /*1d20*/  FMUL.FTZ R147, R147, UR9 ;  /* 0x0000000993937c20 */ /* 0x000fe20008410000 */
[----:B------:R-:W-:Y:S01]  /*1d30*/  FMUL.FTZ R208, R208, UR9 ;  /* 0x00000009d0d07c20 */ /* 0x000fe20008410000 */
[----:B------:R-:W-:Y:S02]  /*1d40*/  ISETP.NE.AND.EX P2, PT, R185, RZ, PT, P2 ;  /* 0x000000ffb900720c */ /* 0x000fe40003f45320 */
[----:B-----5:R-:W-:Y:S02]  /*1d50*/  LOP3.LUT P5, RZ, R186, 0xff0000, RZ, 0xc0, !PT ;  /* 0x00ff0000baff7812 */ /* 0x020fe400078ac0ff */
[----:B------:R-:W-:-:S02]  /*1d60*/  FSEL R221, R147, RZ, !P4 ;  /* 0x000000ff93dd7208 */ /* 0x000fc40006000000 */
[----:B------:R-:W-:Y:S02]  /*1d70*/  MOV R147, R186 ;  /* 0x000000ba00937202 */ /* 0x000fe40000000f00 */
[----:B------:R-:W-:Y:S01]  /*1d80*/  LOP3.LUT P3, RZ, R186, 0xff000000, RZ, 0xc0, !PT ;  /* 0xff000000baff7812 */ /* 0x000fe2000786c0ff */
        /* <DEDUP_REMOVED lines=9> */
[C---:B------:R-:W-:Y:S01]  /*1e20*/  FMUL.FTZ R185, R203.reuse, R108 ;  /* 0x0000006ccbb97220 */ /* 0x040fe20000410000 */
[C---:B------:R-:W-:Y:S01]  /*1e30*/  FMUL.FTZ R153, R203.reuse, R116 ;  /* 0x00000074cb997220 */ /* 0x040fe20000410000 */
[----:B------:R-:W-:Y:S01]  /*1e40*/  FMUL.FTZ R114, R203, R114 ;  /* 0x00000072cb727220 */ /* 0x000fe20000410000 */
[----:B------:R-:W-:Y:S01]  /*1e50*/  @P2 FADD.FTZ R225, R64, R225 ;  /* 0x000000e140e12221 */ /* 0x000fe20000010000 */
[----:B------:R-:W-:Y:S01]  /*1e60*/  FFMA.FTZ R151, R151, R208, R221 ;  /* 0x000000d097977223 */ /* 0x000fe200000100dd */
[----:B------:R-:W-:Y:S01]  /*1e70*/  @P2 FADD.FTZ R185, R66, R185 ;  /* 0x000000b942b92221 */ /* 0x000fe20000010000 */
[----:B------:R-:W-:Y:S01]  /*1e80*/  @P2 FADD.FTZ R153, R60, R153 ;  /* 0x000000993c992221 */ /* 0x000fe20000010000 */
[-C--:B------:R-:W-:Y:S01]  /*1e90*/  FMUL.FTZ R0, R225, R198.reuse ;  /* 0x000000c6e1007220 */ /* 0x080fe20000410000 */
[----:B------:R-:W-:Y:S01]  /*1ea0*/  @P2 FADD.FTZ R114, R67, R114 ;  /* 0x0000007243722221 */ /* 0x000fe20000010000 */
[----:B------:R-:W-:Y:S01]  /*1eb0*/  LOP3.LUT P6, RZ, R147, 0xff, RZ, 0xc0, !PT ;  /* 0x000000ff93ff7812 */ /* 0x000fe200078cc0ff */
[----:B------:R-:W-:Y:S01]  /*1ec0*/  FADD.FTZ R118, R118, -R151 ;  /* 0x8000009776767221 */ /* 0x000fe20000010000 */
[----:B------:R-:W-:Y:S01]  /*1ed0*/  FMUL.FTZ R0, R0, UR12 ;  /* 0x0000000c00007c20 */ /* 0x000fe20008410000 */
[-C--:B------:R-:W-:Y:S01]  /*1ee0*/  FMUL.FTZ R109, R185, R198.reuse ;  /* 0x000000c6b96d7220 */ /* 0x080fe20000410000 */
[----:B------:R-:W-:Y:S01]  /*1ef0*/  FMUL.FTZ R147, R153, R198 ;  /* 0x000000c699937220 */ /* 0x000fe20000410000 */
[----:B------:R-:W-:Y:S01]  /*1f00*/  FFMA.FTZ R151, R111, R208, R221 ;  /* 0x000000d06f977223 */ /* 0x000fe200000100dd */
[----:B------:R-:W-:Y:S01]  /*1f10*/  FMUL.FTZ R116, R114, R198 ;  /* 0x000000c672747220 */ /* 0x000fe20000410000 */
[----:B------:R-:W-:Y:S01]  /*1f20*/  FSEL R113, R0, RZ, P6 ;  /* 0x000000ff00717208 */ /* 0x000fe20003000000 */
[----:B------:R-:W-:Y:S01]  /*1f30*/  FMUL.FTZ R0, R109, UR12 ;  /* 0x0000000c6d007c20 */ /* 0x000fe20008410000 */
[----:B------:R-:W-:Y:S01]  /*1f40*/  FMUL.FTZ R147, R147, UR12 ;  /* 0x0000000c93937c20 */ /* 0x000fe20008410000 */
[----:B------:R-:W-:Y:S01]  /*1f50*/  FADD.FTZ R110, R110, -R151 ;  /* 0x800000976e6e7221 */ /* 0x000fe20000010000 */
[----:B------:R-:W-:Y:S01]  /*1f60*/  LOP3.LUT P6, RZ, R187, 0xff, RZ, 0xc0, !PT ;  /* 0x000000ffbbff7812 */ /* 0x000fe200078cc0ff */
[----:B------:R-:W-:Y:S01]  /*1f70*/  FMUL.FTZ R109, R116, UR12 ;  /* 0x0000000c746d7c20 */ /* 0x000fe20008410000 */
[----:B------:R-:W-:Y:S01]  /*1f80*/  MOV R116, R188 ;  /* 0x000000bc00747202 */ /* 0x000fe20000000f00 */
[--C-:B------:R-:W-:Y:S01]  /*1f90*/  FFMA.FTZ R115, R115, R208, R221.reuse ;  /* 0x000000d073737223 */ /* 0x100fe200000100dd */
[----:B------:R-:W-:Y:S01]  /*1fa0*/  FMUL.FTZ R227, R203, R110 ;  /* 0x0000006ecbe37220 */ /* 0x000fe20000410000 */
[----:B------:R-:W-:Y:S01]  /*1fb0*/  FSEL R111, R147, RZ, P6 ;  /* 0x000000ff936f7208 */ /* 0x000fe20003000000 */
[-C--:B------:R-:W-:Y:S01]  /*1fc0*/  FFMA.FTZ R120, R120, R208.reuse, R221 ;  /* 0x000000d078787223 */ /* 0x080fe200000100dd */
[----:B------:R-:W-:Y:S01]  /*1fd0*/  LOP3.LUT P6, RZ, R116, 0xff, RZ, 0xc0, !PT ;  /* 0x000000ff74ff7812 */ /* 0x000fe200078cc0ff */
[----:B------:R-:W-:Y:S01]  /*1fe0*/  FADD.FTZ R112, R112, -R115 ;  /* 0x8000007370707221 */ /* 0x000fe20000010000 */
[-CC-:B------:R-:W-:Y:S01]  /*1ff0*/  FFMA.FTZ R116, R122, R208.reuse, R221.reuse ;  /* 0x000000d07a747223 */ /* 0x180fe200000100dd */
[----:B------:R-:W-:Y:S01]  /*2000*/  FFMA.FTZ R210, R210, R208, R221 ;  /* 0x000000d0d2d27223 */ /* 0x000fe200000100dd */
[----:B------:R-:W-:Y:S01]  /*2010*/  @P2 FADD.FTZ R227, R62, R227 ;  /* 0x000000e33ee32221 */ /* 0x000fe20000010000 */
[----:B------:R-:W-:Y:S01]  /*2020*/  FADD.FTZ R120, R119, -R120 ;  /* 0x8000007877787221 */ /* 0x000fe20000010000 */
[----:B------:R-:W-:Y:S01]  /*2030*/  FMUL.FTZ R122, R203, R112 ;  /* 0x00000070cb7a7220 */ /* 0x000fe20000410000 */
[----:B------:R-:W-:Y:S01]  /*2040*/  FADD.FTZ R116, R125, -R116 ;  /* 0x800000747d747221 */ /* 0x000fe20000010000 */
[--C-:B------:R-:W-:Y:S01]  /*2050*/  FFMA.FTZ R128, R128, R208, R221.reuse ;  /* 0x000000d080807223 */ /* 0x100fe200000100dd */
[----:B------:R-:W-:Y:S01]  /*2060*/  FADD.FTZ R210, R205, -R210 ;  /* 0x800000d2cdd27221 */ /* 0x000fe20000010000 */
[----:B------:R-:W-:Y:S01]  /*2070*/  FMUL.FTZ R112, R227, R198 ;  /* 0x000000c6e3707220 */ /* 0x000fe20000410000 */
[----:B------:R-:W-:Y:S01]  /*2080*/  FMUL.FTZ R151, R203, R120 ;  /* 0x00000078cb977220 */ /* 0x000fe20000410000 */
[----:B------:R-:W-:Y:S01]  /*2090*/  FADD.FTZ R128, R209, -R128 ;  /* 0x80000080d1807221 */ /* 0x000fe20000010000 */
[C---:B------:R-:W-:Y:S01]  /*20a0*/  FMUL.FTZ R147, R203.reuse, R116 ;  /* 0x00000074cb937220 */ /* 0x040fe20000410000 */
[C---:B------:R-:W-:Y:S01]  /*20b0*/  FMUL.FTZ R118, R203.reuse, R118 ;  /* 0x00000076cb767220 */ /* 0x040fe20000410000 */
[----:B------:R-:W-:Y:S01]  /*20c0*/  FSEL R0, R0, RZ, P5 ;  /* 0x000000ff00007208 */ /* 0x000fe20002800000 */
[----:B------:R-:W-:Y:S01]  /*20d0*/  FMUL.FTZ R216, R203, R210 ;  /* 0x000000d2cbd87220 */ /* 0x000fe20000410000 */
[----:B------:R-:W-:Y:S01]  /*20e0*/  FMUL.FTZ R112, R112, UR12 ;  /* 0x0000000c70707c20 */ /* 0x000fe20008410000 */
[----:B------:R-:W-:Y:S01]  /*20f0*/  LOP3.LUT P5, RZ, R187, 0xff0000, RZ, 0xc0, !PT ;  /* 0x00ff0000bbff7812 */ /* 0x000fe200078ac0ff */
[-C--:B------:R-:W-:Y:S01]  /*2100*/  FFMA.FTZ R207, R207, R208.reuse, R221 ;  /* 0x000000d0cfcf7223 */ /* 0x080fe200000100dd */
[----:B------:R-:W-:Y:S01]  /*2110*/  @P2 FADD.FTZ R151, R56, R151 ;  /* 0x0000009738972221 */ /* 0x000fe20000010000 */
[----:B------:R-:W-:Y:S01]  /*2120*/  FFMA.FTZ R214, R214, R208, R221 ;  /* 0x000000d0d6d67223 */ /* 0x000fe200000100dd */
[----:B------:R-:W-:Y:S01]  /*2130*/  FMUL.FTZ R125, R203, R128 ;  /* 0x00000080cb7d7220 */ /* 0x000fe20000410000 */
[----:B------:R-:W-:Y:S01]  /*2140*/  @P2 FADD.FTZ R147, R58, R147 ;  /* 0x000000933a932221 */ /* 0x000fe20000010000 */
[----:B------:R-:W-:Y:S01]  /*2150*/  @P2 FADD.FTZ R118, R65, R118 ;  /* 0x0000007641762221 */ /* 0x000fe20000010000 */
[----:B------:R-:W-:Y:S01]  /*2160*/  @P2 FADD.FTZ R216, R63, R216 ;  /* 0x000000d83fd82221 */ /* 0x000fe20000010000 */
[----:B------:R-:W-:Y:S01]  /*2170*/  FSEL R212, R112, RZ, P5 ;  /* 0x000000ff70d47208 */ /* 0x000fe20002800000 */
[----:B------:R-:W-:Y:S01]  /*2180*/  FADD.FTZ R138, R138, -R207 ;  /* 0x800000cf8a8a7221 */ /* 0x000fe20000010000 */
[-C--:B------:R-:W-:Y:S01]  /*2190*/  FMUL.FTZ R112, R151, R198.reuse ;  /* 0x000000c697707220 */ /* 0x080fe20000410000 */
[----:B------:R-:W-:Y:S01]  /*21a0*/  FADD.FTZ R214, R143, -R214 ;  /* 0x800000d68fd67221 */ /* 0x000fe20000010000 */
[----:B------:R-:W-:Y:S01]  /*21b0*/  @P2 FADD.FTZ R125, R52, R125 ;  /* 0x0000007d347d2221 */ /* 0x000fe20000010000 */
[-C--:B------:R-:W-:Y:S01]  /*21c0*/  FMUL.FTZ R116, R147, R198.reuse ;  /* 0x000000c693747220 */ /* 0x080fe20000410000 */
[-C--:B------:R-:W-:Y:S01]  /*21d0*/  FMUL.FTZ R108, R118, R198.reuse ;  /* 0x000000c6766c7220 */ /* 0x080fe20000410000 */
[----:B------:R-:W-:Y:S01]  /*21e0*/  FMUL.FTZ R115, R216, R198 ;  /* 0x000000c6d8737220 */ /* 0x000fe20000410000 */
[----:B------:R-:W-:Y:S01]  /*21f0*/  @P2 FADD.FTZ R122, R61, R122 ;  /* 0x0000007a3d7a2221 */ /* 0x000fe20000010000 */
[C---:B0-----:R-:W-:Y:S01]  /*2200*/  FMUL.FTZ R148, R203.reuse, R138 ;  /* 0x0000008acb947220 */ /* 0x041fe20000410000 */
[----:B------:R-:W-:Y:S01]  /*2210*/  FMUL.FTZ R112, R112, UR12 ;  /* 0x0000000c70707c20 */ /* 0x000fe20008410000 */
[----:B------:R-:W-:Y:S01]  /*2220*/  FMUL.FTZ R138, R203, R214 ;  /* 0x000000d6cb8a7220 */ /* 0x000fe20000410000 */
[----:B------:R-:W-:Y:S01]  /*2230*/  FMUL.FTZ R116, R116, UR12 ;  /* 0x0000000c74747c20 */ /* 0x000fe20008410000 */
[-C--:B------:R-:W-:Y:S01]  /*2240*/  FMUL.FTZ R120, R125, R198.reuse ;  /* 0x000000c67d787220 */ /* 0x080fe20000410000 */
[----:B------:R-:W-:Y:S01]  /*2250*/  FMUL.FTZ R108, R108, UR12 ;  /* 0x0000000c6c6c7c20 */ /* 0x000fe20008410000 */
[----:B------:R-:W-:Y:S01]  /*2260*/  FSEL R109, R109, RZ, P3 ;  /* 0x000000ff6d6d7208 */ /* 0x000fe20001800000 */
[----:B------:R-:W-:Y:S01]  /*2270*/  FMUL.FTZ R115, R115, UR12 ;  /* 0x0000000c73737c20 */ /* 0x000fe20008410000 */
[----:B------:R-:W-:Y:S01]  /*2280*/  LOP3.LUT P5, RZ, R188, 0xff0000, RZ, 0xc0, !PT ;  /* 0x00ff0000bcff7812 */ /* 0x000fe200078ac0ff */
[----:B------:R-:W-:Y:S01]  /*2290*/  FMUL.FTZ R110, R122, R198 ;  /* 0x000000c67a6e7220 */ /* 0x000fe20000410000 */
[----:B------:R-:W-:Y:S01]  /*22a0*/  LOP3.LUT P1, RZ, R186, 0xff00, RZ, 0xc0, !PT ;  /* 0x0000ff00baff7812 */ /* 0x000fe2000782c0ff */
[----:B------:R-:W-:Y:S01]  /*22b0*/  @P2 FADD.FTZ R148, R57, R148 ;  /* 0x0000009439942221 */ /* 0x000fe20000010000 */
[----:B------:R-:W-:Y:S01]  /*22c0*/  LOP3.LUT P3, RZ, R187, 0xff000000, RZ, 0xc0, !PT ;  /* 0xff000000bbff7812 */ /* 0x000fe2000786c0ff */
[----:B------:R-:W-:Y:S01]  /*22d0*/  @P2 FADD.FTZ R138, R59, R138 ;  /* 0x0000008a3b8a2221 */ /* 0x000fe20000010000 */
[----:B------:R-:W-:Y:S01]  /*22e0*/  FSEL R207, R112, RZ, P6 ;  /* 0x000000ff70cf7208 */ /* 0x000fe20003000000 */
[----:B------:R-:W-:Y:S01]  /*22f0*/  FMUL.FTZ R120, R120, UR12 ;  /* 0x0000000c78787c20 */ /* 0x000fe20008410000 */
[-CC-:B------:R-:W-:Y:S01]  /*2300*/  FFMA.FTZ R126, R126, R208.reuse, R221.reuse ;  /* 0x000000d07e7e7223 */ /* 0x180fe200000100dd */
[----:B------:R-:W-:Y:S01]  /*2310*/  LOP3.LUT P6, RZ, R189, 0xff, RZ, 0xc0, !PT ;  /* 0x000000ffbdff7812 */ /* 0x000fe200078cc0ff */
[----:B------:R-:W-:Y:S01]  /*2320*/  FMUL.FTZ R110, R110, UR12 ;  /* 0x0000000c6e6e7c20 */ /* 0x000fe20008410000 */
[----:B------:R-:W-:Y:S01]  /*2330*/  FSEL R210, R116, RZ, P5 ;  /* 0x000000ff74d27208 */ /* 0x000fe20002800000 */
[----:B------:R-:W-:Y:S01]  /*2340*/  FFMA.FTZ R117, R117, R208, R221 ;  /* 0x000000d075757223 */ /* 0x000fe200000100dd */
[----:B------:R-:W-:Y:S01]  /*2350*/  FSEL R108, R108, RZ, P1 ;  /* 0x000000ff6c6c7208 */ /* 0x000fe20000800000 */
[-C--:B------:R-:W-:Y:S01]  /*2360*/  FMUL.FTZ R119, R138, R198.reuse ;  /* 0x000000c68a777220 */ /* 0x080fe20000410000 */
[----:B------:R-:W-:Y:S01]  /*2370*/  FSEL R209, R115, RZ, P3 ;  /* 0x000000ff73d17208 */ /* 0x000fe20001800000 */
[----:B------:R-:W-:Y:S01]  /*2380*/  FMUL.FTZ R115, R148, R198 ;  /* 0x000000c694737220 */ /* 0x000fe20000410000 */
[----:B------:R-:W-:Y:S01]  /*2390*/  MOV R116, R190 ;  /* 0x000000be00747202 */ /* 0x000fe20000000f00 */
[----:B------:R-:W-:Y:S01]  /*23a0*/  FADD.FTZ R126, R141, -R126 ;  /* 0x8000007e8d7e7221 */ /* 0x000fe20000010000 */
[----:B------:R-:W-:Y:S01]  /*23b0*/  LOP3.LUT P1, RZ, R187, 0xff00, RZ, 0xc0, !PT ;  /* 0x0000ff00bbff7812 */ /* 0x000fe2000782c0ff */
[----:B------:R-:W-:Y:S01]  /*23c0*/  FMUL.FTZ R115, R115, UR12 ;  /* 0x0000000c73737c20 */ /* 0x000fe20008410000 */
[----:B------:R-:W-:Y:S01]  /*23d0*/  FSEL R214, R120, RZ, P6 ;  /* 0x000000ff78d67208 */ /* 0x000fe20003000000 */
[----:B------:R-:W-:Y:S01]  /*23e0*/  FMUL.FTZ R119, R119, UR12 ;  /* 0x0000000c77777c20 */ /* 0x000fe20008410000 */
[----:B------:R-:W-:Y:S01]  /*23f0*/  LOP3.LUT P6, RZ, R116, 0xff, RZ, 0xc0, !PT ;  /* 0x000000ff74ff7812 */ /* 0x000fe200078cc0ff */
[----:B------:R-:W-:Y:S01]  /*2400*/  FADD.FTZ R116, R124, -R117 ;  /* 0x800000757c747221 */ /* 0x000fe20000010000 */
[----:B------:R-:W-:Y:S01]  /*2410*/  FSEL R110, R110, RZ, P1 ;  /* 0x000000ff6e6e7208 */ /* 0x000fe20000800000 */
[----:B------:R-:W-:Y:S01]  /*2420*/  FMUL.FTZ R124, R203, R126 ;  /* 0x0000007ecb7c7220 */ /* 0x000fe20000410000 */
[C---:B------:R-:W-:Y:S01]  /*2430*/  LOP3.LUT P1, RZ, R188.reuse, 0xff00, RZ, 0xc0, !PT ;  /* 0x0000ff00bcff7812 */ /* 0x040fe2000782c0ff */
[-C--:B------:R-:W-:Y:S01]  /*2440*/  FFMA.FTZ R123, R123, R208.reuse, R221 ;  /* 0x000000d07b7b7223 */ /* 0x080fe200000100dd */
[----:B------:R-:W-:Y:S01]  /*2450*/  LOP3.LUT P3, RZ, R188, 0xff000000, RZ, 0xc0, !PT ;  /* 0xff000000bcff7812 */ /* 0x000fe2000786c0ff */
[----:B------:R-:W-:Y:S01]  /*2460*/  @P2 FADD.FTZ R124, R53, R124 ;  /* 0x0000007c357c2221 */ /* 0x000fe20000010000 */
[----:B------:R-:W-:Y:S01]  /*2470*/  FSEL R112, R115, RZ, P1 ;  /* 0x000000ff73707208 */ /* 0x000fe20000800000 */
[----:B------:R-:W-:Y:S01]  /*2480*/  FADD.FTZ R130, R130, -R123 ;  /* 0x8000007b82827221 */ /* 0x000fe20000010000 */
[----:B------:R-:W-:Y:S01]  /*2490*/  FSEL R115, R119, RZ, P3 ;  /* 0x000000ff77737208 */ /* 0x000fe20001800000 */
[----:B------:R-:W-:Y:S01]  /*24a0*/  FFMA.FTZ R121, R121, R208, R221 ;  /* 0x000000d079797223 */ /* 0x000fe200000100dd */
[----:B------:R-:W-:Y:S01]  /*24b0*/  LOP3.LUT P1, RZ, R189, 0xff00, RZ, 0xc0, !PT ;  /* 0x0000ff00bdff7812 */ /* 0x000fe2000782c0ff */
[----:B------:R-:W-:Y:S01]  /*24c0*/  FMUL.FTZ R205, R203, R130 ;  /* 0x00000082cbcd7220 */ /* 0x000fe20000410000 */
[C---:B------:R-:W-:Y:S01]  /*24d0*/  LOP3.LUT P5, RZ, R189.reuse, 0xff0000, RZ, 0xc0, !PT ;  /* 0x00ff0000bdff7812 */ /* 0x040fe200078ac0ff */
[----:B------:R-:W-:Y:S01]  /*24e0*/  FADD.FTZ R186, R220, -R121 ;  /* 0x80000079dcba7221 */ /* 0x000fe20000010000 */
[----:B------:R-:W-:Y:S01]  /*24f0*/  LOP3.LUT P3, RZ, R189, 0xff000000, RZ, 0xc0, !PT ;  /* 0xff000000bdff7812 */ /* 0x000fe2000786c0ff */
[----:B------:R-:W-:Y:S01]  /*2500*/  FMUL.FTZ R189, R203, R116 ;  /* 0x00000074cbbd7220 */ /* 0x000fe20000410000 */
[----:B------:R-:W-:Y:S01]  /*2510*/  FMUL.FTZ R116, R124, R198 ;  /* 0x000000c67c747220 */ /* 0x000fe20000410000 */
[-CC-:B------:R-:W-:Y:S01]  /*2520*/  FFMA.FTZ R213, R213, R208.reuse, R221.reuse ;  /* 0x000000d0d5d57223 */ /* 0x180fe200000100dd */
[----:B------:R-:W-:Y:S01]  /*2530*/  FFMA.FTZ R215, R215, R208, R221 ;  /* 0x000000d0d7d77223 */ /* 0x000fe200000100dd */
[----:B------:R-:W-:Y:S01]  /*2540*/  @P2 FADD.FTZ R205, R48, R205 ;  /* 0x000000cd30cd2221 */ /* 0x000fe20000010000 */
[----:B------:R-:W-:Y:S01]  /*2550*/  FMUL.FTZ R116, R116, UR12 ;  /* 0x0000000c74747c20 */ /* 0x000fe20008410000 */
[----:B------:R-:W-:Y:S01]  /*2560*/  FMUL.FTZ R186, R203, R186 ;  /* 0x000000bacbba7220 */ /* 0x000fe20000410000 */
[----:B------:R-:W-:Y:S01]  /*2570*/  FADD.FTZ R132, R132, -R213 ;  /* 0x800000d584847221 */ /* 0x000fe20000010000 */
[----:B------:R-:W-:Y:S01]  /*2580*/  FADD.FTZ R184, R218, -R215 ;  /* 0x800000d7dab87221 */ /* 0x000fe20000010000 */
[--C-:B------:R-:W-:Y:S01]  /*2590*/  FFMA.FTZ R127, R127, R208, R221.reuse ;  /* 0x000000d07f7f7223 */ /* 0x100fe200000100dd */
[----:B------:R-:W-:Y:S01]  /*25a0*/  FSEL R213, R116, RZ, P1 ;  /* 0x000000ff74d57208 */ /* 0x000fe20000800000 */
[----:B------:R-:W-:Y:S01]  /*25b0*/  FMUL.FTZ R116, R205, R198 ;  /* 0x000000c6cd747220 */ /* 0x000fe20000410000 */
[----:B------:R-:W-:Y:S01]  /*25c0*/  @P2 FADD.FTZ R186, R55, R186 ;  /* 0x000000ba37ba2221 */ /* 0x000fe20000010000 */
[----:B------:R-:W-:Y:S01]  /*25d0*/  FMUL.FTZ R184, R203, R184 ;  /* 0x000000b8cbb87220 */ /* 0x000fe20000410000 */
[----:B------:R-:W-:Y:S01]  /*25e0*/  FFMA.FTZ R140, R140, R208, R221 ;  /* 0x000000d08c8c7223 */ /* 0x000fe200000100dd */
[----:B------:R-:W-:Y:S01]  /*25f0*/  FMUL.FTZ R116, R116, UR12 ;  /* 0x0000000c74747c20 */ /* 0x000fe20008410000 */
[-C--:B------:R-:W-:Y:S01]  /*2600*/  FMUL.FTZ R119, R186, R198.reuse ;  /* 0x000000c6ba777220 */ /* 0x080fe20000410000 */
[----:B------:R-:W-:Y:S01]  /*2610*/  @P2 FADD.FTZ R184, R51, R184 ;  /* 0x000000b833b82221 */ /* 0x000fe20000010000 */
[----:B------:R-:W-:Y:S01]  /*2620*/  @P2 FADD.FTZ R189, R54, R189 ;  /* 0x000000bd36bd2221 */ /* 0x000fe20000010000 */
[----:B------:R-:W-:Y:S01]  /*2630*/  FADD.FTZ R188, R222, -R127 ;  /* 0x8000007fdebc7221 */ /* 0x000fe20000010000 */
[----:B------:R-:W-:Y:S01]  /*2640*/  FMUL.FTZ R119, R119, UR12 ;  /* 0x0000000c77777c20 */ /* 0x000fe20008410000 */
[----:B------:R-:W-:Y:S01]  /*2650*/  FSEL R143, R116, RZ, P6 ;  /* 0x000000ff748f7208 */ /* 0x000fe20003000000 */
[----:B------:R-:W-:Y:S01]  /*2660*/  FMUL.FTZ R116, R184, R198 ;  /* 0x000000c6b8747220 */ /* 0x000fe20000410000 */
[----:B------:R-:W-:Y:S01]  /*2670*/  FADD.FTZ R140, R211, -R140 ;  /* 0x8000008cd38c7221 */ /* 0x000fe20000010000 */
[----:B------:R-:W-:Y:S01]  /*2680*/  FFMA.FTZ R131, R131, R208, R221 ;  /* 0x000000d083837223 */ /* 0x000fe200000100dd */
[----:B------:R-:W-:Y:S01]  /*2690*/  FMUL.FTZ R117, R189, R198 ;  /* 0x000000c6bd757220 */ /* 0x000fe20000410000 */
[----:B------:R-:W-:Y:S01]  /*26a0*/  FSEL R211, R119, RZ, P3 ;  /* 0x000000ff77d37208 */ /* 0x000fe20001800000 */
[----:B------:R-:W-:Y:S01]  /*26b0*/  FMUL.FTZ R116, R116, UR12 ;  /* 0x0000000c74747c20 */ /* 0x000fe20008410000 */
[----:B------:R-:W-:Y:S01]  /*26c0*/  LOP3.LUT P3, RZ, R190, 0xff000000, RZ, 0xc0, !PT ;  /* 0xff000000beff7812 */ /* 0x000fe2000786c0ff */
[----:B------:R-:W-:Y:S01]  /*26d0*/  FMUL.FTZ R188, R203, R188 ;  /* 0x000000bccbbc7220 */ /* 0x000fe20000410000 */
[----:B------:R-:W-:Y:S01]  /*26e0*/  FADD.FTZ R136, R136, -R131 ;  /* 0x8000008388887221 */ /* 0x000fe20000010000 */
[----:B------:R-:W-:Y:S01]  /*26f0*/  FMUL.FTZ R117, R117, UR12 ;  /* 0x0000000c75757c20 */ /* 0x000fe20008410000 */
[----:B------:R-:W-:Y:S01]  /*2700*/  FSEL R141, R116, RZ, P3 ;  /* 0x000000ff748d7208 */ /* 0x000fe20001800000 */
[----:B------:R-:W-:Y:S01]  /*2710*/  @P2 FADD.FTZ R188, R49, R188 ;  /* 0x000000bc31bc2221 */ /* 0x000fe20000010000 */
[--C-:B------:R-:W-:Y:S01]  /*2720*/  FFMA.FTZ R116, R142, R208, R221.reuse ;  /* 0x000000d08e747223 */ /* 0x100fe200000100dd */
[----:B------:R-:W-:Y:S01]  /*2730*/  FMUL.FTZ R142, R203, R136 ;  /* 0x00000088cb8e7220 */ /* 0x000fe20000410000 */
[----:B------:R-:W-:Y:S01]  /*2740*/  FSEL R218, R117, RZ, P5 ;  /* 0x000000ff75da7208 */ /* 0x000fe20002800000 */
[----:B------:R-:W-:Y:S01]  /*2750*/  FMUL.FTZ R117, R188, R198 ;  /* 0x000000c6bc757220 */ /* 0x000fe20000410000 */
[----:B------:R-:W-:Y:S01]  /*2760*/  FADD.FTZ R120, R129, -R116 ;  /* 0x8000007481787221 */ /* 0x000fe20000010000 */
[----:B------:R-:W-:Y:S01]  /*2770*/  @P2 FADD.FTZ R142, R45, R142 ;  /* 0x0000008e2d8e2221 */ /* 0x000fe20000010000 */
[----:B------:R-:W-:Y:S01]  /*2780*/  LOP3.LUT P1, RZ, R190, 0xff00, RZ, 0xc0, !PT ;  /* 0x0000ff00beff7812 */ /* 0x000fe2000782c0ff */
[----:B------:R-:W-:Y:S01]  /*2790*/  FMUL.FTZ R117, R117, UR12 ;  /* 0x0000000c75757c20 */ /* 0x000fe20008410000 */
[C---:B------:R-:W-:Y:S01]  /*27a0*/  FMUL.FTZ R155, R203.reuse, R140 ;  /* 0x0000008ccb9b7220 */ /* 0x040fe20000410000 */
[----:B------:R-:W-:Y:S01]  /*27b0*/  FMUL.FTZ R116, R142, R198 ;  /* 0x000000c68e747220 */ /* 0x000fe20000410000 */
[--C-:B------:R-:W-:Y:S01]  /*27c0*/  FFMA.FTZ R152, R152, R208, R221.reuse ;  /* 0x000000d098987223 */ /* 0x100fe200000100dd */
[----:B------:R-:W-:Y:S01]  /*27d0*/  FMUL.FTZ R187, R203, R132 ;  /* 0x00000084cbbb7220 */ /* 0x000fe20000410000 */
[----:B------:R-:W-:Y:S01]  /*27e0*/  FSEL R140, R117, RZ, P1 ;  /* 0x000000ff758c7208 */ /* 0x000fe20000800000 */
[----:B------:R-:W-:Y:S01]  /*27f0*/  FMUL.FTZ R116, R116, UR12 ;  /* 0x0000000c74747c20 */ /* 0x000fe20008410000 */
[----:B------:R-:W-:Y:S01]  /*2800*/  LOP3.LUT P1, RZ, R191, 0xff00, RZ, 0xc0, !PT ;  /* 0x0000ff00bfff7812 */ /* 0x000fe2000782c0ff */
[-CC-:B------:R-:W-:Y:S01]  /*2810*/  FFMA.FTZ R217, R217, R208.reuse, R221.reuse ;  /* 0x000000d0d9d97223 */ /* 0x180fe200000100dd */
[----:B------:R-:W-:Y:S01]  /*2820*/  FADD.FTZ R152, R139, -R152 ;  /* 0x800000988b987221 */ /* 0x000fe20000010000 */
[----:B------:R-:W-:Y:S01]  /*2830*/  FFMA.FTZ R224, R224, R208, R221 ;  /* 0x000000d0e0e07223 */ /* 0x000fe200000100dd */
[----:B------:R-:W-:Y:S01]  /*2840*/  FSEL R139, R116, RZ, P1 ;  /* 0x000000ff748b7208 */ /* 0x000fe20000800000 */
[----:B------:R-:W-:Y:S01]  /*2850*/  @P2 FADD.FTZ R187, R50, R187 ;  /* 0x000000bb32bb2221 */ /* 0x000fe20000010000 */
[----:B------:R-:W-:Y:S01]  /*2860*/  ISETP.NE.U32.AND P1, PT, RZ, UR10, PT ;  /* 0x0000000aff007c0c */ /* 0x000fe2000bf25070 */
[----:B------:R-:W-:Y:S01]  /*2870*/  @P2 FADD.FTZ R155, R44, R155 ;  /* 0x0000009b2c9b2221 */ /* 0x000fe20000010000 */
[----:B------:R-:W-:Y:S01]  /*2880*/  FADD.FTZ R206, R206, -R217 ;  /* 0x800000d9cece7221 */ /* 0x000fe20000010000 */
[----:B------:R-:W-:Y:S01]  /*2890*/  FMUL.FTZ R217, R203, R120 ;  /* 0x00000078cbd97220 */ /* 0x000fe20000410000 */
[----:B------:R-:W-:Y:S01]  /*28a0*/  FADD.FTZ R224, R145, -R224 ;  /* 0x800000e091e07221 */ /* 0x000fe20000010000 */
[----:B------:R-:W-:Y:S01]  /*28b0*/  ISETP.NE.AND.EX P1, PT, RZ, UR11, PT, P1 ;  /* 0x0000000bff007c0c */ /* 0x000fe2000bf25310 */
[--C-:B------:R-:W-:Y:S01]  /*28c0*/  FFMA.FTZ R133, R133, R208, R221.reuse ;  /* 0x000000d085857223 */ /* 0x100fe200000100dd */
[-C--:B------:R-:W-:Y:S01]  /*28d0*/  FMUL.FTZ R119, R187, R198.reuse ;  /* 0x000000c6bb777220 */ /* 0x080fe20000410000 */
[----:B------:R-:W-:Y:S01]  /*28e0*/  FMUL.FTZ R117, R155, R198 ;  /* 0x000000c69b757220 */ /* 0x000fe20000410000 */
[-CC-:B------:R-:W-:Y:S01]  /*28f0*/  FFMA.FTZ R146, R146, R208.reuse, R221.reuse ;  /* 0x000000d092927223 */ /* 0x180fe200000100dd */
[----:B------:R-:W-:Y:S01]  /*2900*/  LOP3.LUT P5, RZ, R190, 0xff0000, RZ, 0xc0, !PT ;  /* 0x00ff0000beff7812 */ /* 0x000fe200078ac0ff */
[-CC-:B------:R-:W-:Y:S01]  /*2910*/  FFMA.FTZ R135, R135, R208.reuse, R221.reuse ;  /* 0x000000d087877223 */ /* 0x180fe200000100dd */
[-CC-:B------:R-:W-:Y:S01]  /*2920*/  FFMA.FTZ R137, R137, R208.reuse, R221.reuse ;  /* 0x000000d089897223 */ /* 0x180fe200000100dd */
[-C--:B------:R-:W-:Y:S01]  /*2930*/  FFMA.FTZ R154, R154, R208.reuse, R221 ;  /* 0x000000d09a9a7223 */ /* 0x080fe200000100dd */
[----:B------:R-:W-:Y:S01]  /*2940*/  @P2 FADD.FTZ R217, R46, R217 ;  /* 0x000000d92ed92221 */ /* 0x000fe20000010000 */
[----:B------:R-:W-:Y:S01]  /*2950*/  FFMA.FTZ R208, R232, R208, R221 ;  /* 0x000000d0e8d07223 */ /* 0x000fe200000100dd */
[----:B------:R-:W-:Y:S01]  /*2960*/  FMUL.FTZ R190, R203, R224 ;  /* 0x000000e0cbbe7220 */ /* 0x000fe20000410000 */
[----:B------:R-:W-:Y:S01]  /*2970*/  FADD.FTZ R134, R134, -R133 ;  /* 0x8000008586867221 */ /* 0x000fe20000010000 */
[----:B------:R-:W-:Y:S01]  /*2980*/  FMUL.FTZ R119, R119, UR12 ;  /* 0x0000000c77777c20 */ /* 0x000fe20008410000 */
[----:B------:R-:W-:Y:S01]  /*2990*/  FMUL.FTZ R117, R117, UR12 ;  /* 0x0000000c75757c20 */ /* 0x000fe20008410000 */
[----:B------:R-:W-:Y:S01]  /*29a0*/  FADD.FTZ R146, R149, -R146 ;  /* 0x8000009295927221 */ /* 0x000fe20000010000 */
[----:B------:R-:W-:Y:S01]  /*29b0*/  LOP3.LUT P6, RZ, R191, 0xff, RZ, 0xc0, !PT ;  /* 0x000000ffbfff7812 */ /* 0x000fe200078cc0ff */
[----:B------:R-:W-:Y:S01]  /*29c0*/  FADD.FTZ R144, R144, -R135 ;  /* 0x8000008790907221 */ /* 0x000fe20000010000 */
[----:B------:R-:W-:Y:S01]  /*29d0*/  FMUL.FTZ R116, R217, R198 ;  /* 0x000000c6d9747220 */ /* 0x000fe20000410000 */
[----:B------:R-:W-:Y:S01]  /*29e0*/  FADD.FTZ R126, R223, -R208 ;  /* 0x800000d0df7e7221 */ /* 0x000fe20000010000 */
[----:B------:R-:W-:Y:S01]  /*29f0*/  @P2 FADD.FTZ R190, R47, R190 ;  /* 0x000000be2fbe2221 */ /* 0x000fe20000010000 */
[C---:B------:R-:W-:Y:S01]  /*2a00*/  FMUL.FTZ R223, R203.reuse, R134 ;  /* 0x00000086cbdf7220 */ /* 0x040fe20000410000 */
[----:B------:R-:W-:Y:S01]  /*2a10*/  FMUL.FTZ R221, R203, R146 ;  /* 0x00000092cbdd7220 */ /* 0x000fe20000410000 */
[----:B------:R-:W-:Y:S01]  /*2a20*/  FSEL R132, R119, RZ, P5 ;  /* 0x000000ff77847208 */ /* 0x000fe20002800000 */
[----:B------:R-:W-:Y:S01]  /*2a30*/  FADD.FTZ R154, R219, -R154 ;  /* 0x8000009adb9a7221 */ /* 0x000fe20000010000 */
[----:B------:R-:W-:Y:S01]  /*2a40*/  FSEL R150, R117, RZ, P6 ;  /* 0x000000ff75967208 */ /* 0x000fe20003000000 */
[----:B------:R-:W-:Y:S01]  /*2a50*/  FMUL.FTZ R116, R116, UR12 ;  /* 0x0000000c74747c20 */ /* 0x000fe20008410000 */
[----:B------:R-:W-:Y:S01]  /*2a60*/  LOP3.LUT P5, RZ, R191, 0xff0000, RZ, 0xc0, !PT ;  /* 0x00ff0000bfff7812 */ /* 0x000fe200078ac0ff */
[C---:B------:R-:W-:Y:S01]  /*2a70*/  FMUL.FTZ R220, R203.reuse, R144 ;  /* 0x00000090cbdc7220 */ /* 0x040fe20000410000 */
[----:B------:R-:W-:Y:S01]  /*2a80*/  FMUL.FTZ R117, R190, R198 ;  /* 0x000000c6be757220 */ /* 0x000fe20000410000 */
[----:B------:R-:W-:Y:S01]  /*2a90*/  MOV R119, R182 ;  /* 0x000000b600777202 */ /* 0x000fe20000000f00 */
[----:B------:R-:W-:Y:S01]  /*2aa0*/  FADD.FTZ R204, R204, -R137 ;  /* 0x80000089cccc7221 */ /* 0x000fe20000010000 */
[----:B------:R-:W-:Y:S01]  /*2ab0*/  @P2 FADD.FTZ R223, R40, R223 ;  /* 0x000000df28df2221 */ /* 0x000fe20000010000 */
[----:B------:R-:W0:Y:S01]  /*2ac0*/  @P1 LDC.64 R144, c[0x0][0x308] ;  /* 0x0000c200ff901b82 */ /* 0x000e220000000a00 */
[----:B------:R-:W-:Y:S01]  /*2ad0*/  @P2 FADD.FTZ R221, R42, R221 ;  /* 0x000000dd2add2221 */ /* 0x000fe20000010000 */
[----:B------:R-:W-:Y:S01]  /*2ae0*/  FMUL.FTZ R215, R203, R154 ;  /* 0x0000009acbd77220 */ /* 0x000fe20000410000 */
[----:B------:R-:W-:Y:S01]  /*2af0*/  FMUL.FTZ R117, R117, UR12 ;  /* 0x0000000c75757c20 */ /* 0x000fe20008410000 */
[----:B------:R-:W-:Y:S01]  /*2b00*/  FSEL R154, R116, RZ, P5 ;  /* 0x000000ff749a7208 */ /* 0x000fe20002800000 */
[----:B------:R-:W-:Y:S01]  /*2b10*/  FMUL.FTZ R208, R203, R204 ;  /* 0x000000cccbd07220 */ /* 0x000fe20000410000 */
[----:B------:R-:W-:Y:S01]  /*2b20*/  LOP3.LUT P3, RZ, R191, 0xff000000, RZ, 0xc0, !PT ;  /* 0xff000000bfff7812 */ /* 0x000fe2000786c0ff */
[----:B------:R-:W-:Y:S01]  /*2b30*/  FMUL.FTZ R116, R223, R198 ;  /* 0x000000c6df747220 */ /* 0x000fe20000410000 */
[----:B------:R-:W-:Y:S01]  /*2b40*/  LOP3.LUT P6, RZ, R119, 0xff, RZ, 0xc0, !PT ;  /* 0x000000ff77ff7812 */ /* 0x000fe200078cc0ff */
[----:B------:R-:W-:Y:S01]  /*2b50*/  FMUL.FTZ R204, R203, R126 ;  /* 0x0000007ecbcc7220 */ /* 0x000fe20000410000 */
[----:B------:R-:W-:Y:S01]  /*2b60*/  @P2 FADD.FTZ R220, R41, R220 ;  /* 0x000000dc29dc2221 */ /* 0x000fe20000010000 */
[----:B------:R-:W-:Y:S01]  /*2b70*/  FMUL.FTZ R119, R221, R198 ;  /* 0x000000c6dd777220 */ /* 0x000fe20000410000 */
[----:B------:R-:W1:Y:S01]  /*2b80*/  LDC.64 R128, c[0x0][0x2f8] ;  /* 0x0000be00ff807b82 */ /* 0x000e620000000a00 */
[C---:B------:R-:W-:Y:S01]  /*2b90*/  FMUL.FTZ R219, R203.reuse, R152 ;  /* 0x00000098cbdb7220 */ /* 0x040fe20000410000 */
[----:B------:R-:W-:Y:S01]  /*2ba0*/  FMUL.FTZ R206, R203, R206 ;  /* 0x000000cecbce7220 */ /* 0x000fe20000410000 */
[----:B------:R-:W-:Y:S01]  /*2bb0*/  FSEL R203, R117, RZ, P3 ;  /* 0x000000ff75cb7208 */ /* 0x000fe20001800000 */
[----:B------:R-:W-:Y:S01]  /*2bc0*/  FMUL.FTZ R116, R116, UR12 ;  /* 0x0000000c74747c20 */ /* 0x000fe20008410000 */
[-C--:B------:R-:W-:Y:S01]  /*2bd0*/  FMUL.FTZ R117, R220, R198.reuse ;  /* 0x000000c6dc757220 */ /* 0x080fe20000410000 */
[----:B------:R-:W-:Y:S01]  /*2be0*/  FMUL.FTZ R119, R119, UR12 ;  /* 0x0000000c77777c20 */ /* 0x000fe20008410000 */
[----:B------:R-:W-:Y:S01]  /*2bf0*/  LOP3.LUT P3, RZ, R182, 0xff0000, RZ, 0xc0, !PT ;  /* 0x00ff0000b6ff7812 */ /* 0x000fe2000786c0ff */
[----:B------:R-:W2:Y:S01]  /*2c00*/  @P1 LDC.64 R126, c[0x0][0x308] ;  /* 0x0000c200ff7e1b82 */ /* 0x000ea20000000a00 */
[----:B------:R-:W-:Y:S01]  /*2c10*/  @P2 FADD.FTZ R208, R43, R208 ;  /* 0x000000d02bd02221 */ /* 0x000fe20000010000 */
[----:B------:R-:W-:Y:S01]  /*2c20*/  @P2 FADD.FTZ R219, R36, R219 ;  /* 0x000000db24db2221 */ /* 0x000fe20000010000 */
[----:B------:R-:W-:Y:S01]  /*2c30*/  FMUL.FTZ R117, R117, UR12 ;  /* 0x0000000c75757c20 */ /* 0x000fe20008410000 */
[----:B------:R-:W-:Y:S01]  /*2c40*/  FSEL R152, R116, RZ, P6 ;  /* 0x000000ff74987208 */ /* 0x000fe20003000000 */
[-C--:B------:R-:W-:Y:S01]  /*2c50*/  FMUL.FTZ R120, R208, R198.reuse ;  /* 0x000000c6d0787220 */ /* 0x080fe20000410000 */
[----:B------:R-:W-:Y:S01]  /*2c60*/  LOP3.LUT P5, RZ, R182, 0xff00, RZ, 0xc0, !PT ;  /* 0x0000ff00b6ff7812 */ /* 0x000fe200078ac0ff */
[----:B------:R-:W-:Y:S01]  /*2c70*/  FMUL.FTZ R116, R219, R198 ;  /* 0x000000c6db747220 */ /* 0x000fe20000410000 */
[----:B------:R-:W-:Y:S01]  /*2c80*/  FSEL R146, R119, RZ, P3 ;  /* 0x000000ff77927208 */ /* 0x000fe20001800000 */
[----:B------:R-:W-:Y:S01]  /*2c90*/  FMUL.FTZ R120, R120, UR12 ;  /* 0x0000000c78787c20 */ /* 0x000fe20008410000 */
[----:B------:R-:W-:Y:S01]  /*2ca0*/  ISETP.NE.U32.AND P3, PT, RZ, UR10, PT ;  /* 0x0000000aff007c0c */ /* 0x000fe2000bf65070 */
[----:B------:R-:W-:Y:S01]  /*2cb0*/  FMUL.FTZ R116, R116, UR12 ;  /* 0x0000000c74747c20 */ /* 0x000fe20008410000 */
[----:B------:R-:W-:Y:S01]  /*2cc0*/  FSEL R191, R117, RZ, P5 ;  /* 0x000000ff75bf7208 */ /* 0x000fe20002800000 */
[----:B0-----:R-:W-:Y:S01]  /*2cd0*/  @P1 IMAD.WIDE.U32 R144, R201, 0x20, R144 ;  /* 0x00000020c9901825 */ /* 0x001fe200078e0090 */
[----:B------:R-:W-:Y:S01]  /*2ce0*/  LOP3.LUT P6, RZ, R182, 0xff000000, RZ, 0xc0, !PT ;  /* 0xff000000b6ff7812 */ /* 0x000fe200078cc0ff */
[----:B------:R-:W0:Y:S01]  /*2cf0*/  @P1 LDC.64 R130, c[0x0][0x308] ;  /* 0x0000c200ff821b82 */ /* 0x000e220000000a00 */
[----:B------:R-:W-:Y:S01]  /*2d00*/  LOP3.LUT P5, RZ, R183, 0xff, RZ, 0xc0, !PT ;  /* 0x000000ffb7ff7812 */ /* 0x000fe200078ac0ff */
[----:B-1----:R-:W-:Y:S01]  /*2d10*/  IMAD.WIDE.U32 R136, R201, 0x10, R128 ;  /* 0x00000010c9887825 */ /* 0x002fe200078e0080 */
[----:B------:R-:W-:-:S03]  /*2d20*/  ISETP.NE.AND.EX P3, PT, RZ, UR11, PT, P3 ;  /* 0x0000000bff007c0c */ /* 0x000fc6000bf65330 */
[----:B------:R-:W-:Y:S01]  /*2d30*/  @P2 FADD.FTZ R206, R37, R206 ;  /* 0x000000ce25ce2221 */ /* 0x000fe20000010000 */
[----:B------:R-:W-:Y:S01]  /*2d40*/  FSEL R149, R120, RZ, P6 ;  /* 0x000000ff78957208 */ /* 0x000fe20003000000 */
[----:B------:R-:W-:Y:S01]  /*2d50*/  @P2 FADD.FTZ R215, R38, R215 ;  /* 0x000000d726d72221 */ /* 0x000fe20000010000 */
[----:B------:R-:W-:Y:S01]  /*2d60*/  FSEL R133, R116, RZ, P5 ;  /* 0x000000ff74857208 */ /* 0x000fe20002800000 */
[----:B------:R-:W1:Y:S01]  /*2d70*/  @P1 LDC.64 R134, c[0x0][0x308] ;  /* 0x0000c200ff861b82 */ /* 0x000e620000000a00 */
[----:B------:R-:W-:Y:S01]  /*2d80*/  SEL R117, R118, R101, P3 ;  /* 0x0000006576757207 */ /* 0x000fe20001800000 */
[----:B------:R-:W-:Y:S01]  /*2d90*/  @P2 FADD.FTZ R204, R39, R204 ;  /* 0x000000cc27cc2221 */ /* 0x000fe20000010000 */
[----:B------:R-:W-:Y:S02]  /*2da0*/  SEL R121, R122, R105, P3 ;  /* 0x000000697a797207 */ /* 0x000fe40001800000 */
[----:B------:R-:W-:Y:S02]  /*2db0*/  SEL R116, R225, R100, P3 ;  /* 0x00000064e1747207 */ /* 0x000fe40001800000 */
[----:B------:R-:W-:-:S02]  /*2dc0*/  SEL R118, R185, R102, P3 ;  /* 0x00000066b9767207 */ /* 0x000fc40001800000 */
[----:B------:R-:W-:Y:S02]  /*2dd0*/  SEL R119, R114, R103, P3 ;  /* 0x0000006772777207 */ /* 0x000fe40001800000 */
[----:B------:R-:W-:Y:S02]  /*2de0*/  SEL R120, R153, R104, P3 ;  /* 0x0000006899787207 */ /* 0x000fe40001800000 */
[----:B------:R-:W-:Y:S01]  /*2df0*/  SEL R122, R227, R106, P3 ;  /* 0x0000006ae37a7207 */ /* 0x000fe20001800000 */
[----:B------:R3:W-:Y:S01]  /*2e00*/  @P1 STG.E.128 desc[UR4][R144.64], R116 ;  /* 0x0000007490001986 */ /* 0x0007e2000c101d04 */
[----:B------:R-:W-:Y:S01]  /*2e10*/  SEL R123, R216, R107, P3 ;  /* 0x0000006bd87b7207 */ /* 0x000fe20001800000 */
[----:B0-----:R-:W-:Y:S01]  /*2e20*/  @P1 IMAD.WIDE.U32 R130, R199, 0x20, R130 ;  /* 0x00000020c7821825 */ /* 0x001fe200078e0082 */
[----:B------:R-:W-:Y:S02]  /*2e30*/  F2FP.BF16.F32.PACK_AB R110, R110, R111 ;  /* 0x0000006f6e6e723e */ /* 0x000fe400000010ff */
[----:B------:R-:W-:Y:S01]  /*2e40*/  F2FP.BF16.F32.PACK_AB R108, R108, R113 ;  /* 0x000000716c6c723e */ /* 0x000fe200000010ff */
[----:B------:R2:W-:Y:S01]  /*2e50*/  @P1 STG.E.128 desc[UR4][R144.64+0x10], R120 ;  /* 0x0000107890001986 */ /* 0x0005e2000c101d04 */
[----:B------:R-:W-:-:S02]  /*2e60*/  F2FP.BF16.F32.PACK_AB R109, R109, R0 ;  /* 0x000000006d6d723e */ /* 0x000fc400000010ff */
[----:B------:R-:W-:Y:S01]  /*2e70*/  F2FP.BF16.F32.PACK_AB R111, R209, R212 ;  /* 0x000000d4d16f723e */ /* 0x000fe200000010ff */
[----:B-1----:R-:W-:Y:S01]  /*2e80*/  @P1 IMAD.WIDE.U32 R134, R200, 0x20, R134 ;  /* 0x00000020c8861825 */ /* 0x002fe200078e0086 */
[C---:B------:R-:W-:Y:S02]  /*2e90*/  LOP3.LUT P6, RZ, R183.reuse, 0xff00, RZ, 0xc0, !PT ;  /* 0x0000ff00b7ff7812 */ /* 0x040fe400078cc0ff */
[C---:B------:R-:W-:Y:S01]  /*2ea0*/  LOP3.LUT P5, RZ, R183.reuse, 0xff0000, RZ, 0xc0, !PT ;  /* 0x00ff0000b7ff7812 */ /* 0x040fe200078ac0ff */
[----:B------:R0:W-:Y:S01]  /*2eb0*/  STG.E.128 desc[UR4][R136.64], R108 ;  /* 0x0000006c88007986 */ /* 0x0001e2000c101d04 */
[----:B------:R-:W-:Y:S01]  /*2ec0*/  LOP3.LUT P2, RZ, R183, 0xff000000, RZ, 0xc0, !PT ;  /* 0xff000000b7ff7812 */ /* 0x000fe2000784c0ff */
[----:B------:R-:W-:Y:S01]  /*2ed0*/  IMAD.WIDE.U32 R182, R202, 0x10, R128 ;  /* 0x00000010cab67825 */ /* 0x000fe200078e0080 */
[----:B------:R-:W-:Y:S02]  /*2ee0*/  F2FP.BF16.F32.PACK_AB R113, R115, R210 ;  /* 0x000000d27371723e */ /* 0x000fe400000010ff */
[----:B---3--:R-:W-:-:S02]  /*2ef0*/  SEL R116, R151, R100, P3 ;  /* 0x0000006497747207 */ /* 0x008fc40001800000 */
[----:B------:R-:W-:Y:S02]  /*2f00*/  SEL R117, R148, R101, P3 ;  /* 0x0000006594757207 */ /* 0x000fe40001800000 */
[----:B------:R-:W-:Y:S01]  /*2f10*/  SEL R118, R147, R102, P3 ;  /* 0x0000006693767207 */ /* 0x000fe20001800000 */
[----:B--2---:R-:W-:Y:S01]  /*2f20*/  @P1 IMAD.WIDE.U32 R144, R202, 0x20, R126 ;  /* 0x00000020ca901825 */ /* 0x004fe200078e007e */
[----:B------:R-:W-:Y:S02]  /*2f30*/  SEL R120, R125, R104, P3 ;  /* 0x000000687d787207 */ /* 0x000fe40001800000 */
[----:B------:R-:W-:Y:S02]  /*2f40*/  SEL R121, R124, R105, P3 ;  /* 0x000000697c797207 */ /* 0x000fe40001800000 */
[----:B------:R-:W-:Y:S02]  /*2f50*/  SEL R122, R189, R106, P3 ;  /* 0x0000006abd7a7207 */ /* 0x000fe40001800000 */
[----:B------:R-:W-:-:S02]  /*2f60*/  SEL R123, R186, R107, P3 ;  /* 0x0000006bba7b7207 */ /* 0x000fc40001800000 */
[-C--:B0-----:R-:W-:Y:S02]  /*2f70*/  SEL R109, R142, R105.reuse, P3 ;  /* 0x000000698e6d7207 */ /* 0x081fe40001800000 */
[----:B------:R-:W-:Y:S01]  /*2f80*/  SEL R110, R217, R106, P3 ;  /* 0x0000006ad96e7207 */ /* 0x000fe20001800000 */
[----:B------:R0:W-:Y:S01]  /*2f90*/  @P1 STG.E.128 desc[UR4][R144.64+0x10], R120 ;  /* 0x0000107890001986 */ /* 0x0001e2000c101d04 */
[C---:B------:R-:W-:Y:S01]  /*2fa0*/  SEL R105, R206.reuse, R105, P3 ;  /* 0x00000069ce697207 */ /* 0x040fe20001800000 */
[----:B------:R-:W-:Y:S01]  /*2fb0*/  FMUL.FTZ R206, R206, R198 ;  /* 0x000000c6cece7220 */ /* 0x000fe20000410000 */
[C---:B------:R-:W-:Y:S01]  /*2fc0*/  SEL R106, R215.reuse, R106, P3 ;  /* 0x0000006ad76a7207 */ /* 0x040fe20001800000 */
[-C--:B------:R-:W-:Y:S01]  /*2fd0*/  FMUL.FTZ R215, R215, R198.reuse ;  /* 0x000000c6d7d77220 */ /* 0x080fe20000410000 */
[----:B------:R-:W-:Y:S01]  /*2fe0*/  FMUL.FTZ R198, R204, R198 ;  /* 0x000000c6ccc67220 */ /* 0x000fe20000410000 */
[----:B------:R-:W-:Y:S01]  /*2ff0*/  SEL R119, R138, R103, P3 ;  /* 0x000000678a777207 */ /* 0x000fe20001800000 */
[----:B------:R-:W-:Y:S01]  /*3000*/  FMUL.FTZ R206, R206, UR12 ;  /* 0x0000000ccece7c20 */ /* 0x000fe20008410000 */
[----:B------:R-:W-:Y:S01]  /*3010*/  FMUL.FTZ R215, R215, UR12 ;  /* 0x0000000cd7d77c20 */ /* 0x000fe20008410000 */
[----:B------:R-:W-:Y:S01]  /*3020*/  FMUL.FTZ R198, R198, UR12 ;  /* 0x0000000cc6c67c20 */ /* 0x000fe20008410000 */
[----:B------:R-:W-:Y:S01]  /*3030*/  F2FP.BF16.F32.PACK_AB R112, R112, R207 ;  /* 0x000000cf7070723e */ /* 0x000fe200000010ff */
[----:B------:R1:W-:Y:S01]  /*3040*/  @P1 STG.E.128 desc[UR4][R144.64], R116 ;  /* 0x0000007490001986 */ /* 0x0003e2000c101d04 */
[----:B------:R-:W-:-:S02]  /*3050*/  F2FP.BF16.F32.PACK_AB R114, R213, R214 ;  /* 0x000000d6d572723e */ /* 0x000fc400000010ff */
[----:B------:R-:W-:Y:S02]  /*3060*/  F2FP.BF16.F32.PACK_AB R115, R211, R218 ;  /* 0x000000dad373723e */ /* 0x000fe400000010ff */
[----:B------:R-:W-:Y:S01]  /*3070*/  FSEL R198, R198, RZ, P2 ;  /* 0x000000ffc6c67208 */ /* 0x000fe20001000000 */
[----:B0-----:R-:W0:Y:S01]  /*3080*/  LDC.64 R120, c[0x0][0x210] ;  /* 0x00008400ff787b82 */ /* 0x001e220000000a00 */
[----:B------:R-:W-:Y:S01]  /*3090*/  SEL R124, R205, R100, P3 ;  /* 0x00000064cd7c7207 */ /* 0x000fe20001800000 */
[----:B------:R2:W-:Y:S01]  /*30a0*/  STG.E.128 desc[UR4][R182.64], R112 ;  /* 0x00000070b6007986 */ /* 0x0005e2000c101d04 */
[----:B------:R-:W-:Y:S02]  /*30b0*/  SEL R125, R188, R101, P3 ;  /* 0x00000065bc7d7207 */ /* 0x000fe40001800000 */
[----:B------:R-:W-:Y:S02]  /*30c0*/  SEL R126, R187, R102, P3 ;  /* 0x00000066bb7e7207 */ /* 0x000fe40001800000 */
[----:B------:R-:W-:Y:S01]  /*30d0*/  SEL R127, R184, R103, P3 ;  /* 0x00000067b87f7207 */ /* 0x000fe20001800000 */
[----:B------:R-:W-:Y:S01]  /*30e0*/  IMAD.WIDE.U32 R184, R199, 0x10, R128 ;  /* 0x00000010c7b87825 */ /* 0x000fe200078e0080 */
[----:B------:R-:W-:-:S02]  /*30f0*/  SEL R108, R155, R104, P3 ;  /* 0x000000689b6c7207 */ /* 0x000fc40001800000 */
[----:B-1----:R-:W-:Y:S01]  /*3100*/  FSEL R118, R206, RZ, P6 ;  /* 0x000000ffce767208 */ /* 0x002fe20003000000 */
[----:B------:R-:W-:Y:S01]  /*3110*/  IMAD.WIDE.U32 R128, R200, 0x10, R128 ;  /* 0x00000010c8807825 */ /* 0x000fe200078e0080 */
[----:B------:R-:W-:Y:S01]  /*3120*/  FSEL R119, R215, RZ, P5 ;  /* 0x000000ffd7777208 */ /* 0x000fe20002800000 */
[----:B------:R1:W-:Y:S01]  /*3130*/  @P1 STG.E.128 desc[UR4][R130.64], R124 ;  /* 0x0000007c82001986 */ /* 0x0003e2000c101d04 */
[----:B------:R-:W-:Y:S02]  /*3140*/  SEL R111, R190, R107, P3 ;  /* 0x0000006bbe6f7207 */ /* 0x000fe40001800000 */
[----:B------:R-:W-:Y:S02]  /*3150*/  SEL R100, R223, R100, P3 ;  /* 0x00000064df647207 */ /* 0x000fe40001800000 */
[----:B------:R-:W-:Y:S01]  /*3160*/  SEL R101, R220, R101, P3 ;  /* 0x00000065dc657207 */ /* 0x000fe20001800000 */
[----:B------:R1:W-:Y:S01]  /*3170*/  @P1 STG.E.128 desc[UR4][R130.64+0x10], R108 ;  /* 0x0000106c82001986 */ /* 0x0003e2000c101d04 */
[----:B--2---:R-:W-:-:S02]  /*3180*/  F2FP.BF16.F32.PACK_AB R112, R140, R143 ;  /* 0x0000008f8c70723e */ /* 0x004fc400000010ff */
[----:B------:R-:W-:Y:S02]  /*3190*/  F2FP.BF16.F32.PACK_AB R113, R141, R132 ;  /* 0x000000848d71723e */ /* 0x000fe400000010ff */
[----:B------:R-:W-:Y:S02]  /*31a0*/  F2FP.BF16.F32.PACK_AB R114, R139, R150 ;  /* 0x000000968b72723e */ /* 0x000fe400000010ff */
[----:B------:R-:W-:Y:S02]  /*31b0*/  F2FP.BF16.F32.PACK_AB R115, R203, R154 ;  /* 0x0000009acb73723e */ /* 0x000fe400000010ff */
[----:B------:R-:W-:Y:S02]  /*31c0*/  SEL R102, R221, R102, P3 ;  /* 0x00000066dd667207 */ /* 0x000fe40001800000 */
[----:B------:R-:W-:Y:S01]  /*31d0*/  SEL R103, R208, R103, P3 ;  /* 0x00000067d0677207 */ /* 0x000fe20001800000 */
[----:B------:R1:W-:Y:S01]  /*31e0*/  STG.E.128 desc[UR4][R184.64], R112 ;  /* 0x00000070b8007986 */ /* 0x0003e2000c101d04 */
[----:B------:R-:W-:-:S02]  /*31f0*/  SEL R104, R219, R104, P3 ;  /* 0x00000068db687207 */ /* 0x000fc40001800000 */
[----:B------:R-:W-:Y:S01]  /*3200*/  SEL R107, R204, R107, P3 ;  /* 0x0000006bcc6b7207 */ /* 0x000fe20001800000 */
[----:B------:R1:W-:Y:S01]  /*3210*/  @P1 STG.E.128 desc[UR4][R134.64], R100 ;  /* 0x0000006486001986 */ /* 0x0003e2000c101d04 */
[----:B------:R-:W-:Y:S02]  /*3220*/  F2FP.BF16.F32.PACK_AB R116, R191, R152 ;  /* 0x00000098bf74723e */ /* 0x000fe400000010ff */
[----:B------:R-:W-:Y:S01]  /*3230*/  F2FP.BF16.F32.PACK_AB R117, R149, R146 ;  /* 0x000000929575723e */ /* 0x000fe200000010ff */
[----:B------:R1:W-:Y:S01]  /*3240*/  @P1 STG.E.128 desc[UR4][R134.64+0x10], R104 ;  /* 0x0000106886001986 */ /* 0x0003e2000c101d04 */
[----:B------:R-:W-:Y:S02]  /*3250*/  F2FP.BF16.F32.PACK_AB R118, R118, R133 ;  /* 0x000000857676723e */ /* 0x000fe400000010ff */
[----:B------:R-:W-:Y:S02]  /*3260*/  F2FP.BF16.F32.PACK_AB R119, R198, R119 ;  /* 0x00000077c677723e */ /* 0x000fe400000010ff */
[----:B0-----:R-:W-:-:S03]  /*3270*/  LEA R196, R120, R196, 0x2 ;  /* 0x000000c478c47211 */ /* 0x001fc600078e10ff */
[----:B------:R1:W-:Y:S01]  /*3280*/  STG.E.128 desc[UR4][R128.64], R116 ;  /* 0x0000007480007986 */ /* 0x0003e2000c101d04 */
[----:B------:R-:W-:-:S13]  /*3290*/  ISETP.GE.AND P1, PT, R196, R121, PT ;  /* 0x00000079c400720c */ /* 0x000fda0003f26270 */
[----:B------:R-:W-:Y:S05]  /*32a0*/  @!P1 BRA `(.L_x_6443) ;  /* 0xffffffd000e09947 */ /* 0x000fea000383ffff */
[----:B------:R-:W-:Y:S05]  /*32b0*/  BSYNC B1 ;  /* 0x0000000000017941 */ /* 0x000fea0003800000 */
.L_x_6441:
        /* <DEDUP_REMOVED lines=62> */
.L_x_6440:
[----:B------:R-:W-:Y:S05]  /*36a0*/  BSYNC B0 ;  /* 0x0000000000007941 */ /* 0x000fea0003800000 */
.L_x_6438:
[----:B------:R-:W0:Y:S01]  /*36b0*/  S2R R3, SR_CgaCtaId ;  /* 0x0000000000037919 */ /* 0x000e220000008800 */
[----:B------:R-:W-:Y:S01]  /*36c0*/  SHF.R.U32.HI R24, RZ, 0x5, R2 ;  /* 0x00000005ff187819 */ /* 0x000fe20000011602 */
[----:B------:R-:W-:Y:S05]  /*36d0*/  WARPSYNC.ALL ;  /* 0x0000000000007948 */ /* 0x000fea0003800000 */
[----:B------:R-:W-:Y:S01]  /*36e0*/  MOV R0, 0x400 ;  /* 0x0000040000007802 */ /* 0x000fe20000000f00 */
[----:B------:R-:W2:Y:S01]  /*36f0*/  S2R R73, SR_CTAID.X ;  /* 0x0000000000497919 */ /* 0x000ea20000002500 */
[----:B------:R-:W-:Y:S01]  /*3700*/  LOP3.LUT R25, R2, 0x1f, RZ, 0xc0, !PT ;  /* 0x0000001f02197812 */ /* 0x000fe200078ec0ff */
[----:B------:R-:W-:Y:S01]  /*3710*/  ULDC UR6, c[0x0][0x218] ;  /* 0x0000860000067ab9 */ /* 0x000fe20000000800 */
[----:B------:R-:W-:-:S02]  /*3720*/  SHF.L.U32 R24, R24, 0x7, RZ ;  /* 0x0000000718187819 */ /* 0x000fc400000006ff */
[----:B0-----:R-:W-:Y:S02]  /*3730*/  LEA R3, R3, R0, 0x18 ;  /* 0x0000000003037211 */ /* 0x001fe400078ec0ff */
[----:B------:R-:W-:Y:S02]  /*3740*/  LOP3.LUT R0, R24, 0xffffff80, R25, 0xe2, !PT ;  /* 0xffffff8018007812 */ /* 0x000fe400078ee219 */
[-C--:B------:R-:W-:Y:S02]  /*3750*/  LEA R24, R2, R3.reuse, 0x2 ;  /* 0x0000000302187211 */ /* 0x080fe400078e10ff */
[----:B------:R-:W-:Y:S01]  /*3760*/  LEA R0, R0, R3, 0x5 ;  /* 0x0000000300007211 */ /* 0x000fe200078e28ff */
[----:B--2---:R-:W-:Y:S01]  /*3770*/  IMAD R73, R73, UR6, RZ ;  /* 0x0000000649497c24 */ /* 0x004fe2000f8e02ff */
        /* <DEDUP_REMOVED lines=14> */
[----:B------:R-:W5:Y:S04]  /*3860*/  LDS R26, [R24+0x400] ;  /* 0x00040000181a7984 */ /* 0x000f680000000800 */
        /* <DEDUP_REMOVED lines=33> */
[----:B------:R-:W-:Y:S01]  /*3a80*/  LDS R64, [R24+0x3000] ;  /* 0x0030000018407984 */ /* 0x000fe20000000800 */
[----:B----4-:R-:W-:-:S03]  /*3a90*/  FADD.FTZ R31, RZ, R31 ;  /* 0x0000001fff1f7221 */ /* 0x010fc60000010000 */
[----:B------:R-:W3:Y:S01]  /*3aa0*/  LDS R66, [R24+0x3200] ;  /* 0x0032000018427984 */ /* 0x000ee20000000800 */
[----:B-----5:R-:W-:-:S03]  /*3ab0*/  FADD.FTZ R31, R31, R48 ;  /* 0x000000301f1f7221 */ /* 0x020fc60000010000 */
[----:B------:R-:W4:Y:S01]  /*3ac0*/  LDS R57, [R24+0x3400] ;  /* 0x0034000018397984 */ /* 0x000f220000000800 */
[----:B-1----:R-:W-:-:S03]  /*3ad0*/  FADD.FTZ R3, R3, R50 ;  /* 0x0000003203037221 */ /* 0x002fc60000010000 */
[----:B------:R-:W1:Y:S01]  /*3ae0*/  LDS R68, [R24+0x3600] ;  /* 0x0036000018447984 */ /* 0x000e620000000800 */
        /* <DEDUP_REMOVED lines=11> */
[----:B--2---:R-:W-:Y:S01]  /*3ba0*/  FADD.FTZ R31, R31, R62 ;  /* 0x0000003e1f1f7221 */ /* 0x004fe20000010000 */
[----:B---3--:R-:W-:Y:S01]  /*3bb0*/  FADD.FTZ R25, R25, R66 ;  /* 0x0000004219197221 */ /* 0x008fe20000010000 */
[----:B----4-:R-:W-:Y:S01]  /*3bc0*/  FADD.FTZ R57, R26, R57 ;  /* 0x000000391a397221 */ /* 0x010fe20000010000 */
[----:B-1----:R-:W-:Y:S01]  /*3bd0*/  FADD.FTZ R27, R27, R68 ;  /* 0x000000441b1b7221 */ /* 0x002fe20000010000 */
        /* <DEDUP_REMOVED lines=10> */
[----:B------:R-:W-:Y:S04]  /*3c80*/  STS.128 [R0+0x810], R16 ;  /* 0x0008101000007388 */ /* 0x000fe80000000c00 */
[----:B------:R0:W-:Y:S04]  /*3c90*/  STS.128 [R0+0xc00], R4 ;  /* 0x000c000400007388 */ /* 0x0001e80000000c00 */
[----:B------:R-:W-:Y:S01]  /*3ca0*/  STS.128 [R0+0xc10], R20 ;  /* 0x000c101400007388 */ /* 0x000fe20000000c00 */
[----:B------:R-:W-:Y:S01]  /*3cb0*/  BAR.SYNC.DEFER_BLOCKING 0x0 ;  /* 0x0000000000007b1d */ /* 0x000fe20000010000 */
[----:B0-----:R-:W-:Y:S01]  /*3cc0*/  FADD.FTZ R7, R3, R64 ;  /* 0x0000004003077221 */ /* 0x001fe20000010000 */
[----:B------:R-:W-:-:S04]  /*3cd0*/  IADD3.X R3, RZ, RZ, RZ, P0, !PT ;  /* 0x000000ffff037210 */ /* 0x000fc800007fe4ff */
[----:B------:R-:W-:Y:S01]  /*3ce0*/  SHF.L.U64.HI R30, R38, 0x2, R3 ;  /* 0x00000002261e7819 */ /* 0x000fe20000010203 */
        /* <DEDUP_REMOVED lines=16> */
[----:B------:R-:W-:Y:S01]  /*3df0*/  SHF.L.U32 R4, R38, 0x2, RZ ;  /* 0x0000000226047819 */ /* 0x000fe200000006ff */
[----:B---3--:R-:W-:Y:S02]  /*3e00*/  FADD.FTZ R2, RZ, R2 ;  /* 0x00000002ff027221 */ /* 0x008fe40000010000 */
[----:B------:R-:W3:Y:S02]  /*3e10*/  LDS R21, [R24+0x2400] ;  /* 0x0024000018157984 */ /* 0x000ee40000000800 */
[----:B----4-:R-:W-:Y:S02]  /*3e20*/  FADD.FTZ R5, R2, R5 ;  /* 0x0000000502057221 */ /* 0x010fe40000010000 */
[----:B------:R-:W4:Y:S01]  /*3e30*/  LDS R13, [R24+0x1800] ;  /* 0x00180000180d7984 */ /* 0x000f220000000800 */
[----:B------:R-:W-:Y:S01]  /*3e40*/  IADD3 R2, P0, R4, UR6, RZ ;  /* 0x0000000604027c10 */ /* 0x000fe2000ff1e0ff */
[----:B-----5:R-:W-:-:S02]  /*3e50*/  FADD.FTZ R0, RZ, R0 ;  /* 0x00000000ff007221 */ /* 0x020fc40000010000 */
[----:B------:R-:W5:Y:S01]  /*3e60*/  LDS R10, [R24+0xc00] ;  /* 0x000c0000180a7984 */ /* 0x000f620000000800 */
[----:B------:R-:W-:Y:S01]  /*3e70*/  IADD3.X R3, R30, UR7, RZ, P0, !PT ;  /* 0x000000071e037c10 */ /* 0x000fe200087fe4ff */
[----:B------:R-:W-:Y:S01]  /*3e80*/  ULDC.64 UR6, c[0x0][0x2d0] ;  /* 0x0000b40000067ab9 */ /* 0x000fe20000000a00 */
[----:B------:R-:W-:Y:S01]  /*3e90*/  FADD.FTZ R6, RZ, R6 ;  /* 0x00000006ff067221 */ /* 0x000fe20000010000 */
[----:B------:R-:W5:Y:S01]  /*3ea0*/  LDS R39, [R24+0x3200] ;  /* 0x0032000018277984 */ /* 0x000f620000000800 */
[----:B------:R-:W-:Y:S01]  /*3eb0*/  IADD3 R4, P0, R4, UR6, RZ ;  /* 0x0000000604047c10 */ /* 0x000fe2000ff1e0ff */
[----:B------:R-:W-:Y:S02]  /*3ec0*/  FADD.FTZ R0, R0, R15 ;  /* 0x0000000f00007221 */ /* 0x000fe40000010000 */
[----:B------:R-:W5:Y:S01]  /*3ed0*/  LDS R23, [R24+0x2600] ;  /* 0x0026000018177984 */ /* 0x000f620000000800 */
[----:B------:R-:W-:-:S03]  /*3ee0*/  FADD.FTZ R8, RZ, R8 ;  /* 0x00000008ff087221 */ /* 0x000fc60000010000 */
        /* <DEDUP_REMOVED lines=55> */
.L_x_6442:
        /* <DEDUP_REMOVED lines=8> */
.L_x_6445:
[----:B------:R-:W-:Y:S05]  /*42e0*/  BSYNC B2 ;  /* 0x0000000000027941 */ /* 0x000fea0003800000 */
.L_x_6444:
        /* <DEDUP_REMOVED lines=8> */
.L_x_6446:
[----:B------:R-:W-:Y:S01]  /*4370*/  FADD.FTZ R147, R148, R147 ;  /* 0x0000009394937221 */ /* 0x000fe20000010000 */
[----:B------:R-:W-:-:S04]  /*4380*/  HFMA2.MMA R228, -RZ, RZ, 0, 1.1920928955078125e-07 ;  /* 0x00000002ffe47435 */ /* 0x000fc800000001ff */
[----:B------:R-:W-:Y:S02]  /*4390*/  MOV R229, R147 ;  /* 0x0000009300e57202 */ /* 0x000fe40000000f00 */
[----:B------:R-:W-:-:S07]  /*43a0*/  MOV R221, R226 ;  /* 0x000000e200dd7202 */ /* 0x000fce0000000f00 */
[----:B------:R-:W-:Y:S05]  /*43b0*/  WARPSYNC.COLLECTIVE R216, `(.L_x_6447) ;  /* 0x00000000d8087348 */ /* 0x000fea0003c00000 */
[----:B------:R0:W1:Y:S02]  /*43c0*/  SHFL.BFLY P1, R226, R229, R228, R231 ;  /* 0x0c0000e4e5e27389 */ /* 0x00006400000200e7 */
[----:B01----:R-:W-:Y:S01]  /*43d0*/  ENDCOLLECTIVE ;  /* 0x000000000000791b */ /* 0x003fe20003800000 */
.L_x_6447:
[----:B------:R-:W-:-:S05]  /*43e0*/  FADD.FTZ R221, R150, R221 ;  /* 0x000000dd96dd7221 */ /* 0x000fca0000010000 */
[----:B------:R-:W-:Y:S02]  /*43f0*/  MOV R229, R221 ;  /* 0x000000dd00e57202 */ /* 0x000fe40000000f00 */
[----:B------:R-:W-:-:S07]  /*4400*/  MOV R208, R226 ;  /* 0x000000e200d07202 */ /* 0x000fce0000000f00 */
[----:B------:R-:W-:Y:S05]  /*4410*/  WARPSYNC.COLLECTIVE R216, `(.L_x_6448) ;  /* 0x00000000d8087348 */ /* 0x000fea0003c00000 */
[----:B------:R0:W1:Y:S02]  /*4420*/  SHFL.BFLY P1, R226, R229, R228, R231 ;  /* 0x0c0000e4e5e27389 */ /* 0x00006400000200e7 */
[----:B01----:R-:W-:Y:S01]  /*4430*/  ENDCOLLECTIVE ;  /* 0x000000000000791b */ /* 0x003fe20003800000 */
.L_x_6448:
[----:B------:R-:W-:Y:S01]  /*4440*/  FADD.FTZ R208, R147, R208 ;  /* 0x000000d093d07221 */ /* 0x000fe20000010000 */
[----:B------:R-:W-:-:S04]  /*4450*/  HFMA2.MMA R228, -RZ, RZ, 0, 2.384185791015625e-07 ;  /* 0x00000004ffe47435 */ /* 0x000fc800000001ff */
[----:B------:R-:W-:Y:S02]  /*4460*/  MOV R229, R208 ;  /* 0x000000d000e57202 */ /* 0x000fe40000000f00 */
[----:B------:R-:W-:-:S07]  /*4470*/  MOV R212, R226 ;  /* 0x000000e200d47202 */ /* 0x000fce0000000f00 */
[----:B------:R-:W-:Y:S05]  /*4480*/  WARPSYNC.COLLECTIVE R216, `(.L_x_6449) ;  /* 0x00000000d8087348 */ /* 0x000fea0003c00000 */
[----:B------:R0:W1:Y:S02]  /*4490*/  SHFL.BFLY P1, R226, R229, R228, R231 ;  /* 0x0c0000e4e5e27389 */ /* 0x00006400000200e7 */
[----:B01----:R-:W-:Y:S01]  /*44a0*/  ENDCOLLECTIVE ;  /* 0x000000000000791b */ /* 0x003fe20003800000 */
.L_x_6449:
[----:B------:R-:W-:-:S05]  /*44b0*/  FADD.FTZ R212, R221, R212 ;  /* 0x000000d4ddd47221 */ /* 0x000fca0000010000 */
[----:B------:R-:W-:Y:S02]  /*44c0*/  MOV R229, R212 ;  /* 0x000000d400e57202 */ /* 0x000fe40000000f00 */
[----:B------:R-:W-:-:S07]  /*44d0*/  MOV R225, R226 ;  /* 0x000000e200e17202 */ /* 0x000fce0000000f00 */
[----:B------:R-:W-:Y:S05]  /*44e0*/  WARPSYNC.COLLECTIVE R216, `(.L_x_6450) ;  /* 0x00000000d8087348 */ /* 0x000fea0003c00000 */
[----:B------:R0:W1:Y:S02]  /*44f0*/  SHFL.BFLY P1, R226, R229, R228, R231 ;  /* 0x0c0000e4e5e27389 */ /* 0x00006400000200e7 */
[----:B01----:R-:W-:Y:S01]  /*4500*/  ENDCOLLECTIVE ;  /* 0x000000000000791b */ /* 0x003fe20003800000 */
.L_x_6450:
[----:B------:R-:W-:Y:S01]  /*4510*/  FADD.FTZ R225, R208, R225 ;  /* 0x000000e1d0e17221 */ /* 0x000fe20000010000 */
[----:B------:R-:W-:-:S04]  /*4520*/  HFMA2.MMA R228, -RZ, RZ, 0, 4.76837158203125e-07 ;  /* 0x00000008ffe47435 */ /* 0x000fc800000001ff */
[----:B------:R-:W-:Y:S02]  /*4530*/  MOV R229, R225 ;  /* 0x000000e100e57202 */ /* 0x000fe40000000f00 */
[----:B------:R-:W-:-:S07]  /*4540*/  MOV R227, R226 ;  /* 0x000000e200e37202 */ /* 0x000fce0000000f00 */
[----:B------:R-:W-:Y:S05]  /*4550*/  WARPSYNC.COLLECTIVE R216, `(.L_x_6451) ;  /* 0x00000000d8087348 */ /* 0x000fea0003c00000 */
[----:B------:R0:W1:Y:S02]  /*4560*/  SHFL.BFLY P1, R226, R229, R228, R231 ;  /* 0x0c0000e4e5e27389 */ /* 0x00006400000200e7 */
[----:B01----:R-:W-:Y:S01]  /*4570*/  ENDCOLLECTIVE ;  /* 0x000000000000791b */ /* 0x003fe20003800000 */
.L_x_6451:
[----:B------:R-:W-:-:S05]  /*4580*/  FADD.FTZ R227, R212, R227 ;  /* 0x000000e3d4e37221 */ /* 0x000fca0000010000 */
[----:B------:R-:W-:Y:S02]  /*4590*/  MOV R229, R227 ;  /* 0x000000e300e57202 */ /* 0x000fe40000000f00 */
[----:B------:R-:W-:-:S07]  /*45a0*/  MOV R148, R226 ;  /* 0x000000e200947202 */ /* 0x000fce0000000f00 */
[----:B------:R-:W-:Y:S05]  /*45b0*/  WARPSYNC.COLLECTIVE R216, `(.L_x_6452) ;  /* 0x00000000d8087348 */ /* 0x000fea0003c00000 */
[----:B------:R0:W1:Y:S02]  /*45c0*/  SHFL.BFLY P1, R226, R229, R228, R231 ;  /* 0x0c0000e4e5e27389 */ /* 0x00006400000200e7 */
[----:B01----:R-:W-:Y:S01]  /*45d0*/  ENDCOLLECTIVE ;  /* 0x000000000000791b */ /* 0x003fe20003800000 */
.L_x_6452:
[----:B------:R-:W-:Y:S01]  /*45e0*/  FADD.FTZ R148, R225, R148 ;  /* 0x00000094e1947221 */ /* 0x000fe20000010000 */
[----:B------:R-:W-:-:S04]  /*45f0*/  HFMA2.MMA R228, -RZ, RZ, 0, 9.5367431640625e-07 ;  /* 0x00000010ffe47435 */ /* 0x000fc800000001ff */
[----:B------:R-:W-:Y:S02]  /*4600*/  MOV R229, R148 ;  /* 0x0000009400e57202 */ /* 0x000fe40000000f00 */
[----:B------:R-:W-:-:S07]  /*4610*/  MOV R150, R226 ;  /* 0x000000e200967202 */ /* 0x000fce0000000f00 */
[----:B------:R-:W-:Y:S05]  /*4620*/  WARPSYNC.COLLECTIVE R216, `(.L_x_6453) ;  /* 0x00000000d8087348 */ /* 0x000fea0003c00000 */
[----:B------:R0:W1:Y:S02]  /*4630*/  SHFL.BFLY P1, R226, R229, R228, R231 ;  /* 0x0c0000e4e5e27389 */ /* 0x00006400000200e7 */
[----:B01----:R-:W-:Y:S01]  /*4640*/  ENDCOLLECTIVE ;  /* 0x000000000000791b */ /* 0x003fe20003800000 */
.L_x_6453:
[----:B------:R-:W-:-:S05]  /*4650*/  FADD.FTZ R150, R227, R150 ;  /* 0x00000096e3967221 */ /* 0x000fca0000010000 */
[----:B------:R-:W-:Y:S02]  /*4660*/  MOV R229, R150 ;  /* 0x0000009600e57202 */ /* 0x000fe40000000f00 */
[----:B------:R-:W-:-:S07]  /*4670*/  MOV R147, R226 ;  /* 0x000000e200937202 */ /* 0x000fce0000000f00 */
[----:B------:R-:W-:Y:S05]  /*4680*/  WARPSYNC.COLLECTIVE R216, `(.L_x_6454) ;  /* 0x00000000d8087348 */ /* 0x000fea0003c00000 */
[----:B------:R0:W1:Y:S02]  /*4690*/  SHFL.BFLY P1, R226, R229, R228, R231 ;  /* 0x0c0000e4e5e27389 */ /* 0x00006400000200e7 */
[----:B01----:R-:W-:Y:S01]  /*46a0*/  ENDCOLLECTIVE ;  /* 0x000000000000791b */ /* 0x003fe20003800000 */
.L_x_6454:
[----:B------:R-:W-:Y:S01]  /*46b0*/  MOV R221, R226 ;  /* 0x000000e200dd7202 */ /* 0x000fe20000000f00 */
[----:B------:R-:W-:Y:S06]  /*46c0*/  BRA `(.L_x_6455) ;  /* 0xffffffd400887947 */ /* 0x000fec000383ffff */
.L_x_6456:
        /* <DEDUP_REMOVED lines=11> */
.L_x_14293:


//--------------------- .text._ZN10layer_norm22ln_bwd_finalize_kernelINS_22Kernel_traits_finalizeILj1024Ef13__nv_bfloat16fS2_fjLb0ELj1024ELj4ENS_18Kernel_traits_baseILj1024EfS2_fS2_fjLj1024EEEEELb0ELb0EEEvNS_9BwdParamsE --------------------------
	.section	.text._ZN10layer_norm22ln_bwd_finalize_kernelINS_22Kernel_traits_finalizeILj1024Ef13__nv_bfloat16fS2_fjLb0ELj1024ELj4ENS_18Kernel_traits_baseILj1024EfS2_fS2_fjLj1024EEEEELb0ELb0EEEvNS_9BwdParamsE,"ax",@progbits
	.align	128
        .global         _ZN10layer_norm22ln_bwd_finalize_kernelINS_22Kernel_traits_finalizeILj1024Ef13__nv_bfloat16fS2_fjLb0ELj1024ELj4ENS_18Kernel_traits_baseILj1024EfS2_fS2_fjLj1024EEEEELb0ELb0EEEvNS_9BwdParamsE
        .type           _ZN10layer_norm22ln_bwd_finalize_kernelINS_22Kernel_traits_finalizeILj1024Ef13__nv_bfloat16fS2_fjLb0ELj1024ELj4ENS_18Kernel_traits_baseILj1024EfS2_fS2_fjLj1024EEEEELb0ELb0EEEvNS_9BwdParamsE,@function
        .size           _ZN10layer_norm22ln_bwd_finalize_kernelINS_22Kernel_traits_finalizeILj1024Ef13__nv_bfloat16fS2_fjLb0ELj1024ELj4ENS_18Kernel_traits_baseILj1024EfS2_fS2_fjLj1024EEEEELb0ELb0EEEvNS_9BwdParamsE,(.L_x_14294 - _ZN10layer_norm22ln_bwd_finalize_kernelINS_22Kernel_traits_finalizeILj1024Ef13__nv_bfloat16fS2_fjLb0ELj1024ELj4ENS_18Kernel_traits_baseILj1024EfS2_fS2_fjLj1024EEEEELb0ELb0EEEvNS_9BwdParamsE)
        .other          _ZN10layer_norm22ln_bwd_finalize_kernelINS_22Kernel_traits_finalizeILj1024Ef13__nv_bfloat16fS2_fjLb0ELj1024ELj4ENS_18Kernel_traits_baseILj1024EfS2_fS2_fjLj1024EEEEELb0ELb0EEEvNS_9BwdParamsE,@"STO_CUDA_ENTRY STV_DEFAULT"
_ZN10layer_norm22ln_bwd_finalize_kernelINS_22Kernel_traits_finalizeILj1024Ef13__nv_bfloat16fS2_fjLb0ELj1024ELj4ENS_18Kernel_traits_baseILj1024EfS2_fS2_fjLj1024EEEEELb0ELb0EEEvNS_9BwdParamsE:
.text._ZN10layer_norm22ln_bwd_finalize_kernelINS_22Kernel_traits_finalizeILj1024Ef13__nv_bfloat16fS2_fjLb0ELj1024ELj4ENS_18Kernel_traits_baseILj1024EfS2_fS2_fjLj1024EEEEELb0ELb0EEEvNS_9BwdParamsE:
        /* <DEDUP_REMOVED lines=25> */
.L_x_6469:
        /* <DEDUP_REMOVED lines=30> */
.L_x_6461:
        /* <DEDUP_REMOVED lines=36> */
.L_x_6460:
[----:B------:R-:W-:Y:S05]  /*05b0*/  BSYNC B1 ;  /* 0x0000000000017941 */ /* 0x000fea0003800000 */
.L_x_6459:
        /* <DEDUP_REMOVED lines=24> */
.L_x_6463:
[----:B------:R-:W-:Y:S05]  /*0740*/  BSYNC B1 ;  /* 0x0000000000017941 */ /* 0x000fea0003800000 */
.L_x_6462:
        /* <DEDUP_REMOVED lines=12> */
.L_x_6464:
[----:B------:R-:W-:Y:S05]  /*0810*/  BSYNC B1 ;  /* 0x0000000000017941 */ /* 0x000fea0003800000 */
.L_x_6458:
[----:B------:R-:W-:Y:S05]  /*0820*/  BSYNC B0 ;  /* 0x0000000000007941 */ /* 0x000fea0003800000 */
.L_x_6457:
        /* <DEDUP_REMOVED lines=29> */
.L_x_6480:
[----:B---3--:R-:W-:Y:S01]  /*0a00*/  FADD.FTZ R9, R18, R9 ;  /* 0x0000000912097221 */ /* 0x008fe20000010000 */
[----:B--2---:R-:W-:-:S04]  /*0a10*/  FADD.FTZ R11, R10, R11 ;  /* 0x0000000b0a0b7221 */ /* 0x004fc80000010000 */
[----:B------:R2:W-:Y:S04]  /*0a20*/  @!P1 STS [R6+0x2000], R9 ;  /* 0x0020000906009388 */ /* 0x0005e80000000800 */
[----:B------:R2:W-:Y:S02]  /*0a30*/  @!P1 STS [R6+0x2080], R11 ;  /* 0x0020800b06009388 */ /* 0x0005e40000000800 */
.L_x_6465:
        /* <DEDUP_REMOVED lines=16> */
.L_x_6468:
[----:B------:R-:W-:Y:S05]  /*0b40*/  BSYNC B0 ;  /* 0x0000000000007941 */ /* 0x000fea0003800000 */
.L_x_6467:
[C---:B------:R-:W-:Y:S01]  /*0b50*/  ISETP.GT.U32.AND P1, PT, R3.reuse, -0x401, PT ;  /* 0xfffffbff0300780c */ /* 0x040fe20003f24070 */
[----:B------:R-:W-:Y:S01]  /*0b60*/  VIADD R4, R4, 0x200 ;  /* 0x0000020004047836 */ /* 0x000fe20000000000 */
[----:B------:R-:W-:-:S11]  /*0b70*/  IADD3 R3, R3, 0x400, RZ ;  /* 0x0000040003037810 */ /* 0x000fd60007ffe0ff */
[----:B------:R-:W-:Y:S05]  /*0b80*/  @P1 BRA `(.L_x_6469) ;  /* 0xfffffff400801947 */ /* 0x000fea000383ffff */
[----:B------:R-:W-:Y:S05]  /*0b90*/  EXIT ;  /* 0x000000000000794d */ /* 0x000fea0003800000 */
.L_x_6466:
[----:B------:R-:W-:Y:S01]  /*0ba0*/  HFMA2.MMA R21, -RZ, RZ, 0, 5.9604644775390625e-08 ;  /* 0x00000001ff157435 */ /* 0x000fe200000001ff */
[----:B0--3--:R-:W-:Y:S01]  /*0bb0*/  MOV R22, R10 ;  /* 0x0000000a00167202 */ /* 0x009fe20000000f00 */
[----:B------:R-:W-:Y:S01]  /*0bc0*/  IMAD.MOV.U32 R19, RZ, RZ, -0x1 ;  /* 0xffffffffff137424 */ /* 0x000fe200078e00ff */
[----:B------:R-:W-:-:S08]  /*0bd0*/  MOV R24, 0x1f ;  /* 0x0000001f00187802 */ /* 0x000fd00000000f00 */
[----:B-12---:R-:W-:Y:S05]  /*0be0*/  WARPSYNC.COLLECTIVE R19, `(.L_x_6470) ;  /* 0x0000000013087348 */ /* 0x006fea0003c00000 */
[----:B------:R0:W3:Y:S02]  /*0bf0*/  SHFL.BFLY P2, R20, R22, R21, R24 ;  /* 0x0c00001516147389 */ /* 0x0000e40000040018 */
[----:B0123--:R-:W-:Y:S01]  /*0c00*/  ENDCOLLECTIVE ;  /* 0x000000000000791b */ /* 0x00ffe20003800000 */
.L_x_6470:
[----:B------:R-:W-:Y:S01]  /*0c10*/  HFMA2.MMA R21, -RZ, RZ, 0, 1.1920928955078125e-07 ;  /* 0x00000002ff157435 */ /* 0x000fe200000001ff */
[----:B------:R-:W-:-:S05]  /*0c20*/  MOV R11, R20 ;  /* 0x00000014000b7202 */ /* 0x000fca0000000f00 */
[----:B------:R-:W-:-:S05]  /*0c30*/  FADD.FTZ R11, R10, R11 ;  /* 0x0000000b0a0b7221 */ /* 0x000fca0000010000 */
[----:B------:R-:W-:-:S07]  /*0c40*/  MOV R22, R11 ;  /* 0x0000000b00167202 */ /* 0x000fce0000000f00 */
[----:B------:R-:W-:Y:S05]  /*0c50*/  WARPSYNC.COLLECTIVE R19, `(.L_x_6471) ;  /* 0x0000000013087348 */ /* 0x000fea0003c00000 */
[----:B------:R0:W1:Y:S02]  /*0c60*/  SHFL.BFLY P2, R20, R22, R21, R24 ;  /* 0x0c00001516147389 */ /* 0x0000640000040018 */
[----:B01----:R-:W-:Y:S01]  /*0c70*/  ENDCOLLECTIVE ;  /* 0x000000000000791b */ /* 0x003fe20003800000 */
.L_x_6471:
[----:B------:R-:W-:Y:S01]  /*0c80*/  HFMA2.MMA R21, -RZ, RZ, 0, 2.384185791015625e-07 ;  /* 0x00000004ff157435 */ /* 0x000fe200000001ff */
[----:B------:R-:W-:-:S04]  /*0c90*/  IMAD.MOV.U32 R14, RZ, RZ, R20 ;  /* 0x000000ffff0e7224 */ /* 0x000fc800078e0014 */
[----:B------:R-:W-:-:S05]  /*0ca0*/  FADD.FTZ R14, R11, R14 ;  /* 0x0000000e0b0e7221 */ /* 0x000fca0000010000 */
[----:B------:R-:W-:-:S07]  /*0cb0*/  MOV R22, R14 ;  /* 0x0000000e00167202 */ /* 0x000fce0000000f00 */
[----:B------:R-:W-:Y:S05]  /*0cc0*/  WARPSYNC.COLLECTIVE R19, `(.L_x_6472) ;  /* 0x0000000013087348 */ /* 0x000fea0003c00000 */
[----:B------:R0:W1:Y:S02]  /*0cd0*/  SHFL.BFLY P2, R20, R22, R21, R24 ;  /* 0x0c00001516147389 */ /* 0x0000640000040018 */
[----:B01----:R-:W-:Y:S01]  /*0ce0*/  ENDCOLLECTIVE ;  /* 0x000000000000791b */ /* 0x003fe20003800000 */
.L_x_6472:
[----:B------:R-:W-:Y:S01]  /*0cf0*/  IMAD.MOV.U32 R21, RZ, RZ, 0x8 ;  /* 0x00000008ff157424 */ /* 0x000fe200078e00ff */
[----:B------:R-:W-:-:S05]  /*0d00*/  MOV R13, R20 ;  /* 0x00000014000d7202 */ /* 0x000fca0000000f00 */
[----:B------:R-:W-:-:S05]  /*0d10*/  FADD.FTZ R13, R14, R13 ;  /* 0x0000000d0e0d7221 */ /* 0x000fca0000010000 */
[----:B------:R-:W-:-:S07]  /*0d20*/  MOV R22, R13 ;  /* 0x0000000d00167202 */ /* 0x000fce0000000f00 */
[----:B------:R-:W-:Y:S05]  /*0d30*/  WARPSYNC.COLLECTIVE R19, `(.L_x_6473) ;  /* 0x0000000013087348 */ /* 0x000fea0003c00000 */
[----:B------:R0:W1:Y:S02]  /*0d40*/  SHFL.BFLY P2, R20, R22, R21, R24 ;  /* 0x0c00001516147389 */ /* 0x0000640000040018 */
[----:B01----:R-:W-:Y:S01]  /*0d50*/  ENDCOLLECTIVE ;  /* 0x000000000000791b */ /* 0x003fe20003800000 */
.L_x_6473:
[----:B------:R-:W-:Y:S01]  /*0d60*/  HFMA2.MMA R21, -RZ, RZ, 0, 9.5367431640625e-07 ;  /* 0x00000010ff157435 */ /* 0x000fe200000001ff */
[----:B------:R-:W-:-:S05]  /*0d70*/  MOV R10, R20 ;  /* 0x00000014000a7202 */ /* 0x000fca0000000f00 */
[----:B------:R-:W-:-:S05]  /*0d80*/  FADD.FTZ R10, R13, R10 ;  /* 0x0000000a0d0a7221 */ /* 0x000fca0000010000 */
[----:B------:R-:W-:-:S07]  /*0d90*/  MOV R22, R10 ;  /* 0x0000000a00167202 */ /* 0x000fce0000000f00 */
[----:B------:R-:W-:Y:S05]  /*0da0*/  WARPSYNC.COLLECTIVE R19, `(.L_x_6474) ;  /* 0x0000000013087348 */ /* 0x000fea0003c00000 */
[----:B------:R0:W1:Y:S02]  /*0db0*/  SHFL.BFLY P2, R20, R22, R21, R24 ;  /* 0x0c00001516147389 */ /* 0x0000640000040018 */
[----:B01----:R-:W-:Y:S01]  /*0dc0*/  ENDCOLLECTIVE ;  /* 0x000000000000791b */ /* 0x003fe20003800000 */
.L_x_6474:
[----:B------:R-:W-:Y:S01]  /*0dd0*/  HFMA2.MMA R21, -RZ, RZ, 0, 5.9604644775390625e-08 ;  /* 0x00000001ff157435 */ /* 0x000fe200000001ff */
[----:B------:R-:W-:Y:S01]  /*0de0*/  IMAD.MOV.U32 R22, RZ, RZ, R9 ;  /* 0x000000ffff167224 */ /* 0x000fe200078e0009 */
[----:B------:R-:W-:-:S09]  /*0df0*/  MOV R11, R20 ;  /* 0x00000014000b7202 */ /* 0x000fd20000000f00 */
[----:B------:R-:W-:Y:S05]  /*0e00*/  WARPSYNC.COLLECTIVE R19, `(.L_x_6475) ;  /* 0x0000000013087348 */ /* 0x000fea0003c00000 */
[----:B------:R0:W1:Y:S02]  /*0e10*/  SHFL.BFLY P2, R20, R22, R21, R24 ;  /* 0x0c00001516147389 */ /* 0x0000640000040018 */
[----:B01----:R-:W-:Y:S01]  /*0e20*/  ENDCOLLECTIVE ;  /* 0x000000000000791b */ /* 0x003fe20003800000 */
.L_x_6475:
[----:B------:R-:W-:Y:S01]  /*0e30*/  HFMA2.MMA R21, -RZ, RZ, 0, 1.1920928955078125e-07 ;  /* 0x00000002ff157435 */ /* 0x000fe200000001ff */
[----:B------:R-:W-:-:S05]  /*0e40*/  MOV R14, R20 ;  /* 0x00000014000e7202 */ /* 0x000fca0000000f00 */
[----:B------:R-:W-:-:S05]  /*0e50*/  FADD.FTZ R15, R9, R14 ;  /* 0x0000000e090f7221 */ /* 0x000fca0000010000 */
[----:B------:R-:W-:-:S07]  /*0e60*/  MOV R22, R15 ;  /* 0x0000000f00167202 */ /* 0x000fce0000000f00 */
[----:B------:R-:W-:Y:S05]  /*0e70*/  WARPSYNC.COLLECTIVE R19, `(.L_x_6476) ;  /* 0x0000000013087348 */ /* 0x000fea0003c00000 */
[----:B------:R0:W1:Y:S02]  /*0e80*/  SHFL.BFLY P2, R20, R22, R21, R24 ;  /* 0x0c00001516147389 */ /* 0x0000640000040018 */
[----:B01----:R-:W-:Y:S01]  /*0e90*/  ENDCOLLECTIVE ;  /* 0x000000000000791b */ /* 0x003fe20003800000 */
.L_x_6476:
[----:B------:R-:W-:Y:S01]  /*0ea0*/  HFMA2.MMA R21, -RZ, RZ, 0, 2.384185791015625e-07 ;  /* 0x00000004ff157435 */ /* 0x000fe200000001ff */
[----:B------:R-:W-:-:S04]  /*0eb0*/  IMAD.MOV.U32 R16, RZ, RZ, R20 ;  /* 0x000000ffff107224 */ /* 0x000fc800078e0014 */
[----:B------:R-:W-:-:S05]  /*0ec0*/  FADD.FTZ R16, R15, R16 ;  /* 0x000000100f107221 */ /* 0x000fca0000010000 */
[----:B------:R-:W-:-:S07]  /*0ed0*/  MOV R22, R16 ;  /* 0x0000001000167202 */ /* 0x000fce0000000f00 */
[----:B------:R-:W-:Y:S05]  /*0ee0*/  WARPSYNC.COLLECTIVE R19, `(.L_x_6477) ;  /* 0x0000000013087348 */ /* 0x000fea0003c00000 */
[----:B------:R0:W1:Y:S02]  /*0ef0*/  SHFL.BFLY P2, R20, R22, R21, R24 ;  /* 0x0c00001516147389 */ /* 0x0000640000040018 */
[----:B01----:R-:W-:Y:S01]  /*0f00*/  ENDCOLLECTIVE ;  /* 0x000000000000791b */ /* 0x003fe20003800000 */
.L_x_6477:
[----:B------:R-:W-:Y:S01]  /*0f10*/  IMAD.MOV.U32 R21, RZ, RZ, 0x8 ;  /* 0x00000008ff157424 */ /* 0x000fe200078e00ff */
[----:B------:R-:W-:-:S05]  /*0f20*/  MOV R17, R20 ;  /* 0x0000001400117202 */ /* 0x000fca0000000f00 */
[----:B------:R-:W-:-:S05]  /*0f30*/  FADD.FTZ R17, R16, R17 ;  /* 0x0000001110117221 */ /* 0x000fca0000010000 */
[----:B------:R-:W-:-:S07]  /*0f40*/  MOV R22, R17 ;  /* 0x0000001100167202 */ /* 0x000fce0000000f00 */
[----:B------:R-:W-:Y:S05]  /*0f50*/  WARPSYNC.COLLECTIVE R19, `(.L_x_6478) ;  /* 0x0000000013087348 */ /* 0x000fea0003c00000 */
[----:B------:R0:W1:Y:S02]  /*0f60*/  SHFL.BFLY P2, R20, R22, R21, R24 ;  /* 0x0c00001516147389 */ /* 0x0000640000040018 */
[----:B01----:R-:W-:Y:S01]  /*0f70*/  ENDCOLLECTIVE ;  /* 0x000000000000791b */ /* 0x003fe20003800000 */
.L_x_6478:
[----:B------:R-:W-:Y:S01]  /*0f80*/  HFMA2.MMA R21, -RZ, RZ, 0, 9.5367431640625e-07 ;  /* 0x00000010ff157435 */ /* 0x000fe200000001ff */
[----:B------:R-:W-:-:S05]  /*0f90*/  MOV R18, R20 ;  /* 0x0000001400127202 */ /* 0x000fca0000000f00 */
[----:B------:R-:W-:-:S05]  /*0fa0*/  FADD.FTZ R18, R17, R18 ;  /* 0x0000001211127221 */ /* 0x000fca0000010000 */
[----:B------:R-:W-:-:S07]  /*0fb0*/  MOV R22, R18 ;  /* 0x0000001200167202 */ /* 0x000fce0000000f00 */
[----:B------:R-:W-:Y:S05]  /*0fc0*/  WARPSYNC.COLLECTIVE R19, `(.L_x_6479) ;  /* 0x0000000013087348 */ /* 0x000fea0003c00000 */
[----:B------:R0:W1:Y:S02]  /*0fd0*/  SHFL.BFLY P2, R20, R22, R21, R24 ;  /* 0x0c00001516147389 */ /* 0x0000640000040018 */
[----:B01----:R-:W-:Y:S01]  /*0fe0*/  ENDCOLLECTIVE ;  /* 0x000000000000791b */ /* 0x003fe20003800000 */
.L_x_6479:
[----:B------:R-:W-:Y:S01]  /*0ff0*/  MOV R9, R20 ;  /* 0x0000001400097202 */ /* 0x000fe20000000f00 */
[----:B------:R-:W-:Y:S06]  /*1000*/  BRA `(.L_x_6480) ;  /* 0xfffffff8007c7947 */ /* 0x000fec000383ffff */
.L_x_6481:
        /* <DEDUP_REMOVED lines=15> */
.L_x_14294:


//--------------------- .text._ZN10layer_norm13ln_bwd_kernelINS_13Kernel_traitsIf13__nv_bfloat16fS2_fjLj1024ELj1ELj4ELj1ELj16ENS_18Kernel_traits_baseILj1024EfS2_fS2_fjLj128EEEEELb1ELb0ELb1ELb0EEEvNS_9BwdParamsE --------------------------
	.section	.text._ZN10layer_norm13ln_bwd_kernelINS_13Kernel_traitsIf13__nv_bfloat16fS2_fjLj1024ELj1ELj4ELj1ELj16ENS_18Kernel_traits_baseILj1024EfS2_fS2_fjLj128EEEEELb1ELb0ELb1ELb0EEEvNS_9BwdParamsE,"ax",@progbits
	.align	128
        .global         _ZN10layer_norm13ln_bwd_kernelINS_13Kernel_traitsIf13__nv_bfloat16fS2_fjLj1024ELj1ELj4ELj1ELj16ENS_18Kernel_traits_baseILj1024EfS2_fS2_fjLj128EEEEELb1ELb0ELb1ELb0EEEvNS_9BwdParamsE
        .type           _ZN10layer_norm13ln_bwd_kernelINS_13Kernel_traitsIf13__nv_bfloat16fS2_fjLj1024ELj1ELj4ELj1ELj16ENS_18Kernel_traits_baseILj1024EfS2_fS2_fjLj128EEEEELb1ELb0ELb1ELb0EEEvNS_9BwdParamsE,@function
        .size           _ZN10layer_norm13ln_bwd_kernelINS_13Kernel_traitsIf13__nv_bfloat16fS2_fjLj1024ELj1ELj4ELj1ELj16ENS_18Kernel_traits_baseILj1024EfS2_fS2_fjLj128EEEEELb1ELb0ELb1ELb0EEEvNS_9BwdParamsE,(.L_x_14295 - _ZN10layer_norm13ln_bwd_kernelINS_13Kernel_traitsIf13__nv_bfloat16fS2_fjLj1024ELj1ELj4ELj1ELj16ENS_18Kernel_traits_baseILj1024EfS2_fS2_fjLj128EEEEELb1ELb0ELb1ELb0EEEvNS_9BwdParamsE)
        .other          _ZN10layer_norm13ln_bwd_kernelINS_13Kernel_traitsIf13__nv_bfloat16fS2_fjLj1024ELj1ELj4ELj1ELj16ENS_18Kernel_traits_baseILj1024EfS2_fS2_fjLj128EEEEELb1ELb0ELb1ELb0EEEvNS_9BwdParamsE,@"STO_CUDA_ENTRY STV_DEFAULT"
_ZN10layer_norm13ln_bwd_kernelINS_13Kernel_traitsIf13__nv_bfloat16fS2_fjLj1024ELj1ELj4ELj1ELj16ENS_18Kernel_traits_baseILj1024EfS2_fS2_fjLj128EEEEELb1ELb0ELb1ELb0EEEvNS_9BwdParamsE:
.text._ZN10layer_norm13ln_bwd_kernelINS_13Kernel_traitsIf13__nv_bfloat16fS2_fjLj1024ELj1ELj4ELj1ELj16ENS_18Kernel_traits_baseILj1024EfS2_fS2_fjLj128EEEEELb1ELb0ELb1ELb0EEEvNS_9BwdParamsE:
        /* <DEDUP_REMOVED lines=8> */
[----:B------:R-:W-:-:S04]  /*0080*/  SHF.R.S32.HI R3, RZ, 0x1f, R6 ;  /* 0x0000001fff037819 */ /* 0x000fc80000011406 */
        /* <DEDUP_REMOVED lines=16> */
[----:B-1----:R-:W-:-:S03]  /*0190*/  @P3 IMAD.WIDE.U32 R10, R7, 0x20, R8 ;  /* 0x00000020070a3825 */ /* 0x002fc600078e0008 */
[----:B------:R0:W5:Y:S01]  /*01a0*/  @P4 LDG.E.128 R40, desc[UR4][R2.64+0x10] ;  /* 0x0000100402284981 */ /* 0x000162000c1e1d00 */
[----:B------:R-:W-:-:S03]  /*01b0*/  @P3 VIADD R7, R7, 0x20 ;  /* 0x0000002007073836 */ /* 0x000fc60000000000 */
[----:B------:R0:W5:Y:S01]  /*01c0*/  @P3 LDG.E.128 R44, desc[UR4][R10.64] ;  /* 0x000000040a2c3981 */ /* 0x000162000c1e1d00 */
[C---:B--2---:R-:W-:Y:S01]  /*01d0*/  @P2 IMAD.WIDE.U32 R12, R7.reuse, 0x20, R12 ;  /* 0x00000020070c2825 */ /* 0x044fe200078e000c */
[----:B------:R-:W-:Y:S02]  /*01e0*/  @P2 IADD3 R7, R7, 0x20, RZ ;  /* 0x0000002007072810 */ /* 0x000fe40007ffe0ff */
        /* <DEDUP_REMOVED lines=45> */
[----:B------:R-:W0:Y:S01]  /*04c0*/  LDC.U8 R4, c[0x0][0x2a0] ;  /* 0x0000a800ff047b82 */ /* 0x000e220000000000 */
[----:B------:R-:W-:Y:S01]  /*04d0*/  HFMA2.MMA R69, -RZ, RZ, 0, 0 ;  /* 0x00000000ff457435 */ /* 0x000fe200000001ff */
[----:B------:R-:W-:-:S10]  /*04e0*/  IMAD.MOV.U32 R3, RZ, RZ, R0 ;  /* 0x000000ffff037224 */ /* 0x000fd400078e0000 */
.L_x_6572:
[----:B-1----:R-:W1:Y:S08]  /*04f0*/  LDC.64 R170, c[0x0][0x288] ;  /* 0x0000a200ffaa7b82 */ /* 0x002e700000000a00 */
[----:B--2---:R-:W2:Y:S08]  /*0500*/  LDC.64 R172, c[0x0][0x258] ;  /* 0x00009600ffac7b82 */ /* 0x004eb00000000a00 */
[----:B------:R-:W3:Y:S01]  /*0510*/  LDC.64 R168, c[0x0][0x280] ;  /* 0x0000a000ffa87b82 */ /* 0x000ee20000000a00 */
[----:B-1----:R-:W-:Y:S01]  /*0520*/  IMAD.WIDE R170, R3, 0x4, R170 ;  /* 0x0000000403aa7825 */ /* 0x002fe200078e02aa */
[----:B------:R-:W1:Y:S01]  /*0530*/  S2R R174, SR_TID.X ;  /* 0x0000000000ae7919 */ /* 0x000e620000002100 */
[----:B------:R-:W-:-:S05]  /*0540*/  MOV R6, UR9 ;  /* 0x0000000900067c02 */ /* 0x000fca0008000f00 */
[----:B------:R-:W4:Y:S01]  /*0550*/  LDC.64 R238, c[0x0][0x2c8] ;  /* 0x0000b200ffee7b82 */ /* 0x000f220000000a00 */
[----:B------:R-:W4:Y:S01]  /*0560*/  LDG.E R171, desc[UR4][R170.64] ;  /* 0x00000004aaab7981 */ /* 0x000f22000c1e1900 */
[----:B--2---:R-:W-:-:S05]  /*0570*/  IMAD.WIDE R172, R3, 0x4, R172 ;  /* 0x0000000403ac7825 */ /* 0x004fca00078e02ac */
[----:B-----5:R2:W5:Y:S01]  /*0580*/  LDG.E R2, desc[UR4][R172.64] ;  /* 0x00000004ac027981 */ /* 0x020562000c1e1900 */
[----:B---3--:R-:W-:-:S05]  /*0590*/  IMAD.WIDE R168, R3, 0x4, R168 ;  /* 0x0000000403a87825 */ /* 0x008fca00078e02a8 */
[----:B------:R2:W5:Y:S01]  /*05a0*/  LDG.E R232, desc[UR4][R168.64] ;  /* 0x00000004a8e87981 */ /* 0x000562000c1e1900 */
[----:B------:R-:W-:-:S05]  /*05b0*/  IMAD R0, R3, R6, RZ ;  /* 0x0000000603007224 */ /* 0x000fca00078e02ff */
[----:B------:R-:W-:-:S04]  /*05c0*/  SHF.R.S32.HI R5, RZ, 0x1f, R0 ;  /* 0x0000001fff057819 */ /* 0x000fc80000011400 */
[----:B------:R-:W-:Y:S02]  /*05d0*/  LEA.HI R0, R5, R0, RZ, 0x3 ;  /* 0x0000000005007211 */ /* 0x000fe400078f18ff */
[----:B-1----:R-:W-:Y:S01]  /*05e0*/  LOP3.LUT R5, R174, 0x1f, RZ, 0xc0, !PT ;  /* 0x0000001fae057812 */ /* 0x002fe200078ec0ff */
[----:B------:R-:W-:Y:S03]  /*05f0*/  BSSY B1, `(.L_x_6484) ;  /* 0x00001b2000017945 */ /* 0x000fe60003800000 */
[----:B------:R-:W-:-:S05]  /*0600*/  LEA.HI.SX32 R0, R0, R5, 0x1d ;  /* 0x0000000500007211 */ /* 0x000fca00078feaff */
[----:B----4-:R-:W-:Y:S01]  /*0610*/  IMAD.WIDE.U32 R240, R0, 0x20, R238 ;  /* 0x0000002000f07825 */ /* 0x010fe200078e00ee */
[----:B------:R-:W-:-:S13]  /*0620*/  ISETP.GT.AND P6, PT, R171, RZ, PT ;  /* 0x000000ffab00720c */ /* 0x000fda0003fc4270 */
[----:B--2---:R-:W-:Y:S05]  /*0630*/  @P6 BRA `(.L_x_6485) ;  /* 0x0000000000ec6947 */ /* 0x004fea0003800000 */
        /* <DEDUP_REMOVED lines=13> */
[----:B------:R2:W5:Y:S04]  /*0710*/  @P0 LDG.E.128 R140, desc[UR4][R240.64] ;  /* 0x00000004f08c0981 */ /* 0x000568000c1e1d00 */
[----:B------:R2:W5:Y:S01]  /*0720*/  @P0 LDG.E.128 R144, desc[UR4][R240.64+0x10] ;  /* 0x00001004f0900981 */ /* 0x000562000c1e1d00 */
[----:B-1----:R-:W-:-:S05]  /*0730*/  IMAD.WIDE.U32 R168, R171, 0x8, R168 ;  /* 0x00000008aba87825 */ /* 0x002fca00078e00a8 */
[----:B------:R2:W5:Y:S01]  /*0740*/  LDG.E.64 R192, desc[UR4][R168.64] ;  /* 0x00000004a8c07981 */ /* 0x000562000c1e1b00 */
[----:B------:R-:W-:Y:S01]  /*0750*/  VIADD R173, R0, 0x20 ;  /* 0x0000002000ad7836 */ /* 0x000fe20000000000 */
[----:B------:R-:W-:-:S07]  /*0760*/  IADD3 R171, R171, 0x20, RZ ;  /* 0x00000020abab7810 */ /* 0x000fce0007ffe0ff */
.L_x_6487:
[----:B------:R-:W-:Y:S05]  /*0770*/  BSYNC B2 ;  /* 0x0000000000027941 */ /* 0x000fea0003800000 */
.L_x_6486:
[----:B------:R-:W-:Y:S04]  /*0780*/  BSSY B2, `(.L_x_6488) ;  /* 0x000000c000027945 */ /* 0x000fe80003800000 */
[----:B------:R-:W-:Y:S05]  /*0790*/  @!P3 BRA `(.L_x_6489) ;  /* 0x000000000028b947 */ /* 0x000fea0003800000 */
[----:B------:R-:W1:Y:S01]  /*07a0*/  LDC.64 R190, c[0x0][0x240] ;  /* 0x00009000ffbe7b82 */ /* 0x000e620000000a00 */
[----:B------:R-:W-:-:S04]  /*07b0*/  ISETP.NE.U32.AND P0, PT, RZ, UR6, PT ;  /* 0x00000006ff007c0c */ /* 0x000fc8000bf05070 */
[----:B------:R-:W-:-:S13]  /*07c0*/  ISETP.NE.AND.EX P0, PT, RZ, UR7, PT, P0 ;  /* 0x00000007ff007c0c */ /* 0x000fda000bf05300 */
[----:B--2---:R-:W-:-:S05]  /*07d0*/  @P0 IMAD.WIDE.U32 R168, R173, 0x20, R238 ;  /* 0x00000020ada80825 */ /* 0x004fca00078e00ee */
[----:B------:R3:W5:Y:S01]  /*07e0*/  @P0 LDG.E.128 R32, desc[UR4][R168.64] ;  /* 0x00000004a8200981 */ /* 0x000762000c1e1d00 */
[----:B-1----:R-:W-:-:S03]  /*07f0*/  IMAD.WIDE.U32 R190, R171, 0x8, R190 ;  /* 0x00000008abbe7825 */ /* 0x002fc600078e00be */
[----:B------:R3:W5:Y:S04]  /*0800*/  @P0 LDG.E.128 R28, desc[UR4][R168.64+0x10] ;  /* 0x00001004a81c0981 */ /* 0x000768000c1e1d00 */
[----:B------:R-:W5:Y:S01]  /*0810*/  LDG.E.64 R190, desc[UR4][R190.64] ;  /* 0x00000004bebe7981 */ /* 0x000f62000c1e1b00 */
[----:B------:R-:W-:Y:S01]  /*0820*/  IADD3 R171, R171, 0x20, RZ ;  /* 0x00000020abab7810 */ /* 0x000fe20007ffe0ff */
[----:B------:R-:W-:-:S07]  /*0830*/  VIADD R173, R173, 0x20 ;  /* 0x00000020adad7836 */ /* 0x000fce0000000000 */
.L_x_6489:
[----:B------:R-:W-:Y:S05]  /*0840*/  BSYNC B2 ;  /* 0x0000000000027941 */ /* 0x000fea0003800000 */
.L_x_6488:
[----:B------:R-:W-:Y:S04]  /*0850*/  BSSY B2, `(.L_x_6490) ;  /* 0x000000c000027945 */ /* 0x000fe80003800000 */
[----:B------:R-:W-:Y:S05]  /*0860*/  @!P2 BRA `(.L_x_6491) ;  /* 0x000000000028a947 */ /* 0x000fea0003800000 */
[----:B------:R-:W1:Y:S01]  /*0870*/  LDC.64 R188, c[0x0][0x240] ;  /* 0x00009000ffbc7b82 */ /* 0x000e620000000a00 */
[----:B------:R-:W-:-:S04]  /*0880*/  ISETP.NE.U32.AND P0, PT, RZ, UR6, PT ;  /* 0x00000006ff007c0c */ /* 0x000fc8000bf05070 */
[----:B------:R-:W-:-:S13]  /*0890*/  ISETP.NE.AND.EX P0, PT, RZ, UR7, PT, P0 ;  /* 0x00000007ff007c0c */ /* 0x000fda000bf05300 */
[----:B--23--:R-:W-:-:S05]  /*08a0*/  @P0 IMAD.WIDE.U32 R168, R173, 0x20, R238 ;  /* 0x00000020ada80825 */ /* 0x00cfca00078e00ee */
[----:B------:R4:W5:Y:S01]  /*08b0*/  @P0 LDG.E.128 R148, desc[UR4][R168.64] ;  /* 0x00000004a8940981 */ /* 0x000962000c1e1d00 */
[----:B-1----:R-:W-:-:S03]  /*08c0*/  IMAD.WIDE.U32 R188, R171, 0x8, R188 ;  /* 0x00000008abbc7825 */ /* 0x002fc600078e00bc */
[----:B------:R4:W5:Y:S04]  /*08d0*/  @P0 LDG.E.128 R152, desc[UR4][R168.64+0x10] ;  /* 0x00001004a8980981 */ /* 0x000968000c1e1d00 */
[----:B------:R-:W5:Y:S01]  /*08e0*/  LDG.E.64 R188, desc[UR4][R188.64] ;  /* 0x00000004bcbc7981 */ /* 0x000f62000c1e1b00 */
[----:B------:R-:W-:Y:S02]  /*08f0*/  IADD3 R171, R171, 0x20, RZ ;  /* 0x00000020abab7810 */ /* 0x000fe40007ffe0ff */
[----:B------:R-:W-:-:S07]  /*0900*/  IADD3 R173, R173, 0x20, RZ ;  /* 0x00000020adad7810 */ /* 0x000fce0007ffe0ff */
.L_x_6491:
[----:B------:R-:W-:Y:S05]  /*0910*/  BSYNC B2 ;  /* 0x0000000000027941 */ /* 0x000fea0003800000 */
.L_x_6490:
[----:B------:R-:W-:Y:S01]  /*0920*/  HFMA2.MMA R236, -RZ, RZ, 0, 0 ;  /* 0x00000000ffec7435 */ /* 0x000fe200000001ff */
[----:B------:R-:W-:Y:S01]  /*0930*/  IMAD.MOV.U32 R235, RZ, RZ, RZ ;  /* 0x000000ffffeb7224 */ /* 0x000fe200078e00ff */
[----:B------:R-:W-:Y:S09]  /*0940*/  @!P1 BRA `(.L_x_6492) ;  /* 0x0000001400f09947 */ /* 0x000ff20003800000 */
[----:B------:R-:W1:Y:S01]  /*0950*/  LDC.64 R186, c[0x0][0x240] ;  /* 0x00009000ffba7b82 */ /* 0x000e620000000a00 */
[----:B------:R-:W-:-:S04]  /*0960*/  ISETP.NE.U32.AND P0, PT, RZ, UR6, PT ;  /* 0x00000006ff007c0c */ /* 0x000fc8000bf05070 */
[----:B------:R-:W-:-:S13]  /*0970*/  ISETP.NE.AND.EX P0, PT, RZ, UR7, PT, P0 ;  /* 0x00000007ff007c0c */ /* 0x000fda000bf05300 */
[----:B------:R-:W-:-:S05]  /*0980*/  @P0 IMAD.WIDE.U32 R238, R173, 0x20, R238 ;  /* 0x00000020adee0825 */ /* 0x000fca00078e00ee */
[----:B------:R0:W5:Y:S01]  /*0990*/  @P0 LDG.E.128 R156, desc[UR4][R238.64] ;  /* 0x00000004ee9c0981 */ /* 0x000162000c1e1d00 */
[----:B-1----:R-:W-:-:S03]  /*09a0*/  IMAD.WIDE.U32 R186, R171, 0x8, R186 ;  /* 0x00000008abba7825 */ /* 0x002fc600078e00ba */
[----:B------:R1:W5:Y:S04]  /*09b0*/  @P0 LDG.E.128 R160, desc[UR4][R238.64+0x10] ;  /* 0x00001004eea00981 */ /* 0x000368000c1e1d00 */
[----:B------:R-:W5:Y:S01]  /*09c0*/  LDG.E.64 R186, desc[UR4][R186.64] ;  /* 0x00000004baba7981 */ /* 0x000f62000c1e1b00 */
[----:B------:R-:W-:Y:S01]  /*09d0*/  MOV R236, RZ ;  /* 0x000000ff00ec7202 */ /* 0x000fe20000000f00 */
[----:B0-----:R-:W-:Y:S06]  /*09e0*/  BRA `(.L_x_6492) ;  /* 0x0000001400c87947 */ /* 0x001fec0003800000 */
.L_x_6485:
[----:B------:R-:W1:Y:S02]  /*09f0*/  LDC.64 R168, c[0x0][0x250] ;  /* 0x00009400ffa87b82 */ /* 0x000e640000000a00 */
[----:B-1----:R-:W-:-:S06]  /*0a00*/  IMAD.WIDE R168, R3, 0x4, R168 ;  /* 0x0000000403a87825 */ /* 0x002fcc00078e02a8 */
[----:B------:R-:W2:Y:S01]  /*0a10*/  LDG.E R168, desc[UR4][R168.64] ;  /* 0x00000004a8a87981 */ /* 0x000ea2000c1e1900 */
[----:B-----5:R-:W-:Y:S01]  /*0a20*/  ISETP.GE.AND P5, PT, R232, 0x1, PT ;  /* 0x00000001e800780c */ /* 0x020fe20003fa6270 */
[----:B------:R-:W-:Y:S01]  /*0a30*/  BSSY B2, `(.L_x_6493) ;  /* 0x0000067000027945 */ /* 0x000fe20003800000 */
[----:B------:R-:W-:Y:S01]  /*0a40*/  IADD3 R171, R171, -0x1, RZ ;  /* 0xffffffffabab7810 */ /* 0x000fe20007ffe0ff */
[----:B------:R-:W-:Y:S01]  /*0a50*/  HFMA2.MMA R236, -RZ, RZ, 0, 0 ;  /* 0x00000000ffec7435 */ /* 0x000fe200000001ff */
        /* <DEDUP_REMOVED lines=100> */
.L_x_6494:
[----:B------:R-:W-:Y:S05]  /*10a0*/  BSYNC B2 ;  /* 0x0000000000027941 */ /* 0x000fea0003800000 */
.L_x_6493:
        /* <DEDUP_REMOVED lines=18> */
[----:B------:R-:W-:Y:S02]  /*11d0*/  IADD3 R233, R233, 0x20, RZ ;  /* 0x00000020e9e97810 */ /* 0x000fe40007ffe0ff */
[----:B------:R-:W-:Y:S01]  /*11e0*/  IADD3 R234, R234, 0x20, RZ ;  /* 0x00000020eaea7810 */ /* 0x000fe20007ffe0ff */
        /* <DEDUP_REMOVED lines=15> */
[-C--:B------:R-:W-:Y:S01]  /*12e0*/  FMUL.FTZ R210, R45, R168.reuse ;  /* 0x000000a82dd27220 */ /* 0x080fe20000410000 */
[----:B------:R-:W-:Y:S01]  /*12f0*/  FFMA.FTZ R169, R215, R213, R236 ;  /* 0x000000d5d7a97223 */ /* 0x000fe200000100ec */
        /* <DEDUP_REMOVED lines=8> */
[----:B------:R-:W-:Y:S01]  /*1380*/  SHF.L.U32 R199, R174, 0x10, RZ ;  /* 0x00000010aec77819 */ /* 0x000fe200000006ff */
[-C--:B------:R-:W-:Y:S01]  /*1390*/  FFMA.FTZ R115, R208, R206.reuse, R115 ;  /* 0x000000ced0737223 */ /* 0x080fe20000010073 */
[----:B------:R-:W-:Y:S01]  /*13a0*/  FADD.FTZ R111, R111, R206 ;  /* 0x000000ce6f6f7221 */ /* 0x000fe20000010000 */
[----:B------:R-:W-:Y:S01]  /*13b0*/  PRMT R172, R174, 0x7632, R172 ;  /* 0x00007632aeac7816 */ /* 0x000fe200000000ac */
[----:B------:R-:W-:Y:S01]  /*13c0*/  FMUL.FTZ R206, R47, R206 ;  /* 0x000000ce2fce7220 */ /* 0x000fe20000410000 */
[----:B------:R-:W-:Y:S01]  /*13d0*/  FADD.FTZ R169, R168, R209 ;  /* 0x000000d1a8a97221 */ /* 0x000fe20000010000 */
[----:B------:R-:W-:Y:S01]  /*13e0*/  FADD.FTZ R207, -R230, R176 ;  /* 0x000000b0e6cf7221 */ /* 0x000fe20000010100 */
[----:B------:R-:W-:Y:S01]  /*13f0*/  FFMA.FTZ R171, R211, R209, R170 ;  /* 0x000000d1d3ab7223 */ /* 0x000fe200000100aa */
[----:B------:R-:W-:Y:S01]  /*1400*/  FMUL.FTZ R204, R48, R199 ;  /* 0x000000c730cc7220 */ /* 0x000fe20000410000 */
[----:B------:R-:W-:Y:S01]  /*1410*/  FADD.FTZ R169, R169, R206 ;  /* 0x000000cea9a97221 */ /* 0x000fe20000010000 */
[----:B------:R-:W-:Y:S01]  /*1420*/  FADD.FTZ R177, -R230, R177 ;  /* 0x000000b1e6b17221 */ /* 0x000fe20000010100 */
[----:B------:R-:W-:Y:S01]  /*1430*/  FMUL.FTZ R207, R2, R207 ;  /* 0x000000cf02cf7220 */ /* 0x000fe20000410000 */
[----:B------:R-:W-:-:S02]  /*1440*/  IMAD.U32 R172, R172, 0x10000, RZ ;  /* 0x00010000acac7824 */ /* 0x000fc400078e00ff */
[----:B------:R-:W-:Y:S01]  /*1450*/  FFMA.FTZ R168, R208, R206, R171 ;  /* 0x000000ced0a87223 */ /* 0x000fe200000100ab */
[----:B------:R-:W-:Y:S01]  /*1460*/  PRMT R174, R175, 0x7632, R174 ;  /* 0x00007632afae7816 */ /* 0x000fe200000000ae */
[----:B------:R-:W-:Y:S01]  /*1470*/  FADD.FTZ R170, R169, R204 ;  /* 0x000000cca9aa7221 */ /* 0x000fe20000010000 */
[----:B------:R-:W-:Y:S01]  /*1480*/  SHF.L.U32 R175, R175, 0x10, RZ ;  /* 0x00000010afaf7819 */ /* 0x000fe200000006ff */
[----:B------:R-:W-:Y:S01]  /*1490*/  FADD.FTZ R205, -R230, R178 ;  /* 0x000000b2e6cd7221 */ /* 0x000fe20000010100 */
[----:B------:R-:W-:Y:S01]  /*14a0*/  FMUL.FTZ R202, R2, R177 ;  /* 0x000000b102ca7220 */ /* 0x000fe20000410000 */
[----:B0-----:R-:W-:Y:S01]  /*14b0*/  FMUL.FTZ R201, R49, R172 ;  /* 0x000000ac31c97220 */ /* 0x001fe20000410000 */
[C---:B------:R-:W-:Y:S01]  /*14c0*/  FFMA.FTZ R169, R207.reuse, R204, R168 ;  /* 0x000000cccfa97223 */ /* 0x040fe200000100a8 */
[----:B------:R-:W-:Y:S01]  /*14d0*/  SHF.L.U32 R174, R174, 0x10, RZ ;  /* 0x00000010aeae7819 */ /* 0x000fe200000006ff */
[----:B------:R-:W-:Y:S01]  /*14e0*/  FADD.FTZ R179, -R230, R179 ;  /* 0x000000b3e6b37221 */ /* 0x000fe20000010100 */
        /* <DEDUP_REMOVED lines=20> */
.L_x_6496:
[----:B------:R-:W-:Y:S05]  /*1630*/  BSYNC B2 ;  /* 0x0000000000027941 */ /* 0x000fea0003800000 */
.L_x_6495:
        /* <DEDUP_REMOVED lines=8> */
[----:B------:R-:W4:Y:S04]  /*16c0*/  LDG.E.128 R24, desc[UR4][R178.64] ;  /* 0x00000004b2187981 */ /* 0x000f28000c1e1d00 */
[----:B------:R0:W4:Y:S01]  /*16d0*/  LDG.E.128 R172, desc[UR4][R178.64+0x10] ;  /* 0x00001004b2ac7981 */ /* 0x000122000c1e1d00 */
        /* <DEDUP_REMOVED lines=9> */
[----:B------:R-:W-:Y:S02]  /*1770*/  IADD3 R234, R234, 0x20, RZ ;  /* 0x00000020eaea7810 */ /* 0x000fe40007ffe0ff */
[----:B---3--:R-:W-:Y:S01]  /*1780*/  PRMT R23, R168, 0x7632, R23 ;  /* 0x00007632a8177816 */ /* 0x008fe20000000017 */
[----:B----4-:R-:W-:Y:S01]  /*1790*/  FADD.FTZ R181, -R230, R25 ;  /* 0x00000019e6b57221 */ /* 0x010fe20000010100 */
[----:B------:R-:W-:-:S02]  /*17a0*/  IMAD.U32 R25, R168, 0x10000, RZ ;  /* 0x00010000a8197824 */ /* 0x000fc400078e00ff */
[C---:B------:R-:W-:Y:S01]  /*17b0*/  FADD.FTZ R197, -R230.reuse, R24 ;  /* 0x00000018e6c57221 */ /* 0x040fe20000010100 */
[----:B------:R-:W-:Y:S01]  /*17c0*/  FADD.FTZ R195, -R230, R26 ;  /* 0x0000001ae6c37221 */ /* 0x000fe20000010100 */
[----:B------:R-:W-:Y:S01]  /*17d0*/  PRMT R24, R169, 0x7632, R24 ;  /* 0x00007632a9187816 */ /* 0x000fe20000000018 */
[----:B------:R-:W-:Y:S01]  /*17e0*/  FMUL.FTZ R194, R52, R25 ;  /* 0x0000001934c27220 */ /* 0x000fe20000410000 */
[----:B------:R-:W-:Y:S01]  /*17f0*/  SHF.L.U32 R26, R23, 0x10, RZ ;  /* 0x00000010171a7819 */ /* 0x000fe200000006ff */
[----:B------:R-:W-:Y:S01]  /*1800*/  FMUL.FTZ R197, R2, R197 ;  /* 0x000000c502c57220 */ /* 0x000fe20000410000 */
[--C-:B0-----:R-:W-:Y:S01]  /*1810*/  FADD.FTZ R179, -R230, R27.reuse ;  /* 0x0000001be6b37221 */ /* 0x101fe20000010100 */
[----:B------:R-:W-:Y:S01]  /*1820*/  SHF.L.U32 R169, R169, 0x10, RZ ;  /* 0x00000010a9a97819 */ /* 0x000fe200000006ff */
[----:B------:R-:W-:Y:S01]  /*1830*/  FMUL.FTZ R198, R2, R181 ;  /* 0x000000b502c67220 */ /* 0x000fe20000410000 */
[----:B------:R-:W-:Y:S01]  /*1840*/  SHF.L.U32 R168, R24, 0x10, RZ ;  /* 0x0000001018a87819 */ /* 0x000fe200000006ff */
[----:B------:R-:W-:Y:S01]  /*1850*/  FADD.FTZ R24, R235, R194 ;  /* 0x000000c2eb187221 */ /* 0x000fe20000010000 */
[----:B------:R-:W-:Y:S01]  /*1860*/  FMUL.FTZ R181, R53, R26 ;  /* 0x0000001a35b57220 */ /* 0x000fe20000410000 */
[C---:B------:R-:W-:Y:S01]  /*1870*/  FFMA.FTZ R23, R197.reuse, R194, R236 ;  /* 0x000000c2c5177223 */ /* 0x040fe200000100ec */
[----:B------:R-:W-:Y:S01]  /*1880*/  PRMT R27, R170, 0x7632, R27 ;  /* 0x00007632aa1b7816 */ /* 0x000fe2000000001b */
[----:B------:R-:W-:Y:S01]  /*1890*/  FMUL.FTZ R196, R2, R179 ;  /* 0x000000b302c47220 */ /* 0x000fe20000410000 */
[----:B------:R-:W-:Y:S01]  /*18a0*/  FADD.FTZ R124, R124, R25 ;  /* 0x000000197c7c7221 */ /* 0x000fe20000010000 */
[----:B------:R-:W-:Y:S01]  /*18b0*/  FFMA.FTZ R84, R197, R25, R84 ;  /* 0x00000019c5547223 */ /* 0x000fe20000010054 */
[----:B------:R-:W-:Y:S01]  /*18c0*/  FMUL.FTZ R184, R54, R169 ;  /* 0x000000a936b87220 */ /* 0x000fe20000410000 */
[----:B------:R-:W-:Y:S01]  /*18d0*/  FADD.FTZ R25, R24, R181 ;  /* 0x000000b518197221 */ /* 0x000fe20000010000 */
[----:B-1----:R-:W-:Y:S01]  /*18e0*/  SHF.L.U32 R177, R170, 0x10, RZ ;  /* 0x00000010aab17819 */ /* 0x002fe200000006ff */
[----:B------:R-:W-:Y:S01]  /*18f0*/  FMUL.FTZ R195, R2, R195 ;  /* 0x000000c302c37220 */ /* 0x000fe20000410000 */
[----:B------:R-:W-:Y:S01]  /*1900*/  FFMA.FTZ R24, R198, R181, R23 ;  /* 0x000000b5c6187223 */ /* 0x000fe20000010017 */
[----:B------:R-:W-:Y:S01]  /*1910*/  SHF.L.U32 R170, R27, 0x10, RZ ;  /* 0x000000101baa7819 */ /* 0x000fe200000006ff */
[-C--:B------:R-:W-:Y:S01]  /*1920*/  FFMA.FTZ R87, R196, R168.reuse, R87 ;  /* 0x000000a8c4577223 */ /* 0x080fe20000010057 */
[----:B------:R-:W-:Y:S01]  /*1930*/  FADD.FTZ R127, R127, R168 ;  /* 0x000000a87f7f7221 */ /* 0x000fe20000010000 */
[----:B------:R-:W-:Y:S01]  /*1940*/  FMUL.FTZ R27, R55, R168 ;  /* 0x000000a8371b7220 */ /* 0x000fe20000410000 */
[----:B------:R-:W-:Y:S01]  /*1950*/  FADD.FTZ R168, R25, R184 ;  /* 0x000000b819a87221 */ /* 0x000fe20000010000 */
[----:B------:R-:W-:Y:S01]  /*1960*/  FADD.FTZ R185, -R230, R172 ;  /* 0x000000ace6b97221 */ /* 0x000fe20000010100 */
[C---:B------:R-:W-:Y:S01]  /*1970*/  FFMA.FTZ R23, R195.reuse, R184, R24 ;  /* 0x000000b8c3177223 */ /* 0x040fe20000010018 */
[----:B------:R-:W-:Y:S01]  /*1980*/  FADD.FTZ R126, R126, R169 ;  /* 0x000000a97e7e7221 */ /* 0x000fe20000010000 */
[----:B------:R-:W-:Y:S01]  /*1990*/  FFMA.FTZ R86, R195, R169, R86 ;  /* 0x000000a9c3567223 */ /* 0x000fe20000010056 */
[----:B------:R-:W-:Y:S01]  /*19a0*/  FMUL.FTZ R182, R56, R177 ;  /* 0x000000b138b67220 */ /* 0x000fe20000410000 */
[----:B------:R-:W-:Y:S01]  /*19b0*/  FADD.FTZ R169, R168, R27 ;  /* 0x0000001ba8a97221 */ /* 0x000fe20000010000 */
[----:B------:R-:W-:Y:S01]  /*19c0*/  FADD.FTZ R173, -R230, R173 ;  /* 0x000000ade6ad7221 */ /* 0x000fe20000010100 */
[----:B------:R-:W-:Y:S01]  /*19d0*/  FMUL.FTZ R185, R2, R185 ;  /* 0x000000b902b97220 */ /* 0x000fe20000410000 */
[----:B------:R-:W-:Y:S01]  /*19e0*/  FFMA.FTZ R24, R196, R27, R23 ;  /* 0x0000001bc4187223 */ /* 0x000fe20000010017 */
[C---:B------:R-:W-:Y:S01]  /*19f0*/  PRMT R176, R171.reuse, 0x7632, R176 ;  /* 0x00007632abb07816 */ /* 0x040fe200000000b0 */
[----:B------:R-:W-:Y:S01]  /*1a00*/  FFMA.FTZ R85, R198, R26, R85 ;  /* 0x0000001ac6557223 */ /* 0x000fe20000010055 */
[----:B------:R-:W-:Y:S01]  /*1a10*/  SHF.L.U32 R171, R171, 0x10, RZ ;  /* 0x00000010abab7819 */ /* 0x000fe200000006ff */
[----:B------:R-:W-:Y:S01]  /*1a20*/  FADD.FTZ R125, R125, R26 ;  /* 0x0000001a7d7d7221 */ /* 0x000fe20000010000 */
[----:B------:R-:W-:Y:S01]  /*1a30*/  FMUL.FTZ R25, R57, R170 ;  /* 0x000000aa39197220 */ /* 0x000fe20000410000 */
[----:B------:R-:W-:Y:S01]  /*1a40*/  FADD.FTZ R168, R169, R182 ;  /* 0x000000b6a9a87221 */ /* 0x000fe20000010000 */
[----:B------:R-:W-:Y:S01]  /*1a50*/  FADD.FTZ R183, -R230, R174 ;  /* 0x000000aee6b77221 */ /* 0x000fe20000010100 */
[----:B------:R-:W-:Y:S01]  /*1a60*/  FMUL.FTZ R26, R2, R173 ;  /* 0x000000ad021a7220 */ /* 0x000fe20000410000 */
[----:B------:R-:W-:Y:S01]  /*1a70*/  FFMA.FTZ R23, R185, R182, R24 ;  /* 0x000000b6b9177223 */ /* 0x000fe20000010018 */
[----:B------:R-:W-:Y:S01]  /*1a80*/  FMUL.FTZ R180, R58, R171 ;  /* 0x000000ab3ab47220 */ /* 0x000fe20000410000 */
[----:B------:R-:W-:Y:S01]  /*1a90*/  FADD.FTZ R169, R168, R25 ;  /* 0x00000019a8a97221 */ /* 0x000fe20000010000 */
[----:B------:R-:W-:Y:S01]  /*1aa0*/  FADD.FTZ R175, -R230, R175 ;  /* 0x000000afe6af7221 */ /* 0x000fe20000010100 */
[----:B------:R-:W-:-:S02]  /*1ab0*/  IMAD.U32 R176, R176, 0x10000, RZ ;  /* 0x00010000b0b07824 */ /* 0x000fc400078e00ff */
[----:B------:R-:W-:Y:S01]  /*1ac0*/  FMUL.FTZ R183, R2, R183 ;  /* 0x000000b702b77220 */ /* 0x000fe20000410000 */
[C---:B------:R-:W-:Y:S01]  /*1ad0*/  FFMA.FTZ R168, R26.reuse, R25, R23 ;  /* 0x000000191aa87223 */ /* 0x040fe20000010017 */
        /* <DEDUP_REMOVED lines=14> */
.L_x_6498:
[----:B------:R-:W-:Y:S05]  /*1bc0*/  BSYNC B2 ;  /* 0x0000000000027941 */ /* 0x000fea0003800000 */
.L_x_6497:
        /* <DEDUP_REMOVED lines=18> */
[C---:B------:R-:W-:Y:S01]  /*1cf0*/  FADD.FTZ R171, -R230.reuse, R9 ;  /* 0x00000009e6ab7221 */ /* 0x040fe20000010100 */
[----:B----4-:R-:W-:Y:S01]  /*1d00*/  FADD.FTZ R179, -R230, R18 ;  /* 0x00000012e6b37221 */ /* 0x010fe20000010100 */
[C---:B------:R-:W-:Y:S02]  /*1d10*/  PRMT R8, R12.reuse, 0x7632, R8 ;  /* 0x000076320c087816 */ /* 0x040fe40000000008 */
[----:B------:R-:W-:Y:S01]  /*1d20*/  SHF.L.U32 R11, R12, 0x10, RZ ;  /* 0x000000100c0b7819 */ /* 0x000fe200000006ff */
[----:B0-----:R-:W-:Y:S01]  /*1d30*/  FMUL.FTZ R21, R2, R7 ;  /* 0x0000000702157220 */ /* 0x001fe20000410000 */
[----:B------:R-:W-:Y:S02]  /*1d40*/  PRMT R12, R14, 0x7632, R12 ;  /* 0x000076320e0c7816 */ /* 0x000fe4000000000c */
[----:B------:R-:W-:Y:S01]  /*1d50*/  SHF.L.U32 R8, R8, 0x10, RZ ;  /* 0x0000001008087819 */ /* 0x000fe200000006ff */
[----:B------:R-:W-:Y:S01]  /*1d60*/  FMUL.FTZ R18, R60, R11 ;  /* 0x0000000b3c127220 */ /* 0x000fe20000410000 */
[--C-:B------:R-:W-:Y:S01]  /*1d70*/  FADD.FTZ R169, -R230, R10.reuse ;  /* 0x0000000ae6a97221 */ /* 0x100fe20000010100 */
[C---:B------:R-:W-:Y:S01]  /*1d80*/  PRMT R10, R13.reuse, 0x7632, R10 ;  /* 0x000076320d0a7816 */ /* 0x040fe2000000000a */
[----:B------:R-:W-:Y:S01]  /*1d90*/  FMUL.FTZ R22, R2, R171 ;  /* 0x000000ab02167220 */ /* 0x000fe20000410000 */
[----:B------:R-:W-:Y:S01]  /*1da0*/  SHF.L.U32 R170, R12, 0x10, RZ ;  /* 0x000000100caa7819 */ /* 0x000fe200000006ff */
[----:B------:R-:W-:-:S02]  /*1db0*/  IMAD.U32 R13, R13, 0x10000, RZ ;  /* 0x000100000d0d7824 */ /* 0x000fc400078e00ff */
[----:B------:R-:W-:Y:S01]  /*1dc0*/  FADD.FTZ R235, R235, R18 ;  /* 0x00000012ebeb7221 */ /* 0x000fe20000010000 */
[----:B------:R-:W-:Y:S01]  /*1dd0*/  FMUL.FTZ R12, R61, R8 ;  /* 0x000000083d0c7220 */ /* 0x000fe20000410000 */
[----:B------:R-:W-:Y:S01]  /*1de0*/  FFMA.FTZ R7, R21, R18, R236 ;  /* 0x0000001215077223 */ /* 0x000fe200000100ec */
[----:B------:R-:W-:Y:S01]  /*1df0*/  SHF.L.U32 R175, R14, 0x10, RZ ;  /* 0x000000100eaf7819 */ /* 0x000fe200000006ff */
[----:B------:R-:W-:Y:S01]  /*1e00*/  FADD.FTZ R233, -R230, R19 ;  /* 0x00000013e6e97221 */ /* 0x000fe20000010100 */
[C---:B------:R-:W-:Y:S01]  /*1e10*/  PRMT R14, R15.reuse, 0x7632, R14 ;  /* 0x000076320f0e7816 */ /* 0x040fe2000000000e */
[----:B------:R-:W-:Y:S01]  /*1e20*/  FMUL.FTZ R20, R2, R173 ;  /* 0x000000ad02147220 */ /* 0x000fe20000410000 */
[----:B------:R-:W-:Y:S01]  /*1e30*/  SHF.L.U32 R9, R15, 0x10, RZ ;  /* 0x000000100f097819 */ /* 0x000fe200000006ff */
[----:B------:R-:W-:Y:S01]  /*1e40*/  FADD.FTZ R15, -R230, R16 ;  /* 0x00000010e60f7221 */ /* 0x000fe20000010100 */
[----:B------:R-:W-:Y:S02]  /*1e50*/  IMAD.U32 R10, R10, 0x10000, RZ ;  /* 0x000100000a0a7824 */ /* 0x000fe400078e00ff */
        /* <DEDUP_REMOVED lines=8> */
[-C--:B------:R-:W-:Y:S01]  /*1ee0*/  FFMA.FTZ R95, R20, R10.reuse, R95 ;  /* 0x0000000a145f7223 */ /* 0x080fe2000001005f */
[----:B------:R-:W-:Y:S01]  /*1ef0*/  FADD.FTZ R135, R135, R10 ;  /* 0x0000000a87877221 */ /* 0x000fe20000010000 */
[----:B------:R-:W-:Y:S01]  /*1f00*/  FMUL.FTZ R11, R63, R10 ;  /* 0x0000000a3f0b7220 */ /* 0x000fe20000410000 */
[----:B------:R-:W-:Y:S01]  /*1f10*/  FADD.FTZ R10, R235, R16 ;  /* 0x00000010eb0a7221 */ /* 0x000fe20000010000 */
[C---:B------:R-:W-:Y:S01]  /*1f20*/  FFMA.FTZ R7, R19.reuse, R16, R8 ;  /* 0x0000001013077223 */ /* 0x040fe20000010008 */
[----:B------:R-:W-:Y:S01]  /*1f30*/  FADD.FTZ R177, -R230, R17 ;  /* 0x00000011e6b17221 */ /* 0x000fe20000010100 */
[----:B------:R-:W-:Y:S01]  /*1f40*/  FMUL.FTZ R17, R2, R15 ;  /* 0x0000000f02117220 */ /* 0x000fe20000410000 */
        /* <DEDUP_REMOVED lines=8> */
[-C--:B------:R-:W-:Y:S01]  /*1fd0*/  FMUL.FTZ R10, R65, R170.reuse ;  /* 0x000000aa410a7220 */ /* 0x080fe20000410000 */
[----:B------:R-:W-:Y:S01]  /*1fe0*/  FADD.FTZ R7, R8, R15 ;  /* 0x0000000f08077221 */ /* 0x000fe20000010000 */
[----:B------:R-:W-:Y:S01]  /*1ff0*/  FFMA.FTZ R169, R17, R15, R168 ;  /* 0x0000000f11a97223 */ /* 0x000fe200000100a8 */
[----:B------:R-:W-:Y:S01]  /*2000*/  FADD.FTZ R138, R138, R9 ;  /* 0x000000098a8a7221 */ /* 0x000fe20000010000 */
[----:B------:R-:W-:Y:S01]  /*2010*/  FADD.FTZ R137, R137, R170 ;  /* 0x000000aa89897221 */ /* 0x000fe20000010000 */
[----:B------:R-:W-:Y:S01]  /*2020*/  FFMA.FTZ R97, R14, R170, R97 ;  /* 0x000000aa0e617223 */ /* 0x000fe20000010061 */
        /* <DEDUP_REMOVED lines=14> */
.L_x_6492:
[----:B------:R-:W-:Y:S05]  /*2110*/  BSYNC B1 ;  /* 0x0000000000017941 */ /* 0x000fea0003800000 */
.L_x_6484:
[----:B------:R-:W-:-:S03]  /*2120*/  UMOV UR10, 0xffffffff ;  /* 0xffffffff000a7882 */ /* 0x000fc60000000000 */
[----:B------:R-:W-:Y:S05]  /*2130*/  BRA.DIV UR10, `(.L_x_6499) ;  /* 0x0000003e0ac47947 */ /* 0x000fea000b800000 */
[----:B--234-:R-:W2:Y:S04]  /*2140*/  SHFL.BFLY PT, R168, R235, 0x1, 0x1f ;  /* 0x0c201f00eba87f89 */ /* 0x01cea800000e0000 */
        /* <DEDUP_REMOVED lines=17> */
.L_x_6584:
[----:B------:R-:W-:Y:S01]  /*2260*/  @P5 IADD3 R171, R232, -0x1, RZ ;  /* 0xffffffffe8ab5810 */ /* 0x000fe20007ffe0ff */
[----:B---3--:R-:W-:Y:S01]  /*2270*/  FADD.FTZ R168, R175, R168 ;  /* 0x000000a8afa87221 */ /* 0x008fe20000010000 */
[----:B----4-:R-:W-:Y:S01]  /*2280*/  FADD.FTZ R169, R174, R169 ;  /* 0x000000a9aea97221 */ /* 0x010fe20000010000 */
[----:B0-----:R-:W-:Y:S01]  /*2290*/  ISETP.NE.AND P0, PT, R4, RZ, PT ;  /* 0x000000ff0400720c */ /* 0x001fe20003f05270 */
        /* <DEDUP_REMOVED lines=10> */
[----:B------:R-:W0:Y:S01]  /*2340*/  @!P6 LDC.64 R168, c[0x0][0x2c8] ;  /* 0x0000b200ffa8eb82 */ /* 0x000e220000000a00 */
[----:B------:R-:W-:Y:S07]  /*2350*/  BSSY B2, `(.L_x_6502) ;  /* 0x0000011000027945 */ /* 0x000fee0003800000 */
[----:B------:R-:W3:Y:S08]  /*2360*/  @P5 LDC.64 R170, c[0x0][0x298] ;  /* 0x0000a600ffaa5b82 */ /* 0x000ef00000000a00 */
[----:B------:R-:W4:Y:S08]  /*2370*/  @P5 LDC.64 R172, c[0x0][0x298] ;  /* 0x0000a600ffac5b82 */ /* 0x000f300000000a00 */
[----:B--2---:R-:W2:Y:S01]  /*2380*/  @P5 LDC.64 R174, c[0x0][0x298] ;  /* 0x0000a600ffae5b82 */ /* 0x004ea20000000a00 */
[----:B0-----:R-:W-:-:S04]  /*2390*/  @!P6 ISETP.NE.U32.AND P0, PT, R168, RZ, PT ;  /* 0x000000ffa800e20c */ /* 0x001fc80003f05070 */
[----:B------:R-:W-:-:S03]  /*23a0*/  @!P6 ISETP.NE.AND.EX P0, PT, R169, RZ, PT, P0 ;  /* 0x000000ffa900e20c */ /* 0x000fc60003f05300 */
[----:B------:R-:W0:Y:S01]  /*23b0*/  @P5 LDC.64 R176, c[0x0][0x298] ;  /* 0x0000a600ffb05b82 */ /* 0x000e220000000a00 */
[----:B-----5:R-:W-:Y:S01]  /*23c0*/  @!P6 FSEL R235, R140, RZ, P0 ;  /* 0x000000ff8cebe208 */ /* 0x020fe20000000000 */
[----:B---3--:R-:W-:Y:S08]  /*23d0*/  @!P6 BRA `(.L_x_6503) ;  /* 0x000000000020e947 */ /* 0x008ff00003800000 */
        /* <DEDUP_REMOVED lines=8> */
.L_x_6503:
[----:B------:R-:W-:Y:S05]  /*2460*/  BSYNC B2 ;  /* 0x0000000000027941 */ /* 0x000fea0003800000 */
.L_x_6502:
        /* <DEDUP_REMOVED lines=15> */
.L_x_6505:
[----:B------:R-:W-:Y:S05]  /*2560*/  BSYNC B2 ;  /* 0x0000000000027941 */ /* 0x000fea0003800000 */
.L_x_6504:
[----:B----4-:R-:W-:Y:S01]  /*2570*/  @P5 FMUL.FTZ R173, R234, R173 ;  /* 0x000000adeaad5220 */ /* 0x010fe20000410000 */
        /* <DEDUP_REMOVED lines=14> */
.L_x_6507:
[----:B------:R-:W-:Y:S05]  /*2660*/  BSYNC B2 ;  /* 0x0000000000027941 */ /* 0x000fea0003800000 */
.L_x_6506:
[----:B--2---:R-:W-:Y:S01]  /*2670*/  @P5 FMUL.FTZ R175, R237, R175 ;  /* 0x000000afedaf5220 */ /* 0x004fe20000410000 */
        /* <DEDUP_REMOVED lines=14> */
.L_x_6509:
[----:B------:R-:W-:Y:S05]  /*2760*/  BSYNC B2 ;  /* 0x0000000000027941 */ /* 0x000fea0003800000 */
.L_x_6508:
[----:B------:R-:W2:Y:S01]  /*2770*/  @P5 LDC.64 R170, c[0x0][0x298] ;  /* 0x0000a600ffaa5b82 */ /* 0x000ea20000000a00 */
        /* <DEDUP_REMOVED lines=15> */
.L_x_6511:
[----:B------:R-:W-:Y:S05]  /*2870*/  BSYNC B2 ;  /* 0x0000000000027941 */ /* 0x000fea0003800000 */
.L_x_6510:
[----:B--2---:R-:W-:Y:S01]  /*2880*/  @P5 FMUL.FTZ R171, R177, R171 ;  /* 0x000000abb1ab5220 */ /* 0x004fe20000410000 */
        /* <DEDUP_REMOVED lines=15> */
.L_x_6513:
[----:B------:R-:W-:Y:S05]  /*2980*/  BSYNC B2 ;  /* 0x0000000000027941 */ /* 0x000fea0003800000 */
.L_x_6512:
[----:B0-----:R-:W-:Y:S01]  /*2990*/  @P5 FMUL.FTZ R171, R240, R171 ;  /* 0x000000abf0ab5220 */ /* 0x001fe20000410000 */
[----:B------:R-:W-:Y:S01]  /*29a0*/  @P5 LOP3.LUT P0, RZ, R193, 0xff00, RZ, 0xc0, !PT ;  /* 0x0000ff00c1ff5812 */ /* 0x000fe2000780c0ff */
[----:B------:R-:W-:Y:S02]  /*29b0*/  BSSY B2, `(.L_x_6514) ;  /* 0x000000e000027945 */ /* 0x000fe40003800000 */
[----:B-1----:R-:W-:Y:S02]  /*29c0*/  @P5 FMUL.FTZ R238, R171, R170 ;  /* 0x000000aaabee5220 */ /* 0x002fe40000410000 */
        /* <DEDUP_REMOVED lines=12> */
.L_x_6515:
[----:B------:R-:W-:Y:S05]  /*2a90*/  BSYNC B2 ;  /* 0x0000000000027941 */ /* 0x000fea0003800000 */
.L_x_6514:
        /* <DEDUP_REMOVED lines=17> */
.L_x_6517:
[----:B------:R-:W-:Y:S05]  /*2bb0*/  BSYNC B2 ;  /* 0x0000000000027941 */ /* 0x000fea0003800000 */
.L_x_6516:
        /* <DEDUP_REMOVED lines=18> */
[----:B------:R-:W-:Y:S01]  /*2ce0*/  @P5 FSEL R172, R172, RZ, P0 ;  /* 0x000000ffacac5208 */ /* 0x000fe20000000000 */
[----:B------:R-:W-:Y:S01]  /*2cf0*/  VIADD R230, R230, 0x20 ;  /* 0x00000020e6e67836 */ /* 0x000fe20000000000 */
        /* <DEDUP_REMOVED lines=15> */
[----:B------:R-:W-:Y:S01]  /*2df0*/  @P5 PRMT R79, R79, 0x5410, R172 ;  /* 0x000054104f4f5816 */ /* 0x000fe200000000ac */
[C---:B0-----:R-:W-:Y:S01]  /*2e00*/  @P0 IMAD.WIDE.U32 R170, R0.reuse, 0x20, R170 ;  /* 0x0000002000aa0825 */ /* 0x041fe200078e00aa */
[----:B------:R-:W-:-:S04]  /*2e10*/  IADD3 R0, R0, 0x20, RZ ;  /* 0x0000002000007810 */ /* 0x000fc80007ffe0ff */
[----:B------:R0:W-:Y:S04]  /*2e20*/  @P0 STG.E.128 desc[UR4][R170.64], R164 ;  /* 0x000000a4aa000986 */ /* 0x0001e8000c101d04 */
[----:B------:R0:W-:Y:S04]  /*2e30*/  @P0 STG.E.128 desc[UR4][R170.64+0x10], R116 ;  /* 0x00001074aa000986 */ /* 0x0001e8000c101d04 */
[----:B------:R0:W-:Y:S02]  /*2e40*/  @P5 STG.E.128 desc[UR4][R168.64], R76 ;  /* 0x0000004ca8005986 */ /* 0x0001e4000c101d04 */
.L_x_6501:
[----:B------:R-:W-:Y:S05]  /*2e50*/  BSYNC B1 ;  /* 0x0000000000017941 */ /* 0x000fea0003800000 */
.L_x_6500:
[----:B------:R-:W-:Y:S04]  /*2e60*/  BSSY B1, `(.L_x_6518) ;  /* 0x00000b3000017945 */ /* 0x000fe80003800000 */
[----:B------:R-:W-:Y:S05]  /*2e70*/  @!P3 BRA `(.L_x_6519) ;  /* 0x0000000800c4b947 */ /* 0x000fea0003800000 */
[----:B0-----:R-:W0:Y:S01]  /*2e80*/  @!P6 LDC.64 R168, c[0x0][0x2c8] ;  /* 0x0000b200ffa8eb82 */ /* 0x001e220000000a00 */
        /* <DEDUP_REMOVED lines=17> */
.L_x_6521:
[----:B------:R-:W-:Y:S05]  /*2fa0*/  BSYNC B2 ;  /* 0x0000000000027941 */ /* 0x000fea0003800000 */
.L_x_6520:
        /* <DEDUP_REMOVED lines=15> */
.L_x_6523:
[----:B------:R-:W-:Y:S05]  /*30a0*/  BSYNC B2 ;  /* 0x0000000000027941 */ /* 0x000fea0003800000 */
.L_x_6522:
        /* <DEDUP_REMOVED lines=15> */
.L_x_6525:
[----:B------:R-:W-:Y:S05]  /*31a0*/  BSYNC B2 ;  /* 0x0000000000027941 */ /* 0x000fea0003800000 */
.L_x_6524:
        /* <DEDUP_REMOVED lines=15> */
.L_x_6527:
[----:B------:R-:W-:Y:S05]  /*32a0*/  BSYNC B2 ;  /* 0x0000000000027941 */ /* 0x000fea0003800000 */
.L_x_6526:
        /* <DEDUP_REMOVED lines=16> */
.L_x_6529:
[----:B------:R-:W-:Y:S05]  /*33b0*/  BSYNC B2 ;  /* 0x0000000000027941 */ /* 0x000fea0003800000 */
.L_x_6528:
        /* <DEDUP_REMOVED lines=16> */
.L_x_6531:
[----:B------:R-:W-:Y:S05]  /*34c0*/  BSYNC B2 ;  /* 0x0000000000027941 */ /* 0x000fea0003800000 */
.L_x_6530:
        /* <DEDUP_REMOVED lines=16> */
.L_x_6533:
[----:B------:R-:W-:Y:S05]  /*35d0*/  BSYNC B2 ;  /* 0x0000000000027941 */ /* 0x000fea0003800000 */
.L_x_6532:
        /* <DEDUP_REMOVED lines=17> */
.L_x_6535:
[----:B------:R-:W-:Y:S05]  /*36f0*/  BSYNC B2 ;  /* 0x0000000000027941 */ /* 0x000fea0003800000 */
.L_x_6534:
        /* <DEDUP_REMOVED lines=41> */
.L_x_6519:
[----:B------:R-:W-:Y:S05]  /*3990*/  BSYNC B1 ;  /* 0x0000000000017941 */ /* 0x000fea0003800000 */
.L_x_6518:
[----:B------:R-:W-:Y:S04]  /*39a0*/  BSSY B1, `(.L_x_6536) ;  /* 0x00000b3000017945 */ /* 0x000fe80003800000 */
[----:B------:R-:W-:Y:S05]  /*39b0*/  @!P2 BRA `(.L_x_6537) ;  /* 0x0000000800c4a947 */ /* 0x000fea0003800000 */
[----:B0--3--:R-:W0:Y:S01]  /*39c0*/  @!P6 LDC.64 R168, c[0x0][0x2c8] ;  /* 0x0000b200ffa8eb82 */ /* 0x009e220000000a00 */
        /* <DEDUP_REMOVED lines=17> */
.L_x_6539:
[----:B------:R-:W-:Y:S05]  /*3ae0*/  BSYNC B2 ;  /* 0x0000000000027941 */ /* 0x000fea0003800000 */
.L_x_6538:
        /* <DEDUP_REMOVED lines=15> */
.L_x_6541:
[----:B------:R-:W-:Y:S05]  /*3be0*/  BSYNC B2 ;  /* 0x0000000000027941 */ /* 0x000fea0003800000 */
.L_x_6540:
        /* <DEDUP_REMOVED lines=15> */
.L_x_6543:
[----:B------:R-:W-:Y:S05]  /*3ce0*/  BSYNC B2 ;  /* 0x0000000000027941 */ /* 0x000fea0003800000 */
.L_x_6542:
        /* <DEDUP_REMOVED lines=15> */
.L_x_6545:
[----:B------:R-:W-:Y:S05]  /*3de0*/  BSYNC B2 ;  /* 0x0000000000027941 */ /* 0x000fea0003800000 */
.L_x_6544:
        /* <DEDUP_REMOVED lines=16> */
.L_x_6547:
[----:B------:R-:W-:Y:S05]  /*3ef0*/  BSYNC B2 ;  /* 0x0000000000027941 */ /* 0x000fea0003800000 */
.L_x_6546:
        /* <DEDUP_REMOVED lines=16> */
.L_x_6549:
[----:B------:R-:W-:Y:S05]  /*4000*/  BSYNC B2 ;  /* 0x0000000000027941 */ /* 0x000fea0003800000 */
.L_x_6548:
        /* <DEDUP_REMOVED lines=16> */
.L_x_6551:
[----:B------:R-:W-:Y:S05]  /*4110*/  BSYNC B2 ;  /* 0x0000000000027941 */ /* 0x000fea0003800000 */
.L_x_6550:
        /* <DEDUP_REMOVED lines=17> */
.L_x_6553:
[----:B------:R-:W-:Y:S05]  /*4230*/  BSYNC B2 ;  /* 0x0000000000027941 */ /* 0x000fea0003800000 */
.L_x_6552:
        /* <DEDUP_REMOVED lines=41> */
.L_x_6537:
[----:B------:R-:W-:Y:S05]  /*44d0*/  BSYNC B1 ;  /* 0x0000000000017941 */ /* 0x000fea0003800000 */
.L_x_6536:
[----:B------:R-:W-:Y:S04]  /*44e0*/  BSSY B1, `(.L_x_6554) ;  /* 0x00000b1000017945 */ /* 0x000fe80003800000 */
[----:B------:R-:W-:Y:S05]  /*44f0*/  @!P1 BRA `(.L_x_6555) ;  /* 0x0000000800bc9947 */ /* 0x000fea0003800000 */
[----:B0--34-:R-:W0:Y:S01]  /*4500*/  @!P6 LDC.64 R168, c[0x0][0x2c8] ;  /* 0x0000b200ffa8eb82 */ /* 0x019e220000000a00 */
        /* <DEDUP_REMOVED lines=17> */
.L_x_6557:
[----:B------:R-:W-:Y:S05]  /*4620*/  BSYNC B2 ;  /* 0x0000000000027941 */ /* 0x000fea0003800000 */
.L_x_6556:
        /* <DEDUP_REMOVED lines=15> */
.L_x_6559:
[----:B------:R-:W-:Y:S05]  /*4720*/  BSYNC B2 ;  /* 0x0000000000027941 */ /* 0x000fea0003800000 */
.L_x_6558:
        /* <DEDUP_REMOVED lines=15> */
.L_x_6561:
[----:B------:R-:W-:Y:S05]  /*4820*/  BSYNC B2 ;  /* 0x0000000000027941 */ /* 0x000fea0003800000 */
.L_x_6560:
        /* <DEDUP_REMOVED lines=15> */
.L_x_6563:
[----:B------:R-:W-:Y:S05]  /*4920*/  BSYNC B2 ;  /* 0x0000000000027941 */ /* 0x000fea0003800000 */
.L_x_6562:
[----:B------:R-:W2:Y:S01]  /*4930*/  @P5 LDC.64 R170, c[0x0][0x298] ;  /* 0x0000a600ffaa5b82 */ /* 0x000ea20000000a00 */
[----:B0-----:R-:W-:Y:S01]  /*4940*/  @P5 FMUL.FTZ R177, R174, R177 ;  /* 0x000000b1aeb15220 */ /* 0x001fe20000410000 */
[----:B------:R-:W-:Y:S01]  /*4950*/  @P5 LOP3.LUT P0, RZ, R186, 0xff000000, RZ, 0xc0, !PT ;  /* 0xff000000baff5812 */ /* 0x000fe2000780c0ff */
[----:B------:R-:W-:Y:S02]  /*4960*/  BSSY B2, `(.L_x_6564) ;  /* 0x000000d000027945 */ /* 0x000fe40003800000 */
[----:B------:R-:W-:-:S05]  /*4970*/  @P5 FMUL.FTZ R176, R177, R176 ;  /* 0x000000b0b1b05220 */ /* 0x000fca0000410000 */
[----:B-1----:R-:W-:Y:S02]  /*4980*/  @P5 FSEL R238, R176, RZ, P0 ;  /* 0x000000ffb0ee5208 */ /* 0x002fe40000000000 */
        /* <DEDUP_REMOVED lines=10> */
.L_x_6565:
[----:B------:R-:W-:Y:S05]  /*4a30*/  BSYNC B2 ;  /* 0x0000000000027941 */ /* 0x000fea0003800000 */
.L_x_6564:
        /* <DEDUP_REMOVED lines=16> */
.L_x_6567:
[----:B------:R-:W-:Y:S05]  /*4b40*/  BSYNC B2 ;  /* 0x0000000000027941 */ /* 0x000fea0003800000 */
.L_x_6566:
        /* <DEDUP_REMOVED lines=16> */
.L_x_6569:
[----:B------:R-:W-:Y:S05]  /*4c50*/  BSYNC B2 ;  /* 0x0000000000027941 */ /* 0x000fea0003800000 */
.L_x_6568:
        /* <DEDUP_REMOVED lines=17> */
.L_x_6571:
[----:B------:R-:W-:Y:S05]  /*4d70*/  BSYNC B2 ;  /* 0x0000000000027941 */ /* 0x000fea0003800000 */
.L_x_6570:
        /* <DEDUP_REMOVED lines=39> */
.L_x_6555:
[----:B------:R-:W-:Y:S05]  /*4ff0*/  BSYNC B1 ;  /* 0x0000000000017941 */ /* 0x000fea0003800000 */
.L_x_6554:
[----:B0--34-:R-:W0:Y:S02]  /*5000*/  LDC.64 R168, c[0x0][0x210] ;  /* 0x00008400ffa87b82 */ /* 0x019e240000000a00 */
[----:B0-----:R-:W-:-:S04]  /*5010*/  LEA R3, R168, R3, 0x2 ;  /* 0x00000003a8037211 */ /* 0x001fc800078e10ff */
[----:B------:R-:W-:-:S13]  /*5020*/  ISETP.GE.AND P0, PT, R3, R169, PT ;  /* 0x000000a90300720c */ /* 0x000fda0003f06270 */
[----:B------:R-:W-:Y:S05]  /*5030*/  @!P0 BRA `(.L_x_6572) ;  /* 0xffffffb4002c8947 */ /* 0x000fea000383ffff */
.L_x_6483:
[----:B------:R-:W-:Y:S05]  /*5040*/  BSYNC B0 ;  /* 0x0000000000007941 */ /* 0x000fea0003800000 */
.L_x_6482:
[----:B-----5:R-:W0:Y:S01]  /*5050*/  S2R R45, SR_TID.X ;  /* 0x00000000002d7919 */ /* 0x020e220000002100 */
[----:B------:R-:W-:Y:S01]  /*5060*/  MOV R0, 0x400 ;  /* 0x0000040000007802 */ /* 0x000fe20000000f00 */
[----:B------:R-:W-:Y:S05]  /*5070*/  WARPSYNC.ALL ;  /* 0x0000000000007948 */ /* 0x000fea0003800000 */
[----:B------:R-:W3:Y:S01]  /*5080*/  S2R R3, SR_CgaCtaId ;  /* 0x0000000000037919 */ /* 0x000ee20000008800 */
[----:B------:R-:W-:Y:S01]  /*5090*/  ULDC.64 UR10, c[0x0][0x2d8] ;  /* 0x0000b600000a7ab9 */ /* 0x000fe20000000a00 */
[----:B------:R-:W-:Y:S01]  /*50a0*/  ULDC.64 UR12, c[0x0][0x2d0] ;  /* 0x0000b400000c7ab9 */ /* 0x000fe20000000a00 */
[----:B------:R-:W4:Y:S01]  /*50b0*/  S2R R43, SR_CTAID.X ;  /* 0x00000000002b7919 */ /* 0x000f220000002500 */
[----:B0-----:R-:W-:-:S05]  /*50c0*/  SHF.R.U32.HI R2, RZ, 0x5, R45 ;  /* 0x00000005ff027819 */ /* 0x001fca000001162d */
[----:B------:R-:W-:Y:S01]  /*50d0*/  IMAD.SHL.U32 R2, R2, 0x80, RZ ;  /* 0x0000008002027824 */ /* 0x000fe200078e00ff */
[----:B---3--:R-:W-:-:S04]  /*50e0*/  LEA R0, R3, R0, 0x18 ;  /* 0x0000000003007211 */ /* 0x008fc800078ec0ff */
[----:B------:R-:W-:Y:S01]  /*50f0*/  LOP3.LUT R5, R2, 0xffffff80, R5, 0xe2, !PT ;  /* 0xffffff8002057812 */ /* 0x000fe200078ee205 */
[----:B----4-:R-:W-:-:S03]  /*5100*/  IMAD R38, R43, R6, RZ ;  /* 0x000000062b267224 */ /* 0x010fc600078e02ff */
[-C--:B------:R-:W-:Y:S02]  /*5110*/  LEA R5, R5, R0.reuse, 0x5 ;  /* 0x0000000005057211 */ /* 0x080fe400078e28ff */
[----:B------:R-:W-:Y:S02]  /*5120*/  LEA R0, R45, R0, 0x2 ;  /* 0x000000002d007211 */ /* 0x000fe400078e10ff */
[----:B------:R-:W-:Y:S01]  /*5130*/  IADD3 R43, P0, R38, R45, RZ ;  /* 0x0000002d262b7210 */ /* 0x000fe20007f1e0ff */
[----:B------:R-:W-:Y:S01]  /*5140*/  STS.128 [R5], R100 ;  /* 0x0000006405007388 */ /* 0x000fe20000000c00 */
[----:B------:R-:W-:Y:S02]  /*5150*/  IADD3 R38, R6, 0x7f, -R45 ;  /* 0x0000007f06267810 */ /* 0x000fe40007ffe82d */
[----:B------:R-:W-:Y:S01]  /*5160*/  IADD3.X R44, RZ, RZ, RZ, P0, !PT ;  /* 0x000000ffff2c7210 */ /* 0x000fe200007fe4ff */
[----:B------:R-:W-:Y:S01]  /*5170*/  STS.128 [R5+0x10], R104 ;  /* 0x0000106805007388 */ /* 0x000fe20000000c00 */
[----:B------:R-:W-:-:S02]  /*5180*/  LOP3.LUT P5, RZ, R38, 0xffffff80, RZ, 0xc0, !PT ;  /* 0xffffff8026ff7812 */ /* 0x000fc400078ac0ff */
[C---:B------:R-:W-:Y:S01]  /*5190*/  SHF.L.U64.HI R44, R43.reuse, 0x2, R44 ;  /* 0x000000022b2c7819 */ /* 0x040fe2000001022c */
[----:B------:R-:W-:Y:S01]  /*51a0*/  STS.128 [R5+0x400], R108 ;  /* 0x0004006c05007388 */ /* 0x000fe20000000c00 */
[----:B------:R-:W-:Y:S01]  /*51b0*/  IMAD.SHL.U32 R43, R43, 0x4, RZ ;  /* 0x000000042b2b7824 */ /* 0x000fe200078e00ff */
[C---:B------:R-:W-:Y:S02]  /*51c0*/  ISETP.GE.U32.AND P4, PT, R38.reuse, 0x180, PT ;  /* 0x000001802600780c */ /* 0x040fe40003f86070 */
[----:B------:R-:W-:Y:S01]  /*51d0*/  STS.128 [R5+0x410], R80 ;  /* 0x0004105005007388 */ /* 0x000fe20000000c00 */
[----:B------:R-:W-:Y:S02]  /*51e0*/  ISETP.GE.U32.AND P3, PT, R38, 0x200, PT ;  /* 0x000002002600780c */ /* 0x000fe40003f66070 */
[C---:B------:R-:W-:Y:S01]  /*51f0*/  IADD3 R45, P0, R43.reuse, UR10, RZ ;  /* 0x0000000a2b2d7c10 */ /* 0x040fe2000ff1e0ff */
[----:B------:R-:W-:Y:S01]  /*5200*/  STS.128 [R5+0x800], R124 ;  /* 0x0008007c05007388 */ /* 0x000fe20000000c00 */
[----:B------:R-:W-:-:S02]  /*5210*/  IADD3 R43, P1, R43, UR12, RZ ;  /* 0x0000000c2b2b7c10 */ /* 0x000fc4000ff3e0ff */
[----:B------:R-:W-:Y:S01]  /*5220*/  IADD3.X R46, R44, UR11, RZ, P0, !PT ;  /* 0x0000000b2c2e7c10 */ /* 0x000fe200087fe4ff */
[----:B------:R-:W-:Y:S01]  /*5230*/  STS.128 [R5+0x810], R128 ;  /* 0x0008108005007388 */ /* 0x000fe20000000c00 */
[----:B------:R-:W-:Y:S02]  /*5240*/  ISETP.GE.U32.AND P0, PT, R38, 0x100, PT ;  /* 0x000001002600780c */ /* 0x000fe40003f06070 */
[----:B------:R-:W-:Y:S01]  /*5250*/  IADD3.X R44, R44, UR13, RZ, P1, !PT ;  /* 0x0000000d2c2c7c10 */ /* 0x000fe20008ffe4ff */
[----:B------:R-:W-:Y:S01]  /*5260*/  STS.128 [R5+0xc00], R132 ;  /* 0x000c008405007388 */ /* 0x000fe20000000c00 */
[----:B------:R-:W-:-:S03]  /*5270*/  ISETP.GE.U32.AND P2, PT, R38, 0x280, PT ;  /* 0x000002802600780c */ /* 0x000fc60003f46070 */
[----:B------:R-:W-:Y:S01]  /*5280*/  STS.128 [R5+0xc10], R136 ;  /* 0x000c108805007388 */ /* 0x000fe20000000c00 */
[----:B------:R-:W-:Y:S06]  /*5290*/  BAR.SYNC.DEFER_BLOCKING 0x0 ;  /* 0x0000000000007b1d */ /* 0x000fec0000010000 */
[----:B------:R-:W0:Y:S04]  /*52a0*/  LDS R2, [R0] ;  /* 0x0000000000027984 */ /* 0x000e280000000800 */
[----:B------:R-:W3:Y:S04]  /*52b0*/  LDS R3, [R0+0x1000] ;  /* 0x0010000000037984 */ /* 0x000ee80000000800 */
[----:B------:R-:W4:Y:S04]  /*52c0*/  LDS R7, [R0+0x200] ;  /* 0x0002000000077984 */ /* 0x000f280000000800 */
[----:B------:R-:W1:Y:S04]  /*52d0*/  LDS R14, [R0+0x1200] ;  /* 0x00120000000e7984 */ /* 0x000e680000000800 */
        /* <DEDUP_REMOVED lines=9> */
[----:B---3--:R-:W-:Y:S01]  /*5370*/  FADD.FTZ R2, R2, R3 ;  /* 0x0000000302027221 */ /* 0x008fe20000010000 */
[----:B------:R-:W-:Y:S02]  /*5380*/  @P5 MOV R3, R46 ;  /* 0x0000002e00035202 */ /* 0x000fe40000000f00 */
[----:B------:R-:W3:Y:S01]  /*5390*/  LDS R12, [R0+0xc00] ;  /* 0x000c0000000c7984 */ /* 0x000ee20000000800 */
[----:B----4-:R-:W-:-:S03]  /*53a0*/  FADD.FTZ R7, RZ, R7 ;  /* 0x00000007ff077221 */ /* 0x010fc60000010000 */
[----:B------:R-:W4:Y:S01]  /*53b0*/  LDS R19, [R0+0x1c00] ;  /* 0x001c000000137984 */ /* 0x000f220000000800 */
[----:B-1----:R-:W-:-:S03]  /*53c0*/  FADD.FTZ R7, R7, R14 ;  /* 0x0000000e07077221 */ /* 0x002fc60000010000 */
[----:B------:R-:W1:Y:S01]  /*53d0*/  LDS R13, [R0+0xe00] ;  /* 0x000e0000000d7984 */ /* 0x000e620000000800 */
        /* <DEDUP_REMOVED lines=16> */
[----:B---3--:R-:W-:-:S03]  /*54e0*/  FADD.FTZ R12, RZ, R12 ;  /* 0x0000000cff0c7221 */ /* 0x008fc60000010000 */
[----:B------:R-:W3:Y:S01]  /*54f0*/  LDS R28, [R0+0x2e00] ;  /* 0x002e0000001c7984 */ /* 0x000ee20000000800 */
[----:B----4-:R-:W-:-:S03]  /*5500*/  FADD.FTZ R12, R12, R19 ;  /* 0x000000130c0c7221 */ /* 0x010fc60000010000 */
[----:B------:R-:W4:Y:S01]  /*5510*/  LDS R29, [R0+0x3000] ;  /* 0x00300000001d7984 */ /* 0x000f220000000800 */
[----:B-1----:R-:W-:-:S03]  /*5520*/  FADD.FTZ R13, RZ, R13 ;  /* 0x0000000dff0d7221 */ /* 0x002fc60000010000 */
[----:B------:R-:W1:Y:S01]  /*5530*/  LDS R30, [R0+0x3200] ;  /* 0x00320000001e7984 */ /* 0x000e620000000800 */
        /* <DEDUP_REMOVED lines=15> */
[----:B---3--:R-:W-:Y:S01]  /*5630*/  FADD.FTZ R13, R13, R28 ;  /* 0x0000001c0d0d7221 */ /* 0x008fe20000010000 */
[----:B----4-:R-:W-:Y:S01]  /*5640*/  FADD.FTZ R29, R2, R29 ;  /* 0x0000001d021d7221 */ /* 0x010fe20000010000 */
[----:B------:R-:W-:Y:S02]  /*5650*/  @P5 MOV R2, R45 ;  /* 0x0000002d00025202 */ /* 0x000fe40000000f00 */
[----:B------:R-:W-:Y:S01]  /*5660*/  @P5 IADD3 R45, P1, R45, 0x200, RZ ;  /* 0x000002002d2d5810 */ /* 0x000fe20007f3e0ff */
[----:B-1----:R-:W-:-:S03]  /*5670*/  FADD.FTZ R7, R7, R30 ;  /* 0x0000001e07077221 */ /* 0x002fc60000010000 */
[----:B------:R-:W-:Y:S01]  /*5680*/  @P5 IADD3.X R46, RZ, R46, RZ, P1, !PT ;  /* 0x0000002eff2e5210 */ /* 0x000fe20000ffe4ff */
[----:B--2---:R-:W-:Y:S01]  /*5690*/  FADD.FTZ R31, R8, R31 ;  /* 0x0000001f081f7221 */ /* 0x004fe20000010000 */
        /* <DEDUP_REMOVED lines=26> */
[----:B------:R-:W0:Y:S01]  /*5840*/  LDS R23, [R0+0x2600] ;  /* 0x0026000000177984 */ /* 0x000e220000000800 */
[----:B-1----:R-:W-:-:S03]  /*5850*/  FADD.FTZ R4, R4, R37 ;  /* 0x0000002504047221 */ /* 0x002fc60000010000 */
[----:B------:R-:W1:Y:S01]  /*5860*/  LDS R15, [R0+0x800] ;  /* 0x00080000000f7984 */ /* 0x000e620000000800 */
[----:B--2---:R-:W-:-:S03]  /*5870*/  FADD.FTZ R4, R4, R39 ;  /* 0x0000002704047221 */ /* 0x004fc60000010000 */
[----:B------:R-:W-:Y:S01]  /*5880*/  LDS R37, [R0+0x2200] ;  /* 0x0022000000257984 */ /* 0x000fe20000000800 */
[----:B---3--:R-:W-:-:S03]  /*5890*/  FADD.FTZ R41, R4, R41 ;  /* 0x0000002904297221 */ /* 0x008fc60000010000 */
[----:B------:R-:W-:Y:S01]  /*58a0*/  LDS R39, [R0+0x3200] ;  /* 0x0032000000277984 */ /* 0x000fe20000000800 */
[----:B----4-:R-:W-:-:S03]  /*58b0*/  FADD.FTZ R6, RZ, R6 ;  /* 0x00000006ff067221 */ /* 0x010fc60000010000 */
[----:B------:R2:W-:Y:S01]  /*58c0*/  @P5 STG.E desc[UR4][R2.64], R41 ;  /* 0x0000002902005986 */ /* 0x0005e2000c101904 */
[----:B------:R-:W-:-:S03]  /*58d0*/  FADD.FTZ R21, RZ, R21 ;  /* 0x00000015ff157221 */ /* 0x000fc60000010000 */
[----:B------:R-:W3:Y:S04]  /*58e0*/  LDS R41, [R0+0x3600] ;  /* 0x0036000000297984 */ /* 0x000ee80000000800 */
[----:B------:R-:W4:Y:S01]  /*58f0*/  LDS R16, [R0+0x1800] ;  /* 0x0018000000107984 */ /* 0x000f220000000800 */
[----:B------:R-:W-:Y:S01]  /*5900*/  FADD.FTZ R14, RZ, R14 ;  /* 0x0000000eff0e7221 */ /* 0x000fe20000010000 */
[----:B--2---:R-:W-:Y:S01]  /*5910*/  @P5 MOV R2, R43 ;  /* 0x0000002b00025202 */ /* 0x004fe20000000f00 */
[----:B------:R-:W-:Y:S01]  /*5920*/  @P5 IMAD.MOV.U32 R3, RZ, RZ, R44 ;  /* 0x000000ffff035224 */ /* 0x000fe200078e002c */
[----:B------:R-:W-:Y:S01]  /*5930*/  @P5 IADD3 R43, P6, R43, 0x200, RZ ;  /* 0x000002002b2b5810 */ /* 0x000fe20007fde0ff */
[----:B------:R-:W2:Y:S03]  /*5940*/  LDS R18, [R0+0x2800] ;  /* 0x0028000000127984 */ /* 0x000ea60000000800 */
        /* <DEDUP_REMOVED lines=9> */
[----:B-1----:R-:W-:Y:S01]  /*59e0*/  FADD.FTZ R15, RZ, R15 ;  /* 0x0000000fff0f7221 */ /* 0x002fe20000010000 */
[----:B------:R-:W-:Y:S01]  /*59f0*/  @P0 MOV R2, R45 ;  /* 0x0000002d00020202 */ /* 0x000fe20000000f00 */
[----:B------:R-:W-:Y:S01]  /*5a00*/  @P0 IMAD.MOV.U32 R3, RZ, RZ, R46 ;  /* 0x000000ffff030224 */ /* 0x000fe200078e002e */
[----:B------:R-:W-:Y:S01]  /*5a10*/  @P0 IADD3 R45, P6, R45, 0x200, RZ ;  /* 0x000002002d2d0810 */ /* 0x000fe20007fde0ff */
[----:B------:R-:W-:Y:S03]  /*5a20*/  LDS R19, [R0+0x1a00] ;  /* 0x001a000000137984 */ /* 0x000fe60000000800 */
[----:B------:R-:W-:Y:S01]  /*5a30*/  @P0 IADD3.X R46, RZ, R46, RZ, P6, !PT ;  /* 0x0000002eff2e0210 */ /* 0x000fe200037fe4ff */
[----:B------:R-:W1:Y:S01]  /*5a40*/  LDS R8, [R0+0xc00] ;  /* 0x000c000000087984 */ /* 0x000e620000000800 */
[----:B------:R-:W-:-:S03]  /*5a50*/  @P0 IADD3 R43, P6, R43, 0x200, RZ ;  /* 0x000002002b2b0810 */ /* 0x000fc60007fde0ff */
[----:B------:R-:W1:Y:S02]  /*5a60*/  LDS R17, [R0+0x1c00] ;  /* 0x001c000000117984 */ /* 0x000e640000000800 */
[----:B------:R-:W-:Y:S01]  /*5a70*/  @P0 IMAD.X R44, RZ, RZ, R44, P6 ;  /* 0x000000ffff2c0224 */ /* 0x000fe200030e062c */
[----:B------:R-:W-:Y:S01]  /*5a80*/  ISETP.GE.U32.AND P6, PT, R38, 0x400, PT ;  /* 0x000004002600780c */ /* 0x000fe20003fc6070 */
[----:B------:R-:W-:Y:S01]  /*5a90*/  LDS R27, [R0+0x3a00] ;  /* 0x003a0000001b7984 */ /* 0x000fe20000000800 */
[----:B---3--:R-:W-:Y:S01]  /*5aa0*/  FADD.FTZ R41, R14, R41 ;  /* 0x000000290e297221 */ /* 0x008fe20000010000 */
[----:B----4-:R-:W-:Y:S02]  /*5ab0*/  FADD.FTZ R15, R15, R16 ;  /* 0x000000100f0f7221 */ /* 0x010fe40000010000 */
[----:B------:R-:W3:Y:S04]  /*5ac0*/  LDS R38, [R0+0x1400] ;  /* 0x0014000000267984 */ /* 0x000ee80000000800 */
[----:B------:R-:W4:Y:S01]  /*5ad0*/  LDS R23, [R0+0x2c00] ;  /* 0x002c000000177984 */ /* 0x000f220000000800 */
[----:B--2---:R-:W-:-:S03]  /*5ae0*/  FADD.FTZ R15, R15, R18 ;  /* 0x000000120f0f7221 */ /* 0x004fc60000010000 */
[----:B------:R-:W-:Y:S01]  /*5af0*/  LDS R10, [R0+0x1e00] ;  /* 0x001e0000000a7984 */ /* 0x000fe20000000800 */
[----:B------:R-:W-:-:S03]  /*5b00*/  FADD.FTZ R6, R6, R29 ;  /* 0x0000001d06067221 */ /* 0x000fc60000010000 */
[----:B------:R-:W2:Y:S01]  /*5b10*/  LDS R29, [R0+0x3c00] ;  /* 0x003c0000001d7984 */ /* 0x000ea20000000800 */
[----:B------:R-:W-:Y:S01]  /*5b20*/  FADD.FTZ R6, R6, R37 ;  /* 0x0000002506067221 */ /* 0x000fe20000010000 */
[----:B0-----:R-:W-:-:S03]  /*5b30*/  FADD.FTZ R15, R15, R20 ;  /* 0x000000140f0f7221 */ /* 0x001fc60000010000 */
[----:B------:R-:W-:Y:S02]  /*5b40*/  FADD.FTZ R39, R6, R39 ;  /* 0x0000002706277221 */ /* 0x000fe40000010000 */
[----:B------:R-:W0:Y:S04]  /*5b50*/  LDS R6, [R0+0xa00] ;  /* 0x000a000000067984 */ /* 0x000e280000000800 */
[----:B------:R3:W-:Y:S01]  /*5b60*/  @P0 STG.E desc[UR4][R2.64], R39 ;  /* 0x0000002702000986 */ /* 0x0007e2000c101904 */
[----:B-1----:R-:W-:-:S03]  /*5b70*/  FADD.FTZ R8, RZ, R8 ;  /* 0x00000008ff087221 */ /* 0x002fc60000010000 */
[----:B------:R-:W-:Y:S01]  /*5b80*/  @P0 STG.E desc[UR4][R4.64], R7 ;  /* 0x0000000704000986 */ /* 0x000fe2000c101904 */
[----:B------:R-:W-:-:S03]  /*5b90*/  FADD.FTZ R8, R8, R17 ;  /* 0x0000001108087221 */ /* 0x000fc60000010000 */
[----:B------:R-:W1:Y:S01]  /*5ba0*/  LDS R7, [R0+0xe00] ;  /* 0x000e000000077984 */ /* 0x000e620000000800 */
[----:B---3--:R-:W-:Y:S01]  /*5bb0*/  @P4 MOV R2, R45 ;  /* 0x0000002d00024202 */ /* 0x008fe20000000f00 */
[----:B------:R-:W-:Y:S01]  /*5bc0*/  FADD.FTZ R21, R21, R38 ;  /* 0x0000002615157221 */ /* 0x000fe20000010000 */
[-C--:B------:R-:W-:Y:S02]  /*5bd0*/  @P4 MOV R3, R46.reuse ;  /* 0x0000002e00034202 */ /* 0x080fe40000000f00 */
[----:B------:R-:W-:Y:S01]  /*5be0*/  @P4 IADD3 R45, P0, R45, 0x200, RZ ;  /* 0x000002002d2d4810 */ /* 0x000fe20007f1e0ff */
[----:B------:R-:W-:Y:S01]  /*5bf0*/  FADD.FTZ R21, R21, R40 ;  /* 0x0000002815157221 */ /* 0x000fe20000010000 */
[----:B----4-:R-:W-:Y:S02]  /*5c00*/  FADD.FTZ R8, R8, R23 ;  /* 0x0000001708087221 */ /* 0x010fe40000010000 */
[----:B------:R-:W-:Y:S01]  /*5c10*/  @P4 IADD3.X R46, RZ, R46, RZ, P0, !PT ;  /* 0x0000002eff2e4210 */ /* 0x000fe200007fe4ff */
[----:B------:R-:W-:-:S02]  /*5c20*/  FADD.FTZ R25, R21, R42 ;  /* 0x0000002a15197221 */ /* 0x000fc40000010000 */
[----:B------:R-:W3:Y:S04]  /*5c30*/  LDS R21, [R0+0x2a00] ;  /* 0x002a000000157984 */ /* 0x000ee80000000800 */
[----:B------:R4:W-:Y:S01]  /*5c40*/  @P4 STG.E desc[UR4][R2.64], R25 ;  /* 0x0000001902004986 */ /* 0x0009e2000c101904 */
[----:B--2---:R-:W-:-:S03]  /*5c50*/  FADD.FTZ R29, R8, R29 ;  /* 0x0000001d081d7221 */ /* 0x004fc60000010000 */
[----:B------:R-:W2:Y:S01]  /*5c60*/  LDS R25, [R0+0x2e00] ;  /* 0x002e000000197984 */ /* 0x000ea20000000800 */
[----:B0-----:R-:W-:Y:S01]  /*5c70*/  FADD.FTZ R6, RZ, R6 ;  /* 0x00000006ff067221 */ /* 0x001fe20000010000 */
[----:B----4-:R-:W-:Y:S01]  /*5c80*/  @P4 MOV R2, R43 ;  /* 0x0000002b00024202 */ /* 0x010fe20000000f00 */
[----:B------:R-:W-:Y:S01]  /*5c90*/  @P4 IMAD.MOV.U32 R3, RZ, RZ, R44 ;  /* 0x000000ffff034224 */ /* 0x000fe200078e002c */
[----:B------:R-:W-:Y:S01]  /*5ca0*/  @P4 IADD3 R43, P0, R43, 0x200, RZ ;  /* 0x000002002b2b4810 */ /* 0x000fe20007f1e0ff */
[----:B------:R-:W-:-:S03]  /*5cb0*/  FADD.FTZ R6, R6, R19 ;  /* 0x0000001306067221 */ /* 0x000fc60000010000 */
[----:B------:R0:W-:Y:S01]  /*5cc0*/  @P4 STG.E desc[UR4][R2.64], R31 ;  /* 0x0000001f02004986 */ /* 0x0001e2000c101904 */
[----:B------:R-:W-:Y:S02]  /*5cd0*/  @P4 IMAD.X R44, RZ, RZ, R44, P0 ;  /* 0x000000ffff2c4224 */ /* 0x000fe400000e062c */
[----:B-1----:R-:W-:Y:S01]  /*5ce0*/  FADD.FTZ R7, RZ, R7 ;  /* 0x00000007ff077221 */ /* 0x002fe20000010000 */
[----:B------:R-:W1:Y:S03]  /*5cf0*/  LDS R31, [R0+0x3e00] ;  /* 0x003e0000001f7984 */ /* 0x000e660000000800 */
[----:B------:R-:W-:Y:S01]  /*5d00*/  FADD.FTZ R10, R7, R10 ;  /* 0x0000000a070a7221 */ /* 0x000fe20000010000 */
[----:B0-----:R-:W-:Y:S02]  /*5d10*/  @P3 MOV R2, R45 ;  /* 0x0000002d00023202 */ /* 0x001fe40000000f00 */
[----:B------:R-:W-:-:S02]  /*5d20*/  @P3 MOV R3, R46 ;  /* 0x0000002e00033202 */ /* 0x000fc40000000f00 */
[----:B------:R-:W-:Y:S01]  /*5d30*/  @P3 IADD3 R45, P0, R45, 0x200, RZ ;  /* 0x000002002d2d3810 */ /* 0x000fe20007f1e0ff */
[----:B---3--:R-:W-:Y:S02]  /*5d40*/  FADD.FTZ R6, R6, R21 ;  /* 0x0000001506067221 */ /* 0x008fe40000010000 */
[----:B------:R0:W-:Y:S01]  /*5d50*/  @P3 STG.E desc[UR4][R2.64], R41 ;  /* 0x0000002902003986 */ /* 0x0001e2000c101904 */
[----:B------:R-:W-:Y:S01]  /*5d60*/  @P3 IADD3.X R46, RZ, R46, RZ, P0, !PT ;  /* 0x0000002eff2e3210 */ /* 0x000fe200007fe4ff */
[----:B------:R-:W-:Y:S01]  /*5d70*/  FADD.FTZ R27, R6, R27 ;  /* 0x0000001b061b7221 */ /* 0x000fe20000010000 */
[----:B--2---:R-:W-:Y:S01]  /*5d80*/  FADD.FTZ R10, R10, R25 ;  /* 0x000000190a0a7221 */ /* 0x004fe20000010000 */
[----:B0-----:R-:W-:Y:S02]  /*5d90*/  @P3 MOV R2, R43 ;  /* 0x0000002b00023202 */ /* 0x001fe40000000f00 */
[----:B------:R-:W-:Y:S02]  /*5da0*/  @P3 MOV R3, R44 ;  /* 0x0000002c00033202 */ /* 0x000fe40000000f00 */
[----:B------:R-:W-:-:S03]  /*5db0*/  @P3 IADD3 R43, P4, R43, 0x200, RZ ;  /* 0x000002002b2b3810 */ /* 0x000fc60007f9e0ff */
[----:B------:R0:W-:Y:S02]  /*5dc0*/  @P3 STG.E desc[UR4][R2.64], R9 ;  /* 0x0000000902003986 */ /* 0x0001e4000c101904 */
[----:B------:R-:W-:Y:S02]  /*5dd0*/  @P3 IMAD.X R44, RZ, RZ, R44, P4 ;  /* 0x000000ffff2c3224 */ /* 0x000fe400020e062c */
[----:B-1----:R-:W-:Y:S01]  /*5de0*/  FADD.FTZ R31, R10, R31 ;  /* 0x0000001f0a1f7221 */ /* 0x002fe20000010000 */
        /* <DEDUP_REMOVED lines=38> */
.L_x_6499:
[----:B------:R-:W-:Y:S01]  /*6050*/  HFMA2.MMA R178, -RZ, RZ, 0, 5.9604644775390625e-08 ;  /* 0x00000001ffb27435 */ /* 0x000fe200000001ff */
[----:B------:R-:W-:Y:S01]  /*6060*/  BSSY B1, `(.L_x_6573) ;  /* 0x0000006000017945 */ /* 0x000fe20003800000 */
[----:B------:R-:W-:Y:S01]  /*6070*/  IMAD.MOV.U32 R179, RZ, RZ, 0x1f ;  /* 0x0000001fffb37424 */ /* 0x000fe200078e00ff */
[----:B------:R-:W-:-:S08]  /*6080*/  MOV R176, 0xffffffff ;  /* 0xffffffff00b07802 */ /* 0x000fd00000000f00 */
[----:B012345:R-:W-:Y:S05]  /*6090*/  WARPSYNC.COLLECTIVE R176, `(.L_x_6574) ;  /* 0x00000000b0087348 */ /* 0x03ffea0003c00000 */
[----:B------:R0:W0:Y:S02]  /*60a0*/  SHFL.BFLY P0, R177, R235, R178, R179 ;  /* 0x0c0000b2ebb17389 */ /* 0x00002400000000b3 */
[----:B012345:R-:W-:Y:S01]  /*60b0*/  ENDCOLLECTIVE ;  /* 0x000000000000791b */ /* 0x03ffe20003800000 */
.L_x_6574:
[----:B------:R-:W-:Y:S05]  /*60c0*/  BSYNC B1 ;  /* 0x0000000000017941 */ /* 0x000fea0003800000 */
.L_x_6573:
        /* <DEDUP_REMOVED lines=9> */
.L_x_6575:
[----:B------:R-:W-:Y:S01]  /*6160*/  HFMA2.MMA R178, -RZ, RZ, 0, 1.1920928955078125e-07 ;  /* 0x00000002ffb27435 */ /* 0x000fe200000001ff */
[----:B------:R-:W-:Y:S01]  /*6170*/  IMAD.MOV.U32 R235, RZ, RZ, R168 ;  /* 0x000000ffffeb7224 */ /* 0x000fe200078e00a8 */
[----:B------:R-:W-:-:S09]  /*6180*/  MOV R169, R177 ;  /* 0x000000b100a97202 */ /* 0x000fd20000000f00 */
[----:B------:R-:W-:Y:S05]  /*6190*/  WARPSYNC.COLLECTIVE R176, `(.L_x_6576) ;  /* 0x00000000b0087348 */ /* 0x000fea0003c00000 */
[----:B------:R0:W1:Y:S02]  /*61a0*/  SHFL.BFLY P0, R177, R235, R178, R179 ;  /* 0x0c0000b2ebb17389 */ /* 0x00006400000000b3 */
[----:B01----:R-:W-:Y:S01]  /*61b0*/  ENDCOLLECTIVE ;  /* 0x000000000000791b */ /* 0x003fe20003800000 */
.L_x_6576:
[----:B------:R-:W-:-:S05]  /*61c0*/  FADD.FTZ R169, R169, R236 ;  /* 0x000000eca9a97221 */ /* 0x000fca0000010000 */
[----:B------:R-:W-:Y:S02]  /*61d0*/  MOV R235, R169 ;  /* 0x000000a900eb7202 */ /* 0x000fe40000000f00 */
[----:B------:R-:W-:-:S07]  /*61e0*/  MOV R171, R177 ;  /* 0x000000b100ab7202 */ /* 0x000fce0000000f00 */
[----:B------:R-:W-:Y:S05]  /*61f0*/  WARPSYNC.COLLECTIVE R176, `(.L_x_6577) ;  /* 0x00000000b0087348 */ /* 0x000fea0003c00000 */
[----:B------:R0:W1:Y:S02]  /*6200*/  SHFL.BFLY P0, R177, R235, R178, R179 ;  /* 0x0c0000b2ebb17389 */ /* 0x00006400000000b3 */
[----:B01----:R-:W-:Y:S01]  /*6210*/  ENDCOLLECTIVE ;  /* 0x000000000000791b */ /* 0x003fe20003800000 */
.L_x_6577:
[----:B------:R-:W-:Y:S01]  /*6220*/  FADD.FTZ R171, R168, R171 ;  /* 0x000000aba8ab7221 */ /* 0x000fe20000010000 */
[----:B------:R-:W-:-:S04]  /*6230*/  HFMA2.MMA R178, -RZ, RZ, 0, 2.384185791015625e-07 ;  /* 0x00000004ffb27435 */ /* 0x000fc800000001ff */
[----:B------:R-:W-:Y:S01]  /*6240*/  MOV R235, R171 ;  /* 0x000000ab00eb7202 */ /* 0x000fe20000000f00 */
[----:B------:R-:W-:-:S07]  /*6250*/  IMAD.MOV.U32 R170, RZ, RZ, R177 ;  /* 0x000000ffffaa7224 */ /* 0x000fce00078e00b1 */
[----:B------:R-:W-:Y:S05]  /*6260*/  WARPSYNC.COLLECTIVE R176, `(.L_x_6578) ;  /* 0x00000000b0087348 */ /* 0x000fea0003c00000 */
[----:B------:R0:W1:Y:S02]  /*6270*/  SHFL.BFLY P0, R177, R235, R178, R179 ;  /* 0x0c0000b2ebb17389 */ /* 0x00006400000000b3 */
[----:B01----:R-:W-:Y:S01]  /*6280*/  ENDCOLLECTIVE ;  /* 0x000000000000791b */ /* 0x003fe20003800000 */
.L_x_6578:
[----:B------:R-:W-:-:S04]  /*6290*/  FADD.FTZ R170, R169, R170 ;  /* 0x000000aaa9aa7221 */ /* 0x000fc80000010000 */
[----:B------:R-:W-:Y:S01]  /*62a0*/  IMAD.MOV.U32 R235, RZ, RZ, R170 ;  /* 0x000000ffffeb7224 */ /* 0x000fe200078e00aa */
[----:B------:R-:W-:-:S07]  /*62b0*/  MOV R172, R177 ;  /* 0x000000b100ac7202 */ /* 0x000fce0000000f00 */
[----:B------:R-:W-:Y:S05]  /*62c0*/  WARPSYNC.COLLECTIVE R176, `(.L_x_6579) ;  /* 0x00000000b0087348 */ /* 0x000fea0003c00000 */
[----:B------:R0:W1:Y:S02]  /*62d0*/  SHFL.BFLY P0, R177, R235, R178, R179 ;  /* 0x0c0000b2ebb17389 */ /* 0x00006400000000b3 */
[----:B01----:R-:W-:Y:S01]  /*62e0*/  ENDCOLLECTIVE ;  /* 0x000000000000791b */ /* 0x003fe20003800000 */
.L_x_6579:
[----:B------:R-:W-:Y:S01]  /*62f0*/  FADD.FTZ R172, R171, R172 ;  /* 0x000000acabac7221 */ /* 0x000fe20000010000 */
[----:B------:R-:W-:-:S04]  /*6300*/  HFMA2.MMA R178, -RZ, RZ, 0, 4.76837158203125e-07 ;  /* 0x00000008ffb27435 */ /* 0x000fc800000001ff */
[----:B------:R-:W-:Y:S02]  /*6310*/  MOV R235, R172 ;  /* 0x000000ac00eb7202 */ /* 0x000fe40000000f00 */
[----:B------:R-:W-:-:S07]  /*6320*/  MOV R173, R177 ;  /* 0x000000b100ad7202 */ /* 0x000fce0000000f00 */
[----:B------:R-:W-:Y:S05]  /*6330*/  WARPSYNC.COLLECTIVE R176, `(.L_x_6580) ;  /* 0x00000000b0087348 */ /* 0x000fea0003c00000 */
[----:B------:R0:W1:Y:S02]  /*6340*/  SHFL.BFLY P0, R177, R235, R178, R179 ;  /* 0x0c0000b2ebb17389 */ /* 0x00006400000000b3 */
[----:B01----:R-:W-:Y:S01]  /*6350*/  ENDCOLLECTIVE ;  /* 0x000000000000791b */ /* 0x003fe20003800000 */
.L_x_6580:
[----:B------:R-:W-:-:S05]  /*6360*/  FADD.FTZ R173, R170, R173 ;  /* 0x000000adaaad7221 */ /* 0x000fca0000010000 */
[----:B------:R-:W-:Y:S01]  /*6370*/  MOV R235, R173 ;  /* 0x000000ad00eb7202 */ /* 0x000fe20000000f00 */
[----:B------:R-:W-:-:S07]  /*6380*/  IMAD.MOV.U32 R175, RZ, RZ, R177 ;  /* 0x000000ffffaf7224 */ /* 0x000fce00078e00b1 */
[----:B------:R-:W-:Y:S05]  /*6390*/  WARPSYNC.COLLECTIVE R176, `(.L_x_6581) ;  /* 0x00000000b0087348 */ /* 0x000fea0003c00000 */
[----:B------:R0:W1:Y:S02]  /*63a0*/  SHFL.BFLY P0, R177, R235, R178, R179 ;  /* 0x0c0000b2ebb17389 */ /* 0x00006400000000b3 */
[----:B01----:R-:W-:Y:S01]  /*63b0*/  ENDCOLLECTIVE ;  /* 0x000000000000791b */ /* 0x003fe20003800000 */
.L_x_6581:
[----:B------:R-:W-:-:S05]  /*63c0*/  FADD.FTZ R175, R172, R175 ;  /* 0x000000afacaf7221 */ /* 0x000fca0000010000 */
[----:B------:R-:W-:Y:S01]  /*63d0*/  MOV R235, R175 ;  /* 0x000000af00eb7202 */ /* 0x000fe20000000f00 */
[----:B------:R-:W-:Y:S01]  /*63e0*/  IMAD.MOV.U32 R178, RZ, RZ, 0x10 ;  /* 0x00000010ffb27424 */ /* 0x000fe200078e00ff */
[----:B------:R-:W-:-:S07]  /*63f0*/  MOV R174, R177 ;  /* 0x000000b100ae7202 */ /* 0x000fce0000000f00 */
[----:B------:R-:W-:Y:S05]  /*6400*/  WARPSYNC.COLLECTIVE R176, `(.L_x_6582) ;  /* 0x00000000b0087348 */ /* 0x000fea0003c00000 */
[----:B------:R0:W1:Y:S02]  /*6410*/  SHFL.BFLY P0, R177, R235, R178, R179 ;  /* 0x0c0000b2ebb17389 */ /* 0x00006400000000b3 */
[----:B01----:R-:W-:Y:S01]  /*6420*/  ENDCOLLECTIVE ;  /* 0x000000000000791b */ /* 0x003fe20003800000 */
.L_x_6582:
[----:B------:R-:W-:-:S05]  /*6430*/  FADD.FTZ R174, R173, R174 ;  /* 0x000000aeadae7221 */ /* 0x000fca0000010000 */
[----:B------:R-:W-:Y:S02]  /*6440*/  MOV R235, R174 ;  /* 0x000000ae00eb7202 */ /* 0x000fe40000000f00 */
[----:B------:R-:W-:-:S07]  /*6450*/  MOV R168, R177 ;  /* 0x000000b100a87202 */ /* 0x000fce0000000f00 */
[----:B------:R-:W-:Y:S05]  /*6460*/  WARPSYNC.COLLECTIVE R176, `(.L_x_6583) ;  /* 0x00000000b0087348 */ /* 0x000fea0003c00000 */
[----:B------:R0:W1:Y:S02]  /*6470*/  SHFL.BFLY P0, R177, R235, R178, R179 ;  /* 0x0c0000b2ebb17389 */ /* 0x00006400000000b3 */
[----:B01----:R-:W-:Y:S01]  /*6480*/  ENDCOLLECTIVE ;  /* 0x000000000000791b */ /* 0x003fe20003800000 */
.L_x_6583:
[----:B------:R-:W-:Y:S01]  /*6490*/  MOV R169, R177 ;  /* 0x000000b100a97202 */ /* 0x000fe20000000f00 */
[----:B------:R-:W-:Y:S06]  /*64a0*/  BRA `(.L_x_6584) ;  /* 0xffffffbc006c7947 */ /* 0x000fec000383ffff */
.L_x_6585:
        /* <DEDUP_REMOVED lines=13> */
.L_x_14295:


//--------------------- .text._ZN10layer_norm22ln_bwd_finalize_kernelINS_22Kernel_traits_finalizeILj1024Ef13__nv_bfloat16fS2_fjLb0ELj1024ELj4ENS_18Kernel_traits_baseILj1024EfS2_fS2_fjLj1024EEEEELb0ELb1EEEvNS_9BwdParamsE --------------------------
	.section	.text._ZN10layer_norm22ln_bwd_finalize_kernelINS_22Kernel_traits_finalizeILj1024Ef13__nv_bfloat16fS2_fjLb0ELj1024ELj4ENS_18Kernel_traits_baseILj1024EfS2_fS2_fjLj1024EEEEELb0ELb1EEEvNS_9BwdParamsE,"ax",@progbits
	.align	128
        .global         _ZN10layer_norm22ln_bwd_finalize_kernelINS_22Kernel_traits_finalizeILj1024Ef13__nv_bfloat16fS2_fjLb0ELj1024ELj4ENS_18Kernel_traits_baseILj1024EfS2_fS2_fjLj1024EEEEELb0ELb1EEEvNS_9BwdParamsE
        .type           _ZN10layer_norm22ln_bwd_finalize_kernelINS_22Kernel_traits_finalizeILj1024Ef13__nv_bfloat16fS2_fjLb0ELj1024ELj4ENS_18Kernel_traits_baseILj1024EfS2_fS2_fjLj1024EEEEELb0ELb1EEEvNS_9BwdParamsE,@function
        .size           _ZN10layer_norm22ln_bwd_finalize_kernelINS_22Kernel_traits_finalizeILj1024Ef13__nv_bfloat16fS2_fjLb0ELj1024ELj4ENS_18Kernel_traits_baseILj1024EfS2_fS2_fjLj1024EEEEELb0ELb1EEEvNS_9BwdParamsE,(.L_x_14296 - _ZN10layer_norm22ln_bwd_finalize_kernelINS_22Kernel_traits_finalizeILj1024Ef13__nv_bfloat16fS2_fjLb0ELj1024ELj4ENS_18Kernel_traits_baseILj1024EfS2_fS2_fjLj1024EEEEELb0ELb1EEEvNS_9BwdParamsE)
        .other          _ZN10layer_norm22ln_bwd_finalize_kernelINS_22Kernel_traits_finalizeILj1024Ef13__nv_bfloat16fS2_fjLb0ELj1024ELj4ENS_18Kernel_traits_baseILj1024EfS2_fS2_fjLj1024EEEEELb0ELb1EEEvNS_9BwdParamsE,@"STO_CUDA_ENTRY STV_DEFAULT"
_ZN10layer_norm22ln_bwd_finalize_kernelINS_22Kernel_traits_finalizeILj1024Ef13__nv_bfloat16fS2_fjLb0ELj1024ELj4ENS_18Kernel_traits_baseILj1024EfS2_fS2_fjLj1024EEEEELb0ELb1EEEvNS_9BwdParamsE:
.text._ZN10layer_norm22ln_bwd_finalize_kernelINS_22Kernel_traits_finalizeILj1024Ef13__nv_bfloat16fS2_fjLb0ELj1024ELj4ENS_18Kernel_traits_baseILj1024EfS2_fS2_fjLj1024EEEEELb0ELb1EEEvNS_9BwdParamsE:
        /* <DEDUP_REMOVED lines=26> */
.L_x_6595:
        /* <DEDUP_REMOVED lines=31> */
.L_x_6590:
        /* <DEDUP_REMOVED lines=34> */
.L_x_6589:
[----:B------:R-:W-:Y:S05]  /*05b0*/  BSYNC B1 ;  /* 0x0000000000017941 */ /* 0x000fea0003800000 */
.L_x_6588:
        /* <DEDUP_REMOVED lines=25> */
.L_x_6592:
[----:B------:R-:W-:Y:S05]  /*0750*/  BSYNC B1 ;  /* 0x0000000000017941 */ /* 0x000fea0003800000 */
.L_x_6591:
        /* <DEDUP_REMOVED lines=12> */
.L_x_6587:
[----:B------:R-:W-:Y:S05]  /*0820*/  BSYNC B0 ;  /* 0x0000000000007941 */ /* 0x000fea0003800000 */
.L_x_6586:
        /* <DEDUP_REMOVED lines=29> */
.L_x_6606:
[----:B------:R-:W-:Y:S01]  /*0a00*/  @!P1 SHF.R.U32.HI R12, RZ, 0x3, R0 ;  /* 0x00000003ff0c9819 */ /* 0x000fe20000011600 */
[----:B----4-:R-:W-:Y:S01]  /*0a10*/  FADD.FTZ R14, R9, R14 ;  /* 0x0000000e090e7221 */ /* 0x010fe20000010000 */
[----:B---3--:R-:W-:Y:S02]  /*0a20*/  FADD.FTZ R11, R10, R11 ;  /* 0x0000000b0a0b7221 */ /* 0x008fe40000010000 */
[----:B------:R-:W-:-:S05]  /*0a30*/  @!P1 LOP3.LUT R12, R12, 0x1ffffffc, RZ, 0xc0, !PT ;  /* 0x1ffffffc0c0c9812 */ /* 0x000fca00078ec0ff */
[----:B------:R3:W-:Y:S04]  /*0a40*/  @!P1 STS [R12+UR4+0x2000], R14 ;  /* 0x0020000e0c009988 */ /* 0x0007e80008000804 */
[----:B------:R3:W-:Y:S02]  /*0a50*/  @!P1 STS [R12+UR4+0x2080], R11 ;  /* 0x0020800b0c009988 */ /* 0x0007e40008000804 */
.L_x_6593:
        /* <DEDUP_REMOVED lines=15> */
.L_x_6594:
[----:B------:R-:W-:Y:S01]  /*0b50*/  HFMA2.MMA R19, -RZ, RZ, 0, 5.9604644775390625e-08 ;  /* 0x00000001ff137435 */ /* 0x000fe200000001ff */
[----:B0--3--:R-:W-:Y:S01]  /*0b60*/  MOV R20, R10 ;  /* 0x0000000a00147202 */ /* 0x009fe20000000f00 */
[----:B------:R-:W-:Y:S01]  /*0b70*/  IMAD.MOV.U32 R22, RZ, RZ, 0x1f ;  /* 0x0000001fff167424 */ /* 0x000fe200078e00ff */
[----:B------:R-:W-:-:S08]  /*0b80*/  MOV R17, 0xffffffff ;  /* 0xffffffff00117802 */ /* 0x000fd00000000f00 */
[----:B-12---:R-:W-:Y:S05]  /*0b90*/  WARPSYNC.COLLECTIVE R17, `(.L_x_6596) ;  /* 0x0000000011087348 */ /* 0x006fea0003c00000 */
[----:B------:R0:W3:Y:S02]  /*0ba0*/  SHFL.BFLY P2, R18, R20, R19, R22 ;  /* 0x0c00001314127389 */ /* 0x0000e40000040016 */
[----:B0123--:R-:W-:Y:S01]  /*0bb0*/  ENDCOLLECTIVE ;  /* 0x000000000000791b */ /* 0x00ffe20003800000 */
.L_x_6596:
[----:B------:R-:W-:Y:S01]  /*0bc0*/  HFMA2.MMA R19, -RZ, RZ, 0, 1.1920928955078125e-07 ;  /* 0x00000002ff137435 */ /* 0x000fe200000001ff */
[----:B------:R-:W-:-:S05]  /*0bd0*/  MOV R11, R18 ;  /* 0x00000012000b7202 */ /* 0x000fca0000000f00 */
[----:B------:R-:W-:-:S05]  /*0be0*/  FADD.FTZ R11, R10, R11 ;  /* 0x0000000b0a0b7221 */ /* 0x000fca0000010000 */
[----:B------:R-:W-:-:S07]  /*0bf0*/  MOV R20, R11 ;  /* 0x0000000b00147202 */ /* 0x000fce0000000f00 */
[----:B------:R-:W-:Y:S05]  /*0c00*/  WARPSYNC.COLLECTIVE R17, `(.L_x_6597) ;  /* 0x0000000011087348 */ /* 0x000fea0003c00000 */
[----:B------:R0:W1:Y:S02]  /*0c10*/  SHFL.BFLY P2, R18, R20, R19, R22 ;  /* 0x0c00001314127389 */ /* 0x0000640000040016 */
[----:B01----:R-:W-:Y:S01]  /*0c20*/  ENDCOLLECTIVE ;  /* 0x000000000000791b */ /* 0x003fe20003800000 */
.L_x_6597:
[----:B------:R-:W-:Y:S01]  /*0c30*/  HFMA2.MMA R19, -RZ, RZ, 0, 2.384185791015625e-07 ;  /* 0x00000004ff137435 */ /* 0x000fe200000001ff */
[----:B------:R-:W-:-:S04]  /*0c40*/  IMAD.MOV.U32 R12, RZ, RZ, R18 ;  /* 0x000000ffff0c7224 */ /* 0x000fc800078e0012 */
[----:B------:R-:W-:-:S05]  /*0c50*/  FADD.FTZ R12, R11, R12 ;  /* 0x0000000c0b0c7221 */ /* 0x000fca0000010000 */
[----:B------:R-:W-:-:S07]  /*0c60*/  MOV R20, R12 ;  /* 0x0000000c00147202 */ /* 0x000fce0000000f00 */
[----:B------:R-:W-:Y:S05]  /*0c70*/  WARPSYNC.COLLECTIVE R17, `(.L_x_6598) ;  /* 0x0000000011087348 */ /* 0x000fea0003c00000 */
[----:B------:R0:W1:Y:S02]  /*0c80*/  SHFL.BFLY P2, R18, R20, R19, R22 ;  /* 0x0c00001314127389 */ /* 0x0000640000040016 */
[----:B01----:R-:W-:Y:S01]  /*0c90*/  ENDCOLLECTIVE ;  /* 0x000000000000791b */ /* 0x003fe20003800000 */
.L_x_6598:
[----:B------:R-:W-:Y:S01]  /*0ca0*/  IMAD.MOV.U32 R19, RZ, RZ, 0x8 ;  /* 0x00000008ff137424 */ /* 0x000fe200078e00ff */
[----:B------:R-:W-:-:S05]  /*0cb0*/  MOV R13, R18 ;  /* 0x00000012000d7202 */ /* 0x000fca0000000f00 */
[----:B------:R-:W-:-:S05]  /*0cc0*/  FADD.FTZ R13, R12, R13 ;  /* 0x0000000d0c0d7221 */ /* 0x000fca0000010000 */
[----:B------:R-:W-:-:S07]  /*0cd0*/  MOV R20, R13 ;  /* 0x0000000d00147202 */ /* 0x000fce0000000f00 */
[----:B------:R-:W-:Y:S05]  /*0ce0*/  WARPSYNC.COLLECTIVE R17, `(.L_x_6599) ;  /* 0x0000000011087348 */ /* 0x000fea0003c00000 */
[----:B------:R0:W1:Y:S02]  /*0cf0*/  SHFL.BFLY P2, R18, R20, R19, R22 ;  /* 0x0c00001314127389 */ /* 0x0000640000040016 */
[----:B01----:R-:W-:Y:S01]  /*0d00*/  ENDCOLLECTIVE ;  /* 0x000000000000791b */ /* 0x003fe20003800000 */
.L_x_6599:
[----:B------:R-:W-:Y:S01]  /*0d10*/  HFMA2.MMA R19, -RZ, RZ, 0, 9.5367431640625e-07 ;  /* 0x00000010ff137435 */ /* 0x000fe200000001ff */
[----:B------:R-:W-:-:S05]  /*0d20*/  MOV R10, R18 ;  /* 0x00000012000a7202 */ /* 0x000fca0000000f00 */
[----:B------:R-:W-:-:S05]  /*0d30*/  FADD.FTZ R10, R13, R10 ;  /* 0x0000000a0d0a7221 */ /* 0x000fca0000010000 */
[----:B------:R-:W-:-:S07]  /*0d40*/  MOV R20, R10 ;  /* 0x0000000a00147202 */ /* 0x000fce0000000f00 */
[----:B------:R-:W-:Y:S05]  /*0d50*/  WARPSYNC.COLLECTIVE R17, `(.L_x_6600) ;  /* 0x0000000011087348 */ /* 0x000fea0003c00000 */
[----:B------:R0:W1:Y:S02]  /*0d60*/  SHFL.BFLY P2, R18, R20, R19, R22 ;  /* 0x0c00001314127389 */ /* 0x0000640000040016 */
[----:B01----:R-:W-:Y:S01]  /*0d70*/  ENDCOLLECTIVE ;  /* 0x000000000000791b */ /* 0x003fe20003800000 */
.L_x_6600:
[----:B------:R-:W-:Y:S01]  /*0d80*/  HFMA2.MMA R19, -RZ, RZ, 0, 5.9604644775390625e-08 ;  /* 0x00000001ff137435 */ /* 0x000fe200000001ff */
[----:B------:R-:W-:Y:S01]  /*0d90*/  IMAD.MOV.U32 R20, RZ, RZ, R9 ;  /* 0x000000ffff147224 */ /* 0x000fe200078e0009 */
[----:B------:R-:W-:-:S09]  /*0da0*/  MOV R11, R18 ;  /* 0x00000012000b7202 */ /* 0x000fd20000000f00 */
[----:B------:R-:W-:Y:S05]  /*0db0*/  WARPSYNC.COLLECTIVE R17, `(.L_x_6601) ;  /* 0x0000000011087348 */ /* 0x000fea0003c00000 */
[----:B------:R0:W1:Y:S02]  /*0dc0*/  SHFL.BFLY P2, R18, R20, R19, R22 ;  /* 0x0c00001314127389 */ /* 0x0000640000040016 */
[----:B01----:R-:W-:Y:S01]  /*0dd0*/  ENDCOLLECTIVE ;  /* 0x000000000000791b */ /* 0x003fe20003800000 */
.L_x_6601:
[----:B------:R-:W-:Y:S01]  /*0de0*/  HFMA2.MMA R19, -RZ, RZ, 0, 1.1920928955078125e-07 ;  /* 0x00000002ff137435 */ /* 0x000fe200000001ff */
[----:B------:R-:W-:-:S05]  /*0df0*/  MOV R12, R18 ;  /* 0x00000012000c7202 */ /* 0x000fca0000000f00 */
[----:B------:R-:W-:-:S05]  /*0e00*/  FADD.FTZ R14, R9, R12 ;  /* 0x0000000c090e7221 */ /* 0x000fca0000010000 */
[----:B------:R-:W-:-:S07]  /*0e10*/  MOV R20, R14 ;  /* 0x0000000e00147202 */ /* 0x000fce0000000f00 */
[----:B------:R-:W-:Y:S05]  /*0e20*/  WARPSYNC.COLLECTIVE R17, `(.L_x_6602) ;  /* 0x0000000011087348 */ /* 0x000fea0003c00000 */
[----:B------:R0:W1:Y:S02]  /*0e30*/  SHFL.BFLY P2, R18, R20, R19, R22 ;  /* 0x0c00001314127389 */ /* 0x0000640000040016 */
[----:B01----:R-:W-:Y:S01]  /*0e40*/  ENDCOLLECTIVE ;  /* 0x000000000000791b */ /* 0x003fe20003800000 */
.L_x_6602:
[----:B------:R-:W-:Y:S01]  /*0e50*/  HFMA2.MMA R19, -RZ, RZ, 0, 2.384185791015625e-07 ;  /* 0x00000004ff137435 */ /* 0x000fe200000001ff */
[----:B------:R-:W-:-:S04]  /*0e60*/  IMAD.MOV.U32 R13, RZ, RZ, R18 ;  /* 0x000000ffff0d7224 */ /* 0x000fc800078e0012 */
[----:B------:R-:W-:-:S05]  /*0e70*/  FADD.FTZ R15, R14, R13 ;  /* 0x0000000d0e0f7221 */ /* 0x000fca0000010000 */
[----:B------:R-:W-:-:S07]  /*0e80*/  MOV R20, R15 ;  /* 0x0000000f00147202 */ /* 0x000fce0000000f00 */
[----:B------:R-:W-:Y:S05]  /*0e90*/  WARPSYNC.COLLECTIVE R17, `(.L_x_6603) ;  /* 0x0000000011087348 */ /* 0x000fea0003c00000 */
[----:B------:R0:W1:Y:S02]  /*0ea0*/  SHFL.BFLY P2, R18, R20, R19, R22 ;  /* 0x0c00001314127389 */ /* 0x0000640000040016 */
[----:B01----:R-:W-:Y:S01]  /*0eb0*/  ENDCOLLECTIVE ;  /* 0x000000000000791b */ /* 0x003fe20003800000 */
.L_x_6603:
[----:B------:R-:W-:Y:S01]  /*0ec0*/  IMAD.MOV.U32 R19, RZ, RZ, 0x8 ;  /* 0x00000008ff137424 */ /* 0x000fe200078e00ff */
[----:B------:R-:W-:-:S05]  /*0ed0*/  MOV R16, R18 ;  /* 0x0000001200107202 */ /* 0x000fca0000000f00 */
[----:B------:R-:W-:-:S05]  /*0ee0*/  FADD.FTZ R16, R15, R16 ;  /* 0x000000100f107221 */ /* 0x000fca0000010000 */
[----:B------:R-:W-:-:S07]  /*0ef0*/  MOV R20, R16 ;  /* 0x0000001000147202 */ /* 0x000fce0000000f00 */
[----:B------:R-:W-:Y:S05]  /*0f00*/  WARPSYNC.COLLECTIVE R17, `(.L_x_6604) ;  /* 0x0000000011087348 */ /* 0x000fea0003c00000 */
[----:B------:R0:W1:Y:S02]  /*0f10*/  SHFL.BFLY P2, R18, R20, R19, R22 ;  /* 0x0c00001314127389 */ /* 0x0000640000040016 */
[----:B01----:R-:W-:Y:S01]  /*0f20*/  ENDCOLLECTIVE ;  /* 0x000000000000791b */ /* 0x003fe20003800000 */
.L_x_6604:
[----:B------:R-:W-:Y:S01]  /*0f30*/  HFMA2.MMA R19, -RZ, RZ, 0, 9.5367431640625e-07 ;  /* 0x00000010ff137435 */ /* 0x000fe200000001ff */
[----:B------:R-:W-:-:S05]  /*0f40*/  MOV R9, R18 ;  /* 0x0000001200097202 */ /* 0x000fca0000000f00 */
[----:B------:R-:W-:-:S05]  /*0f50*/  FADD.FTZ R9, R16, R9 ;  /* 0x0000000910097221 */ /* 0x000fca0000010000 */
[----:B------:R-:W-:-:S07]  /*0f60*/  MOV R20, R9 ;  /* 0x0000000900147202 */ /* 0x000fce0000000f00 */
[----:B------:R-:W-:Y:S05]  /*0f70*/  WARPSYNC.COLLECTIVE R17, `(.L_x_6605) ;  /* 0x0000000011087348 */ /* 0x000fea0003c00000 */
[----:B------:R0:W1:Y:S02]  /*0f80*/  SHFL.BFLY P2, R18, R20, R19, R22 ;  /* 0x0c00001314127389 */ /* 0x0000640000040016 */
[----:B01----:R-:W-:Y:S01]  /*0f90*/  ENDCOLLECTIVE ;  /* 0x000000000000791b */ /* 0x003fe20003800000 */
.L_x_6605:
[----:B------:R-:W-:Y:S01]  /*0fa0*/  MOV R14, R18 ;  /* 0x00000012000e7202 */ /* 0x000fe20000000f00 */
[----:B------:R-:W-:Y:S06]  /*0fb0*/  BRA `(.L_x_6606) ;  /* 0xfffffff800907947 */ /* 0x000fec000383ffff */
.L_x_6607:
        /* <DEDUP_REMOVED lines=12> */
.L_x_14296:


//--------------------- .text._ZN10layer_norm13ln_bwd_kernelINS_13Kernel_traitsIf13__nv_bfloat16fS2_fjLj1024ELj1ELj4ELj1ELj16ENS_18Kernel_traits_baseILj1024EfS2_fS2_fjLj128EEEEELb1ELb0ELb1ELb1EEEvNS_9BwdParamsE --------------------------
	.section	.text._ZN10layer_norm13ln_bwd_kernelINS_13Kernel_traitsIf13__nv_bfloat16fS2_fjLj1024ELj1ELj4ELj1ELj16ENS_18Kernel_traits_baseILj1024EfS2_fS2_fjLj128EEEEELb1ELb0ELb1ELb1EEEvNS_9BwdParamsE,"ax",@progbits
	.align	128
        .global         _ZN10layer_norm13ln_bwd_kernelINS_13Kernel_traitsIf13__nv_bfloat16fS2_fjLj1024ELj1ELj4ELj1ELj16ENS_18Kernel_traits_baseILj1024EfS2_fS2_fjLj128EEEEELb1ELb0ELb1ELb1EEEvNS_9BwdParamsE
        .type           _ZN10layer_norm13ln_bwd_kernelINS_13Kernel_traitsIf13__nv_bfloat16fS2_fjLj1024ELj1ELj4ELj1ELj16ENS_18Kernel_traits_baseILj1024EfS2_fS2_fjLj128EEEEELb1ELb0ELb1ELb1EEEvNS_9BwdParamsE,@function
        .size           _ZN10layer_norm13ln_bwd_kernelINS_13Kernel_traitsIf13__nv_bfloat16fS2_fjLj1024ELj1ELj4ELj1ELj16ENS_18Kernel_traits_baseILj1024EfS2_fS2_fjLj128EEEEELb1ELb0ELb1ELb1EEEvNS_9BwdParamsE,(.L_x_14297 - _ZN10layer_norm13ln_bwd_kernelINS_13Kernel_traitsIf13__nv_bfloat16fS2_fjLj1024ELj1ELj4ELj1ELj16ENS_18Kernel_traits_baseILj1024EfS2_fS2_fjLj128EEEEELb1ELb0ELb1ELb1EEEvNS_9BwdParamsE)
        .other          _ZN10layer_norm13ln_bwd_kernelINS_13Kernel_traitsIf13__nv_bfloat16fS2_fjLj1024ELj1ELj4ELj1ELj16ENS_18Kernel_traits_baseILj1024EfS2_fS2_fjLj128EEEEELb1ELb0ELb1ELb1EEEvNS_9BwdParamsE,@"STO_CUDA_ENTRY STV_DEFAULT"
_ZN10layer_norm13ln_bwd_kernelINS_13Kernel_traitsIf13__nv_bfloat16fS2_fjLj1024ELj1ELj4ELj1ELj16ENS_18Kernel_traits_baseILj1024EfS2_fS2_fjLj128EEEEELb1ELb0ELb1ELb1EEEvNS_9BwdParamsE:
.text._ZN10layer_norm13ln_bwd_kernelINS_13Kernel_traitsIf13__nv_bfloat16fS2_fjLj1024ELj1ELj4ELj1ELj16ENS_18Kernel_traits_baseILj1024EfS2_fS2_fjLj128EEEEELb1ELb0ELb1ELb1EEEvNS_9BwdParamsE:
        /* <DEDUP_REMOVED lines=45> */
.L_x_6609:
        /* <DEDUP_REMOVED lines=46> */
.L_x_6679:
[----:B------:R-:W0:Y:S08]  /*05b0*/  LDC.64 R170, c[0x0][0x288] ;  /* 0x0000a200ffaa7b82 */ /* 0x000e300000000a00 */
[----:B------:R-:W1:Y:S08]  /*05c0*/  LDC.64 R172, c[0x0][0x258] ;  /* 0x00009600ffac7b82 */ /* 0x000e700000000a00 */
[----:B------:R-:W2:Y:S01]  /*05d0*/  LDC.64 R168, c[0x0][0x280] ;  /* 0x0000a000ffa87b82 */ /* 0x000ea20000000a00 */
[----:B0-----:R-:W-:-:S07]  /*05e0*/  IMAD.WIDE R170, R223, 0x4, R170 ;  /* 0x00000004dfaa7825 */ /* 0x001fce00078e02aa */
[----:B------:R-:W0:Y:S01]  /*05f0*/  LDC R203, c[0x0][0x218] ;  /* 0x00008600ffcb7b82 */ /* 0x000e220000000800 */
[----:B------:R-:W3:Y:S01]  /*0600*/  LDG.E R171, desc[UR4][R170.64] ;  /* 0x00000004aaab7981 */ /* 0x000ee2000c1e1900 */
[C---:B-1----:R-:W-:Y:S01]  /*0610*/  IMAD.WIDE R174, R223.reuse, 0x4, R172 ;  /* 0x00000004dfae7825 */ /* 0x042fe200078e02ac */
[----:B------:R-:W1:Y:S05]  /*0620*/  S2R R201, SR_TID.X ;  /* 0x0000000000c97919 */ /* 0x000e6a0000002100 */
[----:B------:R-:W4:Y:S01]  /*0630*/  LDC.64 R172, c[0x0][0x250] ;  /* 0x00009400ffac7b82 */ /* 0x000f220000000a00 */
[----:B-----5:R-:W5:Y:S01]  /*0640*/  LDG.E R225, desc[UR4][R174.64] ;  /* 0x00000004aee17981 */ /* 0x020f62000c1e1900 */
[----:B--2---:R-:W-:-:S05]  /*0650*/  IMAD.WIDE R168, R223, 0x4, R168 ;  /* 0x00000004dfa87825 */ /* 0x004fca00078e02a8 */
[----:B------:R2:W5:Y:S01]  /*0660*/  LDG.E R202, desc[UR4][R168.64] ;  /* 0x00000004a8ca7981 */ /* 0x000562000c1e1900 */
[----:B0-----:R-:W-:Y:S01]  /*0670*/  IMAD R196, R223, R203, RZ ;  /* 0x000000cbdfc47224 */ /* 0x001fe200078e02ff */
[----:B--2---:R-:W0:Y:S04]  /*0680*/  LDC.64 R168, c[0x0][0x2c8] ;  /* 0x0000b200ffa87b82 */ /* 0x004e280000000a00 */
[----:B------:R-:W-:-:S04]  /*0690*/  SHF.R.S32.HI R197, RZ, 0x1f, R196 ;  /* 0x0000001fffc57819 */ /* 0x000fc800000114c4 */
[----:B------:R-:W-:Y:S02]  /*06a0*/  LEA.HI R170, R197, R196, RZ, 0x3 ;  /* 0x000000c4c5aa7211 */ /* 0x000fe400078f18ff */
[----:B-1----:R-:W-:-:S04]  /*06b0*/  LOP3.LUT R201, R201, 0x1f, RZ, 0xc0, !PT ;  /* 0x0000001fc9c97812 */ /* 0x002fc800078ec0ff */
[----:B------:R-:W-:Y:S01]  /*06c0*/  LEA.HI.SX32 R170, R170, R201, 0x1d ;  /* 0x000000c9aaaa7211 */ /* 0x000fe200078feaff */
[----:B------:R-:W-:Y:S03]  /*06d0*/  BSSY B1, `(.L_x_6611) ;  /* 0x000017d000017945 */ /* 0x000fe60003800000 */
[C---:B------:R-:W-:Y:S02]  /*06e0*/  IADD3 R200, R170.reuse, 0x20, RZ ;  /* 0x00000020aac87810 */ /* 0x040fe40007ffe0ff */
[C---:B------:R-:W-:Y:S02]  /*06f0*/  IADD3 R231, R170.reuse, 0x40, RZ ;  /* 0x00000040aae77810 */ /* 0x040fe40007ffe0ff */
[C---:B------:R-:W-:Y:S01]  /*0700*/  IADD3 R221, R170.reuse, 0x60, RZ ;  /* 0x00000060aadd7810 */ /* 0x040fe20007ffe0ff */
[----:B0-----:R-:W-:-:S04]  /*0710*/  IMAD.WIDE.U32 R228, R170, 0x20, R168 ;  /* 0x00000020aae47825 */ /* 0x001fc800078e00a8 */
[----:B------:R-:W-:-:S04]  /*0720*/  IMAD.WIDE.U32 R198, R200, 0x20, R168 ;  /* 0x00000020c8c67825 */ /* 0x000fc800078e00a8 */
[----:B------:R-:W-:-:S04]  /*0730*/  IMAD.WIDE.U32 R196, R231, 0x20, R168 ;  /* 0x00000020e7c47825 */ /* 0x000fc800078e00a8 */
[----:B----4-:R-:W-:-:S04]  /*0740*/  IMAD.WIDE R172, R223, 0x4, R172 ;  /* 0x00000004dfac7825 */ /* 0x010fc800078e02ac */
[----:B------:R-:W-:Y:S01]  /*0750*/  IMAD.WIDE.U32 R168, R221, 0x20, R168 ;  /* 0x00000020dda87825 */ /* 0x000fe200078e00a8 */
[----:B---3--:R-:W-:-:S13]  /*0760*/  ISETP.GT.AND P5, PT, R171, RZ, PT ;  /* 0x000000ffab00720c */ /* 0x008fda0003fa4270 */
[----:B------:R-:W-:Y:S05]  /*0770*/  @P5 BRA `(.L_x_6612) ;  /* 0x0000000000885947 */ /* 0x000fea0003800000 */
        /* <DEDUP_REMOVED lines=19> */
[--C-:B0-----:R-:W-:Y:S01]  /*08b0*/  IMAD.WIDE.U32 R240, R241, 0x8, R234.reuse ;  /* 0x00000008f1f07825 */ /* 0x101fe200078e00ea */
[----:B------:R1:W5:Y:S03]  /*08c0*/  @P0 LDG.E.128 R40, desc[UR4][R196.64] ;  /* 0x00000004c4280981 */ /* 0x000366000c1e1d00 */
[--C-:B------:R-:W-:Y:S01]  /*08d0*/  IMAD.WIDE.U32 R238, R239, 0x8, R234.reuse ;  /* 0x00000008efee7825 */ /* 0x100fe200078e00ea */
[----:B------:R1:W5:Y:S03]  /*08e0*/  @P0 LDG.E.128 R36, desc[UR4][R196.64+0x10] ;  /* 0x00001004c4240981 */ /* 0x000366000c1e1d00 */
[--C-:B------:R-:W-:Y:S01]  /*08f0*/  IMAD.WIDE.U32 R236, R237, 0x8, R234.reuse ;  /* 0x00000008edec7825 */ /* 0x100fe200078e00ea */
[----:B------:R1:W5:Y:S03]  /*0900*/  @P0 LDG.E.128 R32, desc[UR4][R168.64] ;  /* 0x00000004a8200981 */ /* 0x000366000c1e1d00 */
[----:B------:R-:W-:Y:S01]  /*0910*/  IMAD.WIDE.U32 R234, R171, 0x8, R234 ;  /* 0x00000008abea7825 */ /* 0x000fe200078e00ea */
[----:B------:R1:W5:Y:S04]  /*0920*/  @P0 LDG.E.128 R28, desc[UR4][R168.64+0x10] ;  /* 0x00001004a81c0981 */ /* 0x000368000c1e1d00 */
[----:B------:R-:W5:Y:S04]  /*0930*/  LDG.E.64 R240, desc[UR4][R240.64] ;  /* 0x00000004f0f07981 */ /* 0x000f68000c1e1b00 */
[----:B------:R-:W5:Y:S04]  /*0940*/  LDG.E.64 R238, desc[UR4][R238.64] ;  /* 0x00000004eeee7981 */ /* 0x000f68000c1e1b00 */
[----:B------:R-:W5:Y:S04]  /*0950*/  LDG.E.64 R236, desc[UR4][R236.64] ;  /* 0x00000004ecec7981 */ /* 0x000f68000c1e1b00 */
[----:B------:R-:W5:Y:S01]  /*0960*/  LDG.E.64 R234, desc[UR4][R234.64] ;  /* 0x00000004eaea7981 */ /* 0x000f62000c1e1b00 */
[----:B------:R-:W-:Y:S01]  /*0970*/  IMAD.MOV.U32 R172, RZ, RZ, RZ ;  /* 0x000000ffffac7224 */ /* 0x000fe200078e00ff */
[----:B------:R-:W-:Y:S01]  /*0980*/  MOV R171, RZ ;  /* 0x000000ff00ab7202 */ /* 0x000fe20000000f00 */
[----:B-1----:R-:W-:Y:S06]  /*0990*/  BRA `(.L_x_6613) ;  /* 0x0000001400407947 */ /* 0x002fec0003800000 */
.L_x_6612:
        /* <DEDUP_REMOVED lines=10> */
[----:B0-----:R-:W-:Y:S01]  /*0a40*/  IMAD.WIDE.U32 R2, R170, 0x20, R20 ;  /* 0x00000020aa027825 */ /* 0x001fe200078e0014 */
[----:B------:R-:W-:-:S03]  /*0a50*/  IADD3 R181, R25, 0x40, RZ ;  /* 0x0000004019b57810 */ /* 0x000fc60007ffe0ff */
[----:B------:R-:W-:Y:S01]  /*0a60*/  IMAD.WIDE.U32 R206, R200, 0x20, R20 ;  /* 0x00000020c8ce7825 */ /* 0x000fe200078e0014 */
[----:B------:R-:W4:Y:S03]  /*0a70*/  LDG.E.128 R192, desc[UR4][R2.64] ;  /* 0x0000000402c07981 */ /* 0x000f26000c1e1d00 */
[C-C-:B-1----:R-:W-:Y:S01]  /*0a80*/  IMAD.WIDE.U32 R188, R25.reuse, 0x10, R184.reuse ;  /* 0x0000001019bc7825 */ /* 0x142fe200078e00b8 */
[----:B------:R-:W-:Y:S01]  /*0a90*/  IADD3 R25, R25, 0x60, RZ ;  /* 0x0000006019197810 */ /* 0x000fe20007ffe0ff */
[----:B------:R0:W4:Y:S02]  /*0aa0*/  LDG.E.128 R4, desc[UR4][R2.64+0x10] ;  /* 0x0000100402047981 */ /* 0x000124000c1e1d00 */
[----:B------:R-:W-:Y:S02]  /*0ab0*/  IMAD.WIDE.U32 R176, R177, 0x10, R184 ;  /* 0x00000010b1b07825 */ /* 0x000fe400078e00b8 */
[----:B------:R-:W4:Y:S02]  /*0ac0*/  LDG.E.128 R188, desc[UR4][R188.64] ;  /* 0x00000004bcbc7981 */ /* 0x000f24000c1e1d00 */
[----:B------:R-:W-:-:S02]  /*0ad0*/  IMAD.WIDE.U32 R208, R231, 0x20, R20 ;  /* 0x00000020e7d07825 */ /* 0x000fc400078e0014 */
[----:B------:R-:W4:Y:S02]  /*0ae0*/  LDG.E.128 R8, desc[UR4][R206.64] ;  /* 0x00000004ce087981 */ /* 0x000f24000c1e1d00 */
[----:B0-----:R-:W-:Y:S02]  /*0af0*/  IMAD.WIDE.U32 R2, R221, 0x20, R20 ;  /* 0x00000020dd027825 */ /* 0x001fe400078e0014 */
[----:B------:R-:W4:Y:S02]  /*0b00*/  LDG.E.128 R176, desc[UR4][R176.64] ;  /* 0x00000004b0b07981 */ /* 0x000f24000c1e1d00 */
[--C-:B------:R-:W-:Y:S02]  /*0b10*/  IMAD.WIDE.U32 R180, R181, 0x10, R184.reuse ;  /* 0x00000010b5b47825 */ /* 0x100fe400078e00b8 */
[----:B------:R-:W4:Y:S02]  /*0b20*/  LDG.E.128 R12, desc[UR4][R206.64+0x10] ;  /* 0x00001004ce0c7981 */ /* 0x000f24000c1e1d00 */
[----:B------:R-:W-:-:S02]  /*0b30*/  IMAD.WIDE.U32 R184, R25, 0x10, R184 ;  /* 0x0000001019b87825 */ /* 0x000fc400078e00b8 */
[----:B------:R-:W4:Y:S04]  /*0b40*/  LDG.E.128 R16, desc[UR4][R208.64] ;  /* 0x00000004d0107981 */ /* 0x000f28000c1e1d00 */
[----:B------:R-:W4:Y:S04]  /*0b50*/  LDG.E.128 R20, desc[UR4][R208.64+0x10] ;  /* 0x00001004d0147981 */ /* 0x000f28000c1e1d00 */
[----:B------:R-:W4:Y:S04]  /*0b60*/  LDG.E.128 R172, desc[UR4][R2.64+0x10] ;  /* 0x0000100402ac7981 */ /* 0x000f28000c1e1d00 */
[----:B------:R-:W4:Y:S04]  /*0b70*/  LDG.E.128 R184, desc[UR4][R184.64] ;  /* 0x00000004b8b87981 */ /* 0x000f28000c1e1d00 */
[----:B------:R-:W4:Y:S04]  /*0b80*/  LDG.E.128 R180, desc[UR4][R180.64] ;  /* 0x00000004b4b47981 */ /* 0x000f28000c1e1d00 */
[----:B------:R0:W4:Y:S01]  /*0b90*/  LDG.E.128 R24, desc[UR4][R2.64] ;  /* 0x0000000402187981 */ /* 0x000122000c1e1d00 */
[----:B-----5:R-:W-:Y:S01]  /*0ba0*/  ISETP.GE.AND P4, PT, R202, 0x1, PT ;  /* 0x00000001ca00780c */ /* 0x020fe20003f86270 */
[----:B------:R-:W-:-:S12]  /*0bb0*/  HFMA2.MMA R241, -RZ, RZ, 0, 0 ;  /* 0x00000000fff17435 */ /* 0x000fd800000001ff */
[----:B------:R-:W-:-:S05]  /*0bc0*/  @P4 IADD3 R0, R202, -0x1, RZ ;  /* 0xffffffffca004810 */ /* 0x000fca0007ffe0ff */
[----:B------:R-:W-:-:S05]  /*0bd0*/  @P4 IMAD R0, R0, R203, RZ ;  /* 0x000000cb00004224 */ /* 0x000fca00078e02ff */
[----:B------:R-:W-:-:S04]  /*0be0*/  @P4 SHF.R.S32.HI R171, RZ, 0x1f, R0 ;  /* 0x0000001fffab4819 */ /* 0x000fc80000011400 */
[----:B------:R-:W-:-:S04]  /*0bf0*/  @P4 LEA.HI R0, R171, R0, RZ, 0x3 ;  /* 0x00000000ab004211 */ /* 0x000fc800078f18ff */
[----:B------:R-:W-:-:S04]  /*0c00*/  @P4 LEA.HI.SX32 R241, R0, R201, 0x1d ;  /* 0x000000c900f14211 */ /* 0x000fc800078feaff */
[C---:B------:R-:W-:Y:S02]  /*0c10*/  IADD3 R239, R241.reuse, 0x20, RZ ;  /* 0x00000020f1ef7810 */ /* 0x040fe40007ffe0ff */
[C---:B------:R-:W-:Y:S01]  /*0c20*/  IADD3 R237, R241.reuse, 0x40, RZ ;  /* 0x00000040f1ed7810 */ /* 0x040fe20007ffe0ff */
[C---:B0-----:R-:W-:Y:S02]  /*0c30*/  VIADD R3, R241.reuse, 0x60 ;  /* 0x00000060f1037836 */ /* 0x041fe40000000000 */
        /* <DEDUP_REMOVED lines=21> */
[----:B--2---:R-:W-:-:S05]  /*0d90*/  FSEL R204, R204, RZ, !P0 ;  /* 0x000000ffcccc7208 */ /* 0x004fca0004000000 */
[----:B----4-:R-:W-:-:S04]  /*0da0*/  FADD.FTZ R192, -R204, R192 ;  /* 0x000000c0ccc07221 */ /* 0x010fc80000010100 */
[----:B------:R-:W-:Y:S01]  /*0db0*/  FMUL.FTZ R220, R225, R192 ;  /* 0x000000c0e1dc7220 */ /* 0x000fe20000410000 */
[--C-:B------:R-:W-:Y:S01]  /*0dc0*/  FADD.FTZ R210, -R204, R5.reuse ;  /* 0x00000005ccd27221 */ /* 0x100fe20000010100 */
[C---:B------:R-:W-:Y:S02]  /*0dd0*/  SHF.L.U32 R219, R188.reuse, 0x10, RZ ;  /* 0x00000010bcdb7819 */ /* 0x040fe400000006ff */
[----:B------:R-:W-:Y:S01]  /*0de0*/  PRMT R0, R188, 0x7632, R0 ;  /* 0x00007632bc007816 */ /* 0x000fe20000000000 */
[C---:B------:R-:W-:Y:S01]  /*0df0*/  FADD.FTZ R205, -R204.reuse, R8 ;  /* 0x00000008cccd7221 */ /* 0x040fe20000010100 */
[----:B------:R-:W-:Y:S02]  /*0e00*/  FADD.FTZ R194, -R204, R194 ;  /* 0x000000c2ccc27221 */ /* 0x000fe40000010100 */
[----:B------:R-:W-:Y:S02]  /*0e10*/  SHF.L.U32 R0, R0, 0x10, RZ ;  /* 0x0000001000007819 */ /* 0x000fe400000006ff */
[----:B------:R-:W-:-:S02]  /*0e20*/  PRMT R5, R177, 0x7632, R5 ;  /* 0x00007632b1057816 */ /* 0x000fc40000000005 */
[----:B------:R-:W-:Y:S01]  /*0e30*/  SHF.L.U32 R8, R177, 0x10, RZ ;  /* 0x00000010b1087819 */ /* 0x000fe200000006ff */
[-C--:B------:R-:W-:Y:S01]  /*0e40*/  FFMA.FTZ R92, R220, R219.reuse, R92 ;  /* 0x000000dbdc5c7223 */ /* 0x080fe2000001005c */
[----:B------:R-:W-:Y:S01]  /*0e50*/  FADD.FTZ R177, -R204, R13 ;  /* 0x0000000dccb17221 */ /* 0x000fe20000010100 */
[----:B------:R-:W-:Y:S01]  /*0e60*/  FADD.FTZ R124, R124, R219 ;  /* 0x000000db7c7c7221 */ /* 0x000fe20000010000 */
[----:B------:R-:W-:Y:S01]  /*0e70*/  PRMT R3, R190, 0x7632, R3 ;  /* 0x00007632be037816 */ /* 0x000fe20000000003 */
[----:B------:R-:W-:Y:S01]  /*0e80*/  FMUL.FTZ R219, R88, R219 ;  /* 0x000000db58db7220 */ /* 0x000fe20000410000 */
[C---:B------:R-:W-:Y:S01]  /*0e90*/  FADD.FTZ R217, -R204.reuse, R19 ;  /* 0x00000013ccd97221 */ /* 0x040fe20000010100 */
[C---:B------:R-:W-:Y:S01]  /*0ea0*/  FADD.FTZ R193, -R204.reuse, R193 ;  /* 0x000000c1ccc17221 */ /* 0x040fe20000010100 */
[C---:B------:R-:W-:Y:S01]  /*0eb0*/  PRMT R2, R189.reuse, 0x7632, R2 ;  /* 0x00007632bd027816 */ /* 0x040fe20000000002 */
[C---:B------:R-:W-:Y:S01]  /*0ec0*/  FADD.FTZ R20, -R204.reuse, R20 ;  /* 0x00000014cc147221 */ /* 0x040fe20000010100 */
[C---:B------:R-:W-:Y:S01]  /*0ed0*/  FADD.FTZ R195, -R204.reuse, R195 ;  /* 0x000000c3ccc37221 */ /* 0x040fe20000010100 */
[C---:B------:R-:W-:Y:S01]  /*0ee0*/  FADD.FTZ R172, -R204.reuse, R172 ;  /* 0x000000acccac7221 */ /* 0x040fe20000010100 */
[----:B------:R-:W-:Y:S01]  /*0ef0*/  SHF.L.U32 R215, R189, 0x10, RZ ;  /* 0x00000010bdd77819 */ /* 0x000fe200000006ff */
[----:B------:R-:W-:Y:S01]  /*0f00*/  FMUL.FTZ R192, R225, R177 ;  /* 0x000000b1e1c07220 */ /* 0x000fe20000410000 */
[C-C-:B------:R-:W-:Y:S01]  /*0f10*/  FADD.FTZ R212, -R204.reuse, R4.reuse ;  /* 0x00000004ccd47221 */ /* 0x140fe20000010100 */
[C---:B0-----:R-:W-:Y:S01]  /*0f20*/  PRMT R199, R185.reuse, 0x7632, R199 ;  /* 0x00007632b9c77816 */ /* 0x041fe200000000c7 */
[----:B------:R-:W-:Y:S01]  /*0f30*/  FADD.FTZ R188, -R204, R9 ;  /* 0x00000009ccbc7221 */ /* 0x000fe20000010100 */
[----:B------:R-:W-:Y:S01]  /*0f40*/  SHF.L.U32 R198, R185, 0x10, RZ ;  /* 0x00000010b9c67819 */ /* 0x000fe200000006ff */
[C---:B------:R-:W-:Y:S01]  /*0f50*/  FMUL.FTZ R216, R225.reuse, R194 ;  /* 0x000000c2e1d87220 */ /* 0x040fe20000410000 */
[C---:B-1----:R-:W-:Y:S01]  /*0f60*/  PRMT R197, R186.reuse, 0x7632, R197 ;  /* 0x00007632bac57816 */ /* 0x042fe200000000c5 */
[C---:B------:R-:W-:Y:S01]  /*0f70*/  FMUL.FTZ R185, R225.reuse, R20 ;  /* 0x00000014e1b97220 */ /* 0x040fe20000410000 */
[----:B------:R-:W-:Y:S01]  /*0f80*/  SHF.L.U32 R196, R186, 0x10, RZ ;  /* 0x00000010bac47819 */ /* 0x000fe200000006ff */
[C---:B------:R-:W-:Y:S01]  /*0f90*/  FMUL.FTZ R186, R225.reuse, R217 ;  /* 0x000000d9e1ba7220 */ /* 0x040fe20000410000 */
[----:B------:R-:W-:Y:S01]  /*0fa0*/  FMUL.FTZ R177, R225, R172 ;  /* 0x000000ace1b17220 */ /* 0x000fe20000410000 */
[C---:B------:R-:W-:Y:S01]  /*0fb0*/  PRMT R4, R176.reuse, 0x7632, R4 ;  /* 0x00007632b0047816 */ /* 0x040fe20000000004 */
[----:B------:R-:W-:Y:S01]  /*0fc0*/  FMUL.FTZ R217, R89, R0 ;  /* 0x0000000059d97220 */ /* 0x000fe20000410000 */
[----:B------:R-:W-:Y:S01]  /*0fd0*/  SHF.L.U32 R9, R176, 0x10, RZ ;  /* 0x00000010b0097819 */ /* 0x000fe200000006ff */
[----:B------:R-:W-:Y:S01]  /*0fe0*/  FADD.FTZ R172, RZ, R219 ;  /* 0x000000dbffac7221 */ /* 0x000fe20000010000 */
[----:B------:R-:W-:Y:S01]  /*0ff0*/  SHF.L.U32 R20, R3, 0x10, RZ ;  /* 0x0000001003147819 */ /* 0x000fe200000006ff */
[C---:B------:R-:W-:Y:S01]  /*1000*/  FADD.FTZ R176, -R204.reuse, R12 ;  /* 0x0000000cccb07221 */ /* 0x040fe20000010100 */
[----:B------:R-:W-:Y:S01]  /*1010*/  FADD.FTZ R213, -R204, R18 ;  /* 0x00000012ccd57221 */ /* 0x000fe20000010100 */
[C---:B------:R-:W-:Y:S01]  /*1020*/  FMUL.FTZ R218, R225.reuse, R193 ;  /* 0x000000c1e1da7220 */ /* 0x040fe20000410000 */
[----:B------:R-:W-:Y:S01]  /*1030*/  SHF.L.U32 R2, R2, 0x10, RZ ;  /* 0x0000001002027819 */ /* 0x000fe200000006ff */
[----:B------:R-:W-:Y:S01]  /*1040*/  FFMA.FTZ R3, R220, R219, RZ ;  /* 0x000000dbdc037223 */ /* 0x000fe200000100ff */
[----:B------:R-:W-:Y:S01]  /*1050*/  PRMT R12, R180, 0x7632, R12 ;  /* 0x00007632b40c7816 */ /* 0x000fe2000000000c */
[----:B------:R-:W-:Y:S01]  /*1060*/  FMUL.FTZ R214, R225, R195 ;  /* 0x000000c3e1d67220 */ /* 0x000fe20000410000 */
[-C--:B------:R-:W-:Y:S01]  /*1070*/  FFMA.FTZ R94, R216, R215.reuse, R94 ;  /* 0x000000d7d85e7223 */ /* 0x080fe2000001005e */
[----:B------:R-:W-:Y:S01]  /*1080*/  FADD.FTZ R126, R126, R215 ;  /* 0x000000d77e7e7221 */ /* 0x000fe20000010000 */
[C---:B------:R-:W-:Y:S01]  /*1090*/  PRMT R171, R187.reuse, 0x7632, R171 ;  /* 0x00007632bbab7816 */ /* 0x040fe200000000ab */
[----:B------:R-:W-:Y:S01]  /*10a0*/  FMUL.FTZ R215, R90, R215 ;  /* 0x000000d75ad77220 */ /* 0x000fe20000410000 */
[----:B---3--:R-:W-:Y:S01]  /*10b0*/  SHF.L.U32 R169, R187, 0x10, RZ ;  /* 0x00000010bba97819 */ /* 0x008fe200000006ff */
        /* <DEDUP_REMOVED lines=8> */
[----:B------:R-:W-:-:S02]  /*1140*/  IMAD.U32 R2, R12, 0x10000, RZ ;  /* 0x000100000c027824 */ /* 0x000fc400078e00ff */
[----:B------:R-:W-:Y:S01]  /*1150*/  FADD.FTZ R12, R172, R215 ;  /* 0x000000d7ac0c7221 */ /* 0x000fe20000010000 */
[----:B------:R-:W-:Y:S01]  /*1160*/  FFMA.FTZ R3, R216, R215, R3 ;  /* 0x000000d7d8037223 */ /* 0x000fe20000010003 */
[C---:B------:R-:W-:Y:S01]  /*1170*/  FADD.FTZ R208, -R204.reuse, R6 ;  /* 0x00000006ccd07221 */ /* 0x040fe20000010100 */
[C---:B------:R-:W-:Y:S01]  /*1180*/  FADD.FTZ R206, -R204.reuse, R7 ;  /* 0x00000007ccce7221 */ /* 0x040fe20000010100 */
[C---:B------:R-:W-:Y:S01]  /*1190*/  FADD.FTZ R189, -R204.reuse, R10 ;  /* 0x0000000accbd7221 */ /* 0x040fe20000010100 */
[C---:B------:R-:W-:Y:S01]  /*11a0*/  FADD.FTZ R190, -R204.reuse, R11 ;  /* 0x0000000bccbe7221 */ /* 0x040fe20000010100 */
[----:B------:R-:W-:Y:S01]  /*11b0*/  FADD.FTZ R209, -R204, R17 ;  /* 0x00000011ccd17221 */ /* 0x000fe20000010100 */
[----:B------:R-:W-:Y:S01]  /*11c0*/  FADD.FTZ R128, R128, R211 ;  /* 0x000000d380807221 */ /* 0x000fe20000010000 */
[-C--:B------:R-:W-:Y:S01]  /*11d0*/  FFMA.FTZ R96, R212, R211.reuse, R96 ;  /* 0x000000d3d4607223 */ /* 0x080fe20000010060 */
[C---:B------:R-:W-:Y:S01]  /*11e0*/  PRMT R168, R191.reuse, 0x7632, R168 ;  /* 0x00007632bfa87816 */ /* 0x040fe200000000a8 */
[----:B------:R-:W-:Y:S01]  /*11f0*/  FMUL.FTZ R211, R84, R211 ;  /* 0x000000d354d37220 */ /* 0x000fe20000410000 */
[----:B------:R-:W-:Y:S01]  /*1200*/  SHF.L.U32 R207, R191, 0x10, RZ ;  /* 0x00000010bfcf7819 */ /* 0x000fe200000006ff */
[----:B------:R-:W-:Y:S01]  /*1210*/  FADD.FTZ R12, R12, R213 ;  /* 0x000000d50c0c7221 */ /* 0x000fe20000010000 */
[----:B------:R-:W-:Y:S01]  /*1220*/  PRMT R6, R178, 0x7632, R6 ;  /* 0x00007632b2067816 */ /* 0x000fe20000000006 */
        /* <DEDUP_REMOVED lines=17> */
[C---:B------:R-:W-:Y:S01]  /*1340*/  FMUL.FTZ R204, R225.reuse, R188 ;  /* 0x000000bce1cc7220 */ /* 0x040fe20000410000 */
[C---:B------:R-:W-:Y:S01]  /*1350*/  FMUL.FTZ R208, R225.reuse, R208 ;  /* 0x000000d0e1d07220 */ /* 0x040fe20000410000 */
[----:B------:R-:W-:Y:S01]  /*1360*/  FMUL.FTZ R188, R225, R209 ;  /* 0x000000d1e1bc7220 */ /* 0x000fe20000410000 */
[----:B------:R-:W-:Y:S01]  /*1370*/  FMUL.FTZ R209, R85, R20 ;  /* 0x0000001455d17220 */ /* 0x000fe20000410000 */
[----:B------:R-:W-:Y:S01]  /*1380*/  FADD.FTZ R12, R12, R211 ;  /* 0x000000d30c0c7221 */ /* 0x000fe20000010000 */
[C---:B------:R-:W-:Y:S01]  /*1390*/  FMUL.FTZ R210, R225.reuse, R210 ;  /* 0x000000d2e1d27220 */ /* 0x040fe20000410000 */
[----:B------:R-:W-:Y:S01]  /*13a0*/  FFMA.FTZ R3, R212, R211, R3 ;  /* 0x000000d3d4037223 */ /* 0x000fe20000010003 */
[----:B------:R-:W-:Y:S01]  /*13b0*/  SHF.L.U32 R168, R168, 0x10, RZ ;  /* 0x00000010a8a87819 */ /* 0x000fe200000006ff */
[----:B------:R-:W-:Y:S01]  /*13c0*/  FADD.FTZ R130, R130, R207 ;  /* 0x000000cf82827221 */ /* 0x000fe20000010000 */
[-C--:B------:R-:W-:Y:S01]  /*13d0*/  FFMA.FTZ R98, R208, R207.reuse, R98 ;  /* 0x000000cfd0627223 */ /* 0x080fe20000010062 */
[----:B------:R-:W-:Y:S01]  /*13e0*/  FMUL.FTZ R207, R86, R207 ;  /* 0x000000cf56cf7220 */ /* 0x000fe20000410000 */
[----:B------:R-:W-:Y:S01]  /*13f0*/  FADD.FTZ R12, R12, R209 ;  /* 0x000000d10c0c7221 */ /* 0x000fe20000010000 */
[C---:B------:R-:W-:Y:S01]  /*1400*/  FMUL.FTZ R195, R225.reuse, R189 ;  /* 0x000000bde1c37220 */ /* 0x040fe20000410000 */
[----:B------:R-:W-:Y:S01]  /*1410*/  FFMA.FTZ R3, R210, R209, R3 ;  /* 0x000000d1d2037223 */ /* 0x000fe20000010003 */
[----:B------:R-:W-:Y:S01]  /*1420*/  FMUL.FTZ R189, R225, R179 ;  /* 0x000000b3e1bd7220 */ /* 0x000fe20000410000 */
[----:B------:R-:W-:Y:S01]  /*1430*/  FFMA.FTZ R93, R218, R0, R93 ;  /* 0x00000000da5d7223 */ /* 0x000fe2000001005d */
[----:B------:R-:W-:Y:S01]  /*1440*/  FADD.FTZ R125, R125, R0 ;  /* 0x000000007d7d7221 */ /* 0x000fe20000010000 */
[C---:B------:R-:W-:Y:S01]  /*1450*/  FMUL.FTZ R206, R225.reuse, R206 ;  /* 0x000000cee1ce7220 */ /* 0x040fe20000410000 */
[----:B------:R-:W-:Y:S01]  /*1460*/  FMUL.FTZ R179, R225, R26 ;  /* 0x0000001ae1b37220 */ /* 0x000fe20000410000 */
[----:B------:R-:W-:Y:S01]  /*1470*/  SHF.L.U32 R0, R5, 0x10, RZ ;  /* 0x0000001005007819 */ /* 0x000fe200000006ff */
[-C--:B------:R-:W-:Y:S01]  /*1480*/  FMUL.FTZ R26, R87, R168.reuse ;  /* 0x000000a8571a7220 */ /* 0x080fe20000410000 */
[----:B------:R-:W-:Y:S01]  /*1490*/  PRMT R14, R182, 0x7632, R14 ;  /* 0x00007632b60e7816 */ /* 0x000fe2000000000e */
        /* <DEDUP_REMOVED lines=8> */
[----:B------:R-:W-:Y:S01]  /*1520*/  SHF.L.U32 R168, R14, 0x10, RZ ;  /* 0x000000100ea87819 */ /* 0x000fe200000006ff */
[----:B------:R-:W-:Y:S01]  /*1530*/  FADD.FTZ R12, R5, R26 ;  /* 0x0000001a050c7221 */ /* 0x000fe20000010000 */
[C---:B------:R-:W-:Y:S01]  /*1540*/  PRMT R224, R184.reuse, 0x7632, R224 ;  /* 0x00007632b8e07816 */ /* 0x040fe200000000e0 */
[C---:B------:R-:W-:Y:S01]  /*1550*/  FMUL.FTZ R205, R225.reuse, R205 ;  /* 0x000000cde1cd7220 */ /* 0x040fe20000410000 */
        /* <DEDUP_REMOVED lines=8> */
[----:B------:R-:W-:Y:S01]  /*15e0*/  FFMA.FTZ R5, R205, R25, R14 ;  /* 0x00000019cd057223 */ /* 0x000fe2000001000e */
[----:B------:R-:W-:Y:S01]  /*15f0*/  PRMT R13, R181, 0x7632, R13 ;  /* 0x00007632b50d7816 */ /* 0x000fe2000000000d */
[----:B------:R-:W-:Y:S01]  /*1600*/  FMUL.FTZ R194, R225, R190 ;  /* 0x000000bee1c27220 */ /* 0x000fe20000410000 */
[----:B------:R-:W-:Y:S01]  /*1610*/  SHF.L.U32 R17, R181, 0x10, RZ ;  /* 0x00000010b5117819 */ /* 0x000fe200000006ff */
[----:B------:R-:W-:Y:S01]  /*1620*/  FMUL.FTZ R181, R225, R24 ;  /* 0x00000018e1b57220 */ /* 0x000fe20000410000 */
[----:B------:R-:W-:Y:S01]  /*1630*/  PRMT R15, R183, 0x7632, R15 ;  /* 0x00007632b70f7816 */ /* 0x000fe2000000000f */
        /* <DEDUP_REMOVED lines=16> */
[----:B------:R-:W-:Y:S01]  /*1740*/  FMUL.FTZ R14, R77, R6 ;  /* 0x000000064d0e7220 */ /* 0x000fe20000410000 */
[----:B------:R-:W-:Y:S01]  /*1750*/  FADD.FTZ R3, R0, R23 ;  /* 0x0000001700037221 */ /* 0x000fe20000010000 */
[----:B------:R-:W-:-:S02]  /*1760*/  IMAD.U32 R18, R183, 0x10000, RZ ;  /* 0x00010000b7127824 */ /* 0x000fc400078e00ff */
[----:B------:R-:W-:Y:S01]  /*1770*/  FFMA.FTZ R5, R193, R23, R12 ;  /* 0x00000017c1057223 */ /* 0x000fe2000001000c */
[----:B------:R-:W-:Y:S01]  /*1780*/  FMUL.FTZ R191, R225, R191 ;  /* 0x000000bfe1bf7220 */ /* 0x000fe20000410000 */
[----:B------:R-:W-:Y:S01]  /*1790*/  FFMA.FTZ R102, R195, R8, R102 ;  /* 0x00000008c3667223 */ /* 0x000fe20000010066 */
[----:B------:R-:W-:Y:S01]  /*17a0*/  FADD.FTZ R134, R134, R8 ;  /* 0x0000000886867221 */ /* 0x000fe20000010000 */
[----:B------:R-:W-:Y:S01]  /*17b0*/  FMUL.FTZ R183, R225, R22 ;  /* 0x00000016e1b77220 */ /* 0x000fe20000410000 */
[----:B------:R-:W-:Y:S01]  /*17c0*/  SHF.L.U32 R8, R7, 0x10, RZ ;  /* 0x0000001007087819 */ /* 0x000fe200000006ff */
        /* <DEDUP_REMOVED lines=11> */
[----:B------:R-:W-:-:S02]  /*1880*/  FFMA.FTZ R3, R191, R22, R0 ;  /* 0x00000016bf037223 */ /* 0x000fc40000010000 */
[----:B------:R-:W-:Y:S01]  /*1890*/  FADD.FTZ R6, R6, R13 ;  /* 0x0000000d06067221 */ /* 0x000fe20000010000 */
[----:B------:R-:W-:Y:S01]  /*18a0*/  FADD.FTZ R136, R136, R11 ;  /* 0x0000000b88887221 */ /* 0x000fe20000010000 */
[----:B------:R-:W-:Y:S01]  /*18b0*/  FFMA.FTZ R0, R190, R13, R3 ;  /* 0x0000000dbe007223 */ /* 0x000fe20000010003 */
[----:B------:R-:W-:Y:S01]  /*18c0*/  FFMA.FTZ R104, R193, R11, R104 ;  /* 0x0000000bc1687223 */ /* 0x000fe20000010068 */
        /* <DEDUP_REMOVED lines=44> */
[----:B------:R-:W-:Y:S01]  /*1b90*/  FFMA.FTZ R101, R204, R4, R101 ;  /* 0x00000004cc657223 */ /* 0x000fe20000010065 */
[----:B------:R-:W-:Y:S01]  /*1ba0*/  FADD.FTZ R3, R2, R17 ;  /* 0x0000001102037221 */ /* 0x000fe20000010000 */
[----:B------:R-:W-:Y:S01]  /*1bb0*/  FADD.FTZ R133, R133, R4 ;  /* 0x0000000485857221 */ /* 0x000fe20000010000 */
[----:B------:R-:W-:Y:S01]  /*1bc0*/  FFMA.FTZ R5, R181, R17, R168 ;  /* 0x00000011b5057223 */ /* 0x000fe200000100a8 */
        /* <DEDUP_REMOVED lines=13> */
[----:B------:R-:W-:Y:S01]  /*1ca0*/  FFMA.FTZ R168, R178, R5, R3 ;  /* 0x00000005b2a87223 */ /* 0x000fe20000010003 */
[C---:B------:R-:W-:Y:S01]  /*1cb0*/  FMUL.FTZ R27, R225.reuse, R174 ;  /* 0x000000aee11b7220 */ /* 0x040fe20000410000 */
[----:B------:R-:W-:Y:S01]  /*1cc0*/  FMUL.FTZ R176, R225, R173 ;  /* 0x000000ade1b07220 */ /* 0x000fe20000410000 */
[----:B------:R-:W-:Y:S01]  /*1cd0*/  SHF.L.U32 R174, R171, 0x10, RZ ;  /* 0x00000010abae7819 */ /* 0x000fe200000006ff */
[----:B------:R-:W-:Y:S01]  /*1ce0*/  FMUL.FTZ R4, R61, R0 ;  /* 0x000000003d047220 */ /* 0x000fe20000410000 */
[----:B------:R-:W-:Y:S01]  /*1cf0*/  FADD.FTZ R171, R2, R7 ;  /* 0x0000000702ab7221 */ /* 0x000fe20000010000 */
[----:B------:R-:W-:Y:S01]  /*1d00*/  FFMA.FTZ R173, R177, R7, R168 ;  /* 0x00000007b1ad7223 */ /* 0x000fe200000100a8 */
[----:B------:R-:W-:Y:S01]  /*1d10*/  FADD.FTZ R151, R151, R172 ;  /* 0x000000ac97977221 */ /* 0x000fe20000010000 */
[----:B------:R-:W-:Y:S01]  /*1d20*/  FFMA.FTZ R115, R182, R172, R115 ;  /* 0x000000acb6737223 */ /* 0x000fe20000010073 */
[-C--:B------:R-:W-:Y:S01]  /*1d30*/  FMUL.FTZ R3, R62, R169.reuse ;  /* 0x000000a93e037220 */ /* 0x080fe20000410000 */
[----:B------:R-:W-:Y:S01]  /*1d40*/  FADD.FTZ R168, R171, R4 ;  /* 0x00000004aba87221 */ /* 0x000fe20000010000 */
[----:B------:R-:W-:Y:S01]  /*1d50*/  FFMA.FTZ R172, R176, R4, R173 ;  /* 0x00000004b0ac7223 */ /* 0x000fe200000100ad */
[----:B------:R-:W-:Y:S01]  /*1d60*/  FADD.FTZ R142, R142, R169 ;  /* 0x000000a98e8e7221 */ /* 0x000fe20000010000 */
[----:B------:R-:W-:Y:S01]  /*1d70*/  FADD.FTZ R141, R141, R0 ;  /* 0x000000008d8d7221 */ /* 0x000fe20000010000 */
[----:B------:R-:W-:Y:S01]  /*1d80*/  FFMA.FTZ R121, R176, R0, R121 ;  /* 0x00000000b0797223 */ /* 0x000fe20000010079 */
        /* <DEDUP_REMOVED lines=14> */
[C---:B------:R-:W-:Y:S01]  /*1e70*/  FFMA.FTZ R123, R2.reuse, R174, R123 ;  /* 0x000000ae027b7223 */ /* 0x040fe2000001007b */
[----:B------:R-:W-:Y:S01]  /*1e80*/  FADD.FTZ R172, R169, R0 ;  /* 0x00000000a9ac7221 */ /* 0x000fe20000010000 */
[----:B------:R-:W-:-:S07]  /*1e90*/  FFMA.FTZ R171, R2, R0, R171 ;  /* 0x0000000002ab7223 */ /* 0x000fce00000100ab */
.L_x_6613:
[----:B------:R-:W-:Y:S05]  /*1ea0*/  BSYNC B1 ;  /* 0x0000000000017941 */ /* 0x000fea0003800000 */
.L_x_6611:
[----:B------:R-:W-:Y:S01]  /*1eb0*/  UMOV UR6, 0xffffffff ;  /* 0xffffffff00067882 */ /* 0x000fe20000000000 */
[----:B-----5:R-:W-:Y:S02]  /*1ec0*/  MOV R168, R240 ;  /* 0x000000f000a87202 */ /* 0x020fe40000000f00 */
        /* <DEDUP_REMOVED lines=26> */
.L_x_6691:
[----:B------:R-:W3:Y:S01]  /*2070*/  LDC.64 R168, c[0x0][0x308] ;  /* 0x0000c200ffa87b82 */ /* 0x000ee20000000a00 */
[----:B------:R-:W-:Y:S01]  /*2080*/  @!P5 ISETP.NE.U32.AND P3, PT, R227, RZ, PT ;  /* 0x000000ffe300d20c */ /* 0x000fe20003f65070 */
[----:B-1----:R-:W-:Y:S01]  /*2090*/  FADD.FTZ R199, R172, R199 ;  /* 0x000000c7acc77221 */ /* 0x002fe20000010000 */
[----:B------:R-:W-:Y:S01]  /*20a0*/  ISETP.NE.AND P2, PT, R222, RZ, PT ;  /* 0x000000ffde00720c */ /* 0x000fe20003f45270 */
[----:B--2---:R-:W-:Y:S01]  /*20b0*/  FADD.FTZ R198, R171, R198 ;  /* 0x000000c6abc67221 */ /* 0x004fe20000010000 */
[----:B------:R-:W-:Y:S01]  /*20c0*/  @!P5 ISETP.NE.AND.EX P3, PT, R226, RZ, PT, P3 ;  /* 0x000000ffe200d20c */ /* 0x000fe20003f65330 */
[----:B------:R-:W-:Y:S01]  /*20d0*/  FMUL.FTZ R199, R199, UR8 ;  /* 0x00000008c7c77c20 */ /* 0x000fe20008410000 */
[C---:B------:R-:W-:Y:S01]  /*20e0*/  @!P5 ISETP.NE.U32.AND P6, PT, R227.reuse, RZ, PT ;  /* 0x000000ffe300d20c */ /* 0x040fe20003fc5070 */
[----:B------:R-:W-:Y:S01]  /*20f0*/  BSSY B1, `(.L_x_6615) ;  /* 0x0000017000017945 */ /* 0x000fe20003800000 */
[----:B------:R-:W-:Y:S01]  /*2100*/  @!P5 FSEL R245, R56, RZ, P3 ;  /* 0x000000ff38f5d208 */ /* 0x000fe20001800000 */
[----:B------:R-:W-:Y:S01]  /*2110*/  FMUL.FTZ R228, R198, UR8 ;  /* 0x00000008c6e47c20 */ /* 0x000fe20008410000 */
        /* <DEDUP_REMOVED lines=12> */
[----:B-1----:R-:W-:Y:S01]  /*21e0*/  @P1 IMAD.WIDE.U32 R242, R170, 0x20, R242 ;  /* 0x00000020aaf21825 */ /* 0x002fe200078e00f2 */
[----:B------:R-:W-:Y:S06]  /*21f0*/  @!P5 BRA `(.L_x_6616) ;  /* 0x000000000018d947 */ /* 0x000fec0003800000 */
[----:B------:R-:W-:Y:S01]  /*2200*/  ISETP.NE.U32.AND P3, PT, R227, RZ, PT ;  /* 0x000000ffe300720c */ /* 0x000fe20003f65070 */
[----:B------:R-:W-:-:S03]  /*2210*/  FFMA.FTZ R168, R220, R228, R229 ;  /* 0x000000e4dca87223 */ /* 0x000fc600000100e5 */
[----:B------:R-:W-:Y:S01]  /*2220*/  ISETP.NE.AND.EX P3, PT, R226, RZ, PT, P3 ;  /* 0x000000ffe200720c */ /* 0x000fe20003f65330 */
[----:B------:R-:W-:-:S04]  /*2230*/  FADD.FTZ R168, R219, -R168 ;  /* 0x800000a8dba87221 */ /* 0x000fc80000010000 */
[----:B------:R-:W-:-:S08]  /*2240*/  FMUL.FTZ R245, R225, R168 ;  /* 0x000000a8e1f57220 */ /* 0x000fd00000410000 */
[----:B------:R-:W-:-:S07]  /*2250*/  @P3 FADD.FTZ R245, R56, R245 ;  /* 0x000000f538f53221 */ /* 0x000fce0000010000 */
.L_x_6616:
[----:B------:R-:W-:Y:S05]  /*2260*/  BSYNC B1 ;  /* 0x0000000000017941 */ /* 0x000fea0003800000 */
.L_x_6615:
        /* <DEDUP_REMOVED lines=8> */
.L_x_6618:
[----:B------:R-:W-:Y:S05]  /*22f0*/  BSYNC B1 ;  /* 0x0000000000017941 */ /* 0x000fea0003800000 */
.L_x_6617:
        /* <DEDUP_REMOVED lines=9> */
.L_x_6620:
[----:B------:R-:W-:Y:S05]  /*2390*/  BSYNC B1 ;  /* 0x0000000000017941 */ /* 0x000fea0003800000 */
.L_x_6619:
        /* <DEDUP_REMOVED lines=9> */
.L_x_6622:
[----:B------:R-:W-:Y:S05]  /*2430*/  BSYNC B1 ;  /* 0x0000000000017941 */ /* 0x000fea0003800000 */
.L_x_6621:
[----:B------:R-:W-:Y:S01]  /*2440*/  SEL R168, R245, R156, P0 ;  /* 0x0000009cf5a87207 */ /* 0x000fe20000000000 */
[----:B------:R-:W1:Y:S01]  /*2450*/  @P4 LDC.64 R174, c[0x0][0x298] ;  /* 0x0000a600ffae4b82 */ /* 0x000e620000000a00 */
[----:B------:R-:W-:Y:S01]  /*2460*/  SEL R169, R244, R157, P0 ;  /* 0x0000009df4a97207 */ /* 0x000fe20000000000 */
[----:B------:R-:W-:Y:S01]  /*2470*/  BSSY B1, `(.L_x_6623) ;  /* 0x0000018000017945 */ /* 0x000fe20003800000 */
[----:B------:R-:W-:Y:S02]  /*2480*/  SEL R170, R247, R158, P0 ;  /* 0x0000009ef7aa7207 */ /* 0x000fe40000000000 */
[----:B0-----:R-:W-:Y:S02]  /*2490*/  SEL R171, R230, R159, P0 ;  /* 0x0000009fe6ab7207 */ /* 0x001fe40000000000 */
[----:B------:R-:W-:Y:S01]  /*24a0*/  @P4 LOP3.LUT P3, RZ, R173, 0xff, RZ, 0xc0, !PT ;  /* 0x000000ffadff4812 */ /* 0x000fe2000786c0ff */
[----:B------:R-:W0:Y:S01]  /*24b0*/  @P4 LDC.64 R196, c[0x0][0x298] ;  /* 0x0000a600ffc44b82 */ /* 0x000e220000000a00 */
[----:B------:R-:W-:Y:S01]  /*24c0*/  @!P5 ISETP.NE.U32.AND P2, PT, R227, RZ, PT ;  /* 0x000000ffe300d20c */ /* 0x000fe20003f45070 */
[----:B------:R2:W-:Y:S01]  /*24d0*/  @P1 STG.E.128 desc[UR4][R242.64], R168 ;  /* 0x000000a8f2001986 */ /* 0x0005e2000c101d04 */
[----:B------:R-:W-:-:S02]  /*24e0*/  @P4 IADD3 R202, R202, -0x1, RZ ;  /* 0xffffffffcaca4810 */ /* 0x000fc40007ffe0ff */
[----:B------:R-:W-:Y:S02]  /*24f0*/  @!P5 ISETP.NE.AND.EX P2, PT, R226, RZ, PT, P2 ;  /* 0x000000ffe200d20c */ /* 0x000fe40003f45320 */
[----:B------:R-:W-:Y:S01]  /*2500*/  @!P5 ISETP.NE.U32.AND P6, PT, R227, RZ, PT ;  /* 0x000000ffe300d20c */ /* 0x000fe20003fc5070 */
[----:B------:R-:W3:Y:S01]  /*2510*/  @P4 LDC.64 R172, c[0x0][0x298] ;  /* 0x0000a600ffac4b82 */ /* 0x000ee20000000a00 */
[----:B------:R-:W-:-:S07]  /*2520*/  @P4 IMAD R203, R202, R203, RZ ;  /* 0x000000cbcacb4224 */ /* 0x000fce00078e02ff */
[----:B------:R-:W4:Y:S08]  /*2530*/  @P4 LDC.64 R198, c[0x0][0x298] ;  /* 0x0000a600ffc64b82 */ /* 0x000f300000000a00 */
[----:B--2---:R-:W2:Y:S02]  /*2540*/  @P4 LDC.64 R168, c[0x0][0x298] ;  /* 0x0000a600ffa84b82 */ /* 0x004ea40000000a00 */
[----:B--2---:R-:W-:Y:S01]  /*2550*/  @P4 FMUL.FTZ R245, R245, R169 ;  /* 0x000000a9f5f54220 */ /* 0x004fe20000410000 */
[----:B------:R-:W-:-:S03]  /*2560*/  @!P5 FSEL R169, R52, RZ, P2 ;  /* 0x000000ff34a9d208 */ /* 0x000fc60001000000 */
[----:B------:R-:W-:Y:S01]  /*2570*/  @P4 FMUL.FTZ R245, R245, R168 ;  /* 0x000000a8f5f54220 */ /* 0x000fe20000410000 */
[----:B01-34-:R-:W-:Y:S06]  /*2580*/  @!P5 BRA `(.L_x_6624) ;  /* 0x000000000018d947 */ /* 0x01bfec0003800000 */
[----:B------:R-:W-:Y:S01]  /*2590*/  ISETP.NE.U32.AND P2, PT, R227, RZ, PT ;  /* 0x000000ffe300720c */ /* 0x000fe20003f45070 */
[----:B------:R-:W-:-:S03]  /*25a0*/  FFMA.FTZ R168, R212, R228, R229 ;  /* 0x000000e4d4a87223 */ /* 0x000fc600000100e5 */
[----:B------:R-:W-:Y:S01]  /*25b0*/  ISETP.NE.AND.EX P2, PT, R226, RZ, PT, P2 ;  /* 0x000000ffe200720c */ /* 0x000fe20003f45320 */
[----:B------:R-:W-:-:S04]  /*25c0*/  FADD.FTZ R168, R211, -R168 ;  /* 0x800000a8d3a87221 */ /* 0x000fc80000010000 */
[----:B------:R-:W-:-:S08]  /*25d0*/  FMUL.FTZ R169, R225, R168 ;  /* 0x000000a8e1a97220 */ /* 0x000fd00000410000 */
[----:B------:R-:W-:-:S07]  /*25e0*/  @P2 FADD.FTZ R169, R52, R169 ;  /* 0x000000a934a92221 */ /* 0x000fce0000010000 */
.L_x_6624:
[----:B------:R-:W-:Y:S05]  /*25f0*/  BSYNC B1 ;  /* 0x0000000000017941 */ /* 0x000fea0003800000 */
.L_x_6623:
[----:B------:R-:W-:Y:S01]  /*2600*/  @!P5 ISETP.NE.AND.EX P6, PT, R226, RZ, PT, P6 ;  /* 0x000000ffe200d20c */ /* 0x000fe20003fc5360 */
[----:B------:R-:W-:Y:S01]  /*2610*/  BSSY B1, `(.L_x_6625) ;  /* 0x000000c000017945 */ /* 0x000fe20003800000 */
[----:B------:R-:W-:Y:S01]  /*2620*/  @P4 FMUL.FTZ R173, R244, R173 ;  /* 0x000000adf4ad4220 */ /* 0x000fe20000410000 */
[----:B------:R-:W-:Y:S01]  /*2630*/  @!P5 ISETP.NE.U32.AND P2, PT, R227, RZ, PT ;  /* 0x000000ffe300d20c */ /* 0x000fe20003f45070 */
[----:B------:R-:W-:Y:S01]  /*2640*/  @P4 FMUL.FTZ R247, R247, R175 ;  /* 0x000000aff7f74220 */ /* 0x000fe20000410000 */
        /* <DEDUP_REMOVED lines=8> */
.L_x_6626:
[----:B------:R-:W-:Y:S05]  /*26d0*/  BSYNC B1 ;  /* 0x0000000000017941 */ /* 0x000fea0003800000 */
.L_x_6625:
[----:B------:R-:W-:Y:S01]  /*26e0*/  @!P5 ISETP.NE.U32.AND P6, PT, R227, RZ, PT ;  /* 0x000000ffe300d20c */ /* 0x000fe20003fc5070 */
[----:B------:R-:W-:Y:S01]  /*26f0*/  BSSY B1, `(.L_x_6627) ;  /* 0x000000e000017945 */ /* 0x000fe20003800000 */
[----:B------:R-:W-:Y:S01]  /*2700*/  @!P5 ISETP.NE.AND.EX P2, PT, R226, RZ, PT, P2 ;  /* 0x000000ffe200d20c */ /* 0x000fe20003f45320 */
[----:B------:R-:W-:Y:S01]  /*2710*/  @P4 FMUL.FTZ R197, R230, R197 ;  /* 0x000000c5e6c54220 */ /* 0x000fe20000410000 */
[----:B------:R-:W-:Y:S01]  /*2720*/  @!P5 ISETP.NE.AND.EX P6, PT, R226, RZ, PT, P6 ;  /* 0x000000ffe200d20c */ /* 0x000fe20003fc5360 */
[C---:B------:R-:W-:Y:S01]  /*2730*/  @P4 FMUL.FTZ R199, R169.reuse, R199 ;  /* 0x000000c7a9c74220 */ /* 0x040fe20000410000 */
        /* <DEDUP_REMOVED lines=9> */
.L_x_6628:
[----:B------:R-:W-:Y:S05]  /*27d0*/  BSYNC B1 ;  /* 0x0000000000017941 */ /* 0x000fea0003800000 */
.L_x_6627:
        /* <DEDUP_REMOVED lines=9> */
.L_x_6630:
[----:B------:R-:W-:Y:S05]  /*2870*/  BSYNC B1 ;  /* 0x0000000000017941 */ /* 0x000fea0003800000 */
.L_x_6629:
        /* <DEDUP_REMOVED lines=32> */
[----:B------:R-:W-:-:S02]  /*2a80*/  @P4 PRMT R166, R198, 0x7610, R166 ;  /* 0x00007610c6a64816 */ /* 0x000fc400000000a6 */
[----:B------:R-:W1:Y:S01]  /*2a90*/  @P4 LDC.64 R170, c[0x0][0x298] ;  /* 0x0000a600ffaa4b82 */ /* 0x000e620000000a00 */
[----:B------:R-:W-:Y:S02]  /*2aa0*/  @P4 F2FP.BF16.F32.PACK_AB R247, RZ, R247 ;  /* 0x000000f7fff7423e */ /* 0x000fe400000010ff */
[----:B------:R-:W-:Y:S02]  /*2ab0*/  @P4 FSEL R172, R172, RZ, P2 ;  /* 0x000000ffacac4208 */ /* 0x000fe40001000000 */
[----:B------:R-:W-:Y:S01]  /*2ac0*/  @P4 F2FP.BF16.F32.PACK_AB R174, RZ, R174 ;  /* 0x000000aeffae423e */ /* 0x000fe200000010ff */
[----:B0-----:R-:W-:Y:S01]  /*2ad0*/  @P4 FMUL.FTZ R169, R244, R169 ;  /* 0x000000a9f4a94220 */ /* 0x001fe20000410000 */
[----:B------:R-:W-:Y:S02]  /*2ae0*/  @P4 F2FP.BF16.F32.PACK_AB R196, RZ, R196 ;  /* 0x000000c4ffc4423e */ /* 0x000fe400000010ff */
[----:B------:R-:W-:Y:S01]  /*2af0*/  @P4 PRMT R164, R245, 0x7610, R164 ;  /* 0x00007610f5a44816 */ /* 0x000fe200000000a4 */
[----:B------:R-:W-:Y:S01]  /*2b00*/  @P4 FMUL.FTZ R168, R169, R168 ;  /* 0x000000a8a9a84220 */ /* 0x000fe20000410000 */
[----:B------:R-:W-:-:S02]  /*2b10*/  @P4 PRMT R165, R247, 0x7610, R165 ;  /* 0x00007610f7a54816 */ /* 0x000fc400000000a5 */
[C---:B------:R-:W-:Y:S02]  /*2b20*/  @!P5 ISETP.NE.U32.AND P2, PT, R227.reuse, RZ, PT ;  /* 0x000000ffe300d20c */ /* 0x040fe40003f45070 */
[----:B------:R-:W-:Y:S01]  /*2b30*/  @P4 FSEL R168, R168, RZ, P6 ;  /* 0x000000ffa8a84208 */ /* 0x000fe20003000000 */
[----:B--2---:R-:W-:Y:S01]  /*2b40*/  @P1 IMAD.WIDE.U32 R240, R200, 0x20, R240 ;  /* 0x00000020c8f01825 */ /* 0x004fe200078e00f0 */
[----:B------:R-:W-:Y:S02]  /*2b50*/  @!P5 ISETP.NE.U32.AND P6, PT, R227, RZ, PT ;  /* 0x000000ffe300d20c */ /* 0x000fe40003fc5070 */
[----:B------:R-:W-:Y:S02]  /*2b60*/  @P4 PRMT R164, R164, 0x5410, R174 ;  /* 0x00005410a4a44816 */ /* 0x000fe400000000ae */
        /* <DEDUP_REMOVED lines=9> */
[----:B------:R-:W-:Y:S02]  /*2c00*/  @P4 PRMT R166, R166, 0x5410, R171 ;  /* 0x00005410a6a64816 */ /* 0x000fe400000000ab */
[----:B------:R-:W-:-:S02]  /*2c10*/  @P4 F2FP.BF16.F32.PACK_AB R170, RZ, R170 ;  /* 0x000000aaffaa423e */ /* 0x000fc400000010ff */
[----:B------:R-:W-:Y:S02]  /*2c20*/  @!P5 ISETP.NE.U32.AND P3, PT, R227, RZ, PT ;  /* 0x000000ffe300d20c */ /* 0x000fe40003f65070 */
[----:B------:R-:W-:Y:S02]  /*2c30*/  @!P5 ISETP.NE.AND.EX P6, PT, R226, RZ, PT, P6 ;  /* 0x000000ffe200d20c */ /* 0x000fe40003fc5360 */
[----:B------:R-:W-:Y:S02]  /*2c40*/  @P4 F2FP.BF16.F32.PACK_AB R171, RZ, R172 ;  /* 0x000000acffab423e */ /* 0x000fe400000010ff */
        /* <DEDUP_REMOVED lines=13> */
.L_x_6632:
[----:B------:R-:W-:Y:S05]  /*2d20*/  BSYNC B1 ;  /* 0x0000000000017941 */ /* 0x000fea0003800000 */
.L_x_6631:
        /* <DEDUP_REMOVED lines=10> */
.L_x_6634:
[----:B------:R-:W-:Y:S05]  /*2dd0*/  BSYNC B1 ;  /* 0x0000000000017941 */ /* 0x000fea0003800000 */
.L_x_6633:
        /* <DEDUP_REMOVED lines=10> */
.L_x_6636:
[----:B------:R-:W-:Y:S05]  /*2e80*/  BSYNC B1 ;  /* 0x0000000000017941 */ /* 0x000fea0003800000 */
.L_x_6635:
        /* <DEDUP_REMOVED lines=8> */
.L_x_6638:
[----:B------:R-:W-:Y:S05]  /*2f10*/  BSYNC B1 ;  /* 0x0000000000017941 */ /* 0x000fea0003800000 */
.L_x_6637:
        /* <DEDUP_REMOVED lines=10> */
[----:B------:R-:W3:Y:S01]  /*2fc0*/  @P4 LDC.64 R196, c[0x0][0x298] ;  /* 0x0000a600ffc44b82 */ /* 0x000ee20000000a00 */
[----:B------:R-:W-:-:S07]  /*2fd0*/  @!P5 FSEL R233, R44, RZ, P3 ;  /* 0x000000ff2ce9d208 */ /* 0x000fce0001800000 */
[----:B0-----:R-:W0:Y:S08]  /*2fe0*/  @P4 LDC.64 R172, c[0x0][0x298] ;  /* 0x0000a600ffac4b82 */ /* 0x001e300000000a00 */
[----:B--2---:R-:W2:Y:S08]  /*2ff0*/  @P4 LDC.64 R168, c[0x0][0x298] ;  /* 0x0000a600ffa84b82 */ /* 0x004eb00000000a00 */
[----:B------:R-:W4:Y:S08]  /*3000*/  @P4 LDC.64 R198, c[0x0][0x298] ;  /* 0x0000a600ffc64b82 */ /* 0x000f300000000a00 */
[----:B------:R-:W0:Y:S08]  /*3010*/  @P4 LDC.64 R200, c[0x0][0x298] ;  /* 0x0000a600ffc84b82 */ /* 0x000e300000000a00 */
        /* <DEDUP_REMOVED lines=8> */
.L_x_6640:
[----:B------:R-:W-:Y:S05]  /*30a0*/  BSYNC B1 ;  /* 0x0000000000017941 */ /* 0x000fea0003800000 */
.L_x_6639:
[----:B--2---:R-:W-:Y:S01]  /*30b0*/  @P4 FMUL.FTZ R243, R243, R169 ;  /* 0x000000a9f3f34220 */ /* 0x004fe20000410000 */
[----:B------:R-:W-:Y:S01]  /*30c0*/  @!P5 ISETP.NE.AND.EX P6, PT, R226, RZ, PT, P6 ;  /* 0x000000ffe200d20c */ /* 0x000fe20003fc5360 */
[----:B------:R-:W-:Y:S01]  /*30d0*/  BSSY B1, `(.L_x_6641) ;  /* 0x000000b000017945 */ /* 0x000fe20003800000 */
        /* <DEDUP_REMOVED lines=10> */
.L_x_6642:
[----:B------:R-:W-:Y:S05]  /*3180*/  BSYNC B1 ;  /* 0x0000000000017941 */ /* 0x000fea0003800000 */
.L_x_6641:
[----:B------:R-:W-:Y:S01]  /*3190*/  @!P5 ISETP.NE.U32.AND P6, PT, R227, RZ, PT ;  /* 0x000000ffe300d20c */ /* 0x000fe20003fc5070 */
[----:B------:R-:W-:Y:S01]  /*31a0*/  BSSY B1, `(.L_x_6643) ;  /* 0x000000e000017945 */ /* 0x000fe20003800000 */
[----:B------:R-:W-:Y:S01]  /*31b0*/  @P4 FMUL.FTZ R175, R245, R175 ;  /* 0x000000aff5af4220 */ /* 0x000fe20000410000 */
[----:B---3--:R-:W-:Y:S01]  /*31c0*/  @P4 FMUL.FTZ R245, R242, R197 ;  /* 0x000000c5f2f54220 */ /* 0x008fe20000410000 */
[----:B------:R-:W-:Y:S01]  /*31d0*/  @!P5 ISETP.NE.AND.EX P6, PT, R226, RZ, PT, P6 ;  /* 0x000000ffe200d20c */ /* 0x000fe20003fc5360 */
[----:B0-----:R-:W-:Y:S01]  /*31e0*/  @P4 FMUL.FTZ R173, R244, R173 ;  /* 0x000000adf4ad4220 */ /* 0x001fe20000410000 */
[----:B------:R-:W-:Y:S02]  /*31f0*/  @!P5 ISETP.NE.AND.EX P3, PT, R226, RZ, PT, P3 ;  /* 0x000000ffe200d20c */ /* 0x000fe40003f65330 */
        /* <DEDUP_REMOVED lines=8> */
.L_x_6644:
[----:B------:R-:W-:Y:S05]  /*3280*/  BSYNC B1 ;  /* 0x0000000000017941 */ /* 0x000fea0003800000 */
.L_x_6643:
        /* <DEDUP_REMOVED lines=9> */
.L_x_6646:
[----:B------:R-:W-:Y:S05]  /*3320*/  BSYNC B1 ;  /* 0x0000000000017941 */ /* 0x000fea0003800000 */
.L_x_6645:
[----:B------:R-:W-:Y:S01]  /*3330*/  SEL R168, R233, R160, P0 ;  /* 0x000000a0e9a87207 */ /* 0x000fe20000000000 */
[----:B------:R-:W-:Y:S01]  /*3340*/  @P4 FMUL.FTZ R172, R173, R172 ;  /* 0x000000acadac4220 */ /* 0x000fe20000410000 */
[----:B------:R-:W-:Y:S01]  /*3350*/  SEL R169, R246, R161, P0 ;  /* 0x000000a1f6a97207 */ /* 0x000fe20000000000 */
[----:B----4-:R-:W-:Y:S01]  /*3360*/  @P4 FMUL.FTZ R199, R233, R199 ;  /* 0x000000c7e9c74220 */ /* 0x010fe20000410000 */
        /* <DEDUP_REMOVED lines=8> */
[----:B------:R-:W-:Y:S01]  /*33f0*/  @P4 FMUL.FTZ R197, R197, R203 ;  /* 0x000000cbc5c54220 */ /* 0x000fe20000410000 */
[----:B------:R-:W-:Y:S01]  /*3400*/  @P4 FSEL R243, R243, RZ, P2 ;  /* 0x000000fff3f34208 */ /* 0x000fe20001000000 */
[----:B------:R-:W-:Y:S01]  /*3410*/  @P4 FMUL.FTZ R200, R201, R200 ;  /* 0x000000c8c9c84220 */ /* 0x000fe20000410000 */
[----:B------:R-:W-:Y:S01]  /*3420*/  @P4 FSEL R233, R172, RZ, P6 ;  /* 0x000000fface94208 */ /* 0x000fe20003000000 */
[----:B------:R-:W-:Y:S01]  /*3430*/  @P4 FMUL.FTZ R201, R197, R202 ;  /* 0x000000cac5c94220 */ /* 0x000fe20000410000 */
[C---:B------:R-:W-:Y:S01]  /*3440*/  @P4 LOP3.LUT P3, RZ, R238.reuse, 0xff0000, RZ, 0xc0, !PT ;  /* 0x00ff0000eeff4812 */ /* 0x040fe2000786c0ff */
[----:B------:R-:W1:Y:S01]  /*3450*/  @P4 LDC.64 R172, c[0x0][0x298] ;  /* 0x0000a600ffac4b82 */ /* 0x000e620000000a00 */
[----:B------:R-:W-:Y:S01]  /*3460*/  @P4 LOP3.LUT P2, RZ, R238, 0xff000000, RZ, 0xc0, !PT ;  /* 0xff000000eeff4812 */ /* 0x000fe2000784c0ff */
[----:B------:R-:W-:Y:S01]  /*3470*/  BSSY B1, `(.L_x_6647) ;  /* 0x000001c000017945 */ /* 0x000fe20003800000 */
[----:B------:R-:W-:-:S02]  /*3480*/  @P4 LOP3.LUT P6, RZ, R239, 0xff, RZ, 0xc0, !PT ;  /* 0x000000ffefff4812 */ /* 0x000fc400078cc0ff */
[----:B------:R-:W-:Y:S02]  /*3490*/  @P4 FSEL R238, R196, RZ, P2 ;  /* 0x000000ffc4ee4208 */ /* 0x000fe40001000000 */
[----:B------:R-:W-:Y:S01]  /*34a0*/  @P4 FSEL R203, R198, RZ, P6 ;  /* 0x000000ffc6cb4208 */ /* 0x000fe20003000000 */
[----:B------:R-:W2:Y:S01]  /*34b0*/  @P4 LDC.64 R196, c[0x0][0x298] ;  /* 0x0000a600ffc44b82 */ /* 0x000ea20000000a00 */
[C---:B------:R-:W-:Y:S02]  /*34c0*/  @P4 LOP3.LUT P2, RZ, R239.reuse, 0xff0000, RZ, 0xc0, !PT ;  /* 0x00ff0000efff4812 */ /* 0x040fe4000784c0ff */
[----:B0-----:R-:W-:Y:S02]  /*34d0*/  @P4 FSEL R240, R174, RZ, P3 ;  /* 0x000000ffaef04208 */ /* 0x001fe40001800000 */
[C---:B------:R-:W-:Y:S02]  /*34e0*/  @P4 LOP3.LUT P3, RZ, R239.reuse, 0xff00, RZ, 0xc0, !PT ;  /* 0x0000ff00efff4812 */ /* 0x040fe4000786c0ff */
[----:B------:R-:W-:Y:S01]  /*34f0*/  @P4 LOP3.LUT P6, RZ, R239, 0xff000000, RZ, 0xc0, !PT ;  /* 0xff000000efff4812 */ /* 0x000fe200078cc0ff */
[----:B------:R-:W0:Y:S01]  /*3500*/  @P4 LDC.64 R168, c[0x0][0x298] ;  /* 0x0000a600ffa84b82 */ /* 0x000e220000000a00 */
[----:B------:R-:W-:-:S02]  /*3510*/  @P4 FSEL R202, R200, RZ, P3 ;  /* 0x000000ffc8ca4208 */ /* 0x000fc40001800000 */
[----:B------:R-:W-:Y:S02]  /*3520*/  @P4 LOP3.LUT P3, RZ, R232, 0xff, RZ, 0xc0, !PT ;  /* 0x000000ffe8ff4812 */ /* 0x000fe4000786c0ff */
[----:B------:R-:W-:Y:S02]  /*3530*/  @P4 FSEL R232, R201, RZ, P2 ;  /* 0x000000ffc9e84208 */ /* 0x000fe40001000000 */
[----:B------:R-:W-:Y:S01]  /*3540*/  @!P5 ISETP.NE.U32.AND P2, PT, R227, RZ, PT ;  /* 0x000000ffe300d20c */ /* 0x000fe20003f45070 */
[----:B------:R-:W3:Y:S03]  /*3550*/  @P4 LDC.64 R170, c[0x0][0x298] ;  /* 0x0000a600ffaa4b82 */ /* 0x000ee60000000a00 */
[----:B------:R-:W-:-:S04]  /*3560*/  @!P5 ISETP.NE.AND.EX P2, PT, R226, RZ, PT, P2 ;  /* 0x000000ffe200d20c */ /* 0x000fc80003f45320 */
[----:B------:R-:W-:Y:S01]  /*3570*/  @!P5 FSEL R201, R40, RZ, P2 ;  /* 0x000000ff28c9d208 */ /* 0x000fe20001000000 */
        /* <DEDUP_REMOVED lines=11> */
.L_x_6648:
[----:B------:R-:W-:Y:S05]  /*3630*/  BSYNC B1 ;  /* 0x0000000000017941 */ /* 0x000fea0003800000 */
.L_x_6647:
        /* <DEDUP_REMOVED lines=15> */
.L_x_6650:
[----:B------:R-:W-:Y:S05]  /*3730*/  BSYNC B1 ;  /* 0x0000000000017941 */ /* 0x000fea0003800000 */
.L_x_6649:
        /* <DEDUP_REMOVED lines=15> */
.L_x_6652:
[----:B------:R-:W-:Y:S05]  /*3830*/  BSYNC B1 ;  /* 0x0000000000017941 */ /* 0x000fea0003800000 */
.L_x_6651:
        /* <DEDUP_REMOVED lines=15> */
.L_x_6654:
[----:B------:R-:W-:Y:S05]  /*3930*/  BSYNC B1 ;  /* 0x0000000000017941 */ /* 0x000fea0003800000 */
.L_x_6653:
        /* <DEDUP_REMOVED lines=15> */
.L_x_6656:
[----:B------:R-:W-:Y:S05]  /*3a30*/  BSYNC B1 ;  /* 0x0000000000017941 */ /* 0x000fea0003800000 */
.L_x_6655:
        /* <DEDUP_REMOVED lines=15> */
.L_x_6658:
[----:B------:R-:W-:Y:S05]  /*3b30*/  BSYNC B1 ;  /* 0x0000000000017941 */ /* 0x000fea0003800000 */
.L_x_6657:
[----:B------:R-:W-:Y:S01]  /*3b40*/  @!P5 ISETP.NE.U32.AND P2, PT, R227, RZ, PT ;  /* 0x000000ffe300d20c */ /* 0x000fe20003f45070 */
[----:B------:R-:W-:Y:S01]  /*3b50*/  BSSY B1, `(.L_x_6659) ;  /* 0x000000e000017945 */ /* 0x000fe20003800000 */
[----:B------:R-:W-:Y:S02]  /*3b60*/  @P4 FSEL R197, R197, RZ, P3 ;  /* 0x000000ffc5c54208 */ /* 0x000fe40001800000 */
[----:B------:R-:W-:Y:S02]  /*3b70*/  @!P5 ISETP.NE.AND.EX P2, PT, R226, RZ, PT, P2 ;  /* 0x000000ffe200d20c */ /* 0x000fe40003f45320 */
[----:B------:R-:W-:Y:S02]  /*3b80*/  @P4 F2FP.BF16.F32.PACK_AB R168, RZ, R233 ;  /* 0x000000e9ffa8423e */ /* 0x000fe400000010ff */
[----:B------:R-:W-:Y:S02]  /*3b90*/  @P4 LOP3.LUT P3, RZ, R237, 0xff0000, RZ, 0xc0, !PT ;  /* 0x00ff0000edff4812 */ /* 0x000fe4000786c0ff */
[----:B------:R-:W-:-:S02]  /*3ba0*/  @P4 F2FP.BF16.F32.PACK_AB R243, RZ, R243 ;  /* 0x000000f3fff3423e */ /* 0x000fc400000010ff */
        /* <DEDUP_REMOVED lines=8> */
.L_x_6660:
[----:B------:R-:W-:Y:S05]  /*3c30*/  BSYNC B1 ;  /* 0x0000000000017941 */ /* 0x000fea0003800000 */
.L_x_6659:
[----:B------:R-:W-:Y:S01]  /*3c40*/  @P4 PRMT R164, R243, 0x7610, R164 ;  /* 0x00007610f3a44816 */ /* 0x000fe200000000a4 */
[----:B------:R-:W0:Y:S01]  /*3c50*/  @P4 LDC.64 R170, c[0x0][0x298] ;  /* 0x0000a600ffaa4b82 */ /* 0x000e220000000a00 */
[----:B------:R-:W-:Y:S01]  /*3c60*/  @P4 F2FP.BF16.F32.PACK_AB R240, RZ, R240 ;  /* 0x000000f0fff0423e */ /* 0x000fe200000010ff */
[----:B------:R-:W-:Y:S01]  /*3c70*/  BSSY B1, `(.L_x_6661) ;  /* 0x0000030000017945 */ /* 0x000fe20003800000 */
[----:B------:R-:W-:Y:S02]  /*3c80*/  @P4 PRMT R164, R164, 0x5410, R168 ;  /* 0x00005410a4a44816 */ /* 0x000fe400000000a8 */
[----:B------:R-:W-:Y:S02]  /*3c90*/  @P4 F2FP.BF16.F32.PACK_AB R203, RZ, R203 ;  /* 0x000000cbffcb423e */ /* 0x000fe400000010ff */
[----:B------:R-:W-:Y:S01]  /*3ca0*/  @P4 F2FP.BF16.F32.PACK_AB R232, RZ, R232 ;  /* 0x000000e8ffe8423e */ /* 0x000fe200000010ff */
[----:B------:R-:W1:Y:S01]  /*3cb0*/  @P4 LDC.64 R168, c[0x0][0x2f8] ;  /* 0x0000be00ffa84b82 */ /* 0x000e620000000a00 */
[----:B------:R-:W-:-:S02]  /*3cc0*/  @P4 IADD3 R199, R230, 0x20, RZ ;  /* 0x00000020e6c74810 */ /* 0x000fc40007ffe0ff */
[----:B------:R-:W-:Y:S02]  /*3cd0*/  @P4 F2FP.BF16.F32.PACK_AB R238, RZ, R238 ;  /* 0x000000eeffee423e */ /* 0x000fe400000010ff */
[----:B------:R-:W-:Y:S02]  /*3ce0*/  @P4 PRMT R165, R240, 0x7610, R165 ;  /* 0x00007610f0a54816 */ /* 0x000fe400000000a5 */
[----:B------:R-:W-:Y:S02]  /*3cf0*/  @P4 F2FP.BF16.F32.PACK_AB R202, RZ, R202 ;  /* 0x000000caffca423e */ /* 0x000fe400000010ff */
[----:B------:R-:W-:Y:S02]  /*3d00*/  @P4 F2FP.BF16.F32.PACK_AB R242, RZ, R242 ;  /* 0x000000f2fff2423e */ /* 0x000fe400000010ff */
[----:B------:R-:W-:Y:S02]  /*3d10*/  @P4 PRMT R166, R203, 0x7610, R166 ;  /* 0x00007610cba64816 */ /* 0x000fe400000000a6 */
[----:B------:R-:W-:-:S02]  /*3d20*/  @P4 PRMT R167, R232, 0x7610, R167 ;  /* 0x00007610e8a74816 */ /* 0x000fc400000000a7 */
[----:B------:R-:W-:Y:S01]  /*3d30*/  @P4 PRMT R165, R165, 0x5410, R238 ;  /* 0x00005410a5a54816 */ /* 0x000fe200000000ee */
[----:B0-----:R-:W-:Y:S01]  /*3d40*/  @P4 FMUL.FTZ R171, R174, R171 ;  /* 0x000000abaeab4220 */ /* 0x001fe20000410000 */
[----:B------:R-:W-:Y:S02]  /*3d50*/  @P4 PRMT R166, R166, 0x5410, R202 ;  /* 0x00005410a6a64816 */ /* 0x000fe400000000ca */
[----:B------:R-:W-:Y:S01]  /*3d60*/  @P4 PRMT R167, R167, 0x5410, R242 ;  /* 0x00005410a7a74816 */ /* 0x000fe200000000f2 */
[----:B------:R-:W-:Y:S01]  /*3d70*/  @P4 FMUL.FTZ R232, R171, R170 ;  /* 0x000000aaabe84220 */ /* 0x000fe20000410000 */
[----:B------:R-:W-:Y:S01]  /*3d80*/  @P4 F2FP.BF16.F32.PACK_AB R202, RZ, R196 ;  /* 0x000000c4ffca423e */ /* 0x000fe200000010ff */
[----:B------:R-:W0:Y:S01]  /*3d90*/  @P4 LDC.64 R170, c[0x0][0x298] ;  /* 0x0000a600ffaa4b82 */ /* 0x000e220000000a00 */
[----:B------:R-:W-:Y:S01]  /*3da0*/  @P4 F2FP.BF16.F32.PACK_AB R203, RZ, R197 ;  /* 0x000000c5ffcb423e */ /* 0x000fe200000010ff */
[----:B-1----:R-:W-:Y:S01]  /*3db0*/  @P4 IMAD.WIDE.U32 R168, R199, 0x10, R168 ;  /* 0x00000010c7a84825 */ /* 0x002fe200078e00a8 */
[----:B------:R-:W-:-:S02]  /*3dc0*/  @P4 FSEL R232, R232, RZ, P6 ;  /* 0x000000ffe8e84208 */ /* 0x000fc40003000000 */
[----:B------:R-:W-:Y:S02]  /*3dd0*/  @P4 F2FP.BF16.F32.PACK_AB R241, RZ, R241 ;  /* 0x000000f1fff1423e */ /* 0x000fe400000010ff */
[----:B------:R1:W-:Y:S01]  /*3de0*/  @P4 STG.E.128 desc[UR4][R168.64], R164 ;  /* 0x000000a4a8004986 */ /* 0x0003e2000c101d04 */
[----:B------:R-:W2:Y:S01]  /*3df0*/  @P4 LDC.64 R196, c[0x0][0x2f8] ;  /* 0x0000be00ffc44b82 */ /* 0x000ea20000000a00 */
[----:B------:R-:W-:Y:S02]  /*3e00*/  @P4 F2FP.BF16.F32.PACK_AB R244, RZ, R244 ;  /* 0x000000f4fff4423e */ /* 0x000fe400000010ff */
[----:B------:R-:W-:Y:S02]  /*3e10*/  @!P5 ISETP.NE.U32.AND P6, PT, R227, RZ, PT ;  /* 0x000000ffe300d20c */ /* 0x000fe40003fc5070 */
[----:B------:R-:W-:Y:S02]  /*3e20*/  @P4 F2FP.BF16.F32.PACK_AB R239, RZ, R239 ;  /* 0x000000efffef423e */ /* 0x000fe400000010ff */
[----:B------:R-:W-:Y:S01]  /*3e30*/  @!P5 ISETP.NE.AND.EX P6, PT, R226, RZ, PT, P6 ;  /* 0x000000ffe200d20c */ /* 0x000fe20003fc5360 */
[----:B------:R-:W3:Y:S01]  /*3e40*/  @P1 LDC.64 R198, c[0x0][0x308] ;  /* 0x0000c200ffc61b82 */ /* 0x000ee20000000a00 */
[----:B------:R-:W-:-:S02]  /*3e50*/  @P4 LOP3.LUT P2, RZ, R237, 0xff000000, RZ, 0xc0, !PT ;  /* 0xff000000edff4812 */ /* 0x000fc4000784c0ff */
[----:B------:R-:W-:Y:S02]  /*3e60*/  @P4 F2FP.BF16.F32.PACK_AB R232, RZ, R232 ;  /* 0x000000e8ffe8423e */ /* 0x000fe400000010ff */
[----:B------:R-:W-:-:S03]  /*3e70*/  @!P5 FSEL R236, R39, RZ, P6 ;  /* 0x000000ff27ecd208 */ /* 0x000fc60003000000 */
[----:B-1----:R-:W1:Y:S01]  /*3e80*/  @P4 LDC.64 R168, c[0x0][0x298] ;  /* 0x0000a600ffa84b82 */ /* 0x002e620000000a00 */
[----:B------:R-:W-:Y:S02]  /*3e90*/  @P4 PRMT R164, R241, 0x7610, R164 ;  /* 0x00007610f1a44816 */ /* 0x000fe400000000a4 */
[----:B------:R-:W-:Y:S02]  /*3ea0*/  @P4 PRMT R165, R244, 0x7610, R165 ;  /* 0x00007610f4a54816 */ /* 0x000fe400000000a5 */
[----:B------:R-:W-:Y:S02]  /*3eb0*/  @P4 PRMT R164, R164, 0x5410, R239 ;  /* 0x00005410a4a44816 */ /* 0x000fe400000000ef */
[----:B------:R-:W-:Y:S02]  /*3ec0*/  @P4 PRMT R165, R165, 0x5410, R202 ;  /* 0x00005410a5a54816 */ /* 0x000fe400000000ca */
[----:B------:R-:W-:Y:S01]  /*3ed0*/  @P4 PRMT R166, R203, 0x7610, R166 ;  /* 0x00007610cba64816 */ /* 0x000fe200000000a6 */
[----:B-1----:R-:W-:-:S04]  /*3ee0*/  @P4 FMUL.FTZ R169, R233, R169 ;  /* 0x000000a9e9a94220 */ /* 0x002fc80000410000 */
[----:B------:R-:W-:Y:S01]  /*3ef0*/  @P4 FMUL.FTZ R168, R169, R168 ;  /* 0x000000a8a9a84220 */ /* 0x000fe20000410000 */
[----:B0-23--:R-:W-:Y:S06]  /*3f00*/  @!P5 BRA `(.L_x_6662) ;  /* 0x000000000018d947 */ /* 0x00dfec0003800000 */
[----:B------:R-:W-:Y:S01]  /*3f10*/  ISETP.NE.U32.AND P6, PT, R227, RZ, PT ;  /* 0x000000ffe300720c */ /* 0x000fe20003fc5070 */
[----:B------:R-:W-:-:S03]  /*3f20*/  FFMA.FTZ R169, R182, R228, R229 ;  /* 0x000000e4b6a97223 */ /* 0x000fc600000100e5 */
[----:B------:R-:W-:Y:S01]  /*3f30*/  ISETP.NE.AND.EX P6, PT, R226, RZ, PT, P6 ;  /* 0x000000ffe200720c */ /* 0x000fe20003fc5360 */
[----:B------:R-:W-:-:S04]  /*3f40*/  FADD.FTZ R202, R8, -R169 ;  /* 0x800000a908ca7221 */ /* 0x000fc80000010000 */
[----:B------:R-:W-:-:S08]  /*3f50*/  FMUL.FTZ R236, R225, R202 ;  /* 0x000000cae1ec7220 */ /* 0x000fd00000410000 */
[----:B------:R-:W-:-:S07]  /*3f60*/  @P6 FADD.FTZ R236, R39, R236 ;  /* 0x000000ec27ec6221 */ /* 0x000fce0000010000 */
.L_x_6662:
[----:B------:R-:W-:Y:S05]  /*3f70*/  BSYNC B1 ;  /* 0x0000000000017941 */ /* 0x000fea0003800000 */
.L_x_6661:
[----:B------:R-:W-:Y:S01]  /*3f80*/  @P4 FMUL.FTZ R171, R236, R171 ;  /* 0x000000abecab4220 */ /* 0x000fe20000410000 */
[----:B------:R-:W-:Y:S01]  /*3f90*/  @P4 FSEL R168, R168, RZ, P3 ;  /* 0x000000ffa8a84208 */ /* 0x000fe20001800000 */
[----:B------:R-:W-:Y:S01]  /*3fa0*/  @P1 IMAD.WIDE.U32 R198, R231, 0x20, R198 ;  /* 0x00000020e7c61825 */ /* 0x000fe200078e00c6 */
[----:B------:R-:W-:-:S03]  /*3fb0*/  @P4 IADD3 R231, R230, 0x40, RZ ;  /* 0x00000040e6e74810 */ /* 0x000fc60007ffe0ff */
[----:B------:R-:W-:Y:S01]  /*3fc0*/  @P4 FMUL.FTZ R203, R171, R170 ;  /* 0x000000aaabcb4220 */ /* 0x000fe20000410000 */
[----:B------:R-:W-:Y:S01]  /*3fd0*/  @P4 F2FP.BF16.F32.PACK_AB R202, RZ, R168 ;  /* 0x000000a8ffca423e */ /* 0x000fe200000010ff */
[----:B------:R-:W-:Y:S01]  /*3fe0*/  BSSY B1, `(.L_x_6663) ;  /* 0x000002f000017945 */ /* 0x000fe20003800000 */
[----:B------:R-:W-:Y:S01]  /*3ff0*/  SEL R170, R173, R158, P0 ;  /* 0x0000009eadaa7207 */ /* 0x000fe20000000000 */
[----:B------:R-:W-:Y:S01]  /*4000*/  @P4 IMAD.WIDE.U32 R196, R231, 0x10, R196 ;  /* 0x00000010e7c44825 */ /* 0x000fe200078e00c4 */
[----:B------:R-:W-:Y:S02]  /*4010*/  @P4 FSEL R203, R203, RZ, P2 ;  /* 0x000000ffcbcb4208 */ /* 0x000fe40001000000 */
[----:B------:R-:W-:Y:S02]  /*4020*/  @P4 PRMT R167, R202, 0x7610, R167 ;  /* 0x00007610caa74816 */ /* 0x000fe400000000a7 */
[----:B------:R-:W-:Y:S02]  /*4030*/  @P4 F2FP.BF16.F32.PACK_AB R203, RZ, R203 ;  /* 0x000000cbffcb423e */ /* 0x000fe400000010ff */
[----:B------:R-:W-:-:S02]  /*4040*/  SEL R171, R172, R159, P0 ;  /* 0x0000009facab7207 */ /* 0x000fc40000000000 */
[----:B------:R-:W-:Y:S02]  /*4050*/  SEL R172, R175, R160, P0 ;  /* 0x000000a0afac7207 */ /* 0x000fe40000000000 */
[----:B------:R-:W-:Y:S02]  /*4060*/  SEL R173, R174, R161, P0 ;  /* 0x000000a1aead7207 */ /* 0x000fe40000000000 */
[----:B------:R-:W-:Y:S02]  /*4070*/  SEL R168, R201, R156, P0 ;  /* 0x0000009cc9a87207 */ /* 0x000fe40000000000 */
[----:B------:R-:W-:Y:S02]  /*4080*/  SEL R169, R200, R157, P0 ;  /* 0x0000009dc8a97207 */ /* 0x000fe40000000000 */
[----:B------:R-:W-:Y:S01]  /*4090*/  SEL R174, R233, R162, P0 ;  /* 0x000000a2e9ae7207 */ /* 0x000fe20000000000 */
[----:B------:R-:W0:Y:S01]  /*40a0*/  @P4 LDC.64 R200, c[0x0][0x298] ;  /* 0x0000a600ffc84b82 */ /* 0x000e220000000a00 */
[----:B------:R-:W-:Y:S01]  /*40b0*/  SEL R175, R236, R163, P0 ;  /* 0x000000a3ecaf7207 */ /* 0x000fe20000000000 */
[----:B------:R1:W-:Y:S01]  /*40c0*/  @P1 STG.E.128 desc[UR4][R198.64], R168 ;  /* 0x000000a8c6001986 */ /* 0x0003e2000c101d04 */
[----:B------:R-:W-:-:S02]  /*40d0*/  @P4 PRMT R166, R166, 0x5410, R232 ;  /* 0x00005410a6a64816 */ /* 0x000fc400000000e8 */
[----:B------:R-:W-:Y:S01]  /*40e0*/  @P4 PRMT R167, R167, 0x5410, R203 ;  /* 0x00005410a7a74816 */ /* 0x000fe200000000cb */
[----:B------:R2:W-:Y:S01]  /*40f0*/  @P1 STG.E.128 desc[UR4][R198.64+0x10], R172 ;  /* 0x000010acc6001986 */ /* 0x0005e2000c101d04 */
[C---:B------:R-:W-:Y:S02]  /*4100*/  @!P5 ISETP.NE.U32.AND P2, PT, R227.reuse, RZ, PT ;  /* 0x000000ffe300d20c */ /* 0x040fe40003f45070 */
[C---:B------:R-:W-:Y:S01]  /*4110*/  @!P5 ISETP.NE.U32.AND P6, PT, R227.reuse, RZ, PT ;  /* 0x000000ffe300d20c */ /* 0x040fe20003fc5070 */
[----:B------:R3:W-:Y:S01]  /*4120*/  @P4 STG.E.128 desc[UR4][R196.64], R164 ;  /* 0x000000a4c4004986 */ /* 0x0007e2000c101d04 */
[C---:B------:R-:W-:Y:S02]  /*4130*/  @!P5 ISETP.NE.AND.EX P2, PT, R226.reuse, RZ, PT, P2 ;  /* 0x000000ffe200d20c */ /* 0x040fe40003f45320 */
[----:B------:R-:W-:Y:S02]  /*4140*/  @!P5 ISETP.NE.U32.AND P3, PT, R227, RZ, PT ;  /* 0x000000ffe300d20c */ /* 0x000fe40003f65070 */
[----:B------:R-:W-:-:S02]  /*4150*/  @!P5 ISETP.NE.AND.EX P6, PT, R226, RZ, PT, P6 ;  /* 0x000000ffe200d20c */ /* 0x000fc40003fc5360 */
[----:B------:R-:W-:Y:S02]  /*4160*/  @!P5 FSEL R232, R33, RZ, P2 ;  /* 0x000000ff21e8d208 */ /* 0x000fe40001000000 */
[C---:B------:R-:W-:Y:S01]  /*4170*/  @!P5 ISETP.NE.U32.AND P2, PT, R227.reuse, RZ, PT ;  /* 0x000000ffe300d20c */ /* 0x040fe20003f45070 */
[----:B-1----:R-:W1:Y:S01]  /*4180*/  @P4 LDC.64 R168, c[0x0][0x298] ;  /* 0x0000a600ffa84b82 */ /* 0x002e620000000a00 */
[----:B------:R-:W-:Y:S02]  /*4190*/  @!P5 ISETP.NE.AND.EX P3, PT, R226, RZ, PT, P3 ;  /* 0x000000ffe200d20c */ /* 0x000fe40003f65330 */
[----:B------:R-:W-:Y:S02]  /*41a0*/  @!P5 FSEL R203, R32, RZ, P6 ;  /* 0x000000ff20cbd208 */ /* 0x000fe40003000000 */
[----:B------:R-:W-:Y:S02]  /*41b0*/  @!P5 ISETP.NE.U32.AND P6, PT, R227, RZ, PT ;  /* 0x000000ffe300d20c */ /* 0x000fe40003fc5070 */
[----:B------:R-:W-:Y:S01]  /*41c0*/  @!P5 ISETP.NE.AND.EX P2, PT, R226, RZ, PT, P2 ;  /* 0x000000ffe200d20c */ /* 0x000fe20003f45320 */
[----:B------:R-:W4:Y:S01]  /*41d0*/  @P4 LDC.64 R170, c[0x0][0x298] ;  /* 0x0000a600ffaa4b82 */ /* 0x000f220000000a00 */
[----:B------:R-:W-:-:S02]  /*41e0*/  @!P5 FSEL R231, R34, RZ, P3 ;  /* 0x000000ff22e7d208 */ /* 0x000fc40001800000 */
[----:B------:R-:W-:Y:S02]  /*41f0*/  @P4 LOP3.LUT P3, RZ, R224, 0xff, RZ, 0xc0, !PT ;  /* 0x000000ffe0ff4812 */ /* 0x000fe4000786c0ff */
[----:B------:R-:W-:Y:S02]  /*4200*/  @!P5 ISETP.NE.AND.EX P6, PT, R226, RZ, PT, P6 ;  /* 0x000000ffe200d20c */ /* 0x000fe40003fc5360 */
[----:B------:R-:W-:Y:S01]  /*4210*/  @!P5 FSEL R202, R35, RZ, P2 ;  /* 0x000000ff23cad208 */ /* 0x000fe20001000000 */
[----:B--2---:R-:W2:Y:S08]  /*4220*/  @P4 LDC.64 R172, c[0x0][0x298] ;  /* 0x0000a600ffac4b82 */ /* 0x004eb00000000a00 */
[----:B------:R-:W0:Y:S08]  /*4230*/  @P4 LDC.64 R174, c[0x0][0x298] ;  /* 0x0000a600ffae4b82 */ /* 0x000e300000000a00 */
[----:B---3--:R-:W3:Y:S08]  /*4240*/  @P4 LDC.64 R196, c[0x0][0x298] ;  /* 0x0000a600ffc44b82 */ /* 0x008ef00000000a00 */
[----:B------:R-:W0:Y:S01]  /*4250*/  @P4 LDC.64 R198, c[0x0][0x298] ;  /* 0x0000a600ffc64b82 */ /* 0x000e220000000a00 */
[----:B------:R-:W-:Y:S05]  /*4260*/  @!P5 BRA `(.L_x_6664) ;  /* 0x000000000018d947 */ /* 0x000fea0003800000 */
[----:B------:R-:W-:Y:S01]  /*4270*/  ISETP.NE.U32.AND P2, PT, R227, RZ, PT ;  /* 0x000000ffe300720c */ /* 0x000fe20003f45070 */
[----:B------:R-:W-:-:S03]  /*4280*/  FFMA.FTZ R224, R181, R228, R229 ;  /* 0x000000e4b5e07223 */ /* 0x000fc600000100e5 */
[----:B------:R-:W-:Y:S01]  /*4290*/  ISETP.NE.AND.EX P2, PT, R226, RZ, PT, P2 ;  /* 0x000000ffe200720c */ /* 0x000fe20003f45320 */
[----:B------:R-:W-:-:S04]  /*42a0*/  FADD.FTZ R224, R17, -R224 ;  /* 0x800000e011e07221 */ /* 0x000fc80000010000 */
[----:B------:R-:W-:-:S08]  /*42b0*/  FMUL.FTZ R203, R225, R224 ;  /* 0x000000e0e1cb7220 */ /* 0x000fd00000410000 */
[----:B------:R-:W-:-:S07]  /*42c0*/  @P2 FADD.FTZ R203, R32, R203 ;  /* 0x000000cb20cb2221 */ /* 0x000fce0000010000 */
.L_x_6664:
[----:B------:R-:W-:Y:S05]  /*42d0*/  BSYNC B1 ;  /* 0x0000000000017941 */ /* 0x000fea0003800000 */
.L_x_6663:
        /* <DEDUP_REMOVED lines=8> */
.L_x_6666:
[----:B------:R-:W-:Y:S05]  /*4360*/  BSYNC B1 ;  /* 0x0000000000017941 */ /* 0x000fea0003800000 */
.L_x_6665:
[----:B------:R-:W-:Y:S01]  /*4370*/  @!P5 ISETP.NE.U32.AND P2, PT, R227, RZ, PT ;  /* 0x000000ffe300d20c */ /* 0x000fe20003f45070 */
[----:B-1----:R-:W-:Y:S01]  /*4380*/  @P4 FMUL.FTZ R169, R203, R169 ;  /* 0x000000a9cba94220 */ /* 0x002fe20000410000 */
[----:B----4-:R-:W-:Y:S01]  /*4390*/  @P4 FMUL.FTZ R171, R232, R171 ;  /* 0x000000abe8ab4220 */ /* 0x010fe20000410000 */
        /* <DEDUP_REMOVED lines=14> */
.L_x_6668:
[----:B------:R-:W-:Y:S05]  /*4480*/  BSYNC B1 ;  /* 0x0000000000017941 */ /* 0x000fea0003800000 */
.L_x_6667:
[----:B------:R-:W-:Y:S01]  /*4490*/  BSSY B1, `(.L_x_6669) ;  /* 0x0000009000017945 */ /* 0x000fe20003800000 */
[----:B--2---:R-:W-:-:S03]  /*44a0*/  @P4 FMUL.FTZ R173, R231, R173 ;  /* 0x000000ade7ad4220 */ /* 0x004fc60000410000 */
[----:B------:R-:W-:Y:S05]  /*44b0*/  @!P5 BRA `(.L_x_6670) ;  /* 0x000000000018d947 */ /* 0x000fea0003800000 */
[----:B------:R-:W-:Y:S01]  /*44c0*/  ISETP.NE.U32.AND P2, PT, R227, RZ, PT ;  /* 0x000000ffe300720c */ /* 0x000fe20003f45070 */
[----:B------:R-:W-:-:S03]  /*44d0*/  FFMA.FTZ R202, R178, R228, R229 ;  /* 0x000000e4b2ca7223 */ /* 0x000fc600000100e5 */
[----:B------:R-:W-:Y:S01]  /*44e0*/  ISETP.NE.AND.EX P2, PT, R226, RZ, PT, P2 ;  /* 0x000000ffe200720c */ /* 0x000fe20003f45320 */
[----:B------:R-:W-:-:S04]  /*44f0*/  FADD.FTZ R202, R5, -R202 ;  /* 0x800000ca05ca7221 */ /* 0x000fc80000010000 */
[----:B------:R-:W-:-:S08]  /*4500*/  FMUL.FTZ R202, R225, R202 ;  /* 0x000000cae1ca7220 */ /* 0x000fd00000410000 */
[----:B------:R-:W-:-:S07]  /*4510*/  @P2 FADD.FTZ R202, R35, R202 ;  /* 0x000000ca23ca2221 */ /* 0x000fce0000010000 */
.L_x_6670:
[----:B------:R-:W-:Y:S05]  /*4520*/  BSYNC B1 ;  /* 0x0000000000017941 */ /* 0x000fea0003800000 */
.L_x_6669:
        /* <DEDUP_REMOVED lines=8> */
.L_x_6672:
[----:B------:R-:W-:Y:S05]  /*45b0*/  BSYNC B1 ;  /* 0x0000000000017941 */ /* 0x000fea0003800000 */
.L_x_6671:
        /* <DEDUP_REMOVED lines=8> */
.L_x_6674:
[----:B------:R-:W-:Y:S05]  /*4640*/  BSYNC B1 ;  /* 0x0000000000017941 */ /* 0x000fea0003800000 */
.L_x_6673:
[----:B------:R-:W-:Y:S01]  /*4650*/  @!P5 ISETP.NE.U32.AND P2, PT, R227, RZ, PT ;  /* 0x000000ffe300d20c */ /* 0x000fe20003f45070 */
[----:B0-----:R-:W-:Y:S01]  /*4660*/  @P4 FMUL.FTZ R175, R202, R175 ;  /* 0x000000afcaaf4220 */ /* 0x001fe20000410000 */
[----:B---3--:R-:W-:Y:S01]  /*4670*/  @P4 FMUL.FTZ R197, R233, R197 ;  /* 0x000000c5e9c54220 */ /* 0x008fe20000410000 */
[----:B------:R-:W-:Y:S01]  /*4680*/  BSSY B1, `(.L_x_6675) ;  /* 0x000000e000017945 */ /* 0x000fe20003800000 */
[----:B------:R-:W-:Y:S01]  /*4690*/  @!P5 ISETP.NE.AND.EX P2, PT, R226, RZ, PT, P2 ;  /* 0x000000ffe200d20c */ /* 0x000fe20003f45320 */
[----:B------:R-:W-:Y:S01]  /*46a0*/  @P4 FMUL.FTZ R172, R173, R172 ;  /* 0x000000acadac4220 */ /* 0x000fe20000410000 */
[----:B------:R-:W-:Y:S01]  /*46b0*/  @P4 FMUL.FTZ R174, R175, R174 ;  /* 0x000000aeafae4220 */ /* 0x000fe20000410000 */
[----:B------:R-:W-:Y:S01]  /*46c0*/  @P4 FMUL.FTZ R196, R197, R196 ;  /* 0x000000c4c5c44220 */ /* 0x000fe20000410000 */
[----:B------:R-:W-:Y:S01]  /*46d0*/  @P4 FMUL.FTZ R199, R168, R199 ;  /* 0x000000c7a8c74220 */ /* 0x000fe20000410000 */
        /* <DEDUP_REMOVED lines=8> */
.L_x_6676:
[----:B------:R-:W-:Y:S05]  /*4760*/  BSYNC B1 ;  /* 0x0000000000017941 */ /* 0x000fea0003800000 */
.L_x_6675:
        /* <DEDUP_REMOVED lines=14> */
[----:B------:R-:W-:Y:S02]  /*4850*/  @P4 F2FP.BF16.F32.PACK_AB R172, RZ, R172 ;  /* 0x000000acffac423e */ /* 0x000fe400000010ff */
[----:B------:R-:W-:-:S02]  /*4860*/  @P4 FSEL R200, R200, RZ, P2 ;  /* 0x000000ffc8c84208 */ /* 0x000fc40001000000 */
[----:B------:R-:W-:Y:S02]  /*4870*/  @P4 F2FP.BF16.F32.PACK_AB R169, RZ, R169 ;  /* 0x000000a9ffa9423e */ /* 0x000fe400000010ff */
[----:B------:R-:W-:Y:S02]  /*4880*/  @P4 FSEL R198, R198, RZ, P6 ;  /* 0x000000ffc6c64208 */ /* 0x000fe40003000000 */
[----:B------:R-:W-:Y:S02]  /*4890*/  @P4 F2FP.BF16.F32.PACK_AB R196, RZ, R196 ;  /* 0x000000c4ffc4423e */ /* 0x000fe400000010ff */
[----:B------:R-:W-:Y:S02]  /*48a0*/  @!P5 ISETP.NE.U32.AND P2, PT, R227, RZ, PT ;  /* 0x000000ffe300d20c */ /* 0x000fe40003f45070 */
[----:B------:R-:W-:Y:S02]  /*48b0*/  @P4 F2FP.BF16.F32.PACK_AB R174, RZ, R174 ;  /* 0x000000aeffae423e */ /* 0x000fe400000010ff */
[----:B------:R-:W-:-:S02]  /*48c0*/  @P4 PRMT R165, R172, 0x7610, R165 ;  /* 0x00007610aca54816 */ /* 0x000fc400000000a5 */
[----:B------:R-:W-:Y:S02]  /*48d0*/  @P4 F2FP.BF16.F32.PACK_AB R170, RZ, R170 ;  /* 0x000000aaffaa423e */ /* 0x000fe400000010ff */
[----:B------:R-:W-:Y:S02]  /*48e0*/  @P4 F2FP.BF16.F32.PACK_AB R198, RZ, R198 ;  /* 0x000000c6ffc6423e */ /* 0x000fe400000010ff */
[----:B------:R-:W-:Y:S02]  /*48f0*/  @P4 F2FP.BF16.F32.PACK_AB R200, RZ, R200 ;  /* 0x000000c8ffc8423e */ /* 0x000fe400000010ff */
[----:B------:R-:W-:Y:S02]  /*4900*/  @!P5 ISETP.NE.AND.EX P2, PT, R226, RZ, PT, P2 ;  /* 0x000000ffe200d20c */ /* 0x000fe40003f45320 */
[----:B------:R-:W-:Y:S02]  /*4910*/  @P4 PRMT R164, R169, 0x7610, R164 ;  /* 0x00007610a9a44816 */ /* 0x000fe400000000a4 */
[----:B------:R-:W-:-:S02]  /*4920*/  @P4 PRMT R166, R196, 0x7610, R166 ;  /* 0x00007610c4a64816 */ /* 0x000fc400000000a6 */
[----:B------:R-:W-:Y:S02]  /*4930*/  @P4 PRMT R165, R165, 0x5410, R174 ;  /* 0x00005410a5a54816 */ /* 0x000fe400000000ae */
[----:B------:R-:W-:Y:S02]  /*4940*/  SEL R156, R203, R156, P0 ;  /* 0x0000009ccb9c7207 */ /* 0x000fe40000000000 */
[----:B------:R-:W-:Y:S02]  /*4950*/  SEL R157, R232, R157, P0 ;  /* 0x0000009de89d7207 */ /* 0x000fe40000000000 */
[----:B------:R-:W-:Y:S02]  /*4960*/  SEL R158, R231, R158, P0 ;  /* 0x0000009ee79e7207 */ /* 0x000fe40000000000 */
[----:B------:R-:W-:Y:S02]  /*4970*/  SEL R159, R202, R159, P0 ;  /* 0x0000009fca9f7207 */ /* 0x000fe40000000000 */
[----:B------:R-:W-:-:S02]  /*4980*/  SEL R160, R233, R160, P0 ;  /* 0x000000a0e9a07207 */ /* 0x000fc40000000000 */
[----:B------:R-:W-:Y:S02]  /*4990*/  SEL R161, R168, R161, P0 ;  /* 0x000000a1a8a17207 */ /* 0x000fe40000000000 */
[----:B------:R-:W-:Y:S02]  /*49a0*/  SEL R162, R171, R162, P0 ;  /* 0x000000a2aba27207 */ /* 0x000fe40000000000 */
        /* <DEDUP_REMOVED lines=11> */
.L_x_6678:
[----:B------:R-:W-:Y:S05]  /*4a60*/  BSYNC B1 ;  /* 0x0000000000017941 */ /* 0x000fea0003800000 */
.L_x_6677:
        /* <DEDUP_REMOVED lines=17> */
[----:B0-----:R-:W-:-:S04]  /*4b80*/  LEA R223, R168, R223, 0x2 ;  /* 0x000000dfa8df7211 */ /* 0x001fc800078e10ff */
[----:B------:R-:W-:-:S13]  /*4b90*/  ISETP.GE.AND P0, PT, R223, R169, PT ;  /* 0x000000a9df00720c */ /* 0x000fda0003f06270 */
[----:B-1----:R-:W-:Y:S05]  /*4ba0*/  @!P0 BRA `(.L_x_6679) ;  /* 0xffffffb800808947 */ /* 0x002fea000383ffff */
.L_x_6610:
[----:B------:R-:W-:Y:S05]  /*4bb0*/  BSYNC B0 ;  /* 0x0000000000007941 */ /* 0x000fea0003800000 */
.L_x_6608:
        /* <DEDUP_REMOVED lines=12> */
[-C--:B------:R-:W-:Y:S01]  /*4c80*/  LEA R6, R40, R3.reuse, 0x2 ;  /* 0x0000000328067211 */ /* 0x080fe200078e10ff */
[----:B--2---:R-:W-:Y:S01]  /*4c90*/  IMAD R37, R35, UR6, RZ ;  /* 0x0000000623257c24 */ /* 0x004fe2000f8e02ff */
[----:B------:R-:W-:Y:S01]  /*4ca0*/  LEA R0, R0, R3, 0x5 ;  /* 0x0000000300007211 */ /* 0x000fe200078e28ff */
[----:B------:R-:W-:-:S03]  /*4cb0*/  ULDC.64 UR6, c[0x0][0x2d8] ;  /* 0x0000b60000067ab9 */ /* 0x000fc60000000a00 */
        /* <DEDUP_REMOVED lines=71> */
[----:B-----5:R-:W-:Y:S01]  /*5130*/  FADD.FTZ R13, R5, R30 ;  /* 0x0000001e050d7221 */ /* 0x020fe20000010000 */
[----:B------:R-:W-:-:S02]  /*5140*/  IADD3.X R5, RZ, RZ, RZ, P0, !PT ;  /* 0x000000ffff057210 */ /* 0x000fc400007fe4ff */
[----:B------:R-:W-:Y:S01]  /*5150*/  IADD3 R2, P0, R4, UR6, RZ ;  /* 0x0000000604027c10 */ /* 0x000fe2000ff1e0ff */
[----:B------:R-:W-:Y:S01]  /*5160*/  STS.128 [R0], R92 ;  /* 0x0000005c00007388 */ /* 0x000fe20000000c00 */
[----:B------:R-:W-:Y:S01]  /*5170*/  SHF.L.U64.HI R5, R40, 0x2, R5 ;  /* 0x0000000228057819 */ /* 0x000fe20000010205 */
[----:B------:R-:W-:Y:S01]  /*5180*/  FADD.FTZ R7, R7, R32 ;  /* 0x0000002007077221 */ /* 0x000fe20000010000 */
[----:B------:R-:W-:Y:S01]  /*5190*/  IADD3 R4, P1, R4, UR10, RZ ;  /* 0x0000000a04047c10 */ /* 0x000fe2000ff3e0ff */
        /* <DEDUP_REMOVED lines=28> */
[----:B------:R-:W-:Y:S01]  /*5360*/  LDS R17, [R6+0x1800] ;  /* 0x0018000006117984 */ /* 0x000fe20000000800 */
[----:B----4-:R-:W-:-:S03]  /*5370*/  FADD.FTZ R36, RZ, R36 ;  /* 0x00000024ff247221 */ /* 0x010fc60000010000 */
[----:B------:R-:W3:Y:S01]  /*5380*/  LDS R0, [R6+0x800] ;  /* 0x0008000006007984 */ /* 0x000ee20000000800 */
[----:B-----5:R-:W-:-:S03]  /*5390*/  FADD.FTZ R35, R35, R12 ;  /* 0x0000000c23237221 */ /* 0x020fc60000010000 */
[----:B------:R-:W4:Y:S01]  /*53a0*/  LDS R47, [R6+0x3200] ;  /* 0x00320000062f7984 */ /* 0x000f220000000800 */
[----:B------:R-:W-:-:S03]  /*53b0*/  FADD.FTZ R36, R36, R37 ;  /* 0x0000002524247221 */ /* 0x000fc60000010000 */
[----:B------:R-:W5:Y:S01]  /*53c0*/  LDS R12, [R6+0xc00] ;  /* 0x000c0000060c7984 */ /* 0x000f620000000800 */
[----:B------:R-:W-:-:S03]  /*53d0*/  FADD.FTZ R8, RZ, R8 ;  /* 0x00000008ff087221 */ /* 0x000fc60000010000 */
[----:B------:R-:W5:Y:S01]  /*53e0*/  LDS R25, [R6+0x2600] ;  /* 0x0026000006197984 */ /* 0x000f620000000800 */
[----:B------:R-:W-:-:S03]  /*53f0*/  FADD.FTZ R36, R36, R3 ;  /* 0x0000000324247221 */ /* 0x000fc60000010000 */
[----:B------:R-:W5:Y:S01]  /*5400*/  LDS R19, [R6+0x1a00] ;  /* 0x001a000006137984 */ /* 0x000f620000000800 */
[C---:B------:R-:W-:Y:S01]  /*5410*/  IADD3.X R3, R5.reuse, UR7, RZ, P0, !PT ;  /* 0x0000000705037c10 */ /* 0x040fe200087fe4ff */
[----:B------:R-:W-:Y:S02]  /*5420*/  FADD.FTZ R8, R8, R15 ;  /* 0x0000000f08087221 */ /* 0x000fe40000010000 */
        /* <DEDUP_REMOVED lines=10> */
[----:B---3--:R-:W-:-:S03]  /*54d0*/  FADD.FTZ R0, RZ, R0 ;  /* 0x00000000ff007221 */ /* 0x008fc60000010000 */
[----:B------:R-:W3:Y:S01]  /*54e0*/  LDS R23, [R6+0x1e00] ;  /* 0x001e000006177984 */ /* 0x000ee20000000800 */
[----:B------:R-:W-:Y:S01]  /*54f0*/  FADD.FTZ R0, R0, R17 ;  /* 0x0000001100007221 */ /* 0x000fe20000010000 */
[----:B----4-:R-:W-:Y:S02]  /*5500*/  FADD.FTZ R47, R36, R47 ;  /* 0x0000002f242f7221 */ /* 0x010fe40000010000 */
[----:B------:R-:W4:Y:S01]  /*5510*/  LDS R53, [R6+0x3800] ;  /* 0x0038000006357984 */ /* 0x000f220000000800 */
[----:B-----5:R-:W-:-:S03]  /*5520*/  FADD.FTZ R12, RZ, R12 ;  /* 0x0000000cff0c7221 */ /* 0x020fc60000010000 */
        /* <DEDUP_REMOVED lines=14> */
[----:B------:R-:W-:-:S03]  /*5610*/  FADD.FTZ R10, R10, R41 ;  /* 0x000000290a0a7221 */ /* 0x000fc60000010000 */
        /* <DEDUP_REMOVED lines=22> */
.L_x_6614:
[----:B------:R-:W-:Y:S01]  /*5780*/  HFMA2.MMA R230, -RZ, RZ, 0, 5.9604644775390625e-08 ;  /* 0x00000001ffe67435 */ /* 0x000fe200000001ff */
[----:B------:R-:W-:Y:S01]  /*5790*/  BSSY B1, `(.L_x_6680) ;  /* 0x0000007000017945 */ /* 0x000fe20003800000 */
[----:B------:R-:W-:Y:S01]  /*57a0*/  MOV R229, R172 ;  /* 0x000000ac00e57202 */ /* 0x000fe20000000f00 */
[----:B------:R-:W-:Y:S01]  /*57b0*/  IMAD.MOV.U32 R228, RZ, RZ, -0x1 ;  /* 0xffffffffffe47424 */ /* 0x000fe200078e00ff */
[----:B------:R-:W-:-:S07]  /*57c0*/  MOV R243, 0x1f ;  /* 0x0000001f00f37802 */ /* 0x000fce0000000f00 */
[----:B------:R-:W-:Y:S05]  /*57d0*/  WARPSYNC.COLLECTIVE R228, `(.L_x_6681) ;  /* 0x00000000e4087348 */ /* 0x000fea0003c00000 */
[----:B------:R0:W1:Y:S02]  /*57e0*/  SHFL.BFLY P0, R198, R229, R230, R243 ;  /* 0x0c0000e6e5c67389 */ /* 0x00006400000000f3 */
[----:B01----:R-:W-:Y:S01]  /*57f0*/  ENDCOLLECTIVE ;  /* 0x000000000000791b */ /* 0x003fe20003800000 */
.L_x_6681:
[----:B------:R-:W-:Y:S05]  /*5800*/  BSYNC B1 ;  /* 0x0000000000017941 */ /* 0x000fea0003800000 */
.L_x_6680:
        /* <DEDUP_REMOVED lines=8> */
.L_x_6682:
[----:B------:R-:W-:Y:S01]  /*5890*/  FADD.FTZ R169, R169, R172 ;  /* 0x000000aca9a97221 */ /* 0x000fe20000010000 */
[----:B------:R-:W-:-:S04]  /*58a0*/  HFMA2.MMA R230, -RZ, RZ, 0, 1.1920928955078125e-07 ;  /* 0x00000002ffe67435 */ /* 0x000fc800000001ff */
[----:B------:R-:W-:Y:S02]  /*58b0*/  MOV R229, R169 ;  /* 0x000000a900e57202 */ /* 0x000fe40000000f00 */
[----:B------:R-:W-:-:S07]  /*58c0*/  MOV R168, R198 ;  /* 0x000000c600a87202 */ /* 0x000fce0000000f00 */
[----:B------:R-:W-:Y:S05]  /*58d0*/  WARPSYNC.COLLECTIVE R228, `(.L_x_6683) ;  /* 0x00000000e4087348 */ /* 0x000fea0003c00000 */
[----:B------:R0:W1:Y:S02]  /*58e0*/  SHFL.BFLY P0, R198, R229, R230, R243 ;  /* 0x0c0000e6e5c67389 */ /* 0x00006400000000f3 */
[----:B01----:R-:W-:Y:S01]  /*58f0*/  ENDCOLLECTIVE ;  /* 0x000000000000791b */ /* 0x003fe20003800000 */
.L_x_6683:
[----:B------:R-:W-:-:S05]  /*5900*/  FADD.FTZ R168, R168, R171 ;  /* 0x000000aba8a87221 */ /* 0x000fca0000010000 */
[----:B------:R-:W-:Y:S02]  /*5910*/  MOV R229, R168 ;  /* 0x000000a800e57202 */ /* 0x000fe40000000f00 */
[----:B------:R-:W-:-:S07]  /*5920*/  MOV R174, R198 ;  /* 0x000000c600ae7202 */ /* 0x000fce0000000f00 */
[----:B------:R-:W-:Y:S05]  /*5930*/  WARPSYNC.COLLECTIVE R228, `(.L_x_6684) ;  /* 0x00000000e4087348 */ /* 0x000fea0003c00000 */
[----:B------:R0:W1:Y:S02]  /*5940*/  SHFL.BFLY P0, R198, R229, R230, R243 ;  /* 0x0c0000e6e5c67389 */ /* 0x00006400000000f3 */
[----:B01----:R-:W-:Y:S01]  /*5950*/  ENDCOLLECTIVE ;  /* 0x000000000000791b */ /* 0x003fe20003800000 */
.L_x_6684:
[----:B------:R-:W-:-:S05]  /*5960*/  FADD.FTZ R174, R169, R174 ;  /* 0x000000aea9ae7221 */ /* 0x000fca0000010000 */
[----:B------:R-:W-:Y:S01]  /*5970*/  MOV R229, R174 ;  /* 0x000000ae00e57202 */ /* 0x000fe20000000f00 */
[----:B------:R-:W-:Y:S01]  /*5980*/  IMAD.MOV.U32 R230, RZ, RZ, 0x4 ;  /* 0x00000004ffe67424 */ /* 0x000fe200078e00ff */
[----:B------:R-:W-:-:S07]  /*5990*/  MOV R175, R198 ;  /* 0x000000c600af7202 */ /* 0x000fce0000000f00 */
[----:B------:R-:W-:Y:S05]  /*59a0*/  WARPSYNC.COLLECTIVE R228, `(.L_x_6685) ;  /* 0x00000000e4087348 */ /* 0x000fea0003c00000 */
[----:B------:R0:W1:Y:S02]  /*59b0*/  SHFL.BFLY P0, R198, R229, R230, R243 ;  /* 0x0c0000e6e5c67389 */ /* 0x00006400000000f3 */
[----:B01----:R-:W-:Y:S01]  /*59c0*/  ENDCOLLECTIVE ;  /* 0x000000000000791b */ /* 0x003fe20003800000 */
.L_x_6685:
[----:B------:R-:W-:-:S05]  /*59d0*/  FADD.FTZ R175, R168, R175 ;  /* 0x000000afa8af7221 */ /* 0x000fca0000010000 */
[----:B------:R-:W-:Y:S02]  /*59e0*/  MOV R229, R175 ;  /* 0x000000af00e57202 */ /* 0x000fe40000000f00 */
[----:B------:R-:W-:-:S07]  /*59f0*/  MOV R197, R198 ;  /* 0x000000c600c57202 */ /* 0x000fce0000000f00 */
[----:B------:R-:W-:Y:S05]  /*5a00*/  WARPSYNC.COLLECTIVE R228, `(.L_x_6686) ;  /* 0x00000000e4087348 */ /* 0x000fea0003c00000 */
[----:B------:R0:W1:Y:S02]  /*5a10*/  SHFL.BFLY P0, R198, R229, R230, R243 ;  /* 0x0c0000e6e5c67389 */ /* 0x00006400000000f3 */
[----:B01----:R-:W-:Y:S01]  /*5a20*/  ENDCOLLECTIVE ;  /* 0x000000000000791b */ /* 0x003fe20003800000 */
.L_x_6686:
[----:B------:R-:W-:Y:S01]  /*5a30*/  FADD.FTZ R197, R174, R197 ;  /* 0x000000c5aec57221 */ /* 0x000fe20000010000 */
[----:B------:R-:W-:-:S04]  /*5a40*/  HFMA2.MMA R230, -RZ, RZ, 0, 4.76837158203125e-07 ;  /* 0x00000008ffe67435 */ /* 0x000fc800000001ff */
[----:B------:R-:W-:Y:S02]  /*5a50*/  MOV R229, R197 ;  /* 0x000000c500e57202 */ /* 0x000fe40000000f00 */
[----:B------:R-:W-:-:S07]  /*5a60*/  MOV R196, R198 ;  /* 0x000000c600c47202 */ /* 0x000fce0000000f00 */
[----:B------:R-:W-:Y:S05]  /*5a70*/  WARPSYNC.COLLECTIVE R228, `(.L_x_6687) ;  /* 0x00000000e4087348 */ /* 0x000fea0003c00000 */
[----:B------:R0:W1:Y:S02]  /*5a80*/  SHFL.BFLY P0, R198, R229, R230, R243 ;  /* 0x0c0000e6e5c67389 */ /* 0x00006400000000f3 */
[----:B01----:R-:W-:Y:S01]  /*5a90*/  ENDCOLLECTIVE ;  /* 0x000000000000791b */ /* 0x003fe20003800000 */
.L_x_6687:
[----:B------:R-:W-:-:S05]  /*5aa0*/  FADD.FTZ R196, R175, R196 ;  /* 0x000000c4afc47221 */ /* 0x000fca0000010000 */
[----:B------:R-:W-:Y:S02]  /*5ab0*/  MOV R229, R196 ;  /* 0x000000c400e57202 */ /* 0x000fe40000000f00 */
[----:B------:R-:W-:-:S07]  /*5ac0*/  MOV R172, R198 ;  /* 0x000000c600ac7202 */ /* 0x000fce0000000f00 */
[----:B------:R-:W-:Y:S05]  /*5ad0*/  WARPSYNC.COLLECTIVE R228, `(.L_x_6688) ;  /* 0x00000000e4087348 */ /* 0x000fea0003c00000 */
[----:B------:R0:W1:Y:S02]  /*5ae0*/  SHFL.BFLY P0, R198, R229, R230, R243 ;  /* 0x0c0000e6e5c67389 */ /* 0x00006400000000f3 */
[----:B01----:R-:W-:Y:S01]  /*5af0*/  ENDCOLLECTIVE ;  /* 0x000000000000791b */ /* 0x003fe20003800000 */
.L_x_6688:
[----:B------:R-:W-:Y:S01]  /*5b00*/  FADD.FTZ R172, R197, R172 ;  /* 0x000000acc5ac7221 */ /* 0x000fe20000010000 */
[----:B------:R-:W-:-:S04]  /*5b10*/  HFMA2.MMA R230, -RZ, RZ, 0, 9.5367431640625e-07 ;  /* 0x00000010ffe67435 */ /* 0x000fc800000001ff */
[----:B------:R-:W-:Y:S02]  /*5b20*/  MOV R229, R172 ;  /* 0x000000ac00e57202 */ /* 0x000fe40000000f00 */
[----:B------:R-:W-:-:S07]  /*5b30*/  MOV R171, R198 ;  /* 0x000000c600ab7202 */ /* 0x000fce0000000f00 */
[----:B------:R-:W-:Y:S05]  /*5b40*/  WARPSYNC.COLLECTIVE R228, `(.L_x_6689) ;  /* 0x00000000e4087348 */ /* 0x000fea0003c00000 */
[----:B------:R0:W1:Y:S02]  /*5b50*/  SHFL.BFLY P0, R198, R229, R230, R243 ;  /* 0x0c0000e6e5c67389 */ /* 0x00006400000000f3 */
[----:B01----:R-:W-:Y:S01]  /*5b60*/  ENDCOLLECTIVE ;  /* 0x000000000000791b */ /* 0x003fe20003800000 */
.L_x_6689:
[----:B------:R-:W-:-:S05]  /*5b70*/  FADD.FTZ R171, R196, R171 ;  /* 0x000000abc4ab7221 */ /* 0x000fca0000010000 */
[----:B------:R-:W-:Y:S02]  /*5b80*/  MOV R229, R171 ;  /* 0x000000ab00e57202 */ /* 0x000fe40000000f00 */
[----:B------:R-:W-:-:S07]  /*5b90*/  MOV R199, R198 ;  /* 0x000000c600c77202 */ /* 0x000fce0000000f00 */
[----:B------:R-:W-:Y:S05]  /*5ba0*/  WARPSYNC.COLLECTIVE R228, `(.L_x_6690) ;  /* 0x00000000e4087348 */ /* 0x000fea0003c00000 */
[----:B------:R0:W1:Y:S02]  /*5bb0*/  SHFL.BFLY P0, R198, R229, R230, R243 ;  /* 0x0c0000e6e5c67389 */ /* 0x00006400000000f3 */
[----:B01----:R-:W-:Y:S01]  /*5bc0*/  ENDCOLLECTIVE ;  /* 0x000000000000791b */ /* 0x003fe20003800000 */
.L_x_6690:
[----:B------:R-:W-:Y:S05]  /*5bd0*/  BRA `(.L_x_6691) ;  /* 0xffffffc400247947 */ /* 0x000fea000383ffff */
.L_x_6692:
        /* <DEDUP_REMOVED lines=10> */
.L_x_14297:


//--------------------- .text._ZN10layer_norm13ln_bwd_kernelINS_13Kernel_traitsIf13__nv_bfloat16fS2_fjLj1024ELj1ELj4ELj1ELj16ENS_18Kernel_traits_baseILj1024EfS2_fS2_fjLj128EEEEELb1ELb1ELb0ELb0EEEvNS_9BwdParamsE --------------------------
	.section	.text._ZN10layer_norm13ln_bwd_kernelINS_13Kernel_traitsIf13__nv_bfloat16fS2_fjLj1024ELj1ELj4ELj1ELj16ENS_18Kernel_traits_baseILj1024EfS2_fS2_fjLj128EEEEELb1ELb1ELb0ELb0EEEvNS_9BwdParamsE,"ax",@progbits
	.align	128
        .global         _ZN10layer_norm13ln_bwd_kernelINS_13Kernel_traitsIf13__nv_bfloat16fS2_fjLj1024ELj1ELj4ELj1ELj16ENS_18Kernel_traits_baseILj1024EfS2_fS2_fjLj128EEEEELb1ELb1ELb0ELb0EEEvNS_9BwdParamsE
        .type           _ZN10layer_norm13ln_bwd_kernelINS_13Kernel_traitsIf13__nv_bfloat16fS2_fjLj1024ELj1ELj4ELj1ELj16ENS_18Kernel_traits_baseILj1024EfS2_fS2_fjLj128EEEEELb1ELb1ELb0ELb0EEEvNS_9BwdParamsE,@function
        .size           _ZN10layer_norm13ln_bwd_kernelINS_13Kernel_traitsIf13__nv_bfloat16fS2_fjLj1024ELj1ELj4ELj1ELj16ENS_18Kernel_traits_baseILj1024EfS2_fS2_fjLj128EEEEELb1ELb1ELb0ELb0EEEvNS_9BwdParamsE,(.L_x_14298 - _ZN10layer_norm13ln_bwd_kernelINS_13Kernel_traitsIf13__nv_bfloat16fS2_fjLj1024ELj1ELj4ELj1ELj16ENS_18Kernel_traits_baseILj1024EfS2_fS2_fjLj128EEEEELb1ELb1ELb0ELb0EEEvNS_9BwdParamsE)
        .other          _ZN10layer_norm13ln_bwd_kernelINS_13Kernel_traitsIf13__nv_bfloat16fS2_fjLj1024ELj1ELj4ELj1ELj16ENS_18Kernel_traits_baseILj1024EfS2_fS2_fjLj128EEEEELb1ELb1ELb0ELb0EEEvNS_9BwdParamsE,@"STO_CUDA_ENTRY STV_DEFAULT"
_ZN10layer_norm13ln_bwd_kernelINS_13Kernel_traitsIf13__nv_bfloat16fS2_fjLj1024ELj1ELj4ELj1ELj16ENS_18Kernel_traits_baseILj1024EfS2_fS2_fjLj128EEEEELb1ELb1ELb0ELb0EEEvNS_9BwdParamsE:
.text._ZN10layer_norm13ln_bwd_kernelINS_13Kernel_traitsIf13__nv_bfloat16fS2_fjLj1024ELj1ELj4ELj1ELj16ENS_18Kernel_traits_baseILj1024EfS2_fS2_fjLj128EEEEELb1ELb1ELb0ELb0EEEvNS_9BwdParamsE:
        /* <DEDUP_REMOVED lines=40> */
[----:B------:R-:W-:-:S04]  /*0280*/  LEA.HI.SX32 R0, R0, R3, 0x1d ;  /* 0x0000000300007211 */ /* 0x000fc800078feaff */
[C---:B------:R-:W-:Y:S02]  /*0290*/  LOP3.LUT P0, RZ, R0.reuse, 0xffffffe0, RZ, 0xc0, !PT ;  /* 0xffffffe000ff7812 */ /* 0x040fe4000780c0ff */
[C---:B------:R-:W-:Y:S02]  /*02a0*/  ISETP.GE.U32.AND P1, PT, R0.reuse, 0x40, PT ;  /* 0x000000400000780c */ /* 0x040fe40003f26070 */
[----:B------:R-:W-:-:S09]  /*02b0*/  ISETP.GE.U32.AND P2, PT, R0, 0x60, PT ;  /* 0x000000600000780c */ /* 0x000fd20003f46070 */
[----:B0-----:R-:W0:Y:S08]  /*02c0*/  @P0 LDC.64 R2, c[0x0][0x260] ;  /* 0x00009800ff020b82 */ /* 0x001e300000000a00 */
[----:B------:R-:W1:Y:S08]  /*02d0*/  @P0 LDC.64 R4, c[0x0][0x278] ;  /* 0x00009e00ff040b82 */ /* 0x000e700000000a00 */
[----:B------:R-:W1:Y:S01]  /*02e0*/  @P1 LDC.64 R8, c[0x0][0x278] ;  /* 0x00009e00ff081b82 */ /* 0x000e620000000a00 */
[----:B------:R-:W-:-:S07]  /*02f0*/  MOV R23, R10 ;  /* 0x0000000a00177202 */ /* 0x000fce0000000f00 */
[----:B------:R-:W1:Y:S01]  /*0300*/  @P1 LDC.64 R6, c[0x0][0x260] ;  /* 0x00009800ff061b82 */ /* 0x000e620000000a00 */
[----:B0-----:R-:W-:-:S07]  /*0310*/  @P0 IMAD.WIDE.U32 R2, R23, 0x20, R2 ;  /* 0x0000002017020825 */ /* 0x001fce00078e0002 */
[----:B------:R-:W0:Y:S01]  /*0320*/  @P2 LDC.64 R16, c[0x0][0x278] ;  /* 0x00009e00ff102b82 */ /* 0x000e220000000a00 */
[C---:B-1----:R-:W-:Y:S01]  /*0330*/  @P0 IMAD.WIDE.U32 R4, R23.reuse, 0x20, R4 ;  /* 0x0000002017040825 */ /* 0x042fe200078e0004 */
[----:B------:R-:W-:Y:S01]  /*0340*/  @P0 LOP3.LUT R23, R23, 0x20, RZ, 0xfc, !PT ;  /* 0x0000002017170812 */ /* 0x000fe200078efcff */
[----:B------:R-:W-:-:S04]  /*0350*/  ULDC.64 UR4, c[0x0][0x208] ;  /* 0x0000820000047ab9 */ /* 0x000fc80000000a00 */
[C---:B------:R-:W-:Y:S01]  /*0360*/  @P1 IMAD.WIDE.U32 R12, R23.reuse, 0x20, R8 ;  /* 0x00000020170c1825 */ /* 0x040fe200078e0008 */
[----:B------:R-:W1:Y:S03]  /*0370*/  @P2 LDC.64 R14, c[0x0][0x260] ;  /* 0x00009800ff0e2b82 */ /* 0x000e660000000a00 */
[C---:B------:R-:W-:Y:S01]  /*0380*/  @P1 IMAD.WIDE.U32 R10, R23.reuse, 0x20, R6 ;  /* 0x00000020170a1825 */ /* 0x040fe200078e0006 */
[----:B------:R-:W-:-:S05]  /*0390*/  @P1 IADD3 R23, R23, 0x20, RZ ;  /* 0x0000002017171810 */ /* 0x000fca0007ffe0ff */
[----:B0-----:R-:W-:-:S04]  /*03a0*/  @P2 IMAD.WIDE.U32 R16, R23, 0x20, R16 ;  /* 0x0000002017102825 */ /* 0x001fc800078e0010 */
[----:B-1----:R-:W-:-:S05]  /*03b0*/  @P2 IMAD.WIDE.U32 R14, R23, 0x20, R14 ;  /* 0x00000020170e2825 */ /* 0x002fca00078e000e */
        /* <DEDUP_REMOVED lines=10> */
[----:B------:R-:W4:Y:S04]  /*0460*/  @P2 LDG.E.128 R28, desc[UR4][R16.64] ;  /* 0x00000004101c2981 */ /* 0x000f28000c1e1d00 */
[----:B------:R-:W4:Y:S01]  /*0470*/  @P2 LDG.E.128 R24, desc[UR4][R16.64+0x10] ;  /* 0x0000100410182981 */ /* 0x000f22000c1e1d00 */
[----:B------:R-:W-:Y:S01]  /*0480*/  ISETP.GE.U32.AND P3, PT, R0, 0x80, PT ;  /* 0x000000800000780c */ /* 0x000fe20003f66070 */
[----:B0-----:R-:W0:Y:S03]  /*0490*/  S2R R3, SR_CTAID.X ;  /* 0x0000000000037919 */ /* 0x001e260000002500 */
[----:B------:R-:W-:-:S09]  /*04a0*/  P2R R0, PR, RZ, 0x8 ;  /* 0x00000008ff007803 */ /* 0x000fd20000000000 */
[----:B------:R-:W1:Y:S01]  /*04b0*/  @P3 LDC.64 R18, c[0x0][0x260] ;  /* 0x00009800ff123b82 */ /* 0x000e620000000a00 */
[----:B------:R0:W-:Y:S07]  /*04c0*/  STL [R1+0xc], R0 ;  /* 0x00000c0001007387 */ /* 0x0001ee0000100800 */
[----:B------:R-:W1:Y:S01]  /*04d0*/  @P3 LDC.64 R20, c[0x0][0x278] ;  /* 0x00009e00ff143b82 */ /* 0x000e620000000a00 */
[----:B------:R-:W-:Y:S02]  /*04e0*/  @P2 IADD3 R23, R23, 0x20, RZ ;  /* 0x0000002017172810 */ /* 0x000fe40007ffe0ff */
[----:B0-----:R-:W-:-:S04]  /*04f0*/  SHF.R.U32.HI R0, RZ, 0x5, R22 ;  /* 0x00000005ff007819 */ /* 0x001fc80000011616 */
[----:B------:R-:W-:Y:S01]  /*0500*/  LEA R2, R3, R0, 0x2 ;  /* 0x0000000003027211 */ /* 0x000fe200078e10ff */
[----:B-1----:R-:W-:-:S05]  /*0510*/  @P3 IMAD.WIDE.U32 R6, R23, 0x20, R18 ;  /* 0x0000002017063825 */ /* 0x002fca00078e0012 */
[----:B------:R0:W5:Y:S01]  /*0520*/  @P3 LDG.E.128 R40, desc[UR4][R6.64] ;  /* 0x0000000406283981 */ /* 0x000162000c1e1d00 */
[----:B------:R-:W-:-:S03]  /*0530*/  @P3 IMAD.WIDE.U32 R8, R23, 0x20, R20 ;  /* 0x0000002017083825 */ /* 0x000fc600078e0014 */
[----:B------:R0:W5:Y:S04]  /*0540*/  @P3 LDG.E.128 R44, desc[UR4][R6.64+0x10] ;  /* 0x00001004062c3981 */ /* 0x000168000c1e1d00 */
[----:B------:R0:W5:Y:S04]  /*0550*/  @P3 LDG.E.128 R48, desc[UR4][R8.64] ;  /* 0x0000000408303981 */ /* 0x000168000c1e1d00 */
[----:B------:R0:W5:Y:S01]  /*0560*/  @P3 LDG.E.128 R52, desc[UR4][R8.64+0x10] ;  /* 0x0000100408343981 */ /* 0x000162000c1e1d00 */
[----:B------:R-:W-:Y:S01]  /*0570*/  ISETP.GE.AND P3, PT, R2, UR6, PT ;  /* 0x0000000602007c0c */ /* 0x000fe2000bf66270 */
        /* <DEDUP_REMOVED lines=35> */
[----:B---3--:R-:W-:Y:S04]  /*07b0*/  @P0 STL.64 [R1+0xa0], R84 ;  /* 0x0000a05401000387 */ /* 0x008fe80000100a00 */
[----:B------:R-:W-:Y:S04]  /*07c0*/  @P0 STL.64 [R1+0xa8], R86 ;  /* 0x0000a85601000387 */ /* 0x000fe80000100a00 */
[----:B----4-:R3:W-:Y:S04]  /*07d0*/  @P1 STL.64 [R1+0x60], R60 ;  /* 0x0000603c01001387 */ /* 0x0107e80000100a00 */
[----:B------:R-:W-:Y:S04]  /*07e0*/  @P0 STL.64 [R1+0x90], R80 ;  /* 0x0000905001000387 */ /* 0x000fe80000100a00 */
[----:B------:R-:W-:Y:S04]  /*07f0*/  @P0 STL.64 [R1+0x98], R82 ;  /* 0x0000985201000387 */ /* 0x000fe80000100a00 */
[----:B------:R4:W-:Y:S04]  /*0800*/  @P1 STL.64 [R1+0x68], R62 ;  /* 0x0000683e01001387 */ /* 0x0009e80000100a00 */
[----:B------:R-:W-:Y:S04]  /*0810*/  @P0 STL.64 [R1+0x80], R76 ;  /* 0x0000804c01000387 */ /* 0x000fe80000100a00 */
[----:B------:R-:W-:Y:S04]  /*0820*/  @P0 STL.64 [R1+0x88], R78 ;  /* 0x0000884e01000387 */ /* 0x000fe80000100a00 */
[----:B------:R-:W-:Y:S04]  /*0830*/  @P0 STL.64 [R1+0x70], R72 ;  /* 0x0000704801000387 */ /* 0x000fe80000100a00 */
[----:B------:R-:W-:Y:S04]  /*0840*/  @P0 STL.64 [R1+0x78], R74 ;  /* 0x0000784a01000387 */ /* 0x000fe80000100a00 */
[----:B------:R-:W-:Y:S04]  /*0850*/  @P1 STL.64 [R1+0x40], R68 ;  /* 0x0000404401001387 */ /* 0x000fe80000100a00 */
[----:B------:R-:W-:Y:S04]  /*0860*/  @P1 STL.64 [R1+0x48], R70 ;  /* 0x0000484601001387 */ /* 0x000fe80000100a00 */
[----:B------:R0:W-:Y:S04]  /*0870*/  @P1 STL.64 [R1+0x30], R64 ;  /* 0x0000304001001387 */ /* 0x0001e80000100a00 */
[----:B------:R0:W-:Y:S04]  /*0880*/  @P1 STL.64 [R1+0x38], R66 ;  /* 0x0000384201001387 */ /* 0x0001e80000100a00 */
[----:B------:R0:W-:Y:S04]  /*0890*/  @P2 STL.64 [R1+0x20], R28 ;  /* 0x0000201c01002387 */ /* 0x0001e80000100a00 */
[----:B------:R0:W-:Y:S04]  /*08a0*/  @P2 STL.64 [R1+0x28], R30 ;  /* 0x0000281e01002387 */ /* 0x0001e80000100a00 */
[----:B------:R0:W-:Y:S04]  /*08b0*/  @P2 STL.64 [R1+0x10], R24 ;  /* 0x0000101801002387 */ /* 0x0001e80000100a00 */
[----:B------:R0:W-:Y:S01]  /*08c0*/  @P2 STL.64 [R1+0x18], R26 ;  /* 0x0000181a01002387 */ /* 0x0001e20000100a00 */
[----:B-1----:R-:W-:-:S02]  /*08d0*/  CS2R R56, SRZ ;  /* 0x0000000000387805 */ /* 0x002fc4000001ff00 */
[----:B--2---:R-:W-:Y:S02]  /*08e0*/  CS2R R58, SRZ ;  /* 0x00000000003a7805 */ /* 0x004fe4000001ff00 */
[----:B---3--:R-:W-:Y:S02]  /*08f0*/  CS2R R60, SRZ ;  /* 0x00000000003c7805 */ /* 0x008fe4000001ff00 */
[----:B----4-:R-:W-:Y:S02]  /*0900*/  CS2R R62, SRZ ;  /* 0x00000000003e7805 */ /* 0x010fe4000001ff00 */
[----:B0-----:R-:W-:Y:S02]  /*0910*/  CS2R R64, SRZ ;  /* 0x0000000000407805 */ /* 0x001fe4000001ff00 */
        /* <DEDUP_REMOVED lines=19> */
[----:B------:R0:W-:Y:S06]  /*0a50*/  STL [R1], R0 ;  /* 0x0000000001007387 */ /* 0x0001ec0000100800 */
.L_x_6712:
[----:B--2---:R-:W2:Y:S01]  /*0a60*/  LDL R16, [R1] ;  /* 0x0000000001107983 */ /* 0x004ea20000100800 */
[----:B-1----:R-:W1:Y:S01]  /*0a70*/  LDC.64 R186, c[0x0][0x250] ;  /* 0x00009400ffba7b82 */ /* 0x002e620000000a00 */
[----:B------:R-:W-:Y:S01]  /*0a80*/  SHF.R.S32.HI R184, RZ, 0x1f, R2 ;  /* 0x0000001fffb87819 */ /* 0x000fe20000011402 */
[----:B------:R-:W3:Y:S01]  /*0a90*/  S2R R188, SR_TID.X ;  /* 0x0000000000bc7919 */ /* 0x000ee20000002100 */
[----:B--2---:R-:W-:-:S05]  /*0aa0*/  ISETP.NE.AND P5, PT, R16, RZ, PT ;  /* 0x000000ff1000720c */ /* 0x004fca0003fa5270 */
[----:B------:R-:W2:Y:S02]  /*0ab0*/  @P3 LDC.64 R16, c[0x0][0x270] ;  /* 0x00009c00ff103b82 */ /* 0x000ea40000000a00 */
[----:B--2---:R-:W-:-:S04]  /*0ac0*/  @P3 LEA R16, P4, R2, R16, 0x1 ;  /* 0x0000001002103211 */ /* 0x004fc800078808ff */
[----:B------:R-:W-:-:S05]  /*0ad0*/  @P3 LEA.HI.X R17, R2, R17, R184, 0x1, P4 ;  /* 0x0000001102113211 */ /* 0x000fca00020f0cb8 */
[----:B------:R1:W2:Y:S02]  /*0ae0*/  @P3 LDG.E.U16 R184, desc[UR4][R16.64] ;  /* 0x0000000410b83981 */ /* 0x0002a4000c1e1500 */
[----:B-1----:R-:W-:-:S05]  /*0af0*/  IMAD.WIDE R16, R2, 0x4, R186 ;  /* 0x0000000402107825 */ /* 0x002fca00078e02ba */
[----:B------:R1:W4:Y:S02]  /*0b00*/  LDG.E R185, desc[UR4][R16.64] ;  /* 0x0000000410b97981 */ /* 0x000324000c1e1900 */
[----:B-1----:R-:W1:Y:S01]  /*0b10*/  LDC.64 R16, c[0x0][0x258] ;  /* 0x00009600ff107b82 */ /* 0x002e620000000a00 */
[----:B------:R-:W-:Y:S02]  /*0b20*/  MOV R189, UR24 ;  /* 0x0000001800bd7c02 */ /* 0x000fe40008000f00 */
[----:B---3--:R-:W-:-:S03]  /*0b30*/  LOP3.LUT R186, R188, 0x1f, RZ, 0xc0, !PT ;  /* 0x0000001fbcba7812 */ /* 0x008fc600078ec0ff */
[----:B------:R3:W-:Y:S04]  /*0b40*/  STL [R1+0x4], R189 ;  /* 0x000004bd01007387 */ /* 0x0007e80000100800 */
[----:B------:R3:W-:Y:S01]  /*0b50*/  STL [R1+0x8], R186 ;  /* 0x000008ba01007387 */ /* 0x0007e20000100800 */
[----:B-1----:R-:W-:-:S05]  /*0b60*/  IMAD.WIDE R16, R2, 0x4, R16 ;  /* 0x0000000402107825 */ /* 0x002fca00078e0210 */
[----:B-----5:R1:W5:Y:S01]  /*0b70*/  LDG.E R198, desc[UR4][R16.64] ;  /* 0x0000000410c67981 */ /* 0x020362000c1e1900 */
[----:B------:R-:W-:Y:S01]  /*0b80*/  BSSY B1, `(.L_x_6695) ;  /* 0x0000068000017945 */ /* 0x000fe20003800000 */
[----:B------:R-:W-:Y:S01]  /*0b90*/  CS2R R224, SRZ ;  /* 0x0000000000e07805 */ /* 0x000fe2000001ff00 */
[----:B-1----:R-:W-:Y:S01]  /*0ba0*/  IMAD R16, R2, R189, RZ ;  /* 0x000000bd02107224 */ /* 0x002fe200078e02ff */
[----:B------:R-:W-:Y:S02]  /*0bb0*/  MOV R17, 0x3f800000 ;  /* 0x3f80000000117802 */ /* 0x000fe40000000f00 */
[----:B--2---:R-:W-:Y:S02]  /*0bc0*/  @P3 SHF.L.U32 R17, R184, 0x10, RZ ;  /* 0x00000010b8113819 */ /* 0x004fe400000006ff */
[----:B------:R-:W-:-:S04]  /*0bd0*/  SHF.R.S32.HI R184, RZ, 0x1f, R16 ;  /* 0x0000001fffb87819 */ /* 0x000fc80000011410 */
[----:B------:R-:W-:-:S04]  /*0be0*/  LEA.HI R16, R184, R16, RZ, 0x3 ;  /* 0x00000010b8107211 */ /* 0x000fc800078f18ff */
[----:B------:R-:W-:-:S04]  /*0bf0*/  LEA.HI.SX32 R16, R16, R186, 0x1d ;  /* 0x000000ba10107211 */ /* 0x000fc800078feaff */
[----:B------:R-:W-:Y:S02]  /*0c00*/  MOV R223, R16 ;  /* 0x0000001000df7202 */ /* 0x000fe40000000f00 */
[----:B----4-:R-:W-:Y:S01]  /*0c10*/  FSEL R216, R185, RZ, !P5 ;  /* 0x000000ffb9d87208 */ /* 0x010fe20006800000 */
[----:B---3--:R-:W-:Y:S06]  /*0c20*/  @!P0 BRA `(.L_x_6696) ;  /* 0x0000000400748947 */ /* 0x008fec0003800000 */
[----:B------:R-:W1:Y:S01]  /*0c30*/  LDC.64 R186, c[0x0][0x2b8] ;  /* 0x0000ae00ffba7b82 */ /* 0x000e620000000a00 */
[C---:B------:R-:W-:Y:S01]  /*0c40*/  LEA R184, P4, R16.reuse, UR10, 0x5 ;  /* 0x0000000a10b87c11 */ /* 0x040fe2000f8828ff */
[----:B------:R-:W2:Y:S03]  /*0c50*/  LDL R249, [R1+0xa0] ;  /* 0x0000a00001f97983 */ /* 0x000ea60000100800 */
[----:B------:R-:W-:Y:S01]  /*0c60*/  LEA.HI.X R185, R16, UR11, RZ, 0x5, P4 ;  /* 0x0000000b10b97c11 */ /* 0x000fe2000a0f2cff */
[----:B------:R-:W3:Y:S04]  /*0c70*/  LDL R240, [R1+0xa8] ;  /* 0x0000a80001f07983 */ /* 0x000ee80000100800 */
[----:B------:R-:W4:Y:S01]  /*0c80*/  LDG.E.128 R188, desc[UR4][R184.64] ;  /* 0x00000004b8bc7981 */ /* 0x000f22000c1e1d00 */
[----:B------:R-:W-:-:S03]  /*0c90*/  ISETP.NE.U32.AND P4, PT, RZ, UR8, PT ;  /* 0x00000008ff007c0c */ /* 0x000fc6000bf85070 */
[----:B------:R-:W3:Y:S04]  /*0ca0*/  LDL R248, [R1+0x98] ;  /* 0x0000980001f87983 */ /* 0x000ee80000100800 */
[----:B------:R-:W3:Y:S04]  /*0cb0*/  LDL R244, [R1+0xa4] ;  /* 0x0000a40001f47983 */ /* 0x000ee80000100800 */
[----:B------:R-:W3:Y:S01]  /*0cc0*/  LDL R245, [R1+0x90] ;  /* 0x0000900001f57983 */ /* 0x000ee20000100800 */
[----:B-1----:R-:W-:-:S03]  /*0cd0*/  IMAD.WIDE.U32 R186, R16, 0x10, R186 ;  /* 0x0000001010ba7825 */ /* 0x002fc600078e00ba */
[----:B------:R-:W3:Y:S04]  /*0ce0*/  LDL R242, [R1+0xac] ;  /* 0x0000ac0001f27983 */ /* 0x000ee80000100800 */
[----:B------:R-:W2:Y:S01]  /*0cf0*/  LDG.E.128 R192, desc[UR4][R186.64] ;  /* 0x00000004bac07981 */ /* 0x000ea2000c1e1d00 */
[----:B------:R-:W-:-:S03]  /*0d00*/  ISETP.NE.AND.EX P4, PT, RZ, UR9, PT, P4 ;  /* 0x00000009ff007c0c */ /* 0x000fc6000bf85340 */
[----:B------:R-:W3:Y:S04]  /*0d10*/  LDL R239, [R1+0x94] ;  /* 0x0000940001ef7983 */ /* 0x000ee80000100800 */
[----:B------:R-:W3:Y:S04]  /*0d20*/  LDL R238, [R1+0x9c] ;  /* 0x00009c0001ee7983 */ /* 0x000ee80000100800 */
[----:B------:R-:W3:Y:S02]  /*0d30*/  LDG.E.128 R184, desc[UR4][R184.64+0x10] ;  /* 0x00001004b8b87981 */ /* 0x000ee4000c1e1d00 */
[----:B------:R-:W-:-:S04]  /*0d40*/  @P4 LEA R18, P5, R16, UR8, 0x5 ;  /* 0x0000000810124c11 */ /* 0x000fc8000f8a28ff */
[----:B------:R-:W-:-:S05]  /*0d50*/  @P4 LEA.HI.X R19, R16, UR9, RZ, 0x5, P5 ;  /* 0x0000000910134c11 */ /* 0x000fca000a8f2cff */
[----:B------:R-:W5:Y:S04]  /*0d60*/  @P4 LDG.E.128 R156, desc[UR4][R18.64] ;  /* 0x00000004129c4981 */ /* 0x000f68000c1e1d00 */
[----:B------:R1:W5:Y:S02]  /*0d70*/  @P4 LDG.E.128 R160, desc[UR4][R18.64+0x10] ;  /* 0x0000100412a04981 */ /* 0x000364000c1e1d00 */
[----:B-1----:R-:W-:-:S04]  /*0d80*/  LEA R18, P4, R16, UR12, 0x3 ;  /* 0x0000000c10127c11 */ /* 0x002fc8000f8818ff */
[----:B------:R-:W-:-:S06]  /*0d90*/  LEA.HI.X R19, R16, UR13, RZ, 0x3, P4 ;  /* 0x0000000d10137c11 */ /* 0x000fcc000a0f1cff */
[----:B------:R-:W5:Y:S01]  /*0da0*/  LDG.E.64 R18, desc[UR4][R18.64] ;  /* 0x0000000412127981 */ /* 0x000f62000c1e1b00 */
[C---:B----4-:R-:W-:Y:S01]  /*0db0*/  FADD.FTZ R189, -R216.reuse, R189 ;  /* 0x000000bdd8bd7221 */ /* 0x050fe20000010100 */
[C---:B0-----:R-:W-:Y:S01]  /*0dc0*/  FADD.FTZ R0, -R216.reuse, R188 ;  /* 0x000000bcd8007221 */ /* 0x041fe20000010100 */
[----:B------:R-:W-:-:S03]  /*0dd0*/  FADD.FTZ R200, -R216, R190 ;  /* 0x000000bed8c87221 */ /* 0x000fc60000010100 */
[----:B-----5:R-:W-:Y:S01]  /*0de0*/  FMUL.FTZ R0, R198, R0 ;  /* 0x00000000c6007220 */ /* 0x020fe20000410000 */
[C---:B--2---:R-:W-:Y:S02]  /*0df0*/  PRMT R199, R192.reuse, 0x7632, R199 ;  /* 0x00007632c0c77816 */ /* 0x044fe400000000c7 */
[----:B------:R-:W-:Y:S02]  /*0e00*/  SHF.L.U32 R223, R192, 0x10, RZ ;  /* 0x00000010c0df7819 */ /* 0x000fe400000006ff */
[C---:B------:R-:W-:Y:S02]  /*0e10*/  PRMT R201, R193.reuse, 0x7632, R201 ;  /* 0x00007632c1c97816 */ /* 0x040fe400000000c9 */
[----:B------:R-:W-:Y:S02]  /*0e20*/  SHF.L.U32 R193, R193, 0x10, RZ ;  /* 0x00000010c1c17819 */ /* 0x000fe400000006ff */
[----:B------:R-:W-:Y:S01]  /*0e30*/  SHF.L.U32 R190, R195, 0x10, RZ ;  /* 0x00000010c3be7819 */ /* 0x000fe200000006ff */
[C---:B---3--:R-:W-:Y:S01]  /*0e40*/  FADD.FTZ R224, -R216.reuse, R184 ;  /* 0x000000b8d8e07221 */ /* 0x048fe20000010100 */
[----:B------:R-:W-:Y:S01]  /*0e50*/  SHF.L.U32 R184, R199, 0x10, RZ ;  /* 0x00000010c7b87819 */ /* 0x000fe200000006ff */
[----:B------:R-:W-:Y:S01]  /*0e60*/  FADD.FTZ R186, -R216, R186 ;  /* 0x000000bad8ba7221 */ /* 0x000fe20000010100 */
[----:B------:R-:W-:Y:S01]  /*0e70*/  FMUL.FTZ R199, R249, R223 ;  /* 0x000000dff9c77220 */ /* 0x000fe20000410000 */
[----:B------:R-:W-:Y:S01]  /*0e80*/  PRMT R188, R195, 0x7632, R188 ;  /* 0x00007632c3bc7816 */ /* 0x000fe200000000bc */
[----:B------:R-:W-:Y:S01]  /*0e90*/  FMUL.FTZ R249, R198, R189 ;  /* 0x000000bdc6f97220 */ /* 0x000fe20000410000 */
[----:B------:R-:W-:Y:S01]  /*0ea0*/  FMUL.FTZ R246, R240, R193 ;  /* 0x000000c1f0f67220 */ /* 0x000fe20000410000 */
[----:B------:R-:W-:Y:S01]  /*0eb0*/  FMUL.FTZ R241, R198, R186 ;  /* 0x000000bac6f17220 */ /* 0x000fe20000410000 */
[----:B------:R-:W-:Y:S01]  /*0ec0*/  FMUL.FTZ R240, R248, R190 ;  /* 0x000000bef8f07220 */ /* 0x000fe20000410000 */
[----:B------:R-:W-:Y:S01]  /*0ed0*/  SHF.L.U32 R186, R188, 0x10, RZ ;  /* 0x00000010bcba7819 */ /* 0x000fe200000006ff */
[----:B------:R-:W-:Y:S01]  /*0ee0*/  FADD.FTZ R89, R89, R184 ;  /* 0x000000b859597221 */ /* 0x000fe20000010000 */
[-C--:B------:R-:W-:Y:S01]  /*0ef0*/  FFMA.FTZ R57, R249, R184.reuse, R57 ;  /* 0x000000b8f9397223 */ /* 0x080fe20000010039 */
[----:B------:R-:W-:Y:S01]  /*0f00*/  FMUL.FTZ R248, R244, R184 ;  /* 0x000000b8f4f87220 */ /* 0x000fe20000410000 */
[----:B------:R-:W-:Y:S01]  /*0f10*/  FADD.FTZ R188, RZ, R199 ;  /* 0x000000c7ffbc7221 */ /* 0x000fe20000010000 */
[----:B------:R-:W-:Y:S01]  /*0f20*/  FFMA.FTZ R184, R0, R199, RZ ;  /* 0x000000c700b87223 */ /* 0x000fe200000100ff */
[----:B------:R-:W-:-:S02]  /*0f30*/  PRMT R192, R194, 0x7632, R192 ;  /* 0x00007632c2c07816 */ /* 0x000fc400000000c0 */
[----:B------:R-:W-:Y:S01]  /*0f40*/  SHF.L.U32 R194, R194, 0x10, RZ ;  /* 0x00000010c2c27819 */ /* 0x000fe200000006ff */
[----:B------:R-:W-:Y:S01]  /*0f50*/  FADD.FTZ R191, -R216, R191 ;  /* 0x000000bfd8bf7221 */ /* 0x000fe20000010100 */
[----:B------:R-:W-:Y:S01]  /*0f60*/  SHF.L.U32 R195, R201, 0x10, RZ ;  /* 0x00000010c9c37819 */ /* 0x000fe200000006ff */
[----:B------:R-:W-:Y:S01]  /*0f70*/  FMUL.FTZ R247, R198, R200 ;  /* 0x000000c8c6f77220 */ /* 0x000fe20000410000 */
        /* <DEDUP_REMOVED lines=8> */
[----:B------:R-:W-:Y:S01]  /*1000*/  SHF.L.U32 R192, R192, 0x10, RZ ;  /* 0x00000010c0c07819 */ /* 0x000fe200000006ff */
[C---:B------:R-:W-:Y:S01]  /*1010*/  FMUL.FTZ R201, R198.reuse, R185 ;  /* 0x000000b9c6c97220 */ /* 0x040fe20000410000 */
[----:B------:R-:W-:Y:S01]  /*1020*/  FMUL.FTZ R200, R198, R224 ;  /* 0x000000e0c6c87220 */ /* 0x000fe20000410000 */
[----:B------:R-:W-:Y:S01]  /*1030*/  FADD.FTZ R185, R188, R244 ;  /* 0x000000f4bcb97221 */ /* 0x000fe20000010000 */
[----:B------:R-:W-:Y:S01]  /*1040*/  FFMA.FTZ R184, R245, R244, R184 ;  /* 0x000000f4f5b87223 */ /* 0x000fe200000100b8 */
[----:B------:R-:W-:-:S02]  /*1050*/  FMUL.FTZ R242, R239, R192 ;  /* 0x000000c0eff27220 */ /* 0x000fc40000410000 */
        /* <DEDUP_REMOVED lines=26> */
.L_x_6696:
[----:B------:R-:W-:Y:S05]  /*1200*/  BSYNC B1 ;  /* 0x0000000000017941 */ /* 0x000fea0003800000 */
.L_x_6695:
[----:B------:R-:W-:Y:S04]  /*1210*/  BSSY B1, `(.L_x_6697) ;  /* 0x000005f000017945 */ /* 0x000fe80003800000 */
[----:B------:R-:W-:Y:S05]  /*1220*/  @!P1 BRA `(.L_x_6698) ;  /* 0x0000000400749947 */ /* 0x000fea0003800000 */
[----:B------:R-:W1:Y:S01]  /*1230*/  LDC.64 R188, c[0x0][0x2b8] ;  /* 0x0000ae00ffbc7b82 */ /* 0x000e620000000a00 */
[C---:B------:R-:W-:Y:S01]  /*1240*/  LEA R192, P4, R223.reuse, UR10, 0x5 ;  /* 0x0000000adfc07c11 */ /* 0x040fe2000f8828ff */
[----:B------:R-:W2:Y:S03]  /*1250*/  LDL R233, [R1+0x40] ;  /* 0x0000400001e97983 */ /* 0x000ea60000100800 */
[C---:B------:R-:W-:Y:S01]  /*1260*/  LEA.HI.X R193, R223.reuse, UR11, RZ, 0x5, P4 ;  /* 0x0000000bdfc17c11 */ /* 0x040fe2000a0f2cff */
[----:B------:R-:W3:Y:S04]  /*1270*/  LDL R220, [R1+0x48] ;  /* 0x0000480001dc7983 */ /* 0x000ee80000100800 */
[----:B------:R-:W4:Y:S04]  /*1280*/  LDG.E.128 R184, desc[UR4][R192.64] ;  /* 0x00000004c0b87981 */ /* 0x000f28000c1e1d00 */
[----:B------:R-:W3:Y:S04]  /*1290*/  LDL R236, [R1+0x30] ;  /* 0x0000300001ec7983 */ /* 0x000ee80000100800 */
[----:B------:R-:W3:Y:S04]  /*12a0*/  LDL R235, [R1+0x38] ;  /* 0x0000380001eb7983 */ /* 0x000ee80000100800 */
[----:B------:R-:W2:Y:S01]  /*12b0*/  LDG.E.128 R192, desc[UR4][R192.64+0x10] ;  /* 0x00001004c0c07981 */ /* 0x000ea2000c1e1d00 */
[----:B-1----:R-:W-:-:S03]  /*12c0*/  IMAD.WIDE.U32 R188, R223, 0x10, R188 ;  /* 0x00000010dfbc7825 */ /* 0x002fc600078e00bc */
        /* <DEDUP_REMOVED lines=8> */
[----:B-1----:R-:W-:-:S04]  /*1350*/  LEA R20, P4, R223, UR12, 0x3 ;  /* 0x0000000cdf147c11 */ /* 0x002fc8000f8818ff */
[----:B------:R-:W-:-:S06]  /*1360*/  LEA.HI.X R21, R223, UR13, RZ, 0x3, P4 ;  /* 0x0000000ddf157c11 */ /* 0x000fcc000a0f1cff */
[----:B------:R-:W5:Y:S01]  /*1370*/  LDG.E.64 R20, desc[UR4][R20.64] ;  /* 0x0000000414147981 */ /* 0x000f62000c1e1b00 */
[----:B----4-:R-:W-:-:S04]  /*1380*/  FADD.FTZ R215, -R216, R184 ;  /* 0x000000b8d8d77221 */ /* 0x010fc80000010100 */
[----:B-----5:R-:W-:Y:S02]  /*1390*/  FMUL.FTZ R252, R198, R215 ;  /* 0x000000d7c6fc7220 */ /* 0x020fe40000410000 */
[----:B------:R-:W4:Y:S01]  /*13a0*/  LDL R215, [R1+0x34] ;  /* 0x0000340001d77983 */ /* 0x000f220000100800 */
[C---:B--2---:R-:W-:Y:S02]  /*13b0*/  PRMT R218, R188.reuse, 0x7632, R218 ;  /* 0x00007632bcda7816 */ /* 0x044fe400000000da */
[----:B------:R-:W-:Y:S01]  /*13c0*/  SHF.L.U32 R217, R188, 0x10, RZ ;  /* 0x00000010bcd97819 */ /* 0x000fe200000006ff */
[C---:B------:R-:W-:Y:S02]  /*13d0*/  FADD.FTZ R188, -R216.reuse, R195 ;  /* 0x000000c3d8bc7221 */ /* 0x040fe40000010100 */
[----:B------:R-:W2:Y:S01]  /*13e0*/  LDL R195, [R1+0x4c] ;  /* 0x00004c0001c37983 */ /* 0x000ea20000100800 */
[C---:B------:R-:W-:Y:S01]  /*13f0*/  FADD.FTZ R202, -R216.reuse, R186 ;  /* 0x000000bad8ca7221 */ /* 0x040fe20000010100 */
[----:B------:R-:W-:-:S02]  /*1400*/  FADD.FTZ R186, -R216, R193 ;  /* 0x000000c1d8ba7221 */ /* 0x000fc40000010100 */
[----:B------:R-:W2:Y:S01]  /*1410*/  LDL R193, [R1+0x3c] ;  /* 0x00003c0001c17983 */ /* 0x000ea20000100800 */
[C---:B------:R-:W-:Y:S01]  /*1420*/  PRMT R214, R189.reuse, 0x7632, R214 ;  /* 0x00007632bdd67816 */ /* 0x040fe200000000d6 */
[C---:B------:R-:W-:Y:S01]  /*1430*/  FADD.FTZ R194, -R216.reuse, R194 ;  /* 0x000000c2d8c27221 */ /* 0x040fe20000010100 */
[----:B------:R-:W-:Y:S01]  /*1440*/  SHF.L.U32 R189, R189, 0x10, RZ ;  /* 0x00000010bdbd7819 */ /* 0x000fe200000006ff */
[----:B------:R-:W-:Y:S01]  /*1450*/  FADD.FTZ R219, -R216, R192 ;  /* 0x000000c0d8db7221 */ /* 0x000fe20000010100 */
[----:B------:R-:W-:Y:S02]  /*1460*/  SHF.L.U32 R203, R190, 0x10, RZ ;  /* 0x00000010becb7819 */ /* 0x000fe400000006ff */
[C---:B------:R-:W-:Y:S01]  /*1470*/  PRMT R221, R191.reuse, 0x7632, R221 ;  /* 0x00007632bfdd7816 */ /* 0x040fe200000000dd */
[----:B------:R-:W-:Y:S01]  /*1480*/  FADD.FTZ R185, -R216, R185 ;  /* 0x000000b9d8b97221 */ /* 0x000fe20000010100 */
[----:B------:R-:W-:Y:S02]  /*1490*/  SHF.L.U32 R191, R191, 0x10, RZ ;  /* 0x00000010bfbf7819 */ /* 0x000fe400000006ff */
[----:B------:R-:W-:Y:S01]  /*14a0*/  SHF.L.U32 R192, R218, 0x10, RZ ;  /* 0x00000010dac07819 */ /* 0x000fe200000006ff */
[----:B------:R-:W-:Y:S01]  /*14b0*/  FMUL.FTZ R218, R198, R194 ;  /* 0x000000c2c6da7220 */ /* 0x000fe20000410000 */
[----:B------:R-:W-:Y:S01]  /*14c0*/  FMUL.FTZ R237, R233, R217 ;  /* 0x000000d9e9ed7220 */ /* 0x000fe20000410000 */
[----:B---3--:R-:W-:Y:S01]  /*14d0*/  FMUL.FTZ R233, R220, R189 ;  /* 0x000000bddce97220 */ /* 0x008fe20000410000 */
[----:B------:R-:W-:Y:S01]  /*14e0*/  FADD.FTZ R96, R96, R217 ;  /* 0x000000d960607221 */ /* 0x000fe20000010000 */
[----:B------:R-:W-:Y:S01]  /*14f0*/  FFMA.FTZ R64, R252, R217, R64 ;  /* 0x000000d9fc407223 */ /* 0x000fe20000010040 */
[----:B------:R-:W-:Y:S01]  /*1500*/  FMUL.FTZ R220, R236, R203 ;  /* 0x000000cbecdc7220 */ /* 0x000fe20000410000 */
[----:B------:R-:W-:Y:S01]  /*1510*/  FADD.FTZ R187, -R216, R187 ;  /* 0x000000bbd8bb7221 */ /* 0x000fe20000010100 */
[----:B------:R-:W-:Y:S01]  /*1520*/  FADD.FTZ R102, R102, R191 ;  /* 0x000000bf66667221 */ /* 0x000fe20000010000 */
[----:B------:R-:W-:Y:S01]  /*1530*/  FMUL.FTZ R236, R198, R185 ;  /* 0x000000b9c6ec7220 */ /* 0x000fe20000410000 */
[-C--:B------:R-:W-:Y:S01]  /*1540*/  FFMA.FTZ R70, R218, R191.reuse, R70 ;  /* 0x000000bfda467223 */ /* 0x080fe20000010046 */
[----:B------:R-:W-:Y:S01]  /*1550*/  FMUL.FTZ R217, R235, R191 ;  /* 0x000000bfebd97220 */ /* 0x000fe20000410000 */
[----:B------:R-:W-:Y:S01]  /*1560*/  FADD.FTZ R185, R224, R237 ;  /* 0x000000ede0b97221 */ /* 0x000fe20000010000 */
[----:B------:R-:W-:Y:S01]  /*1570*/  FMUL.FTZ R235, R222, R192 ;  /* 0x000000c0deeb7220 */ /* 0x000fe20000410000 */
[----:B------:R-:W-:Y:S01]  /*1580*/  FFMA.FTZ R191, R252, R237, R225 ;  /* 0x000000edfcbf7223 */ /* 0x000fe200000100e1 */
[----:B------:R-:W-:Y:S01]  /*1590*/  FMUL.FTZ R234, R198, R202 ;  /* 0x000000cac6ea7220 */ /* 0x000fe20000410000 */
        /* <DEDUP_REMOVED lines=8> */
[----:B------:R-:W-:Y:S01]  /*1620*/  FADD.FTZ R185, R185, R233 ;  /* 0x000000e9b9b97221 */ /* 0x000fe20000010000 */
[----:B------:R-:W-:Y:S01]  /*1630*/  SHF.L.U32 R184, R221, 0x10, RZ ;  /* 0x00000010ddb87819 */ /* 0x000fe200000006ff */
[----:B------:R-:W-:Y:S01]  /*1640*/  FFMA.FTZ R187, R234, R233, R187 ;  /* 0x000000e9eabb7223 */ /* 0x000fe200000100bb */
[----:B------:R-:W-:Y:S01]  /*1650*/  FMUL.FTZ R202, R198, R219 ;  /* 0x000000dbc6ca7220 */ /* 0x000fe20000410000 */
[----:B------:R-:W-:-:S03]  /*1660*/  FADD.FTZ R100, R100, R203 ;  /* 0x000000cb64647221 */ /* 0x000fc60000010000 */
[----:B------:R-:W-:Y:S01]  /*1670*/  FFMA.FTZ R68, R202, R203, R68 ;  /* 0x000000cbca447223 */ /* 0x000fe20000010044 */
        /* <DEDUP_REMOVED lines=8> */
[----:B------:R-:W-:Y:S01]  /*1700*/  IADD3 R223, R223, 0x20, RZ ;  /* 0x00000020dfdf7810 */ /* 0x000fe20007ffe0ff */
[----:B----4-:R-:W-:Y:S01]  /*1710*/  FMUL.FTZ R219, R215, R189 ;  /* 0x000000bdd7db7220 */ /* 0x010fe20000410000 */
[----:B------:R-:W-:Y:S01]  /*1720*/  FMUL.FTZ R215, R198, R188 ;  /* 0x000000bcc6d77220 */ /* 0x000fe20000410000 */
[----:B--2---:R-:W-:-:S04]  /*1730*/  FMUL.FTZ R221, R195, R190 ;  /* 0x000000bec3dd7220 */ /* 0x004fc80000410000 */
[----:B------:R-:W-:Y:S01]  /*1740*/  FADD.FTZ R185, R185, R221 ;  /* 0x000000ddb9b97221 */ /* 0x000fe20000010000 */
[----:B------:R-:W-:-:S03]  /*1750*/  FFMA.FTZ R187, R222, R221, R187 ;  /* 0x000000dddebb7223 */ /* 0x000fc600000100bb */
[----:B------:R-:W-:Y:S01]  /*1760*/  FADD.FTZ R185, R185, R220 ;  /* 0x000000dcb9b97221 */ /* 0x000fe20000010000 */
[----:B------:R-:W-:-:S03]  /*1770*/  FFMA.FTZ R187, R202, R220, R187 ;  /* 0x000000dccabb7223 */ /* 0x000fc600000100bb */
[----:B------:R-:W-:Y:S01]  /*1780*/  FADD.FTZ R185, R185, R219 ;  /* 0x000000dbb9b97221 */ /* 0x000fe20000010000 */
[----:B------:R-:W-:Y:S01]  /*1790*/  FFMA.FTZ R187, R203, R219, R187 ;  /* 0x000000dbcbbb7223 */ /* 0x000fe200000100bb */
[-C--:B------:R-:W-:Y:S02]  /*17a0*/  FMUL.FTZ R214, R193, R184.reuse ;  /* 0x000000b8c1d67220 */ /* 0x080fe40000410000 */
[----:B------:R-:W-:Y:S01]  /*17b0*/  FADD.FTZ R185, R185, R217 ;  /* 0x000000d9b9b97221 */ /* 0x000fe20000010000 */
[----:B------:R-:W-:Y:S01]  /*17c0*/  FFMA.FTZ R187, R218, R217, R187 ;  /* 0x000000d9dabb7223 */ /* 0x000fe200000100bb */
[----:B------:R-:W-:Y:S02]  /*17d0*/  FFMA.FTZ R71, R215, R184, R71 ;  /* 0x000000b8d7477223 */ /* 0x000fe40000010047 */
[----:B------:R-:W-:Y:S01]  /*17e0*/  FADD.FTZ R224, R185, R214 ;  /* 0x000000d6b9e07221 */ /* 0x000fe20000010000 */
[----:B------:R-:W-:-:S07]  /*17f0*/  FFMA.FTZ R225, R215, R214, R187 ;  /* 0x000000d6d7e17223 */ /* 0x000fce00000100bb */
.L_x_6698:
[----:B------:R-:W-:Y:S05]  /*1800*/  BSYNC B1 ;  /* 0x0000000000017941 */ /* 0x000fea0003800000 */
.L_x_6697:
[----:B------:R-:W-:Y:S04]  /*1810*/  BSSY B1, `(.L_x_6699) ;  /* 0x0000057000017945 */ /* 0x000fe80003800000 */
[----:B------:R-:W-:Y:S05]  /*1820*/  @!P2 BRA `(.L_x_6700) ;  /* 0x000000040054a947 */ /* 0x000fea0003800000 */
[----:B------:R-:W1:Y:S01]  /*1830*/  LDC.64 R188, c[0x0][0x2b8] ;  /* 0x0000ae00ffbc7b82 */ /* 0x000e620000000a00 */
[----:B------:R-:W-:-:S04]  /*1840*/  LEA R192, P4, R223, UR10, 0x5 ;  /* 0x0000000adfc07c11 */ /* 0x000fc8000f8828ff */
[----:B------:R-:W-:Y:S02]  /*1850*/  LEA.HI.X R193, R223, UR11, RZ, 0x5, P4 ;  /* 0x0000000bdfc17c11 */ /* 0x000fe4000a0f2cff */
[----:B------:R-:W-:-:S03]  /*1860*/  ISETP.NE.U32.AND P4, PT, RZ, UR8, PT ;  /* 0x00000008ff007c0c */ /* 0x000fc6000bf85070 */
[----:B------:R-:W2:Y:S01]  /*1870*/  LDG.E.128 R184, desc[UR4][R192.64] ;  /* 0x00000004c0b87981 */ /* 0x000ea2000c1e1d00 */
[----:B------:R-:W-:-:S03]  /*1880*/  ISETP.NE.AND.EX P4, PT, RZ, UR9, PT, P4 ;  /* 0x00000009ff007c0c */ /* 0x000fc6000bf85340 */
[----:B------:R-:W3:Y:S01]  /*1890*/  LDG.E.128 R192, desc[UR4][R192.64+0x10] ;  /* 0x00001004c0c07981 */ /* 0x000ee2000c1e1d00 */
[----:B-1----:R-:W-:-:S09]  /*18a0*/  IMAD.WIDE.U32 R188, R223, 0x10, R188 ;  /* 0x00000010dfbc7825 */ /* 0x002fd200078e00bc */
[----:B------:R-:W-:-:S04]  /*18b0*/  @P4 LEA R22, P5, R223, UR8, 0x5 ;  /* 0x00000008df164c11 */ /* 0x000fc8000f8a28ff */
[C---:B------:R-:W-:Y:S01]  /*18c0*/  @P4 LEA.HI.X R23, R223.reuse, UR9, RZ, 0x5, P5 ;  /* 0x00000009df174c11 */ /* 0x040fe2000a8f2cff */
[----:B------:R-:W4:Y:S04]  /*18d0*/  LDG.E.128 R188, desc[UR4][R188.64] ;  /* 0x00000004bcbc7981 */ /* 0x000f28000c1e1d00 */
[----:B------:R-:W5:Y:S04]  /*18e0*/  @P4 LDG.E.128 R28, desc[UR4][R22.64] ;  /* 0x00000004161c4981 */ /* 0x000f68000c1e1d00 */
[----:B------:R1:W5:Y:S02]  /*18f0*/  @P4 LDG.E.128 R24, desc[UR4][R22.64+0x10] ;  /* 0x0000100416184981 */ /* 0x000364000c1e1d00 */
[----:B-1----:R-:W-:-:S04]  /*1900*/  LEA R22, P4, R223, UR12, 0x3 ;  /* 0x0000000cdf167c11 */ /* 0x002fc8000f8818ff */
[----:B------:R-:W-:-:S06]  /*1910*/  LEA.HI.X R23, R223, UR13, RZ, 0x3, P4 ;  /* 0x0000000ddf177c11 */ /* 0x000fcc000a0f1cff */
[----:B------:R-:W5:Y:S01]  /*1920*/  LDG.E.64 R22, desc[UR4][R22.64] ;  /* 0x0000000416167981 */ /* 0x000f62000c1e1b00 */
[----:B------:R-:W-:Y:S01]  /*1930*/  IADD3 R223, R223, 0x20, RZ ;  /* 0x00000020dfdf7810 */ /* 0x000fe20007ffe0ff */
[C---:B--2---:R-:W-:Y:S01]  /*1940*/  FADD.FTZ R204, -R216.reuse, R186 ;  /* 0x000000bad8cc7221 */ /* 0x044fe20000010100 */
[C---:B------:R-:W-:Y:S01]  /*1950*/  FADD.FTZ R207, -R216.reuse, R184 ;  /* 0x000000b8d8cf7221 */ /* 0x040fe20000010100 */
[----:B------:R-:W-:Y:S02]  /*1960*/  FADD.FTZ R185, -R216, R185 ;  /* 0x000000b9d8b97221 */ /* 0x000fe40000010100 */
[----:B-----5:R-:W-:Y:S01]  /*1970*/  FMUL.FTZ R227, R198, R204 ;  /* 0x000000ccc6e37220 */ /* 0x020fe20000410000 */
[C---:B---3--:R-:W-:Y:S01]  /*1980*/  FADD.FTZ R210, -R216.reuse, R192 ;  /* 0x000000c0d8d27221 */ /* 0x048fe20000010100 */
[----:B------:R-:W-:Y:S01]  /*1990*/  FADD.FTZ R194, -R216, R194 ;  /* 0x000000c2d8c27221 */ /* 0x000fe20000010100 */
[C---:B------:R-:W-:Y:S02]  /*19a0*/  FMUL.FTZ R251, R198.reuse, R207 ;  /* 0x000000cfc6fb7220 */ /* 0x040fe40000410000 */
[----:B------:R-:W-:Y:S01]  /*19b0*/  FMUL.FTZ R204, R198, R210 ;  /* 0x000000d2c6cc7220 */ /* 0x000fe20000410000 */
[----:B----4-:R-:W-:-:S02]  /*19c0*/  PRMT R209, R188, 0x7632, R209 ;  /* 0x00007632bcd17816 */ /* 0x010fc400000000d1 */
[----:B------:R-:W-:Y:S02]  /*19d0*/  SHF.L.U32 R208, R188, 0x10, RZ ;  /* 0x00000010bcd07819 */ /* 0x000fe400000006ff */
[----:B------:R-:W-:Y:S02]  /*19e0*/  SHF.L.U32 R205, R190, 0x10, RZ ;  /* 0x00000010becd7819 */ /* 0x000fe400000006ff */
[C---:B------:R-:W-:Y:S02]  /*19f0*/  PRMT R212, R191.reuse, 0x7632, R212 ;  /* 0x00007632bfd47816 */ /* 0x040fe400000000d4 */
[----:B------:R-:W-:Y:S02]  /*1a00*/  SHF.L.U32 R191, R191, 0x10, RZ ;  /* 0x00000010bfbf7819 */ /* 0x000fe400000006ff */
[----:B------:R-:W-:Y:S01]  /*1a10*/  SHF.L.U32 R192, R209, 0x10, RZ ;  /* 0x00000010d1c07819 */ /* 0x000fe200000006ff */
[----:B------:R-:W-:Y:S01]  /*1a20*/  FMUL.FTZ R209, R198, R194 ;  /* 0x000000c2c6d17220 */ /* 0x000fe20000410000 */
[----:B------:R-:W-:Y:S01]  /*1a30*/  FMUL.FTZ R232, R32, R208 ;  /* 0x000000d020e87220 */ /* 0x000fe20000410000 */
[C---:B------:R-:W-:Y:S01]  /*1a40*/  PRMT R206, R189.reuse, 0x7632, R206 ;  /* 0x00007632bdce7816 */ /* 0x040fe200000000ce */
[----:B------:R-:W-:Y:S01]  /*1a50*/  FADD.FTZ R76, R76, R205 ;  /* 0x000000cd4c4c7221 */ /* 0x000fe20000010000 */
[-C--:B------:R-:W-:Y:S01]  /*1a60*/  FFMA.FTZ R112, R204, R205.reuse, R112 ;  /* 0x000000cdcc707223 */ /* 0x080fe20000010070 */
[----:B------:R-:W-:Y:S01]  /*1a70*/  FMUL.FTZ R211, R36, R205 ;  /* 0x000000cd24d37220 */ /* 0x000fe20000410000 */
[----:B------:R-:W-:Y:S01]  /*1a80*/  FADD.FTZ R187, -R216, R187 ;  /* 0x000000bbd8bb7221 */ /* 0x000fe20000010100 */
[----:B------:R-:W-:Y:S01]  /*1a90*/  SHF.L.U32 R189, R189, 0x10, RZ ;  /* 0x00000010bdbd7819 */ /* 0x000fe200000006ff */
[----:B------:R-:W-:Y:S01]  /*1aa0*/  FADD.FTZ R78, R78, R191 ;  /* 0x000000bf4e4e7221 */ /* 0x000fe20000010000 */
[----:B------:R-:W-:Y:S01]  /*1ab0*/  FMUL.FTZ R230, R198, R185 ;  /* 0x000000b9c6e67220 */ /* 0x000fe20000410000 */
[-C--:B------:R-:W-:Y:S01]  /*1ac0*/  FFMA.FTZ R114, R209, R191.reuse, R114 ;  /* 0x000000bfd1727223 */ /* 0x080fe20000010072 */
[----:B------:R-:W-:Y:S01]  /*1ad0*/  FMUL.FTZ R205, R38, R191 ;  /* 0x000000bf26cd7220 */ /* 0x000fe20000410000 */
[----:B------:R-:W-:Y:S01]  /*1ae0*/  FADD.FTZ R185, R224, R232 ;  /* 0x000000e8e0b97221 */ /* 0x000fe20000010000 */
[----:B------:R-:W-:Y:S01]  /*1af0*/  FMUL.FTZ R228, R33, R192 ;  /* 0x000000c021e47220 */ /* 0x000fe20000410000 */
[----:B------:R-:W-:Y:S01]  /*1b00*/  FFMA.FTZ R191, R251, R232, R225 ;  /* 0x000000e8fbbf7223 */ /* 0x000fe200000100e1 */
[----:B------:R-:W-:Y:S01]  /*1b10*/  PRMT R184, R190, 0x7632, R184 ;  /* 0x00007632beb87816 */ /* 0x000fe200000000b8 */
[----:B------:R-:W-:Y:S01]  /*1b20*/  FMUL.FTZ R213, R198, R187 ;  /* 0x000000bbc6d57220 */ /* 0x000fe20000410000 */
[----:B------:R-:W-:Y:S01]  /*1b30*/  SHF.L.U32 R190, R206, 0x10, RZ ;  /* 0x00000010cebe7819 */ /* 0x000fe200000006ff */
[-C--:B------:R-:W-:Y:S01]  /*1b40*/  FMUL.FTZ R226, R34, R189.reuse ;  /* 0x000000bd22e27220 */ /* 0x080fe20000410000 */
[----:B------:R-:W-:Y:S01]  /*1b50*/  FADD.FTZ R185, R185, R228 ;  /* 0x000000e4b9b97221 */ /* 0x000fe20000010000 */
[----:B------:R-:W-:Y:S01]  /*1b60*/  FFMA.FTZ R187, R230, R228, R191 ;  /* 0x000000e4e6bb7223 */ /* 0x000fe200000100bf */
[----:B------:R-:W-:Y:S01]  /*1b70*/  FADD.FTZ R74, R74, R189 ;  /* 0x000000bd4a4a7221 */ /* 0x000fe20000010000 */
[----:B------:R-:W-:Y:S01]  /*1b80*/  FFMA.FTZ R106, R227, R189, R106 ;  /* 0x000000bde36a7223 */ /* 0x000fe2000001006a */
[----:B------:R-:W-:Y:S01]  /*1b90*/  SHF.L.U32 R189, R184, 0x10, RZ ;  /* 0x00000010b8bd7819 */ /* 0x000fe200000006ff */
[----:B------:R-:W-:Y:S01]  /*1ba0*/  FADD.FTZ R185, R185, R226 ;  /* 0x000000e2b9b97221 */ /* 0x000fe20000010000 */
[----:B------:R-:W-:Y:S01]  /*1bb0*/  SHF.L.U32 R184, R212, 0x10, RZ ;  /* 0x00000010d4b87819 */ /* 0x000fe200000006ff */
[----:B------:R-:W-:Y:S01]  /*1bc0*/  FMUL.FTZ R212, R35, R190 ;  /* 0x000000be23d47220 */ /* 0x000fe20000410000 */
[----:B------:R-:W-:Y:S01]  /*1bd0*/  FFMA.FTZ R187, R227, R226, R187 ;  /* 0x000000e2e3bb7223 */ /* 0x000fe200000100bb */
[----:B------:R-:W-:-:S02]  /*1be0*/  FADD.FTZ R186, -R216, R193 ;  /* 0x000000c1d8ba7221 */ /* 0x000fc40000010100 */
[----:B------:R-:W-:Y:S01]  /*1bf0*/  FADD.FTZ R185, R185, R212 ;  /* 0x000000d4b9b97221 */ /* 0x000fe20000010000 */
[----:B------:R-:W-:Y:S01]  /*1c00*/  FFMA.FTZ R187, R213, R212, R187 ;  /* 0x000000d4d5bb7223 */ /* 0x000fe200000100bb */
[----:B------:R-:W-:Y:S01]  /*1c10*/  FMUL.FTZ R206, R198, R186 ;  /* 0x000000bac6ce7220 */ /* 0x000fe20000410000 */
[----:B------:R-:W-:Y:S01]  /*1c20*/  FMUL.FTZ R210, R37, R189 ;  /* 0x000000bd25d27220 */ /* 0x000fe20000410000 */
        /* <DEDUP_REMOVED lines=21> */
.L_x_6700:
[----:B------:R-:W-:Y:S05]  /*1d80*/  BSYNC B1 ;  /* 0x0000000000017941 */ /* 0x000fea0003800000 */
.L_x_6699:
[----:B------:R-:W2:Y:S01]  /*1d90*/  LDL R184, [R1+0xc] ;  /* 0x00000c0001b87983 */ /* 0x000ea20000100800 */
[----:B------:R-:W-:Y:S01]  /*1da0*/  BSSY B1, `(.L_x_6701) ;  /* 0x0000057000017945 */ /* 0x000fe20003800000 */
[----:B--2---:R-:W-:-:S13]  /*1db0*/  ISETP.NE.AND P4, PT, R184, RZ, PT ;  /* 0x000000ffb800720c */ /* 0x004fda0003f85270 */
        /* <DEDUP_REMOVED lines=15> */
[----:B------:R-:W-:-:S05]  /*1eb0*/  LEA.HI.X R185, R223, UR13, RZ, 0x3, P4 ;  /* 0x0000000ddfb97c11 */ /* 0x000fca000a0f1cff */
[----:B------:R1:W5:Y:S01]  /*1ec0*/  LDG.E.64 R196, desc[UR4][R184.64] ;  /* 0x00000004b8c47981 */ /* 0x000362000c1e1b00 */
[C---:B--2---:R-:W-:Y:S01]  /*1ed0*/  FADD.FTZ R188, -R216.reuse, R4 ;  /* 0x00000004d8bc7221 */ /* 0x044fe20000010100 */
[C---:B------:R-:W-:Y:S01]  /*1ee0*/  FADD.FTZ R186, -R216.reuse, R5 ;  /* 0x00000005d8ba7221 */ /* 0x040fe20000010100 */
[C---:B------:R-:W-:Y:S01]  /*1ef0*/  FADD.FTZ R3, -R216.reuse, R6 ;  /* 0x00000006d8037221 */ /* 0x040fe20000010100 */
[----:B-1----:R-:W-:Y:S01]  /*1f00*/  FADD.FTZ R184, -R216, R7 ;  /* 0x00000007d8b87221 */ /* 0x002fe20000010100 */
[----:B-----5:R-:W-:Y:S01]  /*1f10*/  FMUL.FTZ R250, R198, R188 ;  /* 0x000000bcc6fa7220 */ /* 0x020fe20000410000 */
[C---:B---3--:R-:W-:Y:S01]  /*1f20*/  FADD.FTZ R185, -R216.reuse, R9 ;  /* 0x00000009d8b97221 */ /* 0x048fe20000010100 */
[----:B------:R-:W-:Y:S01]  /*1f30*/  FADD.FTZ R4, -R216, R8 ;  /* 0x00000008d8047221 */ /* 0x000fe20000010100 */
[----:B------:R-:W-:Y:S01]  /*1f40*/  FMUL.FTZ R229, R198, R186 ;  /* 0x000000bac6e57220 */ /* 0x000fe20000410000 */
[----:B------:R-:W-:Y:S02]  /*1f50*/  FADD.FTZ R187, -R216, R11 ;  /* 0x0000000bd8bb7221 */ /* 0x000fe40000010100 */
[----:B------:R-:W-:Y:S01]  /*1f60*/  FMUL.FTZ R4, R198, R4 ;  /* 0x00000004c6047220 */ /* 0x000fe20000410000 */
[----:B----4-:R-:W-:-:S02]  /*1f70*/  PRMT R9, R12, 0x7632, R9 ;  /* 0x000076320c097816 */ /* 0x010fc40000000009 */
[----:B------:R-:W-:Y:S02]  /*1f80*/  SHF.L.U32 R12, R12, 0x10, RZ ;  /* 0x000000100c0c7819 */ /* 0x000fe400000006ff */
[C---:B------:R-:W-:Y:S02]  /*1f90*/  PRMT R6, R14.reuse, 0x7632, R6 ;  /* 0x000076320e067816 */ /* 0x040fe40000000006 */
[----:B------:R-:W-:Y:S02]  /*1fa0*/  SHF.L.U32 R14, R14, 0x10, RZ ;  /* 0x000000100e0e7819 */ /* 0x000fe400000006ff */
[----:B------:R-:W-:Y:S01]  /*1fb0*/  SHF.L.U32 R9, R9, 0x10, RZ ;  /* 0x0000001009097819 */ /* 0x000fe200000006ff */
[-C--:B------:R-:W-:Y:S01]  /*1fc0*/  FMUL.FTZ R231, R40, R12.reuse ;  /* 0x0000000c28e77220 */ /* 0x080fe20000410000 */
[----:B------:R-:W-:Y:S01]  /*1fd0*/  FADD.FTZ R7, -R216, R10 ;  /* 0x0000000ad8077221 */ /* 0x000fe20000010100 */
[C---:B------:R-:W-:Y:S02]  /*1fe0*/  PRMT R11, R13.reuse, 0x7632, R11 ;  /* 0x000076320d0b7816 */ /* 0x040fe4000000000b */
[----:B------:R-:W-:Y:S01]  /*1ff0*/  SHF.L.U32 R5, R13, 0x10, RZ ;  /* 0x000000100d057819 */ /* 0x000fe200000006ff */
[----:B------:R-:W-:Y:S01]  /*2000*/  FADD.FTZ R116, R116, R12 ;  /* 0x0000000c74747221 */ /* 0x000fe20000010000 */
[----:B------:R-:W-:Y:S01]  /*2010*/  PRMT R10, R15, 0x7632, R10 ;  /* 0x000076320f0a7816 */ /* 0x000fe2000000000a */
[----:B------:R-:W-:Y:S01]  /*2020*/  FFMA.FTZ R80, R250, R12, R80 ;  /* 0x0000000cfa507223 */ /* 0x000fe20000010050 */
[----:B------:R-:W-:Y:S01]  /*2030*/  SHF.L.U32 R13, R6, 0x10, RZ ;  /* 0x00000010060d7819 */ /* 0x000fe200000006ff */
[----:B------:R-:W-:Y:S01]  /*2040*/  FMUL.FTZ R3, R198, R3 ;  /* 0x00000003c6037220 */ /* 0x000fe20000410000 */
[----:B------:R-:W-:Y:S01]  /*2050*/  FADD.FTZ R120, R120, R14 ;  /* 0x0000000e78787221 */ /* 0x000fe20000010000 */
[-C--:B------:R-:W-:Y:S01]  /*2060*/  FFMA.FTZ R84, R4, R14.reuse, R84 ;  /* 0x0000000e04547223 */ /* 0x080fe20000010054 */
        /* <DEDUP_REMOVED lines=8> */
[----:B------:R-:W-:Y:S01]  /*20f0*/  SHF.L.U32 R11, R11, 0x10, RZ ;  /* 0x000000100b0b7819 */ /* 0x000fe200000006ff */
[-C--:B------:R-:W-:Y:S01]  /*2100*/  FFMA.FTZ R82, R3, R5.reuse, R82 ;  /* 0x0000000503527223 */ /* 0x080fe20000010052 */
[----:B------:R-:W-:Y:S01]  /*2110*/  SHF.L.U32 R15, R10, 0x10, RZ ;  /* 0x000000100a0f7819 */ /* 0x000fe200000006ff */
        /* <DEDUP_REMOVED lines=31> */
.L_x_6702:
[----:B------:R-:W-:Y:S05]  /*2310*/  BSYNC B1 ;  /* 0x0000000000017941 */ /* 0x000fea0003800000 */
.L_x_6701:
        /* <DEDUP_REMOVED lines=20> */
.L_x_6738:
[----:B------:R-:W3:Y:S01]  /*2460*/  LDL R224, [R1] ;  /* 0x0000000001e07983 */ /* 0x000ee20000100800 */
[----:B------:R-:W-:Y:S01]  /*2470*/  FADD.FTZ R185, R188, R191 ;  /* 0x000000bfbcb97221 */ /* 0x000fe20000010000 */
[----:B-1----:R-:W-:Y:S01]  /*2480*/  FADD.FTZ R184, R189, R184 ;  /* 0x000000b8bdb87221 */ /* 0x002fe20000010000 */
[----:B------:R-:W-:Y:S02]  /*2490*/  BSSY B1, `(.L_x_6704) ;  /* 0x0000098000017945 */ /* 0x000fe40003800000 */
[----:B------:R-:W-:Y:S01]  /*24a0*/  FMUL.FTZ R190, R185, UR14 ;  /* 0x0000000eb9be7c20 */ /* 0x000fe20008410000 */
[----:B------:R-:W-:Y:S01]  /*24b0*/  FMUL.FTZ R191, R184, UR14 ;  /* 0x0000000eb8bf7c20 */ /* 0x000fe20008410000 */
[----:B---3--:R-:W-:Y:S01]  /*24c0*/  ISETP.NE.AND P6, PT, R224, RZ, PT ;  /* 0x000000ffe000720c */ /* 0x008fe20003fc5270 */
[----:B------:R-:W-:-:S12]  /*24d0*/  @!P0 BRA `(.L_x_6705) ;  /* 0x00000008004c8947 */ /* 0x000fd80003800000 */
[----:B------:R-:W1:Y:S01]  /*24e0*/  LDC.64 R184, c[0x0][0x220] ;  /* 0x00008800ffb87b82 */ /* 0x000e620000000a00 */
[----:B------:R-:W3:Y:S04]  /*24f0*/  LDL R195, [R1+0x70] ;  /* 0x0000700001c37983 */ /* 0x000ee80000100800 */
[----:B------:R-:W4:Y:S01]  /*2500*/  LDL R223, [R1+0x74] ;  /* 0x0000740001df7983 */ /* 0x000f220000100800 */
[----:B------:R-:W-:Y:S02]  /*2510*/  ISETP.NE.U32.AND P5, PT, RZ, UR8, PT ;  /* 0x00000008ff007c0c */ /* 0x000fe4000bfa5070 */
[----:B--2---:R-:W-:Y:S01]  /*2520*/  FSEL R188, R190, RZ, !P6 ;  /* 0x000000ffbebc7208 */ /* 0x004fe20007000000 */
[----:B------:R-:W2:Y:S01]  /*2530*/  LDL R225, [R1+0x84] ;  /* 0x0000840001e17983 */ /* 0x000ea20000100800 */
[----:B-1----:R-:W-:-:S06]  /*2540*/  IMAD.WIDE.U32 R184, R16, 0x10, R184 ;  /* 0x0000001010b87825 */ /* 0x002fcc00078e00b8 */
[----:B------:R-:W3:Y:S01]  /*2550*/  LDG.E.128 R184, desc[UR4][R184.64] ;  /* 0x00000004b8b87981 */ /* 0x000ee2000c1e1d00 */
[----:B------:R-:W-:Y:S01]  /*2560*/  ISETP.NE.AND.EX P5, PT, RZ, UR9, PT, P5 ;  /* 0x00000009ff007c0c */ /* 0x000fe2000bfa5350 */
[----:B------:R-:W-:Y:S01]  /*2570*/  FFMA.FTZ R189, R200, R191, R188 ;  /* 0x000000bfc8bd7223 */ /* 0x000fe200000100bc */
[----:B------:R-:W-:-:S03]  /*2580*/  LOP3.LUT P4, RZ, R19, 0xff, RZ, 0xc0, !PT ;  /* 0x000000ff13ff7812 */ /* 0x000fc6000788c0ff */
[----:B------:R-:W-:-:S04]  /*2590*/  FADD.FTZ R189, R243, -R189 ;  /* 0x800000bdf3bd7221 */ /* 0x000fc80000010000 */
[----:B-----5:R-:W-:-:S04]  /*25a0*/  FMUL.FTZ R194, R198, R189 ;  /* 0x000000bdc6c27220 */ /* 0x020fc80000410000 */
[----:B------:R-:W-:-:S04]  /*25b0*/  @P5 FADD.FTZ R194, R160, R194 ;  /* 0x000000c2a0c25221 */ /* 0x000fc80000010000 */
[----:B------:R-:W-:-:S04]  /*25c0*/  FMUL.FTZ R189, R194, R17 ;  /* 0x00000011c2bd7220 */ /* 0x000fc80000410000 */
[----:B------:R-:W-:Y:S01]  /*25d0*/  FMUL.FTZ R192, R189, UR15 ;  /* 0x0000000fbdc07c20 */ /* 0x000fe20008410000 */
[----:B------:R-:W-:Y:S01]  /*25e0*/  HFMA2.MMA R189, -RZ, RZ, 0, 0 ;  /* 0x00000000ffbd7435 */ /* 0x000fe200000001ff */
[----:B---3--:R-:W-:-:S05]  /*25f0*/  @P4 SHF.L.U32 R193, R186, 0x10, RZ ;  /* 0x00000010bac14819 */ /* 0x008fca00000006ff */
[----:B------:R-:W-:Y:S01]  /*2600*/  @P4 FMUL.FTZ R189, R192, R193 ;  /* 0x000000c1c0bd4220 */ /* 0x000fe20000410000 */
[----:B------:R-:W-:Y:S01]  /*2610*/  FMUL.FTZ R193, R195, R192 ;  /* 0x000000c0c3c17220 */ /* 0x000fe20000410000 */
[----:B------:R-:W-:-:S04]  /*2620*/  FFMA.FTZ R192, R201, R191, R188 ;  /* 0x000000bfc9c07223 */ /* 0x000fc800000100bc */
[----:B------:R-:W-:Y:S01]  /*2630*/  FSEL R193, R193, RZ, P4 ;  /* 0x000000ffc1c17208 */ /* 0x000fe20002000000 */
[----:B------:R-:W-:Y:S01]  /*2640*/  FADD.FTZ R192, R242, -R192 ;  /* 0x800000c0f2c07221 */ /* 0x000fe20000010000 */
[----:B------:R-:W-:-:S03]  /*2650*/  LOP3.LUT P4, RZ, R19, 0xff00, RZ, 0xc0, !PT ;  /* 0x0000ff0013ff7812 */ /* 0x000fc6000788c0ff */
[----:B------:R-:W-:-:S04]  /*2660*/  FMUL.FTZ R192, R198, R192 ;  /* 0x000000c0c6c07220 */ /* 0x000fc80000410000 */
[----:B------:R-:W-:-:S04]  /*2670*/  @P5 FADD.FTZ R192, R161, R192 ;  /* 0x000000c0a1c05221 */ /* 0x000fc80000010000 */
[----:B------:R-:W-:Y:S02]  /*2680*/  FMUL.FTZ R195, R192, R17 ;  /* 0x00000011c0c37220 */ /* 0x000fe40000410000 */
[----:B------:R-:W-:Y:S02]  /*2690*/  @P4 PRMT R186, R186, 0x7632, R186 ;  /* 0x00007632baba4816 */ /* 0x000fe400000000ba */
[----:B------:R-:W-:Y:S01]  /*26a0*/  FMUL.FTZ R216, R195, UR15 ;  /* 0x0000000fc3d87c20 */ /* 0x000fe20008410000 */
[----:B------:R-:W-:Y:S02]  /*26b0*/  MOV R195, RZ ;  /* 0x000000ff00c37202 */ /* 0x000fe40000000f00 */
[----:B------:R-:W-:-:S05]  /*26c0*/  @P4 SHF.L.U32 R186, R186, 0x10, RZ ;  /* 0x00000010baba4819 */ /* 0x000fca00000006ff */
[----:B------:R-:W-:Y:S01]  /*26d0*/  @P4 FMUL.FTZ R195, R216, R186 ;  /* 0x000000bad8c34220 */ /* 0x000fe20000410000 */
[----:B----4-:R-:W-:-:S05]  /*26e0*/  FMUL.FTZ R186, R223, R216 ;  /* 0x000000d8dfba7220 */ /* 0x010fca0000410000 */
[----:B------:R-:W-:Y:S02]  /*26f0*/  FSEL R186, R186, RZ, P4 ;  /* 0x000000ffbaba7208 */ /* 0x000fe40002000000 */
[----:B------:R-:W-:-:S04]  /*2700*/  ISETP.NE.U32.AND P4, PT, RZ, UR16, PT ;  /* 0x00000010ff007c0c */ /* 0x000fc8000bf85070 */
[----:B------:R-:W-:Y:S01]  /*2710*/  ISETP.NE.AND.EX P4, PT, RZ, UR17, PT, P4 ;  /* 0x00000011ff007c0c */ /* 0x000fe2000bf85340 */
[----:B------:R-:W-:Y:S01]  /*2720*/  FADD.FTZ R128, R128, R189 ;  /* 0x000000bd80807221 */ /* 0x000fe20000010000 */
[----:B------:R-:W-:Y:S01]  /*2730*/  FADD.FTZ R129, R129, R195 ;  /* 0x000000c381817221 */ /* 0x000fe20000010000 */
[-CC-:B------:R-:W-:Y:S01]  /*2740*/  FFMA.FTZ R216, R247, R191.reuse, R188.reuse ;  /* 0x000000bff7d87223 */ /* 0x180fe200000100bc */
[----:B------:R-:W-:Y:S01]  /*2750*/  SEL R172, R194, R172, P4 ;  /* 0x000000acc2ac7207 */ /* 0x000fe20002000000 */
[--C-:B------:R-:W-:Y:S01]  /*2760*/  FFMA.FTZ R194, R249, R191, R188.reuse ;  /* 0x000000bff9c27223 */ /* 0x100fe200000100bc */
[----:B------:R-:W-:Y:S01]  /*2770*/  SEL R173, R192, R173, P4 ;  /* 0x000000adc0ad7207 */ /* 0x000fe20002000000 */
        /* <DEDUP_REMOVED lines=22> */
[----:B------:R-:W-:-:S02]  /*28e0*/  SEL R108, R192, R108, P4 ;  /* 0x0000006cc06c7207 */ /* 0x000fc40002000000 */
[----:B------:R-:W-:Y:S02]  /*28f0*/  SEL R109, R194, R109, P4 ;  /* 0x0000006dc26d7207 */ /* 0x000fe40002000000 */
[----:B------:R-:W-:Y:S02]  /*2900*/  SEL R110, R216, R110, P4 ;  /* 0x0000006ed86e7207 */ /* 0x000fe40002000000 */
[----:B------:R-:W-:Y:S02]  /*2910*/  SEL R111, R195, R111, P4 ;  /* 0x0000006fc36f7207 */ /* 0x000fe40002000000 */
[----:B------:R-:W-:Y:S02]  /*2920*/  SEL R174, R189, R174, P4 ;  /* 0x000000aebdae7207 */ /* 0x000fe40002000000 */
[----:B------:R-:W-:Y:S02]  /*2930*/  SEL R175, R188, R175, P4 ;  /* 0x000000afbcaf7207 */ /* 0x000fe40002000000 */
[----:B------:R-:W-:-:S02]  /*2940*/  LOP3.LUT P4, RZ, R18, 0xff0000, RZ, 0xc0, !PT ;  /* 0x00ff000012ff7812 */ /* 0x000fc4000788c0ff */
[----:B------:R-:W-:Y:S01]  /*2950*/  F2FP.BF16.F32.PACK_AB R186, R186, R193 ;  /* 0x000000c1baba723e */ /* 0x000fe200000010ff */
[----:B------:R-:W-:Y:S01]  /*2960*/  FMUL.FTZ R193, R216, R17 ;  /* 0x00000011d8c17220 */ /* 0x000fe20000410000 */
[----:B------:R-:W-:-:S03]  /*2970*/  HFMA2.MMA R216, -RZ, RZ, 0, 0 ;  /* 0x00000000ffd87435 */ /* 0x000fc600000001ff */
[----:B------:R-:W-:-:S06]  /*2980*/  FMUL.FTZ R193, R193, UR15 ;  /* 0x0000000fc1c17c20 */ /* 0x000fcc0008410000 */
[----:B------:R-:W-:-:S05]  /*2990*/  @P4 SHF.L.U32 R223, R185, 0x10, RZ ;  /* 0x00000010b9df4819 */ /* 0x000fca00000006ff */
[----:B------:R-:W-:Y:S01]  /*29a0*/  @P4 FMUL.FTZ R216, R193, R223 ;  /* 0x000000dfc1d84220 */ /* 0x000fe20000410000 */
[----:B------:R-:W-:Y:S01]  /*29b0*/  FMUL.FTZ R195, R195, R17 ;  /* 0x00000011c3c37220 */ /* 0x000fe20000410000 */
[----:B------:R-:W3:Y:S02]  /*29c0*/  LDL R223, [R1+0x80] ;  /* 0x0000800001df7983 */ /* 0x000ee40000100800 */
[----:B------:R-:W-:Y:S02]  /*29d0*/  FADD.FTZ R126, R126, R216 ;  /* 0x000000d87e7e7221 */ /* 0x000fe40000010000 */
[----:B------:R-:W4:Y:S02]  /*29e0*/  LDL R216, [R1+0x88] ;  /* 0x0000880001d87983 */ /* 0x000f240000100800 */
[----:B----4-:R-:W-:-:S05]  /*29f0*/  FMUL.FTZ R193, R216, R193 ;  /* 0x000000c1d8c17220 */ /* 0x010fca0000410000 */
[----:B------:R-:W-:Y:S02]  /*2a00*/  FSEL R193, R193, RZ, P4 ;  /* 0x000000ffc1c17208 */ /* 0x000fe40002000000 */
[----:B------:R-:W-:Y:S01]  /*2a10*/  LOP3.LUT P4, RZ, R18, 0xff000000, RZ, 0xc0, !PT ;  /* 0xff00000012ff7812 */ /* 0x000fe2000788c0ff */
[----:B------:R-:W-:Y:S01]  /*2a20*/  FMUL.FTZ R216, R195, UR15 ;  /* 0x0000000fc3d87c20 */ /* 0x000fe20008410000 */
[----:B------:R-:W-:-:S11]  /*2a30*/  MOV R195, RZ ;  /* 0x000000ff00c37202 */ /* 0x000fd60000000f00 */
[----:B------:R-:W-:-:S04]  /*2a40*/  @P4 PRMT R185, R185, 0x7632, R185 ;  /* 0x00007632b9b94816 */ /* 0x000fc800000000b9 */
[----:B------:R-:W-:-:S05]  /*2a50*/  @P4 SHF.L.U32 R185, R185, 0x10, RZ ;  /* 0x00000010b9b94819 */ /* 0x000fca00000006ff */
[----:B------:R-:W-:Y:S02]  /*2a60*/  @P4 FMUL.FTZ R195, R216, R185 ;  /* 0x000000b9d8c34220 */ /* 0x000fe40000410000 */
[----:B------:R-:W4:Y:S01]  /*2a70*/  LDL R185, [R1+0x8c] ;  /* 0x00008c0001b97983 */ /* 0x000f220000100800 */
[----:B------:R-:W-:Y:S01]  /*2a80*/  FMUL.FTZ R192, R192, R17 ;  /* 0x00000011c0c07220 */ /* 0x000fe20000410000 */
[----:B------:R-:W-:-:S03]  /*2a90*/  FADD.FTZ R127, R127, R195 ;  /* 0x000000c37f7f7221 */ /* 0x000fc60000010000 */
[----:B------:R-:W-:Y:S01]  /*2aa0*/  FMUL.FTZ R195, R192, UR15 ;  /* 0x0000000fc0c37c20 */ /* 0x000fe20008410000 */
[----:B------:R-:W-:Y:S01]  /*2ab0*/  HFMA2.MMA R192, -RZ, RZ, 0, 0 ;  /* 0x00000000ffc07435 */ /* 0x000fe200000001ff */
[----:B------:R-:W-:Y:S01]  /*2ac0*/  FMUL.FTZ R194, R194, R17 ;  /* 0x00000011c2c27220 */ /* 0x000fe20000410000 */
[----:B----4-:R-:W-:Y:S01]  /*2ad0*/  FMUL.FTZ R185, R185, R216 ;  /* 0x000000d8b9b97220 */ /* 0x010fe20000410000 */
[----:B------:R-:W-:-:S04]  /*2ae0*/  MOV R216, R18 ;  /* 0x0000001200d87202 */ /* 0x000fc80000000f00 */
[----:B------:R-:W-:Y:S02]  /*2af0*/  FSEL R185, R185, RZ, P4 ;  /* 0x000000ffb9b97208 */ /* 0x000fe40002000000 */
[----:B------:R-:W-:-:S13]  /*2b00*/  LOP3.LUT P4, RZ, R216, 0xff, RZ, 0xc0, !PT ;  /* 0x000000ffd8ff7812 */ /* 0x000fda000788c0ff */
[----:B------:R-:W-:-:S05]  /*2b10*/  @P4 SHF.L.U32 R216, R184, 0x10, RZ ;  /* 0x00000010b8d84819 */ /* 0x000fca00000006ff */
[----:B------:R-:W-:Y:S01]  /*2b20*/  @P4 FMUL.FTZ R192, R195, R216 ;  /* 0x000000d8c3c04220 */ /* 0x000fe20000410000 */
[----:B---3--:R-:W-:Y:S01]  /*2b30*/  FMUL.FTZ R195, R223, R195 ;  /* 0x000000c3dfc37220 */ /* 0x008fe20000410000 */
[----:B------:R-:W3:Y:S04]  /*2b40*/  LDL R216, [R1+0x78] ;  /* 0x0000780001d87983 */ /* 0x000ee80000100800 */
[----:B------:R-:W-:Y:S02]  /*2b50*/  FSEL R223, R195, RZ, P4 ;  /* 0x000000ffc3df7208 */ /* 0x000fe40002000000 */
[----:B------:R-:W-:Y:S01]  /*2b60*/  LOP3.LUT P4, RZ, R18, 0xff00, RZ, 0xc0, !PT ;  /* 0x0000ff0012ff7812 */ /* 0x000fe2000788c0ff */
[----:B------:R-:W-:Y:S01]  /*2b70*/  FMUL.FTZ R195, R194, UR15 ;  /* 0x0000000fc2c37c20 */ /* 0x000fe20008410000 */
[----:B------:R-:W-:-:S11]  /*2b80*/  MOV R194, RZ ;  /* 0x000000ff00c27202 */ /* 0x000fd60000000f00 */
[----:B------:R-:W-:-:S04]  /*2b90*/  @P4 PRMT R184, R184, 0x7632, R184 ;  /* 0x00007632b8b84816 */ /* 0x000fc800000000b8 */
[----:B------:R-:W-:-:S05]  /*2ba0*/  @P4 SHF.L.U32 R184, R184, 0x10, RZ ;  /* 0x00000010b8b84819 */ /* 0x000fca00000006ff */
[----:B------:R-:W-:Y:S01]  /*2bb0*/  @P4 FMUL.FTZ R194, R195, R184 ;  /* 0x000000b8c3c24220 */ /* 0x000fe20000410000 */
[----:B--2---:R-:W-:Y:S02]  /*2bc0*/  FMUL.FTZ R184, R225, R195 ;  /* 0x000000c3e1b87220 */ /* 0x004fe40000410000 */
[----:B------:R-:W2:Y:S03]  /*2bd0*/  LDL R225, [R1+0x7c] ;  /* 0x00007c0001e17983 */ /* 0x000ea60000100800 */
[----:B------:R-:W-:Y:S02]  /*2be0*/  FSEL R184, R184, RZ, P4 ;  /* 0x000000ffb8b87208 */ /* 0x000fe40002000000 */
[----:B------:R-:W-:Y:S01]  /*2bf0*/  LOP3.LUT P4, RZ, R19, 0xff0000, RZ, 0xc0, !PT ;  /* 0x00ff000013ff7812 */ /* 0x000fe2000788c0ff */
[----:B------:R-:W-:Y:S01]  /*2c00*/  FMUL.FTZ R189, R189, R17 ;  /* 0x00000011bdbd7220 */ /* 0x000fe20000410000 */
[----:B------:R-:W-:Y:S01]  /*2c10*/  F2FP.BF16.F32.PACK_AB R185, R185, R193 ;  /* 0x000000c1b9b9723e */ /* 0x000fe200000010ff */
[----:B------:R-:W-:-:S02]  /*2c20*/  HFMA2.MMA R193, -RZ, RZ, 0, 0 ;  /* 0x00000000ffc17435 */ /* 0x000fc400000001ff */
[----:B------:R-:W-:-:S08]  /*2c30*/  FMUL.FTZ R189, R189, UR15 ;  /* 0x0000000fbdbd7c20 */ /* 0x000fd00008410000 */
[----:B------:R-:W-:-:S05]  /*2c40*/  @P4 SHF.L.U32 R195, R187, 0x10, RZ ;  /* 0x00000010bbc34819 */ /* 0x000fca00000006ff */
[----:B------:R-:W-:Y:S01]  /*2c50*/  @P4 FMUL.FTZ R193, R189, R195 ;  /* 0x000000c3bdc14220 */ /* 0x000fe20000410000 */
[----:B------:R-:W-:Y:S01]  /*2c60*/  FMUL.FTZ R188, R188, R17 ;  /* 0x00000011bcbc7220 */ /* 0x000fe20000410000 */
[----:B------:R-:W-:-:S03]  /*2c70*/  MOV R195, RZ ;  /* 0x000000ff00c37202 */ /* 0x000fc60000000f00 */
[----:B------:R-:W-:Y:S01]  /*2c80*/  FMUL.FTZ R188, R188, UR15 ;  /* 0x0000000fbcbc7c20 */ /* 0x000fe20008410000 */
[----:B------:R-:W-:Y:S01]  /*2c90*/  F2FP.BF16.F32.PACK_AB R184, R184, R223 ;  /* 0x000000dfb8b8723e */ /* 0x000fe200000010ff */
[----:B------:R-:W-:Y:S01]  /*2ca0*/  FADD.FTZ R124, R124, R192 ;  /* 0x000000c07c7c7221 */ /* 0x000fe20000010000 */
[----:B------:R-:W-:Y:S01]  /*2cb0*/  FADD.FTZ R125, R125, R194 ;  /* 0x000000c27d7d7221 */ /* 0x000fe20000010000 */
[----:B------:R-:W-:Y:S01]  /*2cc0*/  FADD.FTZ R130, R130, R193 ;  /* 0x000000c182827221 */ /* 0x000fe20000010000 */
[----:B---3--:R-:W-:-:S05]  /*2cd0*/  FMUL.FTZ R189, R216, R189 ;  /* 0x000000bdd8bd7220 */ /* 0x008fca0000410000 */
[----:B------:R-:W-:Y:S02]  /*2ce0*/  FSEL R216, R189, RZ, P4 ;  /* 0x000000ffbdd87208 */ /* 0x000fe40002000000 */
[----:B------:R-:W-:-:S13]  /*2cf0*/  LOP3.LUT P4, RZ, R19, 0xff000000, RZ, 0xc0, !PT ;  /* 0xff00000013ff7812 */ /* 0x000fda000788c0ff */
[----:B------:R-:W-:-:S04]  /*2d00*/  @P4 PRMT R187, R187, 0x7632, R187 ;  /* 0x00007632bbbb4816 */ /* 0x000fc800000000bb */
[----:B------:R-:W-:-:S05]  /*2d10*/  @P4 SHF.L.U32 R187, R187, 0x10, RZ ;  /* 0x00000010bbbb4819 */ /* 0x000fca00000006ff */
[----:B------:R-:W-:Y:S01]  /*2d20*/  @P4 FMUL.FTZ R195, R188, R187 ;  /* 0x000000bbbcc34220 */ /* 0x000fe20000410000 */
[----:B--2---:R-:W-:-:S05]  /*2d30*/  FMUL.FTZ R187, R225, R188 ;  /* 0x000000bce1bb7220 */ /* 0x004fca0000410000 */
[----:B------:R-:W-:Y:S02]  /*2d40*/  FSEL R187, R187, RZ, P4 ;  /* 0x000000ffbbbb7208 */ /* 0x000fe40002000000 */
[----:B------:R-:W-:-:S04]  /*2d50*/  ISETP.NE.U32.AND P4, PT, RZ, UR16, PT ;  /* 0x00000010ff007c0c */ /* 0x000fc8000bf85070 */
[----:B------:R-:W-:-:S13]  /*2d60*/  ISETP.NE.AND.EX P4, PT, RZ, UR17, PT, P4 ;  /* 0x00000011ff007c0c */ /* 0x000fda000bf85340 */
[----:B------:R-:W1:Y:S02]  /*2d70*/  @P4 LDC.64 R188, c[0x0][0x308] ;  /* 0x0000c200ffbc4b82 */ /* 0x000e640000000a00 */
[----:B-1----:R-:W-:-:S05]  /*2d80*/  @P4 IMAD.WIDE.U32 R188, R16, 0x20, R188 ;  /* 0x0000002010bc4825 */ /* 0x002fca00078e00bc */
[----:B------:R-:W-:Y:S04]  /*2d90*/  @P4 STG.E.128 desc[UR4][R188.64], R108 ;  /* 0x0000006cbc004986 */ /* 0x000fe8000c101d04 */
[----:B------:R1:W-:Y:S02]  /*2da0*/  @P4 STG.E.128 desc[UR4][R188.64+0x10], R172 ;  /* 0x000010acbc004986 */ /* 0x0003e4000c101d04 */
[----:B-1----:R-:W1:Y:S01]  /*2db0*/  LDC.64 R188, c[0x0][0x2f8] ;  /* 0x0000be00ffbc7b82 */ /* 0x002e620000000a00 */
[----:B------:R-:W-:Y:S01]  /*2dc0*/  F2FP.BF16.F32.PACK_AB R187, R187, R216 ;  /* 0x000000d8bbbb723e */ /* 0x000fe200000010ff */
[----:B-1----:R-:W-:-:S05]  /*2dd0*/  IMAD.WIDE.U32 R188, R16, 0x10, R188 ;  /* 0x0000001010bc7825 */ /* 0x002fca00078e00bc */
[----:B------:R1:W-:Y:S01]  /*2de0*/  STG.E.128 desc[UR4][R188.64], R184 ;  /* 0x000000b8bc007986 */ /* 0x0003e2000c101d04 */
[----:B------:R-:W-:Y:S01]  /*2df0*/  FADD.FTZ R131, R131, R195 ;  /* 0x000000c383837221 */ /* 0x000fe20000010000 */
[----:B------:R-:W-:-:S07]  /*2e00*/  IADD3 R16, R16, 0x20, RZ ;  /* 0x0000002010107810 */ /* 0x000fce0007ffe0ff */
.L_x_6705:
[----:B------:R-:W-:Y:S05]  /*2e10*/  BSYNC B1 ;  /* 0x0000000000017941 */ /* 0x000fea0003800000 */
.L_x_6704:
[----:B------:R-:W-:Y:S04]  /*2e20*/  BSSY B1, `(.L_x_6706) ;  /* 0x0000095000017945 */ /* 0x000fe80003800000 */
[----:B------:R-:W-:Y:S05]  /*2e30*/  @!P1 BRA `(.L_x_6707) ;  /* 0x00000008004c9947 */ /* 0x000fea0003800000 */
[----:B-1----:R-:W1:Y:S01]  /*2e40*/  LDC.64 R184, c[0x0][0x220] ;  /* 0x00008800ffb87b82 */ /* 0x002e620000000a00 */
        /* <DEDUP_REMOVED lines=99> */
[----:B------:R-:W-:Y:S02]  /*3480*/  @P4 FMUL.FTZ R192, R195, R216 ;  /* 0x000000d8c3c04220 */ /* 0x000fe40000410000 */
[----:B------:R-:W4:Y:S01]  /*3490*/  LDL R216, [R1+0x58] ;  /* 0x0000580001d87983 */ /* 0x000f220000100800 */
[----:B---3--:R-:W-:-:S05]  /*34a0*/  FMUL.FTZ R195, R223, R195 ;  /* 0x000000c3dfc37220 */ /* 0x008fca0000410000 */
        /* <DEDUP_REMOVED lines=17> */
[----:B------:R-:W-:-:S04]  /*35c0*/  ISETP.NE.U32.AND P5, PT, RZ, UR16, PT ;  /* 0x00000010ff007c0c */ /* 0x000fc8000bfa5070 */
[----:B------:R-:W-:Y:S02]  /*35d0*/  ISETP.NE.AND.EX P5, PT, RZ, UR17, PT, P5 ;  /* 0x00000011ff007c0c */ /* 0x000fe4000bfa5350 */
[----:B------:R-:W-:Y:S02]  /*35e0*/  MOV R195, RZ ;  /* 0x000000ff00c37202 */ /* 0x000fe40000000f00 */
[----:B------:R-:W-:Y:S01]  /*35f0*/  F2FP.BF16.F32.PACK_AB R184, R184, R223 ;  /* 0x000000dfb8b8723e */ /* 0x000fe200000010ff */
[----:B------:R-:W-:Y:S01]  /*3600*/  FADD.FTZ R132, R132, R192 ;  /* 0x000000c084847221 */ /* 0x000fe20000010000 */
[----:B------:R-:W-:Y:S01]  /*3610*/  FADD.FTZ R133, R133, R194 ;  /* 0x000000c285857221 */ /* 0x000fe20000010000 */
[----:B------:R-:W-:Y:S01]  /*3620*/  FADD.FTZ R138, R138, R193 ;  /* 0x000000c18a8a7221 */ /* 0x000fe20000010000 */
[----:B----4-:R-:W-:-:S05]  /*3630*/  FMUL.FTZ R189, R216, R189 ;  /* 0x000000bdd8bd7220 */ /* 0x010fca0000410000 */
[----:B------:R-:W-:Y:S02]  /*3640*/  FSEL R216, R189, RZ, P4 ;  /* 0x000000ffbdd87208 */ /* 0x000fe40002000000 */
[----:B------:R-:W-:Y:S01]  /*3650*/  LOP3.LUT P4, RZ, R21, 0xff000000, RZ, 0xc0, !PT ;  /* 0xff00000015ff7812 */ /* 0x000fe2000788c0ff */
[----:B------:R-:W-:-:S12]  /*3660*/  FMUL.FTZ R189, R188, R17 ;  /* 0x00000011bcbd7220 */ /* 0x000fd80000410000 */
[----:B------:R-:W-:-:S04]  /*3670*/  @P4 PRMT R187, R187, 0x7632, R187 ;  /* 0x00007632bbbb4816 */ /* 0x000fc800000000bb */
[----:B------:R-:W-:Y:S01]  /*3680*/  @P4 SHF.L.U32 R188, R187, 0x10, RZ ;  /* 0x00000010bbbc4819 */ /* 0x000fe200000006ff */
[----:B------:R-:W-:-:S04]  /*3690*/  FMUL.FTZ R187, R189, UR15 ;  /* 0x0000000fbdbb7c20 */ /* 0x000fc80008410000 */
[----:B------:R-:W-:Y:S01]  /*36a0*/  @P4 FMUL.FTZ R195, R187, R188 ;  /* 0x000000bcbbc34220 */ /* 0x000fe20000410000 */
[----:B------:R-:W-:Y:S01]  /*36b0*/  @P5 LEA R188, P6, R16, UR16, 0x5 ;  /* 0x0000001010bc5c11 */ /* 0x000fe2000f8c28ff */
[----:B--2---:R-:W-:-:S03]  /*36c0*/  FMUL.FTZ R187, R225, R187 ;  /* 0x000000bbe1bb7220 */ /* 0x004fc60000410000 */
[----:B------:R-:W-:Y:S02]  /*36d0*/  @P5 LEA.HI.X R189, R16, UR17, RZ, 0x5, P6 ;  /* 0x0000001110bd5c11 */ /* 0x000fe4000b0f2cff */
[----:B------:R-:W-:-:S03]  /*36e0*/  FSEL R187, R187, RZ, P4 ;  /* 0x000000ffbbbb7208 */ /* 0x000fc60002000000 */
[----:B------:R-:W-:Y:S04]  /*36f0*/  @P5 STG.E.128 desc[UR4][R188.64], R108 ;  /* 0x0000006cbc005986 */ /* 0x000fe8000c101d04 */
[----:B------:R1:W-:Y:S01]  /*3700*/  @P5 STG.E.128 desc[UR4][R188.64+0x10], R172 ;  /* 0x000010acbc005986 */ /* 0x0003e2000c101d04 */
[----:B------:R-:W-:Y:S02]  /*3710*/  F2FP.BF16.F32.PACK_AB R187, R187, R216 ;  /* 0x000000d8bbbb723e */ /* 0x000fe400000010ff */
[----:B-1----:R-:W-:-:S04]  /*3720*/  LEA R188, P4, R16, UR18, 0x4 ;  /* 0x0000001210bc7c11 */ /* 0x002fc8000f8820ff */
[----:B------:R-:W-:-:S05]  /*3730*/  LEA.HI.X R189, R16, UR19, RZ, 0x4, P4 ;  /* 0x0000001310bd7c11 */ /* 0x000fca000a0f24ff */
[----:B------:R3:W-:Y:S01]  /*3740*/  STG.E.128 desc[UR4][R188.64], R184 ;  /* 0x000000b8bc007986 */ /* 0x0007e2000c101d04 */
[----:B------:R-:W-:Y:S01]  /*3750*/  FADD.FTZ R139, R139, R195 ;  /* 0x000000c38b8b7221 */ /* 0x000fe20000010000 */
[----:B------:R-:W-:-:S07]  /*3760*/  IADD3 R16, R16, 0x20, RZ ;  /* 0x0000002010107810 */ /* 0x000fce0007ffe0ff */
.L_x_6707:
[----:B------:R-:W-:Y:S05]  /*3770*/  BSYNC B1 ;  /* 0x0000000000017941 */ /* 0x000fea0003800000 */
.L_x_6706:
[----:B------:R-:W-:Y:S04]  /*3780*/  BSSY B1, `(.L_x_6708) ;  /* 0x0000096000017945 */ /* 0x000fe80003800000 */
[----:B------:R-:W-:Y:S05]  /*3790*/  @!P2 BRA `(.L_x_6709) ;  /* 0x000000080050a947 */ /* 0x000fea0003800000 */
[----:B-1-3--:R-:W1:Y:S01]  /*37a0*/  LDC.64 R184, c[0x0][0x220] ;  /* 0x00008800ffb87b82 */ /* 0x00ae620000000a00 */
[----:B------:R-:W3:Y:S04]  /*37b0*/  LDL R195, [R1+0x10] ;  /* 0x0000100001c37983 */ /* 0x000ee80000100800 */
[----:B------:R-:W4:Y:S01]  /*37c0*/  LDL R223, [R1+0x14] ;  /* 0x0000140001df7983 */ /* 0x000f220000100800 */
[----:B------:R-:W-:Y:S02]  /*37d0*/  ISETP.NE.AND P4, PT, R224, RZ, PT ;  /* 0x000000ffe000720c */ /* 0x000fe40003f85270 */
[----:B------:R-:W-:Y:S01]  /*37e0*/  ISETP.NE.U32.AND P5, PT, RZ, UR8, PT ;  /* 0x00000008ff007c0c */ /* 0x000fe2000bfa5070 */
[----:B------:R-:W4:Y:S01]  /*37f0*/  LDL R225, [R1+0x24] ;  /* 0x0000240001e17983 */ /* 0x000f220000100800 */
[----:B-1----:R-:W-:-:S06]  /*3800*/  IMAD.WIDE.U32 R184, R16, 0x10, R184 ;  /* 0x0000001010b87825 */ /* 0x002fcc00078e00b8 */
[----:B------:R-:W3:Y:S01]  /*3810*/  LDG.E.128 R184, desc[UR4][R184.64] ;  /* 0x00000004b8b87981 */ /* 0x000ee2000c1e1d00 */
[----:B--2---:R-:W-:Y:S02]  /*3820*/  FSEL R188, R190, RZ, !P4 ;  /* 0x000000ffbebc7208 */ /* 0x004fe40006000000 */
[----:B------:R-:W-:Y:S02]  /*3830*/  ISETP.NE.AND.EX P5, PT, RZ, UR9, PT, P5 ;  /* 0x00000009ff007c0c */ /* 0x000fe4000bfa5350 */
[----:B------:R-:W-:Y:S01]  /*3840*/  LOP3.LUT P4, RZ, R23, 0xff, RZ, 0xc0, !PT ;  /* 0x000000ff17ff7812 */ /* 0x000fe2000788c0ff */
[----:B------:R-:W-:-:S04]  /*3850*/  FFMA.FTZ R189, R204, R191, R188 ;  /* 0x000000bfccbd7223 */ /* 0x000fc800000100bc */
        /* <DEDUP_REMOVED lines=67> */
[----:B------:R-:W2:Y:S02]  /*3c90*/  LDL R223, [R1+0x20] ;  /* 0x0000200001df7983 */ /* 0x000ea40000100800 */
[----:B------:R-:W-:Y:S02]  /*3ca0*/  FADD.FTZ R142, R142, R216 ;  /* 0x000000d88e8e7221 */ /* 0x000fe40000010000 */
[----:B------:R-:W3:Y:S02]  /*3cb0*/  LDL R216, [R1+0x28] ;  /* 0x0000280001d87983 */ /* 0x000ee40000100800 */
        /* <DEDUP_REMOVED lines=10> */
[----:B------:R-:W-:-:S03]  /*3d60*/  FADD.FTZ R143, R143, R195 ;  /* 0x000000c38f8f7221 */ /* 0x000fc60000010000 */
[----:B------:R-:W-:Y:S01]  /*3d70*/  FMUL.FTZ R195, R192, UR15 ;  /* 0x0000000fc0c37c20 */ /* 0x000fe20008410000 */
[----:B------:R-:W-:Y:S01]  /*3d80*/  HFMA2.MMA R192, -RZ, RZ, 0, 0 ;  /* 0x00000000ffc07435 */ /* 0x000fe200000001ff */
[----:B------:R-:W-:Y:S01]  /*3d90*/  FMUL.FTZ R194, R194, R17 ;  /* 0x00000011c2c27220 */ /* 0x000fe20000410000 */
[----:B---3--:R-:W-:Y:S01]  /*3da0*/  FMUL.FTZ R185, R185, R216 ;  /* 0x000000d8b9b97220 */ /* 0x008fe20000410000 */
[----:B------:R-:W-:-:S04]  /*3db0*/  MOV R216, R22 ;  /* 0x0000001600d87202 */ /* 0x000fc80000000f00 */
[----:B------:R-:W-:Y:S02]  /*3dc0*/  FSEL R185, R185, RZ, P4 ;  /* 0x000000ffb9b97208 */ /* 0x000fe40002000000 */
[----:B------:R-:W-:-:S13]  /*3dd0*/  LOP3.LUT P4, RZ, R216, 0xff, RZ, 0xc0, !PT ;  /* 0x000000ffd8ff7812 */ /* 0x000fda000788c0ff */
[----:B------:R-:W-:-:S05]  /*3de0*/  @P4 SHF.L.U32 R216, R184, 0x10, RZ ;  /* 0x00000010b8d84819 */ /* 0x000fca00000006ff */
[----:B------:R-:W-:Y:S02]  /*3df0*/  @P4 FMUL.FTZ R192, R195, R216 ;  /* 0x000000d8c3c04220 */ /* 0x000fe40000410000 */
[----:B------:R-:W3:Y:S01]  /*3e00*/  LDL R216, [R1+0x18] ;  /* 0x0000180001d87983 */ /* 0x000ee20000100800 */
[----:B--2---:R-:W-:-:S05]  /*3e10*/  FMUL.FTZ R195, R223, R195 ;  /* 0x000000c3dfc37220 */ /* 0x004fca0000410000 */
[----:B------:R-:W-:Y:S02]  /*3e20*/  FSEL R223, R195, RZ, P4 ;  /* 0x000000ffc3df7208 */ /* 0x000fe40002000000 */
[----:B------:R-:W-:Y:S01]  /*3e30*/  LOP3.LUT P4, RZ, R22, 0xff00, RZ, 0xc0, !PT ;  /* 0x0000ff0016ff7812 */ /* 0x000fe2000788c0ff */
[----:B------:R-:W-:Y:S01]  /*3e40*/  FMUL.FTZ R195, R194, UR15 ;  /* 0x0000000fc2c37c20 */ /* 0x000fe20008410000 */
[----:B------:R-:W-:-:S11]  /*3e50*/  MOV R194, RZ ;  /* 0x000000ff00c27202 */ /* 0x000fd60000000f00 */
[----:B------:R-:W-:-:S04]  /*3e60*/  @P4 PRMT R184, R184, 0x7632, R184 ;  /* 0x00007632b8b84816 */ /* 0x000fc800000000b8 */
[----:B------:R-:W-:-:S05]  /*3e70*/  @P4 SHF.L.U32 R184, R184, 0x10, RZ ;  /* 0x00000010b8b84819 */ /* 0x000fca00000006ff */
[----:B------:R-:W-:Y:S01]  /*3e80*/  @P4 FMUL.FTZ R194, R195, R184 ;  /* 0x000000b8c3c24220 */ /* 0x000fe20000410000 */
[----:B------:R-:W-:Y:S02]  /*3e90*/  FMUL.FTZ R184, R225, R195 ;  /* 0x000000c3e1b87220 */ /* 0x000fe40000410000 */
        /* <DEDUP_REMOVED lines=16> */
[----:B---3--:R-:W-:-:S05]  /*3fa0*/  FMUL.FTZ R189, R216, R189 ;  /* 0x000000bdd8bd7220 */ /* 0x008fca0000410000 */
        /* <DEDUP_REMOVED lines=19> */
.L_x_6709:
[----:B------:R-:W-:Y:S05]  /*40e0*/  BSYNC B1 ;  /* 0x0000000000017941 */ /* 0x000fea0003800000 */
.L_x_6708:
[----:B-1-34-:R-:W3:Y:S01]  /*40f0*/  LDL R184, [R1+0xc] ;  /* 0x00000c0001b87983 */ /* 0x01aee20000100800 */
[----:B------:R-:W-:Y:S01]  /*4100*/  BSSY B1, `(.L_x_6710) ;  /* 0x000008e000017945 */ /* 0x000fe20003800000 */
[----:B---3--:R-:W-:-:S13]  /*4110*/  ISETP.NE.AND P4, PT, R184, RZ, PT ;  /* 0x000000ffb800720c */ /* 0x008fda0003f85270 */
[----:B------:R-:W-:Y:S05]  /*4120*/  @!P4 BRA `(.L_x_6711) ;  /* 0x00000008002cc947 */ /* 0x000fea0003800000 */
[----:B------:R-:W-:Y:S02]  /*4130*/  ISETP.NE.AND P4, PT, R224, RZ, PT ;  /* 0x000000ffe000720c */ /* 0x000fe40003f85270 */
[----:B------:R-:W1:Y:S02]  /*4140*/  LDC.64 R224, c[0x0][0x220] ;  /* 0x00008800ffe07b82 */ /* 0x000e640000000a00 */
[----:B------:R-:W-:Y:S02]  /*4150*/  FSEL R184, R190, RZ, !P4 ;  /* 0x000000ffbeb87208 */ /* 0x000fe40006000000 */
[----:B------:R-:W-:-:S03]  /*4160*/  ISETP.NE.U32.AND P4, PT, RZ, UR8, PT ;  /* 0x00000008ff007c0c */ /* 0x000fc6000bf85070 */
[-CC-:B------:R-:W-:Y:S01]  /*4170*/  FFMA.FTZ R192, R250, R191.reuse, R184.reuse ;  /* 0x000000bffac07223 */ /* 0x180fe200000100b8 */
[-CC-:B------:R-:W-:Y:S01]  /*4180*/  FFMA.FTZ R190, R229, R191.reuse, R184.reuse ;  /* 0x000000bfe5be7223 */ /* 0x180fe200000100b8 */
[-CC-:B--2---:R-:W-:Y:S01]  /*4190*/  FFMA.FTZ R189, R3, R191.reuse, R184.reuse ;  /* 0x000000bf03bd7223 */ /* 0x184fe200000100b8 */
[-CC-:B------:R-:W-:Y:S01]  /*41a0*/  FFMA.FTZ R188, R10, R191.reuse, R184.reuse ;  /* 0x000000bf0abc7223 */ /* 0x180fe200000100b8 */
        /* <DEDUP_REMOVED lines=13> */
[C---:B-----5:R-:W-:Y:S01]  /*4280*/  FMUL.FTZ R191, R198.reuse, R191 ;  /* 0x000000bfc6bf7220 */ /* 0x060fe20000410000 */
        /* <DEDUP_REMOVED lines=16> */
[-C--:B------:R-:W-:Y:S01]  /*4390*/  FMUL.FTZ R193, R189, R17.reuse ;  /* 0x00000011bdc17220 */ /* 0x080fe20000410000 */
[-C--:B------:R-:W-:Y:S01]  /*43a0*/  FMUL.FTZ R192, R188, R17.reuse ;  /* 0x00000011bcc07220 */ /* 0x080fe20000410000 */
[-C--:B------:R-:W-:Y:S01]  /*43b0*/  FMUL.FTZ R194, R191, R17.reuse ;  /* 0x00000011bfc27220 */ /* 0x080fe20000410000 */
[----:B------:R-:W-:Y:S01]  /*43c0*/  ISETP.NE.AND.EX P4, PT, RZ, UR17, PT, P4 ;  /* 0x00000011ff007c0c */ /* 0x000fe2000bf85340 */
[----:B------:R-:W-:-:S03]  /*43d0*/  FMUL.FTZ R195, R190, R17 ;  /* 0x00000011bec37220 */ /* 0x000fc60000410000 */
[----:B------:R-:W-:Y:S01]  /*43e0*/  SEL R110, R189, R110, P4 ;  /* 0x0000006ebd6e7207 */ /* 0x000fe20002000000 */
[C---:B------:R-:W-:Y:S01]  /*43f0*/  FMUL.FTZ R189, R185.reuse, R17 ;  /* 0x00000011b9bd7220 */ /* 0x040fe20000410000 */
[----:B------:R-:W-:Y:S01]  /*4400*/  SEL R111, R188, R111, P4 ;  /* 0x0000006fbc6f7207 */ /* 0x000fe20002000000 */
[C---:B------:R-:W-:Y:S01]  /*4410*/  FMUL.FTZ R188, R184.reuse, R17 ;  /* 0x00000011b8bc7220 */ /* 0x040fe20000410000 */
[----:B------:R-:W-:Y:S02]  /*4420*/  SEL R174, R185, R174, P4 ;  /* 0x000000aeb9ae7207 */ /* 0x000fe40002000000 */
[----:B------:R-:W-:Y:S01]  /*4430*/  SEL R175, R184, R175, P4 ;  /* 0x000000afb8af7207 */ /* 0x000fe20002000000 */
[----:B-1----:R-:W-:Y:S01]  /*4440*/  IMAD.WIDE.U32 R184, R16, 0x10, R224 ;  /* 0x0000001010b87825 */ /* 0x002fe200078e00e0 */
[----:B------:R-:W-:-:S03]  /*4450*/  SEL R108, R191, R108, P4 ;  /* 0x0000006cbf6c7207 */ /* 0x000fc60002000000 */
[C---:B------:R-:W-:Y:S01]  /*4460*/  FMUL.FTZ R191, R187.reuse, R17 ;  /* 0x00000011bbbf7220 */ /* 0x040fe20000410000 */
[----:B------:R-:W-:Y:S01]  /*4470*/  SEL R109, R190, R109, P4 ;  /* 0x0000006dbe6d7207 */ /* 0x000fe20002000000 */
[C---:B------:R-:W-:Y:S01]  /*4480*/  FMUL.FTZ R190, R186.reuse, R17 ;  /* 0x00000011babe7220 */ /* 0x040fe20000410000 */
[----:B------:R-:W-:Y:S02]  /*4490*/  SEL R172, R187, R172, P4 ;  /* 0x000000acbbac7207 */ /* 0x000fe40002000000 */
[----:B------:R-:W-:Y:S02]  /*44a0*/  SEL R173, R186, R173, P4 ;  /* 0x000000adbaad7207 */ /* 0x000fe40002000000 */
[----:B------:R-:W2:Y:S01]  /*44b0*/  LDG.E.128 R184, desc[UR4][R184.64] ;  /* 0x00000004b8b87981 */ /* 0x000ea2000c1e1d00 */
[----:B------:R-:W-:-:S04]  /*44c0*/  MOV R17, R196 ;  /* 0x000000c400117202 */ /* 0x000fc80000000f00 */
[----:B------:R-:W-:Y:S01]  /*44d0*/  LOP3.LUT P4, RZ, R17, 0xff, RZ, 0xc0, !PT ;  /* 0x000000ff11ff7812 */ /* 0x000fe2000788c0ff */
[----:B------:R-:W-:Y:S01]  /*44e0*/  FMUL.FTZ R17, R194, UR15 ;  /* 0x0000000fc2117c20 */ /* 0x000fe20008410000 */
[----:B------:R-:W-:Y:S01]  /*44f0*/  HFMA2.MMA R194, -RZ, RZ, 0, 0 ;  /* 0x00000000ffc27435 */ /* 0x000fe200000001ff */
[----:B------:R-:W-:Y:S01]  /*4500*/  FMUL.FTZ R193, R193, UR15 ;  /* 0x0000000fc1c17c20 */ /* 0x000fe20008410000 */
[----:B------:R-:W-:Y:S01]  /*4510*/  FMUL.FTZ R192, R192, UR15 ;  /* 0x0000000fc0c07c20 */ /* 0x000fe20008410000 */
[----:B------:R-:W-:Y:S01]  /*4520*/  FMUL.FTZ R191, R191, UR15 ;  /* 0x0000000fbfbf7c20 */ /* 0x000fe20008410000 */
[----:B------:R-:W-:Y:S01]  /*4530*/  FMUL.FTZ R190, R190, UR15 ;  /* 0x0000000fbebe7c20 */ /* 0x000fe20008410000 */
[----:B------:R-:W-:Y:S01]  /*4540*/  FMUL.FTZ R189, R189, UR15 ;  /* 0x0000000fbdbd7c20 */ /* 0x000fe20008410000 */
[----:B------:R-:W-:-:S04]  /*4550*/  ISETP.NE.U32.AND P5, PT, RZ, UR16, PT ;  /* 0x00000010ff007c0c */ /* 0x000fc8000bfa5070 */
[----:B------:R-:W-:Y:S02]  /*4560*/  ISETP.NE.AND.EX P5, PT, RZ, UR17, PT, P5 ;  /* 0x00000011ff007c0c */ /* 0x000fe4000bfa5350 */
[----:B------:R-:W-:Y:S02]  /*4570*/  MOV R216, RZ ;  /* 0x000000ff00d87202 */ /* 0x000fe40000000f00 */
[----:B--2---:R-:W-:-:S05]  /*4580*/  @P4 SHF.L.U32 R198, R184, 0x10, RZ ;  /* 0x00000010b8c64819 */ /* 0x004fca00000006ff */
[----:B------:R-:W-:Y:S01]  /*4590*/  @P4 FMUL.FTZ R194, R17, R198 ;  /* 0x000000c611c24220 */ /* 0x000fe20000410000 */
[----:B------:R-:W-:-:S03]  /*45a0*/  FMUL.FTZ R17, R48, R17 ;  /* 0x0000001130117220 */ /* 0x000fc60000410000 */
[----:B------:R-:W-:Y:S02]  /*45b0*/  FADD.FTZ R148, R148, R194 ;  /* 0x000000c294947221 */ /* 0x000fe40000010000 */
[----:B------:R-:W-:Y:S02]  /*45c0*/  FSEL R194, R17, RZ, P4 ;  /* 0x000000ff11c27208 */ /* 0x000fe40002000000 */
[----:B------:R-:W-:-:S13]  /*45d0*/  LOP3.LUT P4, RZ, R196, 0xff00, RZ, 0xc0, !PT ;  /* 0x0000ff00c4ff7812 */ /* 0x000fda000788c0ff */
[----:B------:R-:W-:Y:S01]  /*45e0*/  @P4 PRMT R17, R184, 0x7632, R17 ;  /* 0x00007632b8114816 */ /* 0x000fe20000000011 */
[----:B------:R-:W-:-:S03]  /*45f0*/  FMUL.FTZ R184, R195, UR15 ;  /* 0x0000000fc3b87c20 */ /* 0x000fc60008410000 */
[----:B------:R-:W-:Y:S02]  /*4600*/  @P4 SHF.L.U32 R17, R17, 0x10, RZ ;  /* 0x0000001011114819 */ /* 0x000fe400000006ff */
[----:B------:R-:W-:-:S03]  /*4610*/  MOV R195, RZ ;  /* 0x000000ff00c37202 */ /* 0x000fc60000000f00 */
[----:B------:R-:W-:Y:S01]  /*4620*/  @P4 FMUL.FTZ R195, R184, R17 ;  /* 0x00000011b8c34220 */ /* 0x000fe20000410000 */
[----:B------:R-:W-:-:S05]  /*4630*/  FMUL.FTZ R17, R49, R184 ;  /* 0x000000b831117220 */ /* 0x000fca0000410000 */
[----:B------:R-:W-:Y:S02]  /*4640*/  FSEL R184, R17, RZ, P4 ;  /* 0x000000ff11b87208 */ /* 0x000fe40002000000 */
[----:B------:R-:W-:Y:S01]  /*4650*/  LOP3.LUT P4, RZ, R196, 0xff0000, RZ, 0xc0, !PT ;  /* 0x00ff0000c4ff7812 */ /* 0x000fe2000788c0ff */
[----:B------:R-:W-:Y:S01]  /*4660*/  FADD.FTZ R149, R149, R195 ;  /* 0x000000c395957221 */ /* 0x000fe20000010000 */
[----:B------:R-:W-:-:S11]  /*4670*/  HFMA2.MMA R17, -RZ, RZ, 0, 0 ;  /* 0x00000000ff117435 */ /* 0x000fd600000001ff */
[----:B------:R-:W-:-:S05]  /*4680*/  @P4 SHF.L.U32 R195, R185, 0x10, RZ ;  /* 0x00000010b9c34819 */ /* 0x000fca00000006ff */
[----:B------:R-:W-:Y:S01]  /*4690*/  @P4 FMUL.FTZ R17, R193, R195 ;  /* 0x000000c3c1114220 */ /* 0x000fe20000410000 */
[----:B------:R-:W-:-:S05]  /*46a0*/  FMUL.FTZ R195, R50, R193 ;  /* 0x000000c132c37220 */ /* 0x000fca0000410000 */
[----:B------:R-:W-:Y:S02]  /*46b0*/  FSEL R195, R195, RZ, P4 ;  /* 0x000000ffc3c37208 */ /* 0x000fe40002000000 */
[----:B------:R-:W-:Y:S02]  /*46c0*/  LOP3.LUT P4, RZ, R196, 0xff000000, RZ, 0xc0, !PT ;  /* 0xff000000c4ff7812 */ /* 0x000fe4000788c0ff */
[----:B------:R-:W-:-:S11]  /*46d0*/  MOV R193, RZ ;  /* 0x000000ff00c17202 */ /* 0x000fd60000000f00 */
[----:B------:R-:W-:-:S04]  /*46e0*/  @P4 PRMT R185, R185, 0x7632, R185 ;  /* 0x00007632b9b94816 */ /* 0x000fc800000000b9 */
[----:B------:R-:W-:-:S05]  /*46f0*/  @P4 SHF.L.U32 R185, R185, 0x10, RZ ;  /* 0x00000010b9b94819 */ /* 0x000fca00000006ff */
[----:B------:R-:W-:Y:S01]  /*4700*/  @P4 FMUL.FTZ R193, R192, R185 ;  /* 0x000000b9c0c14220 */ /* 0x000fe20000410000 */
[----:B------:R-:W-:-:S05]  /*4710*/  FMUL.FTZ R185, R51, R192 ;  /* 0x000000c033b97220 */ /* 0x000fca0000410000 */
[----:B------:R-:W-:Y:S02]  /*4720*/  FSEL R185, R185, RZ, P4 ;  /* 0x000000ffb9b97208 */ /* 0x000fe40002000000 */
[----:B------:R-:W-:Y:S01]  /*4730*/  LOP3.LUT P4, RZ, R197, 0xff, RZ, 0xc0, !PT ;  /* 0x000000ffc5ff7812 */ /* 0x000fe2000788c0ff */
[----:B------:R-:W-:Y:S01]  /*4740*/  HFMA2.MMA R192, -RZ, RZ, 0, 0 ;  /* 0x00000000ffc07435 */ /* 0x000fe200000001ff */
[----:B------:R-:W-:-:S11]  /*4750*/  F2FP.BF16.F32.PACK_AB R184, R184, R194 ;  /* 0x000000c2b8b8723e */ /* 0x000fd600000010ff */
        /* <DEDUP_REMOVED lines=11> */
[----:B------:R-:W-:Y:S02]  /*4810*/  LOP3.LUT P4, RZ, R197, 0xff0000, RZ, 0xc0, !PT ;  /* 0x00ff0000c5ff7812 */ /* 0x000fe4000788c0ff */
[----:B------:R-:W-:Y:S01]  /*4820*/  F2FP.BF16.F32.PACK_AB R185, R185, R195 ;  /* 0x000000c3b9b9723e */ /* 0x000fe200000010ff */
[----:B------:R-:W-:-:S10]  /*4830*/  HFMA2.MMA R195, -RZ, RZ, 0, 0 ;  /* 0x00000000ffc37435 */ /* 0x000fd400000001ff */
[----:B------:R-:W-:-:S05]  /*4840*/  @P4 SHF.L.U32 R190, R187, 0x10, RZ ;  /* 0x00000010bbbe4819 */ /* 0x000fca00000006ff */
[----:B------:R-:W-:Y:S01]  /*4850*/  @P4 FMUL.FTZ R195, R189, R190 ;  /* 0x000000bebdc34220 */ /* 0x000fe20000410000 */
[----:B------:R-:W-:-:S05]  /*4860*/  FMUL.FTZ R189, R54, R189 ;  /* 0x000000bd36bd7220 */ /* 0x000fca0000410000 */
[----:B------:R-:W-:Y:S02]  /*4870*/  FSEL R189, R189, RZ, P4 ;  /* 0x000000ffbdbd7208 */ /* 0x000fe40002000000 */
[----:B------:R-:W-:-:S13]  /*4880*/  LOP3.LUT P4, RZ, R197, 0xff000000, RZ, 0xc0, !PT ;  /* 0xff000000c5ff7812 */ /* 0x000fda000788c0ff */
[----:B------:R-:W-:-:S04]  /*4890*/  @P4 PRMT R187, R187, 0x7632, R187 ;  /* 0x00007632bbbb4816 */ /* 0x000fc800000000bb */
[----:B------:R-:W-:Y:S01]  /*48a0*/  @P4 SHF.L.U32 R190, R187, 0x10, RZ ;  /* 0x00000010bbbe4819 */ /* 0x000fe200000006ff */
[----:B------:R-:W-:-:S04]  /*48b0*/  FMUL.FTZ R187, R188, UR15 ;  /* 0x0000000fbcbb7c20 */ /* 0x000fc80008410000 */
[----:B------:R-:W-:Y:S01]  /*48c0*/  @P4 FMUL.FTZ R216, R187, R190 ;  /* 0x000000bebbd84220 */ /* 0x000fe20000410000 */
[----:B------:R-:W-:Y:S01]  /*48d0*/  FMUL.FTZ R187, R55, R187 ;  /* 0x000000bb37bb7220 */ /* 0x000fe20000410000 */
[----:B------:R-:W-:-:S04]  /*48e0*/  @P5 LEA R190, P6, R16, UR16, 0x5 ;  /* 0x0000001010be5c11 */ /* 0x000fc8000f8c28ff */
[----:B------:R-:W-:Y:S02]  /*48f0*/  FSEL R187, R187, RZ, P4 ;  /* 0x000000ffbbbb7208 */ /* 0x000fe40002000000 */
[C---:B------:R-:W-:Y:S02]  /*4900*/  LEA R188, P4, R16.reuse, UR18, 0x4 ;  /* 0x0000001210bc7c11 */ /* 0x040fe4000f8820ff */
[----:B------:R-:W-:Y:S02]  /*4910*/  @P5 LEA.HI.X R191, R16, UR17, RZ, 0x5, P6 ;  /* 0x0000001110bf5c11 */ /* 0x000fe4000b0f2cff */
[----:B------:R-:W-:Y:S02]  /*4920*/  F2FP.BF16.F32.PACK_AB R187, R187, R189 ;  /* 0x000000bdbbbb723e */ /* 0x000fe400000010ff */
[----:B------:R-:W-:Y:S02]  /*4930*/  F2FP.BF16.F32.PACK_AB R186, R186, R198 ;  /* 0x000000c6baba723e */ /* 0x000fe400000010ff */
[----:B------:R-:W-:Y:S01]  /*4940*/  LEA.HI.X R189, R16, UR19, RZ, 0x4, P4 ;  /* 0x0000001310bd7c11 */ /* 0x000fe2000a0f24ff */
[----:B------:R1:W-:Y:S04]  /*4950*/  @P5 STG.E.128 desc[UR4][R190.64], R108 ;  /* 0x0000006cbe005986 */ /* 0x0003e8000c101d04 */
[----:B------:R1:W-:Y:S04]  /*4960*/  @P5 STG.E.128 desc[UR4][R190.64+0x10], R172 ;  /* 0x000010acbe005986 */ /* 0x0003e8000c101d04 */
[----:B------:R1:W-:Y:S01]  /*4970*/  STG.E.128 desc[UR4][R188.64], R184 ;  /* 0x000000b8bc007986 */ /* 0x0003e2000c101d04 */
[----:B------:R-:W-:Y:S01]  /*4980*/  FADD.FTZ R150, R150, R17 ;  /* 0x0000001196967221 */ /* 0x000fe20000010000 */
[----:B------:R-:W-:Y:S01]  /*4990*/  FADD.FTZ R151, R151, R193 ;  /* 0x000000c197977221 */ /* 0x000fe20000010000 */
[----:B------:R-:W-:Y:S01]  /*49a0*/  FADD.FTZ R152, R152, R192 ;  /* 0x000000c098987221 */ /* 0x000fe20000010000 */
[----:B------:R-:W-:Y:S01]  /*49b0*/  FADD.FTZ R153, R153, R194 ;  /* 0x000000c299997221 */ /* 0x000fe20000010000 */
[----:B------:R-:W-:Y:S01]  /*49c0*/  FADD.FTZ R154, R154, R195 ;  /* 0x000000c39a9a7221 */ /* 0x000fe20000010000 */
[----:B------:R-:W-:-:S07]  /*49d0*/  FADD.FTZ R155, R155, R216 ;  /* 0x000000d89b9b7221 */ /* 0x000fce0000010000 */
.L_x_6711:
[----:B------:R-:W-:Y:S05]  /*49e0*/  BSYNC B1 ;  /* 0x0000000000017941 */ /* 0x000fea0003800000 */
.L_x_6710:
[----:B------:R-:W3:Y:S02]  /*49f0*/  LDC.64 R16, c[0x0][0x210] ;  /* 0x00008400ff107b82 */ /* 0x000ee40000000a00 */
[----:B---3--:R-:W-:-:S04]  /*4a00*/  LEA R2, R16, R2, 0x2 ;  /* 0x0000000210027211 */ /* 0x008fc800078e10ff */
[----:B------:R-:W-:-:S13]  /*4a10*/  ISETP.GE.AND P4, PT, R2, R17, PT ;  /* 0x000000110200720c */ /* 0x000fda0003f86270 */
[----:B------:R-:W-:Y:S05]  /*4a20*/  @!P4 BRA `(.L_x_6712) ;  /* 0xffffffc0000cc947 */ /* 0x000fea000383ffff */
.L_x_6694:
[----:B------:R-:W-:Y:S05]  /*4a30*/  BSYNC B0 ;  /* 0x0000000000007941 */ /* 0x000fea0003800000 */
.L_x_6693:
[----:B------:R-:W3:Y:S01]  /*4a40*/  LDL.LU R16, [R1+0x8] ;  /* 0x0000080001107983 */ /* 0x000ee20000300800 */
[----:B0-----:R-:W-:-:S03]  /*4a50*/  MOV R0, 0x400 ;  /* 0x0000040000007802 */ /* 0x001fc60000000f00 */
[----:B-1----:R-:W4:Y:S01]  /*4a60*/  LDL.LU R185, [R1+0x4] ;  /* 0x0000040001b97983 */ /* 0x002f220000300800 */
[----:B------:R-:W0:Y:S01]  /*4a70*/  S2R R184, SR_TID.X ;  /* 0x0000000000b87919 */ /* 0x000e220000002100 */
[----:B------:R-:W1:Y:S01]  /*4a80*/  S2R R3, SR_CgaCtaId ;  /* 0x0000000000037919 */ /* 0x000e620000008800 */
[----:B------:R-:W-:Y:S05]  /*4a90*/  WARPSYNC.ALL ;  /* 0x0000000000007948 */ /* 0x000fea0003800000 */
[----:B------:R-:W-:Y:S01]  /*4aa0*/  ULDC.64 UR6, c[0x0][0x2d8] ;  /* 0x0000b60000067ab9 */ /* 0x000fe20000000a00 */
[----:B------:R-:W-:Y:S01]  /*4ab0*/  ULDC.64 UR20, c[0x0][0x2d0] ;  /* 0x0000b40000147ab9 */ /* 0x000fe20000000a00 */
[----:B------:R-:W-:Y:S01]  /*4ac0*/  ULDC.64 UR22, c[0x0][0x2f0] ;  /* 0x0000bc0000167ab9 */ /* 0x000fe20000000a00 */
[----:B0-----:R-:W-:-:S04]  /*4ad0*/  SHF.R.U32.HI R2, RZ, 0x5, R184 ;  /* 0x00000005ff027819 */ /* 0x001fc800000116b8 */
[----:B------:R-:W-:Y:S02]  /*4ae0*/  SHF.L.U32 R2, R2, 0x7, RZ ;  /* 0x0000000702027819 */ /* 0x000fe400000006ff */
[----:B-1----:R-:W-:-:S04]  /*4af0*/  LEA R3, R3, R0, 0x18 ;  /* 0x0000000003037211 */ /* 0x002fc800078ec0ff */
[----:B------:R-:W-:Y:S01]  /*4b00*/  LEA R8, R184, R3, 0x2 ;  /* 0x00000003b8087211 */ /* 0x000fe200078e10ff */
[----:B------:R-:W-:Y:S01]  /*4b10*/  BSSY B0, `(.L_x_6713) ;  /* 0x0000090000007945 */ /* 0x000fe20003800000 */
[----:B---3--:R-:W-:-:S04]  /*4b20*/  LOP3.LUT R0, R2, 0xffffff80, R16, 0xe2, !PT ;  /* 0xffffff8002007812 */ /* 0x008fc800078ee210 */
        /* <DEDUP_REMOVED lines=35> */
[----:B-----5:R-:W-:Y:S04]  /*4d60*/  LDS R32, [R8+0x3200] ;  /* 0x0032000008207984 */ /* 0x020fe80000000800 */
        /* <DEDUP_REMOVED lines=16> */
[----:B------:R-:W-:Y:S04]  /*4e70*/  LDS R4, [R8] ;  /* 0x0000000008047984 */ /* 0x000fe80000000800 */
        /* <DEDUP_REMOVED lines=41> */
[----:B---3--:R-:W4:Y:S01]  /*5110*/  S2R R70, SR_CTAID.X ;  /* 0x0000000000467919 */ /* 0x008f220000002500 */
[----:B------:R-:W3:Y:S04]  /*5120*/  LDS R6, [R8] ;  /* 0x0000000008067984 */ /* 0x000ee80000000800 */
[----:B------:R-:W3:Y:S04]  /*5130*/  LDS R67, [R8+0x1000] ;  /* 0x0010000008437984 */ /* 0x000ee80000000800 */
[----:B------:R-:W3:Y:S04]  /*5140*/  LDS R69, [R8+0x2000] ;  /* 0x0020000008457984 */ /* 0x000ee80000000800 */
[----:B------:R-:W3:Y:S01]  /*5150*/  LDS R71, [R8+0x3000] ;  /* 0x0030000008477984 */ /* 0x000ee20000000800 */
[----:B0-----:R-:W-:Y:S01]  /*5160*/  FADD.FTZ R2, RZ, R2 ;  /* 0x00000002ff027221 */ /* 0x001fe20000010000 */
[----:B----4-:R-:W-:-:S03]  /*5170*/  IMAD R70, R70, R185, RZ ;  /* 0x000000b946467224 */ /* 0x010fc600078e02ff */
[----:B-1----:R-:W-:Y:S02]  /*5180*/  FADD.FTZ R2, R2, R3 ;  /* 0x0000000302027221 */ /* 0x002fe40000010000 */
[----:B------:R-:W-:-:S04]  /*5190*/  IADD3 R3, P0, R70, R184, RZ ;  /* 0x000000b846037210 */ /* 0x000fc80007f1e0ff */
[----:B------:R-:W-:Y:S02]  /*51a0*/  IADD3.X R70, RZ, RZ, RZ, P0, !PT ;  /* 0x000000ffff467210 */ /* 0x000fe400007fe4ff */
[----:B--2---:R-:W-:Y:S02]  /*51b0*/  IADD3 R0, R185, 0x7f, -R184 ;  /* 0x0000007fb9007810 */ /* 0x004fe40007ffe8b8 */
[----:B------:R-:W-:Y:S01]  /*51c0*/  SHF.L.U64.HI R70, R3, 0x2, R70 ;  /* 0x0000000203467819 */ /* 0x000fe20000010246 */
[----:B---3--:R-:W-:-:S04]  /*51d0*/  FADD.FTZ R6, RZ, R6 ;  /* 0x00000006ff067221 */ /* 0x008fc80000010000 */
[----:B------:R-:W-:Y:S01]  /*51e0*/  FADD.FTZ R6, R6, R67 ;  /* 0x0000004306067221 */ /* 0x000fe20000010000 */
[----:B------:R-:W-:-:S04]  /*51f0*/  SHF.L.U32 R67, R3, 0x2, RZ ;  /* 0x0000000203437819 */ /* 0x000fc800000006ff */
[----:B------:R-:W-:-:S04]  /*5200*/  IADD3 R73, P0, R67, UR6, RZ ;  /* 0x0000000643497c10 */ /* 0x000fc8000ff1e0ff */
[----:B------:R-:W-:Y:S02]  /*5210*/  IADD3.X R74, R70, UR7, RZ, P0, !PT ;  /* 0x00000007464a7c10 */ /* 0x000fe400087fe4ff */
[----:B------:R-:W-:Y:S01]  /*5220*/  LOP3.LUT P0, RZ, R0, 0xffffff80, RZ, 0xc0, !PT ;  /* 0xffffff8000ff7812 */ /* 0x000fe2000780c0ff */
[----:B------:R-:W-:Y:S01]  /*5230*/  FADD.FTZ R4, RZ, R4 ;  /* 0x00000004ff047221 */ /* 0x000fe20000010000 */
[----:B------:R-:W-:Y:S01]  /*5240*/  FADD.FTZ R6, R6, R69 ;  /* 0x0000004506067221 */ /* 0x000fe20000010000 */
[C---:B------:R-:W-:Y:S02]  /*5250*/  IADD3 R69, P1, R67.reuse, UR20, RZ ;  /* 0x0000001443457c10 */ /* 0x040fe4000ff3e0ff */
[----:B------:R-:W-:Y:S01]  /*5260*/  FADD.FTZ R4, R4, R29 ;  /* 0x0000001d04047221 */ /* 0x000fe20000010000 */
[----:B------:R-:W-:Y:S01]  /*5270*/  IADD3 R67, P2, R67, UR22, RZ ;  /* 0x0000001643437c10 */ /* 0x000fe2000ff5e0ff */
[----:B------:R-:W-:Y:S01]  /*5280*/  FADD.FTZ R2, R2, R5 ;  /* 0x0000000502027221 */ /* 0x000fe20000010000 */
[----:B------:R-:W-:Y:S01]  /*5290*/  IADD3.X R72, R70, UR21, RZ, P1, !PT ;  /* 0x0000001546487c10 */ /* 0x000fe20008ffe4ff */
        /* <DEDUP_REMOVED lines=23> */
.L_x_6714:
[----:B------:R-:W-:Y:S05]  /*5410*/  BSYNC B0 ;  /* 0x0000000000007941 */ /* 0x000fea0003800000 */
.L_x_6713:
        /* <DEDUP_REMOVED lines=25> */
[----:B------:R-:W-:Y:S01]  /*55b0*/  FADD.FTZ R40, RZ, R40 ;  /* 0x00000028ff287221 */ /* 0x000fe20000010000 */
[----:B------:R-:W-:Y:S01]  /*55c0*/  FADD.FTZ R42, RZ, R42 ;  /* 0x0000002aff2a7221 */ /* 0x000fe20000010000 */
[----:B------:R-:W4:Y:S01]  /*55d0*/  LDS R17, [R8+0x1200] ;  /* 0x0012000008117984 */ /* 0x000f220000000800 */
[----:B------:R-:W-:Y:S01]  /*55e0*/  FADD.FTZ R9, R9, R16 ;  /* 0x0000001009097221 */ /* 0x000fe20000010000 */
[----:B------:R-:W-:Y:S01]  /*55f0*/  FADD.FTZ R11, R11, R18 ;  /* 0x000000120b0b7221 */ /* 0x000fe20000010000 */
[----:B------:R-:W-:Y:S01]  /*5600*/  FADD.FTZ R15, RZ, R15 ;  /* 0x0000000fff0f7221 */ /* 0x000fe20000010000 */
[----:B------:R-:W5:Y:S01]  /*5610*/  LDS R3, [R8+0x600] ;  /* 0x0006000008037984 */ /* 0x000f620000000800 */
[----:B------:R-:W-:Y:S01]  /*5620*/  FADD.FTZ R13, R13, R28 ;  /* 0x0000001c0d0d7221 */ /* 0x000fe20000010000 */
[----:B------:R-:W-:Y:S01]  /*5630*/  FADD.FTZ R40, R40, R45 ;  /* 0x0000002d28287221 */ /* 0x000fe20000010000 */
        /* <DEDUP_REMOVED lines=38> */
[----:B-----5:R-:W-:Y:S01]  /*58a0*/  FADD.FTZ R3, RZ, R3 ;  /* 0x00000003ff037221 */ /* 0x020fe20000010000 */
[----:B------:R-:W-:Y:S01]  /*58b0*/  FADD.FTZ R9, R9, R32 ;  /* 0x0000002009097221 */ /* 0x000fe20000010000 */
[----:B------:R-:W-:Y:S01]  /*58c0*/  FADD.FTZ R11, R11, R34 ;  /* 0x000000220b0b7221 */ /* 0x000fe20000010000 */
[----:B------:R-:W5:Y:S01]  /*58d0*/  LDS R28, [R8+0x3e00] ;  /* 0x003e0000081c7984 */ /* 0x000f620000000800 */
[----:B------:R-:W-:Y:S01]  /*58e0*/  FADD.FTZ R4, RZ, R4 ;  /* 0x00000004ff047221 */ /* 0x000fe20000010000 */
        /* <DEDUP_REMOVED lines=52> */
.L_x_6716:
[----:B------:R-:W-:Y:S05]  /*5c30*/  BSYNC B0 ;  /* 0x0000000000007941 */ /* 0x000fea0003800000 */
.L_x_6715:
        /* <DEDUP_REMOVED lines=18> */
.L_x_6718:
[----:B------:R-:W-:Y:S05]  /*5d60*/  BSYNC B0 ;  /* 0x0000000000007941 */ /* 0x000fea0003800000 */
.L_x_6717:
        /* <DEDUP_REMOVED lines=18> */
.L_x_6720:
[----:B------:R-:W-:Y:S05]  /*5e90*/  BSYNC B0 ;  /* 0x0000000000007941 */ /* 0x000fea0003800000 */
.L_x_6719:
        /* <DEDUP_REMOVED lines=18> */
.L_x_6722:
[----:B------:R-:W-:Y:S05]  /*5fc0*/  BSYNC B0 ;  /* 0x0000000000007941 */ /* 0x000fea0003800000 */
.L_x_6721:
        /* <DEDUP_REMOVED lines=18> */
.L_x_6724:
[----:B------:R-:W-:Y:S05]  /*60f0*/  BSYNC B0 ;  /* 0x0000000000007941 */ /* 0x000fea0003800000 */
.L_x_6723:
        /* <DEDUP_REMOVED lines=18> */
.L_x_6726:
[----:B------:R-:W-:Y:S05]  /*6220*/  BSYNC B0 ;  /* 0x0000000000007941 */ /* 0x000fea0003800000 */
.L_x_6725:
        /* <DEDUP_REMOVED lines=11> */
.L_x_6703:
        /* <DEDUP_REMOVED lines=8> */
.L_x_6728:
[----:B------:R-:W-:Y:S05]  /*6360*/  BSYNC B1 ;  /* 0x0000000000017941 */ /* 0x000fea0003800000 */
.L_x_6727:
        /* <DEDUP_REMOVED lines=9> */
.L_x_6729:
        /* <DEDUP_REMOVED lines=8> */
.L_x_6730:
[----:B------:R-:W-:Y:S02]  /*6480*/  MOV R187, R189 ;  /* 0x000000bd00bb7202 */ /* 0x000fe40000000f00 */
[----:B------:R-:W-:-:S05]  /*6490*/  MOV R184, R190 ;  /* 0x000000be00b87202 */ /* 0x000fca0000000f00 */
[----:B------:R-:W-:Y:S01]  /*64a0*/  FADD.FTZ R188, R188, R184 ;  /* 0x000000b8bcbc7221 */ /* 0x000fe20000010000 */
[----:B------:R-:W-:-:S07]  /*64b0*/  MOV R184, 0xffffffff ;  /* 0xffffffff00b87802 */ /* 0x000fce0000000f00 */
[----:B------:R-:W-:Y:S05]  /*64c0*/  WARPSYNC.COLLECTIVE R184, `(.L_x_6731) ;  /* 0x00000000b8087348 */ /* 0x000fea0003c00000 */
[----:B------:R0:W1:Y:S02]  /*64d0*/  SHFL.BFLY P4, R190, R187, R186, R185 ;  /* 0x0c0000babbbe7389 */ /* 0x00006400000800b9 */
[----:B01----:R-:W-:Y:S01]  /*64e0*/  ENDCOLLECTIVE ;  /* 0x000000000000791b */ /* 0x003fe20003800000 */
.L_x_6731:
        /* <DEDUP_REMOVED lines=8> */
.L_x_6732:
[----:B------:R-:W-:Y:S02]  /*6570*/  MOV R187, R189 ;  /* 0x000000bd00bb7202 */ /* 0x000fe40000000f00 */
[----:B------:R-:W-:-:S05]  /*6580*/  MOV R184, R190 ;  /* 0x000000be00b87202 */ /* 0x000fca0000000f00 */
[----:B------:R-:W-:Y:S01]  /*6590*/  FADD.FTZ R188, R188, R184 ;  /* 0x000000b8bcbc7221 */ /* 0x000fe20000010000 */
[----:B------:R-:W-:-:S07]  /*65a0*/  MOV R184, 0xffffffff ;  /* 0xffffffff00b87802 */ /* 0x000fce0000000f00 */
[----:B------:R-:W-:Y:S05]  /*65b0*/  WARPSYNC.COLLECTIVE R184, `(.L_x_6733) ;  /* 0x00000000b8087348 */ /* 0x000fea0003c00000 */
[----:B------:R0:W1:Y:S02]  /*65c0*/  SHFL.BFLY P4, R190, R187, R186, R185 ;  /* 0x0c0000babbbe7389 */ /* 0x00006400000800b9 */
[----:B01----:R-:W-:Y:S01]  /*65d0*/  ENDCOLLECTIVE ;  /* 0x000000000000791b */ /* 0x003fe20003800000 */
.L_x_6733:
        /* <DEDUP_REMOVED lines=8> */
.L_x_6734:
[----:B------:R-:W-:Y:S02]  /*6660*/  MOV R187, R189 ;  /* 0x000000bd00bb7202 */ /* 0x000fe40000000f00 */
[----:B------:R-:W-:-:S05]  /*6670*/  MOV R184, R190 ;  /* 0x000000be00b87202 */ /* 0x000fca0000000f00 */
[----:B------:R-:W-:Y:S01]  /*6680*/  FADD.FTZ R188, R188, R184 ;  /* 0x000000b8bcbc7221 */ /* 0x000fe20000010000 */
[----:B------:R-:W-:-:S07]  /*6690*/  MOV R184, 0xffffffff ;  /* 0xffffffff00b87802 */ /* 0x000fce0000000f00 */
[----:B------:R-:W-:Y:S05]  /*66a0*/  WARPSYNC.COLLECTIVE R184, `(.L_x_6735) ;  /* 0x00000000b8087348 */ /* 0x000fea0003c00000 */
[----:B------:R0:W1:Y:S02]  /*66b0*/  SHFL.BFLY P4, R190, R187, R186, R185 ;  /* 0x0c0000babbbe7389 */ /* 0x00006400000800b9 */
[----:B01----:R-:W-:Y:S01]  /*66c0*/  ENDCOLLECTIVE ;  /* 0x000000000000791b */ /* 0x003fe20003800000 */
.L_x_6735:
        /* <DEDUP_REMOVED lines=8> */
.L_x_6736:
[----:B------:R-:W-:Y:S02]  /*6750*/  MOV R187, R189 ;  /* 0x000000bd00bb7202 */ /* 0x000fe40000000f00 */
[----:B------:R-:W-:-:S07]  /*6760*/  MOV R191, R190 ;  /* 0x000000be00bf7202 */ /* 0x000fce0000000f00 */
[----:B------:R-:W-:Y:S05]  /*6770*/  WARPSYNC.COLLECTIVE R184, `(.L_x_6737) ;  /* 0x00000000b8087348 */ /* 0x000fea0003c00000 */
[----:B------:R0:W1:Y:S02]  /*6780*/  SHFL.BFLY P4, R190, R187, R186, R185 ;  /* 0x0c0000babbbe7389 */ /* 0x00006400000800b9 */
[----:B01----:R-:W-:Y:S01]  /*6790*/  ENDCOLLECTIVE ;  /* 0x000000000000791b */ /* 0x003fe20003800000 */
.L_x_6737:
[----:B------:R-:W-:Y:S01]  /*67a0*/  MOV R184, R190 ;  /* 0x000000be00b87202 */ /* 0x000fe20000000f00 */
[----:B------:R-:W-:Y:S06]  /*67b0*/  BRA `(.L_x_6738) ;  /* 0xffffffbc00287947 */ /* 0x000fec000383ffff */
.L_x_6739:
        /* <DEDUP_REMOVED lines=12> */
.L_x_14298:


//--------------------- .text._ZN10layer_norm13ln_bwd_kernelINS_13Kernel_traitsIf13__nv_bfloat16fS2_fjLj1024ELj1ELj4ELj1ELj16ENS_18Kernel_traits_baseILj1024EfS2_fS2_fjLj128EEEEELb1ELb1ELb0ELb1EEEvNS_9BwdParamsE --------------------------
	.section	.text._ZN10layer_norm13ln_bwd_kernelINS_13Kernel_traitsIf13__nv_bfloat16fS2_fjLj1024ELj1ELj4ELj1ELj16ENS_18Kernel_traits_baseILj1024EfS2_fS2_fjLj128EEEEELb1ELb1ELb0ELb1EEEvNS_9BwdParamsE,"ax",@progbits
	.align	128
        .global         _ZN10layer_norm13ln_bwd_kernelINS_13Kernel_traitsIf13__nv_bfloat16fS2_fjLj1024ELj1ELj4ELj1ELj16ENS_18Kernel_traits_baseILj1024EfS2_fS2_fjLj128EEEEELb1ELb1ELb0ELb1EEEvNS_9BwdParamsE
        .type           _ZN10layer_norm13ln_bwd_kernelINS_13Kernel_traitsIf13__nv_bfloat16fS2_fjLj1024ELj1ELj4ELj1ELj16ENS_18Kernel_traits_baseILj1024EfS2_fS2_fjLj128EEEEELb1ELb1ELb0ELb1EEEvNS_9BwdParamsE,@function
        .size           _ZN10layer_norm13ln_bwd_kernelINS_13Kernel_traitsIf13__nv_bfloat16fS2_fjLj1024ELj1ELj4ELj1ELj16ENS_18Kernel_traits_baseILj1024EfS2_fS2_fjLj128EEEEELb1ELb1ELb0ELb1EEEvNS_9BwdParamsE,(.L_x_14299 - _ZN10layer_norm13ln_bwd_kernelINS_13Kernel_traitsIf13__nv_bfloat16fS2_fjLj1024ELj1ELj4ELj1ELj16ENS_18Kernel_traits_baseILj1024EfS2_fS2_fjLj128EEEEELb1ELb1ELb0ELb1EEEvNS_9BwdParamsE)
        .other          _ZN10layer_norm13ln_bwd_kernelINS_13Kernel_traitsIf13__nv_bfloat16fS2_fjLj1024ELj1ELj4ELj1ELj16ENS_18Kernel_traits_baseILj1024EfS2_fS2_fjLj128EEEEELb1ELb1ELb0ELb1EEEvNS_9BwdParamsE,@"STO_CUDA_ENTRY STV_DEFAULT"
_ZN10layer_norm13ln_bwd_kernelINS_13Kernel_traitsIf13__nv_bfloat16fS2_fjLj1024ELj1ELj4ELj1ELj16ENS_18Kernel_traits_baseILj1024EfS2_fS2_fjLj128EEEEELb1ELb1ELb0ELb1EEEvNS_9BwdParamsE:
.text._ZN10layer_norm13ln_bwd_kernelINS_13Kernel_traitsIf13__nv_bfloat16fS2_fjLj1024ELj1ELj4ELj1ELj16ENS_18Kernel_traits_baseILj1024EfS2_fS2_fjLj128EEEEELb1ELb1ELb0ELb1EEEvNS_9BwdParamsE:
        /* <DEDUP_REMOVED lines=64> */
.L_x_6740:
        /* <DEDUP_REMOVED lines=60> */
[----:B------:R-:W-:Y:S01]  /*07c0*/  MOV R252, RZ ;  /* 0x000000ff00fc7202 */ /* 0x000fe20000000f00 */
        /* <DEDUP_REMOVED lines=10> */
[----:B------:R-:W-:Y:S02]  /*0870*/  MOV R231, RZ ;  /* 0x000000ff00e77202 */ /* 0x000fe40000000f00 */
        /* <DEDUP_REMOVED lines=8> */
[----:B------:R-:W-:Y:S01]  /*0900*/  MOV R209, RZ ;  /* 0x000000ff00d17202 */ /* 0x000fe20000000f00 */
        /* <DEDUP_REMOVED lines=9> */
[----:B------:R-:W-:Y:S02]  /*09a0*/  ISETP.NE.AND P4, PT, RZ, UR6, PT ;  /* 0x00000006ff007c0c */ /* 0x000fe4000bf85270 */
[----:B------:R-:W-:-:S02]  /*09b0*/  CS2R R6, SRZ ;  /* 0x0000000000067805 */ /* 0x000fc4000001ff00 */
[----:B-1----:R-:W-:Y:S01]  /*09c0*/  CS2R R2, SRZ ;  /* 0x0000000000027805 */ /* 0x002fe2000001ff00 */
[----:B------:R-:W5:Y:S04]  /*09d0*/  LDG.E.128 R44, desc[UR4][R4.64+0x410] ;  /* 0x00041004042c7981 */ /* 0x000f68000c1e1d00 */
[----:B------:R-:W5:Y:S04]  /*09e0*/  LDG.E.128 R40, desc[UR4][R4.64+0x800] ;  /* 0x0008000404287981 */ /* 0x000f68000c1e1d00 */
[----:B------:R-:W5:Y:S04]  /*09f0*/  LDG.E.128 R36, desc[UR4][R4.64+0x810] ;  /* 0x0008100404247981 */ /* 0x000f68000c1e1d00 */
[----:B------:R-:W5:Y:S04]  /*0a00*/  LDG.E.128 R32, desc[UR4][R4.64+0xc00] ;  /* 0x000c000404207981 */ /* 0x000f68000c1e1d00 */
[----:B------:R1:W5:Y:S02]  /*0a10*/  LDG.E.128 R28, desc[UR4][R4.64+0xc10] ;  /* 0x000c1004041c7981 */ /* 0x000364000c1e1d00 */
[----:B01----:R-:W-:-:S07]  /*0a20*/  CS2R R4, SRZ ;  /* 0x0000000000047805 */ /* 0x003fce000001ff00 */
.L_x_6743:
        /* <DEDUP_REMOVED lines=11> */
[----:B------:R-:W-:Y:S01]  /*0ae0*/  SHF.R.S32.HI R136, RZ, 0x1f, R195 ;  /* 0x0000001fff887819 */ /* 0x000fe200000114c3 */
[----:B--2---:R-:W-:Y:S01]  /*0af0*/  IMAD.WIDE R134, R195, 0x4, R134 ;  /* 0x00000004c3867825 */ /* 0x004fe200078e0286 */
[----:B------:R-:W-:Y:S02]  /*0b00*/  LEA.HI.SX32 R203, R137, R0, 0x1d ;  /* 0x0000000089cb7211 */ /* 0x000fe400078feaff */
[----:B------:R-:W-:Y:S02]  /*0b10*/  @P0 LEA.HI.X R133, R195, R133, R136, 0x1, P1 ;  /* 0x00000085c3850211 */ /* 0x000fe400008f0c88 */
[C---:B------:R-:W-:Y:S01]  /*0b20*/  IADD3 R202, R203.reuse, 0x20, RZ ;  /* 0x00000020cbca7810 */ /* 0x040fe20007ffe0ff */
[----:B------:R-:W2:Y:S01]  /*0b30*/  LDG.E R208, desc[UR4][R134.64] ;  /* 0x0000000486d07981 */ /* 0x000ea2000c1e1900 */
[C---:B------:R-:W-:Y:S01]  /*0b40*/  IADD3 R201, R203.reuse, 0x40, RZ ;  /* 0x00000040cbc97810 */ /* 0x040fe20007ffe0ff */
[C-C-:B---3--:R-:W-:Y:S01]  /*0b50*/  IMAD.WIDE.U32 R140, R203.reuse, 0x20, R164.reuse ;  /* 0x00000020cb8c7825 */ /* 0x148fe200078e00a4 */
[C---:B------:R-:W-:Y:S01]  /*0b60*/  IADD3 R0, R203.reuse, 0x60, RZ ;  /* 0x00000060cb007810 */ /* 0x040fe20007ffe0ff */
[----:B------:R-:W3:Y:S01]  /*0b70*/  @P0 LDG.E.U16 R215, desc[UR4][R132.64] ;  /* 0x0000000484d70981 */ /* 0x000ee2000c1e1500 */
[C---:B------:R-:W-:Y:S01]  /*0b80*/  IADD3 R196, R203.reuse, 0x60, RZ ;  /* 0x00000060cbc47810 */ /* 0x040fe20007ffe0ff */
[----:B------:R-:W-:Y:S01]  /*0b90*/  IMAD.WIDE.U32 R148, R202, 0x20, R164 ;  /* 0x00000020ca947825 */ /* 0x000fe200078e00a4 */
[----:B------:R-:W1:Y:S03]  /*0ba0*/  LDC.64 R204, c[0x0][0x2c8] ;  /* 0x0000b200ffcc7b82 */ /* 0x000e660000000a00 */
[----:B----4-:R-:W-:Y:S01]  /*0bb0*/  IMAD.WIDE.U32 R136, R203, 0x10, R176 ;  /* 0x00000010cb887825 */ /* 0x010fe200078e00b0 */
[----:B------:R-:W4:Y:S03]  /*0bc0*/  LDG.E.128 R144, desc[UR4][R148.64] ;  /* 0x0000000494907981 */ /* 0x000f26000c1e1d00 */
[C-C-:B------:R-:W-:Y:S01]  /*0bd0*/  IMAD.WIDE.U32 R156, R201.reuse, 0x20, R164.reuse ;  /* 0x00000020c99c7825 */ /* 0x140fe200078e00a4 */
[----:B------:R-:W4:Y:S01]  /*0be0*/  LDG.E.128 R132, desc[UR4][R140.64] ;  /* 0x000000048c847981 */ /* 0x000f22000c1e1d00 */
[----:B------:R-:W1:Y:S02]  /*0bf0*/  LDC.64 R216, c[0x0][0x240] ;  /* 0x00009000ffd87b82 */ /* 0x000e640000000a00 */
[----:B------:R-:W-:Y:S01]  /*0c00*/  IMAD.WIDE.U32 R164, R0, 0x20, R164 ;  /* 0x0000002000a47825 */ /* 0x000fe200078e00a4 */
[----:B------:R-:W4:Y:S03]  /*0c10*/  LDG.E.128 R136, desc[UR4][R136.64] ;  /* 0x0000000488887981 */ /* 0x000f26000c1e1d00 */
[--C-:B------:R-:W-:Y:S01]  /*0c20*/  IMAD.WIDE.U32 R168, R202, 0x10, R176.reuse ;  /* 0x00000010caa87825 */ /* 0x100fe200078e00b0 */
[----:B------:R-:W4:Y:S03]  /*0c30*/  LDG.E.128 R148, desc[UR4][R148.64+0x10] ;  /* 0x0000100494947981 */ /* 0x000f26000c1e1d00 */
[--C-:B------:R-:W-:Y:S01]  /*0c40*/  IMAD.WIDE.U32 R172, R201, 0x10, R176.reuse ;  /* 0x00000010c9ac7825 */ /* 0x100fe200078e00b0 */
[----:B------:R-:W4:Y:S03]  /*0c50*/  LDG.E.128 R140, desc[UR4][R140.64+0x10] ;  /* 0x000010048c8c7981 */ /* 0x000f26000c1e1d00 */
[----:B------:R-:W-:Y:S01]  /*0c60*/  IMAD.WIDE.U32 R176, R196, 0x10, R176 ;  /* 0x00000010c4b07825 */ /* 0x000fe200078e00b0 */
[----:B------:R-:W4:Y:S03]  /*0c70*/  LDG.E.128 R152, desc[UR4][R156.64] ;  /* 0x000000049c987981 */ /* 0x000f26000c1e1d00 */
[----:B0-----:R-:W-:Y:S01]  /*0c80*/  IMAD.WIDE R186, R195, 0x4, R186 ;  /* 0x00000004c3ba7825 */ /* 0x001fe200078e02ba */
[----:B------:R-:W4:Y:S04]  /*0c90*/  LDG.E.128 R160, desc[UR4][R164.64] ;  /* 0x00000004a4a07981 */ /* 0x000f28000c1e1d00 */
[----:B------:R-:W4:Y:S04]  /*0ca0*/  LDG.E.128 R168, desc[UR4][R168.64] ;  /* 0x00000004a8a87981 */ /* 0x000f28000c1e1d00 */
[----:B------:R-:W4:Y:S04]  /*0cb0*/  LDG.E.128 R156, desc[UR4][R156.64+0x10] ;  /* 0x000010049c9c7981 */ /* 0x000f28000c1e1d00 */
[----:B------:R-:W4:Y:S04]  /*0cc0*/  LDG.E.128 R164, desc[UR4][R164.64+0x10] ;  /* 0x00001004a4a47981 */ /* 0x000f28000c1e1d00 */
[----:B------:R-:W4:Y:S04]  /*0cd0*/  LDG.E.128 R172, desc[UR4][R172.64] ;  /* 0x00000004acac7981 */ /* 0x000f28000c1e1d00 */
[----:B------:R-:W4:Y:S04]  /*0ce0*/  LDG.E.128 R176, desc[UR4][R176.64] ;  /* 0x00000004b0b07981 */ /* 0x000f28000c1e1d00 */
[----:B------:R0:W4:Y:S01]  /*0cf0*/  LDG.E R197, desc[UR4][R186.64] ;  /* 0x00000004bac57981 */ /* 0x000122000c1e1900 */
[----:B-1----:R-:W-:-:S04]  /*0d00*/  ISETP.NE.U32.AND P1, PT, R204, RZ, PT ;  /* 0x000000ffcc00720c */ /* 0x002fc80003f25070 */
[----:B------:R-:W-:-:S13]  /*0d10*/  ISETP.NE.AND.EX P1, PT, R205, RZ, PT, P1 ;  /* 0x000000ffcd00720c */ /* 0x000fda0003f25310 */
[----:B0-----:R-:W0:Y:S08]  /*0d20*/  @P1 LDC.64 R186, c[0x0][0x2c8] ;  /* 0x0000b200ffba1b82 */ /* 0x001e300000000a00 */
[----:B------:R-:W1:Y:S08]  /*0d30*/  @P1 LDC.64 R190, c[0x0][0x2c8] ;  /* 0x0000b200ffbe1b82 */ /* 0x000e700000000a00 */
[----:B------:R-:W1:Y:S08]  /*0d40*/  @P1 LDC.64 R188, c[0x0][0x2c8] ;  /* 0x0000b200ffbc1b82 */ /* 0x000e700000000a00 */
[----:B------:R-:W1:Y:S01]  /*0d50*/  @P1 LDC.64 R198, c[0x0][0x2c8] ;  /* 0x0000b200ffc61b82 */ /* 0x000e620000000a00 */
[----:B0-----:R-:W-:Y:S01]  /*0d60*/  @P1 IMAD.WIDE.U32 R186, R203, 0x20, R186 ;  /* 0x00000020cbba1825 */ /* 0x001fe200078e00ba */
[----:B------:R-:W-:-:S03]  /*0d70*/  MOV R200, 0x3f800000 ;  /* 0x3f80000000c87802 */ /* 0x000fc60000000f00 */
[----:B------:R-:W-:Y:S01]  /*0d80*/  IMAD.WIDE.U32 R206, R203, 0x8, R216 ;  /* 0x00000008cbce7825 */ /* 0x000fe200078e00d8 */
[----:B-----5:R-:W5:Y:S03]  /*0d90*/  @P1 LDG.E.128 R92, desc[UR4][R186.64] ;  /* 0x00000004ba5c1981 */ /* 0x020f66000c1e1d00 */
[----:B-1----:R-:W-:Y:S01]  /*0da0*/  @P1 IMAD.WIDE.U32 R190, R202, 0x20, R190 ;  /* 0x00000020cabe1825 */ /* 0x002fe200078e00be */
[----:B------:R-:W5:Y:S04]  /*0db0*/  @P1 LDG.E.128 R96, desc[UR4][R186.64+0x10] ;  /* 0x00001004ba601981 */ /* 0x000f68000c1e1d00 */
[----:B------:R-:W5:Y:S01]  /*0dc0*/  @P1 LDG.E.128 R100, desc[UR4][R190.64] ;  /* 0x00000004be641981 */ /* 0x000f62000c1e1d00 */
[----:B------:R-:W-:-:S03]  /*0dd0*/  @P1 IMAD.WIDE.U32 R188, R201, 0x20, R188 ;  /* 0x00000020c9bc1825 */ /* 0x000fc600078e00bc */
[----:B------:R0:W5:Y:S01]  /*0de0*/  @P1 LDG.E.128 R104, desc[UR4][R190.64+0x10] ;  /* 0x00001004be681981 */ /* 0x000162000c1e1d00 */
[----:B------:R-:W-:-:S03]  /*0df0*/  @P1 IMAD.WIDE.U32 R198, R0, 0x20, R198 ;  /* 0x0000002000c61825 */ /* 0x000fc600078e00c6 */
[----:B------:R-:W5:Y:S01]  /*0e00*/  @P1 LDG.E.128 R108, desc[UR4][R188.64] ;  /* 0x00000004bc6c1981 */ /* 0x000f62000c1e1d00 */
[----:B0-----:R-:W-:-:S03]  /*0e10*/  IMAD.WIDE.U32 R190, R202, 0x8, R216 ;  /* 0x00000008cabe7825 */ /* 0x001fc600078e00d8 */
[----:B------:R0:W5:Y:S01]  /*0e20*/  @P1 LDG.E.128 R112, desc[UR4][R188.64+0x10] ;  /* 0x00001004bc701981 */ /* 0x000162000c1e1d00 */
[----:B------:R-:W-:-:S03]  /*0e30*/  IMAD.WIDE.U32 R186, R0, 0x8, R216 ;  /* 0x0000000800ba7825 */ /* 0x000fc600078e00d8 */
[----:B------:R-:W5:Y:S04]  /*0e40*/  @P1 LDG.E.128 R116, desc[UR4][R198.64] ;  /* 0x00000004c6741981 */ /* 0x000f68000c1e1d00 */
[----:B------:R-:W5:Y:S01]  /*0e50*/  @P1 LDG.E.128 R120, desc[UR4][R198.64+0x10] ;  /* 0x00001004c6781981 */ /* 0x000f62000c1e1d00 */
[----:B0-----:R-:W-:-:S03]  /*0e60*/  IMAD.WIDE.U32 R188, R201, 0x8, R216 ;  /* 0x00000008c9bc7825 */ /* 0x001fc600078e00d8 */
[----:B------:R-:W5:Y:S04]  /*0e70*/  LDG.E.64 R190, desc[UR4][R190.64] ;  /* 0x00000004bebe7981 */ /* 0x000f68000c1e1b00 */
[----:B------:R-:W5:Y:S04]  /*0e80*/  LDG.E.64 R188, desc[UR4][R188.64] ;  /* 0x00000004bcbc7981 */ /* 0x000f68000c1e1b00 */
[----:B------:R0:W5:Y:S04]  /*0e90*/  LDG.E.64 R198, desc[UR4][R206.64] ;  /* 0x00000004cec67981 */ /* 0x000168000c1e1b00 */
[----:B------:R-:W5:Y:S01]  /*0ea0*/  LDG.E.64 R186, desc[UR4][R186.64] ;  /* 0x00000004baba7981 */ /* 0x000f62000c1e1b00 */
[----:B--2---:R-:W-:-:S02]  /*0eb0*/  FSEL R208, R208, RZ, !P4 ;  /* 0x000000ffd0d07208 */ /* 0x004fc40006000000 */
[----:B---3--:R-:W-:-:S03]  /*0ec0*/  @P0 SHF.L.U32 R200, R215, 0x10, RZ ;  /* 0x00000010d7c80819 */ /* 0x008fc600000006ff */
[C---:B----4-:R-:W-:Y:S01]  /*0ed0*/  FADD.FTZ R226, -R208.reuse, R147 ;  /* 0x00000093d0e27221 */ /* 0x050fe20000010100 */
[C---:B------:R-:W-:Y:S01]  /*0ee0*/  FADD.FTZ R224, -R208.reuse, R145 ;  /* 0x00000091d0e07221 */ /* 0x040fe20000010100 */
[C---:B0-----:R-:W-:Y:S01]  /*0ef0*/  FADD.FTZ R207, -R208.reuse, R132 ;  /* 0x00000084d0cf7221 */ /* 0x041fe20000010100 */
[----:B------:R-:W-:Y:S01]  /*0f00*/  FADD.FTZ R237, -R208, R135 ;  /* 0x00000087d0ed7221 */ /* 0x000fe20000010100 */
[----:B------:R-:W-:Y:S01]  /*0f10*/  PRMT R218, R138, 0x7632, R218 ;  /* 0x000076328ada7816 */ /* 0x000fe200000000da */
[C---:B------:R-:W-:Y:S01]  /*0f20*/  FADD.FTZ R215, -R208.reuse, R148 ;  /* 0x00000094d0d77221 */ /* 0x040fe20000010100 */
[C---:B------:R-:W-:Y:S01]  /*0f30*/  FADD.FTZ R216, -R208.reuse, R150 ;  /* 0x00000096d0d87221 */ /* 0x040fe20000010100 */
[C---:B------:R-:W-:Y:S01]  /*0f40*/  FADD.FTZ R217, -R208.reuse, R142 ;  /* 0x0000008ed0d97221 */ /* 0x040fe20000010100 */
        /* <DEDUP_REMOVED lines=8> */
[C---:B------:R-:W-:Y:S01]  /*0fd0*/  SHF.L.U32 R228, R169.reuse, 0x10, RZ ;  /* 0x00000010a9e47819 */ /* 0x040fe200000006ff */
[C---:B------:R-:W-:Y:S01]  /*0fe0*/  FADD.FTZ R238, -R208.reuse, R134 ;  /* 0x00000086d0ee7221 */ /* 0x040fe20000010100 */
[C---:B------:R-:W-:Y:S01]  /*0ff0*/  FADD.FTZ R132, -R208.reuse, R156 ;  /* 0x0000009cd0847221 */ /* 0x040fe20000010100 */
[C---:B------:R-:W-:Y:S01]  /*1000*/  FADD.FTZ R142, -R208.reuse, R159 ;  /* 0x0000009fd08e7221 */ /* 0x040fe20000010100 */
[C-C-:B------:R-:W-:Y:S01]  /*1010*/  FADD.FTZ R160, -R208.reuse, R165.reuse ;  /* 0x000000a5d0a07221 */ /* 0x140fe20000010100 */
[C---:B------:R-:W-:Y:S01]  /*1020*/  FADD.FTZ R156, -R208.reuse, R166 ;  /* 0x000000a6d09c7221 */ /* 0x040fe20000010100 */
[----:B------:R-:W-:Y:S01]  /*1030*/  PRMT R165, R169, 0x7632, R165 ;  /* 0x00007632a9a57816 */ /* 0x000fe200000000a5 */
[C---:B------:R-:W-:Y:S01]  /*1040*/  FADD.FTZ R236, -R208.reuse, R140 ;  /* 0x0000008cd0ec7221 */ /* 0x040fe20000010100 */
[----:B------:R-:W-:Y:S01]  /*1050*/  MOV R166, R218 ;  /* 0x000000da00a67202 */ /* 0x000fe20000000f00 */
[----:B------:R-:W-:Y:S01]  /*1060*/  FADD.FTZ R141, -R208, R141 ;  /* 0x0000008dd08d7221 */ /* 0x000fe20000010100 */
[----:B------:R-:W-:Y:S01]  /*1070*/  PRMT R222, R174, 0x7632, R222 ;  /* 0x00007632aede7816 */ /* 0x000fe200000000de */
[----:B------:R-:W-:Y:S01]  /*1080*/  FADD.FTZ R143, -R208, R143 ;  /* 0x0000008fd08f7221 */ /* 0x000fe20000010100 */
        /* <DEDUP_REMOVED lines=14> */
[----:B------:R-:W-:-:S02]  /*1170*/  SHF.L.U32 R218, R171, 0x10, RZ ;  /* 0x00000010abda7819 */ /* 0x000fc400000006ff */
[C---:B------:R-:W-:Y:S02]  /*1180*/  PRMT R208, R172.reuse, 0x7632, R208 ;  /* 0x00007632acd07816 */ /* 0x040fe400000000d0 */
[----:B------:R-:W-:Y:S02]  /*1190*/  SHF.L.U32 R171, R172, 0x10, RZ ;  /* 0x00000010acab7819 */ /* 0x000fe400000006ff */
[----:B------:R-:W-:Y:S02]  /*11a0*/  SHF.L.U32 R134, R178, 0x10, RZ ;  /* 0x00000010b2867819 */ /* 0x000fe400000006ff */
[C---:B------:R-:W-:Y:S02]  /*11b0*/  PRMT R221, R173.reuse, 0x7632, R221 ;  /* 0x00007632addd7816 */ /* 0x040fe400000000dd */
[----:B------:R-:W-:Y:S02]  /*11c0*/  SHF.L.U32 R172, R173, 0x10, RZ ;  /* 0x00000010adac7819 */ /* 0x000fe400000006ff */
[----:B------:R-:W-:-:S02]  /*11d0*/  PRMT R178, R179, 0x7632, R178 ;  /* 0x00007632b3b27816 */ /* 0x000fc400000000b2 */
[----:B------:R-:W-:Y:S01]  /*11e0*/  SHF.L.U32 R158, R179, 0x10, RZ ;  /* 0x00000010b39e7819 */ /* 0x000fe200000006ff */
[----:B------:R-:W-:Y:S01]  /*11f0*/  FADD.FTZ R241, R135, R241 ;  /* 0x000000f187f17221 */ /* 0x000fe20000010000 */
[C---:B------:R-:W-:Y:S01]  /*1200*/  PRMT R173, R177.reuse, 0x7632, R173 ;  /* 0x00007632b1ad7816 */ /* 0x040fe200000000ad */
[----:B------:R-:W-:Y:S01]  /*1210*/  FFMA.FTZ R9, R174, R135, R9 ;  /* 0x00000087ae097223 */ /* 0x000fe20000010009 */
[----:B------:R-:W-:Y:S02]  /*1220*/  SHF.L.U32 R153, R177, 0x10, RZ ;  /* 0x00000010b1997819 */ /* 0x000fe400000006ff */
[----:B------:R-:W-:Y:S01]  /*1230*/  MOV R179, R169 ;  /* 0x000000a900b37202 */ /* 0x000fe20000000f00 */
[----:B------:R-:W2:Y:S01]  /*1240*/  LDL.LU R177, [R1+0xc] ;  /* 0x00000c0001b17983 */ /* 0x000ea20000300800 */
[----:B------:R-:W-:Y:S01]  /*1250*/  FMUL.FTZ R169, R86, R135 ;  /* 0x0000008756a97220 */ /* 0x000fe20000410000 */
[C---:B------:R-:W-:Y:S02]  /*1260*/  PRMT R229, R175.reuse, 0x7632, R229 ;  /* 0x00007632afe57816 */ /* 0x040fe400000000e5 */
[----:B------:R-:W-:Y:S01]  /*1270*/  SHF.L.U32 R161, R175, 0x10, RZ ;  /* 0x00000010afa17819 */ /* 0x000fe200000006ff */
[----:B------:R-:W3:Y:S01]  /*1280*/  LDL.LU R135, [R1+0x4] ;  /* 0x0000040001877983 */ /* 0x000ee20000300800 */
[----:B------:R-:W-:-:S03]  /*1290*/  FMUL.FTZ R175, R197, R141 ;  /* 0x0000008dc5af7220 */ /* 0x000fc60000410000 */
[----:B------:R-:W4:Y:S01]  /*12a0*/  LDL.LU R141, [R1+0x14] ;  /* 0x00001400018d7983 */ /* 0x000f220000300800 */
[----:B------:R-:W-:Y:S02]  /*12b0*/  PRMT R230, R136, 0x7632, R230 ;  /* 0x0000763288e67816 */ /* 0x000fe400000000e6 */
[----:B------:R-:W-:Y:S01]  /*12c0*/  PRMT R227, R139, 0x7632, R227 ;  /* 0x000076328be37816 */ /* 0x000fe200000000e3 */
[C---:B------:R-:W-:Y:S01]  /*12d0*/  FMUL.FTZ R236, R197.reuse, R236 ;  /* 0x000000ecc5ec7220 */ /* 0x040fe20000410000 */
[----:B------:R-:W-:Y:S01]  /*12e0*/  SHF.L.U32 R138, R138, 0x10, RZ ;  /* 0x000000108a8a7819 */ /* 0x000fe200000006ff */
[----:B------:R-:W-:Y:S01]  /*12f0*/  FMUL.FTZ R239, R197, R239 ;  /* 0x000000efc5ef7220 */ /* 0x000fe20000410000 */
[----:B------:R-:W-:Y:S02]  /*1300*/  PRMT R223, R137, 0x7632, R223 ;  /* 0x0000763289df7816 */ /* 0x000fe400000000df */
[----:B------:R-:W-:Y:S02]  /*1310*/  SHF.L.U32 R230, R230, 0x10, RZ ;  /* 0x00000010e6e67819 */ /* 0x000fe400000006ff */
[----:B------:R-:W-:-:S02]  /*1320*/  MOV R167, R227 ;  /* 0x000000e300a77202 */ /* 0x000fc40000000f00 */
[C---:B------:R-:W-:Y:S02]  /*1330*/  PRMT R164, R168.reuse, 0x7632, R164 ;  /* 0x00007632a8a47816 */ /* 0x040fe400000000a4 */
[----:B------:R-:W-:Y:S01]  /*1340*/  SHF.L.U32 R227, R168, 0x10, RZ ;  /* 0x00000010a8e37819 */ /* 0x000fe200000006ff */
        /* <DEDUP_REMOVED lines=9> */
[-C--:B------:R-:W-:Y:S01]  /*13e0*/  FFMA.FTZ R2, R239, R230.reuse, R2 ;  /* 0x000000e6ef027223 */ /* 0x080fe20000010002 */
[----:B------:R-:W-:Y:S01]  /*13f0*/  FADD.FTZ R214, R230, R214 ;  /* 0x000000d6e6d67221 */ /* 0x000fe20000010000 */
[----:B------:R-:W-:Y:S01]  /*1400*/  FMUL.FTZ R138, R89, R230 ;  /* 0x000000e6598a7220 */ /* 0x000fe20000410000 */
[----:B------:R-:W-:Y:S01]  /*1410*/  SHF.L.U32 R206, R136, 0x10, RZ ;  /* 0x0000001088ce7819 */ /* 0x000fe200000006ff */
[C---:B------:R-:W-:Y:S01]  /*1420*/  FMUL.FTZ R136, R197.reuse, R207 ;  /* 0x000000cfc5887220 */ /* 0x040fe20000410000 */
[----:B------:R-:W-:Y:S01]  /*1430*/  MOV R230, R173 ;  /* 0x000000ad00e67202 */ /* 0x000fe20000000f00 */
[----:B------:R-:W-:Y:S01]  /*1440*/  FMUL.FTZ R173, R197, R132 ;  /* 0x00000084c5ad7220 */ /* 0x000fe20000410000 */
[----:B------:R-:W-:Y:S01]  /*1450*/  SHF.L.U32 R164, R164, 0x10, RZ ;  /* 0x00000010a4a47819 */ /* 0x000fe200000006ff */
[----:B------:R-:W-:Y:S01]  /*1460*/  FADD.FTZ R233, R137, R233 ;  /* 0x000000e989e97221 */ /* 0x000fe20000010000 */
[-C--:B------:R-:W-:Y:S01]  /*1470*/  FFMA.FTZ R5, R238, R137.reuse, R5 ;  /* 0x00000089ee057223 */ /* 0x080fe20000010005 */
[----:B------:R-:W-:Y:S01]  /*1480*/  FMUL.FTZ R139, R90, R137 ;  /* 0x000000895a8b7220 */ /* 0x000fe20000410000 */
[----:B------:R-:W-:Y:S01]  /*1490*/  MOV R207, R168 ;  /* 0x000000a800cf7202 */ /* 0x000fe20000000f00 */
[----:B------:R-:W-:Y:S01]  /*14a0*/  FMUL.FTZ R224, R197, R224 ;  /* 0x000000e0c5e07220 */ /* 0x000fe20000410000 */
[----:B------:R-:W-:Y:S01]  /*14b0*/  SHF.L.U32 R165, R165, 0x10, RZ ;  /* 0x00000010a5a57819 */ /* 0x000fe200000006ff */
[----:B------:R-:W-:Y:S01]  /*14c0*/  FMUL.FTZ R168, R197, R143 ;  /* 0x0000008fc5a87220 */ /* 0x000fe20000410000 */
[-C--:B------:R-:W-:Y:S01]  /*14d0*/  FFMA.FTZ R4, R237, R223.reuse, R4 ;  /* 0x000000dfed047223 */ /* 0x080fe20000010004 */
[----:B------:R-:W-:Y:S01]  /*14e0*/  FADD.FTZ R232, R223, R232 ;  /* 0x000000e8dfe87221 */ /* 0x000fe20000010000 */
[----:B------:R-:W-:Y:S01]  /*14f0*/  FMUL.FTZ R137, R91, R223 ;  /* 0x000000df5b897220 */ /* 0x000fe20000410000 */
[C---:B------:R-:W-:Y:S01]  /*1500*/  FMUL.FTZ R226, R197.reuse, R226 ;  /* 0x000000e2c5e27220 */ /* 0x040fe20000410000 */
[----:B------:R-:W-:Y:S01]  /*1510*/  FMUL.FTZ R223, R197, R144 ;  /* 0x00000090c5df7220 */ /* 0x000fe20000410000 */
[----:B------:R-:W-:Y:S01]  /*1520*/  FMUL.FTZ R143, R70, R161 ;  /* 0x000000a1468f7220 */ /* 0x000fe20000410000 */
[----:B------:R-:W-:Y:S01]  /*1530*/  FFMA.FTZ R211, R173, R159, R211 ;  /* 0x0000009fadd37223 */ /* 0x000fe200000100d3 */
[----:B------:R-:W-:Y:S01]  /*1540*/  SHF.L.U32 R144, R229, 0x10, RZ ;  /* 0x00000010e5907819 */ /* 0x000fe200000006ff */
[-C--:B------:R-:W-:Y:S01]  /*1550*/  FFMA.FTZ R10, R224, R164.reuse, R10 ;  /* 0x000000a4e00a7223 */ /* 0x080fe2000001000a */
[----:B------:R-:W-:Y:S01]  /*1560*/  FADD.FTZ R243, R164, R243 ;  /* 0x000000f3a4f37221 */ /* 0x000fe20000010000 */
[----:B------:R-:W-:Y:S01]  /*1570*/  FMUL.FTZ R229, R81, R164 ;  /* 0x000000a451e57220 */ /* 0x000fe20000410000 */
[----:B------:R-:W-:Y:S01]  /*1580*/  FFMA.FTZ R12, R226, R165, R12 ;  /* 0x000000a5e20c7223 */ /* 0x000fe2000001000c */
[----:B------:R-:W-:Y:S01]  /*1590*/  FADD.FTZ R245, R165, R245 ;  /* 0x000000f5a5f57221 */ /* 0x000fe20000010000 */
[----:B--2---:R-:W-:Y:S01]  /*15a0*/  FADD.FTZ R177, R159, R177 ;  /* 0x000000b19fb17221 */ /* 0x004fe20000010000 */
[----:B---3--:R-:W-:Y:S01]  /*15b0*/  FADD.FTZ R135, R172, R135 ;  /* 0x00000087ac877221 */ /* 0x008fe20000010000 */
[----:B----4-:R-:W-:-:S04]  /*15c0*/  FADD.FTZ R141, R161, R141 ;  /* 0x0000008da18d7221 */ /* 0x010fc80000010000 */
[----:B------:R0:W-:Y:S04]  /*15d0*/  STL [R1+0x4], R135 ;  /* 0x0000048701007387 */ /* 0x0001e80000100800 */
[----:B------:R1:W-:Y:S04]  /*15e0*/  STL [R1+0xc], R177 ;  /* 0x00000cb101007387 */ /* 0x0003e80000100800 */
[----:B------:R2:W-:Y:S01]  /*15f0*/  STL [R1+0x14], R141 ;  /* 0x0000148d01007387 */ /* 0x0005e20000100800 */
[----:B0-----:R-:W-:Y:S01]  /*1600*/  MOV R135, R178 ;  /* 0x000000b200877202 */ /* 0x001fe20000000f00 */
[----:B-1----:R-:W-:Y:S01]  /*1610*/  FMUL.FTZ R177, R197, R133 ;  /* 0x00000085c5b17220 */ /* 0x002fe20000410000 */
[----:B--2---:R-:W-:-:S03]  /*1620*/  MOV R141, R179 ;  /* 0x000000b3008d7202 */ /* 0x004fc60000000f00 */
[----:B------:R-:W-:Y:S01]  /*1630*/  FFMA.FTZ R213, R177, R161, R213 ;  /* 0x000000a1b1d57223 */ /* 0x000fe200000100d5 */
[----:B------:R-:W-:Y:S01]  /*1640*/  FMUL.FTZ R178, R68, R159 ;  /* 0x0000009f44b27220 */ /* 0x000fe20000410000 */
[----:B------:R-:W-:Y:S02]  /*1650*/  SHF.L.U32 R159, R230, 0x10, RZ ;  /* 0x00000010e69f7819 */ /* 0x000fe400000006ff */
[----:B------:R-:W-:Y:S01]  /*1660*/  SHF.L.U32 R161, R141, 0x10, RZ ;  /* 0x000000108da17819 */ /* 0x000fe200000006ff */
[----:B------:R-:W-:Y:S01]  /*1670*/  FMUL.FTZ R230, R83, R165 ;  /* 0x000000a553e67220 */ /* 0x000fe20000410000 */
[----:B------:R-:W2:Y:S04]  /*1680*/  LDL.LU R141, [R1+0x10] ;  /* 0x00001000018d7983 */ /* 0x000ea80000300800 */
[----:B------:R-:W3:Y:S04]  /*1690*/  LDL.LU R164, [R1+0x8] ;  /* 0x0000080001a47983 */ /* 0x000ee80000300800 */
[----:B------:R-:W4:Y:S01]  /*16a0*/  LDL.LU R165, [R1] ;  /* 0x0000000001a57983 */ /* 0x000f220000300800 */
[----:B------:R-:W-:-:S04]  /*16b0*/  FMUL.FTZ R140, R88, R206 ;  /* 0x000000ce588c7220 */ /* 0x000fc80000410000 */
[----:B------:R-:W-:Y:S01]  /*16c0*/  FADD.FTZ R132, RZ, R140 ;  /* 0x0000008cff847221 */ /* 0x000fe20000010000 */
[----:B------:R-:W-:-:S03]  /*16d0*/  FFMA.FTZ R133, R136, R140, RZ ;  /* 0x0000008c88857223 */ /* 0x000fc600000100ff */
[----:B------:R-:W-:Y:S01]  /*16e0*/  FADD.FTZ R132, R132, R138 ;  /* 0x0000008a84847221 */ /* 0x000fe20000010000 */
[----:B------:R-:W-:Y:S01]  /*16f0*/  FFMA.FTZ R133, R239, R138, R133 ;  /* 0x0000008aef857223 */ /* 0x000fe20000010085 */
[----:B------:R-:W-:Y:S02]  /*1700*/  SHF.L.U32 R166, R166, 0x10, RZ ;  /* 0x00000010a6a67819 */ /* 0x000fe400000006ff */
[----:B------:R-:W-:Y:S01]  /*1710*/  FADD.FTZ R132, R132, R139 ;  /* 0x0000008b84847221 */ /* 0x000fe20000010000 */
[----:B------:R-:W-:-:S03]  /*1720*/  FFMA.FTZ R133, R238, R139, R133 ;  /* 0x0000008bee857223 */ /* 0x000fc60000010085 */
[----:B------:R-:W-:Y:S01]  /*1730*/  FADD.FTZ R132, R132, R137 ;  /* 0x0000008984847221 */ /* 0x000fe20000010000 */
[----:B------:R-:W-:Y:S01]  /*1740*/  FFMA.FTZ R133, R237, R137, R133 ;  /* 0x00000089ed857223 */ /* 0x000fe20000010085 */
[----:B------:R-:W-:Y:S01]  /*1750*/  FADD.FTZ R234, R166, R234 ;  /* 0x000000eaa6ea7221 */ /* 0x000fe20000010000 */
[-C--:B------:R-:W-:Y:S01]  /*1760*/  FFMA.FTZ R6, R175, R166.reuse, R6 ;  /* 0x000000a6af067223 */ /* 0x080fe20000010006 */
[----:B------:R-:W-:Y:S01]  /*1770*/  FMUL.FTZ R166, R85, R166 ;  /* 0x000000a655a67220 */ /* 0x000fe20000410000 */
[----:B------:R-:W-:Y:S01]  /*1780*/  FADD.FTZ R132, R132, R176 ;  /* 0x000000b084847221 */ /* 0x000fe20000010000 */
[----:B------:R-:W-:Y:S01]  /*1790*/  FFMA.FTZ R133, R236, R176, R133 ;  /* 0x000000b0ec857223 */ /* 0x000fe20000010085 */
[----:B------:R-:W-:Y:S02]  /*17a0*/  SHF.L.U32 R167, R167, 0x10, RZ ;  /* 0x00000010a7a77819 */ /* 0x000fe400000006ff */
        /* <DEDUP_REMOVED lines=32> */
[----:B------:R-:W-:Y:S01]  /*19b0*/  MOV R155, R207 ;  /* 0x000000cf009b7202 */ /* 0x000fe20000000f00 */
[----:B------:R-:W-:Y:S01]  /*19c0*/  FFMA.FTZ R133, R226, R230, R133 ;  /* 0x000000e6e2857223 */ /* 0x000fe20000010085 */
[----:B------:R-:W-:Y:S01]  /*19d0*/  SHF.L.U32 R207, R221, 0x10, RZ ;  /* 0x00000010ddcf7819 */ /* 0x000fe200000006ff */
[----:B------:R-:W-:Y:S01]  /*19e0*/  FMUL.FTZ R216, R197, R216 ;  /* 0x000000d8c5d87220 */ /* 0x000fe20000410000 */
[----:B------:R-:W-:Y:S01]  /*19f0*/  FADD.FTZ R247, R163, R247 ;  /* 0x000000f7a3f77221 */ /* 0x000fe20000010000 */
[-C--:B------:R-:W-:Y:S01]  /*1a00*/  FFMA.FTZ R14, R219, R163.reuse, R14 ;  /* 0x000000a3db0e7223 */ /* 0x080fe2000001000e */
[----:B------:R-:W-:Y:S01]  /*1a10*/  FMUL.FTZ R221, R77, R163 ;  /* 0x000000a34ddd7220 */ /* 0x000fe20000410000 */
[----:B------:R-:W-:Y:S01]  /*1a20*/  MOV R163, R135 ;  /* 0x0000008700a37202 */ /* 0x000fe20000000f00 */
[----:B------:R-:W-:Y:S01]  /*1a30*/  FADD.FTZ R132, R132, R217 ;  /* 0x000000d984847221 */ /* 0x000fe20000010000 */
[----:B------:R-:W-:Y:S01]  /*1a40*/  FFMA.FTZ R135, R215, R217, R133 ;  /* 0x000000d9d7877223 */ /* 0x000fe20000010085 */
[----:B------:R-:W-:Y:S01]  /*1a50*/  SHF.L.U32 R162, R162, 0x10, RZ ;  /* 0x00000010a2a27819 */ /* 0x000fe200000006ff */
        /* <DEDUP_REMOVED lines=8> */
[----:B------:R-:W-:Y:S01]  /*1ae0*/  FMUL.FTZ R145, R197, R145 ;  /* 0x00000091c5917220 */ /* 0x000fe20000410000 */
[----:B------:R-:W-:Y:S01]  /*1af0*/  SHF.L.U32 R208, R222, 0x10, RZ ;  /* 0x00000010ded07819 */ /* 0x000fe200000006ff */
[----:B------:R-:W-:Y:S01]  /*1b00*/  FMUL.FTZ R222, R79, R162 ;  /* 0x000000a24fde7220 */ /* 0x000fe20000410000 */
[----:B------:R-:W-:Y:S01]  /*1b10*/  FADD.FTZ R133, R133, R218 ;  /* 0x000000da85857221 */ /* 0x000fe20000010000 */
[C---:B------:R-:W-:Y:S01]  /*1b20*/  FMUL.FTZ R220, R197.reuse, R220 ;  /* 0x000000dcc5dc7220 */ /* 0x040fe20000410000 */
        /* <DEDUP_REMOVED lines=14> */
[----:B------:R-:W-:Y:S01]  /*1c10*/  FMUL.FTZ R172, R74, R172 ;  /* 0x000000ac4aac7220 */ /* 0x000fe20000410000 */
[----:B------:R-:W-:Y:S01]  /*1c20*/  FADD.FTZ R133, R133, R206 ;  /* 0x000000ce85857221 */ /* 0x000fe20000010000 */
[----:B------:R-:W-:Y:S01]  /*1c30*/  FFMA.FTZ R132, R146, R206, R132 ;  /* 0x000000ce92847223 */ /* 0x000fe20000010084 */
[----:B------:R-:W-:-:S02]  /*1c40*/  FFMA.FTZ R20, R170, R207, R20 ;  /* 0x000000cfaa147223 */ /* 0x000fc40000010014 */
[----:B------:R-:W-:Y:S01]  /*1c50*/  FADD.FTZ R133, R133, R172 ;  /* 0x000000ac85857221 */ /* 0x000fe20000010000 */
[----:B------:R-:W-:Y:S01]  /*1c60*/  FFMA.FTZ R132, R147, R172, R132 ;  /* 0x000000ac93847223 */ /* 0x000fe20000010084 */
[----:B------:R-:W-:-:S04]  /*1c70*/  FMUL.FTZ R179, R197, R157 ;  /* 0x0000009dc5b37220 */ /* 0x000fc80000410000 */
[----:B------:R-:W-:Y:S01]  /*1c80*/  FFMA.FTZ R210, R179, R208, R210 ;  /* 0x000000d0b3d27223 */ /* 0x000fe200000100d2 */
[C---:B------:R-:W-:Y:S01]  /*1c90*/  FMUL.FTZ R142, R197.reuse, R142 ;  /* 0x0000008ec58e7220 */ /* 0x040fe20000410000 */
[----:B------:R-:W-:-:S03]  /*1ca0*/  FMUL.FTZ R148, R197, R148 ;  /* 0x00000094c5947220 */ /* 0x000fc60000410000 */
[----:B------:R-:W-:Y:S01]  /*1cb0*/  FFMA.FTZ R212, R142, R144, R212 ;  /* 0x000000908ed47223 */ /* 0x000fe200000100d4 */
[----:B------:R-:W-:Y:S01]  /*1cc0*/  SHF.L.U32 R157, R155, 0x10, RZ ;  /* 0x000000109b9d7819 */ /* 0x000fe200000006ff */
[C---:B------:R-:W-:Y:S01]  /*1cd0*/  FMUL.FTZ R149, R197.reuse, R149 ;  /* 0x00000095c5957220 */ /* 0x040fe20000410000 */
[----:B------:R-:W-:Y:S01]  /*1ce0*/  FADD.FTZ R182, R152, R182 ;  /* 0x000000b698b67221 */ /* 0x000fe20000010000 */
[-C--:B------:R-:W-:Y:S01]  /*1cf0*/  FFMA.FTZ R22, R148, R152.reuse, R22 ;  /* 0x0000009894167223 */ /* 0x080fe20000010016 */
[----:B------:R-:W-:Y:S01]  /*1d00*/  FMUL.FTZ R152, R64, R152 ;  /* 0x0000009840987220 */ /* 0x000fe20000410000 */
        /* <DEDUP_REMOVED lines=8> */
[-C--:B------:R-:W-:Y:S01]  /*1d90*/  FFMA.FTZ R23, R151, R159.reuse, R23 ;  /* 0x0000009f97177223 */ /* 0x080fe20000010017 */
[----:B------:R-:W-:Y:S01]  /*1da0*/  FADD.FTZ R183, R159, R183 ;  /* 0x000000b79fb77221 */ /* 0x000fe20000010000 */
[----:B------:R-:W-:Y:S01]  /*1db0*/  FMUL.FTZ R159, R67, R159 ;  /* 0x0000009f439f7220 */ /* 0x000fe20000410000 */
[C---:B------:R-:W-:Y:S01]  /*1dc0*/  FMUL.FTZ R160, R197.reuse, R160 ;  /* 0x000000a0c5a07220 */ /* 0x040fe20000410000 */
[----:B------:R-:W-:Y:S01]  /*1dd0*/  FMUL.FTZ R155, R60, R134 ;  /* 0x000000863c9b7220 */ /* 0x000fe20000410000 */
[C---:B------:R-:W-:Y:S01]  /*1de0*/  FMUL.FTZ R154, R197.reuse, R154 ;  /* 0x0000009ac59a7220 */ /* 0x040fe20000410000 */
        /* <DEDUP_REMOVED lines=12> */
[----:B------:R-:W-:Y:S01]  /*1eb0*/  FADD.FTZ R192, R134, R192 ;  /* 0x000000c086c07221 */ /* 0x000fe20000010000 */
[-C--:B------:R-:W-:Y:S01]  /*1ec0*/  FFMA.FTZ R27, R162, R163.reuse, R27 ;  /* 0x000000a3a21b7223 */ /* 0x080fe2000001001b */
[----:B------:R-:W-:Y:S01]  /*1ed0*/  FFMA.FTZ R26, R154, R134, R26 ;  /* 0x000000869a1a7223 */ /* 0x000fe2000001001a */
[----:B------:R-:W-:Y:S01]  /*1ee0*/  FMUL.FTZ R163, R63, R163 ;  /* 0x000000a33fa37220 */ /* 0x000fe20000410000 */
[----:B------:R-:W-:Y:S01]  /*1ef0*/  UMOV UR6, 0xffffffff ;  /* 0xffffffff00067882 */ /* 0x000fe20000000000 */
[----:B----4-:R-:W-:Y:S01]  /*1f00*/  FADD.FTZ R165, R207, R165 ;  /* 0x000000a5cfa57221 */ /* 0x010fe20000010000 */
[----:B------:R-:W-:Y:S01]  /*1f10*/  FMUL.FTZ R207, R75, R207 ;  /* 0x000000cf4bcf7220 */ /* 0x000fe20000410000 */
[----:B---3--:R-:W-:-:S03]  /*1f20*/  FADD.FTZ R164, R208, R164 ;  /* 0x000000a4d0a47221 */ /* 0x008fc60000010000 */
[----:B------:R-:W-:Y:S01]  /*1f30*/  FADD.FTZ R133, R133, R207 ;  /* 0x000000cf85857221 */ /* 0x000fe20000010000 */
[----:B------:R-:W-:Y:S01]  /*1f40*/  FFMA.FTZ R132, R170, R207, R132 ;  /* 0x000000cfaa847223 */ /* 0x000fe20000010084 */
[----:B------:R-:W-:Y:S02]  /*1f50*/  FMUL.FTZ R208, R69, R208 ;  /* 0x000000d045d07220 */ /* 0x000fe40000410000 */
[----:B------:R-:W-:Y:S01]  /*1f60*/  FADD.FTZ R133, R133, R178 ;  /* 0x000000b285857221 */ /* 0x000fe20000010000 */
[----:B------:R-:W-:-:S03]  /*1f70*/  FFMA.FTZ R132, R173, R178, R132 ;  /* 0x000000b2ad847223 */ /* 0x000fc60000010084 */
[----:B------:R-:W-:Y:S01]  /*1f80*/  FADD.FTZ R133, R133, R208 ;  /* 0x000000d085857221 */ /* 0x000fe20000010000 */
[----:B------:R-:W-:Y:S01]  /*1f90*/  FFMA.FTZ R132, R179, R208, R132 ;  /* 0x000000d0b3847223 */ /* 0x000fe20000010084 */
[----:B--2---:R-:W-:Y:S01]  /*1fa0*/  FADD.FTZ R141, R144, R141 ;  /* 0x0000008d908d7221 */ /* 0x004fe20000010000 */
        /* <DEDUP_REMOVED lines=9> */
[----:B------:R0:W-:Y:S02]  /*2040*/  STL [R1], R165 ;  /* 0x000000a501007387 */ /* 0x0001e40000100800 */
[----:B------:R-:W-:Y:S01]  /*2050*/  FADD.FTZ R133, R133, R153 ;  /* 0x0000009985857221 */ /* 0x000fe20000010000 */
[----:B------:R-:W-:Y:S01]  /*2060*/  FFMA.FTZ R132, R150, R153, R132 ;  /* 0x0000009996847223 */ /* 0x000fe20000010084 */
[----:B------:R0:W-:Y:S04]  /*2070*/  STL [R1+0x8], R164 ;  /* 0x000008a401007387 */ /* 0x0001e80000100800 */
[----:B------:R0:W-:Y:S01]  /*2080*/  STL [R1+0x10], R141 ;  /* 0x0000108d01007387 */ /* 0x0001e20000100800 */
        /* <DEDUP_REMOVED lines=10> */
[----:B0-----:R-:W-:Y:S06]  /*2130*/  BRA.DIV UR6, `(.L_x_6742) ;  /* 0x0000003e06587947 */ /* 0x001fec000b800000 */
        /* <DEDUP_REMOVED lines=18> */
.L_x_6755:
[----:B0-----:R-:W-:Y:S01]  /*2260*/  FADD.FTZ R165, R133, R135 ;  /* 0x0000008785a57221 */ /* 0x001fe20000010000 */
[----:B------:R-:W-:Y:S01]  /*2270*/  FADD.FTZ R141, R132, R134 ;  /* 0x00000086848d7221 */ /* 0x000fe20000010000 */
[----:B------:R-:W2:Y:S01]  /*2280*/  LDL.LU R242, [R1+0x1c] ;  /* 0x00001c0001f27983 */ /* 0x000ea20000300800 */
[----:B------:R-:W1:Y:S01]  /*2290*/  LDC.64 R134, c[0x0][0x220] ;  /* 0x00008800ff867b82 */ /* 0x000e620000000a00 */
[----:B------:R-:W-:Y:S01]  /*22a0*/  ISETP.NE.U32.AND P2, PT, R204, RZ, PT ;  /* 0x000000ffcc00720c */ /* 0x000fe20003f45070 */
[----:B-1----:R-:W-:-:S06]  /*22b0*/  IMAD.WIDE.U32 R132, R203, 0x10, R134 ;  /* 0x00000010cb847825 */ /* 0x002fcc00078e0086 */
[----:B------:R-:W3:Y:S01]  /*22c0*/  LDG.E.128 R132, desc[UR4][R132.64] ;  /* 0x0000000484847981 */ /* 0x000ee2000c1e1d00 */
[----:B------:R-:W-:Y:S01]  /*22d0*/  ISETP.NE.U32.AND P1, PT, RZ, UR12, PT ;  /* 0x0000000cff007c0c */ /* 0x000fe2000bf25070 */
[----:B------:R-:W-:-:S03]  /*22e0*/  FMUL.FTZ R141, R141, UR11 ;  /* 0x0000000b8d8d7c20 */ /* 0x000fc60008410000 */
[----:B------:R-:W-:Y:S01]  /*22f0*/  ISETP.NE.AND.EX P1, PT, RZ, UR13, PT, P1 ;  /* 0x0000000dff007c0c */ /* 0x000fe2000bf25310 */
[----:B------:R-:W-:Y:S01]  /*2300*/  FMUL.FTZ R165, R165, UR11 ;  /* 0x0000000ba5a57c20 */ /* 0x000fe20008410000 */
[----:B------:R-:W-:-:S05]  /*2310*/  FSEL R164, R141, RZ, !P4 ;  /* 0x000000ff8da47208 */ /* 0x000fca0006000000 */
[----:B------:R-:W-:-:S04]  /*2320*/  FFMA.FTZ R136, R136, R165, R164 ;  /* 0x000000a588887223 */ /* 0x000fc800000100a4 */
[----:B------:R-:W-:Y:S02]  /*2330*/  FADD.FTZ R136, R140, -R136 ;  /* 0x800000888c887221 */ /* 0x000fe40000010000 */
[----:B------:R-:W0:Y:S01]  /*2340*/  @P1 LDC.64 R140, c[0x0][0x308] ;  /* 0x0000c200ff8c1b82 */ /* 0x000e220000000a00 */
[----:B------:R-:W-:Y:S01]  /*2350*/  ISETP.NE.AND.EX P2, PT, R205, RZ, PT, P2 ;  /* 0x000000ffcd00720c */ /* 0x000fe20003f45320 */
[-CC-:B------:R-:W-:Y:S01]  /*2360*/  FFMA.FTZ R238, R238, R165.reuse, R164.reuse ;  /* 0x000000a5eeee7223 */ /* 0x180fe200000100a4 */
[-CC-:B------:R-:W-:Y:S01]  /*2370*/  FFMA.FTZ R239, R239, R165.reuse, R164.reuse ;  /* 0x000000a5efef7223 */ /* 0x180fe200000100a4 */
[----:B------:R-:W-:Y:S02]  /*2380*/  FFMA.FTZ R237, R237, R165, R164 ;  /* 0x000000a5eded7223 */ /* 0x000fe400000100a4 */
[----:B------:R-:W-:Y:S01]  /*2390*/  FADD.FTZ R238, R139, -R238 ;  /* 0x800000ee8bee7221 */ /* 0x000fe20000010000 */
[----:B------:R-:W-:Y:S01]  /*23a0*/  FADD.FTZ R239, R138, -R239 ;  /* 0x800000ef8aef7221 */ /* 0x000fe20000010000 */
[----:B------:R-:W-:-:S02]  /*23b0*/  FADD.FTZ R137, R137, -R237 ;  /* 0x800000ed89897221 */ /* 0x000fc40000010000 */
[C---:B------:R-:W-:Y:S01]  /*23c0*/  FMUL.FTZ R205, R197.reuse, R238 ;  /* 0x000000eec5cd7220 */ /* 0x040fe20000410000 */
[C---:B------:R-:W-:Y:S01]  /*23d0*/  FMUL.FTZ R237, R197.reuse, R239 ;  /* 0x000000efc5ed7220 */ /* 0x040fe20000410000 */
[C---:B------:R-:W-:Y:S01]  /*23e0*/  FMUL.FTZ R204, R197.reuse, R137 ;  /* 0x00000089c5cc7220 */ /* 0x040fe20000410000 */
[----:B------:R-:W-:Y:S01]  /*23f0*/  FMUL.FTZ R238, R197, R136 ;  /* 0x00000088c5ee7220 */ /* 0x000fe20000410000 */
[----:B------:R-:W-:Y:S01]  /*2400*/  ISETP.NE.U32.AND P3, PT, RZ, UR12, PT ;  /* 0x0000000cff007c0c */ /* 0x000fe2000bf65070 */
[----:B-----5:R-:W-:Y:S01]  /*2410*/  @P2 FADD.FTZ R237, R93, R237 ;  /* 0x000000ed5ded2221 */ /* 0x020fe20000010000 */
[----:B------:R-:W-:Y:S01]  /*2420*/  @P2 FADD.FTZ R205, R94, R205 ;  /* 0x000000cd5ecd2221 */ /* 0x000fe20000010000 */
[----:B------:R-:W-:Y:S01]  /*2430*/  @P2 FADD.FTZ R204, R95, R204 ;  /* 0x000000cc5fcc2221 */ /* 0x000fe20000010000 */
[----:B------:R-:W-:Y:S01]  /*2440*/  @P2 FADD.FTZ R238, R92, R238 ;  /* 0x000000ee5cee2221 */ /* 0x000fe20000010000 */
[----:B------:R-:W-:-:S04]  /*2450*/  ISETP.NE.AND.EX P3, PT, RZ, UR13, PT, P3 ;  /* 0x0000000dff007c0c */ /* 0x000fc8000bf65330 */
[----:B------:R-:W-:Y:S01]  /*2460*/  SEL R137, R237, R125, P3 ;  /* 0x0000007ded897207 */ /* 0x000fe20001800000 */
[----:B0-----:R-:W-:Y:S01]  /*2470*/  @P1 IMAD.WIDE.U32 R140, R203, 0x20, R140 ;  /* 0x00000020cb8c1825 */ /* 0x001fe200078e008c */
[----:B------:R-:W-:Y:S02]  /*2480*/  SEL R138, R205, R126, P3 ;  /* 0x0000007ecd8a7207 */ /* 0x000fe40001800000 */
[----:B------:R-:W-:Y:S02]  /*2490*/  SEL R139, R204, R127, P3 ;  /* 0x0000007fcc8b7207 */ /* 0x000fe40001800000 */
[----:B------:R-:W-:-:S05]  /*24a0*/  @P1 SEL R136, R238, R124, P3 ;  /* 0x0000007cee881207 */ /* 0x000fca0001800000 */
[----:B------:R0:W-:Y:S01]  /*24b0*/  @P1 STG.E.128 desc[UR4][R140.64], R136 ;  /* 0x000000888c001986 */ /* 0x0001e2000c101d04 */
[----:B------:R-:W-:Y:S02]  /*24c0*/  LOP3.LUT P5, RZ, R198, 0xff00, RZ, 0xc0, !PT ;  /* 0x0000ff00c6ff7812 */ /* 0x000fe400078ac0ff */
[----:B0-----:R-:W-:-:S04]  /*24d0*/  MOV R136, R198 ;  /* 0x000000c600887202 */ /* 0x001fc80000000f00 */
[----:B------:R-:W-:Y:S01]  /*24e0*/  LOP3.LUT P6, RZ, R136, 0xff, RZ, 0xc0, !PT ;  /* 0x000000ff88ff7812 */ /* 0x000fe200078cc0ff */
[-C--:B------:R-:W-:Y:S01]  /*24f0*/  FMUL.FTZ R138, R238, R200.reuse ;  /* 0x000000c8ee8a7220 */ /* 0x080fe20000410000 */
[----:B------:R-:W-:Y:S01]  /*2500*/  HFMA2.MMA R139, -RZ, RZ, 0, 0 ;  /* 0x00000000ff8b7435 */ /* 0x000fe200000001ff */
[-CC-:B------:R-:W-:Y:S01]  /*2510*/  FFMA.FTZ R236, R236, R165.reuse, R164.reuse ;  /* 0x000000a5ecec7223 */ /* 0x180fe200000100a4 */
[-CC-:B------:R-:W-:Y:S01]  /*2520*/  FFMA.FTZ R136, R175, R165.reuse, R164.reuse ;  /* 0x000000a5af887223 */ /* 0x180fe200000100a4 */
[----:B------:R-:W-:Y:S01]  /*2530*/  FMUL.FTZ R138, R138, UR14 ;  /* 0x0000000e8a8a7c20 */ /* 0x000fe20008410000 */
[----:B------:R-:W-:Y:S01]  /*2540*/  FFMA.FTZ R174, R174, R165, R164 ;  /* 0x000000a5aeae7223 */ /* 0x000fe200000100a4 */
[----:B------:R-:W-:Y:S01]  /*2550*/  FADD.FTZ R176, R176, -R236 ;  /* 0x800000ecb0b07221 */ /* 0x000fe20000010000 */
[----:B------:R-:W-:Y:S01]  /*2560*/  FADD.FTZ R136, R166, -R136 ;  /* 0x80000088a6887221 */ /* 0x000fe20000010000 */
[----:B------:R-:W-:Y:S01]  /*2570*/  MOV R166, RZ ;  /* 0x000000ff00a67202 */ /* 0x000fe20000000f00 */
[----:B------:R-:W-:Y:S01]  /*2580*/  FMUL.FTZ R205, R205, R200 ;  /* 0x000000c8cdcd7220 */ /* 0x000fe20000410000 */
[----:B------:R-:W0:Y:S02]  /*2590*/  LDC.64 R238, c[0x0][0x220] ;  /* 0x00008800ffee7b82 */ /* 0x000e240000000a00 */
[----:B---3--:R-:W-:-:S02]  /*25a0*/  @P6 SHF.L.U32 R137, R132, 0x10, RZ ;  /* 0x0000001084896819 */ /* 0x008fc400000006ff */
[----:B------:R-:W-:-:S03]  /*25b0*/  @P5 PRMT R132, R132, 0x7632, R132 ;  /* 0x0000763284845816 */ /* 0x000fc60000000084 */
[----:B------:R-:W-:Y:S01]  /*25c0*/  @P6 FMUL.FTZ R139, R138, R137 ;  /* 0x000000898a8b6220 */ /* 0x000fe20000410000 */
[----:B------:R-:W-:Y:S01]  /*25d0*/  FMUL.FTZ R137, R237, R200 ;  /* 0x000000c8ed897220 */ /* 0x000fe20000410000 */
[----:B------:R-:W-:-:S03]  /*25e0*/  @P5 SHF.L.U32 R132, R132, 0x10, RZ ;  /* 0x0000001084845819 */ /* 0x000fc600000006ff */
[----:B------:R-:W-:Y:S01]  /*25f0*/  FMUL.FTZ R137, R137, UR14 ;  /* 0x0000000e89897c20 */ /* 0x000fe20008410000 */
[----:B------:R-:W-:-:S03]  /*2600*/  FMUL.FTZ R138, R56, R138 ;  /* 0x0000008a388a7220 */ /* 0x000fc60000410000 */
[----:B------:R-:W-:Y:S01]  /*2610*/  FMUL.FTZ R236, R57, R137 ;  /* 0x0000008939ec7220 */ /* 0x000fe20000410000 */
[----:B------:R-:W-:Y:S01]  /*2620*/  @P5 FMUL.FTZ R166, R137, R132 ;  /* 0x0000008489a65220 */ /* 0x000fe20000410000 */
[----:B------:R-:W-:Y:S02]  /*2630*/  FSEL R132, R138, RZ, P6 ;  /* 0x000000ff8a847208 */ /* 0x000fe40003000000 */
[----:B------:R-:W-:Y:S02]  /*2640*/  LOP3.LUT P6, RZ, R198, 0xff0000, RZ, 0xc0, !PT ;  /* 0x00ff0000c6ff7812 */ /* 0x000fe400078cc0ff */
[----:B------:R-:W-:Y:S02]  /*2650*/  FSEL R236, R236, RZ, P5 ;  /* 0x000000ffecec7208 */ /* 0x000fe40002800000 */
[----:B------:R-:W-:Y:S01]  /*2660*/  LOP3.LUT P5, RZ, R198, 0xff000000, RZ, 0xc0, !PT ;  /* 0xff000000c6ff7812 */ /* 0x000fe200078ac0ff */
[----:B------:R-:W-:Y:S01]  /*2670*/  FFMA.FTZ R138, R168, R165, R164 ;  /* 0x000000a5a88a7223 */ /* 0x000fe200000100a4 */
[----:B--2---:R-:W-:-:S03]  /*2680*/  FADD.FTZ R242, R139, R242 ;  /* 0x000000f28bf27221 */ /* 0x004fc60000010000 */
[----:B------:R-:W-:Y:S01]  /*2690*/  FADD.FTZ R138, R167, -R138 ;  /* 0x8000008aa78a7221 */ /* 0x000fe20000010000 */
[----:B------:R-:W-:Y:S01]  /*26a0*/  HFMA2.MMA R167, -RZ, RZ, 0, 0 ;  /* 0x00000000ffa77435 */ /* 0x000fe200000001ff */
[----:B------:R-:W-:Y:S01]  /*26b0*/  FADD.FTZ R137, R169, -R174 ;  /* 0x800000aea9897221 */ /* 0x000fe20000010000 */
[----:B------:R-:W-:Y:S01]  /*26c0*/  FMUL.FTZ R139, R205, UR14 ;  /* 0x0000000ecd8b7c20 */ /* 0x000fe20008410000 */
[----:B------:R-:W-:Y:S01]  /*26d0*/  @P6 SHF.L.U32 R168, R133, 0x10, RZ ;  /* 0x0000001085a86819 */ /* 0x000fe200000006ff */
[----:B------:R-:W-:-:S03]  /*26e0*/  FMUL.FTZ R169, R204, R200 ;  /* 0x000000c8cca97220 */ /* 0x000fc60000410000 */
[----:B------:R-:W-:Y:S01]  /*26f0*/  @P5 PRMT R133, R133, 0x7632, R133 ;  /* 0x0000763285855816 */ /* 0x000fe20000000085 */
[----:B------:R-:W-:Y:S01]  /*2700*/  @P6 FMUL.FTZ R167, R139, R168 ;  /* 0x000000a88ba76220 */ /* 0x000fe20000410000 */
[----:B------:R-:W-:Y:S01]  /*2710*/  FMUL.FTZ R169, R169, UR14 ;  /* 0x0000000ea9a97c20 */ /* 0x000fe20008410000 */
[----:B------:R-:W-:Y:S01]  /*2720*/  FMUL.FTZ R139, R58, R139 ;  /* 0x0000008b3a8b7220 */ /* 0x000fe20000410000 */
[----:B------:R-:W-:Y:S02]  /*2730*/  @P5 SHF.L.U32 R133, R133, 0x10, RZ ;  /* 0x0000001085855819 */ /* 0x000fe400000006ff */
[----:B------:R-:W-:Y:S01]  /*2740*/  MOV R168, RZ ;  /* 0x000000ff00a87202 */ /* 0x000fe20000000f00 */
[----:B------:R-:W-:Y:S02]  /*2750*/  FMUL.FTZ R198, R59, R169 ;  /* 0x000000a93bc67220 */ /* 0x000fe40000410000 */
[----:B------:R-:W-:Y:S01]  /*2760*/  @P5 FMUL.FTZ R168, R169, R133 ;  /* 0x00000085a9a85220 */ /* 0x000fe20000410000 */
[----:B------:R-:W-:-:S02]  /*2770*/  FSEL R133, R139, RZ, P6 ;  /* 0x000000ff8b857208 */ /* 0x000fc40003000000 */
[----:B------:R-:W-:Y:S01]  /*2780*/  LOP3.LUT P6, RZ, R199, 0xff, RZ, 0xc0, !PT ;  /* 0x000000ffc7ff7812 */ /* 0x000fe200078cc0ff */
[----:B------:R-:W-:Y:S01]  /*2790*/  FMUL.FTZ R139, R197, R176 ;  /* 0x000000b0c58b7220 */ /* 0x000fe20000410000 */
[----:B------:R-:W-:Y:S02]  /*27a0*/  FSEL R198, R198, RZ, P5 ;  /* 0x000000ffc6c67208 */ /* 0x000fe40002800000 */
[----:B------:R-:W-:Y:S01]  /*27b0*/  LOP3.LUT P5, RZ, R199, 0xff00, RZ, 0xc0, !PT ;  /* 0x0000ff00c7ff7812 */ /* 0x000fe200078ac0ff */
[----:B------:R-:W-:Y:S01]  /*27c0*/  @P2 FADD.FTZ R139, R96, R139 ;  /* 0x0000008b608b2221 */ /* 0x000fe20000010000 */
[----:B------:R-:W-:Y:S01]  /*27d0*/  FMUL.FTZ R205, R197, R136 ;  /* 0x00000088c5cd7220 */ /* 0x000fe20000410000 */
[----:B------:R-:W-:Y:S02]  /*27e0*/  HFMA2.MMA R169, -RZ, RZ, 0, 0 ;  /* 0x00000000ffa97435 */ /* 0x000fe400000001ff */
[----:B------:R-:W-:Y:S01]  /*27f0*/  FMUL.FTZ R175, R139, R200 ;  /* 0x000000c88baf7220 */ /* 0x000fe20000410000 */
[----:B------:R-:W-:-:S03]  /*2800*/  @P2 FADD.FTZ R205, R97, R205 ;  /* 0x000000cd61cd2221 */ /* 0x000fc60000010000 */
[----:B------:R-:W-:Y:S01]  /*2810*/  @P6 SHF.L.U32 R136, R134, 0x10, RZ ;  /* 0x0000001086886819 */ /* 0x000fe200000006ff */
[----:B------:R-:W-:Y:S01]  /*2820*/  FMUL.FTZ R175, R175, UR14 ;  /* 0x0000000eafaf7c20 */ /* 0x000fe20008410000 */
[----:B------:R-:W-:-:S03]  /*2830*/  FMUL.FTZ R176, R197, R137 ;  /* 0x00000089c5b07220 */ /* 0x000fc60000410000 */
[----:B------:R-:W-:Y:S01]  /*2840*/  @P6 FMUL.FTZ R169, R175, R136 ;  /* 0x00000088afa96220 */ /* 0x000fe20000410000 */
[----:B------:R-:W-:Y:S01]  /*2850*/  @P5 PRMT R136, R134, 0x7632, R136 ;  /* 0x0000763286885816 */ /* 0x000fe20000000088 */
[----:B------:R-:W-:Y:S01]  /*2860*/  FMUL.FTZ R134, R205, R200 ;  /* 0x000000c8cd867220 */ /* 0x000fe20000410000 */
[----:B------:R-:W-:Y:S02]  /*2870*/  FMUL.FTZ R204, R197, R138 ;  /* 0x0000008ac5cc7220 */ /* 0x000fe40000410000 */
[----:B------:R-:W-:Y:S01]  /*2880*/  @P5 SHF.L.U32 R136, R136, 0x10, RZ ;  /* 0x0000001088885819 */ /* 0x000fe200000006ff */
[----:B------:R-:W-:Y:S01]  /*2890*/  FMUL.FTZ R134, R134, UR14 ;  /* 0x0000000e86867c20 */ /* 0x000fe20008410000 */
[----:B------:R-:W-:Y:S01]  /*28a0*/  @P2 FADD.FTZ R176, R98, R176 ;  /* 0x000000b062b02221 */ /* 0x000fe20000010000 */
[----:B------:R-:W-:Y:S01]  /*28b0*/  @P2 FADD.FTZ R204, R99, R204 ;  /* 0x000000cc63cc2221 */ /* 0x000fe20000010000 */
[----:B------:R-:W-:Y:S01]  /*28c0*/  MOV R174, RZ ;  /* 0x000000ff00ae7202 */ /* 0x000fe20000000f00 */
[----:B------:R-:W-:Y:S01]  /*28d0*/  @P5 FMUL.FTZ R174, R134, R136 ;  /* 0x0000008886ae5220 */ /* 0x000fe20000410000 */
[----:B------:R-:W-:-:S02]  /*28e0*/  SEL R136, R139, R128, P3 ;  /* 0x000000808b887207 */ /* 0x000fc40001800000 */
[----:B------:R-:W-:Y:S02]  /*28f0*/  SEL R137, R205, R129, P3 ;  /* 0x00000081cd897207 */ /* 0x000fe40001800000 */
[----:B------:R-:W-:Y:S02]  /*2900*/  SEL R138, R176, R130, P3 ;  /* 0x00000082b08a7207 */ /* 0x000fe40001800000 */
[----:B------:R-:W-:-:S05]  /*2910*/  SEL R139, R204, R131, P3 ;  /* 0x00000083cc8b7207 */ /* 0x000fca0001800000 */
[----:B------:R1:W-:Y:S01]  /*2920*/  @P1 STG.E.128 desc[UR4][R140.64+0x10], R136 ;  /* 0x000010888c001986 */ /* 0x0003e2000c101d04 */
[----:B------:R-:W-:-:S05]  /*2930*/  FMUL.FTZ R134, R53, R134 ;  /* 0x0000008635867220 */ /* 0x000fca0000410000 */
[----:B------:R-:W-:Y:S01]  /*2940*/  FSEL R134, R134, RZ, P5 ;  /* 0x000000ff86867208 */ /* 0x000fe20002800000 */
[----:B-1----:R-:W-:Y:S01]  /*2950*/  FMUL.FTZ R136, R52, R175 ;  /* 0x000000af34887220 */ /* 0x002fe20000410000 */
[----:B------:R-:W-:Y:S01]  /*2960*/  FMUL.FTZ R137, R176, R200 ;  /* 0x000000c8b0897220 */ /* 0x000fe20000410000 */
[----:B------:R-:W1:Y:S03]  /*2970*/  LDC.64 R140, c[0x0][0x2f8] ;  /* 0x0000be00ff8c7b82 */ /* 0x000e660000000a00 */
[----:B------:R-:W-:Y:S02]  /*2980*/  FSEL R136, R136, RZ, P6 ;  /* 0x000000ff88887208 */ /* 0x000fe40003000000 */
[C---:B------:R-:W-:Y:S02]  /*2990*/  LOP3.LUT P6, RZ, R199.reuse, 0xff0000, RZ, 0xc0, !PT ;  /* 0x00ff0000c7ff7812 */ /* 0x040fe400078cc0ff */
[----:B------:R-:W-:Y:S01]  /*29a0*/  LOP3.LUT P5, RZ, R199, 0xff000000, RZ, 0xc0, !PT ;  /* 0xff000000c7ff7812 */ /* 0x000fe200078ac0ff */
[----:B------:R-:W-:Y:S01]  /*29b0*/  HFMA2.MMA R175, -RZ, RZ, 0, 0 ;  /* 0x00000000ffaf7435 */ /* 0x000fe200000001ff */
[----:B------:R-:W-:-:S09]  /*29c0*/  FMUL.FTZ R137, R137, UR14 ;  /* 0x0000000e89897c20 */ /* 0x000fd20008410000 */
[----:B------:R-:W-:-:S05]  /*29d0*/  @P6 SHF.L.U32 R138, R135, 0x10, RZ ;  /* 0x00000010878a6819 */ /* 0x000fca00000006ff */
[----:B------:R-:W-:Y:S01]  /*29e0*/  @P6 FMUL.FTZ R175, R137, R138 ;  /* 0x0000008a89af6220 */ /* 0x000fe20000410000 */
[----:B------:R-:W-:Y:S01]  /*29f0*/  @P5 PRMT R138, R135, 0x7632, R138 ;  /* 0x00007632878a5816 */ /* 0x000fe2000000008a */
[----:B------:R-:W-:-:S03]  /*2a00*/  FMUL.FTZ R135, R204, R200 ;  /* 0x000000c8cc877220 */ /* 0x000fc60000410000 */
[----:B------:R-:W-:Y:S01]  /*2a10*/  @P5 SHF.L.U32 R138, R138, 0x10, RZ ;  /* 0x000000108a8a5819 */ /* 0x000fe200000006ff */
[----:B------:R-:W-:Y:S01]  /*2a20*/  FMUL.FTZ R135, R135, UR14 ;  /* 0x0000000e87877c20 */ /* 0x000fe20008410000 */
[----:B------:R-:W-:Y:S01]  /*2a30*/  MOV R176, RZ ;  /* 0x000000ff00b07202 */ /* 0x000fe20000000f00 */
[----:B------:R-:W-:Y:S02]  /*2a40*/  FMUL.FTZ R137, R54, R137 ;  /* 0x0000008936897220 */ /* 0x000fe40000410000 */
[----:B------:R-:W-:Y:S01]  /*2a50*/  @P5 FMUL.FTZ R176, R135, R138 ;  /* 0x0000008a87b05220 */ /* 0x000fe20000410000 */
[----:B------:R-:W-:Y:S02]  /*2a60*/  FMUL.FTZ R135, R55, R135 ;  /* 0x0000008737877220 */ /* 0x000fe40000410000 */
[----:B------:R-:W-:-:S03]  /*2a70*/  FSEL R137, R137, RZ, P6 ;  /* 0x000000ff89897208 */ /* 0x000fc60003000000 */
[----:B------:R-:W-:Y:S02]  /*2a80*/  FSEL R135, R135, RZ, P5 ;  /* 0x000000ff87877208 */ /* 0x000fe40002800000 */
[----:B------:R-:W-:Y:S02]  /*2a90*/  F2FP.BF16.F32.PACK_AB R134, R134, R136 ;  /* 0x000000888686723e */ /* 0x000fe400000010ff */
[----:B------:R-:W-:Y:S01]  /*2aa0*/  F2FP.BF16.F32.PACK_AB R135, R135, R137 ;  /* 0x000000898787723e */ /* 0x000fe200000010ff */
[----:B-1----:R-:W-:Y:S01]  /*2ab0*/  IMAD.WIDE.U32 R136, R203, 0x10, R140 ;  /* 0x00000010cb887825 */ /* 0x002fe200078e008c */
[----:B------:R-:W-:Y:S01]  /*2ac0*/  F2FP.BF16.F32.PACK_AB R132, R236, R132 ;  /* 0x00000084ec84723e */ /* 0x000fe200000010ff */
[----:B------:R-:W1:Y:S01]  /*2ad0*/  @P1 LDC.64 R140, c[0x0][0x308] ;  /* 0x0000c200ff8c1b82 */ /* 0x000e620000000a00 */
[----:B------:R-:W-:-:S05]  /*2ae0*/  F2FP.BF16.F32.PACK_AB R133, R198, R133 ;  /* 0x00000085c685723e */ /* 0x000fca00000010ff */
[----:B------:R0:W-:Y:S02]  /*2af0*/  STG.E.128 desc[UR4][R136.64], R132 ;  /* 0x0000008488007986 */ /* 0x0001e4000c101d04 */
[----:B0-----:R-:W-:-:S06]  /*2b00*/  IMAD.WIDE.U32 R136, R202, 0x10, R238 ;  /* 0x00000010ca887825 */ /* 0x001fcc00078e00ee */
[----:B------:R-:W2:Y:S01]  /*2b10*/  LDG.E.128 R136, desc[UR4][R136.64] ;  /* 0x0000000488887981 */ /* 0x000ea2000c1e1d00 */
        /* <DEDUP_REMOVED lines=28> */
[----:B-1----:R-:W-:Y:S01]  /*2ce0*/  @P1 IMAD.WIDE.U32 R140, R202, 0x20, R140 ;  /* 0x00000020ca8c1825 */ /* 0x002fe200078e008c */
[----:B------:R-:W-:-:S03]  /*2cf0*/  SEL R132, R198, R124, P3 ;  /* 0x0000007cc6847207 */ /* 0x000fc60001800000 */
[----:B------:R-:W-:Y:S01]  /*2d00*/  @P2 FADD.FTZ R217, R104, R217 ;  /* 0x000000d968d92221 */ /* 0x000fe20000010000 */
[----:B------:R-:W-:Y:S01]  /*2d10*/  SEL R133, R199, R125, P3 ;  /* 0x0000007dc7857207 */ /* 0x000fe20001800000 */
[----:B------:R-:W-:Y:S01]  /*2d20*/  @P2 FADD.FTZ R205, R105, R205 ;  /* 0x000000cd69cd2221 */ /* 0x000fe20000010000 */
[----:B------:R-:W-:Y:S01]  /*2d30*/  SEL R134, R204, R126, P3 ;  /* 0x0000007ecc867207 */ /* 0x000fe20001800000 */
[----:B------:R-:W-:Y:S01]  /*2d40*/  @P2 FADD.FTZ R215, R106, R215 ;  /* 0x000000d76ad72221 */ /* 0x000fe20000010000 */
[----:B------:R-:W-:Y:S01]  /*2d50*/  SEL R135, R203, R127, P3 ;  /* 0x0000007fcb877207 */ /* 0x000fe20001800000 */
[----:B------:R-:W-:-:S04]  /*2d60*/  @P2 FADD.FTZ R216, R107, R216 ;  /* 0x000000d86bd82221 */ /* 0x000fc80000010000 */
[----:B------:R0:W-:Y:S01]  /*2d70*/  @P1 STG.E.128 desc[UR4][R140.64], R132 ;  /* 0x000000848c001986 */ /* 0x0001e2000c101d04 */
[----:B------:R-:W-:Y:S02]  /*2d80*/  LOP3.LUT P5, RZ, R190, 0xff00, RZ, 0xc0, !PT ;  /* 0x0000ff00beff7812 */ /* 0x000fe400078ac0ff */
[----:B0-----:R-:W-:Y:S02]  /*2d90*/  SEL R132, R217, R128, P3 ;  /* 0x00000080d9847207 */ /* 0x001fe40001800000 */
[----:B------:R-:W-:Y:S02]  /*2da0*/  SEL R133, R205, R129, P3 ;  /* 0x00000081cd857207 */ /* 0x000fe40001800000 */
[----:B------:R-:W-:Y:S02]  /*2db0*/  SEL R134, R215, R130, P3 ;  /* 0x00000082d7867207 */ /* 0x000fe40001800000 */
[----:B------:R-:W-:-:S05]  /*2dc0*/  SEL R135, R216, R131, P3 ;  /* 0x00000083d8877207 */ /* 0x000fca0001800000 */
[----:B------:R0:W-:Y:S02]  /*2dd0*/  @P1 STG.E.128 desc[UR4][R140.64+0x10], R132 ;  /* 0x000010848c001986 */ /* 0x0001e4000c101d04 */
[----:B0-----:R-:W-:-:S04]  /*2de0*/  MOV R132, R190 ;  /* 0x000000be00847202 */ /* 0x001fc80000000f00 */
[----:B------:R-:W-:Y:S01]  /*2df0*/  LOP3.LUT P6, RZ, R132, 0xff, RZ, 0xc0, !PT ;  /* 0x000000ff84ff7812 */ /* 0x000fe200078cc0ff */
[----:B------:R-:W-:Y:S01]  /*2e00*/  FMUL.FTZ R133, R198, R200 ;  /* 0x000000c8c6857220 */ /* 0x000fe20000410000 */
[----:B------:R-:W-:-:S03]  /*2e10*/  HFMA2.MMA R198, -RZ, RZ, 0, 0 ;  /* 0x00000000ffc67435 */ /* 0x000fc600000001ff */
[----:B------:R-:W-:Y:S01]  /*2e20*/  FMUL.FTZ R133, R133, UR14 ;  /* 0x0000000e85857c20 */ /* 0x000fe20008410000 */
[----:B------:R-:W-:-:S03]  /*2e30*/  FMUL.FTZ R199, R199, R200 ;  /* 0x000000c8c7c77220 */ /* 0x000fc60000410000 */
[----:B------:R-:W-:Y:S01]  /*2e40*/  FMUL.FTZ R134, R48, R133 ;  /* 0x0000008530867220 */ /* 0x000fe20000410000 */
[----:B------:R-:W-:-:S04]  /*2e50*/  FMUL.FTZ R135, R204, R200 ;  /* 0x000000c8cc877220 */ /* 0x000fc80000410000 */
[----:B------:R-:W-:Y:S01]  /*2e60*/  FMUL.FTZ R135, R135, UR14 ;  /* 0x0000000e87877c20 */ /* 0x000fe20008410000 */
[----:B------:R-:W-:Y:S01]  /*2e70*/  HFMA2.MMA R204, -RZ, RZ, 0, 0 ;  /* 0x00000000ffcc7435 */ /* 0x000fe200000001ff */
[----:B------:R-:W-:Y:S01]  /*2e80*/  FMUL.FTZ R141, R205, R200 ;  /* 0x000000c8cd8d7220 */ /* 0x000fe20000410000 */
[----:B------:R-:W-:-:S03]  /*2e90*/  MOV R205, RZ ;  /* 0x000000ff00cd7202 */ /* 0x000fc60000000f00 */
[----:B------:R-:W-:Y:S01]  /*2ea0*/  FMUL.FTZ R141, R141, UR14 ;  /* 0x0000000e8d8d7c20 */ /* 0x000fe20008410000 */
[C---:B--2---:R-:W-:Y:S02]  /*2eb0*/  @P6 SHF.L.U32 R132, R136.reuse, 0x10, RZ ;  /* 0x0000001088846819 */ /* 0x044fe400000006ff */
[----:B------:R-:W-:-:S03]  /*2ec0*/  @P5 PRMT R136, R136, 0x7632, R136 ;  /* 0x0000763288885816 */ /* 0x000fc60000000088 */
[----:B------:R-:W-:Y:S01]  /*2ed0*/  @P6 FMUL.FTZ R198, R133, R132 ;  /* 0x0000008485c66220 */ /* 0x000fe20000410000 */
[----:B------:R-:W-:Y:S01]  /*2ee0*/  FMUL.FTZ R132, R199, UR14 ;  /* 0x0000000ec7847c20 */ /* 0x000fe20008410000 */
[----:B------:R-:W-:Y:S02]  /*2ef0*/  FSEL R133, R134, RZ, P6 ;  /* 0x000000ff86857208 */ /* 0x000fe40003000000 */
[----:B------:R-:W-:Y:S01]  /*2f00*/  LOP3.LUT P6, RZ, R190, 0xff0000, RZ, 0xc0, !PT ;  /* 0x00ff0000beff7812 */ /* 0x000fe200078cc0ff */
[----:B------:R-:W-:Y:S01]  /*2f10*/  FMUL.FTZ R134, R49, R132 ;  /* 0x0000008431867220 */ /* 0x000fe20000410000 */
[----:B------:R-:W-:Y:S02]  /*2f20*/  @P5 SHF.L.U32 R136, R136, 0x10, RZ ;  /* 0x0000001088885819 */ /* 0x000fe400000006ff */
[----:B------:R-:W-:-:S03]  /*2f30*/  MOV R199, RZ ;  /* 0x000000ff00c77202 */ /* 0x000fc60000000f00 */
[----:B------:R-:W-:Y:S01]  /*2f40*/  @P5 FMUL.FTZ R199, R132, R136 ;  /* 0x0000008884c75220 */ /* 0x000fe20000410000 */
[----:B------:R-:W-:Y:S02]  /*2f50*/  FSEL R132, R134, RZ, P5 ;  /* 0x000000ff86847208 */ /* 0x000fe40002800000 */
[----:B------:R-:W-:Y:S01]  /*2f60*/  LOP3.LUT P5, RZ, R190, 0xff000000, RZ, 0xc0, !PT ;  /* 0xff000000beff7812 */ /* 0x000fe200078ac0ff */
[----:B------:R-:W-:Y:S02]  /*2f70*/  HFMA2.MMA R190, -RZ, RZ, 0, 0 ;  /* 0x00000000ffbe7435 */ /* 0x000fe400000001ff */
[----:B------:R-:W-:-:S05]  /*2f80*/  @P6 SHF.L.U32 R134, R137, 0x10, RZ ;  /* 0x0000001089866819 */ /* 0x000fca00000006ff */
[----:B------:R-:W-:Y:S01]  /*2f90*/  @P6 FMUL.FTZ R190, R135, R134 ;  /* 0x0000008687be6220 */ /* 0x000fe20000410000 */
[----:B------:R-:W-:-:S04]  /*2fa0*/  FMUL.FTZ R134, R203, R200 ;  /* 0x000000c8cb867220 */ /* 0x000fc80000410000 */
[----:B------:R-:W-:Y:S01]  /*2fb0*/  @P5 PRMT R136, R137, 0x7632, R136 ;  /* 0x0000763289885816 */ /* 0x000fe20000000088 */
[----:B------:R-:W-:Y:S01]  /*2fc0*/  FMUL.FTZ R134, R134, UR14 ;  /* 0x0000000e86867c20 */ /* 0x000fe20008410000 */
[----:B------:R-:W-:Y:S02]  /*2fd0*/  FMUL.FTZ R135, R50, R135 ;  /* 0x0000008732877220 */ /* 0x000fe40000410000 */
[----:B------:R-:W-:Y:S01]  /*2fe0*/  @P5 SHF.L.U32 R136, R136, 0x10, RZ ;  /* 0x0000001088885819 */ /* 0x000fe200000006ff */
[----:B------:R-:W-:Y:S01]  /*2ff0*/  FMUL.FTZ R137, R51, R134 ;  /* 0x0000008633897220 */ /* 0x000fe20000410000 */
[----:B------:R-:W-:Y:S02]  /*3000*/  MOV R203, RZ ;  /* 0x000000ff00cb7202 */ /* 0x000fe40000000f00 */
[----:B------:R-:W-:Y:S01]  /*3010*/  FSEL R135, R135, RZ, P6 ;  /* 0x000000ff87877208 */ /* 0x000fe20003000000 */
[----:B------:R-:W-:Y:S01]  /*3020*/  @P5 FMUL.FTZ R203, R134, R136 ;  /* 0x0000008886cb5220 */ /* 0x000fe20000410000 */
[----:B------:R-:W-:-:S02]  /*3030*/  LOP3.LUT P6, RZ, R191, 0xff, RZ, 0xc0, !PT ;  /* 0x000000ffbfff7812 */ /* 0x000fc400078cc0ff */
[----:B------:R-:W-:Y:S02]  /*3040*/  FSEL R134, R137, RZ, P5 ;  /* 0x000000ff89867208 */ /* 0x000fe40002800000 */
[----:B------:R-:W-:Y:S01]  /*3050*/  LOP3.LUT P5, RZ, R191, 0xff00, RZ, 0xc0, !PT ;  /* 0x0000ff00bfff7812 */ /* 0x000fe200078ac0ff */
[----:B------:R-:W-:-:S04]  /*3060*/  FMUL.FTZ R136, R217, R200 ;  /* 0x000000c8d9887220 */ /* 0x000fc80000410000 */
[----:B------:R-:W-:-:S04]  /*3070*/  FMUL.FTZ R136, R136, UR14 ;  /* 0x0000000e88887c20 */ /* 0x000fc80008410000 */
[----:B------:R-:W-:Y:S01]  /*3080*/  @P6 SHF.L.U32 R137, R138, 0x10, RZ ;  /* 0x000000108a896819 */ /* 0x000fe200000006ff */
[----:B------:R-:W-:-:S03]  /*3090*/  FMUL.FTZ R140, R44, R136 ;  /* 0x000000882c8c7220 */ /* 0x000fc60000410000 */
[----:B------:R-:W-:Y:S01]  /*30a0*/  @P5 PRMT R138, R138, 0x7632, R138 ;  /* 0x000076328a8a5816 */ /* 0x000fe2000000008a */
[----:B------:R-:W-:Y:S01]  /*30b0*/  @P6 FMUL.FTZ R204, R136, R137 ;  /* 0x0000008988cc6220 */ /* 0x000fe20000410000 */
[----:B------:R-:W-:Y:S02]  /*30c0*/  FSEL R140, R140, RZ, P6 ;  /* 0x000000ff8c8c7208 */ /* 0x000fe40003000000 */
[----:B------:R-:W-:Y:S02]  /*30d0*/  @P5 SHF.L.U32 R138, R138, 0x10, RZ ;  /* 0x000000108a8a5819 */ /* 0x000fe400000006ff */
[----:B------:R-:W-:-:S03]  /*30e0*/  LEA R136, P6, R202, UR16, 0x4 ;  /* 0x00000010ca887c11 */ /* 0x000fc6000f8c20ff */
[----:B------:R-:W-:Y:S01]  /*30f0*/  @P5 FMUL.FTZ R205, R141, R138 ;  /* 0x0000008a8dcd5220 */ /* 0x000fe20000410000 */
[----:B------:R-:W-:Y:S01]  /*3100*/  LEA.HI.X R137, R202, UR17, RZ, 0x4, P6 ;  /* 0x00000011ca897c11 */ /* 0x000fe2000b0f24ff */
[-C--:B------:R-:W-:Y:S01]  /*3110*/  FMUL.FTZ R202, R215, R200.reuse ;  /* 0x000000c8d7ca7220 */ /* 0x080fe20000410000 */
[----:B------:R-:W-:Y:S01]  /*3120*/  FMUL.FTZ R138, R216, R200 ;  /* 0x000000c8d88a7220 */ /* 0x000fe20000410000 */
[----:B------:R-:W-:Y:S02]  /*3130*/  FMUL.FTZ R141, R45, R141 ;  /* 0x0000008d2d8d7220 */ /* 0x000fe40000410000 */
[----:B------:R-:W-:Y:S01]  /*3140*/  FMUL.FTZ R202, R202, UR14 ;  /* 0x0000000ecaca7c20 */ /* 0x000fe20008410000 */
[----:B------:R-:W-:Y:S01]  /*3150*/  FMUL.FTZ R138, R138, UR14 ;  /* 0x0000000e8a8a7c20 */ /* 0x000fe20008410000 */
[----:B------:R-:W-:Y:S02]  /*3160*/  LOP3.LUT P6, RZ, R191, 0xff000000, RZ, 0xc0, !PT ;  /* 0xff000000bfff7812 */ /* 0x000fe400078cc0ff */
[----:B------:R-:W-:Y:S01]  /*3170*/  FSEL R141, R141, RZ, P5 ;  /* 0x000000ff8d8d7208 */ /* 0x000fe20002800000 */
[----:B------:R-:W-:Y:S01]  /*3180*/  FMUL.FTZ R215, R47, R138 ;  /* 0x0000008a2fd77220 */ /* 0x000fe20000410000 */
[----:B------:R-:W-:Y:S01]  /*3190*/  LOP3.LUT P5, RZ, R191, 0xff0000, RZ, 0xc0, !PT ;  /* 0x00ff0000bfff7812 */ /* 0x000fe200078ac0ff */
[----:B------:R-:W-:Y:S01]  /*31a0*/  FMUL.FTZ R191, R46, R202 ;  /* 0x000000ca2ebf7220 */ /* 0x000fe20000410000 */
[----:B------:R-:W-:-:S02]  /*31b0*/  F2FP.BF16.F32.PACK_AB R132, R132, R133 ;  /* 0x000000858484723e */ /* 0x000fc400000010ff */
[----:B------:R-:W-:Y:S02]  /*31c0*/  FSEL R215, R215, RZ, P6 ;  /* 0x000000ffd7d77208 */ /* 0x000fe40003000000 */
[----:B------:R-:W-:Y:S02]  /*31d0*/  FSEL R191, R191, RZ, P5 ;  /* 0x000000ffbfbf7208 */ /* 0x000fe40002800000 */
[----:B------:R-:W-:Y:S02]  /*31e0*/  F2FP.BF16.F32.PACK_AB R133, R134, R135 ;  /* 0x000000878685723e */ /* 0x000fe400000010ff */
[----:B------:R-:W-:Y:S01]  /*31f0*/  F2FP.BF16.F32.PACK_AB R134, R141, R140 ;  /* 0x0000008c8d86723e */ /* 0x000fe200000010ff */
[----:B------:R-:W-:Y:S01]  /*3200*/  IMAD.WIDE.U32 R140, R201, 0x10, R238 ;  /* 0x00000010c98c7825 */ /* 0x000fe200078e00ee */
[----:B------:R-:W-:-:S05]  /*3210*/  F2FP.BF16.F32.PACK_AB R135, R215, R191 ;  /* 0x000000bfd787723e */ /* 0x000fca00000010ff */
[----:B------:R0:W-:Y:S04]  /*3220*/  STG.E.128 desc[UR4][R136.64], R132 ;  /* 0x0000008488007986 */ /* 0x0001e8000c101d04 */
[----:B0-----:R0:W2:Y:S01]  /*3230*/  LDG.E.128 R132, desc[UR4][R140.64] ;  /* 0x000000048c847981 */ /* 0x0010a2000c1e1d00 */
[--C-:B------:R-:W-:Y:S01]  /*3240*/  FFMA.FTZ R145, R145, R165, R164.reuse ;  /* 0x000000a591917223 */ /* 0x100fe200000100a4 */
[----:B------:R-:W-:Y:S01]  /*3250*/  HFMA2.MMA R191, -RZ, RZ, 0, 0 ;  /* 0x00000000ffbf7435 */ /* 0x000fe200000001ff */
[----:B------:R-:W-:Y:S02]  /*3260*/  @P5 SHF.L.U32 R136, R139, 0x10, RZ ;  /* 0x000000108b885819 */ /* 0x000fe400000006ff */
[----:B------:R-:W-:Y:S01]  /*3270*/  MOV R137, R188 ;  /* 0x000000bc00897202 */ /* 0x000fe20000000f00 */
[----:B------:R-:W-:Y:S01]  /*3280*/  FADD.FTZ R145, R171, -R145 ;  /* 0x80000091ab917221 */ /* 0x000fe20000010000 */
[----:B------:R-:W-:Y:S01]  /*3290*/  @P6 PRMT R139, R139, 0x7632, R139 ;  /* 0x000076328b8b6816 */ /* 0x000fe2000000008b */
[----:B------:R-:W-:Y:S01]  /*32a0*/  @P5 FMUL.FTZ R191, R202, R136 ;  /* 0x00000088cabf5220 */ /* 0x000fe20000410000 */
[----:B------:R-:W-:Y:S01]  /*32b0*/  LOP3.LUT P5, RZ, R137, 0xff, RZ, 0xc0, !PT ;  /* 0x000000ff89ff7812 */ /* 0x000fe200078ac0ff */
[----:B------:R-:W-:Y:S01]  /*32c0*/  FMUL.FTZ R136, R197, R145 ;  /* 0x00000091c5887220 */ /* 0x000fe20000410000 */
[----:B------:R-:W-:Y:S01]  /*32d0*/  HFMA2.MMA R202, -RZ, RZ, 0, 0 ;  /* 0x00000000ffca7435 */ /* 0x000fe200000001ff */
[----:B------:R-:W-:Y:S01]  /*32e0*/  FFMA.FTZ R137, R146, R165, R164 ;  /* 0x000000a592897223 */ /* 0x000fe200000100a4 */
[----:B------:R-:W-:Y:S01]  /*32f0*/  @P6 SHF.L.U32 R139, R139, 0x10, RZ ;  /* 0x000000108b8b6819 */ /* 0x000fe200000006ff */
[----:B------:R-:W-:-:S02]  /*3300*/  @P2 FADD.FTZ R136, R108, R136 ;  /* 0x000000886c882221 */ /* 0x000fc40000010000 */
[----:B------:R-:W-:Y:S02]  /*3310*/  FADD.FTZ R137, R206, -R137 ;  /* 0x80000089ce897221 */ /* 0x000fe40000010000 */
[----:B0-----:R-:W-:Y:S01]  /*3320*/  FMUL.FTZ R140, R136, R200 ;  /* 0x000000c8888c7220 */ /* 0x001fe20000410000 */
[----:B------:R-:W-:Y:S01]  /*3330*/  @P6 FMUL.FTZ R202, R138, R139 ;  /* 0x0000008b8aca6220 */ /* 0x000fe20000410000 */
[----:B------:R-:W-:Y:S01]  /*3340*/  LOP3.LUT P6, RZ, R188, 0xff00, RZ, 0xc0, !PT ;  /* 0x0000ff00bcff7812 */ /* 0x000fe200078cc0ff */
[----:B------:R-:W-:Y:S01]  /*3350*/  FMUL.FTZ R137, R197, R137 ;  /* 0x00000089c5897220 */ /* 0x000fe20000410000 */
[----:B------:R-:W-:Y:S01]  /*3360*/  FMUL.FTZ R139, R140, UR14 ;  /* 0x0000000e8c8b7c20 */ /* 0x000fe20008410000 */
[----:B------:R-:W-:Y:S02]  /*3370*/  MOV R206, RZ ;  /* 0x000000ff00ce7202 */ /* 0x000fe40000000f00 */
[----:B------:R-:W-:Y:S01]  /*3380*/  @P2 FADD.FTZ R137, R109, R137 ;  /* 0x000000896d892221 */ /* 0x000fe20000010000 */
[----:B------:R-:W-:Y:S01]  /*3390*/  FMUL.FTZ R141, R40, R139 ;  /* 0x0000008b288d7220 */ /* 0x000fe20000410000 */
[----:B------:R-:W-:-:S04]  /*33a0*/  FFMA.FTZ R138, R147, R165, R164 ;  /* 0x000000a5938a7223 */ /* 0x000fc800000100a4 */
[----:B------:R-:W-:Y:S01]  /*33b0*/  FADD.FTZ R138, R172, -R138 ;  /* 0x8000008aac8a7221 */ /* 0x000fe20000010000 */
[----:B------:R-:W-:-:S03]  /*33c0*/  HFMA2.MMA R215, -RZ, RZ, 0, 0 ;  /* 0x00000000ffd77435 */ /* 0x000fc600000001ff */
[----:B------:R-:W-:-:S04]  /*33d0*/  FMUL.FTZ R138, R197, R138 ;  /* 0x0000008ac58a7220 */ /* 0x000fc80000410000 */
[----:B------:R-:W-:Y:S01]  /*33e0*/  @P2 FADD.FTZ R138, R110, R138 ;  /* 0x0000008a6e8a2221 */ /* 0x000fe20000010000 */
[-CC-:B------:R-:W-:Y:S01]  /*33f0*/  FFMA.FTZ R177, R177, R165.reuse, R164.reuse ;  /* 0x000000a5b1b17223 */ /* 0x180fe200000100a4 */
[----:B------:R-:W-:-:S03]  /*3400*/  FFMA.FTZ R147, R142, R165, R164 ;  /* 0x000000a58e937223 */ /* 0x000fc600000100a4 */
[----:B------:R-:W-:Y:S01]  /*3410*/  FADD.FTZ R143, R143, -R177 ;  /* 0x800000b18f8f7221 */ /* 0x000fe20000010000 */
[----:B------:R-:W-:Y:S01]  /*3420*/  FADD.FTZ R144, R144, -R147 ;  /* 0x8000009390907221 */ /* 0x000fe20000010000 */
[----:B------:R-:W-:Y:S01]  /*3430*/  SEL R136, R136, R124, P3 ;  /* 0x0000007c88887207 */ /* 0x000fe20001800000 */
[----:B------:R0:W-:Y:S04]  /*3440*/  STL [R1+0x1c], R242 ;  /* 0x00001cf201007387 */ /* 0x0001e80000100800 */
[----:B0-----:R-:W3:Y:S01]  /*3450*/  LDL.LU R242, [R1+0x38] ;  /* 0x0000380001f27983 */ /* 0x001ee20000300800 */
        /* <DEDUP_REMOVED lines=9> */
[----:B--2---:R-:W-:-:S05]  /*34f0*/  @P5 SHF.L.U32 R140, R132, 0x10, RZ ;  /* 0x00000010848c5819 */ /* 0x004fca00000006ff */
[----:B------:R-:W-:Y:S01]  /*3500*/  @P5 FMUL.FTZ R206, R139, R140 ;  /* 0x0000008c8bce5220 */ /* 0x000fe20000410000 */
[----:B------:R-:W-:Y:S01]  /*3510*/  FMUL.FTZ R139, R137, R200 ;  /* 0x000000c8898b7220 */ /* 0x000fe20000410000 */
[----:B------:R-:W-:Y:S02]  /*3520*/  FSEL R140, R141, RZ, P5 ;  /* 0x000000ff8d8c7208 */ /* 0x000fe40002800000 */
[----:B------:R-:W-:Y:S01]  /*3530*/  @P6 PRMT R141, R132, 0x7632, R141 ;  /* 0x00007632848d6816 */ /* 0x000fe2000000008d */
[----:B------:R-:W-:Y:S01]  /*3540*/  FMUL.FTZ R132, R139, UR14 ;  /* 0x0000000e8b847c20 */ /* 0x000fe20008410000 */
[----:B------:R-:W-:Y:S01]  /*3550*/  LOP3.LUT P5, RZ, R188, 0xff0000, RZ, 0xc0, !PT ;  /* 0x00ff0000bcff7812 */ /* 0x000fe200078ac0ff */
[----:B------:R-:W-:Y:S01]  /*3560*/  FFMA.FTZ R139, R170, R165, R164 ;  /* 0x000000a5aa8b7223 */ /* 0x000fe200000100a4 */
[----:B------:R-:W-:Y:S01]  /*3570*/  @P6 SHF.L.U32 R141, R141, 0x10, RZ ;  /* 0x000000108d8d6819 */ /* 0x000fe200000006ff */
[----:B------:R-:W-:Y:S01]  /*3580*/  FMUL.FTZ R145, R41, R132 ;  /* 0x0000008429917220 */ /* 0x000fe20000410000 */
[----:B------:R-:W0:Y:S01]  /*3590*/  @P1 LDC.64 R170, c[0x0][0x308] ;  /* 0x0000c200ffaa1b82 */ /* 0x000e220000000a00 */
[----:B------:R-:W-:-:S02]  /*35a0*/  FADD.FTZ R139, R207, -R139 ;  /* 0x8000008bcf8b7221 */ /* 0x000fc40000010000 */
[----:B------:R-:W-:Y:S01]  /*35b0*/  @P6 FMUL.FTZ R215, R132, R141 ;  /* 0x0000008d84d76220 */ /* 0x000fe20000410000 */
[----:B------:R-:W-:Y:S01]  /*35c0*/  FSEL R145, R145, RZ, P6 ;  /* 0x000000ff91917208 */ /* 0x000fe20003000000 */
[----:B------:R-:W-:Y:S01]  /*35d0*/  FMUL.FTZ R132, R138, R200 ;  /* 0x000000c88a847220 */ /* 0x000fe20000410000 */
[----:B------:R-:W-:Y:S01]  /*35e0*/  LOP3.LUT P6, RZ, R188, 0xff000000, RZ, 0xc0, !PT ;  /* 0xff000000bcff7812 */ /* 0x000fe200078cc0ff */
[----:B------:R-:W-:Y:S02]  /*35f0*/  FMUL.FTZ R139, R197, R139 ;  /* 0x0000008bc58b7220 */ /* 0x000fe40000410000 */
[----:B------:R-:W-:Y:S01]  /*3600*/  @P5 SHF.L.U32 R146, R133, 0x10, RZ ;  /* 0x0000001085925819 */ /* 0x000fe200000006ff */
[----:B------:R-:W-:Y:S01]  /*3610*/  FMUL.FTZ R132, R132, UR14 ;  /* 0x0000000e84847c20 */ /* 0x000fe20008410000 */
[----:B------:R-:W-:Y:S01]  /*3620*/  @P2 FADD.FTZ R139, R111, R139 ;  /* 0x0000008b6f8b2221 */ /* 0x000fe20000010000 */
[----:B------:R-:W-:Y:S01]  /*3630*/  MOV R188, RZ ;  /* 0x000000ff00bc7202 */ /* 0x000fe20000000f00 */
[----:B------:R-:W-:Y:S01]  /*3640*/  FFMA.FTZ R141, R173, R165, R164 ;  /* 0x000000a5ad8d7223 */ /* 0x000fe200000100a4 */
[----:B------:R-:W-:Y:S01]  /*3650*/  FMUL.FTZ R173, R42, R132 ;  /* 0x000000842aad7220 */ /* 0x000fe20000410000 */
[----:B------:R-:W-:Y:S01]  /*3660*/  @P5 FMUL.FTZ R188, R132, R146 ;  /* 0x0000009284bc5220 */ /* 0x000fe20000410000 */
[----:B------:R-:W-:Y:S01]  /*3670*/  FMUL.FTZ R132, R139, R200 ;  /* 0x000000c88b847220 */ /* 0x000fe20000410000 */
[----:B------:R-:W-:-:S02]  /*3680*/  FADD.FTZ R141, R178, -R141 ;  /* 0x8000008db28d7221 */ /* 0x000fc40000010000 */
[----:B------:R-:W-:Y:S01]  /*3690*/  @P6 PRMT R133, R133, 0x7632, R133 ;  /* 0x0000763285856816 */ /* 0x000fe20000000085 */
[----:B------:R-:W-:Y:S01]  /*36a0*/  FMUL.FTZ R132, R132, UR14 ;  /* 0x0000000e84847c20 */ /* 0x000fe20008410000 */
[----:B------:R-:W-:Y:S01]  /*36b0*/  HFMA2.MMA R178, -RZ, RZ, 0, 0 ;  /* 0x00000000ffb27435 */ /* 0x000fe200000001ff */
[----:B------:R-:W-:Y:S02]  /*36c0*/  FSEL R173, R173, RZ, P5 ;  /* 0x000000ffadad7208 */ /* 0x000fe40002800000 */
[----:B------:R-:W-:Y:S01]  /*36d0*/  @P6 SHF.L.U32 R133, R133, 0x10, RZ ;  /* 0x0000001085856819 */ /* 0x000fe200000006ff */
[----:B------:R-:W-:Y:S01]  /*36e0*/  FMUL.FTZ R207, R43, R132 ;  /* 0x000000842bcf7220 */ /* 0x000fe20000410000 */
[----:B------:R-:W-:Y:S01]  /*36f0*/  LOP3.LUT P5, RZ, R189, 0xff, RZ, 0xc0, !PT ;  /* 0x000000ffbdff7812 */ /* 0x000fe200078ac0ff */
[----:B------:R-:W-:Y:S01]  /*3700*/  FMUL.FTZ R141, R197, R141 ;  /* 0x0000008dc58d7220 */ /* 0x000fe20000410000 */
[----:B------:R-:W-:Y:S01]  /*3710*/  FFMA.FTZ R146, R179, R165, R164 ;  /* 0x000000a5b3927223 */ /* 0x000fe200000100a4 */
[----:B------:R-:W-:Y:S01]  /*3720*/  @P6 FMUL.FTZ R178, R132, R133 ;  /* 0x0000008584b26220 */ /* 0x000fe20000410000 */
[----:B------:R-:W-:Y:S01]  /*3730*/  FSEL R207, R207, RZ, P6 ;  /* 0x000000ffcfcf7208 */ /* 0x000fe20003000000 */
[----:B------:R-:W-:Y:S01]  /*3740*/  @P2 FADD.FTZ R141, R112, R141 ;  /* 0x0000008d708d2221 */ /* 0x000fe20000010000 */
[----:B------:R-:W-:Y:S01]  /*3750*/  LOP3.LUT P6, RZ, R189, 0xff00, RZ, 0xc0, !PT ;  /* 0x0000ff00bdff7812 */ /* 0x000fe200078cc0ff */
[----:B------:R-:W-:-:S02]  /*3760*/  FADD.FTZ R146, R208, -R146 ;  /* 0x80000092d0927221 */ /* 0x000fc40000010000 */
[----:B------:R-:W-:Y:S02]  /*3770*/  FMUL.FTZ R132, R141, R200 ;  /* 0x000000c88d847220 */ /* 0x000fe40000410000 */
[----:B------:R-:W-:Y:S02]  /*3780*/  FMUL.FTZ R146, R197, R146 ;  /* 0x00000092c5927220 */ /* 0x000fe40000410000 */
[----:B------:R-:W-:Y:S01]  /*3790*/  @P5 SHF.L.U32 R133, R134, 0x10, RZ ;  /* 0x0000001086855819 */ /* 0x000fe200000006ff */
[----:B------:R-:W-:Y:S01]  /*37a0*/  FMUL.FTZ R132, R132, UR14 ;  /* 0x0000000e84847c20 */ /* 0x000fe20008410000 */
[----:B------:R-:W-:Y:S01]  /*37b0*/  @P2 FADD.FTZ R146, R113, R146 ;  /* 0x0000009271922221 */ /* 0x000fe20000010000 */
[----:B------:R-:W-:Y:S02]  /*37c0*/  MOV R179, RZ ;  /* 0x000000ff00b37202 */ /* 0x000fe40000000f00 */
[----:B------:R-:W-:Y:S01]  /*37d0*/  @P5 FMUL.FTZ R179, R132, R133 ;  /* 0x0000008584b35220 */ /* 0x000fe20000410000 */
[----:B------:R-:W-:Y:S01]  /*37e0*/  @P6 PRMT R172, R134, 0x7632, R172 ;  /* 0x0000763286ac6816 */ /* 0x000fe200000000ac */
[----:B------:R-:W-:Y:S01]  /*37f0*/  FMUL.FTZ R133, R146, R200 ;  /* 0x000000c892857220 */ /* 0x000fe20000410000 */
[----:B------:R-:W-:-:S02]  /*3800*/  HFMA2.MMA R134, -RZ, RZ, 0, 0 ;  /* 0x00000000ff867435 */ /* 0x000fc400000001ff */
[----:B------:R-:W-:Y:S01]  /*3810*/  @P6 SHF.L.U32 R142, R172, 0x10, RZ ;  /* 0x00000010ac8e6819 */ /* 0x000fe200000006ff */
[----:B------:R-:W-:Y:S01]  /*3820*/  FMUL.FTZ R133, R133, UR14 ;  /* 0x0000000e85857c20 */ /* 0x000fe20008410000 */
[----:B------:R-:W-:-:S03]  /*3830*/  FMUL.FTZ R132, R36, R132 ;  /* 0x0000008424847220 */ /* 0x000fc60000410000 */
[----:B------:R-:W-:Y:S01]  /*3840*/  @P6 FMUL.FTZ R134, R133, R142 ;  /* 0x0000008e85866220 */ /* 0x000fe20000410000 */
[C---:B------:R-:W-:Y:S01]  /*3850*/  FMUL.FTZ R142, R197.reuse, R143 ;  /* 0x0000008fc58e7220 */ /* 0x040fe20000410000 */
[----:B------:R-:W-:Y:S01]  /*3860*/  FMUL.FTZ R143, R197, R144 ;  /* 0x00000090c58f7220 */ /* 0x000fe20000410000 */
[----:B------:R-:W-:Y:S01]  /*3870*/  FMUL.FTZ R172, R37, R133 ;  /* 0x0000008525ac7220 */ /* 0x000fe20000410000 */
[----:B------:R-:W-:Y:S02]  /*3880*/  FSEL R147, R132, RZ, P5 ;  /* 0x000000ff84937208 */ /* 0x000fe40002800000 */
[----:B------:R-:W-:Y:S01]  /*3890*/  LEA R132, P5, R201, UR16, 0x4 ;  /* 0x00000010c9847c11 */ /* 0x000fe2000f8a20ff */
[----:B------:R-:W-:Y:S01]  /*38a0*/  @P2 FADD.FTZ R142, R114, R142 ;  /* 0x0000008e728e2221 */ /* 0x000fe20000010000 */
[----:B------:R-:W-:Y:S01]  /*38b0*/  @P2 FADD.FTZ R143, R115, R143 ;  /* 0x0000008f738f2221 */ /* 0x000fe20000010000 */
[----:B------:R-:W-:Y:S02]  /*38c0*/  FSEL R172, R172, RZ, P6 ;  /* 0x000000ffacac7208 */ /* 0x000fe40003000000 */
[----:B------:R-:W-:Y:S01]  /*38d0*/  LEA.HI.X R133, R201, UR17, RZ, 0x4, P5 ;  /* 0x00000011c9857c11 */ /* 0x000fe2000a8f24ff */
[----:B------:R-:W-:Y:S01]  /*38e0*/  FMUL.FTZ R177, R142, R200 ;  /* 0x000000c88eb17220 */ /* 0x000fe20000410000 */
[----:B------:R-:W-:-:S02]  /*38f0*/  LOP3.LUT P6, RZ, R189, 0xff0000, RZ, 0xc0, !PT ;  /* 0x00ff0000bdff7812 */ /* 0x000fc400078cc0ff */
[----:B------:R-:W-:Y:S01]  /*3900*/  LOP3.LUT P5, RZ, R189, 0xff000000, RZ, 0xc0, !PT ;  /* 0xff000000bdff7812 */ /* 0x000fe200078ac0ff */
[----:B------:R-:W-:Y:S01]  /*3910*/  FMUL.FTZ R189, R143, R200 ;  /* 0x000000c88fbd7220 */ /* 0x000fe20000410000 */
[----:B------:R-:W-:Y:S01]  /*3920*/  FMUL.FTZ R177, R177, UR14 ;  /* 0x0000000eb1b17c20 */ /* 0x000fe20008410000 */
[----:B------:R-:W-:Y:S02]  /*3930*/  F2FP.BF16.F32.PACK_AB R144, R145, R140 ;  /* 0x0000008c9190723e */ /* 0x000fe400000010ff */
[----:B------:R-:W-:Y:S01]  /*3940*/  FMUL.FTZ R189, R189, UR14 ;  /* 0x0000000ebdbd7c20 */ /* 0x000fe20008410000 */
[----:B0-----:R-:W-:Y:S01]  /*3950*/  @P1 IMAD.WIDE.U32 R170, R201, 0x20, R170 ;  /* 0x00000020c9aa1825 */ /* 0x001fe200078e00aa */
[----:B------:R-:W-:-:S03]  /*3960*/  F2FP.BF16.F32.PACK_AB R145, R207, R173 ;  /* 0x000000adcf91723e */ /* 0x000fc600000010ff */
[----:B------:R-:W-:Y:S01]  /*3970*/  FMUL.FTZ R201, R38, R177 ;  /* 0x000000b126c97220 */ /* 0x000fe20000410000 */
[----:B------:R-:W-:Y:S01]  /*3980*/  FMUL.FTZ R173, R39, R189 ;  /* 0x000000bd27ad7220 */ /* 0x000fe20000410000 */
[----:B------:R-:W-:-:S03]  /*3990*/  SEL R140, R141, R128, P3 ;  /* 0x000000808d8c7207 */ /* 0x000fc60001800000 */
[----:B------:R-:W-:Y:S02]  /*39a0*/  FSEL R201, R201, RZ, P6 ;  /* 0x000000ffc9c97208 */ /* 0x000fe40003000000 */
[----:B------:R-:W-:Y:S02]  /*39b0*/  FSEL R173, R173, RZ, P5 ;  /* 0x000000ffadad7208 */ /* 0x000fe40002800000 */
[----:B------:R-:W-:Y:S02]  /*39c0*/  SEL R141, R146, R129, P3 ;  /* 0x00000081928d7207 */ /* 0x000fe40001800000 */
[----:B------:R-:W-:Y:S02]  /*39d0*/  SEL R137, R137, R125, P3 ;  /* 0x0000007d89897207 */ /* 0x000fe40001800000 */
[----:B------:R-:W-:Y:S02]  /*39e0*/  SEL R138, R138, R126, P3 ;  /* 0x0000007e8a8a7207 */ /* 0x000fe40001800000 */
[----:B------:R-:W-:-:S02]  /*39f0*/  SEL R139, R139, R127, P3 ;  /* 0x0000007f8b8b7207 */ /* 0x000fc40001800000 */
[----:B------:R-:W-:Y:S02]  /*3a00*/  SEL R142, R142, R130, P3 ;  /* 0x000000828e8e7207 */ /* 0x000fe40001800000 */
[----:B------:R-:W-:Y:S02]  /*3a10*/  SEL R143, R143, R131, P3 ;  /* 0x000000838f8f7207 */ /* 0x000fe40001800000 */
[----:B------:R-:W-:Y:S02]  /*3a20*/  F2FP.BF16.F32.PACK_AB R146, R172, R147 ;  /* 0x00000093ac92723e */ /* 0x000fe400000010ff */
[----:B------:R-:W-:Y:S01]  /*3a30*/  F2FP.BF16.F32.PACK_AB R147, R173, R201 ;  /* 0x000000c9ad93723e */ /* 0x000fe200000010ff */
[----:B------:R-:W-:Y:S01]  /*3a40*/  IMAD.WIDE.U32 R172, R0, 0x10, R238 ;  /* 0x0000001000ac7825 */ /* 0x000fe200078e00ee */
[----:B------:R0:W-:Y:S04]  /*3a50*/  @P1 STG.E.128 desc[UR4][R170.64], R136 ;  /* 0x00000088aa001986 */ /* 0x0001e8000c101d04 */
[----:B------:R-:W-:Y:S04]  /*3a60*/  @P1 STG.E.128 desc[UR4][R170.64+0x10], R140 ;  /* 0x0000108caa001986 */ /* 0x000fe8000c101d04 */
[----:B------:R1:W-:Y:S04]  /*3a70*/  STG.E.128 desc[UR4][R132.64], R144 ;  /* 0x0000009084007986 */ /* 0x0003e8000c101d04 */
[----:B------:R-:W2:Y:S04]  /*3a80*/  LDL.LU R239, [R1+0x44] ;  /* 0x0000440001ef7983 */ /* 0x000ea80000300800 */
[----:B------:R-:W4:Y:S04]  /*3a90*/  LDL.LU R238, [R1+0x40] ;  /* 0x0000400001ee7983 */ /* 0x000f280000300800 */
[----:B0-----:R-:W2:Y:S04]  /*3aa0*/  LDG.E.128 R136, desc[UR4][R172.64] ;  /* 0x00000004ac887981 */ /* 0x001ea8000c1e1d00 */
[----:B------:R-:W4:Y:S04]  /*3ab0*/  LDL.LU R237, [R1+0x4c] ;  /* 0x00004c0001ed7983 */ /* 0x000f280000300800 */
        /* <DEDUP_REMOVED lines=13> */
[----:B------:R-:W4:Y:S01]  /*3b90*/  LDL.LU R218, [R1+0x84] ;  /* 0x0000840001da7983 */ /* 0x000f220000300800 */
[----:B-1----:R-:W-:-:S03]  /*3ba0*/  @P6 SHF.L.U32 R132, R135, 0x10, RZ ;  /* 0x0000001087846819 */ /* 0x002fc600000006ff */
[----:B------:R-:W4:Y:S04]  /*3bb0*/  LDL.LU R217, [R1+0x80] ;  /* 0x0000800001d97983 */ /* 0x000f280000300800 */
[----:B------:R-:W4:Y:S04]  /*3bc0*/  LDL.LU R216, [R1+0x8c] ;  /* 0x00008c0001d87983 */ /* 0x000f280000300800 */
[----:B------:R-:W4:Y:S04]  /*3bd0*/  LDL.LU R208, [R1+0x88] ;  /* 0x0000880001d07983 */ /* 0x000f280000300800 */
[----:B------:R-:W4:Y:S01]  /*3be0*/  LDL.LU R207, [R1+0x94] ;  /* 0x0000940001cf7983 */ /* 0x000f220000300800 */
[----:B------:R-:W-:-:S03]  /*3bf0*/  MOV R140, RZ ;  /* 0x000000ff008c7202 */ /* 0x000fc60000000f00 */
[----:B------:R-:W4:Y:S01]  /*3c00*/  LDL.LU R201, [R1+0x90] ;  /* 0x0000900001c97983 */ /* 0x000f220000300800 */
[----:B------:R-:W-:-:S03]  /*3c10*/  @P6 FMUL.FTZ R140, R177, R132 ;  /* 0x00000084b18c6220 */ /* 0x000fc60000410000 */
        /* <DEDUP_REMOVED lines=8> */
[----:B------:R-:W-:Y:S01]  /*3ca0*/  @P5 PRMT R132, R135, 0x7632, R132 ;  /* 0x0000763287845816 */ /* 0x000fe20000000084 */
[----:B------:R-:W-:Y:S01]  /*3cb0*/  HFMA2.MMA R135, -RZ, RZ, 0, 0 ;  /* 0x00000000ff877435 */ /* 0x000fe200000001ff */
[----:B------:R-:W-:Y:S01]  /*3cc0*/  MOV R133, R186 ;  /* 0x000000ba00857202 */ /* 0x000fe20000000f00 */
[----:B------:R-:W-:Y:S01]  /*3cd0*/  FADD.FTZ R148, R152, -R148 ;  /* 0x8000009498947221 */ /* 0x000fe20000010000 */
[----:B------:R-:W-:Y:S01]  /*3ce0*/  @P5 SHF.L.U32 R132, R132, 0x10, RZ ;  /* 0x0000001084845819 */ /* 0x000fe200000006ff */
[----:B------:R-:W-:Y:S01]  /*3cf0*/  FADD.FTZ R150, R153, -R150 ;  /* 0x8000009699967221 */ /* 0x000fe20000010000 */
[----:B------:R-:W-:Y:S01]  /*3d00*/  LOP3.LUT P6, RZ, R133, 0xff, RZ, 0xc0, !PT ;  /* 0x000000ff85ff7812 */ /* 0x000fe200078cc0ff */
[----:B------:R-:W-:-:S02]  /*3d10*/  FMUL.FTZ R133, R197, R148 ;  /* 0x00000094c5857220 */ /* 0x000fc40000410000 */
[----:B------:R-:W-:Y:S01]  /*3d20*/  @P5 FMUL.FTZ R135, R189, R132 ;  /* 0x00000084bd875220 */ /* 0x000fe20000410000 */
[----:B------:R-:W-:Y:S01]  /*3d30*/  FMUL.FTZ R132, R197, R150 ;  /* 0x00000096c5847220 */ /* 0x000fe20000410000 */
[----:B------:R-:W-:Y:S01]  /*3d40*/  LOP3.LUT P5, RZ, R186, 0xff0000, RZ, 0xc0, !PT ;  /* 0x00ff0000baff7812 */ /* 0x000fe200078ac0ff */
[----:B------:R-:W-:Y:S02]  /*3d50*/  @P2 FADD.FTZ R133, R116, R133 ;  /* 0x0000008574852221 */ /* 0x000fe40000010000 */
[----:B------:R-:W-:Y:S02]  /*3d60*/  @P2 FADD.FTZ R132, R118, R132 ;  /* 0x0000008476842221 */ /* 0x000fe40000010000 */
[-C--:B------:R-:W-:Y:S02]  /*3d70*/  FMUL.FTZ R141, R133, R200.reuse ;  /* 0x000000c8858d7220 */ /* 0x080fe40000410000 */
[----:B------:R-:W-:Y:S02]  /*3d80*/  FMUL.FTZ R143, R132, R200 ;  /* 0x000000c8848f7220 */ /* 0x000fe40000410000 */
[----:B------:R-:W-:Y:S01]  /*3d90*/  FMUL.FTZ R141, R141, UR14 ;  /* 0x0000000e8d8d7c20 */ /* 0x000fe20008410000 */
[----:B------:R-:W-:Y:S01]  /*3da0*/  CS2R R144, SRZ ;  /* 0x0000000000907805 */ /* 0x000fe2000001ff00 */
[----:B------:R-:W-:Y:S01]  /*3db0*/  FMUL.FTZ R143, R143, UR14 ;  /* 0x0000000e8f8f7c20 */ /* 0x000fe20008410000 */
[----:B------:R-:W-:Y:S01]  /*3dc0*/  FADD.FTZ R156, R158, -R156 ;  /* 0x8000009c9e9c7221 */ /* 0x000fe20000010000 */
[----:B------:R-:W-:Y:S01]  /*3dd0*/  FMUL.FTZ R147, R32, R141 ;  /* 0x0000008d20937220 */ /* 0x000fe20000410000 */
[----:B------:R-:W-:Y:S01]  /*3de0*/  FADD.FTZ R154, R155, -R154 ;  /* 0x8000009a9b9a7221 */ /* 0x000fe20000010000 */
[----:B------:R-:W-:Y:S01]  /*3df0*/  SEL R126, R132, R126, P3 ;  /* 0x0000007e847e7207 */ /* 0x000fe20001800000 */
[----:B------:R-:W-:Y:S01]  /*3e00*/  FADD.FTZ R162, R163, -R162 ;  /* 0x800000a2a3a27221 */ /* 0x000fe20000010000 */
[----:B------:R-:W-:Y:S01]  /*3e10*/  SEL R124, R133, R124, P3 ;  /* 0x0000007c857c7207 */ /* 0x000fe20001800000 */
[----:B------:R-:W-:Y:S01]  /*3e20*/  FADD.FTZ R160, R161, -R160 ;  /* 0x800000a0a1a07221 */ /* 0x000fe20000010000 */
[----:B------:R-:W-:Y:S01]  /*3e30*/  FADD.FTZ R151, R159, -R151 ;  /* 0x800000979f977221 */ /* 0x000fe20000010000 */
[----:B------:R-:W-:Y:S01]  /*3e40*/  HFMA2.MMA R148, -RZ, RZ, 0, 0 ;  /* 0x00000000ff947435 */ /* 0x000fe200000001ff */
[C---:B------:R-:W-:Y:S01]  /*3e50*/  FMUL.FTZ R162, R197.reuse, R162 ;  /* 0x000000a2c5a27220 */ /* 0x040fe20000410000 */
[C---:B------:R-:W-:Y:S01]  /*3e60*/  FMUL.FTZ R160, R197.reuse, R160 ;  /* 0x000000a0c5a07220 */ /* 0x040fe20000410000 */
[----:B------:R-:W-:-:S02]  /*3e70*/  FMUL.FTZ R151, R197, R151 ;  /* 0x00000097c5977220 */ /* 0x000fc40000410000 */
[----:B------:R-:W-:Y:S01]  /*3e80*/  @P2 FADD.FTZ R162, R123, R162 ;  /* 0x000000a27ba22221 */ /* 0x000fe20000010000 */
[----:B------:R-:W-:Y:S01]  /*3e90*/  FMUL.FTZ R149, R197, R149 ;  /* 0x00000095c5957220 */ /* 0x000fe20000410000 */
[----:B------:R-:W-:Y:S01]  /*3ea0*/  @P2 FADD.FTZ R160, R121, R160 ;  /* 0x000000a079a02221 */ /* 0x000fe20000010000 */
[----:B------:R-:W-:Y:S02]  /*3eb0*/  @P2 FADD.FTZ R151, R119, R151 ;  /* 0x0000009777972221 */ /* 0x000fe40000010000 */
[----:B------:R-:W-:Y:S02]  /*3ec0*/  @P2 FADD.FTZ R149, R117, R149 ;  /* 0x0000009575952221 */ /* 0x000fe40000010000 */
[C---:B------:R-:W-:Y:S01]  /*3ed0*/  SEL R129, R160.reuse, R129, P3 ;  /* 0x00000081a0817207 */ /* 0x040fe20001800000 */
[-C--:B------:R-:W-:Y:S01]  /*3ee0*/  FMUL.FTZ R160, R160, R200.reuse ;  /* 0x000000c8a0a07220 */ /* 0x080fe20000410000 */
[C---:B------:R-:W-:Y:S01]  /*3ef0*/  SEL R127, R151.reuse, R127, P3 ;  /* 0x0000007f977f7207 */ /* 0x040fe20001800000 */
[-C--:B------:R-:W-:Y:S01]  /*3f00*/  FMUL.FTZ R151, R151, R200.reuse ;  /* 0x000000c897977220 */ /* 0x080fe20000410000 */
[C---:B------:R-:W-:Y:S01]  /*3f10*/  SEL R125, R149.reuse, R125, P3 ;  /* 0x0000007d957d7207 */ /* 0x040fe20001800000 */
[----:B------:R-:W-:Y:S01]  /*3f20*/  FMUL.FTZ R149, R149, R200 ;  /* 0x000000c895957220 */ /* 0x000fe20000410000 */
[----:B------:R-:W-:Y:S01]  /*3f30*/  SEL R131, R162, R131, P3 ;  /* 0x00000083a2837207 */ /* 0x000fe20001800000 */
[----:B------:R-:W-:Y:S01]  /*3f40*/  FMUL.FTZ R160, R160, UR14 ;  /* 0x0000000ea0a07c20 */ /* 0x000fe20008410000 */
[----:B---3--:R-:W-:Y:S01]  /*3f50*/  FADD.FTZ R242, R199, R242 ;  /* 0x000000f2c7f27221 */ /* 0x008fe20000010000 */
[----:B--2---:R-:W-:-:S02]  /*3f60*/  @P6 SHF.L.U32 R142, R136, 0x10, RZ ;  /* 0x00000010888e6819 */ /* 0x004fc400000006ff */
[----:B------:R-:W-:-:S03]  /*3f70*/  @P5 SHF.L.U32 R146, R137, 0x10, RZ ;  /* 0x0000001089925819 */ /* 0x000fc600000006ff */
[----:B------:R-:W-:Y:S01]  /*3f80*/  @P6 FMUL.FTZ R145, R141, R142 ;  /* 0x0000008e8d916220 */ /* 0x000fe20000410000 */
[----:B------:R-:W-:Y:S01]  /*3f90*/  FMUL.FTZ R142, R34, R143 ;  /* 0x0000008f228e7220 */ /* 0x000fe20000410000 */
[----:B------:R-:W-:-:S04]  /*3fa0*/  @P5 FMUL.FTZ R144, R143, R146 ;  /* 0x000000928f905220 */ /* 0x000fc80000410000 */
[----:B------:R-:W-:Y:S01]  /*3fb0*/  FSEL R146, R142, RZ, P5 ;  /* 0x000000ff8e927208 */ /* 0x000fe20002800000 */
[----:B------:R-:W-:Y:S01]  /*3fc0*/  FMUL.FTZ R142, R197, R156 ;  /* 0x0000009cc58e7220 */ /* 0x000fe20000410000 */
[----:B------:R-:W-:-:S03]  /*3fd0*/  FSEL R143, R147, RZ, P6 ;  /* 0x000000ff938f7208 */ /* 0x000fc60003000000 */
[----:B------:R-:W-:Y:S01]  /*3fe0*/  @P2 FADD.FTZ R142, R122, R142 ;  /* 0x0000008e7a8e2221 */ /* 0x000fe20000010000 */
[----:B------:R-:W-:Y:S01]  /*3ff0*/  LOP3.LUT P6, RZ, R187, 0xff, RZ, 0xc0, !PT ;  /* 0x000000ffbbff7812 */ /* 0x000fe200078cc0ff */
[----:B------:R-:W-:Y:S02]  /*4000*/  FMUL.FTZ R141, R197, R154 ;  /* 0x0000009ac58d7220 */ /* 0x000fe40000410000 */
[-C--:B------:R-:W-:Y:S01]  /*4010*/  FMUL.FTZ R150, R142, R200.reuse ;  /* 0x000000c88e967220 */ /* 0x080fe20000410000 */
[----:B------:R-:W-:Y:S01]  /*4020*/  LOP3.LUT P5, RZ, R187, 0xff0000, RZ, 0xc0, !PT ;  /* 0x00ff0000bbff7812 */ /* 0x000fe200078ac0ff */
[----:B------:R-:W-:Y:S02]  /*4030*/  @P2 FADD.FTZ R141, R120, R141 ;  /* 0x0000008d788d2221 */ /* 0x000fe40000010000 */
[----:B------:R-:W-:Y:S02]  /*4040*/  FMUL.FTZ R150, R150, UR14 ;  /* 0x0000000e96967c20 */ /* 0x000fe40008410000 */
[----:B------:R-:W-:-:S02]  /*4050*/  FMUL.FTZ R152, R141, R200 ;  /* 0x000000c88d987220 */ /* 0x000fc40000410000 */
[----:B------:R-:W-:Y:S01]  /*4060*/  FMUL.FTZ R132, R30, R150 ;  /* 0x000000961e847220 */ /* 0x000fe20000410000 */
[----:B------:R-:W-:Y:S01]  /*4070*/  SEL R128, R141, R128, P3 ;  /* 0x000000808d807207 */ /* 0x000fe20001800000 */
[----:B------:R-:W-:Y:S01]  /*4080*/  FMUL.FTZ R152, R152, UR14 ;  /* 0x0000000e98987c20 */ /* 0x000fe20008410000 */
[----:B------:R-:W-:Y:S02]  /*4090*/  @P6 SHF.L.U32 R154, R138, 0x10, RZ ;  /* 0x000000108a9a6819 */ /* 0x000fe400000006ff */
[----:B------:R-:W-:Y:S02]  /*40a0*/  FSEL R141, R132, RZ, P5 ;  /* 0x000000ff848d7208 */ /* 0x000fe40002800000 */
[----:B------:R-:W0:Y:S01]  /*40b0*/  @P1 LDC.64 R132, c[0x0][0x308] ;  /* 0x0000c200ff841b82 */ /* 0x000e220000000a00 */
[----:B------:R-:W-:Y:S01]  /*40c0*/  MOV R147, RZ ;  /* 0x000000ff00937202 */ /* 0x000fe20000000f00 */
[----:B------:R-:W-:Y:S01]  /*40d0*/  @P6 FMUL.FTZ R147, R152, R154 ;  /* 0x0000009a98936220 */ /* 0x000fe20000410000 */
[----:B------:R-:W-:Y:S01]  /*40e0*/  @P5 SHF.L.U32 R153, R139, 0x10, RZ ;  /* 0x000000108b995819 */ /* 0x000fe200000006ff */
[----:B------:R-:W-:-:S04]  /*40f0*/  FMUL.FTZ R152, R28, R152 ;  /* 0x000000981c987220 */ /* 0x000fc80000410000 */
[----:B------:R-:W-:Y:S01]  /*4100*/  @P5 FMUL.FTZ R148, R150, R153 ;  /* 0x0000009996945220 */ /* 0x000fe20000410000 */
[----:B------:R-:W-:Y:S01]  /*4110*/  FSEL R150, R152, RZ, P6 ;  /* 0x000000ff98967208 */ /* 0x000fe20003000000 */
[----:B------:R-:W-:Y:S01]  /*4120*/  FMUL.FTZ R152, R162, R200 ;  /* 0x000000c8a2987220 */ /* 0x000fe20000410000 */
[----:B------:R-:W-:-:S03]  /*4130*/  LOP3.LUT P6, RZ, R186, 0xff00, RZ, 0xc0, !PT ;  /* 0x0000ff00baff7812 */ /* 0x000fc600078cc0ff */
[----:B------:R-:W-:Y:S01]  /*4140*/  FMUL.FTZ R152, R152, UR14 ;  /* 0x0000000e98987c20 */ /* 0x000fe20008410000 */
[----:B------:R-:W-:Y:S01]  /*4150*/  LOP3.LUT P5, RZ, R186, 0xff000000, RZ, 0xc0, !PT ;  /* 0xff000000baff7812 */ /* 0x000fe200078ac0ff */
[----:B----4-:R-:W-:Y:S01]  /*4160*/  FADD.FTZ R223, R134, R223 ;  /* 0x000000df86df7221 */ /* 0x010fe20000010000 */
[----:B------:R-:W-:Y:S01]  /*4170*/  SEL R130, R142, R130, P3 ;  /* 0x000000828e827207 */ /* 0x000fe20001800000 */
[----:B------:R-:W-:Y:S01]  /*4180*/  FMUL.FTZ R134, R31, R152 ;  /* 0x000000981f867220 */ /* 0x000fe20000410000 */
[----:B------:R-:W-:Y:S01]  /*4190*/  LOP3.LUT P3, RZ, R187, 0xff000000, RZ, 0xc0, !PT ;  /* 0xff000000bbff7812 */ /* 0x000fe2000786c0ff */
[----:B------:R-:W-:Y:S01]  /*41a0*/  FMUL.FTZ R154, R151, UR14 ;  /* 0x0000000e979a7c20 */ /* 0x000fe20008410000 */
[----:B------:R-:W-:Y:S01]  /*41b0*/  LOP3.LUT P2, RZ, R187, 0xff00, RZ, 0xc0, !PT ;  /* 0x0000ff00bbff7812 */ /* 0x000fe2000784c0ff */
[----:B------:R-:W-:Y:S01]  /*41c0*/  FADD.FTZ R222, R140, R222 ;  /* 0x000000de8cde7221 */ /* 0x000fe20000010000 */
[----:B------:R-:W-:Y:S01]  /*41d0*/  FMUL.FTZ R153, R149, UR14 ;  /* 0x0000000e95997c20 */ /* 0x000fe20008410000 */
[----:B0-----:R-:W-:Y:S01]  /*41e0*/  @P1 IMAD.WIDE.U32 R132, R196, 0x20, R132 ;  /* 0x00000020c4841825 */ /* 0x001fe200078e0084 */
[----:B------:R-:W-:-:S03]  /*41f0*/  FSEL R140, R134, RZ, P3 ;  /* 0x000000ff868c7208 */ /* 0x000fc60001800000 */
[----:B------:R-:W-:Y:S01]  /*4200*/  FMUL.FTZ R149, R29, R160 ;  /* 0x000000a01d957220 */ /* 0x000fe20000410000 */
[----:B------:R-:W-:Y:S01]  /*4210*/  FMUL.FTZ R142, R35, R154 ;  /* 0x0000009a238e7220 */ /* 0x000fe20000410000 */
[----:B------:R-:W-:Y:S01]  /*4220*/  FADD.FTZ R239, R190, R239 ;  /* 0x000000efbeef7221 */ /* 0x000fe20000010000 */
[----:B------:R-:W-:Y:S01]  /*4230*/  FADD.FTZ R237, R204, R237 ;  /* 0x000000edcced7221 */ /* 0x000fe20000010000 */
[----:B------:R-:W-:Y:S01]  /*4240*/  FMUL.FTZ R134, R33, R153 ;  /* 0x0000009921867220 */ /* 0x000fe20000410000 */
[----:B------:R-:W-:Y:S01]  /*4250*/  FADD.FTZ R221, R135, R221 ;  /* 0x000000dd87dd7221 */ /* 0x000fe20000010000 */
[----:B------:R-:W-:Y:S01]  /*4260*/  FADD.FTZ R230, R191, R230 ;  /* 0x000000e6bfe67221 */ /* 0x000fe20000010000 */
[----:B------:R-:W-:Y:S01]  /*4270*/  @P1 STG.E.128 desc[UR4][R132.64], R124 ;  /* 0x0000007c84001986 */ /* 0x000fe2000c101d04 */
[----:B------:R-:W-:Y:S01]  /*4280*/  F2FP.BF16.F32.PACK_AB R135, R140, R141 ;  /* 0x0000008d8c87723e */ /* 0x000fe200000010ff */
[----:B------:R-:W-:Y:S01]  /*4290*/  FADD.FTZ R238, R203, R238 ;  /* 0x000000eecbee7221 */ /* 0x000fe20000010000 */
[----:B------:R-:W-:Y:S01]  /*42a0*/  FSEL R149, R149, RZ, P2 ;  /* 0x000000ff95957208 */ /* 0x000fe20001000000 */
[----:B------:R0:W-:Y:S01]  /*42b0*/  @P1 STG.E.128 desc[UR4][R132.64+0x10], R128 ;  /* 0x0000108084001986 */ /* 0x0001e2000c101d04 */
[----:B------:R-:W1:Y:S01]  /*42c0*/  LDC.64 R140, c[0x0][0x210] ;  /* 0x00008400ff8c7b82 */ /* 0x000e620000000a00 */
        /* <DEDUP_REMOVED lines=11> */
[----:B------:R-:W-:-:S05]  /*4380*/  FADD.FTZ R157, R166, R157 ;  /* 0x0000009da69d7221 */ /* 0x000fca0000010000 */
[----:B------:R2:W-:Y:S04]  /*4390*/  STL [R1+0x18], R157 ;  /* 0x0000189d01007387 */ /* 0x0005e80000100800 */
[----:B------:R2:W-:Y:S04]  /*43a0*/  STL [R1+0x24], R165 ;  /* 0x000024a501007387 */ /* 0x0005e80000100800 */
[----:B------:R2:W-:Y:S04]  /*43b0*/  STL [R1+0x20], R164 ;  /* 0x000020a401007387 */ /* 0x0005e80000100800 */
[----:B------:R2:W-:Y:S01]  /*43c0*/  STL [R1+0x2c], R177 ;  /* 0x00002cb101007387 */ /* 0x0005e20000100800 */
[----:B0-----:R-:W-:-:S03]  /*43d0*/  FSEL R133, R142, RZ, P5 ;  /* 0x000000ff8e857208 */ /* 0x001fc60002800000 */
[----:B------:R2:W-:Y:S04]  /*43e0*/  STL [R1+0x28], R172 ;  /* 0x000028ac01007387 */ /* 0x0005e80000100800 */
[----:B------:R2:W-:Y:S01]  /*43f0*/  STL [R1+0x34], R173 ;  /* 0x000034ad01007387 */ /* 0x0005e20000100800 */
[----:B------:R-:W-:-:S03]  /*4400*/  FSEL R132, R134, RZ, P6 ;  /* 0x000000ff86847208 */ /* 0x000fc60003000000 */
[----:B------:R2:W-:Y:S01]  /*4410*/  STL [R1+0x30], R170 ;  /* 0x000030aa01007387 */ /* 0x0005e20000100800 */
[----:B------:R-:W-:-:S03]  /*4420*/  FADD.FTZ R228, R206, R228 ;  /* 0x000000e4cee47221 */ /* 0x000fc60000010000 */
[----:B------:R2:W-:Y:S01]  /*4430*/  STL [R1+0x3c], R171 ;  /* 0x00003cab01007387 */ /* 0x0005e20000100800 */
[----:B------:R-:W-:-:S03]  /*4440*/  F2FP.BF16.F32.PACK_AB R134, R149, R150 ;  /* 0x000000969586723e */ /* 0x000fc600000010ff */
[----:B------:R2:W-:Y:S01]  /*4450*/  STL [R1+0x44], R239 ;  /* 0x000044ef01007387 */ /* 0x0005e20000100800 */
[----:B------:R-:W-:Y:S01]  /*4460*/  FADD.FTZ R226, R188, R226 ;  /* 0x000000e2bce27221 */ /* 0x000fe20000010000 */
[----:B------:R-:W-:Y:S02]  /*4470*/  LEA R142, P1, R0, UR16, 0x4 ;  /* 0x00000010008e7c11 */ /* 0x000fe4000f8220ff */
[----:B------:R2:W-:Y:S01]  /*4480*/  STL [R1+0x4c], R237 ;  /* 0x00004ced01007387 */ /* 0x0005e20000100800 */
[----:B------:R-:W-:Y:S01]  /*4490*/  F2FP.BF16.F32.PACK_AB R133, R133, R146 ;  /* 0x000000928585723e */ /* 0x000fe200000010ff */
[----:B------:R-:W-:Y:S01]  /*44a0*/  FADD.FTZ R224, R179, R224 ;  /* 0x000000e0b3e07221 */ /* 0x000fe20000010000 */
[----:B------:R-:W-:Y:S01]  /*44b0*/  @P3 PRMT R150, R139, 0x7632, R150 ;  /* 0x000076328b963816 */ /* 0x000fe20000000096 */
[----:B------:R2:W-:Y:S01]  /*44c0*/  STL [R1+0x38], R242 ;  /* 0x000038f201007387 */ /* 0x0005e20000100800 */
[----:B------:R-:W-:Y:S01]  /*44d0*/  @P2 PRMT R146, R138, 0x7632, R146 ;  /* 0x000076328a922816 */ /* 0x000fe20000000092 */
[----:B------:R-:W-:Y:S01]  /*44e0*/  FADD.FTZ R227, R215, R227 ;  /* 0x000000e3d7e37221 */ /* 0x000fe20000010000 */
[----:B------:R-:W-:Y:S01]  /*44f0*/  @P6 SHF.L.U32 R136, R136, 0x10, RZ ;  /* 0x0000001088886819 */ /* 0x000fe200000006ff */
[----:B------:R2:W-:Y:S01]  /*4500*/  STL [R1+0x54], R230 ;  /* 0x000054e601007387 */ /* 0x0005e20000100800 */
[----:B------:R-:W-:Y:S01]  /*4510*/  HFMA2.MMA R137, -RZ, RZ, 0, 0 ;  /* 0x00000000ff897435 */ /* 0x000fe200000001ff */
[----:B------:R-:W-:-:S02]  /*4520*/  F2FP.BF16.F32.PACK_AB R132, R132, R143 ;  /* 0x0000008f8484723e */ /* 0x000fc400000010ff */
[----:B------:R2:W-:Y:S01]  /*4530*/  STL [R1+0x40], R238 ;  /* 0x000040ee01007387 */ /* 0x0005e20000100800 */
[----:B------:R-:W-:Y:S01]  /*4540*/  @P5 SHF.L.U32 R138, R138, 0x10, RZ ;  /* 0x000000108a8a5819 */ /* 0x000fe200000006ff */
[----:B------:R-:W-:Y:S02]  /*4550*/  HFMA2.MMA R149, -RZ, RZ, 0, 0 ;  /* 0x00000000ff957435 */ /* 0x000fe400000001ff */
[----:B------:R2:W-:Y:S01]  /*4560*/  STL [R1+0x48], R236 ;  /* 0x000048ec01007387 */ /* 0x0005e20000100800 */
[----:B------:R-:W-:Y:S01]  /*4570*/  FADD.FTZ R225, R178, R225 ;  /* 0x000000e1b2e17221 */ /* 0x000fe20000010000 */
[----:B------:R-:W-:Y:S02]  /*4580*/  LEA.HI.X R143, R0, UR17, RZ, 0x4, P1 ;  /* 0x00000011008f7c11 */ /* 0x000fe400088f24ff */
[----:B------:R2:W-:Y:S01]  /*4590*/  STL [R1+0x50], R229 ;  /* 0x000050e501007387 */ /* 0x0005e20000100800 */
[----:B------:R-:W-:Y:S02]  /*45a0*/  @P3 SHF.L.U32 R151, R150, 0x10, RZ ;  /* 0x0000001096973819 */ /* 0x000fe400000006ff */
[----:B------:R-:W-:Y:S01]  /*45b0*/  MOV R0, RZ ;  /* 0x000000ff00007202 */ /* 0x000fe20000000f00 */
[----:B------:R2:W-:Y:S01]  /*45c0*/  STL [R1+0x5c], R228 ;  /* 0x00005ce401007387 */ /* 0x0005e20000100800 */
[----:B------:R-:W-:Y:S01]  /*45d0*/  @P2 SHF.L.U32 R146, R146, 0x10, RZ ;  /* 0x0000001092922819 */ /* 0x000fe200000006ff */
[----:B------:R-:W-:-:S02]  /*45e0*/  @P6 FMUL.FTZ R0, R153, R136 ;  /* 0x0000008899006220 */ /* 0x000fc40000410000 */
[----:B------:R2:W-:Y:S01]  /*45f0*/  STL [R1+0x64], R226 ;  /* 0x000064e201007387 */ /* 0x0005e20000100800 */
[----:B------:R-:W-:Y:S01]  /*4600*/  FADD.FTZ R220, R145, R220 ;  /* 0x000000dc91dc7221 */ /* 0x000fe20000010000 */
[----:B------:R-:W-:Y:S02]  /*4610*/  @P5 FMUL.FTZ R137, R154, R138 ;  /* 0x0000008a9a895220 */ /* 0x000fe40000410000 */
[----:B------:R2:W-:Y:S01]  /*4620*/  STL [R1+0x6c], R224 ;  /* 0x00006ce001007387 */ /* 0x0005e20000100800 */
[----:B------:R-:W-:Y:S01]  /*4630*/  FADD.FTZ R218, R144, R218 ;  /* 0x000000da90da7221 */ /* 0x000fe20000010000 */
[----:B------:R-:W-:Y:S02]  /*4640*/  MOV R139, RZ ;  /* 0x000000ff008b7202 */ /* 0x000fe40000000f00 */
[----:B------:R2:W-:Y:S01]  /*4650*/  STL [R1+0x58], R227 ;  /* 0x000058e301007387 */ /* 0x0005e20000100800 */
[----:B------:R-:W-:Y:S01]  /*4660*/  @P3 FMUL.FTZ R149, R152, R151 ;  /* 0x0000009798953220 */ /* 0x000fe20000410000 */
[----:B------:R-:W-:-:S02]  /*4670*/  FADD.FTZ R216, R147, R216 ;  /* 0x000000d893d87221 */ /* 0x000fc40000010000 */
[----:B------:R2:W-:Y:S01]  /*4680*/  STL [R1+0x74], R222 ;  /* 0x000074de01007387 */ /* 0x0005e20000100800 */
[----:B------:R-:W-:Y:S01]  /*4690*/  @P2 FMUL.FTZ R139, R160, R146 ;  /* 0x00000092a08b2220 */ /* 0x000fe20000410000 */
[----:B------:R-:W-:Y:S02]  /*46a0*/  FADD.FTZ R219, R0, R219 ;  /* 0x000000db00db7221 */ /* 0x000fe40000010000 */
[----:B------:R2:W-:Y:S01]  /*46b0*/  STL [R1+0x60], R225 ;  /* 0x000060e101007387 */ /* 0x0005e20000100800 */
[----:B------:R-:W-:Y:S01]  /*46c0*/  FADD.FTZ R207, R148, R207 ;  /* 0x000000cf94cf7221 */ /* 0x000fe20000010000 */
[----:B------:R-:W-:Y:S02]  /*46d0*/  FADD.FTZ R217, R137, R217 ;  /* 0x000000d989d97221 */ /* 0x000fe40000010000 */
[----:B------:R2:W-:Y:S01]  /*46e0*/  STL [R1+0x68], R223 ;  /* 0x000068df01007387 */ /* 0x0005e20000100800 */
[----:B------:R-:W-:-:S03]  /*46f0*/  FADD.FTZ R201, R149, R201 ;  /* 0x000000c995c97221 */ /* 0x000fc60000010000 */
[----:B------:R2:W-:Y:S01]  /*4700*/  STL [R1+0x70], R221 ;  /* 0x000070dd01007387 */ /* 0x0005e20000100800 */
[----:B------:R-:W-:-:S03]  /*4710*/  FADD.FTZ R208, R139, R208 ;  /* 0x000000d08bd07221 */ /* 0x000fc60000010000 */
[----:B------:R2:W-:Y:S04]  /*4720*/  STL [R1+0x7c], R220 ;  /* 0x00007cdc01007387 */ /* 0x0005e80000100800 */
[----:B------:R2:W-:Y:S04]  /*4730*/  STL [R1+0x84], R218 ;  /* 0x000084da01007387 */ /* 0x0005e80000100800 */
[----:B------:R2:W-:Y:S04]  /*4740*/  STL [R1+0x8c], R216 ;  /* 0x00008cd801007387 */ /* 0x0005e80000100800 */
[----:B------:R2:W-:Y:S04]  /*4750*/  STL [R1+0x78], R219 ;  /* 0x000078db01007387 */ /* 0x0005e80000100800 */
[----:B------:R2:W-:Y:S01]  /*4760*/  STL [R1+0x94], R207 ;  /* 0x000094cf01007387 */ /* 0x0005e20000100800 */
[----:B-1----:R-:W-:-:S03]  /*4770*/  LEA R195, R140, R195, 0x2 ;  /* 0x000000c38cc37211 */ /* 0x002fc600078e10ff */
[----:B------:R2:W-:Y:S04]  /*4780*/  STL [R1+0x80], R217 ;  /* 0x000080d901007387 */ /* 0x0005e80000100800 */
[----:B------:R2:W-:Y:S04]  /*4790*/  STL [R1+0x90], R201 ;  /* 0x000090c901007387 */ /* 0x0005e80000100800 */
[----:B------:R2:W-:Y:S04]  /*47a0*/  STG.E.128 desc[UR4][R142.64], R132 ;  /* 0x000000848e007986 */ /* 0x0005e8000c101d04 */
[----:B------:R2:W-:Y:S01]  /*47b0*/  STL [R1+0x88], R208 ;  /* 0x000088d001007387 */ /* 0x0005e20000100800 */
[----:B------:R-:W-:-:S13]  /*47c0*/  ISETP.GE.AND P1, PT, R195, R141, PT ;  /* 0x0000008dc300720c */ /* 0x000fda0003f26270 */
[----:B--2---:R-:W-:Y:S05]  /*47d0*/  @!P1 BRA `(.L_x_6743) ;  /* 0xffffffc000949947 */ /* 0x004fea000383ffff */
[----:B------:R0:W5:Y:S01]  /*47e0*/  LDL.LU R50, [R1+0x4] ;  /* 0x0000040001327983 */ /* 0x0001620000300800 */
[----:B------:R-:W-:Y:S02]  /*47f0*/  MOV R31, R4 ;  /* 0x00000004001f7202 */ /* 0x000fe40000000f00 */
[----:B------:R-:W-:Y:S01]  /*4800*/  MOV R4, R7 ;  /* 0x0000000700047202 */ /* 0x000fe20000000f00 */
[----:B------:R0:W5:Y:S01]  /*4810*/  LDL.LU R51, [R1] ;  /* 0x0000000001337983 */ /* 0x0001620000300800 */
[----:B------:R-:W-:Y:S02]  /*4820*/  MOV R7, R8 ;  /* 0x0000000800077202 */ /* 0x000fe40000000f00 */
[----:B------:R-:W-:Y:S01]  /*4830*/  MOV R8, R11 ;  /* 0x0000000b00087202 */ /* 0x000fe20000000f00 */
[----:B------:R0:W5:Y:S01]  /*4840*/  LDL.LU R56, [R1+0xc] ;  /* 0x00000c0001387983 */ /* 0x0001620000300800 */
[----:B------:R-:W-:Y:S02]  /*4850*/  MOV R30, R5 ;  /* 0x00000005001e7202 */ /* 0x000fe40000000f00 */
[----:B------:R-:W-:Y:S01]  /*4860*/  MOV R11, R12 ;  /* 0x0000000c000b7202 */ /* 0x000fe20000000f00 */
[----:B------:R0:W5:Y:S01]  /*4870*/  LDL.LU R57, [R1+0x8] ;  /* 0x0000080001397983 */ /* 0x0001620000300800 */
[----:B------:R-:W-:-:S02]  /*4880*/  MOV R5, R6 ;  /* 0x0000000600057202 */ /* 0x000fc40000000f00 */
[----:B------:R-:W-:Y:S01]  /*4890*/  MOV R12, R15 ;  /* 0x0000000f000c7202 */ /* 0x000fe20000000f00 */
[----:B------:R0:W5:Y:S01]  /*48a0*/  LDL.LU R58, [R1+0x14] ;  /* 0x00001400013a7983 */ /* 0x0001620000300800 */
[----:B------:R-:W-:Y:S02]  /*48b0*/  MOV R6, R9 ;  /* 0x0000000900067202 */ /* 0x000fe40000000f00 */
[----:B------:R-:W-:Y:S01]  /*48c0*/  MOV R15, R16 ;  /* 0x00000010000f7202 */ /* 0x000fe20000000f00 */
[----:B------:R0:W5:Y:S01]  /*48d0*/  LDL.LU R59, [R1+0x10] ;  /* 0x00001000013b7983 */ /* 0x0001620000300800 */
[----:B------:R-:W-:Y:S02]  /*48e0*/  MOV R9, R10 ;  /* 0x0000000a00097202 */ /* 0x000fe40000000f00 */
[----:B------:R-:W-:Y:S01]  /*48f0*/  MOV R16, R19 ;  /* 0x0000001300107202 */ /* 0x000fe20000000f00 */
[----:B------:R0:W5:Y:S01]  /*4900*/  LDL.LU R64, [R1+0x1c] ;  /* 0x00001c0001407983 */ /* 0x0001620000300800 */
        /* <DEDUP_REMOVED lines=71> */
[----:B0-----:R-:W-:-:S07]  /*4d80*/  MOV R95, R201 ;  /* 0x000000c9005f7202 */ /* 0x001fce0000000f00 */
.L_x_6741:
        /* <DEDUP_REMOVED lines=20> */
[----:B-----5:R-:W-:Y:S04]  /*4ed0*/  STS.128 [R2+0x800], R48 ;  /* 0x0008003002007388 */ /* 0x020fe80000000c00 */
        /* <DEDUP_REMOVED lines=252> */
.L_x_6742:
        /* <DEDUP_REMOVED lines=8> */
.L_x_6745:
[----:B------:R-:W-:Y:S05]  /*5f20*/  BSYNC B0 ;  /* 0x0000000000007941 */ /* 0x000fea0003800000 */
.L_x_6744:
        /* <DEDUP_REMOVED lines=8> */
.L_x_6746:
[----:B------:R-:W-:Y:S01]  /*5fb0*/  HFMA2.MMA R164, -RZ, RZ, 0, 1.1920928955078125e-07 ;  /* 0x00000002ffa47435 */ /* 0x000fe200000001ff */
[----:B------:R-:W-:Y:S01]  /*5fc0*/  MOV R165, R132 ;  /* 0x0000008400a57202 */ /* 0x000fe20000000f00 */
[----:B------:R-:W-:-:S09]  /*5fd0*/  FADD.FTZ R133, R133, R242 ;  /* 0x000000f285857221 */ /* 0x000fd20000010000 */
[----:B------:R-:W-:Y:S05]  /*5fe0*/  WARPSYNC.COLLECTIVE R135, `(.L_x_6747) ;  /* 0x0000000087087348 */ /* 0x000fea0003c00000 */
[----:B------:R0:W1:Y:S02]  /*5ff0*/  SHFL.BFLY P1, R242, R165, R164, R141 ;  /* 0x0c0000a4a5f27389 */ /* 0x000064000002008d */
[----:B01----:R-:W-:Y:S01]  /*6000*/  ENDCOLLECTIVE ;  /* 0x000000000000791b */ /* 0x003fe20003800000 */
.L_x_6747:
[----:B------:R-:W-:Y:S01]  /*6010*/  MOV R165, R133 ;  /* 0x0000008500a57202 */ /* 0x000fe20000000f00 */
[----:B------:R-:W-:-:S07]  /*6020*/  FADD.FTZ R132, R132, R242 ;  /* 0x000000f284847221 */ /* 0x000fce0000010000 */
[----:B------:R-:W-:Y:S05]  /*6030*/  WARPSYNC.COLLECTIVE R135, `(.L_x_6748) ;  /* 0x0000000087087348 */ /* 0x000fea0003c00000 */
[----:B------:R0:W1:Y:S02]  /*6040*/  SHFL.BFLY P1, R242, R165, R164, R141 ;  /* 0x0c0000a4a5f27389 */ /* 0x000064000002008d */
[----:B01----:R-:W-:Y:S01]  /*6050*/  ENDCOLLECTIVE ;  /* 0x000000000000791b */ /* 0x003fe20003800000 */
.L_x_6748:
[----:B------:R-:W-:Y:S01]  /*6060*/  HFMA2.MMA R164, -RZ, RZ, 0, 2.384185791015625e-07 ;  /* 0x00000004ffa47435 */ /* 0x000fe200000001ff */
[----:B------:R-:W-:Y:S01]  /*6070*/  MOV R165, R132 ;  /* 0x0000008400a57202 */ /* 0x000fe20000000f00 */
[----:B------:R-:W-:-:S09]  /*6080*/  FADD.FTZ R133, R133, R242 ;  /* 0x000000f285857221 */ /* 0x000fd20000010000 */
[----:B------:R-:W-:Y:S05]  /*6090*/  WARPSYNC.COLLECTIVE R135, `(.L_x_6749) ;  /* 0x0000000087087348 */ /* 0x000fea0003c00000 */
[----:B------:R0:W1:Y:S02]  /*60a0*/  SHFL.BFLY P1, R242, R165, R164, R141 ;  /* 0x0c0000a4a5f27389 */ /* 0x000064000002008d */
[----:B01----:R-:W-:Y:S01]  /*60b0*/  ENDCOLLECTIVE ;  /* 0x000000000000791b */ /* 0x003fe20003800000 */
.L_x_6749:
[----:B------:R-:W-:Y:S01]  /*60c0*/  MOV R165, R133 ;  /* 0x0000008500a57202 */ /* 0x000fe20000000f00 */
[----:B------:R-:W-:-:S07]  /*60d0*/  FADD.FTZ R132, R132, R242 ;  /* 0x000000f284847221 */ /* 0x000fce0000010000 */
[----:B------:R-:W-:Y:S05]  /*60e0*/  WARPSYNC.COLLECTIVE R135, `(.L_x_6750) ;  /* 0x0000000087087348 */ /* 0x000fea0003c00000 */
[----:B------:R0:W1:Y:S02]  /*60f0*/  SHFL.BFLY P1, R242, R165, R164, R141 ;  /* 0x0c0000a4a5f27389 */ /* 0x000064000002008d */
[----:B01----:R-:W-:Y:S01]  /*6100*/  ENDCOLLECTIVE ;  /* 0x000000000000791b */ /* 0x003fe20003800000 */
.L_x_6750:
[----:B------:R-:W-:Y:S01]  /*6110*/  HFMA2.MMA R164, -RZ, RZ, 0, 4.76837158203125e-07 ;  /* 0x00000008ffa47435 */ /* 0x000fe200000001ff */
[----:B------:R-:W-:Y:S01]  /*6120*/  MOV R165, R132 ;  /* 0x0000008400a57202 */ /* 0x000fe20000000f00 */
[----:B------:R-:W-:-:S09]  /*6130*/  FADD.FTZ R133, R133, R242 ;  /* 0x000000f285857221 */ /* 0x000fd20000010000 */
[----:B------:R-:W-:Y:S05]  /*6140*/  WARPSYNC.COLLECTIVE R135, `(.L_x_6751) ;  /* 0x0000000087087348 */ /* 0x000fea0003c00000 */
[----:B------:R0:W1:Y:S02]  /*6150*/  SHFL.BFLY P1, R242, R165, R164, R141 ;  /* 0x0c0000a4a5f27389 */ /* 0x000064000002008d */
[----:B01----:R-:W-:Y:S01]  /*6160*/  ENDCOLLECTIVE ;  /* 0x000000000000791b */ /* 0x003fe20003800000 */
.L_x_6751:
[----:B------:R-:W-:Y:S01]  /*6170*/  MOV R165, R133 ;  /* 0x0000008500a57202 */ /* 0x000fe20000000f00 */
[----:B------:R-:W-:-:S07]  /*6180*/  FADD.FTZ R132, R132, R242 ;  /* 0x000000f284847221 */ /* 0x000fce0000010000 */
[----:B------:R-:W-:Y:S05]  /*6190*/  WARPSYNC.COLLECTIVE R135, `(.L_x_6752) ;  /* 0x0000000087087348 */ /* 0x000fea0003c00000 */
[----:B------:R0:W1:Y:S02]  /*61a0*/  SHFL.BFLY P1, R242, R165, R164, R141 ;  /* 0x0c0000a4a5f27389 */ /* 0x000064000002008d */
[----:B01----:R-:W-:Y:S01]  /*61b0*/  ENDCOLLECTIVE ;  /* 0x000000000000791b */ /* 0x003fe20003800000 */
.L_x_6752:
[----:B------:R-:W-:Y:S01]  /*61c0*/  HFMA2.MMA R164, -RZ, RZ, 0, 9.5367431640625e-07 ;  /* 0x00000010ffa47435 */ /* 0x000fe200000001ff */
[----:B------:R-:W-:Y:S01]  /*61d0*/  MOV R165, R132 ;  /* 0x0000008400a57202 */ /* 0x000fe20000000f00 */
[----:B------:R-:W-:-:S09]  /*61e0*/  FADD.FTZ R133, R133, R242 ;  /* 0x000000f285857221 */ /* 0x000fd20000010000 */
[----:B------:R-:W-:Y:S05]  /*61f0*/  WARPSYNC.COLLECTIVE R135, `(.L_x_6753) ;  /* 0x0000000087087348 */ /* 0x000fea0003c00000 */
[----:B------:R0:W1:Y:S02]  /*6200*/  SHFL.BFLY P1, R242, R165, R164, R141 ;  /* 0x0c0000a4a5f27389 */ /* 0x000064000002008d */
[----:B01----:R-:W-:Y:S01]  /*6210*/  ENDCOLLECTIVE ;  /* 0x000000000000791b */ /* 0x003fe20003800000 */
.L_x_6753:
[----:B------:R-:W-:Y:S02]  /*6220*/  MOV R165, R133 ;  /* 0x0000008500a57202 */ /* 0x000fe40000000f00 */
[----:B------:R-:W-:-:S07]  /*6230*/  MOV R134, R242 ;  /* 0x000000f200867202 */ /* 0x000fce0000000f00 */
[----:B------:R-:W-:Y:S05]  /*6240*/  WARPSYNC.COLLECTIVE R135, `(.L_x_6754) ;  /* 0x0000000087087348 */ /* 0x000fea0003c00000 */
[----:B------:R0:W1:Y:S02]  /*6250*/  SHFL.BFLY P1, R242, R165, R164, R141 ;  /* 0x0c0000a4a5f27389 */ /* 0x000064000002008d */
[----:B01----:R-:W-:Y:S01]  /*6260*/  ENDCOLLECTIVE ;  /* 0x000000000000791b */ /* 0x003fe20003800000 */
.L_x_6754:
[----:B------:R-:W-:Y:S01]  /*6270*/  MOV R135, R242 ;  /* 0x000000f200877202 */ /* 0x000fe20000000f00 */
[----:B------:R-:W-:Y:S06]  /*6280*/  BRA `(.L_x_6755) ;  /* 0xffffffbc00f47947 */ /* 0x000fec000383ffff */
.L_x_6756:
        /* <DEDUP_REMOVED lines=15> */
.L_x_14299:


//--------------------- .text._ZN10layer_norm22ln_bwd_finalize_kernelINS_22Kernel_traits_finalizeILj1024Ef13__nv_bfloat16fS2_fjLb1ELj1024ELj4ENS_18Kernel_traits_baseILj1024EfS2_fS2_fjLj1024EEEEELb1ELb0EEEvNS_9BwdParamsE --------------------------
	.section	.text._ZN10layer_norm22ln_bwd_finalize_kernelINS_22Kernel_traits_finalizeILj1024Ef13__nv_bfloat16fS2_fjLb1ELj1024ELj4ENS_18Kernel_traits_baseILj1024EfS2_fS2_fjLj1024EEEEELb1ELb0EEEvNS_9BwdParamsE,"ax",@progbits
	.align	128
        .global         _ZN10layer_norm22ln_bwd_finalize_kernelINS_22Kernel_traits_finalizeILj1024Ef13__nv_bfloat16fS2_fjLb1ELj1024ELj4ENS_18Kernel_traits_baseILj1024EfS2_fS2_fjLj1024EEEEELb1ELb0EEEvNS_9BwdParamsE
        .type           _ZN10layer_norm22ln_bwd_finalize_kernelINS_22Kernel_traits_finalizeILj1024Ef13__nv_bfloat16fS2_fjLb1ELj1024ELj4ENS_18Kernel_traits_baseILj1024EfS2_fS2_fjLj1024EEEEELb1ELb0EEEvNS_9BwdParamsE,@function
        .size           _ZN10layer_norm22ln_bwd_finalize_kernelINS_22Kernel_traits_finalizeILj1024Ef13__nv_bfloat16fS2_fjLb1ELj1024ELj4ENS_18Kernel_traits_baseILj1024EfS2_fS2_fjLj1024EEEEELb1ELb0EEEvNS_9BwdParamsE,(.L_x_14300 - _ZN10layer_norm22ln_bwd_finalize_kernelINS_22Kernel_traits_finalizeILj1024Ef13__nv_bfloat16fS2_fjLb1ELj1024ELj4ENS_18Kernel_traits_baseILj1024EfS2_fS2_fjLj1024EEEEELb1ELb0EEEvNS_9BwdParamsE)
        .other          _ZN10layer_norm22ln_bwd_finalize_kernelINS_22Kernel_traits_finalizeILj1024Ef13__nv_bfloat16fS2_fjLb1ELj1024ELj4ENS_18Kernel_traits_baseILj1024EfS2_fS2_fjLj1024EEEEELb1ELb0EEEvNS_9BwdParamsE,@"STO_CUDA_ENTRY STV_DEFAULT"
_ZN10layer_norm22ln_bwd_finalize_kernelINS_22Kernel_traits_finalizeILj1024Ef13__nv_bfloat16fS2_fjLb1ELj1024ELj4ENS_18Kernel_traits_baseILj1024EfS2_fS2_fjLj1024EEEEELb1ELb0EEEvNS_9BwdParamsE:
.text._ZN10layer_norm22ln_bwd_finalize_kernelINS_22Kernel_traits_finalizeILj1024Ef13__nv_bfloat16fS2_fjLb1ELj1024ELj4ENS_18Kernel_traits_baseILj1024EfS2_fS2_fjLj1024EEEEELb1ELb0EEEvNS_9BwdParamsE:
        /* <DEDUP_REMOVED lines=24> */
.L_x_6769:
        /* <DEDUP_REMOVED lines=36> */
.L_x_6761:
        /* <DEDUP_REMOVED lines=49> */
.L_x_6760:
[----:B------:R-:W-:Y:S05]  /*06d0*/  BSYNC B1 ;  /* 0x0000000000017941 */ /* 0x000fea0003800000 */
.L_x_6759:
        /* <DEDUP_REMOVED lines=31> */
.L_x_6763:
[----:B------:R-:W-:Y:S05]  /*08d0*/  BSYNC B1 ;  /* 0x0000000000017941 */ /* 0x000fea0003800000 */
.L_x_6762:
        /* <DEDUP_REMOVED lines=16> */
.L_x_6764:
[----:B------:R-:W-:Y:S05]  /*09e0*/  BSYNC B1 ;  /* 0x0000000000017941 */ /* 0x000fea0003800000 */
.L_x_6758:
[----:B------:R-:W-:Y:S05]  /*09f0*/  BSYNC B0 ;  /* 0x0000000000007941 */ /* 0x000fea0003800000 */
.L_x_6757:
        /* <DEDUP_REMOVED lines=40> */
.L_x_6785:
        /* <DEDUP_REMOVED lines=8> */
.L_x_6765:
        /* <DEDUP_REMOVED lines=20> */
.L_x_6768:
[----:B------:R-:W-:Y:S05]  /*0e40*/  BSYNC B0 ;  /* 0x0000000000007941 */ /* 0x000fea0003800000 */
.L_x_6767:
[C---:B------:R-:W-:Y:S01]  /*0e50*/  ISETP.GT.U32.AND P1, PT, R4.reuse, -0x401, PT ;  /* 0xfffffbff0400780c */ /* 0x040fe20003f24070 */
[----:B------:R-:W-:Y:S01]  /*0e60*/  VIADD R4, R4, 0x400 ;  /* 0x0000040004047836 */ /* 0x000fe20000000000 */
[----:B------:R-:W-:-:S11]  /*0e70*/  IADD3 R5, R5, 0x200, RZ ;  /* 0x0000020005057810 */ /* 0x000fd60007ffe0ff */
[----:B------:R-:W-:Y:S05]  /*0e80*/  @P1 BRA `(.L_x_6769) ;  /* 0xfffffff000bc1947 */ /* 0x000fea000383ffff */
[----:B------:R-:W-:Y:S05]  /*0e90*/  EXIT ;  /* 0x000000000000794d */ /* 0x000fea0003800000 */
.L_x_6766:
[----:B0-----:R-:W-:Y:S01]  /*0ea0*/  HFMA2.MMA R24, -RZ, RZ, 0, 5.9604644775390625e-08 ;  /* 0x00000001ff187435 */ /* 0x001fe200000001ff */
[----:B----4-:R-:W-:Y:S02]  /*0eb0*/  MOV R23, R10 ;  /* 0x0000000a00177202 */ /* 0x010fe40000000f00 */
[----:B------:R-:W-:Y:S02]  /*0ec0*/  MOV R25, 0x1f ;  /* 0x0000001f00197802 */ /* 0x000fe40000000f00 */
[----:B------:R-:W-:-:S07]  /*0ed0*/  MOV R20, 0xffffffff ;  /* 0xffffffff00147802 */ /* 0x000fce0000000f00 */
[----:B-123--:R-:W-:Y:S05]  /*0ee0*/  WARPSYNC.COLLECTIVE R20, `(.L_x_6770) ;  /* 0x0000000014087348 */ /* 0x00efea0003c00000 */
[----:B------:R0:W4:Y:S02]  /*0ef0*/  SHFL.BFLY P2, R22, R23, R24, R25 ;  /* 0x0c00001817167389 */ /* 0x0001240000040019 */
[----:B01234-:R-:W-:Y:S01]  /*0f00*/  ENDCOLLECTIVE ;  /* 0x000000000000791b */ /* 0x01ffe20003800000 */
.L_x_6770:
[----:B------:R-:W-:Y:S01]  /*0f10*/  IMAD.MOV.U32 R24, RZ, RZ, 0x2 ;  /* 0x00000002ff187424 */ /* 0x000fe200078e00ff */
[----:B------:R-:W-:-:S05]  /*0f20*/  MOV R11, R22 ;  /* 0x00000016000b7202 */ /* 0x000fca0000000f00 */
[----:B------:R-:W-:-:S05]  /*0f30*/  FADD.FTZ R11, R10, R11 ;  /* 0x0000000b0a0b7221 */ /* 0x000fca0000010000 */
[----:B------:R-:W-:-:S07]  /*0f40*/  MOV R23, R11 ;  /* 0x0000000b00177202 */ /* 0x000fce0000000f00 */
[----:B------:R-:W-:Y:S05]  /*0f50*/  WARPSYNC.COLLECTIVE R20, `(.L_x_6771) ;  /* 0x0000000014087348 */ /* 0x000fea0003c00000 */
[----:B------:R0:W1:Y:S02]  /*0f60*/  SHFL.BFLY P2, R22, R23, R24, R25 ;  /* 0x0c00001817167389 */ /* 0x0000640000040019 */
[----:B01----:R-:W-:Y:S01]  /*0f70*/  ENDCOLLECTIVE ;  /* 0x000000000000791b */ /* 0x003fe20003800000 */
.L_x_6771:
[----:B------:R-:W-:Y:S01]  /*0f80*/  HFMA2.MMA R24, -RZ, RZ, 0, 2.384185791015625e-07 ;  /* 0x00000004ff187435 */ /* 0x000fe200000001ff */
[----:B------:R-:W-:-:S05]  /*0f90*/  MOV R14, R22 ;  /* 0x00000016000e7202 */ /* 0x000fca0000000f00 */
[----:B------:R-:W-:-:S05]  /*0fa0*/  FADD.FTZ R14, R11, R14 ;  /* 0x0000000e0b0e7221 */ /* 0x000fca0000010000 */
[----:B------:R-:W-:-:S07]  /*0fb0*/  MOV R23, R14 ;  /* 0x0000000e00177202 */ /* 0x000fce0000000f00 */
[----:B------:R-:W-:Y:S05]  /*0fc0*/  WARPSYNC.COLLECTIVE R20, `(.L_x_6772) ;  /* 0x0000000014087348 */ /* 0x000fea0003c00000 */
[----:B------:R0:W1:Y:S02]  /*0fd0*/  SHFL.BFLY P2, R22, R23, R24, R25 ;  /* 0x0c00001817167389 */ /* 0x0000640000040019 */
[----:B01----:R-:W-:Y:S01]  /*0fe0*/  ENDCOLLECTIVE ;  /* 0x000000000000791b */ /* 0x003fe20003800000 */
.L_x_6772:
[----:B------:R-:W-:Y:S01]  /*0ff0*/  HFMA2.MMA R24, -RZ, RZ, 0, 4.76837158203125e-07 ;  /* 0x00000008ff187435 */ /* 0x000fe200000001ff */
[----:B------:R-:W-:-:S05]  /*1000*/  MOV R13, R22 ;  /* 0x00000016000d7202 */ /* 0x000fca0000000f00 */
[----:B------:R-:W-:-:S05]  /*1010*/  FADD.FTZ R13, R14, R13 ;  /* 0x0000000d0e0d7221 */ /* 0x000fca0000010000 */
[----:B------:R-:W-:-:S07]  /*1020*/  MOV R23, R13 ;  /* 0x0000000d00177202 */ /* 0x000fce0000000f00 */
[----:B------:R-:W-:Y:S05]  /*1030*/  WARPSYNC.COLLECTIVE R20, `(.L_x_6773) ;  /* 0x0000000014087348 */ /* 0x000fea0003c00000 */
[----:B------:R0:W1:Y:S02]  /*1040*/  SHFL.BFLY P2, R22, R23, R24, R25 ;  /* 0x0c00001817167389 */ /* 0x0000640000040019 */
[----:B01----:R-:W-:Y:S01]  /*1050*/  ENDCOLLECTIVE ;  /* 0x000000000000791b */ /* 0x003fe20003800000 */
.L_x_6773:
[----:B------:R-:W-:Y:S01]  /*1060*/  HFMA2.MMA R24, -RZ, RZ, 0, 9.5367431640625e-07 ;  /* 0x00000010ff187435 */ /* 0x000fe200000001ff */
[----:B------:R-:W-:-:S05]  /*1070*/  MOV R10, R22 ;  /* 0x00000016000a7202 */ /* 0x000fca0000000f00 */
[----:B------:R-:W-:-:S04]  /*1080*/  FADD.FTZ R11, R13, R10 ;  /* 0x0000000a0d0b7221 */ /* 0x000fc80000010000 */
[----:B------:R-:W-:-:S07]  /*1090*/  IMAD.MOV.U32 R23, RZ, RZ, R11 ;  /* 0x000000ffff177224 */ /* 0x000fce00078e000b */
[----:B------:R-:W-:Y:S05]  /*10a0*/  WARPSYNC.COLLECTIVE R20, `(.L_x_6774) ;  /* 0x0000000014087348 */ /* 0x000fea0003c00000 */
[----:B------:R0:W1:Y:S02]  /*10b0*/  SHFL.BFLY P2, R22, R23, R24, R25 ;  /* 0x0c00001817167389 */ /* 0x0000640000040019 */
[----:B01----:R-:W-:Y:S01]  /*10c0*/  ENDCOLLECTIVE ;  /* 0x000000000000791b */ /* 0x003fe20003800000 */
.L_x_6774:
[----:B------:R-:W-:Y:S01]  /*10d0*/  HFMA2.MMA R24, -RZ, RZ, 0, 5.9604644775390625e-08 ;  /* 0x00000001ff187435 */ /* 0x000fe200000001ff */
[----:B------:R-:W-:Y:S02]  /*10e0*/  MOV R23, R12 ;  /* 0x0000000c00177202 */ /* 0x000fe40000000f00 */
[----:B------:R-:W-:-:S08]  /*10f0*/  MOV R10, R22 ;  /* 0x00000016000a7202 */ /* 0x000fd00000000f00 */
[----:B------:R-:W-:Y:S05]  /*1100*/  WARPSYNC.COLLECTIVE R20, `(.L_x_6775) ;  /* 0x0000000014087348 */ /* 0x000fea0003c00000 */
[----:B------:R0:W1:Y:S02]  /*1110*/  SHFL.BFLY P2, R22, R23, R24, R25 ;  /* 0x0c00001817167389 */ /* 0x0000640000040019 */
[----:B01----:R-:W-:Y:S01]  /*1120*/  ENDCOLLECTIVE ;  /* 0x000000000000791b */ /* 0x003fe20003800000 */
.L_x_6775:
[----:B------:R-:W-:Y:S01]  /*1130*/  HFMA2.MMA R24, -RZ, RZ, 0, 1.1920928955078125e-07 ;  /* 0x00000002ff187435 */ /* 0x000fe200000001ff */
[----:B------:R-:W-:-:S05]  /*1140*/  MOV R13, R22 ;  /* 0x00000016000d7202 */ /* 0x000fca0000000f00 */
[----:B------:R-:W-:-:S05]  /*1150*/  FADD.FTZ R15, R12, R13 ;  /* 0x0000000d0c0f7221 */ /* 0x000fca0000010000 */
[----:B------:R-:W-:-:S07]  /*1160*/  MOV R23, R15 ;  /* 0x0000000f00177202 */ /* 0x000fce0000000f00 */
[----:B------:R-:W-:Y:S05]  /*1170*/  WARPSYNC.COLLECTIVE R20, `(.L_x_6776) ;  /* 0x0000000014087348 */ /* 0x000fea0003c00000 */
[----:B------:R0:W1:Y:S02]  /*1180*/  SHFL.BFLY P2, R22, R23, R24, R25 ;  /* 0x0c00001817167389 */ /* 0x0000640000040019 */
[----:B01----:R-:W-:Y:S01]  /*1190*/  ENDCOLLECTIVE ;  /* 0x000000000000791b */ /* 0x003fe20003800000 */
.L_x_6776:
[----:B------:R-:W-:Y:S01]  /*11a0*/  HFMA2.MMA R24, -RZ, RZ, 0, 2.384185791015625e-07 ;  /* 0x00000004ff187435 */ /* 0x000fe200000001ff */
[----:B------:R-:W-:-:S04]  /*11b0*/  IMAD.MOV.U32 R16, RZ, RZ, R22 ;  /* 0x000000ffff107224 */ /* 0x000fc800078e0016 */
[----:B------:R-:W-:-:S05]  /*11c0*/  FADD.FTZ R16, R15, R16 ;  /* 0x000000100f107221 */ /* 0x000fca0000010000 */
[----:B------:R-:W-:-:S07]  /*11d0*/  MOV R23, R16 ;  /* 0x0000001000177202 */ /* 0x000fce0000000f00 */
[----:B------:R-:W-:Y:S05]  /*11e0*/  WARPSYNC.COLLECTIVE R20, `(.L_x_6777) ;  /* 0x0000000014087348 */ /* 0x000fea0003c00000 */
[----:B------:R0:W1:Y:S02]  /*11f0*/  SHFL.BFLY P2, R22, R23, R24, R25 ;  /* 0x0c00001817167389 */ /* 0x0000640000040019 */
[----:B01----:R-:W-:Y:S01]  /*1200*/  ENDCOLLECTIVE ;  /* 0x000000000000791b */ /* 0x003fe20003800000 */
.L_x_6777:
[----:B------:R-:W-:Y:S01]  /*1210*/  HFMA2.MMA R24, -RZ, RZ, 0, 4.76837158203125e-07 ;  /* 0x00000008ff187435 */ /* 0x000fe200000001ff */
[----:B------:R-:W-:-:S05]  /*1220*/  MOV R17, R22 ;  /* 0x0000001600117202 */ /* 0x000fca0000000f00 */
[----:B------:R-:W-:-:S05]  /*1230*/  FADD.FTZ R17, R16, R17 ;  /* 0x0000001110117221 */ /* 0x000fca0000010000 */
[----:B------:R-:W-:-:S07]  /*1240*/  MOV R23, R17 ;  /* 0x0000001100177202 */ /* 0x000fce0000000f00 */
[----:B------:R-:W-:Y:S05]  /*1250*/  WARPSYNC.COLLECTIVE R20, `(.L_x_6778) ;  /* 0x0000000014087348 */ /* 0x000fea0003c00000 */
[----:B------:R0:W1:Y:S02]  /*1260*/  SHFL.BFLY P2, R22, R23, R24, R25 ;  /* 0x0c00001817167389 */ /* 0x0000640000040019 */
[----:B01----:R-:W-:Y:S01]  /*1270*/  ENDCOLLECTIVE ;  /* 0x000000000000791b */ /* 0x003fe20003800000 */
.L_x_6778:
[----:B------:R-:W-:Y:S01]  /*1280*/  IMAD.MOV.U32 R24, RZ, RZ, 0x10 ;  /* 0x00000010ff187424 */ /* 0x000fe200078e00ff */
[----:B------:R-:W-:-:S05]  /*1290*/  MOV R12, R22 ;  /* 0x00000016000c7202 */ /* 0x000fca0000000f00 */
[----:B------:R-:W-:-:S05]  /*12a0*/  FADD.FTZ R12, R17, R12 ;  /* 0x0000000c110c7221 */ /* 0x000fca0000010000 */
[----:B------:R-:W-:-:S07]  /*12b0*/  MOV R23, R12 ;  /* 0x0000000c00177202 */ /* 0x000fce0000000f00 */
[----:B------:R-:W-:Y:S05]  /*12c0*/  WARPSYNC.COLLECTIVE R20, `(.L_x_6779) ;  /* 0x0000000014087348 */ /* 0x000fea0003c00000 */
[----:B------:R0:W1:Y:S02]  /*12d0*/  SHFL.BFLY P2, R22, R23, R24, R25 ;  /* 0x0c00001817167389 */ /* 0x0000640000040019 */
[----:B01----:R-:W-:Y:S01]  /*12e0*/  ENDCOLLECTIVE ;  /* 0x000000000000791b */ /* 0x003fe20003800000 */
.L_x_6779:
[----:B------:R-:W-:Y:S01]  /*12f0*/  HFMA2.MMA R24, -RZ, RZ, 0, 5.9604644775390625e-08 ;  /* 0x00000001ff187435 */ /* 0x000fe200000001ff */
[----:B------:R-:W-:Y:S02]  /*1300*/  MOV R23, R8 ;  /* 0x0000000800177202 */ /* 0x000fe40000000f00 */
[----:B------:R-:W-:-:S08]  /*1310*/  MOV R15, R22 ;  /* 0x00000016000f7202 */ /* 0x000fd00000000f00 */
[----:B------:R-:W-:Y:S05]  /*1320*/  WARPSYNC.COLLECTIVE R20, `(.L_x_6780) ;  /* 0x0000000014087348 */ /* 0x000fea0003c00000 */
[----:B------:R0:W1:Y:S02]  /*1330*/  SHFL.BFLY P2, R22, R23, R24, R25 ;  /* 0x0c00001817167389 */ /* 0x0000640000040019 */
[----:B01----:R-:W-:Y:S01]  /*1340*/  ENDCOLLECTIVE ;  /* 0x000000000000791b */ /* 0x003fe20003800000 */
.L_x_6780:
[----:B------:R-:W-:Y:S01]  /*1350*/  HFMA2.MMA R24, -RZ, RZ, 0, 1.1920928955078125e-07 ;  /* 0x00000002ff187435 */ /* 0x000fe200000001ff */
[----:B------:R-:W-:-:S05]  /*1360*/  MOV R17, R22 ;  /* 0x0000001600117202 */ /* 0x000fca0000000f00 */
[----:B------:R-:W-:-:S05]  /*1370*/  FADD.FTZ R18, R8, R17 ;  /* 0x0000001108127221 */ /* 0x000fca0000010000 */
[----:B------:R-:W-:-:S07]  /*1380*/  MOV R23, R18 ;  /* 0x0000001200177202 */ /* 0x000fce0000000f00 */
[----:B------:R-:W-:Y:S05]  /*1390*/  WARPSYNC.COLLECTIVE R20, `(.L_x_6781) ;  /* 0x0000000014087348 */ /* 0x000fea0003c00000 */
[----:B------:R0:W1:Y:S02]  /*13a0*/  SHFL.BFLY P2, R22, R23, R24, R25 ;  /* 0x0c00001817167389 */ /* 0x0000640000040019 */
[----:B01----:R-:W-:Y:S01]  /*13b0*/  ENDCOLLECTIVE ;  /* 0x000000000000791b */ /* 0x003fe20003800000 */
.L_x_6781:
[----:B------:R-:W-:Y:S01]  /*13c0*/  HFMA2.MMA R24, -RZ, RZ, 0, 2.384185791015625e-07 ;  /* 0x00000004ff187435 */ /* 0x000fe200000001ff */
[----:B------:R-:W-:-:S05]  /*13d0*/  MOV R13, R22 ;  /* 0x00000016000d7202 */ /* 0x000fca0000000f00 */
[----:B------:R-:W-:-:S04]  /*13e0*/  FADD.FTZ R19, R18, R13 ;  /* 0x0000000d12137221 */ /* 0x000fc80000010000 */
[----:B------:R-:W-:-:S07]  /*13f0*/  IMAD.MOV.U32 R23, RZ, RZ, R19 ;  /* 0x000000ffff177224 */ /* 0x000fce00078e0013 */
[----:B------:R-:W-:Y:S05]  /*1400*/  WARPSYNC.COLLECTIVE R20, `(.L_x_6782) ;  /* 0x0000000014087348 */ /* 0x000fea0003c00000 */
[----:B------:R0:W1:Y:S02]  /*1410*/  SHFL.BFLY P2, R22, R23, R24, R25 ;  /* 0x0c00001817167389 */ /* 0x0000640000040019 */
[----:B01----:R-:W-:Y:S01]  /*1420*/  ENDCOLLECTIVE ;  /* 0x000000000000791b */ /* 0x003fe20003800000 */
.L_x_6782:
[----:B------:R-:W-:Y:S01]  /*1430*/  HFMA2.MMA R24, -RZ, RZ, 0, 4.76837158203125e-07 ;  /* 0x00000008ff187435 */ /* 0x000fe200000001ff */
[----:B------:R-:W-:-:S05]  /*1440*/  MOV R8, R22 ;  /* 0x0000001600087202 */ /* 0x000fca0000000f00 */
[----:B------:R-:W-:-:S05]  /*1450*/  FADD.FTZ R8, R19, R8 ;  /* 0x0000000813087221 */ /* 0x000fca0000010000 */
[----:B------:R-:W-:-:S07]  /*1460*/  MOV R23, R8 ;  /* 0x0000000800177202 */ /* 0x000fce0000000f00 */
[----:B------:R-:W-:Y:S05]  /*1470*/  WARPSYNC.COLLECTIVE R20, `(.L_x_6783) ;  /* 0x0000000014087348 */ /* 0x000fea0003c00000 */
[----:B------:R0:W1:Y:S02]  /*1480*/  SHFL.BFLY P2, R22, R23, R24, R25 ;  /* 0x0c00001817167389 */ /* 0x0000640000040019 */
[----:B01----:R-:W-:Y:S01]  /*1490*/  ENDCOLLECTIVE ;  /* 0x000000000000791b */ /* 0x003fe20003800000 */
.L_x_6783:
[----:B------:R-:W-:Y:S01]  /*14a0*/  HFMA2.MMA R24, -RZ, RZ, 0, 9.5367431640625e-07 ;  /* 0x00000010ff187435 */ /* 0x000fe200000001ff */
[----:B------:R-:W-:-:S05]  /*14b0*/  MOV R21, R22 ;  /* 0x0000001600157202 */ /* 0x000fca0000000f00 */
[----:B------:R-:W-:-:S05]  /*14c0*/  FADD.FTZ R21, R8, R21 ;  /* 0x0000001508157221 */ /* 0x000fca0000010000 */
[----:B------:R-:W-:-:S07]  /*14d0*/  MOV R23, R21 ;  /* 0x0000001500177202 */ /* 0x000fce0000000f00 */
[----:B------:R-:W-:Y:S05]  /*14e0*/  WARPSYNC.COLLECTIVE R20, `(.L_x_6784) ;  /* 0x0000000014087348 */ /* 0x000fea0003c00000 */
[----:B------:R0:W1:Y:S02]  /*14f0*/  SHFL.BFLY P2, R22, R23, R24, R25 ;  /* 0x0c00001817167389 */ /* 0x0000640000040019 */
[----:B01----:R-:W-:Y:S01]  /*1500*/  ENDCOLLECTIVE ;  /* 0x000000000000791b */ /* 0x003fe20003800000 */
.L_x_6784:
[----:B------:R-:W-:Y:S01]  /*1510*/  MOV R14, R22 ;  /* 0x00000016000e7202 */ /* 0x000fe20000000f00 */
[----:B------:R-:W-:Y:S06]  /*1520*/  BRA `(.L_x_6785) ;  /* 0xfffffff400d47947 */ /* 0x000fec000383ffff */
.L_x_6786:
        /* <DEDUP_REMOVED lines=13> */
.L_x_14300:


//--------------------- .text._ZN10layer_norm13ln_bwd_kernelINS_13Kernel_traitsIf13__nv_bfloat16fS2_fjLj1024ELj1ELj4ELj1ELj16ENS_18Kernel_traits_baseILj1024EfS2_fS2_fjLj128EEEEELb1ELb1ELb1ELb0EEEvNS_9BwdParamsE --------------------------
	.section	.text._ZN10layer_norm13ln_bwd_kernelINS_13Kernel_traitsIf13__nv_bfloat16fS2_fjLj1024ELj1ELj4ELj1ELj16ENS_18Kernel_traits_baseILj1024EfS2_fS2_fjLj128EEEEELb1ELb1ELb1ELb0EEEvNS_9BwdParamsE,"ax",@progbits
	.align	128
        .global         _ZN10layer_norm13ln_bwd_kernelINS_13Kernel_traitsIf13__nv_bfloat16fS2_fjLj1024ELj1ELj4ELj1ELj16ENS_18Kernel_traits_baseILj1024EfS2_fS2_fjLj128EEEEELb1ELb1ELb1ELb0EEEvNS_9BwdParamsE
        .type           _ZN10layer_norm13ln_bwd_kernelINS_13Kernel_traitsIf13__nv_bfloat16fS2_fjLj1024ELj1ELj4ELj1ELj16ENS_18Kernel_traits_baseILj1024EfS2_fS2_fjLj128EEEEELb1ELb1ELb1ELb0EEEvNS_9BwdParamsE,@function
        .size           _ZN10layer_norm13ln_bwd_kernelINS_13Kernel_traitsIf13__nv_bfloat16fS2_fjLj1024ELj1ELj4ELj1ELj16ENS_18Kernel_traits_baseILj1024EfS2_fS2_fjLj128EEEEELb1ELb1ELb1ELb0EEEvNS_9BwdParamsE,(.L_x_14301 - _ZN10layer_norm13ln_bwd_kernelINS_13Kernel_traitsIf13__nv_bfloat16fS2_fjLj1024ELj1ELj4ELj1ELj16ENS_18Kernel_traits_baseILj1024EfS2_fS2_fjLj128EEEEELb1ELb1ELb1ELb0EEEvNS_9BwdParamsE)
        .other          _ZN10layer_norm13ln_bwd_kernelINS_13Kernel_traitsIf13__nv_bfloat16fS2_fjLj1024ELj1ELj4ELj1ELj16ENS_18Kernel_traits_baseILj1024EfS2_fS2_fjLj128EEEEELb1ELb1ELb1ELb0EEEvNS_9BwdParamsE,@"STO_CUDA_ENTRY STV_DEFAULT"
_ZN10layer_norm13ln_bwd_kernelINS_13Kernel_traitsIf13__nv_bfloat16fS2_fjLj1024ELj1ELj4ELj1ELj16ENS_18Kernel_traits_baseILj1024EfS2_fS2_fjLj128EEEEELb1ELb1ELb1ELb0EEEvNS_9BwdParamsE:
.text._ZN10layer_norm13ln_bwd_kernelINS_13Kernel_traitsIf13__nv_bfloat16fS2_fjLj1024ELj1ELj4ELj1ELj16ENS_18Kernel_traits_baseILj1024EfS2_fS2_fjLj128EEEEELb1ELb1ELb1ELb0EEEvNS_9BwdParamsE:
        /* <DEDUP_REMOVED lines=54> */
[----:B------:R-:W-:-:S04]  /*0360*/  @P2 IMAD.WIDE.U32 R20, R9, 0x20, R20 ;  /* 0x0000002009142825 */ /* 0x000fc800078e0014 */
[----:B0-----:R-:W-:-:S05]  /*0370*/  @P2 IMAD.WIDE.U32 R18, R9, 0x20, R18 ;  /* 0x0000002009122825 */ /* 0x001fca00078e0012 */
[----:B------:R-:W5:Y:S04]  /*0380*/  @P2 LDG.E.128 R28, desc[UR4][R18.64+0x10] ;  /* 0x00001004121c2981 */ /* 0x000f68000c1e1d00 */
[----:B--2---:R-:W2:Y:S04]  /*0390*/  @P2 LDG.E.128 R48, desc[UR4][R20.64] ;  /* 0x0000000414302981 */ /* 0x004ea8000c1e1d00 */
[----:B---3--:R-:W3:Y:S04]  /*03a0*/  @P2 LDG.E.128 R52, desc[UR4][R20.64+0x10] ;  /* 0x0000100414342981 */ /* 0x008ee8000c1e1d00 */
[----:B----4-:R-:W4:Y:S04]  /*03b0*/  @P0 LDG.E.128 R88, desc[UR4][R2.64] ;  /* 0x0000000402580981 */ /* 0x010f28000c1e1d00 */
[----:B------:R-:W4:Y:S04]  /*03c0*/  @P0 LDG.E.128 R84, desc[UR4][R2.64+0x10] ;  /* 0x0000100402540981 */ /* 0x000f28000c1e1d00 */
[----:B------:R-:W4:Y:S04]  /*03d0*/  @P0 LDG.E.128 R80, desc[UR4][R4.64+0x10] ;  /* 0x0000100404500981 */ /* 0x000f28000c1e1d00 */
[----:B------:R-:W4:Y:S04]  /*03e0*/  @P2 LDG.E.128 R56, desc[UR4][R18.64] ;  /* 0x0000000412382981 */ /* 0x000f28000c1e1d00 */
[----:B------:R0:W4:Y:S04]  /*03f0*/  @P0 LDG.E.128 R76, desc[UR4][R4.64] ;  /* 0x00000004044c0981 */ /* 0x000128000c1e1d00 */
[----:B------:R-:W4:Y:S04]  /*0400*/  @P1 LDG.E.128 R72, desc[UR4][R14.64] ;  /* 0x000000040e481981 */ /* 0x000f28000c1e1d00 */
[----:B------:R-:W4:Y:S04]  /*0410*/  @P1 LDG.E.128 R68, desc[UR4][R14.64+0x10] ;  /* 0x000010040e441981 */ /* 0x000f28000c1e1d00 */
[----:B------:R-:W4:Y:S04]  /*0420*/  @P1 LDG.E.128 R64, desc[UR4][R16.64+0x10] ;  /* 0x0000100410401981 */ /* 0x000f28000c1e1d00 */
[----:B------:R-:W4:Y:S01]  /*0430*/  @P1 LDG.E.128 R60, desc[UR4][R16.64] ;  /* 0x00000004103c1981 */ /* 0x000f22000c1e1d00 */
[----:B------:R-:W-:Y:S01]  /*0440*/  ISETP.GE.U32.AND P3, PT, R0, 0x80, PT ;  /* 0x000000800000780c */ /* 0x000fe20003f66070 */
[----:B0-----:R-:W0:-:S12]  /*0450*/  S2R R5, SR_CTAID.X ;  /* 0x0000000000057919 */ /* 0x001e180000002500 */
[----:B------:R-:W1:Y:S08]  /*0460*/  @P3 LDC.64 R22, c[0x0][0x260] ;  /* 0x00009800ff163b82 */ /* 0x000e700000000a00 */
[----:B------:R-:W1:Y:S01]  /*0470*/  @P3 LDC.64 R24, c[0x0][0x278] ;  /* 0x00009e00ff183b82 */ /* 0x000e620000000a00 */
[----:B------:R-:W-:Y:S02]  /*0480*/  @P2 IADD3 R9, R9, 0x20, RZ ;  /* 0x0000002009092810 */ /* 0x000fe40007ffe0ff */
[----:B------:R-:W-:-:S02]  /*0490*/  SHF.R.U32.HI R0, RZ, 0x5, R26 ;  /* 0x00000005ff007819 */ /* 0x000fc4000001161a */
[----:B------:R-:W-:-:S03]  /*04a0*/  @P3 LOP3.LUT R8, R8, 0x2, RZ, 0xfc, !PT ;  /* 0x0000000208083812 */ /* 0x000fc600078efcff */
[----:B0-----:R-:W-:Y:S02]  /*04b0*/  IMAD R5, R5, 0x4, R0 ;  /* 0x0000000405057824 */ /* 0x001fe400078e0200 */
[----:B-1----:R-:W-:-:S05]  /*04c0*/  @P3 IMAD.WIDE.U32 R10, R9, 0x20, R22 ;  /* 0x00000020090a3825 */ /* 0x002fca00078e0016 */
        /* <DEDUP_REMOVED lines=73> */
[----:B0-----:R-:W-:Y:S02]  /*0960*/  CS2R R62, SRZ ;  /* 0x00000000003e7805 */ /* 0x001fe4000001ff00 */
[----:B------:R-:W-:-:S02]  /*0970*/  CS2R R88, SRZ ;  /* 0x0000000000587805 */ /* 0x000fc4000001ff00 */
[----:B------:R-:W-:Y:S02]  /*0980*/  CS2R R90, SRZ ;  /* 0x00000000005a7805 */ /* 0x000fe4000001ff00 */
[----:B------:R-:W-:Y:S02]  /*0990*/  CS2R R72, SRZ ;  /* 0x0000000000487805 */ /* 0x000fe4000001ff00 */
[----:B------:R-:W-:Y:S01]  /*09a0*/  CS2R R74, SRZ ;  /* 0x00000000004a7805 */ /* 0x000fe2000001ff00 */
[----:B------:R-:W-:Y:S06]  /*09b0*/  @P3 BRA `(.L_x_6788) ;  /* 0x0000006400c83947 */ /* 0x000fec0003800000 */
[----:B------:R-:W-:-:S11]  /*09c0*/  HFMA2.MMA R49, -RZ, RZ, 0, 0 ;  /* 0x00000000ff317435 */ /* 0x000fd600000001ff */
.L_x_6949:
[----:B0-----:R-:W0:Y:S08]  /*09d0*/  LDC.64 R2, c[0x0][0x288] ;  /* 0x0000a200ff027b82 */ /* 0x001e300000000a00 */
[----:B-1----:R-:W1:Y:S08]  /*09e0*/  LDC.64 R6, c[0x0][0x258] ;  /* 0x00009600ff067b82 */ /* 0x002e700000000a00 */
[----:B--23--:R-:W2:Y:S01]  /*09f0*/  LDC.64 R184, c[0x0][0x280] ;  /* 0x0000a000ffb87b82 */ /* 0x00cea20000000a00 */
[----:B0-----:R-:W-:-:S07]  /*0a00*/  IMAD.WIDE R2, R5, 0x4, R2 ;  /* 0x0000000405027825 */ /* 0x001fce00078e0202 */
[----:B------:R-:W0:Y:S01]  /*0a10*/  LDC.64 R186, c[0x0][0x2c8] ;  /* 0x0000b200ffba7b82 */ /* 0x000e220000000a00 */
[----:B------:R2:W3:Y:S01]  /*0a20*/  LDG.E R9, desc[UR4][R2.64] ;  /* 0x0000000402097981 */ /* 0x0004e2000c1e1900 */
[C---:B-1----:R-:W-:Y:S01]  /*0a30*/  IMAD.WIDE R6, R5.reuse, 0x4, R6 ;  /* 0x0000000405067825 */ /* 0x042fe200078e0206 */
[----:B------:R-:W1:Y:S04]  /*0a40*/  S2R R10, SR_TID.X ;  /* 0x00000000000a7919 */ /* 0x000e680000002100 */
[----:B-----5:R4:W5:Y:S01]  /*0a50*/  LDG.E R4, desc[UR4][R6.64] ;  /* 0x0000000406047981 */ /* 0x020962000c1e1900 */
[----:B--2---:R-:W-:-:S06]  /*0a60*/  IMAD.WIDE R2, R5, 0x4, R184 ;  /* 0x0000000405027825 */ /* 0x004fcc00078e02b8 */
[----:B------:R2:W5:Y:S01]  /*0a70*/  LDG.E R3, desc[UR4][R2.64] ;  /* 0x0000000402037981 */ /* 0x000562000c1e1900 */
[----:B----4-:R-:W-:-:S05]  /*0a80*/  MOV R7, UR9 ;  /* 0x0000000900077c02 */ /* 0x010fca0008000f00 */
[----:B--2---:R-:W-:-:S05]  /*0a90*/  IMAD R2, R5, R7, RZ ;  /* 0x0000000705027224 */ /* 0x004fca00078e02ff */
[----:B------:R-:W-:-:S04]  /*0aa0*/  SHF.R.S32.HI R6, RZ, 0x1f, R2 ;  /* 0x0000001fff067819 */ /* 0x000fc80000011402 */
[----:B------:R-:W-:Y:S02]  /*0ab0*/  LEA.HI R2, R6, R2, RZ, 0x3 ;  /* 0x0000000206027211 */ /* 0x000fe400078f18ff */
[----:B-1----:R-:W-:Y:S01]  /*0ac0*/  LOP3.LUT R6, R10, 0x1f, RZ, 0xc0, !PT ;  /* 0x0000001f0a067812 */ /* 0x002fe200078ec0ff */
[----:B------:R-:W-:Y:S03]  /*0ad0*/  BSSY B1, `(.L_x_6789) ;  /* 0x00001da000017945 */ /* 0x000fe60003800000 */
[----:B------:R-:W-:-:S05]  /*0ae0*/  LEA.HI.SX32 R2, R2, R6, 0x1d ;  /* 0x0000000602027211 */ /* 0x000fca00078feaff */
[----:B0-----:R-:W-:Y:S01]  /*0af0*/  IMAD.WIDE.U32 R216, R2, 0x20, R186 ;  /* 0x0000002002d87825 */ /* 0x001fe200078e00ba */
[----:B---3--:R-:W-:-:S13]  /*0b00*/  ISETP.GT.AND P3, PT, R9, RZ, PT ;  /* 0x000000ff0900720c */ /* 0x008fda0003f64270 */
[----:B------:R-:W-:Y:S05]  /*0b10*/  @P3 BRA `(.L_x_6790) ;  /* 0x0000000000f03947 */ /* 0x000fea0003800000 */
[----:B-----5:R-:W-:Y:S01]  /*0b20*/  ISETP.GE.AND P4, PT, R3, 0x1, PT ;  /* 0x000000010300780c */ /* 0x020fe20003f86270 */
[----:B------:R-:W-:-:S12]  /*0b30*/  BSSY B2, `(.L_x_6791) ;  /* 0x0000012000027945 */ /* 0x000fd80003800000 */
[----:B------:R-:W-:-:S04]  /*0b40*/  @P4 VIADD R9, R3, 0xffffffff ;  /* 0xffffffff03094836 */ /* 0x000fc80000000000 */
[----:B------:R-:W-:-:S05]  /*0b50*/  @P4 IMAD R9, R9, R7, RZ ;  /* 0x0000000709094224 */ /* 0x000fca00078e02ff */
[----:B------:R-:W-:-:S04]  /*0b60*/  @P4 SHF.R.S32.HI R10, RZ, 0x1f, R9 ;  /* 0x0000001fff0a4819 */ /* 0x000fc80000011409 */
[----:B------:R-:W-:Y:S02]  /*0b70*/  @P4 LEA.HI R10, R10, R9, RZ, 0x3 ;  /* 0x000000090a0a4211 */ /* 0x000fe400078f18ff */
[----:B------:R-:W-:Y:S02]  /*0b80*/  MOV R9, RZ ;  /* 0x000000ff00097202 */ /* 0x000fe40000000f00 */
        /* <DEDUP_REMOVED lines=12> */
.L_x_6792:
[----:B------:R-:W-:Y:S05]  /*0c50*/  BSYNC B2 ;  /* 0x0000000000027941 */ /* 0x000fea0003800000 */
.L_x_6791:
[----:B------:R-:W-:Y:S04]  /*0c60*/  BSSY B2, `(.L_x_6793) ;  /* 0x000000c000027945 */ /* 0x000fe80003800000 */
[----:B------:R-:W-:Y:S05]  /*0c70*/  @!P1 BRA `(.L_x_6794) ;  /* 0x0000000000289947 */ /* 0x000fea0003800000 */
[----:B------:R-:W-:-:S04]  /*0c80*/  ISETP.NE.U32.AND P5, PT, RZ, UR6, PT ;  /* 0x00000006ff007c0c */ /* 0x000fc8000bfa5070 */
[----:B------:R-:W-:-:S13]  /*0c90*/  ISETP.NE.AND.EX P5, PT, RZ, UR7, PT, P5 ;  /* 0x00000007ff007c0c */ /* 0x000fda000bfa5350 */
[----:B-1----:R-:W-:-:S05]  /*0ca0*/  @P5 IMAD.WIDE.U32 R184, R10, 0x20, R186 ;  /* 0x000000200ab85825 */ /* 0x002fca00078e00ba */
[----:B------:R-:W5:Y:S04]  /*0cb0*/  @P5 LDG.E.128 R152, desc[UR4][R184.64] ;  /* 0x00000004b8985981 */ /* 0x000f68000c1e1d00 */
[----:B------:R0:W5:Y:S02]  /*0cc0*/  @P5 LDG.E.128 R156, desc[UR4][R184.64+0x10] ;  /* 0x00001004b89c5981 */ /* 0x000164000c1e1d00 */
[----:B0-----:R-:W0:Y:S02]  /*0cd0*/  LDC.64 R184, c[0x0][0x240] ;  /* 0x00009000ffb87b82 */ /* 0x001e240000000a00 */
[----:B0-----:R-:W-:-:S05]  /*0ce0*/  IMAD.WIDE.U32 R184, R9, 0x8, R184 ;  /* 0x0000000809b87825 */ /* 0x001fca00078e00b8 */
[----:B------:R0:W5:Y:S01]  /*0cf0*/  LDG.E.64 R202, desc[UR4][R184.64] ;  /* 0x00000004b8ca7981 */ /* 0x000162000c1e1b00 */
[----:B------:R-:W-:Y:S01]  /*0d00*/  IADD3 R9, R9, 0x20, RZ ;  /* 0x0000002009097810 */ /* 0x000fe20007ffe0ff */
[----:B------:R-:W-:-:S07]  /*0d10*/  VIADD R10, R10, 0x20 ;  /* 0x000000200a0a7836 */ /* 0x000fce0000000000 */
.L_x_6794:
[----:B------:R-:W-:Y:S05]  /*0d20*/  BSYNC B2 ;  /* 0x0000000000027941 */ /* 0x000fea0003800000 */
.L_x_6793:
[----:B------:R-:W-:Y:S04]  /*0d30*/  BSSY B2, `(.L_x_6795) ;  /* 0x000000c000027945 */ /* 0x000fe80003800000 */
[----:B------:R-:W-:Y:S05]  /*0d40*/  @!P2 BRA `(.L_x_6796) ;  /* 0x000000000028a947 */ /* 0x000fea0003800000 */
[----:B------:R-:W-:-:S04]  /*0d50*/  ISETP.NE.U32.AND P5, PT, RZ, UR6, PT ;  /* 0x00000006ff007c0c */ /* 0x000fc8000bfa5070 */
[----:B------:R-:W-:-:S13]  /*0d60*/  ISETP.NE.AND.EX P5, PT, RZ, UR7, PT, P5 ;  /* 0x00000007ff007c0c */ /* 0x000fda000bfa5350 */
[----:B01----:R-:W-:-:S05]  /*0d70*/  @P5 IMAD.WIDE.U32 R184, R10, 0x20, R186 ;  /* 0x000000200ab85825 */ /* 0x003fca00078e00ba */
[----:B------:R-:W5:Y:S04]  /*0d80*/  @P5 LDG.E.128 R160, desc[UR4][R184.64] ;  /* 0x00000004b8a05981 */ /* 0x000f68000c1e1d00 */
[----:B------:R0:W5:Y:S02]  /*0d90*/  @P5 LDG.E.128 R164, desc[UR4][R184.64+0x10] ;  /* 0x00001004b8a45981 */ /* 0x000164000c1e1d00 */
[----:B0-----:R-:W0:Y:S02]  /*0da0*/  LDC.64 R184, c[0x0][0x240] ;  /* 0x00009000ffb87b82 */ /* 0x001e240000000a00 */
[----:B0-----:R-:W-:-:S05]  /*0db0*/  IMAD.WIDE.U32 R184, R9, 0x8, R184 ;  /* 0x0000000809b87825 */ /* 0x001fca00078e00b8 */
[----:B------:R2:W5:Y:S01]  /*0dc0*/  LDG.E.64 R200, desc[UR4][R184.64] ;  /* 0x00000004b8c87981 */ /* 0x000562000c1e1b00 */
[----:B------:R-:W-:Y:S02]  /*0dd0*/  IADD3 R9, R9, 0x20, RZ ;  /* 0x0000002009097810 */ /* 0x000fe40007ffe0ff */
[----:B------:R-:W-:-:S07]  /*0de0*/  IADD3 R10, R10, 0x20, RZ ;  /* 0x000000200a0a7810 */ /* 0x000fce0007ffe0ff */
.L_x_6796:
[----:B------:R-:W-:Y:S05]  /*0df0*/  BSYNC B2 ;  /* 0x0000000000027941 */ /* 0x000fea0003800000 */
.L_x_6795:
[----:B------:R-:W-:Y:S01]  /*0e00*/  LOP3.LUT P5, RZ, R8, 0x2, RZ, 0xc0, !PT ;  /* 0x0000000208ff7812 */ /* 0x000fe200078ac0ff */
[----:B------:R-:W-:Y:S01]  /*0e10*/  HFMA2.MMA R219, -RZ, RZ, 0, 0 ;  /* 0x00000000ffdb7435 */ /* 0x000fe200000001ff */
[----:B------:R-:W-:-:S11]  /*0e20*/  IMAD.MOV.U32 R220, RZ, RZ, RZ ;  /* 0x000000ffffdc7224 */ /* 0x000fd600078e00ff */
[----:B------:R-:W-:Y:S05]  /*0e30*/  @!P5 BRA `(.L_x_6797) ;  /* 0x00000018008cd947 */ /* 0x000fea0003800000 */
[----:B------:R-:W-:-:S04]  /*0e40*/  ISETP.NE.U32.AND P5, PT, RZ, UR6, PT ;  /* 0x00000006ff007c0c */ /* 0x000fc8000bfa5070 */
[----:B------:R-:W-:-:S13]  /*0e50*/  ISETP.NE.AND.EX P5, PT, RZ, UR7, PT, P5 ;  /* 0x00000007ff007c0c */ /* 0x000fda000bfa5350 */
[----:B012---:R-:W-:-:S05]  /*0e60*/  @P5 IMAD.WIDE.U32 R184, R10, 0x20, R186 ;  /* 0x000000200ab85825 */ /* 0x007fca00078e00ba */
[----:B------:R-:W5:Y:S04]  /*0e70*/  @P5 LDG.E.128 R24, desc[UR4][R184.64] ;  /* 0x00000004b8185981 */ /* 0x000f68000c1e1d00 */
[----:B------:R0:W5:Y:S02]  /*0e80*/  @P5 LDG.E.128 R20, desc[UR4][R184.64+0x10] ;  /* 0x00001004b8145981 */ /* 0x000164000c1e1d00 */
[----:B0-----:R-:W0:Y:S02]  /*0e90*/  LDC.64 R184, c[0x0][0x240] ;  /* 0x00009000ffb87b82 */ /* 0x001e240000000a00 */
[----:B0-----:R-:W-:-:S05]  /*0ea0*/  IMAD.WIDE.U32 R184, R9, 0x8, R184 ;  /* 0x0000000809b87825 */ /* 0x001fca00078e00b8 */
[----:B------:R3:W5:Y:S01]  /*0eb0*/  LDG.E.64 R198, desc[UR4][R184.64] ;  /* 0x00000004b8c67981 */ /* 0x000762000c1e1b00 */
[----:B------:R-:W-:Y:S01]  /*0ec0*/  MOV R219, RZ ;  /* 0x000000ff00db7202 */ /* 0x000fe20000000f00 */
[----:B------:R-:W-:Y:S06]  /*0ed0*/  BRA `(.L_x_6797) ;  /* 0x0000001800647947 */ /* 0x000fec0003800000 */
.L_x_6790:
[----:B------:R-:W0:Y:S01]  /*0ee0*/  LDC.64 R184, c[0x0][0x250] ;  /* 0x00009400ffb87b82 */ /* 0x000e220000000a00 */
[----:B-----5:R-:W-:Y:S01]  /*0ef0*/  ISETP.GE.AND P4, PT, R3, 0x1, PT ;  /* 0x000000010300780c */ /* 0x020fe20003f86270 */
[----:B------:R-:W-:-:S06]  /*0f00*/  VIADD R9, R9, 0xffffffff ;  /* 0xffffffff09097836 */ /* 0x000fcc0000000000 */
[----:B------:R-:W1:Y:S01]  /*0f10*/  LDC.U8 R186, c[0x0][0x2a0] ;  /* 0x0000a800ffba7b82 */ /* 0x000e620000000000 */
[----:B0-----:R-:W-:-:S05]  /*0f20*/  IMAD.WIDE R184, R5, 0x4, R184 ;  /* 0x0000000405b87825 */ /* 0x001fca00078e02b8 */
[----:B------:R0:W2:Y:S01]  /*0f30*/  LDG.E R10, desc[UR4][R184.64] ;  /* 0x00000004b80a7981 */ /* 0x0000a2000c1e1900 */
[-C--:B------:R-:W-:Y:S01]  /*0f40*/  IMAD R19, R9, R7.reuse, RZ ;  /* 0x0000000709137224 */ /* 0x080fe200078e02ff */
[----:B------:R-:W-:Y:S01]  /*0f50*/  @P4 IADD3 R9, R3, -0x1, RZ ;  /* 0xffffffff03094810 */ /* 0x000fe20007ffe0ff */
[----:B------:R-:W-:Y:S01]  /*0f60*/  BSSY B2, `(.L_x_6798) ;  /* 0x000007a000027945 */ /* 0x000fe20003800000 */
[----:B-1----:R-:W-:Y:S01]  /*0f70*/  ISETP.NE.AND P5, PT, R186, RZ, PT ;  /* 0x000000ffba00720c */ /* 0x002fe20003fa5270 */
[----:B------:R-:W-:Y:S01]  /*0f80*/  HFMA2.MMA R219, -RZ, RZ, 0, 0 ;  /* 0x00000000ffdb7435 */ /* 0x000fe200000001ff */
[----:B------:R-:W-:Y:S01]  /*0f90*/  IMAD.MOV.U32 R220, RZ, RZ, RZ ;  /* 0x000000ffffdc7224 */ /* 0x000fe200078e00ff */
[----:B------:R-:W-:Y:S01]  /*0fa0*/  MOV R218, R2 ;  /* 0x0000000200da7202 */ /* 0x000fe20000000f00 */
[----:B------:R-:W-:Y:S01]  /*0fb0*/  @P4 IMAD R9, R9, R7, RZ ;  /* 0x0000000709094224 */ /* 0x000fe200078e02ff */
[----:B0-----:R-:W-:-:S04]  /*0fc0*/  SHF.R.S32.HI R184, RZ, 0x1f, R19 ;  /* 0x0000001fffb87819 */ /* 0x001fc80000011413 */
        /* <DEDUP_REMOVED lines=9> */
[----:B------:R-:W2:Y:S07]  /*1060*/  LDL R252, [R1+0xb8] ;  /* 0x0000b80001fc7983 */ /* 0x000eae0000100800 */
[----:B------:R-:W1:Y:S01]  /*1070*/  LDC.64 R188, c[0x0][0x2b8] ;  /* 0x0000ae00ffbc7b82 */ /* 0x000e620000000a00 */
[----:B------:R-:W-:Y:S01]  /*1080*/  ISETP.NE.U32.AND P5, PT, RZ, UR6, PT ;  /* 0x00000006ff007c0c */ /* 0x000fe2000bfa5070 */
[----:B------:R3:W-:Y:S06]  /*1090*/  STL [R1+0xe0], R3 ;  /* 0x0000e00301007387 */ /* 0x0007ec0000100800 */
[----:B------:R-:W4:Y:S01]  /*10a0*/  LDC.64 R204, c[0x0][0x240] ;  /* 0x00009000ffcc7b82 */ /* 0x000f220000000a00 */
[----:B0-----:R-:W-:-:S05]  /*10b0*/  IMAD.WIDE.U32 R192, R2, 0x20, R192 ;  /* 0x0000002002c07825 */ /* 0x001fca00078e00c0 */
[----:B------:R-:W3:Y:S01]  /*10c0*/  LDG.E.128 R184, desc[UR4][R192.64] ;  /* 0x00000004c0b87981 */ /* 0x000ee2000c1e1d00 */
[----:B-1----:R-:W-:-:S06]  /*10d0*/  IMAD.WIDE.U32 R188, R19, 0x10, R188 ;  /* 0x0000001013bc7825 */ /* 0x002fcc00078e00bc */
[----:B------:R-:W4:Y:S04]  /*10e0*/  LDG.E.128 R188, desc[UR4][R188.64] ;  /* 0x00000004bcbc7981 */ /* 0x000f28000c1e1d00 */
[----:B------:R-:W2:Y:S01]  /*10f0*/  LDG.E.128 R192, desc[UR4][R192.64+0x10] ;  /* 0x00001004c0c07981 */ /* 0x000ea2000c1e1d00 */
[----:B------:R-:W-:-:S13]  /*1100*/  ISETP.NE.AND.EX P5, PT, RZ, UR7, PT, P5 ;  /* 0x00000007ff007c0c */ /* 0x000fda000bfa5350 */
[----:B------:R-:W5:Y:S04]  /*1110*/  @P5 LDG.E.128 R144, desc[UR4][R216.64] ;  /* 0x00000004d8905981 */ /* 0x000f68000c1e1d00 */
[----:B------:R3:W5:Y:S02]  /*1120*/  @P5 LDG.E.128 R148, desc[UR4][R216.64+0x10] ;  /* 0x00001004d8945981 */ /* 0x000764000c1e1d00 */
[----:B---3--:R-:W-:Y:S01]  /*1130*/  FADD.FTZ R217, -R10, R187 ;  /* 0x000000bb0ad97221 */ /* 0x008fe20000010100 */
[C---:B----4-:R-:W-:Y:S01]  /*1140*/  PRMT R219, R188.reuse, 0x7632, R219 ;  /* 0x00007632bcdb7816 */ /* 0x050fe200000000db */
[----:B------:R-:W-:Y:S02]  /*1150*/  IMAD.U32 R187, R188, 0x10000, RZ ;  /* 0x00010000bcbb7824 */ /* 0x000fe400078e00ff */
[----:B--2---:R-:W-:-:S02]  /*1160*/  FADD.FTZ R188, -R10, R192 ;  /* 0x000000c00abc7221 */ /* 0x004fc40000010100 */
[----:B------:R-:W2:Y:S01]  /*1170*/  LDL R192, [R1+0xb0] ;  /* 0x0000b00001c07983 */ /* 0x000ea20000100800 */
[C---:B------:R-:W-:Y:S01]  /*1180*/  FADD.FTZ R215, -R10.reuse, R185 ;  /* 0x000000b90ad77221 */ /* 0x040fe20000010100 */
[C---:B------:R-:W-:Y:S02]  /*1190*/  FADD.FTZ R185, -R10.reuse, R195 ;  /* 0x000000c30ab97221 */ /* 0x040fe40000010100 */
[----:B------:R-:W3:Y:S01]  /*11a0*/  LDL R195, [R1+0xa0] ;  /* 0x0000a00001c37983 */ /* 0x000ee20000100800 */
[C---:B------:R-:W-:Y:S01]  /*11b0*/  FADD.FTZ R0, -R10.reuse, R184 ;  /* 0x000000b80a007221 */ /* 0x040fe20000010100 */
[----:B------:R-:W-:Y:S02]  /*11c0*/  FADD.FTZ R184, -R10, R193 ;  /* 0x000000c10ab87221 */ /* 0x000fe40000010100 */
[----:B------:R-:W4:Y:S01]  /*11d0*/  LDL R193, [R1+0xa8] ;  /* 0x0000a80001c17983 */ /* 0x000f220000100800 */
[----:B------:R-:W-:Y:S01]  /*11e0*/  FMUL.FTZ R3, R4, R215 ;  /* 0x000000d704037220 */ /* 0x000fe20000410000 */
[----:B------:R-:W-:Y:S01]  /*11f0*/  FADD.FTZ R216, -R10, R186 ;  /* 0x000000ba0ad87221 */ /* 0x000fe20000010100 */
[----:B------:R-:W-:Y:S01]  /*1200*/  PRMT R220, R189, 0x7632, R220 ;  /* 0x00007632bddc7816 */ /* 0x000fe200000000dc */
[----:B------:R-:W-:-:S02]  /*1210*/  FMUL.FTZ R217, R4, R217 ;  /* 0x000000d904d97220 */ /* 0x000fc40000410000 */
[----:B------:R0:W-:Y:S01]  /*1220*/  STL [R1+0x28], R3 ;  /* 0x0000280301007387 */ /* 0x0001e20000100800 */
[----:B------:R-:W-:Y:S01]  /*1230*/  SHF.L.U32 R189, R189, 0x10, RZ ;  /* 0x00000010bdbd7819 */ /* 0x000fe200000006ff */
[C---:B------:R-:W-:Y:S01]  /*1240*/  IMAD.U32 R218, R191.reuse, 0x10000, RZ ;  /* 0x00010000bfda7824 */ /* 0x040fe200078e00ff */
[----:B------:R-:W-:Y:S01]  /*1250*/  PRMT R251, R191, 0x7632, R251 ;  /* 0x00007632bffb7816 */ /* 0x000fe200000000fb */
[C---:B------:R-:W-:Y:S01]  /*1260*/  FMUL.FTZ R0, R4.reuse, R0 ;  /* 0x0000000004007220 */ /* 0x040fe20000410000 */
[----:B------:R-:W-:Y:S01]  /*1270*/  SHF.L.U32 R191, R219, 0x10, RZ ;  /* 0x00000010dbbf7819 */ /* 0x000fe200000006ff */
[----:B0-----:R-:W-:Y:S02]  /*1280*/  FMUL.FTZ R3, R4, R216 ;  /* 0x000000d804037220 */ /* 0x001fe40000410000 */
[----:B------:R-:W4:Y:S01]  /*1290*/  LDL R216, [R1+0xbc] ;  /* 0x0000bc0001d87983 */ /* 0x000f220000100800 */
[----:B------:R-:W-:Y:S01]  /*12a0*/  FADD.FTZ R78, R78, R189 ;  /* 0x000000bd4e4e7221 */ /* 0x000fe20000010000 */
[-C--:B------:R-:W-:Y:S01]  /*12b0*/  FFMA.FTZ R50, R3, R189.reuse, R50 ;  /* 0x000000bd03327223 */ /* 0x080fe20000010032 */
[----:B------:R-:W-:Y:S01]  /*12c0*/  FMUL.FTZ R219, R252, R189 ;  /* 0x000000bdfcdb7220 */ /* 0x000fe20000410000 */
[----:B------:R0:W-:Y:S04]  /*12d0*/  STL [R1+0x20], R3 ;  /* 0x0000200301007387 */ /* 0x0001e80000100800 */
[----:B------:R-:W-:Y:S01]  /*12e0*/  STL [R1+0x18], R217 ;  /* 0x000018d901007387 */ /* 0x000fe20000100800 */
[----:B------:R-:W-:-:S03]  /*12f0*/  FADD.FTZ R76, R76, R187 ;  /* 0x000000bb4c4c7221 */ /* 0x000fc60000010000 */
[----:B------:R-:W4:Y:S01]  /*1300*/  LDL R189, [R1+0xb4] ;  /* 0x0000b40001bd7983 */ /* 0x000f220000100800 */
[-C--:B------:R-:W-:Y:S01]  /*1310*/  FFMA.FTZ R48, R0, R187.reuse, R48 ;  /* 0x000000bb00307223 */ /* 0x080fe20000010030 */
[----:B--2---:R-:W-:Y:S01]  /*1320*/  FMUL.FTZ R215, R192, R187 ;  /* 0x000000bbc0d77220 */ /* 0x004fe20000410000 */
[----:B------:R-:W-:Y:S02]  /*1330*/  SHF.L.U32 R187, R220, 0x10, RZ ;  /* 0x00000010dcbb7819 */ /* 0x000fe400000006ff */
[----:B------:R-:W2:Y:S01]  /*1340*/  LDL R220, [R1+0x28] ;  /* 0x0000280001dc7983 */ /* 0x000ea20000100800 */
[C---:B------:R-:W-:Y:S02]  /*1350*/  PRMT R250, R190.reuse, 0x7632, R250 ;  /* 0x00007632befa7816 */ /* 0x040fe400000000fa */
[----:B------:R-:W-:Y:S01]  /*1360*/  SHF.L.U32 R186, R190, 0x10, RZ ;  /* 0x00000010beba7819 */ /* 0x000fe200000006ff */
[----:B------:R-:W-:Y:S01]  /*1370*/  FADD.FTZ R190, -R10, R194 ;  /* 0x000000c20abe7221 */ /* 0x000fe20000010100 */
[----:B------:R-:W-:-:S03]  /*1380*/  FMUL.FTZ R194, R4, R188 ;  /* 0x000000bc04c27220 */ /* 0x000fc60000410000 */
[----:B------:R-:W-:Y:S01]  /*1390*/  FMUL.FTZ R192, R4, R190 ;  /* 0x000000be04c07220 */ /* 0x000fe20000410000 */
[----:B---3--:R-:W-:Y:S01]  /*13a0*/  FMUL.FTZ R195, R195, R186 ;  /* 0x000000bac3c37220 */ /* 0x008fe20000410000 */
[----:B------:R-:W-:Y:S01]  /*13b0*/  STL [R1+0x1c], R219 ;  /* 0x00001cdb01007387 */ /* 0x000fe20000100800 */
[----:B----4-:R-:W-:-:S03]  /*13c0*/  FMUL.FTZ R252, R193, R218 ;  /* 0x000000dac1fc7220 */ /* 0x010fc60000410000 */
[----:B------:R-:W-:Y:S04]  /*13d0*/  STL [R1+0x10], R194 ;  /* 0x000010c201007387 */ /* 0x000fe80000100800 */
[----:B------:R-:W-:Y:S04]  /*13e0*/  STL [R1], R192 ;  /* 0x000000c001007387 */ /* 0x000fe80000100800 */
[----:B------:R-:W-:Y:S04]  /*13f0*/  STL [R1+0xc], R195 ;  /* 0x00000cc301007387 */ /* 0x000fe80000100800 */
[----:B------:R-:W3:Y:S01]  /*1400*/  LDL R193, [R1+0xa4] ;  /* 0x0000a40001c17983 */ /* 0x000ee20000100800 */
[----:B------:R-:W-:-:S02]  /*1410*/  IMAD.U32 R188, R250, 0x10000, RZ ;  /* 0x00010000fabc7824 */ /* 0x000fc400078e00ff */
[----:B------:R-:W-:Y:S01]  /*1420*/  FADD.FTZ R77, R77, R191 ;  /* 0x000000bf4d4d7221 */ /* 0x000fe20000010000 */
[----:B------:R-:W-:Y:S01]  /*1430*/  FMUL.FTZ R250, R189, R191 ;  /* 0x000000bfbdfa7220 */ /* 0x000fe20000410000 */
[----:B------:R-:W-:-:S04]  /*1440*/  IMAD.WIDE.U32 R204, R9, 0x8, R204 ;  /* 0x0000000809cc7825 */ /* 0x000fc800078e00cc */
[----:B------:R1:W-:Y:S04]  /*1450*/  STL [R1+0x24], R250 ;  /* 0x000024fa01007387 */ /* 0x0003e80000100800 */
[----:B------:R-:W5:Y:S01]  /*1460*/  LDG.E.64 R204, desc[UR4][R204.64] ;  /* 0x00000004cccc7981 */ /* 0x000f62000c1e1b00 */
[----:B--2---:R-:W-:-:S03]  /*1470*/  FFMA.FTZ R49, R220, R191, R49 ;  /* 0x000000bfdc317223 */ /* 0x004fc60000010031 */
[----:B------:R-:W1:Y:S01]  /*1480*/  LDL R191, [R1+0xac] ;  /* 0x0000ac0001bf7983 */ /* 0x000e620000100800 */
[----:B------:R-:W-:Y:S01]  /*1490*/  FADD.FTZ R189, RZ, R215 ;  /* 0x000000d7ffbd7221 */ /* 0x000fe20000010000 */
[----:B------:R-:W-:-:S03]  /*14a0*/  FFMA.FTZ R190, R0, R215, RZ ;  /* 0x000000d700be7223 */ /* 0x000fc600000100ff */
[----:B------:R-:W-:Y:S01]  /*14b0*/  FADD.FTZ R189, R189, R250 ;  /* 0x000000fabdbd7221 */ /* 0x000fe20000010000 */
[-C--:B------:R-:W-:Y:S01]  /*14c0*/  FFMA.FTZ R51, R217, R187.reuse, R51 ;  /* 0x000000bbd9337223 */ /* 0x080fe20000010033 */
[----:B------:R-:W-:Y:S01]  /*14d0*/  FFMA.FTZ R190, R220, R250, R190 ;  /* 0x000000fadcbe7223 */ /* 0x000fe200000100be */
[----:B------:R-:W-:Y:S01]  /*14e0*/  FADD.FTZ R79, R79, R187 ;  /* 0x000000bb4f4f7221 */ /* 0x000fe20000010000 */
[----:B------:R-:W-:Y:S01]  /*14f0*/  FMUL.FTZ R216, R216, R187 ;  /* 0x000000bbd8d87220 */ /* 0x000fe20000410000 */
[----:B------:R-:W-:Y:S01]  /*1500*/  FADD.FTZ R187, R189, R219 ;  /* 0x000000dbbdbb7221 */ /* 0x000fe20000010000 */
[----:B------:R-:W-:Y:S01]  /*1510*/  FMUL.FTZ R189, R4, R184 ;  /* 0x000000b804bd7220 */ /* 0x000fe20000410000 */
[----:B------:R-:W-:Y:S02]  /*1520*/  FFMA.FTZ R190, R3, R219, R190 ;  /* 0x000000db03be7223 */ /* 0x000fe400000100be */
[----:B0-----:R0:W5:Y:S04]  /*1530*/  LDL.LU R3, [R1+0xe0] ;  /* 0x0000e00001037983 */ /* 0x0011680000300800 */
[----:B------:R0:W-:Y:S01]  /*1540*/  STL [R1+0x14], R216 ;  /* 0x000014d801007387 */ /* 0x0001e20000100800 */
[----:B---3--:R-:W-:-:S03]  /*1550*/  FMUL.FTZ R193, R193, R188 ;  /* 0x000000bcc1c17220 */ /* 0x008fc60000410000 */
[----:B------:R0:W-:Y:S04]  /*1560*/  STL [R1+0x8], R189 ;  /* 0x000008bd01007387 */ /* 0x0001e80000100800 */
[----:B------:R0:W-:Y:S01]  /*1570*/  STL [R1+0x4], R193 ;  /* 0x000004c101007387 */ /* 0x0001e20000100800 */
[----:B------:R-:W-:Y:S01]  /*1580*/  FADD.FTZ R187, R187, R216 ;  /* 0x000000d8bbbb7221 */ /* 0x000fe20000010000 */
[----:B------:R-:W-:Y:S01]  /*1590*/  FFMA.FTZ R184, R217, R216, R190 ;  /* 0x000000d8d9b87223 */ /* 0x000fe200000100be */
[----:B------:R-:W-:Y:S02]  /*15a0*/  FADD.FTZ R80, R80, R186 ;  /* 0x000000ba50507221 */ /* 0x000fe40000010000 */
        /* <DEDUP_REMOVED lines=14> */
[-C--:B------:R-:W-:Y:S01]  /*1690*/  FFMA.FTZ R55, R251, R186.reuse, R55 ;  /* 0x000000bafb377223 */ /* 0x080fe20000010037 */
[----:B------:R-:W-:Y:S01]  /*16a0*/  IADD3 R19, R19, 0x20, RZ ;  /* 0x0000002013137810 */ /* 0x000fe20007ffe0ff */
[----:B------:R-:W-:Y:S01]  /*16b0*/  VIADD R9, R9, 0x20 ;  /* 0x0000002009097836 */ /* 0x000fe20000000000 */
[----:B------:R-:W-:Y:S01]  /*16c0*/  IADD3 R218, R2, 0x20, RZ ;  /* 0x0000002002da7810 */ /* 0x000fe20007ffe0ff */
[----:B-1----:R-:W-:-:S04]  /*16d0*/  FMUL.FTZ R250, R191, R186 ;  /* 0x000000babffa7220 */ /* 0x002fc80000410000 */
[----:B------:R-:W-:Y:S01]  /*16e0*/  FADD.FTZ R220, R187, R250 ;  /* 0x000000fabbdc7221 */ /* 0x000fe20000010000 */
[----:B0-----:R-:W-:-:S07]  /*16f0*/  FFMA.FTZ R219, R251, R250, R184 ;  /* 0x000000fafbdb7223 */ /* 0x001fce00000100b8 */
.L_x_6799:
[----:B------:R-:W-:Y:S05]  /*1700*/  BSYNC B2 ;  /* 0x0000000000027941 */ /* 0x000fea0003800000 */
.L_x_6798:
        /* <DEDUP_REMOVED lines=19> */
[----:B------:R-:W4:Y:S04]  /*1840*/  LDL R240, [R1+0x60] ;  /* 0x0000600001f07983 */ /* 0x000f280000100800 */
[----:B------:R-:W5:Y:S04]  /*1850*/  @P5 LDG.E.128 R152, desc[UR4][R202.64] ;  /* 0x00000004ca985981 */ /* 0x000f68000c1e1d00 */
[----:B------:R0:W5:Y:S02]  /*1860*/  @P5 LDG.E.128 R156, desc[UR4][R202.64+0x10] ;  /* 0x00001004ca9c5981 */ /* 0x000164000c1e1d00 */
[----:B0-----:R-:W-:-:S06]  /*1870*/  IMAD.WIDE.U32 R202, R9, 0x8, R216 ;  /* 0x0000000809ca7825 */ /* 0x001fcc00078e00d8 */
[----:B------:R-:W5:Y:S01]  /*1880*/  LDG.E.64 R202, desc[UR4][R202.64] ;  /* 0x00000004caca7981 */ /* 0x000f62000c1e1b00 */
[C---:B--2---:R-:W-:Y:S01]  /*1890*/  FADD.FTZ R221, -R10.reuse, R184 ;  /* 0x000000b80add7221 */ /* 0x044fe20000010100 */
[C---:B------:R-:W-:Y:S01]  /*18a0*/  FADD.FTZ R216, -R10.reuse, R185 ;  /* 0x000000b90ad87221 */ /* 0x040fe20000010100 */
[C---:B---3--:R-:W-:Y:S02]  /*18b0*/  PRMT R238, R191.reuse, 0x7632, R238 ;  /* 0x00007632bfee7816 */ /* 0x048fe400000000ee */
[----:B------:R-:W-:Y:S01]  /*18c0*/  SHF.L.U32 R184, R191, 0x10, RZ ;  /* 0x00000010bfb87819 */ /* 0x000fe200000006ff */
[----:B------:R-:W-:Y:S02]  /*18d0*/  FADD.FTZ R191, -R10, R194 ;  /* 0x000000c20abf7221 */ /* 0x000fe40000010100 */
[----:B------:R-:W2:Y:S01]  /*18e0*/  LDL R194, [R1+0x64] ;  /* 0x0000640001c27983 */ /* 0x000ea20000100800 */
[C---:B------:R-:W-:Y:S01]  /*18f0*/  PRMT R223, R189.reuse, 0x7632, R223 ;  /* 0x00007632bddf7816 */ /* 0x040fe200000000df */
[----:B------:R-:W-:-:S02]  /*1900*/  IMAD.U32 R185, R189, 0x10000, RZ ;  /* 0x00010000bdb97824 */ /* 0x000fc400078e00ff */
[----:B------:R-:W-:Y:S02]  /*1910*/  FADD.FTZ R189, -R10, R192 ;  /* 0x000000c00abd7221 */ /* 0x000fe40000010100 */
[----:B------:R-:W3:Y:S01]  /*1920*/  LDL R192, [R1+0x6c] ;  /* 0x00006c0001c07983 */ /* 0x000ee20000100800 */
[C---:B------:R-:W-:Y:S02]  /*1930*/  PRMT R222, R188.reuse, 0x7632, R222 ;  /* 0x00007632bcde7816 */ /* 0x040fe400000000de */
[----:B------:R-:W-:Y:S01]  /*1940*/  SHF.L.U32 R188, R188, 0x10, RZ ;  /* 0x00000010bcbc7819 */ /* 0x000fe200000006ff */
[----:B------:R-:W-:Y:S01]  /*1950*/  FADD.FTZ R217, -R10, R186 ;  /* 0x000000ba0ad97221 */ /* 0x000fe20000010100 */
[C---:B------:R-:W-:Y:S02]  /*1960*/  PRMT R224, R190.reuse, 0x7632, R224 ;  /* 0x00007632bee07816 */ /* 0x040fe400000000e0 */
[----:B------:R-:W-:Y:S01]  /*1970*/  SHF.L.U32 R186, R190, 0x10, RZ ;  /* 0x00000010beba7819 */ /* 0x000fe200000006ff */
[----:B----4-:R-:W-:Y:S01]  /*1980*/  FMUL.FTZ R248, R241, R188 ;  /* 0x000000bcf1f87220 */ /* 0x010fe20000410000 */
[----:B------:R-:W-:Y:S01]  /*1990*/  SHF.L.U32 R190, R222, 0x10, RZ ;  /* 0x00000010debe7819 */ /* 0x000fe200000006ff */
[C---:B------:R-:W-:Y:S01]  /*19a0*/  FMUL.FTZ R241, R4.reuse, R189 ;  /* 0x000000bd04f17220 */ /* 0x040fe20000410000 */
[----:B------:R-:W-:Y:S01]  /*19b0*/  FMUL.FTZ R249, R4, R221 ;  /* 0x000000dd04f97220 */ /* 0x000fe20000410000 */
[----:B------:R-:W-:Y:S01]  /*19c0*/  FADD.FTZ R187, -R10, R187 ;  /* 0x000000bb0abb7221 */ /* 0x000fe20000010100 */
[----:B------:R-:W-:Y:S01]  /*19d0*/  FADD.FTZ R88, R88, R186 ;  /* 0x000000ba58587221 */ /* 0x000fe20000010000 */
[-C--:B------:R-:W-:Y:S01]  /*19e0*/  FFMA.FTZ R60, R241, R186.reuse, R60 ;  /* 0x000000baf13c7223 */ /* 0x080fe2000001003c */
[----:B------:R-:W-:Y:S01]  /*19f0*/  FMUL.FTZ R240, R240, R186 ;  /* 0x000000baf0f07220 */ /* 0x000fe20000410000 */
[C---:B------:R-:W-:Y:S01]  /*1a00*/  FMUL.FTZ R221, R4.reuse, R191 ;  /* 0x000000bf04dd7220 */ /* 0x040fe20000410000 */
[----:B------:R-:W-:Y:S01]  /*1a10*/  FMUL.FTZ R247, R4, R216 ;  /* 0x000000d804f77220 */ /* 0x000fe20000410000 */
[----:B------:R-:W-:Y:S01]  /*1a20*/  FADD.FTZ R186, R220, R248 ;  /* 0x000000f8dcba7221 */ /* 0x000fe20000010000 */
[----:B------:R-:W-:Y:S01]  /*1a30*/  FFMA.FTZ R189, R249, R248, R219 ;  /* 0x000000f8f9bd7223 */ /* 0x000fe200000100db */
[----:B------:R-:W-:Y:S01]  /*1a40*/  FMUL.FTZ R246, R246, R190 ;  /* 0x000000bef6f67220 */ /* 0x000fe20000410000 */
[----:B------:R-:W-:Y:S01]  /*1a50*/  FMUL.FTZ R243, R4, R187 ;  /* 0x000000bb04f37220 */ /* 0x000fe20000410000 */
        /* <DEDUP_REMOVED lines=13> */
[----:B------:R-:W-:Y:S01]  /*1b30*/  FADD.FTZ R193, -R10, R193 ;  /* 0x000000c10ac17221 */ /* 0x000fe20000010100 */
[----:B------:R-:W-:Y:S02]  /*1b40*/  IMAD.U32 R188, R224, 0x10000, RZ ;  /* 0x00010000e0bc7824 */ /* 0x000fe400078e00ff */
[----:B------:R-:W-:Y:S01]  /*1b50*/  FADD.FTZ R186, R186, R242 ;  /* 0x000000f2baba7221 */ /* 0x000fe20000010000 */
[----:B------:R-:W-:Y:S01]  /*1b60*/  FFMA.FTZ R184, R243, R242, R184 ;  /* 0x000000f2f3b87223 */ /* 0x000fe200000100b8 */
[----:B------:R-:W-:Y:S01]  /*1b70*/  FADD.FTZ R86, R86, R185 ;  /* 0x000000b956567221 */ /* 0x000fe20000010000 */
[----:B------:R-:W-:Y:S01]  /*1b80*/  FFMA.FTZ R58, R245, R185, R58 ;  /* 0x000000b9f53a7223 */ /* 0x000fe2000001003a */
[----:B------:R-:W-:Y:S01]  /*1b90*/  SHF.L.U32 R185, R238, 0x10, RZ ;  /* 0x00000010eeb97819 */ /* 0x000fe200000006ff */
[----:B------:R-:W-:Y:S01]  /*1ba0*/  FMUL.FTZ R239, R4, R193 ;  /* 0x000000c104ef7220 */ /* 0x000fe20000410000 */
[----:B------:R-:W-:Y:S01]  /*1bb0*/  FADD.FTZ R186, R186, R240 ;  /* 0x000000f0baba7221 */ /* 0x000fe20000010000 */
[----:B------:R-:W-:Y:S01]  /*1bc0*/  FFMA.FTZ R184, R241, R240, R184 ;  /* 0x000000f0f1b87223 */ /* 0x000fe200000100b8 */
[----:B------:R-:W-:-:S04]  /*1bd0*/  FADD.FTZ R195, -R10, R195 ;  /* 0x000000c30ac37221 */ /* 0x000fc80000010100 */
[----:B------:R-:W-:Y:S01]  /*1be0*/  FMUL.FTZ R223, R4, R195 ;  /* 0x000000c304df7220 */ /* 0x000fe20000410000 */
[----:B------:R-:W-:Y:S02]  /*1bf0*/  VIADD R19, R19, 0x20 ;  /* 0x0000002013137836 */ /* 0x000fe40000000000 */
        /* <DEDUP_REMOVED lines=18> */
.L_x_6801:
[----:B------:R-:W-:Y:S05]  /*1d20*/  BSYNC B2 ;  /* 0x0000000000027941 */ /* 0x000fea0003800000 */
.L_x_6800:
        /* <DEDUP_REMOVED lines=8> */
[----:B------:R-:W4:Y:S01]  /*1db0*/  LDL R227, [R1+0x38] ;  /* 0x0000380001e37983 */ /* 0x000f220000100800 */
[----:B0-----:R-:W-:-:S05]  /*1dc0*/  IMAD.WIDE.U32 R16, R218, 0x20, R16 ;  /* 0x00000020da107825 */ /* 0x001fca00078e0010 */
[----:B------:R-:W0:Y:S01]  /*1dd0*/  LDC.64 R192, c[0x0][0x240] ;  /* 0x00009000ffc07b82 */ /* 0x000e220000000a00 */
[----:B------:R-:W2:Y:S01]  /*1de0*/  LDG.E.128 R12, desc[UR4][R16.64] ;  /* 0x00000004100c7981 */ /* 0x000ea2000c1e1d00 */
[----:B-1----:R-:W-:-:S03]  /*1df0*/  IMAD.WIDE.U32 R184, R19, 0x10, R184 ;  /* 0x0000001013b87825 */ /* 0x002fc600078e00b8 */
[----:B------:R3:W4:Y:S04]  /*1e00*/  LDG.E.128 R188, desc[UR4][R16.64+0x10] ;  /* 0x0000100410bc7981 */ /* 0x000728000c1e1d00 */
[----:B------:R-:W4:Y:S01]  /*1e10*/  LDG.E.128 R184, desc[UR4][R184.64] ;  /* 0x00000004b8b87981 */ /* 0x000f22000c1e1d00 */
[----:B---3--:R-:W-:-:S03]  /*1e20*/  @P5 IMAD.WIDE.U32 R16, R218, 0x20, R216 ;  /* 0x00000020da105825 */ /* 0x008fc600078e00d8 */
[----:B------:R-:W3:Y:S04]  /*1e30*/  LDL R217, [R1+0x34] ;  /* 0x0000340001d97983 */ /* 0x000ee80000100800 */
[----:B------:R-:W3:Y:S04]  /*1e40*/  LDL R216, [R1+0x3c] ;  /* 0x00003c0001d87983 */ /* 0x000ee80000100800 */
[----:B------:R-:W5:Y:S04]  /*1e50*/  @P5 LDG.E.128 R160, desc[UR4][R16.64] ;  /* 0x0000000410a05981 */ /* 0x000f68000c1e1d00 */
[----:B------:R0:W5:Y:S02]  /*1e60*/  @P5 LDG.E.128 R164, desc[UR4][R16.64+0x10] ;  /* 0x0000100410a45981 */ /* 0x000164000c1e1d00 */
[----:B0-----:R-:W-:-:S05]  /*1e70*/  IMAD.WIDE.U32 R16, R9, 0x8, R192 ;  /* 0x0000000809107825 */ /* 0x001fca00078e00c0 */
[----:B------:R0:W5:Y:S01]  /*1e80*/  LDG.E.64 R200, desc[UR4][R16.64] ;  /* 0x0000000410c87981 */ /* 0x000162000c1e1b00 */
[----:B------:R-:W-:Y:S02]  /*1e90*/  IADD3 R19, R19, 0x20, RZ ;  /* 0x0000002013137810 */ /* 0x000fe40007ffe0ff */
[----:B------:R-:W-:Y:S02]  /*1ea0*/  IADD3 R9, R9, 0x20, RZ ;  /* 0x0000002009097810 */ /* 0x000fe40007ffe0ff */
[----:B------:R-:W-:Y:S01]  /*1eb0*/  IADD3 R218, R218, 0x20, RZ ;  /* 0x00000020dada7810 */ /* 0x000fe20007ffe0ff */
[C---:B--2---:R-:W-:Y:S01]  /*1ec0*/  FADD.FTZ R11, -R10.reuse, R12 ;  /* 0x0000000c0a0b7221 */ /* 0x044fe20000010100 */
[C---:B------:R-:W-:Y:S01]  /*1ed0*/  FADD.FTZ R12, -R10.reuse, R13 ;  /* 0x0000000d0a0c7221 */ /* 0x040fe20000010100 */
[C---:B------:R-:W-:Y:S01]  /*1ee0*/  FADD.FTZ R13, -R10.reuse, R14 ;  /* 0x0000000e0a0d7221 */ /* 0x040fe20000010100 */
[----:B------:R-:W-:Y:S01]  /*1ef0*/  FADD.FTZ R14, -R10, R15 ;  /* 0x0000000f0a0e7221 */ /* 0x000fe20000010100 */
[----:B------:R-:W-:Y:S01]  /*1f00*/  FMUL.FTZ R11, R4, R11 ;  /* 0x0000000b040b7220 */ /* 0x000fe20000410000 */
[----:B----4-:R-:W-:-:S02]  /*1f10*/  SHF.L.U32 R15, R184, 0x10, RZ ;  /* 0x00000010b80f7819 */ /* 0x010fc400000006ff */
[----:B------:R-:W-:Y:S01]  /*1f20*/  PRMT R192, R184, 0x7632, R192 ;  /* 0x00007632b8c07816 */ /* 0x000fe200000000c0 */
[----:B------:R-:W-:Y:S01]  /*1f30*/  FADD.FTZ R184, -R10, R188 ;  /* 0x000000bc0ab87221 */ /* 0x000fe20000010100 */
[----:B0-----:R-:W-:Y:S01]  /*1f40*/  SHF.L.U32 R16, R185, 0x10, RZ ;  /* 0x00000010b9107819 */ /* 0x001fe200000006ff */
[----:B------:R-:W-:Y:S01]  /*1f50*/  FMUL.FTZ R13, R4, R13 ;  /* 0x0000000d040d7220 */ /* 0x000fe20000410000 */
[----:B------:R-:W-:Y:S01]  /*1f60*/  FADD.FTZ R92, R92, R15 ;  /* 0x0000000f5c5c7221 */ /* 0x000fe20000010000 */
[-C--:B------:R-:W-:Y:S01]  /*1f70*/  FFMA.FTZ R64, R11, R15.reuse, R64 ;  /* 0x0000000f0b407223 */ /* 0x080fe20000010040 */
[----:B------:R-:W-:Y:S01]  /*1f80*/  FMUL.FTZ R236, R228, R15 ;  /* 0x0000000fe4ec7220 */ /* 0x000fe20000410000 */
[----:B------:R-:W-:Y:S01]  /*1f90*/  IMAD.U32 R18, R186, 0x10000, RZ ;  /* 0x00010000ba127824 */ /* 0x000fe200078e00ff */
[C---:B------:R-:W-:Y:S01]  /*1fa0*/  PRMT R195, R187.reuse, 0x7632, R195 ;  /* 0x00007632bbc37816 */ /* 0x040fe200000000c3 */
[----:B------:R-:W-:Y:S01]  /*1fb0*/  FADD.FTZ R190, -R10, R190 ;  /* 0x000000be0abe7221 */ /* 0x000fe20000010100 */
[----:B------:R-:W-:Y:S01]  /*1fc0*/  SHF.L.U32 R17, R187, 0x10, RZ ;  /* 0x00000010bb117819 */ /* 0x000fe200000006ff */
[----:B------:R-:W-:Y:S01]  /*1fd0*/  FMUL.FTZ R15, R4, R184 ;  /* 0x000000b8040f7220 */ /* 0x000fe20000410000 */
[----:B------:R-:W-:Y:S01]  /*1fe0*/  IMAD.U32 R187, R192, 0x10000, RZ ;  /* 0x00010000c0bb7824 */ /* 0x000fe200078e00ff */
[----:B------:R-:W-:Y:S01]  /*1ff0*/  PRMT R193, R185, 0x7632, R193 ;  /* 0x00007632b9c17816 */ /* 0x000fe200000000c1 */
        /* <DEDUP_REMOVED lines=8> */
[----:B------:R-:W-:Y:S01]  /*2080*/  FADD.FTZ R18, R220, R236 ;  /* 0x000000ecdc127221 */ /* 0x000fe20000010000 */
[----:B------:R-:W-:Y:S01]  /*2090*/  FFMA.FTZ R188, R11, R236, R219 ;  /* 0x000000ec0bbc7223 */ /* 0x000fe200000100db */
[----:B---3--:R-:W-:Y:S01]  /*20a0*/  FMUL.FTZ R233, R217, R187 ;  /* 0x000000bbd9e97220 */ /* 0x008fe20000410000 */
        /* <DEDUP_REMOVED lines=23> */
[----:B------:R-:W-:Y:S01]  /*2220*/  FADD.FTZ R191, -R10, R191 ;  /* 0x000000bf0abf7221 */ /* 0x000fe20000010100 */
[----:B------:R-:W-:Y:S02]  /*2230*/  IMAD.U32 R184, R195, 0x10000, RZ ;  /* 0x00010000c3b87824 */ /* 0x000fe400078e00ff */
        /* <DEDUP_REMOVED lines=12> */
.L_x_6803:
[----:B------:R-:W-:Y:S05]  /*2300*/  BSYNC B2 ;  /* 0x0000000000027941 */ /* 0x000fea0003800000 */
.L_x_6802:
[----:B------:R-:W-:-:S13]  /*2310*/  LOP3.LUT P5, RZ, R8, 0x2, RZ, 0xc0, !PT ;  /* 0x0000000208ff7812 */ /* 0x000fda00078ac0ff */
        /* <DEDUP_REMOVED lines=8> */
[----:B------:R-:W4:Y:S04]  /*23a0*/  LDG.E.128 R192, desc[UR4][R192.64] ;  /* 0x00000004c0c07981 */ /* 0x000f28000c1e1d00 */
[----:B------:R-:W4:Y:S01]  /*23b0*/  LDG.E.128 R188, desc[UR4][R188.64+0x10] ;  /* 0x00001004bcbc7981 */ /* 0x000f22000c1e1d00 */
[----:B--2---:R-:W-:-:S06]  /*23c0*/  IMAD.WIDE.U32 R198, R9, 0x8, R198 ;  /* 0x0000000809c67825 */ /* 0x004fcc00078e00c6 */
[----:B------:R-:W5:Y:S01]  /*23d0*/  LDG.E.64 R198, desc[UR4][R198.64] ;  /* 0x00000004c6c67981 */ /* 0x000f62000c1e1b00 */
[----:B------:R-:W-:-:S04]  /*23e0*/  ISETP.NE.U32.AND P5, PT, RZ, UR6, PT ;  /* 0x00000006ff007c0c */ /* 0x000fc8000bfa5070 */
[----:B------:R-:W-:-:S13]  /*23f0*/  ISETP.NE.AND.EX P5, PT, RZ, UR7, PT, P5 ;  /* 0x00000007ff007c0c */ /* 0x000fda000bfa5350 */
[----:B0-----:R-:W-:-:S05]  /*2400*/  @P5 IMAD.WIDE.U32 R196, R218, 0x20, R216 ;  /* 0x00000020dac45825 */ /* 0x001fca00078e00d8 */
[----:B------:R-:W5:Y:S04]  /*2410*/  @P5 LDG.E.128 R24, desc[UR4][R196.64] ;  /* 0x00000004c4185981 */ /* 0x000f68000c1e1d00 */
[----:B------:R0:W5:Y:S01]  /*2420*/  @P5 LDG.E.128 R20, desc[UR4][R196.64+0x10] ;  /* 0x00001004c4145981 */ /* 0x000162000c1e1d00 */
[C---:B---3--:R-:W-:Y:S01]  /*2430*/  FADD.FTZ R185, -R10.reuse, R185 ;  /* 0x000000b90ab97221 */ /* 0x048fe20000010100 */
[C---:B0-----:R-:W-:Y:S01]  /*2440*/  FADD.FTZ R196, -R10.reuse, R184 ;  /* 0x000000b80ac47221 */ /* 0x041fe20000010100 */
[----:B------:R-:W-:Y:S02]  /*2450*/  FADD.FTZ R187, -R10, R187 ;  /* 0x000000bb0abb7221 */ /* 0x000fe40000010100 */
[----:B------:R-:W-:Y:S01]  /*2460*/  FMUL.FTZ R234, R4, R185 ;  /* 0x000000b904ea7220 */ /* 0x000fe20000410000 */
[----:B------:R-:W-:Y:S01]  /*2470*/  FADD.FTZ R186, -R10, R186 ;  /* 0x000000ba0aba7221 */ /* 0x000fe20000010100 */
[----:B------:R-:W-:Y:S01]  /*2480*/  FMUL.FTZ R237, R4, R196 ;  /* 0x000000c404ed7220 */ /* 0x000fe20000410000 */
[----:B----4-:R-:W-:Y:S01]  /*2490*/  PRMT R208, R195, 0x7632, R208 ;  /* 0x00007632c3d07816 */ /* 0x010fe200000000d0 */
[--C-:B------:R-:W-:Y:S01]  /*24a0*/  FADD.FTZ R19, -R10, R190.reuse ;  /* 0x000000be0a137221 */ /* 0x100fe20000010100 */
[C---:B------:R-:W-:Y:S01]  /*24b0*/  PRMT R190, R192.reuse, 0x7632, R190 ;  /* 0x00007632c0be7816 */ /* 0x040fe200000000be */
[----:B------:R-:W-:-:S02]  /*24c0*/  IMAD.U32 R192, R192, 0x10000, RZ ;  /* 0x00010000c0c07824 */ /* 0x000fc400078e00ff */
[C---:B------:R-:W-:Y:S01]  /*24d0*/  FADD.FTZ R184, -R10.reuse, R188 ;  /* 0x000000bc0ab87221 */ /* 0x040fe20000010100 */
[--C-:B------:R-:W-:Y:S01]  /*24e0*/  FADD.FTZ R9, -R10, R189.reuse ;  /* 0x000000bd0a097221 */ /* 0x100fe20000010100 */
[----:B------:R-:W-:Y:S01]  /*24f0*/  PRMT R189, R194, 0x7632, R189 ;  /* 0x00007632c2bd7816 */ /* 0x000fe200000000bd */
[----:B------:R-:W-:Y:S01]  /*2500*/  FMUL.FTZ R235, R32, R192 ;  /* 0x000000c020eb7220 */ /* 0x000fe20000410000 */
[----:B------:R-:W-:Y:S01]  /*2510*/  SHF.L.U32 R185, R190, 0x10, RZ ;  /* 0x00000010beb97819 */ /* 0x000fe200000006ff */
[--C-:B------:R-:W-:Y:S01]  /*2520*/  FADD.FTZ R10, -R10, R191.reuse ;  /* 0x000000bf0a0a7221 */ /* 0x100fe20000010100 */
[C---:B------:R-:W-:Y:S01]  /*2530*/  FMUL.FTZ R197, R4.reuse, R184 ;  /* 0x000000b804c57220 */ /* 0x040fe20000410000 */
[C---:B------:R-:W-:Y:S01]  /*2540*/  PRMT R191, R193.reuse, 0x7632, R191 ;  /* 0x00007632c1bf7816 */ /* 0x040fe200000000bf */
[----:B------:R-:W-:Y:S01]  /*2550*/  FMUL.FTZ R196, R4, R187 ;  /* 0x000000bb04c47220 */ /* 0x000fe20000410000 */
[----:B------:R-:W-:Y:S01]  /*2560*/  SHF.L.U32 R184, R208, 0x10, RZ ;  /* 0x00000010d0b87819 */ /* 0x000fe200000006ff */
[----:B------:R-:W-:Y:S01]  /*2570*/  FMUL.FTZ R208, R4, R19 ;  /* 0x0000001304d07220 */ /* 0x000fe20000410000 */
[----:B------:R-:W-:Y:S01]  /*2580*/  SHF.L.U32 R193, R193, 0x10, RZ ;  /* 0x00000010c1c17819 */ /* 0x000fe200000006ff */
[----:B------:R-:W-:-:S02]  /*2590*/  IMAD.U32 R187, R189, 0x10000, RZ ;  /* 0x00010000bdbb7824 */ /* 0x000fc400078e00ff */
[----:B------:R-:W-:Y:S01]  /*25a0*/  FADD.FTZ R19, R220, R235 ;  /* 0x000000ebdc137221 */ /* 0x000fe20000010000 */
[----:B------:R-:W-:Y:S01]  /*25b0*/  FMUL.FTZ R226, R33, R185 ;  /* 0x000000b921e27220 */ /* 0x000fe20000410000 */
[----:B------:R-:W-:Y:S01]  /*25c0*/  FFMA.FTZ R189, R237, R235, R219 ;  /* 0x000000ebedbd7223 */ /* 0x000fe200000100db */
[----:B------:R-:W-:Y:S01]  /*25d0*/  FMUL.FTZ R225, R4, R186 ;  /* 0x000000ba04e17220 */ /* 0x000fe20000410000 */
[----:B------:R-:W-:Y:S01]  /*25e0*/  SHF.L.U32 R186, R191, 0x10, RZ ;  /* 0x00000010bfba7819 */ /* 0x000fe200000006ff */
[----:B------:R-:W-:Y:S01]  /*25f0*/  FMUL.FTZ R206, R34, R193 ;  /* 0x000000c122ce7220 */ /* 0x000fe20000410000 */
[C---:B------:R-:W-:Y:S01]  /*2600*/  FFMA.FTZ R105, R234.reuse, R185, R105 ;  /* 0x000000b9ea697223 */ /* 0x040fe20000010069 */
[----:B------:R-:W-:Y:S01]  /*2610*/  FADD.FTZ R101, R101, R185 ;  /* 0x000000b965657221 */ /* 0x000fe20000010000 */
        /* <DEDUP_REMOVED lines=37> */
.L_x_6797:
[----:B------:R-:W-:Y:S05]  /*2870*/  BSYNC B1 ;  /* 0x0000000000017941 */ /* 0x000fea0003800000 */
.L_x_6789:
[----:B------:R-:W-:-:S03]  /*2880*/  UMOV UR12, 0xffffffff ;  /* 0xffffffff000c7882 */ /* 0x000fc60000000000 */
[----:B------:R-:W-:Y:S05]  /*2890*/  BRA.DIV UR12, `(.L_x_6804) ;  /* 0x000000620c347947 */ /* 0x000fea000b800000 */
[----:B------:R-:W0:Y:S02]  /*28a0*/  SHFL.BFLY PT, R9, R220, 0x1, 0x1f ;  /* 0x0c201f00dc097f89 */ /* 0x000e2400000e0000 */
[----:B0123--:R-:W-:Y:S02]  /*28b0*/  FADD.FTZ R185, R9, R220 ;  /* 0x000000dc09b97221 */ /* 0x00ffe40000010000 */
        /* <DEDUP_REMOVED lines=16> */
.L_x_6975:
[----:B-----5:R-:W-:Y:S01]  /*29c0*/  @P4 IADD3 R3, R3, -0x1, RZ ;  /* 0xffffffff03034810 */ /* 0x020fe20007ffe0ff */
[----:B0-----:R-:W-:Y:S01]  /*29d0*/  FADD.FTZ R19, R186, R9 ;  /* 0x00000009ba137221 */ /* 0x001fe20000010000 */
[----:B------:R-:W-:Y:S01]  /*29e0*/  FADD.FTZ R10, R185, R188 ;  /* 0x000000bcb90a7221 */ /* 0x000fe20000010000 */
[----:B------:R-:W-:Y:S02]  /*29f0*/  BSSY B1, `(.L_x_6805) ;  /* 0x000012b000017945 */ /* 0x000fe40003800000 */
[----:B------:R-:W-:-:S05]  /*2a00*/  @P4 IMAD R3, R3, R7, RZ ;  /* 0x0000000703034224 */ /* 0x000fca00078e02ff */
[----:B------:R-:W-:-:S04]  /*2a10*/  @P4 SHF.R.S32.HI R9, RZ, 0x1f, R3 ;  /* 0x0000001fff094819 */ /* 0x000fc80000011403 */
[----:B------:R-:W-:Y:S01]  /*2a20*/  @P4 LEA.HI R9, R9, R3, RZ, 0x3 ;  /* 0x0000000309094211 */ /* 0x000fe200078f18ff */
[----:B------:R-:W-:-:S03]  /*2a30*/  IMAD.MOV.U32 R3, RZ, RZ, RZ ;  /* 0x000000ffff037224 */ /* 0x000fc600078e00ff */
[----:B------:R-:W-:Y:S01]  /*2a40*/  @P4 LEA.HI.SX32 R3, R9, R6, 0x1d ;  /* 0x0000000609034211 */ /* 0x000fe200078feaff */
[----:B------:R-:W-:Y:S01]  /*2a50*/  FMUL.FTZ R9, R10, UR8 ;  /* 0x000000080a097c20 */ /* 0x000fe20008410000 */
[----:B------:R-:W-:Y:S01]  /*2a60*/  FMUL.FTZ R10, R19, UR8 ;  /* 0x00000008130a7c20 */ /* 0x000fe20008410000 */
[----:B------:R-:W-:Y:S06]  /*2a70*/  @!P0 BRA `(.L_x_6806) ;  /* 0x0000001000888947 */ /* 0x000fec0003800000 */
[----:B------:R-:W-:Y:S04]  /*2a80*/  BSSY B2, `(.L_x_6807) ;  /* 0x0000005000027945 */ /* 0x000fe80003800000 */
[----:B------:R-:W-:Y:S05]  /*2a90*/  @!P4 BRA `(.L_x_6808) ;  /* 0x00000000000cc947 */ /* 0x000fea0003800000 */
[----:B------:R-:W0:Y:S02]  /*2aa0*/  LDC.64 R172, c[0x0][0x220] ;  /* 0x00008800ffac7b82 */ /* 0x000e240000000a00 */
[----:B0-----:R-:W-:-:S06]  /*2ab0*/  IMAD.WIDE.U32 R172, R3, 0x10, R172 ;  /* 0x0000001003ac7825 */ /* 0x001fcc00078e00ac */
[----:B------:R-:W5:Y:S02]  /*2ac0*/  LDG.E.128 R172, desc[UR4][R172.64] ;  /* 0x00000004acac7981 */ /* 0x000f64000c1e1d00 */
.L_x_6808:
[----:B------:R-:W-:Y:S05]  /*2ad0*/  BSYNC B2 ;  /* 0x0000000000027941 */ /* 0x000fea0003800000 */
.L_x_6807:
[----:B-1----:R-:W0:Y:S01]  /*2ae0*/  @!P3 LDC.64 R184, c[0x0][0x2c8] ;  /* 0x0000b200ffb8bb82 */ /* 0x002e220000000a00 */
[----:B------:R-:W-:Y:S01]  /*2af0*/  BSSY B2, `(.L_x_6809) ;  /* 0x0000010000027945 */ /* 0x000fe20003800000 */
[----:B0-----:R-:W-:-:S04]  /*2b00*/  @!P3 ISETP.NE.U32.AND P5, PT, R184, RZ, PT ;  /* 0x000000ffb800b20c */ /* 0x001fc80003fa5070 */
[----:B------:R-:W-:-:S04]  /*2b10*/  @!P3 ISETP.NE.AND.EX P5, PT, R185, RZ, PT, P5 ;  /* 0x000000ffb900b20c */ /* 0x000fc80003fa5350 */
[----:B------:R-:W-:Y:S01]  /*2b20*/  @!P3 FSEL R19, R144, RZ, P5 ;  /* 0x000000ff9013b208 */ /* 0x000fe20002800000 */
[----:B------:R-:W-:Y:S08]  /*2b30*/  @!P3 BRA `(.L_x_6810) ;  /* 0x00000000002cb947 */ /* 0x000ff00003800000 */
[----:B------:R-:W0:Y:S01]  /*2b40*/  LDC.U8 R186, c[0x0][0x2a0] ;  /* 0x0000a800ffba7b82 */ /* 0x000e220000000000 */
[----:B------:R-:W-:Y:S02]  /*2b50*/  MOV R184, UR6 ;  /* 0x0000000600b87c02 */ /* 0x000fe40008000f00 */
[----:B------:R-:W-:Y:S02]  /*2b60*/  MOV R185, UR7 ;  /* 0x0000000700b97c02 */ /* 0x000fe40008000f00 */
        /* <DEDUP_REMOVED lines=8> */
.L_x_6810:
[----:B------:R-:W-:Y:S05]  /*2bf0*/  BSYNC B2 ;  /* 0x0000000000027941 */ /* 0x000fea0003800000 */
.L_x_6809:
        /* <DEDUP_REMOVED lines=8> */
[----:B------:R-:W-:-:S04]  /*2c80*/  FMUL.FTZ R19, R19, UR11 ;  /* 0x0000000b13137c20 */ /* 0x000fc80008410000 */
[----:B------:R-:W-:Y:S01]  /*2c90*/  FMUL.FTZ R189, R19, UR10 ;  /* 0x0000000a13bd7c20 */ /* 0x000fe20008410000 */
[----:B------:R-:W-:-:S07]  /*2ca0*/  IMAD.MOV.U32 R19, RZ, RZ, RZ ;  /* 0x000000ffff137224 */ /* 0x000fce00078e00ff */
[----:B-----5:R-:W-:-:S05]  /*2cb0*/  @P6 SHF.L.U32 R188, R172, 0x10, RZ ;  /* 0x00000010acbc6819 */ /* 0x020fca00000006ff */
[----:B------:R-:W-:-:S04]  /*2cc0*/  @P6 FMUL.FTZ R19, R189, R188 ;  /* 0x000000bcbd136220 */ /* 0x000fc80000410000 */
[----:B------:R-:W-:Y:S01]  /*2cd0*/  FADD.FTZ R112, R112, R19 ;  /* 0x0000001370707221 */ /* 0x000fe20000010000 */
[----:B--2---:R-:W-:-:S05]  /*2ce0*/  FMUL.FTZ R19, R190, R189 ;  /* 0x000000bdbe137220 */ /* 0x004fca0000410000 */
[----:B------:R-:W-:-:S04]  /*2cf0*/  FSEL R19, R19, RZ, P6 ;  /* 0x000000ff13137208 */ /* 0x000fc80003000000 */
[----:B------:R-:W-:-:S04]  /*2d00*/  F2FP.BF16.F32.PACK_AB R19, RZ, R19 ;  /* 0x00000013ff13723e */ /* 0x000fc800000010ff */
[----:B------:R-:W-:-:S07]  /*2d10*/  PRMT R180, R19, 0x7610, R180 ;  /* 0x0000761013b47816 */ /* 0x000fce00000000b4 */
.L_x_6812:
[----:B------:R-:W-:Y:S05]  /*2d20*/  BSYNC B2 ;  /* 0x0000000000027941 */ /* 0x000fea0003800000 */
.L_x_6811:
[----:B------:R-:W-:Y:S01]  /*2d30*/  @!P3 ISETP.NE.U32.AND P6, PT, R184, RZ, PT ;  /* 0x000000ffb800b20c */ /* 0x000fe20003fc5070 */
[----:B------:R-:W-:Y:S03]  /*2d40*/  BSSY B2, `(.L_x_6813) ;  /* 0x000000f000027945 */ /* 0x000fe60003800000 */
[----:B------:R-:W-:-:S04]  /*2d50*/  @!P3 ISETP.NE.AND.EX P6, PT, R185, RZ, PT, P6 ;  /* 0x000000ffb900b20c */ /* 0x000fc80003fc5360 */
[----:B------:R-:W-:Y:S01]  /*2d60*/  @!P3 FSEL R19, R145, RZ, P6 ;  /* 0x000000ff9113b208 */ /* 0x000fe20003000000 */
[----:B------:R-:W-:Y:S08]  /*2d70*/  @!P3 BRA `(.L_x_6814) ;  /* 0x00000000002cb947 */ /* 0x000ff00003800000 */
[----:B------:R-:W2:Y:S01]  /*2d80*/  LDL R189, [R1+0x28] ;  /* 0x0000280001bd7983 */ /* 0x000ea20000100800 */
[----:B------:R-:W0:Y:S03]  /*2d90*/  LDC.U8 R190, c[0x0][0x2a0] ;  /* 0x0000a800ffbe7b82 */ /* 0x000e260000000000 */
[----:B------:R-:W3:Y:S01]  /*2da0*/  LDL R188, [R1+0x24] ;  /* 0x0000240001bc7983 */ /* 0x000ee20000100800 */
[----:B0-----:R-:W-:-:S04]  /*2db0*/  ISETP.NE.AND P6, PT, R190, RZ, PT ;  /* 0x000000ffbe00720c */ /* 0x001fc80003fc5270 */
[----:B------:R-:W-:Y:S02]  /*2dc0*/  FSEL R19, R9, RZ, !P6 ;  /* 0x000000ff09137208 */ /* 0x000fe40007000000 */
[----:B------:R-:W-:-:S04]  /*2dd0*/  ISETP.NE.U32.AND P6, PT, R184, RZ, PT ;  /* 0x000000ffb800720c */ /* 0x000fc80003fc5070 */
[----:B------:R-:W-:Y:S01]  /*2de0*/  ISETP.NE.AND.EX P6, PT, R185, RZ, PT, P6 ;  /* 0x000000ffb900720c */ /* 0x000fe20003fc5360 */
[----:B--2---:R-:W-:-:S04]  /*2df0*/  FFMA.FTZ R19, R189, R10, R19 ;  /* 0x0000000abd137223 */ /* 0x004fc80000010013 */
[----:B---3--:R-:W-:-:S04]  /*2e00*/  FADD.FTZ R19, R188, -R19 ;  /* 0x80000013bc137221 */ /* 0x008fc80000010000 */
[----:B------:R-:W-:-:S04]  /*2e10*/  FMUL.FTZ R19, R4, R19 ;  /* 0x0000001304137220 */ /* 0x000fc80000410000 */
[----:B------:R-:W-:-:S07]  /*2e20*/  @P6 FADD.FTZ R19, R145, R19 ;  /* 0x0000001391136221 */ /* 0x000fce0000010000 */
.L_x_6814:
[----:B------:R-:W-:Y:S05]  /*2e30*/  BSYNC B2 ;  /* 0x0000000000027941 */ /* 0x000fea0003800000 */
.L_x_6813:
        /* <DEDUP_REMOVED lines=16> */
.L_x_6816:
[----:B------:R-:W-:Y:S05]  /*2f40*/  BSYNC B2 ;  /* 0x0000000000027941 */ /* 0x000fea0003800000 */
.L_x_6815:
        /* <DEDUP_REMOVED lines=16> */
.L_x_6818:
[----:B------:R-:W-:Y:S05]  /*3050*/  BSYNC B2 ;  /* 0x0000000000027941 */ /* 0x000fea0003800000 */
.L_x_6817:
[----:B------:R-:W-:Y:S01]  /*3060*/  BSSY B2, `(.L_x_6819) ;  /* 0x000000f000027945 */ /* 0x000fe20003800000 */
[----:B------:R-:W-:-:S03]  /*3070*/  SEL R178, R19, R178, P5 ;  /* 0x000000b213b27207 */ /* 0x000fc60002800000 */
[----:B------:R-:W-:Y:S05]  /*3080*/  @!P4 BRA `(.L_x_6820) ;  /* 0x000000000030c947 */ /* 0x000fea0003800000 */
[----:B------:R-:W2:Y:S01]  /*3090*/  LDL R190, [R1+0xc8] ;  /* 0x0000c80001be7983 */ /* 0x000ea20000100800 */
[----:B------:R-:W-:Y:S01]  /*30a0*/  LOP3.LUT P6, RZ, R204, 0xff0000, RZ, 0xc0, !PT ;  /* 0x00ff0000ccff7812 */ /* 0x000fe200078cc0ff */
[----:B------:R-:W-:-:S04]  /*30b0*/  FMUL.FTZ R19, R19, UR11 ;  /* 0x0000000b13137c20 */ /* 0x000fc80008410000 */
[----:B------:R-:W-:Y:S01]  /*30c0*/  FMUL.FTZ R189, R19, UR10 ;  /* 0x0000000a13bd7c20 */ /* 0x000fe20008410000 */
[----:B------:R-:W-:-:S07]  /*30d0*/  HFMA2.MMA R19, -RZ, RZ, 0, 0 ;  /* 0x00000000ff137435 */ /* 0x000fce00000001ff */
[----:B-----5:R-:W-:-:S05]  /*30e0*/  @P6 SHF.L.U32 R188, R173, 0x10, RZ ;  /* 0x00000010adbc6819 */ /* 0x020fca00000006ff */
[----:B------:R-:W-:-:S04]  /*30f0*/  @P6 FMUL.FTZ R19, R189, R188 ;  /* 0x000000bcbd136220 */ /* 0x000fc80000410000 */
[----:B------:R-:W-:Y:S01]  /*3100*/  FADD.FTZ R114, R114, R19 ;  /* 0x0000001372727221 */ /* 0x000fe20000010000 */
[----:B--2---:R-:W-:-:S05]  /*3110*/  FMUL.FTZ R19, R190, R189 ;  /* 0x000000bdbe137220 */ /* 0x004fca0000410000 */
[----:B------:R-:W-:-:S04]  /*3120*/  FSEL R19, R19, RZ, P6 ;  /* 0x000000ff13137208 */ /* 0x000fc80003000000 */
[----:B------:R-:W-:-:S04]  /*3130*/  F2FP.BF16.F32.PACK_AB R19, RZ, R19 ;  /* 0x00000013ff13723e */ /* 0x000fc800000010ff */
[----:B------:R-:W-:-:S07]  /*3140*/  PRMT R181, R19, 0x7610, R181 ;  /* 0x0000761013b57816 */ /* 0x000fce00000000b5 */
.L_x_6820:
[----:B------:R-:W-:Y:S05]  /*3150*/  BSYNC B2 ;  /* 0x0000000000027941 */ /* 0x000fea0003800000 */
.L_x_6819:
[----:B------:R-:W-:Y:S01]  /*3160*/  @!P3 ISETP.NE.U32.AND P6, PT, R184, RZ, PT ;  /* 0x000000ffb800b20c */ /* 0x000fe20003fc5070 */
[----:B------:R-:W-:Y:S03]  /*3170*/  BSSY B2, `(.L_x_6821) ;  /* 0x0000010000027945 */ /* 0x000fe60003800000 */
[----:B------:R-:W-:-:S04]  /*3180*/  @!P3 ISETP.NE.AND.EX P6, PT, R185, RZ, PT, P6 ;  /* 0x000000ffb900b20c */ /* 0x000fc80003fc5360 */
[----:B------:R-:W-:Y:S01]  /*3190*/  @!P3 FSEL R19, R147, RZ, P6 ;  /* 0x000000ff9313b208 */ /* 0x000fe20003000000 */
[----:B------:R-:W-:Y:S08]  /*31a0*/  @!P3 BRA `(.L_x_6822) ;  /* 0x000000000030b947 */ /* 0x000ff00003800000 */
[----:B------:R-:W2:Y:S01]  /*31b0*/  LDL R188, [R1+0x18] ;  /* 0x0000180001bc7983 */ /* 0x000ea20000100800 */
[----:B------:R-:W0:Y:S01]  /*31c0*/  LDC.U8 R190, c[0x0][0x2a0] ;  /* 0x0000a800ffbe7b82 */ /* 0x000e220000000000 */
[----:B--2---:R-:W-:Y:S02]  /*31d0*/  IMAD.MOV.U32 R189, RZ, RZ, R188 ;  /* 0x000000ffffbd7224 */ /* 0x004fe400078e00bc */
[----:B------:R-:W2:Y:S01]  /*31e0*/  LDL R188, [R1+0x14] ;  /* 0x0000140001bc7983 */ /* 0x000ea20000100800 */
[----:B0-----:R-:W-:-:S04]  /*31f0*/  ISETP.NE.AND P6, PT, R190, RZ, PT ;  /* 0x000000ffbe00720c */ /* 0x001fc80003fc5270 */
[----:B------:R-:W-:Y:S02]  /*3200*/  FSEL R19, R9, RZ, !P6 ;  /* 0x000000ff09137208 */ /* 0x000fe40007000000 */
[----:B------:R-:W-:-:S03]  /*3210*/  ISETP.NE.U32.AND P6, PT, R184, RZ, PT ;  /* 0x000000ffb800720c */ /* 0x000fc60003fc5070 */
[----:B------:R-:W-:Y:S01]  /*3220*/  FFMA.FTZ R19, R189, R10, R19 ;  /* 0x0000000abd137223 */ /* 0x000fe20000010013 */
[----:B------:R-:W-:-:S03]  /*3230*/  ISETP.NE.AND.EX P6, PT, R185, RZ, PT, P6 ;  /* 0x000000ffb900720c */ /* 0x000fc60003fc5360 */
[----:B--2---:R-:W-:-:S04]  /*3240*/  FADD.FTZ R19, R188, -R19 ;  /* 0x80000013bc137221 */ /* 0x004fc80000010000 */
[----:B------:R-:W-:-:S06]  /*3250*/  FMUL.FTZ R19, R4, R19 ;  /* 0x0000001304137220 */ /* 0x000fcc0000410000 */
[----:B------:R-:W-:-:S07]  /*3260*/  @P6 FADD.FTZ R19, R147, R19 ;  /* 0x0000001393136221 */ /* 0x000fce0000010000 */
.L_x_6822:
[----:B------:R-:W-:Y:S05]  /*3270*/  BSYNC B2 ;  /* 0x0000000000027941 */ /* 0x000fea0003800000 */
.L_x_6821:
        /* <DEDUP_REMOVED lines=16> */
.L_x_6824:
[----:B------:R-:W-:Y:S05]  /*3380*/  BSYNC B2 ;  /* 0x0000000000027941 */ /* 0x000fea0003800000 */
.L_x_6823:
        /* <DEDUP_REMOVED lines=16> */
.L_x_6826:
[----:B------:R-:W-:Y:S05]  /*3490*/  BSYNC B2 ;  /* 0x0000000000027941 */ /* 0x000fea0003800000 */
.L_x_6825:
[----:B------:R-:W-:Y:S01]  /*34a0*/  BSSY B2, `(.L_x_6827) ;  /* 0x000000f000027945 */ /* 0x000fe20003800000 */
[----:B------:R-:W-:-:S03]  /*34b0*/  SEL R168, R19, R168, P5 ;  /* 0x000000a813a87207 */ /* 0x000fc60002800000 */
[----:B------:R-:W-:Y:S05]  /*34c0*/  @!P4 BRA `(.L_x_6828) ;  /* 0x000000000030c947 */ /* 0x000fea0003800000 */
        /* <DEDUP_REMOVED lines=12> */
.L_x_6828:
[----:B------:R-:W-:Y:S05]  /*3590*/  BSYNC B2 ;  /* 0x0000000000027941 */ /* 0x000fea0003800000 */
.L_x_6827:
        /* <DEDUP_REMOVED lines=16> */
.L_x_6830:
[----:B------:R-:W-:Y:S05]  /*36a0*/  BSYNC B2 ;  /* 0x0000000000027941 */ /* 0x000fea0003800000 */
.L_x_6829:
        /* <DEDUP_REMOVED lines=16> */
.L_x_6832:
[----:B------:R-:W-:Y:S05]  /*37b0*/  BSYNC B2 ;  /* 0x0000000000027941 */ /* 0x000fea0003800000 */
.L_x_6831:
[----:B------:R-:W-:Y:S01]  /*37c0*/  @!P3 ISETP.NE.U32.AND P6, PT, R184, RZ, PT ;  /* 0x000000ffb800b20c */ /* 0x000fe20003fc5070 */
[----:B------:R-:W-:Y:S03]  /*37d0*/  BSSY B2, `(.L_x_6833) ;  /* 0x000000e000027945 */ /* 0x000fe60003800000 */
[----:B------:R-:W-:-:S04]  /*37e0*/  @!P3 ISETP.NE.AND.EX P6, PT, R185, RZ, PT, P6 ;  /* 0x000000ffb900b20c */ /* 0x000fc80003fc5360 */
[----:B------:R-:W-:Y:S01]  /*37f0*/  @!P3 FSEL R19, R150, RZ, P6 ;  /* 0x000000ff9613b208 */ /* 0x000fe20003000000 */
[----:B------:R-:W-:Y:S08]  /*3800*/  @!P3 BRA `(.L_x_6834) ;  /* 0x000000000028b947 */ /* 0x000ff00003800000 */
[----:B------:R-:W2:Y:S01]  /*3810*/  LDL R188, [R1] ;  /* 0x0000000001bc7983 */ /* 0x000ea20000100800 */
[----:B------:R-:W0:Y:S02]  /*3820*/  LDC.U8 R189, c[0x0][0x2a0] ;  /* 0x0000a800ffbd7b82 */ /* 0x000e240000000000 */
[----:B0-----:R-:W-:-:S04]  /*3830*/  ISETP.NE.AND P6, PT, R189, RZ, PT ;  /* 0x000000ffbd00720c */ /* 0x001fc80003fc5270 */
[----:B------:R-:W-:Y:S02]  /*3840*/  FSEL R19, R9, RZ, !P6 ;  /* 0x000000ff09137208 */ /* 0x000fe40007000000 */
[----:B------:R-:W-:-:S04]  /*3850*/  ISETP.NE.U32.AND P6, PT, R184, RZ, PT ;  /* 0x000000ffb800720c */ /* 0x000fc80003fc5070 */
[----:B------:R-:W-:Y:S01]  /*3860*/  ISETP.NE.AND.EX P6, PT, R185, RZ, PT, P6 ;  /* 0x000000ffb900720c */ /* 0x000fe20003fc5360 */
[----:B--2---:R-:W-:-:S04]  /*3870*/  FFMA.FTZ R19, R188, R10, R19 ;  /* 0x0000000abc137223 */ /* 0x004fc80000010013 */
[----:B------:R-:W-:-:S04]  /*3880*/  FADD.FTZ R19, R252, -R19 ;  /* 0x80000013fc137221 */ /* 0x000fc80000010000 */
[----:B------:R-:W-:-:S04]  /*3890*/  FMUL.FTZ R19, R4, R19 ;  /* 0x0000001304137220 */ /* 0x000fc80000410000 */
[----:B------:R-:W-:-:S07]  /*38a0*/  @P6 FADD.FTZ R19, R150, R19 ;  /* 0x0000001396136221 */ /* 0x000fce0000010000 */
.L_x_6834:
[----:B------:R-:W-:Y:S05]  /*38b0*/  BSYNC B2 ;  /* 0x0000000000027941 */ /* 0x000fea0003800000 */
.L_x_6833:
        /* <DEDUP_REMOVED lines=15> */
.L_x_6836:
[----:B------:R-:W-:Y:S05]  /*39b0*/  BSYNC B2 ;  /* 0x0000000000027941 */ /* 0x000fea0003800000 */
.L_x_6835:
[----:B------:R-:W-:Y:S01]  /*39c0*/  @!P3 ISETP.NE.U32.AND P6, PT, R184, RZ, PT ;  /* 0x000000ffb800b20c */ /* 0x000fe20003fc5070 */
[----:B------:R-:W-:Y:S03]  /*39d0*/  BSSY B2, `(.L_x_6837) ;  /* 0x0000010000027945 */ /* 0x000fe60003800000 */
[----:B------:R-:W-:-:S04]  /*39e0*/  @!P3 ISETP.NE.AND.EX P6, PT, R185, RZ, PT, P6 ;  /* 0x000000ffb900b20c */ /* 0x000fc80003fc5360 */
[----:B------:R-:W-:Y:S01]  /*39f0*/  @!P3 FSEL R19, R151, RZ, P6 ;  /* 0x000000ff9713b208 */ /* 0x000fe20003000000 */
[----:B------:R-:W-:Y:S08]  /*3a00*/  @!P3 BRA `(.L_x_6838) ;  /* 0x000000000030b947 */ /* 0x000ff00003800000 */
[----:B------:R-:W0:Y:S01]  /*3a10*/  LDC.U8 R188, c[0x0][0x2a0] ;  /* 0x0000a800ffbc7b82 */ /* 0x000e220000000000 */
[----:B------:R-:W-:Y:S02]  /*3a20*/  LOP3.LUT R8, R8, 0xfffffffb, RZ, 0xc0, !PT ;  /* 0xfffffffb08087812 */ /* 0x000fe400078ec0ff */
[----:B------:R-:W-:Y:S02]  /*3a30*/  ISETP.NE.U32.AND P6, PT, R184, RZ, PT ;  /* 0x000000ffb800720c */ /* 0x000fe40003fc5070 */
[----:B------:R-:W-:Y:S02]  /*3a40*/  @P0 LOP3.LUT R8, R8, 0x4, RZ, 0xfc, !PT ;  /* 0x0000000408080812 */ /* 0x000fe400078efcff */
[----:B------:R-:W-:Y:S02]  /*3a50*/  ISETP.NE.AND.EX P6, PT, R185, RZ, PT, P6 ;  /* 0x000000ffb900720c */ /* 0x000fe40003fc5360 */
[----:B0-----:R-:W-:-:S04]  /*3a60*/  ISETP.NE.AND P0, PT, R188, RZ, PT ;  /* 0x000000ffbc00720c */ /* 0x001fc80003f05270 */
[----:B------:R-:W-:Y:S02]  /*3a70*/  FSEL R19, R9, RZ, !P0 ;  /* 0x000000ff09137208 */ /* 0x000fe40004000000 */
[----:B------:R-:W-:-:S03]  /*3a80*/  LOP3.LUT P0, RZ, R8, 0x4, RZ, 0xc0, !PT ;  /* 0x0000000408ff7812 */ /* 0x000fc6000780c0ff */
[----:B------:R-:W-:-:S04]  /*3a90*/  FFMA.FTZ R19, R251, R10, R19 ;  /* 0x0000000afb137223 */ /* 0x000fc80000010013 */
[----:B------:R-:W-:-:S04]  /*3aa0*/  FADD.FTZ R19, R250, -R19 ;  /* 0x80000013fa137221 */ /* 0x000fc80000010000 */
[----:B------:R-:W-:-:S04]  /*3ab0*/  FMUL.FTZ R19, R4, R19 ;  /* 0x0000001304137220 */ /* 0x000fc80000410000 */
[----:B------:R-:W-:-:S07]  /*3ac0*/  @P6 FADD.FTZ R19, R151, R19 ;  /* 0x0000001397136221 */ /* 0x000fce0000010000 */
.L_x_6838:
[----:B------:R-:W-:Y:S05]  /*3ad0*/  BSYNC B2 ;  /* 0x0000000000027941 */ /* 0x000fea0003800000 */
.L_x_6837:
        /* <DEDUP_REMOVED lines=16> */
.L_x_6840:
[----:B------:R-:W-:Y:S05]  /*3be0*/  BSYNC B2 ;  /* 0x0000000000027941 */ /* 0x000fea0003800000 */
.L_x_6839:
        /* <DEDUP_REMOVED lines=11> */
.L_x_6806:
[----:B------:R-:W-:Y:S05]  /*3ca0*/  BSYNC B1 ;  /* 0x0000000000017941 */ /* 0x000fea0003800000 */
.L_x_6805:
[----:B------:R-:W-:Y:S04]  /*3cb0*/  BSSY B1, `(.L_x_6841) ;  /* 0x0000118000017945 */ /* 0x000fe80003800000 */
[----:B------:R-:W-:Y:S05]  /*3cc0*/  @!P1 BRA `(.L_x_6842) ;  /* 0x0000001000589947 */ /* 0x000fea0003800000 */
[----:B------:R-:W-:Y:S04]  /*3cd0*/  BSSY B2, `(.L_x_6843) ;  /* 0x0000005000027945 */ /* 0x000fe80003800000 */
[----:B------:R-:W-:Y:S05]  /*3ce0*/  @!P4 BRA `(.L_x_6844) ;  /* 0x00000000000cc947 */ /* 0x000fea0003800000 */
[----:B-----5:R-:W2:Y:S02]  /*3cf0*/  LDC.64 R172, c[0x0][0x220] ;  /* 0x00008800ffac7b82 */ /* 0x020ea40000000a00 */
[----:B--2---:R-:W-:-:S06]  /*3d00*/  IMAD.WIDE.U32 R172, R3, 0x10, R172 ;  /* 0x0000001003ac7825 */ /* 0x004fcc00078e00ac */
[----:B------:R-:W5:Y:S02]  /*3d10*/  LDG.E.128 R172, desc[UR4][R172.64] ;  /* 0x00000004acac7981 */ /* 0x000f64000c1e1d00 */
.L_x_6844:
[----:B------:R-:W-:Y:S05]  /*3d20*/  BSYNC B2 ;  /* 0x0000000000027941 */ /* 0x000fea0003800000 */
.L_x_6843:
[----:B01----:R-:W0:Y:S01]  /*3d30*/  @!P3 LDC.64 R184, c[0x0][0x2c8] ;  /* 0x0000b200ffb8bb82 */ /* 0x003e220000000a00 */
        /* <DEDUP_REMOVED lines=16> */
.L_x_6846:
[----:B------:R-:W-:Y:S05]  /*3e40*/  BSYNC B2 ;  /* 0x0000000000027941 */ /* 0x000fea0003800000 */
.L_x_6845:
        /* <DEDUP_REMOVED lines=18> */
.L_x_6848:
[----:B------:R-:W-:Y:S05]  /*3f70*/  BSYNC B2 ;  /* 0x0000000000027941 */ /* 0x000fea0003800000 */
.L_x_6847:
[----:B------:R-:W-:Y:S01]  /*3f80*/  @!P3 ISETP.NE.U32.AND P6, PT, R184, RZ, PT ;  /* 0x000000ffb800b20c */ /* 0x000fe20003fc5070 */
[----:B------:R-:W-:Y:S03]  /*3f90*/  BSSY B2, `(.L_x_6849) ;  /* 0x000000d000027945 */ /* 0x000fe60003800000 */
[----:B------:R-:W-:-:S04]  /*3fa0*/  @!P3 ISETP.NE.AND.EX P6, PT, R185, RZ, PT, P6 ;  /* 0x000000ffb900b20c */ /* 0x000fc80003fc5360 */
[----:B------:R-:W-:Y:S01]  /*3fb0*/  @!P3 FSEL R19, R153, RZ, P6 ;  /* 0x000000ff9913b208 */ /* 0x000fe20003000000 */
[----:B------:R-:W-:Y:S08]  /*3fc0*/  @!P3 BRA `(.L_x_6850) ;  /* 0x000000000024b947 */ /* 0x000ff00003800000 */
        /* <DEDUP_REMOVED lines=9> */
.L_x_6850:
[----:B------:R-:W-:Y:S05]  /*4060*/  BSYNC B2 ;  /* 0x0000000000027941 */ /* 0x000fea0003800000 */
.L_x_6849:
        /* <DEDUP_REMOVED lines=16> */
.L_x_6852:
[----:B------:R-:W-:Y:S05]  /*4170*/  BSYNC B2 ;  /* 0x0000000000027941 */ /* 0x000fea0003800000 */
.L_x_6851:
        /* <DEDUP_REMOVED lines=14> */
.L_x_6854:
[----:B------:R-:W-:Y:S05]  /*4260*/  BSYNC B2 ;  /* 0x0000000000027941 */ /* 0x000fea0003800000 */
.L_x_6853:
        /* <DEDUP_REMOVED lines=15> */
.L_x_6856:
[----:B------:R-:W-:Y:S05]  /*4360*/  BSYNC B2 ;  /* 0x0000000000027941 */ /* 0x000fea0003800000 */
.L_x_6855:
        /* <DEDUP_REMOVED lines=14> */
.L_x_6858:
[----:B------:R-:W-:Y:S05]  /*4450*/  BSYNC B2 ;  /* 0x0000000000027941 */ /* 0x000fea0003800000 */
.L_x_6857:
        /* <DEDUP_REMOVED lines=16> */
.L_x_6860:
[----:B------:R-:W-:Y:S05]  /*4560*/  BSYNC B2 ;  /* 0x0000000000027941 */ /* 0x000fea0003800000 */
.L_x_6859:
        /* <DEDUP_REMOVED lines=14> */
.L_x_6862:
[----:B------:R-:W-:Y:S05]  /*4650*/  BSYNC B2 ;  /* 0x0000000000027941 */ /* 0x000fea0003800000 */
.L_x_6861:
        /* <DEDUP_REMOVED lines=15> */
.L_x_6864:
[----:B------:R-:W-:Y:S05]  /*4750*/  BSYNC B2 ;  /* 0x0000000000027941 */ /* 0x000fea0003800000 */
.L_x_6863:
        /* <DEDUP_REMOVED lines=14> */
.L_x_6866:
[----:B------:R-:W-:Y:S05]  /*4840*/  BSYNC B2 ;  /* 0x0000000000027941 */ /* 0x000fea0003800000 */
.L_x_6865:
        /* <DEDUP_REMOVED lines=16> */
.L_x_6868:
[----:B------:R-:W-:Y:S05]  /*4950*/  BSYNC B2 ;  /* 0x0000000000027941 */ /* 0x000fea0003800000 */
.L_x_6867:
        /* <DEDUP_REMOVED lines=14> */
.L_x_6870:
[----:B------:R-:W-:Y:S05]  /*4a40*/  BSYNC B2 ;  /* 0x0000000000027941 */ /* 0x000fea0003800000 */
.L_x_6869:
        /* <DEDUP_REMOVED lines=15> */
.L_x_6872:
[----:B------:R-:W-:Y:S05]  /*4b40*/  BSYNC B2 ;  /* 0x0000000000027941 */ /* 0x000fea0003800000 */
.L_x_6871:
        /* <DEDUP_REMOVED lines=17> */
.L_x_6874:
[----:B------:R-:W-:Y:S05]  /*4c60*/  BSYNC B2 ;  /* 0x0000000000027941 */ /* 0x000fea0003800000 */
.L_x_6873:
        /* <DEDUP_REMOVED lines=16> */
.L_x_6876:
[----:B------:R-:W-:Y:S05]  /*4d70*/  BSYNC B2 ;  /* 0x0000000000027941 */ /* 0x000fea0003800000 */
.L_x_6875:
        /* <DEDUP_REMOVED lines=11> */
.L_x_6842:
[----:B------:R-:W-:Y:S05]  /*4e30*/  BSYNC B1 ;  /* 0x0000000000017941 */ /* 0x000fea0003800000 */
.L_x_6841:
[----:B------:R-:W-:Y:S04]  /*4e40*/  BSSY B1, `(.L_x_6877) ;  /* 0x0000118000017945 */ /* 0x000fe80003800000 */
[----:B------:R-:W-:Y:S05]  /*4e50*/  @!P2 BRA `(.L_x_6878) ;  /* 0x000000100058a947 */ /* 0x000fea0003800000 */
[----:B------:R-:W-:Y:S04]  /*4e60*/  BSSY B2, `(.L_x_6879) ;  /* 0x0000005000027945 */ /* 0x000fe80003800000 */
[----:B------:R-:W-:Y:S05]  /*4e70*/  @!P4 BRA `(.L_x_6880) ;  /* 0x00000000000cc947 */ /* 0x000fea0003800000 */
[----:B-----5:R-:W3:Y:S02]  /*4e80*/  LDC.64 R172, c[0x0][0x220] ;  /* 0x00008800ffac7b82 */ /* 0x020ee40000000a00 */
[----:B---3--:R-:W-:-:S06]  /*4e90*/  IMAD.WIDE.U32 R172, R3, 0x10, R172 ;  /* 0x0000001003ac7825 */ /* 0x008fcc00078e00ac */
[----:B------:R-:W5:Y:S02]  /*4ea0*/  LDG.E.128 R172, desc[UR4][R172.64] ;  /* 0x00000004acac7981 */ /* 0x000f64000c1e1d00 */
.L_x_6880:
[----:B------:R-:W-:Y:S05]  /*4eb0*/  BSYNC B2 ;  /* 0x0000000000027941 */ /* 0x000fea0003800000 */
.L_x_6879:
[----:B012---:R-:W0:Y:S01]  /*4ec0*/  @!P3 LDC.64 R184, c[0x0][0x2c8] ;  /* 0x0000b200ffb8bb82 */ /* 0x007e220000000a00 */
[----:B------:R-:W-:Y:S01]  /*4ed0*/  BSSY B2, `(.L_x_6881) ;  /* 0x0000010000027945 */ /* 0x000fe20003800000 */
[----:B0-----:R-:W-:-:S04]  /*4ee0*/  @!P3 ISETP.NE.U32.AND P5, PT, R184, RZ, PT ;  /* 0x000000ffb800b20c */ /* 0x001fc80003fa5070 */
[----:B------:R-:W-:-:S04]  /*4ef0*/  @!P3 ISETP.NE.AND.EX P5, PT, R185, RZ, PT, P5 ;  /* 0x000000ffb900b20c */ /* 0x000fc80003fa5350 */
[----:B------:R-:W-:Y:S01]  /*4f00*/  @!P3 FSEL R19, R160, RZ, P5 ;  /* 0x000000ffa013b208 */ /* 0x000fe20002800000 */
[----:B------:R-:W-:Y:S08]  /*4f10*/  @!P3 BRA `(.L_x_6882) ;  /* 0x00000000002cb947 */ /* 0x000ff00003800000 */
[----:B------:R-:W0:Y:S01]  /*4f20*/  LDC.U8 R186, c[0x0][0x2a0] ;  /* 0x0000a800ffba7b82 */ /* 0x000e220000000000 */
[----:B------:R-:W-:Y:S01]  /*4f30*/  IMAD.U32 R184, RZ, RZ, UR6 ;  /* 0x00000006ffb87e24 */ /* 0x000fe2000f8e00ff */
        /* <DEDUP_REMOVED lines=9> */
.L_x_6882:
[----:B------:R-:W-:Y:S05]  /*4fd0*/  BSYNC B2 ;  /* 0x0000000000027941 */ /* 0x000fea0003800000 */
.L_x_6881:
        /* <DEDUP_REMOVED lines=18> */
.L_x_6884:
[----:B------:R-:W-:Y:S05]  /*5100*/  BSYNC B2 ;  /* 0x0000000000027941 */ /* 0x000fea0003800000 */
.L_x_6883:
        /* <DEDUP_REMOVED lines=14> */
.L_x_6886:
[----:B------:R-:W-:Y:S05]  /*51f0*/  BSYNC B2 ;  /* 0x0000000000027941 */ /* 0x000fea0003800000 */
.L_x_6885:
        /* <DEDUP_REMOVED lines=16> */
.L_x_6888:
[----:B------:R-:W-:Y:S05]  /*5300*/  BSYNC B2 ;  /* 0x0000000000027941 */ /* 0x000fea0003800000 */
.L_x_6887:
        /* <DEDUP_REMOVED lines=14> */
.L_x_6890:
[----:B------:R-:W-:Y:S05]  /*53f0*/  BSYNC B2 ;  /* 0x0000000000027941 */ /* 0x000fea0003800000 */
.L_x_6889:
        /* <DEDUP_REMOVED lines=15> */
.L_x_6892:
[----:B------:R-:W-:Y:S05]  /*54f0*/  BSYNC B2 ;  /* 0x0000000000027941 */ /* 0x000fea0003800000 */
.L_x_6891:
        /* <DEDUP_REMOVED lines=14> */
.L_x_6894:
[----:B------:R-:W-:Y:S05]  /*55e0*/  BSYNC B2 ;  /* 0x0000000000027941 */ /* 0x000fea0003800000 */
.L_x_6893:
        /* <DEDUP_REMOVED lines=16> */
.L_x_6896:
[----:B------:R-:W-:Y:S05]  /*56f0*/  BSYNC B2 ;  /* 0x0000000000027941 */ /* 0x000fea0003800000 */
.L_x_6895:
        /* <DEDUP_REMOVED lines=14> */
.L_x_6898:
[----:B------:R-:W-:Y:S05]  /*57e0*/  BSYNC B2 ;  /* 0x0000000000027941 */ /* 0x000fea0003800000 */
.L_x_6897:
        /* <DEDUP_REMOVED lines=15> */
.L_x_6900:
[----:B------:R-:W-:Y:S05]  /*58e0*/  BSYNC B2 ;  /* 0x0000000000027941 */ /* 0x000fea0003800000 */
.L_x_6899:
        /* <DEDUP_REMOVED lines=14> */
.L_x_6902:
[----:B------:R-:W-:Y:S05]  /*59d0*/  BSYNC B2 ;  /* 0x0000000000027941 */ /* 0x000fea0003800000 */
.L_x_6901:
        /* <DEDUP_REMOVED lines=16> */
.L_x_6904:
[----:B------:R-:W-:Y:S05]  /*5ae0*/  BSYNC B2 ;  /* 0x0000000000027941 */ /* 0x000fea0003800000 */
.L_x_6903:
        /* <DEDUP_REMOVED lines=14> */
.L_x_6906:
[----:B------:R-:W-:Y:S05]  /*5bd0*/  BSYNC B2 ;  /* 0x0000000000027941 */ /* 0x000fea0003800000 */
.L_x_6905:
        /* <DEDUP_REMOVED lines=15> */
.L_x_6908:
[----:B------:R-:W-:Y:S05]  /*5cd0*/  BSYNC B2 ;  /* 0x0000000000027941 */ /* 0x000fea0003800000 */
.L_x_6907:
        /* <DEDUP_REMOVED lines=17> */
.L_x_6910:
[----:B------:R-:W-:Y:S05]  /*5df0*/  BSYNC B2 ;  /* 0x0000000000027941 */ /* 0x000fea0003800000 */
.L_x_6909:
        /* <DEDUP_REMOVED lines=16> */
.L_x_6912:
[----:B------:R-:W-:Y:S05]  /*5f00*/  BSYNC B2 ;  /* 0x0000000000027941 */ /* 0x000fea0003800000 */
.L_x_6911:
        /* <DEDUP_REMOVED lines=11> */
.L_x_6878:
[----:B------:R-:W-:Y:S05]  /*5fc0*/  BSYNC B1 ;  /* 0x0000000000017941 */ /* 0x000fea0003800000 */
.L_x_6877:
[----:B------:R-:W-:Y:S01]  /*5fd0*/  LOP3.LUT P5, RZ, R8, 0x2, RZ, 0xc0, !PT ;  /* 0x0000000208ff7812 */ /* 0x000fe200078ac0ff */
[----:B------:R-:W-:-:S12]  /*5fe0*/  BSSY B1, `(.L_x_6913) ;  /* 0x000010b000017945 */ /* 0x000fd80003800000 */
[----:B------:R-:W-:Y:S05]  /*5ff0*/  @!P5 BRA `(.L_x_6914) ;  /* 0x000000100024d947 */ /* 0x000fea0003800000 */
[----:B------:R-:W-:Y:S04]  /*6000*/  BSSY B2, `(.L_x_6915) ;  /* 0x0000005000027945 */ /* 0x000fe80003800000 */
[----:B------:R-:W-:Y:S05]  /*6010*/  @!P4 BRA `(.L_x_6916) ;  /* 0x00000000000cc947 */ /* 0x000fea0003800000 */
[----:B-----5:R-:W4:Y:S02]  /*6020*/  LDC.64 R172, c[0x0][0x220] ;  /* 0x00008800ffac7b82 */ /* 0x020f240000000a00 */
[----:B----4-:R-:W-:-:S06]  /*6030*/  IMAD.WIDE.U32 R172, R3, 0x10, R172 ;  /* 0x0000001003ac7825 */ /* 0x010fcc00078e00ac */
[----:B------:R-:W5:Y:S02]  /*6040*/  LDG.E.128 R172, desc[UR4][R172.64] ;  /* 0x00000004acac7981 */ /* 0x000f64000c1e1d00 */
.L_x_6916:
[----:B------:R-:W-:Y:S05]  /*6050*/  BSYNC B2 ;  /* 0x0000000000027941 */ /* 0x000fea0003800000 */
.L_x_6915:
[----:B0123--:R-:W0:Y:S01]  /*6060*/  @!P3 LDC.64 R184, c[0x0][0x2c8] ;  /* 0x0000b200ffb8bb82 */ /* 0x00fe220000000a00 */
[----:B------:R-:W-:Y:S01]  /*6070*/  BSSY B2, `(.L_x_6917) ;  /* 0x0000010000027945 */ /* 0x000fe20003800000 */
[----:B0-----:R-:W-:-:S04]  /*6080*/  @!P3 ISETP.NE.U32.AND P5, PT, R184, RZ, PT ;  /* 0x000000ffb800b20c */ /* 0x001fc80003fa5070 */
[----:B------:R-:W-:-:S04]  /*6090*/  @!P3 ISETP.NE.AND.EX P5, PT, R185, RZ, PT, P5 ;  /* 0x000000ffb900b20c */ /* 0x000fc80003fa5350 */
[----:B------:R-:W-:Y:S01]  /*60a0*/  @!P3 FSEL R19, R24, RZ, P5 ;  /* 0x000000ff1813b208 */ /* 0x000fe20002800000 */
[----:B------:R-:W-:Y:S08]  /*60b0*/  @!P3 BRA `(.L_x_6918) ;  /* 0x00000000002cb947 */ /* 0x000ff00003800000 */
[----:B------:R-:W0:Y:S01]  /*60c0*/  LDC.U8 R186, c[0x0][0x2a0] ;  /* 0x0000a800ffba7b82 */ /* 0x000e220000000000 */
[----:B------:R-:W-:Y:S01]  /*60d0*/  MOV R184, UR6 ;  /* 0x0000000600b87c02 */ /* 0x000fe20008000f00 */
[----:B------:R-:W-:Y:S01]  /*60e0*/  IMAD.U32 R185, RZ, RZ, UR7 ;  /* 0x00000007ffb97e24 */ /* 0x000fe2000f8e00ff */
        /* <DEDUP_REMOVED lines=8> */
.L_x_6918:
[----:B------:R-:W-:Y:S05]  /*6170*/  BSYNC B2 ;  /* 0x0000000000027941 */ /* 0x000fea0003800000 */
.L_x_6917:
        /* <DEDUP_REMOVED lines=17> */
.L_x_6920:
[----:B------:R-:W-:Y:S05]  /*6290*/  BSYNC B2 ;  /* 0x0000000000027941 */ /* 0x000fea0003800000 */
.L_x_6919:
        /* <DEDUP_REMOVED lines=14> */
.L_x_6922:
[----:B------:R-:W-:Y:S05]  /*6380*/  BSYNC B2 ;  /* 0x0000000000027941 */ /* 0x000fea0003800000 */
.L_x_6921:
[----:B------:R-:W-:Y:S01]  /*6390*/  BSSY B2, `(.L_x_6923) ;  /* 0x000000f000027945 */ /* 0x000fe20003800000 */
[----:B------:R-:W-:-:S03]  /*63a0*/  SEL R177, R19, R177, P6 ;  /* 0x000000b113b17207 */ /* 0x000fc60003000000 */
        /* <DEDUP_REMOVED lines=13> */
.L_x_6924:
[----:B------:R-:W-:Y:S05]  /*6480*/  BSYNC B2 ;  /* 0x0000000000027941 */ /* 0x000fea0003800000 */
.L_x_6923:
        /* <DEDUP_REMOVED lines=14> */
.L_x_6926:
[----:B------:R-:W-:Y:S05]  /*6570*/  BSYNC B2 ;  /* 0x0000000000027941 */ /* 0x000fea0003800000 */
.L_x_6925:
[----:B------:R-:W-:Y:S01]  /*6580*/  BSSY B2, `(.L_x_6927) ;  /* 0x000000e000027945 */ /* 0x000fe20003800000 */
[----:B------:R-:W-:-:S03]  /*6590*/  SEL R178, R19, R178, P6 ;  /* 0x000000b213b27207 */ /* 0x000fc60003000000 */
[----:B------:R-:W-:Y:S05]  /*65a0*/  @!P4 BRA `(.L_x_6928) ;  /* 0x00000000002cc947 */ /* 0x000fea0003800000 */
[----:B------:R-:W-:Y:S01]  /*65b0*/  LOP3.LUT P5, RZ, R198, 0xff0000, RZ, 0xc0, !PT ;  /* 0x00ff0000c6ff7812 */ /* 0x000fe200078ac0ff */
[----:B------:R-:W-:Y:S01]  /*65c0*/  FMUL.FTZ R19, R19, UR11 ;  /* 0x0000000b13137c20 */ /* 0x000fe20008410000 */
[----:B------:R-:W-:-:S03]  /*65d0*/  HFMA2.MMA R188, -RZ, RZ, 0, 0 ;  /* 0x00000000ffbc7435 */ /* 0x000fc600000001ff */
[----:B------:R-:W-:-:S08]  /*65e0*/  FMUL.FTZ R19, R19, UR10 ;  /* 0x0000000a13137c20 */ /* 0x000fd00008410000 */
[----:B-----5:R-:W-:-:S04]  /*65f0*/  @P5 IMAD.U32 R189, R173, 0x10000, RZ ;  /* 0x00010000adbd5824 */ /* 0x020fc800078e00ff */
[-C--:B------:R-:W-:Y:S01]  /*6600*/  @P5 FMUL.FTZ R188, R189, R19.reuse ;  /* 0x00000013bdbc5220 */ /* 0x080fe20000410000 */
[----:B------:R-:W-:-:S03]  /*6610*/  FMUL.FTZ R19, R46, R19 ;  /* 0x000000132e137220 */ /* 0x000fc60000410000 */
[----:B------:R-:W-:Y:S02]  /*6620*/  FADD.FTZ R138, R138, R188 ;  /* 0x000000bc8a8a7221 */ /* 0x000fe40000010000 */
[----:B------:R-:W-:-:S04]  /*6630*/  FSEL R19, R19, RZ, P5 ;  /* 0x000000ff13137208 */ /* 0x000fc80002800000 */
[----:B------:R-:W-:-:S04]  /*6640*/  F2FP.BF16.F32.PACK_AB R19, RZ, R19 ;  /* 0x00000013ff13723e */ /* 0x000fc800000010ff */
[----:B------:R-:W-:-:S07]  /*6650*/  PRMT R181, R19, 0x7610, R181 ;  /* 0x0000761013b57816 */ /* 0x000fce00000000b5 */
.L_x_6928:
[----:B------:R-:W-:Y:S05]  /*6660*/  BSYNC B2 ;  /* 0x0000000000027941 */ /* 0x000fea0003800000 */
.L_x_6927:
        /* <DEDUP_REMOVED lines=14> */
.L_x_6930:
[----:B------:R-:W-:Y:S05]  /*6750*/  BSYNC B2 ;  /* 0x0000000000027941 */ /* 0x000fea0003800000 */
.L_x_6929:
[----:B------:R-:W-:Y:S01]  /*6760*/  BSSY B2, `(.L_x_6931) ;  /* 0x000000f000027945 */ /* 0x000fe20003800000 */
[----:B------:R-:W-:-:S03]  /*6770*/  SEL R179, R19, R179, P6 ;  /* 0x000000b313b37207 */ /* 0x000fc60003000000 */
        /* <DEDUP_REMOVED lines=13> */
.L_x_6932:
[----:B------:R-:W-:Y:S05]  /*6850*/  BSYNC B2 ;  /* 0x0000000000027941 */ /* 0x000fea0003800000 */
.L_x_6931:
        /* <DEDUP_REMOVED lines=14> */
.L_x_6934:
[----:B------:R-:W-:Y:S05]  /*6940*/  BSYNC B2 ;  /* 0x0000000000027941 */ /* 0x000fea0003800000 */
.L_x_6933:
[----:B------:R-:W-:Y:S01]  /*6950*/  BSSY B2, `(.L_x_6935) ;  /* 0x000000e000027945 */ /* 0x000fe20003800000 */
[----:B------:R-:W-:-:S03]  /*6960*/  SEL R168, R19, R168, P6 ;  /* 0x000000a813a87207 */ /* 0x000fc60003000000 */
[----:B------:R-:W-:Y:S05]  /*6970*/  @!P4 BRA `(.L_x_6936) ;  /* 0x00000000002cc947 */ /* 0x000fea0003800000 */
        /* <DEDUP_REMOVED lines=11> */
.L_x_6936:
[----:B------:R-:W-:Y:S05]  /*6a30*/  BSYNC B2 ;  /* 0x0000000000027941 */ /* 0x000fea0003800000 */
.L_x_6935:
        /* <DEDUP_REMOVED lines=14> */
.L_x_6938:
[----:B------:R-:W-:Y:S05]  /*6b20*/  BSYNC B2 ;  /* 0x0000000000027941 */ /* 0x000fea0003800000 */
.L_x_6937:
[----:B------:R-:W-:Y:S01]  /*6b30*/  BSSY B2, `(.L_x_6939) ;  /* 0x000000f000027945 */ /* 0x000fe20003800000 */
[----:B------:R-:W-:-:S03]  /*6b40*/  SEL R169, R19, R169, P6 ;  /* 0x000000a913a97207 */ /* 0x000fc60003000000 */
        /* <DEDUP_REMOVED lines=13> */
.L_x_6940:
[----:B------:R-:W-:Y:S05]  /*6c20*/  BSYNC B2 ;  /* 0x0000000000027941 */ /* 0x000fea0003800000 */
.L_x_6939:
        /* <DEDUP_REMOVED lines=14> */
.L_x_6942:
[----:B------:R-:W-:Y:S05]  /*6d10*/  BSYNC B2 ;  /* 0x0000000000027941 */ /* 0x000fea0003800000 */
.L_x_6941:
[----:B------:R-:W-:Y:S01]  /*6d20*/  BSSY B2, `(.L_x_6943) ;  /* 0x000000e000027945 */ /* 0x000fe20003800000 */
[----:B------:R-:W-:-:S03]  /*6d30*/  SEL R170, R19, R170, P6 ;  /* 0x000000aa13aa7207 */ /* 0x000fc60003000000 */
[----:B------:R-:W-:Y:S05]  /*6d40*/  @!P4 BRA `(.L_x_6944) ;  /* 0x00000000002cc947 */ /* 0x000fea0003800000 */
        /* <DEDUP_REMOVED lines=11> */
.L_x_6944:
[----:B------:R-:W-:Y:S05]  /*6e00*/  BSYNC B2 ;  /* 0x0000000000027941 */ /* 0x000fea0003800000 */
.L_x_6943:
[----:B------:R-:W-:Y:S01]  /*6e10*/  @!P3 ISETP.NE.U32.AND P5, PT, R184, RZ, PT ;  /* 0x000000ffb800b20c */ /* 0x000fe20003fa5070 */
[----:B------:R-:W-:Y:S03]  /*6e20*/  BSSY B2, `(.L_x_6945) ;  /* 0x000000d000027945 */ /* 0x000fe60003800000 */
[----:B------:R-:W-:-:S04]  /*6e30*/  @!P3 ISETP.NE.AND.EX P5, PT, R185, RZ, PT, P5 ;  /* 0x000000ffb900b20c */ /* 0x000fc80003fa5350 */
[----:B------:R-:W-:Y:S01]  /*6e40*/  @!P3 FSEL R19, R23, RZ, P5 ;  /* 0x000000ff1713b208 */ /* 0x000fe20002800000 */
[----:B------:R-:W-:Y:S08]  /*6e50*/  @!P3 BRA `(.L_x_6946) ;  /* 0x000000000024b947 */ /* 0x000ff00003800000 */
        /* <DEDUP_REMOVED lines=9> */
.L_x_6946:
[----:B------:R-:W-:Y:S05]  /*6ef0*/  BSYNC B2 ;  /* 0x0000000000027941 */ /* 0x000fea0003800000 */
.L_x_6945:
        /* <DEDUP_REMOVED lines=23> */
.L_x_6948:
[----:B------:R-:W-:Y:S05]  /*7070*/  BSYNC B2 ;  /* 0x0000000000027941 */ /* 0x000fea0003800000 */
.L_x_6947:
[----:B------:R4:W-:Y:S02]  /*7080*/  @P4 STG.E.128 desc[UR4][R2.64], R180 ;  /* 0x000000b402004986 */ /* 0x0009e4000c101d04 */
.L_x_6914:
[----:B------:R-:W-:Y:S05]  /*7090*/  BSYNC B1 ;  /* 0x0000000000017941 */ /* 0x000fea0003800000 */
.L_x_6913:
[----:B----4-:R-:W4:Y:S02]  /*70a0*/  LDC.64 R2, c[0x0][0x210] ;  /* 0x00008400ff027b82 */ /* 0x010f240000000a00 */
[----:B----4-:R-:W-:-:S04]  /*70b0*/  LEA R5, R2, R5, 0x2 ;  /* 0x0000000502057211 */ /* 0x010fc800078e10ff */
[----:B------:R-:W-:-:S13]  /*70c0*/  ISETP.GE.AND P3, PT, R5, R3, PT ;  /* 0x000000030500720c */ /* 0x000fda0003f66270 */
[----:B------:R-:W-:Y:S05]  /*70d0*/  @!P3 BRA `(.L_x_6949) ;  /* 0xffffff98003cb947 */ /* 0x000fea000383ffff */
.L_x_6788:
[----:B------:R-:W-:Y:S05]  /*70e0*/  BSYNC B0 ;  /* 0x0000000000007941 */ /* 0x000fea0003800000 */
.L_x_6787:
[----:B0-23--:R-:W0:Y:S01]  /*70f0*/  S2R R184, SR_TID.X ;  /* 0x0000000000b87919 */ /* 0x00de220000002100 */
[----:B------:R-:W-:Y:S01]  /*7100*/  MOV R0, 0x400 ;  /* 0x0000040000007802 */ /* 0x000fe20000000f00 */
[----:B------:R-:W-:Y:S05]  /*7110*/  WARPSYNC.ALL ;  /* 0x0000000000007948 */ /* 0x000fea0003800000 */
[----:B------:R-:W2:Y:S01]  /*7120*/  S2R R3, SR_CgaCtaId ;  /* 0x0000000000037919 */ /* 0x000ea20000008800 */
[----:B------:R-:W-:Y:S01]  /*7130*/  ULDC.64 UR12, c[0x0][0x2d8] ;  /* 0x0000b600000c7ab9 */ /* 0x000fe20000000a00 */
[----:B------:R-:W-:Y:S01]  /*7140*/  ULDC.64 UR14, c[0x0][0x2d0] ;  /* 0x0000b400000e7ab9 */ /* 0x000fe20000000a00 */
[----:B------:R-:W-:Y:S01]  /*7150*/  BSSY B0, `(.L_x_6950) ;  /* 0x0000095000007945 */ /* 0x000fe20003800000 */
[----:B0-----:R-:W-:-:S05]  /*7160*/  SHF.R.U32.HI R2, RZ, 0x5, R184 ;  /* 0x00000005ff027819 */ /* 0x001fca00000116b8 */
[----:B------:R-:W-:Y:S01]  /*7170*/  IMAD.SHL.U32 R5, R2, 0x80, RZ ;  /* 0x0000008002057824 */ /* 0x000fe200078e00ff */
[----:B--2---:R-:W-:-:S04]  /*7180*/  LEA R3, R3, R0, 0x18 ;  /* 0x0000000003037211 */ /* 0x004fc800078ec0ff */
        /* <DEDUP_REMOVED lines=51> */
[----:B------:R0:W-:Y:S04]  /*74c0*/  STS.128 [R6+0x400], R56 ;  /* 0x0004003806007388 */ /* 0x0001e80000000c00 */
[----:B------:R2:W-:Y:S04]  /*74d0*/  STS.128 [R6+0x410], R60 ;  /* 0x0004103c06007388 */ /* 0x0005e80000000c00 */
[----:B------:R-:W-:Y:S04]  /*74e0*/  STS.128 [R6+0x800], R64 ;  /* 0x0008004006007388 */ /* 0x000fe80000000c00 */
[----:B------:R-:W-:Y:S04]  /*74f0*/  STS.128 [R6+0x810], R68 ;  /* 0x0008104406007388 */ /* 0x000fe80000000c00 */
[----:B------:R-:W-:Y:S04]  /*7500*/  STS.128 [R6+0xc00], R104 ;  /* 0x000c006806007388 */ /* 0x000fe80000000c00 */
[----:B------:R-:W-:Y:S01]  /*7510*/  STS.128 [R6+0xc10], R108 ;  /* 0x000c106c06007388 */ /* 0x000fe20000000c00 */
[----:B------:R-:W-:Y:S06]  /*7520*/  BAR.SYNC.DEFER_BLOCKING 0x0 ;  /* 0x0000000000007b1d */ /* 0x000fec0000010000 */
[----:B0-----:R-:W2:Y:S01]  /*7530*/  S2R R58, SR_CTAID.X ;  /* 0x00000000003a7919 */ /* 0x001ea20000002500 */
[----:B------:R-:W0:Y:S04]  /*7540*/  LDS R4, [R0] ;  /* 0x0000000000047984 */ /* 0x000e280000000800 */
[----:B------:R-:W3:Y:S04]  /*7550*/  LDS R45, [R0+0x1000] ;  /* 0x00100000002d7984 */ /* 0x000ee80000000800 */
[----:B------:R-:W-:Y:S04]  /*7560*/  LDS R34, [R0+0x200] ;  /* 0x0002000000227984 */ /* 0x000fe80000000800 */
[----:B------:R-:W-:Y:S04]  /*7570*/  LDS R47, [R0+0x1200] ;  /* 0x00120000002f7984 */ /* 0x000fe80000000800 */
[----:B------:R-:W-:Y:S01]  /*7580*/  LDS R36, [R0+0x400] ;  /* 0x0004000000247984 */ /* 0x000fe20000000800 */
[----:B--2---:R-:W-:Y:S01]  /*7590*/  IMAD R60, R58, R7, RZ ;  /* 0x000000073a3c7224 */ /* 0x004fe200078e02ff */
[----:B------:R-:W-:-:S02]  /*75a0*/  IADD3 R58, R7, 0x7f, -R184 ;  /* 0x0000007f073a7810 */ /* 0x000fc40007ffe8b8 */
[----:B------:R-:W-:Y:S02]  /*75b0*/  LDS R49, [R0+0x1400] ;  /* 0x0014000000317984 */ /* 0x000fe40000000800 */
[----:B------:R-:W-:Y:S02]  /*75c0*/  IADD3 R3, P0, R60, R184, RZ ;  /* 0x000000b83c037210 */ /* 0x000fe40007f1e0ff */
[----:B------:R-:W-:Y:S01]  /*75d0*/  LDS R38, [R0+0x600] ;  /* 0x0006000000267984 */ /* 0x000fe20000000800 */
[C---:B------:R-:W-:Y:S02]  /*75e0*/  ISETP.GE.U32.AND P6, PT, R58.reuse, 0x100, PT ;  /* 0x000001003a00780c */ /* 0x040fe40003fc6070 */
[----:B------:R-:W-:Y:S01]  /*75f0*/  SHF.L.U32 R2, R3, 0x2, RZ ;  /* 0x0000000203027819 */ /* 0x000fe200000006ff */
[----:B------:R-:W-:Y:S01]  /*7600*/  LDS R51, [R0+0x1600] ;  /* 0x0016000000337984 */ /* 0x000fe20000000800 */
[----:B------:R-:W-:Y:S02]  /*7610*/  ISETP.GE.U32.AND P5, PT, R58, 0x180, PT ;  /* 0x000001803a00780c */ /* 0x000fe40003fa6070 */
[----:B------:R-:W-:Y:S01]  /*7620*/  IADD3 R60, P1, R2, UR14, RZ ;  /* 0x0000000e023c7c10 */ /* 0x000fe2000ff3e0ff */
[----:B------:R-:W-:Y:S04]  /*7630*/  LDS R40, [R0+0x800] ;  /* 0x0008000000287984 */ /* 0x000fe80000000800 */
[----:B------:R-:W-:Y:S04]  /*7640*/  LDS R53, [R0+0x1800] ;  /* 0x0018000000357984 */ /* 0x000fe80000000800 */
[----:B------:R-:W-:Y:S01]  /*7650*/  LDS R41, [R0+0xa00] ;  /* 0x000a000000297984 */ /* 0x000fe20000000800 */
[----:B0-----:R-:W-:-:S03]  /*7660*/  FADD.FTZ R4, RZ, R4 ;  /* 0x00000004ff047221 */ /* 0x001fc60000010000 */
        /* <DEDUP_REMOVED lines=34> */
[----:B0-----:R-:W-:Y:S01]  /*7890*/  IMAD.X R6, RZ, RZ, RZ, P0 ;  /* 0x000000ffff067224 */ /* 0x001fe200000e06ff */
[----:B------:R-:W-:-:S04]  /*78a0*/  IADD3 R62, P0, R2, UR12, RZ ;  /* 0x0000000c023e7c10 */ /* 0x000fc8000ff1e0ff */
[----:B------:R-:W-:Y:S01]  /*78b0*/  SHF.L.U64.HI R57, R3, 0x2, R6 ;  /* 0x0000000203397819 */ /* 0x000fe20000010206 */
        /* <DEDUP_REMOVED lines=30> */
.L_x_6951:
[----:B------:R-:W-:Y:S05]  /*7aa0*/  BSYNC B0 ;  /* 0x0000000000007941 */ /* 0x000fea0003800000 */
.L_x_6950:
        /* <DEDUP_REMOVED lines=129> */
.L_x_6953:
[----:B------:R-:W-:Y:S05]  /*82c0*/  BSYNC B0 ;  /* 0x0000000000007941 */ /* 0x000fea0003800000 */
.L_x_6952:
[----:B------:R-:W-:Y:S01]  /*82d0*/  BSSY B0, `(.L_x_6954) ;  /* 0x0000012000007945 */ /* 0x000fe20003800000 */
[----:B--2---:R-:W-:-:S03]  /*82e0*/  FADD.FTZ R45, R16, R45 ;  /* 0x0000002d102d7221 */ /* 0x004fc60000010000 */
        /* <DEDUP_REMOVED lines=16> */
.L_x_6955:
[----:B------:R-:W-:Y:S05]  /*83f0*/  BSYNC B0 ;  /* 0x0000000000007941 */ /* 0x000fea0003800000 */
.L_x_6954:
[----:B------:R-:W-:Y:S01]  /*8400*/  BSSY B0, `(.L_x_6956) ;  /* 0x0000012000007945 */ /* 0x000fe20003800000 */
[----:B------:R-:W-:-:S03]  /*8410*/  FADD.FTZ R25, R25, R22 ;  /* 0x0000001619197221 */ /* 0x000fc60000010000 */
[----:B------:R-:W-:Y:S05]  /*8420*/  @!P0 BRA `(.L_x_6957) ;  /* 0x00000000003c8947 */ /* 0x000fea0003800000 */
[----:B0-2---:R-:W-:Y:S01]  /*8430*/  MOV R2, R62 ;  /* 0x0000003e00027202 */ /* 0x005fe20000000f00 */
        /* <DEDUP_REMOVED lines=14> */
.L_x_6957:
[----:B------:R-:W-:Y:S05]  /*8520*/  BSYNC B0 ;  /* 0x0000000000007941 */ /* 0x000fea0003800000 */
.L_x_6956:
        /* <DEDUP_REMOVED lines=18> */
.L_x_6959:
[----:B------:R-:W-:Y:S05]  /*8650*/  BSYNC B0 ;  /* 0x0000000000007941 */ /* 0x000fea0003800000 */
.L_x_6958:
        /* <DEDUP_REMOVED lines=18> */
.L_x_6961:
[----:B------:R-:W-:Y:S05]  /*8780*/  BSYNC B0 ;  /* 0x0000000000007941 */ /* 0x000fea0003800000 */
.L_x_6960:
        /* <DEDUP_REMOVED lines=18> */
.L_x_6963:
[----:B------:R-:W-:Y:S05]  /*88b0*/  BSYNC B0 ;  /* 0x0000000000007941 */ /* 0x000fea0003800000 */
.L_x_6962:
        /* <DEDUP_REMOVED lines=11> */
.L_x_6804:
[----:B------:R-:W-:Y:S01]  /*8970*/  HFMA2.MMA R10, -RZ, RZ, 0, 1.847743988037109375e-06 ;  /* 0x0000001fff0a7435 */ /* 0x000fe200000001ff */
[----:B------:R-:W-:Y:S01]  /*8980*/  BSSY B1, `(.L_x_6964) ;  /* 0x0000007000017945 */ /* 0x000fe20003800000 */
[----:B0123--:R-:W-:Y:S01]  /*8990*/  MOV R184, R220 ;  /* 0x000000dc00b87202 */ /* 0x00ffe20000000f00 */
[----:B------:R-:W-:Y:S01]  /*89a0*/  IMAD.MOV.U32 R19, RZ, RZ, 0x1 ;  /* 0x00000001ff137424 */ /* 0x000fe200078e00ff */
[----:B------:R-:W-:-:S07]  /*89b0*/  MOV R9, 0xffffffff ;  /* 0xffffffff00097802 */ /* 0x000fce0000000f00 */
[----:B-----5:R-:W-:Y:S05]  /*89c0*/  WARPSYNC.COLLECTIVE R9, `(.L_x_6965) ;  /* 0x0000000009087348 */ /* 0x020fea0003c00000 */
[----:B------:R0:W1:Y:S02]  /*89d0*/  SHFL.BFLY P5, R187, R184, R19, R10 ;  /* 0x0c000013b8bb7389 */ /* 0x00006400000a000a */
[----:B01---5:R-:W-:Y:S01]  /*89e0*/  ENDCOLLECTIVE ;  /* 0x000000000000791b */ /* 0x023fe20003800000 */
.L_x_6965:
[----:B------:R-:W-:Y:S05]  /*89f0*/  BSYNC B1 ;  /* 0x0000000000017941 */ /* 0x000fea0003800000 */
.L_x_6964:
        /* <DEDUP_REMOVED lines=9> */
.L_x_6966:
        /* <DEDUP_REMOVED lines=8> */
.L_x_6967:
[----:B------:R-:W-:Y:S01]  /*8b10*/  MOV R184, R186 ;  /* 0x000000ba00b87202 */ /* 0x000fe20000000f00 */
[----:B------:R-:W-:-:S04]  /*8b20*/  IMAD.MOV.U32 R9, RZ, RZ, R187 ;  /* 0x000000ffff097224 */ /* 0x000fc800078e00bb */
[----:B------:R-:W-:Y:S01]  /*8b30*/  FADD.FTZ R185, R185, R9 ;  /* 0x00000009b9b97221 */ /* 0x000fe20000010000 */
[----:B------:R-:W-:-:S07]  /*8b40*/  MOV R9, 0xffffffff ;  /* 0xffffffff00097802 */ /* 0x000fce0000000f00 */
[----:B------:R-:W-:Y:S05]  /*8b50*/  WARPSYNC.COLLECTIVE R9, `(.L_x_6968) ;  /* 0x0000000009087348 */ /* 0x000fea0003c00000 */
[----:B------:R0:W1:Y:S02]  /*8b60*/  SHFL.BFLY P5, R187, R184, R19, R10 ;  /* 0x0c000013b8bb7389 */ /* 0x00006400000a000a */
[----:B01----:R-:W-:Y:S01]  /*8b70*/  ENDCOLLECTIVE ;  /* 0x000000000000791b */ /* 0x003fe20003800000 */
.L_x_6968:
        /* <DEDUP_REMOVED lines=8> */
.L_x_6969:
[----:B------:R-:W-:Y:S01]  /*8c00*/  IMAD.MOV.U32 R184, RZ, RZ, R186 ;  /* 0x000000ffffb87224 */ /* 0x000fe200078e00ba */
[----:B------:R-:W-:-:S05]  /*8c10*/  MOV R9, R187 ;  /* 0x000000bb00097202 */ /* 0x000fca0000000f00 */
[----:B------:R-:W-:Y:S01]  /*8c20*/  FADD.FTZ R185, R185, R9 ;  /* 0x00000009b9b97221 */ /* 0x000fe20000010000 */
[----:B------:R-:W-:-:S07]  /*8c30*/  MOV R9, 0xffffffff ;  /* 0xffffffff00097802 */ /* 0x000fce0000000f00 */
[----:B------:R-:W-:Y:S05]  /*8c40*/  WARPSYNC.COLLECTIVE R9, `(.L_x_6970) ;  /* 0x0000000009087348 */ /* 0x000fea0003c00000 */
[----:B------:R0:W1:Y:S02]  /*8c50*/  SHFL.BFLY P5, R187, R184, R19, R10 ;  /* 0x0c000013b8bb7389 */ /* 0x00006400000a000a */
[----:B01----:R-:W-:Y:S01]  /*8c60*/  ENDCOLLECTIVE ;  /* 0x000000000000791b */ /* 0x003fe20003800000 */
.L_x_6970:
        /* <DEDUP_REMOVED lines=8> */
.L_x_6971:
[----:B------:R-:W-:Y:S02]  /*8cf0*/  MOV R184, R186 ;  /* 0x000000ba00b87202 */ /* 0x000fe40000000f00 */
[----:B------:R-:W-:-:S05]  /*8d00*/  MOV R9, R187 ;  /* 0x000000bb00097202 */ /* 0x000fca0000000f00 */
[----:B------:R-:W-:Y:S01]  /*8d10*/  FADD.FTZ R185, R185, R9 ;  /* 0x00000009b9b97221 */ /* 0x000fe20000010000 */
[----:B------:R-:W-:-:S07]  /*8d20*/  IMAD.MOV.U32 R9, RZ, RZ, -0x1 ;  /* 0xffffffffff097424 */ /* 0x000fce00078e00ff */
[----:B------:R-:W-:Y:S05]  /*8d30*/  WARPSYNC.COLLECTIVE R9, `(.L_x_6972) ;  /* 0x0000000009087348 */ /* 0x000fea0003c00000 */
[----:B------:R0:W1:Y:S02]  /*8d40*/  SHFL.BFLY P5, R187, R184, R19, R10 ;  /* 0x0c000013b8bb7389 */ /* 0x00006400000a000a */
[----:B01----:R-:W-:Y:S01]  /*8d50*/  ENDCOLLECTIVE ;  /* 0x000000000000791b */ /* 0x003fe20003800000 */
.L_x_6972:
        /* <DEDUP_REMOVED lines=8> */
.L_x_6973:
[----:B------:R-:W-:Y:S02]  /*8de0*/  MOV R184, R186 ;  /* 0x000000ba00b87202 */ /* 0x000fe40000000f00 */
[----:B------:R-:W-:-:S07]  /*8df0*/  MOV R188, R187 ;  /* 0x000000bb00bc7202 */ /* 0x000fce0000000f00 */
[----:B------:R-:W-:Y:S05]  /*8e00*/  WARPSYNC.COLLECTIVE R9, `(.L_x_6974) ;  /* 0x0000000009087348 */ /* 0x000fea0003c00000 */
[----:B------:R0:W1:Y:S02]  /*8e10*/  SHFL.BFLY P5, R187, R184, R19, R10 ;  /* 0x0c000013b8bb7389 */ /* 0x00006400000a000a */
[----:B01----:R-:W-:Y:S01]  /*8e20*/  ENDCOLLECTIVE ;  /* 0x000000000000791b */ /* 0x003fe20003800000 */
.L_x_6974:
[----:B------:R-:W-:Y:S01]  /*8e30*/  MOV R9, R187 ;  /* 0x000000bb00097202 */ /* 0x000fe20000000f00 */
[----:B------:R-:W-:Y:S06]  /*8e40*/  BRA `(.L_x_6975) ;  /* 0xffffff9800dc7947 */ /* 0x000fec000383ffff */
.L_x_6976:
        /* <DEDUP_REMOVED lines=11> */
.L_x_14301:


//--------------------- .text._ZN10layer_norm22ln_bwd_finalize_kernelINS_22Kernel_traits_finalizeILj1024Ef13__nv_bfloat16fS2_fjLb1ELj1024ELj4ENS_18Kernel_traits_baseILj1024EfS2_fS2_fjLj1024EEEEELb1ELb1EEEvNS_9BwdParamsE --------------------------
	.section	.text._ZN10layer_norm22ln_bwd_finalize_kernelINS_22Kernel_traits_finalizeILj1024Ef13__nv_bfloat16fS2_fjLb1ELj1024ELj4ENS_18Kernel_traits_baseILj1024EfS2_fS2_fjLj1024EEEEELb1ELb1EEEvNS_9BwdParamsE,"ax",@progbits
	.align	128
        .global         _ZN10layer_norm22ln_bwd_finalize_kernelINS_22Kernel_traits_finalizeILj1024Ef13__nv_bfloat16fS2_fjLb1ELj1024ELj4ENS_18Kernel_traits_baseILj1024EfS2_fS2_fjLj1024EEEEELb1ELb1EEEvNS_9BwdParamsE
        .type           _ZN10layer_norm22ln_bwd_finalize_kernelINS_22Kernel_traits_finalizeILj1024Ef13__nv_bfloat16fS2_fjLb1ELj1024ELj4ENS_18Kernel_traits_baseILj1024EfS2_fS2_fjLj1024EEEEELb1ELb1EEEvNS_9BwdParamsE,@function
        .size           _ZN10layer_norm22ln_bwd_finalize_kernelINS_22Kernel_traits_finalizeILj1024Ef13__nv_bfloat16fS2_fjLb1ELj1024ELj4ENS_18Kernel_traits_baseILj1024EfS2_fS2_fjLj1024EEEEELb1ELb1EEEvNS_9BwdParamsE,(.L_x_14302 - _ZN10layer_norm22ln_bwd_finalize_kernelINS_22Kernel_traits_finalizeILj1024Ef13__nv_bfloat16fS2_fjLb1ELj1024ELj4ENS_18Kernel_traits_baseILj1024EfS2_fS2_fjLj1024EEEEELb1ELb1EEEvNS_9BwdParamsE)
        .other          _ZN10layer_norm22ln_bwd_finalize_kernelINS_22Kernel_traits_finalizeILj1024Ef13__nv_bfloat16fS2_fjLb1ELj1024ELj4ENS_18Kernel_traits_baseILj1024EfS2_fS2_fjLj1024EEEEELb1ELb1EEEvNS_9BwdParamsE,@"STO_CUDA_ENTRY STV_DEFAULT"
_ZN10layer_norm22ln_bwd_finalize_kernelINS_22Kernel_traits_finalizeILj1024Ef13__nv_bfloat16fS2_fjLb1ELj1024ELj4ENS_18Kernel_traits_baseILj1024EfS2_fS2_fjLj1024EEEEELb1ELb1EEEvNS_9BwdParamsE:
.text._ZN10layer_norm22ln_bwd_finalize_kernelINS_22Kernel_traits_finalizeILj1024Ef13__nv_bfloat16fS2_fjLb1ELj1024ELj4ENS_18Kernel_traits_baseILj1024EfS2_fS2_fjLj1024EEEEELb1ELb1EEEvNS_9BwdParamsE:
        /* <DEDUP_REMOVED lines=25> */
.L_x_6988:
        /* <DEDUP_REMOVED lines=33> */
.L_x_6981:
        /* <DEDUP_REMOVED lines=49> */
.L_x_6980:
[----:B------:R-:W-:Y:S05]  /*06b0*/  BSYNC B1 ;  /* 0x0000000000017941 */ /* 0x000fea0003800000 */
.L_x_6979:
        /* <DEDUP_REMOVED lines=32> */
.L_x_6983:
[----:B------:R-:W-:Y:S05]  /*08c0*/  BSYNC B1 ;  /* 0x0000000000017941 */ /* 0x000fea0003800000 */
.L_x_6982:
        /* <DEDUP_REMOVED lines=16> */
.L_x_6978:
[----:B------:R-:W-:Y:S05]  /*09d0*/  BSYNC B0 ;  /* 0x0000000000007941 */ /* 0x000fea0003800000 */
.L_x_6977:
        /* <DEDUP_REMOVED lines=40> */
.L_x_7004:
        /* <DEDUP_REMOVED lines=8> */
.L_x_6984:
        /* <DEDUP_REMOVED lines=18> */
.L_x_6987:
[----:B------:R-:W-:Y:S05]  /*0e00*/  BSYNC B0 ;  /* 0x0000000000007941 */ /* 0x000fea0003800000 */
.L_x_6986:
[C---:B------:R-:W-:Y:S01]  /*0e10*/  ISETP.GT.U32.AND P1, PT, R4.reuse, -0x401, PT ;  /* 0xfffffbff0400780c */ /* 0x040fe20003f24070 */
[----:B------:R-:W-:Y:S01]  /*0e20*/  VIADD R4, R4, 0x400 ;  /* 0x0000040004047836 */ /* 0x000fe20000000000 */
[----:B------:R-:W-:-:S11]  /*0e30*/  IADD3 R5, R5, 0x200, RZ ;  /* 0x0000020005057810 */ /* 0x000fd60007ffe0ff */
[----:B------:R-:W-:Y:S05]  /*0e40*/  @P1 BRA `(.L_x_6988) ;  /* 0xfffffff000d01947 */ /* 0x000fea000383ffff */
[----:B------:R-:W-:Y:S05]  /*0e50*/  EXIT ;  /* 0x000000000000794d */ /* 0x000fea0003800000 */
.L_x_6985:
[----:B------:R-:W-:Y:S01]  /*0e60*/  HFMA2.MMA R22, -RZ, RZ, 0, 5.9604644775390625e-08 ;  /* 0x00000001ff167435 */ /* 0x000fe200000001ff */
[----:B---3--:R-:W-:Y:S02]  /*0e70*/  MOV R23, R8 ;  /* 0x0000000800177202 */ /* 0x008fe40000000f00 */
[----:B------:R-:W-:Y:S02]  /*0e80*/  MOV R25, 0x1f ;  /* 0x0000001f00197802 */ /* 0x000fe40000000f00 */
[----:B------:R-:W-:-:S07]  /*0e90*/  MOV R20, 0xffffffff ;  /* 0xffffffff00147802 */ /* 0x000fce0000000f00 */
[----:B012---:R-:W-:Y:S05]  /*0ea0*/  WARPSYNC.COLLECTIVE R20, `(.L_x_6989) ;  /* 0x0000000014087348 */ /* 0x007fea0003c00000 */
[----:B------:R3:W4:Y:S02]  /*0eb0*/  SHFL.BFLY P2, R21, R23, R22, R25 ;  /* 0x0c00001617157389 */ /* 0x0007240000040019 */
[----:B01234-:R-:W-:Y:S01]  /*0ec0*/  ENDCOLLECTIVE ;  /* 0x000000000000791b */ /* 0x01ffe20003800000 */
.L_x_6989:
[----:B------:R-:W-:Y:S01]  /*0ed0*/  HFMA2.MMA R22, -RZ, RZ, 0, 1.1920928955078125e-07 ;  /* 0x00000002ff167435 */ /* 0x000fe200000001ff */
[----:B------:R-:W-:-:S05]  /*0ee0*/  MOV R9, R21 ;  /* 0x0000001500097202 */ /* 0x000fca0000000f00 */
[----:B------:R-:W-:-:S05]  /*0ef0*/  FADD.FTZ R9, R8, R9 ;  /* 0x0000000908097221 */ /* 0x000fca0000010000 */
[----:B------:R-:W-:-:S07]  /*0f00*/  MOV R23, R9 ;  /* 0x0000000900177202 */ /* 0x000fce0000000f00 */
[----:B------:R-:W-:Y:S05]  /*0f10*/  WARPSYNC.COLLECTIVE R20, `(.L_x_6990) ;  /* 0x0000000014087348 */ /* 0x000fea0003c00000 */
[----:B------:R0:W1:Y:S02]  /*0f20*/  SHFL.BFLY P2, R21, R23, R22, R25 ;  /* 0x0c00001617157389 */ /* 0x0000640000040019 */
[----:B01----:R-:W-:Y:S01]  /*0f30*/  ENDCOLLECTIVE ;  /* 0x000000000000791b */ /* 0x003fe20003800000 */
.L_x_6990:
[----:B------:R-:W-:Y:S01]  /*0f40*/  HFMA2.MMA R22, -RZ, RZ, 0, 2.384185791015625e-07 ;  /* 0x00000004ff167435 */ /* 0x000fe200000001ff */
[----:B------:R-:W-:-:S04]  /*0f50*/  IMAD.MOV.U32 R12, RZ, RZ, R21 ;  /* 0x000000ffff0c7224 */ /* 0x000fc800078e0015 */
[----:B------:R-:W-:-:S05]  /*0f60*/  FADD.FTZ R12, R9, R12 ;  /* 0x0000000c090c7221 */ /* 0x000fca0000010000 */
[----:B------:R-:W-:-:S07]  /*0f70*/  MOV R23, R12 ;  /* 0x0000000c00177202 */ /* 0x000fce0000000f00 */
[----:B------:R-:W-:Y:S05]  /*0f80*/  WARPSYNC.COLLECTIVE R20, `(.L_x_6991) ;  /* 0x0000000014087348 */ /* 0x000fea0003c00000 */
[----:B------:R0:W1:Y:S02]  /*0f90*/  SHFL.BFLY P2, R21, R23, R22, R25 ;  /* 0x0c00001617157389 */ /* 0x0000640000040019 */
[----:B01----:R-:W-:Y:S01]  /*0fa0*/  ENDCOLLECTIVE ;  /* 0x000000000000791b */ /* 0x003fe20003800000 */
.L_x_6991:
[----:B------:R-:W-:Y:S01]  /*0fb0*/  HFMA2.MMA R22, -RZ, RZ, 0, 4.76837158203125e-07 ;  /* 0x00000008ff167435 */ /* 0x000fe200000001ff */
[----:B------:R-:W-:-:S05]  /*0fc0*/  MOV R13, R21 ;  /* 0x00000015000d7202 */ /* 0x000fca0000000f00 */
[----:B------:R-:W-:-:S05]  /*0fd0*/  FADD.FTZ R13, R12, R13 ;  /* 0x0000000d0c0d7221 */ /* 0x000fca0000010000 */
[----:B------:R-:W-:-:S07]  /*0fe0*/  MOV R23, R13 ;  /* 0x0000000d00177202 */ /* 0x000fce0000000f00 */
[----:B------:R-:W-:Y:S05]  /*0ff0*/  WARPSYNC.COLLECTIVE R20, `(.L_x_6992) ;  /* 0x0000000014087348 */ /* 0x000fea0003c00000 */
[----:B------:R0:W1:Y:S02]  /*1000*/  SHFL.BFLY P2, R21, R23, R22, R25 ;  /* 0x0c00001617157389 */ /* 0x0000640000040019 */
[----:B01----:R-:W-:Y:S01]  /*1010*/  ENDCOLLECTIVE ;  /* 0x000000000000791b */ /* 0x003fe20003800000 */
.L_x_6992:
[----:B------:R-:W-:Y:S01]  /*1020*/  HFMA2.MMA R22, -RZ, RZ, 0, 9.5367431640625e-07 ;  /* 0x00000010ff167435 */ /* 0x000fe200000001ff */
[----:B------:R-:W-:-:S05]  /*1030*/  MOV R8, R21 ;  /* 0x0000001500087202 */ /* 0x000fca0000000f00 */
[----:B------:R-:W-:-:S05]  /*1040*/  FADD.FTZ R9, R13, R8 ;  /* 0x000000080d097221 */ /* 0x000fca0000010000 */
[----:B------:R-:W-:-:S07]  /*1050*/  MOV R23, R9 ;  /* 0x0000000900177202 */ /* 0x000fce0000000f00 */
[----:B------:R-:W-:Y:S05]  /*1060*/  WARPSYNC.COLLECTIVE R20, `(.L_x_6993) ;  /* 0x0000000014087348 */ /* 0x000fea0003c00000 */
[----:B------:R0:W1:Y:S02]  /*1070*/  SHFL.BFLY P2, R21, R23, R22, R25 ;  /* 0x0c00001617157389 */ /* 0x0000640000040019 */
[----:B01----:R-:W-:Y:S01]  /*1080*/  ENDCOLLECTIVE ;  /* 0x000000000000791b */ /* 0x003fe20003800000 */
.L_x_6993:
[----:B------:R-:W-:Y:S01]  /*1090*/  HFMA2.MMA R22, -RZ, RZ, 0, 5.9604644775390625e-08 ;  /* 0x00000001ff167435 */ /* 0x000fe200000001ff */
[----:B------:R-:W-:Y:S01]  /*10a0*/  IMAD.MOV.U32 R23, RZ, RZ, R11 ;  /* 0x000000ffff177224 */ /* 0x000fe200078e000b */
[----:B------:R-:W-:-:S09]  /*10b0*/  MOV R8, R21 ;  /* 0x0000001500087202 */ /* 0x000fd20000000f00 */
[----:B------:R-:W-:Y:S05]  /*10c0*/  WARPSYNC.COLLECTIVE R20, `(.L_x_6994) ;  /* 0x0000000014087348 */ /* 0x000fea0003c00000 */
[----:B------:R0:W1:Y:S02]  /*10d0*/  SHFL.BFLY P2, R21, R23, R22, R25 ;  /* 0x0c00001617157389 */ /* 0x0000640000040019 */
[----:B01----:R-:W-:Y:S01]  /*10e0*/  ENDCOLLECTIVE ;  /* 0x000000000000791b */ /* 0x003fe20003800000 */
.L_x_6994:
[----:B------:R-:W-:Y:S01]  /*10f0*/  HFMA2.MMA R22, -RZ, RZ, 0, 1.1920928955078125e-07 ;  /* 0x00000002ff167435 */ /* 0x000fe200000001ff */
[----:B------:R-:W-:-:S05]  /*1100*/  MOV R12, R21 ;  /* 0x00000015000c7202 */ /* 0x000fca0000000f00 */
[----:B------:R-:W-:-:S05]  /*1110*/  FADD.FTZ R14, R11, R12 ;  /* 0x0000000c0b0e7221 */ /* 0x000fca0000010000 */
[----:B------:R-:W-:-:S07]  /*1120*/  MOV R23, R14 ;  /* 0x0000000e00177202 */ /* 0x000fce0000000f00 */
[----:B------:R-:W-:Y:S05]  /*1130*/  WARPSYNC.COLLECTIVE R20, `(.L_x_6995) ;  /* 0x0000000014087348 */ /* 0x000fea0003c00000 */
[----:B------:R0:W1:Y:S02]  /*1140*/  SHFL.BFLY P2, R21, R23, R22, R25 ;  /* 0x0c00001617157389 */ /* 0x0000640000040019 */
[----:B01----:R-:W-:Y:S01]  /*1150*/  ENDCOLLECTIVE ;  /* 0x000000000000791b */ /* 0x003fe20003800000 */
.L_x_6995:
[----:B------:R-:W-:Y:S01]  /*1160*/  HFMA2.MMA R22, -RZ, RZ, 0, 2.384185791015625e-07 ;  /* 0x00000004ff167435 */ /* 0x000fe200000001ff */
[----:B------:R-:W-:-:S05]  /*1170*/  MOV R13, R21 ;  /* 0x00000015000d7202 */ /* 0x000fca0000000f00 */
[----:B------:R-:W-:-:S05]  /*1180*/  FADD.FTZ R15, R14, R13 ;  /* 0x0000000d0e0f7221 */ /* 0x000fca0000010000 */
[----:B------:R-:W-:-:S07]  /*1190*/  MOV R23, R15 ;  /* 0x0000000f00177202 */ /* 0x000fce0000000f00 */
[----:B------:R-:W-:Y:S05]  /*11a0*/  WARPSYNC.COLLECTIVE R20, `(.L_x_6996) ;  /* 0x0000000014087348 */ /* 0x000fea0003c00000 */
[----:B------:R0:W1:Y:S02]  /*11b0*/  SHFL.BFLY P2, R21, R23, R22, R25 ;  /* 0x0c00001617157389 */ /* 0x0000640000040019 */
[----:B01----:R-:W-:Y:S01]  /*11c0*/  ENDCOLLECTIVE ;  /* 0x000000000000791b */ /* 0x003fe20003800000 */
.L_x_6996:
[----:B------:R-:W-:Y:S01]  /*11d0*/  IMAD.MOV.U32 R22, RZ, RZ, 0x8 ;  /* 0x00000008ff167424 */ /* 0x000fe200078e00ff */
[----:B------:R-:W-:-:S05]  /*11e0*/  MOV R16, R21 ;  /* 0x0000001500107202 */ /* 0x000fca0000000f00 */
[----:B------:R-:W-:-:S05]  /*11f0*/  FADD.FTZ R16, R15, R16 ;  /* 0x000000100f107221 */ /* 0x000fca0000010000 */
[----:B------:R-:W-:-:S07]  /*1200*/  MOV R23, R16 ;  /* 0x0000001000177202 */ /* 0x000fce0000000f00 */
[----:B------:R-:W-:Y:S05]  /*1210*/  WARPSYNC.COLLECTIVE R20, `(.L_x_6997) ;  /* 0x0000000014087348 */ /* 0x000fea0003c00000 */
[----:B------:R0:W1:Y:S02]  /*1220*/  SHFL.BFLY P2, R21, R23, R22, R25 ;  /* 0x0c00001617157389 */ /* 0x0000640000040019 */
[----:B01----:R-:W-:Y:S01]  /*1230*/  ENDCOLLECTIVE ;  /* 0x000000000000791b */ /* 0x003fe20003800000 */
.L_x_6997:
[----:B------:R-:W-:Y:S01]  /*1240*/  HFMA2.MMA R22, -RZ, RZ, 0, 9.5367431640625e-07 ;  /* 0x00000010ff167435 */ /* 0x000fe200000001ff */
[----:B------:R-:W-:-:S05]  /*1250*/  MOV R11, R21 ;  /* 0x00000015000b7202 */ /* 0x000fca0000000f00 */
[----:B------:R-:W-:-:S05]  /*1260*/  FADD.FTZ R11, R16, R11 ;  /* 0x0000000b100b7221 */ /* 0x000fca0000010000 */
[----:B------:R-:W-:-:S07]  /*1270*/  MOV R23, R11 ;  /* 0x0000000b00177202 */ /* 0x000fce0000000f00 */
[----:B------:R-:W-:Y:S05]  /*1280*/  WARPSYNC.COLLECTIVE R20, `(.L_x_6998) ;  /* 0x0000000014087348 */ /* 0x000fea0003c00000 */
[----:B------:R0:W1:Y:S02]  /*1290*/  SHFL.BFLY P2, R21, R23, R22, R25 ;  /* 0x0c00001617157389 */ /* 0x0000640000040019 */
[----:B01----:R-:W-:Y:S01]  /*12a0*/  ENDCOLLECTIVE ;  /* 0x000000000000791b */ /* 0x003fe20003800000 */
.L_x_6998:
[----:B------:R-:W-:Y:S01]  /*12b0*/  HFMA2.MMA R22, -RZ, RZ, 0, 5.9604644775390625e-08 ;  /* 0x00000001ff167435 */ /* 0x000fe200000001ff */
[----:B------:R-:W-:Y:S02]  /*12c0*/  MOV R23, R10 ;  /* 0x0000000a00177202 */ /* 0x000fe40000000f00 */
[----:B------:R-:W-:-:S08]  /*12d0*/  MOV R12, R21 ;  /* 0x00000015000c7202 */ /* 0x000fd00000000f00 */
[----:B------:R-:W-:Y:S05]  /*12e0*/  WARPSYNC.COLLECTIVE R20, `(.L_x_6999) ;  /* 0x0000000014087348 */ /* 0x000fea0003c00000 */
[----:B------:R0:W1:Y:S02]  /*12f0*/  SHFL.BFLY P2, R21, R23, R22, R25 ;  /* 0x0c00001617157389 */ /* 0x0000640000040019 */
[----:B01----:R-:W-:Y:S01]  /*1300*/  ENDCOLLECTIVE ;  /* 0x000000000000791b */ /* 0x003fe20003800000 */
.L_x_6999:
[----:B------:R-:W-:Y:S01]  /*1310*/  HFMA2.MMA R22, -RZ, RZ, 0, 1.1920928955078125e-07 ;  /* 0x00000002ff167435 */ /* 0x000fe200000001ff */
[----:B------:R-:W-:-:S05]  /*1320*/  MOV R13, R21 ;  /* 0x00000015000d7202 */ /* 0x000fca0000000f00 */
[----:B------:R-:W-:-:S05]  /*1330*/  FADD.FTZ R17, R10, R13 ;  /* 0x0000000d0a117221 */ /* 0x000fca0000010000 */
[----:B------:R-:W-:-:S07]  /*1340*/  MOV R23, R17 ;  /* 0x0000001100177202 */ /* 0x000fce0000000f00 */
[----:B------:R-:W-:Y:S05]  /*1350*/  WARPSYNC.COLLECTIVE R20, `(.L_x_7000) ;  /* 0x0000000014087348 */ /* 0x000fea0003c00000 */
[----:B------:R0:W1:Y:S02]  /*1360*/  SHFL.BFLY P2, R21, R23, R22, R25 ;  /* 0x0c00001617157389 */ /* 0x0000640000040019 */
[----:B01----:R-:W-:Y:S01]  /*1370*/  ENDCOLLECTIVE ;  /* 0x000000000000791b */ /* 0x003fe20003800000 */
.L_x_7000:
[----:B------:R-:W-:Y:S01]  /*1380*/  HFMA2.MMA R22, -RZ, RZ, 0, 2.384185791015625e-07 ;  /* 0x00000004ff167435 */ /* 0x000fe200000001ff */
[----:B------:R-:W-:-:S04]  /*1390*/  IMAD.MOV.U32 R16, RZ, RZ, R21 ;  /* 0x000000ffff107224 */ /* 0x000fc800078e0015 */
[----:B------:R-:W-:-:S05]  /*13a0*/  FADD.FTZ R18, R17, R16 ;  /* 0x0000001011127221 */ /* 0x000fca0000010000 */
[----:B------:R-:W-:-:S07]  /*13b0*/  MOV R23, R18 ;  /* 0x0000001200177202 */ /* 0x000fce0000000f00 */
[----:B------:R-:W-:Y:S05]  /*13c0*/  WARPSYNC.COLLECTIVE R20, `(.L_x_7001) ;  /* 0x0000000014087348 */ /* 0x000fea0003c00000 */
[----:B------:R0:W1:Y:S02]  /*13d0*/  SHFL.BFLY P2, R21, R23, R22, R25 ;  /* 0x0c00001617157389 */ /* 0x0000640000040019 */
[----:B01----:R-:W-:Y:S01]  /*13e0*/  ENDCOLLECTIVE ;  /* 0x000000000000791b */ /* 0x003fe20003800000 */
.L_x_7001:
[----:B------:R-:W-:Y:S01]  /*13f0*/  HFMA2.MMA R22, -RZ, RZ, 0, 4.76837158203125e-07 ;  /* 0x00000008ff167435 */ /* 0x000fe200000001ff */
[----:B------:R-:W-:-:S05]  /*1400*/  MOV R19, R21 ;  /* 0x0000001500137202 */ /* 0x000fca0000000f00 */
[----:B------:R-:W-:-:S05]  /*1410*/  FADD.FTZ R19, R18, R19 ;  /* 0x0000001312137221 */ /* 0x000fca0000010000 */
[----:B------:R-:W-:-:S07]  /*1420*/  MOV R23, R19 ;  /* 0x0000001300177202 */ /* 0x000fce0000000f00 */
[----:B------:R-:W-:Y:S05]  /*1430*/  WARPSYNC.COLLECTIVE R20, `(.L_x_7002) ;  /* 0x0000000014087348 */ /* 0x000fea0003c00000 */
[----:B------:R0:W1:Y:S02]  /*1440*/  SHFL.BFLY P2, R21, R23, R22, R25 ;  /* 0x0c00001617157389 */ /* 0x0000640000040019 */
[----:B01----:R-:W-:Y:S01]  /*1450*/  ENDCOLLECTIVE ;  /* 0x000000000000791b */ /* 0x003fe20003800000 */
.L_x_7002:
[----:B------:R-:W-:Y:S01]  /*1460*/  HFMA2.MMA R22, -RZ, RZ, 0, 9.5367431640625e-07 ;  /* 0x00000010ff167435 */ /* 0x000fe200000001ff */
[----:B------:R-:W-:-:S05]  /*1470*/  MOV R10, R21 ;  /* 0x00000015000a7202 */ /* 0x000fca0000000f00 */
[----:B------:R-:W-:-:S05]  /*1480*/  FADD.FTZ R10, R19, R10 ;  /* 0x0000000a130a7221 */ /* 0x000fca0000010000 */
[----:B------:R-:W-:-:S07]  /*1490*/  MOV R23, R10 ;  /* 0x0000000a00177202 */ /* 0x000fce0000000f00 */
[----:B------:R-:W-:Y:S05]  /*14a0*/  WARPSYNC.COLLECTIVE R20, `(.L_x_7003) ;  /* 0x0000000014087348 */ /* 0x000fea0003c00000 */
[----:B------:R0:W1:Y:S02]  /*14b0*/  SHFL.BFLY P2, R21, R23, R22, R25 ;  /* 0x0c00001617157389 */ /* 0x0000640000040019 */
[----:B01----:R-:W-:Y:S01]  /*14c0*/  ENDCOLLECTIVE ;  /* 0x000000000000791b */ /* 0x003fe20003800000 */
.L_x_7003:
[----:B------:R-:W-:Y:S01]  /*14d0*/  MOV R15, R21 ;  /* 0x00000015000f7202 */ /* 0x000fe20000000f00 */
[----:B------:R-:W-:Y:S06]  /*14e0*/  BRA `(.L_x_7004) ;  /* 0xfffffff400dc7947 */ /* 0x000fec000383ffff */
.L_x_7005:
        /* <DEDUP_REMOVED lines=9> */
.L_x_14302:


//--------------------- .text._ZN10layer_norm13ln_bwd_kernelINS_13Kernel_traitsIf13__nv_bfloat16fS2_fjLj1024ELj1ELj4ELj1ELj16ENS_18Kernel_traits_baseILj1024EfS2_fS2_fjLj128EEEEELb1ELb1ELb1ELb1EEEvNS_9BwdParamsE --------------------------
	.section	.text._ZN10layer_norm13ln_bwd_kernelINS_13Kernel_traitsIf13__nv_bfloat16fS2_fjLj1024ELj1ELj4ELj1ELj16ENS_18Kernel_traits_baseILj1024EfS2_fS2_fjLj128EEEEELb1ELb1ELb1ELb1EEEvNS_9BwdParamsE,"ax",@progbits
	.align	128
        .global         _ZN10layer_norm13ln_bwd_kernelINS_13Kernel_traitsIf13__nv_bfloat16fS2_fjLj1024ELj1ELj4ELj1ELj16ENS_18Kernel_traits_baseILj1024EfS2_fS2_fjLj128EEEEELb1ELb1ELb1ELb1EEEvNS_9BwdParamsE
        .type           _ZN10layer_norm13ln_bwd_kernelINS_13Kernel_traitsIf13__nv_bfloat16fS2_fjLj1024ELj1ELj4ELj1ELj16ENS_18Kernel_traits_baseILj1024EfS2_fS2_fjLj128EEEEELb1ELb1ELb1ELb1EEEvNS_9BwdParamsE,@function
        .size           _ZN10layer_norm13ln_bwd_kernelINS_13Kernel_traitsIf13__nv_bfloat16fS2_fjLj1024ELj1ELj4ELj1ELj16ENS_18Kernel_traits_baseILj1024EfS2_fS2_fjLj128EEEEELb1ELb1ELb1ELb1EEEvNS_9BwdParamsE,(.L_x_14303 - _ZN10layer_norm13ln_bwd_kernelINS_13Kernel_traitsIf13__nv_bfloat16fS2_fjLj1024ELj1ELj4ELj1ELj16ENS_18Kernel_traits_baseILj1024EfS2_fS2_fjLj128EEEEELb1ELb1ELb1ELb1EEEvNS_9BwdParamsE)
        .other          _ZN10layer_norm13ln_bwd_kernelINS_13Kernel_traitsIf13__nv_bfloat16fS2_fjLj1024ELj1ELj4ELj1ELj16ENS_18Kernel_traits_baseILj1024EfS2_fS2_fjLj128EEEEELb1ELb1ELb1ELb1EEEvNS_9BwdParamsE,@"STO_CUDA_ENTRY STV_DEFAULT"
_ZN10layer_norm13ln_bwd_kernelINS_13Kernel_traitsIf13__nv_bfloat16fS2_fjLj1024ELj1ELj4ELj1ELj16ENS_18Kernel_traits_baseILj1024EfS2_fS2_fjLj128EEEEELb1ELb1ELb1ELb1EEEvNS_9BwdParamsE:
.text._ZN10layer_norm13ln_bwd_kernelINS_13Kernel_traitsIf13__nv_bfloat16fS2_fjLj1024ELj1ELj4ELj1ELj16ENS_18Kernel_traits_baseILj1024EfS2_fS2_fjLj128EEEEELb1ELb1ELb1ELb1EEEvNS_9BwdParamsE:
        /* <DEDUP_REMOVED lines=62> */
.L_x_7006:
[----:B------:R-:W-:Y:S01]  /*03e0*/  SHF.L.U32 R0, R0, 0x5, RZ ;  /* 0x0000000500007819 */ /* 0x000fe200000006ff */
[----:B------:R-:W-:Y:S01]  /*03f0*/  ULDC.64 UR6, c[0x0][0x260] ;  /* 0x0000980000067ab9 */ /* 0x000fe20000000a00 */
[----:B------:R-:W-:Y:S02]  /*0400*/  ULDC.64 UR8, c[0x0][0x278] ;  /* 0x00009e0000087ab9 */ /* 0x000fe40000000a00 */
[----:B------:R-:W-:-:S04]  /*0410*/  LOP3.LUT R0, R0, 0x3e0, RZ, 0xc0, !PT ;  /* 0x000003e000007812 */ /* 0x000fc800078ec0ff */
[C---:B------:R-:W-:Y:S02]  /*0420*/  IADD3 R4, P0, R0.reuse, UR6, RZ ;  /* 0x0000000600047c10 */ /* 0x040fe4000ff1e0ff */
[----:B------:R-:W-:-:S03]  /*0430*/  IADD3 R6, P1, R0, UR8, RZ ;  /* 0x0000000800067c10 */ /* 0x000fc6000ff3e0ff */
[----:B------:R-:W-:Y:S01]  /*0440*/  IMAD.X R5, RZ, RZ, UR7, P0 ;  /* 0x00000007ff057e24 */ /* 0x000fe200080e06ff */
[----:B------:R-:W-:-:S04]  /*0450*/  IADD3.X R7, RZ, UR9, RZ, P1, !PT ;  /* 0x00000009ff077c10 */ /* 0x000fc80008ffe4ff */
        /* <DEDUP_REMOVED lines=86> */
[----:B------:R0:W-:Y:S04]  /*09c0*/  STL.64 [R1], R8 ;  /* 0x0000000801007387 */ /* 0x0001e80000100a00 */
[----:B------:R0:W-:Y:S02]  /*09d0*/  STL.64 [R1+0x8], R10 ;  /* 0x0000080a01007387 */ /* 0x0001e40000100a00 */
.L_x_7146:
[----:B------:R-:W1:Y:S08]  /*09e0*/  LDC.64 R4, c[0x0][0x288] ;  /* 0x0000a200ff047b82 */ /* 0x000e700000000a00 */
[----:B0-----:R-:W0:Y:S08]  /*09f0*/  LDC.64 R6, c[0x0][0x258] ;  /* 0x00009600ff067b82 */ /* 0x001e300000000a00 */
[----:B------:R-:W2:Y:S01]  /*0a00*/  LDC.64 R18, c[0x0][0x280] ;  /* 0x0000a000ff127b82 */ /* 0x000ea20000000a00 */
[----:B-1----:R-:W-:-:S07]  /*0a10*/  IMAD.WIDE R4, R2, 0x4, R4 ;  /* 0x0000000402047825 */ /* 0x002fce00078e0204 */
[----:B------:R-:W1:Y:S01]  /*0a20*/  LDC R193, c[0x0][0x218] ;  /* 0x00008600ffc17b82 */ /* 0x000e620000000800 */
[----:B------:R2:W3:Y:S01]  /*0a30*/  LDG.E R192, desc[UR4][R4.64] ;  /* 0x0000000404c07981 */ /* 0x0004e2000c1e1900 */
[C---:B0-----:R-:W-:Y:S01]  /*0a40*/  IMAD.WIDE R6, R2.reuse, 0x4, R6 ;  /* 0x0000000402067825 */ /* 0x041fe200078e0206 */
[----:B------:R-:W0:Y:S05]  /*0a50*/  S2R R22, SR_TID.X ;  /* 0x0000000000167919 */ /* 0x000e2a0000002100 */
[----:B------:R-:W4:Y:S01]  /*0a60*/  LDC.64 R20, c[0x0][0x250] ;  /* 0x00009400ff147b82 */ /* 0x000f220000000a00 */
[----:B-----5:R-:W5:Y:S01]  /*0a70*/  LDG.E R3, desc[UR4][R6.64] ;  /* 0x0000000406037981 */ /* 0x020f62000c1e1900 */
[----:B--2---:R-:W-:-:S06]  /*0a80*/  IMAD.WIDE R4, R2, 0x4, R18 ;  /* 0x0000000402047825 */ /* 0x004fcc00078e0212 */
[----:B------:R-:W2:Y:S01]  /*0a90*/  LDC.64 R18, c[0x0][0x2c8] ;  /* 0x0000b200ff127b82 */ /* 0x000ea20000000a00 */
[----:B------:R1:W5:Y:S02]  /*0aa0*/  LDG.E R7, desc[UR4][R4.64] ;  /* 0x0000000404077981 */ /* 0x000364000c1e1900 */
[----:B-1----:R-:W-:-:S05]  /*0ab0*/  IMAD R4, R2, R193, RZ ;  /* 0x000000c102047224 */ /* 0x002fca00078e02ff */
[----:B------:R-:W-:Y:S02]  /*0ac0*/  SHF.R.S32.HI R5, RZ, 0x1f, R4 ;  /* 0x0000001fff057819 */ /* 0x000fe40000011404 */
[----:B0-----:R-:W-:Y:S02]  /*0ad0*/  LOP3.LUT R194, R22, 0x1f, RZ, 0xc0, !PT ;  /* 0x0000001f16c27812 */ /* 0x001fe400078ec0ff */
[----:B------:R-:W-:-:S04]  /*0ae0*/  LEA.HI R5, R5, R4, RZ, 0x3 ;  /* 0x0000000405057211 */ /* 0x000fc800078f18ff */
[----:B------:R-:W-:-:S04]  /*0af0*/  LEA.HI.SX32 R6, R5, R194, 0x1d ;  /* 0x000000c205067211 */ /* 0x000fc800078feaff */
[C---:B------:R-:W-:Y:S01]  /*0b00*/  IADD3 R216, R6.reuse, 0x40, RZ ;  /* 0x0000004006d87810 */ /* 0x040fe20007ffe0ff */
[----:B------:R-:W-:-:S04]  /*0b10*/  VIADD R214, R6, 0x60 ;  /* 0x0000006006d67836 */ /* 0x000fc80000000000 */
[----:B------:R0:W-:Y:S04]  /*0b20*/  STL [R1+0x10], R216 ;  /* 0x000010d801007387 */ /* 0x0001e80000100800 */
        /* <DEDUP_REMOVED lines=10> */
[----:B------:R-:W-:Y:S02]  /*0bd0*/  MOV R4, UR14 ;  /* 0x0000000e00047c02 */ /* 0x000fe40008000f00 */
[----:B------:R-:W-:Y:S02]  /*0be0*/  MOV R5, UR15 ;  /* 0x0000000f00057c02 */ /* 0x000fe40008000f00 */
[----:B------:R-:W-:Y:S02]  /*0bf0*/  ISETP.NE.U32.AND P0, PT, R4, RZ, PT ;  /* 0x000000ff0400720c */ /* 0x000fe40003f05070 */
[----:B-----5:R-:W-:Y:S02]  /*0c00*/  ISETP.GE.AND P4, PT, R7, 0x1, PT ;  /* 0x000000010700780c */ /* 0x020fe40003f86270 */
        /* <DEDUP_REMOVED lines=9> */
[----:B------:R-:W2:Y:S02]  /*0ca0*/  LDC.64 R192, c[0x0][0x240] ;  /* 0x00009000ffc07b82 */ /* 0x000ea40000000a00 */
[----:B------:R-:W-:Y:S01]  /*0cb0*/  @P4 SHF.R.S32.HI R21, RZ, 0x1f, R20 ;  /* 0x0000001fff154819 */ /* 0x000fe20000011414 */
[----:B------:R-:W5:Y:S03]  /*0cc0*/  @P0 LDG.E.128 R32, desc[UR4][R18.64] ;  /* 0x0000000412200981 */ /* 0x000f66000c1e1d00 */
[----:B------:R-:W-:Y:S01]  /*0cd0*/  @P4 LEA.HI R20, R21, R20, RZ, 0x3 ;  /* 0x0000001415144211 */ /* 0x000fe200078f18ff */
[----:B------:R-:W-:Y:S01]  /*0ce0*/  IMAD.MOV.U32 R21, RZ, RZ, RZ ;  /* 0x000000ffff157224 */ /* 0x000fe200078e00ff */
[----:B------:R2:W5:Y:S02]  /*0cf0*/  @P0 LDG.E.128 R28, desc[UR4][R18.64+0x10] ;  /* 0x00001004121c0981 */ /* 0x000564000c1e1d00 */
[----:B------:R-:W-:-:S04]  /*0d00*/  @P4 LEA.HI.SX32 R21, R20, R194, 0x1d ;  /* 0x000000c214154211 */ /* 0x000fc800078feaff */
[C---:B-1----:R-:W-:Y:S02]  /*0d10*/  IADD3 R22, R21.reuse, 0x20, RZ ;  /* 0x0000002015167810 */ /* 0x042fe40007ffe0ff */
[C---:B------:R-:W-:Y:S02]  /*0d20*/  IADD3 R20, R21.reuse, 0x40, RZ ;  /* 0x0000004015147810 */ /* 0x040fe40007ffe0ff */
[C---:B0-----:R-:W-:Y:S01]  /*0d30*/  IADD3 R24, R21.reuse, 0x60, RZ ;  /* 0x0000006015187810 */ /* 0x041fe20007ffe0ff */
[----:B--2---:R-:W-:-:S04]  /*0d40*/  IMAD.WIDE.U32 R18, R21, 0x8, R192 ;  /* 0x0000000815127825 */ /* 0x004fc800078e00c0 */
[----:B------:R-:W-:-:S04]  /*0d50*/  IMAD.WIDE.U32 R22, R22, 0x8, R192 ;  /* 0x0000000816167825 */ /* 0x000fc800078e00c0 */
[--C-:B------:R-:W-:Y:S02]  /*0d60*/  IMAD.WIDE.U32 R20, R20, 0x8, R192.reuse ;  /* 0x0000000814147825 */ /* 0x100fe400078e00c0 */
[----:B------:R-:W5:Y:S02]  /*0d70*/  LDG.E.64 R22, desc[UR4][R22.64] ;  /* 0x0000000416167981 */ /* 0x000f64000c1e1b00 */
[----:B------:R-:W-:Y:S02]  /*0d80*/  IMAD.WIDE.U32 R192, R24, 0x8, R192 ;  /* 0x0000000818c07825 */ /* 0x000fe400078e00c0 */
[----:B------:R0:W5:Y:S04]  /*0d90*/  LDG.E.64 R24, desc[UR4][R18.64] ;  /* 0x0000000412187981 */ /* 0x000168000c1e1b00 */
[----:B------:R-:W5:Y:S04]  /*0da0*/  LDG.E.64 R20, desc[UR4][R20.64] ;  /* 0x0000000414147981 */ /* 0x000f68000c1e1b00 */
[----:B------:R0:W5:Y:S01]  /*0db0*/  LDG.E.64 R18, desc[UR4][R192.64] ;  /* 0x00000004c0127981 */ /* 0x000162000c1e1b00 */
[----:B------:R-:W-:Y:S01]  /*0dc0*/  HFMA2.MMA R194, -RZ, RZ, 0, 0 ;  /* 0x00000000ffc27435 */ /* 0x000fe200000001ff */
[----:B------:R-:W-:Y:S01]  /*0dd0*/  IMAD.MOV.U32 R215, RZ, RZ, RZ ;  /* 0x000000ffffd77224 */ /* 0x000fe200078e00ff */
[----:B------:R-:W-:Y:S09]  /*0de0*/  BRA `(.L_x_7010) ;  /* 0x0000001400ec7947 */ /* 0x000ff20003800000 */
.L_x_7009:
[----:B------:R-:W0:Y:S01]  /*0df0*/  LDC R233, c[0x0][0x218] ;  /* 0x00008600ffe97b82 */ /* 0x000e220000000800 */
[----:B------:R-:W1:Y:S01]  /*0e00*/  S2R R193, SR_TID.X ;  /* 0x0000000000c17919 */ /* 0x000e620000002100 */
[----:B------:R-:W-:Y:S01]  /*0e10*/  IADD3 R192, R192, -0x1, RZ ;  /* 0xffffffffc0c07810 */ /* 0x000fe20007ffe0ff */
[----:B------:R2:W3:Y:S05]  /*0e20*/  LDG.E R0, desc[UR4][R4.64] ;  /* 0x0000000404007981 */ /* 0x0004ea000c1e1900 */
[----:B------:R-:W4:Y:S01]  /*0e30*/  LDC.64 R204, c[0x0][0x238] ;  /* 0x00008e00ffcc7b82 */ /* 0x000f220000000a00 */
[----:B------:R3:W-:Y:S07]  /*0e40*/  STL [R1+0xdc], R60 ;  /* 0x0000dc3c01007387 */ /* 0x0007ee0000100800 */
[----:B------:R-:W2:Y:S01]  /*0e50*/  LDC.64 R224, c[0x0][0x2b8] ;  /* 0x0000ae00ffe07b82 */ /* 0x000ea20000000a00 */
[----:B-----5:R-:W-:Y:S01]  /*0e60*/  ISETP.GE.AND P4, PT, R7, 0x1, PT ;  /* 0x000000010700780c */ /* 0x020fe20003f86270 */
[----:B------:R3:W-:Y:S01]  /*0e70*/  STL [R1+0xd8], R2 ;  /* 0x0000d80201007387 */ /* 0x0007e20000100800 */
[----:B0-----:R-:W-:-:S05]  /*0e80*/  IMAD R192, R192, R233, RZ ;  /* 0x000000e9c0c07224 */ /* 0x001fca00078e02ff */
[----:B------:R-:W0:Y:S01]  /*0e90*/  LDC.64 R230, c[0x0][0x240] ;  /* 0x00009000ffe67b82 */ /* 0x000e220000000a00 */
[----:B------:R-:W-:Y:S01]  /*0ea0*/  SHF.R.S32.HI R9, RZ, 0x1f, R192 ;  /* 0x0000001fff097819 */ /* 0x000fe200000114c0 */
[--C-:B----4-:R-:W-:Y:S01]  /*0eb0*/  IMAD.WIDE.U32 R26, R228, 0x20, R204.reuse ;  /* 0x00000020e41a7825 */ /* 0x110fe200078e00cc */
[----:B-1----:R-:W-:Y:S02]  /*0ec0*/  LOP3.LUT R229, R193, 0x1f, RZ, 0xc0, !PT ;  /* 0x0000001fc1e57812 */ /* 0x002fe400078ec0ff */
[----:B------:R-:W-:Y:S01]  /*0ed0*/  LEA.HI R9, R9, R192, RZ, 0x3 ;  /* 0x000000c009097211 */ /* 0x000fe200078f18ff */
[--C-:B--2---:R-:W-:Y:S01]  /*0ee0*/  IMAD.WIDE.U32 R4, R216, 0x20, R204.reuse ;  /* 0x00000020d8047825 */ /* 0x104fe200078e00cc */
[----:B------:R-:W2:Y:S02]  /*0ef0*/  LDG.E.128 R192, desc[UR4][R26.64] ;  /* 0x000000041ac07981 */ /* 0x000ea4000c1e1d00 */
[----:B------:R-:W-:Y:S01]  /*0f00*/  LEA.HI.SX32 R16, R9, R229, 0x1d ;  /* 0x000000e509107211 */ /* 0x000fe200078feaff */
[----:B------:R-:W-:Y:S01]  /*0f10*/  IMAD.WIDE.U32 R188, R6, 0x20, R204 ;  /* 0x0000002006bc7825 */ /* 0x000fe200078e00cc */
[----:B------:R1:W4:Y:S04]  /*0f20*/  LDG.E.128 R196, desc[UR4][R26.64+0x10] ;  /* 0x000010041ac47981 */ /* 0x000328000c1e1d00 */
[----:B------:R-:W2:Y:S01]  /*0f30*/  LDG.E.128 R200, desc[UR4][R4.64] ;  /* 0x0000000404c87981 */ /* 0x000ea2000c1e1d00 */
[----:B------:R-:W-:-:S03]  /*0f40*/  IMAD.WIDE.U32 R12, R16, 0x10, R224 ;  /* 0x00000010100c7825 */ /* 0x000fc600078e00e0 */
[----:B------:R-:W2:Y:S01]  /*0f50*/  LDG.E.128 R8, desc[UR4][R188.64] ;  /* 0x00000004bc087981 */ /* 0x000ea2000c1e1d00 */
[----:B-1----:R-:W-:-:S03]  /*0f60*/  IMAD.WIDE.U32 R26, R214, 0x20, R204 ;  /* 0x00000020d61a7825 */ /* 0x002fc600078e00cc */
[----:B------:R1:W2:Y:S04]  /*0f70*/  LDG.E.128 R204, desc[UR4][R4.64+0x10] ;  /* 0x0000100404cc7981 */ /* 0x0002a8000c1e1d00 */
[----:B------:R-:W2:Y:S04]  /*0f80*/  LDG.E.128 R12, desc[UR4][R12.64] ;  /* 0x000000040c0c7981 */ /* 0x000ea8000c1e1d00 */
[----:B------:R-:W2:Y:S01]  /*0f90*/  LDG.E.128 R188, desc[UR4][R188.64+0x10] ;  /* 0x00001004bcbc7981 */ /* 0x000ea2000c1e1d00 */
[----:B-1----:R-:W-:-:S03]  /*0fa0*/  IADD3 R4, R16, 0x20, RZ ;  /* 0x0000002010047810 */ /* 0x002fc60007ffe0ff */
[----:B------:R-:W2:Y:S02]  /*0fb0*/  LDG.E.128 R212, desc[UR4][R26.64+0x10] ;  /* 0x000010041ad47981 */ /* 0x000ea4000c1e1d00 */
[----:B------:R-:W-:Y:S02]  /*0fc0*/  IMAD.WIDE.U32 R4, R4, 0x10, R224 ;  /* 0x0000001004047825 */ /* 0x000fe400078e00e0 */
[----:B------:R-:W2:Y:S04]  /*0fd0*/  LDG.E.128 R208, desc[UR4][R26.64] ;  /* 0x000000041ad07981 */ /* 0x000ea8000c1e1d00 */
[----:B------:R1:W2:Y:S01]  /*0fe0*/  LDG.E.128 R216, desc[UR4][R4.64] ;  /* 0x0000000404d87981 */ /* 0x0002a2000c1e1d00 */
[C---:B------:R-:W-:Y:S01]  /*0ff0*/  VIADD R17, R16.reuse, 0x40 ;  /* 0x0000004010117836 */ /* 0x040fe20000000000 */
[----:B------:R-:W-:-:S03]  /*1000*/  IADD3 R16, R16, 0x60, RZ ;  /* 0x0000006010107810 */ /* 0x000fc60007ffe0ff */
[----:B-1----:R-:W-:-:S05]  /*1010*/  IMAD.WIDE.U32 R4, R17, 0x10, R224 ;  /* 0x0000001011047825 */ /* 0x002fca00078e00e0 */
[----:B------:R1:W2:Y:S02]  /*1020*/  LDG.E.128 R220, desc[UR4][R4.64] ;  /* 0x0000000404dc7981 */ /* 0x0002a4000c1e1d00 */
[----:B-1----:R-:W-:Y:S01]  /*1030*/  IMAD.WIDE.U32 R4, R16, 0x10, R224 ;  /* 0x0000001010047825 */ /* 0x002fe200078e00e0 */
[----:B------:R-:W-:Y:S02]  /*1040*/  @P4 IADD3 R16, R7, -0x1, RZ ;  /* 0xffffffff07104810 */ /* 0x000fe40007ffe0ff */
[----:B------:R-:W-:Y:S02]  /*1050*/  MOV R26, RZ ;  /* 0x000000ff001a7202 */ /* 0x000fe40000000f00 */
[----:B------:R1:W2:Y:S01]  /*1060*/  LDG.E.128 R224, desc[UR4][R4.64] ;  /* 0x0000000404e07981 */ /* 0x0002a2000c1e1d00 */
[----:B------:R-:W-:-:S05]  /*1070*/  @P4 IMAD R16, R16, R233, RZ ;  /* 0x000000e910104224 */ /* 0x000fca00078e02ff */
[----:B------:R-:W-:-:S04]  /*1080*/  @P4 SHF.R.S32.HI R17, RZ, 0x1f, R16 ;  /* 0x0000001fff114819 */ /* 0x000fc80000011410 */
[----:B------:R-:W-:-:S04]  /*1090*/  @P4 LEA.HI R17, R17, R16, RZ, 0x3 ;  /* 0x0000001011114211 */ /* 0x000fc800078f18ff */
[----:B------:R-:W-:Y:S02]  /*10a0*/  @P4 LEA.HI.SX32 R26, R17, R229, 0x1d ;  /* 0x000000e5111a4211 */ /* 0x000fe400078feaff */
[----:B------:R-:W0:Y:S01]  /*10b0*/  LDC.U8 R229, c[0x0][0x2a0] ;  /* 0x0000a800ffe57b82 */ /* 0x000e220000000000 */
[----:B-1----:R-:W-:Y:S01]  /*10c0*/  MOV R4, UR14 ;  /* 0x0000000e00047c02 */ /* 0x002fe20008000f00 */
[----:B------:R-:W-:-:S03]  /*10d0*/  IMAD.U32 R5, RZ, RZ, UR15 ;  /* 0x0000000fff057e24 */ /* 0x000fc6000f8e00ff */
[----:B------:R-:W-:-:S04]  /*10e0*/  ISETP.NE.U32.AND P0, PT, R4, RZ, PT ;  /* 0x000000ff0400720c */ /* 0x000fc80003f05070 */
[----:B------:R-:W-:Y:S02]  /*10f0*/  ISETP.NE.AND.EX P0, PT, R5, RZ, PT, P0 ;  /* 0x000000ff0500720c */ /* 0x000fe40003f05300 */
[C---:B------:R-:W-:Y:S02]  /*1100*/  IADD3 R27, R26.reuse, 0x20, RZ ;  /* 0x000000201a1b7810 */ /* 0x040fe40007ffe0ff */
[C---:B------:R-:W-:Y:S01]  /*1110*/  IADD3 R17, R26.reuse, 0x40, RZ ;  /* 0x000000401a117810 */ /* 0x040fe20007ffe0ff */
[----:B------:R-:W-:-:S08]  /*1120*/  VIADD R16, R26, 0x60 ;  /* 0x000000601a107836 */ /* 0x000fd00000000000 */
        /* <DEDUP_REMOVED lines=9> */
[----:B-1----:R-:W-:-:S04]  /*11c0*/  IMAD.WIDE.U32 R24, R26, 0x8, R230 ;  /* 0x000000081a187825 */ /* 0x002fc800078e00e6 */
[--C-:B------:R-:W-:Y:S02]  /*11d0*/  IMAD.WIDE.U32 R22, R27, 0x8, R230.reuse ;  /* 0x000000081b167825 */ /* 0x100fe400078e00e6 */
[----:B------:R-:W5:Y:S02]  /*11e0*/  LDG.E.64 R24, desc[UR4][R24.64] ;  /* 0x0000000418187981 */ /* 0x000f64000c1e1b00 */
[--C-:B------:R-:W-:Y:S02]  /*11f0*/  IMAD.WIDE.U32 R26, R17, 0x8, R230.reuse ;  /* 0x00000008111a7825 */ /* 0x100fe400078e00e6 */
[----:B------:R-:W5:Y:S02]  /*1200*/  LDG.E.64 R22, desc[UR4][R22.64] ;  /* 0x0000000416167981 */ /* 0x000f64000c1e1b00 */
[----:B------:R-:W-:Y:S02]  /*1210*/  IMAD.WIDE.U32 R16, R16, 0x8, R230 ;  /* 0x0000000810107825 */ /* 0x000fe400078e00e6 */
[----:B------:R4:W5:Y:S04]  /*1220*/  LDG.E.64 R20, desc[UR4][R26.64] ;  /* 0x000000041a147981 */ /* 0x000968000c1e1b00 */
[----:B------:R0:W5:Y:S01]  /*1230*/  LDG.E.64 R18, desc[UR4][R16.64] ;  /* 0x0000000410127981 */ /* 0x000162000c1e1b00 */
[----:B---3--:R-:W-:-:S05]  /*1240*/  FSEL R0, R0, RZ, !P0 ;  /* 0x000000ff00007208 */ /* 0x008fca0004000000 */
[C---:B----4-:R-:W-:Y:S01]  /*1250*/  FADD.FTZ R27, -R0.reuse, R199 ;  /* 0x000000c7001b7221 */ /* 0x050fe20000010100 */
[C---:B--2---:R-:W-:Y:S01]  /*1260*/  FADD.FTZ R232, -R0.reuse, R8 ;  /* 0x0000000800e87221 */ /* 0x044fe20000010100 */
[C---:B------:R-:W-:Y:S01]  /*1270*/  FADD.FTZ R230, -R0.reuse, R10 ;  /* 0x0000000a00e67221 */ /* 0x040fe20000010100 */
[C---:B------:R-:W-:Y:S01]  /*1280*/  FADD.FTZ R231, -R0.reuse, R9 ;  /* 0x0000000900e77221 */ /* 0x040fe20000010100 */
[----:B------:R-:W-:Y:S01]  /*1290*/  FADD.FTZ R229, -R0, R11 ;  /* 0x0000000b00e57221 */ /* 0x000fe20000010100 */
[----:B------:R-:W-:Y:S01]  /*12a0*/  PRMT R234, R12, 0x7632, R234 ;  /* 0x000076320cea7816 */ /* 0x000fe200000000ea */
[C---:B------:R-:W-:Y:S01]  /*12b0*/  FADD.FTZ R8, -R0.reuse, R188 ;  /* 0x000000bc00087221 */ /* 0x040fe20000010100 */
[C---:B------:R-:W-:Y:S01]  /*12c0*/  FADD.FTZ R188, -R0.reuse, R200 ;  /* 0x000000c800bc7221 */ /* 0x040fe20000010100 */
[C---:B------:R-:W-:Y:S01]  /*12d0*/  PRMT R243, R13.reuse, 0x7632, R243 ;  /* 0x000076320df37816 */ /* 0x040fe200000000f3 */
[C---:B------:R-:W-:Y:S01]  /*12e0*/  FADD.FTZ R200, -R0.reuse, R212 ;  /* 0x000000d400c87221 */ /* 0x040fe20000010100 */
[----:B------:R-:W-:Y:S01]  /*12f0*/  SHF.L.U32 R237, R13, 0x10, RZ ;  /* 0x000000100ded7819 */ /* 0x000fe200000006ff */
[C---:B------:R-:W-:Y:S01]  /*1300*/  FADD.FTZ R13, -R0.reuse, R193 ;  /* 0x000000c1000d7221 */ /* 0x040fe20000010100 */
[----:B------:R-:W-:Y:S01]  /*1310*/  FADD.FTZ R199, -R0, R211 ;  /* 0x000000d300c77221 */ /* 0x000fe20000010100 */
[----:B------:R-:W-:-:S02]  /*1320*/  SHF.L.U32 R239, R12, 0x10, RZ ;  /* 0x000000100cef7819 */ /* 0x000fc400000006ff */
[C---:B------:R-:W-:Y:S02]  /*1330*/  PRMT R246, R216.reuse, 0x7632, R246 ;  /* 0x00007632d8f67816 */ /* 0x040fe400000000f6 */
[----:B------:R-:W-:Y:S02]  /*1340*/  SHF.L.U32 R212, R216, 0x10, RZ ;  /* 0x00000010d8d47819 */ /* 0x000fe400000006ff */
[C---:B------:R-:W-:Y:S02]  /*1350*/  PRMT R216, R217.reuse, 0x7632, R216 ;  /* 0x00007632d9d87816 */ /* 0x040fe400000000d8 */
[----:B------:R-:W-:Y:S02]  /*1360*/  SHF.L.U32 R211, R217, 0x10, RZ ;  /* 0x00000010d9d37819 */ /* 0x000fe400000006ff */
[----:B------:R-:W-:Y:S01]  /*1370*/  MOV R217, R234 ;  /* 0x000000ea00d97202 */ /* 0x000fe20000000f00 */
[C---:B------:R-:W-:Y:S01]  /*1380*/  IMAD.U32 R235, R15.reuse, 0x10000, RZ ;  /* 0x000100000feb7824 */ /* 0x040fe200078e00ff */
[----:B------:R-:W-:Y:S01]  /*1390*/  PRMT R245, R14, 0x7632, R245 ;  /* 0x000076320ef57816 */ /* 0x000fe200000000f5 */
[----:B------:R-:W-:Y:S01]  /*13a0*/  FADD.FTZ R9, -R0, R189 ;  /* 0x000000bd00097221 */ /* 0x000fe20000010100 */
[----:B------:R-:W-:Y:S01]  /*13b0*/  SHF.L.U32 R233, R14, 0x10, RZ ;  /* 0x000000100ee97819 */ /* 0x000fe200000006ff */
[C---:B------:R-:W-:Y:S01]  /*13c0*/  FADD.FTZ R10, -R0.reuse, R190 ;  /* 0x000000be000a7221 */ /* 0x040fe20000010100 */
[----:B------:R-:W-:Y:S01]  /*13d0*/  PRMT R241, R15, 0x7632, R241 ;  /* 0x000076320ff17816 */ /* 0x000fe200000000f1 */
[C---:B------:R-:W-:Y:S01]  /*13e0*/  FADD.FTZ R11, -R0.reuse, R191 ;  /* 0x000000bf000b7221 */ /* 0x040fe20000010100 */
[C---:B------:R-:W-:Y:S01]  /*13f0*/  FADD.FTZ R12, -R0.reuse, R192 ;  /* 0x000000c0000c7221 */ /* 0x040fe20000010100 */
[C---:B------:R-:W-:Y:S01]  /*1400*/  FMUL.FTZ R244, R3.reuse, R230 ;  /* 0x000000e603f47220 */ /* 0x040fe20000410000 */
        /* <DEDUP_REMOVED lines=19> */
[----:B------:R-:W-:Y:S01]  /*1540*/  MOV R13, R217 ;  /* 0x000000d9000d7202 */ /* 0x000fe20000000f00 */
[C---:B------:R-:W-:Y:S01]  /*1550*/  FMUL.FTZ R0, R3.reuse, R232 ;  /* 0x000000e803007220 */ /* 0x040fe20000410000 */
[C---:B------:R-:W-:Y:S01]  /*1560*/  FMUL.FTZ R232, R3.reuse, R12 ;  /* 0x0000000c03e87220 */ /* 0x040fe20000410000 */
[C---:B------:R-:W-:Y:S01]  /*1570*/  FMUL.FTZ R12, R3.reuse, R192 ;  /* 0x000000c0030c7220 */ /* 0x040fe20000410000 */
[----:B------:R-:W-:Y:S01]  /*1580*/  MOV R192, R13 ;  /* 0x0000000d00c07202 */ /* 0x000fe20000000f00 */
[C---:B------:R-:W-:Y:S01]  /*1590*/  FMUL.FTZ R13, R3.reuse, R193 ;  /* 0x000000c1030d7220 */ /* 0x040fe20000410000 */
[C---:B------:R-:W-:Y:S01]  /*15a0*/  FMUL.FTZ R234, R3.reuse, R11 ;  /* 0x0000000b03ea7220 */ /* 0x040fe20000410000 */
[----:B------:R-:W2:Y:S01]  /*15b0*/  LDL R193, [R1+0xc8] ;  /* 0x0000c80001c17983 */ /* 0x000ea20000100800 */
[C---:B------:R-:W-:Y:S01]  /*15c0*/  FMUL.FTZ R242, R3.reuse, R229 ;  /* 0x000000e503f27220 */ /* 0x040fe20000410000 */
[C---:B------:R-:W-:Y:S01]  /*15d0*/  FMUL.FTZ R11, R3.reuse, R191 ;  /* 0x000000bf030b7220 */ /* 0x040fe20000410000 */
[----:B------:R-:W-:Y:S01]  /*15e0*/  FMUL.FTZ R191, R3, R203 ;  /* 0x000000cb03bf7220 */ /* 0x000fe20000410000 */
[----:B------:R-:W3:Y:S04]  /*15f0*/  LDL R229, [R1+0xd0] ;  /* 0x0000d00001e57983 */ /* 0x000ee80000100800 */
[----:B------:R-:W4:Y:S01]  /*1600*/  LDL R203, [R1+0xbc] ;  /* 0x0000bc0001cb7983 */ /* 0x000f220000100800 */
[C---:B------:R-:W-:Y:S01]  /*1610*/  PRMT R247, R218.reuse, 0x7632, R247 ;  /* 0x00007632daf77816 */ /* 0x040fe200000000f7 */
[----:B------:R-:W-:Y:S01]  /*1620*/  IMAD.U32 R210, R218, 0x10000, RZ ;  /* 0x00010000dad27824 */ /* 0x000fe200078e00ff */
[----:B------:R-:W-:-:S02]  /*1630*/  PRMT R218, R219, 0x7632, R218 ;  /* 0x00007632dbda7816 */ /* 0x000fc400000000da */
[----:B------:R-:W-:Y:S01]  /*1640*/  SHF.L.U32 R209, R219, 0x10, RZ ;  /* 0x00000010dbd17819 */ /* 0x000fe200000006ff */
[C---:B------:R-:W-:Y:S01]  /*1650*/  FMUL.FTZ R219, R3.reuse, R26 ;  /* 0x0000001a03db7220 */ /* 0x040fe20000410000 */
[C---:B------:R-:W-:Y:S01]  /*1660*/  FMUL.FTZ R26, R3.reuse, R198 ;  /* 0x000000c6031a7220 */ /* 0x040fe20000410000 */
[C---:B------:R-:W-:Y:S01]  /*1670*/  PRMT R60, R226.reuse, 0x7632, R60 ;  /* 0x00007632e23c7816 */ /* 0x040fe2000000003c */
[----:B------:R-:W-:Y:S01]  /*1680*/  IMAD.U32 R214, R226, 0x10000, RZ ;  /* 0x00010000e2d67824 */ /* 0x000fe200078e00ff */
[----:B------:R-:W4:Y:S04]  /*1690*/  LDL R198, [R1+0xc0] ;  /* 0x0000c00001c67983 */ /* 0x000f280000100800 */
[----:B------:R-:W4:Y:S01]  /*16a0*/  LDL R226, [R1+0xcc] ;  /* 0x0000cc0001e27983 */ /* 0x000f220000100800 */
[C---:B------:R-:W-:Y:S01]  /*16b0*/  FMUL.FTZ R240, R3.reuse, R8 ;  /* 0x0000000803f07220 */ /* 0x040fe20000410000 */
[C---:B------:R-:W-:Y:S01]  /*16c0*/  FMUL.FTZ R8, R3.reuse, R188 ;  /* 0x000000bc03087220 */ /* 0x040fe20000410000 */
[C---:B------:R-:W-:Y:S01]  /*16d0*/  FMUL.FTZ R236, R3.reuse, R10 ;  /* 0x0000000a03ec7220 */ /* 0x040fe20000410000 */
[C---:B------:R-:W-:Y:S01]  /*16e0*/  FMUL.FTZ R188, R3.reuse, R200 ;  /* 0x000000c803bc7220 */ /* 0x040fe20000410000 */
[C---:B------:R-:W-:Y:S01]  /*16f0*/  FMUL.FTZ R252, R3.reuse, R231 ;  /* 0x000000e703fc7220 */ /* 0x040fe20000410000 */
[C---:B------:R-:W-:Y:S01]  /*1700*/  FMUL.FTZ R10, R3.reuse, R190 ;  /* 0x000000be030a7220 */ /* 0x040fe20000410000 */
[----:B------:R-:W4:Y:S01]  /*1710*/  LDL R200, [R1+0xb0] ;  /* 0x0000b00001c87983 */ /* 0x000f220000100800 */
[----:B------:R-:W-:-:S03]  /*1720*/  FMUL.FTZ R190, R3, R202 ;  /* 0x000000ca03be7220 */ /* 0x000fc60000410000 */
[----:B------:R-:W4:Y:S04]  /*1730*/  LDL R231, [R1+0xb8] ;  /* 0x0000b80001e77983 */ /* 0x000f280000100800 */
[----:B------:R-:W4:Y:S01]  /*1740*/  LDL R202, [R1+0xc4] ;  /* 0x0000c40001ca7983 */ /* 0x000f220000100800 */
[C---:B------:R-:W-:Y:S01]  /*1750*/  PRMT R249, R222.reuse, 0x7632, R249 ;  /* 0x00007632def97816 */ /* 0x040fe200000000f9 */
[----:B------:R-:W-:Y:S02]  /*1760*/  IMAD.U32 R206, R222, 0x10000, RZ ;  /* 0x00010000dece7824 */ /* 0x000fe400078e00ff */
[C---:B------:R-:W-:Y:S01]  /*1770*/  FMUL.FTZ R217, R3.reuse, R27 ;  /* 0x0000001b03d97220 */ /* 0x040fe20000410000 */
[----:B------:R-:W4:Y:S01]  /*1780*/  LDL R222, [R1+0xd4] ;  /* 0x0000d40001de7983 */ /* 0x000f220000100800 */
[----:B------:R-:W-:-:S03]  /*1790*/  FMUL.FTZ R27, R3, R199 ;  /* 0x000000c7031b7220 */ /* 0x000fc60000410000 */
[----:B------:R-:W4:Y:S01]  /*17a0*/  LDL R199, [R1+0x98] ;  /* 0x0000980001c77983 */ /* 0x000f220000100800 */
[C---:B------:R-:W-:Y:S02]  /*17b0*/  PRMT R248, R220.reuse, 0x7632, R248 ;  /* 0x00007632dcf87816 */ /* 0x040fe400000000f8 */
[----:B------:R-:W-:Y:S02]  /*17c0*/  SHF.L.U32 R208, R220, 0x10, RZ ;  /* 0x00000010dcd07819 */ /* 0x000fe400000006ff */
[C---:B------:R-:W-:Y:S02]  /*17d0*/  PRMT R220, R221.reuse, 0x7632, R220 ;  /* 0x00007632dddc7816 */ /* 0x040fe400000000dc */
[----:B------:R-:W-:Y:S01]  /*17e0*/  SHF.L.U32 R207, R221, 0x10, RZ ;  /* 0x00000010ddcf7819 */ /* 0x000fe200000006ff */
[----:B------:R-:W-:Y:S01]  /*17f0*/  FMUL.FTZ R221, R3, R17 ;  /* 0x0000001103dd7220 */ /* 0x000fe20000410000 */
[C---:B------:R-:W-:Y:S02]  /*1800*/  PRMT R2, R227.reuse, 0x7632, R2 ;  /* 0x00007632e3027816 */ /* 0x040fe40000000002 */
[----:B------:R-:W-:Y:S01]  /*1810*/  SHF.L.U32 R215, R227, 0x10, RZ ;  /* 0x00000010e3d77819 */ /* 0x000fe200000006ff */
[----:B------:R-:W-:Y:S01]  /*1820*/  FMUL.FTZ R227, R3, R14 ;  /* 0x0000000e03e37220 */ /* 0x000fe20000410000 */
[----:B------:R-:W-:Y:S01]  /*1830*/  PRMT R250, R223, 0x7632, R250 ;  /* 0x00007632dffa7816 */ /* 0x000fe200000000fa */
[----:B------:R-:W-:Y:S01]  /*1840*/  FMUL.FTZ R14, R3, R194 ;  /* 0x000000c2030e7220 */ /* 0x000fe20000410000 */
[----:B------:R-:W-:Y:S01]  /*1850*/  SHF.L.U32 R205, R223, 0x10, RZ ;  /* 0x00000010dfcd7819 */ /* 0x000fe200000006ff */
[C---:B------:R-:W-:Y:S01]  /*1860*/  FMUL.FTZ R17, R3.reuse, R197 ;  /* 0x000000c503117220 */ /* 0x040fe20000410000 */
[----:B------:R-:W-:Y:S01]  /*1870*/  FMUL.FTZ R223, R3, R16 ;  /* 0x0000001003df7220 */ /* 0x000fe20000410000 */
[----:B------:R-:W4:Y:S01]  /*1880*/  LDL R197, [R1+0x88] ;  /* 0x0000880001c57983 */ /* 0x000f220000100800 */
[----:B------:R-:W-:Y:S01]  /*1890*/  SHF.L.U32 R194, R245, 0x10, RZ ;  /* 0x00000010f5c27819 */ /* 0x000fe200000006ff */
[C---:B------:R-:W-:Y:S01]  /*18a0*/  FMUL.FTZ R238, R3.reuse, R9 ;  /* 0x0000000903ee7220 */ /* 0x040fe20000410000 */
[----:B------:R-:W-:Y:S01]  /*18b0*/  FMUL.FTZ R16, R3, R196 ;  /* 0x000000c403107220 */ /* 0x000fe20000410000 */
[----:B------:R-:W-:Y:S01]  /*18c0*/  FFMA.FTZ R122, R244, R237, R122 ;  /* 0x000000edf47a7223 */ /* 0x000fe2000001007a */
[----:B------:R-:W-:Y:S01]  /*18d0*/  FADD.FTZ R154, R154, R237 ;  /* 0x000000ed9a9a7221 */ /* 0x000fe20000010000 */
[----:B------:R-:W-:Y:S01]  /*18e0*/  FADD.FTZ R149, R149, R194 ;  /* 0x000000c295957221 */ /* 0x000fe20000010000 */
[----:B------:R-:W-:Y:S01]  /*18f0*/  FFMA.FTZ R113, R238, R194, R113 ;  /* 0x000000c2ee717223 */ /* 0x000fe20000010071 */
[----:B--2---:R-:W-:Y:S01]  /*1900*/  FMUL.FTZ R196, R193, R239 ;  /* 0x000000efc1c47220 */ /* 0x004fe20000410000 */
[----:B------:R-:W-:Y:S01]  /*1910*/  SHF.L.U32 R193, R243, 0x10, RZ ;  /* 0x00000010f3c17819 */ /* 0x000fe200000006ff */
[----:B---3--:R-:W-:Y:S01]  /*1920*/  FMUL.FTZ R243, R229, R237 ;  /* 0x000000ede5f37220 */ /* 0x008fe20000410000 */
[----:B------:R-:W-:-:S02]  /*1930*/  IMAD.U32 R192, R192, 0x10000, RZ ;  /* 0x00010000c0c07824 */ /* 0x000fc400078e00ff */
[----:B------:R-:W-:Y:S01]  /*1940*/  FADD.FTZ R150, R150, R235 ;  /* 0x000000eb96967221 */ /* 0x000fe20000010000 */
[----:B------:R-:W-:Y:S01]  /*1950*/  FFMA.FTZ R114, R236, R235, R114 ;  /* 0x000000ebec727223 */ /* 0x000fe20000010072 */
[----:B----4-:R-:W-:Y:S01]  /*1960*/  FMUL.FTZ R237, R203, R194 ;  /* 0x000000c2cbed7220 */ /* 0x010fe20000410000 */
[----:B------:R-:W-:Y:S01]  /*1970*/  PRMT R251, R224, 0x7632, R251 ;  /* 0x00007632e0fb7816 */ /* 0x000fe200000000fb */
[----:B------:R-:W2:Y:S01]  /*1980*/  LDL R194, [R1+0x78] ;  /* 0x0000780001c27983 */ /* 0x000ea20000100800 */
[-C--:B------:R-:W-:Y:S01]  /*1990*/  FFMA.FTZ R121, R252, R192.reuse, R121 ;  /* 0x000000c0fc797223 */ /* 0x080fe20000010079 */
[----:B------:R-:W-:Y:S01]  /*19a0*/  FADD.FTZ R153, R153, R192 ;  /* 0x000000c099997221 */ /* 0x000fe20000010000 */
[----:B------:R-:W-:Y:S01]  /*19b0*/  SHF.L.U32 R204, R224, 0x10, RZ ;  /* 0x00000010e0cc7819 */ /* 0x000fe200000006ff */
[----:B------:R-:W-:Y:S01]  /*19c0*/  FMUL.FTZ R9, R3, R189 ;  /* 0x000000bd03097220 */ /* 0x000fe20000410000 */
[----:B------:R-:W-:Y:S01]  /*19d0*/  SHF.L.U32 R213, R225, 0x10, RZ ;  /* 0x00000010e1d57819 */ /* 0x000fe200000006ff */
[----:B------:R-:W-:Y:S01]  /*19e0*/  FFMA.FTZ R120, R0, R239, R120 ;  /* 0x000000ef00787223 */ /* 0x000fe20000010078 */
[----:B------:R-:W-:Y:S01]  /*19f0*/  FADD.FTZ R152, R152, R239 ;  /* 0x000000ef98987221 */ /* 0x000fe20000010000 */
[----:B------:R-:W-:Y:S01]  /*1a00*/  FMUL.FTZ R235, R198, R235 ;  /* 0x000000ebc6eb7220 */ /* 0x000fe20000410000 */
[----:B------:R-:W-:Y:S01]  /*1a10*/  FADD.FTZ R148, R148, R233 ;  /* 0x000000e994947221 */ /* 0x000fe20000010000 */
[----:B------:R-:W3:Y:S01]  /*1a20*/  LDL R198, [R1+0xa0] ;  /* 0x0000a00001c67983 */ /* 0x000ee20000100800 */
[----:B------:R-:W-:-:S03]  /*1a30*/  FMUL.FTZ R245, R226, R192 ;  /* 0x000000c0e2f57220 */ /* 0x000fc60000410000 */
[----:B------:R-:W4:Y:S01]  /*1a40*/  LDL R192, [R1+0x90] ;  /* 0x0000900001c07983 */ /* 0x000f220000100800 */
[----:B------:R-:W-:Y:S01]  /*1a50*/  PRMT R224, R225, 0x7632, R224 ;  /* 0x00007632e1e07816 */ /* 0x000fe200000000e0 */
[C---:B------:R-:W-:Y:S01]  /*1a60*/  FMUL.FTZ R225, R3.reuse, R15 ;  /* 0x0000000f03e17220 */ /* 0x040fe20000410000 */
[C---:B------:R-:W-:Y:S01]  /*1a70*/  FMUL.FTZ R15, R3.reuse, R195 ;  /* 0x000000c3030f7220 */ /* 0x040fe20000410000 */
[----:B------:R-:W-:Y:S01]  /*1a80*/  FMUL.FTZ R189, R3, R201 ;  /* 0x000000c903bd7220 */ /* 0x000fe20000410000 */
[----:B------:R-:W-:Y:S01]  /*1a90*/  SHF.L.U32 R195, R241, 0x10, RZ ;  /* 0x00000010f1c37819 */ /* 0x000fe200000006ff */
[----:B------:R-:W4:Y:S01]  /*1aa0*/  LDL R201, [R1+0xa8] ;  /* 0x0000a80001c97983 */ /* 0x000f220000100800 */
[----:B------:R-:W-:Y:S01]  /*1ab0*/  FMUL.FTZ R226, R200, R211 ;  /* 0x000000d3c8e27220 */ /* 0x000fe20000410000 */
[-C--:B------:R-:W-:Y:S01]  /*1ac0*/  FFMA.FTZ R112, R240, R233.reuse, R112 ;  /* 0x000000e9f0707223 */ /* 0x080fe20000010070 */
[----:B------:R-:W-:Y:S01]  /*1ad0*/  FMUL.FTZ R239, R231, R233 ;  /* 0x000000e9e7ef7220 */ /* 0x000fe20000410000 */
[----:B------:R-:W4:Y:S01]  /*1ae0*/  LDL R200, [R1+0x80] ;  /* 0x0000800001c87983 */ /* 0x000f220000100800 */
[----:B------:R-:W-:Y:S01]  /*1af0*/  FMUL.FTZ R233, R202, R195 ;  /* 0x000000c3cae97220 */ /* 0x000fe20000410000 */
[----:B------:R-:W-:-:S02]  /*1b00*/  IMAD.U32 R202, R246, 0x10000, RZ ;  /* 0x00010000f6ca7824 */ /* 0x000fc400078e00ff */
[----:B------:R-:W4:Y:S04]  /*1b10*/  LDL R229, [R1+0xac] ;  /* 0x0000ac0001e57983 */ /* 0x000f280000100800 */
[----:B------:R-:W4:Y:S01]  /*1b20*/  LDL R246, [R1+0x68] ;  /* 0x0000680001f67983 */ /* 0x000f220000100800 */
[----:B------:R-:W-:Y:S01]  /*1b30*/  FMUL.FTZ R241, R222, R193 ;  /* 0x000000c1def17220 */ /* 0x000fe20000410000 */
[----:B------:R-:W-:Y:S01]  /*1b40*/  FADD.FTZ R136, R136, R210 ;  /* 0x000000d288887221 */ /* 0x000fe20000010000 */
[-C--:B------:R-:W-:Y:S01]  /*1b50*/  FFMA.FTZ R104, R223, R210.reuse, R104 ;  /* 0x000000d2df687223 */ /* 0x080fe20000010068 */
[----:B------:R-:W-:Y:S02]  /*1b60*/  FMUL.FTZ R222, R199, R210 ;  /* 0x000000d2c7de7220 */ /* 0x000fe40000410000 */
[----:B------:R-:W4:Y:S01]  /*1b70*/  LDL R210, [R1+0xb4] ;  /* 0x0000b40001d27983 */ /* 0x000f220000100800 */
[----:B------:R-:W-:Y:S01]  /*1b80*/  FFMA.FTZ R100, R8, R208, R100 ;  /* 0x000000d008647223 */ /* 0x000fe20000010064 */
[----:B------:R-:W-:Y:S01]  /*1b90*/  FADD.FTZ R128, R128, R208 ;  /* 0x000000d080807221 */ /* 0x000fe20000010000 */
[----:B------:R-:W-:Y:S01]  /*1ba0*/  FADD.FTZ R184, R184, R206 ;  /* 0x000000ceb8b87221 */ /* 0x000fe20000010000 */
[----:B------:R-:W-:Y:S01]  /*1bb0*/  FFMA.FTZ R96, R12, R206, R96 ;  /* 0x000000ce0c607223 */ /* 0x000fe20000010060 */
[----:B------:R-:W-:-:S02]  /*1bc0*/  SHF.L.U32 R203, R216, 0x10, RZ ;  /* 0x00000010d8cb7819 */ /* 0x000fc400000006ff */
[----:B------:R-:W4:Y:S01]  /*1bd0*/  LDL R216, [R1+0x70] ;  /* 0x0000700001d87983 */ /* 0x000f220000100800 */
[----:B------:R-:W-:Y:S01]  /*1be0*/  FMUL.FTZ R197, R197, R208 ;  /* 0x000000d0c5c57220 */ /* 0x000fe20000410000 */
[----:B------:R-:W-:Y:S02]  /*1bf0*/  SHF.L.U32 R208, R220, 0x10, RZ ;  /* 0x00000010dcd07819 */ /* 0x000fe400000006ff */
[----:B------:R-:W4:Y:S01]  /*1c00*/  LDL R220, [R1+0x9c] ;  /* 0x00009c0001dc7983 */ /* 0x000f220000100800 */
[----:B------:R-:W-:Y:S01]  /*1c10*/  FADD.FTZ R151, R151, R195 ;  /* 0x000000c397977221 */ /* 0x000fe20000010000 */
[----:B--2---:R-:W-:Y:S02]  /*1c20*/  FMUL.FTZ R199, R194, R206 ;  /* 0x000000cec2c77220 */ /* 0x004fe40000410000 */
[----:B------:R-:W2:Y:S01]  /*1c30*/  LDL R206, [R1+0xa4] ;  /* 0x0000a40001ce7983 */ /* 0x000ea20000100800 */
[----:B------:R-:W-:Y:S01]  /*1c40*/  FFMA.FTZ R115, R234, R195, R115 ;  /* 0x000000c3ea737223 */ /* 0x000fe20000010073 */
[----:B------:R-:W-:Y:S01]  /*1c50*/  SHF.L.U32 R195, R218, 0x10, RZ ;  /* 0x00000010dac37819 */ /* 0x000fe200000006ff */
[----:B------:R-:W-:Y:S01]  /*1c60*/  FFMA.FTZ R123, R242, R193, R123 ;  /* 0x000000c1f27b7223 */ /* 0x000fe2000001007b */
[----:B------:R-:W-:Y:S01]  /*1c70*/  FADD.FTZ R155, R155, R193 ;  /* 0x000000c19b9b7221 */ /* 0x000fe20000010000 */
[----:B------:R-:W-:Y:S01]  /*1c80*/  FFMA.FTZ R193, R0, R196, RZ ;  /* 0x000000c400c17223 */ /* 0x000fe200000100ff */
[----:B---3--:R-:W-:Y:S01]  /*1c90*/  FMUL.FTZ R218, R198, R209 ;  /* 0x000000d1c6da7220 */ /* 0x008fe20000410000 */
[----:B----4-:R-:W-:Y:S01]  /*1ca0*/  FMUL.FTZ R198, R192, R207 ;  /* 0x000000cfc0c67220 */ /* 0x010fe20000410000 */
[----:B------:R-:W-:Y:S01]  /*1cb0*/  FADD.FTZ R192, RZ, R196 ;  /* 0x000000c4ffc07221 */ /* 0x000fe20000010000 */
[----:B------:R-:W-:-:S03]  /*1cc0*/  FFMA.FTZ R193, R252, R245, R193 ;  /* 0x000000f5fcc17223 */ /* 0x000fc600000100c1 */
[----:B------:R-:W-:Y:S01]  /*1cd0*/  FADD.FTZ R192, R192, R245 ;  /* 0x000000f5c0c07221 */ /* 0x000fe20000010000 */
[----:B------:R-:W-:-:S03]  /*1ce0*/  FFMA.FTZ R193, R244, R243, R193 ;  /* 0x000000f3f4c17223 */ /* 0x000fc600000100c1 */
[----:B------:R-:W-:Y:S01]  /*1cf0*/  FADD.FTZ R194, R192, R243 ;  /* 0x000000f3c0c27221 */ /* 0x000fe20000010000 */
[----:B------:R-:W-:-:S03]  /*1d00*/  FFMA.FTZ R193, R242, R241, R193 ;  /* 0x000000f1f2c17223 */ /* 0x000fc600000100c1 */
[----:B------:R-:W-:Y:S01]  /*1d10*/  FADD.FTZ R194, R194, R241 ;  /* 0x000000f1c2c27221 */ /* 0x000fe20000010000 */
[----:B------:R-:W-:Y:S01]  /*1d20*/  FMUL.FTZ R231, R201, R212 ;  /* 0x000000d4c9e77220 */ /* 0x000fe20000410000 */
[----:B------:R-:W-:Y:S02]  /*1d30*/  FFMA.FTZ R201, R240, R239, R193 ;  /* 0x000000eff0c97223 */ /* 0x000fe400000100c1 */
[----:B------:R-:W-:Y:S01]  /*1d40*/  FADD.FTZ R194, R194, R239 ;  /* 0x000000efc2c27221 */ /* 0x000fe20000010000 */
        /* <DEDUP_REMOVED lines=16> */
[----:B------:R-:W-:Y:S01]  /*1e50*/  FFMA.FTZ R204, R232, R231, R205 ;  /* 0x000000e7e8cc7223 */ /* 0x000fe200000100cd */
[----:B------:R-:W-:-:S03]  /*1e60*/  IMAD.U32 R194, R224, 0x10000, RZ ;  /* 0x00010000e0c27824 */ /* 0x000fc600078e00ff */
[----:B------:R-:W-:Y:S01]  /*1e70*/  FFMA.FTZ R204, R230, R229, R204 ;  /* 0x000000e5e6cc7223 */ /* 0x000fe200000100cc */
[-C--:B------:R-:W-:Y:S01]  /*1e80*/  FFMA.FTZ R111, R225, R203.reuse, R111 ;  /* 0x000000cbe16f7223 */ /* 0x080fe2000001006f */
[----:B------:R-:W-:Y:S01]  /*1e90*/  FADD.FTZ R143, R143, R203 ;  /* 0x000000cb8f8f7221 */ /* 0x000fe20000010000 */
[----:B------:R-:W-:Y:S01]  /*1ea0*/  FMUL.FTZ R224, R210, R203 ;  /* 0x000000cbd2e07220 */ /* 0x000fe20000410000 */
[C---:B------:R-:W-:Y:S01]  /*1eb0*/  FFMA.FTZ R203, R227.reuse, R226, R204 ;  /* 0x000000e2e3cb7223 */ /* 0x040fe200000100cc */
[----:B------:R-:W-:Y:S01]  /*1ec0*/  FFMA.FTZ R110, R227, R211, R110 ;  /* 0x000000d3e36e7223 */ /* 0x000fe2000001006e */
[----:B------:R-:W-:Y:S01]  /*1ed0*/  FADD.FTZ R142, R142, R211 ;  /* 0x000000d38e8e7221 */ /* 0x000fe20000010000 */
[----:B------:R-:W-:Y:S01]  /*1ee0*/  FADD.FTZ R202, R202, R229 ;  /* 0x000000e5caca7221 */ /* 0x000fe20000010000 */
[----:B------:R-:W-:Y:S01]  /*1ef0*/  SHF.L.U32 R211, R247, 0x10, RZ ;  /* 0x00000010f7d37819 */ /* 0x000fe200000006ff */
[----:B------:R-:W-:Y:S01]  /*1f00*/  FFMA.FTZ R203, R225, R224, R203 ;  /* 0x000000e0e1cb7223 */ /* 0x000fe200000100cb */
[----:B------:R-:W-:Y:S01]  /*1f10*/  FFMA.FTZ R108, R232, R212, R108 ;  /* 0x000000d4e86c7223 */ /* 0x000fe2000001006c */
[----:B------:R-:W-:Y:S01]  /*1f20*/  FADD.FTZ R202, R202, R226 ;  /* 0x000000e2caca7221 */ /* 0x000fe20000010000 */
[----:B------:R-:W-:Y:S01]  /*1f30*/  FADD.FTZ R140, R140, R212 ;  /* 0x000000d48c8c7221 */ /* 0x000fe20000010000 */
[----:B------:R-:W-:Y:S01]  /*1f40*/  FMUL.FTZ R220, R220, R211 ;  /* 0x000000d3dcdc7220 */ /* 0x000fe20000410000 */
[----:B------:R-:W-:Y:S01]  /*1f50*/  FFMA.FTZ R203, R223, R222, R203 ;  /* 0x000000dedfcb7223 */ /* 0x000fe200000100cb */
[----:B------:R-:W3:Y:S01]  /*1f60*/  LDL R212, [R1+0x8c] ;  /* 0x00008c0001d47983 */ /* 0x000ee20000100800 */
[----:B------:R-:W-:Y:S01]  /*1f70*/  FADD.FTZ R202, R202, R224 ;  /* 0x000000e0caca7221 */ /* 0x000fe20000010000 */
[----:B------:R-:W-:Y:S01]  /*1f80*/  FADD.FTZ R138, R138, R209 ;  /* 0x000000d18a8a7221 */ /* 0x000fe20000010000 */
[----:B------:R-:W-:Y:S01]  /*1f90*/  FFMA.FTZ R106, R219, R209, R106 ;  /* 0x000000d1db6a7223 */ /* 0x000fe2000001006a */
[----:B------:R-:W-:Y:S01]  /*1fa0*/  FFMA.FTZ R102, R10, R207, R102 ;  /* 0x000000cf0a667223 */ /* 0x000fe20000010066 */
[----:B------:R-:W-:Y:S01]  /*1fb0*/  FADD.FTZ R130, R130, R207 ;  /* 0x000000cf82827221 */ /* 0x000fe20000010000 */
[----:B------:R-:W-:Y:S01]  /*1fc0*/  FFMA.FTZ R205, R221, R220, R203 ;  /* 0x000000dcddcd7223 */ /* 0x000fe200000100cb */
[----:B------:R-:W-:Y:S01]  /*1fd0*/  IMAD.U32 R209, R248, 0x10000, RZ ;  /* 0x00010000f8d17824 */ /* 0x000fe200078e00ff */
[----:B------:R-:W-:Y:S01]  /*1fe0*/  SHF.L.U32 R207, R249, 0x10, RZ ;  /* 0x00000010f9cf7819 */ /* 0x000fe200000006ff */
[----:B------:R-:W-:Y:S01]  /*1ff0*/  FADD.FTZ R139, R139, R195 ;  /* 0x000000c38b8b7221 */ /* 0x000fe20000010000 */
[----:B------:R-:W-:Y:S01]  /*2000*/  FFMA.FTZ R107, R217, R195, R107 ;  /* 0x000000c3d96b7223 */ /* 0x000fe2000001006b */
[----:B------:R-:W4:Y:S01]  /*2010*/  LDL R210, [R1+0x94] ;  /* 0x0000940001d27983 */ /* 0x000f220000100800 */
[----:B------:R-:W-:Y:S01]  /*2020*/  FADD.FTZ R204, R202, R222 ;  /* 0x000000decacc7221 */ /* 0x000fe20000010000 */
[-C--:B------:R-:W-:Y:S01]  /*2030*/  FFMA.FTZ R94, R26, R213.reuse, R94 ;  /* 0x000000d51a5e7223 */ /* 0x080fe2000001005e */
[----:B------:R-:W-:Y:S01]  /*2040*/  FADD.FTZ R146, R146, R213 ;  /* 0x000000d592927221 */ /* 0x000fe20000010000 */
[----:B------:R-:W4:Y:S01]  /*2050*/  LDL R249, [R1+0x7c] ;  /* 0x00007c0001f97983 */ /* 0x000f220000100800 */
[----:B------:R-:W-:-:S03]  /*2060*/  FMUL.FTZ R202, R216, R213 ;  /* 0x000000d5d8ca7220 */ /* 0x000fc60000410000 */
[----:B------:R-:W4:Y:S01]  /*2070*/  LDL R248, [R1+0x58] ;  /* 0x0000580001f87983 */ /* 0x000f220000100800 */
[----:B--2---:R-:W-:Y:S01]  /*2080*/  FMUL.FTZ R203, R206, R195 ;  /* 0x000000c3cecb7220 */ /* 0x004fe20000410000 */
[----:B------:R-:W-:Y:S02]  /*2090*/  SHF.L.U32 R195, R60, 0x10, RZ ;  /* 0x000000103cc37819 */ /* 0x000fe400000006ff */
[----:B------:R1:W5:Y:S04]  /*20a0*/  LDL.LU R60, [R1+0xdc] ;  /* 0x0000dc00013c7983 */ /* 0x0003680000300800 */
[----:B------:R-:W2:Y:S04]  /*20b0*/  LDL R213, [R1+0x84] ;  /* 0x0000840001d57983 */ /* 0x000ea80000100800 */
[----:B------:R-:W2:Y:S01]  /*20c0*/  LDL R247, [R1+0x6c] ;  /* 0x00006c0001f77983 */ /* 0x000ea20000100800 */
[----:B------:R-:W-:Y:S01]  /*20d0*/  FADD.FTZ R204, R204, R220 ;  /* 0x000000dccccc7221 */ /* 0x000fe20000010000 */
[----:B------:R-:W-:-:S02]  /*20e0*/  FFMA.FTZ R205, R219, R218, R205 ;  /* 0x000000dadbcd7223 */ /* 0x000fc400000100cd */
[----:B------:R-:W2:Y:S01]  /*20f0*/  LDL R246, [R1+0x74] ;  /* 0x0000740001f67983 */ /* 0x000ea20000100800 */
[----:B------:R-:W-:Y:S01]  /*2100*/  FADD.FTZ R204, R204, R218 ;  /* 0x000000dacccc7221 */ /* 0x000fe20000010000 */
[----:B------:R-:W-:Y:S02]  /*2110*/  FFMA.FTZ R205, R217, R203, R205 ;  /* 0x000000cbd9cd7223 */ /* 0x000fe400000100cd */
[----:B------:R-:W2:Y:S01]  /*2120*/  LDL R216, [R1+0x5c] ;  /* 0x00005c0001d87983 */ /* 0x000ea20000100800 */
[----:B------:R-:W-:Y:S01]  /*2130*/  FADD.FTZ R206, R204, R203 ;  /* 0x000000cbccce7221 */ /* 0x000fe20000010000 */
[----:B------:R-:W-:Y:S01]  /*2140*/  FFMA.FTZ R205, R8, R197, R205 ;  /* 0x000000c508cd7223 */ /* 0x000fe200000100cd */
[----:B------:R-:W-:Y:S01]  /*2150*/  SHF.L.U32 R192, R250, 0x10, RZ ;  /* 0x00000010fac07819 */ /* 0x000fe200000006ff */
[-C--:B------:R-:W-:Y:S01]  /*2160*/  FFMA.FTZ R101, R9, R209.reuse, R101 ;  /* 0x000000d109657223 */ /* 0x080fe20000010065 */
[----:B------:R-:W-:Y:S01]  /*2170*/  FADD.FTZ R129, R129, R209 ;  /* 0x000000d181817221 */ /* 0x000fe20000010000 */
[----:B------:R-:W-:Y:S01]  /*2180*/  FFMA.FTZ R103, R11, R208, R103 ;  /* 0x000000d00b677223 */ /* 0x000fe20000010067 */
[----:B------:R-:W-:Y:S01]  /*2190*/  FADD.FTZ R131, R131, R208 ;  /* 0x000000d083837221 */ /* 0x000fe20000010000 */
[----:B------:R-:W-:Y:S01]  /*21a0*/  FADD.FTZ R187, R187, R192 ;  /* 0x000000c0bbbb7221 */ /* 0x000fe20000010000 */
[----:B------:R-:W-:Y:S01]  /*21b0*/  FFMA.FTZ R99, R15, R192, R99 ;  /* 0x000000c00f637223 */ /* 0x000fe20000010063 */
[----:B---3--:R-:W-:-:S02]  /*21c0*/  FMUL.FTZ R204, R212, R209 ;  /* 0x000000d1d4cc7220 */ /* 0x008fc40000410000 */
[----:B------:R-:W3:Y:S02]  /*21d0*/  LDL R212, [R1+0x60] ;  /* 0x0000600001d47983 */ /* 0x000ee40000100800 */
[----:B------:R-:W-:Y:S01]  /*21e0*/  FFMA.FTZ R209, R9, R204, R205 ;  /* 0x000000cc09d17223 */ /* 0x000fe200000100cd */
[----:B----4-:R-:W-:Y:S01]  /*21f0*/  FMUL.FTZ R205, R210, R208 ;  /* 0x000000d0d2cd7220 */ /* 0x010fe20000410000 */
[----:B--2---:R-:W-:Y:S02]  /*2200*/  FMUL.FTZ R208, R213, R192 ;  /* 0x000000c0d5d07220 */ /* 0x004fe40000410000 */
[----:B------:R-:W2:Y:S01]  /*2210*/  LDL R213, [R1+0x64] ;  /* 0x0000640001d57983 */ /* 0x000ea20000100800 */
[----:B------:R-:W-:-:S03]  /*2220*/  SHF.L.U32 R192, R2, 0x10, RZ ;  /* 0x0000001002c07819 */ /* 0x000fc600000006ff */
[----:B------:R1:W5:Y:S01]  /*2230*/  LDL.LU R2, [R1+0xd8] ;  /* 0x0000d80001027983 */ /* 0x0003620000300800 */
[----:B------:R-:W-:-:S04]  /*2240*/  FADD.FTZ R206, R206, R197 ;  /* 0x000000c5cece7221 */ /* 0x000fc80000010000 */
[----:B------:R-:W-:Y:S01]  /*2250*/  FADD.FTZ R206, R206, R204 ;  /* 0x000000cccece7221 */ /* 0x000fe20000010000 */
[----:B------:R-:W-:-:S03]  /*2260*/  FFMA.FTZ R209, R10, R198, R209 ;  /* 0x000000c60ad17223 */ /* 0x000fc600000100d1 */
[----:B------:R-:W-:Y:S01]  /*2270*/  FADD.FTZ R206, R206, R198 ;  /* 0x000000c6cece7221 */ /* 0x000fe20000010000 */
[----:B------:R-:W-:Y:S01]  /*2280*/  FADD.FTZ R137, R137, R211 ;  /* 0x000000d389897221 */ /* 0x000fe20000010000 */
[----:B------:R-:W-:Y:S01]  /*2290*/  FFMA.FTZ R105, R221, R211, R105 ;  /* 0x000000d3dd697223 */ /* 0x000fe20000010069 */
[----:B------:R-:W-:Y:S01]  /*22a0*/  FFMA.FTZ R210, R11, R205, R209 ;  /* 0x000000cd0bd27223 */ /* 0x000fe200000100d1 */
[----:B------:R-:W-:Y:S01]  /*22b0*/  FADD.FTZ R211, R206, R205 ;  /* 0x000000cdced37221 */ /* 0x000fe20000010000 */
[----:B------:R-:W-:Y:S02]  /*22c0*/  FMUL.FTZ R206, R249, R207 ;  /* 0x000000cff9ce7220 */ /* 0x000fe40000410000 */
[----:B------:R-:W-:Y:S01]  /*22d0*/  FFMA.FTZ R210, R12, R199, R210 ;  /* 0x000000c70cd27223 */ /* 0x000fe200000100d2 */
[----:B------:R-:W-:-:S03]  /*22e0*/  FADD.FTZ R211, R211, R199 ;  /* 0x000000c7d3d37221 */ /* 0x000fc60000010000 */
[----:B------:R-:W-:Y:S01]  /*22f0*/  FFMA.FTZ R210, R13, R206, R210 ;  /* 0x000000ce0dd27223 */ /* 0x000fe200000100d2 */
[----:B------:R-:W-:Y:S01]  /*2300*/  FADD.FTZ R211, R211, R206 ;  /* 0x000000ced3d37221 */ /* 0x000fe20000010000 */
[----:B------:R-:W-:Y:S02]  /*2310*/  SHF.L.U32 R193, R251, 0x10, RZ ;  /* 0x00000010fbc17819 */ /* 0x000fe400000006ff */
[----:B------:R-:W-:Y:S01]  /*2320*/  FFMA.FTZ R210, R14, R200, R210 ;  /* 0x000000c80ed27223 */ /* 0x000fe200000100d2 */
[----:B------:R-:W-:-:S03]  /*2330*/  FADD.FTZ R211, R211, R200 ;  /* 0x000000c8d3d37221 */ /* 0x000fc60000010000 */
        /* <DEDUP_REMOVED lines=19> */
[----:B------:R-:W-:-:S02]  /*2470*/  FMUL.FTZ R211, R216, R195 ;  /* 0x000000c3d8d37220 */ /* 0x000fc40000410000 */
[----:B------:R-:W-:Y:S01]  /*2480*/  FADD.FTZ R193, R193, R207 ;  /* 0x000000cfc1c17221 */ /* 0x000fe20000010000 */
[----:B------:R-:W-:-:S03]  /*2490*/  FFMA.FTZ R194, R188, R207, R194 ;  /* 0x000000cfbcc27223 */ /* 0x000fc600000100c2 */
[----:B------:R-:W-:Y:S01]  /*24a0*/  FADD.FTZ R193, R193, R211 ;  /* 0x000000d3c1c17221 */ /* 0x000fe20000010000 */
[----:B---3--:R-:W-:Y:S01]  /*24b0*/  FMUL.FTZ R212, R212, R215 ;  /* 0x000000d7d4d47220 */ /* 0x008fe20000410000 */
[----:B------:R-:W-:-:S03]  /*24c0*/  FFMA.FTZ R194, R189, R211, R194 ;  /* 0x000000d3bdc27223 */ /* 0x000fc600000100c2 */
        /* <DEDUP_REMOVED lines=10> */
[----:B--2---:R-:W-:-:S04]  /*2570*/  FMUL.FTZ R213, R213, R192 ;  /* 0x000000c0d5d57220 */ /* 0x004fc80000410000 */
[----:B------:R-:W-:Y:S01]  /*2580*/  FADD.FTZ R215, R193, R213 ;  /* 0x000000d5c1d77221 */ /* 0x000fe20000010000 */
[----:B-1----:R-:W-:-:S07]  /*2590*/  FFMA.FTZ R194, R191, R213, R194 ;  /* 0x000000d5bfc27223 */ /* 0x002fce00000100c2 */
.L_x_7010:
[----:B------:R-:W-:Y:S05]  /*25a0*/  BSYNC B0 ;  /* 0x0000000000007941 */ /* 0x000fea0003800000 */
.L_x_7008:
[----:B0----5:R-:W-:Y:S01]  /*25b0*/  MOV R192, R24 ;  /* 0x0000001800c07202 */ /* 0x021fe20000000f00 */
[----:B------:R-:W-:Y:S01]  /*25c0*/  UMOV UR6, 0xffffffff ;  /* 0xffffffff00067882 */ /* 0x000fe20000000000 */
[----:B------:R-:W-:Y:S02]  /*25d0*/  MOV R195, R22 ;  /* 0x0000001600c37202 */ /* 0x000fe40000000f00 */
[----:B------:R-:W-:Y:S01]  /*25e0*/  PRMT R247, R192, 0x7610, R247 ;  /* 0x00007610c0f77816 */ /* 0x000fe200000000f7 */
[----:B------:R-:W-:Y:S01]  /*25f0*/  IMAD.MOV.U32 R192, RZ, RZ, R20 ;  /* 0x000000ffffc07224 */ /* 0x000fe200078e0014 */
[----:B------:R-:W-:Y:S02]  /*2600*/  MOV R193, R18 ;  /* 0x0000001200c17202 */ /* 0x000fe40000000f00 */
[----:B------:R-:W-:Y:S02]  /*2610*/  PRMT R214, R195, 0x7610, R214 ;  /* 0x00007610c3d67816 */ /* 0x000fe400000000d6 */
[----:B------:R-:W-:-:S02]  /*2620*/  PRMT R195, R192, 0x7610, R195 ;  /* 0x00007610c0c37816 */ /* 0x000fc400000000c3 */
[----:B------:R-:W-:Y:S01]  /*2630*/  PRMT R192, R193, 0x7610, R192 ;  /* 0x00007610c1c07816 */ /* 0x000fe200000000c0 */
[----:B------:R0:W-:Y:S04]  /*2640*/  STL.S16 [R1+0x18], R214 ;  /* 0x000018d601007387 */ /* 0x0001e80000100600 */
[----:B------:R0:W-:Y:S04]  /*2650*/  STL.S16 [R1+0x30], R195 ;  /* 0x000030c301007387 */ /* 0x0001e80000100600 */
[----:B------:R0:W-:Y:S01]  /*2660*/  STL.S16 [R1+0x34], R192 ;  /* 0x000034c001007387 */ /* 0x0001e20000100600 */
        /* <DEDUP_REMOVED lines=19> */
.L_x_7158:
[----:B------:R-:W2:Y:S01]  /*27a0*/  LDC R192, c[0x0][0x218] ;  /* 0x00008600ffc07b82 */ /* 0x000ea20000000800 */
[----:B------:R-:W3:Y:S01]  /*27b0*/  S2R R214, SR_TID.X ;  /* 0x0000000000d67919 */ /* 0x000ee20000002100 */
[----:B------:R-:W-:-:S05]  /*27c0*/  @P4 IADD3 R7, R7, -0x1, RZ ;  /* 0xffffffff07074810 */ /* 0x000fca0007ffe0ff */
[----:B--2---:R-:W-:Y:S02]  /*27d0*/  @P4 IMAD R7, R7, R192, RZ ;  /* 0x000000c007074224 */ /* 0x004fe400078e02ff */
[----:B------:R-:W2:Y:S01]  /*27e0*/  @P4 LDC.64 R192, c[0x0][0x220] ;  /* 0x00008800ffc04b82 */ /* 0x000ea20000000a00 */
[----:B---3--:R-:W-:Y:S02]  /*27f0*/  LOP3.LUT R246, R214, 0x1f, RZ, 0xc0, !PT ;  /* 0x0000001fd6f67812 */ /* 0x008fe400078ec0ff */
[----:B------:R-:W-:-:S04]  /*2800*/  @P4 SHF.R.S32.HI R214, RZ, 0x1f, R7 ;  /* 0x0000001fffd64819 */ /* 0x000fc80000011407 */
[----:B------:R-:W-:Y:S01]  /*2810*/  @P4 LEA.HI R7, R214, R7, RZ, 0x3 ;  /* 0x00000007d6074211 */ /* 0x000fe200078f18ff */
[----:B------:R-:W-:-:S06]  /*2820*/  HFMA2.MMA R214, -RZ, RZ, 0, 0 ;  /* 0x00000000ffd67435 */ /* 0x000fcc00000001ff */
[----:B------:R-:W-:-:S05]  /*2830*/  @P4 LEA.HI.SX32 R214, R7, R246, 0x1d ;  /* 0x000000f607d64211 */ /* 0x000fca00078feaff */
[----:B--2---:R-:W-:-:S05]  /*2840*/  @P4 IMAD.WIDE.U32 R192, R214, 0x10, R192 ;  /* 0x00000010d6c04825 */ /* 0x004fca00078e00c0 */
[----:B------:R2:W5:Y:S01]  /*2850*/  @P4 LDG.E.128 R116, desc[UR4][R192.64] ;  /* 0x00000004c0744981 */ /* 0x000562000c1e1d00 */
[----:B------:R-:W-:Y:S01]  /*2860*/  @!P5 ISETP.NE.U32.AND P3, PT, R4, RZ, PT ;  /* 0x000000ff0400d20c */ /* 0x000fe20003f65070 */
[----:B------:R-:W-:Y:S01]  /*2870*/  FADD.FTZ R7, R215, R216 ;  /* 0x000000d8d7077221 */ /* 0x000fe20000010000 */
[----:B0-----:R-:W-:Y:S01]  /*2880*/  FADD.FTZ R195, R194, R195 ;  /* 0x000000c3c2c37221 */ /* 0x001fe20000010000 */
[----:B------:R-:W-:Y:S01]  /*2890*/  BSSY B0, `(.L_x_7012) ;  /* 0x0000013000007945 */ /* 0x000fe20003800000 */
[----:B------:R-:W-:Y:S01]  /*28a0*/  @!P5 ISETP.NE.AND.EX P3, PT, R5, RZ, PT, P3 ;  /* 0x000000ff0500d20c */ /* 0x000fe20003f65330 */
[----:B-1----:R-:W-:Y:S01]  /*28b0*/  FMUL.FTZ R215, R7, UR10 ;  /* 0x0000000a07d77c20 */ /* 0x002fe20008410000 */
[C---:B------:R-:W-:Y:S01]  /*28c0*/  @!P5 ISETP.NE.U32.AND P1, PT, R4.reuse, RZ, PT ;  /* 0x000000ff0400d20c */ /* 0x040fe20003f25070 */
[----:B------:R-:W-:Y:S01]  /*28d0*/  FMUL.FTZ R216, R195, UR10 ;  /* 0x0000000ac3d87c20 */ /* 0x000fe20008410000 */
[C---:B------:R-:W-:Y:S01]  /*28e0*/  @!P5 ISETP.NE.U32.AND P0, PT, R4.reuse, RZ, PT ;  /* 0x000000ff0400d20c */ /* 0x040fe20003f05070 */
[----:B--2---:R-:W0:Y:S01]  /*28f0*/  LDC.64 R192, c[0x0][0x308] ;  /* 0x0000c200ffc07b82 */ /* 0x004e220000000a00 */
        /* <DEDUP_REMOVED lines=12> */
.L_x_7013:
[----:B------:R-:W-:Y:S05]  /*29c0*/  BSYNC B0 ;  /* 0x0000000000007941 */ /* 0x000fea0003800000 */
.L_x_7012:
[----:B------:R-:W-:Y:S01]  /*29d0*/  BSSY B0, `(.L_x_7014) ;  /* 0x0000010000007945 */ /* 0x000fe20003800000 */
[----:B------:R-:W-:Y:S02]  /*29e0*/  @!P5 ISETP.NE.U32.AND P3, PT, R4, RZ, PT ;  /* 0x000000ff0400d20c */ /* 0x000fe40003f65070 */
[----:B------:R-:W-:Y:S01]  /*29f0*/  @!P5 ISETP.NE.AND.EX P1, PT, R5, RZ, PT, P1 ;  /* 0x000000ff0500d20c */ /* 0x000fe20003f25310 */
[----:B------:R-:W-:-:S12]  /*2a00*/  @!P4 BRA `(.L_x_7015) ;  /* 0x000000000030c947 */ /* 0x000fd80003800000 */
[----:B------:R-:W2:Y:S01]  /*2a10*/  LDL R246, [R1+0x48] ;  /* 0x0000480001f67983 */ /* 0x000ea20000100800 */
        /* <DEDUP_REMOVED lines=11> */
.L_x_7015:
[----:B------:R-:W-:Y:S05]  /*2ad0*/  BSYNC B0 ;  /* 0x0000000000007941 */ /* 0x000fea0003800000 */
.L_x_7014:
        /* <DEDUP_REMOVED lines=12> */
.L_x_7017:
[----:B------:R-:W-:Y:S05]  /*2ba0*/  BSYNC B0 ;  /* 0x0000000000007941 */ /* 0x000fea0003800000 */
.L_x_7016:
[----:B------:R-:W-:Y:S01]  /*2bb0*/  BSSY B0, `(.L_x_7018) ;  /* 0x0000011000007945 */ /* 0x000fe20003800000 */
[----:B------:R-:W-:Y:S02]  /*2bc0*/  @!P5 ISETP.NE.U32.AND P1, PT, R4, RZ, PT ;  /* 0x000000ff0400d20c */ /* 0x000fe40003f25070 */
[----:B------:R-:W-:Y:S01]  /*2bd0*/  @!P5 ISETP.NE.AND.EX P0, PT, R5, RZ, PT, P0 ;  /* 0x000000ff0500d20c */ /* 0x000fe20003f05300 */
[----:B------:R-:W-:-:S12]  /*2be0*/  @!P4 BRA `(.L_x_7019) ;  /* 0x000000000034c947 */ /* 0x000fd80003800000 */
[----:B------:R-:W2:Y:S01]  /*2bf0*/  LDL R246, [R1+0x4c] ;  /* 0x00004c0001f67983 */ /* 0x000ea20000100800 */
[----:B------:R-:W-:Y:S01]  /*2c00*/  LOP3.LUT P6, RZ, R24, 0xff00, RZ, 0xc0, !PT ;  /* 0x0000ff0018ff7812 */ /* 0x000fe200078cc0ff */
[----:B------:R-:W-:Y:S01]  /*2c10*/  FMUL.FTZ R7, R250, UR13 ;  /* 0x0000000dfa077c20 */ /* 0x000fe20008410000 */
[----:B------:R-:W-:-:S03]  /*2c20*/  HFMA2.MMA R194, -RZ, RZ, 0, 0 ;  /* 0x00000000ffc27435 */ /* 0x000fc600000001ff */
        /* <DEDUP_REMOVED lines=9> */
.L_x_7019:
[----:B------:R-:W-:Y:S05]  /*2cc0*/  BSYNC B0 ;  /* 0x0000000000007941 */ /* 0x000fea0003800000 */
.L_x_7018:
        /* <DEDUP_REMOVED lines=12> */
.L_x_7021:
[----:B------:R-:W-:Y:S05]  /*2d90*/  BSYNC B0 ;  /* 0x0000000000007941 */ /* 0x000fea0003800000 */
.L_x_7020:
        /* <DEDUP_REMOVED lines=16> */
.L_x_7023:
[----:B------:R-:W-:Y:S05]  /*2ea0*/  BSYNC B0 ;  /* 0x0000000000007941 */ /* 0x000fea0003800000 */
.L_x_7022:
        /* <DEDUP_REMOVED lines=12> */
.L_x_7025:
[----:B------:R-:W-:Y:S05]  /*2f70*/  BSYNC B0 ;  /* 0x0000000000007941 */ /* 0x000fea0003800000 */
.L_x_7024:
[----:B------:R-:W-:Y:S01]  /*2f80*/  @!P5 ISETP.NE.U32.AND P2, PT, R4, RZ, PT ;  /* 0x000000ff0400d20c */ /* 0x000fe20003f45070 */
[----:B------:R-:W-:Y:S01]  /*2f90*/  BSSY B0, `(.L_x_7026) ;  /* 0x0000013000007945 */ /* 0x000fe20003800000 */
[C---:B------:R-:W-:Y:S02]  /*2fa0*/  @!P5 ISETP.NE.AND.EX P3, PT, R5.reuse, RZ, PT, P3 ;  /* 0x000000ff0500d20c */ /* 0x040fe40003f65330 */
[C---:B------:R-:W-:Y:S02]  /*2fb0*/  @!P5 ISETP.NE.AND.EX P1, PT, R5.reuse, RZ, PT, P1 ;  /* 0x000000ff0500d20c */ /* 0x040fe40003f25310 */
[C---:B------:R-:W-:Y:S02]  /*2fc0*/  @!P5 ISETP.NE.AND.EX P0, PT, R5.reuse, RZ, PT, P0 ;  /* 0x000000ff0500d20c */ /* 0x040fe40003f05300 */
[----:B------:R-:W-:Y:S01]  /*2fd0*/  @!P5 ISETP.NE.AND.EX P2, PT, R5, RZ, PT, P2 ;  /* 0x000000ff0500d20c */ /* 0x000fe20003f45320 */
[----:B------:R-:W-:-:S12]  /*2fe0*/  @!P4 BRA `(.L_x_7027) ;  /* 0x000000000034c947 */ /* 0x000fd80003800000 */
[----:B------:R-:W2:Y:S01]  /*2ff0*/  LDL R248, [R1+0x54] ;  /* 0x0000540001f87983 */ /* 0x000ea20000100800 */
[----:B------:R-:W-:Y:S01]  /*3000*/  LOP3.LUT P6, RZ, R24, 0xff000000, RZ, 0xc0, !PT ;  /* 0xff00000018ff7812 */ /* 0x000fe200078cc0ff */
[----:B------:R-:W-:Y:S01]  /*3010*/  FMUL.FTZ R7, R195, UR13 ;  /* 0x0000000dc3077c20 */ /* 0x000fe20008410000 */
[----:B------:R-:W-:-:S03]  /*3020*/  HFMA2.MMA R246, -RZ, RZ, 0, 0 ;  /* 0x00000000fff67435 */ /* 0x000fc600000001ff */
        /* <DEDUP_REMOVED lines=9> */
.L_x_7027:
[----:B------:R-:W-:Y:S05]  /*30c0*/  BSYNC B0 ;  /* 0x0000000000007941 */ /* 0x000fea0003800000 */
.L_x_7026:
        /* <DEDUP_REMOVED lines=12> */
.L_x_7029:
[----:B------:R-:W-:Y:S05]  /*3190*/  BSYNC B0 ;  /* 0x0000000000007941 */ /* 0x000fea0003800000 */
.L_x_7028:
[----:B------:R-:W-:Y:S04]  /*31a0*/  BSSY B0, `(.L_x_7030) ;  /* 0x000000e000007945 */ /* 0x000fe80003800000 */
[----:B------:R-:W-:Y:S05]  /*31b0*/  @!P4 BRA `(.L_x_7031) ;  /* 0x000000000030c947 */ /* 0x000fea0003800000 */
        /* <DEDUP_REMOVED lines=12> */
.L_x_7031:
[----:B------:R-:W-:Y:S05]  /*3280*/  BSYNC B0 ;  /* 0x0000000000007941 */ /* 0x000fea0003800000 */
.L_x_7030:
        /* <DEDUP_REMOVED lines=12> */
.L_x_7033:
[----:B------:R-:W-:Y:S05]  /*3350*/  BSYNC B0 ;  /* 0x0000000000007941 */ /* 0x000fea0003800000 */
.L_x_7032:
        /* <DEDUP_REMOVED lines=8> */
[----:B------:R-:W-:Y:S02]  /*33e0*/  @P1 FMUL.FTZ R246, R7, R247 ;  /* 0x000000f707f61220 */ /* 0x000fe40000410000 */
[----:B------:R-:W2:Y:S02]  /*33f0*/  LDL R247, [R1+0x3c] ;  /* 0x00003c0001f77983 */ /* 0x000ea40000100800 */
[----:B------:R-:W-:Y:S01]  /*3400*/  FADD.FTZ R85, R85, R246 ;  /* 0x000000f655557221 */ /* 0x000fe20000010000 */
[----:B--2---:R-:W-:-:S05]  /*3410*/  FMUL.FTZ R7, R247, R7 ;  /* 0x00000007f7077220 */ /* 0x004fca0000410000 */
[----:B------:R-:W-:-:S04]  /*3420*/  FSEL R7, R7, RZ, P1 ;  /* 0x000000ff07077208 */ /* 0x000fc80000800000 */
[----:B------:R-:W-:-:S04]  /*3430*/  F2FP.BF16.F32.PACK_AB R7, RZ, R7 ;  /* 0x00000007ff07723e */ /* 0x000fc800000010ff */
[----:B------:R-:W-:-:S07]  /*3440*/  PRMT R134, R134, 0x5410, R7 ;  /* 0x0000541086867816 */ /* 0x000fce0000000007 */
.L_x_7035:
[----:B------:R-:W-:Y:S05]  /*3450*/  BSYNC B0 ;  /* 0x0000000000007941 */ /* 0x000fea0003800000 */
.L_x_7034:
        /* <DEDUP_REMOVED lines=12> */
.L_x_7037:
[----:B------:R-:W-:Y:S05]  /*3520*/  BSYNC B0 ;  /* 0x0000000000007941 */ /* 0x000fea0003800000 */
.L_x_7036:
[----:B------:R-:W-:Y:S04]  /*3530*/  BSSY B0, `(.L_x_7038) ;  /* 0x0000010000007945 */ /* 0x000fe80003800000 */
[----:B------:R-:W-:Y:S05]  /*3540*/  @!P4 BRA `(.L_x_7039) ;  /* 0x000000000038c947 */ /* 0x000fea0003800000 */
[----:B------:R-:W-:Y:S01]  /*3550*/  LOP3.LUT P0, RZ, R25, 0xff0000, RZ, 0xc0, !PT ;  /* 0x00ff000019ff7812 */ /* 0x000fe2000780c0ff */
[----:B------:R-:W-:Y:S01]  /*3560*/  FMUL.FTZ R7, R247, UR13 ;  /* 0x0000000df7077c20 */ /* 0x000fe20008410000 */
[----:B------:R1:W-:Y:S01]  /*3570*/  STL [R1+0xd8], R0 ;  /* 0x0000d80001007387 */ /* 0x0003e20000100800 */
[----:B------:R-:W-:Y:S02]  /*3580*/  HFMA2.MMA R246, -RZ, RZ, 0, 0 ;  /* 0x00000000fff67435 */ /* 0x000fe400000001ff */
[----:B------:R-:W-:-:S08]  /*3590*/  FMUL.FTZ R7, R7, UR12 ;  /* 0x0000000c07077c20 */ /* 0x000fd00008410000 */
[----:B-1---5:R-:W-:-:S05]  /*35a0*/  @P0 SHF.L.U32 R0, R119, 0x10, RZ ;  /* 0x0000001077000819 */ /* 0x022fca00000006ff */
[----:B------:R-:W-:Y:S02]  /*35b0*/  @P0 FMUL.FTZ R246, R7, R0 ;  /* 0x0000000007f60220 */ /* 0x000fe40000410000 */
[----:B------:R1:W5:Y:S02]  /*35c0*/  LDL.LU R0, [R1+0xd8] ;  /* 0x0000d80001007983 */ /* 0x0003640000300800 */
[----:B------:R-:W-:Y:S02]  /*35d0*/  FADD.FTZ R86, R86, R246 ;  /* 0x000000f656567221 */ /* 0x000fe40000010000 */
[----:B------:R-:W2:Y:S02]  /*35e0*/  LDL R246, [R1+0x40] ;  /* 0x0000400001f67983 */ /* 0x000ea40000100800 */
[----:B--2---:R-:W-:-:S05]  /*35f0*/  FMUL.FTZ R7, R246, R7 ;  /* 0x00000007f6077220 */ /* 0x004fca0000410000 */
[----:B------:R-:W-:-:S04]  /*3600*/  FSEL R7, R7, RZ, P0 ;  /* 0x000000ff07077208 */ /* 0x000fc80000000000 */
[----:B------:R-:W-:-:S04]  /*3610*/  F2FP.BF16.F32.PACK_AB R7, RZ, R7 ;  /* 0x00000007ff07723e */ /* 0x000fc800000010ff */
[----:B-1----:R-:W-:-:S07]  /*3620*/  PRMT R135, R7, 0x7610, R135 ;  /* 0x0000761007877816 */ /* 0x002fce0000000087 */
.L_x_7039:
[----:B------:R-:W-:Y:S05]  /*3630*/  BSYNC B0 ;  /* 0x0000000000007941 */ /* 0x000fea0003800000 */
.L_x_7038:
        /* <DEDUP_REMOVED lines=12> */
.L_x_7041:
[----:B------:R-:W-:Y:S05]  /*3700*/  BSYNC B0 ;  /* 0x0000000000007941 */ /* 0x000fea0003800000 */
.L_x_7040:
        /* <DEDUP_REMOVED lines=15> */
.L_x_7043:
[----:B------:R-:W-:Y:S05]  /*3800*/  BSYNC B0 ;  /* 0x0000000000007941 */ /* 0x000fea0003800000 */
.L_x_7042:
        /* <DEDUP_REMOVED lines=16> */
[----:B-1----:R-:W-:Y:S02]  /*3910*/  SEL R192, R249, R176, P1 ;  /* 0x000000b0f9c07207 */ /* 0x002fe40000800000 */
[----:B------:R-:W-:Y:S02]  /*3920*/  SEL R193, R248, R177, P1 ;  /* 0x000000b1f8c17207 */ /* 0x000fe40000800000 */
[----:B------:R-:W-:Y:S02]  /*3930*/  SEL R194, R247, R178, P1 ;  /* 0x000000b2f7c27207 */ /* 0x000fe40000800000 */
[----:B------:R-:W-:-:S05]  /*3940*/  SEL R195, R246, R179, P1 ;  /* 0x000000b3f6c37207 */ /* 0x000fca0000800000 */
[----:B------:R1:W-:Y:S02]  /*3950*/  @P0 STG.E.128 desc[UR4][R6.64+0x10], R192 ;  /* 0x000010c006000986 */ /* 0x0003e4000c101d04 */
[----:B-1----:R-:W1:Y:S02]  /*3960*/  @P4 LDC.64 R6, c[0x0][0x2f8] ;  /* 0x0000be00ff064b82 */ /* 0x002e640000000a00 */
[----:B-1----:R-:W-:-:S05]  /*3970*/  @P4 IMAD.WIDE.U32 R6, R214, 0x10, R6 ;  /* 0x00000010d6064825 */ /* 0x002fca00078e0006 */
[----:B------:R1:W-:Y:S01]  /*3980*/  @P4 STG.E.128 desc[UR4][R6.64], R132 ;  /* 0x0000008406004986 */ /* 0x0003e2000c101d04 */
[----:B0-----:R-:W-:Y:S05]  /*3990*/  @!P4 BRA `(.L_x_7045) ;  /* 0x000000000010c947 */ /* 0x001fea0003800000 */
[----:B-----5:R-:W0:Y:S01]  /*39a0*/  LDC.64 R116, c[0x0][0x220] ;  /* 0x00008800ff747b82 */ /* 0x020e220000000a00 */
[----:B-1----:R-:W-:-:S04]  /*39b0*/  VIADD R6, R214, 0x20 ;  /* 0x00000020d6067836 */ /* 0x002fc80000000000 */
[----:B0-----:R-:W-:-:S05]  /*39c0*/  IMAD.WIDE.U32 R6, R6, 0x10, R116 ;  /* 0x0000001006067825 */ /* 0x001fca00078e0074 */
[----:B------:R0:W5:Y:S02]  /*39d0*/  LDG.E.128 R116, desc[UR4][R6.64] ;  /* 0x0000000406747981 */ /* 0x000164000c1e1d00 */
.L_x_7045:
[----:B------:R-:W-:Y:S05]  /*39e0*/  BSYNC B0 ;  /* 0x0000000000007941 */ /* 0x000fea0003800000 */
.L_x_7044:
[----:B------:R-:W-:Y:S01]  /*39f0*/  BSSY B0, `(.L_x_7046) ;  /* 0x000000c000007945 */ /* 0x000fe20003800000 */
[----:B------:R-:W-:-:S03]  /*3a00*/  @!P5 FSEL R192, R48, RZ, P3 ;  /* 0x000000ff30c0d208 */ /* 0x000fc60001800000 */
[----:B------:R-:W-:Y:S05]  /*3a10*/  @!P5 BRA `(.L_x_7047) ;  /* 0x000000000024d947 */ /* 0x000fea0003800000 */
[----:B01----:R-:W0:Y:S01]  /*3a20*/  LDC.U8 R6, c[0x0][0x2a0] ;  /* 0x0000a800ff067b82 */ /* 0x003e220000000000 */
        /* <DEDUP_REMOVED lines=8> */
.L_x_7047:
[----:B------:R-:W-:Y:S05]  /*3ab0*/  BSYNC B0 ;  /* 0x0000000000007941 */ /* 0x000fea0003800000 */
.L_x_7046:
[----:B------:R-:W-:Y:S01]  /*3ac0*/  BSSY B0, `(.L_x_7048) ;  /* 0x0000011000007945 */ /* 0x000fe20003800000 */
[----:B------:R-:W-:Y:S02]  /*3ad0*/  @!P5 ISETP.NE.U32.AND P3, PT, R4, RZ, PT ;  /* 0x000000ff0400d20c */ /* 0x000fe40003f65070 */
[----:B------:R-:W-:Y:S01]  /*3ae0*/  @!P5 ISETP.NE.AND.EX P2, PT, R5, RZ, PT, P2 ;  /* 0x000000ff0500d20c */ /* 0x000fe20003f45320 */
[----:B------:R-:W-:-:S12]  /*3af0*/  @!P4 BRA `(.L_x_7049) ;  /* 0x000000000034c947 */ /* 0x000fd80003800000 */
[----:B01----:R-:W2:Y:S04]  /*3b00*/  LDL.LU R6, [R1+0x18] ;  /* 0x0000180001067983 */ /* 0x003ea80000300800 */
[----:B------:R-:W3:Y:S01]  /*3b10*/  LDL R194, [R1+0x20] ;  /* 0x0000200001c27983 */ /* 0x000ee20000100800 */
[----:B------:R-:W-:Y:S01]  /*3b20*/  HFMA2.MMA R7, -RZ, RZ, 0, 0 ;  /* 0x00000000ff077435 */ /* 0x000fe200000001ff */
[----:B--2---:R-:W-:Y:S01]  /*3b30*/  LOP3.LUT P6, RZ, R6, 0xff, RZ, 0xc0, !PT ;  /* 0x000000ff06ff7812 */ /* 0x004fe200078cc0ff */
[----:B------:R-:W-:-:S04]  /*3b40*/  FMUL.FTZ R6, R192, UR13 ;  /* 0x0000000dc0067c20 */ /* 0x000fc80008410000 */
[----:B------:R-:W-:-:S08]  /*3b50*/  FMUL.FTZ R6, R6, UR12 ;  /* 0x0000000c06067c20 */ /* 0x000fd00008410000 */
[----:B-----5:R-:W-:-:S05]  /*3b60*/  @P6 SHF.L.U32 R193, R116, 0x10, RZ ;  /* 0x0000001074c16819 */ /* 0x020fca00000006ff */
[-C--:B------:R-:W-:Y:S01]  /*3b70*/  @P6 FMUL.FTZ R7, R193, R6.reuse ;  /* 0x00000006c1076220 */ /* 0x080fe20000410000 */
[----:B---3--:R-:W-:-:S03]  /*3b80*/  FMUL.FTZ R6, R194, R6 ;  /* 0x00000006c2067220 */ /* 0x008fc60000410000 */
[----:B------:R-:W-:Y:S02]  /*3b90*/  FADD.FTZ R80, R80, R7 ;  /* 0x0000000750507221 */ /* 0x000fe40000010000 */
[----:B------:R-:W-:-:S04]  /*3ba0*/  FSEL R6, R6, RZ, P6 ;  /* 0x000000ff06067208 */ /* 0x000fc80003000000 */
[----:B------:R-:W-:-:S04]  /*3bb0*/  F2FP.BF16.F32.PACK_AB R6, RZ, R6 ;  /* 0x00000006ff06723e */ /* 0x000fc800000010ff */
[----:B------:R-:W-:-:S07]  /*3bc0*/  PRMT R132, R6, 0x7610, R132 ;  /* 0x0000761006847816 */ /* 0x000fce0000000084 */
.L_x_7049:
[----:B------:R-:W-:Y:S05]  /*3bd0*/  BSYNC B0 ;  /* 0x0000000000007941 */ /* 0x000fea0003800000 */
.L_x_7048:
        /* <DEDUP_REMOVED lines=12> */
.L_x_7051:
[----:B------:R-:W-:Y:S05]  /*3ca0*/  BSYNC B0 ;  /* 0x0000000000007941 */ /* 0x000fea0003800000 */
.L_x_7050:
[----:B------:R-:W-:Y:S01]  /*3cb0*/  @!P5 ISETP.NE.U32.AND P2, PT, R4, RZ, PT ;  /* 0x000000ff0400d20c */ /* 0x000fe20003f45070 */
[----:B------:R-:W-:Y:S01]  /*3cc0*/  BSSY B0, `(.L_x_7052) ;  /* 0x0000013000007945 */ /* 0x000fe20003800000 */
[C---:B------:R-:W-:Y:S01]  /*3cd0*/  @!P5 ISETP.NE.AND.EX P3, PT, R5.reuse, RZ, PT, P3 ;  /* 0x000000ff0500d20c */ /* 0x040fe20003f65330 */
[----:B01----:R-:W-:Y:S01]  /*3ce0*/  @P0 IMAD.WIDE.U32 R6, R228, 0x20, R24 ;  /* 0x00000020e4060825 */ /* 0x003fe200078e0018 */
[----:B------:R-:W-:Y:S02]  /*3cf0*/  @!P5 ISETP.NE.AND.EX P2, PT, R5, RZ, PT, P2 ;  /* 0x000000ff0500d20c */ /* 0x000fe40003f45320 */
[----:B------:R-:W-:Y:S01]  /*3d00*/  SEL R192, R192, R124, P1 ;  /* 0x0000007cc0c07207 */ /* 0x000fe20000800000 */
[----:B------:R-:W-:Y:S10]  /*3d10*/  @!P4 BRA `(.L_x_7053) ;  /* 0x000000000034c947 */ /* 0x000ff40003800000 */
        /* <DEDUP_REMOVED lines=13> */
.L_x_7053:
[----:B------:R-:W-:Y:S05]  /*3df0*/  BSYNC B0 ;  /* 0x0000000000007941 */ /* 0x000fea0003800000 */
.L_x_7052:
        /* <DEDUP_REMOVED lines=13> */
.L_x_7055:
[----:B------:R-:W-:Y:S05]  /*3ed0*/  BSYNC B0 ;  /* 0x0000000000007941 */ /* 0x000fea0003800000 */
.L_x_7054:
[----:B------:R-:W-:Y:S04]  /*3ee0*/  BSSY B0, `(.L_x_7056) ;  /* 0x000000e000007945 */ /* 0x000fe80003800000 */
        /* <DEDUP_REMOVED lines=13> */
.L_x_7057:
[----:B------:R-:W-:Y:S05]  /*3fc0*/  BSYNC B0 ;  /* 0x0000000000007941 */ /* 0x000fea0003800000 */
.L_x_7056:
        /* <DEDUP_REMOVED lines=13> */
.L_x_7059:
[----:B------:R-:W-:Y:S05]  /*40a0*/  BSYNC B0 ;  /* 0x0000000000007941 */ /* 0x000fea0003800000 */
.L_x_7058:
[----:B------:R-:W-:Y:S04]  /*40b0*/  BSSY B0, `(.L_x_7060) ;  /* 0x000000f000007945 */ /* 0x000fe80003800000 */
[----:B------:R-:W-:Y:S05]  /*40c0*/  @!P4 BRA `(.L_x_7061) ;  /* 0x000000000034c947 */ /* 0x000fea0003800000 */
        /* <DEDUP_REMOVED lines=13> */
.L_x_7061:
[----:B------:R-:W-:Y:S05]  /*41a0*/  BSYNC B0 ;  /* 0x0000000000007941 */ /* 0x000fea0003800000 */
.L_x_7060:
[----:B------:R-:W-:Y:S01]  /*41b0*/  @!P5 ISETP.NE.U32.AND P3, PT, R4, RZ, PT ;  /* 0x000000ff0400d20c */ /* 0x000fe20003f65070 */
        /* <DEDUP_REMOVED lines=16> */
.L_x_7063:
[----:B------:R-:W-:Y:S05]  /*42c0*/  BSYNC B0 ;  /* 0x0000000000007941 */ /* 0x000fea0003800000 */
.L_x_7062:
[----:B------:R-:W-:Y:S01]  /*42d0*/  BSSY B0, `(.L_x_7064) ;  /* 0x0000010000007945 */ /* 0x000fe20003800000 */
[----:B------:R-:W-:Y:S02]  /*42e0*/  @!P5 ISETP.NE.U32.AND P3, PT, R4, RZ, PT ;  /* 0x000000ff0400d20c */ /* 0x000fe40003f65070 */
[----:B------:R-:W-:Y:S01]  /*42f0*/  @!P5 ISETP.NE.AND.EX P2, PT, R5, RZ, PT, P2 ;  /* 0x000000ff0500d20c */ /* 0x000fe20003f45320 */
[----:B------:R-:W-:-:S12]  /*4300*/  @!P4 BRA `(.L_x_7065) ;  /* 0x000000000030c947 */ /* 0x000fd80003800000 */
[----:B------:R-:W2:Y:S01]  /*4310*/  LDL R194, [R1] ;  /* 0x0000000001c27983 */ /* 0x000ea20000100800 */
        /* <DEDUP_REMOVED lines=11> */
.L_x_7065:
[----:B------:R-:W-:Y:S05]  /*43d0*/  BSYNC B0 ;  /* 0x0000000000007941 */ /* 0x000fea0003800000 */
.L_x_7064:
        /* <DEDUP_REMOVED lines=12> */
.L_x_7067:
[----:B------:R-:W-:Y:S05]  /*44a0*/  BSYNC B0 ;  /* 0x0000000000007941 */ /* 0x000fea0003800000 */
.L_x_7066:
[----:B------:R-:W-:Y:S01]  /*44b0*/  @!P5 ISETP.NE.U32.AND P2, PT, R4, RZ, PT ;  /* 0x000000ff0400d20c */ /* 0x000fe20003f45070 */
[----:B------:R-:W-:Y:S01]  /*44c0*/  BSSY B0, `(.L_x_7068) ;  /* 0x0000011000007945 */ /* 0x000fe20003800000 */
        /* <DEDUP_REMOVED lines=16> */
.L_x_7069:
[----:B------:R-:W-:Y:S05]  /*45d0*/  BSYNC B0 ;  /* 0x0000000000007941 */ /* 0x000fea0003800000 */
.L_x_7068:
        /* <DEDUP_REMOVED lines=12> */
.L_x_7071:
[----:B------:R-:W-:Y:S05]  /*46a0*/  BSYNC B0 ;  /* 0x0000000000007941 */ /* 0x000fea0003800000 */
.L_x_7070:
        /* <DEDUP_REMOVED lines=14> */
.L_x_7073:
[----:B------:R-:W-:Y:S05]  /*4790*/  BSYNC B0 ;  /* 0x0000000000007941 */ /* 0x000fea0003800000 */
.L_x_7072:
        /* <DEDUP_REMOVED lines=12> */
.L_x_7075:
[----:B------:R-:W-:Y:S05]  /*4860*/  BSYNC B0 ;  /* 0x0000000000007941 */ /* 0x000fea0003800000 */
.L_x_7074:
[----:B------:R-:W-:Y:S04]  /*4870*/  BSSY B0, `(.L_x_7076) ;  /* 0x000000f000007945 */ /* 0x000fe80003800000 */
[----:B------:R-:W-:Y:S05]  /*4880*/  @!P4 BRA `(.L_x_7077) ;  /* 0x000000000034c947 */ /* 0x000fea0003800000 */
        /* <DEDUP_REMOVED lines=13> */
.L_x_7077:
[----:B------:R-:W-:Y:S05]  /*4960*/  BSYNC B0 ;  /* 0x0000000000007941 */ /* 0x000fea0003800000 */
.L_x_7076:
        /* <DEDUP_REMOVED lines=12> */
[----:B-1----:R-:W1:Y:S02]  /*4a30*/  @P4 LDC.64 R6, c[0x0][0x2f8] ;  /* 0x0000be00ff064b82 */ /* 0x002e640000000a00 */
[----:B-1----:R-:W-:-:S05]  /*4a40*/  @P4 IMAD.WIDE.U32 R6, R24, 0x10, R6 ;  /* 0x0000001018064825 */ /* 0x002fca00078e0006 */
[----:B------:R1:W-:Y:S01]  /*4a50*/  @P4 STG.E.128 desc[UR4][R6.64], R132 ;  /* 0x0000008406004986 */ /* 0x0003e2000c101d04 */
[----:B0-----:R-:W-:Y:S05]  /*4a60*/  @!P4 BRA `(.L_x_7079) ;  /* 0x00000000000cc947 */ /* 0x001fea0003800000 */
[----:B-1----:R-:W0:Y:S02]  /*4a70*/  LDC.64 R6, c[0x0][0x220] ;  /* 0x00008800ff067b82 */ /* 0x002e240000000a00 */
[----:B0-----:R-:W-:-:S05]  /*4a80*/  IMAD.WIDE.U32 R6, R228, 0x10, R6 ;  /* 0x00000010e4067825 */ /* 0x001fca00078e0006 */
[----:B-----5:R0:W5:Y:S02]  /*4a90*/  LDG.E.128 R116, desc[UR4][R6.64] ;  /* 0x0000000406747981 */ /* 0x020164000c1e1d00 */
.L_x_7079:
[----:B------:R-:W-:Y:S05]  /*4aa0*/  BSYNC B0 ;  /* 0x0000000000007941 */ /* 0x000fea0003800000 */
.L_x_7078:
        /* <DEDUP_REMOVED lines=12> */
.L_x_7081:
[----:B------:R-:W-:Y:S05]  /*4b70*/  BSYNC B0 ;  /* 0x0000000000007941 */ /* 0x000fea0003800000 */
.L_x_7080:
[----:B------:R-:W-:Y:S01]  /*4b80*/  BSSY B0, `(.L_x_7082) ;  /* 0x0000010000007945 */ /* 0x000fe20003800000 */
[----:B------:R-:W-:Y:S02]  /*4b90*/  @!P5 ISETP.NE.U32.AND P3, PT, R4, RZ, PT ;  /* 0x000000ff0400d20c */ /* 0x000fe40003f65070 */
[----:B------:R-:W-:Y:S01]  /*4ba0*/  @!P5 ISETP.NE.AND.EX P2, PT, R5, RZ, PT, P2 ;  /* 0x000000ff0500d20c */ /* 0x000fe20003f45320 */
[----:B------:R-:W-:-:S12]  /*4bb0*/  @!P4 BRA `(.L_x_7083) ;  /* 0x000000000030c947 */ /* 0x000fd80003800000 */
[----:B01----:R-:W2:Y:S01]  /*4bc0*/  LDL.LU R6, [R1+0x30] ;  /* 0x0000300001067983 */ /* 0x003ea20000300800 */
[----:B------:R-:W-:Y:S02]  /*4bd0*/  MOV R7, RZ ;  /* 0x000000ff00077202 */ /* 0x000fe40000000f00 */
[----:B--2---:R-:W-:Y:S01]  /*4be0*/  LOP3.LUT P6, RZ, R6, 0xff, RZ, 0xc0, !PT ;  /* 0x000000ff06ff7812 */ /* 0x004fe200078cc0ff */
[----:B------:R-:W-:-:S04]  /*4bf0*/  FMUL.FTZ R6, R25, UR13 ;  /* 0x0000000d19067c20 */ /* 0x000fc80008410000 */
        /* <DEDUP_REMOVED lines=8> */
.L_x_7083:
[----:B------:R-:W-:Y:S05]  /*4c80*/  BSYNC B0 ;  /* 0x0000000000007941 */ /* 0x000fea0003800000 */
.L_x_7082:
        /* <DEDUP_REMOVED lines=12> */
.L_x_7085:
[----:B------:R-:W-:Y:S05]  /*4d50*/  BSYNC B0 ;  /* 0x0000000000007941 */ /* 0x000fea0003800000 */
.L_x_7084:
[----:B01----:R-:W2:Y:S01]  /*4d60*/  LDL.LU R6, [R1+0x10] ;  /* 0x0000100001067983 */ /* 0x003ea20000300800 */
        /* <DEDUP_REMOVED lines=9> */
[----:B------:R-:W-:-:S03]  /*4e00*/  HFMA2.MMA R25, -RZ, RZ, 0, 0 ;  /* 0x00000000ff197435 */ /* 0x000fc600000001ff */
        /* <DEDUP_REMOVED lines=9> */
.L_x_7087:
[----:B------:R-:W-:Y:S05]  /*4ea0*/  BSYNC B0 ;  /* 0x0000000000007941 */ /* 0x000fea0003800000 */
.L_x_7086:
        /* <DEDUP_REMOVED lines=13> */
.L_x_7089:
[----:B------:R-:W-:Y:S05]  /*4f80*/  BSYNC B0 ;  /* 0x0000000000007941 */ /* 0x000fea0003800000 */
.L_x_7088:
[----:B------:R-:W-:Y:S04]  /*4f90*/  BSSY B0, `(.L_x_7090) ;  /* 0x000000d000007945 */ /* 0x000fe80003800000 */
[----:B------:R-:W-:Y:S05]  /*4fa0*/  @!P4 BRA `(.L_x_7091) ;  /* 0x00000000002cc947 */ /* 0x000fea0003800000 */
        /* <DEDUP_REMOVED lines=11> */
.L_x_7091:
[----:B------:R-:W-:Y:S05]  /*5060*/  BSYNC B0 ;  /* 0x0000000000007941 */ /* 0x000fea0003800000 */
.L_x_7090:
        /* <DEDUP_REMOVED lines=13> */
.L_x_7093:
[----:B------:R-:W-:Y:S05]  /*5140*/  BSYNC B0 ;  /* 0x0000000000007941 */ /* 0x000fea0003800000 */
.L_x_7092:
[----:B------:R-:W-:Y:S04]  /*5150*/  BSSY B0, `(.L_x_7094) ;  /* 0x000000e000007945 */ /* 0x000fe80003800000 */
[----:B------:R-:W-:Y:S05]  /*5160*/  @!P4 BRA `(.L_x_7095) ;  /* 0x000000000030c947 */ /* 0x000fea0003800000 */
        /* <DEDUP_REMOVED lines=12> */
.L_x_7095:
[----:B------:R-:W-:Y:S05]  /*5230*/  BSYNC B0 ;  /* 0x0000000000007941 */ /* 0x000fea0003800000 */
.L_x_7094:
[----:B------:R-:W0:Y:S01]  /*5240*/  @P4 LDC.64 R24, c[0x0][0x2f8] ;  /* 0x0000be00ff184b82 */ /* 0x000e220000000a00 */
[----:B------:R-:W-:Y:S01]  /*5250*/  @!P5 ISETP.NE.U32.AND P3, PT, R4, RZ, PT ;  /* 0x000000ff0400d20c */ /* 0x000fe20003f65070 */
[----:B------:R-:W-:Y:S01]  /*5260*/  BSSY B0, `(.L_x_7096) ;  /* 0x0000010000007945 */ /* 0x000fe20003800000 */
[----:B------:R-:W-:Y:S02]  /*5270*/  SEL R195, R22, R127, P1 ;  /* 0x0000007f16c37207 */ /* 0x000fe40000800000 */
[----:B------:R-:W-:Y:S02]  /*5280*/  @!P5 ISETP.NE.AND.EX P3, PT, R5, RZ, PT, P3 ;  /* 0x000000ff0500d20c */ /* 0x000fe40003f65330 */
[----:B------:R-:W-:Y:S01]  /*5290*/  @!P5 ISETP.NE.U32.AND P2, PT, R4, RZ, PT ;  /* 0x000000ff0400d20c */ /* 0x000fe20003f45070 */
[----:B------:R1:W-:Y:S02]  /*52a0*/  @P0 STG.E.128 desc[UR4][R6.64], R192 ;  /* 0x000000c006000986 */ /* 0x0003e4000c101d04 */
[----:B-1----:R-:W-:Y:S01]  /*52b0*/  @!P5 FSEL R193, R36, RZ, P3 ;  /* 0x000000ff24c1d208 */ /* 0x002fe20001800000 */
[----:B------:R-:W-:Y:S09]  /*52c0*/  @!P5 BRA `(.L_x_7097) ;  /* 0x000000000024d947 */ /* 0x000ff20003800000 */
        /* <DEDUP_REMOVED lines=9> */
.L_x_7097:
[----:B------:R-:W-:Y:S05]  /*5360*/  BSYNC B0 ;  /* 0x0000000000007941 */ /* 0x000fea0003800000 */
.L_x_7096:
        /* <DEDUP_REMOVED lines=15> */
.L_x_7099:
[----:B------:R-:W-:Y:S05]  /*5460*/  BSYNC B0 ;  /* 0x0000000000007941 */ /* 0x000fea0003800000 */
.L_x_7098:
        /* <DEDUP_REMOVED lines=12> */
.L_x_7101:
[----:B------:R-:W-:Y:S05]  /*5530*/  BSYNC B0 ;  /* 0x0000000000007941 */ /* 0x000fea0003800000 */
.L_x_7100:
        /* <DEDUP_REMOVED lines=17> */
.L_x_7103:
[----:B------:R-:W-:Y:S05]  /*5650*/  BSYNC B0 ;  /* 0x0000000000007941 */ /* 0x000fea0003800000 */
.L_x_7102:
        /* <DEDUP_REMOVED lines=12> */
.L_x_7105:
[----:B------:R-:W-:Y:S05]  /*5720*/  BSYNC B0 ;  /* 0x0000000000007941 */ /* 0x000fea0003800000 */
.L_x_7104:
[----:B------:R-:W-:Y:S04]  /*5730*/  BSSY B0, `(.L_x_7106) ;  /* 0x000000d000007945 */ /* 0x000fe80003800000 */
        /* <DEDUP_REMOVED lines=12> */
.L_x_7107:
[----:B------:R-:W-:Y:S05]  /*5800*/  BSYNC B0 ;  /* 0x0000000000007941 */ /* 0x000fea0003800000 */
.L_x_7106:
        /* <DEDUP_REMOVED lines=12> */
.L_x_7109:
[----:B------:R-:W-:Y:S05]  /*58d0*/  BSYNC B0 ;  /* 0x0000000000007941 */ /* 0x000fea0003800000 */
.L_x_7108:
        /* <DEDUP_REMOVED lines=14> */
.L_x_7111:
[----:B------:R-:W-:Y:S05]  /*59c0*/  BSYNC B0 ;  /* 0x0000000000007941 */ /* 0x000fea0003800000 */
.L_x_7110:
[----:B------:R-:W-:Y:S01]  /*59d0*/  SEL R20, R193, R176, P1 ;  /* 0x000000b0c1147207 */ /* 0x000fe20000800000 */
[----:B------:R-:W-:Y:S01]  /*59e0*/  BSSY B0, `(.L_x_7112) ;  /* 0x000000f000007945 */ /* 0x000fe20003800000 */
[----:B------:R-:W-:Y:S02]  /*59f0*/  SEL R21, R192, R177, P1 ;  /* 0x000000b1c0157207 */ /* 0x000fe40000800000 */
[----:B------:R-:W-:Y:S02]  /*5a00*/  SEL R22, R22, R178, P1 ;  /* 0x000000b216167207 */ /* 0x000fe40000800000 */
[----:B------:R-:W-:Y:S02]  /*5a10*/  SEL R23, R23, R179, P1 ;  /* 0x000000b317177207 */ /* 0x000fe40000800000 */
[C---:B------:R-:W-:Y:S02]  /*5a20*/  @!P5 ISETP.NE.U32.AND P3, PT, R4.reuse, RZ, PT ;  /* 0x000000ff0400d20c */ /* 0x040fe40003f65070 */
[----:B------:R-:W-:Y:S01]  /*5a30*/  @!P5 ISETP.NE.U32.AND P2, PT, R4, RZ, PT ;  /* 0x000000ff0400d20c */ /* 0x000fe20003f45070 */
[----:B------:R0:W-:Y:S01]  /*5a40*/  @P0 STG.E.128 desc[UR4][R6.64+0x10], R20 ;  /* 0x0000101406000986 */ /* 0x0001e2000c101d04 */
[----:B------:R-:W-:Y:S01]  /*5a50*/  @!P5 ISETP.NE.AND.EX P3, PT, R5, RZ, PT, P3 ;  /* 0x000000ff0500d20c */ /* 0x000fe20003f65330 */
[----:B0-----:R-:W-:-:S04]  /*5a60*/  @P4 IMAD.WIDE.U32 R6, R228, 0x10, R24 ;  /* 0x00000010e4064825 */ /* 0x001fc800078e0018 */
[----:B------:R-:W-:Y:S01]  /*5a70*/  VIADD R20, R214, 0x60 ;  /* 0x00000060d6147836 */ /* 0x000fe20000000000 */
[----:B------:R0:W-:Y:S01]  /*5a80*/  @P4 STG.E.128 desc[UR4][R6.64], R132 ;  /* 0x0000008406004986 */ /* 0x0001e2000c101d04 */
[----:B------:R-:W-:Y:S06]  /*5a90*/  @!P4 BRA `(.L_x_7113) ;  /* 0x00000000000cc947 */ /* 0x000fec0003800000 */
[----:B0-----:R-:W0:Y:S02]  /*5aa0*/  LDC.64 R6, c[0x0][0x220] ;  /* 0x00008800ff067b82 */ /* 0x001e240000000a00 */
[----:B0-----:R-:W-:-:S05]  /*5ab0*/  IMAD.WIDE.U32 R6, R20, 0x10, R6 ;  /* 0x0000001014067825 */ /* 0x001fca00078e0006 */
[----:B-----5:R1:W5:Y:S02]  /*5ac0*/  LDG.E.128 R116, desc[UR4][R6.64] ;  /* 0x0000000406747981 */ /* 0x020364000c1e1d00 */
.L_x_7113:
[----:B------:R-:W-:Y:S05]  /*5ad0*/  BSYNC B0 ;  /* 0x0000000000007941 */ /* 0x000fea0003800000 */
.L_x_7112:
[----:B------:R-:W-:Y:S01]  /*5ae0*/  BSSY B0, `(.L_x_7114) ;  /* 0x000000c000007945 */ /* 0x000fe20003800000 */
[----:B01----:R-:W-:-:S03]  /*5af0*/  @!P5 FSEL R6, R32, RZ, P3 ;  /* 0x000000ff2006d208 */ /* 0x003fc60001800000 */
        /* <DEDUP_REMOVED lines=10> */
.L_x_7115:
[----:B------:R-:W-:Y:S05]  /*5ba0*/  BSYNC B0 ;  /* 0x0000000000007941 */ /* 0x000fea0003800000 */
.L_x_7114:
[----:B------:R-:W-:Y:S01]  /*5bb0*/  BSSY B0, `(.L_x_7116) ;  /* 0x0000010000007945 */ /* 0x000fe20003800000 */
[----:B------:R-:W-:Y:S02]  /*5bc0*/  @!P5 ISETP.NE.U32.AND P3, PT, R4, RZ, PT ;  /* 0x000000ff0400d20c */ /* 0x000fe40003f65070 */
[----:B------:R-:W-:Y:S01]  /*5bd0*/  @!P5 ISETP.NE.AND.EX P2, PT, R5, RZ, PT, P2 ;  /* 0x000000ff0500d20c */ /* 0x000fe20003f45320 */
[----:B------:R-:W-:-:S12]  /*5be0*/  @!P4 BRA `(.L_x_7117) ;  /* 0x000000000030c947 */ /* 0x000fd80003800000 */
[----:B------:R-:W2:Y:S01]  /*5bf0*/  LDL.LU R7, [R1+0x34] ;  /* 0x0000340001077983 */ /* 0x000ea20000300800 */
[----:B------:R-:W-:Y:S01]  /*5c00*/  HFMA2.MMA R21, -RZ, RZ, 0, 0 ;  /* 0x00000000ff157435 */ /* 0x000fe200000001ff */
[----:B--2---:R-:W-:Y:S01]  /*5c10*/  LOP3.LUT P6, RZ, R7, 0xff, RZ, 0xc0, !PT ;  /* 0x000000ff07ff7812 */ /* 0x004fe200078cc0ff */
[----:B------:R-:W-:-:S04]  /*5c20*/  FMUL.FTZ R7, R6, UR13 ;  /* 0x0000000d06077c20 */ /* 0x000fc80008410000 */
        /* <DEDUP_REMOVED lines=8> */
.L_x_7117:
[----:B------:R-:W-:Y:S05]  /*5cb0*/  BSYNC B0 ;  /* 0x0000000000007941 */ /* 0x000fea0003800000 */
.L_x_7116:
        /* <DEDUP_REMOVED lines=12> */
.L_x_7119:
[----:B------:R-:W-:Y:S05]  /*5d80*/  BSYNC B0 ;  /* 0x0000000000007941 */ /* 0x000fea0003800000 */
.L_x_7118:
        /* <DEDUP_REMOVED lines=16> */
.L_x_7121:
[----:B------:R-:W-:Y:S05]  /*5e90*/  BSYNC B0 ;  /* 0x0000000000007941 */ /* 0x000fea0003800000 */
.L_x_7120:
        /* <DEDUP_REMOVED lines=12> */
.L_x_7123:
[----:B------:R-:W-:Y:S05]  /*5f60*/  BSYNC B0 ;  /* 0x0000000000007941 */ /* 0x000fea0003800000 */
.L_x_7122:
        /* <DEDUP_REMOVED lines=15> */
.L_x_7125:
[----:B------:R-:W-:Y:S05]  /*6060*/  BSYNC B0 ;  /* 0x0000000000007941 */ /* 0x000fea0003800000 */
.L_x_7124:
        /* <DEDUP_REMOVED lines=12> */
.L_x_7127:
[----:B------:R-:W-:Y:S05]  /*6130*/  BSYNC B0 ;  /* 0x0000000000007941 */ /* 0x000fea0003800000 */
.L_x_7126:
        /* <DEDUP_REMOVED lines=16> */
.L_x_7129:
[----:B------:R-:W-:Y:S05]  /*6240*/  BSYNC B0 ;  /* 0x0000000000007941 */ /* 0x000fea0003800000 */
.L_x_7128:
        /* <DEDUP_REMOVED lines=12> */
.L_x_7131:
[----:B------:R-:W-:Y:S05]  /*6310*/  BSYNC B0 ;  /* 0x0000000000007941 */ /* 0x000fea0003800000 */
.L_x_7130:
        /* <DEDUP_REMOVED lines=15> */
.L_x_7133:
[----:B------:R-:W-:Y:S05]  /*6410*/  BSYNC B0 ;  /* 0x0000000000007941 */ /* 0x000fea0003800000 */
.L_x_7132:
        /* <DEDUP_REMOVED lines=12> */
.L_x_7135:
[----:B------:R-:W-:Y:S05]  /*64e0*/  BSYNC B0 ;  /* 0x0000000000007941 */ /* 0x000fea0003800000 */
.L_x_7134:
        /* <DEDUP_REMOVED lines=17> */
.L_x_7137:
[----:B------:R-:W-:Y:S05]  /*6600*/  BSYNC B0 ;  /* 0x0000000000007941 */ /* 0x000fea0003800000 */
.L_x_7136:
        /* <DEDUP_REMOVED lines=12> */
.L_x_7139:
[----:B------:R-:W-:Y:S05]  /*66d0*/  BSYNC B0 ;  /* 0x0000000000007941 */ /* 0x000fea0003800000 */
.L_x_7138:
        /* <DEDUP_REMOVED lines=13> */
.L_x_7141:
[----:B------:R-:W-:Y:S05]  /*67b0*/  BSYNC B0 ;  /* 0x0000000000007941 */ /* 0x000fea0003800000 */
.L_x_7140:
        /* <DEDUP_REMOVED lines=12> */
.L_x_7143:
[----:B------:R-:W-:Y:S05]  /*6880*/  BSYNC B0 ;  /* 0x0000000000007941 */ /* 0x000fea0003800000 */
.L_x_7142:
        /* <DEDUP_REMOVED lines=22> */
.L_x_7145:
[----:B------:R-:W-:Y:S05]  /*69f0*/  BSYNC B0 ;  /* 0x0000000000007941 */ /* 0x000fea0003800000 */
.L_x_7144:
        /* <DEDUP_REMOVED lines=12> */
.L_x_7007:
[----:B------:R-:W0:Y:S01]  /*6ac0*/  S2R R6, SR_TID.X ;  /* 0x0000000000067919 */ /* 0x000e220000002100 */
[----:B-----5:R-:W-:Y:S01]  /*6ad0*/  MOV R0, 0x400 ;  /* 0x0000040000007802 */ /* 0x020fe20000000f00 */
        /* <DEDUP_REMOVED lines=271> */
.L_x_7011:
        /* <DEDUP_REMOVED lines=8> */
.L_x_7148:
[----:B------:R-:W-:Y:S05]  /*7c50*/  BSYNC B0 ;  /* 0x0000000000007941 */ /* 0x000fea0003800000 */
.L_x_7147:
        /* <DEDUP_REMOVED lines=9> */
.L_x_7149:
        /* <DEDUP_REMOVED lines=8> */
.L_x_7150:
[----:B------:R-:W-:Y:S02]  /*7d70*/  MOV R214, R194 ;  /* 0x000000c200d67202 */ /* 0x000fe40000000f00 */
[----:B------:R-:W-:-:S05]  /*7d80*/  MOV R192, R246 ;  /* 0x000000f600c07202 */ /* 0x000fca0000000f00 */
[----:B------:R-:W-:Y:S01]  /*7d90*/  FADD.FTZ R215, R215, R192 ;  /* 0x000000c0d7d77221 */ /* 0x000fe20000010000 */
[----:B------:R-:W-:-:S07]  /*7da0*/  MOV R192, 0xffffffff ;  /* 0xffffffff00c07802 */ /* 0x000fce0000000f00 */
[----:B------:R-:W-:Y:S05]  /*7db0*/  WARPSYNC.COLLECTIVE R192, `(.L_x_7151) ;  /* 0x00000000c0087348 */ /* 0x000fea0003c00000 */
[----:B------:R0:W1:Y:S02]  /*7dc0*/  SHFL.BFLY P0, R246, R214, R195, R193 ;  /* 0x0c0000c3d6f67389 */ /* 0x00006400000000c1 */
[----:B01----:R-:W-:Y:S01]  /*7dd0*/  ENDCOLLECTIVE ;  /* 0x000000000000791b */ /* 0x003fe20003800000 */
.L_x_7151:
        /* <DEDUP_REMOVED lines=8> */
.L_x_7152:
[----:B------:R-:W-:Y:S02]  /*7e60*/  MOV R214, R194 ;  /* 0x000000c200d67202 */ /* 0x000fe40000000f00 */
[----:B------:R-:W-:-:S05]  /*7e70*/  MOV R192, R246 ;  /* 0x000000f600c07202 */ /* 0x000fca0000000f00 */
[----:B------:R-:W-:Y:S01]  /*7e80*/  FADD.FTZ R215, R215, R192 ;  /* 0x000000c0d7d77221 */ /* 0x000fe20000010000 */
[----:B------:R-:W-:-:S07]  /*7e90*/  IMAD.MOV.U32 R192, RZ, RZ, -0x1 ;  /* 0xffffffffffc07424 */ /* 0x000fce00078e00ff */
[----:B------:R-:W-:Y:S05]  /*7ea0*/  WARPSYNC.COLLECTIVE R192, `(.L_x_7153) ;  /* 0x00000000c0087348 */ /* 0x000fea0003c00000 */
[----:B------:R0:W1:Y:S02]  /*7eb0*/  SHFL.BFLY P0, R246, R214, R195, R193 ;  /* 0x0c0000c3d6f67389 */ /* 0x00006400000000c1 */
[----:B01----:R-:W-:Y:S01]  /*7ec0*/  ENDCOLLECTIVE ;  /* 0x000000000000791b */ /* 0x003fe20003800000 */
.L_x_7153:
        /* <DEDUP_REMOVED lines=8> */
.L_x_7154:
[----:B------:R-:W-:Y:S01]  /*7f50*/  MOV R214, R194 ;  /* 0x000000c200d67202 */ /* 0x000fe20000000f00 */
[----:B------:R-:W-:-:S04]  /*7f60*/  IMAD.MOV.U32 R192, RZ, RZ, R246 ;  /* 0x000000ffffc07224 */ /* 0x000fc800078e00f6 */
[----:B------:R-:W-:Y:S01]  /*7f70*/  FADD.FTZ R215, R215, R192 ;  /* 0x000000c0d7d77221 */ /* 0x000fe20000010000 */
[----:B------:R-:W-:-:S07]  /*7f80*/  MOV R192, 0xffffffff ;  /* 0xffffffff00c07802 */ /* 0x000fce0000000f00 */
[----:B------:R-:W-:Y:S05]  /*7f90*/  WARPSYNC.COLLECTIVE R192, `(.L_x_7155) ;  /* 0x00000000c0087348 */ /* 0x000fea0003c00000 */
[----:B------:R0:W1:Y:S02]  /*7fa0*/  SHFL.BFLY P0, R246, R214, R195, R193 ;  /* 0x0c0000c3d6f67389 */ /* 0x00006400000000c1 */
[----:B01----:R-:W-:Y:S01]  /*7fb0*/  ENDCOLLECTIVE ;  /* 0x000000000000791b */ /* 0x003fe20003800000 */
.L_x_7155:
        /* <DEDUP_REMOVED lines=8> */
.L_x_7156:
[----:B------:R-:W-:Y:S02]  /*8040*/  MOV R214, R194 ;  /* 0x000000c200d67202 */ /* 0x000fe40000000f00 */
[----:B------:R-:W-:-:S07]  /*8050*/  MOV R216, R246 ;  /* 0x000000f600d87202 */ /* 0x000fce0000000f00 */
[----:B------:R-:W-:Y:S05]  /*8060*/  WARPSYNC.COLLECTIVE R192, `(.L_x_7157) ;  /* 0x00000000c0087348 */ /* 0x000fea0003c00000 */
[----:B------:R0:W1:Y:S02]  /*8070*/  SHFL.BFLY P0, R246, R214, R195, R193 ;  /* 0x0c0000c3d6f67389 */ /* 0x00006400000000c1 */
[----:B01----:R-:W-:Y:S01]  /*8080*/  ENDCOLLECTIVE ;  /* 0x000000000000791b */ /* 0x003fe20003800000 */
.L_x_7157:
[----:B------:R-:W-:Y:S01]  /*8090*/  MOV R195, R246 ;  /* 0x000000f600c37202 */ /* 0x000fe20000000f00 */
[----:B------:R-:W-:Y:S06]  /*80a0*/  BRA `(.L_x_7158) ;  /* 0xffffffa400bc7947 */ /* 0x000fec000383ffff */
.L_x_7159:
        /* <DEDUP_REMOVED lines=13> */
.L_x_14303:


//--------------------- .text._ZN10layer_norm13ln_bwd_kernelINS_13Kernel_traitsIf6__halfS2_S2_fjLj1024ELj1ELj4ELj1ELj16ENS_18Kernel_traits_baseILj1024EfS2_S2_S2_fjLj128EEEEELb0ELb0ELb0ELb0EEEvNS_9BwdParamsE --------------------------
	.section	.text._ZN10layer_norm13ln_bwd_kernelINS_13Kernel_traitsIf6__halfS2_S2_fjLj1024ELj1ELj4ELj1ELj16ENS_18Kernel_traits_baseILj1024EfS2_S2_S2_fjLj128EEEEELb0ELb0ELb0ELb0EEEvNS_9BwdParamsE,"ax",@progbits
	.align	128
        .global         _ZN10layer_norm13ln_bwd_kernelINS_13Kernel_traitsIf6__halfS2_S2_fjLj1024ELj1ELj4ELj1ELj16ENS_18Kernel_traits_baseILj1024EfS2_S2_S2_fjLj128EEEEELb0ELb0ELb0ELb0EEEvNS_9BwdParamsE
        .type           _ZN10layer_norm13ln_bwd_kernelINS_13Kernel_traitsIf6__halfS2_S2_fjLj1024ELj1ELj4ELj1ELj16ENS_18Kernel_traits_baseILj1024EfS2_S2_S2_fjLj128EEEEELb0ELb0ELb0ELb0EEEvNS_9BwdParamsE,@function
        .size           _ZN10layer_norm13ln_bwd_kernelINS_13Kernel_traitsIf6__halfS2_S2_fjLj1024ELj1ELj4ELj1ELj16ENS_18Kernel_traits_baseILj1024EfS2_S2_S2_fjLj128EEEEELb0ELb0ELb0ELb0EEEvNS_9BwdParamsE,(.L_x_14304 - _ZN10layer_norm13ln_bwd_kernelINS_13Kernel_traitsIf6__halfS2_S2_fjLj1024ELj1ELj4ELj1ELj16ENS_18Kernel_traits_baseILj1024EfS2_S2_S2_fjLj128EEEEELb0ELb0ELb0ELb0EEEvNS_9BwdParamsE)
        .other          _ZN10layer_norm13ln_bwd_kernelINS_13Kernel_traitsIf6__halfS2_S2_fjLj1024ELj1ELj4ELj1ELj16ENS_18Kernel_traits_baseILj1024EfS2_S2_S2_fjLj128EEEEELb0ELb0ELb0ELb0EEEvNS_9BwdParamsE,@"STO_CUDA_ENTRY STV_DEFAULT"
_ZN10layer_norm13ln_bwd_kernelINS_13Kernel_traitsIf6__halfS2_S2_fjLj1024ELj1ELj4ELj1ELj16ENS_18Kernel_traits_baseILj1024EfS2_S2_S2_fjLj128EEEEELb0ELb0ELb0ELb0EEEvNS_9BwdParamsE:
.text._ZN10layer_norm13ln_bwd_kernelINS_13Kernel_traitsIf6__halfS2_S2_fjLj1024ELj1ELj4ELj1ELj16ENS_18Kernel_traits_baseILj1024EfS2_S2_S2_fjLj128EEEEELb0ELb0ELb0ELb0EEEvNS_9BwdParamsE:
        /* <DEDUP_REMOVED lines=85> */
.L_x_7179:
        /* <DEDUP_REMOVED lines=36> */
[----:B------:R-:W-:Y:S02]  /*0790*/  HADD2.F32 R19, -RZ, R12.H1_H1 ;  /* 0x3000000cff137230 */ /* 0x000fe40000004100 */
[----:B------:R-:W-:-:S02]  /*07a0*/  HADD2.F32 R21, -RZ, R13.H0_H0 ;  /* 0x2000000dff157230 */ /* 0x000fc40000004100 */
[----:B------:R-:W-:Y:S02]  /*07b0*/  HADD2.F32 R153, -RZ, R13.H1_H1 ;  /* 0x3000000dff997230 */ /* 0x000fe40000004100 */
[----:B------:R-:W-:Y:S02]  /*07c0*/  HADD2.F32 R155, -RZ, R14.H0_H0 ;  /* 0x2000000eff9b7230 */ /* 0x000fe40000004100 */
[----:B------:R-:W-:Y:S02]  /*07d0*/  HADD2.F32 R159, -RZ, R15.H0_H0 ;  /* 0x2000000fff9f7230 */ /* 0x000fe40000004100 */
[--C-:B---3--:R-:W-:Y:S02]  /*07e0*/  HADD2.F32 R13, -RZ, R8.reuse.H0_H0 ;  /* 0x20000008ff0d7230 */ /* 0x108fe40000004100 */
[----:B------:R-:W-:Y:S02]  /*07f0*/  HADD2.F32 R12, -RZ, R8.H1_H1 ;  /* 0x30000008ff0c7230 */ /* 0x000fe40000004100 */
[----:B------:R-:W-:Y:S01]  /*0800*/  FADD.FTZ R8, -R198, R3 ;  /* 0x00000003c6087221 */ /* 0x000fe20000010100 */
[----:B0-----:R-:W-:-:S02]  /*0810*/  HADD2.F32 R17, -RZ, R10.H0_H0 ;  /* 0x2000000aff117230 */ /* 0x001fc40000004100 */
[----:B------:R-:W-:Y:S02]  /*0820*/  HADD2.F32 R22, -RZ, R10.H1_H1 ;  /* 0x3000000aff167230 */ /* 0x000fe40000004100 */
[----:B------:R-:W-:Y:S01]  /*0830*/  FADD.FTZ R10, -R198, R19 ;  /* 0x00000013c60a7221 */ /* 0x000fe20000010100 */
[C---:B-----5:R-:W-:Y:S01]  /*0840*/  FMUL.FTZ R3, R161.reuse, R8 ;  /* 0x00000008a1037220 */ /* 0x060fe20000410000 */
[----:B------:R-:W-:Y:S02]  /*0850*/  HADD2.F32 R201, -RZ, R15.H1_H1 ;  /* 0x3000000fffc97230 */ /* 0x000fe40000004100 */
[----:B------:R-:W-:Y:S01]  /*0860*/  FMUL.FTZ R8, R161, R10 ;  /* 0x0000000aa1087220 */ /* 0x000fe20000410000 */
[----:B------:R-:W-:Y:S02]  /*0870*/  HADD2.F32 R157, -RZ, R14.H1_H1 ;  /* 0x3000000eff9d7230 */ /* 0x000fe40000004100 */
[----:B------:R-:W-:Y:S01]  /*0880*/  FADD.FTZ R105, R105, R12 ;  /* 0x0000000c69697221 */ /* 0x000fe20000010000 */
[----:B------:R-:W-:-:S02]  /*0890*/  HADD2.F32 R15, -RZ, R9.H0_H0 ;  /* 0x20000009ff0f7230 */ /* 0x000fc40000004100 */
[----:B------:R-:W-:Y:S01]  /*08a0*/  FADD.FTZ R14, -R198, R21 ;  /* 0x00000015c60e7221 */ /* 0x000fe20000010100 */
[----:B------:R-:W-:Y:S02]  /*08b0*/  HADD2.F32 R16, -RZ, R9.H1_H1 ;  /* 0x30000009ff107230 */ /* 0x000fe40000004100 */
[-C--:B------:R-:W-:Y:S01]  /*08c0*/  FFMA.FTZ R73, R8, R12.reuse, R73 ;  /* 0x0000000c08497223 */ /* 0x080fe20000010049 */
[----:B------:R-:W-:Y:S01]  /*08d0*/  FMUL.FTZ R9, R41, R12 ;  /* 0x0000000c29097220 */ /* 0x000fe20000410000 */
[C---:B------:R-:W-:Y:S01]  /*08e0*/  FADD.FTZ R12, -R198.reuse, R153 ;  /* 0x00000099c60c7221 */ /* 0x040fe20000010100 */
[----:B------:R-:W-:Y:S01]  /*08f0*/  FADD.FTZ R18, -R198, R155 ;  /* 0x0000009bc6127221 */ /* 0x000fe20000010100 */
[--C-:B------:R-:W-:Y:S02]  /*0900*/  HADD2.F32 R199, -RZ, R11.reuse.H0_H0 ;  /* 0x2000000bffc77230 */ /* 0x100fe40000004100 */
[----:B------:R-:W-:Y:S02]  /*0910*/  HADD2.F32 R156, -RZ, R11.H1_H1 ;  /* 0x3000000bff9c7230 */ /* 0x000fe40000004100 */
[----:B------:R-:W-:Y:S01]  /*0920*/  FMUL.FTZ R11, R161, R14 ;  /* 0x0000000ea10b7220 */ /* 0x000fe20000410000 */
[----:B------:R-:W-:Y:S01]  /*0930*/  FADD.FTZ R104, R104, R13 ;  /* 0x0000000d68687221 */ /* 0x000fe20000010000 */
[-C--:B------:R-:W-:Y:S01]  /*0940*/  FFMA.FTZ R72, R3, R13.reuse, R72 ;  /* 0x0000000d03487223 */ /* 0x080fe20000010048 */
[----:B------:R-:W-:Y:S01]  /*0950*/  FMUL.FTZ R10, R40, R13 ;  /* 0x0000000d280a7220 */ /* 0x000fe20000410000 */
[C---:B------:R-:W-:Y:S01]  /*0960*/  FMUL.FTZ R12, R161.reuse, R12 ;  /* 0x0000000ca10c7220 */ /* 0x040fe20000410000 */
[----:B------:R-:W-:Y:S01]  /*0970*/  FMUL.FTZ R13, R161, R18 ;  /* 0x00000012a10d7220 */ /* 0x000fe20000410000 */
        /* <DEDUP_REMOVED lines=23> */
[----:B------:R-:W-:-:S02]  /*0af0*/  FMUL.FTZ R19, R161, R152 ;  /* 0x00000098a1137220 */ /* 0x000fc40000410000 */
        /* <DEDUP_REMOVED lines=14> */
[----:B------:R-:W-:Y:S01]  /*0be0*/  IADD3 R199, R195, 0x20, RZ ;  /* 0x00000020c3c77810 */ /* 0x000fe20007ffe0ff */
[----:B------:R-:W-:Y:S01]  /*0bf0*/  FADD.FTZ R201, R154, R21 ;  /* 0x000000159ac97221 */ /* 0x000fe20000010000 */
[----:B------:R-:W-:-:S07]  /*0c00*/  FFMA.FTZ R200, R22, R21, R152 ;  /* 0x0000001516c87223 */ /* 0x000fce0000010098 */
.L_x_7163:
[----:B------:R-:W-:Y:S05]  /*0c10*/  BSYNC B1 ;  /* 0x0000000000017941 */ /* 0x000fea0003800000 */
.L_x_7162:
        /* <DEDUP_REMOVED lines=15> */
[----:B------:R-:W-:Y:S02]  /*0d10*/  HADD2.F32 R35, -RZ, R28.H1_H1 ;  /* 0x3000001cff237230 */ /* 0x000fe40000004100 */
[----:B------:R-:W-:-:S02]  /*0d20*/  HADD2.F32 R203, -RZ, R31.H0_H0 ;  /* 0x2000001fffcb7230 */ /* 0x000fc40000004100 */
[----:B------:R-:W-:Y:S02]  /*0d30*/  HADD2.F32 R207, -RZ, R31.H1_H1 ;  /* 0x3000001fffcf7230 */ /* 0x000fe40000004100 */
[--C-:B------:R-:W-:Y:S02]  /*0d40*/  HADD2.F32 R153, -RZ, R29.reuse.H0_H0 ;  /* 0x2000001dff997230 */ /* 0x100fe40000004100 */
[----:B------:R-:W-:Y:S02]  /*0d50*/  HADD2.F32 R155, -RZ, R29.H1_H1 ;  /* 0x3000001dff9b7230 */ /* 0x000fe40000004100 */
[----:B------:R-:W-:Y:S02]  /*0d60*/  HADD2.F32 R157, -RZ, R30.H0_H0 ;  /* 0x2000001eff9d7230 */ /* 0x000fe40000004100 */
[--C-:B---3--:R-:W-:Y:S02]  /*0d70*/  HADD2.F32 R23, -RZ, R24.reuse.H0_H0 ;  /* 0x20000018ff177230 */ /* 0x108fe40000004100 */
[----:B------:R-:W-:-:S02]  /*0d80*/  HADD2.F32 R28, -RZ, R24.H1_H1 ;  /* 0x30000018ff1c7230 */ /* 0x000fc40000004100 */
[C---:B------:R-:W-:Y:S01]  /*0d90*/  FADD.FTZ R24, -R198.reuse, R7 ;  /* 0x00000007c6187221 */ /* 0x040fe20000010100 */
[--C-:B------:R-:W-:Y:S02]  /*0da0*/  HADD2.F32 R31, -RZ, R26.reuse.H0_H0 ;  /* 0x2000001aff1f7230 */ /* 0x100fe40000004100 */
[----:B------:R-:W-:Y:S02]  /*0db0*/  HADD2.F32 R154, -RZ, R26.H1_H1 ;  /* 0x3000001aff9a7230 */ /* 0x000fe40000004100 */
[----:B------:R-:W-:Y:S01]  /*0dc0*/  FADD.FTZ R26, -R198, R35 ;  /* 0x00000023c61a7221 */ /* 0x000fe20000010100 */
[----:B-----5:R-:W-:-:S03]  /*0dd0*/  FMUL.FTZ R7, R161, R24 ;  /* 0x00000018a1077220 */ /* 0x020fc60000410000 */
[----:B------:R-:W-:Y:S01]  /*0de0*/  FMUL.FTZ R24, R161, R26 ;  /* 0x0000001aa1187220 */ /* 0x000fe20000410000 */
[----:B------:R-:W-:Y:S02]  /*0df0*/  HADD2.F32 R159, -RZ, R30.H1_H1 ;  /* 0x3000001eff9f7230 */ /* 0x000fe40000004100 */
[----:B------:R-:W-:Y:S01]  /*0e00*/  FADD.FTZ R112, R112, R23 ;  /* 0x0000001770707221 */ /* 0x000fe20000010000 */
[-C--:B------:R-:W-:Y:S01]  /*0e10*/  FFMA.FTZ R80, R7, R23.reuse, R80 ;  /* 0x0000001707507223 */ /* 0x080fe20000010050 */
[----:B------:R-:W-:Y:S01]  /*0e20*/  FMUL.FTZ R26, R48, R23 ;  /* 0x00000017301a7220 */ /* 0x000fe20000410000 */
[----:B------:R-:W-:Y:S01]  /*0e30*/  FADD.FTZ R113, R113, R28 ;  /* 0x0000001c71717221 */ /* 0x000fe20000010000 */
[----:B------:R-:W-:Y:S01]  /*0e40*/  FADD.FTZ R30, -R198, R153 ;  /* 0x00000099c61e7221 */ /* 0x000fe20000010100 */
[-C--:B------:R-:W-:Y:S01]  /*0e50*/  FFMA.FTZ R81, R24, R28.reuse, R81 ;  /* 0x0000001c18517223 */ /* 0x080fe20000010051 */
[----:B------:R-:W-:Y:S01]  /*0e60*/  FMUL.FTZ R23, R49, R28 ;  /* 0x0000001c31177220 */ /* 0x000fe20000410000 */
[C---:B------:R-:W-:Y:S01]  /*0e70*/  FADD.FTZ R28, -R198.reuse, R155 ;  /* 0x0000009bc61c7221 */ /* 0x040fe20000010100 */
[----:B------:R-:W-:Y:S01]  /*0e80*/  FADD.FTZ R34, -R198, R157 ;  /* 0x0000009dc6227221 */ /* 0x000fe20000010100 */
[----:B------:R-:W-:-:S02]  /*0e90*/  HADD2.F32 R29, -RZ, R25.H0_H0 ;  /* 0x20000019ff1d7230 */ /* 0x000fc40000004100 */
[----:B0-----:R-:W-:Y:S02]  /*0ea0*/  HADD2.F32 R32, -RZ, R25.H1_H1 ;  /* 0x30000019ff207230 */ /* 0x001fe40000004100 */
[C---:B------:R-:W-:Y:S01]  /*0eb0*/  FMUL.FTZ R25, R161.reuse, R30 ;  /* 0x0000001ea1197220 */ /* 0x040fe20000410000 */
[--C-:B------:R-:W-:Y:S02]  /*0ec0*/  HADD2.F32 R205, -RZ, R27.reuse.H0_H0 ;  /* 0x2000001bffcd7230 */ /* 0x100fe40000004100 */
[C---:B------:R-:W-:Y:S01]  /*0ed0*/  FMUL.FTZ R28, R161.reuse, R28 ;  /* 0x0000001ca11c7220 */ /* 0x040fe20000410000 */
[----:B------:R-:W-:Y:S02]  /*0ee0*/  HADD2.F32 R158, -RZ, R27.H1_H1 ;  /* 0x3000001bff9e7230 */ /* 0x000fe40000004100 */
        /* <DEDUP_REMOVED lines=23> */
[----:B------:R-:W-:Y:S02]  /*1060*/  FADD.FTZ R156, -R198, R203 ;  /* 0x000000cbc69c7221 */ /* 0x000fe40000010100 */
[----:B------:R-:W-:Y:S01]  /*1070*/  FADD.FTZ R154, R153, R32 ;  /* 0x00000020999a7221 */ /* 0x000fe20000010000 */
[----:B------:R-:W-:Y:S01]  /*1080*/  FFMA.FTZ R153, R27, R32, R152 ;  /* 0x000000201b997223 */ /* 0x000fe20000010098 */
        /* <DEDUP_REMOVED lines=14> */
[----:B------:R-:W-:-:S07]  /*1170*/  FFMA.FTZ R200, R162, R35, R152 ;  /* 0x00000023a2c87223 */ /* 0x000fce0000010098 */
.L_x_7165:
[----:B------:R-:W-:Y:S05]  /*1180*/  BSYNC B1 ;  /* 0x0000000000017941 */ /* 0x000fea0003800000 */
.L_x_7164:
        /* <DEDUP_REMOVED lines=17> */
[C---:B------:R-:W-:Y:S01]  /*12a0*/  FADD.FTZ R152, -R198.reuse, R169 ;  /* 0x000000a9c6987221 */ /* 0x040fe20000010100 */
[----:B------:R-:W-:Y:S02]  /*12b0*/  HADD2.F32 R175, -RZ, R153.H1_H1 ;  /* 0x30000099ffaf7230 */ /* 0x000fe40000004100 */
[----:B------:R-:W-:Y:S02]  /*12c0*/  HADD2.F32 R177, -RZ, R154.H0_H0 ;  /* 0x2000009affb17230 */ /* 0x000fe40000004100 */
[----:B0----5:R-:W-:Y:S01]  /*12d0*/  FMUL.FTZ R165, R161, R152 ;  /* 0x00000098a1a57220 */ /* 0x021fe20000410000 */
[C---:B------:R-:W-:Y:S01]  /*12e0*/  FADD.FTZ R152, -R198.reuse, R173 ;  /* 0x000000adc6987221 */ /* 0x040fe20000010100 */
[----:B------:R-:W-:-:S03]  /*12f0*/  FADD.FTZ R164, -R198, R171 ;  /* 0x000000abc6a47221 */ /* 0x000fc60000010100 */
[C---:B------:R-:W-:Y:S01]  /*1300*/  FMUL.FTZ R171, R161.reuse, R152 ;  /* 0x00000098a1ab7220 */ /* 0x040fe20000410000 */
[----:B------:R-:W-:Y:S01]  /*1310*/  FADD.FTZ R152, -R198, R177 ;  /* 0x000000b1c6987221 */ /* 0x000fe20000010100 */
[--C-:B---3--:R-:W-:Y:S02]  /*1320*/  HADD2.F32 R153, -RZ, R156.reuse.H0_H0 ;  /* 0x2000009cff997230 */ /* 0x108fe40000004100 */
[----:B------:R-:W-:Y:S02]  /*1330*/  HADD2.F32 R156, -RZ, R156.H1_H1 ;  /* 0x3000009cff9c7230 */ /* 0x000fe40000004100 */
[--C-:B------:R-:W-:Y:S02]  /*1340*/  HADD2.F32 R203, -RZ, R155.reuse.H0_H0 ;  /* 0x2000009bffcb7230 */ /* 0x100fe40000004100 */
[----:B------:R-:W-:Y:S01]  /*1350*/  FMUL.FTZ R166, R56, R153 ;  /* 0x0000009938a67220 */ /* 0x000fe20000410000 */
[----:B------:R-:W-:Y:S02]  /*1360*/  HADD2.F32 R207, -RZ, R155.H1_H1 ;  /* 0x3000009bffcf7230 */ /* 0x000fe40000004100 */
[----:B------:R-:W-:Y:S01]  /*1370*/  FMUL.FTZ R173, R161, R152 ;  /* 0x00000098a1ad7220 */ /* 0x000fe20000410000 */
[----:B------:R-:W-:-:S02]  /*1380*/  HADD2.F32 R155, -RZ, R157.H0_H0 ;  /* 0x2000009dff9b7230 */ /* 0x000fc40000004100 */
[----:B------:R-:W-:Y:S01]  /*1390*/  FADD.FTZ R120, R120, R153 ;  /* 0x0000009978787221 */ /* 0x000fe20000010000 */
[----:B------:R-:W-:Y:S01]  /*13a0*/  FFMA.FTZ R88, R165, R153, R88 ;  /* 0x00000099a5587223 */ /* 0x000fe20000010058 */
[----:B------:R-:W-:Y:S01]  /*13b0*/  FMUL.FTZ R169, R57, R156 ;  /* 0x0000009c39a97220 */ /* 0x000fe20000410000 */
[----:B------:R-:W-:Y:S01]  /*13c0*/  FADD.FTZ R168, -R198, R175 ;  /* 0x000000afc6a87221 */ /* 0x000fe20000010100 */
[----:B------:R-:W-:Y:S01]  /*13d0*/  FADD.FTZ R152, R201, R166 ;  /* 0x000000a6c9987221 */ /* 0x000fe20000010000 */
[----:B------:R-:W-:Y:S01]  /*13e0*/  FMUL.FTZ R164, R161, R164 ;  /* 0x000000a4a1a47220 */ /* 0x000fe20000410000 */
[----:B------:R-:W-:Y:S01]  /*13f0*/  FFMA.FTZ R153, R165, R166, R200 ;  /* 0x000000a6a5997223 */ /* 0x000fe200000100c8 */
[----:B------:R-:W-:Y:S02]  /*1400*/  HADD2.F32 R179, -RZ, R154.H1_H1 ;  /* 0x3000009affb37230 */ /* 0x000fe40000004100 */
[----:B------:R-:W-:Y:S01]  /*1410*/  FADD.FTZ R122, R122, R155 ;  /* 0x0000009b7a7a7221 */ /* 0x000fe20000010000 */
[----:B------:R-:W-:-:S02]  /*1420*/  HADD2.F32 R154, -RZ, R157.H1_H1 ;  /* 0x3000009dff9a7230 */ /* 0x000fc40000004100 */
[-C--:B------:R-:W-:Y:S01]  /*1430*/  FFMA.FTZ R90, R171, R155.reuse, R90 ;  /* 0x0000009bab5a7223 */ /* 0x080fe2000001005a */
[----:B------:R-:W-:Y:S01]  /*1440*/  FMUL.FTZ R170, R58, R155 ;  /* 0x0000009b3aaa7220 */ /* 0x000fe20000410000 */
[----:B------:R-:W-:Y:S01]  /*1450*/  FMUL.FTZ R168, R161, R168 ;  /* 0x000000a8a1a87220 */ /* 0x000fe20000410000 */
        /* <DEDUP_REMOVED lines=8> */
[----:B------:R-:W-:-:S02]  /*14e0*/  HADD2.F32 R158, -RZ, R158.H1_H1 ;  /* 0x3000009eff9e7230 */ /* 0x000fc40000004100 */
[----:B------:R-:W-:Y:S01]  /*14f0*/  FMUL.FTZ R172, R60, R157 ;  /* 0x0000009d3cac7220 */ /* 0x000fe20000410000 */
[----:B------:R-:W-:Y:S01]  /*1500*/  FADD.FTZ R174, -R198, R179 ;  /* 0x000000b3c6ae7221 */ /* 0x000fe20000010100 */
[----:B------:R-:W-:Y:S01]  /*1510*/  FADD.FTZ R155, R154, R175 ;  /* 0x000000af9a9b7221 */ /* 0x000fe20000010000 */
[----:B------:R-:W-:Y:S01]  /*1520*/  FFMA.FTZ R152, R168, R175, R153 ;  /* 0x000000afa8987223 */ /* 0x000fe20000010099 */
[--C-:B------:R-:W-:Y:S02]  /*1530*/  HADD2.F32 R205, -RZ, R159.reuse.H0_H0 ;  /* 0x2000009fffcd7230 */ /* 0x100fe40000004100 */
[----:B------:R-:W-:Y:S01]  /*1540*/  FADD.FTZ R121, R121, R156 ;  /* 0x0000009c79797221 */ /* 0x000fe20000010000 */
[----:B------:R-:W-:Y:S01]  /*1550*/  FFMA.FTZ R89, R164, R156, R89 ;  /* 0x0000009ca4597223 */ /* 0x000fe20000010059 */
[----:B------:R-:W-:Y:S01]  /*1560*/  FMUL.FTZ R174, R161, R174 ;  /* 0x000000aea1ae7220 */ /* 0x000fe20000410000 */
[----:B------:R-:W-:Y:S01]  /*1570*/  FADD.FTZ R156, -R198, R203 ;  /* 0x000000cbc69c7221 */ /* 0x000fe20000010100 */
[----:B------:R-:W-:Y:S01]  /*1580*/  FMUL.FTZ R177, R61, R158 ;  /* 0x0000009e3db17220 */ /* 0x000fe20000410000 */
[----:B------:R-:W-:Y:S01]  /*1590*/  FADD.FTZ R154, R155, R172 ;  /* 0x000000ac9b9a7221 */ /* 0x000fe20000010000 */
[----:B------:R-:W-:Y:S01]  /*15a0*/  FFMA.FTZ R153, R173, R172, R152 ;  /* 0x000000acad997223 */ /* 0x000fe20000010098 */
[----:B------:R-:W-:-:S02]  /*15b0*/  HADD2.F32 R202, -RZ, R159.H1_H1 ;  /* 0x3000009fffca7230 */ /* 0x000fc40000004100 */
        /* <DEDUP_REMOVED lines=19> */
.L_x_7167:
[----:B------:R-:W-:Y:S05]  /*16f0*/  BSYNC B1 ;  /* 0x0000000000017941 */ /* 0x000fea0003800000 */
.L_x_7166:
        /* <DEDUP_REMOVED lines=14> */
[--C-:B------:R-:W-:Y:S02]  /*17e0*/  HADD2.F32 R185, -RZ, R153.reuse.H0_H0 ;  /* 0x20000099ffb97230 */ /* 0x100fe40000004100 */
[----:B------:R-:W-:-:S02]  /*17f0*/  HADD2.F32 R187, -RZ, R153.H1_H1 ;  /* 0x30000099ffbb7230 */ /* 0x000fc40000004100 */
[----:B------:R-:W-:Y:S02]  /*1800*/  HADD2.F32 R181, -RZ, R152.H1_H1 ;  /* 0x30000098ffb57230 */ /* 0x000fe40000004100 */
[C---:B------:R-:W-:Y:S01]  /*1810*/  FADD.FTZ R152, -R198.reuse, R167 ;  /* 0x000000a7c6987221 */ /* 0x040fe20000010100 */
[--C-:B------:R-:W-:Y:S02]  /*1820*/  HADD2.F32 R189, -RZ, R154.reuse.H0_H0 ;  /* 0x2000009affbd7230 */ /* 0x100fe40000004100 */
[----:B------:R-:W-:Y:S02]  /*1830*/  HADD2.F32 R191, -RZ, R154.H1_H1 ;  /* 0x3000009affbf7230 */ /* 0x000fe40000004100 */
[--C-:B------:R-:W-:Y:S02]  /*1840*/  HADD2.F32 R193, -RZ, R155.reuse.H0_H0 ;  /* 0x2000009bffc17230 */ /* 0x100fe40000004100 */
[----:B------:R-:W-:Y:S02]  /*1850*/  HADD2.F32 R155, -RZ, R155.H1_H1 ;  /* 0x3000009bff9b7230 */ /* 0x000fe40000004100 */
[----:B------:R-:W-:Y:S01]  /*1860*/  FADD.FTZ R186, -R198, R185 ;  /* 0x000000b9c6ba7221 */ /* 0x000fe20000010100 */
[----:B---3--:R-:W-:-:S02]  /*1870*/  HADD2.F32 R153, -RZ, R156.H0_H0 ;  /* 0x2000009cff997230 */ /* 0x008fc40000004100 */
[C---:B------:R-:W-:Y:S01]  /*1880*/  FADD.FTZ R154, -R198.reuse, R181 ;  /* 0x000000b5c69a7221 */ /* 0x040fe20000010100 */
[----:B------:R-:W-:Y:S02]  /*1890*/  HADD2.F32 R156, -RZ, R156.H1_H1 ;  /* 0x3000009cff9c7230 */ /* 0x000fe40000004100 */
[C---:B------:R-:W-:Y:S01]  /*18a0*/  FADD.FTZ R188, -R198.reuse, R187 ;  /* 0x000000bbc6bc7221 */ /* 0x040fe20000010100 */
[C---:B------:R-:W-:Y:S01]  /*18b0*/  FADD.FTZ R192, -R198.reuse, R189 ;  /* 0x000000bdc6c07221 */ /* 0x040fe20000010100 */
[C---:B------:R-:W-:Y:S01]  /*18c0*/  FADD.FTZ R194, -R198.reuse, R191 ;  /* 0x000000bfc6c27221 */ /* 0x040fe20000010100 */
[----:B------:R-:W-:Y:S01]  /*18d0*/  FADD.FTZ R196, -R198, R193 ;  /* 0x000000c1c6c47221 */ /* 0x000fe20000010100 */
[----:B-----5:R-:W-:Y:S01]  /*18e0*/  FMUL.FTZ R167, R161, R152 ;  /* 0x00000098a1a77220 */ /* 0x020fe20000410000 */
[----:B------:R-:W-:Y:S01]  /*18f0*/  FMUL.FTZ R184, R64, R153 ;  /* 0x0000009940b87220 */ /* 0x000fe20000410000 */
[----:B------:R-:W-:Y:S01]  /*1900*/  FADD.FTZ R198, -R198, R155 ;  /* 0x0000009bc6c67221 */ /* 0x000fe20000010100 */
[----:B------:R-:W-:-:S02]  /*1910*/  HADD2.F32 R155, -RZ, R157.H0_H0 ;  /* 0x2000009dff9b7230 */ /* 0x000fc40000004100 */
[----:B------:R-:W-:Y:S01]  /*1920*/  FMUL.FTZ R181, R161, R186 ;  /* 0x000000baa1b57220 */ /* 0x000fe20000410000 */
[----:B------:R-:W-:Y:S01]  /*1930*/  FADD.FTZ R100, R100, R153 ;  /* 0x0000009964647221 */ /* 0x000fe20000010000 */
[----:B------:R-:W-:Y:S01]  /*1940*/  FFMA.FTZ R144, R167, R153, R144 ;  /* 0x00000099a7907223 */ /* 0x000fe20000010090 */
[----:B0-----:R-:W-:Y:S01]  /*1950*/  FMUL.FTZ R183, R65, R156 ;  /* 0x0000009c41b77220 */ /* 0x001fe20000410000 */
[----:B------:R-:W-:Y:S01]  /*1960*/  FADD.FTZ R152, R201, R184 ;  /* 0x000000b8c9987221 */ /* 0x000fe20000010000 */
[----:B------:R-:W-:Y:S01]  /*1970*/  FMUL.FTZ R182, R161, R154 ;  /* 0x0000009aa1b67220 */ /* 0x000fe20000410000 */
[----:B------:R-:W-:Y:S01]  /*1980*/  FFMA.FTZ R153, R167, R184, R200 ;  /* 0x000000b8a7997223 */ /* 0x000fe200000100c8 */
[----:B------:R-:W-:Y:S01]  /*1990*/  FMUL.FTZ R186, R161, R188 ;  /* 0x000000bca1ba7220 */ /* 0x000fe20000410000 */
        /* <DEDUP_REMOVED lines=43> */
.L_x_7169:
[----:B------:R-:W-:Y:S05]  /*1c50*/  BSYNC B1 ;  /* 0x0000000000017941 */ /* 0x000fea0003800000 */
.L_x_7168:
        /* <DEDUP_REMOVED lines=21> */
.L_x_7191:
        /* <DEDUP_REMOVED lines=13> */
[-C--:B------:R-:W-:Y:S01]  /*1e80*/  FFMA.FTZ R155, R13, R197.reuse, R198 ;  /* 0x000000c50d9b7223 */ /* 0x080fe200000100c6 */
[----:B0-----:R-:W-:Y:S01]  /*1e90*/  FADD.FTZ R158, R17, -R152 ;  /* 0x80000098119e7221 */ /* 0x001fe20000010000 */
[----:B------:R-:W-:Y:S01]  /*1ea0*/  FADD.FTZ R152, R14, -R153 ;  /* 0x800000990e987221 */ /* 0x000fe20000010000 */
[----:B------:R-:W-:Y:S01]  /*1eb0*/  FADD.FTZ R154, R15, -R154 ;  /* 0x8000009a0f9a7221 */ /* 0x000fe20000010000 */
[----:B------:R-:W-:Y:S01]  /*1ec0*/  FADD.FTZ R156, R16, -R155 ;  /* 0x8000009b109c7221 */ /* 0x000fe20000010000 */
        /* <DEDUP_REMOVED lines=12> */
[-CC-:B------:R-:W-:Y:S01]  /*1f90*/  FFMA.FTZ R153, R3, R197.reuse, R198.reuse ;  /* 0x000000c503997223 */ /* 0x180fe200000100c6 */
        /* <DEDUP_REMOVED lines=21> */
[----:B------:R-:W-:Y:S01]  /*20f0*/  @P0 F2FP.F16.F32.PACK_AB R158, RZ, R204 ;  /* 0x000000ccff9e023e */ /* 0x000fe200000000ff */
[-C--:B------:R-:W-:Y:S01]  /*2100*/  FMUL.FTZ R204, R204, R163.reuse ;  /* 0x000000a3cccc7220 */ /* 0x080fe20000410000 */
[----:B------:R-:W-:Y:S02]  /*2110*/  @P0 F2FP.F16.F32.PACK_AB R156, RZ, R200 ;  /* 0x000000c8ff9c023e */ /* 0x000fe400000000ff */
[----:B------:R-:W-:Y:S01]  /*2120*/  @P0 F2FP.F16.F32.PACK_AB R153, RZ, R152 ;  /* 0x00000098ff99023e */ /* 0x000fe200000000ff */
[-C--:B------:R-:W-:Y:S01]  /*2130*/  FMUL.FTZ R152, R152, R163.reuse ;  /* 0x000000a398987220 */ /* 0x080fe20000410000 */
[----:B------:R-:W-:Y:S01]  /*2140*/  @P0 F2FP.F16.F32.PACK_AB R199, RZ, R208 ;  /* 0x000000d0ffc7023e */ /* 0x000fe200000000ff */
[-C--:B------:R-:W-:Y:S01]  /*2150*/  FMUL.FTZ R208, R208, R163.reuse ;  /* 0x000000a3d0d07220 */ /* 0x080fe20000410000 */
[----:B------:R-:W-:Y:S02]  /*2160*/  @P0 F2FP.F16.F32.PACK_AB R159, RZ, R206 ;  /* 0x000000ceff9f023e */ /* 0x000fe400000000ff */
[----:B------:R-:W-:Y:S01]  /*2170*/  @P0 F2FP.F16.F32.PACK_AB R157, RZ, R202 ;  /* 0x000000caff9d023e */ /* 0x000fe200000000ff */
[----:B------:R-:W-:Y:S01]  /*2180*/  FMUL.FTZ R202, R202, R163 ;  /* 0x000000a3caca7220 */ /* 0x000fe20000410000 */
[----:B------:R-:W-:-:S02]  /*2190*/  @P0 F2FP.F16.F32.PACK_AB R155, RZ, R154 ;  /* 0x0000009aff9b023e */ /* 0x000fc400000000ff */
        /* <DEDUP_REMOVED lines=26> */
.L_x_7172:
[----:B------:R-:W-:Y:S05]  /*2340*/  BSYNC B1 ;  /* 0x0000000000017941 */ /* 0x000fea0003800000 */
.L_x_7171:
[----:B------:R-:W-:Y:S04]  /*2350*/  BSSY B1, `(.L_x_7173) ;  /* 0x0000053000017945 */ /* 0x000fe80003800000 */
[----:B------:R-:W-:Y:S05]  /*2360*/  @!P2 BRA `(.L_x_7174) ;  /* 0x000000040044a947 */ /* 0x000fea0003800000 */
[----:B------:R-:W-:Y:S01]  /*2370*/  ISETP.NE.U32.AND P0, PT, RZ, UR8, PT ;  /* 0x00000008ff007c0c */ /* 0x000fe2000bf05070 */
[-CC-:B-1----:R-:W-:Y:S01]  /*2380*/  FFMA.FTZ R152, R34, R197.reuse, R198.reuse ;  /* 0x000000c522987223 */ /* 0x182fe200000100c6 */
        /* <DEDUP_REMOVED lines=79> */
.L_x_7174:
[----:B------:R-:W-:Y:S05]  /*2880*/  BSYNC B1 ;  /* 0x0000000000017941 */ /* 0x000fea0003800000 */
.L_x_7173:
[----:B------:R-:W-:Y:S04]  /*2890*/  BSSY B1, `(.L_x_7175) ;  /* 0x0000053000017945 */ /* 0x000fe80003800000 */
[----:B------:R-:W-:Y:S05]  /*28a0*/  @!P3 BRA `(.L_x_7176) ;  /* 0x000000040044b947 */ /* 0x000fea0003800000 */
[----:B------:R-:W-:Y:S01]  /*28b0*/  ISETP.NE.U32.AND P0, PT, RZ, UR8, PT ;  /* 0x00000008ff007c0c */ /* 0x000fe2000bf05070 */
[-CC-:B-12---:R-:W-:Y:S01]  /*28c0*/  FFMA.FTZ R152, R174, R197.reuse, R198.reuse ;  /* 0x000000c5ae987223 */ /* 0x186fe200000100c6 */
        /* <DEDUP_REMOVED lines=11> */
[----:B------:R-:W-:Y:S01]  /*2980*/  FMUL.FTZ R202, R161, R154 ;  /* 0x0000009aa1ca7220 */ /* 0x000fe20000410000 */
[----:B------:R-:W-:-:S03]  /*2990*/  FFMA.FTZ R154, R164, R197, R198 ;  /* 0x000000c5a49a7223 */ /* 0x000fc600000100c6 */
[--C-:B------:R-:W-:Y:S02]  /*29a0*/  @P0 HADD2.F32 R157, -RZ, R142.reuse.H0_H0 ;  /* 0x2000008eff9d0230 */ /* 0x100fe40000004100 */
[----:B------:R-:W-:Y:S01]  /*29b0*/  FADD.FTZ R154, R169, -R154 ;  /* 0x8000009aa99a7221 */ /* 0x000fe20000010000 */
[--C-:B------:R-:W-:Y:S02]  /*29c0*/  @P0 HADD2.F32 R153, -RZ, R141.reuse.H0_H0 ;  /* 0x2000008dff990230 */ /* 0x100fe40000004100 */
[----:B------:R-:W-:Y:S02]  /*29d0*/  @P0 HADD2.F32 R155, -RZ, R141.H1_H1 ;  /* 0x3000008dff9b0230 */ /* 0x000fe40000004100 */
[----:B------:R-:W-:Y:S01]  /*29e0*/  @P0 FADD.FTZ R204, R204, R157 ;  /* 0x0000009dcccc0221 */ /* 0x000fe20000010000 */
[-CC-:B------:R-:W-:Y:S01]  /*29f0*/  FFMA.FTZ R157, R180, R197.reuse, R198.reuse ;  /* 0x000000c5b49d7223 */ /* 0x180fe200000100c6 */
[----:B------:R-:W-:Y:S01]  /*2a00*/  @P0 FADD.FTZ R200, R200, R153 ;  /* 0x00000099c8c80221 */ /* 0x000fe20000010000 */
[-CC-:B------:R-:W-:Y:S01]  /*2a10*/  FFMA.FTZ R153, R165, R197.reuse, R198.reuse ;  /* 0x000000c5a5997223 */ /* 0x180fe200000100c6 */
[----:B------:R-:W-:Y:S01]  /*2a20*/  @P0 FADD.FTZ R202, R202, R155 ;  /* 0x0000009bcaca0221 */ /* 0x000fe20000010000 */
[----:B------:R-:W-:Y:S01]  /*2a30*/  FFMA.FTZ R155, R179, R197, R198 ;  /* 0x000000c5b39b7223 */ /* 0x000fe200000100c6 */
[----:B------:R-:W-:-:S02]  /*2a40*/  @P0 HADD2.F32 R159, -RZ, R142.H1_H1 ;  /* 0x3000008eff9f0230 */ /* 0x000fc40000004100 */
[----:B------:R-:W-:Y:S01]  /*2a50*/  FADD.FTZ R152, R166, -R153 ;  /* 0x80000099a6987221 */ /* 0x000fe20000010000 */
[----:B------:R-:W-:Y:S01]  /*2a60*/  FADD.FTZ R158, R178, -R157 ;  /* 0x8000009db29e7221 */ /* 0x000fe20000010000 */
        /* <DEDUP_REMOVED lines=53> */
.L_x_7176:
[----:B------:R-:W-:Y:S05]  /*2dc0*/  BSYNC B1 ;  /* 0x0000000000017941 */ /* 0x000fea0003800000 */
.L_x_7175:
[----:B------:R-:W-:Y:S04]  /*2dd0*/  BSSY B1, `(.L_x_7177) ;  /* 0x0000052000017945 */ /* 0x000fe80003800000 */
[----:B------:R-:W-:Y:S05]  /*2de0*/  @!P4 BRA `(.L_x_7178) ;  /* 0x000000040040c947 */ /* 0x000fea0003800000 */
[----:B------:R-:W-:Y:S01]  /*2df0*/  ISETP.NE.U32.AND P0, PT, RZ, UR8, PT ;  /* 0x00000008ff007c0c */ /* 0x000fe2000bf05070 */
[-CC-:B-123--:R-:W-:Y:S01]  /*2e00*/  FFMA.FTZ R155, R181, R197.reuse, R198.reuse ;  /* 0x000000c5b59b7223 */ /* 0x18efe200000100c6 */
[-CC-:B------:R-:W-:Y:S01]  /*2e10*/  FFMA.FTZ R157, R187, R197.reuse, R198.reuse ;  /* 0x000000c5bb9d7223 */ /* 0x180fe200000100c6 */
[-CC-:B------:R-:W-:Y:S01]  /*2e20*/  FFMA.FTZ R204, R192, R197.reuse, R198.reuse ;  /* 0x000000c5c0cc7223 */ /* 0x180fe200000100c6 */
[----:B------:R-:W-:Y:S01]  /*2e30*/  ISETP.NE.AND.EX P0, PT, RZ, UR9, PT, P0 ;  /* 0x00000009ff007c0c */ /* 0x000fe2000bf05300 */
[-CC-:B------:R-:W-:Y:S01]  /*2e40*/  FFMA.FTZ R153, R167, R197.reuse, R198.reuse ;  /* 0x000000c5a7997223 */ /* 0x180fe200000100c6 */
[-CC-:B------:R-:W-:Y:S01]  /*2e50*/  FFMA.FTZ R154, R182, R197.reuse, R198.reuse ;  /* 0x000000c5b69a7223 */ /* 0x180fe200000100c6 */
[-CC-:B0-----:R-:W-:Y:S01]  /*2e60*/  FFMA.FTZ R158, R186, R197.reuse, R198.reuse ;  /* 0x000000c5ba9e7223 */ /* 0x181fe200000100c6 */
        /* <DEDUP_REMOVED lines=36> */
[----:B------:R-:W-:Y:S01]  /*30b0*/  @P0 F2FP.F16.F32.PACK_AB R157, RZ, R202 ;  /* 0x000000caff9d023e */ /* 0x000fe200000000ff */
[-C--:B------:R-:W-:Y:S01]  /*30c0*/  FMUL.FTZ R202, R202, R163.reuse ;  /* 0x000000a3caca7220 */ /* 0x080fe20000410000 */
[----:B------:R-:W-:Y:S02]  /*30d0*/  @P0 F2FP.F16.F32.PACK_AB R155, RZ, R198 ;  /* 0x000000c6ff9b023e */ /* 0x000fe400000000ff */
[----:B------:R-:W-:Y:S02]  /*30e0*/  @P0 F2FP.F16.F32.PACK_AB R152, RZ, R154 ;  /* 0x0000009aff98023e */ /* 0x000fe400000000ff */
        /* <DEDUP_REMOVED lines=8> */
[----:B------:R-:W-:Y:S01]  /*3170*/  @P0 PRMT R97, R155, 0x7610, R97 ;  /* 0x000076109b610816 */ /* 0x000fe20000000061 */
[-C--:B------:R-:W-:Y:S01]  /*3180*/  FMUL.FTZ R155, R154, R163.reuse ;  /* 0x000000a39a9b7220 */ /* 0x080fe20000410000 */
        /* <DEDUP_REMOVED lines=9> */
[----:B------:R-:W-:Y:S01]  /*3220*/  ISETP.NE.U32.AND P0, PT, RZ, UR14, PT ;  /* 0x0000000eff007c0c */ /* 0x000fe2000bf05070 */
[-C--:B------:R-:W-:Y:S01]  /*3230*/  FMUL.FTZ R197, R204, R163.reuse ;  /* 0x000000a3ccc57220 */ /* 0x080fe20000410000 */
[----:B------:R-:W-:Y:S02]  /*3240*/  FMUL.FTZ R163, R208, R163 ;  /* 0x000000a3d0a37220 */ /* 0x000fe40000410000 */
[----:B------:R-:W-:Y:S02]  /*3250*/  ISETP.NE.AND.EX P0, PT, RZ, UR15, PT, P0 ;  /* 0x0000000fff007c0c */ /* 0x000fe4000bf05300 */
[----:B------:R-:W-:-:S11]  /*3260*/  F2FP.F16.F32.PACK_AB R154, R197, R202 ;  /* 0x000000cac59a723e */ /* 0x000fd600000000ff */
[----:B------:R-:W1:Y:S01]  /*3270*/  @P0 LDC.64 R156, c[0x0][0x308] ;  /* 0x0000c200ff9c0b82 */ /* 0x000e620000000a00 */
[----:B0-----:R-:W-:Y:S01]  /*3280*/  IMAD.WIDE.U32 R158, R195, 0x10, R152 ;  /* 0x00000010c39e7825 */ /* 0x001fe200078e0098 */
[----:B------:R-:W-:Y:S02]  /*3290*/  F2FP.F16.F32.PACK_AB R152, R198, R155 ;  /* 0x0000009bc698723e */ /* 0x000fe400000000ff */
[----:B------:R-:W-:Y:S02]  /*32a0*/  F2FP.F16.F32.PACK_AB R153, R200, R161 ;  /* 0x000000a1c899723e */ /* 0x000fe400000000ff */
[----:B------:R-:W-:Y:S01]  /*32b0*/  F2FP.F16.F32.PACK_AB R155, R163, R206 ;  /* 0x000000cea39b723e */ /* 0x000fe200000000ff */
[----:B-1----:R-:W-:-:S05]  /*32c0*/  @P0 IMAD.WIDE.U32 R156, R195, 0x10, R156 ;  /* 0x00000010c39c0825 */ /* 0x002fca00078e009c */
[----:B------:R4:W-:Y:S04]  /*32d0*/  @P0 STG.E.128 desc[UR4][R156.64], R96 ;  /* 0x000000609c000986 */ /* 0x0009e8000c101d04 */
[----:B------:R4:W-:Y:S02]  /*32e0*/  STG.E.128 desc[UR4][R158.64], R152 ;  /* 0x000000989e007986 */ /* 0x0009e4000c101d04 */
.L_x_7178:
[----:B------:R-:W-:Y:S05]  /*32f0*/  BSYNC B1 ;  /* 0x0000000000017941 */ /* 0x000fea0003800000 */
.L_x_7177:
[----:B-1234-:R-:W1:Y:S02]  /*3300*/  LDC.64 R152, c[0x0][0x210] ;  /* 0x00008400ff987b82 */ /* 0x01ee640000000a00 */
[----:B-1----:R-:W-:-:S04]  /*3310*/  LEA R0, R152, R0, 0x2 ;  /* 0x0000000098007211 */ /* 0x002fc800078e10ff */
[----:B------:R-:W-:-:S13]  /*3320*/  ISETP.GE.AND P0, PT, R0, R153, PT ;  /* 0x000000990000720c */ /* 0x000fda0003f06270 */
[----:B------:R-:W-:Y:S05]  /*3330*/  @!P0 BRA `(.L_x_7179) ;  /* 0xffffffd000848947 */ /* 0x000fea000383ffff */
.L_x_7161:
[----:B------:R-:W-:Y:S05]  /*3340*/  BSYNC B0 ;  /* 0x0000000000007941 */ /* 0x000fea0003800000 */
.L_x_7160:
        /* <DEDUP_REMOVED lines=255> */
.L_x_7170:
        /* <DEDUP_REMOVED lines=8> */
.L_x_7181:
[----:B------:R-:W-:Y:S05]  /*43c0*/  BSYNC B1 ;  /* 0x0000000000017941 */ /* 0x000fea0003800000 */
.L_x_7180:
        /* <DEDUP_REMOVED lines=8> */
.L_x_7182:
[----:B------:R-:W-:Y:S01]  /*4450*/  FADD.FTZ R152, R152, R201 ;  /* 0x000000c998987221 */ /* 0x000fe20000010000 */
[----:B------:R-:W-:-:S04]  /*4460*/  HFMA2.MMA R199, -RZ, RZ, 0, 1.1920928955078125e-07 ;  /* 0x00000002ffc77435 */ /* 0x000fc800000001ff */
[----:B------:R-:W-:Y:S02]  /*4470*/  MOV R202, R152 ;  /* 0x0000009800ca7202 */ /* 0x000fe40000000f00 */
[----:B------:R-:W-:-:S07]  /*4480*/  MOV R153, R198 ;  /* 0x000000c600997202 */ /* 0x000fce0000000f00 */
[----:B------:R-:W-:Y:S05]  /*4490*/  WARPSYNC.COLLECTIVE R197, `(.L_x_7183) ;  /* 0x00000000c5087348 */ /* 0x000fea0003c00000 */
[----:B------:R0:W1:Y:S02]  /*44a0*/  SHFL.BFLY P0, R198, R202, R199, R204 ;  /* 0x0c0000c7cac67389 */ /* 0x00006400000000cc */
[----:B01----:R-:W-:Y:S01]  /*44b0*/  ENDCOLLECTIVE ;  /* 0x000000000000791b */ /* 0x003fe20003800000 */
.L_x_7183:
[----:B------:R-:W-:-:S05]  /*44c0*/  FADD.FTZ R153, R153, R200 ;  /* 0x000000c899997221 */ /* 0x000fca0000010000 */
[----:B------:R-:W-:Y:S02]  /*44d0*/  MOV R202, R153 ;  /* 0x0000009900ca7202 */ /* 0x000fe40000000f00 */
[----:B------:R-:W-:-:S07]  /*44e0*/  MOV R155, R198 ;  /* 0x000000c6009b7202 */ /* 0x000fce0000000f00 */
[----:B------:R-:W-:Y:S05]  /*44f0*/  WARPSYNC.COLLECTIVE R197, `(.L_x_7184) ;  /* 0x00000000c5087348 */ /* 0x000fea0003c00000 */
[----:B------:R0:W1:Y:S02]  /*4500*/  SHFL.BFLY P0, R198, R202, R199, R204 ;  /* 0x0c0000c7cac67389 */ /* 0x00006400000000cc */
[----:B01----:R-:W-:Y:S01]  /*4510*/  ENDCOLLECTIVE ;  /* 0x000000000000791b */ /* 0x003fe20003800000 */
.L_x_7184:
[----:B------:R-:W-:Y:S01]  /*4520*/  FADD.FTZ R155, R152, R155 ;  /* 0x0000009b989b7221 */ /* 0x000fe20000010000 */
[----:B------:R-:W-:-:S04]  /*4530*/  HFMA2.MMA R199, -RZ, RZ, 0, 2.384185791015625e-07 ;  /* 0x00000004ffc77435 */ /* 0x000fc800000001ff */
[----:B------:R-:W-:Y:S02]  /*4540*/  MOV R202, R155 ;  /* 0x0000009b00ca7202 */ /* 0x000fe40000000f00 */
[----:B------:R-:W-:-:S07]  /*4550*/  MOV R154, R198 ;  /* 0x000000c6009a7202 */ /* 0x000fce0000000f00 */
[----:B------:R-:W-:Y:S05]  /*4560*/  WARPSYNC.COLLECTIVE R197, `(.L_x_7185) ;  /* 0x00000000c5087348 */ /* 0x000fea0003c00000 */
[----:B------:R0:W1:Y:S02]  /*4570*/  SHFL.BFLY P0, R198, R202, R199, R204 ;  /* 0x0c0000c7cac67389 */ /* 0x00006400000000cc */
[----:B01----:R-:W-:Y:S01]  /*4580*/  ENDCOLLECTIVE ;  /* 0x000000000000791b */ /* 0x003fe20003800000 */
.L_x_7185:
[----:B------:R-:W-:-:S05]  /*4590*/  FADD.FTZ R154, R153, R154 ;  /* 0x0000009a999a7221 */ /* 0x000fca0000010000 */
[----:B------:R-:W-:Y:S02]  /*45a0*/  MOV R202, R154 ;  /* 0x0000009a00ca7202 */ /* 0x000fe40000000f00 */
[----:B------:R-:W-:-:S07]  /*45b0*/  MOV R156, R198 ;  /* 0x000000c6009c7202 */ /* 0x000fce0000000f00 */
[----:B------:R-:W-:Y:S05]  /*45c0*/  WARPSYNC.COLLECTIVE R197, `(.L_x_7186) ;  /* 0x00000000c5087348 */ /* 0x000fea0003c00000 */
[----:B------:R0:W1:Y:S02]  /*45d0*/  SHFL.BFLY P0, R198, R202, R199, R204 ;  /* 0x0c0000c7cac67389 */ /* 0x00006400000000cc */
[----:B01----:R-:W-:Y:S01]  /*45e0*/  ENDCOLLECTIVE ;  /* 0x000000000000791b */ /* 0x003fe20003800000 */
.L_x_7186:
[----:B------:R-:W-:Y:S01]  /*45f0*/  FADD.FTZ R156, R155, R156 ;  /* 0x0000009c9b9c7221 */ /* 0x000fe20000010000 */
[----:B------:R-:W-:-:S04]  /*4600*/  HFMA2.MMA R199, -RZ, RZ, 0, 4.76837158203125e-07 ;  /* 0x00000008ffc77435 */ /* 0x000fc800000001ff */
[----:B------:R-:W-:Y:S02]  /*4610*/  MOV R202, R156 ;  /* 0x0000009c00ca7202 */ /* 0x000fe40000000f00 */
[----:B------:R-:W-:-:S07]  /*4620*/  MOV R157, R198 ;  /* 0x000000c6009d7202 */ /* 0x000fce0000000f00 */
[----:B------:R-:W-:Y:S05]  /*4630*/  WARPSYNC.COLLECTIVE R197, `(.L_x_7187) ;  /* 0x00000000c5087348 */ /* 0x000fea0003c00000 */
[----:B------:R0:W1:Y:S02]  /*4640*/  SHFL.BFLY P0, R198, R202, R199, R204 ;  /* 0x0c0000c7cac67389 */ /* 0x00006400000000cc */
[----:B01----:R-:W-:Y:S01]  /*4650*/  ENDCOLLECTIVE ;  /* 0x000000000000791b */ /* 0x003fe20003800000 */
.L_x_7187:
[----:B------:R-:W-:-:S05]  /*4660*/  FADD.FTZ R157, R154, R157 ;  /* 0x0000009d9a9d7221 */ /* 0x000fca0000010000 */
[----:B------:R-:W-:Y:S02]  /*4670*/  MOV R202, R157 ;  /* 0x0000009d00ca7202 */ /* 0x000fe40000000f00 */
[----:B------:R-:W-:-:S07]  /*4680*/  MOV R159, R198 ;  /* 0x000000c6009f7202 */ /* 0x000fce0000000f00 */
[----:B------:R-:W-:Y:S05]  /*4690*/  WARPSYNC.COLLECTIVE R197, `(.L_x_7188) ;  /* 0x00000000c5087348 */ /* 0x000fea0003c00000 */
[----:B------:R0:W1:Y:S02]  /*46a0*/  SHFL.BFLY P0, R198, R202, R199, R204 ;  /* 0x0c0000c7cac67389 */ /* 0x00006400000000cc */
[----:B01----:R-:W-:Y:S01]  /*46b0*/  ENDCOLLECTIVE ;  /* 0x000000000000791b */ /* 0x003fe20003800000 */
.L_x_7188:
[----:B------:R-:W-:Y:S01]  /*46c0*/  FADD.FTZ R159, R156, R159 ;  /* 0x0000009f9c9f7221 */ /* 0x000fe20000010000 */
[----:B------:R-:W-:-:S04]  /*46d0*/  HFMA2.MMA R199, -RZ, RZ, 0, 9.5367431640625e-07 ;  /* 0x00000010ffc77435 */ /* 0x000fc800000001ff */
[----:B------:R-:W-:Y:S02]  /*46e0*/  MOV R202, R159 ;  /* 0x0000009f00ca7202 */ /* 0x000fe40000000f00 */
[----:B------:R-:W-:-:S07]  /*46f0*/  MOV R158, R198 ;  /* 0x000000c6009e7202 */ /* 0x000fce0000000f00 */
[----:B------:R-:W-:Y:S05]  /*4700*/  WARPSYNC.COLLECTIVE R197, `(.L_x_7189) ;  /* 0x00000000c5087348 */ /* 0x000fea0003c00000 */
[----:B------:R0:W1:Y:S02]  /*4710*/  SHFL.BFLY P0, R198, R202, R199, R204 ;  /* 0x0c0000c7cac67389 */ /* 0x00006400000000cc */
[----:B01----:R-:W-:Y:S01]  /*4720*/  ENDCOLLECTIVE ;  /* 0x000000000000791b */ /* 0x003fe20003800000 */
.L_x_7189:
[----:B------:R-:W-:-:S05]  /*4730*/  FADD.FTZ R158, R157, R158 ;  /* 0x0000009e9d9e7221 */ /* 0x000fca0000010000 */
[----:B------:R-:W-:Y:S02]  /*4740*/  MOV R202, R158 ;  /* 0x0000009e00ca7202 */ /* 0x000fe40000000f00 */
[----:B------:R-:W-:-:S07]  /*4750*/  MOV R152, R198 ;  /* 0x000000c600987202 */ /* 0x000fce0000000f00 */
[----:B------:R-:W-:Y:S05]  /*4760*/  WARPSYNC.COLLECTIVE R197, `(.L_x_7190) ;  /* 0x00000000c5087348 */ /* 0x000fea0003c00000 */
[----:B------:R0:W1:Y:S02]  /*4770*/  SHFL.BFLY P0, R198, R202, R199, R204 ;  /* 0x0c0000c7cac67389 */ /* 0x00006400000000cc */
[----:B01----:R-:W-:Y:S01]  /*4780*/  ENDCOLLECTIVE ;  /* 0x000000000000791b */ /* 0x003fe20003800000 */
.L_x_7190:
[----:B------:R-:W-:Y:S01]  /*4790*/  MOV R153, R198 ;  /* 0x000000c600997202 */ /* 0x000fe20000000f00 */
[----:B------:R-:W-:Y:S06]  /*47a0*/  BRA `(.L_x_7191) ;  /* 0xffffffd400807947 */ /* 0x000fec000383ffff */
.L_x_7192:
        /* <DEDUP_REMOVED lines=13> */
.L_x_14304:


//--------------------- .text._ZN10layer_norm13ln_bwd_kernelINS_13Kernel_traitsIf6__halfS2_S2_fjLj1024ELj1ELj4ELj1ELj16ENS_18Kernel_traits_baseILj1024EfS2_S2_S2_fjLj128EEEEELb0ELb0ELb0ELb1EEEvNS_9BwdParamsE --------------------------
	.section	.text._ZN10layer_norm13ln_bwd_kernelINS_13Kernel_traitsIf6__halfS2_S2_fjLj1024ELj1ELj4ELj1ELj16ENS_18Kernel_traits_baseILj1024EfS2_S2_S2_fjLj128EEEEELb0ELb0ELb0ELb1EEEvNS_9BwdParamsE,"ax",@progbits
	.align	128
        .global         _ZN10layer_norm13ln_bwd_kernelINS_13Kernel_traitsIf6__halfS2_S2_fjLj1024ELj1ELj4ELj1ELj16ENS_18Kernel_traits_baseILj1024EfS2_S2_S2_fjLj128EEEEELb0ELb0ELb0ELb1EEEvNS_9BwdParamsE
        .type           _ZN10layer_norm13ln_bwd_kernelINS_13Kernel_traitsIf6__halfS2_S2_fjLj1024ELj1ELj4ELj1ELj16ENS_18Kernel_traits_baseILj1024EfS2_S2_S2_fjLj128EEEEELb0ELb0ELb0ELb1EEEvNS_9BwdParamsE,@function
        .size           _ZN10layer_norm13ln_bwd_kernelINS_13Kernel_traitsIf6__halfS2_S2_fjLj1024ELj1ELj4ELj1ELj16ENS_18Kernel_traits_baseILj1024EfS2_S2_S2_fjLj128EEEEELb0ELb0ELb0ELb1EEEvNS_9BwdParamsE,(.L_x_14305 - _ZN10layer_norm13ln_bwd_kernelINS_13Kernel_traitsIf6__halfS2_S2_fjLj1024ELj1ELj4ELj1ELj16ENS_18Kernel_traits_baseILj1024EfS2_S2_S2_fjLj128EEEEELb0ELb0ELb0ELb1EEEvNS_9BwdParamsE)
        .other          _ZN10layer_norm13ln_bwd_kernelINS_13Kernel_traitsIf6__halfS2_S2_fjLj1024ELj1ELj4ELj1ELj16ENS_18Kernel_traits_baseILj1024EfS2_S2_S2_fjLj128EEEEELb0ELb0ELb0ELb1EEEvNS_9BwdParamsE,@"STO_CUDA_ENTRY STV_DEFAULT"
_ZN10layer_norm13ln_bwd_kernelINS_13Kernel_traitsIf6__halfS2_S2_fjLj1024ELj1ELj4ELj1ELj16ENS_18Kernel_traits_baseILj1024EfS2_S2_S2_fjLj128EEEEELb0ELb0ELb0ELb1EEEvNS_9BwdParamsE:
.text._ZN10layer_norm13ln_bwd_kernelINS_13Kernel_traitsIf6__halfS2_S2_fjLj1024ELj1ELj4ELj1ELj16ENS_18Kernel_traits_baseILj1024EfS2_S2_S2_fjLj128EEEEELb0ELb0ELb0ELb1EEEvNS_9BwdParamsE:
        /* <DEDUP_REMOVED lines=47> */
.L_x_7194:
        /* <DEDUP_REMOVED lines=49> */
[----:B-1----:R-:W-:Y:S02]  /*0600*/  CS2R R2, SRZ ;  /* 0x0000000000027805 */ /* 0x002fe4000001ff00 */
[----:B0-----:R-:W-:-:S07]  /*0610*/  MOV R151, RZ ;  /* 0x000000ff00977202 */ /* 0x001fce0000000f00 */
.L_x_7198:
        /* <DEDUP_REMOVED lines=10> */
[----:B0-----:R-:W-:-:S04]  /*06c0*/  @P0 LEA R72, P1, R150, R72, 0x1 ;  /* 0x0000004896480211 */ /* 0x001fc800078208ff */
[----:B------:R-:W-:-:S03]  /*06d0*/  @P0 LEA.HI.X R73, R150, R73, R56, 0x1, P1 ;  /* 0x0000004996490211 */ /* 0x000fc600008f0c38 */
[----:B------:R-:W0:Y:S01]  /*06e0*/  LDC.64 R162, c[0x0][0x258] ;  /* 0x00009600ffa27b82 */ /* 0x000e220000000a00 */
[C---:B-1----:R-:W-:Y:S01]  /*06f0*/  IMAD.WIDE.U32 R56, R155.reuse, 0x10, R54 ;  /* 0x000000109b387825 */ /* 0x042fe200078e0036 */
[----:B------:R1:W4:Y:S01]  /*0700*/  @P0 LDG.E.U16 R0, desc[UR4][R72.64] ;  /* 0x0000000448000981 */ /* 0x000322000c1e1500 */
[C---:B------:R-:W-:Y:S02]  /*0710*/  IADD3 R156, R155.reuse, 0x20, RZ ;  /* 0x000000209b9c7810 */ /* 0x040fe40007ffe0ff */
[----:B--2---:R-:W-:Y:S02]  /*0720*/  IMAD.WIDE R160, R150, 0x4, R160 ;  /* 0x0000000496a07825 */ /* 0x004fe400078e02a0 */
[----:B------:R-:W2:Y:S01]  /*0730*/  LDG.E.128 R56, desc[UR4][R56.64] ;  /* 0x0000000438387981 */ /* 0x000ea2000c1e1d00 */
[C---:B------:R-:W-:Y:S02]  /*0740*/  IADD3 R157, R155.reuse, 0x40, RZ ;  /* 0x000000409b9d7810 */ /* 0x040fe40007ffe0ff */
[C---:B------:R-:W-:Y:S01]  /*0750*/  IADD3 R158, R155.reuse, 0x60, RZ ;  /* 0x000000609b9e7810 */ /* 0x040fe20007ffe0ff */
[----:B------:R1:W2:Y:S01]  /*0760*/  LDG.E R183, desc[UR4][R160.64] ;  /* 0x00000004a0b77981 */ /* 0x0002a2000c1e1900 */
[C---:B---3--:R-:W-:Y:S01]  /*0770*/  IMAD.WIDE.U32 R60, R155.reuse, 0x10, R52 ;  /* 0x000000109b3c7825 */ /* 0x048fe200078e0034 */
[----:B------:R-:W-:-:S03]  /*0780*/  IADD3 R153, R155, 0x60, RZ ;  /* 0x000000609b997810 */ /* 0x000fc60007ffe0ff */
[----:B------:R-:W-:Y:S02]  /*0790*/  IMAD.WIDE.U32 R64, R156, 0x10, R54 ;  /* 0x000000109c407825 */ /* 0x000fe400078e0036 */
[----:B------:R-:W3:Y:S02]  /*07a0*/  LDG.E.128 R60, desc[UR4][R60.64] ;  /* 0x000000043c3c7981 */ /* 0x000ee4000c1e1d00 */
[----:B0-----:R-:W-:Y:S02]  /*07b0*/  IMAD.WIDE R162, R150, 0x4, R162 ;  /* 0x0000000496a27825 */ /* 0x001fe400078e02a2 */
[----:B------:R-:W3:Y:S02]  /*07c0*/  LDG.E.128 R64, desc[UR4][R64.64] ;  /* 0x0000000440407981 */ /* 0x000ee4000c1e1d00 */
[--C-:B-1----:R-:W-:Y:S02]  /*07d0*/  IMAD.WIDE.U32 R72, R157, 0x10, R54.reuse ;  /* 0x000000109d487825 */ /* 0x102fe400078e0036 */
[----:B------:R-:W3:Y:S02]  /*07e0*/  LDG.E R159, desc[UR4][R162.64] ;  /* 0x00000004a29f7981 */ /* 0x000ee4000c1e1900 */
[----:B------:R-:W-:-:S02]  /*07f0*/  IMAD.WIDE.U32 R80, R158, 0x10, R54 ;  /* 0x000000109e507825 */ /* 0x000fc400078e0036 */
[----:B------:R-:W3:Y:S02]  /*0800*/  LDG.E.128 R72, desc[UR4][R72.64] ;  /* 0x0000000448487981 */ /* 0x000ee4000c1e1d00 */
[--C-:B------:R-:W-:Y:S02]  /*0810*/  IMAD.WIDE.U32 R68, R156, 0x10, R52.reuse ;  /* 0x000000109c447825 */ /* 0x100fe400078e0034 */
[----:B------:R-:W3:Y:S02]  /*0820*/  LDG.E.128 R80, desc[UR4][R80.64] ;  /* 0x0000000450507981 */ /* 0x000ee4000c1e1d00 */
[--C-:B------:R-:W-:Y:S02]  /*0830*/  IMAD.WIDE.U32 R76, R157, 0x10, R52.reuse ;  /* 0x000000109d4c7825 */ /* 0x100fe400078e0034 */
[----:B------:R-:W3:Y:S02]  /*0840*/  LDG.E.128 R68, desc[UR4][R68.64] ;  /* 0x0000000444447981 */ /* 0x000ee4000c1e1d00 */
[----:B------:R-:W-:-:S02]  /*0850*/  IMAD.WIDE.U32 R52, R153, 0x10, R52 ;  /* 0x0000001099347825 */ /* 0x000fc400078e0034 */
[----:B------:R-:W3:Y:S04]  /*0860*/  LDG.E.128 R76, desc[UR4][R76.64] ;  /* 0x000000044c4c7981 */ /* 0x000ee8000c1e1d00 */
[----:B------:R-:W3:Y:S01]  /*0870*/  LDG.E.128 R52, desc[UR4][R52.64] ;  /* 0x0000000434347981 */ /* 0x000ee2000c1e1d00 */
[----:B------:R-:W-:-:S04]  /*0880*/  ISETP.NE.U32.AND P1, PT, RZ, UR10, PT ;  /* 0x0000000aff007c0c */ /* 0x000fc8000bf25070 */
[----:B------:R-:W-:-:S13]  /*0890*/  ISETP.NE.AND.EX P1, PT, RZ, UR11, PT, P1 ;  /* 0x0000000bff007c0c */ /* 0x000fda000bf25310 */
[----:B------:R-:W0:Y:S08]  /*08a0*/  @P1 LDC.64 R164, c[0x0][0x2c8] ;  /* 0x0000b200ffa41b82 */ /* 0x000e300000000a00 */
[----:B------:R-:W1:Y:S08]  /*08b0*/  @P1 LDC.64 R166, c[0x0][0x2c8] ;  /* 0x0000b200ffa61b82 */ /* 0x000e700000000a00 */
[----:B------:R-:W1:Y:S08]  /*08c0*/  @P1 LDC.64 R168, c[0x0][0x2c8] ;  /* 0x0000b200ffa81b82 */ /* 0x000e700000000a00 */
[----:B------:R-:W1:Y:S01]  /*08d0*/  @P1 LDC.64 R170, c[0x0][0x2c8] ;  /* 0x0000b200ffaa1b82 */ /* 0x000e620000000a00 */
[----:B------:R-:W-:-:S02]  /*08e0*/  ISETP.NE.AND P2, PT, R152, RZ, PT ;  /* 0x000000ff9800720c */ /* 0x000fc40003f45270 */
[----:B------:R-:W-:Y:S01]  /*08f0*/  MOV R154, 0x3f800000 ;  /* 0x3f800000009a7802 */ /* 0x000fe20000000f00 */
[----:B0-----:R-:W-:-:S04]  /*0900*/  @P1 IMAD.WIDE.U32 R160, R155, 0x10, R164 ;  /* 0x000000109ba01825 */ /* 0x001fc800078e00a4 */
[----:B-1----:R-:W-:Y:S01]  /*0910*/  @P1 IMAD.WIDE.U32 R164, R156, 0x10, R166 ;  /* 0x000000109ca41825 */ /* 0x002fe200078e00a6 */
[----:B-----5:R-:W5:Y:S04]  /*0920*/  @P1 LDG.E.128 R120, desc[UR4][R160.64] ;  /* 0x00000004a0781981 */ /* 0x020f68000c1e1d00 */
[----:B------:R-:W5:Y:S01]  /*0930*/  @P1 LDG.E.128 R36, desc[UR4][R164.64] ;  /* 0x00000004a4241981 */ /* 0x000f62000c1e1d00 */
        /* <DEDUP_REMOVED lines=8> */
[--C-:B------:R-:W-:Y:S02]  /*09c0*/  HADD2.F32 R174, -RZ, R57.reuse.H0_H0 ;  /* 0x20000039ffae7230 */ /* 0x100fe40000004100 */
[----:B------:R-:W-:Y:S02]  /*09d0*/  HADD2.F32 R179, -RZ, R57.H1_H1 ;  /* 0x30000039ffb37230 */ /* 0x000fe40000004100 */
[----:B------:R-:W-:Y:S01]  /*09e0*/  FADD.FTZ R0, -R187, R0 ;  /* 0x00000000bb007221 */ /* 0x000fe20000010100 */
[----:B------:R-:W-:-:S02]  /*09f0*/  HADD2.F32 R181, -RZ, R59.H0_H0 ;  /* 0x2000003bffb57230 */ /* 0x000fc40000004100 */
[----:B------:R-:W-:Y:S02]  /*0a00*/  HADD2.F32 R59, -RZ, R59.H1_H1 ;  /* 0x3000003bff3b7230 */ /* 0x000fe40000004100 */
[----:B---3--:R-:W-:Y:S02]  /*0a10*/  HADD2.F32 R57, -RZ, R60.H0_H0 ;  /* 0x2000003cff397230 */ /* 0x008fe40000004100 */
[----:B------:R-:W-:Y:S02]  /*0a20*/  HADD2.F32 R56, -RZ, R56.H1_H1 ;  /* 0x30000038ff387230 */ /* 0x000fe40000004100 */
[--C-:B------:R-:W-:Y:S02]  /*0a30*/  HADD2.F32 R171, -RZ, R61.reuse.H0_H0 ;  /* 0x2000003dffab7230 */ /* 0x100fe40000004100 */
[----:B------:R-:W-:Y:S02]  /*0a40*/  HADD2.F32 R176, -RZ, R61.H1_H1 ;  /* 0x3000003dffb07230 */ /* 0x000fe40000004100 */
[----:B------:R-:W-:Y:S01]  /*0a50*/  FMUL.FTZ R0, R159, R0 ;  /* 0x000000009f007220 */ /* 0x000fe20000410000 */
[----:B0-----:R-:W-:-:S02]  /*0a60*/  HADD2.F32 R167, -RZ, R62.H0_H0 ;  /* 0x2000003effa77230 */ /* 0x001fc40000004100 */
[----:B------:R-:W-:Y:S02]  /*0a70*/  HADD2.F32 R170, -RZ, R62.H1_H1 ;  /* 0x3000003effaa7230 */ /* 0x000fe40000004100 */
[----:B------:R-:W-:Y:S02]  /*0a80*/  HADD2.F32 R180, -RZ, R58.H0_H0 ;  /* 0x2000003affb47230 */ /* 0x000fe40000004100 */
[----:B------:R-:W-:Y:S02]  /*0a90*/  HADD2.F32 R61, -RZ, R65.H0_H0 ;  /* 0x20000041ff3d7230 */ /* 0x000fe40000004100 */
[----:B------:R-:W-:Y:S02]  /*0aa0*/  HADD2.F32 R62, -RZ, R66.H0_H0 ;  /* 0x20000042ff3e7230 */ /* 0x000fe40000004100 */
[----:B------:R-:W-:Y:S02]  /*0ab0*/  HADD2.F32 R166, -RZ, R67.H0_H0 ;  /* 0x20000043ffa67230 */ /* 0x000fe40000004100 */
[----:B------:R-:W-:-:S02]  /*0ac0*/  HADD2.F32 R200, -RZ, R74.H0_H0 ;  /* 0x2000004affc87230 */ /* 0x000fc40000004100 */
[----:B------:R-:W-:Y:S02]  /*0ad0*/  HADD2.F32 R194, -RZ, R74.H1_H1 ;  /* 0x3000004affc27230 */ /* 0x000fe40000004100 */
[----:B------:R-:W-:Y:S02]  /*0ae0*/  HADD2.F32 R186, -RZ, R75.H0_H0 ;  /* 0x2000004bffba7230 */ /* 0x000fe40000004100 */
[----:B------:R-:W-:Y:S01]  /*0af0*/  FADD.FTZ R149, R57, R149 ;  /* 0x0000009539957221 */ /* 0x000fe20000010000 */
[----:B------:R-:W-:Y:S02]  /*0b00*/  HADD2.F32 R67, -RZ, R67.H1_H1 ;  /* 0x30000043ff437230 */ /* 0x000fe40000004100 */
[----:B------:R-:W-:Y:S01]  /*0b10*/  FFMA.FTZ R151, R0, R57, R151 ;  /* 0x0000003900977223 */ /* 0x000fe20000010097 */
[----:B------:R-:W-:Y:S02]  /*0b20*/  HADD2.F32 R75, -RZ, R75.H1_H1 ;  /* 0x3000004bff4b7230 */ /* 0x000fe40000004100 */
[----:B------:R-:W-:-:S02]  /*0b30*/  HADD2.F32 R74, -RZ, R80.H0_H0 ;  /* 0x20000050ff4a7230 */ /* 0x000fc40000004100 */
[----:B------:R-:W-:Y:S01]  /*0b40*/  FADD.FTZ R196, -R187, R59 ;  /* 0x0000003bbbc47221 */ /* 0x000fe20000010100 */
[----:B------:R-:W-:Y:S02]  /*0b50*/  HADD2.F32 R184, -RZ, R60.H1_H1 ;  /* 0x3000003cffb87230 */ /* 0x000fe40000004100 */
[----:B------:R-:W-:Y:S01]  /*0b60*/  FMUL.FTZ R57, R32, R57 ;  /* 0x0000003920397220 */ /* 0x000fe20000410000 */
[--C-:B------:R-:W-:Y:S02]  /*0b70*/  HADD2.F32 R162, -RZ, R63.reuse.H0_H0 ;  /* 0x2000003fffa27230 */ /* 0x100fe40000004100 */
[----:B------:R-:W-:Y:S02]  /*0b80*/  HADD2.F32 R164, -RZ, R63.H1_H1 ;  /* 0x3000003fffa47230 */ /* 0x000fe40000004100 */
[--C-:B------:R-:W-:Y:S02]  /*0b90*/  HADD2.F32 R173, -RZ, R71.reuse.H0_H0 ;  /* 0x20000047ffad7230 */ /* 0x100fe40000004100 */
[----:B------:R-:W-:-:S02]  /*0ba0*/  HADD2.F32 R192, -RZ, R71.H1_H1 ;  /* 0x30000047ffc07230 */ /* 0x000fc40000004100 */
[----:B------:R-:W-:Y:S02]  /*0bb0*/  HADD2.F32 R58, -RZ, R58.H1_H1 ;  /* 0x3000003aff3a7230 */ /* 0x000fe40000004100 */
[----:B------:R-:W-:Y:S02]  /*0bc0*/  HADD2.F32 R63, -RZ, R66.H1_H1 ;  /* 0x30000042ff3f7230 */ /* 0x000fe40000004100 */
[C---:B------:R-:W-:Y:S01]  /*0bd0*/  FADD.FTZ R66, -R187.reuse, R56 ;  /* 0x00000038bb427221 */ /* 0x040fe20000010100 */
[--C-:B------:R-:W-:Y:S02]  /*0be0*/  HADD2.F32 R71, -RZ, R73.reuse.H0_H0 ;  /* 0x20000049ff477230 */ /* 0x100fe40000004100 */
[----:B------:R-:W-:Y:S02]  /*0bf0*/  HADD2.F32 R202, -RZ, R73.H1_H1 ;  /* 0x30000049ffca7230 */ /* 0x000fe40000004100 */
[----:B------:R-:W-:Y:S01]  /*0c00*/  FADD.FTZ R190, -R187, R181 ;  /* 0x000000b5bbbe7221 */ /* 0x000fe20000010100 */
[----:B------:R-:W-:-:S02]  /*0c10*/  HADD2.F32 R163, -RZ, R68.H0_H0 ;  /* 0x20000044ffa37230 */ /* 0x000fc40000004100 */
[C---:B------:R-:W-:Y:S01]  /*0c20*/  FADD.FTZ R206, -R187.reuse, R61 ;  /* 0x0000003dbbce7221 */ /* 0x040fe20000010100 */
[----:B------:R-:W-:Y:S02]  /*0c30*/  HADD2.F32 R172, -RZ, R68.H1_H1 ;  /* 0x30000044ffac7230 */ /* 0x000fe40000004100 */
[C---:B------:R-:W-:Y:S01]  /*0c40*/  FADD.FTZ R68, -R187.reuse, R174 ;  /* 0x000000aebb447221 */ /* 0x040fe20000010100 */
[--C-:B------:R-:W-:Y:S02]  /*0c50*/  HADD2.F32 R165, -RZ, R69.reuse.H0_H0 ;  /* 0x20000045ffa57230 */ /* 0x100fe40000004100 */
[----:B------:R-:W-:Y:S01]  /*0c60*/  FADD.FTZ R210, -R187, R62 ;  /* 0x0000003ebbd27221 */ /* 0x000fe20000010100 */
[----:B------:R-:W-:Y:S02]  /*0c70*/  HADD2.F32 R182, -RZ, R69.H1_H1 ;  /* 0x30000045ffb67230 */ /* 0x000fe40000004100 */
[--C-:B-1----:R-:W-:Y:S02]  /*0c80*/  HADD2.F32 R169, -RZ, R70.reuse.H0_H0 ;  /* 0x20000046ffa97230 */ /* 0x102fe40000004100 */
[----:B------:R-:W-:-:S02]  /*0c90*/  HADD2.F32 R188, -RZ, R70.H1_H1 ;  /* 0x30000046ffbc7230 */ /* 0x000fc40000004100 */
[--C-:B------:R-:W-:Y:S02]  /*0ca0*/  HADD2.F32 R160, -RZ, R78.reuse.H0_H0 ;  /* 0x2000004effa07230 */ /* 0x100fe40000004100 */
[----:B------:R-:W-:Y:S02]  /*0cb0*/  HADD2.F32 R73, -RZ, R78.H1_H1 ;  /* 0x3000004eff497230 */ /* 0x000fe40000004100 */
[C---:B------:R-:W-:Y:S01]  /*0cc0*/  FADD.FTZ R78, -R187.reuse, R180 ;  /* 0x000000b4bb4e7221 */ /* 0x040fe20000010100 */
[--C-:B------:R-:W-:Y:S02]  /*0cd0*/  HADD2.F32 R69, -RZ, R72.reuse.H0_H0 ;  /* 0x20000048ff457230 */ /* 0x100fe40000004100 */
[C---:B------:R-:W-:Y:S01]  /*0ce0*/  FADD.FTZ R216, -R187.reuse, R67 ;  /* 0x00000043bbd87221 */ /* 0x040fe20000010100 */
[----:B------:R-:W-:Y:S02]  /*0cf0*/  HADD2.F32 R70, -RZ, R72.H1_H1 ;  /* 0x30000048ff467230 */ /* 0x000fe40000004100 */
[----:B------:R-:W-:Y:S01]  /*0d00*/  FADD.FTZ R72, -R187, R179 ;  /* 0x000000b3bb487221 */ /* 0x000fe20000010100 */
[----:B------:R-:W-:-:S02]  /*0d10*/  HADD2.F32 R60, -RZ, R64.H0_H0 ;  /* 0x20000040ff3c7230 */ /* 0x000fc40000004100 */
[C---:B------:R-:W-:Y:S01]  /*0d20*/  FADD.FTZ R180, -R187.reuse, R75 ;  /* 0x0000004bbbb47221 */ /* 0x040fe20000010100 */
[----:B------:R-:W-:Y:S01]  /*0d30*/  FADD.FTZ R174, -R187, R74 ;  /* 0x0000004abbae7221 */ /* 0x000fe20000010100 */
[--C-:B------:R-:W-:Y:S02]  /*0d40*/  HADD2.F32 R62, -RZ, R54.reuse.H0_H0 ;  /* 0x20000036ff3e7230 */ /* 0x100fe40000004100 */
[----:B------:R-:W-:Y:S01]  /*0d50*/  FMUL.FTZ R75, R159, R196 ;  /* 0x000000c49f4b7220 */ /* 0x000fe20000410000 */
[----:B------:R-:W-:Y:S02]  /*0d60*/  HADD2.F32 R61, -RZ, R54.H1_H1 ;  /* 0x30000036ff3d7230 */ /* 0x000fe40000004100 */
[----:B------:R-:W-:Y:S01]  /*0d70*/  FMUL.FTZ R54, R33, R184 ;  /* 0x000000b821367220 */ /* 0x000fe20000410000 */
[--C-:B------:R-:W-:Y:S02]  /*0d80*/  HADD2.F32 R168, -RZ, R82.reuse.H0_H0 ;  /* 0x20000052ffa87230 */ /* 0x100fe40000004100 */
[----:B------:R-:W-:Y:S01]  /*0d90*/  FADD.FTZ R179, RZ, R57 ;  /* 0x00000039ffb37221 */ /* 0x000fe20000010000 */
[----:B------:R-:W-:-:S02]  /*0da0*/  HADD2.F32 R183, -RZ, R82.H1_H1 ;  /* 0x30000052ffb77230 */ /* 0x000fc40000004100 */
[C---:B------:R-:W-:Y:S01]  /*0db0*/  FADD.FTZ R82, -R187.reuse, R58 ;  /* 0x0000003abb527221 */ /* 0x040fe20000010100 */
[--C-:B------:R-:W-:Y:S02]  /*0dc0*/  HADD2.F32 R74, -RZ, R53.reuse.H0_H0 ;  /* 0x20000035ff4a7230 */ /* 0x100fe40000004100 */
[----:B------:R-:W-:Y:S01]  /*0dd0*/  FADD.FTZ R222, -R187, R71 ;  /* 0x00000047bbde7221 */ /* 0x000fe20000010100 */
[----:B------:R-:W-:Y:S02]  /*0de0*/  HADD2.F32 R67, -RZ, R53.H1_H1 ;  /* 0x30000035ff437230 */ /* 0x000fe40000004100 */
[C---:B------:R-:W-:Y:S01]  /*0df0*/  FMUL.FTZ R53, R159.reuse, R66 ;  /* 0x000000429f357220 */ /* 0x040fe20000410000 */
[----:B------:R-:W-:Y:S01]  /*0e00*/  FFMA.FTZ R196, R0, R57, RZ ;  /* 0x0000003900c47223 */ /* 0x000fe200000100ff */
[----:B------:R-:W-:Y:S01]  /*0e10*/  FMUL.FTZ R71, R159, R190 ;  /* 0x000000be9f477220 */ /* 0x000fe20000410000 */
[----:B------:R-:W-:Y:S02]  /*0e20*/  HADD2.F32 R64, -RZ, R64.H1_H1 ;  /* 0x30000040ff407230 */ /* 0x000fe40000004100 */
[----:B------:R-:W-:Y:S01]  /*0e30*/  FADD.FTZ R198, -R187, R60 ;  /* 0x0000003cbbc67221 */ /* 0x000fe20000010100 */
[----:B------:R-:W-:-:S02]  /*0e40*/  HADD2.F32 R178, -RZ, R77.H0_H0 ;  /* 0x2000004dffb27230 */ /* 0x000fc40000004100 */
[----:B------:R-:W-:Y:S01]  /*0e50*/  FADD.FTZ R218, -R187, R69 ;  /* 0x00000045bbda7221 */ /* 0x000fe20000010100 */
[----:B------:R-:W-:Y:S02]  /*0e60*/  HADD2.F32 R161, -RZ, R77.H1_H1 ;  /* 0x3000004dffa17230 */ /* 0x000fe40000004100 */
[----:B------:R-:W-:Y:S01]  /*0e70*/  FMUL.FTZ R66, R34, R171 ;  /* 0x000000ab22427220 */ /* 0x000fe20000410000 */
[----:B------:R-:W-:Y:S01]  /*0e80*/  FADD.FTZ R181, R179, R54 ;  /* 0x00000036b3b57221 */ /* 0x000fe20000010000 */
[--C-:B------:R-:W-:Y:S02]  /*0e90*/  HADD2.F32 R77, -RZ, R81.reuse.H0_H0 ;  /* 0x20000051ff4d7230 */ /* 0x100fe40000004100 */
[C---:B------:R-:W-:Y:S01]  /*0ea0*/  FMUL.FTZ R59, R159.reuse, R68 ;  /* 0x000000449f3b7220 */ /* 0x040fe20000410000 */
[----:B------:R-:W-:Y:S01]  /*0eb0*/  FMUL.FTZ R69, R159, R82 ;  /* 0x000000529f457220 */ /* 0x000fe20000410000 */
[----:B------:R-:W-:Y:S01]  /*0ec0*/  FFMA.FTZ R196, R53, R54, R196 ;  /* 0x0000003635c47223 */ /* 0x000fe200000100c4 */
[----:B------:R-:W-:-:S02]  /*0ed0*/  HADD2.F32 R81, -RZ, R81.H1_H1 ;  /* 0x30000051ff517230 */ /* 0x000fc40000004100 */
[----:B------:R-:W-:Y:S01]  /*0ee0*/  FADD.FTZ R137, R162, R137 ;  /* 0x00000089a2897221 */ /* 0x000fe20000010000 */
[-C--:B------:R-:W-:Y:S01]  /*0ef0*/  FFMA.FTZ R138, R71, R162.reuse, R138 ;  /* 0x000000a2478a7223 */ /* 0x080fe2000001008a */
[----:B------:R-:W-:Y:S01]  /*0f00*/  FMUL.FTZ R82, R30, R162 ;  /* 0x000000a21e527220 */ /* 0x000fe20000410000 */
[----:B------:R-:W-:Y:S02]  /*0f10*/  HADD2.F32 R65, -RZ, R65.H1_H1 ;  /* 0x30000041ff417230 */ /* 0x000fe40000004100 */
[----:B------:R-:W-:Y:S01]  /*0f20*/  FADD.FTZ R135, R164, R135 ;  /* 0x00000087a4877221 */ /* 0x000fe20000010000 */
[-C--:B------:R-:W-:Y:S01]  /*0f30*/  FFMA.FTZ R136, R75, R164.reuse, R136 ;  /* 0x000000a44b887223 */ /* 0x080fe20000010088 */
[----:B------:R-:W-:Y:S01]  /*0f40*/  FMUL.FTZ R162, R31, R164 ;  /* 0x000000a41fa27220 */ /* 0x000fe20000410000 */
[C---:B------:R-:W-:Y:S01]  /*0f50*/  FADD.FTZ R204, -R187.reuse, R64 ;  /* 0x00000040bbcc7221 */ /* 0x040fe20000010100 */
[----:B------:R-:W-:Y:S01]  /*0f60*/  FADD.FTZ R212, -R187, R63 ;  /* 0x0000003fbbd47221 */ /* 0x000fe20000010100 */
[----:B------:R-:W-:Y:S01]  /*0f70*/  FMUL.FTZ R68, R35, R176 ;  /* 0x000000b023447220 */ /* 0x000fe20000410000 */
[----:B------:R-:W-:Y:S01]  /*0f80*/  FMUL.FTZ R164, R159, R198 ;  /* 0x000000c69fa47220 */ /* 0x000fe20000410000 */
[----:B------:R-:W-:Y:S01]  /*0f90*/  FADD.FTZ R181, R181, R66 ;  /* 0x00000042b5b57221 */ /* 0x000fe20000010000 */
[----:B------:R-:W-:Y:S01]  /*0fa0*/  FMUL.FTZ R63, R159, R72 ;  /* 0x000000489f3f7220 */ /* 0x000fe20000410000 */
[----:B------:R-:W-:Y:S01]  /*0fb0*/  FFMA.FTZ R198, R59, R66, R196 ;  /* 0x000000423bc67223 */ /* 0x000fe200000100c4 */
[C---:B------:R-:W-:Y:S01]  /*0fc0*/  FADD.FTZ R220, -R187.reuse, R70 ;  /* 0x00000046bbdc7221 */ /* 0x040fe20000010100 */
[C---:B------:R-:W-:Y:S01]  /*0fd0*/  FADD.FTZ R70, -R187.reuse, R81 ;  /* 0x00000051bb467221 */ /* 0x040fe20000010100 */
[----:B------:R-:W-:Y:S01]  /*0fe0*/  FADD.FTZ R208, -R187, R65 ;  /* 0x00000041bbd07221 */ /* 0x000fe20000010100 */
[----:B------:R-:W-:Y:S01]  /*0ff0*/  FMUL.FTZ R72, R28, R167 ;  /* 0x000000a71c487220 */ /* 0x000fe20000410000 */
[----:B------:R-:W-:Y:S01]  /*1000*/  FMUL.FTZ R81, R159, R204 ;  /* 0x000000cc9f517220 */ /* 0x000fe20000410000 */
[----:B------:R-:W-:Y:S01]  /*1010*/  FADD.FTZ R181, R181, R68 ;  /* 0x00000044b5b57221 */ /* 0x000fe20000010000 */
[----:B------:R-:W-:Y:S01]  /*1020*/  FMUL.FTZ R65, R159, R78 ;  /* 0x0000004e9f417220 */ /* 0x000fe20000410000 */
[----:B------:R-:W-:Y:S01]  /*1030*/  FFMA.FTZ R204, R63, R68, R198 ;  /* 0x000000443fcc7223 */ /* 0x000fe200000100c6 */
[----:B------:R-:W-:Y:S01]  /*1040*/  FMUL.FTZ R78, R29, R170 ;  /* 0x000000aa1d4e7220 */ /* 0x000fe20000410000 */
[----:B------:R-:W-:-:S02]  /*1050*/  FADD.FTZ R181, R181, R72 ;  /* 0x00000048b5b57221 */ /* 0x000fc40000010000 */
[----:B------:R-:W-:Y:S01]  /*1060*/  FFMA.FTZ R204, R65, R72, R204 ;  /* 0x0000004841cc7223 */ /* 0x000fe200000100cc */
[C---:B------:R-:W-:Y:S01]  /*1070*/  FADD.FTZ R60, -R187.reuse, R183 ;  /* 0x000000b7bb3c7221 */ /* 0x040fe20000010100 */
[----:B------:R-:W-:Y:S01]  /*1080*/  FADD.FTZ R202, -R187, R202 ;  /* 0x000000cabbca7221 */ /* 0x000fe20000010100 */
[----:B------:R-:W-:Y:S01]  /*1090*/  FADD.FTZ R183, R181, R78 ;  /* 0x0000004eb5b77221 */ /* 0x000fe20000010000 */
[----:B------:R-:W-:Y:S02]  /*10a0*/  HADD2.F32 R177, -RZ, R76.H1_H1 ;  /* 0x3000004cffb17230 */ /* 0x000fe40000004100 */
[----:B------:R-:W-:Y:S01]  /*10b0*/  FFMA.FTZ R204, R69, R78, R204 ;  /* 0x0000004e45cc7223 */ /* 0x000fe200000100cc */
[--C-:B------:R-:W-:Y:S02]  /*10c0*/  HADD2.F32 R185, -RZ, R83.reuse.H0_H0 ;  /* 0x20000053ffb97230 */ /* 0x100fe40000004100 */
[----:B------:R-:W-:Y:S01]  /*10d0*/  FMUL.FTZ R179, R159, R220 ;  /* 0x000000dc9fb37220 */ /* 0x000fe20000410000 */
[----:B------:R-:W-:-:S02]  /*10e0*/  HADD2.F32 R83, -RZ, R83.H1_H1 ;  /* 0x30000053ff537230 */ /* 0x000fc40000004100 */
[C---:B------:R-:W-:Y:S01]  /*10f0*/  FMUL.FTZ R198, R159.reuse, R222 ;  /* 0x000000de9fc67220 */ /* 0x040fe20000410000 */
[----:B------:R-:W-:Y:S01]  /*1100*/  FMUL.FTZ R181, R159, R202 ;  /* 0x000000ca9fb57220 */ /* 0x000fe20000410000 */
[----:B------:R-:W-:Y:S01]  /*1110*/  FADD.FTZ R183, R183, R82 ;  /* 0x00000052b7b77221 */ /* 0x000fe20000010000 */
[----:B------:R-:W-:Y:S01]  /*1120*/  FFMA.FTZ R204, R71, R82, R204 ;  /* 0x0000005247cc7223 */ /* 0x000fe200000100cc */
[----:B------:R-:W-:Y:S01]  /*1130*/  FADD.FTZ R114, R177, R114 ;  /* 0x00000072b1727221 */ /* 0x000fe20000010000 */
[-C--:B------:R-:W-:Y:S01]  /*1140*/  FFMA.FTZ R90, R179, R177.reuse, R90 ;  /* 0x000000b1b35a7223 */ /* 0x080fe2000001005a */
[----:B------:R-:W-:Y:S01]  /*1150*/  FMUL.FTZ R196, R17, R177 ;  /* 0x000000b111c47220 */ /* 0x000fe20000410000 */
[C---:B------:R-:W-:Y:S01]  /*1160*/  FADD.FTZ R200, -R187.reuse, R200 ;  /* 0x000000c8bbc87221 */ /* 0x040fe20000010100 */
[----:B------:R-:W-:Y:S01]  /*1170*/  FADD.FTZ R56, -R187, R83 ;  /* 0x00000053bb387221 */ /* 0x000fe20000010100 */
[----:B------:R-:W-:Y:S01]  /*1180*/  FADD.FTZ R117, R178, R117 ;  /* 0x00000075b2757221 */ /* 0x000fe20000010000 */
        /* <DEDUP_REMOVED lines=12> */
[----:B------:R-:W-:Y:S01]  /*1250*/  FFMA.FTZ R2, R81, R172, R2 ;  /* 0x000000ac51027223 */ /* 0x000fe20000010002 */
[----:B------:R-:W-:Y:S01]  /*1260*/  FMUL.FTZ R200, R159, R200 ;  /* 0x000000c89fc87220 */ /* 0x000fe20000410000 */
[----:B------:R-:W-:Y:S01]  /*1270*/  FMUL.FTZ R172, R25, R172 ;  /* 0x000000ac19ac7220 */ /* 0x000fe20000410000 */
[----:B------:R-:W-:Y:S01]  /*1280*/  FADD.FTZ R183, R202, R83 ;  /* 0x00000053cab77221 */ /* 0x000fe20000010000 */
[----:B------:R-:W-:-:S02]  /*1290*/  HADD2.F32 R80, -RZ, R80.H1_H1 ;  /* 0x30000050ff507230 */ /* 0x000fc40000004100 */
[C---:B------:R-:W-:Y:S01]  /*12a0*/  FFMA.FTZ R202, R164.reuse, R83, R161 ;  /* 0x00000053a4ca7223 */ /* 0x040fe200000100a1 */
[----:B------:R-:W-:Y:S01]  /*12b0*/  FADD.FTZ R107, R163, R107 ;  /* 0x0000006ba36b7221 */ /* 0x000fe20000010000 */
[----:B------:R-:W-:Y:S01]  /*12c0*/  FFMA.FTZ R3, R164, R163, R3 ;  /* 0x000000a3a4037223 */ /* 0x000fe20000010003 */
[----:B------:R-:W-:Y:S01]  /*12d0*/  FADD.FTZ R109, R165, R109 ;  /* 0x0000006da56d7221 */ /* 0x000fe20000010000 */
[----:B------:R-:W-:Y:S01]  /*12e0*/  FMUL.FTZ R163, R159, R208 ;  /* 0x000000d09fa37220 */ /* 0x000fe20000410000 */
[-C--:B------:R-:W-:Y:S01]  /*12f0*/  FFMA.FTZ R85, R170, R165.reuse, R85 ;  /* 0x000000a5aa557223 */ /* 0x080fe20000010055 */
[----:B------:R-:W-:Y:S01]  /*1300*/  FADD.FTZ R119, R160, R119 ;  /* 0x00000077a0777221 */ /* 0x000fe20000010000 */
[-C--:B------:R-:W-:Y:S01]  /*1310*/  FFMA.FTZ R95, R200, R160.reuse, R95 ;  /* 0x000000a0c85f7223 */ /* 0x080fe2000001005f */
[----:B------:R-:W-:Y:S01]  /*1320*/  FMUL.FTZ R161, R12, R160 ;  /* 0x000000a00ca17220 */ /* 0x000fe20000410000 */
[C---:B------:R-:W-:Y:S01]  /*1330*/  FADD.FTZ R194, -R187.reuse, R194 ;  /* 0x000000c2bbc27221 */ /* 0x040fe20000010100 */
[----:B------:R-:W-:Y:S01]  /*1340*/  FADD.FTZ R58, -R187, R185 ;  /* 0x000000b9bb3a7221 */ /* 0x000fe20000010100 */
[----:B------:R-:W-:Y:S01]  /*1350*/  FMUL.FTZ R165, R26, R165 ;  /* 0x000000a51aa57220 */ /* 0x000fe20000410000 */
[----:B------:R-:W-:Y:S01]  /*1360*/  FADD.FTZ R160, R183, R172 ;  /* 0x000000acb7a07221 */ /* 0x000fe20000010000 */
[----:B------:R-:W-:Y:S01]  /*1370*/  FADD.FTZ R214, -R187, R166 ;  /* 0x000000a6bbd67221 */ /* 0x000fe20000010100 */
[----:B------:R-:W-:Y:S01]  /*1380*/  FFMA.FTZ R185, R81, R172, R202 ;  /* 0x000000ac51b97223 */ /* 0x000fe200000100ca */
[----:B------:R-:W-:Y:S01]  /*1390*/  FADD.FTZ R166, -R187, R80 ;  /* 0x00000050bba67221 */ /* 0x000fe20000010100 */
[----:B------:R-:W-:Y:S01]  /*13a0*/  FADD.FTZ R143, R176, R143 ;  /* 0x0000008fb08f7221 */ /* 0x000fe20000010000 */
[----:B------:R-:W-:Y:S01]  /*13b0*/  FFMA.FTZ R144, R63, R176, R144 ;  /* 0x000000b03f907223 */ /* 0x000fe20000010090 */
[C---:B------:R-:W-:Y:S01]  /*13c0*/  FADD.FTZ R186, -R187.reuse, R186 ;  /* 0x000000babbba7221 */ /* 0x040fe20000010100 */
[C---:B------:R-:W-:Y:S01]  /*13d0*/  FADD.FTZ R80, -R187.reuse, R77 ;  /* 0x0000004dbb507221 */ /* 0x040fe20000010100 */
[----:B------:R-:W-:Y:S01]  /*13e0*/  FADD.FTZ R64, -R187, R168 ;  /* 0x000000a8bb407221 */ /* 0x000fe20000010100 */
        /* <DEDUP_REMOVED lines=17> */
[----:B------:R-:W-:-:S02]  /*1500*/  HADD2.F32 R175, -RZ, R76.H0_H0 ;  /* 0x2000004cffaf7230 */ /* 0x000fc40000004100 */
[----:B------:R-:W-:Y:S01]  /*1510*/  FFMA.FTZ R73, R163, R182, R194 ;  /* 0x000000b6a3497223 */ /* 0x000fe200000100c2 */
[--C-:B------:R-:W-:Y:S02]  /*1520*/  HADD2.F32 R76, -RZ, R79.reuse.H0_H0 ;  /* 0x2000004fff4c7230 */ /* 0x100fe40000004100 */
        /* <DEDUP_REMOVED lines=17> */
[----:B------:R-:W-:Y:S01]  /*1640*/  FMUL.FTZ R173, R22, R173 ;  /* 0x000000ad16ad7220 */ /* 0x000fe20000410000 */
[----:B------:R-:W-:Y:S01]  /*1650*/  FADD.FTZ R76, R185, R188 ;  /* 0x000000bcb94c7221 */ /* 0x000fe20000010000 */
        /* <DEDUP_REMOVED lines=17> */
[----:B------:R-:W-:-:S02]  /*1770*/  HADD2.F32 R168, -RZ, R52.H0_H0 ;  /* 0x20000034ffa87230 */ /* 0x000fc40000004100 */
        /* <DEDUP_REMOVED lines=30> */
[----:B------:R-:W-:Y:S01]  /*1960*/  FADD.FTZ R128, R67, R128 ;  /* 0x0000008043807221 */ /* 0x000fe20000010000 */
[-C--:B------:R-:W-:Y:S01]  /*1970*/  FFMA.FTZ R100, R189, R67.reuse, R100 ;  /* 0x00000043bd647223 */ /* 0x080fe20000010064 */
[----:B------:R-:W-:Y:S01]  /*1980*/  FMUL.FTZ R70, R11, R67 ;  /* 0x000000430b467220 */ /* 0x000fe20000410000 */
[----:B------:R-:W-:Y:S01]  /*1990*/  FMUL.FTZ R64, R159, R64 ;  /* 0x000000409f407220 */ /* 0x000fe20000410000 */
[----:B------:R-:W-:Y:S01]  /*19a0*/  FADD.FTZ R67, R168, R79 ;  /* 0x0000004fa8437221 */ /* 0x000fe20000010000 */
[----:B------:R-:W-:-:S02]  /*19b0*/  FFMA.FTZ R74, R174, R79, R191 ;  /* 0x0000004fae4a7223 */ /* 0x000fc400000100bf */
[----:B------:R-:W-:Y:S01]  /*19c0*/  FFMA.FTZ R180, R64, R62, R103 ;  /* 0x0000003e40b47223 */ /* 0x000fe20000010067 */
[----:B------:R-:W-:Y:S01]  /*19d0*/  FADD.FTZ R168, R67, R166 ;  /* 0x000000a643a87221 */ /* 0x000fe20000010000 */
[----:B------:R-:W-:Y:S01]  /*19e0*/  FFMA.FTZ R103, R187, R166, R74 ;  /* 0x000000a6bb677223 */ /* 0x000fe2000001004a */
[----:B------:R-:W-:Y:S02]  /*19f0*/  FMUL.FTZ R67, R159, R60 ;  /* 0x0000003c9f437220 */ /* 0x000fe40000410000 */
[----:B------:R-:W-:Y:S01]  /*1a00*/  FADD.FTZ R191, R168, R77 ;  /* 0x0000004da8bf7221 */ /* 0x000fe20000010000 */
[----:B------:R-:W-:Y:S01]  /*1a10*/  FFMA.FTZ R60, R80, R77, R103 ;  /* 0x0000004d503c7223 */ /* 0x000fe20000010067 */
[----:B------:R-:W-:Y:S01]  /*1a20*/  FADD.FTZ R131, R62, R131 ;  /* 0x000000833e837221 */ /* 0x000fe20000010000 */
[----:B------:R-:W-:Y:S01]  /*1a30*/  FMUL.FTZ R62, R4, R62 ;  /* 0x0000003e043e7220 */ /* 0x000fe20000410000 */
[----:B------:R-:W-:Y:S01]  /*1a40*/  FADD.FTZ R191, R191, R70 ;  /* 0x00000046bfbf7221 */ /* 0x000fe20000010000 */
[----:B------:R-:W-:Y:S01]  /*1a50*/  FFMA.FTZ R103, R189, R70, R60 ;  /* 0x00000046bd677223 */ /* 0x000fe2000001003c */
[----:B------:R-:W-:-:S02]  /*1a60*/  HADD2.F32 R52, -RZ, R55.H0_H0 ;  /* 0x20000037ff347230 */ /* 0x000fc40000004100 */
[----:B------:R-:W-:Y:S01]  /*1a70*/  FADD.FTZ R130, R61, R130 ;  /* 0x000000823d827221 */ /* 0x000fe20000010000 */
[-C--:B------:R-:W-:Y:S01]  /*1a80*/  FFMA.FTZ R102, R67, R61.reuse, R102 ;  /* 0x0000003d43667223 */ /* 0x080fe20000010066 */
[----:B------:R-:W-:Y:S01]  /*1a90*/  FMUL.FTZ R60, R159, R58 ;  /* 0x0000003a9f3c7220 */ /* 0x000fe20000410000 */
[----:B------:R-:W-:Y:S01]  /*1aa0*/  FMUL.FTZ R61, R5, R61 ;  /* 0x0000003d053d7220 */ /* 0x000fe20000410000 */
[----:B------:R-:W-:Y:S01]  /*1ab0*/  FADD.FTZ R58, R191, R62 ;  /* 0x0000003ebf3a7221 */ /* 0x000fe20000010000 */
[----:B------:R-:W-:Y:S01]  /*1ac0*/  FFMA.FTZ R74, R64, R62, R103 ;  /* 0x0000003e404a7223 */ /* 0x000fe20000010067 */
[----:B------:R-:W-:Y:S01]  /*1ad0*/  FADD.FTZ R168, R52, R133 ;  /* 0x0000008534a87221 */ /* 0x000fe20000010000 */
[----:B------:R-:W-:Y:S02]  /*1ae0*/  HADD2.F32 R55, -RZ, R55.H1_H1 ;  /* 0x30000037ff377230 */ /* 0x000fe40000004100 */
        /* <DEDUP_REMOVED lines=31> */
[----:B------:R-:W-:Y:S02]  /*1ce0*/  MOV R105, R133 ;  /* 0x0000008500697202 */ /* 0x000fe40000000f00 */
[----:B------:R-:W-:Y:S01]  /*1cf0*/  MOV R133, R168 ;  /* 0x000000a800857202 */ /* 0x000fe20000000f00 */
[----:B------:R0:W2:Y:S06]  /*1d00*/  SHFL.BFLY PT, R197, R56, 0x10, 0x1f ;  /* 0x0e001f0038c57f89 */ /* 0x0000ac00000e0000 */
.L_x_7210:
[----:B-1----:R-:W-:Y:S01]  /*1d10*/  FADD.FTZ R74, R195, R74 ;  /* 0x0000004ac34a7221 */ /* 0x002fe20000010000 */
[----:B--2---:R-:W-:-:S03]  /*1d20*/  FADD.FTZ R197, R56, R197 ;  /* 0x000000c538c57221 */ /* 0x004fc60000010000 */
[----:B------:R-:W-:-:S05]  /*1d30*/  FMUL.FTZ R74, R74, UR9 ;  /* 0x000000094a4a7c20 */ /* 0x000fca0008410000 */
[----:B------:R-:W-:Y:S01]  /*1d40*/  FSEL R193, R74, RZ, !P2 ;  /* 0x000000ff4ac17208 */ /* 0x000fe20005000000 */
[----:B------:R-:W-:Y:S01]  /*1d50*/  FMUL.FTZ R74, R197, UR9 ;  /* 0x00000009c54a7c20 */ /* 0x000fe20008410000 */
[----:B------:R-:W-:-:S03]  /*1d60*/  ISETP.NE.U32.AND P2, PT, RZ, UR12, PT ;  /* 0x0000000cff007c0c */ /* 0x000fc6000bf45070 */
[-CC-:B------:R-:W-:Y:S01]  /*1d70*/  FFMA.FTZ R0, R0, R74.reuse, R193.reuse ;  /* 0x0000004a00007223 */ /* 0x180fe200000100c1 */
[-CC-:B------:R-:W-:Y:S01]  /*1d80*/  FFMA.FTZ R65, R65, R74.reuse, R193.reuse ;  /* 0x0000004a41417223 */ /* 0x180fe200000100c1 */
[-CC-:B0-----:R-:W-:Y:S01]  /*1d90*/  FFMA.FTZ R56, R67, R74.reuse, R193.reuse ;  /* 0x0000004a43387223 */ /* 0x181fe200000100c1 */
[-CC-:B------:R-:W-:Y:S01]  /*1da0*/  FFMA.FTZ R67, R60, R74.reuse, R193.reuse ;  /* 0x0000004a3c437223 */ /* 0x180fe200000100c1 */
[----:B------:R-:W-:Y:S01]  /*1db0*/  FADD.FTZ R0, R57, -R0 ;  /* 0x8000000039007221 */ /* 0x000fe20000010000 */
[-CC-:B------:R-:W-:Y:S01]  /*1dc0*/  FFMA.FTZ R63, R63, R74.reuse, R193.reuse ;  /* 0x0000004a3f3f7223 */ /* 0x180fe200000100c1 */
[----:B------:R-:W-:Y:S01]  /*1dd0*/  FFMA.FTZ R184, R184, R74, R193 ;  /* 0x0000004ab8b87223 */ /* 0x000fe200000100c1 */
[----:B------:R-:W-:Y:S01]  /*1de0*/  FADD.FTZ R72, R72, -R65 ;  /* 0x8000004148487221 */ /* 0x000fe20000010000 */
[----:B------:R-:W-:Y:S01]  /*1df0*/  FMUL.FTZ R57, R159, R0 ;  /* 0x000000009f397220 */ /* 0x000fe20000410000 */
[----:B-----5:R-:W-:Y:S02]  /*1e00*/  @P1 HADD2.F32 R0, -RZ, R120.H0_H0 ;  /* 0x20000078ff001230 */ /* 0x020fe40000004100 */
[-CC-:B------:R-:W-:Y:S01]  /*1e10*/  FFMA.FTZ R53, R53, R74.reuse, R193.reuse ;  /* 0x0000004a35357223 */ /* 0x180fe200000100c1 */
[-CC-:B------:R-:W-:Y:S01]  /*1e20*/  FFMA.FTZ R55, R64, R74.reuse, R193.reuse ;  /* 0x0000004a40377223 */ /* 0x180fe200000100c1 */
[-C--:B------:R-:W-:Y:S01]  /*1e30*/  FFMA.FTZ R191, R191, R74.reuse, R193 ;  /* 0x0000004abfbf7223 */ /* 0x080fe200000100c1 */
[----:B------:R-:W-:Y:S01]  /*1e40*/  FADD.FTZ R64, R52, -R67 ;  /* 0x8000004334407221 */ /* 0x000fe20000010000 */
[----:B------:R-:W-:Y:S01]  /*1e50*/  FFMA.FTZ R59, R59, R74, R193 ;  /* 0x0000004a3b3b7223 */ /* 0x000fe200000100c1 */
[----:B------:R-:W-:Y:S01]  /*1e60*/  FADD.FTZ R68, R68, -R63 ;  /* 0x8000003f44447221 */ /* 0x000fe20000010000 */
[----:B------:R-:W-:Y:S01]  /*1e70*/  FADD.FTZ R184, R173, -R184 ;  /* 0x800000b8adb87221 */ /* 0x000fe20000010000 */
[----:B------:R-:W-:-:S02]  /*1e80*/  @P1 HADD2.F32 R52, -RZ, R122.H0_H0 ;  /* 0x2000007aff341230 */ /* 0x000fc40000004100 */
        /* <DEDUP_REMOVED lines=24> */
[----:B------:R-:W-:Y:S01]  /*2010*/  @P1 FADD.FTZ R57, R57, R0 ;  /* 0x0000000039391221 */ /* 0x000fe20000010000 */
[----:B------:R-:W-:Y:S01]  /*2020*/  FADD.FTZ R74, R58, -R191 ;  /* 0x800000bf3a4a7221 */ /* 0x000fe20000010000 */
[----:B------:R-:W-:-:S02]  /*2030*/  @P1 HADD2.F32 R0, -RZ, R39.H0_H0 ;  /* 0x20000027ff001230 */ /* 0x000fc40000004100 */
[----:B------:R-:W-:Y:S01]  /*2040*/  FADD.FTZ R66, R66, -R59 ;  /* 0x8000003b42427221 */ /* 0x000fe20000010000 */
[----:B------:R-:W-:Y:S01]  /*2050*/  FMUL.FTZ R191, R159, R184 ;  /* 0x000000b89fbf7220 */ /* 0x000fe20000410000 */
[----:B------:R-:W-:Y:S01]  /*2060*/  @P1 FADD.FTZ R63, R63, R52 ;  /* 0x000000343f3f1221 */ /* 0x000fe20000010000 */
[----:B------:R-:W-:Y:S01]  /*2070*/  FADD.FTZ R170, R165, -R170 ;  /* 0x800000aaa5aa7221 */ /* 0x000fe20000010000 */
[C---:B------:R-:W-:Y:S01]  /*2080*/  FMUL.FTZ R59, R159.reuse, R54 ;  /* 0x000000369f3b7220 */ /* 0x040fe20000410000 */
[----:B------:R-:W-:Y:S02]  /*2090*/  @P1 HADD2.F32 R52, -RZ, R120.H1_H1 ;  /* 0x30000078ff341230 */ /* 0x000fe40000004100 */
[----:B------:R-:W-:Y:S01]  /*20a0*/  FADD.FTZ R62, R62, -R55 ;  /* 0x800000373e3e7221 */ /* 0x000fe20000010000 */
[----:B------:R-:W-:Y:S02]  /*20b0*/  @P1 HADD2.F32 R54, -RZ, R121.H0_H0 ;  /* 0x20000079ff361230 */ /* 0x000fe40000004100 */
[----:B------:R-:W-:Y:S01]  /*20c0*/  FMUL.FTZ R55, R159, R66 ;  /* 0x000000429f377220 */ /* 0x000fe20000410000 */
[----:B------:R-:W-:Y:S01]  /*20d0*/  @P1 FADD.FTZ R191, R191, R0 ;  /* 0x00000000bfbf1221 */ /* 0x000fe20000010000 */
[----:B------:R-:W-:Y:S01]  /*20e0*/  FADD.FTZ R176, R169, -R176 ;  /* 0x800000b0a9b07221 */ /* 0x000fe20000010000 */
[----:B------:R-:W-:Y:S01]  /*20f0*/  FADD.FTZ R160, R160, -R183 ;  /* 0x800000b7a0a07221 */ /* 0x000fe20000010000 */
[----:B------:R-:W-:-:S02]  /*2100*/  @P1 HADD2.F32 R0, -RZ, R37.H0_H0 ;  /* 0x20000025ff001230 */ /* 0x000fc40000004100 */
[----:B------:R-:W-:Y:S01]  /*2110*/  FADD.FTZ R188, R188, -R167 ;  /* 0x800000a7bcbc7221 */ /* 0x000fe20000010000 */
[----:B------:R-:W-:Y:S01]  /*2120*/  FMUL.FTZ R183, R159, R170 ;  /* 0x000000aa9fb77220 */ /* 0x000fe20000410000 */
[----:B------:R-:W-:Y:S01]  /*2130*/  @P1 FADD.FTZ R59, R59, R52 ;  /* 0x000000343b3b1221 */ /* 0x000fe20000010000 */
[----:B------:R-:W-:Y:S01]  /*2140*/  FADD.FTZ R164, R83, -R164 ;  /* 0x800000a453a47221 */ /* 0x000fe20000010000 */
[----:B------:R-:W-:Y:S01]  /*2150*/  FADD.FTZ R166, R166, -R187 ;  /* 0x800000bba6a67221 */ /* 0x000fe20000010000 */
[----:B------:R-:W-:Y:S01]  /*2160*/  @P1 FADD.FTZ R55, R55, R54 ;  /* 0x0000003637371221 */ /* 0x000fe20000010000 */
[--C-:B------:R-:W-:Y:S02]  /*2170*/  @P1 HADD2.F32 R52, -RZ, R38.reuse.H0_H0 ;  /* 0x20000026ff341230 */ /* 0x100fe40000004100 */
[----:B------:R-:W-:Y:S01]  /*2180*/  FADD.FTZ R70, R70, -R189 ;  /* 0x800000bd46467221 */ /* 0x000fe20000010000 */
[----:B------:R-:W-:Y:S01]  /*2190*/  FMUL.FTZ R187, R159, R176 ;  /* 0x000000b09fbb7220 */ /* 0x000fe20000410000 */
[----:B------:R-:W-:-:S02]  /*21a0*/  @P1 HADD2.F32 R54, -RZ, R38.H1_H1 ;  /* 0x30000026ff361230 */ /* 0x000fc40000004100 */
[----:B------:R-:W-:Y:S01]  /*21b0*/  FMUL.FTZ R189, R159, R188 ;  /* 0x000000bc9fbd7220 */ /* 0x000fe20000410000 */
[----:B------:R-:W-:Y:S01]  /*21c0*/  @P1 FADD.FTZ R183, R183, R0 ;  /* 0x00000000b7b71221 */ /* 0x000fe20000010000 */
[----:B------:R-:W-:Y:S01]  /*21d0*/  FADD.FTZ R172, R172, -R81 ;  /* 0x80000051acac7221 */ /* 0x000fe20000010000 */
[--C-:B------:R-:W-:Y:S02]  /*21e0*/  @P1 HADD2.F32 R0, -RZ, R36.reuse.H0_H0 ;  /* 0x20000024ff001230 */ /* 0x100fe40000004100 */
[----:B------:R-:W-:Y:S01]  /*21f0*/  FADD.FTZ R182, R182, -R163 ;  /* 0x800000a3b6b67221 */ /* 0x000fe20000010000 */
[----:B------:R-:W-:Y:S01]  /*2200*/  FMUL.FTZ R67, R159, R164 ;  /* 0x000000a49f437220 */ /* 0x000fe20000410000 */
[----:B------:R-:W-:Y:S01]  /*2210*/  @P1 FADD.FTZ R187, R187, R52 ;  /* 0x00000034bbbb1221 */ /* 0x000fe20000010000 */
[----:B------:R-:W-:Y:S01]  /*2220*/  FADD.FTZ R198, R177, -R198 ;  /* 0x800000c6b1c67221 */ /* 0x000fe20000010000 */
[----:B------:R-:W-:Y:S01]  /*2230*/  @P1 FADD.FTZ R189, R189, R54 ;  /* 0x00000036bdbd1221 */ /* 0x000fe20000010000 */
[----:B------:R-:W-:-:S02]  /*2240*/  @P1 HADD2.F32 R52, -RZ, R36.H1_H1 ;  /* 0x30000024ff341230 */ /* 0x000fc40000004100 */
[----:B------:R-:W-:Y:S01]  /*2250*/  FADD.FTZ R82, R82, -R71 ;  /* 0x8000004752527221 */ /* 0x000fe20000010000 */
[----:B------:R-:W-:Y:S01]  /*2260*/  FADD.FTZ R76, R76, -R185 ;  /* 0x800000b94c4c7221 */ /* 0x000fe20000010000 */
[C---:B------:R-:W-:Y:S01]  /*2270*/  FMUL.FTZ R177, R159.reuse, R172 ;  /* 0x000000ac9fb17220 */ /* 0x040fe20000410000 */
[----:B------:R-:W-:Y:S02]  /*2280*/  @P1 HADD2.F32 R54, -RZ, R37.H1_H1 ;  /* 0x30000025ff361230 */ /* 0x000fe40000004100 */
[----:B------:R-:W-:Y:S01]  /*2290*/  FMUL.FTZ R185, R159, R182 ;  /* 0x000000b69fb97220 */ /* 0x000fe20000410000 */
[----:B------:R-:W-:Y:S01]  /*22a0*/  @P1 FADD.FTZ R67, R67, R0 ;  /* 0x0000000043431221 */ /* 0x000fe20000010000 */
[----:B------:R-:W-:Y:S01]  /*22b0*/  FADD.FTZ R200, R161, -R200 ;  /* 0x800000c8a1c87221 */ /* 0x000fe20000010000 */
[----:B------:R-:W-:Y:S01]  /*22c0*/  FADD.FTZ R60, R61, -R56 ;  /* 0x800000383d3c7221 */ /* 0x000fe20000010000 */
[----:B------:R-:W-:Y:S02]  /*22d0*/  @P1 HADD2.F32 R0, -RZ, R41.H0_H0 ;  /* 0x20000029ff001230 */ /* 0x000fe40000004100 */
[----:B------:R-:W-:Y:S01]  /*22e0*/  FADD.FTZ R196, R196, -R179 ;  /* 0x800000b3c4c47221 */ /* 0x000fe20000010000 */
[----:B------:R-:W-:-:S02]  /*22f0*/  @P1 HADD2.F32 R56, -RZ, R123.H0_H0 ;  /* 0x2000007bff381230 */ /* 0x000fc40000004100 */
[C---:B------:R-:W-:Y:S01]  /*2300*/  FMUL.FTZ R165, R159.reuse, R198 ;  /* 0x000000c69fa57220 */ /* 0x040fe20000410000 */
[----:B------:R-:W-:Y:S01]  /*2310*/  FMUL.FTZ R179, R159, R82 ;  /* 0x000000529fb37220 */ /* 0x000fe20000410000 */
[----:B------:R-:W-:Y:S01]  /*2320*/  @P1 FADD.FTZ R177, R177, R52 ;  /* 0x00000034b1b11221 */ /* 0x000fe20000010000 */
[----:B------:R-:W-:Y:S01]  /*2330*/  FADD.FTZ R190, R175, -R190 ;  /* 0x800000beafbe7221 */ /* 0x000fe20000010000 */
[----:B------:R-:W-:Y:S01]  /*2340*/  @P1 FADD.FTZ R185, R185, R54 ;  /* 0x00000036b9b91221 */ /* 0x000fe20000010000 */
[----:B------:R-:W-:Y:S02]  /*2350*/  @P1 HADD2.F32 R52, -RZ, R42.H0_H0 ;  /* 0x2000002aff341230 */ /* 0x000fe40000004100 */
[C---:B------:R-:W-:Y:S01]  /*2360*/  FMUL.FTZ R169, R159.reuse, R200 ;  /* 0x000000c89fa97220 */ /* 0x040fe20000410000 */
[----:B------:R-:W-:Y:S02]  /*2370*/  @P1 HADD2.F32 R54, -RZ, R43.H1_H1 ;  /* 0x3000002bff361230 */ /* 0x000fe40000004100 */
[----:B------:R-:W-:Y:S01]  /*2380*/  FMUL.FTZ R175, R159, R76 ;  /* 0x0000004c9faf7220 */ /* 0x000fe20000410000 */
[----:B------:R-:W-:Y:S01]  /*2390*/  @P1 FADD.FTZ R165, R165, R0 ;  /* 0x00000000a5a51221 */ /* 0x000fe20000010000 */
[----:B------:R-:W-:Y:S01]  /*23a0*/  FADD.FTZ R162, R162, -R75 ;  /* 0x8000004ba2a27221 */ /* 0x000fe20000010000 */
[----:B------:R-:W-:Y:S01]  /*23b0*/  FADD.FTZ R178, R178, -R181 ;  /* 0x800000b5b2b27221 */ /* 0x000fe20000010000 */
[----:B------:R-:W-:Y:S01]  /*23c0*/  @P1 FADD.FTZ R179, R179, R56 ;  /* 0x00000038b3b31221 */ /* 0x000fe20000010000 */
[----:B------:R-:W-:-:S02]  /*23d0*/  @P1 HADD2.F32 R0, -RZ, R40.H0_H0 ;  /* 0x20000028ff001230 */ /* 0x000fc40000004100 */
[C---:B------:R-:W-:Y:S01]  /*23e0*/  FMUL.FTZ R75, R159.reuse, R190 ;  /* 0x000000be9f4b7220 */ /* 0x040fe20000410000 */
[----:B------:R-:W-:Y:S02]  /*23f0*/  @P1 HADD2.F32 R56, -RZ, R121.H1_H1 ;  /* 0x30000079ff381230 */ /* 0x000fe40000004100 */
[----:B------:R-:W-:Y:S01]  /*2400*/  FMUL.FTZ R61, R159, R68 ;  /* 0x000000449f3d7220 */ /* 0x000fe20000410000 */
[----:B------:R-:W-:Y:S01]  /*2410*/  @P1 FADD.FTZ R169, R169, R52 ;  /* 0x00000034a9a91221 */ /* 0x000fe20000010000 */
[----:B------:R-:W-:Y:S01]  /*2420*/  ISETP.NE.AND.EX P2, PT, RZ, UR13, PT, P2 ;  /* 0x0000000dff007c0c */ /* 0x000fe2000bf45320 */
[----:B------:R-:W-:Y:S01]  /*2430*/  FADD.FTZ R80, R77, -R80 ;  /* 0x800000504d507221 */ /* 0x000fe20000010000 */
[----:B------:R-:W-:Y:S01]  /*2440*/  @P1 FADD.FTZ R175, R175, R54 ;  /* 0x00000036afaf1221 */ /* 0x000fe20000010000 */
[----:B------:R-:W-:Y:S02]  /*2450*/  @P1 HADD2.F32 R52, -RZ, R41.H1_H1 ;  /* 0x30000029ff341230 */ /* 0x000fe40000004100 */
[----:B------:R-:W-:Y:S01]  /*2460*/  FADD.FTZ R192, R192, -R171 ;  /* 0x800000abc0c07221 */ /* 0x000fe20000010000 */
[----:B------:R-:W-:Y:S01]  /*2470*/  FMUL.FTZ R167, R159, R178 ;  /* 0x000000b29fa77220 */ /* 0x000fe20000410000 */
[----:B------:R-:W-:-:S02]  /*2480*/  @P1 HADD2.F32 R54, -RZ, R42.H1_H1 ;  /* 0x3000002aff361230 */ /* 0x000fc40000004100 */
[----:B------:R-:W-:Y:S01]  /*2490*/  FMUL.FTZ R171, R159, R160 ;  /* 0x000000a09fab7220 */ /* 0x000fe20000410000 */
[----:B------:R-:W-:Y:S01]  /*24a0*/  @P1 FADD.FTZ R75, R75, R0 ;  /* 0x000000004b4b1221 */ /* 0x000fe20000010000 */
[----:B------:R-:W-:Y:S01]  /*24b0*/  FADD.FTZ R186, R73, -R186 ;  /* 0x800000ba49ba7221 */ /* 0x000fe20000010000 */
[----:B------:R-:W-:Y:S01]  /*24c0*/  @P1 FADD.FTZ R61, R61, R56 ;  /* 0x000000383d3d1221 */ /* 0x000fe20000010000 */
[----:B------:R-:W-:Y:S02]  /*24d0*/  @P1 HADD2.F32 R0, -RZ, R45.H0_H0 ;  /* 0x2000002dff001230 */ /* 0x000fe40000004100 */
[----:B------:R-:W-:Y:S01]  /*24e0*/  FADD.FTZ R174, R79, -R174 ;  /* 0x800000ae4fae7221 */ /* 0x000fe20000010000 */
[C---:B------:R-:W-:Y:S01]  /*24f0*/  FMUL.FTZ R73, R159.reuse, R80 ;  /* 0x000000509f497220 */ /* 0x040fe20000410000 */
[----:B------:R-:W-:Y:S02]  /*2500*/  @P1 HADD2.F32 R56, -RZ, R39.H1_H1 ;  /* 0x30000027ff381230 */ /* 0x000fe40000004100 */
[----:B------:R-:W-:Y:S01]  /*2510*/  FMUL.FTZ R193, R159, R192 ;  /* 0x000000c09fc17220 */ /* 0x000fe20000410000 */
[----:B------:R-:W-:Y:S01]  /*2520*/  @P1 FADD.FTZ R167, R167, R52 ;  /* 0x00000034a7a71221 */ /* 0x000fe20000010000 */
[----:B------:R-:W-:Y:S01]  /*2530*/  @P1 FADD.FTZ R171, R171, R54 ;  /* 0x00000036abab1221 */ /* 0x000fe20000010000 */
[----:B------:R-:W-:-:S02]  /*2540*/  @P1 HADD2.F32 R52, -RZ, R40.H1_H1 ;  /* 0x30000028ff341230 */ /* 0x000fc40000004100 */
[----:B------:R-:W-:Y:S01]  /*2550*/  FADD.FTZ R78, R78, -R69 ;  /* 0x800000454e4e7221 */ /* 0x000fe20000010000 */
[----:B------:R-:W-:Y:S02]  /*2560*/  @P1 HADD2.F32 R58, -RZ, R123.H1_H1 ;  /* 0x3000007bff3a1230 */ /* 0x000fe40000004100 */
[C---:B------:R-:W-:Y:S01]  /*2570*/  FMUL.FTZ R161, R159.reuse, R196 ;  /* 0x000000c49fa17220 */ /* 0x040fe20000410000 */
[----:B------:R-:W-:Y:S02]  /*2580*/  @P1 HADD2.F32 R54, -RZ, R44.H0_H0 ;  /* 0x2000002cff361230 */ /* 0x000fe40000004100 */
[C---:B------:R-:W-:Y:S01]  /*2590*/  FMUL.FTZ R181, R159.reuse, R162 ;  /* 0x000000a29fb57220 */ /* 0x040fe20000410000 */
[----:B------:R-:W-:Y:S01]  /*25a0*/  FMUL.FTZ R69, R159, R174 ;  /* 0x000000ae9f457220 */ /* 0x000fe20000410000 */
[----:B------:R-:W-:Y:S01]  /*25b0*/  @P1 FADD.FTZ R73, R73, R0 ;  /* 0x0000000049491221 */ /* 0x000fe20000010000 */
[----:B------:R-:W-:Y:S01]  /*25c0*/  @P1 FADD.FTZ R193, R193, R56 ;  /* 0x00000038c1c11221 */ /* 0x000fe20000010000 */
[----:B------:R-:W-:-:S02]  /*25d0*/  @P1 HADD2.F32 R0, -RZ, R45.H1_H1 ;  /* 0x3000002dff001230 */ /* 0x000fc40000004100 */
[C---:B------:R-:W-:Y:S01]  /*25e0*/  FMUL.FTZ R77, R159.reuse, R70 ;  /* 0x000000469f4d7220 */ /* 0x040fe20000410000 */
[----:B------:R-:W-:Y:S02]  /*25f0*/  @P1 HADD2.F32 R56, -RZ, R43.H0_H0 ;  /* 0x2000002bff381230 */ /* 0x000fe40000004100 */
[----:B------:R-:W-:Y:S01]  /*2600*/  FMUL.FTZ R173, R159, R186 ;  /* 0x000000ba9fad7220 */ /* 0x000fe20000410000 */
[----:B------:R-:W-:Y:S01]  /*2610*/  @P1 FADD.FTZ R161, R161, R52 ;  /* 0x00000034a1a11221 */ /* 0x000fe20000010000 */
[----:B------:R-:W-:Y:S01]  /*2620*/  @P1 FADD.FTZ R181, R181, R58 ;  /* 0x0000003ab5b51221 */ /* 0x000fe20000010000 */
[----:B------:R-:W-:Y:S01]  /*2630*/  @P1 FADD.FTZ R69, R69, R54 ;  /* 0x0000003645451221 */ /* 0x000fe20000010000 */
[----:B------:R-:W0:Y:S01]  /*2640*/  @P2 LDC.64 R52, c[0x0][0x308] ;  /* 0x0000c200ff342b82 */ /* 0x000e220000000a00 */
[C---:B------:R-:W-:Y:S01]  /*2650*/  FMUL.FTZ R81, R159.reuse, R60 ;  /* 0x0000003c9f517220 */ /* 0x040fe20000410000 */
[----:B------:R-:W-:Y:S02]  /*2660*/  @P1 HADD2.F32 R58, -RZ, R122.H1_H1 ;  /* 0x3000007aff3a1230 */ /* 0x000fe40000004100 */
[----:B------:R-:W-:Y:S01]  /*2670*/  FMUL.FTZ R65, R159, R78 ;  /* 0x0000004e9f417220 */ /* 0x000fe20000410000 */
[----:B------:R-:W-:-:S02]  /*2680*/  @P1 HADD2.F32 R54, -RZ, R46.H0_H0 ;  /* 0x2000002eff361230 */ /* 0x000fc40000004100 */
[----:B------:R-:W-:Y:S01]  /*2690*/  FMUL.FTZ R79, R159, R62 ;  /* 0x0000003e9f4f7220 */ /* 0x000fe20000410000 */
[--C-:B------:R-:W-:Y:S02]  /*26a0*/  @P1 HADD2.F32 R60, -RZ, R47.reuse.H1_H1 ;  /* 0x3000002fff3c1230 */ /* 0x100fe40000004100 */
[----:B------:R-:W-:Y:S01]  /*26b0*/  @P1 FADD.FTZ R77, R77, R0 ;  /* 0x000000004d4d1221 */ /* 0x000fe20000010000 */
[----:B------:R-:W-:Y:S01]  /*26c0*/  FMUL.FTZ R163, R159, R74 ;  /* 0x0000004a9fa37220 */ /* 0x000fe20000410000 */
[----:B------:R-:W-:Y:S01]  /*26d0*/  @P1 FADD.FTZ R173, R173, R56 ;  /* 0x00000038adad1221 */ /* 0x000fe20000010000 */
[----:B------:R-:W-:Y:S01]  /*26e0*/  @P2 F2FP.F16.F32.PACK_AB R0, RZ, R57 ;  /* 0x00000039ff00223e */ /* 0x000fe200000000ff */
[----:B------:R-:W-:Y:S02]  /*26f0*/  @P1 HADD2.F32 R56, -RZ, R44.H1_H1 ;  /* 0x3000002cff381230 */ /* 0x000fe40000004100 */
[----:B------:R-:W-:Y:S01]  /*2700*/  FMUL.FTZ R71, R159, R166 ;  /* 0x000000a69f477220 */ /* 0x000fe20000410000 */
[----:B------:R-:W-:Y:S01]  /*2710*/  @P1 FADD.FTZ R65, R65, R58 ;  /* 0x0000003a41411221 */ /* 0x000fe20000010000 */
[----:B------:R-:W-:Y:S01]  /*2720*/  @P1 FADD.FTZ R79, R79, R54 ;  /* 0x000000364f4f1221 */ /* 0x000fe20000010000 */
[----:B------:R-:W-:Y:S01]  /*2730*/  @P1 FADD.FTZ R163, R163, R60 ;  /* 0x0000003ca3a31221 */ /* 0x000fe20000010000 */
[----:B------:R-:W-:Y:S01]  /*2740*/  @P2 F2FP.F16.F32.PACK_AB R54, RZ, R59 ;  /* 0x0000003bff36223e */ /* 0x000fe200000000ff */
[----:B------:R-:W-:Y:S01]  /*2750*/  @P1 FADD.FTZ R71, R71, R56 ;  /* 0x0000003847471221 */ /* 0x000fe20000010000 */
[----:B------:R-:W-:Y:S01]  /*2760*/  @P2 PRMT R48, R0, 0x7610, R48 ;  /* 0x0000761000302816 */ /* 0x000fe20000000030 */
[----:B------:R-:W-:Y:S01]  /*2770*/  @P1 HADD2.F32 R56, -RZ, R46.H1_H1 ;  /* 0x3000002eff381230 */ /* 0x000fe20000004100 */
[----:B------:R-:W-:Y:S01]  /*2780*/  @P2 F2FP.F16.F32.PACK_AB R60, RZ, R63 ;  /* 0x0000003fff3c223e */ /* 0x000fe200000000ff */
[----:B------:R-:W-:Y:S01]  /*2790*/  FMUL.FTZ R83, R159, R64 ;  /* 0x000000409f537220 */ /* 0x000fe20000410000 */
[----:B------:R-:W-:Y:S01]  /*27a0*/  @P2 F2FP.F16.F32.PACK_AB R62, RZ, R65 ;  /* 0x00000041ff3e223e */ /* 0x000fe200000000ff */
[-C--:B------:R-:W-:Y:S01]  /*27b0*/  FMUL.FTZ R65, R65, R154.reuse ;  /* 0x0000009a41417220 */ /* 0x080fe20000410000 */
[----:B------:R-:W-:Y:S01]  /*27c0*/  @P2 PRMT R48, R48, 0x5410, R54 ;  /* 0x0000541030302816 */ /* 0x000fe20000000036 */
[----:B------:R-:W-:Y:S01]  /*27d0*/  FMUL.FTZ R54, R63, R154 ;  /* 0x0000009a3f367220 */ /* 0x000fe20000410000 */
[----:B------:R-:W-:Y:S01]  /*27e0*/  @P2 F2FP.F16.F32.PACK_AB R64, RZ, R179 ;  /* 0x000000b3ff40223e */ /* 0x000fe200000000ff */
[----:B------:R-:W-:Y:S01]  /*27f0*/  @P1 HADD2.F32 R58, -RZ, R47.H0_H0 ;  /* 0x2000002fff3a1230 */ /* 0x000fe20000004100 */
[----:B------:R-:W-:Y:S01]  /*2800*/  @P2 PRMT R50, R60, 0x7610, R50 ;  /* 0x000076103c322816 */ /* 0x000fe20000000032 */
[----:B------:R-:W-:Y:S01]  /*2810*/  @P1 FADD.FTZ R81, R81, R56 ;  /* 0x0000003851511221 */ /* 0x000fe20000010000 */
[----:B------:R-:W-:Y:S01]  /*2820*/  @P2 F2FP.F16.F32.PACK_AB R56, RZ, R55 ;  /* 0x00000037ff38223e */ /* 0x000fe200000000ff */
[----:B0-----:R-:W-:Y:S01]  /*2830*/  @P2 IMAD.WIDE.U32 R52, R155, 0x10, R52 ;  /* 0x000000109b342825 */ /* 0x001fe200078e0034 */
[----:B------:R-:W-:-:S03]  /*2840*/  @P2 PRMT R50, R50, 0x5410, R62 ;  /* 0x0000541032322816 */ /* 0x000fc6000000003e */
[----:B------:R-:W-:Y:S01]  /*2850*/  @P1 FADD.FTZ R83, R83, R58 ;  /* 0x0000003a53531221 */ /* 0x000fe20000010000 */
[----:B------:R-:W-:Y:S01]  /*2860*/  @P2 PRMT R51, R64, 0x7610, R51 ;  /* 0x0000761040332816 */ /* 0x000fe20000000033 */
[----:B------:R-:W0:Y:S01]  /*2870*/  LDC.64 R62, c[0x0][0x2f8] ;  /* 0x0000be00ff3e7b82 */ /* 0x000e220000000a00 */
[----:B------:R-:W-:Y:S01]  /*2880*/  F2FP.F16.F32.PACK_AB R54, R65, R54 ;  /* 0x000000364136723e */ /* 0x000fe200000000ff */
[-C--:B------:R-:W-:Y:S01]  /*2890*/  FMUL.FTZ R179, R179, R154.reuse ;  /* 0x0000009ab3b37220 */ /* 0x080fe20000410000 */
[----:B------:R-:W-:Y:S01]  /*28a0*/  @P2 F2FP.F16.F32.PACK_AB R66, RZ, R181 ;  /* 0x000000b5ff42223e */ /* 0x000fe200000000ff */
[-C--:B------:R-:W-:Y:S01]  /*28b0*/  FMUL.FTZ R59, R59, R154.reuse ;  /* 0x0000009a3b3b7220 */ /* 0x080fe20000410000 */
[----:B------:R-:W-:Y:S01]  /*28c0*/  @P2 F2FP.F16.F32.PACK_AB R58, RZ, R61 ;  /* 0x0000003dff3a223e */ /* 0x000fe200000000ff */
[-C--:B------:R-:W-:Y:S01]  /*28d0*/  FMUL.FTZ R82, R193, R154.reuse ;  /* 0x0000009ac1527220 */ /* 0x080fe20000410000 */
[----:B------:R-:W-:Y:S01]  /*28e0*/  @P2 PRMT R49, R56, 0x7610, R49 ;  /* 0x0000761038312816 */ /* 0x000fe20000000031 */
        /* <DEDUP_REMOVED lines=16> */
[----:B------:R-:W-:Y:S01]  /*29f0*/  @P2 F2FP.F16.F32.PACK_AB R78, RZ, R193 ;  /* 0x000000c1ff4e223e */ /* 0x000fe200000000ff */
[----:B0-----:R-:W-:Y:S01]  /*2a00*/  IMAD.WIDE.U32 R158, R158, 0x10, R62 ;  /* 0x000000109e9e7825 */ /* 0x001fe200078e003e */
[----:B------:R-:W-:Y:S02]  /*2a10*/  @P2 F2FP.F16.F32.PACK_AB R70, RZ, R185 ;  /* 0x000000b9ff46223e */ /* 0x000fe400000000ff */
[----:B------:R-:W-:Y:S01]  /*2a20*/  F2FP.F16.F32.PACK_AB R58, R189, R58 ;  /* 0x0000003abd3a723e */ /* 0x000fe200000000ff */
[----:B-1----:R-:W-:-:S04]  /*2a30*/  @P2 IMAD.WIDE.U32 R64, R156, 0x10, R64 ;  /* 0x000000109c402825 */ /* 0x002fc800078e0040 */
[-C--:B--2---:R-:W-:Y:S01]  /*2a40*/  FMUL.FTZ R53, R55, R154.reuse ;  /* 0x0000009a37357220 */ /* 0x084fe20000410000 */
[-C--:B------:R-:W-:Y:S01]  /*2a50*/  FMUL.FTZ R52, R61, R154.reuse ;  /* 0x0000009a3d347220 */ /* 0x080fe20000410000 */
[----:B------:R-:W-:Y:S01]  /*2a60*/  F2FP.F16.F32.PACK_AB R55, R56, R179 ;  /* 0x000000b33837723e */ /* 0x000fe200000000ff */
[----:B------:R-:W0:Y:S01]  /*2a70*/  @P2 LDC.64 R60, c[0x0][0x308] ;  /* 0x0000c200ff3c2b82 */ /* 0x000e220000000a00 */
[-C--:B------:R-:W-:Y:S01]  /*2a80*/  FMUL.FTZ R56, R67, R154.reuse ;  /* 0x0000009a43387220 */ /* 0x080fe20000410000 */
[----:B------:R-:W-:Y:S02]  /*2a90*/  @P2 PRMT R51, R76, 0x7610, R51 ;  /* 0x000076104c332816 */ /* 0x000fe40000000033 */
[----:B------:R-:W-:Y:S01]  /*2aa0*/  F2FP.F16.F32.PACK_AB R53, R52, R53 ;  /* 0x000000353435723e */ /* 0x000fe200000000ff */
[-C--:B------:R-:W-:Y:S01]  /*2ab0*/  FMUL.FTZ R52, R57, R154.reuse ;  /* 0x0000009a39347220 */ /* 0x080fe20000410000 */
[----:B------:R-:W-:Y:S01]  /*2ac0*/  FMUL.FTZ R57, R183, R154 ;  /* 0x0000009ab7397220 */ /* 0x000fe20000410000 */
[----:B------:R-:W-:-:S02]  /*2ad0*/  @P2 PRMT R50, R72, 0x7610, R50 ;  /* 0x0000761048322816 */ /* 0x000fc40000000032 */
[----:B------:R-:W-:Y:S01]  /*2ae0*/  @P2 PRMT R49, R66, 0x7610, R49 ;  /* 0x0000761042312816 */ /* 0x000fe20000000031 */
[----:B------:R-:W-:Y:S01]  /*2af0*/  IMAD.WIDE.U32 R66, R155, 0x10, R62 ;  /* 0x000000109b427825 */ /* 0x000fe200078e003e */
[----:B------:R-:W-:Y:S02]  /*2b00*/  @P2 PRMT R48, R0, 0x7610, R48 ;  /* 0x0000761000302816 */ /* 0x000fe40000000030 */
[----:B------:R-:W-:Y:S02]  /*2b10*/  F2FP.F16.F32.PACK_AB R52, R59, R52 ;  /* 0x000000343b34723e */ /* 0x000fe400000000ff */
[----:B------:R-:W-:Y:S01]  /*2b20*/  F2FP.F16.F32.PACK_AB R56, R177, R56 ;  /* 0x00000038b138723e */ /* 0x000fe200000000ff */
[----:B------:R-:W-:Y:S01]  /*2b30*/  IMAD.WIDE.U32 R176, R156, 0x10, R62 ;  /* 0x000000109cb07825 */ /* 0x000fe200078e003e */
[----:B------:R-:W-:Y:S01]  /*2b40*/  @P2 PRMT R51, R51, 0x5410, R78 ;  /* 0x0000541033332816 */ /* 0x000fe2000000004e */
[----:B------:R1:W-:Y:S01]  /*2b50*/  STG.E.128 desc[UR4][R66.64], R52 ;  /* 0x0000003442007986 */ /* 0x0003e2000c101d04 */
[----:B------:R-:W-:Y:S01]  /*2b60*/  @P2 PRMT R50, R50, 0x5410, R74 ;  /* 0x0000541032322816 */ /* 0x000fe2000000004a */
[----:B------:R-:W-:Y:S01]  /*2b70*/  IMAD.WIDE.U32 R62, R157, 0x10, R62 ;  /* 0x000000109d3e7825 */ /* 0x000fe200078e003e */
[----:B------:R-:W-:-:S02]  /*2b80*/  @P2 PRMT R49, R49, 0x5410, R70 ;  /* 0x0000541031312816 */ /* 0x000fc40000000046 */
[----:B------:R-:W-:Y:S01]  /*2b90*/  @P2 PRMT R48, R48, 0x5410, R68 ;  /* 0x0000541030302816 */ /* 0x000fe20000000044 */
[----:B0-----:R-:W-:Y:S01]  /*2ba0*/  @P2 IMAD.WIDE.U32 R60, R157, 0x10, R60 ;  /* 0x000000109d3c2825 */ /* 0x001fe200078e003c */
[----:B------:R-:W-:Y:S02]  /*2bb0*/  F2FP.F16.F32.PACK_AB R59, R82, R191 ;  /* 0x000000bf523b723e */ /* 0x000fe400000000ff */
[----:B------:R-:W-:Y:S01]  /*2bc0*/  F2FP.F16.F32.PACK_AB R57, R80, R57 ;  /* 0x000000395039723e */ /* 0x000fe200000000ff */
[----:B------:R0:W-:Y:S01]  /*2bd0*/  @P2 STG.E.128 desc[UR4][R64.64], R48 ;  /* 0x0000003040002986 */ /* 0x0001e2000c101d04 */
[----:B------:R-:W-:Y:S02]  /*2be0*/  @P2 F2FP.F16.F32.PACK_AB R70, RZ, R173 ;  /* 0x000000adff46223e */ /* 0x000fe400000000ff */
[----:B------:R-:W-:Y:S01]  /*2bf0*/  @P2 F2FP.F16.F32.PACK_AB R0, RZ, R75 ;  /* 0x0000004bff00223e */ /* 0x000fe200000000ff */
[----:B------:R2:W-:Y:S01]  /*2c00*/  STG.E.128 desc[UR4][R176.64], R56 ;  /* 0x00000038b0007986 */ /* 0x0005e2000c101d04 */
[----:B------:R-:W-:Y:S01]  /*2c10*/  @P2 F2FP.F16.F32.PACK_AB R68, RZ, R171 ;  /* 0x000000abff44223e */ /* 0x000fe200000000ff */
[-C--:B------:R-:W-:Y:S01]  /*2c20*/  FMUL.FTZ R171, R171, R154.reuse ;  /* 0x0000009aabab7220 */ /* 0x080fe20000410000 */
[----:B------:R-:W-:Y:S01]  /*2c30*/  @P2 F2FP.F16.F32.PACK_AB R72, RZ, R175 ;  /* 0x000000afff48223e */ /* 0x000fe200000000ff */
[-C--:B-1----:R-:W-:Y:S01]  /*2c40*/  FMUL.FTZ R55, R173, R154.reuse ;  /* 0x0000009aad377220 */ /* 0x082fe20000410000 */
[----:B------:R-:W-:Y:S01]  /*2c50*/  @P2 F2FP.F16.F32.PACK_AB R67, RZ, R169 ;  /* 0x000000a9ff43223e */ /* 0x000fe200000000ff */
[-C--:B------:R-:W-:Y:S01]  /*2c60*/  FMUL.FTZ R54, R169, R154.reuse ;  /* 0x0000009aa9367220 */ /* 0x080fe20000410000 */
[----:B------:R-:W-:Y:S01]  /*2c70*/  @P2 F2FP.F16.F32.PACK_AB R66, RZ, R167 ;  /* 0x000000a7ff42223e */ /* 0x000fe200000000ff */
[-C--:B------:R-:W-:Y:S01]  /*2c80*/  FMUL.FTZ R53, R165, R154.reuse ;  /* 0x0000009aa5357220 */ /* 0x080fe20000410000 */
[----:B------:R-:W-:-:S02]  /*2c90*/  FMUL.FTZ R52, R75, R154 ;  /* 0x0000009a4b347220 */ /* 0x000fc40000410000 */
[----:B------:R-:W-:Y:S02]  /*2ca0*/  F2FP.F16.F32.PACK_AB R54, R171, R54 ;  /* 0x00000036ab36723e */ /* 0x000fe400000000ff */
[----:B0-----:R-:W-:Y:S01]  /*2cb0*/  @P2 F2FP.F16.F32.PACK_AB R65, RZ, R165 ;  /* 0x000000a5ff41223e */ /* 0x001fe200000000ff */
[-C--:B------:R-:W-:Y:S01]  /*2cc0*/  FMUL.FTZ R64, R175, R154.reuse ;  /* 0x0000009aaf407220 */ /* 0x080fe20000410000 */
[----:B------:R-:W-:Y:S01]  /*2cd0*/  @P2 PRMT R51, R70, 0x7610, R51 ;  /* 0x0000761046332816 */ /* 0x000fe20000000033 */
[----:B--2---:R-:W0:Y:S01]  /*2ce0*/  @P2 LDC.64 R56, c[0x0][0x308] ;  /* 0x0000c200ff382b82 */ /* 0x004e220000000a00 */
[-C--:B------:R-:W-:Y:S01]  /*2cf0*/  FMUL.FTZ R59, R161, R154.reuse ;  /* 0x0000009aa13b7220 */ /* 0x080fe20000410000 */
[----:B------:R-:W-:Y:S01]  /*2d00*/  FMUL.FTZ R58, R167, R154 ;  /* 0x0000009aa73a7220 */ /* 0x000fe20000410000 */
[----:B------:R-:W-:Y:S02]  /*2d10*/  @P2 F2FP.F16.F32.PACK_AB R161, RZ, R161 ;  /* 0x000000a1ffa1223e */ /* 0x000fe400000000ff */
[----:B------:R-:W-:-:S02]  /*2d20*/  @P2 PRMT R50, R67, 0x7610, R50 ;  /* 0x0000761043322816 */ /* 0x000fc40000000032 */
[----:B------:R-:W-:Y:S02]  /*2d30*/  @P2 PRMT R49, R65, 0x7610, R49 ;  /* 0x0000761041312816 */ /* 0x000fe40000000031 */
[----:B------:R-:W-:Y:S02]  /*2d40*/  @P2 PRMT R48, R0, 0x7610, R48 ;  /* 0x0000761000302816 */ /* 0x000fe40000000030 */
[----:B------:R-:W-:Y:S02]  /*2d50*/  F2FP.F16.F32.PACK_AB R55, R64, R55 ;  /* 0x000000374037723e */ /* 0x000fe400000000ff */
[----:B------:R-:W1:Y:S01]  /*2d60*/  LDC.64 R64, c[0x0][0x210] ;  /* 0x00008400ff407b82 */ /* 0x000e620000000a00 */
[----:B------:R-:W-:Y:S02]  /*2d70*/  @P2 PRMT R51, R51, 0x5410, R72 ;  /* 0x0000541033332816 */ /* 0x000fe40000000048 */
[----:B------:R-:W-:Y:S02]  /*2d80*/  @P2 PRMT R50, R50, 0x5410, R68 ;  /* 0x0000541032322816 */ /* 0x000fe40000000044 */
[----:B------:R-:W-:Y:S01]  /*2d90*/  @P2 PRMT R49, R49, 0x5410, R66 ;  /* 0x0000541031312816 */ /* 0x000fe20000000042 */
[----:B------:R-:W-:Y:S01]  /*2da0*/  FMUL.FTZ R66, R71, R154 ;  /* 0x0000009a47427220 */ /* 0x000fe20000410000 */
[----:B------:R-:W-:-:S02]  /*2db0*/  @P2 PRMT R48, R48, 0x5410, R161 ;  /* 0x0000541030302816 */ /* 0x000fc400000000a1 */
[----:B------:R-:W-:Y:S02]  /*2dc0*/  F2FP.F16.F32.PACK_AB R53, R58, R53 ;  /* 0x000000353a35723e */ /* 0x000fe400000000ff */
[----:B------:R-:W-:Y:S01]  /*2dd0*/  F2FP.F16.F32.PACK_AB R52, R59, R52 ;  /* 0x000000343b34723e */ /* 0x000fe200000000ff */
[----:B------:R2:W-:Y:S01]  /*2de0*/  @P2 STG.E.128 desc[UR4][R60.64], R48 ;  /* 0x000000303c002986 */ /* 0x0005e2000c101d04 */
[----:B------:R-:W-:Y:S01]  /*2df0*/  @P2 F2FP.F16.F32.PACK_AB R0, RZ, R69 ;  /* 0x00000045ff00223e */ /* 0x000fe200000000ff */
[-C--:B------:R-:W-:Y:S01]  /*2e00*/  FMUL.FTZ R69, R69, R154.reuse ;  /* 0x0000009a45457220 */ /* 0x080fe20000410000 */
[----:B------:R-:W-:Y:S01]  /*2e10*/  @P2 F2FP.F16.F32.PACK_AB R59, RZ, R73 ;  /* 0x00000049ff3b223e */ /* 0x000fe200000000ff */
[----:B------:R3:W-:Y:S01]  /*2e20*/  STG.E.128 desc[UR4][R62.64], R52 ;  /* 0x000000343e007986 */ /* 0x0007e2000c101d04 */
[----:B------:R-:W-:Y:S01]  /*2e30*/  FMUL.FTZ R73, R73, R154 ;  /* 0x0000009a49497220 */ /* 0x000fe20000410000 */
[----:B------:R-:W-:Y:S01]  /*2e40*/  @P2 F2FP.F16.F32.PACK_AB R58, RZ, R71 ;  /* 0x00000047ff3a223e */ /* 0x000fe200000000ff */
[----:B0-----:R-:W-:Y:S01]  /*2e50*/  @P2 IMAD.WIDE.U32 R56, R153, 0x10, R56 ;  /* 0x0000001099382825 */ /* 0x001fe200078e0038 */
[----:B-1----:R-:W-:-:S04]  /*2e60*/  LEA R150, R64, R150, 0x2 ;  /* 0x0000009640967211 */ /* 0x002fc800078e10ff */
[----:B------:R-:W-:Y:S01]  /*2e70*/  ISETP.GE.AND P1, PT, R150, R65, PT ;  /* 0x000000419600720c */ /* 0x000fe20003f26270 */
[-C--:B--2---:R-:W-:Y:S01]  /*2e80*/  FMUL.FTZ R60, R163, R154.reuse ;  /* 0x0000009aa33c7220 */ /* 0x084fe20000410000 */
[----:B------:R-:W-:Y:S02]  /*2e90*/  @P2 F2FP.F16.F32.PACK_AB R61, RZ, R77 ;  /* 0x0000004dff3d223e */ /* 0x000fe400000000ff */
[----:B------:R-:W-:Y:S01]  /*2ea0*/  @P2 F2FP.F16.F32.PACK_AB R163, RZ, R163 ;  /* 0x000000a3ffa3223e */ /* 0x000fe200000000ff */
[-C--:B---3--:R-:W-:Y:S01]  /*2eb0*/  FMUL.FTZ R55, R83, R154.reuse ;  /* 0x0000009a53377220 */ /* 0x088fe20000410000 */
[----:B------:R-:W-:Y:S01]  /*2ec0*/  @P2 F2FP.F16.F32.PACK_AB R63, RZ, R79 ;  /* 0x0000004fff3f223e */ /* 0x000fe200000000ff */
[-C--:B------:R-:W-:Y:S01]  /*2ed0*/  FMUL.FTZ R54, R79, R154.reuse ;  /* 0x0000009a4f367220 */ /* 0x080fe20000410000 */
[----:B------:R-:W-:Y:S01]  /*2ee0*/  @P2 F2FP.F16.F32.PACK_AB R83, RZ, R83 ;  /* 0x00000053ff53223e */ /* 0x000fe200000000ff */
[-C--:B------:R-:W-:Y:S01]  /*2ef0*/  FMUL.FTZ R53, R81, R154.reuse ;  /* 0x0000009a51357220 */ /* 0x080fe20000410000 */
[----:B------:R-:W-:Y:S01]  /*2f00*/  FMUL.FTZ R52, R77, R154 ;  /* 0x0000009a4d347220 */ /* 0x000fe20000410000 */
[----:B------:R-:W-:-:S02]  /*2f10*/  @P2 F2FP.F16.F32.PACK_AB R81, RZ, R81 ;  /* 0x00000051ff51223e */ /* 0x000fc400000000ff */
[----:B------:R-:W-:Y:S02]  /*2f20*/  @P2 PRMT R48, R0, 0x7610, R48 ;  /* 0x0000761000302816 */ /* 0x000fe40000000030 */
        /* <DEDUP_REMOVED lines=15> */
.L_x_7196:
        /* <DEDUP_REMOVED lines=64> */
.L_x_7195:
[----:B------:R-:W-:Y:S05]  /*3420*/  BSYNC B0 ;  /* 0x0000000000007941 */ /* 0x000fea0003800000 */
.L_x_7193:
        /* <DEDUP_REMOVED lines=187> */
.L_x_7197:
        /* <DEDUP_REMOVED lines=8> */
.L_x_7200:
[----:B------:R-:W-:Y:S05]  /*4060*/  BSYNC B2 ;  /* 0x0000000000027941 */ /* 0x000fea0003800000 */
.L_x_7199:
        /* <DEDUP_REMOVED lines=8> */
.L_x_7201:
[----:B------:R-:W-:Y:S01]  /*40f0*/  FADD.FTZ R56, R103, R56 ;  /* 0x0000003867387221 */ /* 0x000fe20000010000 */
[----:B------:R-:W-:-:S04]  /*4100*/  HFMA2.MMA R201, -RZ, RZ, 0, 1.1920928955078125e-07 ;  /* 0x00000002ffc97435 */ /* 0x000fc800000001ff */
[----:B------:R-:W-:Y:S02]  /*4110*/  MOV R204, R56 ;  /* 0x0000003800cc7202 */ /* 0x000fe40000000f00 */
[----:B------:R-:W-:-:S07]  /*4120*/  MOV R74, R197 ;  /* 0x000000c5004a7202 */ /* 0x000fce0000000f00 */
[----:B------:R-:W-:Y:S05]  /*4130*/  WARPSYNC.COLLECTIVE R199, `(.L_x_7202) ;  /* 0x00000000c7087348 */ /* 0x000fea0003c00000 */
[----:B------:R0:W1:Y:S02]  /*4140*/  SHFL.BFLY P3, R197, R204, R201, R206 ;  /* 0x0c0000c9ccc57389 */ /* 0x00006400000600ce */
[----:B01----:R-:W-:Y:S01]  /*4150*/  ENDCOLLECTIVE ;  /* 0x000000000000791b */ /* 0x003fe20003800000 */
.L_x_7202:
[----:B------:R-:W-:-:S05]  /*4160*/  FADD.FTZ R74, R105, R74 ;  /* 0x0000004a694a7221 */ /* 0x000fca0000010000 */
[----:B------:R-:W-:Y:S02]  /*4170*/  MOV R204, R74 ;  /* 0x0000004a00cc7202 */ /* 0x000fe40000000f00 */
[----:B------:R-:W-:-:S07]  /*4180*/  MOV R55, R197 ;  /* 0x000000c500377202 */ /* 0x000fce0000000f00 */
[----:B------:R-:W-:Y:S05]  /*4190*/  WARPSYNC.COLLECTIVE R199, `(.L_x_7203) ;  /* 0x00000000c7087348 */ /* 0x000fea0003c00000 */
[----:B------:R0:W1:Y:S02]  /*41a0*/  SHFL.BFLY P3, R197, R204, R201, R206 ;  /* 0x0c0000c9ccc57389 */ /* 0x00006400000600ce */
[----:B01----:R-:W-:Y:S01]  /*41b0*/  ENDCOLLECTIVE ;  /* 0x000000000000791b */ /* 0x003fe20003800000 */
.L_x_7203:
[----:B------:R-:W-:Y:S01]  /*41c0*/  FADD.FTZ R55, R56, R55 ;  /* 0x0000003738377221 */ /* 0x000fe20000010000 */
[----:B------:R-:W-:-:S04]  /*41d0*/  HFMA2.MMA R201, -RZ, RZ, 0, 2.384185791015625e-07 ;  /* 0x00000004ffc97435 */ /* 0x000fc800000001ff */
[----:B------:R-:W-:Y:S02]  /*41e0*/  MOV R204, R55 ;  /* 0x0000003700cc7202 */ /* 0x000fe40000000f00 */
[----:B------:R-:W-:-:S07]  /*41f0*/  MOV R193, R197 ;  /* 0x000000c500c17202 */ /* 0x000fce0000000f00 */
[----:B------:R-:W-:Y:S05]  /*4200*/  WARPSYNC.COLLECTIVE R199, `(.L_x_7204) ;  /* 0x00000000c7087348 */ /* 0x000fea0003c00000 */
[----:B------:R0:W1:Y:S02]  /*4210*/  SHFL.BFLY P3, R197, R204, R201, R206 ;  /* 0x0c0000c9ccc57389 */ /* 0x00006400000600ce */
[----:B01----:R-:W-:Y:S01]  /*4220*/  ENDCOLLECTIVE ;  /* 0x000000000000791b */ /* 0x003fe20003800000 */
.L_x_7204:
[----:B------:R-:W-:-:S05]  /*4230*/  FADD.FTZ R193, R74, R193 ;  /* 0x000000c14ac17221 */ /* 0x000fca0000010000 */
[----:B------:R-:W-:Y:S02]  /*4240*/  MOV R204, R193 ;  /* 0x000000c100cc7202 */ /* 0x000fe40000000f00 */
[----:B------:R-:W-:-:S07]  /*4250*/  MOV R194, R197 ;  /* 0x000000c500c27202 */ /* 0x000fce0000000f00 */
[----:B------:R-:W-:Y:S05]  /*4260*/  WARPSYNC.COLLECTIVE R199, `(.L_x_7205) ;  /* 0x00000000c7087348 */ /* 0x000fea0003c00000 */
[----:B------:R0:W1:Y:S02]  /*4270*/  SHFL.BFLY P3, R197, R204, R201, R206 ;  /* 0x0c0000c9ccc57389 */ /* 0x00006400000600ce */
[----:B01----:R-:W-:Y:S01]  /*4280*/  ENDCOLLECTIVE ;  /* 0x000000000000791b */ /* 0x003fe20003800000 */
.L_x_7205:
[----:B------:R-:W-:Y:S01]  /*4290*/  FADD.FTZ R194, R55, R194 ;  /* 0x000000c237c27221 */ /* 0x000fe20000010000 */
[----:B------:R-:W-:-:S04]  /*42a0*/  HFMA2.MMA R201, -RZ, RZ, 0, 4.76837158203125e-07 ;  /* 0x00000008ffc97435 */ /* 0x000fc800000001ff */
[----:B------:R-:W-:Y:S02]  /*42b0*/  MOV R204, R194 ;  /* 0x000000c200cc7202 */ /* 0x000fe40000000f00 */
[----:B------:R-:W-:-:S07]  /*42c0*/  MOV R202, R197 ;  /* 0x000000c500ca7202 */ /* 0x000fce0000000f00 */
[----:B------:R-:W-:Y:S05]  /*42d0*/  WARPSYNC.COLLECTIVE R199, `(.L_x_7206) ;  /* 0x00000000c7087348 */ /* 0x000fea0003c00000 */
[----:B------:R0:W1:Y:S02]  /*42e0*/  SHFL.BFLY P3, R197, R204, R201, R206 ;  /* 0x0c0000c9ccc57389 */ /* 0x00006400000600ce */
[----:B01----:R-:W-:Y:S01]  /*42f0*/  ENDCOLLECTIVE ;  /* 0x000000000000791b */ /* 0x003fe20003800000 */
.L_x_7206:
[----:B------:R-:W-:-:S05]  /*4300*/  FADD.FTZ R202, R193, R202 ;  /* 0x000000cac1ca7221 */ /* 0x000fca0000010000 */
[----:B------:R-:W-:Y:S02]  /*4310*/  MOV R204, R202 ;  /* 0x000000ca00cc7202 */ /* 0x000fe40000000f00 */
[----:B------:R-:W-:-:S07]  /*4320*/  MOV R103, R197 ;  /* 0x000000c500677202 */ /* 0x000fce0000000f00 */
[----:B------:R-:W-:Y:S05]  /*4330*/  WARPSYNC.COLLECTIVE R199, `(.L_x_7207) ;  /* 0x00000000c7087348 */ /* 0x000fea0003c00000 */
[----:B------:R0:W1:Y:S02]  /*4340*/  SHFL.BFLY P3, R197, R204, R201, R206 ;  /* 0x0c0000c9ccc57389 */ /* 0x00006400000600ce */
[----:B01----:R-:W-:Y:S01]  /*4350*/  ENDCOLLECTIVE ;  /* 0x000000000000791b */ /* 0x003fe20003800000 */
.L_x_7207:
        /* <DEDUP_REMOVED lines=8> */
.L_x_7208:
        /* <DEDUP_REMOVED lines=8> */
.L_x_7209:
[----:B------:R-:W-:Y:S05]  /*4460*/  BRA `(.L_x_7210) ;  /* 0xffffffd800287947 */ /* 0x000fea000383ffff */
.L_x_7211:
        /* <DEDUP_REMOVED lines=9> */
.L_x_14305:


//--------------------- .text._ZN10layer_norm13ln_bwd_kernelINS_13Kernel_traitsIf6__halfS2_S2_fjLj1024ELj1ELj4ELj1ELj16ENS_18Kernel_traits_baseILj1024EfS2_S2_S2_fjLj128EEEEELb0ELb0ELb1ELb0EEEvNS_9BwdParamsE --------------------------
	.section	.text._ZN10layer_norm13ln_bwd_kernelINS_13Kernel_traitsIf6__halfS2_S2_fjLj1024ELj1ELj4ELj1ELj16ENS_18Kernel_traits_baseILj1024EfS2_S2_S2_fjLj128EEEEELb0ELb0ELb1ELb0EEEvNS_9BwdParamsE,"ax",@progbits
	.align	128
        .global         _ZN10layer_norm13ln_bwd_kernelINS_13Kernel_traitsIf6__halfS2_S2_fjLj1024ELj1ELj4ELj1ELj16ENS_18Kernel_traits_baseILj1024EfS2_S2_S2_fjLj128EEEEELb0ELb0ELb1ELb0EEEvNS_9BwdParamsE
        .type           _ZN10layer_norm13ln_bwd_kernelINS_13Kernel_traitsIf6__halfS2_S2_fjLj1024ELj1ELj4ELj1ELj16ENS_18Kernel_traits_baseILj1024EfS2_S2_S2_fjLj128EEEEELb0ELb0ELb1ELb0EEEvNS_9BwdParamsE,@function
        .size           _ZN10layer_norm13ln_bwd_kernelINS_13Kernel_traitsIf6__halfS2_S2_fjLj1024ELj1ELj4ELj1ELj16ENS_18Kernel_traits_baseILj1024EfS2_S2_S2_fjLj128EEEEELb0ELb0ELb1ELb0EEEvNS_9BwdParamsE,(.L_x_14306 - _ZN10layer_norm13ln_bwd_kernelINS_13Kernel_traitsIf6__halfS2_S2_fjLj1024ELj1ELj4ELj1ELj16ENS_18Kernel_traits_baseILj1024EfS2_S2_S2_fjLj128EEEEELb0ELb0ELb1ELb0EEEvNS_9BwdParamsE)
        .other          _ZN10layer_norm13ln_bwd_kernelINS_13Kernel_traitsIf6__halfS2_S2_fjLj1024ELj1ELj4ELj1ELj16ENS_18Kernel_traits_baseILj1024EfS2_S2_S2_fjLj128EEEEELb0ELb0ELb1ELb0EEEvNS_9BwdParamsE,@"STO_CUDA_ENTRY STV_DEFAULT"
_ZN10layer_norm13ln_bwd_kernelINS_13Kernel_traitsIf6__halfS2_S2_fjLj1024ELj1ELj4ELj1ELj16ENS_18Kernel_traits_baseILj1024EfS2_S2_S2_fjLj128EEEEELb0ELb0ELb1ELb0EEEvNS_9BwdParamsE:
.text._ZN10layer_norm13ln_bwd_kernelINS_13Kernel_traitsIf6__halfS2_S2_fjLj1024ELj1ELj4ELj1ELj16ENS_18Kernel_traits_baseILj1024EfS2_S2_S2_fjLj128EEEEELb0ELb0ELb1ELb0EEEvNS_9BwdParamsE:
        /* <DEDUP_REMOVED lines=87> */
.L_x_7337:
        /* <DEDUP_REMOVED lines=28> */
.L_x_7218:
[----:B------:R-:W-:-:S07]  /*0730*/  IADD3 R155, R10, 0x20, RZ ;  /* 0x000000200a9b7810 */ /* 0x000fce0007ffe0ff */
.L_x_7217:
[----:B------:R-:W-:Y:S05]  /*0740*/  BSYNC B2 ;  /* 0x0000000000027941 */ /* 0x000fea0003800000 */
.L_x_7216:
[----:B------:R-:W-:Y:S04]  /*0750*/  BSSY B2, `(.L_x_7219) ;  /* 0x0000008000027945 */ /* 0x000fe80003800000 */
[----:B------:R-:W-:Y:S05]  /*0760*/  @!P0 BRA `(.L_x_7220) ;  /* 0x0000000000188947 */ /* 0x000fea0003800000 */
[----:B------:R-:W-:-:S04]  /*0770*/  ISETP.NE.U32.AND P3, PT, RZ, UR14, PT ;  /* 0x0000000eff007c0c */ /* 0x000fc8000bf65070 */
[----:B------:R-:W-:-:S13]  /*0780*/  ISETP.NE.AND.EX P3, PT, RZ, UR15, PT, P3 ;  /* 0x0000000fff007c0c */ /* 0x000fda000bf65330 */
[----:B------:R-:W-:Y:S05]  /*0790*/  @!P3 BRA `(.L_x_7221) ;  /* 0x000000000008b947 */ /* 0x000fea0003800000 */
[----:B------:R-:W-:-:S06]  /*07a0*/  IMAD.WIDE.U32 R136, R155, 0x10, R178 ;  /* 0x000000109b887825 */ /* 0x000fcc00078e00b2 */
[----:B------:R-:W5:Y:S02]  /*07b0*/  LDG.E.128 R136, desc[UR4][R136.64] ;  /* 0x0000000488887981 */ /* 0x000f64000c1e1d00 */
.L_x_7221:
[----:B------:R-:W-:-:S07]  /*07c0*/  IADD3 R155, R155, 0x20, RZ ;  /* 0x000000209b9b7810 */ /* 0x000fce0007ffe0ff */
.L_x_7220:
[----:B------:R-:W-:Y:S05]  /*07d0*/  BSYNC B2 ;  /* 0x0000000000027941 */ /* 0x000fea0003800000 */
.L_x_7219:
[----:B------:R-:W-:Y:S04]  /*07e0*/  BSSY B2, `(.L_x_7222) ;  /* 0x0000008000027945 */ /* 0x000fe80003800000 */
[----:B------:R-:W-:Y:S05]  /*07f0*/  @!P1 BRA `(.L_x_7223) ;  /* 0x0000000000189947 */ /* 0x000fea0003800000 */
[----:B------:R-:W-:-:S04]  /*0800*/  ISETP.NE.U32.AND P3, PT, RZ, UR14, PT ;  /* 0x0000000eff007c0c */ /* 0x000fc8000bf65070 */
[----:B------:R-:W-:-:S13]  /*0810*/  ISETP.NE.AND.EX P3, PT, RZ, UR15, PT, P3 ;  /* 0x0000000fff007c0c */ /* 0x000fda000bf65330 */
[----:B------:R-:W-:Y:S05]  /*0820*/  @!P3 BRA `(.L_x_7224) ;  /* 0x000000000008b947 */ /* 0x000fea0003800000 */
[----:B------:R-:W-:-:S06]  /*0830*/  IMAD.WIDE.U32 R140, R155, 0x10, R178 ;  /* 0x000000109b8c7825 */ /* 0x000fcc00078e00b2 */
[----:B------:R-:W5:Y:S02]  /*0840*/  LDG.E.128 R140, desc[UR4][R140.64] ;  /* 0x000000048c8c7981 */ /* 0x000f64000c1e1d00 */
.L_x_7224:
[----:B------:R-:W-:-:S07]  /*0850*/  IADD3 R155, R155, 0x20, RZ ;  /* 0x000000209b9b7810 */ /* 0x000fce0007ffe0ff */
.L_x_7223:
[----:B------:R-:W-:Y:S05]  /*0860*/  BSYNC B2 ;  /* 0x0000000000027941 */ /* 0x000fea0003800000 */
.L_x_7222:
[----:B------:R-:W-:Y:S02]  /*0870*/  ISETP.NE.AND P3, PT, R2, RZ, PT ;  /* 0x000000ff0200720c */ /* 0x000fe40003f65270 */
[----:B------:R-:W-:-:S11]  /*0880*/  CS2R R208, SRZ ;  /* 0x0000000000d07805 */ /* 0x000fd6000001ff00 */
[----:B------:R-:W-:Y:S05]  /*0890*/  @P3 BRA `(.L_x_7225) ;  /* 0x00000014009c3947 */ /* 0x000fea0003800000 */
[----:B------:R-:W-:-:S06]  /*08a0*/  IMAD.WIDE.U32 R32, R155, 0x10, R178 ;  /* 0x000000109b207825 */ /* 0x000fcc00078e00b2 */
[----:B------:R-:W5:Y:S01]  /*08b0*/  LDG.E.128 R32, desc[UR4][R32.64] ;  /* 0x0000000420207981 */ /* 0x000f62000c1e1d00 */
[----:B------:R-:W-:Y:S05]  /*08c0*/  BRA `(.L_x_7225) ;  /* 0x0000001400907947 */ /* 0x000fea0003800000 */
.L_x_7215:
        /* <DEDUP_REMOVED lines=24> */
[--C-:B--2---:R-:W-:Y:S02]  /*0a50*/  HADD2.F32 R3, -RZ, R12.reuse.H0_H0 ;  /* 0x2000000cff037230 */ /* 0x104fe40000004100 */
[----:B------:R-:W-:Y:S02]  /*0a60*/  HADD2.F32 R21, -RZ, R12.H1_H1 ;  /* 0x3000000cff157230 */ /* 0x000fe40000004100 */
[--C-:B------:R-:W-:Y:S02]  /*0a70*/  HADD2.F32 R23, -RZ, R13.reuse.H0_H0 ;  /* 0x2000000dff177230 */ /* 0x100fe40000004100 */
[----:B------:R-:W-:Y:S01]  /*0a80*/  FADD.FTZ R12, -R206, R3 ;  /* 0x00000003ce0c7221 */ /* 0x000fe20000010100 */
[----:B------:R-:W-:Y:S02]  /*0a90*/  HADD2.F32 R155, -RZ, R13.H1_H1 ;  /* 0x3000000dff9b7230 */ /* 0x000fe40000004100 */
[----:B------:R-:W-:-:S02]  /*0aa0*/  HADD2.F32 R157, -RZ, R14.H0_H0 ;  /* 0x2000000eff9d7230 */ /* 0x000fc40000004100 */
[C---:B-----5:R-:W-:Y:S01]  /*0ab0*/  FMUL.FTZ R3, R11.reuse, R12 ;  /* 0x0000000c0b037220 */ /* 0x060fe20000410000 */
[----:B------:R-:W-:Y:S02]  /*0ac0*/  HADD2.F32 R159, -RZ, R14.H1_H1 ;  /* 0x3000000eff9f7230 */ /* 0x000fe40000004100 */
[C---:B------:R-:W-:Y:S01]  /*0ad0*/  FADD.FTZ R14, -R206.reuse, R21 ;  /* 0x00000015ce0e7221 */ /* 0x040fe20000010100 */
[----:B---3--:R-:W-:Y:S02]  /*0ae0*/  HADD2.F32 R13, -RZ, R16.H0_H0 ;  /* 0x20000010ff0d7230 */ /* 0x008fe40000004100 */
[----:B------:R-:W-:Y:S01]  /*0af0*/  FADD.FTZ R24, -R206, R157 ;  /* 0x0000009dce187221 */ /* 0x000fe20000010100 */
[--C-:B------:R-:W-:Y:S02]  /*0b00*/  HADD2.F32 R209, -RZ, R15.reuse.H0_H0 ;  /* 0x2000000fffd17230 */ /* 0x100fe40000004100 */
[----:B------:R-:W-:Y:S01]  /*0b10*/  FMUL.FTZ R12, R11, R14 ;  /* 0x0000000e0b0c7220 */ /* 0x000fe20000410000 */
[----:B------:R-:W-:-:S02]  /*0b20*/  HADD2.F32 R15, -RZ, R15.H1_H1 ;  /* 0x3000000fff0f7230 */ /* 0x000fc40000004100 */
[----:B------:R-:W-:Y:S01]  /*0b30*/  FMUL.FTZ R14, R36, R13 ;  /* 0x0000000d240e7220 */ /* 0x000fe20000410000 */
[----:B------:R-:W-:Y:S02]  /*0b40*/  HADD2.F32 R16, -RZ, R16.H1_H1 ;  /* 0x30000010ff107230 */ /* 0x000fe40000004100 */
[C---:B------:R-:W-:Y:S01]  /*0b50*/  FADD.FTZ R20, -R206.reuse, R155 ;  /* 0x0000009bce147221 */ /* 0x040fe20000010100 */
[--C-:B------:R-:W-:Y:S02]  /*0b60*/  HADD2.F32 R25, -RZ, R17.reuse.H0_H0 ;  /* 0x20000011ff197230 */ /* 0x100fe40000004100 */
[----:B------:R-:W-:Y:S01]  /*0b70*/  FADD.FTZ R156, -R206, R15 ;  /* 0x0000000fce9c7221 */ /* 0x000fe20000010100 */
[----:B------:R-:W-:Y:S02]  /*0b80*/  HADD2.F32 R22, -RZ, R17.H1_H1 ;  /* 0x30000011ff167230 */ /* 0x000fe40000004100 */
[----:B------:R-:W-:Y:S01]  /*0b90*/  FMUL.FTZ R17, R11, R24 ;  /* 0x000000180b117220 */ /* 0x000fe20000410000 */
[----:B0-----:R-:W-:-:S02]  /*0ba0*/  HADD2.F32 R153, -RZ, R18.H0_H0 ;  /* 0x20000012ff997230 */ /* 0x001fc40000004100 */
[-C--:B------:R-:W-:Y:S01]  /*0bb0*/  FMUL.FTZ R15, R37, R16.reuse ;  /* 0x00000010250f7220 */ /* 0x080fe20000410000 */
[----:B------:R-:W-:Y:S02]  /*0bc0*/  HADD2.F32 R152, -RZ, R18.H1_H1 ;  /* 0x30000012ff987230 */ /* 0x000fe40000004100 */
[----:B------:R-:W-:Y:S01]  /*0bd0*/  FADD.FTZ R18, -R206, R23 ;  /* 0x00000017ce127221 */ /* 0x000fe20000010100 */
[----:B------:R-:W-:Y:S01]  /*0be0*/  FADD.FTZ R24, RZ, R14 ;  /* 0x0000000eff187221 */ /* 0x000fe20000010000 */
[----:B------:R-:W-:Y:S01]  /*0bf0*/  FADD.FTZ R105, R105, R16 ;  /* 0x0000001069697221 */ /* 0x000fe20000010000 */
[----:B------:R-:W-:Y:S01]  /*0c00*/  FFMA.FTZ R69, R12, R16, R69 ;  /* 0x000000100c457223 */ /* 0x000fe20000010045 */
[C---:B------:R-:W-:Y:S01]  /*0c10*/  FFMA.FTZ R21, R3.reuse, R14, RZ ;  /* 0x0000000e03157223 */ /* 0x040fe200000100ff */
[----:B------:R-:W-:Y:S01]  /*0c20*/  FADD.FTZ R104, R104, R13 ;  /* 0x0000000d68687221 */ /* 0x000fe20000010000 */
[----:B------:R-:W-:Y:S01]  /*0c30*/  FFMA.FTZ R68, R3, R13, R68 ;  /* 0x0000000d03447223 */ /* 0x000fe20000010044 */
[C---:B------:R-:W-:Y:S01]  /*0c40*/  FMUL.FTZ R16, R11.reuse, R20 ;  /* 0x000000140b107220 */ /* 0x040fe20000410000 */
[----:B------:R-:W-:Y:S01]  /*0c50*/  FADD.FTZ R26, -R206, R159 ;  /* 0x0000009fce1a7221 */ /* 0x000fe20000010100 */
[----:B------:R-:W-:Y:S01]  /*0c60*/  FMUL.FTZ R13, R11, R18 ;  /* 0x000000120b0d7220 */ /* 0x000fe20000410000 */
[----:B------:R-:W-:Y:S01]  /*0c70*/  FMUL.FTZ R18, R38, R25 ;  /* 0x0000001926127220 */ /* 0x000fe20000410000 */
[----:B------:R-:W-:Y:S01]  /*0c80*/  FADD.FTZ R23, R24, R15 ;  /* 0x0000000f18177221 */ /* 0x000fe20000010000 */
[----:B------:R-:W-:-:S02]  /*0c90*/  HADD2.F32 R211, -RZ, R19.H0_H0 ;  /* 0x20000013ffd37230 */ /* 0x000fc40000004100 */
[----:B------:R-:W-:Y:S01]  /*0ca0*/  FFMA.FTZ R24, R12, R15, R21 ;  /* 0x0000000f0c187223 */ /* 0x000fe20000010015 */
[----:B------:R-:W-:Y:S02]  /*0cb0*/  HADD2.F32 R158, -RZ, R19.H1_H1 ;  /* 0x30000013ff9e7230 */ /* 0x000fe40000004100 */
        /* <DEDUP_REMOVED lines=17> */
[----:B------:R-:W-:Y:S01]  /*0dd0*/  FADD.FTZ R154, -R206, R209 ;  /* 0x000000d1ce9a7221 */ /* 0x000fe20000010100 */
        /* <DEDUP_REMOVED lines=16> */
.L_x_7227:
[----:B------:R-:W-:Y:S05]  /*0ee0*/  BSYNC B2 ;  /* 0x0000000000027941 */ /* 0x000fea0003800000 */
.L_x_7226:
        /* <DEDUP_REMOVED lines=15> */
[----:B------:R-:W-:Y:S02]  /*0fe0*/  HADD2.F32 R159, -RZ, R28.H1_H1 ;  /* 0x3000001cff9f7230 */ /* 0x000fe40000004100 */
[----:B------:R-:W-:Y:S02]  /*0ff0*/  HADD2.F32 R165, -RZ, R30.H0_H0 ;  /* 0x2000001effa57230 */ /* 0x000fe40000004100 */
[----:B------:R-:W-:Y:S01]  /*1000*/  FADD.FTZ R28, -R206, R27 ;  /* 0x0000001bce1c7221 */ /* 0x000fe20000010100 */
[----:B------:R-:W-:-:S02]  /*1010*/  HADD2.F32 R161, -RZ, R29.H0_H0 ;  /* 0x2000001dffa17230 */ /* 0x000fc40000004100 */
[----:B------:R-:W-:Y:S02]  /*1020*/  HADD2.F32 R163, -RZ, R29.H1_H1 ;  /* 0x3000001dffa37230 */ /* 0x000fe40000004100 */
[C---:B------:R-:W-:Y:S01]  /*1030*/  FADD.FTZ R158, -R206.reuse, R165 ;  /* 0x000000a5ce9e7221 */ /* 0x040fe20000010100 */
[----:B------:R-:W-:Y:S02]  /*1040*/  HADD2.F32 R167, -RZ, R30.H1_H1 ;  /* 0x3000001effa77230 */ /* 0x000fe40000004100 */
[----:B------:R-:W-:Y:S01]  /*1050*/  FADD.FTZ R30, -R206, R159 ;  /* 0x0000009fce1e7221 */ /* 0x000fe20000010100 */
[----:B---3--:R-:W-:Y:S02]  /*1060*/  HADD2.F32 R29, -RZ, R152.H0_H0 ;  /* 0x20000098ff1d7230 */ /* 0x008fe40000004100 */
[C---:B-----5:R-:W-:Y:S01]  /*1070*/  FMUL.FTZ R27, R11.reuse, R28 ;  /* 0x0000001c0b1b7220 */ /* 0x060fe20000410000 */
[--C-:B------:R-:W-:Y:S02]  /*1080*/  HADD2.F32 R169, -RZ, R31.reuse.H0_H0 ;  /* 0x2000001fffa97230 */ /* 0x100fe40000004100 */
[----:B------:R-:W-:Y:S01]  /*1090*/  FMUL.FTZ R28, R11, R30 ;  /* 0x0000001e0b1c7220 */ /* 0x000fe20000410000 */
[----:B------:R-:W-:-:S02]  /*10a0*/  HADD2.F32 R31, -RZ, R31.H1_H1 ;  /* 0x3000001fff1f7230 */ /* 0x000fc40000004100 */
[-C--:B------:R-:W-:Y:S01]  /*10b0*/  FMUL.FTZ R30, R44, R29.reuse ;  /* 0x0000001d2c1e7220 */ /* 0x080fe20000410000 */
[--C-:B0-----:R-:W-:Y:S02]  /*10c0*/  HADD2.F32 R157, -RZ, R153.reuse.H0_H0 ;  /* 0x20000099ff9d7230 */ /* 0x101fe40000004100 */
[----:B------:R-:W-:Y:S01]  /*10d0*/  FADD.FTZ R112, R112, R29 ;  /* 0x0000001d70707221 */ /* 0x000fe20000010000 */
[----:B------:R-:W-:Y:S02]  /*10e0*/  HADD2.F32 R156, -RZ, R153.H1_H1 ;  /* 0x30000099ff9c7230 */ /* 0x000fe40000004100 */
[----:B------:R-:W-:Y:S01]  /*10f0*/  FADD.FTZ R210, -R206, R31 ;  /* 0x0000001fced27221 */ /* 0x000fe20000010100 */
[----:B------:R-:W-:Y:S02]  /*1100*/  HADD2.F32 R152, -RZ, R152.H1_H1 ;  /* 0x30000098ff987230 */ /* 0x000fe40000004100 */
[----:B------:R-:W-:Y:S01]  /*1110*/  FFMA.FTZ R76, R27, R29, R76 ;  /* 0x0000001d1b4c7223 */ /* 0x000fe2000001004c */
[----:B------:R-:W-:-:S02]  /*1120*/  HADD2.F32 R153, -RZ, R154.H0_H0 ;  /* 0x2000009aff997230 */ /* 0x000fc40000004100 */
[C---:B------:R-:W-:Y:S01]  /*1130*/  FADD.FTZ R160, -R206.reuse, R163 ;  /* 0x000000a3cea07221 */ /* 0x040fe20000010100 */
[----:B------:R-:W-:Y:S02]  /*1140*/  HADD2.F32 R168, -RZ, R154.H1_H1 ;  /* 0x3000009affa87230 */ /* 0x000fe40000004100 */
[----:B------:R-:W-:Y:S01]  /*1150*/  FADD.FTZ R154, -R206, R161 ;  /* 0x000000a1ce9a7221 */ /* 0x000fe20000010100 */
[----:B------:R-:W-:Y:S01]  /*1160*/  FMUL.FTZ R161, R11, R158 ;  /* 0x0000009e0ba17220 */ /* 0x000fe20000410000 */
        /* <DEDUP_REMOVED lines=9> */
[C---:B------:R-:W-:Y:S01]  /*1200*/  FMUL.FTZ R29, R11.reuse, R154 ;  /* 0x0000009a0b1d7220 */ /* 0x040fe20000410000 */
[----:B------:R-:W-:Y:S02]  /*1210*/  HADD2.F32 R212, -RZ, R155.H1_H1 ;  /* 0x3000009bffd47230 */ /* 0x000fe40000004100 */
[----:B------:R-:W-:Y:S01]  /*1220*/  FADD.FTZ R155, R152, R31 ;  /* 0x0000001f989b7221 */ /* 0x000fe20000010000 */
[----:B------:R-:W-:Y:S01]  /*1230*/  FMUL.FTZ R162, R46, R157 ;  /* 0x0000009d2ea27220 */ /* 0x000fe20000410000 */
[----:B------:R-:W-:Y:S01]  /*1240*/  FFMA.FTZ R152, R28, R31, R153 ;  /* 0x0000001f1c987223 */ /* 0x000fe20000010099 */
        /* <DEDUP_REMOVED lines=32> */
.L_x_7229:
[----:B------:R-:W-:Y:S05]  /*1450*/  BSYNC B2 ;  /* 0x0000000000027941 */ /* 0x000fea0003800000 */
.L_x_7228:
        /* <DEDUP_REMOVED lines=19> */
[C---:B------:R-:W-:Y:S01]  /*1590*/  FADD.FTZ R180, -R206.reuse, R183 ;  /* 0x000000b7ceb47221 */ /* 0x040fe20000010100 */
[----:B------:R-:W-:Y:S02]  /*15a0*/  HADD2.F32 R187, -RZ, R154.H1_H1 ;  /* 0x3000009affbb7230 */ /* 0x000fe40000004100 */
[----:B------:R-:W-:Y:S01]  /*15b0*/  FADD.FTZ R154, -R206, R175 ;  /* 0x000000afce9a7221 */ /* 0x000fe20000010100 */
[----:B---3--:R-:W-:Y:S02]  /*15c0*/  HADD2.F32 R153, -RZ, R156.H0_H0 ;  /* 0x2000009cff997230 */ /* 0x008fe40000004100 */
[C---:B-----5:R-:W-:Y:S01]  /*15d0*/  FMUL.FTZ R175, R11.reuse, R176 ;  /* 0x000000b00baf7220 */ /* 0x060fe20000410000 */
[----:B------:R-:W-:Y:S02]  /*15e0*/  HADD2.F32 R177, -RZ, R152.H1_H1 ;  /* 0x30000098ffb17230 */ /* 0x000fe40000004100 */
[----:B------:R-:W-:Y:S01]  /*15f0*/  FMUL.FTZ R176, R11, R180 ;  /* 0x000000b40bb07220 */ /* 0x000fe20000410000 */
[----:B------:R-:W-:-:S02]  /*1600*/  HADD2.F32 R152, -RZ, R157.H1_H1 ;  /* 0x3000009dff987230 */ /* 0x000fc40000004100 */
[----:B0-----:R-:W-:Y:S01]  /*1610*/  FMUL.FTZ R173, R11, R154 ;  /* 0x0000009a0bad7220 */ /* 0x001fe20000410000 */
[----:B------:R-:W-:Y:S02]  /*1620*/  HADD2.F32 R156, -RZ, R156.H1_H1 ;  /* 0x3000009cff9c7230 */ /* 0x000fe40000004100 */
[----:B------:R-:W-:Y:S01]  /*1630*/  FMUL.FTZ R174, R52, R153 ;  /* 0x0000009934ae7220 */ /* 0x000fe20000410000 */
[--C-:B------:R-:W-:Y:S02]  /*1640*/  HADD2.F32 R213, -RZ, R155.reuse.H0_H0 ;  /* 0x2000009bffd57230 */ /* 0x100fe40000004100 */
[----:B------:R-:W-:Y:S01]  /*1650*/  FADD.FTZ R172, -R206, R177 ;  /* 0x000000b1ceac7221 */ /* 0x000fe20000010100 */
[----:B------:R-:W-:Y:S02]  /*1660*/  HADD2.F32 R215, -RZ, R155.H1_H1 ;  /* 0x3000009bffd77230 */ /* 0x000fe40000004100 */
[----:B------:R-:W-:Y:S01]  /*1670*/  FADD.FTZ R123, R123, R152 ;  /* 0x000000987b7b7221 */ /* 0x000fe20000010000 */
[----:B------:R-:W-:-:S02]  /*1680*/  HADD2.F32 R155, -RZ, R157.H0_H0 ;  /* 0x2000009dff9b7230 */ /* 0x000fc40000004100 */
[-C--:B------:R-:W-:Y:S01]  /*1690*/  FFMA.FTZ R87, R176, R152.reuse, R87 ;  /* 0x00000098b0577223 */ /* 0x080fe20000010057 */
[----:B------:R-:W-:Y:S01]  /*16a0*/  FMUL.FTZ R183, R55, R152 ;  /* 0x0000009837b77220 */ /* 0x000fe20000410000 */
        /* <DEDUP_REMOVED lines=11> */
[----:B------:R-:W-:-:S02]  /*1760*/  HADD2.F32 R157, -RZ, R158.H0_H0 ;  /* 0x2000009eff9d7230 */ /* 0x000fc40000004100 */
[C---:B------:R-:W-:Y:S01]  /*1770*/  FADD.FTZ R182, -R206.reuse, R185 ;  /* 0x000000b9ceb67221 */ /* 0x040fe20000010100 */
[----:B------:R-:W-:Y:S01]  /*1780*/  FADD.FTZ R154, R155, R180 ;  /* 0x000000b49b9a7221 */ /* 0x000fe20000010000 */
[----:B------:R-:W-:Y:S01]  /*1790*/  FFMA.FTZ R153, R175, R180, R152 ;  /* 0x000000b4af997223 */ /* 0x000fe20000010098 */
[----:B------:R-:W-:Y:S02]  /*17a0*/  HADD2.F32 R158, -RZ, R158.H1_H1 ;  /* 0x3000009eff9e7230 */ /* 0x000fe40000004100 */
[----:B------:R-:W-:Y:S01]  /*17b0*/  FMUL.FTZ R181, R11, R182 ;  /* 0x000000b60bb57220 */ /* 0x000fe20000410000 */
[----:B------:R-:W-:Y:S01]  /*17c0*/  FADD.FTZ R184, -R206, R187 ;  /* 0x000000bbceb87221 */ /* 0x000fe20000010100 */
        /* <DEDUP_REMOVED lines=31> */
.L_x_7231:
[----:B------:R-:W-:Y:S05]  /*19c0*/  BSYNC B2 ;  /* 0x0000000000027941 */ /* 0x000fea0003800000 */
.L_x_7230:
        /* <DEDUP_REMOVED lines=14> */
[----:B------:R-:W-:Y:S02]  /*1ab0*/  HADD2.F32 R153, -RZ, R154.H0_H0 ;  /* 0x2000009aff997230 */ /* 0x000fe40000004100 */
[--C-:B------:R-:W-:Y:S02]  /*1ac0*/  HADD2.F32 R171, -RZ, R152.reuse.H0_H0 ;  /* 0x20000098ffab7230 */ /* 0x100fe40000004100 */
[----:B------:R-:W-:Y:S01]  /*1ad0*/  FADD.FTZ R194, -R206, R195 ;  /* 0x000000c3cec27221 */ /* 0x000fe20000010100 */
[----:B------:R-:W-:-:S02]  /*1ae0*/  HADD2.F32 R191, -RZ, R152.H1_H1 ;  /* 0x30000098ffbf7230 */ /* 0x000fc40000004100 */
[C---:B------:R-:W-:Y:S01]  /*1af0*/  FADD.FTZ R198, -R206.reuse, R153 ;  /* 0x00000099cec67221 */ /* 0x040fe20000010100 */
[--C-:B------:R-:W-:Y:S02]  /*1b00*/  HADD2.F32 R199, -RZ, R155.reuse.H0_H0 ;  /* 0x2000009bffc77230 */ /* 0x100fe40000004100 */
[C---:B------:R-:W-:Y:S01]  /*1b10*/  FADD.FTZ R152, -R206.reuse, R171 ;  /* 0x000000abce987221 */ /* 0x040fe20000010100 */
[----:B---3--:R-:W-:Y:S02]  /*1b20*/  HADD2.F32 R153, -RZ, R156.H0_H0 ;  /* 0x2000009cff997230 */ /* 0x008fe40000004100 */
[----:B------:R-:W-:Y:S01]  /*1b30*/  FADD.FTZ R190, -R206, R191 ;  /* 0x000000bfcebe7221 */ /* 0x000fe20000010100 */
[----:B------:R-:W-:Y:S02]  /*1b40*/  HADD2.F32 R155, -RZ, R155.H1_H1 ;  /* 0x3000009bff9b7230 */ /* 0x000fe40000004100 */
[----:B-----5:R-:W-:Y:S01]  /*1b50*/  FMUL.FTZ R171, R11, R152 ;  /* 0x000000980bab7220 */ /* 0x020fe20000410000 */
[----:B------:R-:W-:-:S02]  /*1b60*/  HADD2.F32 R197, -RZ, R154.H1_H1 ;  /* 0x3000009affc57230 */ /* 0x000fc40000004100 */
[----:B------:R-:W-:Y:S01]  /*1b70*/  FADD.FTZ R154, -R206, R193 ;  /* 0x000000c1ce9a7221 */ /* 0x000fe20000010100 */
[----:B------:R-:W-:Y:S02]  /*1b80*/  HADD2.F32 R156, -RZ, R156.H1_H1 ;  /* 0x3000009cff9c7230 */ /* 0x000fe40000004100 */
[-C--:B------:R-:W-:Y:S01]  /*1b90*/  FMUL.FTZ R192, R60, R153.reuse ;  /* 0x000000993cc07220 */ /* 0x080fe20000410000 */
[----:B------:R-:W-:Y:S01]  /*1ba0*/  FADD.FTZ R204, -R206, R155 ;  /* 0x0000009bcecc7221 */ /* 0x000fe20000010100 */
[--C-:B------:R-:W-:Y:S02]  /*1bb0*/  HADD2.F32 R155, -RZ, R157.reuse.H0_H0 ;  /* 0x2000009dff9b7230 */ /* 0x100fe40000004100 */
        /* <DEDUP_REMOVED lines=10> */
[----:B0-----:R-:W-:-:S02]  /*1c60*/  HADD2.F32 R178, -RZ, R157.H1_H1 ;  /* 0x3000009dffb27230 */ /* 0x001fc40000004100 */
[----:B------:R-:W-:Y:S01]  /*1c70*/  FADD.FTZ R155, R152, R193 ;  /* 0x000000c1989b7221 */ /* 0x000fe20000010000 */
[----:B------:R-:W-:Y:S01]  /*1c80*/  FFMA.FTZ R152, R190, R193, R153 ;  /* 0x000000c1be987223 */ /* 0x000fe20000010099 */
[--C-:B------:R-:W-:Y:S02]  /*1c90*/  HADD2.F32 R157, -RZ, R158.reuse.H0_H0 ;  /* 0x2000009eff9d7230 */ /* 0x100fe40000004100 */
[----:B------:R-:W-:Y:S01]  /*1ca0*/  FMUL.FTZ R194, R11, R194 ;  /* 0x000000c20bc27220 */ /* 0x000fe20000410000 */
[----:B------:R-:W-:Y:S01]  /*1cb0*/  FMUL.FTZ R195, R63, R178 ;  /* 0x000000b23fc37220 */ /* 0x000fe20000410000 */
[----:B------:R-:W-:Y:S01]  /*1cc0*/  FADD.FTZ R154, R155, R196 ;  /* 0x000000c49b9a7221 */ /* 0x000fe20000010000 */
[----:B------:R-:W-:Y:S01]  /*1cd0*/  FFMA.FTZ R153, R191, R196, R152 ;  /* 0x000000c4bf997223 */ /* 0x000fe20000010098 */
[----:B------:R-:W-:Y:S01]  /*1ce0*/  FADD.FTZ R200, -R206, R197 ;  /* 0x000000c5cec87221 */ /* 0x000fe20000010100 */
[----:B------:R-:W-:Y:S02]  /*1cf0*/  HADD2.F32 R158, -RZ, R158.H1_H1 ;  /* 0x3000009eff9e7230 */ /* 0x000fe40000004100 */
[----:B------:R-:W-:Y:S01]  /*1d00*/  FMUL.FTZ R197, R11, R198 ;  /* 0x000000c60bc57220 */ /* 0x000fe20000410000 */
[----:B------:R-:W-:Y:S01]  /*1d10*/  FMUL.FTZ R198, R64, R157 ;  /* 0x0000009d40c67220 */ /* 0x000fe20000410000 */
        /* <DEDUP_REMOVED lines=31> */
.L_x_7225:
[----:B------:R-:W-:Y:S05]  /*1f10*/  BSYNC B1 ;  /* 0x0000000000017941 */ /* 0x000fea0003800000 */
.L_x_7214:
        /* <DEDUP_REMOVED lines=20> */
.L_x_7349:
        /* <DEDUP_REMOVED lines=24> */
.L_x_7236:
        /* <DEDUP_REMOVED lines=8> */
.L_x_7237:
[----:B------:R-:W-:Y:S05]  /*2260*/  BSYNC B2 ;  /* 0x0000000000027941 */ /* 0x000fea0003800000 */
.L_x_7235:
        /* <DEDUP_REMOVED lines=14> */
.L_x_7239:
[----:B------:R-:W-:Y:S01]  /*2350*/  FFMA.FTZ R152, R12, R159, R156 ;  /* 0x0000009f0c987223 */ /* 0x000fe2000001009c */
[----:B------:R-:W-:-:S03]  /*2360*/  @P4 HADD2.F32 R153, -RZ, R132.H1_H1 ;  /* 0x30000084ff994230 */ /* 0x000fc60000004100 */
[----:B------:R-:W-:-:S04]  /*2370*/  FADD.FTZ R152, R15, -R152 ;  /* 0x800000980f987221 */ /* 0x000fc80000010000 */
[----:B------:R-:W-:-:S04]  /*2380*/  FMUL.FTZ R152, R11, R152 ;  /* 0x000000980b987220 */ /* 0x000fc80000410000 */
[----:B------:R-:W-:-:S07]  /*2390*/  @P4 FADD.FTZ R152, R152, R153 ;  /* 0x0000009998984221 */ /* 0x000fce0000010000 */
.L_x_7240:
[----:B------:R-:W-:Y:S05]  /*23a0*/  BSYNC B2 ;  /* 0x0000000000027941 */ /* 0x000fea0003800000 */
.L_x_7238:
        /* <DEDUP_REMOVED lines=12> */
.L_x_7242:
[----:B------:R-:W-:-:S04]  /*2470*/  FFMA.FTZ R153, R13, R159, R156 ;  /* 0x0000009f0d997223 */ /* 0x000fc8000001009c */
[----:B------:R-:W-:Y:S01]  /*2480*/  FADD.FTZ R152, R18, -R153 ;  /* 0x8000009912987221 */ /* 0x000fe20000010000 */
[----:B------:R-:W-:-:S03]  /*2490*/  @P4 HADD2.F32 R153, -RZ, R133.H0_H0 ;  /* 0x20000085ff994230 */ /* 0x000fc60000004100 */
[----:B------:R-:W-:-:S04]  /*24a0*/  FMUL.FTZ R152, R11, R152 ;  /* 0x000000980b987220 */ /* 0x000fc80000410000 */
[----:B------:R-:W-:-:S07]  /*24b0*/  @P4 FADD.FTZ R152, R152, R153 ;  /* 0x0000009998984221 */ /* 0x000fce0000010000 */
.L_x_7243:
[----:B------:R-:W-:Y:S05]  /*24c0*/  BSYNC B2 ;  /* 0x0000000000027941 */ /* 0x000fea0003800000 */
.L_x_7241:
        /* <DEDUP_REMOVED lines=12> */
.L_x_7245:
[----:B------:R-:W-:Y:S01]  /*2590*/  FFMA.FTZ R152, R16, R159, R156 ;  /* 0x0000009f10987223 */ /* 0x000fe2000001009c */
[----:B------:R-:W-:-:S03]  /*25a0*/  @P4 HADD2.F32 R153, -RZ, R133.H1_H1 ;  /* 0x30000085ff994230 */ /* 0x000fc60000004100 */
[----:B------:R-:W-:-:S04]  /*25b0*/  FADD.FTZ R152, R19, -R152 ;  /* 0x8000009813987221 */ /* 0x000fc80000010000 */
[----:B------:R-:W-:-:S04]  /*25c0*/  FMUL.FTZ R152, R11, R152 ;  /* 0x000000980b987220 */ /* 0x000fc80000410000 */
[----:B------:R-:W-:-:S07]  /*25d0*/  @P4 FADD.FTZ R152, R152, R153 ;  /* 0x0000009998984221 */ /* 0x000fce0000010000 */
.L_x_7246:
[----:B------:R-:W-:Y:S05]  /*25e0*/  BSYNC B2 ;  /* 0x0000000000027941 */ /* 0x000fea0003800000 */
.L_x_7244:
        /* <DEDUP_REMOVED lines=12> */
.L_x_7248:
[----:B------:R-:W-:-:S04]  /*26b0*/  FFMA.FTZ R153, R17, R159, R156 ;  /* 0x0000009f11997223 */ /* 0x000fc8000001009c */
[----:B------:R-:W-:Y:S01]  /*26c0*/  FADD.FTZ R152, R20, -R153 ;  /* 0x8000009914987221 */ /* 0x000fe20000010000 */
[----:B------:R-:W-:-:S03]  /*26d0*/  @P4 HADD2.F32 R153, -RZ, R134.H0_H0 ;  /* 0x20000086ff994230 */ /* 0x000fc60000004100 */
[----:B------:R-:W-:-:S04]  /*26e0*/  FMUL.FTZ R152, R11, R152 ;  /* 0x000000980b987220 */ /* 0x000fc80000410000 */
[----:B------:R-:W-:-:S07]  /*26f0*/  @P4 FADD.FTZ R152, R152, R153 ;  /* 0x0000009998984221 */ /* 0x000fce0000010000 */
.L_x_7249:
[----:B------:R-:W-:Y:S05]  /*2700*/  BSYNC B2 ;  /* 0x0000000000027941 */ /* 0x000fea0003800000 */
.L_x_7247:
        /* <DEDUP_REMOVED lines=12> */
.L_x_7251:
[----:B------:R-:W-:Y:S01]  /*27d0*/  FFMA.FTZ R152, R22, R159, R156 ;  /* 0x0000009f16987223 */ /* 0x000fe2000001009c */
[----:B------:R-:W-:-:S03]  /*27e0*/  @P4 HADD2.F32 R153, -RZ, R134.H1_H1 ;  /* 0x30000086ff994230 */ /* 0x000fc60000004100 */
[----:B------:R-:W-:-:S04]  /*27f0*/  FADD.FTZ R152, R21, -R152 ;  /* 0x8000009815987221 */ /* 0x000fc80000010000 */
[----:B------:R-:W-:-:S04]  /*2800*/  FMUL.FTZ R152, R11, R152 ;  /* 0x000000980b987220 */ /* 0x000fc80000410000 */
[----:B------:R-:W-:-:S07]  /*2810*/  @P4 FADD.FTZ R152, R152, R153 ;  /* 0x0000009998984221 */ /* 0x000fce0000010000 */
.L_x_7252:
[----:B------:R-:W-:Y:S05]  /*2820*/  BSYNC B2 ;  /* 0x0000000000027941 */ /* 0x000fea0003800000 */
.L_x_7250:
        /* <DEDUP_REMOVED lines=12> */
.L_x_7254:
[----:B------:R-:W-:-:S04]  /*28f0*/  FFMA.FTZ R153, R23, R159, R156 ;  /* 0x0000009f17997223 */ /* 0x000fc8000001009c */
[----:B------:R-:W-:Y:S01]  /*2900*/  FADD.FTZ R152, R24, -R153 ;  /* 0x8000009918987221 */ /* 0x000fe20000010000 */
[----:B------:R-:W-:-:S03]  /*2910*/  @P4 HADD2.F32 R153, -RZ, R135.H0_H0 ;  /* 0x20000087ff994230 */ /* 0x000fc60000004100 */
[----:B------:R-:W-:-:S04]  /*2920*/  FMUL.FTZ R152, R11, R152 ;  /* 0x000000980b987220 */ /* 0x000fc80000410000 */
[----:B------:R-:W-:-:S07]  /*2930*/  @P4 FADD.FTZ R152, R152, R153 ;  /* 0x0000009998984221 */ /* 0x000fce0000010000 */
.L_x_7255:
[----:B------:R-:W-:Y:S05]  /*2940*/  BSYNC B2 ;  /* 0x0000000000027941 */ /* 0x000fea0003800000 */
.L_x_7253:
        /* <DEDUP_REMOVED lines=12> */
.L_x_7257:
[----:B------:R-:W-:Y:S01]  /*2a10*/  FFMA.FTZ R152, R26, R159, R156 ;  /* 0x0000009f1a987223 */ /* 0x000fe2000001009c */
[----:B------:R-:W-:-:S03]  /*2a20*/  @P4 HADD2.F32 R153, -RZ, R135.H1_H1 ;  /* 0x30000087ff994230 */ /* 0x000fc60000004100 */
[----:B------:R-:W-:-:S04]  /*2a30*/  FADD.FTZ R152, R25, -R152 ;  /* 0x8000009819987221 */ /* 0x000fc80000010000 */
[----:B------:R-:W-:-:S04]  /*2a40*/  FMUL.FTZ R158, R11, R152 ;  /* 0x000000980b9e7220 */ /* 0x000fc80000410000 */
[----:B------:R-:W-:-:S07]  /*2a50*/  @P4 FADD.FTZ R158, R158, R153 ;  /* 0x000000999e9e4221 */ /* 0x000fce0000010000 */
.L_x_7258:
[----:B------:R-:W-:Y:S05]  /*2a60*/  BSYNC B2 ;  /* 0x0000000000027941 */ /* 0x000fea0003800000 */
.L_x_7256:
[----:B------:R-:W0:Y:S01]  /*2a70*/  @P5 LDC.64 R152, c[0x0][0x308] ;  /* 0x0000c200ff985b82 */ /* 0x000e220000000a00 */
[----:B------:R-:W-:-:S04]  /*2a80*/  @P5 F2FP.F16.F32.PACK_AB R178, RZ, R158 ;  /* 0x0000009effb2523e */ /* 0x000fc800000000ff */
[----:B------:R-:W-:-:S03]  /*2a90*/  @P5 PRMT R95, R95, 0x5410, R178 ;  /* 0x000054105f5f5816 */ /* 0x000fc600000000b2 */
[----:B------:R-:W1:Y:S01]  /*2aa0*/  @P3 LDC R179, c[0x0][0x29c] ;  /* 0x0000a700ffb33b82 */ /* 0x000e620000000800 */
[C---:B0-----:R-:W-:Y:S01]  /*2ab0*/  @P5 IMAD.WIDE.U32 R154, R10.reuse, 0x10, R152 ;  /* 0x000000100a9a5825 */ /* 0x041fe200078e0098 */
[----:B------:R-:W-:-:S06]  /*2ac0*/  IADD3 R10, R10, 0x20, RZ ;  /* 0x000000200a0a7810 */ /* 0x000fcc0007ffe0ff */
[----:B------:R-:W0:Y:S01]  /*2ad0*/  @P3 LDC.64 R152, c[0x0][0x2f8] ;  /* 0x0000be00ff983b82 */ /* 0x000e220000000a00 */
[----:B------:R2:W-:Y:S01]  /*2ae0*/  @P5 STG.E.128 desc[UR4][R154.64], R92 ;  /* 0x0000005c9a005986 */ /* 0x0005e2000c101d04 */
[----:B-1----:R-:W-:-:S05]  /*2af0*/  @P3 FMUL.FTZ R158, R158, R179 ;  /* 0x000000b39e9e3220 */ /* 0x002fca0000410000 */
[----:B------:R-:W-:-:S04]  /*2b00*/  @P3 F2FP.F16.F32.PACK_AB R158, RZ, R158 ;  /* 0x0000009eff9e323e */ /* 0x000fc800000000ff */
[----:B------:R-:W-:Y:S01]  /*2b10*/  @P3 PRMT R103, R103, 0x5410, R158 ;  /* 0x0000541067673816 */ /* 0x000fe2000000009e */
[C---:B0-----:R-:W-:Y:S01]  /*2b20*/  @P3 IMAD.WIDE.U32 R152, R157.reuse, 0x10, R152 ;  /* 0x000000109d983825 */ /* 0x041fe200078e0098 */
[----:B------:R-:W-:-:S04]  /*2b30*/  IADD3 R157, R157, 0x20, RZ ;  /* 0x000000209d9d7810 */ /* 0x000fc80007ffe0ff */
[----:B------:R2:W-:Y:S03]  /*2b40*/  @P3 STG.E.128 desc[UR4][R152.64], R100 ;  /* 0x0000006498003986 */ /* 0x0005e6000c101d04 */
.L_x_7234:
[----:B------:R-:W-:Y:S05]  /*2b50*/  BSYNC B1 ;  /* 0x0000000000017941 */ /* 0x000fea0003800000 */
.L_x_7233:
        /* <DEDUP_REMOVED lines=9> */
[----:B------:R-:W-:Y:S01]  /*2bf0*/  HADD2.F32 R152, -RZ, R136.H0_H0 ;  /* 0x20000088ff987230 */ /* 0x000fe20000004100 */
[----:B------:R-:W-:Y:S06]  /*2c00*/  BRA `(.L_x_7263) ;  /* 0x0000000000207947 */ /* 0x000fec0003800000 */
.L_x_7262:
[----:B------:R-:W-:Y:S01]  /*2c10*/  UISETP.NE.U32.AND UP0, UPT, UR14, URZ, UPT ;  /* 0x0000003f0e00728c */ /* 0x000fe2000bf05070 */
[----:B--2---:R-:W-:-:S03]  /*2c20*/  FFMA.FTZ R153, R27, R159, R156 ;  /* 0x0000009f1b997223 */ /* 0x004fc6000001009c */
[----:B------:R-:W-:Y:S01]  /*2c30*/  UISETP.NE.AND.EX UP0, UPT, UR15, URZ, UPT, UP0 ;  /* 0x0000003f0f00728c */ /* 0x000fe2000bf05300 */
[----:B------:R-:W-:-:S04]  /*2c40*/  FADD.FTZ R152, R30, -R153 ;  /* 0x800000991e987221 */ /* 0x000fc80000010000 */
[----:B------:R-:W-:Y:S01]  /*2c50*/  FMUL.FTZ R152, R11, R152 ;  /* 0x000000980b987220 */ /* 0x000fe20000410000 */
[----:B------:R-:W-:-:S13]  /*2c60*/  PLOP3.LUT P4, PT, PT, PT, UP0, 0x80, 0x0 ;  /* 0x000000000000781c */ /* 0x000fda0003f8f008 */
[----:B------:R-:W-:-:S05]  /*2c70*/  @P4 HADD2.F32 R153, -RZ, R136.H0_H0 ;  /* 0x20000088ff994230 */ /* 0x000fca0000004100 */
[----:B------:R-:W-:-:S07]  /*2c80*/  @P4 FADD.FTZ R152, R152, R153 ;  /* 0x0000009998984221 */ /* 0x000fce0000010000 */
.L_x_7263:
[----:B------:R-:W-:Y:S05]  /*2c90*/  BSYNC B2 ;  /* 0x0000000000027941 */ /* 0x000fea0003800000 */
.L_x_7261:
        /* <DEDUP_REMOVED lines=14> */
.L_x_7265:
[----:B------:R-:W-:Y:S01]  /*2d80*/  FFMA.FTZ R152, R28, R159, R156 ;  /* 0x0000009f1c987223 */ /* 0x000fe2000001009c */
[----:B------:R-:W-:-:S03]  /*2d90*/  @P4 HADD2.F32 R153, -RZ, R136.H1_H1 ;  /* 0x30000088ff994230 */ /* 0x000fc60000004100 */
[----:B------:R-:W-:-:S04]  /*2da0*/  FADD.FTZ R152, R31, -R152 ;  /* 0x800000981f987221 */ /* 0x000fc80000010000 */
[----:B------:R-:W-:-:S04]  /*2db0*/  FMUL.FTZ R152, R11, R152 ;  /* 0x000000980b987220 */ /* 0x000fc80000410000 */
[----:B------:R-:W-:-:S07]  /*2dc0*/  @P4 FADD.FTZ R152, R152, R153 ;  /* 0x0000009998984221 */ /* 0x000fce0000010000 */
.L_x_7266:
[----:B------:R-:W-:Y:S05]  /*2dd0*/  BSYNC B2 ;  /* 0x0000000000027941 */ /* 0x000fea0003800000 */
.L_x_7264:
        /* <DEDUP_REMOVED lines=12> */
.L_x_7268:
[----:B------:R-:W-:-:S04]  /*2ea0*/  FFMA.FTZ R153, R29, R159, R156 ;  /* 0x0000009f1d997223 */ /* 0x000fc8000001009c */
[----:B------:R-:W-:Y:S01]  /*2eb0*/  FADD.FTZ R152, R162, -R153 ;  /* 0x80000099a2987221 */ /* 0x000fe20000010000 */
[----:B------:R-:W-:-:S03]  /*2ec0*/  @P4 HADD2.F32 R153, -RZ, R137.H0_H0 ;  /* 0x20000089ff994230 */ /* 0x000fc60000004100 */
[----:B------:R-:W-:-:S04]  /*2ed0*/  FMUL.FTZ R152, R11, R152 ;  /* 0x000000980b987220 */ /* 0x000fc80000410000 */
[----:B------:R-:W-:-:S07]  /*2ee0*/  @P4 FADD.FTZ R152, R152, R153 ;  /* 0x0000009998984221 */ /* 0x000fce0000010000 */
.L_x_7269:
[----:B------:R-:W-:Y:S05]  /*2ef0*/  BSYNC B2 ;  /* 0x0000000000027941 */ /* 0x000fea0003800000 */
.L_x_7267:
        /* <DEDUP_REMOVED lines=12> */
.L_x_7271:
[----:B------:R-:W-:Y:S01]  /*2fc0*/  FFMA.FTZ R152, R160, R159, R156 ;  /* 0x0000009fa0987223 */ /* 0x000fe2000001009c */
[----:B------:R-:W-:-:S03]  /*2fd0*/  @P4 HADD2.F32 R153, -RZ, R137.H1_H1 ;  /* 0x30000089ff994230 */ /* 0x000fc60000004100 */
[----:B------:R-:W-:-:S04]  /*2fe0*/  FADD.FTZ R152, R163, -R152 ;  /* 0x80000098a3987221 */ /* 0x000fc80000010000 */
[----:B------:R-:W-:-:S04]  /*2ff0*/  FMUL.FTZ R152, R11, R152 ;  /* 0x000000980b987220 */ /* 0x000fc80000410000 */
[----:B------:R-:W-:-:S07]  /*3000*/  @P4 FADD.FTZ R152, R152, R153 ;  /* 0x0000009998984221 */ /* 0x000fce0000010000 */
.L_x_7272:
[----:B------:R-:W-:Y:S05]  /*3010*/  BSYNC B2 ;  /* 0x0000000000027941 */ /* 0x000fea0003800000 */
.L_x_7270:
        /* <DEDUP_REMOVED lines=12> */
.L_x_7274:
[----:B------:R-:W-:-:S04]  /*30e0*/  FFMA.FTZ R153, R161, R159, R156 ;  /* 0x0000009fa1997223 */ /* 0x000fc8000001009c */
[----:B------:R-:W-:Y:S01]  /*30f0*/  FADD.FTZ R152, R164, -R153 ;  /* 0x80000099a4987221 */ /* 0x000fe20000010000 */
[----:B------:R-:W-:-:S03]  /*3100*/  @P4 HADD2.F32 R153, -RZ, R138.H0_H0 ;  /* 0x2000008aff994230 */ /* 0x000fc60000004100 */
[----:B------:R-:W-:-:S04]  /*3110*/  FMUL.FTZ R152, R11, R152 ;  /* 0x000000980b987220 */ /* 0x000fc80000410000 */
[----:B------:R-:W-:-:S07]  /*3120*/  @P4 FADD.FTZ R152, R152, R153 ;  /* 0x0000009998984221 */ /* 0x000fce0000010000 */
.L_x_7275:
[----:B------:R-:W-:Y:S05]  /*3130*/  BSYNC B2 ;  /* 0x0000000000027941 */ /* 0x000fea0003800000 */
.L_x_7273:
        /* <DEDUP_REMOVED lines=12> */
.L_x_7277:
[----:B------:R-:W-:Y:S01]  /*3200*/  FFMA.FTZ R152, R166, R159, R156 ;  /* 0x0000009fa6987223 */ /* 0x000fe2000001009c */
[----:B------:R-:W-:-:S03]  /*3210*/  @P4 HADD2.F32 R153, -RZ, R138.H1_H1 ;  /* 0x3000008aff994230 */ /* 0x000fc60000004100 */
[----:B------:R-:W-:-:S04]  /*3220*/  FADD.FTZ R152, R165, -R152 ;  /* 0x80000098a5987221 */ /* 0x000fc80000010000 */
[----:B------:R-:W-:-:S04]  /*3230*/  FMUL.FTZ R152, R11, R152 ;  /* 0x000000980b987220 */ /* 0x000fc80000410000 */
[----:B------:R-:W-:-:S07]  /*3240*/  @P4 FADD.FTZ R152, R152, R153 ;  /* 0x0000009998984221 */ /* 0x000fce0000010000 */
.L_x_7278:
[----:B------:R-:W-:Y:S05]  /*3250*/  BSYNC B2 ;  /* 0x0000000000027941 */ /* 0x000fea0003800000 */
.L_x_7276:
        /* <DEDUP_REMOVED lines=12> */
.L_x_7280:
[----:B------:R-:W-:-:S04]  /*3320*/  FFMA.FTZ R153, R167, R159, R156 ;  /* 0x0000009fa7997223 */ /* 0x000fc8000001009c */
[----:B------:R-:W-:Y:S01]  /*3330*/  FADD.FTZ R152, R168, -R153 ;  /* 0x80000099a8987221 */ /* 0x000fe20000010000 */
[----:B------:R-:W-:-:S03]  /*3340*/  @P4 HADD2.F32 R153, -RZ, R139.H0_H0 ;  /* 0x2000008bff994230 */ /* 0x000fc60000004100 */
[----:B------:R-:W-:-:S04]  /*3350*/  FMUL.FTZ R152, R11, R152 ;  /* 0x000000980b987220 */ /* 0x000fc80000410000 */
[----:B------:R-:W-:-:S07]  /*3360*/  @P4 FADD.FTZ R152, R152, R153 ;  /* 0x0000009998984221 */ /* 0x000fce0000010000 */
.L_x_7281:
[----:B------:R-:W-:Y:S05]  /*3370*/  BSYNC B2 ;  /* 0x0000000000027941 */ /* 0x000fea0003800000 */
.L_x_7279:
        /* <DEDUP_REMOVED lines=12> */
.L_x_7283:
[----:B------:R-:W-:Y:S01]  /*3440*/  FFMA.FTZ R152, R170, R159, R156 ;  /* 0x0000009faa987223 */ /* 0x000fe2000001009c */
[----:B------:R-:W-:-:S03]  /*3450*/  @P4 HADD2.F32 R153, -RZ, R139.H1_H1 ;  /* 0x3000008bff994230 */ /* 0x000fc60000004100 */
[----:B------:R-:W-:-:S04]  /*3460*/  FADD.FTZ R152, R169, -R152 ;  /* 0x80000098a9987221 */ /* 0x000fc80000010000 */
[----:B------:R-:W-:-:S04]  /*3470*/  FMUL.FTZ R158, R11, R152 ;  /* 0x000000980b9e7220 */ /* 0x000fc80000410000 */
[----:B------:R-:W-:-:S07]  /*3480*/  @P4 FADD.FTZ R158, R158, R153 ;  /* 0x000000999e9e4221 */ /* 0x000fce0000010000 */
.L_x_7284:
[----:B------:R-:W-:Y:S05]  /*3490*/  BSYNC B2 ;  /* 0x0000000000027941 */ /* 0x000fea0003800000 */
.L_x_7282:
[----:B------:R-:W0:Y:S01]  /*34a0*/  @P3 LDC R179, c[0x0][0x29c] ;  /* 0x0000a700ffb33b82 */ /* 0x000e220000000800 */
[----:B------:R-:W-:-:S04]  /*34b0*/  @P5 F2FP.F16.F32.PACK_AB R154, RZ, R158 ;  /* 0x0000009eff9a523e */ /* 0x000fc800000000ff */
[----:B------:R-:W-:-:S03]  /*34c0*/  @P5 PRMT R95, R95, 0x5410, R154 ;  /* 0x000054105f5f5816 */ /* 0x000fc6000000009a */
[----:B------:R-:W1:Y:S08]  /*34d0*/  @P5 LDC.64 R152, c[0x0][0x308] ;  /* 0x0000c200ff985b82 */ /* 0x000e700000000a00 */
[----:B------:R-:W2:Y:S01]  /*34e0*/  @P3 LDC.64 R154, c[0x0][0x2f8] ;  /* 0x0000be00ff9a3b82 */ /* 0x000ea20000000a00 */
[----:B0-----:R-:W-:-:S05]  /*34f0*/  @P3 FMUL.FTZ R158, R158, R179 ;  /* 0x000000b39e9e3220 */ /* 0x001fca0000410000 */
[----:B------:R-:W-:Y:S01]  /*3500*/  @P3 F2FP.F16.F32.PACK_AB R158, RZ, R158 ;  /* 0x0000009eff9e323e */ /* 0x000fe200000000ff */
[----:B-1----:R-:W-:-:S03]  /*3510*/  @P5 IMAD.WIDE.U32 R152, R10, 0x10, R152 ;  /* 0x000000100a985825 */ /* 0x002fc600078e0098 */
[----:B------:R-:W-:Y:S02]  /*3520*/  @P3 PRMT R103, R103, 0x5410, R158 ;  /* 0x0000541067673816 */ /* 0x000fe4000000009e */
[----:B------:R-:W-:Y:S01]  /*3530*/  IADD3 R10, R10, 0x20, RZ ;  /* 0x000000200a0a7810 */ /* 0x000fe20007ffe0ff */
[----:B------:R0:W-:Y:S01]  /*3540*/  @P5 STG.E.128 desc[UR4][R152.64], R92 ;  /* 0x0000005c98005986 */ /* 0x0001e2000c101d04 */
[C---:B--2---:R-:W-:Y:S01]  /*3550*/  @P3 IMAD.WIDE.U32 R154, R157.reuse, 0x10, R154 ;  /* 0x000000109d9a3825 */ /* 0x044fe200078e009a */
[----:B------:R-:W-:-:S04]  /*3560*/  IADD3 R157, R157, 0x20, RZ ;  /* 0x000000209d9d7810 */ /* 0x000fc80007ffe0ff */
[----:B------:R0:W-:Y:S03]  /*3570*/  @P3 STG.E.128 desc[UR4][R154.64], R100 ;  /* 0x000000649a003986 */ /* 0x0001e6000c101d04 */
.L_x_7260:
[----:B------:R-:W-:Y:S05]  /*3580*/  BSYNC B1 ;  /* 0x0000000000017941 */ /* 0x000fea0003800000 */
.L_x_7259:
[----:B------:R-:W-:Y:S04]  /*3590*/  BSSY B1, `(.L_x_7285) ;  /* 0x00000a2000017945 */ /* 0x000fe80003800000 */
[----:B------:R-:W-:Y:S05]  /*35a0*/  @!P1 BRA `(.L_x_7286) ;  /* 0x0000000800809947 */ /* 0x000fea0003800000 */
[----:B------:R-:W-:Y:S04]  /*35b0*/  BSSY B2, `(.L_x_7287) ;  /* 0x0000011000027945 */ /* 0x000fe80003800000 */
[----:B------:R-:W-:Y:S05]  /*35c0*/  @P2 BRA `(.L_x_7288) ;  /* 0x00000000001c2947 */ /* 0x000fea0003800000 */
[----:B------:R-:W-:Y:S01]  /*35d0*/  UISETP.NE.U32.AND UP0, UPT, UR14, URZ, UPT ;  /* 0x0000003f0e00728c */ /* 0x000fe2000bf05070 */
[----:B0-2---:R-:W-:-:S03]  /*35e0*/  MOV R152, RZ ;  /* 0x000000ff00987202 */ /* 0x005fc60000000f00 */
[----:B------:R-:W-:-:S06]  /*35f0*/  UISETP.NE.AND.EX UP0, UPT, UR15, URZ, UPT, UP0 ;  /* 0x0000003f0f00728c */ /* 0x000fcc000bf05300 */
[----:B------:R-:W-:-:S13]  /*3600*/  PLOP3.LUT P4, PT, PT, PT, UP0, 0x80, 0x0 ;  /* 0x000000000000781c */ /* 0x000fda0003f8f008 */
[----:B------:R-:W-:Y:S05]  /*3610*/  @!P4 BRA `(.L_x_7289) ;  /* 0x000000000028c947 */ /* 0x000fea0003800000 */
[----:B------:R-:W-:Y:S01]  /*3620*/  HADD2.F32 R152, -RZ, R140.H0_H0 ;  /* 0x2000008cff987230 */ /* 0x000fe20000004100 */
[----:B------:R-:W-:Y:S06]  /*3630*/  BRA `(.L_x_7289) ;  /* 0x0000000000207947 */ /* 0x000fec0003800000 */
.L_x_7288:
[----:B------:R-:W-:Y:S01]  /*3640*/  UISETP.NE.U32.AND UP0, UPT, UR14, URZ, UPT ;  /* 0x0000003f0e00728c */ /* 0x000fe2000bf05070 */
[----:B0-2---:R-:W-:-:S03]  /*3650*/  FFMA.FTZ R153, R173, R159, R156 ;  /* 0x0000009fad997223 */ /* 0x005fc6000001009c */
[----:B------:R-:W-:Y:S01]  /*3660*/  UISETP.NE.AND.EX UP0, UPT, UR15, URZ, UPT, UP0 ;  /* 0x0000003f0f00728c */ /* 0x000fe2000bf05300 */
[----:B------:R-:W-:-:S04]  /*3670*/  FADD.FTZ R152, R174, -R153 ;  /* 0x80000099ae987221 */ /* 0x000fc80000010000 */
[----:B------:R-:W-:Y:S01]  /*3680*/  FMUL.FTZ R152, R11, R152 ;  /* 0x000000980b987220 */ /* 0x000fe20000410000 */
[----:B------:R-:W-:-:S13]  /*3690*/  PLOP3.LUT P4, PT, PT, PT, UP0, 0x80, 0x0 ;  /* 0x000000000000781c */ /* 0x000fda0003f8f008 */
[----:B------:R-:W-:-:S05]  /*36a0*/  @P4 HADD2.F32 R153, -RZ, R140.H0_H0 ;  /* 0x2000008cff994230 */ /* 0x000fca0000004100 */
[----:B------:R-:W-:-:S07]  /*36b0*/  @P4 FADD.FTZ R152, R152, R153 ;  /* 0x0000009998984221 */ /* 0x000fce0000010000 */
.L_x_7289:
[----:B------:R-:W-:Y:S05]  /*36c0*/  BSYNC B2 ;  /* 0x0000000000027941 */ /* 0x000fea0003800000 */
.L_x_7287:
        /* <DEDUP_REMOVED lines=14> */
.L_x_7291:
[----:B------:R-:W-:Y:S01]  /*37b0*/  FFMA.FTZ R152, R172, R159, R156 ;  /* 0x0000009fac987223 */ /* 0x000fe2000001009c */
[----:B------:R-:W-:-:S03]  /*37c0*/  @P4 HADD2.F32 R153, -RZ, R140.H1_H1 ;  /* 0x3000008cff994230 */ /* 0x000fc60000004100 */
[----:B------:R-:W-:-:S04]  /*37d0*/  FADD.FTZ R152, R177, -R152 ;  /* 0x80000098b1987221 */ /* 0x000fc80000010000 */
[----:B------:R-:W-:-:S04]  /*37e0*/  FMUL.FTZ R152, R11, R152 ;  /* 0x000000980b987220 */ /* 0x000fc80000410000 */
[----:B------:R-:W-:-:S07]  /*37f0*/  @P4 FADD.FTZ R152, R152, R153 ;  /* 0x0000009998984221 */ /* 0x000fce0000010000 */
.L_x_7292:
[----:B------:R-:W-:Y:S05]  /*3800*/  BSYNC B2 ;  /* 0x0000000000027941 */ /* 0x000fea0003800000 */
.L_x_7290:
        /* <DEDUP_REMOVED lines=12> */
.L_x_7294:
[----:B------:R-:W-:-:S04]  /*38d0*/  FFMA.FTZ R153, R175, R159, R156 ;  /* 0x0000009faf997223 */ /* 0x000fc8000001009c */
[----:B------:R-:W-:Y:S01]  /*38e0*/  FADD.FTZ R152, R180, -R153 ;  /* 0x80000099b4987221 */ /* 0x000fe20000010000 */
[----:B------:R-:W-:-:S03]  /*38f0*/  @P4 HADD2.F32 R153, -RZ, R141.H0_H0 ;  /* 0x2000008dff994230 */ /* 0x000fc60000004100 */
[----:B------:R-:W-:-:S04]  /*3900*/  FMUL.FTZ R152, R11, R152 ;  /* 0x000000980b987220 */ /* 0x000fc80000410000 */
[----:B------:R-:W-:-:S07]  /*3910*/  @P4 FADD.FTZ R152, R152, R153 ;  /* 0x0000009998984221 */ /* 0x000fce0000010000 */
.L_x_7295:
[----:B------:R-:W-:Y:S05]  /*3920*/  BSYNC B2 ;  /* 0x0000000000027941 */ /* 0x000fea0003800000 */
.L_x_7293:
        /* <DEDUP_REMOVED lines=12> */
.L_x_7297:
[----:B------:R-:W-:Y:S01]  /*39f0*/  FFMA.FTZ R152, R176, R159, R156 ;  /* 0x0000009fb0987223 */ /* 0x000fe2000001009c */
[----:B------:R-:W-:-:S03]  /*3a00*/  @P4 HADD2.F32 R153, -RZ, R141.H1_H1 ;  /* 0x3000008dff994230 */ /* 0x000fc60000004100 */
[----:B------:R-:W-:-:S04]  /*3a10*/  FADD.FTZ R152, R183, -R152 ;  /* 0x80000098b7987221 */ /* 0x000fc80000010000 */
[----:B------:R-:W-:-:S04]  /*3a20*/  FMUL.FTZ R152, R11, R152 ;  /* 0x000000980b987220 */ /* 0x000fc80000410000 */
[----:B------:R-:W-:-:S07]  /*3a30*/  @P4 FADD.FTZ R152, R152, R153 ;  /* 0x0000009998984221 */ /* 0x000fce0000010000 */
.L_x_7298:
[----:B------:R-:W-:Y:S05]  /*3a40*/  BSYNC B2 ;  /* 0x0000000000027941 */ /* 0x000fea0003800000 */
.L_x_7296:
        /* <DEDUP_REMOVED lines=12> */
.L_x_7300:
[----:B------:R-:W-:-:S04]  /*3b10*/  FFMA.FTZ R153, R181, R159, R156 ;  /* 0x0000009fb5997223 */ /* 0x000fc8000001009c */
[----:B------:R-:W-:Y:S01]  /*3b20*/  FADD.FTZ R152, R182, -R153 ;  /* 0x80000099b6987221 */ /* 0x000fe20000010000 */
[----:B------:R-:W-:-:S03]  /*3b30*/  @P4 HADD2.F32 R153, -RZ, R142.H0_H0 ;  /* 0x2000008eff994230 */ /* 0x000fc60000004100 */
[----:B------:R-:W-:-:S04]  /*3b40*/  FMUL.FTZ R152, R11, R152 ;  /* 0x000000980b987220 */ /* 0x000fc80000410000 */
[----:B------:R-:W-:-:S07]  /*3b50*/  @P4 FADD.FTZ R152, R152, R153 ;  /* 0x0000009998984221 */ /* 0x000fce0000010000 */
.L_x_7301:
[----:B------:R-:W-:Y:S05]  /*3b60*/  BSYNC B2 ;  /* 0x0000000000027941 */ /* 0x000fea0003800000 */
.L_x_7299:
        /* <DEDUP_REMOVED lines=12> */
.L_x_7303:
[----:B------:R-:W-:Y:S01]  /*3c30*/  FFMA.FTZ R152, R184, R159, R156 ;  /* 0x0000009fb8987223 */ /* 0x000fe2000001009c */
[----:B------:R-:W-:-:S03]  /*3c40*/  @P4 HADD2.F32 R153, -RZ, R142.H1_H1 ;  /* 0x3000008eff994230 */ /* 0x000fc60000004100 */
[----:B------:R-:W-:-:S04]  /*3c50*/  FADD.FTZ R152, R185, -R152 ;  /* 0x80000098b9987221 */ /* 0x000fc80000010000 */
[----:B------:R-:W-:-:S04]  /*3c60*/  FMUL.FTZ R152, R11, R152 ;  /* 0x000000980b987220 */ /* 0x000fc80000410000 */
[----:B------:R-:W-:-:S07]  /*3c70*/  @P4 FADD.FTZ R152, R152, R153 ;  /* 0x0000009998984221 */ /* 0x000fce0000010000 */
.L_x_7304:
[----:B------:R-:W-:Y:S05]  /*3c80*/  BSYNC B2 ;  /* 0x0000000000027941 */ /* 0x000fea0003800000 */
.L_x_7302:
        /* <DEDUP_REMOVED lines=12> */
.L_x_7306:
[----:B------:R-:W-:-:S04]  /*3d50*/  FFMA.FTZ R153, R187, R159, R156 ;  /* 0x0000009fbb997223 */ /* 0x000fc8000001009c */
[----:B------:R-:W-:Y:S01]  /*3d60*/  FADD.FTZ R152, R186, -R153 ;  /* 0x80000099ba987221 */ /* 0x000fe20000010000 */
[----:B------:R-:W-:-:S03]  /*3d70*/  @P4 HADD2.F32 R153, -RZ, R143.H0_H0 ;  /* 0x2000008fff994230 */ /* 0x000fc60000004100 */
[----:B------:R-:W-:-:S04]  /*3d80*/  FMUL.FTZ R152, R11, R152 ;  /* 0x000000980b987220 */ /* 0x000fc80000410000 */
[----:B------:R-:W-:-:S07]  /*3d90*/  @P4 FADD.FTZ R152, R152, R153 ;  /* 0x0000009998984221 */ /* 0x000fce0000010000 */
.L_x_7307:
[----:B------:R-:W-:Y:S05]  /*3da0*/  BSYNC B2 ;  /* 0x0000000000027941 */ /* 0x000fea0003800000 */
.L_x_7305:
        /* <DEDUP_REMOVED lines=12> */
.L_x_7309:
[----:B------:R-:W-:Y:S01]  /*3e70*/  FFMA.FTZ R152, R188, R159, R156 ;  /* 0x0000009fbc987223 */ /* 0x000fe2000001009c */
[----:B------:R-:W-:-:S03]  /*3e80*/  @P4 HADD2.F32 R153, -RZ, R143.H1_H1 ;  /* 0x3000008fff994230 */ /* 0x000fc60000004100 */
[----:B------:R-:W-:-:S04]  /*3e90*/  FADD.FTZ R152, R189, -R152 ;  /* 0x80000098bd987221 */ /* 0x000fc80000010000 */
[----:B------:R-:W-:-:S04]  /*3ea0*/  FMUL.FTZ R158, R11, R152 ;  /* 0x000000980b9e7220 */ /* 0x000fc80000410000 */
[----:B------:R-:W-:-:S07]  /*3eb0*/  @P4 FADD.FTZ R158, R158, R153 ;  /* 0x000000999e9e4221 */ /* 0x000fce0000010000 */
.L_x_7310:
[----:B------:R-:W-:Y:S05]  /*3ec0*/  BSYNC B2 ;  /* 0x0000000000027941 */ /* 0x000fea0003800000 */
.L_x_7308:
        /* <DEDUP_REMOVED lines=14> */
.L_x_7286:
[----:B------:R-:W-:Y:S05]  /*3fb0*/  BSYNC B1 ;  /* 0x0000000000017941 */ /* 0x000fea0003800000 */
.L_x_7285:
        /* <DEDUP_REMOVED lines=10> */
[----:B------:R-:W-:Y:S01]  /*4060*/  HADD2.F32 R152, -RZ, R32.H0_H0 ;  /* 0x20000020ff987230 */ /* 0x000fe20000004100 */
[----:B------:R-:W-:Y:S06]  /*4070*/  BRA `(.L_x_7315) ;  /* 0x0000000000207947 */ /* 0x000fec0003800000 */
.L_x_7314:
[----:B------:R-:W-:Y:S01]  /*4080*/  UISETP.NE.U32.AND UP0, UPT, UR14, URZ, UPT ;  /* 0x0000003f0e00728c */ /* 0x000fe2000bf05070 */
[----:B012---:R-:W-:-:S03]  /*4090*/  FFMA.FTZ R153, R171, R159, R156 ;  /* 0x0000009fab997223 */ /* 0x007fc6000001009c */
[----:B------:R-:W-:Y:S01]  /*40a0*/  UISETP.NE.AND.EX UP0, UPT, UR15, URZ, UPT, UP0 ;  /* 0x0000003f0f00728c */ /* 0x000fe2000bf05300 */
[----:B------:R-:W-:-:S04]  /*40b0*/  FADD.FTZ R152, R192, -R153 ;  /* 0x80000099c0987221 */ /* 0x000fc80000010000 */
[----:B------:R-:W-:Y:S01]  /*40c0*/  FMUL.FTZ R152, R11, R152 ;  /* 0x000000980b987220 */ /* 0x000fe20000410000 */
[----:B------:R-:W-:-:S13]  /*40d0*/  PLOP3.LUT P4, PT, PT, PT, UP0, 0x80, 0x0 ;  /* 0x000000000000781c */ /* 0x000fda0003f8f008 */
[----:B------:R-:W-:-:S05]  /*40e0*/  @P4 HADD2.F32 R153, -RZ, R32.H0_H0 ;  /* 0x20000020ff994230 */ /* 0x000fca0000004100 */
[----:B------:R-:W-:-:S07]  /*40f0*/  @P4 FADD.FTZ R152, R152, R153 ;  /* 0x0000009998984221 */ /* 0x000fce0000010000 */
.L_x_7315:
[----:B------:R-:W-:Y:S05]  /*4100*/  BSYNC B2 ;  /* 0x0000000000027941 */ /* 0x000fea0003800000 */
.L_x_7313:
        /* <DEDUP_REMOVED lines=14> */
.L_x_7317:
[----:B------:R-:W-:Y:S01]  /*41f0*/  FFMA.FTZ R152, R190, R159, R156 ;  /* 0x0000009fbe987223 */ /* 0x000fe2000001009c */
[----:B------:R-:W-:-:S03]  /*4200*/  @P4 HADD2.F32 R153, -RZ, R32.H1_H1 ;  /* 0x30000020ff994230 */ /* 0x000fc60000004100 */
[----:B------:R-:W-:-:S04]  /*4210*/  FADD.FTZ R152, R193, -R152 ;  /* 0x80000098c1987221 */ /* 0x000fc80000010000 */
[----:B------:R-:W-:-:S04]  /*4220*/  FMUL.FTZ R152, R11, R152 ;  /* 0x000000980b987220 */ /* 0x000fc80000410000 */
[----:B------:R-:W-:-:S07]  /*4230*/  @P4 FADD.FTZ R152, R152, R153 ;  /* 0x0000009998984221 */ /* 0x000fce0000010000 */
.L_x_7318:
[----:B------:R-:W-:Y:S05]  /*4240*/  BSYNC B2 ;  /* 0x0000000000027941 */ /* 0x000fea0003800000 */
.L_x_7316:
        /* <DEDUP_REMOVED lines=12> */
.L_x_7320:
[----:B------:R-:W-:-:S04]  /*4310*/  FFMA.FTZ R153, R191, R159, R156 ;  /* 0x0000009fbf997223 */ /* 0x000fc8000001009c */
[----:B------:R-:W-:Y:S01]  /*4320*/  FADD.FTZ R152, R196, -R153 ;  /* 0x80000099c4987221 */ /* 0x000fe20000010000 */
[----:B------:R-:W-:-:S03]  /*4330*/  @P4 HADD2.F32 R153, -RZ, R33.H0_H0 ;  /* 0x20000021ff994230 */ /* 0x000fc60000004100 */
[----:B------:R-:W-:-:S04]  /*4340*/  FMUL.FTZ R152, R11, R152 ;  /* 0x000000980b987220 */ /* 0x000fc80000410000 */
[----:B------:R-:W-:-:S07]  /*4350*/  @P4 FADD.FTZ R152, R152, R153 ;  /* 0x0000009998984221 */ /* 0x000fce0000010000 */
.L_x_7321:
[----:B------:R-:W-:Y:S05]  /*4360*/  BSYNC B2 ;  /* 0x0000000000027941 */ /* 0x000fea0003800000 */
.L_x_7319:
        /* <DEDUP_REMOVED lines=12> */
.L_x_7323:
[----:B------:R-:W-:Y:S01]  /*4430*/  FFMA.FTZ R152, R194, R159, R156 ;  /* 0x0000009fc2987223 */ /* 0x000fe2000001009c */
[----:B------:R-:W-:-:S03]  /*4440*/  @P4 HADD2.F32 R153, -RZ, R33.H1_H1 ;  /* 0x30000021ff994230 */ /* 0x000fc60000004100 */
[----:B------:R-:W-:-:S04]  /*4450*/  FADD.FTZ R152, R195, -R152 ;  /* 0x80000098c3987221 */ /* 0x000fc80000010000 */
[----:B------:R-:W-:-:S04]  /*4460*/  FMUL.FTZ R152, R11, R152 ;  /* 0x000000980b987220 */ /* 0x000fc80000410000 */
[----:B------:R-:W-:-:S07]  /*4470*/  @P4 FADD.FTZ R152, R152, R153 ;  /* 0x0000009998984221 */ /* 0x000fce0000010000 */
.L_x_7324:
[----:B------:R-:W-:Y:S05]  /*4480*/  BSYNC B2 ;  /* 0x0000000000027941 */ /* 0x000fea0003800000 */
.L_x_7322:
        /* <DEDUP_REMOVED lines=12> */
.L_x_7326:
[----:B------:R-:W-:-:S04]  /*4550*/  FFMA.FTZ R153, R197, R159, R156 ;  /* 0x0000009fc5997223 */ /* 0x000fc8000001009c */
[----:B------:R-:W-:Y:S01]  /*4560*/  FADD.FTZ R152, R198, -R153 ;  /* 0x80000099c6987221 */ /* 0x000fe20000010000 */
[----:B------:R-:W-:-:S03]  /*4570*/  @P4 HADD2.F32 R153, -RZ, R34.H0_H0 ;  /* 0x20000022ff994230 */ /* 0x000fc60000004100 */
[----:B------:R-:W-:-:S04]  /*4580*/  FMUL.FTZ R152, R11, R152 ;  /* 0x000000980b987220 */ /* 0x000fc80000410000 */
[----:B------:R-:W-:-:S07]  /*4590*/  @P4 FADD.FTZ R152, R152, R153 ;  /* 0x0000009998984221 */ /* 0x000fce0000010000 */
.L_x_7327:
[----:B------:R-:W-:Y:S05]  /*45a0*/  BSYNC B2 ;  /* 0x0000000000027941 */ /* 0x000fea0003800000 */
.L_x_7325:
        /* <DEDUP_REMOVED lines=12> */
.L_x_7329:
[----:B------:R-:W-:Y:S01]  /*4670*/  FFMA.FTZ R152, R200, R159, R156 ;  /* 0x0000009fc8987223 */ /* 0x000fe2000001009c */
[----:B------:R-:W-:-:S03]  /*4680*/  @P4 HADD2.F32 R153, -RZ, R34.H1_H1 ;  /* 0x30000022ff994230 */ /* 0x000fc60000004100 */
[----:B------:R-:W-:-:S04]  /*4690*/  FADD.FTZ R152, R199, -R152 ;  /* 0x80000098c7987221 */ /* 0x000fc80000010000 */
[----:B------:R-:W-:-:S04]  /*46a0*/  FMUL.FTZ R152, R11, R152 ;  /* 0x000000980b987220 */ /* 0x000fc80000410000 */
[----:B------:R-:W-:-:S07]  /*46b0*/  @P4 FADD.FTZ R152, R152, R153 ;  /* 0x0000009998984221 */ /* 0x000fce0000010000 */
.L_x_7330:
[----:B------:R-:W-:Y:S05]  /*46c0*/  BSYNC B2 ;  /* 0x0000000000027941 */ /* 0x000fea0003800000 */
.L_x_7328:
        /* <DEDUP_REMOVED lines=12> */
.L_x_7332:
[----:B------:R-:W-:-:S04]  /*4790*/  FFMA.FTZ R153, R201, R159, R156 ;  /* 0x0000009fc9997223 */ /* 0x000fc8000001009c */
[----:B------:R-:W-:Y:S01]  /*47a0*/  FADD.FTZ R152, R202, -R153 ;  /* 0x80000099ca987221 */ /* 0x000fe20000010000 */
[----:B------:R-:W-:-:S03]  /*47b0*/  @P4 HADD2.F32 R153, -RZ, R35.H0_H0 ;  /* 0x20000023ff994230 */ /* 0x000fc60000004100 */
[----:B------:R-:W-:-:S04]  /*47c0*/  FMUL.FTZ R152, R11, R152 ;  /* 0x000000980b987220 */ /* 0x000fc80000410000 */
[----:B------:R-:W-:-:S07]  /*47d0*/  @P4 FADD.FTZ R152, R152, R153 ;  /* 0x0000009998984221 */ /* 0x000fce0000010000 */
.L_x_7333:
[----:B------:R-:W-:Y:S05]  /*47e0*/  BSYNC B2 ;  /* 0x0000000000027941 */ /* 0x000fea0003800000 */
.L_x_7331:
        /* <DEDUP_REMOVED lines=12> */
.L_x_7335:
[----:B------:R-:W-:Y:S01]  /*48b0*/  FFMA.FTZ R156, R204, R159, R156 ;  /* 0x0000009fcc9c7223 */ /* 0x000fe2000001009c */
[----:B------:R-:W-:-:S03]  /*48c0*/  @P4 HADD2.F32 R152, -RZ, R35.H1_H1 ;  /* 0x30000023ff984230 */ /* 0x000fc60000004100 */
[----:B------:R-:W-:-:S04]  /*48d0*/  FADD.FTZ R156, R203, -R156 ;  /* 0x8000009ccb9c7221 */ /* 0x000fc80000010000 */
[----:B------:R-:W-:-:S04]  /*48e0*/  FMUL.FTZ R11, R11, R156 ;  /* 0x0000009c0b0b7220 */ /* 0x000fc80000410000 */
[----:B------:R-:W-:-:S07]  /*48f0*/  @P4 FADD.FTZ R11, R11, R152 ;  /* 0x000000980b0b4221 */ /* 0x000fce0000010000 */
.L_x_7336:
[----:B------:R-:W-:Y:S05]  /*4900*/  BSYNC B2 ;  /* 0x0000000000027941 */ /* 0x000fea0003800000 */
.L_x_7334:
[----:B------:R-:W0:Y:S08]  /*4910*/  @P3 LDC R156, c[0x0][0x29c] ;  /* 0x0000a700ff9c3b82 */ /* 0x000e300000000800 */
        /* <DEDUP_REMOVED lines=10> */
[----:B------:R3:W-:Y:S02]  /*49c0*/  @P3 STG.E.128 desc[UR4][R154.64], R100 ;  /* 0x000000649a003986 */ /* 0x0007e4000c101d04 */
.L_x_7312:
[----:B------:R-:W-:Y:S05]  /*49d0*/  BSYNC B1 ;  /* 0x0000000000017941 */ /* 0x000fea0003800000 */
.L_x_7311:
[----:B------:R-:W4:Y:S02]  /*49e0*/  LDC.64 R10, c[0x0][0x210] ;  /* 0x00008400ff0a7b82 */ /* 0x000f240000000a00 */
[----:B----4-:R-:W-:-:S04]  /*49f0*/  LEA R5, R10, R5, 0x2 ;  /* 0x000000050a057211 */ /* 0x010fc800078e10ff */
[----:B------:R-:W-:-:S13]  /*4a00*/  ISETP.GE.AND P2, PT, R5, R11, PT ;  /* 0x0000000b0500720c */ /* 0x000fda0003f46270 */
[----:B------:R-:W-:Y:S05]  /*4a10*/  @!P2 BRA `(.L_x_7337) ;  /* 0xffffffb800d4a947 */ /* 0x000fea000383ffff */
.L_x_7213:
[----:B------:R-:W-:Y:S05]  /*4a20*/  BSYNC B0 ;  /* 0x0000000000007941 */ /* 0x000fea0003800000 */
.L_x_7212:
        /* <DEDUP_REMOVED lines=97> */
[----:B--2---:R-:W-:-:S03]  /*5040*/  FADD.FTZ R35, R6, R35 ;  /* 0x0000002306237221 */ /* 0x004fc60000010000 */
[----:B------:R-:W-:Y:S01]  /*5050*/  @P5 IADD3.X R51, RZ, R51, RZ, P1, !PT ;  /* 0x00000033ff335210 */ /* 0x000fe20000ffe4ff */
[----:B---3--:R-:W-:Y:S01]  /*5060*/  FADD.FTZ R37, R10, R37 ;  /* 0x000000250a257221 */ /* 0x008fe20000010000 */
        /* <DEDUP_REMOVED lines=56> */
[-C--:B------:R-:W-:Y:S01]  /*53f0*/  @P0 MOV R3, R51.reuse ;  /* 0x0000003300030202 */ /* 0x080fe20000000f00 */
[----:B------:R-:W4:Y:S01]  /*5400*/  LDS R7, [R0+0xc00] ;  /* 0x000c000000077984 */ /* 0x000f220000000800 */
[----:B------:R-:W-:Y:S02]  /*5410*/  @P0 IADD3.X R51, RZ, R51, RZ, P6, !PT ;  /* 0x00000033ff330210 */ /* 0x000fe400037fe4ff */
[----:B------:R-:W-:Y:S01]  /*5420*/  @P0 IADD3 R40, P6, R40, 0x200, RZ ;  /* 0x0000020028280810 */ /* 0x000fe20007fde0ff */
[----:B------:R-:W4:Y:S01]  /*5430*/  LDS R23, [R0+0x2a00] ;  /* 0x002a000000177984 */ /* 0x000f220000000800 */
[----:B-1----:R-:W-:Y:S02]  /*5440*/  FADD.FTZ R16, RZ, R16 ;  /* 0x00000010ff107221 */ /* 0x002fe40000010000 */
[----:B------:R-:W-:Y:S01]  /*5450*/  @P0 IADD3.X R49, RZ, R49, RZ, P6, !PT ;  /* 0x00000031ff310210 */ /* 0x000fe200037fe4ff */
[----:B------:R-:W1:Y:S01]  /*5460*/  LDS R10, [R0+0x1c00] ;  /* 0x001c0000000a7984 */ /* 0x000e620000000800 */
[----:B------:R-:W-:Y:S01]  /*5470*/  ISETP.GE.U32.AND P6, PT, R9, 0x400, PT ;  /* 0x000004000900780c */ /* 0x000fe20003fc6070 */
[----:B--2---:R-:W-:-:S02]  /*5480*/  FADD.FTZ R16, R16, R17 ;  /* 0x0000001110107221 */ /* 0x004fc40000010000 */
[----:B------:R-:W2:Y:S02]  /*5490*/  LDS R9, [R0+0x600] ;  /* 0x0006000000097984 */ /* 0x000ea40000000800 */
[----:B0-----:R-:W-:Y:S02]  /*54a0*/  FADD.FTZ R16, R16, R21 ;  /* 0x0000001510107221 */ /* 0x001fe40000010000 */
[----:B------:R0:W-:Y:S02]  /*54b0*/  @P0 STG.E desc[UR4][R2.64], R25 ;  /* 0x0000001902000986 */ /* 0x0001e4000c101904 */
[----:B---3--:R-:W-:Y:S02]  /*54c0*/  FADD.FTZ R27, R16, R27 ;  /* 0x0000001b101b7221 */ /* 0x008fe40000010000 */
[----:B------:R-:W3:Y:S04]  /*54d0*/  LDS R29, [R0+0x3a00] ;  /* 0x003a0000001d7984 */ /* 0x000ee80000000800 */
[----:B------:R-:W3:Y:S01]  /*54e0*/  LDS R12, [R0+0x2c00] ;  /* 0x002c0000000c7984 */ /* 0x000ee20000000800 */
[----:B------:R-:W-:Y:S01]  /*54f0*/  FADD.FTZ R8, R8, R33 ;  /* 0x0000002108087221 */ /* 0x000fe20000010000 */
[----:B0-----:R-:W-:-:S02]  /*5500*/  @P4 MOV R2, R42 ;  /* 0x0000002a00024202 */ /* 0x001fc40000000f00 */
[----:B------:R-:W-:Y:S01]  /*5510*/  @P0 STG.E desc[UR4][R4.64], R35 ;  /* 0x0000002304000986 */ /* 0x000fe2000c101904 */
[-C--:B------:R-:W-:Y:S01]  /*5520*/  @P4 MOV R3, R51.reuse ;  /* 0x0000003300034202 */ /* 0x080fe20000000f00 */
[----:B------:R-:W-:Y:S01]  /*5530*/  FADD.FTZ R8, R8, R43 ;  /* 0x0000002b08087221 */ /* 0x000fe20000010000 */
[----:B------:R-:W-:Y:S01]  /*5540*/  @P4 IADD3 R42, P0, R42, 0x200, RZ ;  /* 0x000002002a2a4810 */ /* 0x000fe20007f1e0ff */
[----:B------:R-:W-:Y:S01]  /*5550*/  LDS R14, [R0+0x3c00] ;  /* 0x003c0000000e7984 */ /* 0x000fe20000000800 */
[----:B------:R-:W-:Y:S01]  /*5560*/  FADD.FTZ R6, RZ, R6 ;  /* 0x00000006ff067221 */ /* 0x000fe20000010000 */
[----:B------:R-:W-:Y:S01]  /*5570*/  FADD.FTZ R45, R8, R45 ;  /* 0x0000002d082d7221 */ /* 0x000fe20000010000 */
[----:B------:R-:W-:Y:S01]  /*5580*/  @P4 IADD3.X R51, RZ, R51, RZ, P0, !PT ;  /* 0x00000033ff334210 */ /* 0x000fe200007fe4ff */
[----:B------:R-:W0:Y:S01]  /*5590*/  LDS R8, [R0+0xe00] ;  /* 0x000e000000087984 */ /* 0x000e220000000800 */
[----:B----4-:R-:W-:Y:S01]  /*55a0*/  FADD.FTZ R6, R6, R19 ;  /* 0x0000001306067221 */ /* 0x010fe20000010000 */
[----:B------:R-:W-:-:S02]  /*55b0*/  FADD.FTZ R7, RZ, R7 ;  /* 0x00000007ff077221 */ /* 0x000fc40000010000 */
[----:B------:R4:W-:Y:S01]  /*55c0*/  @P4 STG.E desc[UR4][R2.64], R45 ;  /* 0x0000002d02004986 */ /* 0x0009e2000c101904 */
[----:B------:R-:W-:-:S03]  /*55d0*/  FADD.FTZ R6, R6, R23 ;  /* 0x0000001706067221 */ /* 0x000fc60000010000 */
[----:B------:R-:W-:Y:S01]  /*55e0*/  LDS R17, [R0+0x2e00] ;  /* 0x002e000000117984 */ /* 0x000fe20000000800 */
[----:B-1----:R-:W-:-:S03]  /*55f0*/  FADD.FTZ R7, R7, R10 ;  /* 0x0000000a07077221 */ /* 0x002fc60000010000 */
[----:B------:R-:W-:Y:S01]  /*5600*/  LDS R21, [R0+0x3e00] ;  /* 0x003e000000157984 */ /* 0x000fe20000000800 */
[----:B--2---:R-:W-:Y:S01]  /*5610*/  FADD.FTZ R9, RZ, R9 ;  /* 0x00000009ff097221 */ /* 0x004fe20000010000 */
[----:B----4-:R-:W-:Y:S02]  /*5620*/  @P4 MOV R2, R40 ;  /* 0x0000002800024202 */ /* 0x010fe40000000f00 */
[----:B------:R-:W-:Y:S01]  /*5630*/  @P4 MOV R3, R49 ;  /* 0x0000003100034202 */ /* 0x000fe20000000f00 */
[----:B------:R-:W-:Y:S01]  /*5640*/  FADD.FTZ R9, R9, R18 ;  /* 0x0000001209097221 */ /* 0x000fe20000010000 */
[----:B------:R-:W-:-:S03]  /*5650*/  @P4 IADD3 R40, P0, R40, 0x200, RZ ;  /* 0x0000020028284810 */ /* 0x000fc60007f1e0ff */
[----:B------:R-:W-:Y:S01]  /*5660*/  FADD.FTZ R9, R9, R20 ;  /* 0x0000001409097221 */ /* 0x000fe20000010000 */
[----:B------:R1:W-:Y:S01]  /*5670*/  @P4 STG.E desc[UR4][R2.64], R37 ;  /* 0x0000002502004986 */ /* 0x0003e2000c101904 */
[----:B------:R-:W-:Y:S01]  /*5680*/  @P4 IADD3.X R49, RZ, R49, RZ, P0, !PT ;  /* 0x00000031ff314210 */ /* 0x000fe200007fe4ff */
[----:B---3--:R-:W-:Y:S01]  /*5690*/  FADD.FTZ R29, R6, R29 ;  /* 0x0000001d061d7221 */ /* 0x008fe20000010000 */
[----:B------:R-:W-:Y:S01]  /*56a0*/  FADD.FTZ R5, R9, R22 ;  /* 0x0000001609057221 */ /* 0x000fe20000010000 */
[----:B------:R-:W-:Y:S01]  /*56b0*/  FADD.FTZ R7, R7, R12 ;  /* 0x0000000c07077221 */ /* 0x000fe20000010000 */
[----:B------:R-:W2:Y:S01]  /*56c0*/  LDS R9, [R0+0x1e00] ;  /* 0x001e000000097984 */ /* 0x000ea20000000800 */
[----:B-1----:R-:W-:Y:S02]  /*56d0*/  @P3 MOV R2, R42 ;  /* 0x0000002a00023202 */ /* 0x002fe40000000f00 */
[----:B------:R-:W-:Y:S02]  /*56e0*/  @P3 MOV R3, R51 ;  /* 0x0000003300033202 */ /* 0x000fe40000000f00 */
[----:B------:R-:W-:Y:S01]  /*56f0*/  @P3 IADD3 R42, P0, R42, 0x200, RZ ;  /* 0x000002002a2a3810 */ /* 0x000fe20007f1e0ff */
[----:B0-----:R-:W-:-:S02]  /*5700*/  FADD.FTZ R8, RZ, R8 ;  /* 0x00000008ff087221 */ /* 0x001fc40000010000 */
[----:B------:R0:W-:Y:S01]  /*5710*/  @P3 STG.E desc[UR4][R2.64], R5 ;  /* 0x0000000502003986 */ /* 0x0001e2000c101904 */
[----:B------:R-:W-:Y:S02]  /*5720*/  @P3 IADD3.X R51, RZ, R51, RZ, P0, !PT ;  /* 0x00000033ff333210 */ /* 0x000fe400007fe4ff */
[----:B0-----:R-:W-:Y:S02]  /*5730*/  @P3 MOV R2, R40 ;  /* 0x0000002800023202 */ /* 0x001fe40000000f00 */
[----:B------:R-:W-:Y:S02]  /*5740*/  @P3 MOV R3, R49 ;  /* 0x0000003100033202 */ /* 0x000fe40000000f00 */
[----:B------:R-:W-:-:S03]  /*5750*/  @P3 IADD3 R40, P4, R40, 0x200, RZ ;  /* 0x0000020028283810 */ /* 0x000fc60007f9e0ff */
        /* <DEDUP_REMOVED lines=44> */
.L_x_7232:
[----:B------:R-:W-:Y:S01]  /*5a20*/  HFMA2.MMA R206, -RZ, RZ, 0, 5.9604644775390625e-08 ;  /* 0x00000001ffce7435 */ /* 0x000fe200000001ff */
[----:B------:R-:W-:Y:S01]  /*5a30*/  BSSY B1, `(.L_x_7338) ;  /* 0x0000007000017945 */ /* 0x000fe20003800000 */
[----:B------:R-:W-:Y:S02]  /*5a40*/  MOV R207, R209 ;  /* 0x000000d100cf7202 */ /* 0x000fe40000000f00 */
[----:B------:R-:W-:Y:S02]  /*5a50*/  MOV R211, 0x1f ;  /* 0x0000001f00d37802 */ /* 0x000fe40000000f00 */
[----:B------:R-:W-:-:S07]  /*5a60*/  MOV R178, 0xffffffff ;  /* 0xffffffff00b27802 */ /* 0x000fce0000000f00 */
[----:B01---5:R-:W-:Y:S05]  /*5a70*/  WARPSYNC.COLLECTIVE R178, `(.L_x_7339) ;  /* 0x00000000b2087348 */ /* 0x023fea0003c00000 */
[----:B------:R2:W3:Y:S02]  /*5a80*/  SHFL.BFLY P3, R179, R207, R206, R211 ;  /* 0x0c0000cecfb37389 */ /* 0x0004e400000600d3 */
[----:B0123-5:R-:W-:Y:S01]  /*5a90*/  ENDCOLLECTIVE ;  /* 0x000000000000791b */ /* 0x02ffe20003800000 */
.L_x_7339:
[----:B------:R-:W-:Y:S05]  /*5aa0*/  BSYNC B1 ;  /* 0x0000000000017941 */ /* 0x000fea0003800000 */
.L_x_7338:
        /* <DEDUP_REMOVED lines=8> */
.L_x_7340:
[----:B------:R-:W-:Y:S01]  /*5b30*/  FADD.FTZ R152, R152, R209 ;  /* 0x000000d198987221 */ /* 0x000fe20000010000 */
[----:B------:R-:W-:-:S04]  /*5b40*/  HFMA2.MMA R206, -RZ, RZ, 0, 1.1920928955078125e-07 ;  /* 0x00000002ffce7435 */ /* 0x000fc800000001ff */
[----:B------:R-:W-:Y:S02]  /*5b50*/  MOV R207, R152 ;  /* 0x0000009800cf7202 */ /* 0x000fe40000000f00 */
[----:B------:R-:W-:-:S07]  /*5b60*/  MOV R153, R179 ;  /* 0x000000b300997202 */ /* 0x000fce0000000f00 */
[----:B------:R-:W-:Y:S05]  /*5b70*/  WARPSYNC.COLLECTIVE R178, `(.L_x_7341) ;  /* 0x00000000b2087348 */ /* 0x000fea0003c00000 */
[----:B------:R0:W1:Y:S02]  /*5b80*/  SHFL.BFLY P3, R179, R207, R206, R211 ;  /* 0x0c0000cecfb37389 */ /* 0x00006400000600d3 */
[----:B01----:R-:W-:Y:S01]  /*5b90*/  ENDCOLLECTIVE ;  /* 0x000000000000791b */ /* 0x003fe20003800000 */
.L_x_7341:
[----:B------:R-:W-:-:S05]  /*5ba0*/  FADD.FTZ R153, R153, R208 ;  /* 0x000000d099997221 */ /* 0x000fca0000010000 */
[----:B------:R-:W-:Y:S02]  /*5bb0*/  MOV R207, R153 ;  /* 0x0000009900cf7202 */ /* 0x000fe40000000f00 */
[----:B------:R-:W-:-:S07]  /*5bc0*/  MOV R155, R179 ;  /* 0x000000b3009b7202 */ /* 0x000fce0000000f00 */
[----:B------:R-:W-:Y:S05]  /*5bd0*/  WARPSYNC.COLLECTIVE R178, `(.L_x_7342) ;  /* 0x00000000b2087348 */ /* 0x000fea0003c00000 */
[----:B------:R0:W1:Y:S02]  /*5be0*/  SHFL.BFLY P3, R179, R207, R206, R211 ;  /* 0x0c0000cecfb37389 */ /* 0x00006400000600d3 */
[----:B01----:R-:W-:Y:S01]  /*5bf0*/  ENDCOLLECTIVE ;  /* 0x000000000000791b */ /* 0x003fe20003800000 */
.L_x_7342:
[----:B------:R-:W-:Y:S01]  /*5c00*/  FADD.FTZ R155, R152, R155 ;  /* 0x0000009b989b7221 */ /* 0x000fe20000010000 */
[----:B------:R-:W-:-:S04]  /*5c10*/  HFMA2.MMA R206, -RZ, RZ, 0, 2.384185791015625e-07 ;  /* 0x00000004ffce7435 */ /* 0x000fc800000001ff */
[----:B------:R-:W-:Y:S02]  /*5c20*/  MOV R207, R155 ;  /* 0x0000009b00cf7202 */ /* 0x000fe40000000f00 */
[----:B------:R-:W-:-:S07]  /*5c30*/  MOV R154, R179 ;  /* 0x000000b3009a7202 */ /* 0x000fce0000000f00 */
[----:B------:R-:W-:Y:S05]  /*5c40*/  WARPSYNC.COLLECTIVE R178, `(.L_x_7343) ;  /* 0x00000000b2087348 */ /* 0x000fea0003c00000 */
[----:B------:R0:W1:Y:S02]  /*5c50*/  SHFL.BFLY P3, R179, R207, R206, R211 ;  /* 0x0c0000cecfb37389 */ /* 0x00006400000600d3 */
[----:B01----:R-:W-:Y:S01]  /*5c60*/  ENDCOLLECTIVE ;  /* 0x000000000000791b */ /* 0x003fe20003800000 */
.L_x_7343:
[----:B------:R-:W-:-:S05]  /*5c70*/  FADD.FTZ R154, R153, R154 ;  /* 0x0000009a999a7221 */ /* 0x000fca0000010000 */
[----:B------:R-:W-:Y:S02]  /*5c80*/  MOV R207, R154 ;  /* 0x0000009a00cf7202 */ /* 0x000fe40000000f00 */
[----:B------:R-:W-:-:S07]  /*5c90*/  MOV R156, R179 ;  /* 0x000000b3009c7202 */ /* 0x000fce0000000f00 */
[----:B------:R-:W-:Y:S05]  /*5ca0*/  WARPSYNC.COLLECTIVE R178, `(.L_x_7344) ;  /* 0x00000000b2087348 */ /* 0x000fea0003c00000 */
[----:B------:R0:W1:Y:S02]  /*5cb0*/  SHFL.BFLY P3, R179, R207, R206, R211 ;  /* 0x0c0000cecfb37389 */ /* 0x00006400000600d3 */
[----:B01----:R-:W-:Y:S01]  /*5cc0*/  ENDCOLLECTIVE ;  /* 0x000000000000791b */ /* 0x003fe20003800000 */
.L_x_7344:
[----:B------:R-:W-:Y:S01]  /*5cd0*/  FADD.FTZ R156, R155, R156 ;  /* 0x0000009c9b9c7221 */ /* 0x000fe20000010000 */
[----:B------:R-:W-:-:S04]  /*5ce0*/  HFMA2.MMA R206, -RZ, RZ, 0, 4.76837158203125e-07 ;  /* 0x00000008ffce7435 */ /* 0x000fc800000001ff */
[----:B------:R-:W-:Y:S02]  /*5cf0*/  MOV R207, R156 ;  /* 0x0000009c00cf7202 */ /* 0x000fe40000000f00 */
[----:B------:R-:W-:-:S07]  /*5d00*/  MOV R157, R179 ;  /* 0x000000b3009d7202 */ /* 0x000fce0000000f00 */
[----:B------:R-:W-:Y:S05]  /*5d10*/  WARPSYNC.COLLECTIVE R178, `(.L_x_7345) ;  /* 0x00000000b2087348 */ /* 0x000fea0003c00000 */
[----:B------:R0:W1:Y:S02]  /*5d20*/  SHFL.BFLY P3, R179, R207, R206, R211 ;  /* 0x0c0000cecfb37389 */ /* 0x00006400000600d3 */
[----:B01----:R-:W-:Y:S01]  /*5d30*/  ENDCOLLECTIVE ;  /* 0x000000000000791b */ /* 0x003fe20003800000 */
.L_x_7345:
[----:B------:R-:W-:-:S05]  /*5d40*/  FADD.FTZ R157, R154, R157 ;  /* 0x0000009d9a9d7221 */ /* 0x000fca0000010000 */
[----:B------:R-:W-:Y:S02]  /*5d50*/  MOV R207, R157 ;  /* 0x0000009d00cf7202 */ /* 0x000fe40000000f00 */
[----:B------:R-:W-:-:S07]  /*5d60*/  MOV R159, R179 ;  /* 0x000000b3009f7202 */ /* 0x000fce0000000f00 */
[----:B------:R-:W-:Y:S05]  /*5d70*/  WARPSYNC.COLLECTIVE R178, `(.L_x_7346) ;  /* 0x00000000b2087348 */ /* 0x000fea0003c00000 */
[----:B------:R0:W1:Y:S02]  /*5d80*/  SHFL.BFLY P3, R179, R207, R206, R211 ;  /* 0x0c0000cecfb37389 */ /* 0x00006400000600d3 */
[----:B01----:R-:W-:Y:S01]  /*5d90*/  ENDCOLLECTIVE ;  /* 0x000000000000791b */ /* 0x003fe20003800000 */
.L_x_7346:
[----:B------:R-:W-:Y:S01]  /*5da0*/  FADD.FTZ R159, R156, R159 ;  /* 0x0000009f9c9f7221 */ /* 0x000fe20000010000 */
[----:B------:R-:W-:-:S04]  /*5db0*/  HFMA2.MMA R206, -RZ, RZ, 0, 9.5367431640625e-07 ;  /* 0x00000010ffce7435 */ /* 0x000fc800000001ff */
[----:B------:R-:W-:Y:S02]  /*5dc0*/  MOV R207, R159 ;  /* 0x0000009f00cf7202 */ /* 0x000fe40000000f00 */
[----:B------:R-:W-:-:S07]  /*5dd0*/  MOV R158, R179 ;  /* 0x000000b3009e7202 */ /* 0x000fce0000000f00 */
[----:B------:R-:W-:Y:S05]  /*5de0*/  WARPSYNC.COLLECTIVE R178, `(.L_x_7347) ;  /* 0x00000000b2087348 */ /* 0x000fea0003c00000 */
[----:B------:R0:W1:Y:S02]  /*5df0*/  SHFL.BFLY P3, R179, R207, R206, R211 ;  /* 0x0c0000cecfb37389 */ /* 0x00006400000600d3 */
[----:B01----:R-:W-:Y:S01]  /*5e00*/  ENDCOLLECTIVE ;  /* 0x000000000000791b */ /* 0x003fe20003800000 */
.L_x_7347:
[----:B------:R-:W-:-:S05]  /*5e10*/  FADD.FTZ R158, R157, R158 ;  /* 0x0000009e9d9e7221 */ /* 0x000fca0000010000 */
[----:B------:R-:W-:Y:S02]  /*5e20*/  MOV R207, R158 ;  /* 0x0000009e00cf7202 */ /* 0x000fe40000000f00 */
[----:B------:R-:W-:-:S07]  /*5e30*/  MOV R152, R179 ;  /* 0x000000b300987202 */ /* 0x000fce0000000f00 */
[----:B------:R-:W-:Y:S05]  /*5e40*/  WARPSYNC.COLLECTIVE R178, `(.L_x_7348) ;  /* 0x00000000b2087348 */ /* 0x000fea0003c00000 */
[----:B------:R0:W1:Y:S02]  /*5e50*/  SHFL.BFLY P3, R179, R207, R206, R211 ;  /* 0x0c0000cecfb37389 */ /* 0x00006400000600d3 */
[----:B01----:R-:W-:Y:S01]  /*5e60*/  ENDCOLLECTIVE ;  /* 0x000000000000791b */ /* 0x003fe20003800000 */
.L_x_7348:
[----:B------:R-:W-:Y:S01]  /*5e70*/  MOV R153, R179 ;  /* 0x000000b300997202 */ /* 0x000fe20000000f00 */
[----:B------:R-:W-:Y:S06]  /*5e80*/  BRA `(.L_x_7349) ;  /* 0xffffffc000747947 */ /* 0x000fec000383ffff */
.L_x_7350:
        /* <DEDUP_REMOVED lines=15> */
.L_x_14306:


//--------------------- .text._ZN10layer_norm13ln_bwd_kernelINS_13Kernel_traitsIf6__halfS2_S2_fjLj1024ELj1ELj4ELj1ELj16ENS_18Kernel_traits_baseILj1024EfS2_S2_S2_fjLj128EEEEELb0ELb0ELb1ELb1EEEvNS_9BwdParamsE --------------------------
	.section	.text._ZN10layer_norm13ln_bwd_kernelINS_13Kernel_traitsIf6__halfS2_S2_fjLj1024ELj1ELj4ELj1ELj16ENS_18Kernel_traits_baseILj1024EfS2_S2_S2_fjLj128EEEEELb0ELb0ELb1ELb1EEEvNS_9BwdParamsE,"ax",@progbits
	.align	128
        .global         _ZN10layer_norm13ln_bwd_kernelINS_13Kernel_traitsIf6__halfS2_S2_fjLj1024ELj1ELj4ELj1ELj16ENS_18Kernel_traits_baseILj1024EfS2_S2_S2_fjLj128EEEEELb0ELb0ELb1ELb1EEEvNS_9BwdParamsE
        .type           _ZN10layer_norm13ln_bwd_kernelINS_13Kernel_traitsIf6__halfS2_S2_fjLj1024ELj1ELj4ELj1ELj16ENS_18Kernel_traits_baseILj1024EfS2_S2_S2_fjLj128EEEEELb0ELb0ELb1ELb1EEEvNS_9BwdParamsE,@function
        .size           _ZN10layer_norm13ln_bwd_kernelINS_13Kernel_traitsIf6__halfS2_S2_fjLj1024ELj1ELj4ELj1ELj16ENS_18Kernel_traits_baseILj1024EfS2_S2_S2_fjLj128EEEEELb0ELb0ELb1ELb1EEEvNS_9BwdParamsE,(.L_x_14307 - _ZN10layer_norm13ln_bwd_kernelINS_13Kernel_traitsIf6__halfS2_S2_fjLj1024ELj1ELj4ELj1ELj16ENS_18Kernel_traits_baseILj1024EfS2_S2_S2_fjLj128EEEEELb0ELb0ELb1ELb1EEEvNS_9BwdParamsE)
        .other          _ZN10layer_norm13ln_bwd_kernelINS_13Kernel_traitsIf6__halfS2_S2_fjLj1024ELj1ELj4ELj1ELj16ENS_18Kernel_traits_baseILj1024EfS2_S2_S2_fjLj128EEEEELb0ELb0ELb1ELb1EEEvNS_9BwdParamsE,@"STO_CUDA_ENTRY STV_DEFAULT"
_ZN10layer_norm13ln_bwd_kernelINS_13Kernel_traitsIf6__halfS2_S2_fjLj1024ELj1ELj4ELj1ELj16ENS_18Kernel_traits_baseILj1024EfS2_S2_S2_fjLj128EEEEELb0ELb0ELb1ELb1EEEvNS_9BwdParamsE:
.text._ZN10layer_norm13ln_bwd_kernelINS_13Kernel_traitsIf6__halfS2_S2_fjLj1024ELj1ELj4ELj1ELj16ENS_18Kernel_traits_baseILj1024EfS2_S2_S2_fjLj128EEEEELb0ELb0ELb1ELb1EEEvNS_9BwdParamsE:
        /* <DEDUP_REMOVED lines=46> */
.L_x_7352:
[----:B------:R-:W-:Y:S01]  /*02e0*/  SHF.L.U32 R2, R0, 0x5, RZ ;  /* 0x0000000500027819 */ /* 0x000fe200000006ff */
[----:B------:R-:W-:-:S03]  /*02f0*/  ULDC.64 UR6, c[0x0][0x260] ;  /* 0x0000980000067ab9 */ /* 0x000fc60000000a00 */
[----:B------:R-:W-:-:S04]  /*0300*/  LOP3.LUT R2, R2, 0x3e0, RZ, 0xc0, !PT ;  /* 0x000003e002027812 */ /* 0x000fc800078ec0ff */
[----:B------:R-:W-:Y:S02]  /*0310*/  IADD3 R4, P0, R2, UR6, RZ ;  /* 0x0000000602047c10 */ /* 0x000fe4000ff1e0ff */
[----:B------:R-:W0:Y:S02]  /*0320*/  LDC.U8 R2, c[0x0][0x2a0] ;  /* 0x0000a800ff027b82 */ /* 0x000e240000000000 */
        /* <DEDUP_REMOVED lines=41> */
.L_x_7454:
        /* <DEDUP_REMOVED lines=38> */
.L_x_7355:
        /* <DEDUP_REMOVED lines=9> */
[----:B0-----:R-:W-:Y:S01]  /*08b0*/  IMAD.WIDE.U32 R164, R203, 0x10, R140 ;  /* 0x00000010cba47825 */ /* 0x001fe200078e008c */
[----:B------:R-:W-:-:S03]  /*08c0*/  IADD3 R153, R3, 0x20, RZ ;  /* 0x0000002003997810 */ /* 0x000fc60007ffe0ff */
        /* <DEDUP_REMOVED lines=8> */
[C---:B------:R-:W-:Y:S01]  /*0950*/  IMAD.WIDE.U32 R160, R3.reuse, 0x10, R136 ;  /* 0x0000001003a07825 */ /* 0x040fe200078e0088 */
[----:B------:R-:W-:Y:S01]  /*0960*/  IADD3 R3, R3, 0x60, RZ ;  /* 0x0000006003037810 */ /* 0x000fe20007ffe0ff */
[----:B------:R-:W2:Y:S02]  /*0970*/  LDG.E.128 R144, desc[UR4][R144.64] ;  /* 0x0000000490907981 */ /* 0x000ea4000c1e1d00 */
[----:B------:R-:W-:Y:S02]  /*0980*/  IMAD.WIDE.U32 R140, R197, 0x10, R140 ;  /* 0x00000010c58c7825 */ /* 0x000fe400078e008c */
[----:B------:R-:W2:Y:S02]  /*0990*/  LDG.E.128 R160, desc[UR4][R160.64] ;  /* 0x00000004a0a07981 */ /* 0x000ea4000c1e1d00 */
[----:B------:R-:W-:-:S02]  /*09a0*/  IMAD.WIDE.U32 R152, R153, 0x10, R136 ;  /* 0x0000001099987825 */ /* 0x000fc400078e0088 */
[----:B------:R-:W2:Y:S02]  /*09b0*/  LDG.E.128 R140, desc[UR4][R140.64] ;  /* 0x000000048c8c7981 */ /* 0x000ea4000c1e1d00 */
[----:B------:R-:W-:Y:S02]  /*09c0*/  IMAD.WIDE.U32 R136, R3, 0x10, R136 ;  /* 0x0000001003887825 */ /* 0x000fe400078e0088 */
[----:B------:R-:W2:Y:S04]  /*09d0*/  LDG.E.128 R152, desc[UR4][R152.64] ;  /* 0x0000000498987981 */ /* 0x000ea8000c1e1d00 */
[----:B------:R-:W2:Y:S01]  /*09e0*/  LDG.E.128 R136, desc[UR4][R136.64] ;  /* 0x0000000488887981 */ /* 0x000ea2000c1e1d00 */
[----:B------:R-:W-:Y:S02]  /*09f0*/  MOV R204, UR12 ;  /* 0x0000000c00cc7c02 */ /* 0x000fe40008000f00 */
[----:B------:R-:W-:-:S02]  /*0a00*/  MOV R205, UR13 ;  /* 0x0000000d00cd7c02 */ /* 0x000fc40008000f00 */
        /* <DEDUP_REMOVED lines=8> */
[----:B------:R-:W-:Y:S02]  /*0a90*/  HADD2.F32 R132, -RZ, R164.H1_H1 ;  /* 0x300000a4ff847230 */ /* 0x000fe40000004100 */
[--C-:B------:R-:W-:Y:S01]  /*0aa0*/  HADD2.F32 R178, -RZ, R165.reuse.H0_H0 ;  /* 0x200000a5ffb27230 */ /* 0x100fe20000004100 */
[----:B----4-:R-:W-:Y:S01]  /*0ab0*/  FSEL R193, R134, RZ, !P0 ;  /* 0x000000ff86c17208 */ /* 0x010fe20004000000 */
[----:B------:R-:W-:Y:S02]  /*0ac0*/  HADD2.F32 R179, -RZ, R165.H1_H1 ;  /* 0x300000a5ffb37230 */ /* 0x000fe40000004100 */
[--C-:B------:R-:W-:Y:S02]  /*0ad0*/  HADD2.F32 R182, -RZ, R166.reuse.H0_H0 ;  /* 0x200000a6ffb67230 */ /* 0x100fe40000004100 */
[----:B------:R-:W-:Y:S02]  /*0ae0*/  HADD2.F32 R183, -RZ, R166.H1_H1 ;  /* 0x300000a6ffb77230 */ /* 0x000fe40000004100 */
[----:B------:R-:W-:Y:S01]  /*0af0*/  FADD.FTZ R3, -R193, R3 ;  /* 0x00000003c1037221 */ /* 0x000fe20000010100 */
[----:B------:R-:W-:-:S02]  /*0b00*/  HADD2.F32 R184, -RZ, R167.H0_H0 ;  /* 0x200000a7ffb87230 */ /* 0x000fc40000004100 */
[----:B------:R-:W-:Y:S01]  /*0b10*/  FADD.FTZ R135, -R193, R132 ;  /* 0x00000084c1877221 */ /* 0x000fe20000010100 */
[--C-:B--2---:R-:W-:Y:S02]  /*0b20*/  HADD2.F32 R127, -RZ, R146.reuse.H0_H0 ;  /* 0x20000092ff7f7230 */ /* 0x104fe40000004100 */
[----:B------:R-:W-:Y:S02]  /*0b30*/  HADD2.F32 R128, -RZ, R146.H1_H1 ;  /* 0x30000092ff807230 */ /* 0x000fe40000004100 */
[----:B------:R-:W-:Y:S02]  /*0b40*/  HADD2.F32 R185, -RZ, R167.H1_H1 ;  /* 0x300000a7ffb97230 */ /* 0x000fe40000004100 */
[--C-:B------:R-:W-:Y:S02]  /*0b50*/  HADD2.F32 R169, -RZ, R162.reuse.H0_H0 ;  /* 0x200000a2ffa97230 */ /* 0x100fe40000004100 */
[----:B------:R-:W-:Y:S02]  /*0b60*/  HADD2.F32 R168, -RZ, R162.H1_H1 ;  /* 0x300000a2ffa87230 */ /* 0x000fe40000004100 */
[----:B------:R-:W-:-:S02]  /*0b70*/  HADD2.F32 R190, -RZ, R151.H1_H1 ;  /* 0x30000097ffbe7230 */ /* 0x000fc40000004100 */
[--C-:B------:R-:W-:Y:S02]  /*0b80*/  HADD2.F32 R146, -RZ, R141.reuse.H0_H0 ;  /* 0x2000008dff927230 */ /* 0x100fe40000004100 */
[----:B------:R-:W-:Y:S02]  /*0b90*/  HADD2.F32 R191, -RZ, R141.H1_H1 ;  /* 0x3000008dffbf7230 */ /* 0x000fe40000004100 */
[C---:B------:R-:W-:Y:S01]  /*0ba0*/  FADD.FTZ R141, -R193.reuse, R178 ;  /* 0x000000b2c18d7221 */ /* 0x040fe20000010100 */
[----:B------:R-:W-:Y:S02]  /*0bb0*/  HADD2.F32 R134, -RZ, R142.H0_H0 ;  /* 0x2000008eff867230 */ /* 0x000fe40000004100 */
[----:B------:R-:W-:Y:S01]  /*0bc0*/  FADD.FTZ R179, -R193, R179 ;  /* 0x000000b3c1b37221 */ /* 0x000fe20000010100 */
[--C-:B------:R-:W-:Y:S02]  /*0bd0*/  HADD2.F32 R165, -RZ, R160.reuse.H0_H0 ;  /* 0x200000a0ffa57230 */ /* 0x100fe40000004100 */
[----:B------:R-:W-:-:S02]  /*0be0*/  HADD2.F32 R164, -RZ, R160.H1_H1 ;  /* 0x300000a0ffa47230 */ /* 0x000fc40000004100 */
[--C-:B------:R-:W-:Y:S02]  /*0bf0*/  HADD2.F32 R167, -RZ, R161.reuse.H0_H0 ;  /* 0x200000a1ffa77230 */ /* 0x100fe40000004100 */
[----:B------:R-:W-:Y:S02]  /*0c00*/  HADD2.F32 R166, -RZ, R161.H1_H1 ;  /* 0x300000a1ffa67230 */ /* 0x000fe40000004100 */
[--C-:B------:R-:W-:Y:S02]  /*0c10*/  HADD2.F32 R171, -RZ, R163.reuse.H0_H0 ;  /* 0x200000a3ffab7230 */ /* 0x100fe40000004100 */
[----:B------:R-:W-:Y:S02]  /*0c20*/  HADD2.F32 R170, -RZ, R163.H1_H1 ;  /* 0x300000a3ffaa7230 */ /* 0x000fe40000004100 */
[----:B------:R-:W-:Y:S02]  /*0c30*/  HADD2.F32 R162, -RZ, R158.H0_H0 ;  /* 0x2000009effa27230 */ /* 0x000fe40000004100 */
[----:B------:R-:W-:-:S02]  /*0c40*/  HADD2.F32 R173, -RZ, R152.H0_H0 ;  /* 0x20000098ffad7230 */ /* 0x000fc40000004100 */
[----:B------:R-:W-:Y:S02]  /*0c50*/  HADD2.F32 R172, -RZ, R152.H1_H1 ;  /* 0x30000098ffac7230 */ /* 0x000fe40000004100 */
[----:B------:R-:W-:Y:S02]  /*0c60*/  HADD2.F32 R188, -RZ, R150.H0_H0 ;  /* 0x20000096ffbc7230 */ /* 0x000fe40000004100 */
[----:B------:R-:W-:Y:S02]  /*0c70*/  HADD2.F32 R189, -RZ, R151.H0_H0 ;  /* 0x20000097ffbd7230 */ /* 0x000fe40000004100 */
[--C-:B------:R-:W-:Y:S02]  /*0c80*/  HADD2.F32 R181, -RZ, R144.reuse.H0_H0 ;  /* 0x20000090ffb57230 */ /* 0x100fe40000004100 */
[----:B------:R-:W-:Y:S02]  /*0c90*/  HADD2.F32 R180, -RZ, R144.H1_H1 ;  /* 0x30000090ffb47230 */ /* 0x000fe40000004100 */
[----:B-----5:R-:W-:Y:S01]  /*0ca0*/  FMUL.FTZ R3, R196, R3 ;  /* 0x00000003c4037220 */ /* 0x020fe20000410000 */
[----:B------:R-:W-:-:S02]  /*0cb0*/  HADD2.F32 R160, -RZ, R156.H0_H0 ;  /* 0x2000009cffa07230 */ /* 0x000fc40000004100 */
[----:B------:R-:W-:Y:S02]  /*0cc0*/  HADD2.F32 R161, -RZ, R157.H0_H0 ;  /* 0x2000009dffa17230 */ /* 0x000fe40000004100 */
[----:B------:R-:W-:Y:S02]  /*0cd0*/  HADD2.F32 R163, -RZ, R159.H0_H0 ;  /* 0x2000009fffa37230 */ /* 0x000fe40000004100 */
[--C-:B------:R-:W-:Y:S02]  /*0ce0*/  HADD2.F32 R177, -RZ, R154.reuse.H0_H0 ;  /* 0x2000009affb17230 */ /* 0x100fe40000004100 */
[----:B------:R-:W-:Y:S02]  /*0cf0*/  HADD2.F32 R176, -RZ, R154.H1_H1 ;  /* 0x3000009affb07230 */ /* 0x000fe40000004100 */
[----:B------:R-:W-:Y:S02]  /*0d00*/  HADD2.F32 R152, -RZ, R148.H0_H0 ;  /* 0x20000094ff987230 */ /* 0x000fe40000004100 */
[----:B------:R-:W-:-:S02]  /*0d10*/  HADD2.F32 R144, -RZ, R140.H0_H0 ;  /* 0x2000008cff907230 */ /* 0x000fc40000004100 */
[--C-:B------:R-:W-:Y:S02]  /*0d20*/  HADD2.F32 R192, -RZ, R143.reuse.H0_H0 ;  /* 0x2000008fffc07230 */ /* 0x100fe40000004100 */
[----:B------:R-:W-:Y:S02]  /*0d30*/  HADD2.F32 R195, -RZ, R143.H1_H1 ;  /* 0x3000008fffc37230 */ /* 0x000fe40000004100 */
[C---:B------:R-:W-:Y:S01]  /*0d40*/  FADD.FTZ R143, -R193.reuse, R182 ;  /* 0x000000b6c18f7221 */ /* 0x040fe20000010100 */
[----:B------:R-:W-:Y:S02]  /*0d50*/  HADD2.F32 R156, -RZ, R156.H1_H1 ;  /* 0x3000009cff9c7230 */ /* 0x000fe40000004100 */
[----:B------:R-:W-:Y:S01]  /*0d60*/  FADD.FTZ R183, -R193, R183 ;  /* 0x000000b7c1b77221 */ /* 0x000fe20000010100 */
[----:B------:R-:W-:Y:S02]  /*0d70*/  HADD2.F32 R157, -RZ, R157.H1_H1 ;  /* 0x3000009dff9d7230 */ /* 0x000fe40000004100 */
[----:B------:R-:W-:Y:S01]  /*0d80*/  FMUL.FTZ R132, R196, R135 ;  /* 0x00000087c4847220 */ /* 0x000fe20000410000 */
[----:B------:R-:W-:-:S02]  /*0d90*/  HADD2.F32 R158, -RZ, R158.H1_H1 ;  /* 0x3000009eff9e7230 */ /* 0x000fc40000004100 */
[----:B------:R-:W-:Y:S02]  /*0da0*/  HADD2.F32 R159, -RZ, R159.H1_H1 ;  /* 0x3000009fff9f7230 */ /* 0x000fe40000004100 */
[----:B------:R-:W-:Y:S02]  /*0db0*/  HADD2.F32 R148, -RZ, R148.H1_H1 ;  /* 0x30000094ff947230 */ /* 0x000fe40000004100 */
[--C-:B------:R-:W-:Y:S02]  /*0dc0*/  HADD2.F32 R154, -RZ, R149.reuse.H0_H0 ;  /* 0x20000095ff9a7230 */ /* 0x100fe40000004100 */
[----:B------:R-:W-:Y:S02]  /*0dd0*/  HADD2.F32 R186, -RZ, R149.H1_H1 ;  /* 0x30000095ffba7230 */ /* 0x000fe40000004100 */
[----:B------:R-:W-:Y:S02]  /*0de0*/  HADD2.F32 R150, -RZ, R150.H1_H1 ;  /* 0x30000096ff967230 */ /* 0x000fe40000004100 */
[----:B------:R-:W-:-:S02]  /*0df0*/  HADD2.F32 R140, -RZ, R140.H1_H1 ;  /* 0x3000008cff8c7230 */ /* 0x000fc40000004100 */
[----:B------:R-:W-:Y:S02]  /*0e00*/  HADD2.F32 R142, -RZ, R142.H1_H1 ;  /* 0x3000008eff8e7230 */ /* 0x000fe40000004100 */
[C---:B------:R-:W-:Y:S01]  /*0e10*/  FADD.FTZ R219, -R193.reuse, R190 ;  /* 0x000000bec1db7221 */ /* 0x040fe20000010100 */
[--C-:B------:R-:W-:Y:S02]  /*0e20*/  HADD2.F32 R129, -RZ, R145.reuse.H0_H0 ;  /* 0x20000091ff817230 */ /* 0x100fe40000004100 */
[C---:B------:R-:W-:Y:S01]  /*0e30*/  FADD.FTZ R227, -R193.reuse, R191 ;  /* 0x000000bfc1e37221 */ /* 0x040fe20000010100 */
[----:B0-----:R-:W-:Y:S02]  /*0e40*/  HADD2.F32 R130, -RZ, R145.H1_H1 ;  /* 0x30000091ff827230 */ /* 0x001fe40000004100 */
[C---:B------:R-:W-:Y:S01]  /*0e50*/  FADD.FTZ R145, -R193.reuse, R184 ;  /* 0x000000b8c1917221 */ /* 0x040fe20000010100 */
[----:B------:R-:W-:Y:S01]  /*0e60*/  FADD.FTZ R229, -R193, R134 ;  /* 0x00000086c1e57221 */ /* 0x000fe20000010100 */
[----:B------:R-:W-:Y:S01]  /*0e70*/  FMUL.FTZ R135, R196, R141 ;  /* 0x0000008dc4877220 */ /* 0x000fe20000410000 */
[----:B------:R-:W-:-:S02]  /*0e80*/  HADD2.F32 R125, -RZ, R147.H0_H0 ;  /* 0x20000093ff7d7230 */ /* 0x000fc40000004100 */
[C---:B------:R-:W-:Y:S01]  /*0e90*/  FADD.FTZ R185, -R193.reuse, R185 ;  /* 0x000000b9c1b97221 */ /* 0x040fe20000010100 */
[----:B------:R-:W-:Y:S02]  /*0ea0*/  HADD2.F32 R126, -RZ, R147.H1_H1 ;  /* 0x30000093ff7e7230 */ /* 0x000fe40000004100 */
[C---:B------:R-:W-:Y:S01]  /*0eb0*/  FADD.FTZ R151, -R193.reuse, R162 ;  /* 0x000000a2c1977221 */ /* 0x040fe20000010100 */
[C---:B------:R-:W-:Y:S01]  /*0ec0*/  FADD.FTZ R213, -R193.reuse, R188 ;  /* 0x000000bcc1d57221 */ /* 0x040fe20000010100 */
[C---:B------:R-:W-:Y:S01]  /*0ed0*/  FADD.FTZ R217, -R193.reuse, R189 ;  /* 0x000000bdc1d97221 */ /* 0x040fe20000010100 */
[--C-:B------:R-:W-:Y:S02]  /*0ee0*/  HADD2.F32 R191, -RZ, R137.reuse.H0_H0 ;  /* 0x20000089ffbf7230 */ /* 0x100fe40000004100 */
[----:B------:R-:W-:Y:S01]  /*0ef0*/  FMUL.FTZ R134, R196, R179 ;  /* 0x000000b3c4867220 */ /* 0x000fe20000410000 */
[----:B------:R-:W-:Y:S02]  /*0f00*/  HADD2.F32 R190, -RZ, R137.H1_H1 ;  /* 0x30000089ffbe7230 */ /* 0x000fe40000004100 */
[----:B------:R-:W-:Y:S01]  /*0f10*/  FADD.FTZ R147, -R193, R160 ;  /* 0x000000a0c1937221 */ /* 0x000fe20000010100 */
[----:B------:R-:W-:-:S02]  /*0f20*/  HADD2.F32 R175, -RZ, R153.H0_H0 ;  /* 0x20000099ffaf7230 */ /* 0x000fc40000004100 */
[----:B------:R-:W-:Y:S01]  /*0f30*/  FMUL.FTZ R137, R196, R143 ;  /* 0x0000008fc4897220 */ /* 0x000fe20000410000 */
[----:B------:R-:W-:Y:S02]  /*0f40*/  HADD2.F32 R174, -RZ, R153.H1_H1 ;  /* 0x30000099ffae7230 */ /* 0x000fe40000004100 */
[-C--:B------:R-:W-:Y:S01]  /*0f50*/  FFMA.FTZ R52, R3, R165.reuse, R52 ;  /* 0x000000a503347223 */ /* 0x080fe20000010034 */
[--C-:B------:R-:W-:Y:S02]  /*0f60*/  HADD2.F32 R131, -RZ, R155.reuse.H0_H0 ;  /* 0x2000009bff837230 */ /* 0x100fe40000004100 */
[----:B------:R-:W-:Y:S01]  /*0f70*/  FADD.FTZ R84, R84, R165 ;  /* 0x000000a554547221 */ /* 0x000fe20000010000 */
[----:B------:R-:W-:Y:S02]  /*0f80*/  HADD2.F32 R124, -RZ, R155.H1_H1 ;  /* 0x3000009bff7c7230 */ /* 0x000fe40000004100 */
[----:B------:R-:W-:Y:S01]  /*0f90*/  FMUL.FTZ R162, R48, R165 ;  /* 0x000000a530a27220 */ /* 0x000fe20000410000 */
[----:B------:R-:W-:-:S02]  /*0fa0*/  HADD2.F32 R189, -RZ, R136.H0_H0 ;  /* 0x20000088ffbd7230 */ /* 0x000fc40000004100 */
        /* <DEDUP_REMOVED lines=19> */
[----:B------:R-:W-:Y:S01]  /*10e0*/  FMUL.FTZ R136, R196, R183 ;  /* 0x000000b7c4887220 */ /* 0x000fe20000410000 */
[----:B------:R-:W-:Y:S02]  /*10f0*/  HADD2.F32 R206, -RZ, R139.H1_H1 ;  /* 0x3000008bffce7230 */ /* 0x000fe40000004100 */
[-C--:B------:R-:W-:Y:S01]  /*1100*/  FFMA.FTZ R53, R132, R164.reuse, R53 ;  /* 0x000000a484357223 */ /* 0x080fe20000010035 */
[----:B------:R-:W-:Y:S01]  /*1110*/  FADD.FTZ R85, R85, R164 ;  /* 0x000000a455557221 */ /* 0x000fe20000010000 */
[----:B------:R-:W-:Y:S01]  /*1120*/  FMUL.FTZ R165, R49, R164 ;  /* 0x000000a431a57220 */ /* 0x000fe20000410000 */
[--C-:B------:R-:W-:Y:S02]  /*1130*/  HADD2.F32 R193, -RZ, R138.reuse.H0_H0 ;  /* 0x2000008affc17230 */ /* 0x100fe40000004100 */
[----:B------:R-:W-:Y:S01]  /*1140*/  FMUL.FTZ R139, R196, R145 ;  /* 0x00000091c48b7220 */ /* 0x000fe20000410000 */
[----:B------:R-:W-:Y:S02]  /*1150*/  HADD2.F32 R192, -RZ, R138.H1_H1 ;  /* 0x3000008affc07230 */ /* 0x000fe40000004100 */
        /* <DEDUP_REMOVED lines=11> */
[----:B------:R-:W-:Y:S01]  /*1210*/  FADD.FTZ R178, RZ, R162 ;  /* 0x000000a2ffb27221 */ /* 0x000fe20000010000 */
[----:B------:R-:W-:Y:S01]  /*1220*/  FMUL.FTZ R140, R196, R149 ;  /* 0x00000095c48c7220 */ /* 0x000fe20000410000 */
[-C--:B------:R-:W-:Y:S01]  /*1230*/  FFMA.FTZ R57, R136, R168.reuse, R57 ;  /* 0x000000a888397223 */ /* 0x080fe20000010039 */
[----:B------:R-:W-:Y:S01]  /*1240*/  FADD.FTZ R89, R89, R168 ;  /* 0x000000a859597221 */ /* 0x000fe20000010000 */
[----:B------:R-:W-:Y:S01]  /*1250*/  FMUL.FTZ R169, R45, R168 ;  /* 0x000000a82da97220 */ /* 0x000fe20000410000 */
[----:B------:R-:W-:Y:S01]  /*1260*/  FFMA.FTZ R179, R3, R162, RZ ;  /* 0x000000a203b37223 */ /* 0x000fe200000100ff */
        /* <DEDUP_REMOVED lines=55> */
[C---:B------:R-:W-:Y:S01]  /*15e0*/  FMUL.FTZ R148, R196.reuse, R187 ;  /* 0x000000bbc4947220 */ /* 0x040fe20000410000 */
        /* <DEDUP_REMOVED lines=16> */
[C---:B------:R-:W-:Y:S01]  /*16f0*/  FMUL.FTZ R150, R196.reuse, R211 ;  /* 0x000000d3c4967220 */ /* 0x040fe20000410000 */
[----:B------:R-:W-:Y:S01]  /*1700*/  FMUL.FTZ R153, R196, R213 ;  /* 0x000000d5c4997220 */ /* 0x000fe20000410000 */
        /* <DEDUP_REMOVED lines=44> */
[C---:B------:R-:W-:Y:S01]  /*19d0*/  FMUL.FTZ R156, R196.reuse, R223 ;  /* 0x000000dfc49c7220 */ /* 0x040fe20000410000 */
[----:B------:R-:W-:Y:S01]  /*19e0*/  FMUL.FTZ R189, R25, R188 ;  /* 0x000000bc19bd7220 */ /* 0x000fe20000410000 */
[----:B------:R-:W-:Y:S01]  /*19f0*/  FADD.FTZ R124, R127, R186 ;  /* 0x000000ba7f7c7221 */ /* 0x000fe20000010000 */
[----:B------:R-:W-:Y:S01]  /*1a00*/  FFMA.FTZ R125, R157, R186, R126 ;  /* 0x000000ba9d7d7223 */ /* 0x000fe2000001007e */
[----:B------:R-:W-:Y:S01]  /*1a10*/  FMUL.FTZ R159, R196, R225 ;  /* 0x000000e1c49f7220 */ /* 0x000fe20000410000 */
[----:B------:R-:W-:Y:S01]  /*1a20*/  FFMA.FTZ R77, R156, R188, R77 ;  /* 0x000000bc9c4d7223 */ /* 0x000fe2000001004d */
[----:B------:R-:W-:Y:S01]  /*1a30*/  FADD.FTZ R105, R105, R188 ;  /* 0x000000bc69697221 */ /* 0x000fe20000010000 */
[----:B------:R-:W-:Y:S01]  /*1a40*/  FADD.FTZ R127, R124, R189 ;  /* 0x000000bd7c7f7221 */ /* 0x000fe20000010000 */
[----:B------:R-:W-:Y:S01]  /*1a50*/  FMUL.FTZ R188, R26, R191 ;  /* 0x000000bf1abc7220 */ /* 0x000fe20000410000 */
[----:B------:R-:W-:Y:S01]  /*1a60*/  FFMA.FTZ R124, R156, R189, R125 ;  /* 0x000000bd9c7c7223 */ /* 0x000fe2000001007d */
[----:B------:R-:W-:Y:S01]  /*1a70*/  FMUL.FTZ R158, R196, R227 ;  /* 0x000000e3c49e7220 */ /* 0x000fe20000410000 */
[----:B------:R-:W-:Y:S01]  /*1a80*/  FFMA.FTZ R78, R159, R191, R78 ;  /* 0x000000bf9f4e7223 */ /* 0x000fe2000001004e */
        /* <DEDUP_REMOVED lines=22> */
[----:B------:R-:W-:Y:S01]  /*1bf0*/  FMUL.FTZ R194, R196, R195 ;  /* 0x000000c3c4c27220 */ /* 0x000fe20000410000 */
[----:B------:R-:W-:Y:S01]  /*1c00*/  FMUL.FTZ R195, R23, R206 ;  /* 0x000000ce17c37220 */ /* 0x000fe20000410000 */
[----:B------:R-:W-:Y:S01]  /*1c10*/  FADD.FTZ R126, R127, R192 ;  /* 0x000000c07f7e7221 */ /* 0x000fe20000010000 */
[C---:B------:R-:W-:Y:S01]  /*1c20*/  FFMA.FTZ R124, R163.reuse, R192, R124 ;  /* 0x000000c0a37c7223 */ /* 0x040fe2000001007c */
[----:B------:R-:W-:Y:S01]  /*1c30*/  FFMA.FTZ R82, R163, R207, R82 ;  /* 0x000000cfa3527223 */ /* 0x000fe20000010052 */
[----:B------:R-:W-:Y:S01]  /*1c40*/  FADD.FTZ R102, R102, R207 ;  /* 0x000000cf66667221 */ /* 0x000fe20000010000 */
[----:B------:R-:W-:Y:S01]  /*1c50*/  FFMA.FTZ R83, R194, R206, R83 ;  /* 0x000000cec2537223 */ /* 0x000fe20000010053 */
[----:B------:R-:W-:Y:S01]  /*1c60*/  FADD.FTZ R103, R103, R206 ;  /* 0x000000ce67677221 */ /* 0x000fe20000010000 */
[----:B------:R-:W-:Y:S01]  /*1c70*/  FADD.FTZ R206, R126, R195 ;  /* 0x000000c37ece7221 */ /* 0x000fe20000010000 */
[----:B------:R-:W-:-:S07]  /*1c80*/  FFMA.FTZ R207, R194, R195, R124 ;  /* 0x000000c3c2cf7223 */ /* 0x000fce000001007c */
.L_x_7356:
[----:B------:R-:W-:Y:S05]  /*1c90*/  BSYNC B1 ;  /* 0x0000000000017941 */ /* 0x000fea0003800000 */
.L_x_7354:
        /* <DEDUP_REMOVED lines=20> */
.L_x_7466:
        /* <DEDUP_REMOVED lines=21> */
.L_x_7359:
[----:B------:R-:W-:Y:S01]  /*1f30*/  ISETP.NE.U32.AND P0, PT, R204, RZ, PT ;  /* 0x000000ffcc00720c */ /* 0x000fe20003f05070 */
[----:B------:R-:W-:-:S03]  /*1f40*/  FFMA.FTZ R125, R3, R128, R129 ;  /* 0x00000080037d7223 */ /* 0x000fc60000010081 */
[----:B------:R-:W-:Y:S01]  /*1f50*/  ISETP.NE.AND.EX P0, PT, R205, RZ, PT, P0 ;  /* 0x000000ffcd00720c */ /* 0x000fe20003f05300 */
[----:B------:R-:W-:-:S04]  /*1f60*/  FADD.FTZ R125, R162, -R125 ;  /* 0x8000007da27d7221 */ /* 0x000fc80000010000 */
[----:B------:R-:W-:-:S08]  /*1f70*/  FMUL.FTZ R125, R196, R125 ;  /* 0x0000007dc47d7220 */ /* 0x000fd00000410000 */
[----:B------:R-:W-:-:S05]  /*1f80*/  @P0 HADD2.F32 R124, -RZ, R16.H0_H0 ;  /* 0x20000010ff7c0230 */ /* 0x000fca0000004100 */
[----:B------:R-:W-:-:S07]  /*1f90*/  @P0 FADD.FTZ R125, R125, R124 ;  /* 0x0000007c7d7d0221 */ /* 0x000fce0000010000 */
.L_x_7360:
[----:B------:R-:W-:Y:S05]  /*1fa0*/  BSYNC B1 ;  /* 0x0000000000017941 */ /* 0x000fea0003800000 */
.L_x_7358:
        /* <DEDUP_REMOVED lines=14> */
.L_x_7362:
[----:B------:R-:W-:-:S04]  /*2090*/  FFMA.FTZ R124, R132, R128, R129 ;  /* 0x00000080847c7223 */ /* 0x000fc80000010081 */
[----:B------:R-:W-:Y:S01]  /*20a0*/  FADD.FTZ R125, R165, -R124 ;  /* 0x8000007ca57d7221 */ /* 0x000fe20000010000 */
[----:B------:R-:W-:-:S03]  /*20b0*/  @P0 HADD2.F32 R124, -RZ, R16.H1_H1 ;  /* 0x30000010ff7c0230 */ /* 0x000fc60000004100 */
[----:B------:R-:W-:-:S04]  /*20c0*/  FMUL.FTZ R125, R196, R125 ;  /* 0x0000007dc47d7220 */ /* 0x000fc80000410000 */
[----:B------:R-:W-:-:S07]  /*20d0*/  @P0 FADD.FTZ R125, R125, R124 ;  /* 0x0000007c7d7d0221 */ /* 0x000fce0000010000 */
.L_x_7363:
[----:B------:R-:W-:Y:S05]  /*20e0*/  BSYNC B1 ;  /* 0x0000000000017941 */ /* 0x000fea0003800000 */
.L_x_7361:
        /* <DEDUP_REMOVED lines=12> */
.L_x_7365:
[----:B------:R-:W-:Y:S01]  /*21b0*/  FFMA.FTZ R125, R135, R128, R129 ;  /* 0x00000080877d7223 */ /* 0x000fe20000010081 */
[----:B------:R-:W-:-:S03]  /*21c0*/  @P0 HADD2.F32 R124, -RZ, R17.H0_H0 ;  /* 0x20000011ff7c0230 */ /* 0x000fc60000004100 */
[----:B------:R-:W-:-:S04]  /*21d0*/  FADD.FTZ R125, R164, -R125 ;  /* 0x8000007da47d7221 */ /* 0x000fc80000010000 */
[----:B------:R-:W-:-:S04]  /*21e0*/  FMUL.FTZ R125, R196, R125 ;  /* 0x0000007dc47d7220 */ /* 0x000fc80000410000 */
[----:B------:R-:W-:-:S07]  /*21f0*/  @P0 FADD.FTZ R125, R125, R124 ;  /* 0x0000007c7d7d0221 */ /* 0x000fce0000010000 */
.L_x_7366:
[----:B------:R-:W-:Y:S05]  /*2200*/  BSYNC B1 ;  /* 0x0000000000017941 */ /* 0x000fea0003800000 */
.L_x_7364:
        /* <DEDUP_REMOVED lines=12> */
.L_x_7368:
[----:B------:R-:W-:-:S04]  /*22d0*/  FFMA.FTZ R124, R134, R128, R129 ;  /* 0x00000080867c7223 */ /* 0x000fc80000010081 */
[----:B------:R-:W-:Y:S01]  /*22e0*/  FADD.FTZ R125, R167, -R124 ;  /* 0x8000007ca77d7221 */ /* 0x000fe20000010000 */
[----:B------:R-:W-:-:S03]  /*22f0*/  @P0 HADD2.F32 R124, -RZ, R17.H1_H1 ;  /* 0x30000011ff7c0230 */ /* 0x000fc60000004100 */
[----:B------:R-:W-:-:S04]  /*2300*/  FMUL.FTZ R125, R196, R125 ;  /* 0x0000007dc47d7220 */ /* 0x000fc80000410000 */
[----:B------:R-:W-:-:S07]  /*2310*/  @P0 FADD.FTZ R125, R125, R124 ;  /* 0x0000007c7d7d0221 */ /* 0x000fce0000010000 */
.L_x_7369:
[----:B------:R-:W-:Y:S05]  /*2320*/  BSYNC B1 ;  /* 0x0000000000017941 */ /* 0x000fea0003800000 */
.L_x_7367:
        /* <DEDUP_REMOVED lines=12> */
.L_x_7371:
[----:B------:R-:W-:Y:S01]  /*23f0*/  FFMA.FTZ R125, R137, R128, R129 ;  /* 0x00000080897d7223 */ /* 0x000fe20000010081 */
[----:B------:R-:W-:-:S03]  /*2400*/  @P0 HADD2.F32 R124, -RZ, R18.H0_H0 ;  /* 0x20000012ff7c0230 */ /* 0x000fc60000004100 */
[----:B------:R-:W-:-:S04]  /*2410*/  FADD.FTZ R125, R166, -R125 ;  /* 0x8000007da67d7221 */ /* 0x000fc80000010000 */
[----:B------:R-:W-:-:S04]  /*2420*/  FMUL.FTZ R125, R196, R125 ;  /* 0x0000007dc47d7220 */ /* 0x000fc80000410000 */
[----:B------:R-:W-:-:S07]  /*2430*/  @P0 FADD.FTZ R125, R125, R124 ;  /* 0x0000007c7d7d0221 */ /* 0x000fce0000010000 */
.L_x_7372:
[----:B------:R-:W-:Y:S05]  /*2440*/  BSYNC B1 ;  /* 0x0000000000017941 */ /* 0x000fea0003800000 */
.L_x_7370:
        /* <DEDUP_REMOVED lines=12> */
.L_x_7374:
[----:B------:R-:W-:-:S04]  /*2510*/  FFMA.FTZ R124, R136, R128, R129 ;  /* 0x00000080887c7223 */ /* 0x000fc80000010081 */
[----:B------:R-:W-:Y:S01]  /*2520*/  FADD.FTZ R125, R169, -R124 ;  /* 0x8000007ca97d7221 */ /* 0x000fe20000010000 */
[----:B------:R-:W-:-:S03]  /*2530*/  @P0 HADD2.F32 R124, -RZ, R18.H1_H1 ;  /* 0x30000012ff7c0230 */ /* 0x000fc60000004100 */
[----:B------:R-:W-:-:S04]  /*2540*/  FMUL.FTZ R125, R196, R125 ;  /* 0x0000007dc47d7220 */ /* 0x000fc80000410000 */
[----:B------:R-:W-:-:S07]  /*2550*/  @P0 FADD.FTZ R125, R125, R124 ;  /* 0x0000007c7d7d0221 */ /* 0x000fce0000010000 */
.L_x_7375:
[----:B------:R-:W-:Y:S05]  /*2560*/  BSYNC B1 ;  /* 0x0000000000017941 */ /* 0x000fea0003800000 */
.L_x_7373:
        /* <DEDUP_REMOVED lines=12> */
.L_x_7377:
[----:B------:R-:W-:Y:S01]  /*2630*/  FFMA.FTZ R125, R139, R128, R129 ;  /* 0x000000808b7d7223 */ /* 0x000fe20000010081 */
[----:B------:R-:W-:-:S03]  /*2640*/  @P0 HADD2.F32 R124, -RZ, R19.H0_H0 ;  /* 0x20000013ff7c0230 */ /* 0x000fc60000004100 */
[----:B------:R-:W-:-:S04]  /*2650*/  FADD.FTZ R125, R168, -R125 ;  /* 0x8000007da87d7221 */ /* 0x000fc80000010000 */
[----:B------:R-:W-:-:S04]  /*2660*/  FMUL.FTZ R125, R196, R125 ;  /* 0x0000007dc47d7220 */ /* 0x000fc80000410000 */
[----:B------:R-:W-:-:S07]  /*2670*/  @P0 FADD.FTZ R125, R125, R124 ;  /* 0x0000007c7d7d0221 */ /* 0x000fce0000010000 */
.L_x_7378:
[----:B------:R-:W-:Y:S05]  /*2680*/  BSYNC B1 ;  /* 0x0000000000017941 */ /* 0x000fea0003800000 */
.L_x_7376:
        /* <DEDUP_REMOVED lines=12> */
.L_x_7380:
[----:B------:R-:W-:Y:S01]  /*2750*/  FFMA.FTZ R124, R138, R128, R129 ;  /* 0x000000808a7c7223 */ /* 0x000fe20000010081 */
[----:B------:R-:W-:-:S03]  /*2760*/  @P0 HADD2.F32 R127, -RZ, R19.H1_H1 ;  /* 0x30000013ff7f0230 */ /* 0x000fc60000004100 */
[----:B------:R-:W-:-:S04]  /*2770*/  FADD.FTZ R125, R171, -R124 ;  /* 0x8000007cab7d7221 */ /* 0x000fc80000010000 */
[----:B------:R-:W-:-:S04]  /*2780*/  FMUL.FTZ R130, R196, R125 ;  /* 0x0000007dc4827220 */ /* 0x000fc80000410000 */
[----:B------:R-:W-:-:S07]  /*2790*/  @P0 FADD.FTZ R130, R130, R127 ;  /* 0x0000007f82820221 */ /* 0x000fce0000010000 */
.L_x_7381:
[----:B------:R-:W-:Y:S05]  /*27a0*/  BSYNC B1 ;  /* 0x0000000000017941 */ /* 0x000fea0003800000 */
.L_x_7379:
        /* <DEDUP_REMOVED lines=18> */
.L_x_7383:
[----:B0-----:R-:W-:Y:S01]  /*28d0*/  FFMA.FTZ R125, R141, R128, R129 ;  /* 0x000000808d7d7223 */ /* 0x001fe20000010081 */
[----:B------:R-:W-:-:S03]  /*28e0*/  @P0 HADD2.F32 R124, -RZ, R12.H0_H0 ;  /* 0x2000000cff7c0230 */ /* 0x000fc60000004100 */
[----:B------:R-:W-:-:S04]  /*28f0*/  FADD.FTZ R125, R170, -R125 ;  /* 0x8000007daa7d7221 */ /* 0x000fc80000010000 */
[----:B------:R-:W-:-:S04]  /*2900*/  FMUL.FTZ R125, R196, R125 ;  /* 0x0000007dc47d7220 */ /* 0x000fc80000410000 */
[----:B------:R-:W-:-:S07]  /*2910*/  @P0 FADD.FTZ R125, R125, R124 ;  /* 0x0000007c7d7d0221 */ /* 0x000fce0000010000 */
.L_x_7384:
[----:B------:R-:W-:Y:S05]  /*2920*/  BSYNC B1 ;  /* 0x0000000000017941 */ /* 0x000fea0003800000 */
.L_x_7382:
        /* <DEDUP_REMOVED lines=12> */
.L_x_7386:
[----:B------:R-:W-:-:S04]  /*29f0*/  FFMA.FTZ R124, R140, R128, R129 ;  /* 0x000000808c7c7223 */ /* 0x000fc80000010081 */
[----:B------:R-:W-:Y:S01]  /*2a00*/  FADD.FTZ R125, R173, -R124 ;  /* 0x8000007cad7d7221 */ /* 0x000fe20000010000 */
[----:B------:R-:W-:-:S03]  /*2a10*/  @P0 HADD2.F32 R124, -RZ, R12.H1_H1 ;  /* 0x3000000cff7c0230 */ /* 0x000fc60000004100 */
[----:B------:R-:W-:-:S04]  /*2a20*/  FMUL.FTZ R125, R196, R125 ;  /* 0x0000007dc47d7220 */ /* 0x000fc80000410000 */
[----:B------:R-:W-:-:S07]  /*2a30*/  @P0 FADD.FTZ R125, R125, R124 ;  /* 0x0000007c7d7d0221 */ /* 0x000fce0000010000 */
.L_x_7387:
[----:B------:R-:W-:Y:S05]  /*2a40*/  BSYNC B1 ;  /* 0x0000000000017941 */ /* 0x000fea0003800000 */
.L_x_7385:
        /* <DEDUP_REMOVED lines=12> */
.L_x_7389:
[----:B------:R-:W-:Y:S01]  /*2b10*/  FFMA.FTZ R125, R143, R128, R129 ;  /* 0x000000808f7d7223 */ /* 0x000fe20000010081 */
[----:B------:R-:W-:-:S03]  /*2b20*/  @P0 HADD2.F32 R124, -RZ, R13.H0_H0 ;  /* 0x2000000dff7c0230 */ /* 0x000fc60000004100 */
[----:B------:R-:W-:-:S04]  /*2b30*/  FADD.FTZ R125, R172, -R125 ;  /* 0x8000007dac7d7221 */ /* 0x000fc80000010000 */
[----:B------:R-:W-:-:S04]  /*2b40*/  FMUL.FTZ R125, R196, R125 ;  /* 0x0000007dc47d7220 */ /* 0x000fc80000410000 */
[----:B------:R-:W-:-:S07]  /*2b50*/  @P0 FADD.FTZ R125, R125, R124 ;  /* 0x0000007c7d7d0221 */ /* 0x000fce0000010000 */
.L_x_7390:
[----:B------:R-:W-:Y:S05]  /*2b60*/  BSYNC B1 ;  /* 0x0000000000017941 */ /* 0x000fea0003800000 */
.L_x_7388:
        /* <DEDUP_REMOVED lines=12> */
.L_x_7392:
[----:B------:R-:W-:-:S04]  /*2c30*/  FFMA.FTZ R124, R142, R128, R129 ;  /* 0x000000808e7c7223 */ /* 0x000fc80000010081 */
[----:B------:R-:W-:Y:S01]  /*2c40*/  FADD.FTZ R125, R175, -R124 ;  /* 0x8000007caf7d7221 */ /* 0x000fe20000010000 */
[----:B------:R-:W-:-:S03]  /*2c50*/  @P0 HADD2.F32 R124, -RZ, R13.H1_H1 ;  /* 0x3000000dff7c0230 */ /* 0x000fc60000004100 */
[----:B------:R-:W-:-:S04]  /*2c60*/  FMUL.FTZ R125, R196, R125 ;  /* 0x0000007dc47d7220 */ /* 0x000fc80000410000 */
[----:B------:R-:W-:-:S07]  /*2c70*/  @P0 FADD.FTZ R125, R125, R124 ;  /* 0x0000007c7d7d0221 */ /* 0x000fce0000010000 */
.L_x_7393:
[----:B------:R-:W-:Y:S05]  /*2c80*/  BSYNC B1 ;  /* 0x0000000000017941 */ /* 0x000fea0003800000 */
.L_x_7391:
        /* <DEDUP_REMOVED lines=12> */
.L_x_7395:
[----:B------:R-:W-:Y:S01]  /*2d50*/  FFMA.FTZ R125, R145, R128, R129 ;  /* 0x00000080917d7223 */ /* 0x000fe20000010081 */
[----:B------:R-:W-:-:S03]  /*2d60*/  @P0 HADD2.F32 R124, -RZ, R14.H0_H0 ;  /* 0x2000000eff7c0230 */ /* 0x000fc60000004100 */
[----:B------:R-:W-:-:S04]  /*2d70*/  FADD.FTZ R125, R174, -R125 ;  /* 0x8000007dae7d7221 */ /* 0x000fc80000010000 */
[----:B------:R-:W-:-:S04]  /*2d80*/  FMUL.FTZ R125, R196, R125 ;  /* 0x0000007dc47d7220 */ /* 0x000fc80000410000 */
[----:B------:R-:W-:-:S07]  /*2d90*/  @P0 FADD.FTZ R125, R125, R124 ;  /* 0x0000007c7d7d0221 */ /* 0x000fce0000010000 */
.L_x_7396:
[----:B------:R-:W-:Y:S05]  /*2da0*/  BSYNC B1 ;  /* 0x0000000000017941 */ /* 0x000fea0003800000 */
.L_x_7394:
        /* <DEDUP_REMOVED lines=12> */
.L_x_7398:
[----:B------:R-:W-:-:S04]  /*2e70*/  FFMA.FTZ R124, R144, R128, R129 ;  /* 0x00000080907c7223 */ /* 0x000fc80000010081 */
[----:B------:R-:W-:Y:S01]  /*2e80*/  FADD.FTZ R125, R177, -R124 ;  /* 0x8000007cb17d7221 */ /* 0x000fe20000010000 */
[----:B------:R-:W-:-:S03]  /*2e90*/  @P0 HADD2.F32 R124, -RZ, R14.H1_H1 ;  /* 0x3000000eff7c0230 */ /* 0x000fc60000004100 */
[----:B------:R-:W-:-:S04]  /*2ea0*/  FMUL.FTZ R125, R196, R125 ;  /* 0x0000007dc47d7220 */ /* 0x000fc80000410000 */
[----:B------:R-:W-:-:S07]  /*2eb0*/  @P0 FADD.FTZ R125, R125, R124 ;  /* 0x0000007c7d7d0221 */ /* 0x000fce0000010000 */
.L_x_7399:
[----:B------:R-:W-:Y:S05]  /*2ec0*/  BSYNC B1 ;  /* 0x0000000000017941 */ /* 0x000fea0003800000 */
.L_x_7397:
        /* <DEDUP_REMOVED lines=12> */
.L_x_7401:
[----:B------:R-:W-:Y:S01]  /*2f90*/  FFMA.FTZ R125, R147, R128, R129 ;  /* 0x00000080937d7223 */ /* 0x000fe20000010081 */
[----:B------:R-:W-:-:S03]  /*2fa0*/  @P0 HADD2.F32 R124, -RZ, R15.H0_H0 ;  /* 0x2000000fff7c0230 */ /* 0x000fc60000004100 */
[----:B------:R-:W-:-:S04]  /*2fb0*/  FADD.FTZ R125, R176, -R125 ;  /* 0x8000007db07d7221 */ /* 0x000fc80000010000 */
[----:B------:R-:W-:-:S04]  /*2fc0*/  FMUL.FTZ R125, R196, R125 ;  /* 0x0000007dc47d7220 */ /* 0x000fc80000410000 */
[----:B------:R-:W-:-:S07]  /*2fd0*/  @P0 FADD.FTZ R125, R125, R124 ;  /* 0x0000007c7d7d0221 */ /* 0x000fce0000010000 */
.L_x_7402:
[----:B------:R-:W-:Y:S05]  /*2fe0*/  BSYNC B1 ;  /* 0x0000000000017941 */ /* 0x000fea0003800000 */
.L_x_7400:
        /* <DEDUP_REMOVED lines=12> */
.L_x_7404:
[----:B------:R-:W-:Y:S01]  /*30b0*/  FFMA.FTZ R124, R146, R128, R129 ;  /* 0x00000080927c7223 */ /* 0x000fe20000010081 */
[----:B------:R-:W-:-:S03]  /*30c0*/  @P0 HADD2.F32 R127, -RZ, R15.H1_H1 ;  /* 0x3000000fff7f0230 */ /* 0x000fc60000004100 */
[----:B------:R-:W-:-:S04]  /*30d0*/  FADD.FTZ R125, R179, -R124 ;  /* 0x8000007cb37d7221 */ /* 0x000fc80000010000 */
[----:B------:R-:W-:-:S04]  /*30e0*/  FMUL.FTZ R130, R196, R125 ;  /* 0x0000007dc4827220 */ /* 0x000fc80000410000 */
[----:B------:R-:W-:-:S07]  /*30f0*/  @P0 FADD.FTZ R130, R130, R127 ;  /* 0x0000007f82820221 */ /* 0x000fce0000010000 */
.L_x_7405:
[----:B------:R-:W-:Y:S05]  /*3100*/  BSYNC B1 ;  /* 0x0000000000017941 */ /* 0x000fea0003800000 */
.L_x_7403:
        /* <DEDUP_REMOVED lines=19> */
.L_x_7407:
[----:B0-----:R-:W-:Y:S01]  /*3240*/  FFMA.FTZ R125, R149, R128, R129 ;  /* 0x00000080957d7223 */ /* 0x001fe20000010081 */
[----:B------:R-:W-:-:S03]  /*3250*/  @P0 HADD2.F32 R124, -RZ, R8.H0_H0 ;  /* 0x20000008ff7c0230 */ /* 0x000fc60000004100 */
[----:B------:R-:W-:-:S04]  /*3260*/  FADD.FTZ R125, R178, -R125 ;  /* 0x8000007db27d7221 */ /* 0x000fc80000010000 */
[----:B------:R-:W-:-:S04]  /*3270*/  FMUL.FTZ R125, R196, R125 ;  /* 0x0000007dc47d7220 */ /* 0x000fc80000410000 */
[----:B------:R-:W-:-:S07]  /*3280*/  @P0 FADD.FTZ R125, R125, R124 ;  /* 0x0000007c7d7d0221 */ /* 0x000fce0000010000 */
.L_x_7408:
[----:B------:R-:W-:Y:S05]  /*3290*/  BSYNC B1 ;  /* 0x0000000000017941 */ /* 0x000fea0003800000 */
.L_x_7406:
        /* <DEDUP_REMOVED lines=12> */
.L_x_7410:
[----:B------:R-:W-:-:S04]  /*3360*/  FFMA.FTZ R124, R148, R128, R129 ;  /* 0x00000080947c7223 */ /* 0x000fc80000010081 */
[----:B------:R-:W-:Y:S01]  /*3370*/  FADD.FTZ R125, R181, -R124 ;  /* 0x8000007cb57d7221 */ /* 0x000fe20000010000 */
[----:B------:R-:W-:-:S03]  /*3380*/  @P0 HADD2.F32 R124, -RZ, R8.H1_H1 ;  /* 0x30000008ff7c0230 */ /* 0x000fc60000004100 */
[----:B------:R-:W-:-:S04]  /*3390*/  FMUL.FTZ R125, R196, R125 ;  /* 0x0000007dc47d7220 */ /* 0x000fc80000410000 */
[----:B------:R-:W-:-:S07]  /*33a0*/  @P0 FADD.FTZ R125, R125, R124 ;  /* 0x0000007c7d7d0221 */ /* 0x000fce0000010000 */
.L_x_7411:
[----:B------:R-:W-:Y:S05]  /*33b0*/  BSYNC B1 ;  /* 0x0000000000017941 */ /* 0x000fea0003800000 */
.L_x_7409:
        /* <DEDUP_REMOVED lines=12> */
.L_x_7413:
[----:B------:R-:W-:Y:S01]  /*3480*/  FFMA.FTZ R125, R151, R128, R129 ;  /* 0x00000080977d7223 */ /* 0x000fe20000010081 */
[----:B------:R-:W-:-:S03]  /*3490*/  @P0 HADD2.F32 R124, -RZ, R9.H0_H0 ;  /* 0x20000009ff7c0230 */ /* 0x000fc60000004100 */
[----:B------:R-:W-:-:S04]  /*34a0*/  FADD.FTZ R125, R180, -R125 ;  /* 0x8000007db47d7221 */ /* 0x000fc80000010000 */
[----:B------:R-:W-:-:S04]  /*34b0*/  FMUL.FTZ R125, R196, R125 ;  /* 0x0000007dc47d7220 */ /* 0x000fc80000410000 */
[----:B------:R-:W-:-:S07]  /*34c0*/  @P0 FADD.FTZ R125, R125, R124 ;  /* 0x0000007c7d7d0221 */ /* 0x000fce0000010000 */
.L_x_7414:
[----:B------:R-:W-:Y:S05]  /*34d0*/  BSYNC B1 ;  /* 0x0000000000017941 */ /* 0x000fea0003800000 */
.L_x_7412:
        /* <DEDUP_REMOVED lines=12> */
.L_x_7416:
[----:B------:R-:W-:-:S04]  /*35a0*/  FFMA.FTZ R124, R150, R128, R129 ;  /* 0x00000080967c7223 */ /* 0x000fc80000010081 */
[----:B------:R-:W-:Y:S01]  /*35b0*/  FADD.FTZ R125, R183, -R124 ;  /* 0x8000007cb77d7221 */ /* 0x000fe20000010000 */
[----:B------:R-:W-:-:S03]  /*35c0*/  @P0 HADD2.F32 R124, -RZ, R9.H1_H1 ;  /* 0x30000009ff7c0230 */ /* 0x000fc60000004100 */
[----:B------:R-:W-:-:S04]  /*35d0*/  FMUL.FTZ R125, R196, R125 ;  /* 0x0000007dc47d7220 */ /* 0x000fc80000410000 */
[----:B------:R-:W-:-:S07]  /*35e0*/  @P0 FADD.FTZ R125, R125, R124 ;  /* 0x0000007c7d7d0221 */ /* 0x000fce0000010000 */
.L_x_7417:
[----:B------:R-:W-:Y:S05]  /*35f0*/  BSYNC B1 ;  /* 0x0000000000017941 */ /* 0x000fea0003800000 */
.L_x_7415:
        /* <DEDUP_REMOVED lines=12> */
.L_x_7419:
[----:B------:R-:W-:Y:S01]  /*36c0*/  FFMA.FTZ R125, R153, R128, R129 ;  /* 0x00000080997d7223 */ /* 0x000fe20000010081 */
[----:B------:R-:W-:-:S03]  /*36d0*/  @P0 HADD2.F32 R124, -RZ, R10.H0_H0 ;  /* 0x2000000aff7c0230 */ /* 0x000fc60000004100 */
[----:B------:R-:W-:-:S04]  /*36e0*/  FADD.FTZ R125, R182, -R125 ;  /* 0x8000007db67d7221 */ /* 0x000fc80000010000 */
[----:B------:R-:W-:-:S04]  /*36f0*/  FMUL.FTZ R125, R196, R125 ;  /* 0x0000007dc47d7220 */ /* 0x000fc80000410000 */
[----:B------:R-:W-:-:S07]  /*3700*/  @P0 FADD.FTZ R125, R125, R124 ;  /* 0x0000007c7d7d0221 */ /* 0x000fce0000010000 */
.L_x_7420:
[----:B------:R-:W-:Y:S05]  /*3710*/  BSYNC B1 ;  /* 0x0000000000017941 */ /* 0x000fea0003800000 */
.L_x_7418:
        /* <DEDUP_REMOVED lines=12> */
.L_x_7422:
[----:B------:R-:W-:-:S04]  /*37e0*/  FFMA.FTZ R124, R152, R128, R129 ;  /* 0x00000080987c7223 */ /* 0x000fc80000010081 */
[----:B------:R-:W-:Y:S01]  /*37f0*/  FADD.FTZ R125, R185, -R124 ;  /* 0x8000007cb97d7221 */ /* 0x000fe20000010000 */
[----:B------:R-:W-:-:S03]  /*3800*/  @P0 HADD2.F32 R124, -RZ, R10.H1_H1 ;  /* 0x3000000aff7c0230 */ /* 0x000fc60000004100 */
[----:B------:R-:W-:-:S04]  /*3810*/  FMUL.FTZ R125, R196, R125 ;  /* 0x0000007dc47d7220 */ /* 0x000fc80000410000 */
[----:B------:R-:W-:-:S07]  /*3820*/  @P0 FADD.FTZ R125, R125, R124 ;  /* 0x0000007c7d7d0221 */ /* 0x000fce0000010000 */
.L_x_7423:
[----:B------:R-:W-:Y:S05]  /*3830*/  BSYNC B1 ;  /* 0x0000000000017941 */ /* 0x000fea0003800000 */
.L_x_7421:
        /* <DEDUP_REMOVED lines=12> */
.L_x_7425:
[----:B------:R-:W-:Y:S01]  /*3900*/  FFMA.FTZ R125, R155, R128, R129 ;  /* 0x000000809b7d7223 */ /* 0x000fe20000010081 */
[----:B------:R-:W-:-:S03]  /*3910*/  @P0 HADD2.F32 R124, -RZ, R11.H0_H0 ;  /* 0x2000000bff7c0230 */ /* 0x000fc60000004100 */
[----:B------:R-:W-:-:S04]  /*3920*/  FADD.FTZ R125, R184, -R125 ;  /* 0x8000007db87d7221 */ /* 0x000fc80000010000 */
[----:B------:R-:W-:-:S04]  /*3930*/  FMUL.FTZ R125, R196, R125 ;  /* 0x0000007dc47d7220 */ /* 0x000fc80000410000 */
[----:B------:R-:W-:-:S07]  /*3940*/  @P0 FADD.FTZ R125, R125, R124 ;  /* 0x0000007c7d7d0221 */ /* 0x000fce0000010000 */
.L_x_7426:
[----:B------:R-:W-:Y:S05]  /*3950*/  BSYNC B1 ;  /* 0x0000000000017941 */ /* 0x000fea0003800000 */
.L_x_7424:
        /* <DEDUP_REMOVED lines=12> */
.L_x_7428:
[----:B------:R-:W-:Y:S01]  /*3a20*/  FFMA.FTZ R124, R154, R128, R129 ;  /* 0x000000809a7c7223 */ /* 0x000fe20000010081 */
[----:B------:R-:W-:-:S03]  /*3a30*/  @P0 HADD2.F32 R127, -RZ, R11.H1_H1 ;  /* 0x3000000bff7f0230 */ /* 0x000fc60000004100 */
[----:B------:R-:W-:-:S04]  /*3a40*/  FADD.FTZ R125, R187, -R124 ;  /* 0x8000007cbb7d7221 */ /* 0x000fc80000010000 */
[----:B------:R-:W-:-:S04]  /*3a50*/  FMUL.FTZ R130, R196, R125 ;  /* 0x0000007dc4827220 */ /* 0x000fc80000410000 */
[----:B------:R-:W-:-:S07]  /*3a60*/  @P0 FADD.FTZ R130, R130, R127 ;  /* 0x0000007f82820221 */ /* 0x000fce0000010000 */
.L_x_7429:
[----:B------:R-:W-:Y:S05]  /*3a70*/  BSYNC B1 ;  /* 0x0000000000017941 */ /* 0x000fea0003800000 */
.L_x_7427:
        /* <DEDUP_REMOVED lines=19> */
.L_x_7431:
[----:B0-----:R-:W-:Y:S01]  /*3bb0*/  FFMA.FTZ R125, R157, R128, R129 ;  /* 0x000000809d7d7223 */ /* 0x001fe20000010081 */
[----:B------:R-:W-:-:S03]  /*3bc0*/  @P0 HADD2.F32 R124, -RZ, R4.H0_H0 ;  /* 0x20000004ff7c0230 */ /* 0x000fc60000004100 */
[----:B------:R-:W-:-:S04]  /*3bd0*/  FADD.FTZ R125, R186, -R125 ;  /* 0x8000007dba7d7221 */ /* 0x000fc80000010000 */
[----:B------:R-:W-:-:S04]  /*3be0*/  FMUL.FTZ R125, R196, R125 ;  /* 0x0000007dc47d7220 */ /* 0x000fc80000410000 */
[----:B------:R-:W-:-:S07]  /*3bf0*/  @P0 FADD.FTZ R125, R125, R124 ;  /* 0x0000007c7d7d0221 */ /* 0x000fce0000010000 */
.L_x_7432:
[----:B------:R-:W-:Y:S05]  /*3c00*/  BSYNC B1 ;  /* 0x0000000000017941 */ /* 0x000fea0003800000 */
.L_x_7430:
        /* <DEDUP_REMOVED lines=12> */
.L_x_7434:
[----:B------:R-:W-:-:S04]  /*3cd0*/  FFMA.FTZ R124, R156, R128, R129 ;  /* 0x000000809c7c7223 */ /* 0x000fc80000010081 */
[----:B------:R-:W-:Y:S01]  /*3ce0*/  FADD.FTZ R125, R189, -R124 ;  /* 0x8000007cbd7d7221 */ /* 0x000fe20000010000 */
[----:B------:R-:W-:-:S03]  /*3cf0*/  @P0 HADD2.F32 R124, -RZ, R4.H1_H1 ;  /* 0x30000004ff7c0230 */ /* 0x000fc60000004100 */
[----:B------:R-:W-:-:S04]  /*3d00*/  FMUL.FTZ R125, R196, R125 ;  /* 0x0000007dc47d7220 */ /* 0x000fc80000410000 */
[----:B------:R-:W-:-:S07]  /*3d10*/  @P0 FADD.FTZ R125, R125, R124 ;  /* 0x0000007c7d7d0221 */ /* 0x000fce0000010000 */
.L_x_7435:
[----:B------:R-:W-:Y:S05]  /*3d20*/  BSYNC B1 ;  /* 0x0000000000017941 */ /* 0x000fea0003800000 */
.L_x_7433:
        /* <DEDUP_REMOVED lines=12> */
.L_x_7437:
[----:B------:R-:W-:Y:S01]  /*3df0*/  FFMA.FTZ R125, R159, R128, R129 ;  /* 0x000000809f7d7223 */ /* 0x000fe20000010081 */
[----:B------:R-:W-:-:S03]  /*3e00*/  @P0 HADD2.F32 R124, -RZ, R5.H0_H0 ;  /* 0x20000005ff7c0230 */ /* 0x000fc60000004100 */
[----:B------:R-:W-:-:S04]  /*3e10*/  FADD.FTZ R125, R188, -R125 ;  /* 0x8000007dbc7d7221 */ /* 0x000fc80000010000 */
[----:B------:R-:W-:-:S04]  /*3e20*/  FMUL.FTZ R125, R196, R125 ;  /* 0x0000007dc47d7220 */ /* 0x000fc80000410000 */
[----:B------:R-:W-:-:S07]  /*3e30*/  @P0 FADD.FTZ R125, R125, R124 ;  /* 0x0000007c7d7d0221 */ /* 0x000fce0000010000 */
.L_x_7438:
[----:B------:R-:W-:Y:S05]  /*3e40*/  BSYNC B1 ;  /* 0x0000000000017941 */ /* 0x000fea0003800000 */
.L_x_7436:
        /* <DEDUP_REMOVED lines=12> */
.L_x_7440:
[----:B------:R-:W-:-:S04]  /*3f10*/  FFMA.FTZ R124, R158, R128, R129 ;  /* 0x000000809e7c7223 */ /* 0x000fc80000010081 */
[----:B------:R-:W-:Y:S01]  /*3f20*/  FADD.FTZ R125, R191, -R124 ;  /* 0x8000007cbf7d7221 */ /* 0x000fe20000010000 */
[----:B------:R-:W-:-:S03]  /*3f30*/  @P0 HADD2.F32 R124, -RZ, R5.H1_H1 ;  /* 0x30000005ff7c0230 */ /* 0x000fc60000004100 */
[----:B------:R-:W-:-:S04]  /*3f40*/  FMUL.FTZ R125, R196, R125 ;  /* 0x0000007dc47d7220 */ /* 0x000fc80000410000 */
[----:B------:R-:W-:-:S07]  /*3f50*/  @P0 FADD.FTZ R125, R125, R124 ;  /* 0x0000007c7d7d0221 */ /* 0x000fce0000010000 */
.L_x_7441:
[----:B------:R-:W-:Y:S05]  /*3f60*/  BSYNC B1 ;  /* 0x0000000000017941 */ /* 0x000fea0003800000 */
.L_x_7439:
        /* <DEDUP_REMOVED lines=12> */
.L_x_7443:
[----:B------:R-:W-:Y:S01]  /*4030*/  FFMA.FTZ R125, R161, R128, R129 ;  /* 0x00000080a17d7223 */ /* 0x000fe20000010081 */
[----:B------:R-:W-:-:S03]  /*4040*/  @P0 HADD2.F32 R124, -RZ, R6.H0_H0 ;  /* 0x20000006ff7c0230 */ /* 0x000fc60000004100 */
[----:B------:R-:W-:-:S04]  /*4050*/  FADD.FTZ R125, R190, -R125 ;  /* 0x8000007dbe7d7221 */ /* 0x000fc80000010000 */
[----:B------:R-:W-:-:S04]  /*4060*/  FMUL.FTZ R125, R196, R125 ;  /* 0x0000007dc47d7220 */ /* 0x000fc80000410000 */
[----:B------:R-:W-:-:S07]  /*4070*/  @P0 FADD.FTZ R125, R125, R124 ;  /* 0x0000007c7d7d0221 */ /* 0x000fce0000010000 */
.L_x_7444:
[----:B------:R-:W-:Y:S05]  /*4080*/  BSYNC B1 ;  /* 0x0000000000017941 */ /* 0x000fea0003800000 */
.L_x_7442:
        /* <DEDUP_REMOVED lines=12> */
.L_x_7446:
[----:B------:R-:W-:-:S04]  /*4150*/  FFMA.FTZ R124, R160, R128, R129 ;  /* 0x00000080a07c7223 */ /* 0x000fc80000010081 */
[----:B------:R-:W-:Y:S01]  /*4160*/  FADD.FTZ R125, R193, -R124 ;  /* 0x8000007cc17d7221 */ /* 0x000fe20000010000 */
[----:B------:R-:W-:-:S03]  /*4170*/  @P0 HADD2.F32 R124, -RZ, R6.H1_H1 ;  /* 0x30000006ff7c0230 */ /* 0x000fc60000004100 */
[----:B------:R-:W-:-:S04]  /*4180*/  FMUL.FTZ R125, R196, R125 ;  /* 0x0000007dc47d7220 */ /* 0x000fc80000410000 */
[----:B------:R-:W-:-:S07]  /*4190*/  @P0 FADD.FTZ R125, R125, R124 ;  /* 0x0000007c7d7d0221 */ /* 0x000fce0000010000 */
.L_x_7447:
[----:B------:R-:W-:Y:S05]  /*41a0*/  BSYNC B1 ;  /* 0x0000000000017941 */ /* 0x000fea0003800000 */
.L_x_7445:
        /* <DEDUP_REMOVED lines=12> */
.L_x_7449:
[----:B------:R-:W-:Y:S01]  /*4270*/  FFMA.FTZ R125, R163, R128, R129 ;  /* 0x00000080a37d7223 */ /* 0x000fe20000010081 */
[----:B------:R-:W-:-:S03]  /*4280*/  @P0 HADD2.F32 R124, -RZ, R7.H0_H0 ;  /* 0x20000007ff7c0230 */ /* 0x000fc60000004100 */
[----:B------:R-:W-:-:S04]  /*4290*/  FADD.FTZ R125, R192, -R125 ;  /* 0x8000007dc07d7221 */ /* 0x000fc80000010000 */
[----:B------:R-:W-:-:S04]  /*42a0*/  FMUL.FTZ R125, R196, R125 ;  /* 0x0000007dc47d7220 */ /* 0x000fc80000410000 */
[----:B------:R-:W-:-:S07]  /*42b0*/  @P0 FADD.FTZ R125, R125, R124 ;  /* 0x0000007c7d7d0221 */ /* 0x000fce0000010000 */
.L_x_7450:
[----:B------:R-:W-:Y:S05]  /*42c0*/  BSYNC B1 ;  /* 0x0000000000017941 */ /* 0x000fea0003800000 */
.L_x_7448:
        /* <DEDUP_REMOVED lines=12> */
.L_x_7452:
[----:B------:R-:W-:Y:S01]  /*4390*/  FFMA.FTZ R128, R194, R128, R129 ;  /* 0x00000080c2807223 */ /* 0x000fe20000010081 */
[----:B------:R-:W-:-:S03]  /*43a0*/  @P0 HADD2.F32 R127, -RZ, R7.H1_H1 ;  /* 0x30000007ff7f0230 */ /* 0x000fc60000004100 */
[----:B------:R-:W-:-:S04]  /*43b0*/  FADD.FTZ R125, R195, -R128 ;  /* 0x80000080c37d7221 */ /* 0x000fc80000010000 */
[----:B------:R-:W-:-:S04]  /*43c0*/  FMUL.FTZ R196, R196, R125 ;  /* 0x0000007dc4c47220 */ /* 0x000fc80000410000 */
[----:B------:R-:W-:-:S07]  /*43d0*/  @P0 FADD.FTZ R196, R196, R127 ;  /* 0x0000007fc4c40221 */ /* 0x000fce0000010000 */
.L_x_7453:
[----:B------:R-:W-:Y:S05]  /*43e0*/  BSYNC B1 ;  /* 0x0000000000017941 */ /* 0x000fea0003800000 */
.L_x_7451:
        /* <DEDUP_REMOVED lines=17> */
.L_x_7353:
[----:B------:R-:W-:Y:S05]  /*4500*/  BSYNC B0 ;  /* 0x0000000000007941 */ /* 0x000fea0003800000 */
.L_x_7351:
        /* <DEDUP_REMOVED lines=67> */
[----:B-----5:R-:W-:Y:S01]  /*4940*/  FADD.FTZ R3, R3, R22 ;  /* 0x0000001603037221 */ /* 0x020fe20000010000 */
[----:B------:R-:W-:Y:S02]  /*4950*/  SHF.L.U32 R22, R39, 0x2, RZ ;  /* 0x0000000227167819 */ /* 0x000fe400000006ff */
        /* <DEDUP_REMOVED lines=118> */
.L_x_7357:
        /* <DEDUP_REMOVED lines=8> */
.L_x_7456:
[----:B------:R-:W-:Y:S05]  /*5140*/  BSYNC B1 ;  /* 0x0000000000017941 */ /* 0x000fea0003800000 */
.L_x_7455:
        /* <DEDUP_REMOVED lines=8> */
.L_x_7457:
[----:B------:R-:W-:Y:S01]  /*51d0*/  FADD.FTZ R125, R125, R206 ;  /* 0x000000ce7d7d7221 */ /* 0x000fe20000010000 */
[----:B------:R-:W-:-:S04]  /*51e0*/  HFMA2.MMA R210, -RZ, RZ, 0, 1.1920928955078125e-07 ;  /* 0x00000002ffd27435 */ /* 0x000fc800000001ff */
[----:B------:R-:W-:Y:S02]  /*51f0*/  MOV R211, R125 ;  /* 0x0000007d00d37202 */ /* 0x000fe40000000f00 */
[----:B------:R-:W-:-:S07]  /*5200*/  MOV R124, R209 ;  /* 0x000000d1007c7202 */ /* 0x000fce0000000f00 */
[----:B------:R-:W-:Y:S05]  /*5210*/  WARPSYNC.COLLECTIVE R208, `(.L_x_7458) ;  /* 0x00000000d0087348 */ /* 0x000fea0003c00000 */
[----:B------:R0:W1:Y:S02]  /*5220*/  SHFL.BFLY P0, R209, R211, R210, R213 ;  /* 0x0c0000d2d3d17389 */ /* 0x00006400000000d5 */
[----:B01----:R-:W-:Y:S01]  /*5230*/  ENDCOLLECTIVE ;  /* 0x000000000000791b */ /* 0x003fe20003800000 */
.L_x_7458:
[----:B------:R-:W-:-:S05]  /*5240*/  FADD.FTZ R124, R124, R207 ;  /* 0x000000cf7c7c7221 */ /* 0x000fca0000010000 */
[----:B------:R-:W-:Y:S02]  /*5250*/  MOV R211, R124 ;  /* 0x0000007c00d37202 */ /* 0x000fe40000000f00 */
[----:B------:R-:W-:-:S07]  /*5260*/  MOV R126, R209 ;  /* 0x000000d1007e7202 */ /* 0x000fce0000000f00 */
[----:B------:R-:W-:Y:S05]  /*5270*/  WARPSYNC.COLLECTIVE R208, `(.L_x_7459) ;  /* 0x00000000d0087348 */ /* 0x000fea0003c00000 */
[----:B------:R0:W1:Y:S02]  /*5280*/  SHFL.BFLY P0, R209, R211, R210, R213 ;  /* 0x0c0000d2d3d17389 */ /* 0x00006400000000d5 */
[----:B01----:R-:W-:Y:S01]  /*5290*/  ENDCOLLECTIVE ;  /* 0x000000000000791b */ /* 0x003fe20003800000 */
.L_x_7459:
[----:B------:R-:W-:Y:S01]  /*52a0*/  FADD.FTZ R126, R125, R126 ;  /* 0x0000007e7d7e7221 */ /* 0x000fe20000010000 */
[----:B------:R-:W-:-:S04]  /*52b0*/  HFMA2.MMA R210, -RZ, RZ, 0, 2.384185791015625e-07 ;  /* 0x00000004ffd27435 */ /* 0x000fc800000001ff */
[----:B------:R-:W-:Y:S02]  /*52c0*/  MOV R211, R126 ;  /* 0x0000007e00d37202 */ /* 0x000fe40000000f00 */
[----:B------:R-:W-:-:S07]  /*52d0*/  MOV R127, R209 ;  /* 0x000000d1007f7202 */ /* 0x000fce0000000f00 */
[----:B------:R-:W-:Y:S05]  /*52e0*/  WARPSYNC.COLLECTIVE R208, `(.L_x_7460) ;  /* 0x00000000d0087348 */ /* 0x000fea0003c00000 */
[----:B------:R0:W1:Y:S02]  /*52f0*/  SHFL.BFLY P0, R209, R211, R210, R213 ;  /* 0x0c0000d2d3d17389 */ /* 0x00006400000000d5 */
[----:B01----:R-:W-:Y:S01]  /*5300*/  ENDCOLLECTIVE ;  /* 0x000000000000791b */ /* 0x003fe20003800000 */
.L_x_7460:
[----:B------:R-:W-:-:S05]  /*5310*/  FADD.FTZ R127, R124, R127 ;  /* 0x0000007f7c7f7221 */ /* 0x000fca0000010000 */
[----:B------:R-:W-:Y:S02]  /*5320*/  MOV R211, R127 ;  /* 0x0000007f00d37202 */ /* 0x000fe40000000f00 */
[----:B------:R-:W-:-:S07]  /*5330*/  MOV R129, R209 ;  /* 0x000000d100817202 */ /* 0x000fce0000000f00 */
[----:B------:R-:W-:Y:S05]  /*5340*/  WARPSYNC.COLLECTIVE R208, `(.L_x_7461) ;  /* 0x00000000d0087348 */ /* 0x000fea0003c00000 */
[----:B------:R0:W1:Y:S02]  /*5350*/  SHFL.BFLY P0, R209, R211, R210, R213 ;  /* 0x0c0000d2d3d17389 */ /* 0x00006400000000d5 */
[----:B01----:R-:W-:Y:S01]  /*5360*/  ENDCOLLECTIVE ;  /* 0x000000000000791b */ /* 0x003fe20003800000 */
.L_x_7461:
[----:B------:R-:W-:Y:S01]  /*5370*/  FADD.FTZ R129, R126, R129 ;  /* 0x000000817e817221 */ /* 0x000fe20000010000 */
[----:B------:R-:W-:-:S04]  /*5380*/  HFMA2.MMA R210, -RZ, RZ, 0, 4.76837158203125e-07 ;  /* 0x00000008ffd27435 */ /* 0x000fc800000001ff */
[----:B------:R-:W-:Y:S02]  /*5390*/  MOV R211, R129 ;  /* 0x0000008100d37202 */ /* 0x000fe40000000f00 */
[----:B------:R-:W-:-:S07]  /*53a0*/  MOV R128, R209 ;  /* 0x000000d100807202 */ /* 0x000fce0000000f00 */
[----:B------:R-:W-:Y:S05]  /*53b0*/  WARPSYNC.COLLECTIVE R208, `(.L_x_7462) ;  /* 0x00000000d0087348 */ /* 0x000fea0003c00000 */
[----:B------:R0:W1:Y:S02]  /*53c0*/  SHFL.BFLY P0, R209, R211, R210, R213 ;  /* 0x0c0000d2d3d17389 */ /* 0x00006400000000d5 */
[----:B01----:R-:W-:Y:S01]  /*53d0*/  ENDCOLLECTIVE ;  /* 0x000000000000791b */ /* 0x003fe20003800000 */
.L_x_7462:
[----:B------:R-:W-:-:S05]  /*53e0*/  FADD.FTZ R128, R127, R128 ;  /* 0x000000807f807221 */ /* 0x000fca0000010000 */
[----:B------:R-:W-:Y:S02]  /*53f0*/  MOV R211, R128 ;  /* 0x0000008000d37202 */ /* 0x000fe40000000f00 */
[----:B------:R-:W-:-:S07]  /*5400*/  MOV R130, R209 ;  /* 0x000000d100827202 */ /* 0x000fce0000000f00 */
[----:B------:R-:W-:Y:S05]  /*5410*/  WARPSYNC.COLLECTIVE R208, `(.L_x_7463) ;  /* 0x00000000d0087348 */ /* 0x000fea0003c00000 */
[----:B------:R0:W1:Y:S02]  /*5420*/  SHFL.BFLY P0, R209, R211, R210, R213 ;  /* 0x0c0000d2d3d17389 */ /* 0x00006400000000d5 */
[----:B01----:R-:W-:Y:S01]  /*5430*/  ENDCOLLECTIVE ;  /* 0x000000000000791b */ /* 0x003fe20003800000 */
.L_x_7463:
[----:B------:R-:W-:Y:S01]  /*5440*/  FADD.FTZ R130, R129, R130 ;  /* 0x0000008281827221 */ /* 0x000fe20000010000 */
[----:B------:R-:W-:-:S04]  /*5450*/  HFMA2.MMA R210, -RZ, RZ, 0, 9.5367431640625e-07 ;  /* 0x00000010ffd27435 */ /* 0x000fc800000001ff */
[----:B------:R-:W-:Y:S02]  /*5460*/  MOV R211, R130 ;  /* 0x0000008200d37202 */ /* 0x000fe40000000f00 */
[----:B------:R-:W-:-:S07]  /*5470*/  MOV R131, R209 ;  /* 0x000000d100837202 */ /* 0x000fce0000000f00 */
[----:B------:R-:W-:Y:S05]  /*5480*/  WARPSYNC.COLLECTIVE R208, `(.L_x_7464) ;  /* 0x00000000d0087348 */ /* 0x000fea0003c00000 */
[----:B------:R0:W1:Y:S02]  /*5490*/  SHFL.BFLY P0, R209, R211, R210, R213 ;  /* 0x0c0000d2d3d17389 */ /* 0x00006400000000d5 */
[----:B01----:R-:W-:Y:S01]  /*54a0*/  ENDCOLLECTIVE ;  /* 0x000000000000791b */ /* 0x003fe20003800000 */
.L_x_7464:
[----:B------:R-:W-:-:S05]  /*54b0*/  FADD.FTZ R131, R128, R131 ;  /* 0x0000008380837221 */ /* 0x000fca0000010000 */
[----:B------:R-:W-:Y:S02]  /*54c0*/  MOV R211, R131 ;  /* 0x0000008300d37202 */ /* 0x000fe40000000f00 */
[----:B------:R-:W-:-:S07]  /*54d0*/  MOV R125, R209 ;  /* 0x000000d1007d7202 */ /* 0x000fce0000000f00 */
[----:B------:R-:W-:Y:S05]  /*54e0*/  WARPSYNC.COLLECTIVE R208, `(.L_x_7465) ;  /* 0x00000000d0087348 */ /* 0x000fea0003c00000 */
[----:B------:R0:W1:Y:S02]  /*54f0*/  SHFL.BFLY P0, R209, R211, R210, R213 ;  /* 0x0c0000d2d3d17389 */ /* 0x00006400000000d5 */
[----:B01----:R-:W-:Y:S01]  /*5500*/  ENDCOLLECTIVE ;  /* 0x000000000000791b */ /* 0x003fe20003800000 */
.L_x_7465:
[----:B------:R-:W-:Y:S01]  /*5510*/  MOV R124, R209 ;  /* 0x000000d1007c7202 */ /* 0x000fe20000000f00 */
[----:B------:R-:W-:Y:S06]  /*5520*/  BRA `(.L_x_7466) ;  /* 0xffffffc8002c7947 */ /* 0x000fec000383ffff */
.L_x_7467:
        /* <DEDUP_REMOVED lines=13> */
.L_x_14307:


//--------------------- .text._ZN10layer_norm13ln_bwd_kernelINS_13Kernel_traitsIf6__halfS2_S2_fjLj1024ELj1ELj4ELj1ELj16ENS_18Kernel_traits_baseILj1024EfS2_S2_S2_fjLj128EEEEELb0ELb1ELb0ELb0EEEvNS_9BwdParamsE --------------------------
	.section	.text._ZN10layer_norm13ln_bwd_kernelINS_13Kernel_traitsIf6__halfS2_S2_fjLj1024ELj1ELj4ELj1ELj16ENS_18Kernel_traits_baseILj1024EfS2_S2_S2_fjLj128EEEEELb0ELb1ELb0ELb0EEEvNS_9BwdParamsE,"ax",@progbits
	.align	128
        .global         _ZN10layer_norm13ln_bwd_kernelINS_13Kernel_traitsIf6__halfS2_S2_fjLj1024ELj1ELj4ELj1ELj16ENS_18Kernel_traits_baseILj1024EfS2_S2_S2_fjLj128EEEEELb0ELb1ELb0ELb0EEEvNS_9BwdParamsE
        .type           _ZN10layer_norm13ln_bwd_kernelINS_13Kernel_traitsIf6__halfS2_S2_fjLj1024ELj1ELj4ELj1ELj16ENS_18Kernel_traits_baseILj1024EfS2_S2_S2_fjLj128EEEEELb0ELb1ELb0ELb0EEEvNS_9BwdParamsE,@function
        .size           _ZN10layer_norm13ln_bwd_kernelINS_13Kernel_traitsIf6__halfS2_S2_fjLj1024ELj1ELj4ELj1ELj16ENS_18Kernel_traits_baseILj1024EfS2_S2_S2_fjLj128EEEEELb0ELb1ELb0ELb0EEEvNS_9BwdParamsE,(.L_x_14308 - _ZN10layer_norm13ln_bwd_kernelINS_13Kernel_traitsIf6__halfS2_S2_fjLj1024ELj1ELj4ELj1ELj16ENS_18Kernel_traits_baseILj1024EfS2_S2_S2_fjLj128EEEEELb0ELb1ELb0ELb0EEEvNS_9BwdParamsE)
        .other          _ZN10layer_norm13ln_bwd_kernelINS_13Kernel_traitsIf6__halfS2_S2_fjLj1024ELj1ELj4ELj1ELj16ENS_18Kernel_traits_baseILj1024EfS2_S2_S2_fjLj128EEEEELb0ELb1ELb0ELb0EEEvNS_9BwdParamsE,@"STO_CUDA_ENTRY STV_DEFAULT"
_ZN10layer_norm13ln_bwd_kernelINS_13Kernel_traitsIf6__halfS2_S2_fjLj1024ELj1ELj4ELj1ELj16ENS_18Kernel_traits_baseILj1024EfS2_S2_S2_fjLj128EEEEELb0ELb1ELb0ELb0EEEvNS_9BwdParamsE:
.text._ZN10layer_norm13ln_bwd_kernelINS_13Kernel_traitsIf6__halfS2_S2_fjLj1024ELj1ELj4ELj1ELj16ENS_18Kernel_traits_baseILj1024EfS2_S2_S2_fjLj128EEEEELb0ELb1ELb0ELb0EEEvNS_9BwdParamsE:
        /* <DEDUP_REMOVED lines=130> */
.L_x_7487:
        /* <DEDUP_REMOVED lines=21> */
[----:B--2---:R-:W-:Y:S01]  /*0970*/  ISETP.NE.AND P6, PT, R251, RZ, PT ;  /* 0x000000fffb00720c */ /* 0x004fe20003fc5270 */
[----:B----4-:R-:W-:Y:S02]  /*0980*/  @P5 HADD2.F32 R19, -RZ, R3.H0_H0 ;  /* 0x20000003ff135230 */ /* 0x010fe40000004100 */
        /* <DEDUP_REMOVED lines=11> */
[----:B------:R-:W3:Y:S04]  /*0a40*/  LDL R226, [R1+0x10] ;  /* 0x0000100001e27983 */ /* 0x000ee80000100800 */
[----:B------:R-:W4:Y:S04]  /*0a50*/  LDL R247, [R1] ;  /* 0x0000000001f77983 */ /* 0x000f280000100800 */
        /* <DEDUP_REMOVED lines=12> */
[----:B------:R0:W5:Y:S01]  /*0b20*/  @P0 LDG.E.128 R168, desc[UR4][R202.64] ;  /* 0x00000004caa80981 */ /* 0x000162000c1e1d00 */
[--C-:B--2---:R-:W-:Y:S02]  /*0b30*/  HADD2.F32 R0, -RZ, R192.reuse.H1_H1 ;  /* 0x300000c0ff007230 */ /* 0x104fe40000004100 */
[----:B------:R-:W-:Y:S02]  /*0b40*/  HADD2.F32 R206, -RZ, R192.H0_H0 ;  /* 0x200000c0ffce7230 */ /* 0x000fe40000004100 */
[--C-:B0-----:R-:W-:Y:S02]  /*0b50*/  HADD2.F32 R202, -RZ, R194.reuse.H0_H0 ;  /* 0x200000c2ffca7230 */ /* 0x101fe40000004100 */
[C---:B------:R-:W-:Y:S01]  /*0b60*/  FADD.FTZ R207, -R218.reuse, R0 ;  /* 0x00000000dacf7221 */ /* 0x040fe20000010100 */
[----:B------:R-:W-:Y:S02]  /*0b70*/  HADD2.F32 R203, -RZ, R193.H1_H1 ;  /* 0x300000c1ffcb7230 */ /* 0x000fe40000004100 */
[----:B------:R-:W-:Y:S01]  /*0b80*/  FADD.FTZ R206, -R218, R206 ;  /* 0x000000cedace7221 */ /* 0x000fe20000010100 */
[----:B------:R-:W-:-:S02]  /*0b90*/  HADD2.F32 R201, -RZ, R194.H1_H1 ;  /* 0x300000c2ffc97230 */ /* 0x000fc40000004100 */
[----:B-----5:R-:W-:Y:S01]  /*0ba0*/  FMUL.FTZ R207, R200, R207 ;  /* 0x000000cfc8cf7220 */ /* 0x020fe20000410000 */
[----:B------:R-:W-:Y:S02]  /*0bb0*/  HADD2.F32 R4, -RZ, R193.H0_H0 ;  /* 0x200000c1ff047230 */ /* 0x000fe40000004100 */
[C---:B------:R-:W-:Y:S01]  /*0bc0*/  FADD.FTZ R202, -R218.reuse, R202 ;  /* 0x000000cadaca7221 */ /* 0x040fe20000010100 */
[----:B------:R-:W-:Y:S01]  /*0bd0*/  FADD.FTZ R203, -R218, R203 ;  /* 0x000000cbdacb7221 */ /* 0x000fe20000010100 */
[--C-:B---3--:R-:W-:Y:S02]  /*0be0*/  HADD2.F32 R205, -RZ, R196.reuse.H1_H1 ;  /* 0x300000c4ffcd7230 */ /* 0x108fe40000004100 */
[----:B------:R-:W-:Y:S02]  /*0bf0*/  HADD2.F32 R219, -RZ, R196.H0_H0 ;  /* 0x200000c4ffdb7230 */ /* 0x000fe40000004100 */
[----:B------:R-:W-:Y:S01]  /*0c00*/  FMUL.FTZ R0, R200, R206 ;  /* 0x000000cec8007220 */ /* 0x000fe20000410000 */
[----:B------:R-:W-:-:S02]  /*0c10*/  HADD2.F32 R194, -RZ, R199.H0_H0 ;  /* 0x200000c7ffc27230 */ /* 0x000fc40000004100 */
[----:B------:R-:W-:Y:S02]  /*0c20*/  HADD2.F32 R193, -RZ, R199.H1_H1 ;  /* 0x300000c7ffc17230 */ /* 0x000fe40000004100 */
[C---:B------:R-:W-:Y:S01]  /*0c30*/  FADD.FTZ R199, -R218.reuse, R201 ;  /* 0x000000c9dac77221 */ /* 0x040fe20000010100 */
[--C-:B------:R-:W-:Y:S02]  /*0c40*/  HADD2.F32 R204, -RZ, R197.reuse.H0_H0 ;  /* 0x200000c5ffcc7230 */ /* 0x100fe40000004100 */
[----:B------:R-:W-:Y:S01]  /*0c50*/  FADD.FTZ R206, -R218, R4 ;  /* 0x00000004dace7221 */ /* 0x000fe20000010100 */
[----:B------:R-:W-:Y:S02]  /*0c60*/  HADD2.F32 R196, -RZ, R198.H0_H0 ;  /* 0x200000c6ffc47230 */ /* 0x000fe40000004100 */
[----:B------:R-:W-:Y:S01]  /*0c70*/  FADD.FTZ R113, R113, R205 ;  /* 0x000000cd71717221 */ /* 0x000fe20000010000 */
[----:B------:R-:W-:Y:S02]  /*0c80*/  HADD2.F32 R197, -RZ, R197.H1_H1 ;  /* 0x300000c5ffc57230 */ /* 0x000fe40000004100 */
[-C--:B------:R-:W-:Y:S01]  /*0c90*/  FFMA.FTZ R81, R207, R205.reuse, R81 ;  /* 0x000000cdcf517223 */ /* 0x080fe20000010051 */
[----:B------:R-:W-:Y:S01]  /*0ca0*/  FMUL.FTZ R250, R250, R205 ;  /* 0x000000cdfafa7220 */ /* 0x000fe20000410000 */
[----:B------:R-:W-:Y:S01]  /*0cb0*/  FMUL.FTZ R201, R200, R202 ;  /* 0x000000cac8c97220 */ /* 0x000fe20000410000 */
[----:B------:R-:W-:Y:S01]  /*0cc0*/  FMUL.FTZ R4, R226, R219 ;  /* 0x000000dbe2047220 */ /* 0x000fe20000410000 */
[----:B------:R-:W-:Y:S01]  /*0cd0*/  FMUL.FTZ R205, R200, R203 ;  /* 0x000000cbc8cd7220 */ /* 0x000fe20000410000 */
[----:B------:R-:W-:Y:S01]  /*0ce0*/  FADD.FTZ R116, R116, R196 ;  /* 0x000000c474747221 */ /* 0x000fe20000010000 */
[-C--:B------:R-:W-:Y:S01]  /*0cf0*/  FFMA.FTZ R84, R201, R196.reuse, R84 ;  /* 0x000000c4c9547223 */ /* 0x080fe20000010054 */
[----:B----4-:R-:W-:Y:S01]  /*0d00*/  FMUL.FTZ R247, R247, R196 ;  /* 0x000000c4f7f77220 */ /* 0x010fe20000410000 */
[----:B------:R-:W-:Y:S01]  /*0d10*/  FADD.FTZ R115, R115, R197 ;  /* 0x000000c573737221 */ /* 0x000fe20000010000 */
[-C--:B------:R-:W-:Y:S01]  /*0d20*/  FFMA.FTZ R83, R205, R197.reuse, R83 ;  /* 0x000000c5cd537223 */ /* 0x080fe20000010053 */
[----:B------:R-:W-:Y:S01]  /*0d30*/  FMUL.FTZ R248, R248, R197 ;  /* 0x000000c5f8f87220 */ /* 0x000fe20000410000 */
[----:B------:R-:W-:Y:S01]  /*0d40*/  FFMA.FTZ R196, R0, R4, RZ ;  /* 0x0000000400c47223 */ /* 0x000fe200000100ff */
[----:B------:R-:W-:Y:S01]  /*0d50*/  FADD.FTZ R197, RZ, R4 ;  /* 0x00000004ffc57221 */ /* 0x000fe20000010000 */
[----:B------:R-:W-:-:S02]  /*0d60*/  HADD2.F32 R192, -RZ, R195.H0_H0 ;  /* 0x200000c3ffc07230 */ /* 0x000fc40000004100 */
[----:B------:R-:W-:Y:S01]  /*0d70*/  FMUL.FTZ R206, R200, R206 ;  /* 0x000000cec8ce7220 */ /* 0x000fe20000410000 */
[----:B------:R-:W-:Y:S01]  /*0d80*/  FMUL.FTZ R249, R249, R204 ;  /* 0x000000ccf9f97220 */ /* 0x000fe20000410000 */
[----:B------:R-:W-:Y:S01]  /*0d90*/  FFMA.FTZ R196, R207, R250, R196 ;  /* 0x000000facfc47223 */ /* 0x000fe200000100c4 */
[----:B------:R-:W-:Y:S01]  /*0da0*/  FADD.FTZ R197, R197, R250 ;  /* 0x000000fac5c57221 */ /* 0x000fe20000010000 */
[----:B------:R-:W-:Y:S02]  /*0db0*/  FADD.FTZ R203, -R218, R192 ;  /* 0x000000c0dacb7221 */ /* 0x000fe40000010100 */
[----:B------:R-:W-:Y:S01]  /*0dc0*/  FFMA.FTZ R196, R206, R249, R196 ;  /* 0x000000f9cec47223 */ /* 0x000fe200000100c4 */
[----:B------:R-:W-:Y:S01]  /*0dd0*/  FADD.FTZ R192, R197, R249 ;  /* 0x000000f9c5c07221 */ /* 0x000fe20000010000 */
[----:B------:R-:W-:Y:S02]  /*0de0*/  HADD2.F32 R198, -RZ, R198.H1_H1 ;  /* 0x300000c6ffc67230 */ /* 0x000fe40000004100 */
[----:B------:R-:W-:Y:S01]  /*0df0*/  FFMA.FTZ R196, R205, R248, R196 ;  /* 0x000000f8cdc47223 */ /* 0x000fe200000100c4 */
[----:B------:R-:W-:Y:S01]  /*0e00*/  FADD.FTZ R192, R192, R248 ;  /* 0x000000f8c0c07221 */ /* 0x000fe20000010000 */
[----:B------:R-:W-:-:S02]  /*0e10*/  HADD2.F32 R195, -RZ, R195.H1_H1 ;  /* 0x300000c3ffc37230 */ /* 0x000fc40000004100 */
[----:B------:R-:W-:Y:S01]  /*0e20*/  FMUL.FTZ R202, R200, R199 ;  /* 0x000000c7c8ca7220 */ /* 0x000fe20000410000 */
[----:B------:R-:W-:Y:S01]  /*0e30*/  FMUL.FTZ R246, R246, R198 ;  /* 0x000000c6f6f67220 */ /* 0x000fe20000410000 */
[----:B------:R-:W-:Y:S01]  /*0e40*/  FFMA.FTZ R196, R201, R247, R196 ;  /* 0x000000f7c9c47223 */ /* 0x000fe200000100c4 */
[----:B------:R-:W-:Y:S01]  /*0e50*/  FADD.FTZ R192, R192, R247 ;  /* 0x000000f7c0c07221 */ /* 0x000fe20000010000 */
[----:B------:R-:W-:Y:S01]  /*0e60*/  FMUL.FTZ R203, R200, R203 ;  /* 0x000000cbc8cb7220 */ /* 0x000fe20000410000 */
[----:B------:R-:W-:Y:S01]  /*0e70*/  FADD.FTZ R195, -R218, R195 ;  /* 0x000000c3dac37221 */ /* 0x000fe20000010100 */
[----:B------:R-:W-:Y:S01]  /*0e80*/  FMUL.FTZ R245, R245, R194 ;  /* 0x000000c2f5f57220 */ /* 0x000fe20000410000 */
[----:B------:R-:W-:Y:S01]  /*0e90*/  FFMA.FTZ R196, R202, R246, R196 ;  /* 0x000000f6cac47223 */ /* 0x000fe200000100c4 */
[----:B------:R-:W-:Y:S01]  /*0ea0*/  FADD.FTZ R192, R192, R246 ;  /* 0x000000f6c0c07221 */ /* 0x000fe20000010000 */
[----:B------:R-:W-:Y:S01]  /*0eb0*/  FADD.FTZ R114, R114, R204 ;  /* 0x000000cc72727221 */ /* 0x000fe20000010000 */
[----:B------:R-:W-:Y:S01]  /*0ec0*/  FFMA.FTZ R82, R206, R204, R82 ;  /* 0x000000ccce527223 */ /* 0x000fe20000010052 */
        /* <DEDUP_REMOVED lines=14> */
[----:B------:R-:W-:-:S07]  /*0fb0*/  IADD3 R196, R3, 0x20, RZ ;  /* 0x0000002003c47810 */ /* 0x000fce0007ffe0ff */
.L_x_7471:
[----:B------:R-:W-:Y:S05]  /*0fc0*/  BSYNC B1 ;  /* 0x0000000000017941 */ /* 0x000fea0003800000 */
.L_x_7470:
        /* <DEDUP_REMOVED lines=16> */
[----:B------:R-:W-:Y:S01]  /*10d0*/  FADD.FTZ R209, -R218, R209 ;  /* 0x000000d1dad17221 */ /* 0x000fe20000010100 */
[--C-:B------:R-:W-:Y:S02]  /*10e0*/  HADD2.F32 R8, -RZ, R9.reuse.H1_H1 ;  /* 0x30000009ff087230 */ /* 0x100fe40000004100 */
[--C-:B0-----:R-:W-:Y:S02]  /*10f0*/  HADD2.F32 R7, -RZ, R10.reuse.H0_H0 ;  /* 0x2000000aff077230 */ /* 0x101fe40000004100 */
[----:B-----5:R-:W-:Y:S01]  /*1100*/  FMUL.FTZ R209, R200, R209 ;  /* 0x000000d1c8d17220 */ /* 0x020fe20000410000 */
[----:B------:R-:W-:Y:S02]  /*1110*/  HADD2.F32 R6, -RZ, R9.H0_H0 ;  /* 0x20000009ff067230 */ /* 0x000fe40000004100 */
[----:B------:R-:W-:Y:S01]  /*1120*/  FADD.FTZ R8, -R218, R8 ;  /* 0x00000008da087221 */ /* 0x000fe20000010100 */
[----:B------:R-:W-:Y:S02]  /*1130*/  HADD2.F32 R9, -RZ, R10.H1_H1 ;  /* 0x3000000aff097230 */ /* 0x000fe40000004100 */
[----:B---3--:R-:W-:-:S02]  /*1140*/  HADD2.F32 R198, -RZ, R192.H0_H0 ;  /* 0x200000c0ffc67230 */ /* 0x008fc40000004100 */
[----:B------:R-:W-:-:S03]  /*1150*/  HADD2.F32 R199, -RZ, R192.H1_H1 ;  /* 0x300000c0ffc77230 */ /* 0x000fc60000004100 */
[----:B------:R-:W-:Y:S01]  /*1160*/  FADD.FTZ R120, R120, R198 ;  /* 0x000000c678787221 */ /* 0x000fe20000010000 */
[-C--:B------:R-:W-:Y:S01]  /*1170*/  FFMA.FTZ R88, R209, R198.reuse, R88 ;  /* 0x000000c6d1587223 */ /* 0x080fe20000010058 */
[----:B------:R-:W-:Y:S01]  /*1180*/  FMUL.FTZ R243, R32, R198 ;  /* 0x000000c620f37220 */ /* 0x000fe20000410000 */
[----:B------:R-:W-:Y:S01]  /*1190*/  FADD.FTZ R198, -R218, R7 ;  /* 0x00000007dac67221 */ /* 0x000fe20000010100 */
[--C-:B------:R-:W-:Y:S02]  /*11a0*/  HADD2.F32 R197, -RZ, R193.reuse.H0_H0 ;  /* 0x200000c1ffc57230 */ /* 0x100fe40000004100 */
[C---:B------:R-:W-:Y:S01]  /*11b0*/  FMUL.FTZ R7, R200.reuse, R8 ;  /* 0x00000008c8077220 */ /* 0x040fe20000410000 */
[----:B------:R-:W-:Y:S02]  /*11c0*/  HADD2.F32 R193, -RZ, R193.H1_H1 ;  /* 0x300000c1ffc17230 */ /* 0x000fe40000004100 */
[----:B------:R-:W-:Y:S01]  /*11d0*/  FMUL.FTZ R8, R200, R198 ;  /* 0x000000c6c8087220 */ /* 0x000fe20000410000 */
[----:B------:R-:W-:-:S02]  /*11e0*/  HADD2.F32 R192, -RZ, R194.H0_H0 ;  /* 0x200000c2ffc07230 */ /* 0x000fc40000004100 */
[C---:B------:R-:W-:Y:S01]  /*11f0*/  FADD.FTZ R9, -R218.reuse, R9 ;  /* 0x00000009da097221 */ /* 0x040fe20000010100 */
[----:B------:R-:W-:Y:S01]  /*1200*/  FADD.FTZ R5, -R218, R5 ;  /* 0x00000005da057221 */ /* 0x000fe20000010100 */
[----:B------:R-:W-:Y:S02]  /*1210*/  HADD2.F32 R194, -RZ, R194.H1_H1 ;  /* 0x300000c2ffc27230 */ /* 0x000fe40000004100 */
        /* <DEDUP_REMOVED lines=19> */
[----:B------:R-:W-:-:S02]  /*1350*/  HADD2.F32 R10, -RZ, R11.H0_H0 ;  /* 0x2000000bff0a7230 */ /* 0x000fc40000004100 */
[----:B------:R-:W-:Y:S01]  /*1360*/  FADD.FTZ R193, R192, R241 ;  /* 0x000000f1c0c17221 */ /* 0x000fe20000010000 */
[----:B------:R-:W-:Y:S01]  /*1370*/  FFMA.FTZ R194, R6, R241, R194 ;  /* 0x000000f106c27223 */ /* 0x000fe200000100c2 */
[----:B------:R-:W-:Y:S02]  /*1380*/  HADD2.F32 R236, -RZ, R11.H1_H1 ;  /* 0x3000000bffec7230 */ /* 0x000fe40000004100 */
[----:B------:R-:W-:Y:S01]  /*1390*/  FADD.FTZ R193, R193, R240 ;  /* 0x000000f0c1c17221 */ /* 0x000fe20000010000 */
[----:B------:R-:W-:Y:S01]  /*13a0*/  FFMA.FTZ R194, R7, R240, R194 ;  /* 0x000000f007c27223 */ /* 0x000fe200000100c2 */
[--C-:B------:R-:W-:Y:S02]  /*13b0*/  HADD2.F32 R11, -RZ, R195.reuse.H0_H0 ;  /* 0x200000c3ff0b7230 */ /* 0x100fe40000004100 */
[----:B------:R-:W-:Y:S01]  /*13c0*/  FADD.FTZ R10, -R218, R10 ;  /* 0x0000000ada0a7221 */ /* 0x000fe20000010100 */
[----:B------:R-:W-:Y:S01]  /*13d0*/  FADD.FTZ R193, R193, R239 ;  /* 0x000000efc1c17221 */ /* 0x000fe20000010000 */
[----:B------:R-:W-:Y:S01]  /*13e0*/  FFMA.FTZ R194, R8, R239, R194 ;  /* 0x000000ef08c27223 */ /* 0x000fe200000100c2 */
[----:B------:R-:W-:-:S02]  /*13f0*/  HADD2.F32 R195, -RZ, R195.H1_H1 ;  /* 0x300000c3ffc37230 */ /* 0x000fc40000004100 */
[----:B------:R-:W-:Y:S01]  /*1400*/  FMUL.FTZ R10, R200, R10 ;  /* 0x0000000ac80a7220 */ /* 0x000fe20000410000 */
[----:B------:R-:W-:Y:S01]  /*1410*/  FADD.FTZ R192, -R218, R236 ;  /* 0x000000ecdac07221 */ /* 0x000fe20000010100 */
[-C--:B------:R-:W-:Y:S01]  /*1420*/  FMUL.FTZ R237, R38, R11.reuse ;  /* 0x0000000b26ed7220 */ /* 0x080fe20000410000 */
        /* <DEDUP_REMOVED lines=16> */
.L_x_7473:
[----:B------:R-:W-:Y:S05]  /*1530*/  BSYNC B1 ;  /* 0x0000000000017941 */ /* 0x000fea0003800000 */
.L_x_7472:
        /* <DEDUP_REMOVED lines=15> */
[----:B------:R-:W-:-:S03]  /*1630*/  HADD2.F32 R197, -RZ, R14.H0_H0 ;  /* 0x2000000effc57230 */ /* 0x000fc60000004100 */
[----:B------:R-:W-:Y:S01]  /*1640*/  FADD.FTZ R18, -R218, R18 ;  /* 0x00000012da127221 */ /* 0x000fe20000010100 */
[----:B0-----:R-:W-:Y:S02]  /*1650*/  HADD2.F32 R16, -RZ, R14.H1_H1 ;  /* 0x3000000eff107230 */ /* 0x001fe40000004100 */
[--C-:B------:R-:W-:Y:S02]  /*1660*/  HADD2.F32 R198, -RZ, R13.reuse.H0_H0 ;  /* 0x2000000dffc67230 */ /* 0x100fe40000004100 */
[----:B-----5:R-:W-:Y:S01]  /*1670*/  FMUL.FTZ R208, R200, R18 ;  /* 0x00000012c8d07220 */ /* 0x020fe20000410000 */
[----:B------:R-:W-:Y:S02]  /*1680*/  HADD2.F32 R13, -RZ, R13.H1_H1 ;  /* 0x3000000dff0d7230 */ /* 0x000fe40000004100 */
[----:B---3--:R-:W-:Y:S02]  /*1690*/  HADD2.F32 R14, -RZ, R192.H0_H0 ;  /* 0x200000c0ff0e7230 */ /* 0x008fe40000004100 */
[----:B------:R-:W-:-:S03]  /*16a0*/  HADD2.F32 R17, -RZ, R15.H0_H0 ;  /* 0x2000000fff117230 */ /* 0x000fc60000004100 */
[----:B------:R-:W-:Y:S01]  /*16b0*/  FADD.FTZ R128, R128, R14 ;  /* 0x0000000e80807221 */ /* 0x000fe20000010000 */
[-C--:B------:R-:W-:Y:S01]  /*16c0*/  FFMA.FTZ R96, R208, R14.reuse, R96 ;  /* 0x0000000ed0607223 */ /* 0x080fe20000010060 */
[----:B------:R-:W-:Y:S01]  /*16d0*/  FMUL.FTZ R235, R48, R14 ;  /* 0x0000000e30eb7220 */ /* 0x000fe20000410000 */
[C---:B------:R-:W-:Y:S01]  /*16e0*/  FADD.FTZ R14, -R218.reuse, R198 ;  /* 0x000000c6da0e7221 */ /* 0x040fe20000010100 */
[----:B------:R-:W-:Y:S02]  /*16f0*/  HADD2.F32 R223, -RZ, R15.H1_H1 ;  /* 0x3000000fffdf7230 */ /* 0x000fe40000004100 */
[----:B------:R-:W-:Y:S01]  /*1700*/  FADD.FTZ R198, -R218, R13 ;  /* 0x0000000ddac67221 */ /* 0x000fe20000010100 */
[----:B------:R-:W-:Y:S02]  /*1710*/  HADD2.F32 R15, -RZ, R193.H0_H0 ;  /* 0x200000c1ff0f7230 */ /* 0x000fe40000004100 */
[----:B------:R-:W-:Y:S01]  /*1720*/  FMUL.FTZ R13, R200, R14 ;  /* 0x0000000ec80d7220 */ /* 0x000fe20000410000 */
[----:B------:R-:W-:-:S02]  /*1730*/  HADD2.F32 R12, -RZ, R12.H1_H1 ;  /* 0x3000000cff0c7230 */ /* 0x000fc40000004100 */
[----:B------:R-:W-:Y:S01]  /*1740*/  FADD.FTZ R197, -R218, R197 ;  /* 0x000000c5dac57221 */ /* 0x000fe20000010100 */
[----:B------:R-:W-:Y:S02]  /*1750*/  HADD2.F32 R199, -RZ, R192.H1_H1 ;  /* 0x300000c0ffc77230 */ /* 0x000fe40000004100 */
[----:B------:R-:W-:Y:S01]  /*1760*/  FADD.FTZ R130, R130, R15 ;  /* 0x0000000f82827221 */ /* 0x000fe20000010000 */
[----:B------:R-:W-:Y:S02]  /*1770*/  HADD2.F32 R193, -RZ, R193.H1_H1 ;  /* 0x300000c1ffc17230 */ /* 0x000fe40000004100 */
[-C--:B------:R-:W-:Y:S01]  /*1780*/  FFMA.FTZ R98, R13, R15.reuse, R98 ;  /* 0x0000000f0d627223 */ /* 0x080fe20000010062 */
[--C-:B------:R-:W-:Y:S02]  /*1790*/  HADD2.F32 R192, -RZ, R194.reuse.H0_H0 ;  /* 0x200000c2ffc07230 */ /* 0x100fe40000004100 */
[----:B------:R-:W-:Y:S01]  /*17a0*/  FMUL.FTZ R233, R50, R15 ;  /* 0x0000000f32e97220 */ /* 0x000fe20000410000 */
[C---:B------:R-:W-:Y:S01]  /*17b0*/  FMUL.FTZ R14, R200.reuse, R198 ;  /* 0x000000c6c80e7220 */ /* 0x040fe20000410000 */
[----:B------:R-:W-:Y:S01]  /*17c0*/  FMUL.FTZ R15, R200, R197 ;  /* 0x000000c5c80f7220 */ /* 0x000fe20000410000 */
[C---:B------:R-:W-:Y:S01]  /*17d0*/  FADD.FTZ R16, -R218.reuse, R16 ;  /* 0x00000010da107221 */ /* 0x040fe20000010100 */
[----:B------:R-:W-:Y:S01]  /*17e0*/  FADD.FTZ R12, -R218, R12 ;  /* 0x0000000cda0c7221 */ /* 0x000fe20000010100 */
[----:B------:R-:W-:-:S02]  /*17f0*/  HADD2.F32 R194, -RZ, R194.H1_H1 ;  /* 0x300000c2ffc27230 */ /* 0x000fc40000004100 */
        /* <DEDUP_REMOVED lines=20> */
[--C-:B------:R-:W-:Y:S02]  /*1940*/  HADD2.F32 R18, -RZ, R195.reuse.H0_H0 ;  /* 0x200000c3ff127230 */ /* 0x100fe40000004100 */
[----:B------:R-:W-:Y:S01]  /*1950*/  FADD.FTZ R17, -R218, R17 ;  /* 0x00000011da117221 */ /* 0x000fe20000010100 */
[----:B------:R-:W-:Y:S01]  /*1960*/  FADD.FTZ R193, R193, R227 ;  /* 0x000000e3c1c17221 */ /* 0x000fe20000010000 */
[----:B------:R-:W-:Y:S01]  /*1970*/  FFMA.FTZ R194, R15, R227, R194 ;  /* 0x000000e30fc27223 */ /* 0x000fe200000100c2 */
[----:B------:R-:W-:Y:S02]  /*1980*/  HADD2.F32 R195, -RZ, R195.H1_H1 ;  /* 0x300000c3ffc37230 */ /* 0x000fe40000004100 */
        /* <DEDUP_REMOVED lines=17> */
.L_x_7475:
[----:B------:R-:W-:Y:S05]  /*1aa0*/  BSYNC B1 ;  /* 0x0000000000017941 */ /* 0x000fea0003800000 */
.L_x_7474:
        /* <DEDUP_REMOVED lines=13> */
[--C-:B--2---:R-:W-:Y:S02]  /*1b80*/  HADD2.F32 R212, -RZ, R192.reuse.H0_H0 ;  /* 0x200000c0ffd47230 */ /* 0x104fe40000004100 */
[----:B------:R-:W-:Y:S02]  /*1b90*/  HADD2.F32 R216, -RZ, R192.H1_H1 ;  /* 0x300000c0ffd87230 */ /* 0x000fe40000004100 */
[--C-:B------:R-:W-:Y:S02]  /*1ba0*/  HADD2.F32 R214, -RZ, R193.reuse.H0_H0 ;  /* 0x200000c1ffd67230 */ /* 0x100fe40000004100 */
[----:B0-----:R-:W-:-:S02]  /*1bb0*/  HADD2.F32 R211, -RZ, R193.H1_H1 ;  /* 0x300000c1ffd37230 */ /* 0x001fc40000004100 */
[--C-:B------:R-:W-:Y:S02]  /*1bc0*/  HADD2.F32 R193, -RZ, R195.reuse.H0_H0 ;  /* 0x200000c3ffc17230 */ /* 0x100fe40000004100 */
[----:B------:R-:W-:Y:S02]  /*1bd0*/  HADD2.F32 R192, -RZ, R195.H1_H1 ;  /* 0x300000c3ffc07230 */ /* 0x000fe40000004100 */
[C---:B------:R-:W-:Y:S01]  /*1be0*/  FADD.FTZ R195, -R218.reuse, R212 ;  /* 0x000000d4dac37221 */ /* 0x040fe20000010100 */
[----:B------:R-:W-:-:S03]  /*1bf0*/  FADD.FTZ R216, -R218, R216 ;  /* 0x000000d8dad87221 */ /* 0x000fc60000010100 */
[----:B-----5:R-:W-:Y:S01]  /*1c00*/  FMUL.FTZ R252, R200, R195 ;  /* 0x000000c3c8fc7220 */ /* 0x020fe20000410000 */
[----:B------:R-:W-:Y:S01]  /*1c10*/  FADD.FTZ R214, -R218, R214 ;  /* 0x000000d6dad67221 */ /* 0x000fe20000010100 */
[--C-:B---3--:R-:W-:Y:S02]  /*1c20*/  HADD2.F32 R217, -RZ, R196.reuse.H0_H0 ;  /* 0x200000c4ffd97230 */ /* 0x108fe40000004100 */
[----:B------:R-:W-:-:S03]  /*1c30*/  HADD2.F32 R215, -RZ, R196.H1_H1 ;  /* 0x300000c4ffd77230 */ /* 0x000fc60000004100 */
[----:B------:R-:W-:Y:S01]  /*1c40*/  FMUL.FTZ R231, R64, R217 ;  /* 0x000000d940e77220 */ /* 0x000fe20000410000 */
[--C-:B------:R-:W-:Y:S02]  /*1c50*/  HADD2.F32 R213, -RZ, R197.reuse.H0_H0 ;  /* 0x200000c5ffd57230 */ /* 0x100fe40000004100 */
[----:B------:R-:W-:Y:S01]  /*1c60*/  FMUL.FTZ R230, R200, R216 ;  /* 0x000000d8c8e67220 */ /* 0x000fe20000410000 */
[----:B------:R-:W-:Y:S01]  /*1c70*/  FMUL.FTZ R229, R65, R215 ;  /* 0x000000d741e57220 */ /* 0x000fe20000410000 */
[----:B------:R-:W-:Y:S01]  /*1c80*/  FADD.FTZ R226, R226, R231 ;  /* 0x000000e7e2e27221 */ /* 0x000fe20000010000 */
[----:B------:R-:W-:Y:S01]  /*1c90*/  FFMA.FTZ R219, R252, R231, R219 ;  /* 0x000000e7fcdb7223 */ /* 0x000fe200000100db */
[----:B------:R-:W-:Y:S02]  /*1ca0*/  HADD2.F32 R210, -RZ, R194.H0_H0 ;  /* 0x200000c2ffd27230 */ /* 0x000fe40000004100 */
[----:B------:R-:W-:Y:S01]  /*1cb0*/  FADD.FTZ R211, -R218, R211 ;  /* 0x000000d3dad37221 */ /* 0x000fe20000010100 */
[----:B------:R-:W-:-:S02]  /*1cc0*/  HADD2.F32 R212, -RZ, R197.H1_H1 ;  /* 0x300000c5ffd47230 */ /* 0x000fc40000004100 */
[----:B------:R-:W-:Y:S01]  /*1cd0*/  FMUL.FTZ R228, R200, R214 ;  /* 0x000000d6c8e47220 */ /* 0x000fe20000410000 */
[----:B------:R-:W-:Y:S01]  /*1ce0*/  FMUL.FTZ R222, R66, R213 ;  /* 0x000000d542de7220 */ /* 0x000fe20000410000 */
[----:B------:R-:W-:Y:S01]  /*1cf0*/  FADD.FTZ R226, R226, R229 ;  /* 0x000000e5e2e27221 */ /* 0x000fe20000010000 */
[----:B------:R-:W-:Y:S01]  /*1d00*/  FFMA.FTZ R219, R230, R229, R219 ;  /* 0x000000e5e6db7223 */ /* 0x000fe200000100db */
[----:B------:R-:W-:Y:S02]  /*1d10*/  HADD2.F32 R194, -RZ, R194.H1_H1 ;  /* 0x300000c2ffc27230 */ /* 0x000fe40000004100 */
[----:B------:R-:W-:Y:S01]  /*1d20*/  FADD.FTZ R210, -R218, R210 ;  /* 0x000000d2dad27221 */ /* 0x000fe20000010100 */
[--C-:B------:R-:W-:Y:S02]  /*1d30*/  HADD2.F32 R197, -RZ, R198.reuse.H0_H0 ;  /* 0x200000c6ffc57230 */ /* 0x100fe40000004100 */
        /* <DEDUP_REMOVED lines=8> */
[----:B------:R-:W-:Y:S01]  /*1dc0*/  FMUL.FTZ R217, R200, R210 ;  /* 0x000000d2c8d97220 */ /* 0x000fe20000410000 */
[----:B------:R-:W-:Y:S01]  /*1dd0*/  FMUL.FTZ R216, R68, R197 ;  /* 0x000000c544d87220 */ /* 0x000fe20000410000 */
[----:B------:R-:W-:Y:S01]  /*1de0*/  FADD.FTZ R226, R226, R220 ;  /* 0x000000dce2e27221 */ /* 0x000fe20000010000 */
[----:B------:R-:W-:Y:S01]  /*1df0*/  FFMA.FTZ R219, R221, R220, R219 ;  /* 0x000000dcdddb7223 */ /* 0x000fe200000100db */
[--C-:B------:R-:W-:Y:S02]  /*1e00*/  HADD2.F32 R196, -RZ, R199.reuse.H0_H0 ;  /* 0x200000c7ffc47230 */ /* 0x100fe40000004100 */
[----:B------:R-:W-:Y:S01]  /*1e10*/  FADD.FTZ R137, R137, R215 ;  /* 0x000000d789897221 */ /* 0x000fe20000010000 */
[----:B------:R-:W-:Y:S01]  /*1e20*/  FFMA.FTZ R105, R230, R215, R105 ;  /* 0x000000d7e6697223 */ /* 0x000fe20000010069 */
[----:B------:R-:W-:Y:S01]  /*1e30*/  FADD.FTZ R193, -R218, R193 ;  /* 0x000000c1dac17221 */ /* 0x000fe20000010100 */
[----:B------:R-:W-:Y:S01]  /*1e40*/  FMUL.FTZ R215, R200, R194 ;  /* 0x000000c2c8d77220 */ /* 0x000fe20000410000 */
[----:B------:R-:W-:Y:S01]  /*1e50*/  FMUL.FTZ R214, R69, R198 ;  /* 0x000000c645d67220 */ /* 0x000fe20000410000 */
[----:B------:R-:W-:Y:S01]  /*1e60*/  FADD.FTZ R226, R226, R216 ;  /* 0x000000d8e2e27221 */ /* 0x000fe20000010000 */
[----:B------:R-:W-:Y:S01]  /*1e70*/  FFMA.FTZ R219, R217, R216, R219 ;  /* 0x000000d8d9db7223 */ /* 0x000fe200000100db */
[----:B------:R-:W-:-:S02]  /*1e80*/  HADD2.F32 R195, -RZ, R199.H1_H1 ;  /* 0x300000c7ffc37230 */ /* 0x000fc40000004100 */
[----:B------:R-:W-:Y:S01]  /*1e90*/  FADD.FTZ R138, R138, R213 ;  /* 0x000000d58a8a7221 */ /* 0x000fe20000010000 */
[----:B------:R-:W-:Y:S01]  /*1ea0*/  FFMA.FTZ R106, R228, R213, R106 ;  /* 0x000000d5e46a7223 */ /* 0x000fe2000001006a */
        /* <DEDUP_REMOVED lines=21> */
.L_x_7477:
[----:B------:R-:W-:Y:S05]  /*2000*/  BSYNC B1 ;  /* 0x0000000000017941 */ /* 0x000fea0003800000 */
.L_x_7476:
        /* <DEDUP_REMOVED lines=20> */
.L_x_7513:
        /* <DEDUP_REMOVED lines=9> */
[----:B------:R-:W0:Y:S01]  /*21e0*/  LDC.64 R218, c[0x0][0x220] ;  /* 0x00008800ffda7b82 */ /* 0x000e220000000a00 */
[-CC-:B-1----:R-:W-:Y:S01]  /*21f0*/  FFMA.FTZ R197, R201, R198.reuse, R199.reuse ;  /* 0x000000c6c9c57223 */ /* 0x182fe200000100c7 */
[----:B------:R-:W-:Y:S01]  /*2200*/  ISETP.NE.U32.AND P0, PT, RZ, UR14, PT ;  /* 0x0000000eff007c0c */ /* 0x000fe2000bf05070 */
[----:B------:R-:W-:Y:S01]  /*2210*/  FFMA.FTZ R196, R202, R198, R199 ;  /* 0x000000c6cac47223 */ /* 0x000fe200000100c7 */
[----:B------:R-:W-:Y:S01]  /*2220*/  ISETP.NE.AND.EX P6, PT, RZ, UR9, PT, P6 ;  /* 0x00000009ff007c0c */ /* 0x000fe2000bfc5360 */
[----:B------:R-:W-:Y:S01]  /*2230*/  FADD.FTZ R197, R247, -R197 ;  /* 0x800000c5f7c57221 */ /* 0x000fe20000010000 */
[----:B------:R-:W-:Y:S01]  /*2240*/  ISETP.NE.AND.EX P0, PT, RZ, UR15, PT, P0 ;  /* 0x0000000fff007c0c */ /* 0x000fe2000bf05300 */
[----:B------:R-:W-:Y:S02]  /*2250*/  FADD.FTZ R196, R246, -R196 ;  /* 0x800000c4f6c47221 */ /* 0x000fe40000010000 */
[----:B-----5:R-:W-:-:S02]  /*2260*/  FMUL.FTZ R197, R200, R197 ;  /* 0x000000c5c8c57220 */ /* 0x020fc40000410000 */
[----:B------:R-:W-:-:S06]  /*2270*/  FMUL.FTZ R196, R200, R196 ;  /* 0x000000c4c8c47220 */ /* 0x000fcc0000410000 */
[--C-:B------:R-:W-:Y:S02]  /*2280*/  @P6 HADD2.F32 R192, -RZ, R170.reuse.H0_H0 ;  /* 0x200000aaffc06230 */ /* 0x100fe40000004100 */
[----:B------:R-:W-:-:S03]  /*2290*/  @P6 HADD2.F32 R193, -RZ, R170.H1_H1 ;  /* 0x300000aaffc16230 */ /* 0x000fc60000004100 */
[----:B------:R-:W-:Y:S02]  /*22a0*/  @P6 FADD.FTZ R197, R197, R192 ;  /* 0x000000c0c5c56221 */ /* 0x000fe40000010000 */
[----:B------:R-:W-:Y:S01]  /*22b0*/  @P6 FADD.FTZ R196, R196, R193 ;  /* 0x000000c1c4c46221 */ /* 0x000fe20000010000 */
[----:B0-----:R-:W-:Y:S02]  /*22c0*/  IMAD.WIDE.U32 R192, R3, 0x10, R218 ;  /* 0x0000001003c07825 */ /* 0x001fe400078e00da */
[----:B------:R-:W-:Y:S02]  /*22d0*/  @P0 F2FP.F16.F32.PACK_AB R194, RZ, R197 ;  /* 0x000000c5ffc2023e */ /* 0x000fe400000000ff */
[----:B------:R-:W-:Y:S02]  /*22e0*/  @P0 F2FP.F16.F32.PACK_AB R195, RZ, R196 ;  /* 0x000000c4ffc3023e */ /* 0x000fe400000000ff */
[----:B------:R-:W-:-:S04]  /*22f0*/  @P0 PRMT R186, R194, 0x7610, R186 ;  /* 0x00007610c2ba0816 */ /* 0x000fc800000000ba */
[----:B------:R-:W-:Y:S02]  /*2300*/  @P0 PRMT R186, R186, 0x5410, R195 ;  /* 0x00005410baba0816 */ /* 0x000fe400000000c3 */
[----:B------:R-:W2:Y:S01]  /*2310*/  LDG.E.128 R192, desc[UR4][R192.64] ;  /* 0x00000004c0c07981 */ /* 0x000ea2000c1e1d00 */
[----:B------:R-:W-:Y:S01]  /*2320*/  FMUL.FTZ R197, R197, R19 ;  /* 0x00000013c5c57220 */ /* 0x000fe20000410000 */
[----:B------:R-:W-:Y:S02]  /*2330*/  @P6 HADD2.F32 R219, -RZ, R169.H1_H1 ;  /* 0x300000a9ffdb6230 */ /* 0x000fe40000004100 */
[--C-:B--2---:R-:W-:Y:S02]  /*2340*/  HADD2.F32 R218, -RZ, R194.reuse.H0_H0 ;  /* 0x200000c2ffda7230 */ /* 0x104fe40000004100 */
[----:B------:R-:W-:-:S03]  /*2350*/  HADD2.F32 R194, -RZ, R194.H1_H1 ;  /* 0x300000c2ffc27230 */ /* 0x000fc60000004100 */
[----:B------:R-:W-:Y:S01]  /*2360*/  FFMA.FTZ R148, R218, R197, R148 ;  /* 0x000000c5da947223 */ /* 0x000fe20000010094 */
[----:B------:R-:W-:Y:S01]  /*2370*/  FMUL.FTZ R218, R196, R19 ;  /* 0x00000013c4da7220 */ /* 0x000fe20000410000 */
[----:B------:R-:W-:-:S03]  /*2380*/  FMUL.FTZ R197, R28, R197 ;  /* 0x000000c51cc57220 */ /* 0x000fc60000410000 */
[----:B------:R-:W-:Y:S01]  /*2390*/  FFMA.FTZ R149, R194, R218, R149 ;  /* 0x000000dac2957223 */ /* 0x000fe20000010095 */
[----:B------:R-:W-:Y:S01]  /*23a0*/  FFMA.FTZ R194, R0, R198, R199 ;  /* 0x000000c600c27223 */ /* 0x000fe200000100c7 */
[----:B------:R-:W-:-:S03]  /*23b0*/  FMUL.FTZ R218, R29, R218 ;  /* 0x000000da1dda7220 */ /* 0x000fc60000410000 */
[----:B------:R-:W-:-:S04]  /*23c0*/  FADD.FTZ R194, R4, -R194 ;  /* 0x800000c204c27221 */ /* 0x000fc80000010000 */
[----:B------:R-:W-:Y:S01]  /*23d0*/  FMUL.FTZ R196, R200, R194 ;  /* 0x000000c2c8c47220 */ /* 0x000fe20000410000 */
[----:B------:R-:W-:-:S05]  /*23e0*/  @P6 HADD2.F32 R194, -RZ, R168.H0_H0 ;  /* 0x200000a8ffc26230 */ /* 0x000fca0000004100 */
[----:B------:R-:W-:-:S05]  /*23f0*/  @P6 FADD.FTZ R196, R196, R194 ;  /* 0x000000c2c4c46221 */ /* 0x000fca0000010000 */
[----:B------:R-:W-:Y:S01]  /*2400*/  @P0 F2FP.F16.F32.PACK_AB R194, RZ, R196 ;  /* 0x000000c4ffc2023e */ /* 0x000fe200000000ff */
[----:B------:R-:W-:-:S03]  /*2410*/  FMUL.FTZ R196, R196, R19 ;  /* 0x00000013c4c47220 */ /* 0x000fc60000410000 */
[----:B------:R-:W-:Y:S02]  /*2420*/  @P0 PRMT R184, R194, 0x7610, R184 ;  /* 0x00007610c2b80816 */ /* 0x000fe400000000b8 */
[----:B------:R-:W-:Y:S01]  /*2430*/  F2FP.F16.F32.PACK_AB R194, R218, R197 ;  /* 0x000000c5dac2723e */ /* 0x000fe200000000ff */
[----:B------:R-:W-:Y:S01]  /*2440*/  FFMA.FTZ R197, R207, R198, R199 ;  /* 0x000000c6cfc57223 */ /* 0x000fe200000100c7 */
[----:B------:R-:W-:-:S03]  /*2450*/  @P6 HADD2.F32 R218, -RZ, R168.H1_H1 ;  /* 0x300000a8ffda6230 */ /* 0x000fc60000004100 */
[----:B------:R-:W-:-:S04]  /*2460*/  FADD.FTZ R197, R250, -R197 ;  /* 0x800000c5fac57221 */ /* 0x000fc80000010000 */
[----:B------:R-:W-:-:S04]  /*2470*/  FMUL.FTZ R197, R200, R197 ;  /* 0x000000c5c8c57220 */ /* 0x000fc80000410000 */
[----:B------:R-:W-:-:S05]  /*2480*/  @P6 FADD.FTZ R197, R197, R218 ;  /* 0x000000dac5c56221 */ /* 0x000fca0000010000 */
[----:B------:R-:W-:-:S04]  /*2490*/  @P0 F2FP.F16.F32.PACK_AB R218, RZ, R197 ;  /* 0x000000c5ffda023e */ /* 0x000fc800000000ff */
[----:B------:R-:W-:Y:S01]  /*24a0*/  @P0 PRMT R184, R184, 0x5410, R218 ;  /* 0x00005410b8b80816 */ /* 0x000fe200000000da */
        /* <DEDUP_REMOVED lines=8> */
[----:B------:R-:W-:Y:S02]  /*2530*/  @P6 HADD2.F32 R218, -RZ, R169.H0_H0 ;  /* 0x200000a9ffda6230 */ /* 0x000fe40000004100 */
[----:B------:R-:W-:Y:S01]  /*2540*/  FMUL.FTZ R192, R25, R192 ;  /* 0x000000c019c07220 */ /* 0x000fe20000410000 */
[----:B------:R-:W-:-:S04]  /*2550*/  FMUL.FTZ R197, R200, R197 ;  /* 0x000000c5c8c57220 */ /* 0x000fc80000410000 */
[----:B------:R-:W-:Y:S01]  /*2560*/  F2FP.F16.F32.PACK_AB R192, R192, R196 ;  /* 0x000000c4c0c0723e */ /* 0x000fe200000000ff */
[----:B------:R-:W-:Y:S01]  /*2570*/  @P6 FADD.FTZ R197, R197, R218 ;  /* 0x000000dac5c56221 */ /* 0x000fe20000010000 */
[----:B------:R-:W-:-:S04]  /*2580*/  HADD2.F32 R196, -RZ, R195.H0_H0 ;  /* 0x200000c3ffc47230 */ /* 0x000fc80000004100 */
[----:B------:R-:W-:Y:S01]  /*2590*/  @P0 F2FP.F16.F32.PACK_AB R218, RZ, R197 ;  /* 0x000000c5ffda023e */ /* 0x000fe200000000ff */
[----:B------:R-:W-:-:S03]  /*25a0*/  FMUL.FTZ R197, R197, R19 ;  /* 0x00000013c5c57220 */ /* 0x000fc60000410000 */
[----:B------:R-:W-:Y:S01]  /*25b0*/  @P0 PRMT R185, R218, 0x7610, R185 ;  /* 0x00007610dab90816 */ /* 0x000fe200000000b9 */
[----:B------:R-:W-:-:S04]  /*25c0*/  FFMA.FTZ R218, R205, R198, R199 ;  /* 0x000000c6cdda7223 */ /* 0x000fc800000100c7 */
        /* <DEDUP_REMOVED lines=9> */
[----:B------:R-:W-:Y:S01]  /*2660*/  FMUL.FTZ R197, R26, R197 ;  /* 0x000000c51ac57220 */ /* 0x000fe20000410000 */
[----:B------:R-:W-:Y:S02]  /*2670*/  @P6 HADD2.F32 R218, -RZ, R171.H0_H0 ;  /* 0x200000abffda6230 */ /* 0x000fe40000004100 */
[-C--:B------:R-:W-:Y:S01]  /*2680*/  FFMA.FTZ R147, R219, R193.reuse, R147 ;  /* 0x000000c1db937223 */ /* 0x080fe20000010093 */
[----:B------:R-:W-:-:S05]  /*2690*/  FMUL.FTZ R193, R27, R193 ;  /* 0x000000c11bc17220 */ /* 0x000fca0000410000 */
[----:B------:R-:W-:Y:S01]  /*26a0*/  F2FP.F16.F32.PACK_AB R193, R193, R197 ;  /* 0x000000c5c1c1723e */ /* 0x000fe200000000ff */
[----:B------:R-:W-:-:S04]  /*26b0*/  FFMA.FTZ R197, R203, R198, R199 ;  /* 0x000000c6cbc57223 */ /* 0x000fc800000100c7 */
[----:B------:R-:W-:-:S04]  /*26c0*/  FADD.FTZ R197, R245, -R197 ;  /* 0x800000c5f5c57221 */ /* 0x000fc80000010000 */
[----:B------:R-:W-:-:S04]  /*26d0*/  FMUL.FTZ R197, R200, R197 ;  /* 0x000000c5c8c57220 */ /* 0x000fc80000410000 */
[----:B------:R-:W-:-:S05]  /*26e0*/  @P6 FADD.FTZ R197, R197, R218 ;  /* 0x000000dac5c56221 */ /* 0x000fca0000010000 */
[----:B------:R-:W-:-:S04]  /*26f0*/  @P0 F2FP.F16.F32.PACK_AB R218, RZ, R197 ;  /* 0x000000c5ffda023e */ /* 0x000fc800000000ff */
[----:B------:R-:W-:Y:S01]  /*2700*/  @P0 PRMT R187, R218, 0x7610, R187 ;  /* 0x00007610dabb0816 */ /* 0x000fe200000000bb */
[----:B------:R-:W-:Y:S01]  /*2710*/  FMUL.FTZ R218, R197, R19 ;  /* 0x00000013c5da7220 */ /* 0x000fe20000410000 */
[----:B------:R-:W-:-:S03]  /*2720*/  @P6 HADD2.F32 R197, -RZ, R171.H1_H1 ;  /* 0x300000abffc56230 */ /* 0x000fc60000004100 */
[----:B------:R-:W-:Y:S01]  /*2730*/  FFMA.FTZ R150, R196, R218, R150 ;  /* 0x000000dac4967223 */ /* 0x000fe20000010096 */
[----:B------:R-:W-:-:S04]  /*2740*/  FFMA.FTZ R196, R204, R198, R199 ;  /* 0x000000c6ccc47223 */ /* 0x000fc800000100c7 */
[----:B------:R-:W-:-:S04]  /*2750*/  FADD.FTZ R196, R244, -R196 ;  /* 0x800000c4f4c47221 */ /* 0x000fc80000010000 */
[----:B------:R-:W-:-:S04]  /*2760*/  FMUL.FTZ R196, R200, R196 ;  /* 0x000000c4c8c47220 */ /* 0x000fc80000410000 */
[----:B------:R-:W-:-:S05]  /*2770*/  @P6 FADD.FTZ R196, R196, R197 ;  /* 0x000000c5c4c46221 */ /* 0x000fca0000010000 */
[----:B------:R-:W-:-:S04]  /*2780*/  @P0 F2FP.F16.F32.PACK_AB R197, RZ, R196 ;  /* 0x000000c4ffc5023e */ /* 0x000fc800000000ff */
[----:B------:R-:W-:Y:S01]  /*2790*/  @P0 PRMT R187, R187, 0x5410, R197 ;  /* 0x00005410bbbb0816 */ /* 0x000fe200000000c5 */
[----:B------:R-:W-:Y:S02]  /*27a0*/  HADD2.F32 R197, -RZ, R195.H1_H1 ;  /* 0x300000c3ffc57230 */ /* 0x000fe40000004100 */
[----:B------:R-:W-:-:S04]  /*27b0*/  FMUL.FTZ R195, R196, R19 ;  /* 0x00000013c4c37220 */ /* 0x000fc80000410000 */
[-C--:B------:R-:W-:Y:S01]  /*27c0*/  FFMA.FTZ R151, R197, R195.reuse, R151 ;  /* 0x000000c3c5977223 */ /* 0x080fe20000010097 */
[----:B------:R-:W-:Y:S01]  /*27d0*/  FMUL.FTZ R195, R31, R195 ;  /* 0x000000c31fc37220 */ /* 0x000fe20000410000 */
[----:B------:R-:W0:Y:S02]  /*27e0*/  @P0 LDC.64 R196, c[0x0][0x308] ;  /* 0x0000c200ffc40b82 */ /* 0x000e240000000a00 */
[----:B0-----:R-:W-:-:S05]  /*27f0*/  @P0 IMAD.WIDE.U32 R196, R3, 0x10, R196 ;  /* 0x0000001003c40825 */ /* 0x001fca00078e00c4 */
[----:B------:R0:W-:Y:S02]  /*2800*/  @P0 STG.E.128 desc[UR4][R196.64], R184 ;  /* 0x000000b8c4000986 */ /* 0x0001e4000c101d04 */
[----:B0-----:R-:W-:-:S05]  /*2810*/  FMUL.FTZ R196, R30, R218 ;  /* 0x000000da1ec47220 */ /* 0x001fca0000410000 */
[----:B------:R-:W-:Y:S02]  /*2820*/  F2FP.F16.F32.PACK_AB R195, R195, R196 ;  /* 0x000000c4c3c3723e */ /* 0x000fe400000000ff */
[----:B------:R-:W0:Y:S02]  /*2830*/  LDC.64 R196, c[0x0][0x2f8] ;  /* 0x0000be00ffc47b82 */ /* 0x000e240000000a00 */
[C---:B0-----:R-:W-:Y:S01]  /*2840*/  IMAD.WIDE.U32 R196, R3.reuse, 0x10, R196 ;  /* 0x0000001003c47825 */ /* 0x041fe200078e00c4 */
[----:B------:R-:W-:-:S04]  /*2850*/  IADD3 R3, R3, 0x20, RZ ;  /* 0x0000002003037810 */ /* 0x000fc80007ffe0ff */
[----:B------:R0:W-:Y:S03]  /*2860*/  STG.E.128 desc[UR4][R196.64], R192 ;  /* 0x000000c0c4007986 */ /* 0x0001e6000c101d04 */
.L_x_7480:
[----:B------:R-:W-:Y:S05]  /*2870*/  BSYNC B1 ;  /* 0x0000000000017941 */ /* 0x000fea0003800000 */
.L_x_7479:
[----:B------:R-:W-:Y:S04]  /*2880*/  BSSY B1, `(.L_x_7481) ;  /* 0x000006c000017945 */ /* 0x000fe80003800000 */
[----:B------:R-:W-:Y:S05]  /*2890*/  @!P2 BRA `(.L_x_7482) ;  /* 0x0000000400a8a947 */ /* 0x000fea0003800000 */
[----:B------:R-:W-:Y:S01]  /*28a0*/  ISETP.NE.U32.AND P6, PT, RZ, UR8, PT ;  /* 0x00000008ff007c0c */ /* 0x000fe2000bfc5070 */
[----:B------:R-:W2:Y:S01]  /*28b0*/  LDC.64 R218, c[0x0][0x220] ;  /* 0x00008800ffda7b82 */ /* 0x000ea20000000a00 */
[-CC-:B01----:R-:W-:Y:S01]  /*28c0*/  FFMA.FTZ R197, R8, R198.reuse, R199.reuse ;  /* 0x000000c608c57223 */ /* 0x183fe200000100c7 */
        /* <DEDUP_REMOVED lines=12> */
[----:B--2---:R-:W-:Y:S02]  /*2990*/  IMAD.WIDE.U32 R192, R3, 0x10, R218 ;  /* 0x0000001003c07825 */ /* 0x004fe400078e00da */
        /* <DEDUP_REMOVED lines=78> */
[----:B------:R-:W-:Y:S01]  /*2e80*/  FMUL.FTZ R195, R196, R19 ;  /* 0x00000013c4c37220 */ /* 0x000fe20000410000 */
[----:B------:R-:W-:-:S03]  /*2e90*/  @P0 LEA R196, P6, R3, UR14, 0x4 ;  /* 0x0000000e03c40c11 */ /* 0x000fc6000f8c20ff */
[-C--:B------:R-:W-:Y:S01]  /*2ea0*/  FFMA.FTZ R159, R197, R195.reuse, R159 ;  /* 0x000000c3c59f7223 */ /* 0x080fe2000001009f */
[----:B------:R-:W-:Y:S01]  /*2eb0*/  @P0 LEA.HI.X R197, R3, UR15, RZ, 0x4, P6 ;  /* 0x0000000f03c50c11 */ /* 0x000fe2000b0f24ff */
[----:B------:R-:W-:-:S04]  /*2ec0*/  FMUL.FTZ R195, R47, R195 ;  /* 0x000000c32fc37220 */ /* 0x000fc80000410000 */
[----:B------:R0:W-:Y:S02]  /*2ed0*/  @P0 STG.E.128 desc[UR4][R196.64], R184 ;  /* 0x000000b8c4000986 */ /* 0x0001e4000c101d04 */
[----:B0-----:R-:W-:-:S05]  /*2ee0*/  FMUL.FTZ R196, R46, R218 ;  /* 0x000000da2ec47220 */ /* 0x001fca0000410000 */
[----:B------:R-:W-:Y:S02]  /*2ef0*/  F2FP.F16.F32.PACK_AB R195, R195, R196 ;  /* 0x000000c4c3c3723e */ /* 0x000fe400000000ff */
[----:B------:R-:W-:-:S04]  /*2f00*/  LEA R196, P0, R3, UR16, 0x4 ;  /* 0x0000001003c47c11 */ /* 0x000fc8000f8020ff */
[C---:B------:R-:W-:Y:S02]  /*2f10*/  LEA.HI.X R197, R3.reuse, UR17, RZ, 0x4, P0 ;  /* 0x0000001103c57c11 */ /* 0x040fe400080f24ff */
[----:B------:R-:W-:-:S03]  /*2f20*/  IADD3 R3, R3, 0x20, RZ ;  /* 0x0000002003037810 */ /* 0x000fc60007ffe0ff */
[----:B------:R2:W-:Y:S04]  /*2f30*/  STG.E.128 desc[UR4][R196.64], R192 ;  /* 0x000000c0c4007986 */ /* 0x0005e8000c101d04 */
.L_x_7482:
[----:B------:R-:W-:Y:S05]  /*2f40*/  BSYNC B1 ;  /* 0x0000000000017941 */ /* 0x000fea0003800000 */
.L_x_7481:
[----:B------:R-:W-:Y:S04]  /*2f50*/  BSSY B1, `(.L_x_7483) ;  /* 0x000006c000017945 */ /* 0x000fe80003800000 */
[----:B------:R-:W-:Y:S05]  /*2f60*/  @!P3 BRA `(.L_x_7484) ;  /* 0x0000000400a8b947 */ /* 0x000fea0003800000 */
[----:B------:R-:W-:Y:S01]  /*2f70*/  ISETP.NE.U32.AND P6, PT, RZ, UR8, PT ;  /* 0x00000008ff007c0c */ /* 0x000fe2000bfc5070 */
[----:B------:R-:W3:Y:S01]  /*2f80*/  LDC.64 R218, c[0x0][0x220] ;  /* 0x00008800ffda7b82 */ /* 0x000ee20000000a00 */
[-CC-:B012---:R-:W-:Y:S01]  /*2f90*/  FFMA.FTZ R197, R15, R198.reuse, R199.reuse ;  /* 0x000000c60fc57223 */ /* 0x187fe200000100c7 */
        /* <DEDUP_REMOVED lines=12> */
[----:B---3--:R-:W-:Y:S02]  /*3060*/  IMAD.WIDE.U32 R192, R3, 0x10, R218 ;  /* 0x0000001003c07825 */ /* 0x008fe400078e00da */
        /* <DEDUP_REMOVED lines=90> */
.L_x_7484:
[----:B------:R-:W-:Y:S05]  /*3610*/  BSYNC B1 ;  /* 0x0000000000017941 */ /* 0x000fea0003800000 */
.L_x_7483:
        /* <DEDUP_REMOVED lines=17> */
[----:B------:R-:W-:Y:S01]  /*3730*/  FMUL.FTZ R197, R200, R198 ;  /* 0x000000c6c8c57220 */ /* 0x000fe20000410000 */
[----:B------:R-:W-:Y:S01]  /*3740*/  FADD.FTZ R193, R212, -R193 ;  /* 0x800000c1d4c17221 */ /* 0x000fe20000010000 */
[----:B------:R-:W-:-:S02]  /*3750*/  @P6 HADD2.F32 R198, -RZ, R180.H0_H0 ;  /* 0x200000b4ffc66230 */ /* 0x000fc40000004100 */
[----:B------:R-:W-:Y:S01]  /*3760*/  FADD.FTZ R192, R210, -R192 ;  /* 0x800000c0d2c07221 */ /* 0x000fe20000010000 */
[----:B------:R-:W-:Y:S02]  /*3770*/  @P6 HADD2.F32 R199, -RZ, R180.H1_H1 ;  /* 0x300000b4ffc76230 */ /* 0x000fe40000004100 */
[----:B------:R-:W-:Y:S01]  /*3780*/  FMUL.FTZ R226, R200, R195 ;  /* 0x000000c3c8e27220 */ /* 0x000fe20000410000 */
[----:B------:R-:W-:Y:S01]  /*3790*/  ISETP.NE.U32.AND P0, PT, RZ, UR14, PT ;  /* 0x0000000eff007c0c */ /* 0x000fe2000bf05070 */
[----:B------:R-:W-:Y:S01]  /*37a0*/  @P6 FADD.FTZ R196, R196, R198 ;  /* 0x000000c6c4c46221 */ /* 0x000fe20000010000 */
[----:B------:R-:W-:Y:S01]  /*37b0*/  FADD.FTZ R198, R222, -R219 ;  /* 0x800000dbdec67221 */ /* 0x000fe20000010000 */
[----:B------:R-:W-:Y:S01]  /*37c0*/  @P6 FADD.FTZ R197, R197, R199 ;  /* 0x000000c7c5c56221 */ /* 0x000fe20000010000 */
[----:B------:R-:W-:Y:S01]  /*37d0*/  FADD.FTZ R199, R220, -R218 ;  /* 0x800000dadcc77221 */ /* 0x000fe20000010000 */
[C---:B------:R-:W-:Y:S01]  /*37e0*/  FMUL.FTZ R218, R200.reuse, R194 ;  /* 0x000000c2c8da7220 */ /* 0x040fe20000410000 */
[C---:B------:R-:W-:Y:S01]  /*37f0*/  FMUL.FTZ R198, R200.reuse, R198 ;  /* 0x000000c6c8c67220 */ /* 0x040fe20000410000 */
[C---:B------:R-:W-:Y:S01]  /*3800*/  FMUL.FTZ R219, R200.reuse, R193 ;  /* 0x000000c1c8db7220 */ /* 0x040fe20000410000 */
[C---:B------:R-:W-:Y:S01]  /*3810*/  FMUL.FTZ R199, R200.reuse, R199 ;  /* 0x000000c7c8c77220 */ /* 0x040fe20000410000 */
[----:B------:R-:W-:Y:S01]  /*3820*/  FMUL.FTZ R200, R200, R192 ;  /* 0x000000c0c8c87220 */ /* 0x000fe20000410000 */
[----:B------:R-:W-:Y:S01]  /*3830*/  ISETP.NE.AND.EX P0, PT, RZ, UR15, PT, P0 ;  /* 0x0000000fff007c0c */ /* 0x000fe2000bf05300 */
[----:B------:R-:W0:-:S12]  /*3840*/  LDC.64 R192, c[0x0][0x220] ;  /* 0x00008800ffc07b82 */ /* 0x000e180000000a00 */
        /* <DEDUP_REMOVED lines=34> */
[----:B------:R-:W-:-:S04]  /*3a70*/  @P0 F2FP.F16.F32.PACK_AB R196, RZ, R219 ;  /* 0x000000dbffc4023e */ /* 0x000fc800000000ff */
        /* <DEDUP_REMOVED lines=8> */
[----:B0-----:R-:W-:Y:S01]  /*3b00*/  FMUL.FTZ R196, R218, R19 ;  /* 0x00000013dac47220 */ /* 0x001fe20000410000 */
[----:B------:R-:W-:Y:S01]  /*3b10*/  FMUL.FTZ R218, R72, R251 ;  /* 0x000000fb48da7220 */ /* 0x000fe20000410000 */
[----:B------:R-:W-:Y:S01]  /*3b20*/  FMUL.FTZ R197, R73, R192 ;  /* 0x000000c049c57220 */ /* 0x000fe20000410000 */
[-C--:B------:R-:W-:Y:S01]  /*3b30*/  FMUL.FTZ R192, R199, R19.reuse ;  /* 0x00000013c7c07220 */ /* 0x080fe20000410000 */
[----:B------:R-:W-:Y:S01]  /*3b40*/  FFMA.FTZ R189, R194, R196, R189 ;  /* 0x000000c4c2bd7223 */ /* 0x000fe200000100bd */
[-C--:B------:R-:W-:Y:S01]  /*3b50*/  FMUL.FTZ R194, R198, R19.reuse ;  /* 0x00000013c6c27220 */ /* 0x080fe20000410000 */
[----:B------:R-:W-:Y:S01]  /*3b60*/  FMUL.FTZ R198, R76, R226 ;  /* 0x000000e24cc67220 */ /* 0x000fe20000410000 */
[----:B------:R-:W-:Y:S01]  /*3b70*/  FMUL.FTZ R196, R77, R196 ;  /* 0x000000c44dc47220 */ /* 0x000fe20000410000 */
[-C--:B------:R-:W-:Y:S01]  /*3b80*/  FMUL.FTZ R226, R219, R19.reuse ;  /* 0x00000013dbe27220 */ /* 0x080fe20000410000 */
[----:B------:R-:W-:Y:S01]  /*3b90*/  FMUL.FTZ R19, R200, R19 ;  /* 0x00000013c8137220 */ /* 0x000fe20000410000 */
[----:B------:R-:W-:-:S02]  /*3ba0*/  FMUL.FTZ R200, R75, R192 ;  /* 0x000000c04bc87220 */ /* 0x000fc40000410000 */
[----:B------:R-:W-:Y:S01]  /*3bb0*/  F2FP.F16.F32.PACK_AB R198, R196, R198 ;  /* 0x000000c6c4c6723e */ /* 0x000fe200000000ff */
[----:B------:R-:W-:Y:S01]  /*3bc0*/  FMUL.FTZ R199, R79, R19 ;  /* 0x000000134fc77220 */ /* 0x000fe20000410000 */
[----:B------:R-:W-:Y:S01]  /*3bd0*/  F2FP.F16.F32.PACK_AB R196, R197, R218 ;  /* 0x000000dac5c4723e */ /* 0x000fe200000000ff */
[--C-:B------:R-:W-:Y:S01]  /*3be0*/  HADD2.F32 R197, -RZ, R193.reuse.H0_H0 ;  /* 0x200000c1ffc57230 */ /* 0x100fe20000004100 */
[----:B------:R-:W-:Y:S01]  /*3bf0*/  LEA R218, P0, R3, UR16, 0x4 ;  /* 0x0000001003da7c11 */ /* 0x000fe2000f8020ff */
[----:B------:R-:W-:-:S03]  /*3c00*/  HADD2.F32 R193, -RZ, R193.H1_H1 ;  /* 0x300000c1ffc17230 */ /* 0x000fc60000004100 */
[-C--:B------:R-:W-:Y:S01]  /*3c10*/  FFMA.FTZ R22, R197, R194.reuse, R22 ;  /* 0x000000c2c5167223 */ /* 0x080fe20000010016 */
[----:B------:R-:W-:Y:S01]  /*3c20*/  FMUL.FTZ R197, R74, R194 ;  /* 0x000000c24ac57220 */ /* 0x000fe20000410000 */
[----:B------:R-:W-:Y:S01]  /*3c30*/  FMUL.FTZ R194, R78, R226 ;  /* 0x000000e24ec27220 */ /* 0x000fe20000410000 */
[----:B------:R-:W-:Y:S01]  /*3c40*/  LEA.HI.X R219, R3, UR17, RZ, 0x4, P0 ;  /* 0x0000001103db7c11 */ /* 0x000fe200080f24ff */
[----:B------:R-:W-:Y:S01]  /*3c50*/  FFMA.FTZ R23, R193, R192, R23 ;  /* 0x000000c0c1177223 */ /* 0x000fe20000010017 */
[--C-:B------:R-:W-:Y:S01]  /*3c60*/  HADD2.F32 R3, -RZ, R195.reuse.H0_H0 ;  /* 0x200000c3ff037230 */ /* 0x100fe20000004100 */
[----:B------:R-:W-:Y:S01]  /*3c70*/  F2FP.F16.F32.PACK_AB R197, R200, R197 ;  /* 0x000000c5c8c5723e */ /* 0x000fe200000000ff */
[----:B------:R-:W-:Y:S01]  /*3c80*/  HADD2.F32 R192, -RZ, R195.H1_H1 ;  /* 0x300000c3ffc07230 */ /* 0x000fe20000004100 */
[----:B------:R-:W-:Y:S02]  /*3c90*/  F2FP.F16.F32.PACK_AB R199, R199, R194 ;  /* 0x000000c2c7c7723e */ /* 0x000fe400000000ff */
[----:B------:R-:W-:-:S02]  /*3ca0*/  FFMA.FTZ R190, R3, R226, R190 ;  /* 0x000000e203be7223 */ /* 0x000fc400000100be */
[----:B------:R-:W-:Y:S01]  /*3cb0*/  FFMA.FTZ R191, R192, R19, R191 ;  /* 0x00000013c0bf7223 */ /* 0x000fe200000100bf */
[----:B------:R4:W-:Y:S06]  /*3cc0*/  STG.E.128 desc[UR4][R218.64], R196 ;  /* 0x000000c4da007986 */ /* 0x0009ec000c101d04 */
.L_x_7486:
[----:B------:R-:W-:Y:S05]  /*3cd0*/  BSYNC B1 ;  /* 0x0000000000017941 */ /* 0x000fea0003800000 */
.L_x_7485:
[----:B0-23--:R-:W0:Y:S02]  /*3ce0*/  LDC.64 R192, c[0x0][0x210] ;  /* 0x00008400ffc07b82 */ /* 0x00de240000000a00 */
[----:B0-----:R-:W-:-:S04]  /*3cf0*/  LEA R2, R192, R2, 0x2 ;  /* 0x00000002c0027211 */ /* 0x001fc800078e10ff */
[----:B------:R-:W-:-:S13]  /*3d00*/  ISETP.GE.AND P0, PT, R2, R193, PT ;  /* 0x000000c10200720c */ /* 0x000fda0003f06270 */
[----:B------:R-:W-:Y:S05]  /*3d10*/  @!P0 BRA `(.L_x_7487) ;  /* 0xffffffc800c08947 */ /* 0x000fea000383ffff */
.L_x_7469:
[----:B------:R-:W-:Y:S05]  /*3d20*/  BSYNC B0 ;  /* 0x0000000000007941 */ /* 0x000fea0003800000 */
.L_x_7468:
        /* <DEDUP_REMOVED lines=10> */
[----:B-----5:R-:W4:Y:S01]  /*3dd0*/  S2R R73, SR_CTAID.X ;  /* 0x0000000000497919 */ /* 0x020f220000002500 */
[----:B0-----:R-:W-:-:S04]  /*3de0*/  SHF.R.U32.HI R2, RZ, 0x5, R192 ;  /* 0x00000005ff027819 */ /* 0x001fc800000116c0 */
[----:B------:R-:W-:Y:S02]  /*3df0*/  SHF.L.U32 R2, R2, 0x7, RZ ;  /* 0x0000000702027819 */ /* 0x000fe400000006ff */
[----:B-1----:R-:W-:-:S04]  /*3e00*/  LEA R3, R3, R0, 0x18 ;  /* 0x0000000003037211 */ /* 0x002fc800078ec0ff */
[----:B------:R-:W-:Y:S02]  /*3e10*/  LEA R8, R192, R3, 0x2 ;  /* 0x00000003c0087211 */ /* 0x000fe400078e10ff */
[----:B--2---:R-:W-:-:S04]  /*3e20*/  LOP3.LUT R0, R2, 0xffffff80, R193, 0xe2, !PT ;  /* 0xffffff8002007812 */ /* 0x004fc800078ee2c1 */
[----:B------:R-:W-:Y:S02]  /*3e30*/  LEA R0, R0, R3, 0x5 ;  /* 0x0000000300007211 */ /* 0x000fe400078e28ff */
[----:B---3--:R-:W-:-:S03]  /*3e40*/  MOV R193, R19 ;  /* 0x0000001300c17202 */ /* 0x008fc60000000f00 */
[----:B------:R-:W-:Y:S02]  /*3e50*/  STS.128 [R0], R112 ;  /* 0x0000007000007388 */ /* 0x000fe40000000c00 */
[----:B----4-:R-:W-:Y:S02]  /*3e60*/  IMAD R73, R73, R193, RZ ;  /* 0x000000c149497224 */ /* 0x010fe400078e02ff */
        /* <DEDUP_REMOVED lines=138> */
.L_x_7489:
[----:B------:R-:W-:Y:S05]  /*4710*/  BSYNC B0 ;  /* 0x0000000000007941 */ /* 0x000fea0003800000 */
.L_x_7488:
        /* <DEDUP_REMOVED lines=129> */
.L_x_7491:
[----:B------:R-:W-:Y:S05]  /*4f30*/  BSYNC B0 ;  /* 0x0000000000007941 */ /* 0x000fea0003800000 */
.L_x_7490:
        /* <DEDUP_REMOVED lines=18> */
.L_x_7493:
[----:B------:R-:W-:Y:S05]  /*5060*/  BSYNC B0 ;  /* 0x0000000000007941 */ /* 0x000fea0003800000 */
.L_x_7492:
        /* <DEDUP_REMOVED lines=18> */
.L_x_7495:
[----:B------:R-:W-:Y:S05]  /*5190*/  BSYNC B0 ;  /* 0x0000000000007941 */ /* 0x000fea0003800000 */
.L_x_7494:
        /* <DEDUP_REMOVED lines=18> */
.L_x_7497:
[----:B------:R-:W-:Y:S05]  /*52c0*/  BSYNC B0 ;  /* 0x0000000000007941 */ /* 0x000fea0003800000 */
.L_x_7496:
        /* <DEDUP_REMOVED lines=18> */
.L_x_7499:
[----:B------:R-:W-:Y:S05]  /*53f0*/  BSYNC B0 ;  /* 0x0000000000007941 */ /* 0x000fea0003800000 */
.L_x_7498:
        /* <DEDUP_REMOVED lines=18> */
.L_x_7501:
[----:B------:R-:W-:Y:S05]  /*5520*/  BSYNC B0 ;  /* 0x0000000000007941 */ /* 0x000fea0003800000 */
.L_x_7500:
        /* <DEDUP_REMOVED lines=11> */
.L_x_7478:
        /* <DEDUP_REMOVED lines=8> */
.L_x_7503:
[----:B------:R-:W-:Y:S05]  /*5660*/  BSYNC B1 ;  /* 0x0000000000017941 */ /* 0x000fea0003800000 */
.L_x_7502:
        /* <DEDUP_REMOVED lines=8> */
.L_x_7504:
[----:B------:R-:W-:Y:S01]  /*56f0*/  FADD.FTZ R196, R196, R226 ;  /* 0x000000e2c4c47221 */ /* 0x000fe20000010000 */
[----:B------:R-:W-:-:S04]  /*5700*/  HFMA2.MMA R194, -RZ, RZ, 0, 1.1920928955078125e-07 ;  /* 0x00000002ffc27435 */ /* 0x000fc800000001ff */
[----:B------:R-:W-:Y:S02]  /*5710*/  MOV R195, R196 ;  /* 0x000000c400c37202 */ /* 0x000fe40000000f00 */
[----:B------:R-:W-:-:S07]  /*5720*/  MOV R197, R198 ;  /* 0x000000c600c57202 */ /* 0x000fce0000000f00 */
[----:B------:R-:W-:Y:S05]  /*5730*/  WARPSYNC.COLLECTIVE R192, `(.L_x_7505) ;  /* 0x00000000c0087348 */ /* 0x000fea0003c00000 */
[----:B------:R0:W1:Y:S02]  /*5740*/  SHFL.BFLY P0, R198, R195, R194, R193 ;  /* 0x0c0000c2c3c67389 */ /* 0x00006400000000c1 */
[----:B01----:R-:W-:Y:S01]  /*5750*/  ENDCOLLECTIVE ;  /* 0x000000000000791b */ /* 0x003fe20003800000 */
.L_x_7505:
[----:B------:R-:W-:-:S05]  /*5760*/  FADD.FTZ R197, R197, R219 ;  /* 0x000000dbc5c57221 */ /* 0x000fca0000010000 */
[----:B------:R-:W-:Y:S01]  /*5770*/  MOV R195, R197 ;  /* 0x000000c500c37202 */ /* 0x000fe20000000f00 */
[----:B------:R-:W-:-:S07]  /*5780*/  FADD.FTZ R196, R196, R198 ;  /* 0x000000c6c4c47221 */ /* 0x000fce0000010000 */
[----:B------:R-:W-:Y:S05]  /*5790*/  WARPSYNC.COLLECTIVE R192, `(.L_x_7506) ;  /* 0x00000000c0087348 */ /* 0x000fea0003c00000 */
[----:B------:R0:W1:Y:S02]  /*57a0*/  SHFL.BFLY P0, R198, R195, R194, R193 ;  /* 0x0c0000c2c3c67389 */ /* 0x00006400000000c1 */
[----:B01----:R-:W-:Y:S01]  /*57b0*/  ENDCOLLECTIVE ;  /* 0x000000000000791b */ /* 0x003fe20003800000 */
.L_x_7506:
[----:B------:R-:W-:Y:S01]  /*57c0*/  HFMA2.MMA R194, -RZ, RZ, 0, 2.384185791015625e-07 ;  /* 0x00000004ffc27435 */ /* 0x000fe200000001ff */
[----:B------:R-:W-:Y:S01]  /*57d0*/  MOV R195, R196 ;  /* 0x000000c400c37202 */ /* 0x000fe20000000f00 */
[----:B------:R-:W-:-:S09]  /*57e0*/  FADD.FTZ R197, R197, R198 ;  /* 0x000000c6c5c57221 */ /* 0x000fd20000010000 */
[----:B------:R-:W-:Y:S05]  /*57f0*/  WARPSYNC.COLLECTIVE R192, `(.L_x_7507) ;  /* 0x00000000c0087348 */ /* 0x000fea0003c00000 */
[----:B------:R0:W1:Y:S02]  /*5800*/  SHFL.BFLY P0, R198, R195, R194, R193 ;  /* 0x0c0000c2c3c67389 */ /* 0x00006400000000c1 */
[----:B01----:R-:W-:Y:S01]  /*5810*/  ENDCOLLECTIVE ;  /* 0x000000000000791b */ /* 0x003fe20003800000 */
.L_x_7507:
[----:B------:R-:W-:Y:S01]  /*5820*/  MOV R195, R197 ;  /* 0x000000c500c37202 */ /* 0x000fe20000000f00 */
[----:B------:R-:W-:-:S07]  /*5830*/  FADD.FTZ R196, R196, R198 ;  /* 0x000000c6c4c47221 */ /* 0x000fce0000010000 */
[----:B------:R-:W-:Y:S05]  /*5840*/  WARPSYNC.COLLECTIVE R192, `(.L_x_7508) ;  /* 0x00000000c0087348 */ /* 0x000fea0003c00000 */
[----:B------:R0:W1:Y:S02]  /*5850*/  SHFL.BFLY P0, R198, R195, R194, R193 ;  /* 0x0c0000c2c3c67389 */ /* 0x00006400000000c1 */
[----:B01----:R-:W-:Y:S01]  /*5860*/  ENDCOLLECTIVE ;  /* 0x000000000000791b */ /* 0x003fe20003800000 */
.L_x_7508:
[----:B------:R-:W-:Y:S01]  /*5870*/  HFMA2.MMA R194, -RZ, RZ, 0, 4.76837158203125e-07 ;  /* 0x00000008ffc27435 */ /* 0x000fe200000001ff */
[----:B------:R-:W-:Y:S01]  /*5880*/  MOV R195, R196 ;  /* 0x000000c400c37202 */ /* 0x000fe20000000f00 */
[----:B------:R-:W-:-:S09]  /*5890*/  FADD.FTZ R197, R197, R198 ;  /* 0x000000c6c5c57221 */ /* 0x000fd20000010000 */
[----:B------:R-:W-:Y:S05]  /*58a0*/  WARPSYNC.COLLECTIVE R192, `(.L_x_7509) ;  /* 0x00000000c0087348 */ /* 0x000fea0003c00000 */
[----:B------:R0:W1:Y:S02]  /*58b0*/  SHFL.BFLY P0, R198, R195, R194, R193 ;  /* 0x0c0000c2c3c67389 */ /* 0x00006400000000c1 */
[----:B01----:R-:W-:Y:S01]  /*58c0*/  ENDCOLLECTIVE ;  /* 0x000000000000791b */ /* 0x003fe20003800000 */
.L_x_7509:
[----:B------:R-:W-:Y:S01]  /*58d0*/  MOV R195, R197 ;  /* 0x000000c500c37202 */ /* 0x000fe20000000f00 */
[----:B------:R-:W-:-:S07]  /*58e0*/  FADD.FTZ R196, R196, R198 ;  /* 0x000000c6c4c47221 */ /* 0x000fce0000010000 */
[----:B------:R-:W-:Y:S05]  /*58f0*/  WARPSYNC.COLLECTIVE R192, `(.L_x_7510) ;  /* 0x00000000c0087348 */ /* 0x000fea0003c00000 */
[----:B------:R0:W1:Y:S02]  /*5900*/  SHFL.BFLY P0, R198, R195, R194, R193 ;  /* 0x0c0000c2c3c67389 */ /* 0x00006400000000c1 */
[----:B01----:R-:W-:Y:S01]  /*5910*/  ENDCOLLECTIVE ;  /* 0x000000000000791b */ /* 0x003fe20003800000 */
.L_x_7510:
[----:B------:R-:W-:Y:S01]  /*5920*/  HFMA2.MMA R194, -RZ, RZ, 0, 9.5367431640625e-07 ;  /* 0x00000010ffc27435 */ /* 0x000fe200000001ff */
[----:B------:R-:W-:Y:S01]  /*5930*/  MOV R195, R196 ;  /* 0x000000c400c37202 */ /* 0x000fe20000000f00 */
[----:B------:R-:W-:-:S09]  /*5940*/  FADD.FTZ R197, R197, R198 ;  /* 0x000000c6c5c57221 */ /* 0x000fd20000010000 */
[----:B------:R-:W-:Y:S05]  /*5950*/  WARPSYNC.COLLECTIVE R192, `(.L_x_7511) ;  /* 0x00000000c0087348 */ /* 0x000fea0003c00000 */
[----:B------:R0:W1:Y:S02]  /*5960*/  SHFL.BFLY P0, R198, R195, R194, R193 ;  /* 0x0c0000c2c3c67389 */ /* 0x00006400000000c1 */
[----:B01----:R-:W-:Y:S01]  /*5970*/  ENDCOLLECTIVE ;  /* 0x000000000000791b */ /* 0x003fe20003800000 */
.L_x_7511:
[----:B------:R-:W-:Y:S02]  /*5980*/  MOV R195, R197 ;  /* 0x000000c500c37202 */ /* 0x000fe40000000f00 */
[----:B------:R-:W-:-:S07]  /*5990*/  MOV R199, R198 ;  /* 0x000000c600c77202 */ /* 0x000fce0000000f00 */
[----:B------:R-:W-:Y:S05]  /*59a0*/  WARPSYNC.COLLECTIVE R192, `(.L_x_7512) ;  /* 0x00000000c0087348 */ /* 0x000fea0003c00000 */
[----:B------:R0:W1:Y:S02]  /*59b0*/  SHFL.BFLY P0, R198, R195, R194, R193 ;  /* 0x0c0000c2c3c67389 */ /* 0x00006400000000c1 */
[----:B01----:R-:W-:Y:S01]  /*59c0*/  ENDCOLLECTIVE ;  /* 0x000000000000791b */ /* 0x003fe20003800000 */
.L_x_7512:
[----:B------:R-:W-:Y:S01]  /*59d0*/  MOV R192, R198 ;  /* 0x000000c600c07202 */ /* 0x000fe20000000f00 */
[----:B------:R-:W-:Y:S06]  /*59e0*/  BRA `(.L_x_7513) ;  /* 0xffffffc400d87947 */ /* 0x000fec000383ffff */
.L_x_7514:
        /* <DEDUP_REMOVED lines=9> */
.L_x_14308:


//--------------------- .text._ZN10layer_norm13ln_bwd_kernelINS_13Kernel_traitsIf6__halfS2_S2_fjLj1024ELj1ELj4ELj1ELj16ENS_18Kernel_traits_baseILj1024EfS2_S2_S2_fjLj128EEEEELb0ELb1ELb0ELb1EEEvNS_9BwdParamsE --------------------------
	.section	.text._ZN10layer_norm13ln_bwd_kernelINS_13Kernel_traitsIf6__halfS2_S2_fjLj1024ELj1ELj4ELj1ELj16ENS_18Kernel_traits_baseILj1024EfS2_S2_S2_fjLj128EEEEELb0ELb1ELb0ELb1EEEvNS_9BwdParamsE,"ax",@progbits
	.align	128
        .global         _ZN10layer_norm13ln_bwd_kernelINS_13Kernel_traitsIf6__halfS2_S2_fjLj1024ELj1ELj4ELj1ELj16ENS_18Kernel_traits_baseILj1024EfS2_S2_S2_fjLj128EEEEELb0ELb1ELb0ELb1EEEvNS_9BwdParamsE
        .type           _ZN10layer_norm13ln_bwd_kernelINS_13Kernel_traitsIf6__halfS2_S2_fjLj1024ELj1ELj4ELj1ELj16ENS_18Kernel_traits_baseILj1024EfS2_S2_S2_fjLj128EEEEELb0ELb1ELb0ELb1EEEvNS_9BwdParamsE,@function
        .size           _ZN10layer_norm13ln_bwd_kernelINS_13Kernel_traitsIf6__halfS2_S2_fjLj1024ELj1ELj4ELj1ELj16ENS_18Kernel_traits_baseILj1024EfS2_S2_S2_fjLj128EEEEELb0ELb1ELb0ELb1EEEvNS_9BwdParamsE,(.L_x_14309 - _ZN10layer_norm13ln_bwd_kernelINS_13Kernel_traitsIf6__halfS2_S2_fjLj1024ELj1ELj4ELj1ELj16ENS_18Kernel_traits_baseILj1024EfS2_S2_S2_fjLj128EEEEELb0ELb1ELb0ELb1EEEvNS_9BwdParamsE)
        .other          _ZN10layer_norm13ln_bwd_kernelINS_13Kernel_traitsIf6__halfS2_S2_fjLj1024ELj1ELj4ELj1ELj16ENS_18Kernel_traits_baseILj1024EfS2_S2_S2_fjLj128EEEEELb0ELb1ELb0ELb1EEEvNS_9BwdParamsE,@"STO_CUDA_ENTRY STV_DEFAULT"
_ZN10layer_norm13ln_bwd_kernelINS_13Kernel_traitsIf6__halfS2_S2_fjLj1024ELj1ELj4ELj1ELj16ENS_18Kernel_traits_baseILj1024EfS2_S2_S2_fjLj128EEEEELb0ELb1ELb0ELb1EEEvNS_9BwdParamsE:
.text._ZN10layer_norm13ln_bwd_kernelINS_13Kernel_traitsIf6__halfS2_S2_fjLj1024ELj1ELj4ELj1ELj16ENS_18Kernel_traits_baseILj1024EfS2_S2_S2_fjLj128EEEEELb0ELb1ELb0ELb1EEEvNS_9BwdParamsE:
        /* <DEDUP_REMOVED lines=64> */
.L_x_7515:
        /* <DEDUP_REMOVED lines=20> */
[----:B------:R-:W-:Y:S02]  /*0540*/  HFMA2.MMA R239, -RZ, RZ, 0, 0 ;  /* 0x00000000ffef7435 */ /* 0x000fe400000001ff */
[----:B------:R-:W-:Y:S01]  /*0550*/  HFMA2.MMA R207, -RZ, RZ, 0, 0 ;  /* 0x00000000ffcf7435 */ /* 0x000fe200000001ff */
[----:B------:R-:W5:Y:S01]  /*0560*/  LDG.E.128 R92, desc[UR4][R2.64+0x10] ;  /* 0x00001004025c7981 */ /* 0x000f62000c1e1d00 */
[----:B------:R-:W-:Y:S01]  /*0570*/  HFMA2.MMA R0, -RZ, RZ, 0, 0 ;  /* 0x00000000ff007435 */ /* 0x000fe200000001ff */
[----:B------:R-:W-:Y:S02]  /*0580*/  ISETP.NE.AND.EX P0, PT, RZ, UR7, PT, P0 ;  /* 0x00000007ff007c0c */ /* 0x000fe4000bf05300 */
[----:B------:R-:W-:Y:S01]  /*0590*/  CS2R R250, SRZ ;  /* 0x0000000000fa7805 */ /* 0x000fe2000001ff00 */
[----:B------:R-:W5:Y:S01]  /*05a0*/  LDG.E.128 R88, desc[UR4][R2.64+0x400] ;  /* 0x0004000402587981 */ /* 0x000f62000c1e1d00 */
[----:B------:R-:W-:-:S02]  /*05b0*/  CS2R R248, SRZ ;  /* 0x0000000000f87805 */ /* 0x000fc4000001ff00 */
[----:B------:R-:W-:Y:S02]  /*05c0*/  CS2R R246, SRZ ;  /* 0x0000000000f67805 */ /* 0x000fe4000001ff00 */
[----:B------:R-:W-:Y:S01]  /*05d0*/  MOV R244, RZ ;  /* 0x000000ff00f47202 */ /* 0x000fe20000000f00 */
[----:B------:R-:W5:Y:S01]  /*05e0*/  LDG.E.128 R84, desc[UR4][R2.64+0x410] ;  /* 0x0004100402547981 */ /* 0x000f62000c1e1d00 */
[----:B------:R-:W-:Y:S02]  /*05f0*/  MOV R240, RZ ;  /* 0x000000ff00f07202 */ /* 0x000fe40000000f00 */
[----:B------:R-:W-:Y:S02]  /*0600*/  CS2R R200, SRZ ;  /* 0x0000000000c87805 */ /* 0x000fe4000001ff00 */
[----:B------:R-:W-:Y:S01]  /*0610*/  MOV R209, RZ ;  /* 0x000000ff00d17202 */ /* 0x000fe20000000f00 */
        /* <DEDUP_REMOVED lines=47> */
[----:B------:R-:W-:Y:S02]  /*0910*/  CS2R R194, SRZ ;  /* 0x0000000000c27805 */ /* 0x000fe4000001ff00 */
[----:B01----:R-:W-:-:S07]  /*0920*/  CS2R R4, SRZ ;  /* 0x0000000000047805 */ /* 0x003fce000001ff00 */
.L_x_7518:
[----:B------:R-:W0:Y:S01]  /*0930*/  S2R R125, SR_TID.X ;  /* 0x00000000007d7919 */ /* 0x000e220000002100 */
[----:B------:R-:W1:Y:S01]  /*0940*/  @P0 LDC.64 R120, c[0x0][0x270] ;  /* 0x00009c00ff780b82 */ /* 0x000e620000000a00 */
[----:B------:R-:W-:Y:S01]  /*0950*/  IMAD R122, R197, UR10, RZ ;  /* 0x0000000ac57a7c24 */ /* 0x000fe2000f8e02ff */
[----:B------:R-:W-:-:S04]  /*0960*/  SHF.R.S32.HI R124, RZ, 0x1f, R197 ;  /* 0x0000001fff7c7819 */ /* 0x000fc800000114c5 */
[----:B------:R-:W-:Y:S02]  /*0970*/  SHF.R.S32.HI R123, RZ, 0x1f, R122 ;  /* 0x0000001fff7b7819 */ /* 0x000fe4000001147a */
[----:B------:R-:W2:Y:S02]  /*0980*/  LDC.64 R138, c[0x0][0x238] ;  /* 0x00008e00ff8a7b82 */ /* 0x000ea40000000a00 */
[----:B------:R-:W-:-:S06]  /*0990*/  LEA.HI R123, R123, R122, RZ, 0x3 ;  /* 0x0000007a7b7b7211 */ /* 0x000fcc00078f18ff */
[----:B------:R-:W3:Y:S08]  /*09a0*/  LDC.64 R148, c[0x0][0x2b8] ;  /* 0x0000ae00ff947b82 */ /* 0x000ef00000000a00 */
[----:B------:R-:W4:Y:S01]  /*09b0*/  LDC.64 R136, c[0x0][0x250] ;  /* 0x00009400ff887b82 */ /* 0x000f220000000a00 */
[----:B-1----:R-:W-:-:S04]  /*09c0*/  @P0 LEA R120, P1, R197, R120, 0x1 ;  /* 0x00000078c5780211 */ /* 0x002fc800078208ff */
[----:B------:R-:W-:Y:S02]  /*09d0*/  @P0 LEA.HI.X R121, R197, R121, R124, 0x1, P1 ;  /* 0x00000079c5790211 */ /* 0x000fe400008f0c7c */
[----:B0-----:R-:W-:Y:S01]  /*09e0*/  LOP3.LUT R210, R125, 0x1f, RZ, 0xc0, !PT ;  /* 0x0000001f7dd27812 */ /* 0x001fe200078ec0ff */
[----:B------:R-:W0:Y:S02]  /*09f0*/  LDC.64 R180, c[0x0][0x258] ;  /* 0x00009600ffb47b82 */ /* 0x000e240000000a00 */
[----:B------:R2:W4:Y:S01]  /*0a00*/  @P0 LDG.E.U16 R212, desc[UR4][R120.64] ;  /* 0x0000000478d40981 */ /* 0x000522000c1e1500 */
[----:B------:R-:W-:-:S04]  /*0a10*/  LEA.HI.SX32 R210, R123, R210, 0x1d ;  /* 0x000000d27bd27211 */ /* 0x000fc800078feaff */
[C---:B------:R-:W-:Y:S01]  /*0a20*/  IADD3 R208, R210.reuse, 0x20, RZ ;  /* 0x00000020d2d07810 */ /* 0x040fe20007ffe0ff */
[----:B------:R-:W1:Y:S01]  /*0a30*/  LDC.U8 R213, c[0x0][0x2a0] ;  /* 0x0000a800ffd57b82 */ /* 0x000e620000000000 */
[C---:B------:R-:W-:Y:S01]  /*0a40*/  IADD3 R202, R210.reuse, 0x40, RZ ;  /* 0x00000040d2ca7810 */ /* 0x040fe20007ffe0ff */
[C---:B---3--:R-:W-:Y:S01]  /*0a50*/  IMAD.WIDE.U32 R124, R210.reuse, 0x10, R148 ;  /* 0x00000010d27c7825 */ /* 0x048fe200078e0094 */
[----:B------:R-:W-:-:S03]  /*0a60*/  IADD3 R196, R210, 0x60, RZ ;  /* 0x00000060d2c47810 */ /* 0x000fc60007ffe0ff */
[----:B--2---:R-:W-:Y:S02]  /*0a70*/  IMAD.WIDE.U32 R120, R210, 0x10, R138 ;  /* 0x00000010d2787825 */ /* 0x004fe400078e008a */
[----:B------:R-:W2:Y:S02]  /*0a80*/  LDG.E.128 R124, desc[UR4][R124.64] ;  /* 0x000000047c7c7981 */ /* 0x000ea4000c1e1d00 */
[----:B----4-:R-:W-:Y:S02]  /*0a90*/  IMAD.WIDE R136, R197, 0x4, R136 ;  /* 0x00000004c5887825 */ /* 0x010fe400078e0288 */
[----:B------:R-:W3:Y:S02]  /*0aa0*/  LDG.E.128 R120, desc[UR4][R120.64] ;  /* 0x0000000478787981 */ /* 0x000ee4000c1e1d00 */
[--C-:B------:R-:W-:Y:S02]  /*0ab0*/  IMAD.WIDE.U32 R128, R208, 0x10, R138.reuse ;  /* 0x00000010d0807825 */ /* 0x100fe400078e008a */
[----:B------:R-:W4:Y:S02]  /*0ac0*/  LDG.E R211, desc[UR4][R136.64] ;  /* 0x0000000488d37981 */ /* 0x000f24000c1e1900 */
[----:B------:R-:W-:-:S02]  /*0ad0*/  IMAD.WIDE.U32 R132, R202, 0x10, R138 ;  /* 0x00000010ca847825 */ /* 0x000fc400078e008a */
[----:B------:R-:W2:Y:S02]  /*0ae0*/  LDG.E.128 R128, desc[UR4][R128.64] ;  /* 0x0000000480807981 */ /* 0x000ea4000c1e1d00 */
[----:B------:R-:W-:Y:S02]  /*0af0*/  IMAD.WIDE.U32 R138, R196, 0x10, R138 ;  /* 0x00000010c48a7825 */ /* 0x000fe400078e008a */
[----:B------:R-:W2:Y:S02]  /*0b00*/  LDG.E.128 R132, desc[UR4][R132.64] ;  /* 0x0000000484847981 */ /* 0x000ea4000c1e1d00 */
[----:B0-----:R-:W-:Y:S01]  /*0b10*/  IMAD.WIDE R180, R197, 0x4, R180 ;  /* 0x00000004c5b47825 */ /* 0x001fe200078e02b4 */
[----:B------:R-:W-:Y:S01]  /*0b20*/  IADD3 R203, R210, 0x60, RZ ;  /* 0x00000060d2cb7810 */ /* 0x000fe20007ffe0ff */
[----:B------:R-:W2:Y:S02]  /*0b30*/  LDG.E.128 R136, desc[UR4][R138.64] ;  /* 0x000000048a887981 */ /* 0x000ea4000c1e1d00 */
[----:B------:R-:W-:-:S02]  /*0b40*/  IMAD.WIDE.U32 R140, R208, 0x10, R148 ;  /* 0x00000010d08c7825 */ /* 0x000fc400078e0094 */
[----:B------:R0:W2:Y:S02]  /*0b50*/  LDG.E R206, desc[UR4][R180.64] ;  /* 0x00000004b4ce7981 */ /* 0x0000a4000c1e1900 */
[--C-:B------:R-:W-:Y:S02]  /*0b60*/  IMAD.WIDE.U32 R144, R202, 0x10, R148.reuse ;  /* 0x00000010ca907825 */ /* 0x100fe400078e0094 */
[----:B------:R-:W2:Y:S02]  /*0b70*/  LDG.E.128 R140, desc[UR4][R140.64] ;  /* 0x000000048c8c7981 */ /* 0x000ea4000c1e1d00 */
[----:B------:R-:W-:Y:S02]  /*0b80*/  IMAD.WIDE.U32 R148, R203, 0x10, R148 ;  /* 0x00000010cb947825 */ /* 0x000fe400078e0094 */
[----:B------:R-:W2:Y:S04]  /*0b90*/  LDG.E.128 R144, desc[UR4][R144.64] ;  /* 0x0000000490907981 */ /* 0x000ea8000c1e1d00 */
[----:B------:R-:W2:Y:S01]  /*0ba0*/  LDG.E.128 R148, desc[UR4][R148.64] ;  /* 0x0000000494947981 */ /* 0x000ea2000c1e1d00 */
[----:B------:R-:W-:-:S04]  /*0bb0*/  ISETP.NE.U32.AND P1, PT, RZ, UR12, PT ;  /* 0x0000000cff007c0c */ /* 0x000fc8000bf25070 */
[----:B------:R-:W-:-:S13]  /*0bc0*/  ISETP.NE.AND.EX P1, PT, RZ, UR13, PT, P1 ;  /* 0x0000000dff007c0c */ /* 0x000fda000bf25310 */
[----:B------:R-:W1:Y:S08]  /*0bd0*/  @P1 LDC.64 R186, c[0x0][0x2c8] ;  /* 0x0000b200ffba1b82 */ /* 0x000e700000000a00 */
[----:B------:R-:W1:Y:S08]  /*0be0*/  @P1 LDC.64 R184, c[0x0][0x2c8] ;  /* 0x0000b200ffb81b82 */ /* 0x000e700000000a00 */
[----:B0-----:R-:W0:Y:S08]  /*0bf0*/  @P1 LDC.64 R180, c[0x0][0x2c8] ;  /* 0x0000b200ffb41b82 */ /* 0x001e300000000a00 */
[----:B------:R-:W0:Y:S01]  /*0c00*/  @P1 LDC.64 R182, c[0x0][0x2c8] ;  /* 0x0000b200ffb61b82 */ /* 0x000e220000000a00 */
[----:B-1----:R-:W-:Y:S01]  /*0c10*/  @P1 IMAD.WIDE.U32 R186, R196, 0x10, R186 ;  /* 0x00000010c4ba1825 */ /* 0x002fe200078e00ba */
[----:B------:R-:W-:-:S04]  /*0c20*/  ISETP.NE.AND P2, PT, R213, RZ, PT ;  /* 0x000000ffd500720c */ /* 0x000fc80003f45270 */
[----:B-----5:R1:W5:Y:S01]  /*0c30*/  @P1 LDG.E.128 R112, desc[UR4][R186.64] ;  /* 0x00000004ba701981 */ /* 0x020362000c1e1d00 */
[----:B------:R-:W-:-:S05]  /*0c40*/  @P1 IMAD.WIDE.U32 R184, R202, 0x10, R184 ;  /* 0x00000010cab81825 */ /* 0x000fca00078e00b8 */
[----:B------:R4:W5:Y:S01]  /*0c50*/  @P1 LDG.E.128 R108, desc[UR4][R184.64] ;  /* 0x00000004b86c1981 */ /* 0x000962000c1e1d00 */
[----:B0-----:R-:W-:Y:S01]  /*0c60*/  @P1 IMAD.WIDE.U32 R180, R210, 0x10, R180 ;  /* 0x00000010d2b41825 */ /* 0x001fe200078e00b4 */
[----:B------:R-:W-:-:S04]  /*0c70*/  MOV R204, 0x3f800000 ;  /* 0x3f80000000cc7802 */ /* 0x000fc80000000f00 */
[----:B------:R0:W5:Y:S01]  /*0c80*/  @P1 LDG.E.128 R100, desc[UR4][R180.64] ;  /* 0x00000004b4641981 */ /* 0x000162000c1e1d00 */
[----:B------:R-:W-:-:S05]  /*0c90*/  @P1 IMAD.WIDE.U32 R182, R208, 0x10, R182 ;  /* 0x00000010d0b61825 */ /* 0x000fca00078e00b6 */
[----:B------:R0:W5:Y:S01]  /*0ca0*/  @P1 LDG.E.128 R104, desc[UR4][R182.64] ;  /* 0x00000004b6681981 */ /* 0x000162000c1e1d00 */
[----:B------:R-:W-:Y:S01]  /*0cb0*/  UMOV UR6, 0xffffffff ;  /* 0xffffffff00067882 */ /* 0x000fe20000000000 */
[----:B------:R-:W-:Y:S02]  /*0cc0*/  @P0 HADD2.F32 R204, -RZ, R212.H0_H0 ;  /* 0x200000d4ffcc0230 */ /* 0x000fe40000004100 */
[----:B---3--:R-:W-:Y:S02]  /*0cd0*/  HADD2.F32 R225, -RZ, R120.H0_H0 ;  /* 0x20000078ffe17230 */ /* 0x008fe40000004100 */
[--C-:B-1----:R-:W-:Y:S02]  /*0ce0*/  HADD2.F32 R187, -RZ, R122.reuse.H0_H0 ;  /* 0x2000007affbb7230 */ /* 0x102fe40000004100 */
[----:B------:R-:W-:Y:S01]  /*0cf0*/  HADD2.F32 R222, -RZ, R122.H1_H1 ;  /* 0x3000007affde7230 */ /* 0x000fe20000004100 */
[----:B----4-:R-:W-:Y:S01]  /*0d00*/  FSEL R241, R211, RZ, !P2 ;  /* 0x000000ffd3f17208 */ /* 0x010fe20005000000 */
[----:B------:R-:W-:-:S02]  /*0d10*/  HADD2.F32 R218, -RZ, R123.H0_H0 ;  /* 0x2000007bffda7230 */ /* 0x000fc40000004100 */
[----:B------:R-:W-:Y:S02]  /*0d20*/  HADD2.F32 R220, -RZ, R123.H1_H1 ;  /* 0x3000007bffdc7230 */ /* 0x000fe40000004100 */
[--C-:B------:R-:W-:Y:S02]  /*0d30*/  HADD2.F32 R186, -RZ, R121.reuse.H0_H0 ;  /* 0x20000079ffba7230 */ /* 0x100fe40000004100 */
[----:B------:R-:W-:Y:S02]  /*0d40*/  HADD2.F32 R185, -RZ, R121.H1_H1 ;  /* 0x30000079ffb97230 */ /* 0x000fe40000004100 */
[--C-:B--2---:R-:W-:Y:S02]  /*0d50*/  HADD2.F32 R122, -RZ, R126.reuse.H0_H0 ;  /* 0x2000007eff7a7230 */ /* 0x104fe40000004100 */
[----:B------:R-:W-:Y:S02]  /*0d60*/  HADD2.F32 R123, -RZ, R126.H1_H1 ;  /* 0x3000007eff7b7230 */ /* 0x000fe40000004100 */
[----:B------:R-:W-:-:S02]  /*0d70*/  HADD2.F32 R126, -RZ, R127.H0_H0 ;  /* 0x2000007fff7e7230 */ /* 0x000fc40000004100 */
[----:B------:R-:W-:Y:S02]  /*0d80*/  HADD2.F32 R121, -RZ, R127.H1_H1 ;  /* 0x3000007fff797230 */ /* 0x000fe40000004100 */
[----:B------:R-:W-:Y:S02]  /*0d90*/  HADD2.F32 R127, -RZ, R128.H0_H0 ;  /* 0x20000080ff7f7230 */ /* 0x000fe40000004100 */
[----:B------:R-:W-:Y:S02]  /*0da0*/  HADD2.F32 R237, -RZ, R120.H1_H1 ;  /* 0x30000078ffed7230 */ /* 0x000fe40000004100 */
[----:B------:R-:W-:Y:S01]  /*0db0*/  FADD.FTZ R120, -R241, R225 ;  /* 0x000000e1f1787221 */ /* 0x000fe20000010100 */
[----:B------:R-:W-:Y:S02]  /*0dc0*/  HADD2.F32 R227, -RZ, R128.H1_H1 ;  /* 0x30000080ffe37230 */ /* 0x000fe40000004100 */
[--C-:B------:R-:W-:Y:S02]  /*0dd0*/  HADD2.F32 R214, -RZ, R132.reuse.H0_H0 ;  /* 0x20000084ffd67230 */ /* 0x100fe40000004100 */
[----:B------:R-:W-:-:S02]  /*0de0*/  HADD2.F32 R216, -RZ, R132.H1_H1 ;  /* 0x30000084ffd87230 */ /* 0x000fc40000004100 */
[----:B------:R-:W-:Y:S02]  /*0df0*/  HADD2.F32 R132, -RZ, R136.H0_H0 ;  /* 0x20000088ff847230 */ /* 0x000fe40000004100 */
[--C-:B------:R-:W-:Y:S02]  /*0e00*/  HADD2.F32 R226, -RZ, R130.reuse.H0_H0 ;  /* 0x20000082ffe27230 */ /* 0x100fe40000004100 */
[----:B------:R-:W-:Y:S02]  /*0e10*/  HADD2.F32 R228, -RZ, R130.H1_H1 ;  /* 0x30000082ffe47230 */ /* 0x000fe40000004100 */
[C---:B------:R-:W-:Y:S01]  /*0e20*/  FADD.FTZ R130, -R241.reuse, R218 ;  /* 0x000000daf1827221 */ /* 0x040fe20000010100 */
[----:B------:R-:W-:Y:S02]  /*0e30*/  HADD2.F32 R236, -RZ, R124.H0_H0 ;  /* 0x2000007cffec7230 */ /* 0x000fe40000004100 */
[----:B------:R-:W-:Y:S01]  /*0e40*/  FADD.FTZ R218, -R241, R127 ;  /* 0x0000007ff1da7221 */ /* 0x000fe20000010100 */
[----:B0-----:R-:W-:-:S02]  /*0e50*/  HADD2.F32 R181, -RZ, R138.H0_H0 ;  /* 0x2000008affb57230 */ /* 0x001fc40000004100 */
[C---:B------:R-:W-:Y:S01]  /*0e60*/  FADD.FTZ R127, -R241.reuse, R227 ;  /* 0x000000e3f17f7221 */ /* 0x040fe20000010100 */
[----:B------:R-:W-:Y:S02]  /*0e70*/  HADD2.F32 R180, -RZ, R138.H1_H1 ;  /* 0x3000008affb47230 */ /* 0x000fe40000004100 */
[----:B------:R-:W-:Y:S01]  /*0e80*/  FMUL.FTZ R120, R206, R120 ;  /* 0x00000078ce787220 */ /* 0x000fe20000410000 */
[--C-:B------:R-:W-:Y:S02]  /*0e90*/  HADD2.F32 R223, -RZ, R129.reuse.H0_H0 ;  /* 0x20000081ffdf7230 */ /* 0x100fe40000004100 */
[----:B------:R-:W-:Y:S01]  /*0ea0*/  FADD.FTZ R138, -R241, R132 ;  /* 0x00000084f18a7221 */ /* 0x000fe20000010100 */
        /* <DEDUP_REMOVED lines=9> */
[----:B------:R-:W-:Y:S02]  /*0f40*/  HADD2.F32 R238, -RZ, R136.H1_H1 ;  /* 0x30000088ffee7230 */ /* 0x000fe40000004100 */
[--C-:B------:R-:W-:Y:S02]  /*0f50*/  HADD2.F32 R183, -RZ, R137.reuse.H0_H0 ;  /* 0x20000089ffb77230 */ /* 0x100fe40000004100 */
[----:B------:R-:W-:Y:S02]  /*0f60*/  HADD2.F32 R182, -RZ, R137.H1_H1 ;  /* 0x30000089ffb67230 */ /* 0x000fe40000004100 */
[--C-:B------:R-:W-:Y:S02]  /*0f70*/  HADD2.F32 R128, -RZ, R139.reuse.H0_H0 ;  /* 0x2000008bff807230 */ /* 0x100fe40000004100 */
[----:B------:R-:W-:Y:S02]  /*0f80*/  HADD2.F32 R139, -RZ, R139.H1_H1 ;  /* 0x3000008bff8b7230 */ /* 0x000fe40000004100 */
[----:B------:R-:W-:-:S02]  /*0f90*/  HADD2.F32 R132, -RZ, R140.H0_H0 ;  /* 0x2000008cff847230 */ /* 0x000fc40000004100 */
[C---:B------:R-:W-:Y:S01]  /*0fa0*/  FADD.FTZ R186, -R241.reuse, R186 ;  /* 0x000000baf1ba7221 */ /* 0x040fe20000010100 */
[----:B------:R-:W-:Y:S02]  /*0fb0*/  HADD2.F32 R140, -RZ, R140.H1_H1 ;  /* 0x3000008cff8c7230 */ /* 0x000fe40000004100 */
[----:B------:R-:W-:Y:S01]  /*0fc0*/  FADD.FTZ R154, R236, R154 ;  /* 0x0000009aec9a7221 */ /* 0x000fe20000010000 */
[----:B------:R-:W-:Y:S02]  /*0fd0*/  HADD2.F32 R124, -RZ, R124.H1_H1 ;  /* 0x3000007cff7c7230 */ /* 0x000fe40000004100 */
[-C--:B------:R-:W-:Y:S01]  /*0fe0*/  FFMA.FTZ R194, R120, R236.reuse, R194 ;  /* 0x000000ec78c27223 */ /* 0x080fe200000100c2 */
[----:B------:R-:W-:Y:S01]  /*0ff0*/  FMUL.FTZ R127, R206, R127 ;  /* 0x0000007fce7f7220 */ /* 0x000fe20000410000 */
        /* <DEDUP_REMOVED lines=27> */
[----:B------:R-:W-:Y:S01]  /*11b0*/  FADD.FTZ R241, -R241, R139 ;  /* 0x0000008bf1f17221 */ /* 0x000fe20000010100 */
[--C-:B------:R-:W-:Y:S02]  /*11c0*/  HADD2.F32 R225, -RZ, R141.reuse.H0_H0 ;  /* 0x2000008dffe17230 */ /* 0x100fe40000004100 */
[----:B------:R-:W-:Y:S01]  /*11d0*/  FMUL.FTZ R186, R206, R186 ;  /* 0x000000baceba7220 */ /* 0x000fe20000410000 */
[----:B------:R-:W-:Y:S02]  /*11e0*/  HADD2.F32 R227, -RZ, R141.H1_H1 ;  /* 0x3000008dffe37230 */ /* 0x000fe40000004100 */
[----:B------:R-:W-:Y:S01]  /*11f0*/  FADD.FTZ R31, R140, R31 ;  /* 0x0000001f8c1f7221 */ /* 0x000fe20000010000 */
[--C-:B------:R-:W-:Y:S02]  /*1200*/  HADD2.F32 R139, -RZ, R148.reuse.H0_H0 ;  /* 0x20000094ff8b7230 */ /* 0x100fe40000004100 */
[----:B------:R-:W-:Y:S01]  /*1210*/  FFMA.FTZ R179, R127, R140, R179 ;  /* 0x0000008c7fb37223 */ /* 0x000fe200000100b3 */
[----:B------:R-:W-:-:S02]  /*1220*/  HADD2.F32 R141, -RZ, R148.H1_H1 ;  /* 0x30000094ff8d7230 */ /* 0x000fc40000004100 */
[----:B------:R-:W-:Y:S01]  /*1230*/  FMUL.FTZ R223, R89, R140 ;  /* 0x0000008c59df7220 */ /* 0x000fe20000410000 */
[----:B------:R-:W-:Y:S01]  /*1240*/  FMUL.FTZ R237, R206, R237 ;  /* 0x000000edceed7220 */ /* 0x000fe20000410000 */
[----:B------:R-:W-:Y:S01]  /*1250*/  FMUL.FTZ R235, R97, R124 ;  /* 0x0000007c61eb7220 */ /* 0x000fe20000410000 */
[----:B------:R-:W-:Y:S01]  /*1260*/  FADD.FTZ R148, RZ, R236 ;  /* 0x000000ecff947221 */ /* 0x000fe20000010000 */
[----:B------:R-:W-:Y:S01]  /*1270*/  FFMA.FTZ R140, R120, R236, RZ ;  /* 0x000000ec788c7223 */ /* 0x000fe200000100ff */
[----:B------:R-:W-:Y:S02]  /*1280*/  HADD2.F32 R125, -RZ, R125.H1_H1 ;  /* 0x3000007dff7d7230 */ /* 0x000fe40000004100 */
        /* <DEDUP_REMOVED lines=15> */
[-C--:B------:R-:W-:Y:S01]  /*1380*/  FMUL.FTZ R131, R92, R122.reuse ;  /* 0x0000007a5c837220 */ /* 0x080fe20000410000 */
        /* <DEDUP_REMOVED lines=28> */
[----:B------:R-:W-:-:S02]  /*1550*/  HADD2.F32 R216, -RZ, R146.H0_H0 ;  /* 0x20000092ffd87230 */ /* 0x000fc40000004100 */
[----:B------:R-:W-:Y:S01]  /*1560*/  FADD.FTZ R148, R148, R132 ;  /* 0x0000008494947221 */ /* 0x000fe20000010000 */
[----:B------:R-:W-:Y:S01]  /*1570*/  FFMA.FTZ R140, R126, R132, R140 ;  /* 0x000000847e8c7223 */ /* 0x000fe2000001008c */
[----:B------:R-:W-:Y:S02]  /*1580*/  HADD2.F32 R146, -RZ, R146.H1_H1 ;  /* 0x30000092ff927230 */ /* 0x000fe40000004100 */
[----:B------:R-:W-:Y:S01]  /*1590*/  FADD.FTZ R28, R225, R28 ;  /* 0x0000001ce11c7221 */ /* 0x000fe20000010000 */
[C---:B------:R-:W-:Y:S01]  /*15a0*/  FMUL.FTZ R224, R206.reuse, R224 ;  /* 0x000000e0cee07220 */ /* 0x040fe20000410000 */
[----:B------:R-:W-:Y:S01]  /*15b0*/  FFMA.FTZ R176, R133, R225, R176 ;  /* 0x000000e185b07223 */ /* 0x000fe200000100b0 */
[----:B------:R-:W-:Y:S01]  /*15c0*/  FMUL.FTZ R217, R206, R217 ;  /* 0x000000d9ced97220 */ /* 0x000fe20000410000 */
[----:B------:R-:W-:Y:S01]  /*15d0*/  FMUL.FTZ R225, R90, R225 ;  /* 0x000000e15ae17220 */ /* 0x000fe20000410000 */
[----:B------:R-:W-:Y:S01]  /*15e0*/  FADD.FTZ R148, R148, R223 ;  /* 0x000000df94947221 */ /* 0x000fe20000010000 */
[----:B------:R-:W-:Y:S01]  /*15f0*/  FFMA.FTZ R140, R127, R223, R140 ;  /* 0x000000df7f8c7223 */ /* 0x000fe2000001008c */
[----:B------:R-:W-:-:S02]  /*1600*/  HADD2.F32 R229, -RZ, R142.H0_H0 ;  /* 0x2000008effe57230 */ /* 0x000fc40000004100 */
        /* <DEDUP_REMOVED lines=30> */
[----:B------:R-:W-:Y:S01]  /*17f0*/  FMUL.FTZ R134, R206, R134 ;  /* 0x00000086ce867220 */ /* 0x000fe20000410000 */
[-C--:B------:R-:W-:Y:S01]  /*1800*/  FFMA.FTZ R173, R232, R234.reuse, R173 ;  /* 0x000000eae8ad7223 */ /* 0x080fe200000100ad */
[----:B------:R-:W-:Y:S01]  /*1810*/  FMUL.FTZ R234, R87, R234 ;  /* 0x000000ea57ea7220 */ /* 0x000fe20000410000 */
[----:B------:R-:W-:Y:S01]  /*1820*/  FADD.FTZ R148, R148, R233 ;  /* 0x000000e994947221 */ /* 0x000fe20000010000 */
        /* <DEDUP_REMOVED lines=8> */
[----:B------:R-:W-:-:S02]  /*18b0*/  HADD2.F32 R212, -RZ, R145.H0_H0 ;  /* 0x20000091ffd47230 */ /* 0x000fc40000004100 */
[----:B------:R-:W-:Y:S01]  /*18c0*/  FADD.FTZ R23, R137, R23 ;  /* 0x0000001789177221 */ /* 0x000fe20000010000 */
[----:B------:R-:W-:Y:S01]  /*18d0*/  FFMA.FTZ R171, R136, R137, R171 ;  /* 0x0000008988ab7223 */ /* 0x000fe200000100ab */
        /* <DEDUP_REMOVED lines=35> */
[----:B------:R-:W-:Y:S02]  /*1b10*/  HADD2.F32 R145, -RZ, R149.H1_H1 ;  /* 0x30000095ff917230 */ /* 0x000fe40000004100 */
[----:B------:R-:W-:Y:S01]  /*1b20*/  FFMA.FTZ R165, R221, R222, R165 ;  /* 0x000000dedda57223 */ /* 0x000fe200000100a5 */
[--C-:B------:R-:W-:Y:S02]  /*1b30*/  HADD2.F32 R147, -RZ, R150.reuse.H0_H0 ;  /* 0x20000096ff937230 */ /* 0x100fe40000004100 */
[----:B------:R-:W-:Y:S01]  /*1b40*/  FMUL.FTZ R138, R206, R138 ;  /* 0x0000008ace8a7220 */ /* 0x000fe20000410000 */
[----:B------:R-:W-:Y:S02]  /*1b50*/  HADD2.F32 R149, -RZ, R150.H1_H1 ;  /* 0x30000096ff957230 */ /* 0x000fe40000004100 */
        /* <DEDUP_REMOVED lines=11> */
[----:B------:R-:W-:-:S02]  /*1c10*/  HADD2.F32 R242, -RZ, R151.H0_H0 ;  /* 0x20000097fff27230 */ /* 0x000fc40000004100 */
[----:B------:R-:W-:Y:S01]  /*1c20*/  FADD.FTZ R15, R141, R15 ;  /* 0x0000000f8d0f7221 */ /* 0x000fe20000010000 */
[----:B------:R-:W-:Y:S02]  /*1c30*/  HADD2.F32 R245, -RZ, R151.H1_H1 ;  /* 0x30000097fff57230 */ /* 0x000fe40000004100 */
        /* <DEDUP_REMOVED lines=61> */
.L_x_7530:
[----:B------:R-:W-:Y:S01]  /*2010*/  FADD.FTZ R183, R128, R183 ;  /* 0x000000b780b77221 */ /* 0x000fe20000010000 */
[----:B01----:R-:W-:Y:S01]  /*2020*/  FADD.FTZ R182, R182, R238 ;  /* 0x000000eeb6b67221 */ /* 0x003fe20000010000 */
[----:B-----5:R-:W-:Y:S02]  /*2030*/  @P1 HADD2.F32 R128, -RZ, R102.H0_H0 ;  /* 0x20000066ff801230 */ /* 0x020fe40000004100 */
[----:B------:R-:W-:Y:S01]  /*2040*/  FMUL.FTZ R183, R183, UR11 ;  /* 0x0000000bb7b77c20 */ /* 0x000fe20008410000 */
[----:B------:R-:W-:-:S04]  /*2050*/  FMUL.FTZ R182, R182, UR11 ;  /* 0x0000000bb6b67c20 */ /* 0x000fc80008410000 */
[----:B------:R-:W-:-:S05]  /*2060*/  FSEL R183, R183, RZ, !P2 ;  /* 0x000000ffb7b77208 */ /* 0x000fca0005000000 */
[-CC-:B------:R-:W-:Y:S01]  /*2070*/  FFMA.FTZ R120, R120, R182.reuse, R183.reuse ;  /* 0x000000b678787223 */ /* 0x180fe200000100b7 */
[-CC-:B------:R-:W-:Y:S01]  /*2080*/  FFMA.FTZ R130, R130, R182.reuse, R183.reuse ;  /* 0x000000b682827223 */ /* 0x180fe200000100b7 */
[-CC-:B------:R-:W-:Y:S02]  /*2090*/  FFMA.FTZ R187, R187, R182.reuse, R183.reuse ;  /* 0x000000b6bbbb7223 */ /* 0x180fe400000100b7 */
[----:B------:R-:W-:Y:S01]  /*20a0*/  FADD.FTZ R236, R236, -R120 ;  /* 0x80000078ecec7221 */ /* 0x000fe20000010000 */
[----:B------:R-:W-:Y:S01]  /*20b0*/  FFMA.FTZ R120, R237, R182, R183 ;  /* 0x000000b6ed787223 */ /* 0x000fe200000100b7 */
[----:B------:R-:W-:-:S03]  /*20c0*/  FADD.FTZ R187, R131, -R187 ;  /* 0x800000bb83bb7221 */ /* 0x000fc60000010000 */
[----:B------:R-:W-:Y:S01]  /*20d0*/  FADD.FTZ R120, R235, -R120 ;  /* 0x80000078eb787221 */ /* 0x000fe20000010000 */
[----:B------:R-:W-:Y:S01]  /*20e0*/  FADD.FTZ R235, R129, -R130 ;  /* 0x8000008281eb7221 */ /* 0x000fe20000010000 */
[----:B------:R-:W-:Y:S01]  /*20f0*/  FMUL.FTZ R187, R206, R187 ;  /* 0x000000bbcebb7220 */ /* 0x000fe20000410000 */
[----:B------:R-:W0:Y:S03]  /*2100*/  LDC.64 R130, c[0x0][0x220] ;  /* 0x00008800ff827b82 */ /* 0x000e260000000a00 */
[----:B------:R-:W-:Y:S01]  /*2110*/  @P1 FADD.FTZ R187, R187, R128 ;  /* 0x00000080bbbb1221 */ /* 0x000fe20000010000 */
[----:B0-----:R-:W-:-:S06]  /*2120*/  IMAD.WIDE.U32 R128, R210, 0x10, R130 ;  /* 0x00000010d2807825 */ /* 0x001fcc00078e0082 */
[----:B------:R-:W2:Y:S01]  /*2130*/  LDG.E.128 R128, desc[UR4][R128.64] ;  /* 0x0000000480807981 */ /* 0x000ea2000c1e1d00 */
[----:B------:R-:W-:Y:S01]  /*2140*/  ISETP.NE.U32.AND P2, PT, RZ, UR14, PT ;  /* 0x0000000eff007c0c */ /* 0x000fe2000bf45070 */
[--C-:B------:R-:W-:Y:S02]  /*2150*/  @P1 HADD2.F32 R237, -RZ, R103.reuse.H0_H0 ;  /* 0x20000067ffed1230 */ /* 0x100fe40000004100 */
[-CC-:B------:R-:W-:Y:S01]  /*2160*/  FFMA.FTZ R186, R186, R182.reuse, R183.reuse ;  /* 0x000000b6baba7223 */ /* 0x180fe200000100b7 */
[----:B------:R-:W-:Y:S01]  /*2170*/  FMUL.FTZ R235, R206, R235 ;  /* 0x000000ebceeb7220 */ /* 0x000fe20000410000 */
[----:B------:R-:W-:Y:S01]  /*2180*/  ISETP.NE.AND.EX P2, PT, RZ, UR15, PT, P2 ;  /* 0x0000000fff007c0c */ /* 0x000fe2000bf45320 */
[-CC-:B------:R-:W-:Y:S01]  /*2190*/  FFMA.FTZ R122, R122, R182.reuse, R183.reuse ;  /* 0x000000b67a7a7223 */ /* 0x180fe200000100b7 */
[----:B------:R-:W-:Y:S01]  /*21a0*/  FADD.FTZ R186, R184, -R186 ;  /* 0x800000bab8ba7221 */ /* 0x000fe20000010000 */
[-C--:B------:R-:W-:Y:S01]  /*21b0*/  FFMA.FTZ R124, R124, R182.reuse, R183 ;  /* 0x000000b67c7c7223 */ /* 0x080fe200000100b7 */
[----:B------:R-:W-:Y:S01]  /*21c0*/  @P1 FADD.FTZ R235, R235, R237 ;  /* 0x000000edebeb1221 */ /* 0x000fe20000010000 */
[----:B------:R-:W-:Y:S01]  /*21d0*/  FFMA.FTZ R185, R185, R182, R183 ;  /* 0x000000b6b9b97223 */ /* 0x000fe200000100b7 */
[----:B------:R-:W-:Y:S01]  /*21e0*/  FADD.FTZ R121, R121, -R122 ;  /* 0x8000007a79797221 */ /* 0x000fe20000010000 */
[----:B------:R-:W-:Y:S01]  /*21f0*/  FADD.FTZ R124, R123, -R124 ;  /* 0x8000007c7b7c7221 */ /* 0x000fe20000010000 */
[----:B------:R-:W-:-:S02]  /*2200*/  @P1 HADD2.F32 R123, -RZ, R103.H1_H1 ;  /* 0x30000067ff7b1230 */ /* 0x000fc40000004100 */
[----:B------:R-:W-:Y:S01]  /*2210*/  FADD.FTZ R125, R125, -R185 ;  /* 0x800000b97d7d7221 */ /* 0x000fe20000010000 */
[C---:B------:R-:W-:Y:S01]  /*2220*/  FMUL.FTZ R186, R206.reuse, R186 ;  /* 0x000000baceba7220 */ /* 0x040fe20000410000 */
[----:B------:R-:W-:Y:S01]  /*2230*/  FMUL.FTZ R122, R206, R124 ;  /* 0x0000007cce7a7220 */ /* 0x000fe20000410000 */
[----:B------:R-:W-:Y:S01]  /*2240*/  FFMA.FTZ R228, R228, R182, R183 ;  /* 0x000000b6e4e47223 */ /* 0x000fe200000100b7 */
[----:B------:R-:W-:Y:S01]  /*2250*/  @P2 F2FP.F16.F32.PACK_AB R184, RZ, R187 ;  /* 0x000000bbffb8223e */ /* 0x000fe200000000ff */
[----:B------:R-:W-:Y:S01]  /*2260*/  FMUL.FTZ R237, R206, R125 ;  /* 0x0000007dceed7220 */ /* 0x000fe20000410000 */
[----:B------:R-:W-:Y:S01]  /*2270*/  @P2 F2FP.F16.F32.PACK_AB R185, RZ, R235 ;  /* 0x000000ebffb9223e */ /* 0x000fe200000000ff */
[----:B------:R-:W-:Y:S01]  /*2280*/  FMUL.FTZ R187, R187, R204 ;  /* 0x000000ccbbbb7220 */ /* 0x000fe20000410000 */
[----:B------:R-:W-:Y:S01]  /*2290*/  @P2 PRMT R118, R184, 0x7610, R118 ;  /* 0x00007610b8762816 */ /* 0x000fe20000000076 */
[C---:B------:R-:W-:Y:S01]  /*22a0*/  FMUL.FTZ R184, R206.reuse, R121 ;  /* 0x00000079ceb87220 */ /* 0x040fe20000410000 */
[----:B------:R-:W-:Y:S01]  /*22b0*/  @P1 HADD2.F32 R121, -RZ, R102.H1_H1 ;  /* 0x30000066ff791230 */ /* 0x000fe20000004100 */
[----:B------:R-:W-:Y:S01]  /*22c0*/  @P2 PRMT R119, R185, 0x7610, R119 ;  /* 0x00007610b9772816 */ /* 0x000fe20000000077 */
[C---:B------:R-:W-:Y:S01]  /*22d0*/  FMUL.FTZ R185, R206.reuse, R236 ;  /* 0x000000ecceb97220 */ /* 0x040fe20000410000 */
[----:B------:R-:W-:Y:S01]  /*22e0*/  FMUL.FTZ R236, R206, R120 ;  /* 0x00000078ceec7220 */ /* 0x000fe20000410000 */
[----:B------:R-:W-:-:S02]  /*22f0*/  @P1 HADD2.F32 R120, -RZ, R100.H0_H0 ;  /* 0x20000064ff781230 */ /* 0x000fc40000004100 */
[----:B------:R-:W-:Y:S01]  /*2300*/  @P1 FADD.FTZ R122, R122, R121 ;  /* 0x000000797a7a1221 */ /* 0x000fe20000010000 */
[----:B------:R-:W-:Y:S02]  /*2310*/  @P1 HADD2.F32 R121, -RZ, R100.H1_H1 ;  /* 0x30000064ff791230 */ /* 0x000fe40000004100 */
[----:B------:R-:W-:Y:S01]  /*2320*/  @P1 FADD.FTZ R184, R184, R123 ;  /* 0x0000007bb8b81221 */ /* 0x000fe20000010000 */
[----:B------:R-:W-:Y:S01]  /*2330*/  FFMA.FTZ R224, R224, R182, R183 ;  /* 0x000000b6e0e07223 */ /* 0x000fe200000100b7 */
[----:B------:R-:W-:Y:S01]  /*2340*/  @P1 FADD.FTZ R185, R185, R120 ;  /* 0x00000078b9b91221 */ /* 0x000fe20000010000 */
[--C-:B------:R-:W-:Y:S02]  /*2350*/  @P1 HADD2.F32 R120, -RZ, R101.reuse.H0_H0 ;  /* 0x20000065ff781230 */ /* 0x100fe40000004100 */
[----:B------:R-:W-:Y:S01]  /*2360*/  @P1 FADD.FTZ R236, R236, R121 ;  /* 0x00000079ecec1221 */ /* 0x000fe20000010000 */
[----:B------:R-:W-:Y:S02]  /*2370*/  @P1 HADD2.F32 R121, -RZ, R101.H1_H1 ;  /* 0x30000065ff791230 */ /* 0x000fe40000004100 */
[----:B------:R-:W-:Y:S01]  /*2380*/  FADD.FTZ R231, R231, -R228 ;  /* 0x800000e4e7e77221 */ /* 0x000fe20000010000 */
[----:B------:R-:W-:Y:S01]  /*2390*/  @P2 F2FP.F16.F32.PACK_AB R123, RZ, R185 ;  /* 0x000000b9ff7b223e */ /* 0x000fe200000000ff */
[----:B------:R-:W-:Y:S01]  /*23a0*/  @P1 FADD.FTZ R186, R186, R120 ;  /* 0x00000078baba1221 */ /* 0x000fe20000010000 */
[----:B------:R-:W-:Y:S01]  /*23b0*/  @P2 F2FP.F16.F32.PACK_AB R120, RZ, R122 ;  /* 0x0000007aff78223e */ /* 0x000fe200000000ff */
[----:B------:R-:W-:Y:S01]  /*23c0*/  @P1 FADD.FTZ R237, R237, R121 ;  /* 0x00000079eded1221 */ /* 0x000fe20000010000 */
[----:B------:R-:W-:Y:S01]  /*23d0*/  @P2 F2FP.F16.F32.PACK_AB R121, RZ, R184 ;  /* 0x000000b8ff79223e */ /* 0x000fe200000000ff */
[-C--:B------:R-:W-:Y:S01]  /*23e0*/  FMUL.FTZ R122, R122, R204.reuse ;  /* 0x000000cc7a7a7220 */ /* 0x080fe20000410000 */
[----:B------:R-:W-:Y:S01]  /*23f0*/  @P2 PRMT R118, R118, 0x5410, R120 ;  /* 0x0000541076762816 */ /* 0x000fe20000000078 */
[-C--:B------:R-:W-:Y:S01]  /*2400*/  FMUL.FTZ R184, R184, R204.reuse ;  /* 0x000000ccb8b87220 */ /* 0x080fe20000410000 */
[----:B------:R-:W-:Y:S01]  /*2410*/  @P2 PRMT R119, R119, 0x5410, R121 ;  /* 0x0000541077772816 */ /* 0x000fe20000000079 */
[----:B------:R-:W-:Y:S01]  /*2420*/  FMUL.FTZ R185, R185, R204 ;  /* 0x000000ccb9b97220 */ /* 0x000fe20000410000 */
[----:B------:R-:W0:Y:S01]  /*2430*/  @P2 LDC.64 R120, c[0x0][0x308] ;  /* 0x0000c200ff782b82 */ /* 0x000e220000000a00 */
[----:B------:R-:W-:Y:S01]  /*2440*/  @P2 F2FP.F16.F32.PACK_AB R124, RZ, R186 ;  /* 0x000000baff7c223e */ /* 0x000fe200000000ff */
[----:B------:R-:W-:Y:S01]  /*2450*/  FMUL.FTZ R186, R186, R204 ;  /* 0x000000ccbaba7220 */ /* 0x000fe20000410000 */
[----:B------:R-:W-:Y:S01]  /*2460*/  @P2 PRMT R116, R123, 0x7610, R116 ;  /* 0x000076107b742816 */ /* 0x000fe20000000074 */
[-C--:B------:R-:W-:Y:S01]  /*2470*/  FFMA.FTZ R226, R226, R182.reuse, R183 ;  /* 0x000000b6e2e27223 */ /* 0x080fe200000100b7 */
[----:B------:R-:W-:Y:S01]  /*2480*/  @P2 PRMT R117, R124, 0x7610, R117 ;  /* 0x000076107c752816 */ /* 0x000fe20000000075 */
[----:B------:R-:W-:Y:S01]  /*2490*/  FFMA.FTZ R230, R230, R182, R183 ;  /* 0x000000b6e6e67223 */ /* 0x000fe200000100b7 */
[----:B------:R-:W-:-:S02]  /*24a0*/  @P2 F2FP.F16.F32.PACK_AB R124, RZ, R237 ;  /* 0x000000edff7c223e */ /* 0x000fc400000000ff */
[----:B------:R-:W-:Y:S01]  /*24b0*/  @P2 F2FP.F16.F32.PACK_AB R123, RZ, R236 ;  /* 0x000000ecff7b223e */ /* 0x000fe200000000ff */
[----:B------:R-:W-:Y:S01]  /*24c0*/  FADD.FTZ R233, R233, -R230 ;  /* 0x800000e6e9e97221 */ /* 0x000fe20000010000 */
[----:B------:R-:W-:Y:S02]  /*24d0*/  @P2 PRMT R117, R117, 0x5410, R124 ;  /* 0x0000541075752816 */ /* 0x000fe4000000007c */
[----:B------:R-:W1:Y:S01]  /*24e0*/  LDC.64 R124, c[0x0][0x2f8] ;  /* 0x0000be00ff7c7b82 */ /* 0x000e620000000a00 */
[----:B------:R-:W-:Y:S01]  /*24f0*/  @P2 PRMT R116, R116, 0x5410, R123 ;  /* 0x0000541074742816 */ /* 0x000fe2000000007b */
[----:B0-----:R-:W-:-:S05]  /*2500*/  @P2 IMAD.WIDE.U32 R120, R210, 0x10, R120 ;  /* 0x00000010d2782825 */ /* 0x001fca00078e0078 */
[----:B------:R0:W-:Y:S01]  /*2510*/  @P2 STG.E.128 desc[UR4][R120.64], R116 ;  /* 0x0000007478002986 */ /* 0x0001e2000c101d04 */
[----:B-1----:R-:W-:-:S04]  /*2520*/  IMAD.WIDE.U32 R124, R210, 0x10, R124 ;  /* 0x00000010d27c7825 */ /* 0x002fc800078e007c */
[----:B------:R-:W-:Y:S01]  /*2530*/  FMUL.FTZ R210, R236, R204 ;  /* 0x000000ccecd27220 */ /* 0x000fe20000410000 */
[----:B0-----:R-:W-:Y:S01]  /*2540*/  FMUL.FTZ R121, R66, R186 ;  /* 0x000000ba42797220 */ /* 0x001fe20000410000 */
[-CC-:B------:R-:W-:Y:S01]  /*2550*/  FFMA.FTZ R211, R211, R182.reuse, R183.reuse ;  /* 0x000000b6d3d37223 */ /* 0x180fe200000100b7 */
[----:B------:R-:W-:-:S03]  /*2560*/  FFMA.FTZ R219, R219, R182, R183 ;  /* 0x000000b6dbdb7223 */ /* 0x000fc600000100b7 */
[----:B------:R-:W-:Y:S01]  /*2570*/  FADD.FTZ R211, R212, -R211 ;  /* 0x800000d3d4d37221 */ /* 0x000fe20000010000 */
[-CC-:B------:R-:W-:Y:S01]  /*2580*/  FFMA.FTZ R134, R134, R182.reuse, R183.reuse ;  /* 0x000000b686867223 */ /* 0x180fe200000100b7 */
[-CC-:B------:R-:W-:Y:S01]  /*2590*/  FFMA.FTZ R215, R215, R182.reuse, R183.reuse ;  /* 0x000000b6d7d77223 */ /* 0x180fe200000100b7 */
[-CC-:B------:R-:W-:Y:S02]  /*25a0*/  FFMA.FTZ R136, R136, R182.reuse, R183.reuse ;  /* 0x000000b688887223 */ /* 0x180fe400000100b7 */
[----:B------:R-:W-:Y:S01]  /*25b0*/  FADD.FTZ R135, R135, -R134 ;  /* 0x8000008687877221 */ /* 0x000fe20000010000 */
[-CC-:B------:R-:W-:Y:S01]  /*25c0*/  FFMA.FTZ R213, R213, R182.reuse, R183.reuse ;  /* 0x000000b6d5d57223 */ /* 0x180fe200000100b7 */
[----:B------:R-:W-:Y:S01]  /*25d0*/  FFMA.FTZ R217, R217, R182, R183 ;  /* 0x000000b6d9d97223 */ /* 0x000fe200000100b7 */
[----:B------:R-:W-:Y:S02]  /*25e0*/  FADD.FTZ R137, R137, -R136 ;  /* 0x8000008889897221 */ /* 0x000fe40000010000 */
[----:B------:R-:W-:Y:S01]  /*25f0*/  FADD.FTZ R213, R214, -R213 ;  /* 0x800000d5d6d57221 */ /* 0x000fe20000010000 */
[----:B------:R-:W-:-:S02]  /*2600*/  @P1 HADD2.F32 R134, -RZ, R109.H1_H1 ;  /* 0x3000006dff861230 */ /* 0x000fc40000004100 */
[--C-:B--2---:R-:W-:Y:S02]  /*2610*/  HADD2.F32 R120, -RZ, R130.reuse.H0_H0 ;  /* 0x20000082ff787230 */ /* 0x104fe40000004100 */
[----:B------:R-:W-:-:S03]  /*2620*/  HADD2.F32 R130, -RZ, R130.H1_H1 ;  /* 0x30000082ff827230 */ /* 0x000fc60000004100 */
[-C--:B------:R-:W-:Y:S01]  /*2630*/  FFMA.FTZ R3, R120, R187.reuse, R3 ;  /* 0x000000bb78037223 */ /* 0x080fe20000010003 */
[----:B------:R-:W-:Y:S01]  /*2640*/  FMUL.FTZ R120, R63, R184 ;  /* 0x000000b83f787220 */ /* 0x000fe20000410000 */
[----:B------:R-:W-:Y:S01]  /*2650*/  FFMA.FTZ R4, R130, R122, R4 ;  /* 0x0000007a82047223 */ /* 0x000fe20000010004 */
[----:B------:R-:W-:Y:S01]  /*2660*/  FMUL.FTZ R130, R235, R204 ;  /* 0x000000cceb827220 */ /* 0x000fe20000410000 */
[----:B------:R-:W-:Y:S01]  /*2670*/  FMUL.FTZ R187, R60, R187 ;  /* 0x000000bb3cbb7220 */ /* 0x000fe20000410000 */
[----:B------:R-:W-:Y:S01]  /*2680*/  FMUL.FTZ R122, R61, R122 ;  /* 0x0000007a3d7a7220 */ /* 0x000fe20000410000 */
[----:B------:R-:W-:Y:S01]  /*2690*/  FMUL.FTZ R235, R65, R210 ;  /* 0x000000d241eb7220 */ /* 0x000fe20000410000 */
[----:B------:R-:W-:-:S03]  /*26a0*/  FMUL.FTZ R123, R62, R130 ;  /* 0x000000823e7b7220 */ /* 0x000fc60000410000 */
[----:B------:R-:W-:Y:S01]  /*26b0*/  F2FP.F16.F32.PACK_AB R122, R122, R187 ;  /* 0x000000bb7a7a723e */ /* 0x000fe200000000ff */
[----:B------:R-:W-:Y:S01]  /*26c0*/  FMUL.FTZ R187, R237, R204 ;  /* 0x000000ccedbb7220 */ /* 0x000fe20000410000 */
[----:B------:R-:W-:Y:S01]  /*26d0*/  F2FP.F16.F32.PACK_AB R123, R120, R123 ;  /* 0x0000007b787b723e */ /* 0x000fe200000000ff */
[----:B------:R-:W-:Y:S02]  /*26e0*/  FMUL.FTZ R120, R64, R185 ;  /* 0x000000b940787220 */ /* 0x000fe40000410000 */
[----:B------:R-:W-:-:S03]  /*26f0*/  FMUL.FTZ R236, R67, R187 ;  /* 0x000000bb43ec7220 */ /* 0x000fc60000410000 */
[----:B------:R-:W-:Y:S01]  /*2700*/  F2FP.F16.F32.PACK_AB R120, R235, R120 ;  /* 0x00000078eb78723e */ /* 0x000fe200000000ff */
[-CC-:B------:R-:W-:Y:S01]  /*2710*/  FFMA.FTZ R235, R126, R182.reuse, R183.reuse ;  /* 0x000000b67eeb7223 */ /* 0x180fe200000100b7 */
[-C--:B------:R-:W-:Y:S01]  /*2720*/  FFMA.FTZ R126, R127, R182.reuse, R183 ;  /* 0x000000b67f7e7223 */ /* 0x080fe200000100b7 */
[----:B------:R-:W-:Y:S02]  /*2730*/  F2FP.F16.F32.PACK_AB R121, R236, R121 ;  /* 0x00000079ec79723e */ /* 0x000fe400000000ff */
[----:B------:R-:W-:Y:S01]  /*2740*/  FADD.FTZ R235, R132, -R235 ;  /* 0x800000eb84eb7221 */ /* 0x000fe20000010000 */
[----:B------:R-:W-:Y:S01]  /*2750*/  FADD.FTZ R127, R223, -R126 ;  /* 0x8000007edf7f7221 */ /* 0x000fe20000010000 */
[-CC-:B------:R-:W-:Y:S01]  /*2760*/  FFMA.FTZ R126, R133, R182.reuse, R183.reuse ;  /* 0x000000b6857e7223 */ /* 0x180fe200000100b7 */
[----:B------:R0:W-:Y:S01]  /*2770*/  STG.E.128 desc[UR4][R124.64], R120 ;  /* 0x000000787c007986 */ /* 0x0001e2000c101d04 */
[----:B------:R-:W-:Y:S01]  /*2780*/  FADD.FTZ R133, R227, -R224 ;  /* 0x800000e0e3857221 */ /* 0x000fe20000010000 */
[C---:B------:R-:W-:Y:S01]  /*2790*/  FMUL.FTZ R227, R206.reuse, R235 ;  /* 0x000000ebcee37220 */ /* 0x040fe20000410000 */
[----:B------:R-:W-:Y:S01]  /*27a0*/  FADD.FTZ R225, R225, -R126 ;  /* 0x8000007ee1e17221 */ /* 0x000fe20000010000 */
[----:B------:R-:W-:Y:S01]  /*27b0*/  FADD.FTZ R223, R229, -R226 ;  /* 0x800000e2e5df7221 */ /* 0x000fe20000010000 */
[C---:B------:R-:W-:Y:S01]  /*27c0*/  FMUL.FTZ R230, R206.reuse, R127 ;  /* 0x0000007fcee67220 */ /* 0x040fe20000410000 */
[C---:B------:R-:W-:Y:S01]  /*27d0*/  FMUL.FTZ R229, R206.reuse, R133 ;  /* 0x00000085cee57220 */ /* 0x040fe20000410000 */
[C---:B------:R-:W-:Y:S01]  /*27e0*/  FMUL.FTZ R228, R206.reuse, R225 ;  /* 0x000000e1cee47220 */ /* 0x040fe20000410000 */
[C---:B------:R-:W-:Y:S01]  /*27f0*/  FMUL.FTZ R223, R206.reuse, R223 ;  /* 0x000000dfcedf7220 */ /* 0x040fe20000410000 */
[----:B------:R-:W-:Y:S01]  /*2800*/  FMUL.FTZ R224, R206, R233 ;  /* 0x000000e9cee07220 */ /* 0x000fe20000410000 */
[----:B------:R-:W1:Y:S01]  /*2810*/  LDC.64 R236, c[0x0][0x220] ;  /* 0x00008800ffec7b82 */ /* 0x000e620000000a00 */
[----:B------:R-:W-:Y:S01]  /*2820*/  FFMA.FTZ R225, R232, R182, R183 ;  /* 0x000000b6e8e17223 */ /* 0x000fe200000100b7 */
[----:B------:R-:W-:-:S02]  /*2830*/  FMUL.FTZ R226, R206, R231 ;  /* 0x000000e7cee27220 */ /* 0x000fc40000410000 */
[----:B------:R-:W2:Y:S01]  /*2840*/  LDL.LU R231, [R1] ;  /* 0x0000000001e77983 */ /* 0x000ea20000300800 */
[----:B------:R-:W-:Y:S01]  /*2850*/  FADD.FTZ R225, R234, -R225 ;  /* 0x800000e1eae17221 */ /* 0x000fe20000010000 */
[----:B0-----:R-:W-:-:S03]  /*2860*/  @P1 HADD2.F32 R121, -RZ, R105.H0_H0 ;  /* 0x20000069ff791230 */ /* 0x001fc60000004100 */
[----:B------:R-:W-:Y:S01]  /*2870*/  FMUL.FTZ R225, R206, R225 ;  /* 0x000000e1cee17220 */ /* 0x000fe20000410000 */
[----:B------:R-:W-:Y:S02]  /*2880*/  @P1 HADD2.F32 R120, -RZ, R104.H0_H0 ;  /* 0x20000068ff781230 */ /* 0x000fe40000004100 */
[--C-:B------:R-:W-:Y:S02]  /*2890*/  @P1 HADD2.F32 R123, -RZ, R106.reuse.H1_H1 ;  /* 0x3000006aff7b1230 */ /* 0x100fe40000004100 */
[----:B------:R-:W-:Y:S01]  /*28a0*/  @P1 FADD.FTZ R228, R228, R121 ;  /* 0x00000079e4e41221 */ /* 0x000fe20000010000 */
[----:B------:R-:W-:Y:S01]  /*28b0*/  @P1 FADD.FTZ R227, R227, R120 ;  /* 0x00000078e3e31221 */ /* 0x000fe20000010000 */
[----:B------:R-:W-:Y:S02]  /*28c0*/  @P1 HADD2.F32 R120, -RZ, R106.H0_H0 ;  /* 0x2000006aff781230 */ /* 0x000fe40000004100 */
[----:B------:R-:W-:Y:S01]  /*28d0*/  @P1 FADD.FTZ R226, R226, R123 ;  /* 0x0000007be2e21221 */ /* 0x000fe20000010000 */
[----:B------:R-:W-:-:S02]  /*28e0*/  @P2 F2FP.F16.F32.PACK_AB R121, RZ, R228 ;  /* 0x000000e4ff79223e */ /* 0x000fc400000000ff */
[----:B------:R-:W-:Y:S02]  /*28f0*/  @P1 FADD.FTZ R223, R223, R120 ;  /* 0x00000078dfdf1221 */ /* 0x000fe40000010000 */
[----:B------:R-:W-:Y:S01]  /*2900*/  @P2 PRMT R117, R121, 0x7610, R117 ;  /* 0x0000761079752816 */ /* 0x000fe20000000075 */
[----:B------:R-:W-:Y:S01]  /*2910*/  @P1 HADD2.F32 R121, -RZ, R104.H1_H1 ;  /* 0x30000068ff791230 */ /* 0x000fe20000004100 */
[----:B------:R-:W-:Y:S02]  /*2920*/  @P2 F2FP.F16.F32.PACK_AB R120, RZ, R227 ;  /* 0x000000e3ff78223e */ /* 0x000fe400000000ff */
[----:B------:R-:W-:Y:S02]  /*2930*/  @P2 F2FP.F16.F32.PACK_AB R122, RZ, R223 ;  /* 0x000000dfff7a223e */ /* 0x000fe400000000ff */
[----:B------:R-:W-:Y:S01]  /*2940*/  @P2 PRMT R116, R120, 0x7610, R116 ;  /* 0x0000761078742816 */ /* 0x000fe20000000074 */
[----:B------:R-:W-:Y:S01]  /*2950*/  @P1 FADD.FTZ R230, R230, R121 ;  /* 0x00000079e6e61221 */ /* 0x000fe20000010000 */
[----:B------:R-:W-:Y:S01]  /*2960*/  @P1 HADD2.F32 R120, -RZ, R105.H1_H1 ;  /* 0x30000069ff781230 */ /* 0x000fe20000004100 */
[----:B------:R-:W-:Y:S01]  /*2970*/  @P2 PRMT R118, R122, 0x7610, R118 ;  /* 0x000076107a762816 */ /* 0x000fe20000000076 */
[--C-:B------:R-:W-:Y:S01]  /*2980*/  @P1 HADD2.F32 R121, -RZ, R107.reuse.H0_H0 ;  /* 0x2000006bff791230 */ /* 0x100fe20000004100 */
[----:B------:R-:W-:Y:S01]  /*2990*/  @P2 F2FP.F16.F32.PACK_AB R124, RZ, R226 ;  /* 0x000000e2ff7c223e */ /* 0x000fe200000000ff */
[----:B------:R-:W-:-:S02]  /*29a0*/  @P1 HADD2.F32 R122, -RZ, R107.H1_H1 ;  /* 0x3000006bff7a1230 */ /* 0x000fc40000004100 */
[----:B------:R-:W-:Y:S01]  /*29b0*/  @P1 FADD.FTZ R229, R229, R120 ;  /* 0x00000078e5e51221 */ /* 0x000fe20000010000 */
[----:B------:R-:W-:Y:S01]  /*29c0*/  @P1 FADD.FTZ R224, R224, R121 ;  /* 0x00000079e0e01221 */ /* 0x000fe20000010000 */
[----:B------:R-:W-:Y:S01]  /*29d0*/  @P2 PRMT R118, R118, 0x5410, R124 ;  /* 0x0000541076762816 */ /* 0x000fe2000000007c */
[----:B------:R-:W0:Y:S01]  /*29e0*/  @P2 LDC.64 R120, c[0x0][0x308] ;  /* 0x0000c200ff782b82 */ /* 0x000e220000000a00 */
[----:B------:R-:W-:Y:S01]  /*29f0*/  @P1 FADD.FTZ R225, R225, R122 ;  /* 0x0000007ae1e11221 */ /* 0x000fe20000010000 */
[----:B------:R-:W-:Y:S02]  /*2a00*/  @P2 F2FP.F16.F32.PACK_AB R123, RZ, R229 ;  /* 0x000000e5ff7b223e */ /* 0x000fe400000000ff */
[----:B------:R-:W-:Y:S01]  /*2a10*/  @P2 F2FP.F16.F32.PACK_AB R125, RZ, R224 ;  /* 0x000000e0ff7d223e */ /* 0x000fe200000000ff */
[-C--:B------:R-:W-:Y:S01]  /*2a20*/  FMUL.FTZ R224, R224, R204.reuse ;  /* 0x000000cce0e07220 */ /* 0x080fe20000410000 */
[----:B------:R-:W-:Y:S01]  /*2a30*/  @P2 F2FP.F16.F32.PACK_AB R126, RZ, R225 ;  /* 0x000000e1ff7e223e */ /* 0x000fe200000000ff */
[----:B------:R-:W-:Y:S01]  /*2a40*/  FMUL.FTZ R225, R225, R204 ;  /* 0x000000cce1e17220 */ /* 0x000fe20000410000 */
[----:B------:R-:W-:-:S02]  /*2a50*/  @P2 F2FP.F16.F32.PACK_AB R122, RZ, R230 ;  /* 0x000000e6ff7a223e */ /* 0x000fc400000000ff */
[----:B------:R-:W-:Y:S01]  /*2a60*/  @P2 PRMT R119, R125, 0x7610, R119 ;  /* 0x000076107d772816 */ /* 0x000fe20000000077 */
[----:B-1----:R-:W-:Y:S01]  /*2a70*/  IMAD.WIDE.U32 R124, R208, 0x10, R236 ;  /* 0x00000010d07c7825 */ /* 0x002fe200078e00ec */
[----:B------:R-:W-:-:S03]  /*2a80*/  @P2 PRMT R117, R117, 0x5410, R123 ;  /* 0x0000541075752816 */ /* 0x000fc6000000007b */
[-C--:B------:R-:W-:Y:S01]  /*2a90*/  FMUL.FTZ R223, R223, R204.reuse ;  /* 0x000000ccdfdf7220 */ /* 0x080fe20000410000 */
[----:B------:R-:W-:Y:S01]  /*2aa0*/  @P2 PRMT R116, R116, 0x5410, R122 ;  /* 0x0000541074742816 */ /* 0x000fe2000000007a */
[----:B------:R-:W-:Y:S01]  /*2ab0*/  FMUL.FTZ R226, R226, R204 ;  /* 0x000000cce2e27220 */ /* 0x000fe20000410000 */
[----:B------:R-:W-:Y:S01]  /*2ac0*/  @P2 PRMT R119, R119, 0x5410, R126 ;  /* 0x0000541077772816 */ /* 0x000fe2000000007e */
[----:B------:R-:W-:Y:S01]  /*2ad0*/  FMUL.FTZ R123, R54, R224 ;  /* 0x000000e0367b7220 */ /* 0x000fe20000410000 */
[----:B------:R-:W-:Y:S01]  /*2ae0*/  FMUL.FTZ R132, R55, R225 ;  /* 0x000000e137847220 */ /* 0x000fe20000410000 */
[-C--:B------:R-:W-:Y:S01]  /*2af0*/  FMUL.FTZ R228, R228, R204.reuse ;  /* 0x000000cce4e47220 */ /* 0x080fe20000410000 */
[----:B------:R-:W-:Y:S01]  /*2b00*/  FMUL.FTZ R229, R229, R204 ;  /* 0x000000cce5e57220 */ /* 0x000fe20000410000 */
[----:B------:R-:W3:Y:S01]  /*2b10*/  LDG.E.128 R124, desc[UR4][R124.64] ;  /* 0x000000047c7c7981 */ /* 0x000ee2000c1e1d00 */
[----:B0-----:R-:W-:-:S04]  /*2b20*/  @P2 IMAD.WIDE.U32 R120, R208, 0x10, R120 ;  /* 0x00000010d0782825 */ /* 0x001fc800078e0078 */
[----:B------:R-:W-:Y:S01]  /*2b30*/  FMUL.FTZ R122, R52, R223 ;  /* 0x000000df347a7220 */ /* 0x000fe20000410000 */
[----:B------:R-:W-:Y:S01]  /*2b40*/  FMUL.FTZ R133, R53, R226 ;  /* 0x000000e235857220 */ /* 0x000fe20000410000 */
[----:B------:R-:W-:Y:S01]  /*2b50*/  F2FP.F16.F32.PACK_AB R123, R132, R123 ;  /* 0x0000007b847b723e */ /* 0x000fe200000000ff */
[-C--:B------:R-:W-:Y:S01]  /*2b60*/  FMUL.FTZ R227, R227, R204.reuse ;  /* 0x000000cce3e37220 */ /* 0x080fe20000410000 */
[----:B------:R0:W-:Y:S01]  /*2b70*/  @P2 STG.E.128 desc[UR4][R120.64], R116 ;  /* 0x0000007478002986 */ /* 0x0001e2000c101d04 */
[----:B------:R-:W-:Y:S01]  /*2b80*/  FMUL.FTZ R230, R230, R204 ;  /* 0x000000cce6e67220 */ /* 0x000fe20000410000 */
[----:B------:R-:W-:Y:S01]  /*2b90*/  FMUL.FTZ R132, R59, R229 ;  /* 0x000000e53b847220 */ /* 0x000fe20000410000 */
[----:B------:R-:W-:Y:S02]  /*2ba0*/  F2FP.F16.F32.PACK_AB R122, R133, R122 ;  /* 0x0000007a857a723e */ /* 0x000fe400000000ff */
        /* <DEDUP_REMOVED lines=11> */
[----:B------:R-:W-:Y:S01]  /*2c60*/  FMUL.FTZ R219, R206, R211 ;  /* 0x000000d3cedb7220 */ /* 0x000fe20000410000 */
[----:B------:R-:W-:Y:S01]  /*2c70*/  FADD.FTZ R133, R222, -R133 ;  /* 0x80000085de857221 */ /* 0x000fe20000010000 */
[----:B------:R-:W-:Y:S01]  /*2c80*/  FMUL.FTZ R221, R206, R221 ;  /* 0x000000ddcedd7220 */ /* 0x000fe20000410000 */
[----:B------:R-:W-:Y:S01]  /*2c90*/  FADD.FTZ R121, R216, -R215 ;  /* 0x800000d7d8797221 */ /* 0x000fe20000010000 */
[----:B------:R-:W-:Y:S01]  /*2ca0*/  @P1 FADD.FTZ R219, R219, R132 ;  /* 0x00000084dbdb1221 */ /* 0x000fe20000010000 */
[----:B------:R-:W-:-:S02]  /*2cb0*/  @P1 HADD2.F32 R132, -RZ, R111.H0_H0 ;  /* 0x2000006fff841230 */ /* 0x000fc40000004100 */
[C---:B------:R-:W-:Y:S01]  /*2cc0*/  FMUL.FTZ R215, R206.reuse, R135 ;  /* 0x00000087ced77220 */ /* 0x040fe20000410000 */
[--C-:B------:R-:W-:Y:S02]  /*2cd0*/  @P1 HADD2.F32 R120, -RZ, R108.reuse.H0_H0 ;  /* 0x2000006cff781230 */ /* 0x100fe40000004100 */
[----:B------:R-:W-:Y:S01]  /*2ce0*/  FMUL.FTZ R135, R206, R133 ;  /* 0x00000085ce877220 */ /* 0x000fe20000410000 */
[----:B------:R-:W-:Y:S01]  /*2cf0*/  FADD.FTZ R123, R218, -R217 ;  /* 0x800000d9da7b7221 */ /* 0x000fe20000010000 */
[----:B------:R-:W-:Y:S01]  /*2d00*/  @P1 FADD.FTZ R221, R221, R132 ;  /* 0x00000084dddd1221 */ /* 0x000fe20000010000 */
[----:B------:R-:W-:Y:S01]  /*2d10*/  @P1 HADD2.F32 R122, -RZ, R108.H1_H1 ;  /* 0x3000006cff7a1230 */ /* 0x000fe20000004100 */
[----:B------:R-:W0:Y:S01]  /*2d20*/  @P2 LDC.64 R132, c[0x0][0x308] ;  /* 0x0000c200ff842b82 */ /* 0x000e220000000a00 */
[C---:B------:R-:W-:Y:S01]  /*2d30*/  FMUL.FTZ R217, R206.reuse, R137 ;  /* 0x00000089ced97220 */ /* 0x040fe20000410000 */
[----:B------:R-:W-:Y:S01]  /*2d40*/  @P1 FADD.FTZ R215, R215, R120 ;  /* 0x00000078d7d71221 */ /* 0x000fe20000010000 */
[----:B------:R-:W-:Y:S01]  /*2d50*/  FMUL.FTZ R137, R206, R213 ;  /* 0x000000d5ce897220 */ /* 0x000fe20000410000 */
[----:B------:R-:W-:-:S02]  /*2d60*/  @P1 HADD2.F32 R120, -RZ, R110.H0_H0 ;  /* 0x2000006eff781230 */ /* 0x000fc40000004100 */
[C---:B------:R-:W-:Y:S01]  /*2d70*/  FMUL.FTZ R211, R206.reuse, R121 ;  /* 0x00000079ced37220 */ /* 0x040fe20000410000 */
[----:B------:R-:W-:Y:S01]  /*2d80*/  @P1 FADD.FTZ R217, R217, R122 ;  /* 0x0000007ad9d91221 */ /* 0x000fe20000010000 */
[----:B------:R-:W-:Y:S01]  /*2d90*/  @P1 FADD.FTZ R137, R137, R134 ;  /* 0x0000008689891221 */ /* 0x000fe20000010000 */
[----:B------:R-:W-:Y:S02]  /*2da0*/  @P1 HADD2.F32 R134, -RZ, R111.H1_H1 ;  /* 0x3000006fff861230 */ /* 0x000fe40000004100 */
[----:B------:R-:W-:Y:S01]  /*2db0*/  @P1 FADD.FTZ R211, R211, R120 ;  /* 0x00000078d3d31221 */ /* 0x000fe20000010000 */
[----:B------:R-:W-:Y:S01]  /*2dc0*/  @P1 HADD2.F32 R122, -RZ, R110.H1_H1 ;  /* 0x3000006eff7a1230 */ /* 0x000fe20000004100 */
[----:B------:R-:W-:Y:S01]  /*2dd0*/  @P2 F2FP.F16.F32.PACK_AB R120, RZ, R215 ;  /* 0x000000d7ff78223e */ /* 0x000fe200000000ff */
[----:B------:R-:W-:Y:S01]  /*2de0*/  FMUL.FTZ R213, R206, R123 ;  /* 0x0000007bced57220 */ /* 0x000fe20000410000 */
[----:B------:R-:W-:Y:S01]  /*2df0*/  @P2 F2FP.F16.F32.PACK_AB R121, RZ, R219 ;  /* 0x000000dbff79223e */ /* 0x000fe200000000ff */
[----:B------:R-:W-:Y:S01]  /*2e00*/  @P1 FADD.FTZ R135, R135, R134 ;  /* 0x0000008687871221 */ /* 0x000fe20000010000 */
[----:B------:R-:W-:Y:S01]  /*2e10*/  @P2 F2FP.F16.F32.PACK_AB R136, RZ, R137 ;  /* 0x00000089ff88223e */ /* 0x000fe200000000ff */
[----:B------:R-:W-:Y:S01]  /*2e20*/  @P1 FADD.FTZ R213, R213, R122 ;  /* 0x0000007ad5d51221 */ /* 0x000fe20000010000 */
[----:B------:R-:W-:Y:S01]  /*2e30*/  @P2 PRMT R116, R120, 0x7610, R116 ;  /* 0x0000761078742816 */ /* 0x000fe20000000074 */
[----:B------:R-:W4:Y:S01]  /*2e40*/  LDL.LU R222, [R1+0x8] ;  /* 0x0000080001de7983 */ /* 0x000f220000300800 */
[----:B------:R-:W-:-:S02]  /*2e50*/  @P2 F2FP.F16.F32.PACK_AB R208, RZ, R211 ;  /* 0x000000d3ffd0223e */ /* 0x000fc400000000ff */
[----:B------:R-:W-:Y:S01]  /*2e60*/  @P2 PRMT R117, R121, 0x7610, R117 ;  /* 0x0000761079752816 */ /* 0x000fe20000000075 */
[----:B------:R-:W-:Y:S01]  /*2e70*/  IMAD.WIDE.U32 R120, R202, 0x10, R236 ;  /* 0x00000010ca787825 */ /* 0x000fe200078e00ec */
[----:B------:R-:W-:Y:S02]  /*2e80*/  @P2 F2FP.F16.F32.PACK_AB R134, RZ, R217 ;  /* 0x000000d9ff86223e */ /* 0x000fe400000000ff */
[----:B------:R-:W-:Y:S02]  /*2e90*/  @P2 F2FP.F16.F32.PACK_AB R212, RZ, R221 ;  /* 0x000000ddffd4223e */ /* 0x000fe400000000ff */
[----:B------:R-:W-:Y:S01]  /*2ea0*/  @P2 PRMT R118, R208, 0x7610, R118 ;  /* 0x00007610d0762816 */ /* 0x000fe20000000076 */
[-C--:B------:R-:W-:Y:S01]  /*2eb0*/  FMUL.FTZ R208, R211, R204.reuse ;  /* 0x000000ccd3d07220 */ /* 0x080fe20000410000 */
[----:B------:R-:W-:Y:S01]  /*2ec0*/  @P2 PRMT R117, R117, 0x5410, R136 ;  /* 0x0000541075752816 */ /* 0x000fe20000000088 */
[-C--:B------:R-:W-:Y:S01]  /*2ed0*/  FMUL.FTZ R211, R221, R204.reuse ;  /* 0x000000ccddd37220 */ /* 0x080fe20000410000 */
[----:B------:R-:W-:Y:S01]  /*2ee0*/  @P2 PRMT R119, R212, 0x7610, R119 ;  /* 0x00007610d4772816 */ /* 0x000fe20000000077 */
[----:B------:R-:W-:Y:S01]  /*2ef0*/  FMUL.FTZ R212, R135, R204 ;  /* 0x000000cc87d47220 */ /* 0x000fe20000410000 */
[----:B------:R-:W-:Y:S01]  /*2f00*/  @P2 PRMT R116, R116, 0x5410, R134 ;  /* 0x0000541074742816 */ /* 0x000fe20000000086 */
[----:B------:R-:W2:Y:S01]  /*2f10*/  LDG.E.128 R120, desc[UR4][R120.64] ;  /* 0x0000000478787981 */ /* 0x000ea2000c1e1d00 */
        /* <DEDUP_REMOVED lines=24> */
[----:B------:R-:W-:Y:S01]  /*30a0*/  LEA.HI.X R137, R202, UR17, RZ, 0x4, P3 ;  /* 0x00000011ca897c11 */ /* 0x000fe200098f24ff */
[----:B------:R-:W4:Y:S04]  /*30b0*/  LDL.LU R221, [R1+0x4] ;  /* 0x0000040001dd7983 */ /* 0x000f280000300800 */
[----:B------:R0:W-:Y:S04]  /*30c0*/  STG.E.128 desc[UR4][R136.64], R132 ;  /* 0x0000008488007986 */ /* 0x0001e8000c101d04 */
[----:B------:R-:W4:Y:S04]  /*30d0*/  LDL.LU R220, [R1+0x10] ;  /* 0x0000100001dc7983 */ /* 0x000f280000300800 */
[----:B------:R-:W4:Y:S04]  /*30e0*/  LDL.LU R219, [R1+0xc] ;  /* 0x00000c0001db7983 */ /* 0x000f280000300800 */
[----:B------:R-:W4:Y:S04]  /*30f0*/  LDL.LU R218, [R1+0x18] ;  /* 0x0000180001da7983 */ /* 0x000f280000300800 */
[----:B------:R-:W4:Y:S01]  /*3100*/  LDL.LU R202, [R1+0x14] ;  /* 0x0000140001ca7983 */ /* 0x000f220000300800 */
[----:B0-----:R-:W-:-:S06]  /*3110*/  IMAD.WIDE.U32 R132, R196, 0x10, R236 ;  /* 0x00000010c4847825 */ /* 0x001fcc00078e00ec */
[----:B------:R-:W4:Y:S01]  /*3120*/  LDG.E.128 R132, desc[UR4][R132.64] ;  /* 0x0000000484847981 */ /* 0x000f22000c1e1d00 */
[-CC-:B------:R-:W-:Y:S01]  /*3130*/  FFMA.FTZ R138, R138, R182.reuse, R183.reuse ;  /* 0x000000b68a8a7223 */ /* 0x180fe200000100b7 */
[-CC-:B------:R-:W-:Y:S01]  /*3140*/  FFMA.FTZ R148, R148, R182.reuse, R183.reuse ;  /* 0x000000b694947223 */ /* 0x180fe200000100b7 */
[-CC-:B------:R-:W-:Y:S01]  /*3150*/  FFMA.FTZ R142, R142, R182.reuse, R183.reuse ;  /* 0x000000b68e8e7223 */ /* 0x180fe200000100b7 */
[-CC-:B------:R-:W-:Y:S01]  /*3160*/  FFMA.FTZ R144, R144, R182.reuse, R183.reuse ;  /* 0x000000b690907223 */ /* 0x180fe200000100b7 */
[----:B------:R-:W-:Y:S01]  /*3170*/  FADD.FTZ R139, R139, -R138 ;  /* 0x8000008a8b8b7221 */ /* 0x000fe20000010000 */
[-CC-:B------:R-:W-:Y:S01]  /*3180*/  FFMA.FTZ R140, R140, R182.reuse, R183.reuse ;  /* 0x000000b68c8c7223 */ /* 0x180fe200000100b7 */
[-CC-:B------:R-:W-:Y:S01]  /*3190*/  FFMA.FTZ R146, R146, R182.reuse, R183.reuse ;  /* 0x000000b692927223 */ /* 0x180fe200000100b7 */
[-CC-:B------:R-:W-:Y:S01]  /*31a0*/  FFMA.FTZ R150, R150, R182.reuse, R183.reuse ;  /* 0x000000b696967223 */ /* 0x180fe200000100b7 */
[----:B------:R-:W-:Y:S01]  /*31b0*/  FFMA.FTZ R180, R180, R182, R183 ;  /* 0x000000b6b4b47223 */ /* 0x000fe200000100b7 */
[----:B------:R-:W-:Y:S01]  /*31c0*/  FADD.FTZ R183, R149, -R148 ;  /* 0x8000009495b77221 */ /* 0x000fe20000010000 */
[----:B------:R-:W-:-:S02]  /*31d0*/  @P1 HADD2.F32 R136, -RZ, R112.H0_H0 ;  /* 0x20000070ff881230 */ /* 0x000fc40000004100 */
[C---:B------:R-:W-:Y:S01]  /*31e0*/  FMUL.FTZ R149, R206.reuse, R139 ;  /* 0x0000008bce957220 */ /* 0x040fe20000410000 */
[----:B------:R-:W-:Y:S01]  /*31f0*/  FADD.FTZ R137, R143, -R142 ;  /* 0x8000008e8f897221 */ /* 0x000fe20000010000 */
[----:B------:R-:W-:Y:S01]  /*3200*/  FADD.FTZ R145, R145, -R144 ;  /* 0x8000009091917221 */ /* 0x000fe20000010000 */
[----:B------:R-:W-:Y:S01]  /*3210*/  FADD.FTZ R143, R147, -R146 ;  /* 0x80000092938f7221 */ /* 0x000fe20000010000 */
[----:B------:R-:W-:Y:S01]  /*3220*/  FADD.FTZ R141, R141, -R140 ;  /* 0x8000008c8d8d7221 */ /* 0x000fe20000010000 */
[----:B------:R-:W-:Y:S01]  /*3230*/  @P1 FADD.FTZ R149, R149, R136 ;  /* 0x0000008895951221 */ /* 0x000fe20000010000 */
[----:B------:R-:W-:Y:S01]  /*3240*/  FADD.FTZ R151, R151, -R150 ;  /* 0x8000009697977221 */ /* 0x000fe20000010000 */
[C---:B------:R-:W-:Y:S01]  /*3250*/  FMUL.FTZ R147, R206.reuse, R145 ;  /* 0x00000091ce937220 */ /* 0x040fe20000410000 */
[----:B------:R-:W-:Y:S02]  /*3260*/  @P1 HADD2.F32 R136, -RZ, R114.H0_H0 ;  /* 0x20000072ff881230 */ /* 0x000fe40000004100 */
[----:B------:R-:W-:Y:S01]  /*3270*/  FADD.FTZ R181, R181, -R180 ;  /* 0x800000b4b5b57221 */ /* 0x000fe20000010000 */
[C---:B------:R-:W-:Y:S01]  /*3280*/  FMUL.FTZ R145, R206.reuse, R143 ;  /* 0x0000008fce917220 */ /* 0x040fe20000410000 */
[C---:B------:R-:W-:Y:S01]  /*3290*/  FMUL.FTZ R139, R206.reuse, R141 ;  /* 0x0000008dce8b7220 */ /* 0x040fe20000410000 */
[C---:B------:R-:W-:Y:S01]  /*32a0*/  FMUL.FTZ R141, R206.reuse, R151 ;  /* 0x00000097ce8d7220 */ /* 0x040fe20000410000 */
[----:B------:R-:W-:Y:S01]  /*32b0*/  FMUL.FTZ R151, R206, R181 ;  /* 0x000000b5ce977220 */ /* 0x000fe20000410000 */
[----:B------:R-:W-:Y:S01]  /*32c0*/  @P1 FADD.FTZ R145, R145, R136 ;  /* 0x0000008891911221 */ /* 0x000fe20000010000 */
[----:B------:R-:W-:-:S02]  /*32d0*/  @P1 HADD2.F32 R138, -RZ, R112.H1_H1 ;  /* 0x30000070ff8a1230 */ /* 0x000fc40000004100 */
[--C-:B------:R-:W-:Y:S02]  /*32e0*/  HADD2.F32 R181, -RZ, R131.reuse.H0_H0 ;  /* 0x20000083ffb57230 */ /* 0x100fe40000004100 */
[----:B------:R-:W-:Y:S02]  /*32f0*/  HADD2.F32 R136, -RZ, R131.H1_H1 ;  /* 0x30000083ff887230 */ /* 0x000fe40000004100 */
[----:B------:R-:W-:Y:S01]  /*3300*/  @P1 FADD.FTZ R139, R139, R138 ;  /* 0x0000008a8b8b1221 */ /* 0x000fe20000010000 */
[----:B------:R-:W-:Y:S02]  /*3310*/  @P1 HADD2.F32 R138, -RZ, R114.H1_H1 ;  /* 0x30000072ff8a1230 */ /* 0x000fe40000004100 */
[----:B------:R-:W-:Y:S01]  /*3320*/  FFMA.FTZ R200, R181, R130, R200 ;  /* 0x00000082b5c87223 */ /* 0x000fe200000100c8 */
[----:B------:R-:W-:Y:S02]  /*3330*/  HADD2.F32 R181, -RZ, R128.H1_H1 ;  /* 0x30000080ffb57230 */ /* 0x000fe40000004100 */
[----:B------:R-:W-:Y:S01]  /*3340*/  FFMA.FTZ R199, R136, R184, R199 ;  /* 0x000000b888c77223 */ /* 0x000fe200000100c7 */
[----:B------:R-:W-:-:S02]  /*3350*/  FMUL.FTZ R143, R206, R183 ;  /* 0x000000b7ce8f7220 */ /* 0x000fc40000410000 */
[----:B------:R-:W-:Y:S02]  /*3360*/  FFMA.FTZ R6, R181, R210, R6 ;  /* 0x000000d2b5067223 */ /* 0x000fe40000010006 */
[----:B------:R-:W-:Y:S01]  /*3370*/  @P1 FADD.FTZ R143, R143, R138 ;  /* 0x0000008a8f8f1221 */ /* 0x000fe20000010000 */
[----:B------:R-:W-:Y:S02]  /*3380*/  HADD2.F32 R131, -RZ, R128.H0_H0 ;  /* 0x20000080ff837230 */ /* 0x000fe40000004100 */
[--C-:B------:R-:W-:Y:S02]  /*3390*/  HADD2.F32 R128, -RZ, R129.reuse.H0_H0 ;  /* 0x20000081ff807230 */ /* 0x100fe40000004100 */
[----:B------:R-:W-:-:S03]  /*33a0*/  HADD2.F32 R130, -RZ, R129.H1_H1 ;  /* 0x30000081ff827230 */ /* 0x000fc60000004100 */
[----:B------:R-:W-:Y:S01]  /*33b0*/  FFMA.FTZ R7, R128, R186, R7 ;  /* 0x000000ba80077223 */ /* 0x000fe20000010007 */
[--C-:B------:R-:W-:Y:S02]  /*33c0*/  @P1 HADD2.F32 R140, -RZ, R113.reuse.H0_H0 ;  /* 0x20000071ff8c1230 */ /* 0x100fe40000004100 */
[----:B------:R-:W-:Y:S01]  /*33d0*/  FFMA.FTZ R2, R131, R185, R2 ;  /* 0x000000b983027223 */ /* 0x000fe20000010002 */
[----:B------:R-:W-:Y:S01]  /*33e0*/  FFMA.FTZ R5, R130, R187, R5 ;  /* 0x000000bb82057223 */ /* 0x000fe20000010005 */
[----:B------:R-:W-:Y:S01]  /*33f0*/  FMUL.FTZ R137, R206, R137 ;  /* 0x00000089ce897220 */ /* 0x000fe20000410000 */
[----:B------:R-:W-:-:S03]  /*3400*/  @P1 HADD2.F32 R142, -RZ, R113.H1_H1 ;  /* 0x30000071ff8e1230 */ /* 0x000fc60000004100 */
[----:B------:R-:W-:Y:S01]  /*3410*/  @P1 FADD.FTZ R137, R137, R140 ;  /* 0x0000008c89891221 */ /* 0x000fe20000010000 */
[--C-:B------:R-:W-:Y:S02]  /*3420*/  @P1 HADD2.F32 R140, -RZ, R115.reuse.H0_H0 ;  /* 0x20000073ff8c1230 */ /* 0x100fe40000004100 */
[----:B------:R-:W-:Y:S01]  /*3430*/  @P1 FADD.FTZ R147, R147, R142 ;  /* 0x0000008e93931221 */ /* 0x000fe20000010000 */
[----:B------:R-:W-:Y:S02]  /*3440*/  @P1 HADD2.F32 R142, -RZ, R115.H1_H1 ;  /* 0x30000073ff8e1230 */ /* 0x000fe40000004100 */
[----:B------:R-:W-:-:S03]  /*3450*/  @P1 FADD.FTZ R141, R141, R140 ;  /* 0x0000008c8d8d1221 */ /* 0x000fc60000010000 */
[----:B------:R-:W-:Y:S01]  /*3460*/  @P1 FADD.FTZ R151, R151, R142 ;  /* 0x0000008e97971221 */ /* 0x000fe20000010000 */
[----:B------:R-:W-:Y:S01]  /*3470*/  @P2 F2FP.F16.F32.PACK_AB R140, RZ, R145 ;  /* 0x00000091ff8c223e */ /* 0x000fe200000000ff */
[-C--:B------:R-:W-:Y:S01]  /*3480*/  FMUL.FTZ R145, R145, R204.reuse ;  /* 0x000000cc91917220 */ /* 0x080fe20000410000 */
[----:B------:R-:W-:Y:S01]  /*3490*/  @P2 F2FP.F16.F32.PACK_AB R142, RZ, R143 ;  /* 0x0000008fff8e223e */ /* 0x000fe200000000ff */
[-C--:B------:R-:W-:Y:S01]  /*34a0*/  FMUL.FTZ R143, R143, R204.reuse ;  /* 0x000000cc8f8f7220 */ /* 0x080fe20000410000 */
[----:B------:R-:W-:Y:S01]  /*34b0*/  @P2 F2FP.F16.F32.PACK_AB R144, RZ, R141 ;  /* 0x0000008dff90223e */ /* 0x000fe200000000ff */
[----:B------:R-:W-:Y:S01]  /*34c0*/  FMUL.FTZ R141, R141, R204 ;  /* 0x000000cc8d8d7220 */ /* 0x000fe20000410000 */
[----:B------:R-:W-:Y:S02]  /*34d0*/  @P2 PRMT R118, R140, 0x7610, R118 ;  /* 0x000076108c762816 */ /* 0x000fe40000000076 */
[----:B------:R-:W-:Y:S01]  /*34e0*/  @P2 PRMT R119, R144, 0x7610, R119 ;  /* 0x0000761090772816 */ /* 0x000fe20000000077 */
[----:B---3--:R-:W-:-:S02]  /*34f0*/  HADD2.F32 R136, -RZ, R126.H0_H0 ;  /* 0x2000007eff887230 */ /* 0x008fc40000004100 */
[----:B------:R-:W-:Y:S02]  /*3500*/  HADD2.F32 R126, -RZ, R126.H1_H1 ;  /* 0x3000007eff7e7230 */ /* 0x000fe40000004100 */
[--C-:B------:R-:W-:Y:S02]  /*3510*/  HADD2.F32 R181, -RZ, R127.reuse.H0_H0 ;  /* 0x2000007fffb57230 */ /* 0x100fe40000004100 */
[----:B------:R-:W-:Y:S02]  /*3520*/  HADD2.F32 R138, -RZ, R127.H1_H1 ;  /* 0x3000007fff8a7230 */ /* 0x000fe40000004100 */
[----:B------:R-:W-:Y:S01]  /*3530*/  FFMA.FTZ R207, R126, R226, R207 ;  /* 0x000000e27ecf7223 */ /* 0x000fe200000100cf */
[----:B------:R-:W-:Y:S02]  /*3540*/  HADD2.F32 R128, -RZ, R125.H0_H0 ;  /* 0x2000007dff807230 */ /* 0x000fe40000004100 */
[--C-:B------:R-:W-:Y:S02]  /*3550*/  HADD2.F32 R129, -RZ, R124.reuse.H0_H0 ;  /* 0x2000007cff817230 */ /* 0x100fe40000004100 */
[----:B------:R-:W-:-:S02]  /*3560*/  HADD2.F32 R131, -RZ, R124.H1_H1 ;  /* 0x3000007cff837230 */ /* 0x000fc40000004100 */
[----:B------:R-:W-:Y:S01]  /*3570*/  FFMA.FTZ R205, R128, R228, R205 ;  /* 0x000000e480cd7223 */ /* 0x000fe200000100cd */
[----:B------:R-:W-:Y:S02]  /*3580*/  HADD2.F32 R130, -RZ, R125.H1_H1 ;  /* 0x3000007dff827230 */ /* 0x000fe40000004100 */
[----:B------:R-:W0:Y:S01]  /*3590*/  @P2 LDC.64 R124, c[0x0][0x308] ;  /* 0x0000c200ff7c2b82 */ /* 0x000e220000000a00 */
[----:B------:R-:W-:Y:S01]  /*35a0*/  FFMA.FTZ R198, R129, R227, R198 ;  /* 0x000000e381c67223 */ /* 0x000fe200000100c6 */
[----:B------:R-:W-:Y:S01]  /*35b0*/  FFMA.FTZ R0, R131, R230, R0 ;  /* 0x000000e683007223 */ /* 0x000fe20000010000 */
[----:B------:R-:W-:Y:S01]  /*35c0*/  FFMA.FTZ R201, R130, R229, R201 ;  /* 0x000000e582c97223 */ /* 0x000fe200000100c9 */
[----:B------:R-:W-:Y:S01]  /*35d0*/  FMUL.FTZ R130, R139, R204 ;  /* 0x000000cc8b827220 */ /* 0x000fe20000410000 */
[----:B------:R-:W-:Y:S01]  /*35e0*/  @P2 F2FP.F16.F32.PACK_AB R131, RZ, R137 ;  /* 0x00000089ff83223e */ /* 0x000fe200000000ff */
[----:B------:R-:W-:Y:S01]  /*35f0*/  FFMA.FTZ R209, R136, R223, R209 ;  /* 0x000000df88d17223 */ /* 0x000fe200000100d1 */
[----:B------:R-:W-:-:S02]  /*3600*/  @P2 F2FP.F16.F32.PACK_AB R136, RZ, R147 ;  /* 0x00000093ff88223e */ /* 0x000fc400000000ff */
[----:B------:R-:W-:Y:S01]  /*3610*/  @P2 PRMT R117, R131, 0x7610, R117 ;  /* 0x0000761083752816 */ /* 0x000fe20000000075 */
[----:B------:R-:W-:Y:S01]  /*3620*/  FFMA.FTZ R239, R138, R225, R239 ;  /* 0x000000e18aef7223 */ /* 0x000fe200000100ef */
[-C--:B------:R-:W-:Y:S01]  /*3630*/  FMUL.FTZ R137, R137, R204.reuse ;  /* 0x000000cc89897220 */ /* 0x080fe20000410000 */
[----:B------:R-:W-:Y:S01]  /*3640*/  FMUL.FTZ R138, R147, R204 ;  /* 0x000000cc938a7220 */ /* 0x000fe20000410000 */
[----:B------:R-:W-:Y:S01]  /*3650*/  @P2 PRMT R117, R117, 0x5410, R136 ;  /* 0x0000541075752816 */ /* 0x000fe20000000088 */
[----:B------:R-:W-:Y:S02]  /*3660*/  FMUL.FTZ R147, R37, R143 ;  /* 0x0000008f25937220 */ /* 0x000fe40000410000 */
[----:B------:R-:W-:Y:S01]  /*3670*/  FMUL.FTZ R146, R43, R138 ;  /* 0x0000008a2b927220 */ /* 0x000fe20000410000 */
[----:B------:R-:W-:Y:S01]  /*3680*/  @P2 PRMT R118, R118, 0x5410, R142 ;  /* 0x0000541076762816 */ /* 0x000fe2000000008e */
[----:B0-----:R-:W-:-:S04]  /*3690*/  @P2 IMAD.WIDE.U32 R124, R203, 0x10, R124 ;  /* 0x00000010cb7c2825 */ /* 0x001fc800078e007c */
[----:B------:R-:W-:Y:S01]  /*36a0*/  FFMA.FTZ R240, R181, R224, R240 ;  /* 0x000000e0b5f07223 */ /* 0x000fe200000100f0 */
[----:B--2---:R-:W-:Y:S02]  /*36b0*/  HADD2.F32 R127, -RZ, R120.H0_H0 ;  /* 0x20000078ff7f7230 */ /* 0x004fe40000004100 */
[----:B------:R-:W-:-:S03]  /*36c0*/  HADD2.F32 R126, -RZ, R121.H0_H0 ;  /* 0x20000079ff7e7230 */ /* 0x000fc60000004100 */
[----:B------:R-:W-:Y:S02]  /*36d0*/  FFMA.FTZ R244, R127, R214, R244 ;  /* 0x000000d67ff47223 */ /* 0x000fe400000100f4 */
[----:B------:R-:W-:Y:S02]  /*36e0*/  FFMA.FTZ R247, R126, R215, R247 ;  /* 0x000000d77ef77223 */ /* 0x000fe400000100f7 */
[----:B------:R-:W0:Y:S01]  /*36f0*/  LDC.64 R126, c[0x0][0x210] ;  /* 0x00008400ff7e7b82 */ /* 0x000e220000000a00 */
[--C-:B------:R-:W-:Y:S02]  /*3700*/  HADD2.F32 R128, -RZ, R122.reuse.H0_H0 ;  /* 0x2000007aff807230 */ /* 0x100fe40000004100 */
[----:B------:R-:W-:Y:S02]  /*3710*/  HADD2.F32 R129, -RZ, R122.H1_H1 ;  /* 0x3000007aff817230 */ /* 0x000fe40000004100 */
[----:B------:R-:W-:Y:S02]  /*3720*/  HADD2.F32 R120, -RZ, R120.H1_H1 ;  /* 0x30000078ff787230 */ /* 0x000fe40000004100 */
[----:B------:R-:W-:Y:S01]  /*3730*/  FFMA.FTZ R249, R128, R208, R249 ;  /* 0x000000d080f97223 */ /* 0x000fe200000100f9 */
[----:B------:R-:W-:Y:S01]  /*3740*/  @P2 F2FP.F16.F32.PACK_AB R128, RZ, R149 ;  /* 0x00000095ff80223e */ /* 0x000fe200000000ff */
[----:B------:R-:W-:Y:S01]  /*3750*/  FMUL.FTZ R149, R149, R204 ;  /* 0x000000cc95957220 */ /* 0x000fe20000410000 */
[----:B------:R-:W-:Y:S01]  /*3760*/  FFMA.FTZ R248, R129, R213, R248 ;  /* 0x000000d581f87223 */ /* 0x000fe200000100f8 */
[----:B------:R-:W-:Y:S01]  /*3770*/  FFMA.FTZ R243, R120, R217, R243 ;  /* 0x000000d978f37223 */ /* 0x000fe200000100f3 */
[----:B------:R-:W-:Y:S01]  /*3780*/  @P2 F2FP.F16.F32.PACK_AB R129, RZ, R139 ;  /* 0x0000008bff81223e */ /* 0x000fe200000000ff */
[----:B------:R-:W-:Y:S01]  /*3790*/  FMUL.FTZ R120, R40, R149 ;  /* 0x0000009528787220 */ /* 0x000fe20000410000 */
[----:B------:R-:W-:Y:S01]  /*37a0*/  FMUL.FTZ R139, R41, R130 ;  /* 0x00000082298b7220 */ /* 0x000fe20000410000 */
[----:B------:R-:W-:-:S02]  /*37b0*/  HADD2.F32 R122, -RZ, R123.H0_H0 ;  /* 0x2000007bff7a7230 */ /* 0x000fc40000004100 */
[----:B------:R-:W-:Y:S02]  /*37c0*/  HADD2.F32 R121, -RZ, R121.H1_H1 ;  /* 0x30000079ff797230 */ /* 0x000fe40000004100 */
[----:B------:R-:W-:Y:S02]  /*37d0*/  HADD2.F32 R123, -RZ, R123.H1_H1 ;  /* 0x3000007bff7b7230 */ /* 0x000fe40000004100 */
[----:B------:R-:W-:Y:S01]  /*37e0*/  FMUL.FTZ R204, R151, R204 ;  /* 0x000000cc97cc7220 */ /* 0x000fe20000410000 */
[----:B------:R-:W-:Y:S02]  /*37f0*/  F2FP.F16.F32.PACK_AB R120, R139, R120 ;  /* 0x000000788b78723e */ /* 0x000fe400000000ff */
[----:B0-----:R-:W-:Y:S01]  /*3800*/  LEA R197, R126, R197, 0x2 ;  /* 0x000000c57ec57211 */ /* 0x001fe200078e10ff */
[----:B------:R-:W-:Y:S01]  /*3810*/  FFMA.FTZ R246, R121, R216, R246 ;  /* 0x000000d879f67223 */ /* 0x000fe200000100f6 */
[----:B------:R-:W-:Y:S01]  /*3820*/  FFMA.FTZ R251, R122, R211, R251 ;  /* 0x000000d37afb7223 */ /* 0x000fe200000100fb */
[----:B------:R-:W-:Y:S01]  /*3830*/  FFMA.FTZ R250, R123, R212, R250 ;  /* 0x000000d47bfa7223 */ /* 0x000fe200000100fa */
[----:B------:R-:W-:Y:S01]  /*3840*/  FMUL.FTZ R121, R42, R137 ;  /* 0x000000892a797220 */ /* 0x000fe20000410000 */
[----:B------:R-:W-:Y:S01]  /*3850*/  FMUL.FTZ R122, R36, R145 ;  /* 0x00000091247a7220 */ /* 0x000fe20000410000 */
[----:B------:R-:W-:Y:S01]  /*3860*/  FMUL.FTZ R123, R38, R141 ;  /* 0x0000008d267b7220 */ /* 0x000fe20000410000 */
[----:B------:R-:W-:Y:S01]  /*3870*/  FMUL.FTZ R148, R39, R204 ;  /* 0x000000cc27947220 */ /* 0x000fe20000410000 */
[----:B------:R-:W-:-:S02]  /*3880*/  @P2 F2FP.F16.F32.PACK_AB R151, RZ, R151 ;  /* 0x00000097ff97223e */ /* 0x000fc400000000ff */
[----:B------:R-:W-:Y:S02]  /*3890*/  @P2 PRMT R116, R128, 0x7610, R116 ;  /* 0x0000761080742816 */ /* 0x000fe40000000074 */
[----:B------:R-:W-:Y:S02]  /*38a0*/  LEA R128, P1, R196, UR16, 0x4 ;  /* 0x00000010c4807c11 */ /* 0x000fe4000f8220ff */
[----:B------:R-:W-:Y:S02]  /*38b0*/  @P2 PRMT R116, R116, 0x5410, R129 ;  /* 0x0000541074742816 */ /* 0x000fe40000000081 */
[----:B------:R-:W-:Y:S02]  /*38c0*/  @P2 PRMT R119, R119, 0x5410, R151 ;  /* 0x0000541077772816 */ /* 0x000fe40000000097 */
[----:B------:R-:W-:Y:S02]  /*38d0*/  F2FP.F16.F32.PACK_AB R123, R148, R123 ;  /* 0x0000007b947b723e */ /* 0x000fe400000000ff */
[----:B------:R-:W-:-:S02]  /*38e0*/  F2FP.F16.F32.PACK_AB R122, R147, R122 ;  /* 0x0000007a937a723e */ /* 0x000fc400000000ff */
[----:B------:R-:W-:Y:S02]  /*38f0*/  F2FP.F16.F32.PACK_AB R121, R146, R121 ;  /* 0x000000799279723e */ /* 0x000fe400000000ff */
[----:B------:R-:W-:Y:S01]  /*3900*/  LEA.HI.X R129, R196, UR17, RZ, 0x4, P1 ;  /* 0x00000011c4817c11 */ /* 0x000fe200088f24ff */
[--C-:B----4-:R-:W-:Y:S02]  /*3910*/  HADD2.F32 R126, -RZ, R132.reuse.H0_H0 ;  /* 0x20000084ff7e7230 */ /* 0x110fe40000004100 */
[----:B------:R-:W-:Y:S02]  /*3920*/  HADD2.F32 R131, -RZ, R132.H1_H1 ;  /* 0x30000084ff837230 */ /* 0x000fe40000004100 */
[--C-:B------:R-:W-:Y:S02]  /*3930*/  HADD2.F32 R132, -RZ, R133.reuse.H0_H0 ;  /* 0x20000085ff847230 */ /* 0x100fe40000004100 */
[----:B------:R-:W-:Y:S02]  /*3940*/  HADD2.F32 R133, -RZ, R133.H1_H1 ;  /* 0x30000085ff857230 */ /* 0x000fe40000004100 */
[----:B------:R-:W-:-:S02]  /*3950*/  HADD2.F32 R136, -RZ, R134.H0_H0 ;  /* 0x20000086ff887230 */ /* 0x000fc40000004100 */
[--C-:B------:R-:W-:Y:S02]  /*3960*/  HADD2.F32 R139, -RZ, R135.reuse.H0_H0 ;  /* 0x20000087ff8b7230 */ /* 0x100fe40000004100 */
[----:B------:R-:W-:Y:S01]  /*3970*/  FFMA.FTZ R231, R126, R149, R231 ;  /* 0x000000957ee77223 */ /* 0x000fe200000100e7 */
[----:B------:R-:W-:Y:S02]  /*3980*/  HADD2.F32 R135, -RZ, R135.H1_H1 ;  /* 0x30000087ff877230 */ /* 0x000fe40000004100 */
[----:B------:R-:W-:Y:S01]  /*3990*/  FFMA.FTZ R222, R132, R137, R222 ;  /* 0x0000008984de7223 */ /* 0x000fe200000100de */
[----:B------:R-:W-:Y:S02]  /*39a0*/  HADD2.F32 R134, -RZ, R134.H1_H1 ;  /* 0x30000086ff867230 */ /* 0x000fe40000004100 */
[----:B------:R-:W-:Y:S01]  /*39b0*/  FFMA.FTZ R221, R133, R138, R221 ;  /* 0x0000008a85dd7223 */ /* 0x000fe200000100dd */
[----:B------:R-:W-:Y:S01]  /*39c0*/  FFMA.FTZ R220, R136, R145, R220 ;  /* 0x0000009188dc7223 */ /* 0x000fe200000100dc */
[----:B------:R-:W-:Y:S01]  /*39d0*/  FFMA.FTZ R202, R135, R204, R202 ;  /* 0x000000cc87ca7223 */ /* 0x000fe200000100ca */
[----:B------:R0:W-:Y:S01]  /*39e0*/  STL [R1], R231 ;  /* 0x000000e701007387 */ /* 0x0001e20000100800 */
[----:B------:R-:W-:Y:S01]  /*39f0*/  FFMA.FTZ R219, R134, R143, R219 ;  /* 0x0000008f86db7223 */ /* 0x000fe200000100db */
[----:B------:R-:W-:-:S02]  /*3a00*/  FFMA.FTZ R218, R139, R141, R218 ;  /* 0x0000008d8bda7223 */ /* 0x000fc400000100da */
[----:B------:R0:W-:Y:S04]  /*3a10*/  STL [R1+0x8], R222 ;  /* 0x000008de01007387 */ /* 0x0001e80000100800 */
[----:B------:R0:W-:Y:S04]  /*3a20*/  STL [R1+0x4], R221 ;  /* 0x000004dd01007387 */ /* 0x0001e80000100800 */
[----:B------:R0:W-:Y:S04]  /*3a30*/  STL [R1+0x10], R220 ;  /* 0x000010dc01007387 */ /* 0x0001e80000100800 */
[----:B------:R0:W-:Y:S04]  /*3a40*/  STL [R1+0x14], R202 ;  /* 0x000014ca01007387 */ /* 0x0001e80000100800 */
[----:B------:R0:W-:Y:S04]  /*3a50*/  @P2 STG.E.128 desc[UR4][R124.64], R116 ;  /* 0x000000747c002986 */ /* 0x0001e8000c101d04 */
[----:B------:R0:W-:Y:S04]  /*3a60*/  STL [R1+0xc], R219 ;  /* 0x00000cdb01007387 */ /* 0x0001e80000100800 */
[----:B------:R0:W-:Y:S04]  /*3a70*/  STG.E.128 desc[UR4][R128.64], R120 ;  /* 0x0000007880007986 */ /* 0x0001e8000c101d04 */
[----:B------:R0:W-:Y:S01]  /*3a80*/  STL [R1+0x18], R218 ;  /* 0x000018da01007387 */ /* 0x0001e20000100800 */
[----:B------:R-:W-:Y:S01]  /*3a90*/  ISETP.GE.AND P1, PT, R197, R127, PT ;  /* 0x0000007fc500720c */ /* 0x000fe20003f26270 */
[----:B------:R-:W-:-:S12]  /*3aa0*/  FFMA.FTZ R252, R131, R130, R252 ;  /* 0x0000008283fc7223 */ /* 0x000fd800000100fc */
        /* <DEDUP_REMOVED lines=96> */
.L_x_7516:
        /* <DEDUP_REMOVED lines=273> */
.L_x_7517:
        /* <DEDUP_REMOVED lines=8> */
.L_x_7520:
[----:B------:R-:W-:Y:S05]  /*5240*/  BSYNC B0 ;  /* 0x0000000000007941 */ /* 0x000fea0003800000 */
.L_x_7519:
        /* <DEDUP_REMOVED lines=8> */
.L_x_7521:
[----:B------:R-:W-:Y:S01]  /*52d0*/  HFMA2.MMA R242, -RZ, RZ, 0, 1.1920928955078125e-07 ;  /* 0x00000002fff27435 */ /* 0x000fe200000001ff */
[----:B------:R-:W-:Y:S01]  /*52e0*/  MOV R245, R128 ;  /* 0x0000008000f57202 */ /* 0x000fe20000000f00 */
[----:B------:R-:W-:Y:S01]  /*52f0*/  FADD.FTZ R182, R182, R238 ;  /* 0x000000eeb6b67221 */ /* 0x000fe20000010000 */
[----:B------:R-:W-:-:S08]  /*5300*/  MOV R238, 0xffffffff ;  /* 0xffffffff00ee7802 */ /* 0x000fd00000000f00 */
[----:B------:R-:W-:Y:S05]  /*5310*/  WARPSYNC.COLLECTIVE R238, `(.L_x_7522) ;  /* 0x00000000ee087348 */ /* 0x000fea0003c00000 */
[----:B------:R0:W1:Y:S02]  /*5320*/  SHFL.BFLY P3, R238, R245, R242, R241 ;  /* 0x0c0000f2f5ee7389 */ /* 0x00006400000600f1 */
[----:B01----:R-:W-:Y:S01]  /*5330*/  ENDCOLLECTIVE ;  /* 0x000000000000791b */ /* 0x003fe20003800000 */
.L_x_7522:
[----:B------:R-:W-:Y:S01]  /*5340*/  MOV R245, R182 ;  /* 0x000000b600f57202 */ /* 0x000fe20000000f00 */
[----:B------:R-:W-:Y:S01]  /*5350*/  FADD.FTZ R128, R128, R238 ;  /* 0x000000ee80807221 */ /* 0x000fe20000010000 */
[----:B------:R-:W-:-:S07]  /*5360*/  MOV R238, 0xffffffff ;  /* 0xffffffff00ee7802 */ /* 0x000fce0000000f00 */
[----:B------:R-:W-:Y:S05]  /*5370*/  WARPSYNC.COLLECTIVE R238, `(.L_x_7523) ;  /* 0x00000000ee087348 */ /* 0x000fea0003c00000 */
[----:B------:R0:W1:Y:S02]  /*5380*/  SHFL.BFLY P3, R238, R245, R242, R241 ;  /* 0x0c0000f2f5ee7389 */ /* 0x00006400000600f1 */
[----:B01----:R-:W-:Y:S01]  /*5390*/  ENDCOLLECTIVE ;  /* 0x000000000000791b */ /* 0x003fe20003800000 */
.L_x_7523:
[----:B------:R-:W-:Y:S01]  /*53a0*/  HFMA2.MMA R242, -RZ, RZ, 0, 2.384185791015625e-07 ;  /* 0x00000004fff27435 */ /* 0x000fe200000001ff */
[----:B------:R-:W-:Y:S01]  /*53b0*/  MOV R245, R128 ;  /* 0x0000008000f57202 */ /* 0x000fe20000000f00 */
[----:B------:R-:W-:Y:S01]  /*53c0*/  FADD.FTZ R182, R182, R238 ;  /* 0x000000eeb6b67221 */ /* 0x000fe20000010000 */
[----:B------:R-:W-:-:S08]  /*53d0*/  MOV R238, 0xffffffff ;  /* 0xffffffff00ee7802 */ /* 0x000fd00000000f00 */
[----:B------:R-:W-:Y:S05]  /*53e0*/  WARPSYNC.COLLECTIVE R238, `(.L_x_7524) ;  /* 0x00000000ee087348 */ /* 0x000fea0003c00000 */
[----:B------:R0:W1:Y:S02]  /*53f0*/  SHFL.BFLY P3, R238, R245, R242, R241 ;  /* 0x0c0000f2f5ee7389 */ /* 0x00006400000600f1 */
[----:B01----:R-:W-:Y:S01]  /*5400*/  ENDCOLLECTIVE ;  /* 0x000000000000791b */ /* 0x003fe20003800000 */
.L_x_7524:
[----:B------:R-:W-:Y:S01]  /*5410*/  MOV R245, R182 ;  /* 0x000000b600f57202 */ /* 0x000fe20000000f00 */
[----:B------:R-:W-:Y:S01]  /*5420*/  FADD.FTZ R128, R128, R238 ;  /* 0x000000ee80807221 */ /* 0x000fe20000010000 */
[----:B------:R-:W-:-:S07]  /*5430*/  MOV R238, 0xffffffff ;  /* 0xffffffff00ee7802 */ /* 0x000fce0000000f00 */
[----:B------:R-:W-:Y:S05]  /*5440*/  WARPSYNC.COLLECTIVE R238, `(.L_x_7525) ;  /* 0x00000000ee087348 */ /* 0x000fea0003c00000 */
[----:B------:R0:W1:Y:S02]  /*5450*/  SHFL.BFLY P3, R238, R245, R242, R241 ;  /* 0x0c0000f2f5ee7389 */ /* 0x00006400000600f1 */
[----:B01----:R-:W-:Y:S01]  /*5460*/  ENDCOLLECTIVE ;  /* 0x000000000000791b */ /* 0x003fe20003800000 */
.L_x_7525:
[----:B------:R-:W-:Y:S01]  /*5470*/  HFMA2.MMA R242, -RZ, RZ, 0, 4.76837158203125e-07 ;  /* 0x00000008fff27435 */ /* 0x000fe200000001ff */
[----:B------:R-:W-:Y:S01]  /*5480*/  MOV R245, R128 ;  /* 0x0000008000f57202 */ /* 0x000fe20000000f00 */
[----:B------:R-:W-:Y:S01]  /*5490*/  FADD.FTZ R182, R182, R238 ;  /* 0x000000eeb6b67221 */ /* 0x000fe20000010000 */
[----:B------:R-:W-:-:S08]  /*54a0*/  MOV R238, 0xffffffff ;  /* 0xffffffff00ee7802 */ /* 0x000fd00000000f00 */
[----:B------:R-:W-:Y:S05]  /*54b0*/  WARPSYNC.COLLECTIVE R238, `(.L_x_7526) ;  /* 0x00000000ee087348 */ /* 0x000fea0003c00000 */
[----:B------:R0:W1:Y:S02]  /*54c0*/  SHFL.BFLY P3, R238, R245, R242, R241 ;  /* 0x0c0000f2f5ee7389 */ /* 0x00006400000600f1 */
[----:B01----:R-:W-:Y:S01]  /*54d0*/  ENDCOLLECTIVE ;  /* 0x000000000000791b */ /* 0x003fe20003800000 */
.L_x_7526:
[----:B------:R-:W-:Y:S01]  /*54e0*/  MOV R245, R182 ;  /* 0x000000b600f57202 */ /* 0x000fe20000000f00 */
[----:B------:R-:W-:Y:S01]  /*54f0*/  FADD.FTZ R128, R128, R238 ;  /* 0x000000ee80807221 */ /* 0x000fe20000010000 */
[----:B------:R-:W-:-:S07]  /*5500*/  MOV R238, 0xffffffff ;  /* 0xffffffff00ee7802 */ /* 0x000fce0000000f00 */
[----:B------:R-:W-:Y:S05]  /*5510*/  WARPSYNC.COLLECTIVE R238, `(.L_x_7527) ;  /* 0x00000000ee087348 */ /* 0x000fea0003c00000 */
[----:B------:R0:W1:Y:S02]  /*5520*/  SHFL.BFLY P3, R238, R245, R242, R241 ;  /* 0x0c0000f2f5ee7389 */ /* 0x00006400000600f1 */
[----:B01----:R-:W-:Y:S01]  /*5530*/  ENDCOLLECTIVE ;  /* 0x000000000000791b */ /* 0x003fe20003800000 */
.L_x_7527:
[----:B------:R-:W-:Y:S01]  /*5540*/  HFMA2.MMA R242, -RZ, RZ, 0, 9.5367431640625e-07 ;  /* 0x00000010fff27435 */ /* 0x000fe200000001ff */
[----:B------:R-:W-:Y:S01]  /*5550*/  MOV R245, R128 ;  /* 0x0000008000f57202 */ /* 0x000fe20000000f00 */
[----:B------:R-:W-:Y:S01]  /*5560*/  FADD.FTZ R182, R182, R238 ;  /* 0x000000eeb6b67221 */ /* 0x000fe20000010000 */
[----:B------:R-:W-:-:S08]  /*5570*/  MOV R238, 0xffffffff ;  /* 0xffffffff00ee7802 */ /* 0x000fd00000000f00 */
[----:B------:R-:W-:Y:S05]  /*5580*/  WARPSYNC.COLLECTIVE R238, `(.L_x_7528) ;  /* 0x00000000ee087348 */ /* 0x000fea0003c00000 */
[----:B------:R0:W1:Y:S02]  /*5590*/  SHFL.BFLY P3, R238, R245, R242, R241 ;  /* 0x0c0000f2f5ee7389 */ /* 0x00006400000600f1 */
[----:B01----:R-:W-:Y:S01]  /*55a0*/  ENDCOLLECTIVE ;  /* 0x000000000000791b */ /* 0x003fe20003800000 */
.L_x_7528:
[----:B------:R-:W-:Y:S02]  /*55b0*/  MOV R245, R182 ;  /* 0x000000b600f57202 */ /* 0x000fe40000000f00 */
[----:B------:R-:W-:Y:S02]  /*55c0*/  MOV R183, R238 ;  /* 0x000000ee00b77202 */ /* 0x000fe40000000f00 */
[----:B------:R-:W-:-:S07]  /*55d0*/  MOV R238, 0xffffffff ;  /* 0xffffffff00ee7802 */ /* 0x000fce0000000f00 */
[----:B------:R-:W-:Y:S05]  /*55e0*/  WARPSYNC.COLLECTIVE R238, `(.L_x_7529) ;  /* 0x00000000ee087348 */ /* 0x000fea0003c00000 */
[----:B------:R0:W1:Y:S02]  /*55f0*/  SHFL.BFLY P3, R238, R245, R242, R241 ;  /* 0x0c0000f2f5ee7389 */ /* 0x00006400000600f1 */
[----:B01----:R-:W-:Y:S01]  /*5600*/  ENDCOLLECTIVE ;  /* 0x000000000000791b */ /* 0x003fe20003800000 */
.L_x_7529:
[----:B------:R-:W-:Y:S05]  /*5610*/  BRA `(.L_x_7530) ;  /* 0xffffffc8007c7947 */ /* 0x000fea000383ffff */
.L_x_7531:
        /* <DEDUP_REMOVED lines=14> */
.L_x_14309:


//--------------------- .text._ZN10layer_norm13ln_bwd_kernelINS_13Kernel_traitsIf6__halfS2_S2_fjLj1024ELj1ELj4ELj1ELj16ENS_18Kernel_traits_baseILj1024EfS2_S2_S2_fjLj128EEEEELb0ELb1ELb1ELb0EEEvNS_9BwdParamsE --------------------------
	.section	.text._ZN10layer_norm13ln_bwd_kernelINS_13Kernel_traitsIf6__halfS2_S2_fjLj1024ELj1ELj4ELj1ELj16ENS_18Kernel_traits_baseILj1024EfS2_S2_S2_fjLj128EEEEELb0ELb1ELb1ELb0EEEvNS_9BwdParamsE,"ax",@progbits
	.align	128
        .global         _ZN10layer_norm13ln_bwd_kernelINS_13Kernel_traitsIf6__halfS2_S2_fjLj1024ELj1ELj4ELj1ELj16ENS_18Kernel_traits_baseILj1024EfS2_S2_S2_fjLj128EEEEELb0ELb1ELb1ELb0EEEvNS_9BwdParamsE
        .type           _ZN10layer_norm13ln_bwd_kernelINS_13Kernel_traitsIf6__halfS2_S2_fjLj1024ELj1ELj4ELj1ELj16ENS_18Kernel_traits_baseILj1024EfS2_S2_S2_fjLj128EEEEELb0ELb1ELb1ELb0EEEvNS_9BwdParamsE,@function
        .size           _ZN10layer_norm13ln_bwd_kernelINS_13Kernel_traitsIf6__halfS2_S2_fjLj1024ELj1ELj4ELj1ELj16ENS_18Kernel_traits_baseILj1024EfS2_S2_S2_fjLj128EEEEELb0ELb1ELb1ELb0EEEvNS_9BwdParamsE,(.L_x_14310 - _ZN10layer_norm13ln_bwd_kernelINS_13Kernel_traitsIf6__halfS2_S2_fjLj1024ELj1ELj4ELj1ELj16ENS_18Kernel_traits_baseILj1024EfS2_S2_S2_fjLj128EEEEELb0ELb1ELb1ELb0EEEvNS_9BwdParamsE)
        .other          _ZN10layer_norm13ln_bwd_kernelINS_13Kernel_traitsIf6__halfS2_S2_fjLj1024ELj1ELj4ELj1ELj16ENS_18Kernel_traits_baseILj1024EfS2_S2_S2_fjLj128EEEEELb0ELb1ELb1ELb0EEEvNS_9BwdParamsE,@"STO_CUDA_ENTRY STV_DEFAULT"
_ZN10layer_norm13ln_bwd_kernelINS_13Kernel_traitsIf6__halfS2_S2_fjLj1024ELj1ELj4ELj1ELj16ENS_18Kernel_traits_baseILj1024EfS2_S2_S2_fjLj128EEEEELb0ELb1ELb1ELb0EEEvNS_9BwdParamsE:
.text._ZN10layer_norm13ln_bwd_kernelINS_13Kernel_traitsIf6__halfS2_S2_fjLj1024ELj1ELj4ELj1ELj16ENS_18Kernel_traits_baseILj1024EfS2_S2_S2_fjLj128EEEEELb0ELb1ELb1ELb0EEEvNS_9BwdParamsE:
        /* <DEDUP_REMOVED lines=29> */
[----:B------:R-:W1:Y:S01]  /*01d0*/  @P0 LDC.64 R10, c[0x0][0x278] ;  /* 0x00009e00ff0a0b82 */ /* 0x000e620000000a00 */
[----:B------:R-:W-:-:S07]  /*01e0*/  MOV R77, R4 ;  /* 0x00000004004d7202 */ /* 0x000fce0000000f00 */
[----:B------:R-:W1:Y:S08]  /*01f0*/  @P1 LDC.64 R16, c[0x0][0x260] ;  /* 0x00009800ff101b82 */ /* 0x000e700000000a00 */
[----:B------:R-:W1:Y:S01]  /*0200*/  @P1 LDC.64 R18, c[0x0][0x278] ;  /* 0x00009e00ff121b82 */ /* 0x000e620000000a00 */
[----:B------:R-:W-:Y:S01]  /*0210*/  ISETP.GE.U32.AND P2, PT, R0, 0x80, PT ;  /* 0x000000800000780c */ /* 0x000fe20003f46070 */
[----:B0-----:R-:W-:-:S03]  /*0220*/  @P3 IMAD.WIDE.U32 R2, R77, 0x20, R2 ;  /* 0x000000204d023825 */ /* 0x001fc600078e0002 */
[----:B------:R-:W-:Y:S01]  /*0230*/  P2R R12, PR, RZ, 0x4 ;  /* 0x00000004ff0c7803 */ /* 0x000fe20000000000 */
[C---:B------:R-:W-:Y:S01]  /*0240*/  @P3 IMAD.WIDE.U32 R6, R77.reuse, 0x20, R6 ;  /* 0x000000204d063825 */ /* 0x040fe200078e0006 */
[----:B------:R-:W-:Y:S01]  /*0250*/  @P3 LOP3.LUT R77, R77, 0x20, RZ, 0xfc, !PT ;  /* 0x000000204d4d3812 */ /* 0x000fe200078efcff */
[----:B------:R-:W-:Y:S02]  /*0260*/  ULDC.64 UR4, c[0x0][0x208] ;  /* 0x0000820000047ab9 */ /* 0x000fe40000000a00 */
[----:B------:R0:W-:Y:S02]  /*0270*/  STL [R1+0x24], R12 ;  /* 0x0000240c01007387 */ /* 0x0001e40000100800 */
[C---:B-1----:R-:W-:Y:S02]  /*0280*/  @P0 IMAD.WIDE.U32 R14, R77.reuse, 0x20, R10 ;  /* 0x000000204d0e0825 */ /* 0x042fe400078e000a */
[----:B------:R-:W5:Y:S01]  /*0290*/  @P3 LDG.E.128 R24, desc[UR4][R2.64+0x10] ;  /* 0x0000100402183981 */ /* 0x000f62000c1e1d00 */
[----:B------:R-:W1:Y:S03]  /*02a0*/  @P2 LDC.64 R20, c[0x0][0x260] ;  /* 0x00009800ff142b82 */ /* 0x000e660000000a00 */
[----:B------:R-:W5:Y:S01]  /*02b0*/  @P0 LDG.E.128 R36, desc[UR4][R14.64+0x10] ;  /* 0x000010040e240981 */ /* 0x000f62000c1e1d00 */
[C---:B0-----:R-:W-:Y:S01]  /*02c0*/  @P0 IMAD.WIDE.U32 R12, R77.reuse, 0x20, R8 ;  /* 0x000000204d0c0825 */ /* 0x041fe200078e0008 */
[----:B------:R-:W-:-:S02]  /*02d0*/  @P0 IADD3 R77, R77, 0x20, RZ ;  /* 0x000000204d4d0810 */ /* 0x000fc40007ffe0ff */
[----:B------:R-:W5:Y:S01]  /*02e0*/  @P0 LDG.E.128 R40, desc[UR4][R14.64] ;  /* 0x000000040e280981 */ /* 0x000f62000c1e1d00 */
[----:B------:R-:W0:Y:S02]  /*02f0*/  @P2 LDC.64 R22, c[0x0][0x278] ;  /* 0x00009e00ff162b82 */ /* 0x000e240000000a00 */
[C---:B------:R-:W-:Y:S01]  /*0300*/  @P1 IMAD.WIDE.U32 R16, R77.reuse, 0x20, R16 ;  /* 0x000000204d101825 */ /* 0x040fe200078e0010 */
[----:B------:R-:W5:Y:S03]  /*0310*/  @P0 LDG.E.128 R28, desc[UR4][R12.64] ;  /* 0x000000040c1c0981 */ /* 0x000f66000c1e1d00 */
[C---:B------:R-:W-:Y:S01]  /*0320*/  @P1 IMAD.WIDE.U32 R18, R77.reuse, 0x20, R18 ;  /* 0x000000204d121825 */ /* 0x040fe200078e0012 */
[----:B------:R-:W5:Y:S04]  /*0330*/  @P0 LDG.E.128 R32, desc[UR4][R12.64+0x10] ;  /* 0x000010040c200981 */ /* 0x000f68000c1e1d00 */
        /* <DEDUP_REMOVED lines=81> */
.L_x_7665:
        /* <DEDUP_REMOVED lines=9> */
[----:B----4-:R-:W-:Y:S01]  /*08e0*/  IMAD.WIDE R196, R3, 0x4, R196 ;  /* 0x0000000403c47825 */ /* 0x010fe200078e02c4 */
[----:B-1----:R-:W-:-:S05]  /*08f0*/  MOV R5, UR9 ;  /* 0x0000000900057c02 */ /* 0x002fca0008000f00 */
        /* <DEDUP_REMOVED lines=20> */
.L_x_7538:
[----:B------:R-:W-:-:S07]  /*0a40*/  IADD3 R18, R6, 0x20, RZ ;  /* 0x0000002006127810 */ /* 0x000fce0007ffe0ff */
.L_x_7537:
[----:B------:R-:W-:Y:S05]  /*0a50*/  BSYNC B2 ;  /* 0x0000000000027941 */ /* 0x000fea0003800000 */
.L_x_7536:
[----:B------:R-:W-:Y:S04]  /*0a60*/  BSSY B2, `(.L_x_7539) ;  /* 0x0000008000027945 */ /* 0x000fe80003800000 */
[----:B------:R-:W-:Y:S05]  /*0a70*/  @!P0 BRA `(.L_x_7540) ;  /* 0x0000000000188947 */ /* 0x000fea0003800000 */
[----:B------:R-:W-:-:S04]  /*0a80*/  ISETP.NE.U32.AND P3, PT, RZ, UR14, PT ;  /* 0x0000000eff007c0c */ /* 0x000fc8000bf65070 */
[----:B------:R-:W-:-:S13]  /*0a90*/  ISETP.NE.AND.EX P3, PT, RZ, UR15, PT, P3 ;  /* 0x0000000fff007c0c */ /* 0x000fda000bf65330 */
[----:B------:R-:W-:Y:S05]  /*0aa0*/  @!P3 BRA `(.L_x_7541) ;  /* 0x000000000008b947 */ /* 0x000fea0003800000 */
[----:B------:R-:W-:-:S06]  /*0ab0*/  IMAD.WIDE.U32 R176, R18, 0x10, R196 ;  /* 0x0000001012b07825 */ /* 0x000fcc00078e00c4 */
[----:B------:R-:W5:Y:S02]  /*0ac0*/  LDG.E.128 R176, desc[UR4][R176.64] ;  /* 0x00000004b0b07981 */ /* 0x000f64000c1e1d00 */
.L_x_7541:
[----:B------:R-:W-:-:S07]  /*0ad0*/  IADD3 R18, R18, 0x20, RZ ;  /* 0x0000002012127810 */ /* 0x000fce0007ffe0ff */
.L_x_7540:
[----:B------:R-:W-:Y:S05]  /*0ae0*/  BSYNC B2 ;  /* 0x0000000000027941 */ /* 0x000fea0003800000 */
.L_x_7539:
[----:B------:R-:W-:Y:S04]  /*0af0*/  BSSY B2, `(.L_x_7542) ;  /* 0x0000008000027945 */ /* 0x000fe80003800000 */
[----:B------:R-:W-:Y:S05]  /*0b00*/  @!P1 BRA `(.L_x_7543) ;  /* 0x0000000000189947 */ /* 0x000fea0003800000 */
[----:B------:R-:W-:-:S04]  /*0b10*/  ISETP.NE.U32.AND P3, PT, RZ, UR14, PT ;  /* 0x0000000eff007c0c */ /* 0x000fc8000bf65070 */
[----:B------:R-:W-:-:S13]  /*0b20*/  ISETP.NE.AND.EX P3, PT, RZ, UR15, PT, P3 ;  /* 0x0000000fff007c0c */ /* 0x000fda000bf65330 */
[----:B------:R-:W-:Y:S05]  /*0b30*/  @!P3 BRA `(.L_x_7544) ;  /* 0x000000000008b947 */ /* 0x000fea0003800000 */
[----:B------:R-:W-:-:S06]  /*0b40*/  IMAD.WIDE.U32 R180, R18, 0x10, R196 ;  /* 0x0000001012b47825 */ /* 0x000fcc00078e00c4 */
[----:B------:R-:W5:Y:S02]  /*0b50*/  LDG.E.128 R180, desc[UR4][R180.64] ;  /* 0x00000004b4b47981 */ /* 0x000f64000c1e1d00 */
.L_x_7544:
[----:B------:R-:W-:-:S07]  /*0b60*/  IADD3 R18, R18, 0x20, RZ ;  /* 0x0000002012127810 */ /* 0x000fce0007ffe0ff */
.L_x_7543:
[----:B------:R-:W-:Y:S05]  /*0b70*/  BSYNC B2 ;  /* 0x0000000000027941 */ /* 0x000fea0003800000 */
.L_x_7542:
[----:B-1----:R-:W2:Y:S01]  /*0b80*/  LDL R198, [R1+0x60] ;  /* 0x0000600001c67983 */ /* 0x002ea20000100800 */
[----:B------:R-:W-:Y:S02]  /*0b90*/  CS2R R226, SRZ ;  /* 0x0000000000e27805 */ /* 0x000fe4000001ff00 */
[----:B--2---:R-:W-:-:S13]  /*0ba0*/  ISETP.NE.AND P3, PT, R198, RZ, PT ;  /* 0x000000ffc600720c */ /* 0x004fda0003f65270 */
[----:B------:R-:W-:Y:S05]  /*0bb0*/  @P3 BRA `(.L_x_7545) ;  /* 0x0000001400e03947 */ /* 0x000fea0003800000 */
[----:B------:R-:W-:-:S06]  /*0bc0*/  IMAD.WIDE.U32 R20, R18, 0x10, R196 ;  /* 0x0000001012147825 */ /* 0x000fcc00078e00c4 */
[----:B------:R-:W5:Y:S01]  /*0bd0*/  LDG.E.128 R20, desc[UR4][R20.64] ;  /* 0x0000000414147981 */ /* 0x000f62000c1e1d00 */
[----:B------:R-:W-:Y:S05]  /*0be0*/  BRA `(.L_x_7545) ;  /* 0x0000001400d47947 */ /* 0x000fea0003800000 */
.L_x_7535:
        /* <DEDUP_REMOVED lines=22> */
[----:B------:R-:W-:Y:S01]  /*0d50*/  ISETP.NE.U32.AND P3, PT, RZ, UR14, PT ;  /* 0x0000000eff007c0c */ /* 0x000fe2000bf65070 */
[----:B---3--:R-:W-:Y:S02]  /*0d60*/  HADD2.F32 R229, -RZ, R196.H1_H1 ;  /* 0x300000c4ffe57230 */ /* 0x008fe40000004100 */
[----:B------:R-:W-:Y:S02]  /*0d70*/  HADD2.F32 R250, -RZ, R199.H0_H0 ;  /* 0x200000c7fffa7230 */ /* 0x000fe40000004100 */
[--C-:B------:R-:W-:Y:S02]  /*0d80*/  HADD2.F32 R227, -RZ, R197.reuse.H0_H0 ;  /* 0x200000c5ffe37230 */ /* 0x100fe40000004100 */
[----:B------:R-:W-:Y:S02]  /*0d90*/  HADD2.F32 R249, -RZ, R198.H0_H0 ;  /* 0x200000c6fff97230 */ /* 0x000fe40000004100 */
[----:B------:R-:W-:-:S02]  /*0da0*/  HADD2.F32 R247, -RZ, R197.H1_H1 ;  /* 0x300000c5fff77230 */ /* 0x000fc40000004100 */
[C---:B------:R-:W-:Y:S01]  /*0db0*/  FADD.FTZ R248, -R18.reuse, R229 ;  /* 0x000000e512f87221 */ /* 0x040fe20000010100 */
[----:B------:R-:W-:Y:S02]  /*0dc0*/  HADD2.F32 R0, -RZ, R196.H0_H0 ;  /* 0x200000c4ff007230 */ /* 0x000fe40000004100 */
[--C-:B----4-:R-:W-:Y:S02]  /*0dd0*/  HADD2.F32 R223, -RZ, R200.reuse.H0_H0 ;  /* 0x200000c8ffdf7230 */ /* 0x110fe40000004100 */
[----:B------:R-:W-:Y:S02]  /*0de0*/  HADD2.F32 R226, -RZ, R200.H1_H1 ;  /* 0x300000c8ffe27230 */ /* 0x000fe40000004100 */
[C---:B------:R-:W-:Y:S01]  /*0df0*/  FADD.FTZ R200, -R18.reuse, R250 ;  /* 0x000000fa12c87221 */ /* 0x040fe20000010100 */
[--C-:B------:R-:W-:Y:S02]  /*0e00*/  HADD2.F32 R197, -RZ, R203.reuse.H0_H0 ;  /* 0x200000cbffc57230 */ /* 0x100fe40000004100 */
[----:B------:R-:W-:Y:S01]  /*0e10*/  FADD.FTZ R229, -R18, R227 ;  /* 0x000000e312e57221 */ /* 0x000fe20000010100 */
[----:B------:R-:W-:-:S02]  /*0e20*/  HADD2.F32 R196, -RZ, R203.H1_H1 ;  /* 0x300000cbffc47230 */ /* 0x000fc40000004100 */
[C---:B------:R-:W-:Y:S01]  /*0e30*/  FADD.FTZ R203, -R18.reuse, R249 ;  /* 0x000000f912cb7221 */ /* 0x040fe20000010100 */
[----:B------:R-:W3:Y:S01]  /*0e40*/  LDL R250, [R1+0x30] ;  /* 0x0000300001fa7983 */ /* 0x000ee20000100800 */
[----:B------:R-:W-:-:S03]  /*0e50*/  FADD.FTZ R227, -R18, R247 ;  /* 0x000000f712e37221 */ /* 0x000fc60000010100 */
[----:B------:R-:W4:Y:S04]  /*0e60*/  LDL R249, [R1+0x34] ;  /* 0x0000340001f97983 */ /* 0x000f280000100800 */
[----:B------:R-:W2:Y:S01]  /*0e70*/  LDL R247, [R1+0x38] ;  /* 0x0000380001f77983 */ /* 0x000ea20000100800 */
[----:B------:R-:W-:Y:S01]  /*0e80*/  ISETP.NE.AND.EX P3, PT, RZ, UR15, PT, P3 ;  /* 0x0000000fff007c0c */ /* 0x000fe2000bf65330 */
[----:B------:R-:W-:Y:S01]  /*0e90*/  FADD.FTZ R0, -R18, R0 ;  /* 0x0000000012007221 */ /* 0x000fe20000010100 */
[----:B------:R-:W-:-:S03]  /*0ea0*/  HADD2.F32 R198, -RZ, R198.H1_H1 ;  /* 0x300000c6ffc67230 */ /* 0x000fc60000004100 */
[----:B-----5:R-:W-:Y:S01]  /*0eb0*/  FMUL.FTZ R0, R2, R0 ;  /* 0x0000000002007220 */ /* 0x020fe20000410000 */
[----:B------:R-:W-:Y:S01]  /*0ec0*/  FADD.FTZ R112, R112, R223 ;  /* 0x000000df70707221 */ /* 0x000fe20000010000 */
[----:B------:R-:W-:Y:S02]  /*0ed0*/  HADD2.F32 R251, -RZ, R199.H1_H1 ;  /* 0x300000c7fffb7230 */ /* 0x000fe40000004100 */
[----:B------:R-:W-:-:S04]  /*0ee0*/  FFMA.FTZ R76, R0, R223, R76 ;  /* 0x000000df004c7223 */ /* 0x000fc8000001004c */
[----:B------:R0:W5:Y:S01]  /*0ef0*/  @P3 LDG.E.128 R172, desc[UR4][R216.64] ;  /* 0x00000004d8ac3981 */ /* 0x000162000c1e1d00 */
[----:B------:R-:W-:Y:S01]  /*0f00*/  FMUL.FTZ R248, R2, R248 ;  /* 0x000000f802f87220 */ /* 0x000fe20000410000 */
[--C-:B------:R-:W-:Y:S02]  /*0f10*/  HADD2.F32 R199, -RZ, R202.reuse.H1_H1 ;  /* 0x300000caffc77230 */ /* 0x100fe40000004100 */
[--C-:B0-----:R-:W-:Y:S02]  /*0f20*/  HADD2.F32 R217, -RZ, R201.reuse.H0_H0 ;  /* 0x200000c9ffd97230 */ /* 0x101fe40000004100 */
[----:B------:R-:W-:Y:S02]  /*0f30*/  HADD2.F32 R216, -RZ, R201.H1_H1 ;  /* 0x300000c9ffd87230 */ /* 0x000fe40000004100 */
[----:B------:R-:W-:Y:S02]  /*0f40*/  HADD2.F32 R201, -RZ, R202.H0_H0 ;  /* 0x200000caffc97230 */ /* 0x000fe40000004100 */
[----:B------:R-:W-:Y:S01]  /*0f50*/  FADD.FTZ R202, -R18, R198 ;  /* 0x000000c612ca7221 */ /* 0x000fe20000010100 */
[----:B------:R-:W-:Y:S01]  /*0f60*/  FADD.FTZ R113, R113, R226 ;  /* 0x000000e271717221 */ /* 0x000fe20000010000 */
[----:B------:R-:W-:Y:S01]  /*0f70*/  FMUL.FTZ R229, R2, R229 ;  /* 0x000000e502e57220 */ /* 0x000fe20000410000 */
[----:B------:R-:W-:Y:S01]  /*0f80*/  FFMA.FTZ R77, R248, R226, R77 ;  /* 0x000000e2f84d7223 */ /* 0x000fe2000001004d */
[----:B------:R-:W-:Y:S01]  /*0f90*/  FMUL.FTZ R227, R2, R227 ;  /* 0x000000e302e37220 */ /* 0x000fe20000410000 */
[----:B------:R-:W-:Y:S01]  /*0fa0*/  FADD.FTZ R116, R116, R201 ;  /* 0x000000c974747221 */ /* 0x000fe20000010000 */
[----:B------:R-:W-:Y:S04]  /*0fb0*/  STL [R1+0x1c], R248 ;  /* 0x00001cf801007387 */ /* 0x000fe80000100800 */
[----:B------:R-:W-:Y:S01]  /*0fc0*/  STL [R1+0x14], R229 ;  /* 0x000014e501007387 */ /* 0x000fe20000100800 */
[----:B------:R-:W-:Y:S01]  /*0fd0*/  FADD.FTZ R198, -R18, R251 ;  /* 0x000000fb12c67221 */ /* 0x000fe20000010100 */
[----:B------:R-:W-:Y:S01]  /*0fe0*/  FADD.FTZ R117, R117, R199 ;  /* 0x000000c775757221 */ /* 0x000fe20000010000 */
[----:B------:R-:W-:Y:S01]  /*0ff0*/  FMUL.FTZ R251, R25, R199 ;  /* 0x000000c719fb7220 */ /* 0x000fe20000410000 */
[----:B------:R-:W-:Y:S01]  /*1000*/  FADD.FTZ R118, R118, R197 ;  /* 0x000000c576767221 */ /* 0x000fe20000010000 */
[----:B------:R-:W-:Y:S01]  /*1010*/  FFMA.FTZ R78, R229, R217, R78 ;  /* 0x000000d9e54e7223 */ /* 0x000fe2000001004e */
[----:B------:R-:W-:Y:S01]  /*1020*/  FFMA.FTZ R79, R227, R216, R79 ;  /* 0x000000d8e34f7223 */ /* 0x000fe2000001004f */
[----:B------:R-:W-:Y:S01]  /*1030*/  FADD.FTZ R114, R114, R217 ;  /* 0x000000d972727221 */ /* 0x000fe20000010000 */
[----:B------:R-:W-:Y:S01]  /*1040*/  FADD.FTZ R115, R115, R216 ;  /* 0x000000d873737221 */ /* 0x000fe20000010000 */
[----:B------:R-:W-:Y:S01]  /*1050*/  FADD.FTZ R119, R119, R196 ;  /* 0x000000c477777221 */ /* 0x000fe20000010000 */
[----:B------:R-:W-:Y:S01]  /*1060*/  IADD3 R225, R225, 0x20, RZ ;  /* 0x00000020e1e17810 */ /* 0x000fe20007ffe0ff */
[----:B---3--:R-:W-:Y:S01]  /*1070*/  FMUL.FTZ R223, R250, R223 ;  /* 0x000000dffadf7220 */ /* 0x008fe20000410000 */
[----:B----4-:R-:W-:Y:S01]  /*1080*/  FMUL.FTZ R250, R249, R226 ;  /* 0x000000e2f9fa7220 */ /* 0x010fe20000410000 */
[----:B--2---:R-:W-:Y:S01]  /*1090*/  FMUL.FTZ R249, R247, R217 ;  /* 0x000000d9f7f97220 */ /* 0x004fe20000410000 */
[----:B------:R-:W-:Y:S01]  /*10a0*/  FMUL.FTZ R247, R2, R203 ;  /* 0x000000cb02f77220 */ /* 0x000fe20000410000 */
[----:B------:R-:W-:Y:S01]  /*10b0*/  FMUL.FTZ R226, R252, R216 ;  /* 0x000000d8fce27220 */ /* 0x000fe20000410000 */
[-C--:B------:R-:W-:Y:S01]  /*10c0*/  FMUL.FTZ R203, R24, R201.reuse ;  /* 0x000000c918cb7220 */ /* 0x080fe20000410000 */
[----:B------:R-:W-:Y:S01]  /*10d0*/  FMUL.FTZ R252, R2, R202 ;  /* 0x000000ca02fc7220 */ /* 0x000fe20000410000 */
[----:B------:R-:W-:Y:S01]  /*10e0*/  FFMA.FTZ R80, R247, R201, R80 ;  /* 0x000000c9f7507223 */ /* 0x000fe20000010050 */
[----:B------:R-:W-:Y:S01]  /*10f0*/  FADD.FTZ R201, RZ, R223 ;  /* 0x000000dfffc97221 */ /* 0x000fe20000010000 */
[----:B------:R-:W-:Y:S01]  /*1100*/  FFMA.FTZ R202, R0, R223, RZ ;  /* 0x000000df00ca7223 */ /* 0x000fe200000100ff */
[----:B------:R0:W-:Y:S02]  /*1110*/  STL [R1+0x18], R250 ;  /* 0x000018fa01007387 */ /* 0x0001e40000100800 */
[----:B------:R-:W-:Y:S01]  /*1120*/  FADD.FTZ R201, R201, R250 ;  /* 0x000000fac9c97221 */ /* 0x000fe20000010000 */
[----:B------:R-:W-:Y:S01]  /*1130*/  FFMA.FTZ R202, R248, R250, R202 ;  /* 0x000000faf8ca7223 */ /* 0x000fe200000100ca */
[----:B------:R-:W-:Y:S01]  /*1140*/  STL [R1+0xc], R227 ;  /* 0x00000ce301007387 */ /* 0x000fe20000100800 */
[----:B------:R-:W-:-:S03]  /*1150*/  FFMA.FTZ R81, R252, R199, R81 ;  /* 0x000000c7fc517223 */ /* 0x000fc60000010051 */
[----:B------:R1:W-:Y:S01]  /*1160*/  STL [R1+0x10], R249 ;  /* 0x000010f901007387 */ /* 0x0003e20000100800 */
[----:B------:R-:W-:Y:S01]  /*1170*/  FADD.FTZ R201, R201, R249 ;  /* 0x000000f9c9c97221 */ /* 0x000fe20000010000 */
[----:B------:R-:W-:Y:S02]  /*1180*/  FFMA.FTZ R199, R229, R249, R202 ;  /* 0x000000f9e5c77223 */ /* 0x000fe400000100ca */
[----:B------:R2:W-:Y:S04]  /*1190*/  STL [R1+0x4], R247 ;  /* 0x000004f701007387 */ /* 0x0005e80000100800 */
[----:B------:R3:W-:Y:S01]  /*11a0*/  STL [R1+0x8], R226 ;  /* 0x000008e201007387 */ /* 0x0007e20000100800 */
[----:B0-----:R-:W-:-:S03]  /*11b0*/  FMUL.FTZ R250, R2, R200 ;  /* 0x000000c802fa7220 */ /* 0x001fc60000410000 */
[----:B------:R0:W-:Y:S01]  /*11c0*/  STL [R1], R203 ;  /* 0x000000cb01007387 */ /* 0x0001e20000100800 */
[----:B------:R-:W-:Y:S01]  /*11d0*/  FADD.FTZ R200, R201, R226 ;  /* 0x000000e2c9c87221 */ /* 0x000fe20000010000 */
[----:B------:R-:W-:Y:S01]  /*11e0*/  FFMA.FTZ R199, R227, R226, R199 ;  /* 0x000000e2e3c77223 */ /* 0x000fe200000100c7 */
[-C--:B------:R-:W-:Y:S01]  /*11f0*/  FFMA.FTZ R82, R250, R197.reuse, R82 ;  /* 0x000000c5fa527223 */ /* 0x080fe20000010052 */
[----:B-1----:R-:W-:Y:S01]  /*1200*/  FMUL.FTZ R249, R26, R197 ;  /* 0x000000c51af97220 */ /* 0x002fe20000410000 */
[----:B------:R-:W-:Y:S01]  /*1210*/  FADD.FTZ R197, R200, R203 ;  /* 0x000000cbc8c57221 */ /* 0x000fe20000010000 */
[----:B------:R-:W-:-:S03]  /*1220*/  FFMA.FTZ R199, R247, R203, R199 ;  /* 0x000000cbf7c77223 */ /* 0x000fc600000100c7 */
[----:B------:R-:W-:Y:S01]  /*1230*/  FADD.FTZ R197, R197, R251 ;  /* 0x000000fbc5c57221 */ /* 0x000fe20000010000 */
[----:B------:R-:W-:Y:S01]  /*1240*/  FFMA.FTZ R199, R252, R251, R199 ;  /* 0x000000fbfcc77223 */ /* 0x000fe200000100c7 */
[----:B------:R-:W-:Y:S01]  /*1250*/  FMUL.FTZ R248, R2, R198 ;  /* 0x000000c602f87220 */ /* 0x000fe20000410000 */
[-C--:B--2---:R-:W-:Y:S01]  /*1260*/  FMUL.FTZ R247, R27, R196.reuse ;  /* 0x000000c41bf77220 */ /* 0x084fe20000410000 */
[----:B------:R-:W-:Y:S01]  /*1270*/  FADD.FTZ R197, R197, R249 ;  /* 0x000000f9c5c57221 */ /* 0x000fe20000010000 */
[----:B------:R-:W-:Y:S01]  /*1280*/  FFMA.FTZ R199, R250, R249, R199 ;  /* 0x000000f9fac77223 */ /* 0x000fe200000100c7 */
[----:B------:R-:W-:Y:S01]  /*1290*/  FFMA.FTZ R83, R248, R196, R83 ;  /* 0x000000c4f8537223 */ /* 0x000fe20000010053 */
[----:B------:R-:W-:Y:S01]  /*12a0*/  IADD3 R229, R6, 0x20, RZ ;  /* 0x0000002006e57810 */ /* 0x000fe20007ffe0ff */
[----:B------:R-:W-:Y:S01]  /*12b0*/  FADD.FTZ R227, R197, R247 ;  /* 0x000000f7c5e37221 */ /* 0x000fe20000010000 */
[----:B0--3--:R-:W-:-:S07]  /*12c0*/  FFMA.FTZ R226, R248, R247, R199 ;  /* 0x000000f7f8e27223 */ /* 0x009fce00000100c7 */
.L_x_7547:
[----:B------:R-:W-:Y:S05]  /*12d0*/  BSYNC B2 ;  /* 0x0000000000027941 */ /* 0x000fea0003800000 */
.L_x_7546:
        /* <DEDUP_REMOVED lines=14> */
[----:B------:R-:W-:Y:S01]  /*13c0*/  IADD3 R229, R229, 0x20, RZ ;  /* 0x00000020e5e57810 */ /* 0x000fe20007ffe0ff */
[----:B---3--:R-:W-:Y:S02]  /*13d0*/  HADD2.F32 R224, -RZ, R197.H1_H1 ;  /* 0x300000c5ffe07230 */ /* 0x008fe40000004100 */
[----:B------:R-:W-:Y:S02]  /*13e0*/  HADD2.F32 R216, -RZ, R196.H0_H0 ;  /* 0x200000c4ffd87230 */ /* 0x000fe40000004100 */
[--C-:B------:R-:W-:Y:S02]  /*13f0*/  HADD2.F32 R238, -RZ, R198.reuse.H0_H0 ;  /* 0x200000c6ffee7230 */ /* 0x100fe40000004100 */
[----:B------:R-:W-:-:S02]  /*1400*/  HADD2.F32 R198, -RZ, R198.H1_H1 ;  /* 0x300000c6ffc67230 */ /* 0x000fc40000004100 */
[----:B------:R-:W-:Y:S02]  /*1410*/  HADD2.F32 R237, -RZ, R197.H0_H0 ;  /* 0x200000c5ffed7230 */ /* 0x000fe40000004100 */
[----:B------:R-:W-:Y:S02]  /*1420*/  HADD2.F32 R239, -RZ, R199.H0_H0 ;  /* 0x200000c7ffef7230 */ /* 0x000fe40000004100 */
[--C-:B----4-:R-:W-:Y:S02]  /*1430*/  HADD2.F32 R19, -RZ, R202.reuse.H0_H0 ;  /* 0x200000caff137230 */ /* 0x110fe40000004100 */
[----:B------:R-:W-:Y:S02]  /*1440*/  HADD2.F32 R197, -RZ, R202.H1_H1 ;  /* 0x300000caffc57230 */ /* 0x000fe40000004100 */
[C---:B------:R-:W-:Y:S01]  /*1450*/  FADD.FTZ R202, -R18.reuse, R224 ;  /* 0x000000e012ca7221 */ /* 0x040fe20000010100 */
[----:B------:R-:W-:Y:S02]  /*1460*/  HADD2.F32 R196, -RZ, R196.H1_H1 ;  /* 0x300000c4ffc47230 */ /* 0x000fe40000004100 */
[----:B------:R-:W-:Y:S01]  /*1470*/  FADD.FTZ R217, -R18, R216 ;  /* 0x000000d812d97221 */ /* 0x000fe20000010100 */
[----:B------:R-:W-:-:S02]  /*1480*/  HADD2.F32 R206, -RZ, R200.H0_H0 ;  /* 0x200000c8ffce7230 */ /* 0x000fc40000004100 */
[----:B------:R-:W-:Y:S02]  /*1490*/  HADD2.F32 R240, -RZ, R199.H1_H1 ;  /* 0x300000c7fff07230 */ /* 0x000fe40000004100 */
[----:B0-----:R-:W-:Y:S02]  /*14a0*/  HADD2.F32 R205, -RZ, R200.H1_H1 ;  /* 0x300000c8ffcd7230 */ /* 0x001fe40000004100 */
[C---:B------:R-:W-:Y:S01]  /*14b0*/  FADD.FTZ R200, -R18.reuse, R198 ;  /* 0x000000c612c87221 */ /* 0x040fe20000010100 */
[--C-:B------:R-:W-:Y:S02]  /*14c0*/  HADD2.F32 R204, -RZ, R201.reuse.H0_H0 ;  /* 0x200000c9ffcc7230 */ /* 0x100fe40000004100 */
[C---:B------:R-:W-:Y:S01]  /*14d0*/  FADD.FTZ R198, -R18.reuse, R239 ;  /* 0x000000ef12c67221 */ /* 0x040fe20000010100 */
[----:B------:R-:W-:Y:S02]  /*14e0*/  HADD2.F32 R199, -RZ, R201.H1_H1 ;  /* 0x300000c9ffc77230 */ /* 0x000fe40000004100 */
[----:B------:R-:W-:Y:S01]  /*14f0*/  FADD.FTZ R201, -R18, R238 ;  /* 0x000000ee12c97221 */ /* 0x000fe20000010100 */
[----:B-----5:R-:W-:Y:S01]  /*1500*/  FMUL.FTZ R239, R2, R202 ;  /* 0x000000ca02ef7220 */ /* 0x020fe20000410000 */
[----:B------:R-:W-:-:S02]  /*1510*/  HADD2.F32 R207, -RZ, R203.H0_H0 ;  /* 0x200000cbffcf7230 */ /* 0x000fc40000004100 */
[----:B------:R-:W-:Y:S01]  /*1520*/  FADD.FTZ R216, -R18, R196 ;  /* 0x000000c412d87221 */ /* 0x000fe20000010100 */
[----:B------:R-:W-:Y:S02]  /*1530*/  HADD2.F32 R208, -RZ, R203.H1_H1 ;  /* 0x300000cbffd07230 */ /* 0x000fe40000004100 */
[----:B------:R-:W-:Y:S01]  /*1540*/  FMUL.FTZ R245, R2, R217 ;  /* 0x000000d902f57220 */ /* 0x000fe20000410000 */
[----:B------:R-:W-:Y:S01]  /*1550*/  FMUL.FTZ R244, R28, R206 ;  /* 0x000000ce1cf47220 */ /* 0x000fe20000410000 */
[----:B------:R-:W-:Y:S01]  /*1560*/  FADD.FTZ R203, -R18, R237 ;  /* 0x000000ed12cb7221 */ /* 0x000fe20000010100 */
[C---:B------:R-:W-:Y:S01]  /*1570*/  FMUL.FTZ R237, R2.reuse, R201 ;  /* 0x000000c902ed7220 */ /* 0x040fe20000410000 */
        /* <DEDUP_REMOVED lines=45> */
.L_x_7549:
[----:B------:R-:W-:Y:S05]  /*1850*/  BSYNC B2 ;  /* 0x0000000000027941 */ /* 0x000fea0003800000 */
.L_x_7548:
        /* <DEDUP_REMOVED lines=15> */
[--C-:B---3--:R-:W-:Y:S02]  /*1950*/  HADD2.F32 R16, -RZ, R8.reuse.H0_H0 ;  /* 0x20000008ff107230 */ /* 0x108fe40000004100 */
[----:B------:R-:W-:Y:S02]  /*1960*/  HADD2.F32 R7, -RZ, R8.H1_H1 ;  /* 0x30000008ff077230 */ /* 0x000fe40000004100 */
[--C-:B------:R-:W-:Y:S02]  /*1970*/  HADD2.F32 R199, -RZ, R9.reuse.H0_H0 ;  /* 0x20000009ffc77230 */ /* 0x100fe40000004100 */
[----:B------:R-:W-:Y:S01]  /*1980*/  FADD.FTZ R16, -R18, R16 ;  /* 0x0000001012107221 */ /* 0x000fe20000010100 */
[----:B------:R-:W-:-:S02]  /*1990*/  HADD2.F32 R197, -RZ, R9.H1_H1 ;  /* 0x30000009ffc57230 */ /* 0x000fc40000004100 */
[----:B------:R-:W-:Y:S01]  /*19a0*/  FADD.FTZ R8, -R18, R7 ;  /* 0x0000000712087221 */ /* 0x000fe20000010100 */
[----:B----4-:R-:W-:Y:S02]  /*19b0*/  HADD2.F32 R9, -RZ, R12.H0_H0 ;  /* 0x2000000cff097230 */ /* 0x010fe40000004100 */
[----:B-----5:R-:W-:Y:S01]  /*19c0*/  FMUL.FTZ R7, R2, R16 ;  /* 0x0000001002077220 */ /* 0x020fe20000410000 */
[--C-:B------:R-:W-:Y:S02]  /*19d0*/  HADD2.F32 R196, -RZ, R10.reuse.H0_H0 ;  /* 0x2000000affc47230 */ /* 0x100fe40000004100 */
[----:B------:R-:W-:Y:S01]  /*19e0*/  FADD.FTZ R199, -R18, R199 ;  /* 0x000000c712c77221 */ /* 0x000fe20000010100 */
[----:B------:R-:W-:Y:S02]  /*19f0*/  HADD2.F32 R201, -RZ, R10.H1_H1 ;  /* 0x3000000affc97230 */ /* 0x000fe40000004100 */
[----:B------:R-:W-:Y:S01]  /*1a00*/  FMUL.FTZ R8, R2, R8 ;  /* 0x0000000802087220 */ /* 0x000fe20000410000 */
[----:B------:R-:W-:-:S02]  /*1a10*/  HADD2.F32 R10, -RZ, R12.H1_H1 ;  /* 0x3000000cff0a7230 */ /* 0x000fc40000004100 */
[----:B------:R-:W-:Y:S01]  /*1a20*/  FADD.FTZ R197, -R18, R197 ;  /* 0x000000c512c57221 */ /* 0x000fe20000010100 */
[--C-:B------:R-:W-:Y:S02]  /*1a30*/  HADD2.F32 R202, -RZ, R11.reuse.H0_H0 ;  /* 0x2000000bffca7230 */ /* 0x100fe40000004100 */
[----:B------:R-:W-:Y:S01]  /*1a40*/  FADD.FTZ R128, R128, R9 ;  /* 0x0000000980807221 */ /* 0x000fe20000010000 */
[----:B------:R-:W-:Y:S02]  /*1a50*/  HADD2.F32 R203, -RZ, R11.H1_H1 ;  /* 0x3000000bffcb7230 */ /* 0x000fe40000004100 */
[-C--:B------:R-:W-:Y:S01]  /*1a60*/  FFMA.FTZ R92, R7, R9.reuse, R92 ;  /* 0x00000009075c7223 */ /* 0x080fe2000001005c */
[--C-:B------:R-:W-:Y:S02]  /*1a70*/  HADD2.F32 R11, -RZ, R13.reuse.H0_H0 ;  /* 0x2000000dff0b7230 */ /* 0x100fe40000004100 */
[----:B------:R-:W-:Y:S01]  /*1a80*/  FMUL.FTZ R236, R44, R9 ;  /* 0x000000092cec7220 */ /* 0x000fe20000410000 */
[----:B------:R-:W-:Y:S01]  /*1a90*/  FMUL.FTZ R9, R2, R199 ;  /* 0x000000c702097220 */ /* 0x000fe20000410000 */
[----:B------:R-:W-:-:S02]  /*1aa0*/  HADD2.F32 R17, -RZ, R13.H1_H1 ;  /* 0x3000000dff117230 */ /* 0x000fc40000004100 */
[----:B------:R-:W-:Y:S01]  /*1ab0*/  FADD.FTZ R196, -R18, R196 ;  /* 0x000000c412c47221 */ /* 0x000fe20000010100 */
[----:B------:R-:W-:Y:S01]  /*1ac0*/  FADD.FTZ R129, R129, R10 ;  /* 0x0000000a81817221 */ /* 0x000fe20000010000 */
[-C--:B------:R-:W-:Y:S01]  /*1ad0*/  FFMA.FTZ R93, R8, R10.reuse, R93 ;  /* 0x0000000a085d7223 */ /* 0x080fe2000001005d */
[----:B------:R-:W-:Y:S01]  /*1ae0*/  FMUL.FTZ R234, R45, R10 ;  /* 0x0000000a2dea7220 */ /* 0x000fe20000410000 */
[----:B------:R-:W-:Y:S01]  /*1af0*/  FMUL.FTZ R10, R2, R197 ;  /* 0x000000c5020a7220 */ /* 0x000fe20000410000 */
[----:B------:R-:W-:Y:S02]  /*1b00*/  HADD2.F32 R12, -RZ, R14.H0_H0 ;  /* 0x2000000eff0c7230 */ /* 0x000fe40000004100 */
[----:B------:R-:W-:Y:S01]  /*1b10*/  FADD.FTZ R130, R130, R11 ;  /* 0x0000000b82827221 */ /* 0x000fe20000010000 */
[-C--:B------:R-:W-:Y:S01]  /*1b20*/  FFMA.FTZ R94, R9, R11.reuse, R94 ;  /* 0x0000000b095e7223 */ /* 0x080fe2000001005e */
[----:B------:R-:W-:Y:S01]  /*1b30*/  FMUL.FTZ R231, R46, R11 ;  /* 0x0000000b2ee77220 */ /* 0x000fe20000410000 */
[----:B------:R-:W-:-:S02]  /*1b40*/  HADD2.F32 R198, -RZ, R15.H0_H0 ;  /* 0x2000000fffc67230 */ /* 0x000fc40000004100 */
[----:B------:R-:W-:Y:S01]  /*1b50*/  FMUL.FTZ R11, R2, R196 ;  /* 0x000000c4020b7220 */ /* 0x000fe20000410000 */
[----:B------:R-:W-:Y:S02]  /*1b60*/  HADD2.F32 R200, -RZ, R15.H1_H1 ;  /* 0x3000000fffc87230 */ /* 0x000fe40000004100 */
[----:B------:R-:W-:Y:S01]  /*1b70*/  FADD.FTZ R15, -R18, R201 ;  /* 0x000000c9120f7221 */ /* 0x000fe20000010100 */
        /* <DEDUP_REMOVED lines=13> */
[----:B------:R-:W-:-:S03]  /*1c50*/  FFMA.FTZ R17, R9, R231, R17 ;  /* 0x000000e709117223 */ /* 0x000fc60000010011 */
[----:B------:R-:W-:Y:S01]  /*1c60*/  FADD.FTZ R197, R15, R230 ;  /* 0x000000e60fc57221 */ /* 0x000fe20000010000 */
[----:B------:R-:W-:Y:S01]  /*1c70*/  FFMA.FTZ R17, R10, R230, R17 ;  /* 0x000000e60a117223 */ /* 0x000fe20000010011 */
[----:B------:R-:W-:Y:S01]  /*1c80*/  FADD.FTZ R133, R133, R13 ;  /* 0x0000000d85857221 */ /* 0x000fe20000010000 */
[-C--:B------:R-:W-:Y:S01]  /*1c90*/  FFMA.FTZ R97, R12, R13.reuse, R97 ;  /* 0x0000000d0c617223 */ /* 0x080fe20000010061 */
[C---:B------:R-:W-:Y:S01]  /*1ca0*/  FADD.FTZ R14, -R18.reuse, R202 ;  /* 0x000000ca120e7221 */ /* 0x040fe20000010100 */
        /* <DEDUP_REMOVED lines=18> */
.L_x_7551:
[----:B------:R-:W-:Y:S05]  /*1dd0*/  BSYNC B2 ;  /* 0x0000000000027941 */ /* 0x000fea0003800000 */
.L_x_7550:
        /* <DEDUP_REMOVED lines=14> */
[----:B---3--:R-:W-:Y:S02]  /*1ec0*/  HADD2.F32 R214, -RZ, R196.H1_H1 ;  /* 0x300000c4ffd67230 */ /* 0x008fe40000004100 */
[--C-:B------:R-:W-:Y:S02]  /*1ed0*/  HADD2.F32 R209, -RZ, R197.reuse.H0_H0 ;  /* 0x200000c5ffd17230 */ /* 0x100fe40000004100 */
[----:B0-----:R-:W-:Y:S02]  /*1ee0*/  HADD2.F32 R210, -RZ, R197.H1_H1 ;  /* 0x300000c5ffd27230 */ /* 0x001fe40000004100 */
[C---:B------:R-:W-:Y:S01]  /*1ef0*/  FADD.FTZ R214, -R18.reuse, R214 ;  /* 0x000000d612d67221 */ /* 0x040fe20000010100 */
[----:B------:R-:W-:Y:S02]  /*1f00*/  HADD2.F32 R197, -RZ, R198.H0_H0 ;  /* 0x200000c6ffc57230 */ /* 0x000fe40000004100 */
[----:B------:R-:W-:Y:S01]  /*1f10*/  FADD.FTZ R209, -R18, R209 ;  /* 0x000000d112d17221 */ /* 0x000fe20000010100 */
[----:B------:R-:W-:-:S02]  /*1f20*/  HADD2.F32 R215, -RZ, R196.H0_H0 ;  /* 0x200000c4ffd77230 */ /* 0x000fc40000004100 */
[C---:B-----5:R-:W-:Y:S01]  /*1f30*/  FMUL.FTZ R233, R2.reuse, R214 ;  /* 0x000000d602e97220 */ /* 0x060fe20000410000 */
[----:B----4-:R-:W-:Y:S02]  /*1f40*/  HADD2.F32 R212, -RZ, R200.H1_H1 ;  /* 0x300000c8ffd47230 */ /* 0x010fe40000004100 */
[----:B------:R-:W-:Y:S01]  /*1f50*/  FMUL.FTZ R209, R2, R209 ;  /* 0x000000d102d17220 */ /* 0x000fe20000410000 */
[----:B------:R-:W-:Y:S02]  /*1f60*/  HADD2.F32 R211, -RZ, R198.H1_H1 ;  /* 0x300000c6ffd37230 */ /* 0x000fe40000004100 */
[C---:B------:R-:W-:Y:S01]  /*1f70*/  FADD.FTZ R198, -R18.reuse, R197 ;  /* 0x000000c512c67221 */ /* 0x040fe20000010100 */
[----:B------:R-:W-:Y:S02]  /*1f80*/  HADD2.F32 R213, -RZ, R200.H0_H0 ;  /* 0x200000c8ffd57230 */ /* 0x000fe40000004100 */
[----:B------:R-:W-:Y:S01]  /*1f90*/  FADD.FTZ R215, -R18, R215 ;  /* 0x000000d712d77221 */ /* 0x000fe20000010100 */
[----:B------:R-:W-:-:S02]  /*1fa0*/  HADD2.F32 R200, -RZ, R202.H0_H0 ;  /* 0x200000caffc87230 */ /* 0x000fc40000004100 */
[----:B------:R-:W-:Y:S01]  /*1fb0*/  FADD.FTZ R109, R109, R212 ;  /* 0x000000d46d6d7221 */ /* 0x000fe20000010000 */
[-C--:B------:R-:W-:Y:S01]  /*1fc0*/  FFMA.FTZ R185, R233, R212.reuse, R185 ;  /* 0x000000d4e9b97223 */ /* 0x080fe200000100b9 */
[----:B------:R-:W-:Y:S01]  /*1fd0*/  FMUL.FTZ R232, R61, R212 ;  /* 0x000000d43de87220 */ /* 0x000fe20000410000 */
[C---:B------:R-:W-:Y:S01]  /*1fe0*/  FMUL.FTZ R212, R2.reuse, R198 ;  /* 0x000000c602d47220 */ /* 0x040fe20000410000 */
[----:B------:R-:W-:Y:S01]  /*1ff0*/  FMUL.FTZ R246, R2, R215 ;  /* 0x000000d702f67220 */ /* 0x000fe20000410000 */
[----:B------:R-:W-:Y:S01]  /*2000*/  FMUL.FTZ R235, R60, R213 ;  /* 0x000000d53ceb7220 */ /* 0x000fe20000410000 */
[----:B------:R-:W-:Y:S01]  /*2010*/  FADD.FTZ R197, -R18, R211 ;  /* 0x000000d312c57221 */ /* 0x000fe20000010100 */
[--C-:B------:R-:W-:Y:S02]  /*2020*/  HADD2.F32 R211, -RZ, R201.reuse.H0_H0 ;  /* 0x200000c9ffd37230 */ /* 0x100fe40000004100 */
[----:B------:R-:W-:Y:S01]  /*2030*/  FADD.FTZ R188, R188, R200 ;  /* 0x000000c8bcbc7221 */ /* 0x000fe20000010000 */
[-C--:B------:R-:W-:Y:S01]  /*2040*/  FFMA.FTZ R136, R212, R200.reuse, R136 ;  /* 0x000000c8d4887223 */ /* 0x080fe20000010088 */
[----:B------:R-:W-:Y:S01]  /*2050*/  FMUL.FTZ R214, R64, R200 ;  /* 0x000000c840d67220 */ /* 0x000fe20000410000 */
[----:B------:R-:W-:Y:S01]  /*2060*/  FADD.FTZ R198, R227, R235 ;  /* 0x000000ebe3c67221 */ /* 0x000fe20000010000 */
[----:B------:R-:W-:Y:S01]  /*2070*/  FFMA.FTZ R200, R246, R235, R226 ;  /* 0x000000ebf6c87223 */ /* 0x000fe200000100e2 */
[----:B------:R-:W-:-:S02]  /*2080*/  HADD2.F32 R201, -RZ, R201.H1_H1 ;  /* 0x300000c9ffc97230 */ /* 0x000fc40000004100 */
[----:B------:R-:W-:Y:S01]  /*2090*/  FADD.FTZ R110, R110, R211 ;  /* 0x000000d36e6e7221 */ /* 0x000fe20000010000 */
[----:B------:R-:W-:Y:S01]  /*20a0*/  FFMA.FTZ R186, R209, R211, R186 ;  /* 0x000000d3d1ba7223 */ /* 0x000fe200000100ba */
[----:B------:R-:W-:Y:S01]  /*20b0*/  FMUL.FTZ R215, R2, R197 ;  /* 0x000000c502d77220 */ /* 0x000fe20000410000 */
        /* <DEDUP_REMOVED lines=12> */
[C---:B------:R-:W-:Y:S01]  /*2180*/  FADD.FTZ R196, -R18.reuse, R196 ;  /* 0x000000c412c47221 */ /* 0x040fe20000010100 */
[----:B------:R-:W-:Y:S01]  /*2190*/  FADD.FTZ R18, -R18, R199 ;  /* 0x000000c712127221 */ /* 0x000fe20000010100 */
[----:B------:R-:W-:-:S02]  /*21a0*/  HADD2.F32 R199, -RZ, R202.H1_H1 ;  /* 0x300000caffc77230 */ /* 0x000fc40000004100 */
[----:B------:R-:W-:Y:S01]  /*21b0*/  FADD.FTZ R198, R198, R213 ;  /* 0x000000d5c6c67221 */ /* 0x000fe20000010000 */
[----:B------:R-:W-:Y:S01]  /*21c0*/  FFMA.FTZ R197, R210, R213, R197 ;  /* 0x000000d5d2c57223 */ /* 0x000fe200000100c5 */
[--C-:B------:R-:W-:Y:S02]  /*21d0*/  HADD2.F32 R202, -RZ, R203.reuse.H0_H0 ;  /* 0x200000cbffca7230 */ /* 0x100fe40000004100 */
        /* <DEDUP_REMOVED lines=22> */
.L_x_7545:
[----:B------:R-:W-:Y:S05]  /*2340*/  BSYNC B1 ;  /* 0x0000000000017941 */ /* 0x000fea0003800000 */
.L_x_7534:
        /* <DEDUP_REMOVED lines=20> */
.L_x_7691:
        /* <DEDUP_REMOVED lines=19> */
.L_x_7556:
[----:B------:R-:W-:Y:S05]  /*25c0*/  BSYNC B2 ;  /* 0x0000000000027941 */ /* 0x000fea0003800000 */
.L_x_7555:
        /* <DEDUP_REMOVED lines=9> */
.L_x_7558:
        /* <DEDUP_REMOVED lines=9> */
[----:B------:R-:W-:-:S05]  /*26f0*/  @P4 HADD2.F32 R197, -RZ, R172.H0_H0 ;  /* 0x200000acffc54230 */ /* 0x000fca0000004100 */
[----:B------:R-:W-:-:S07]  /*2700*/  @P4 FADD.FTZ R196, R196, R197 ;  /* 0x000000c5c4c44221 */ /* 0x000fce0000010000 */
.L_x_7559:
[----:B------:R-:W-:Y:S05]  /*2710*/  BSYNC B2 ;  /* 0x0000000000027941 */ /* 0x000fea0003800000 */
.L_x_7557:
[----:B------:R-:W2:Y:S01]  /*2720*/  LDL R200, [R1+0x40] ;  /* 0x0000400001c87983 */ /* 0x000ea20000100800 */
[----:B------:R-:W-:Y:S01]  /*2730*/  ISETP.NE.U32.AND P5, PT, RZ, UR10, PT ;  /* 0x0000000aff007c0c */ /* 0x000fe2000bfa5070 */
[----:B------:R-:W-:Y:S03]  /*2740*/  BSSY B2, `(.L_x_7560) ;  /* 0x000001a000027945 */ /* 0x000fe60003800000 */
[----:B------:R-:W-:-:S13]  /*2750*/  ISETP.NE.AND.EX P5, PT, RZ, UR11, PT, P5 ;  /* 0x0000000bff007c0c */ /* 0x000fda000bfa5350 */
[----:B------:R-:W-:-:S04]  /*2760*/  @P5 F2FP.F16.F32.PACK_AB R197, RZ, R196 ;  /* 0x000000c4ffc5523e */ /* 0x000fc800000000ff */
[----:B------:R-:W-:Y:S02]  /*2770*/  @P5 PRMT R104, R197, 0x7610, R104 ;  /* 0x00007610c5685816 */ /* 0x000fe40000000068 */
[----:B------:R-:W1:Y:S02]  /*2780*/  @P3 LDC R197, c[0x0][0x29c] ;  /* 0x0000a700ffc53b82 */ /* 0x000e640000000800 */
[----:B-1----:R-:W-:Y:S01]  /*2790*/  @P3 FMUL.FTZ R197, R196, R197 ;  /* 0x000000c5c4c53220 */ /* 0x002fe20000410000 */
[----:B-----5:R-:W-:-:S05]  /*27a0*/  @P3 HADD2.F32 R196, -RZ, R192.H0_H0 ;  /* 0x200000c0ffc43230 */ /* 0x020fca0000004100 */
[----:B------:R-:W-:Y:S01]  /*27b0*/  @P3 FFMA.FTZ R140, R197, R196, R140 ;  /* 0x000000c4c58c3223 */ /* 0x000fe2000001008c */
[----:B--2---:R-:W-:-:S05]  /*27c0*/  @P3 FMUL.FTZ R196, R200, R197 ;  /* 0x000000c5c8c43220 */ /* 0x004fca0000410000 */
[----:B------:R-:W-:-:S04]  /*27d0*/  @P3 F2FP.F16.F32.PACK_AB R196, RZ, R196 ;  /* 0x000000c4ffc4323e */ /* 0x000fc800000000ff */
[----:B------:R-:W-:Y:S01]  /*27e0*/  @P3 PRMT R100, R196, 0x7610, R100 ;  /* 0x00007610c4643816 */ /* 0x000fe20000000064 */
[----:B------:R-:W-:Y:S06]  /*27f0*/  @P2 BRA `(.L_x_7561) ;  /* 0x0000000000102947 */ /* 0x000fec0003800000 */
[----:B------:R-:W-:Y:S01]  /*2800*/  HFMA2.MMA R196, -RZ, RZ, 0, 0 ;  /* 0x00000000ffc47435 */ /* 0x000fe200000001ff */
[----:B------:R-:W-:Y:S10]  /*2810*/  @!P4 BRA `(.L_x_7562) ;  /* 0x000000000030c947 */ /* 0x000ff40003800000 */
[----:B------:R-:W-:Y:S01]  /*2820*/  HADD2.F32 R196, -RZ, R172.H1_H1 ;  /* 0x300000acffc47230 */ /* 0x000fe20000004100 */
[----:B------:R-:W-:Y:S06]  /*2830*/  BRA `(.L_x_7562) ;  /* 0x0000000000287947 */ /* 0x000fec0003800000 */
.L_x_7561:
[----:B------:R-:W2:Y:S01]  /*2840*/  LDL R200, [R1+0x1c] ;  /* 0x00001c0001c87983 */ /* 0x000ea20000100800 */
[----:B------:R-:W1:Y:S03]  /*2850*/  LDC.U8 R201, c[0x0][0x2a0] ;  /* 0x0000a800ffc97b82 */ /* 0x000e660000000000 */
[----:B------:R-:W3:Y:S01]  /*2860*/  LDL R197, [R1+0x18] ;  /* 0x0000180001c57983 */ /* 0x000ee20000100800 */
[----:B-1----:R-:W-:-:S04]  /*2870*/  ISETP.NE.AND P6, PT, R201, RZ, PT ;  /* 0x000000ffc900720c */ /* 0x002fc80003fc5270 */
[----:B------:R-:W-:-:S05]  /*2880*/  FSEL R196, R198, RZ, !P6 ;  /* 0x000000ffc6c47208 */ /* 0x000fca0007000000 */
[----:B--2---:R-:W-:-:S04]  /*2890*/  FFMA.FTZ R196, R200, R199, R196 ;  /* 0x000000c7c8c47223 */ /* 0x004fc800000100c4 */
[----:B---3--:R-:W-:Y:S01]  /*28a0*/  FADD.FTZ R196, R197, -R196 ;  /* 0x800000c4c5c47221 */ /* 0x008fe20000010000 */
[----:B------:R-:W-:-:S03]  /*28b0*/  @P4 HADD2.F32 R197, -RZ, R172.H1_H1 ;  /* 0x300000acffc54230 */ /* 0x000fc60000004100 */
[----:B------:R-:W-:-:S04]  /*28c0*/  FMUL.FTZ R196, R2, R196 ;  /* 0x000000c402c47220 */ /* 0x000fc80000410000 */
[----:B------:R-:W-:-:S07]  /*28d0*/  @P4 FADD.FTZ R196, R196, R197 ;  /* 0x000000c5c4c44221 */ /* 0x000fce0000010000 */
.L_x_7562:
[----:B------:R-:W-:Y:S05]  /*28e0*/  BSYNC B2 ;  /* 0x0000000000027941 */ /* 0x000fea0003800000 */
.L_x_7560:
[----:B------:R-:W2:Y:S01]  /*28f0*/  LDL R200, [R1+0x44] ;  /* 0x0000440001c87983 */ /* 0x000ea20000100800 */
[----:B------:R-:W-:Y:S01]  /*2900*/  @P5 F2FP.F16.F32.PACK_AB R197, RZ, R196 ;  /* 0x000000c4ffc5523e */ /* 0x000fe200000000ff */
[----:B------:R-:W-:Y:S03]  /*2910*/  BSSY B2, `(.L_x_7563) ;  /* 0x0000018000027945 */ /* 0x000fe60003800000 */
[----:B------:R-:W-:Y:S02]  /*2920*/  @P5 PRMT R104, R104, 0x5410, R197 ;  /* 0x0000541068685816 */ /* 0x000fe400000000c5 */
[----:B------:R-:W1:Y:S02]  /*2930*/  @P3 LDC R197, c[0x0][0x29c] ;  /* 0x0000a700ffc53b82 */ /* 0x000e640000000800 */
[----:B-1----:R-:W-:Y:S01]  /*2940*/  @P3 FMUL.FTZ R197, R196, R197 ;  /* 0x000000c5c4c53220 */ /* 0x002fe20000410000 */
[----:B------:R-:W-:-:S05]  /*2950*/  @P3 HADD2.F32 R196, -RZ, R192.H1_H1 ;  /* 0x300000c0ffc43230 */ /* 0x000fca0000004100 */
[----:B------:R-:W-:Y:S01]  /*2960*/  @P3 FFMA.FTZ R141, R197, R196, R141 ;  /* 0x000000c4c58d3223 */ /* 0x000fe2000001008d */
[----:B--2---:R-:W-:-:S05]  /*2970*/  @P3 FMUL.FTZ R196, R200, R197 ;  /* 0x000000c5c8c43220 */ /* 0x004fca0000410000 */
[----:B------:R-:W-:-:S04]  /*2980*/  @P3 F2FP.F16.F32.PACK_AB R196, RZ, R196 ;  /* 0x000000c4ffc4323e */ /* 0x000fc800000000ff */
[----:B------:R-:W-:Y:S01]  /*2990*/  @P3 PRMT R100, R100, 0x5410, R196 ;  /* 0x0000541064643816 */ /* 0x000fe200000000c4 */
[----:B------:R-:W-:Y:S06]  /*29a0*/  @P2 BRA `(.L_x_7564) ;  /* 0x0000000000102947 */ /* 0x000fec0003800000 */
[----:B------:R-:W-:Y:S01]  /*29b0*/  MOV R196, RZ ;  /* 0x000000ff00c47202 */ /* 0x000fe20000000f00 */
[----:B------:R-:W-:Y:S06]  /*29c0*/  @!P4 BRA `(.L_x_7565) ;  /* 0x000000000030c947 */ /* 0x000fec0003800000 */
[----:B------:R-:W-:Y:S01]  /*29d0*/  HADD2.F32 R196, -RZ, R173.H0_H0 ;  /* 0x200000adffc47230 */ /* 0x000fe20000004100 */
[----:B------:R-:W-:Y:S06]  /*29e0*/  BRA `(.L_x_7565) ;  /* 0x0000000000287947 */ /* 0x000fec0003800000 */
.L_x_7564:
[----:B------:R-:W2:Y:S01]  /*29f0*/  LDL R200, [R1+0x14] ;  /* 0x0000140001c87983 */ /* 0x000ea20000100800 */
[----:B------:R-:W1:Y:S03]  /*2a00*/  LDC.U8 R201, c[0x0][0x2a0] ;  /* 0x0000a800ffc97b82 */ /* 0x000e660000000000 */
[----:B------:R-:W3:Y:S01]  /*2a10*/  LDL R197, [R1+0x10] ;  /* 0x0000100001c57983 */ /* 0x000ee20000100800 */
[----:B-1----:R-:W-:-:S04]  /*2a20*/  ISETP.NE.AND P6, PT, R201, RZ, PT ;  /* 0x000000ffc900720c */ /* 0x002fc80003fc5270 */
[----:B------:R-:W-:-:S05]  /*2a30*/  FSEL R196, R198, RZ, !P6 ;  /* 0x000000ffc6c47208 */ /* 0x000fca0007000000 */
[----:B--2---:R-:W-:-:S04]  /*2a40*/  FFMA.FTZ R196, R200, R199, R196 ;  /* 0x000000c7c8c47223 */ /* 0x004fc800000100c4 */
[----:B---3--:R-:W-:Y:S01]  /*2a50*/  FADD.FTZ R196, R197, -R196 ;  /* 0x800000c4c5c47221 */ /* 0x008fe20000010000 */
[----:B------:R-:W-:-:S03]  /*2a60*/  @P4 HADD2.F32 R197, -RZ, R173.H0_H0 ;  /* 0x200000adffc54230 */ /* 0x000fc60000004100 */
[----:B------:R-:W-:-:S04]  /*2a70*/  FMUL.FTZ R196, R2, R196 ;  /* 0x000000c402c47220 */ /* 0x000fc80000410000 */
[----:B------:R-:W-:-:S07]  /*2a80*/  @P4 FADD.FTZ R196, R196, R197 ;  /* 0x000000c5c4c44221 */ /* 0x000fce0000010000 */
.L_x_7565:
[----:B------:R-:W-:Y:S05]  /*2a90*/  BSYNC B2 ;  /* 0x0000000000027941 */ /* 0x000fea0003800000 */
.L_x_7563:
[----:B------:R-:W2:Y:S01]  /*2aa0*/  LDL R200, [R1+0x48] ;  /* 0x0000480001c87983 */ /* 0x000ea20000100800 */
[----:B------:R-:W-:Y:S01]  /*2ab0*/  @P5 F2FP.F16.F32.PACK_AB R197, RZ, R196 ;  /* 0x000000c4ffc5523e */ /* 0x000fe200000000ff */
[----:B------:R-:W-:Y:S03]  /*2ac0*/  BSSY B2, `(.L_x_7566) ;  /* 0x0000018000027945 */ /* 0x000fe60003800000 */
[----:B------:R-:W-:Y:S02]  /*2ad0*/  @P5 PRMT R105, R197, 0x7610, R105 ;  /* 0x00007610c5695816 */ /* 0x000fe40000000069 */
[----:B------:R-:W1:Y:S02]  /*2ae0*/  @P3 LDC R197, c[0x0][0x29c] ;  /* 0x0000a700ffc53b82 */ /* 0x000e640000000800 */
[----:B-1----:R-:W-:Y:S01]  /*2af0*/  @P3 FMUL.FTZ R197, R196, R197 ;  /* 0x000000c5c4c53220 */ /* 0x002fe20000410000 */
[----:B------:R-:W-:-:S05]  /*2b00*/  @P3 HADD2.F32 R196, -RZ, R193.H0_H0 ;  /* 0x200000c1ffc43230 */ /* 0x000fca0000004100 */
        /* <DEDUP_REMOVED lines=9> */
.L_x_7567:
        /* <DEDUP_REMOVED lines=10> */
.L_x_7568:
[----:B------:R-:W-:Y:S05]  /*2c40*/  BSYNC B2 ;  /* 0x0000000000027941 */ /* 0x000fea0003800000 */
.L_x_7566:
        /* <DEDUP_REMOVED lines=16> */
.L_x_7570:
[----:B------:R-:W2:Y:S01]  /*2d50*/  LDL R200, [R1+0x4] ;  /* 0x0000040001c87983 */ /* 0x000ea20000100800 */
[----:B------:R-:W1:Y:S03]  /*2d60*/  LDC.U8 R201, c[0x0][0x2a0] ;  /* 0x0000a800ffc97b82 */ /* 0x000e660000000000 */
[----:B------:R-:W3:Y:S01]  /*2d70*/  LDL R197, [R1] ;  /* 0x0000000001c57983 */ /* 0x000ee20000100800 */
[----:B-1----:R-:W-:-:S04]  /*2d80*/  ISETP.NE.AND P6, PT, R201, RZ, PT ;  /* 0x000000ffc900720c */ /* 0x002fc80003fc5270 */
[----:B------:R-:W-:-:S05]  /*2d90*/  FSEL R196, R198, RZ, !P6 ;  /* 0x000000ffc6c47208 */ /* 0x000fca0007000000 */
[----:B--2---:R-:W-:-:S04]  /*2da0*/  FFMA.FTZ R196, R200, R199, R196 ;  /* 0x000000c7c8c47223 */ /* 0x004fc800000100c4 */
[----:B---3--:R-:W-:Y:S01]  /*2db0*/  FADD.FTZ R196, R197, -R196 ;  /* 0x800000c4c5c47221 */ /* 0x008fe20000010000 */
[----:B------:R-:W-:-:S03]  /*2dc0*/  @P4 HADD2.F32 R197, -RZ, R174.H0_H0 ;  /* 0x200000aeffc54230 */ /* 0x000fc60000004100 */
[----:B------:R-:W-:-:S04]  /*2dd0*/  FMUL.FTZ R196, R2, R196 ;  /* 0x000000c402c47220 */ /* 0x000fc80000410000 */
[----:B------:R-:W-:-:S07]  /*2de0*/  @P4 FADD.FTZ R196, R196, R197 ;  /* 0x000000c5c4c44221 */ /* 0x000fce0000010000 */
.L_x_7571:
[----:B------:R-:W-:Y:S05]  /*2df0*/  BSYNC B2 ;  /* 0x0000000000027941 */ /* 0x000fea0003800000 */
.L_x_7569:
        /* <DEDUP_REMOVED lines=16> */
.L_x_7573:
[----:B------:R-:W1:Y:S02]  /*2f00*/  LDC.U8 R197, c[0x0][0x2a0] ;  /* 0x0000a800ffc57b82 */ /* 0x000e640000000000 */
[----:B-1----:R-:W-:Y:S01]  /*2f10*/  ISETP.NE.AND P6, PT, R197, RZ, PT ;  /* 0x000000ffc500720c */ /* 0x002fe20003fc5270 */
[----:B------:R-:W-:-:S03]  /*2f20*/  @P4 HADD2.F32 R197, -RZ, R174.H1_H1 ;  /* 0x300000aeffc54230 */ /* 0x000fc60000004100 */
[----:B------:R-:W-:-:S05]  /*2f30*/  FSEL R196, R198, RZ, !P6 ;  /* 0x000000ffc6c47208 */ /* 0x000fca0007000000 */
[----:B------:R-:W-:-:S04]  /*2f40*/  FFMA.FTZ R196, R252, R199, R196 ;  /* 0x000000c7fcc47223 */ /* 0x000fc800000100c4 */
[----:B------:R-:W-:-:S04]  /*2f50*/  FADD.FTZ R196, R251, -R196 ;  /* 0x800000c4fbc47221 */ /* 0x000fc80000010000 */
[----:B------:R-:W-:-:S04]  /*2f60*/  FMUL.FTZ R196, R2, R196 ;  /* 0x000000c402c47220 */ /* 0x000fc80000410000 */
[----:B------:R-:W-:-:S07]  /*2f70*/  @P4 FADD.FTZ R196, R196, R197 ;  /* 0x000000c5c4c44221 */ /* 0x000fce0000010000 */
.L_x_7574:
[----:B------:R-:W-:Y:S05]  /*2f80*/  BSYNC B2 ;  /* 0x0000000000027941 */ /* 0x000fea0003800000 */
.L_x_7572:
        /* <DEDUP_REMOVED lines=16> */
.L_x_7576:
[----:B------:R-:W1:Y:S02]  /*3090*/  LDC.U8 R197, c[0x0][0x2a0] ;  /* 0x0000a800ffc57b82 */ /* 0x000e640000000000 */
[----:B-1----:R-:W-:Y:S01]  /*30a0*/  ISETP.NE.AND P6, PT, R197, RZ, PT ;  /* 0x000000ffc500720c */ /* 0x002fe20003fc5270 */
[----:B------:R-:W-:-:S03]  /*30b0*/  @P4 HADD2.F32 R197, -RZ, R175.H0_H0 ;  /* 0x200000afffc54230 */ /* 0x000fc60000004100 */
[----:B------:R-:W-:-:S05]  /*30c0*/  FSEL R196, R198, RZ, !P6 ;  /* 0x000000ffc6c47208 */ /* 0x000fca0007000000 */
[----:B------:R-:W-:-:S04]  /*30d0*/  FFMA.FTZ R196, R250, R199, R196 ;  /* 0x000000c7fac47223 */ /* 0x000fc800000100c4 */
[----:B------:R-:W-:-:S04]  /*30e0*/  FADD.FTZ R196, R249, -R196 ;  /* 0x800000c4f9c47221 */ /* 0x000fc80000010000 */
[----:B------:R-:W-:-:S04]  /*30f0*/  FMUL.FTZ R196, R2, R196 ;  /* 0x000000c402c47220 */ /* 0x000fc80000410000 */
[----:B------:R-:W-:-:S07]  /*3100*/  @P4 FADD.FTZ R196, R196, R197 ;  /* 0x000000c5c4c44221 */ /* 0x000fce0000010000 */
.L_x_7577:
[----:B------:R-:W-:Y:S05]  /*3110*/  BSYNC B2 ;  /* 0x0000000000027941 */ /* 0x000fea0003800000 */
.L_x_7575:
        /* <DEDUP_REMOVED lines=16> */
.L_x_7579:
        /* <DEDUP_REMOVED lines=8> */
.L_x_7580:
[----:B------:R-:W-:Y:S05]  /*32a0*/  BSYNC B2 ;  /* 0x0000000000027941 */ /* 0x000fea0003800000 */
.L_x_7578:
[----:B------:R-:W2:Y:S01]  /*32b0*/  LDL R200, [R1+0x5c] ;  /* 0x00005c0001c87983 */ /* 0x000ea20000100800 */
[----:B------:R-:W-:-:S04]  /*32c0*/  @P5 F2FP.F16.F32.PACK_AB R197, RZ, R196 ;  /* 0x000000c4ffc5523e */ /* 0x000fc800000000ff */
[----:B------:R-:W-:Y:S02]  /*32d0*/  @P5 PRMT R107, R107, 0x5410, R197 ;  /* 0x000054106b6b5816 */ /* 0x000fe400000000c5 */
[----:B------:R-:W1:Y:S02]  /*32e0*/  @P3 LDC R197, c[0x0][0x29c] ;  /* 0x0000a700ffc53b82 */ /* 0x000e640000000800 */
[----:B-1----:R-:W-:Y:S01]  /*32f0*/  @P3 FMUL.FTZ R197, R196, R197 ;  /* 0x000000c5c4c53220 */ /* 0x002fe20000410000 */
[----:B------:R-:W-:-:S05]  /*3300*/  @P3 HADD2.F32 R196, -RZ, R195.H1_H1 ;  /* 0x300000c3ffc43230 */ /* 0x000fca0000004100 */
[----:B------:R-:W-:Y:S01]  /*3310*/  @P3 FFMA.FTZ R147, R197, R196, R147 ;  /* 0x000000c4c5933223 */ /* 0x000fe20000010093 */
[----:B--2---:R-:W-:-:S05]  /*3320*/  @P3 FMUL.FTZ R196, R200, R197 ;  /* 0x000000c5c8c43220 */ /* 0x004fca0000410000 */
[----:B------:R-:W-:-:S04]  /*3330*/  @P3 F2FP.F16.F32.PACK_AB R196, RZ, R196 ;  /* 0x000000c4ffc4323e */ /* 0x000fc800000000ff */
        /* <DEDUP_REMOVED lines=9> */
.L_x_7554:
[----:B------:R-:W-:Y:S05]  /*33d0*/  BSYNC B1 ;  /* 0x0000000000017941 */ /* 0x000fea0003800000 */
.L_x_7553:
[----:B------:R-:W-:Y:S04]  /*33e0*/  BSSY B1, `(.L_x_7581) ;  /* 0x00000d8000017945 */ /* 0x000fe80003800000 */
[----:B------:R-:W-:Y:S05]  /*33f0*/  @!P0 BRA `(.L_x_7582) ;  /* 0x0000000c00588947 */ /* 0x000fea0003800000 */
[----:B------:R-:W-:Y:S04]  /*3400*/  BSSY B2, `(.L_x_7583) ;  /* 0x0000005000027945 */ /* 0x000fe80003800000 */
[----:B------:R-:W-:Y:S05]  /*3410*/  @!P3 BRA `(.L_x_7584) ;  /* 0x00000000000cb947 */ /* 0x000fea0003800000 */
[----:B------:R-:W2:Y:S02]  /*3420*/  LDC.64 R192, c[0x0][0x220] ;  /* 0x00008800ffc07b82 */ /* 0x000ea40000000a00 */
[----:B--2---:R-:W-:-:S06]  /*3430*/  IMAD.WIDE.U32 R192, R18, 0x10, R192 ;  /* 0x0000001012c07825 */ /* 0x004fcc00078e00c0 */
[----:B------:R-:W5:Y:S02]  /*3440*/  LDG.E.128 R192, desc[UR4][R192.64] ;  /* 0x00000004c0c07981 */ /* 0x000f64000c1e1d00 */
.L_x_7584:
[----:B------:R-:W-:Y:S05]  /*3450*/  BSYNC B2 ;  /* 0x0000000000027941 */ /* 0x000fea0003800000 */
.L_x_7583:
[----:B------:R-:W-:Y:S04]  /*3460*/  BSSY B2, `(.L_x_7585) ;  /* 0x0000014000027945 */ /* 0x000fe80003800000 */
[----:B------:R-:W-:Y:S05]  /*3470*/  @P2 BRA `(.L_x_7586) ;  /* 0x00000000001c2947 */ /* 0x000fea0003800000 */
[----:B------:R-:W-:Y:S01]  /*3480*/  UISETP.NE.U32.AND UP0, UPT, UR14, URZ, UPT ;  /* 0x0000003f0e00728c */ /* 0x000fe2000bf05070 */
[----:B-1----:R-:W-:-:S03]  /*3490*/  MOV R196, RZ ;  /* 0x000000ff00c47202 */ /* 0x002fc60000000f00 */
[----:B------:R-:W-:-:S06]  /*34a0*/  UISETP.NE.AND.EX UP0, UPT, UR15, URZ, UPT, UP0 ;  /* 0x0000003f0f00728c */ /* 0x000fcc000bf05300 */
[----:B------:R-:W-:-:S13]  /*34b0*/  PLOP3.LUT P4, PT, PT, PT, UP0, 0x80, 0x0 ;  /* 0x000000000000781c */ /* 0x000fda0003f8f008 */
[----:B------:R-:W-:Y:S05]  /*34c0*/  @!P4 BRA `(.L_x_7587) ;  /* 0x000000000034c947 */ /* 0x000fea0003800000 */
[----:B-----5:R-:W-:Y:S01]  /*34d0*/  HADD2.F32 R196, -RZ, R176.H0_H0 ;  /* 0x200000b0ffc47230 */ /* 0x020fe20000004100 */
[----:B------:R-:W-:Y:S06]  /*34e0*/  BRA `(.L_x_7587) ;  /* 0x00000000002c7947 */ /* 0x000fec0003800000 */
.L_x_7586:
        /* <DEDUP_REMOVED lines=11> */
.L_x_7587:
[----:B------:R-:W-:Y:S05]  /*35a0*/  BSYNC B2 ;  /* 0x0000000000027941 */ /* 0x000fea0003800000 */
.L_x_7585:
        /* <DEDUP_REMOVED lines=17> */
.L_x_7589:
        /* <DEDUP_REMOVED lines=8> */
.L_x_7590:
[----:B------:R-:W-:Y:S05]  /*3740*/  BSYNC B2 ;  /* 0x0000000000027941 */ /* 0x000fea0003800000 */
.L_x_7588:
[----:B------:R-:W-:Y:S01]  /*3750*/  @P5 F2FP.F16.F32.PACK_AB R197, RZ, R196 ;  /* 0x000000c4ffc5523e */ /* 0x000fe200000000ff */
[----:B------:R-:W-:Y:S03]  /*3760*/  BSSY B2, `(.L_x_7591) ;  /* 0x0000016000027945 */ /* 0x000fe60003800000 */
[----:B------:R-:W-:Y:S02]  /*3770*/  @P5 PRMT R104, R104, 0x5410, R197 ;  /* 0x0000541068685816 */ /* 0x000fe400000000c5 */
[----:B------:R-:W1:Y:S02]  /*3780*/  @P3 LDC R197, c[0x0][0x29c] ;  /* 0x0000a700ffc53b82 */ /* 0x000e640000000800 */
[----:B-1----:R-:W-:Y:S01]  /*3790*/  @P3 FMUL.FTZ R197, R196, R197 ;  /* 0x000000c5c4c53220 */ /* 0x002fe20000410000 */
        /* <DEDUP_REMOVED lines=10> */
.L_x_7592:
        /* <DEDUP_REMOVED lines=8> */
.L_x_7593:
[----:B------:R-:W-:Y:S05]  /*38c0*/  BSYNC B2 ;  /* 0x0000000000027941 */ /* 0x000fea0003800000 */
.L_x_7591:
[----:B------:R-:W-:Y:S01]  /*38d0*/  @P5 F2FP.F16.F32.PACK_AB R197, RZ, R196 ;  /* 0x000000c4ffc5523e */ /* 0x000fe200000000ff */
[----:B------:R-:W-:Y:S03]  /*38e0*/  BSSY B2, `(.L_x_7594) ;  /* 0x0000016000027945 */ /* 0x000fe60003800000 */
[----:B------:R-:W-:Y:S02]  /*38f0*/  @P5 PRMT R105, R197, 0x7610, R105 ;  /* 0x00007610c5695816 */ /* 0x000fe40000000069 */
[----:B------:R-:W1:Y:S02]  /*3900*/  @P3 LDC R197, c[0x0][0x29c] ;  /* 0x0000a700ffc53b82 */ /* 0x000e640000000800 */
[----:B-1----:R-:W-:Y:S01]  /*3910*/  @P3 FMUL.FTZ R197, R196, R197 ;  /* 0x000000c5c4c53220 */ /* 0x002fe20000410000 */
        /* <DEDUP_REMOVED lines=10> */
.L_x_7595:
        /* <DEDUP_REMOVED lines=8> */
.L_x_7596:
[----:B------:R-:W-:Y:S05]  /*3a40*/  BSYNC B2 ;  /* 0x0000000000027941 */ /* 0x000fea0003800000 */
.L_x_7594:
        /* <DEDUP_REMOVED lines=15> */
.L_x_7598:
        /* <DEDUP_REMOVED lines=8> */
.L_x_7599:
[----:B------:R-:W-:Y:S05]  /*3bc0*/  BSYNC B2 ;  /* 0x0000000000027941 */ /* 0x000fea0003800000 */
.L_x_7597:
        /* <DEDUP_REMOVED lines=15> */
.L_x_7601:
        /* <DEDUP_REMOVED lines=8> */
.L_x_7602:
[----:B------:R-:W-:Y:S05]  /*3d40*/  BSYNC B2 ;  /* 0x0000000000027941 */ /* 0x000fea0003800000 */
.L_x_7600:
        /* <DEDUP_REMOVED lines=15> */
.L_x_7604:
        /* <DEDUP_REMOVED lines=8> */
.L_x_7605:
[----:B------:R-:W-:Y:S05]  /*3ec0*/  BSYNC B2 ;  /* 0x0000000000027941 */ /* 0x000fea0003800000 */
.L_x_7603:
        /* <DEDUP_REMOVED lines=15> */
.L_x_7607:
        /* <DEDUP_REMOVED lines=8> */
.L_x_7608:
[----:B------:R-:W-:Y:S05]  /*4040*/  BSYNC B2 ;  /* 0x0000000000027941 */ /* 0x000fea0003800000 */
.L_x_7606:
[----:B------:R-:W-:-:S04]  /*4050*/  @P5 F2FP.F16.F32.PACK_AB R197, RZ, R196 ;  /* 0x000000c4ffc5523e */ /* 0x000fc800000000ff */
[----:B------:R-:W-:Y:S02]  /*4060*/  @P5 PRMT R107, R107, 0x5410, R197 ;  /* 0x000054106b6b5816 */ /* 0x000fe400000000c5 */
[----:B------:R-:W1:Y:S02]  /*4070*/  @P3 LDC R197, c[0x0][0x29c] ;  /* 0x0000a700ffc53b82 */ /* 0x000e640000000800 */
[----:B-1----:R-:W-:Y:S01]  /*4080*/  @P3 FMUL.FTZ R197, R196, R197 ;  /* 0x000000c5c4c53220 */ /* 0x002fe20000410000 */
[----:B------:R-:W-:-:S05]  /*4090*/  @P3 HADD2.F32 R196, -RZ, R195.H1_H1 ;  /* 0x300000c3ffc43230 */ /* 0x000fca0000004100 */
[-C--:B------:R-:W-:Y:S01]  /*40a0*/  @P3 FFMA.FTZ R155, R196, R197.reuse, R155 ;  /* 0x000000c5c49b3223 */ /* 0x080fe2000001009b */
[----:B------:R-:W-:-:S05]  /*40b0*/  @P3 FMUL.FTZ R196, R39, R197 ;  /* 0x000000c527c43220 */ /* 0x000fca0000410000 */
        /* <DEDUP_REMOVED lines=10> */
.L_x_7582:
[----:B------:R-:W-:Y:S05]  /*4160*/  BSYNC B1 ;  /* 0x0000000000017941 */ /* 0x000fea0003800000 */
.L_x_7581:
[----:B------:R-:W-:Y:S04]  /*4170*/  BSSY B1, `(.L_x_7609) ;  /* 0x00000d8000017945 */ /* 0x000fe80003800000 */
[----:B------:R-:W-:Y:S05]  /*4180*/  @!P1 BRA `(.L_x_7610) ;  /* 0x0000000c00589947 */ /* 0x000fea0003800000 */
[----:B------:R-:W-:Y:S04]  /*4190*/  BSSY B2, `(.L_x_7611) ;  /* 0x0000005000027945 */ /* 0x000fe80003800000 */
[----:B------:R-:W-:Y:S05]  /*41a0*/  @!P3 BRA `(.L_x_7612) ;  /* 0x00000000000cb947 */ /* 0x000fea0003800000 */
[----:B------:R-:W3:Y:S02]  /*41b0*/  LDC.64 R192, c[0x0][0x220] ;  /* 0x00008800ffc07b82 */ /* 0x000ee40000000a00 */
[----:B---3--:R-:W-:-:S06]  /*41c0*/  IMAD.WIDE.U32 R192, R18, 0x10, R192 ;  /* 0x0000001012c07825 */ /* 0x008fcc00078e00c0 */
[----:B------:R-:W5:Y:S02]  /*41d0*/  LDG.E.128 R192, desc[UR4][R192.64] ;  /* 0x00000004c0c07981 */ /* 0x000f64000c1e1d00 */
.L_x_7612:
[----:B------:R-:W-:Y:S05]  /*41e0*/  BSYNC B2 ;  /* 0x0000000000027941 */ /* 0x000fea0003800000 */
.L_x_7611:
[----:B------:R-:W-:Y:S04]  /*41f0*/  BSSY B2, `(.L_x_7613) ;  /* 0x0000014000027945 */ /* 0x000fe80003800000 */
[----:B------:R-:W-:Y:S05]  /*4200*/  @P2 BRA `(.L_x_7614) ;  /* 0x00000000001c2947 */ /* 0x000fea0003800000 */
[----:B------:R-:W-:Y:S01]  /*4210*/  UISETP.NE.U32.AND UP0, UPT, UR14, URZ, UPT ;  /* 0x0000003f0e00728c */ /* 0x000fe2000bf05070 */
[----:B-12---:R-:W-:-:S03]  /*4220*/  MOV R196, RZ ;  /* 0x000000ff00c47202 */ /* 0x006fc60000000f00 */
[----:B------:R-:W-:-:S06]  /*4230*/  UISETP.NE.AND.EX UP0, UPT, UR15, URZ, UPT, UP0 ;  /* 0x0000003f0f00728c */ /* 0x000fcc000bf05300 */
[----:B------:R-:W-:-:S13]  /*4240*/  PLOP3.LUT P4, PT, PT, PT, UP0, 0x80, 0x0 ;  /* 0x000000000000781c */ /* 0x000fda0003f8f008 */
[----:B------:R-:W-:Y:S05]  /*4250*/  @!P4 BRA `(.L_x_7615) ;  /* 0x000000000034c947 */ /* 0x000fea0003800000 */
[----:B-----5:R-:W-:Y:S01]  /*4260*/  HADD2.F32 R196, -RZ, R180.H0_H0 ;  /* 0x200000b4ffc47230 */ /* 0x020fe20000004100 */
[----:B------:R-:W-:Y:S06]  /*4270*/  BRA `(.L_x_7615) ;  /* 0x00000000002c7947 */ /* 0x000fec0003800000 */
.L_x_7614:
        /* <DEDUP_REMOVED lines=11> */
.L_x_7615:
[----:B------:R-:W-:Y:S05]  /*4330*/  BSYNC B2 ;  /* 0x0000000000027941 */ /* 0x000fea0003800000 */
.L_x_7613:
        /* <DEDUP_REMOVED lines=17> */
.L_x_7617:
        /* <DEDUP_REMOVED lines=8> */
.L_x_7618:
[----:B------:R-:W-:Y:S05]  /*44d0*/  BSYNC B2 ;  /* 0x0000000000027941 */ /* 0x000fea0003800000 */
.L_x_7616:
        /* <DEDUP_REMOVED lines=15> */
.L_x_7620:
        /* <DEDUP_REMOVED lines=8> */
.L_x_7621:
[----:B------:R-:W-:Y:S05]  /*4650*/  BSYNC B2 ;  /* 0x0000000000027941 */ /* 0x000fea0003800000 */
.L_x_7619:
        /* <DEDUP_REMOVED lines=15> */
.L_x_7623:
        /* <DEDUP_REMOVED lines=8> */
.L_x_7624:
[----:B------:R-:W-:Y:S05]  /*47d0*/  BSYNC B2 ;  /* 0x0000000000027941 */ /* 0x000fea0003800000 */
.L_x_7622:
        /* <DEDUP_REMOVED lines=15> */
.L_x_7626:
        /* <DEDUP_REMOVED lines=8> */
.L_x_7627:
[----:B------:R-:W-:Y:S05]  /*4950*/  BSYNC B2 ;  /* 0x0000000000027941 */ /* 0x000fea0003800000 */
.L_x_7625:
        /* <DEDUP_REMOVED lines=15> */
.L_x_7629:
        /* <DEDUP_REMOVED lines=8> */
.L_x_7630:
[----:B------:R-:W-:Y:S05]  /*4ad0*/  BSYNC B2 ;  /* 0x0000000000027941 */ /* 0x000fea0003800000 */
.L_x_7628:
        /* <DEDUP_REMOVED lines=15> */
.L_x_7632:
        /* <DEDUP_REMOVED lines=8> */
.L_x_7633:
[----:B------:R-:W-:Y:S05]  /*4c50*/  BSYNC B2 ;  /* 0x0000000000027941 */ /* 0x000fea0003800000 */
.L_x_7631:
        /* <DEDUP_REMOVED lines=15> */
.L_x_7635:
        /* <DEDUP_REMOVED lines=8> */
.L_x_7636:
[----:B------:R-:W-:Y:S05]  /*4dd0*/  BSYNC B2 ;  /* 0x0000000000027941 */ /* 0x000fea0003800000 */
.L_x_7634:
        /* <DEDUP_REMOVED lines=17> */
.L_x_7610:
[----:B------:R-:W-:Y:S05]  /*4ef0*/  BSYNC B1 ;  /* 0x0000000000017941 */ /* 0x000fea0003800000 */
.L_x_7609:
        /* <DEDUP_REMOVED lines=9> */
.L_x_7640:
[----:B------:R-:W-:Y:S05]  /*4f90*/  BSYNC B2 ;  /* 0x0000000000027941 */ /* 0x000fea0003800000 */
.L_x_7639:
        /* <DEDUP_REMOVED lines=9> */
.L_x_7642:
        /* <DEDUP_REMOVED lines=11> */
.L_x_7643:
[----:B------:R-:W-:Y:S05]  /*50e0*/  BSYNC B2 ;  /* 0x0000000000027941 */ /* 0x000fea0003800000 */
.L_x_7641:
        /* <DEDUP_REMOVED lines=17> */
.L_x_7645:
        /* <DEDUP_REMOVED lines=8> */
.L_x_7646:
[----:B------:R-:W-:Y:S05]  /*5280*/  BSYNC B2 ;  /* 0x0000000000027941 */ /* 0x000fea0003800000 */
.L_x_7644:
        /* <DEDUP_REMOVED lines=15> */
.L_x_7648:
        /* <DEDUP_REMOVED lines=8> */
.L_x_7649:
[----:B------:R-:W-:Y:S05]  /*5400*/  BSYNC B2 ;  /* 0x0000000000027941 */ /* 0x000fea0003800000 */
.L_x_7647:
        /* <DEDUP_REMOVED lines=15> */
.L_x_7651:
        /* <DEDUP_REMOVED lines=8> */
.L_x_7652:
[----:B------:R-:W-:Y:S05]  /*5580*/  BSYNC B2 ;  /* 0x0000000000027941 */ /* 0x000fea0003800000 */
.L_x_7650:
        /* <DEDUP_REMOVED lines=15> */
.L_x_7654:
        /* <DEDUP_REMOVED lines=8> */
.L_x_7655:
[----:B------:R-:W-:Y:S05]  /*5700*/  BSYNC B2 ;  /* 0x0000000000027941 */ /* 0x000fea0003800000 */
.L_x_7653:
        /* <DEDUP_REMOVED lines=15> */
.L_x_7657:
        /* <DEDUP_REMOVED lines=8> */
.L_x_7658:
[----:B------:R-:W-:Y:S05]  /*5880*/  BSYNC B2 ;  /* 0x0000000000027941 */ /* 0x000fea0003800000 */
.L_x_7656:
        /* <DEDUP_REMOVED lines=15> */
.L_x_7660:
        /* <DEDUP_REMOVED lines=8> */
.L_x_7661:
[----:B------:R-:W-:Y:S05]  /*5a00*/  BSYNC B2 ;  /* 0x0000000000027941 */ /* 0x000fea0003800000 */
.L_x_7659:
        /* <DEDUP_REMOVED lines=15> */
.L_x_7663:
        /* <DEDUP_REMOVED lines=8> */
.L_x_7664:
[----:B------:R-:W-:Y:S05]  /*5b80*/  BSYNC B2 ;  /* 0x0000000000027941 */ /* 0x000fea0003800000 */
.L_x_7662:
[----:B------:R-:W-:-:S04]  /*5b90*/  @P5 F2FP.F16.F32.PACK_AB R196, RZ, R2 ;  /* 0x00000002ffc4523e */ /* 0x000fc800000000ff */
[----:B------:R-:W-:Y:S02]  /*5ba0*/  @P5 PRMT R107, R107, 0x5410, R196 ;  /* 0x000054106b6b5816 */ /* 0x000fe400000000c4 */
[----:B------:R-:W1:Y:S02]  /*5bb0*/  @P3 LDC R196, c[0x0][0x29c] ;  /* 0x0000a700ffc43b82 */ /* 0x000e640000000800 */
[----:B-1----:R-:W-:Y:S01]  /*5bc0*/  @P3 FMUL.FTZ R2, R2, R196 ;  /* 0x000000c402023220 */ /* 0x002fe20000410000 */
[----:B------:R-:W-:-:S05]  /*5bd0*/  @P3 HADD2.F32 R196, -RZ, R195.H1_H1 ;  /* 0x300000c3ffc43230 */ /* 0x000fca0000004100 */
[-C--:B------:R-:W-:Y:S01]  /*5be0*/  @P3 FFMA.FTZ R171, R196, R2.reuse, R171 ;  /* 0x00000002c4ab3223 */ /* 0x080fe200000100ab */
[----:B------:R-:W-:Y:S01]  /*5bf0*/  @P3 FMUL.FTZ R2, R71, R2 ;  /* 0x0000000247023220 */ /* 0x000fe20000410000 */
[----:B------:R-:W1:Y:S04]  /*5c00*/  @P5 LDC.64 R196, c[0x0][0x308] ;  /* 0x0000c200ffc45b82 */ /* 0x000e680000000a00 */
[----:B------:R-:W-:-:S04]  /*5c10*/  @P3 F2FP.F16.F32.PACK_AB R2, RZ, R2 ;  /* 0x00000002ff02323e */ /* 0x000fc800000000ff */
[----:B------:R-:W-:Y:S01]  /*5c20*/  @P3 PRMT R103, R103, 0x5410, R2 ;  /* 0x0000541067673816 */ /* 0x000fe20000000002 */
[----:B-1----:R-:W-:-:S05]  /*5c30*/  @P5 IMAD.WIDE.U32 R196, R6, 0x10, R196 ;  /* 0x0000001006c45825 */ /* 0x002fca00078e00c4 */
[----:B------:R1:W-:Y:S02]  /*5c40*/  @P5 STG.E.128 desc[UR4][R196.64], R104 ;  /* 0x00000068c4005986 */ /* 0x0003e4000c101d04 */
[----:B-1----:R-:W1:Y:S02]  /*5c50*/  @P3 LDC.64 R196, c[0x0][0x2f8] ;  /* 0x0000be00ffc43b82 */ /* 0x002e640000000a00 */
[----:B-1----:R-:W-:-:S05]  /*5c60*/  @P3 IMAD.WIDE.U32 R196, R18, 0x10, R196 ;  /* 0x0000001012c43825 */ /* 0x002fca00078e00c4 */
[----:B------:R1:W-:Y:S02]  /*5c70*/  @P3 STG.E.128 desc[UR4][R196.64], R100 ;  /* 0x00000064c4003986 */ /* 0x0003e4000c101d04 */
.L_x_7638:
[----:B------:R-:W-:Y:S05]  /*5c80*/  BSYNC B1 ;  /* 0x0000000000017941 */ /* 0x000fea0003800000 */
.L_x_7637:
[----:B-1----:R-:W1:Y:S02]  /*5c90*/  LDC.64 R196, c[0x0][0x210] ;  /* 0x00008400ffc47b82 */ /* 0x002e640000000a00 */
[----:B-1----:R-:W-:-:S04]  /*5ca0*/  LEA R3, R196, R3, 0x2 ;  /* 0x00000003c4037211 */ /* 0x002fc800078e10ff */
[----:B------:R-:W-:-:S13]  /*5cb0*/  ISETP.GE.AND P2, PT, R3, R197, PT ;  /* 0x000000c50300720c */ /* 0x000fda0003f46270 */
[----:B------:R-:W-:Y:S05]  /*5cc0*/  @!P2 BRA `(.L_x_7665) ;  /* 0xffffffa800e0a947 */ /* 0x000fea000383ffff */
.L_x_7533:
[----:B------:R-:W-:Y:S05]  /*5cd0*/  BSYNC B0 ;  /* 0x0000000000007941 */ /* 0x000fea0003800000 */
.L_x_7532:
        /* <DEDUP_REMOVED lines=11> */
[----:B------:R-:W-:Y:S02]  /*5d90*/  LOP3.LUT R4, R7, 0xffffff80, R4, 0xe2, !PT ;  /* 0xffffff8007047812 */ /* 0x000fe400078ee204 */
[----:B------:R-:W-:Y:S01]  /*5da0*/  LEA R0, R196, R3, 0x2 ;  /* 0x00000003c4007211 */ /* 0x000fe200078e10ff */
[----:B---3--:R-:W-:Y:S01]  /*5db0*/  IMAD R60, R58, R5, RZ ;  /* 0x000000053a3c7224 */ /* 0x008fe200078e02ff */
[----:B------:R-:W-:Y:S02]  /*5dc0*/  LEA R4, R4, R3, 0x5 ;  /* 0x0000000304047211 */ /* 0x000fe400078e28ff */
[----:B------:R-:W-:-:S03]  /*5dd0*/  IADD3 R58, R5, 0x7f, -R196 ;  /* 0x0000007f053a7810 */ /* 0x000fc60007ffe8c4 */
[----:B------:R-:W-:Y:S01]  /*5de0*/  STS.128 [R4], R112 ;  /* 0x0000007004007388 */ /* 0x000fe20000000c00 */
[C---:B------:R-:W-:Y:S02]  /*5df0*/  ISETP.GE.U32.AND P6, PT, R58.reuse, 0x100, PT ;  /* 0x000001003a00780c */ /* 0x040fe40003fc6070 */
[----:B------:R-:W-:Y:S01]  /*5e00*/  ISETP.GE.U32.AND P5, PT, R58, 0x180, PT ;  /* 0x000001803a00780c */ /* 0x000fe20003fa6070 */
        /* <DEDUP_REMOVED lines=136> */
.L_x_7667:
[----:B------:R-:W-:Y:S05]  /*6690*/  BSYNC B0 ;  /* 0x0000000000007941 */ /* 0x000fea0003800000 */
.L_x_7666:
        /* <DEDUP_REMOVED lines=128> */
[----:B-1----:R-:W-:-:S09]  /*6ea0*/  IADD3.X R57, RZ, R57, RZ, P6, !PT ;  /* 0x00000039ff397210 */ /* 0x002fd200037fe4ff */
.L_x_7669:
[----:B------:R-:W-:Y:S05]  /*6eb0*/  BSYNC B0 ;  /* 0x0000000000007941 */ /* 0x000fea0003800000 */
.L_x_7668:
        /* <DEDUP_REMOVED lines=18> */
.L_x_7671:
[----:B------:R-:W-:Y:S05]  /*6fe0*/  BSYNC B0 ;  /* 0x0000000000007941 */ /* 0x000fea0003800000 */
.L_x_7670:
[----:B------:R-:W-:Y:S01]  /*6ff0*/  BSSY B0, `(.L_x_7672) ;  /* 0x0000012000007945 */ /* 0x000fe20003800000 */
[----:B------:R-:W-:-:S03]  /*7000*/  FADD.FTZ R25, R25, R22 ;  /* 0x0000001619197221 */ /* 0x000fc60000010000 */
[----:B------:R-:W-:Y:S05]  /*7010*/  @!P0 BRA `(.L_x_7673) ;  /* 0x00000000003c8947 */ /* 0x000fea0003800000 */
[----:B-1----:R-:W-:Y:S02]  /*7020*/  MOV R2, R62 ;  /* 0x0000003e00027202 */ /* 0x002fe40000000f00 */
        /* <DEDUP_REMOVED lines=14> */
.L_x_7673:
[----:B------:R-:W-:Y:S05]  /*7110*/  BSYNC B0 ;  /* 0x0000000000007941 */ /* 0x000fea0003800000 */
.L_x_7672:
[----:B------:R-:W-:Y:S01]  /*7120*/  BSSY B0, `(.L_x_7674) ;  /* 0x0000012000007945 */ /* 0x000fe20003800000 */
[----:B----4-:R-:W-:-:S03]  /*7130*/  FADD.FTZ R47, R18, R47 ;  /* 0x0000002f122f7221 */ /* 0x010fc60000010000 */
[----:B------:R-:W-:Y:S05]  /*7140*/  @!P1 BRA `(.L_x_7675) ;  /* 0x00000000003c9947 */ /* 0x000fea0003800000 */
[----:B-12---:R-:W-:Y:S02]  /*7150*/  MOV R2, R62 ;  /* 0x0000003e00027202 */ /* 0x006fe40000000f00 */
        /* <DEDUP_REMOVED lines=14> */
.L_x_7675:
[----:B------:R-:W-:Y:S05]  /*7240*/  BSYNC B0 ;  /* 0x0000000000007941 */ /* 0x000fea0003800000 */
.L_x_7674:
[----:B------:R-:W-:Y:S01]  /*7250*/  BSSY B0, `(.L_x_7676) ;  /* 0x0000012000007945 */ /* 0x000fe20003800000 */
[----:B------:R-:W-:-:S03]  /*7260*/  FADD.FTZ R27, R27, R24 ;  /* 0x000000181b1b7221 */ /* 0x000fc60000010000 */
[----:B------:R-:W-:Y:S05]  /*7270*/  @!P2 BRA `(.L_x_7677) ;  /* 0x00000000003ca947 */ /* 0x000fea0003800000 */
[----:B-123--:R-:W-:Y:S02]  /*7280*/  MOV R2, R62 ;  /* 0x0000003e00027202 */ /* 0x00efe40000000f00 */
        /* <DEDUP_REMOVED lines=14> */
.L_x_7677:
[----:B------:R-:W-:Y:S05]  /*7370*/  BSYNC B0 ;  /* 0x0000000000007941 */ /* 0x000fea0003800000 */
.L_x_7676:
[----:B------:R-:W-:Y:S01]  /*7380*/  BSSY B0, `(.L_x_7678) ;  /* 0x0000012000007945 */ /* 0x000fe20003800000 */
[----:B0-----:R-:W-:-:S03]  /*7390*/  FADD.FTZ R49, R20, R49 ;  /* 0x0000003114317221 */ /* 0x001fc60000010000 */
[----:B------:R-:W-:Y:S05]  /*73a0*/  @!P3 BRA `(.L_x_7679) ;  /* 0x00000000003cb947 */ /* 0x000fea0003800000 */
[----:B-1234-:R-:W-:Y:S02]  /*73b0*/  MOV R2, R62 ;  /* 0x0000003e00027202 */ /* 0x01efe40000000f00 */
        /* <DEDUP_REMOVED lines=14> */
.L_x_7679:
[----:B------:R-:W-:Y:S05]  /*74a0*/  BSYNC B0 ;  /* 0x0000000000007941 */ /* 0x000fea0003800000 */
.L_x_7678:
        /* <DEDUP_REMOVED lines=11> */
.L_x_7552:
        /* <DEDUP_REMOVED lines=8> */
.L_x_7681:
[----:B------:R-:W-:Y:S05]  /*75e0*/  BSYNC B1 ;  /* 0x0000000000017941 */ /* 0x000fea0003800000 */
.L_x_7680:
        /* <DEDUP_REMOVED lines=9> */
.L_x_7682:
        /* <DEDUP_REMOVED lines=8> */
.L_x_7683:
[----:B------:R-:W-:Y:S02]  /*7700*/  MOV R198, R200 ;  /* 0x000000c800c67202 */ /* 0x000fe40000000f00 */
[----:B------:R-:W-:-:S05]  /*7710*/  MOV R18, R201 ;  /* 0x000000c900127202 */ /* 0x000fca0000000f00 */
[----:B------:R-:W-:Y:S01]  /*7720*/  FADD.FTZ R199, R199, R18 ;  /* 0x00000012c7c77221 */ /* 0x000fe20000010000 */
[----:B------:R-:W-:-:S07]  /*7730*/  MOV R18, 0xffffffff ;  /* 0xffffffff00127802 */ /* 0x000fce0000000f00 */
[----:B------:R-:W-:Y:S05]  /*7740*/  WARPSYNC.COLLECTIVE R18, `(.L_x_7684) ;  /* 0x0000000012087348 */ /* 0x000fea0003c00000 */
[----:B------:R0:W1:Y:S02]  /*7750*/  SHFL.BFLY P3, R201, R198, R197, R196 ;  /* 0x0c0000c5c6c97389 */ /* 0x00006400000600c4 */
[----:B01----:R-:W-:Y:S01]  /*7760*/  ENDCOLLECTIVE ;  /* 0x000000000000791b */ /* 0x003fe20003800000 */
.L_x_7684:
        /* <DEDUP_REMOVED lines=8> */
.L_x_7685:
[----:B------:R-:W-:Y:S02]  /*77f0*/  MOV R198, R200 ;  /* 0x000000c800c67202 */ /* 0x000fe40000000f00 */
[----:B------:R-:W-:-:S05]  /*7800*/  MOV R18, R201 ;  /* 0x000000c900127202 */ /* 0x000fca0000000f00 */
[----:B------:R-:W-:Y:S01]  /*7810*/  FADD.FTZ R199, R199, R18 ;  /* 0x00000012c7c77221 */ /* 0x000fe20000010000 */
[----:B------:R-:W-:-:S07]  /*7820*/  MOV R18, 0xffffffff ;  /* 0xffffffff00127802 */ /* 0x000fce0000000f00 */
[----:B------:R-:W-:Y:S05]  /*7830*/  WARPSYNC.COLLECTIVE R18, `(.L_x_7686) ;  /* 0x0000000012087348 */ /* 0x000fea0003c00000 */
[----:B------:R0:W1:Y:S02]  /*7840*/  SHFL.BFLY P3, R201, R198, R197, R196 ;  /* 0x0c0000c5c6c97389 */ /* 0x00006400000600c4 */
[----:B01----:R-:W-:Y:S01]  /*7850*/  ENDCOLLECTIVE ;  /* 0x000000000000791b */ /* 0x003fe20003800000 */
.L_x_7686:
        /* <DEDUP_REMOVED lines=8> */
.L_x_7687:
[----:B------:R-:W-:Y:S02]  /*78e0*/  MOV R198, R200 ;  /* 0x000000c800c67202 */ /* 0x000fe40000000f00 */
[----:B------:R-:W-:-:S05]  /*78f0*/  MOV R18, R201 ;  /* 0x000000c900127202 */ /* 0x000fca0000000f00 */
[----:B------:R-:W-:Y:S01]  /*7900*/  FADD.FTZ R199, R199, R18 ;  /* 0x00000012c7c77221 */ /* 0x000fe20000010000 */
[----:B------:R-:W-:-:S07]  /*7910*/  MOV R18, 0xffffffff ;  /* 0xffffffff00127802 */ /* 0x000fce0000000f00 */
[----:B------:R-:W-:Y:S05]  /*7920*/  WARPSYNC.COLLECTIVE R18, `(.L_x_7688) ;  /* 0x0000000012087348 */ /* 0x000fea0003c00000 */
[----:B------:R0:W1:Y:S02]  /*7930*/  SHFL.BFLY P3, R201, R198, R197, R196 ;  /* 0x0c0000c5c6c97389 */ /* 0x00006400000600c4 */
[----:B01----:R-:W-:Y:S01]  /*7940*/  ENDCOLLECTIVE ;  /* 0x000000000000791b */ /* 0x003fe20003800000 */
.L_x_7688:
        /* <DEDUP_REMOVED lines=8> */
.L_x_7689:
[----:B------:R-:W-:Y:S02]  /*79d0*/  MOV R198, R200 ;  /* 0x000000c800c67202 */ /* 0x000fe40000000f00 */
[----:B------:R-:W-:-:S07]  /*79e0*/  MOV R202, R201 ;  /* 0x000000c900ca7202 */ /* 0x000fce0000000f00 */
[----:B------:R-:W-:Y:S05]  /*79f0*/  WARPSYNC.COLLECTIVE R18, `(.L_x_7690) ;  /* 0x0000000012087348 */ /* 0x000fea0003c00000 */
[----:B------:R0:W1:Y:S02]  /*7a00*/  SHFL.BFLY P3, R201, R198, R197, R196 ;  /* 0x0c0000c5c6c97389 */ /* 0x00006400000600c4 */
[----:B01----:R-:W-:Y:S01]  /*7a10*/  ENDCOLLECTIVE ;  /* 0x000000000000791b */ /* 0x003fe20003800000 */
.L_x_7690:
[----:B------:R-:W-:Y:S01]  /*7a20*/  MOV R18, R201 ;  /* 0x000000c900127202 */ /* 0x000fe20000000f00 */
[----:B------:R-:W-:Y:S06]  /*7a30*/  BRA `(.L_x_7691) ;  /* 0xffffffa800947947 */ /* 0x000fec000383ffff */
.L_x_7692:
        /* <DEDUP_REMOVED lines=12> */
.L_x_14310:


//--------------------- .text._ZN10layer_norm13ln_bwd_kernelINS_13Kernel_traitsIf6__halfS2_S2_fjLj1024ELj1ELj4ELj1ELj16ENS_18Kernel_traits_baseILj1024EfS2_S2_S2_fjLj128EEEEELb0ELb1ELb1ELb1EEEvNS_9BwdParamsE --------------------------
	.section	.text._ZN10layer_norm13ln_bwd_kernelINS_13Kernel_traitsIf6__halfS2_S2_fjLj1024ELj1ELj4ELj1ELj16ENS_18Kernel_traits_baseILj1024EfS2_S2_S2_fjLj128EEEEELb0ELb1ELb1ELb1EEEvNS_9BwdParamsE,"ax",@progbits
	.align	128
        .global         _ZN10layer_norm13ln_bwd_kernelINS_13Kernel_traitsIf6__halfS2_S2_fjLj1024ELj1ELj4ELj1ELj16ENS_18Kernel_traits_baseILj1024EfS2_S2_S2_fjLj128EEEEELb0ELb1ELb1ELb1EEEvNS_9BwdParamsE
        .type           _ZN10layer_norm13ln_bwd_kernelINS_13Kernel_traitsIf6__halfS2_S2_fjLj1024ELj1ELj4ELj1ELj16ENS_18Kernel_traits_baseILj1024EfS2_S2_S2_fjLj128EEEEELb0ELb1ELb1ELb1EEEvNS_9BwdParamsE,@function
        .size           _ZN10layer_norm13ln_bwd_kernelINS_13Kernel_traitsIf6__halfS2_S2_fjLj1024ELj1ELj4ELj1ELj16ENS_18Kernel_traits_baseILj1024EfS2_S2_S2_fjLj128EEEEELb0ELb1ELb1ELb1EEEvNS_9BwdParamsE,(.L_x_14311 - _ZN10layer_norm13ln_bwd_kernelINS_13Kernel_traitsIf6__halfS2_S2_fjLj1024ELj1ELj4ELj1ELj16ENS_18Kernel_traits_baseILj1024EfS2_S2_S2_fjLj128EEEEELb0ELb1ELb1ELb1EEEvNS_9BwdParamsE)
        .other          _ZN10layer_norm13ln_bwd_kernelINS_13Kernel_traitsIf6__halfS2_S2_fjLj1024ELj1ELj4ELj1ELj16ENS_18Kernel_traits_baseILj1024EfS2_S2_S2_fjLj128EEEEELb0ELb1ELb1ELb1EEEvNS_9BwdParamsE,@"STO_CUDA_ENTRY STV_DEFAULT"
_ZN10layer_norm13ln_bwd_kernelINS_13Kernel_traitsIf6__halfS2_S2_fjLj1024ELj1ELj4ELj1ELj16ENS_18Kernel_traits_baseILj1024EfS2_S2_S2_fjLj128EEEEELb0ELb1ELb1ELb1EEEvNS_9BwdParamsE:
.text._ZN10layer_norm13ln_bwd_kernelINS_13Kernel_traitsIf6__halfS2_S2_fjLj1024ELj1ELj4ELj1ELj16ENS_18Kernel_traits_baseILj1024EfS2_S2_S2_fjLj128EEEEELb0ELb1ELb1ELb1EEEvNS_9BwdParamsE:
        /* <DEDUP_REMOVED lines=62> */
.L_x_7693:
        /* <DEDUP_REMOVED lines=78> */
.L_x_7801:
        /* <DEDUP_REMOVED lines=19> */
[C-C-:B-1----:R-:W-:Y:S01]  /*09f0*/  IMAD.WIDE.U32 R216, R251.reuse, 0x10, R248.reuse ;  /* 0x00000010fbd87825 */ /* 0x142fe200078e00f8 */
[C---:B------:R-:W-:Y:S02]  /*0a00*/  IADD3 R210, R251.reuse, 0x60, RZ ;  /* 0x00000060fbd27810 */ /* 0x040fe40007ffe0ff */
[----:B------:R-:W-:Y:S01]  /*0a10*/  IADD3 R250, R251, 0x40, RZ ;  /* 0x00000040fbfa7810 */ /* 0x000fe20007ffe0ff */
[----:B------:R1:W-:Y:S01]  /*0a20*/  STL [R1+0x10], R212 ;  /* 0x000010d401007387 */ /* 0x0003e20000100800 */
[----:B------:R-:W-:-:S03]  /*0a30*/  IMAD.WIDE.U32 R214, R212, 0x10, R248 ;  /* 0x00000010d4d67825 */ /* 0x000fc600078e00f8 */
[----:B------:R2:W-:Y:S01]  /*0a40*/  STL [R1+0x14], R210 ;  /* 0x000014d201007387 */ /* 0x0005e20000100800 */
        /* <DEDUP_REMOVED lines=17> */
.L_x_7696:
        /* <DEDUP_REMOVED lines=15> */
[----:B------:R-:W-:Y:S01]  /*0c50*/  LEA.HI R3, R3, R246, RZ, 0x3 ;  /* 0x000000f603037211 */ /* 0x000fe200078f18ff */
[----:B------:R3:W-:Y:S01]  /*0c60*/  STL [R1+0x54], R37 ;  /* 0x0000542501007387 */ /* 0x0007e20000100800 */
[----:B-1----:R-:W-:Y:S01]  /*0c70*/  LOP3.LUT R243, R243, 0x1f, RZ, 0xc0, !PT ;  /* 0x0000001ff3f37812 */ /* 0x002fe200078ec0ff */
[----:B------:R-:W-:-:S02]  /*0c80*/  IMAD.WIDE R218, R2, 0x4, R218 ;  /* 0x0000000402da7825 */ /* 0x000fc400078e02da */
[----:B------:R-:W3:Y:S01]  /*0c90*/  LDG.E.128 R4, desc[UR4][R4.64] ;  /* 0x0000000404047981 */ /* 0x000ee2000c1e1d00 */
[----:B------:R-:W-:Y:S01]  /*0ca0*/  LEA.HI.SX32 R3, R3, R243, 0x1d ;  /* 0x000000f303037211 */ /* 0x000fe200078feaff */
[----:B------:R-:W-:Y:S02]  /*0cb0*/  IMAD.WIDE.U32 R16, R250, 0x10, R196 ;  /* 0x00000010fa107825 */ /* 0x000fe400078e00c4 */
[----:B------:R-:W3:Y:S01]  /*0cc0*/  LDG.E R0, desc[UR4][R218.64] ;  /* 0x00000004da007981 */ /* 0x000ee2000c1e1900 */
[C---:B------:R-:W-:Y:S01]  /*0cd0*/  IADD3 R201, R3.reuse, 0x20, RZ ;  /* 0x0000002003c97810 */ /* 0x040fe20007ffe0ff */
[C-C-:B------:R-:W-:Y:S01]  /*0ce0*/  IMAD.WIDE.U32 R8, R3.reuse, 0x10, R208.reuse ;  /* 0x0000001003087825 */ /* 0x140fe200078e00d0 */
[----:B------:R-:W-:Y:S01]  /*0cf0*/  IADD3 R221, R3, 0x60, RZ ;  /* 0x0000006003dd7810 */ /* 0x000fe20007ffe0ff */
[----:B------:R-:W3:Y:S02]  /*0d00*/  LDG.E.128 R16, desc[UR4][R16.64] ;  /* 0x0000000410107981 */ /* 0x000ee4000c1e1d00 */
[----:B------:R-:W-:-:S02]  /*0d10*/  IMAD.WIDE.U32 R200, R201, 0x10, R208 ;  /* 0x00000010c9c87825 */ /* 0x000fc400078e00d0 */
[----:B------:R-:W3:Y:S02]  /*0d20*/  LDG.E.128 R8, desc[UR4][R8.64] ;  /* 0x0000000408087981 */ /* 0x000ee4000c1e1d00 */
[----:B------:R-:W-:Y:S02]  /*0d30*/  IMAD.WIDE.U32 R220, R221, 0x10, R208 ;  /* 0x00000010dddc7825 */ /* 0x000fe400078e00d0 */
[----:B------:R-:W3:Y:S04]  /*0d40*/  LDG.E.128 R200, desc[UR4][R200.64] ;  /* 0x00000004c8c87981 */ /* 0x000ee8000c1e1d00 */
[----:B------:R-:W3:Y:S01]  /*0d50*/  LDG.E.128 R220, desc[UR4][R220.64] ;  /* 0x00000004dcdc7981 */ /* 0x000ee2000c1e1d00 */
[----:B--2---:R-:W-:Y:S01]  /*0d60*/  IMAD.WIDE.U32 R12, R244, 0x10, R196 ;  /* 0x00000010f40c7825 */ /* 0x004fe200078e00c4 */
[----:B------:R-:W-:-:S02]  /*0d70*/  MOV R248, UR15 ;  /* 0x0000000f00f87c02 */ /* 0x000fc40008000f00 */
[----:B------:R1:W-:Y:S01]  /*0d80*/  STL [R1+0x50], R36 ;  /* 0x0000502401007387 */ /* 0x0003e20000100800 */
[----:B----4-:R-:W-:Y:S01]  /*0d90*/  IMAD.WIDE.U32 R196, R245, 0x10, R196 ;  /* 0x00000010f5c47825 */ /* 0x010fe200078e00c4 */
[----:B------:R-:W-:Y:S02]  /*0da0*/  ISETP.NE.U32.AND P0, PT, R249, RZ, PT ;  /* 0x000000fff900720c */ /* 0x000fe40003f05070 */
[----:B------:R-:W2:Y:S04]  /*0db0*/  LDG.E.128 R12, desc[UR4][R12.64] ;  /* 0x000000040c0c7981 */ /* 0x000ea8000c1e1d00 */
[----:B------:R-:W4:Y:S01]  /*0dc0*/  LDG.E.128 R196, desc[UR4][R196.64] ;  /* 0x00000004c4c47981 */ /* 0x000f22000c1e1d00 */
[----:B------:R-:W-:Y:S02]  /*0dd0*/  ISETP.NE.AND.EX P0, PT, R248, RZ, PT, P0 ;  /* 0x000000fff800720c */ /* 0x000fe40003f05300 */
[----:B------:R-:W-:-:S05]  /*0de0*/  IADD3 R205, R3, 0x40, RZ ;  /* 0x0000004003cd7810 */ /* 0x000fca0007ffe0ff */
[----:B------:R-:W-:-:S06]  /*0df0*/  IMAD.WIDE.U32 R204, R205, 0x10, R208 ;  /* 0x00000010cdcc7825 */ /* 0x000fcc00078e00d0 */
[----:B------:R4:W5:Y:S04]  /*0e00*/  @P0 LDG.E.128 R32, desc[UR4][R216.64] ;  /* 0x00000004d8200981 */ /* 0x000968000c1e1d00 */
[----:B------:R1:W5:Y:S04]  /*0e10*/  @P0 LDG.E.128 R28, desc[UR4][R214.64] ;  /* 0x00000004d61c0981 */ /* 0x000368000c1e1d00 */
[----:B------:R1:W5:Y:S04]  /*0e20*/  @P0 LDG.E.128 R24, desc[UR4][R212.64] ;  /* 0x00000004d4180981 */ /* 0x000368000c1e1d00 */
[----:B------:R2:W5:Y:S01]  /*0e30*/  @P0 LDG.E.128 R20, desc[UR4][R210.64] ;  /* 0x00000004d2140981 */ /* 0x000562000c1e1d00 */
[----:B0-----:R-:W-:-:S03]  /*0e40*/  ISETP.NE.AND P0, PT, R233, RZ, PT ;  /* 0x000000ffe900720c */ /* 0x001fc60003f05270 */
[----:B------:R-:W2:Y:S01]  /*0e50*/  LDG.E.128 R204, desc[UR4][R204.64] ;  /* 0x00000004cccc7981 */ /* 0x000ea2000c1e1d00 */
[----:B---3--:R-:W-:Y:S02]  /*0e60*/  HADD2.F32 R231, -RZ, R4.H1_H1 ;  /* 0x30000004ffe77230 */ /* 0x008fe40000004100 */
[--C-:B------:R-:W-:Y:S01]  /*0e70*/  HADD2.F32 R3, -RZ, R5.reuse.H0_H0 ;  /* 0x20000005ff037230 */ /* 0x100fe20000004100 */
[----:B------:R-:W-:Y:S01]  /*0e80*/  FSEL R208, R0, RZ, !P0 ;  /* 0x000000ff00d07208 */ /* 0x000fe20004000000 */
[----:B------:R-:W-:Y:S02]  /*0e90*/  HADD2.F32 R230, -RZ, R5.H1_H1 ;  /* 0x30000005ffe67230 */ /* 0x000fe40000004100 */
[----:B------:R-:W-:Y:S02]  /*0ea0*/  HADD2.F32 R229, -RZ, R16.H1_H1 ;  /* 0x30000010ffe57230 */ /* 0x000fe40000004100 */
[C---:B------:R-:W-:Y:S01]  /*0eb0*/  FADD.FTZ R244, -R208.reuse, R231 ;  /* 0x000000e7d0f47221 */ /* 0x040fe20000010100 */
[----:B------:R-:W-:Y:S01]  /*0ec0*/  FADD.FTZ R237, -R208, R3 ;  /* 0x00000003d0ed7221 */ /* 0x000fe20000010100 */
[----:B------:R-:W-:-:S02]  /*0ed0*/  HADD2.F32 R245, -RZ, R9.H0_H0 ;  /* 0x20000009fff57230 */ /* 0x000fc40000004100 */
[----:B------:R-:W-:Y:S02]  /*0ee0*/  HADD2.F32 R246, -RZ, R9.H1_H1 ;  /* 0x30000009fff67230 */ /* 0x000fe40000004100 */
[----:B-----5:R-:W-:Y:S01]  /*0ef0*/  FMUL.FTZ R244, R252, R244 ;  /* 0x000000f4fcf47220 */ /* 0x020fe20000410000 */
[----:B------:R-:W-:Y:S02]  /*0f00*/  HADD2.F32 R228, -RZ, R16.H0_H0 ;  /* 0x20000010ffe47230 */ /* 0x000fe40000004100 */
[--C-:B------:R-:W-:Y:S02]  /*0f10*/  HADD2.F32 R226, -RZ, R17.reuse.H0_H0 ;  /* 0x20000011ffe27230 */ /* 0x100fe40000004100 */
[----:B------:R-:W-:Y:S02]  /*0f20*/  HADD2.F32 R227, -RZ, R17.H1_H1 ;  /* 0x30000011ffe37230 */ /* 0x000fe40000004100 */
[----:B------:R-:W-:Y:S01]  /*0f30*/  FADD.FTZ R17, -R208, R229 ;  /* 0x000000e5d0117221 */ /* 0x000fe20000010100 */
[----:B------:R-:W-:-:S02]  /*0f40*/  HADD2.F32 R229, -RZ, R203.H1_H1 ;  /* 0x300000cbffe57230 */ /* 0x000fc40000004100 */
[----:B------:R-:W-:Y:S01]  /*0f50*/  FMUL.FTZ R237, R252, R237 ;  /* 0x000000edfced7220 */ /* 0x000fe20000410000 */
[--C-:B------:R-:W-:Y:S02]  /*0f60*/  HADD2.F32 R242, -RZ, R222.reuse.H0_H0 ;  /* 0x200000defff27230 */ /* 0x100fe40000004100 */
[----:B------:R-:W-:Y:S01]  /*0f70*/  HADD2.F32 R243, -RZ, R222.H1_H1 ;  /* 0x300000defff37230 */ /* 0x000fe20000004100 */
[----:B------:R-:W-:Y:S01]  /*0f80*/  MOV R222, R246 ;  /* 0x000000f600de7202 */ /* 0x000fe20000000f00 */
[--C-:B------:R-:W-:Y:S02]  /*0f90*/  HADD2.F32 R238, -RZ, R220.reuse.H0_H0 ;  /* 0x200000dcffee7230 */ /* 0x100fe40000004100 */
[C---:B------:R-:W-:Y:S01]  /*0fa0*/  FADD.FTZ R3, -R208.reuse, R230 ;  /* 0x000000e6d0037221 */ /* 0x040fe20000010100 */
[----:B------:R-:W-:Y:S02]  /*0fb0*/  HADD2.F32 R239, -RZ, R220.H1_H1 ;  /* 0x300000dcffef7230 */ /* 0x000fe40000004100 */
[----:B------:R-:W-:Y:S01]  /*0fc0*/  FADD.FTZ R16, -R208, R228 ;  /* 0x000000e4d0107221 */ /* 0x000fe20000010100 */
[--C-:B------:R-:W-:Y:S01]  /*0fd0*/  HADD2.F32 R240, -RZ, R221.reuse.H0_H0 ;  /* 0x200000ddfff07230 */ /* 0x100fe20000004100 */
[----:B------:R-:W3:Y:S01]  /*0fe0*/  LDL R220, [R1+0x48] ;  /* 0x0000480001dc7983 */ /* 0x000ee20000100800 */
[----:B------:R-:W-:-:S02]  /*0ff0*/  HADD2.F32 R241, -RZ, R221.H1_H1 ;  /* 0x300000ddfff17230 */ /* 0x000fc40000004100 */
[----:B------:R-:W-:Y:S01]  /*1000*/  HADD2.F32 R246, -RZ, R223.H0_H0 ;  /* 0x200000dffff67230 */ /* 0x000fe20000004100 */
[----:B------:R-:W3:Y:S01]  /*1010*/  LDL R221, [R1+0x4c] ;  /* 0x00004c0001dd7983 */ /* 0x000ee20000100800 */
[--C-:B------:R-:W-:Y:S02]  /*1020*/  HADD2.F32 R228, -RZ, R200.reuse.H0_H0 ;  /* 0x200000c8ffe47230 */ /* 0x100fe40000004100 */
[----:B------:R-:W-:Y:S02]  /*1030*/  HADD2.F32 R230, -RZ, R200.H1_H1 ;  /* 0x300000c8ffe67230 */ /* 0x000fe40000004100 */
[----:B------:R-:W-:Y:S02]  /*1040*/  HADD2.F32 R232, -RZ, R4.H0_H0 ;  /* 0x20000004ffe87230 */ /* 0x000fe40000004100 */
[--C-:B------:R-:W-:Y:S02]  /*1050*/  HADD2.F32 R224, -RZ, R18.reuse.H0_H0 ;  /* 0x20000012ffe07230 */ /* 0x100fe40000004100 */
[----:B------:R-:W-:-:S02]  /*1060*/  HADD2.F32 R225, -RZ, R18.H1_H1 ;  /* 0x30000012ffe17230 */ /* 0x000fc40000004100 */
[--C-:B----4-:R-:W-:Y:S02]  /*1070*/  HADD2.F32 R217, -RZ, R196.reuse.H1_H1 ;  /* 0x300000c4ffd97230 */ /* 0x110fe40000004100 */
[----:B------:R-:W-:-:S03]  /*1080*/  HADD2.F32 R216, -RZ, R196.H0_H0 ;  /* 0x200000c4ffd87230 */ /* 0x000fc60000004100 */
[C---:B------:R-:W-:Y:S01]  /*1090*/  FADD.FTZ R234, -R208.reuse, R217 ;  /* 0x000000d9d0ea7221 */ /* 0x040fe20000010100 */
[----:B------:R-:W-:Y:S02]  /*10a0*/  HADD2.F32 R217, -RZ, R203.H0_H0 ;  /* 0x200000cbffd97230 */ /* 0x000fe40000004100 */
[----:B------:R-:W-:Y:S01]  /*10b0*/  FADD.FTZ R235, -R208, R216 ;  /* 0x000000d8d0eb7221 */ /* 0x000fe20000010100 */
[----:B------:R-:W-:Y:S01]  /*10c0*/  MOV R203, R245 ;  /* 0x000000f500cb7202 */ /* 0x000fe20000000f00 */
[----:B------:R-:W-:Y:S02]  /*10d0*/  HADD2.F32 R245, -RZ, R223.H1_H1 ;  /* 0x300000dffff57230 */ /* 0x000fe40000004100 */
[----:B------:R-:W4:Y:S01]  /*10e0*/  LDL R223, [R1+0x30] ;  /* 0x0000300001df7983 */ /* 0x000f220000100800 */
[----:B------:R-:W-:-:S03]  /*10f0*/  FMUL.FTZ R200, R252, R235 ;  /* 0x000000ebfcc87220 */ /* 0x000fc60000410000 */
[----:B------:R-:W-:Y:S04]  /*1100*/  STL [R1+0xc], R244 ;  /* 0x00000cf401007387 */ /* 0x000fe80000100800 */
[----:B------:R-:W-:Y:S04]  /*1110*/  STL [R1+0x4], R237 ;  /* 0x000004ed01007387 */ /* 0x000fe80000100800 */
[----:B------:R-:W4:Y:S01]  /*1120*/  LDL R235, [R1+0x44] ;  /* 0x0000440001eb7983 */ /* 0x000f220000100800 */
[--C-:B-1----:R-:W-:Y:S02]  /*1130*/  HADD2.F32 R214, -RZ, R197.reuse.H0_H0 ;  /* 0x200000c5ffd67230 */ /* 0x102fe40000004100 */
        /* <DEDUP_REMOVED lines=9> */
[----:B------:R-:W-:Y:S01]  /*11d0*/  FADD.FTZ R197, -R208, R225 ;  /* 0x000000e1d0c57221 */ /* 0x000fe20000010100 */
[----:B------:R-:W-:-:S02]  /*11e0*/  HADD2.F32 R226, -RZ, R202.H0_H0 ;  /* 0x200000caffe27230 */ /* 0x000fc40000004100 */
[----:B------:R-:W-:Y:S02]  /*11f0*/  HADD2.F32 R227, -RZ, R202.H1_H1 ;  /* 0x300000caffe37230 */ /* 0x000fe40000004100 */
[C---:B------:R-:W-:Y:S01]  /*1200*/  FMUL.FTZ R202, R252.reuse, R233 ;  /* 0x000000e9fcca7220 */ /* 0x040fe20000410000 */
[--C-:B------:R-:W-:Y:S01]  /*1210*/  HADD2.F32 R224, -RZ, R201.reuse.H0_H0 ;  /* 0x200000c9ffe07230 */ /* 0x100fe20000004100 */
[----:B------:R-:W-:Y:S01]  /*1220*/  MOV R233, R203 ;  /* 0x000000cb00e97202 */ /* 0x000fe20000000f00 */
[----:B------:R-:W-:Y:S02]  /*1230*/  HADD2.F32 R225, -RZ, R201.H1_H1 ;  /* 0x300000c9ffe17230 */ /* 0x000fe40000004100 */
[C---:B------:R-:W-:Y:S01]  /*1240*/  FMUL.FTZ R201, R252.reuse, R234 ;  /* 0x000000eafcc97220 */ /* 0x040fe20000410000 */
[----:B------:R-:W-:Y:S01]  /*1250*/  FMUL.FTZ R203, R252, R232 ;  /* 0x000000e8fccb7220 */ /* 0x000fe20000410000 */
[----:B------:R-:W4:Y:S04]  /*1260*/  LDL R234, [R1+0x34] ;  /* 0x0000340001ea7983 */ /* 0x000f280000100800 */
[----:B------:R-:W4:Y:S01]  /*1270*/  LDL R232, [R1+0x40] ;  /* 0x0000400001e87983 */ /* 0x000f220000100800 */
[----:B------:R-:W-:-:S02]  /*1280*/  HADD2.F32 R212, -RZ, R198.H0_H0 ;  /* 0x200000c6ffd47230 */ /* 0x000fc40000004100 */
[----:B------:R-:W-:-:S03]  /*1290*/  HADD2.F32 R209, -RZ, R8.H1_H1 ;  /* 0x30000008ffd17230 */ /* 0x000fc60000004100 */
[----:B------:R-:W-:Y:S01]  /*12a0*/  FADD.FTZ R231, -R208, R212 ;  /* 0x000000d4d0e77221 */ /* 0x000fe20000010100 */
[--C-:B--2---:R-:W-:Y:S02]  /*12b0*/  HADD2.F32 R215, -RZ, R204.reuse.H0_H0 ;  /* 0x200000ccffd77230 */ /* 0x104fe40000004100 */
[----:B------:R-:W-:Y:S02]  /*12c0*/  HADD2.F32 R216, -RZ, R204.H1_H1 ;  /* 0x300000ccffd87230 */ /* 0x000fe40000004100 */
[----:B------:R-:W-:Y:S01]  /*12d0*/  FMUL.FTZ R204, R252, R231 ;  /* 0x000000e7fccc7220 */ /* 0x000fe20000410000 */
[----:B------:R-:W-:Y:S01]  /*12e0*/  FFMA.FTZ R89, R244, R209, R89 ;  /* 0x000000d1f4597223 */ /* 0x000fe20000010059 */
[----:B------:R-:W-:Y:S01]  /*12f0*/  FADD.FTZ R121, R121, R209 ;  /* 0x000000d179797221 */ /* 0x000fe20000010000 */
[----:B---3--:R-:W-:Y:S02]  /*1300*/  FMUL.FTZ R231, R220, R233 ;  /* 0x000000e9dce77220 */ /* 0x008fe40000410000 */
[----:B------:R-:W2:Y:S01]  /*1310*/  LDL R220, [R1+0x38] ;  /* 0x0000380001dc7983 */ /* 0x000ea20000100800 */
[----:B------:R-:W-:-:S02]  /*1320*/  HADD2.F32 R4, -RZ, R6.H0_H0 ;  /* 0x20000006ff047230 */ /* 0x000fc40000004100 */
[----:B------:R-:W-:Y:S02]  /*1330*/  HADD2.F32 R247, -RZ, R8.H0_H0 ;  /* 0x20000008fff77230 */ /* 0x000fe40000004100 */
        /* <DEDUP_REMOVED lines=8> */
[----:B------:R-:W-:Y:S02]  /*13c0*/  HADD2.F32 R5, -RZ, R6.H1_H1 ;  /* 0x30000006ff057230 */ /* 0x000fe40000004100 */
[--C-:B------:R-:W-:Y:S02]  /*13d0*/  HADD2.F32 R12, -RZ, R14.reuse.H0_H0 ;  /* 0x2000000eff0c7230 */ /* 0x100fe40000004100 */
[----:B------:R-:W-:-:S02]  /*13e0*/  HADD2.F32 R13, -RZ, R14.H1_H1 ;  /* 0x3000000eff0d7230 */ /* 0x000fc40000004100 */
[----:B------:R-:W-:Y:S02]  /*13f0*/  HADD2.F32 R6, -RZ, R7.H0_H0 ;  /* 0x20000007ff067230 */ /* 0x000fe40000004100 */
[----:B------:R-:W-:Y:S02]  /*1400*/  HADD2.F32 R14, -RZ, R15.H0_H0 ;  /* 0x2000000fff0e7230 */ /* 0x000fe40000004100 */
[----:B------:R-:W-:Y:S02]  /*1410*/  HADD2.F32 R210, -RZ, R199.H0_H0 ;  /* 0x200000c7ffd27230 */ /* 0x000fe40000004100 */
[----:B------:R-:W-:Y:S01]  /*1420*/  FADD.FTZ R4, -R208, R4 ;  /* 0x00000004d0047221 */ /* 0x000fe20000010100 */
[----:B------:R-:W-:Y:S02]  /*1430*/  HADD2.F32 R7, -RZ, R7.H1_H1 ;  /* 0x30000007ff077230 */ /* 0x000fe40000004100 */
[----:B------:R-:W-:Y:S02]  /*1440*/  HADD2.F32 R15, -RZ, R15.H1_H1 ;  /* 0x3000000fff0f7230 */ /* 0x000fe40000004100 */
[----:B------:R-:W-:-:S02]  /*1450*/  HADD2.F32 R213, -RZ, R198.H1_H1 ;  /* 0x300000c6ffd57230 */ /* 0x000fc40000004100 */
[----:B------:R-:W-:Y:S02]  /*1460*/  HADD2.F32 R211, -RZ, R199.H1_H1 ;  /* 0x300000c7ffd37230 */ /* 0x000fe40000004100 */
        /* <DEDUP_REMOVED lines=18> */
[----:B------:R-:W-:-:S02]  /*1590*/  HADD2.F32 R211, -RZ, R206.H0_H0 ;  /* 0x200000ceffd37230 */ /* 0x000fc40000004100 */
[----:B------:R-:W-:Y:S01]  /*15a0*/  FFMA.FTZ R91, R3, R222, R91 ;  /* 0x000000de035b7223 */ /* 0x000fe2000001005b */
[----:B------:R-:W-:Y:S02]  /*15b0*/  HADD2.F32 R212, -RZ, R206.H1_H1 ;  /* 0x300000ceffd47230 */ /* 0x000fe40000004100 */
[----:B------:R-:W-:Y:S01]  /*15c0*/  FADD.FTZ R123, R123, R222 ;  /* 0x000000de7b7b7221 */ /* 0x000fe20000010000 */
[----:B------:R-:W-:Y:S01]  /*15d0*/  FMUL.FTZ R206, R252, R218 ;  /* 0x000000dafcce7220 */ /* 0x000fe20000410000 */
[----:B------:R-:W-:Y:S01]  /*15e0*/  FFMA.FTZ R92, R4, R39, R92 ;  /* 0x00000027045c7223 */ /* 0x000fe2000001005c */
[----:B------:R-:W-:Y:S01]  /*15f0*/  FADD.FTZ R124, R124, R39 ;  /* 0x000000277c7c7221 */ /* 0x000fe20000010000 */
[----:B----4-:R-:W-:Y:S01]  /*1600*/  FMUL.FTZ R235, R235, R209 ;  /* 0x000000d1ebeb7220 */ /* 0x010fe20000410000 */
[----:B------:R-:W-:-:S04]  /*1610*/  FMUL.FTZ R209, R221, R222 ;  /* 0x000000deddd17220 */ /* 0x000fc80000410000 */
[----:B------:R-:W-:Y:S04]  /*1620*/  STL [R1+0x8], R235 ;  /* 0x000008eb01007387 */ /* 0x000fe80000100800 */
[----:B------:R-:W3:Y:S01]  /*1630*/  LDL R221, [R1+0x3c] ;  /* 0x00003c0001dd7983 */ /* 0x000ee20000100800 */
[----:B------:R-:W-:-:S03]  /*1640*/  FMUL.FTZ R218, R223, R39 ;  /* 0x00000027dfda7220 */ /* 0x000fc60000410000 */
[----:B------:R-:W4:Y:S04]  /*1650*/  LDL R222, [R1+0x20] ;  /* 0x0000200001de7983 */ /* 0x000f280000100800 */
[----:B------:R0:W-:Y:S04]  /*1660*/  STL [R1], R231 ;  /* 0x000000e701007387 */ /* 0x0001e80000100800 */
[----:B------:R1:W5:Y:S04]  /*1670*/  LDL.LU R39, [R1+0x5c] ;  /* 0x00005c0001277983 */ /* 0x0003680000300800 */
[----:B------:R-:W4:Y:S01]  /*1680*/  LDL R223, [R1+0x24] ;  /* 0x0000240001df7983 */ /* 0x000f220000100800 */
[----:B------:R-:W-:Y:S01]  /*1690*/  FMUL.FTZ R5, R252, R5 ;  /* 0x00000005fc057220 */ /* 0x000fe20000410000 */
[----:B------:R-:W-:Y:S01]  /*16a0*/  FFMA.FTZ R90, R237, R233, R90 ;  /* 0x000000e9ed5a7223 */ /* 0x000fe2000001005a */
[----:B------:R-:W-:Y:S01]  /*16b0*/  FADD.FTZ R122, R122, R233 ;  /* 0x000000e97a7a7221 */ /* 0x000fe20000010000 */
[--C-:B------:R-:W-:Y:S01]  /*16c0*/  HADD2.F32 R213, -RZ, R205.reuse.H0_H0 ;  /* 0x200000cdffd57230 */ /* 0x100fe20000004100 */
[----:B------:R-:W4:Y:S01]  /*16d0*/  LDL R233, [R1+0x28] ;  /* 0x0000280001e97983 */ /* 0x000f220000100800 */
[----:B------:R-:W-:-:S02]  /*16e0*/  HADD2.F32 R214, -RZ, R205.H1_H1 ;  /* 0x300000cdffd67230 */ /* 0x000fc40000004100 */
[C---:B------:R-:W-:Y:S01]  /*16f0*/  FMUL.FTZ R205, R252.reuse, R219 ;  /* 0x000000dbfccd7220 */ /* 0x040fe20000410000 */
[--C-:B------:R-:W-:Y:S02]  /*1700*/  HADD2.F32 R236, -RZ, R207.reuse.H0_H0 ;  /* 0x200000cfffec7230 */ /* 0x100fe40000004100 */
[----:B------:R-:W-:Y:S01]  /*1710*/  FFMA.FTZ R93, R5, R38, R93 ;  /* 0x00000026055d7223 */ /* 0x000fe2000001005d */
[----:B------:R-:W-:Y:S02]  /*1720*/  HADD2.F32 R210, -RZ, R207.H1_H1 ;  /* 0x300000cfffd27230 */ /* 0x000fe40000004100 */
[----:B------:R-:W-:Y:S01]  /*1730*/  FMUL.FTZ R207, R252, R208 ;  /* 0x000000d0fccf7220 */ /* 0x000fe20000410000 */
[----:B------:R-:W-:Y:S01]  /*1740*/  FADD.FTZ R125, R125, R38 ;  /* 0x000000267d7d7221 */ /* 0x000fe20000010000 */
[----:B------:R-:W-:Y:S01]  /*1750*/  FMUL.FTZ R219, R234, R38 ;  /* 0x00000026eadb7220 */ /* 0x000fe20000410000 */
[----:B------:R-:W-:Y:S01]  /*1760*/  FMUL.FTZ R208, R232, R247 ;  /* 0x000000f7e8d07220 */ /* 0x000fe20000410000 */
[----:B------:R1:W5:Y:S04]  /*1770*/  LDL.LU R38, [R1+0x58] ;  /* 0x0000580001267983 */ /* 0x0003680000300800 */
[----:B------:R-:W4:Y:S01]  /*1780*/  LDL R232, [R1+0x2c] ;  /* 0x00002c0001e87983 */ /* 0x000f220000100800 */
[C---:B------:R-:W-:Y:S01]  /*1790*/  FMUL.FTZ R6, R252.reuse, R6 ;  /* 0x00000006fc067220 */ /* 0x040fe20000410000 */
[----:B------:R-:W-:Y:S01]  /*17a0*/  FMUL.FTZ R7, R252, R7 ;  /* 0x00000007fc077220 */ /* 0x000fe20000410000 */
[----:B------:R-:W-:Y:S01]  /*17b0*/  FADD.FTZ R126, R126, R37 ;  /* 0x000000257e7e7221 */ /* 0x000fe20000010000 */
[-C--:B--2---:R-:W-:Y:S01]  /*17c0*/  FMUL.FTZ R220, R220, R37.reuse ;  /* 0x00000025dcdc7220 */ /* 0x084fe20000410000 */
[----:B------:R-:W-:Y:S01]  /*17d0*/  FFMA.FTZ R94, R6, R37, R94 ;  /* 0x00000025065e7223 */ /* 0x000fe2000001005e */
[----:B------:R-:W-:Y:S01]  /*17e0*/  FFMA.FTZ R95, R7, R36, R95 ;  /* 0x00000024075f7223 */ /* 0x000fe2000001005f */
[----:B------:R1:W5:Y:S01]  /*17f0*/  LDL.LU R37, [R1+0x54] ;  /* 0x0000540001257983 */ /* 0x0003620000300800 */
[----:B------:R-:W-:Y:S01]  /*1800*/  FADD.FTZ R127, R127, R36 ;  /* 0x000000247f7f7221 */ /* 0x000fe20000010000 */
        /* <DEDUP_REMOVED lines=8> */
[----:B------:R-:W-:-:S03]  /*1890*/  FADD.FTZ R134, R134, R217 ;  /* 0x000000d986867221 */ /* 0x000fc60000010000 */
[----:B------:R-:W-:Y:S01]  /*18a0*/  FFMA.FTZ R102, R14, R217, R102 ;  /* 0x000000d90e667223 */ /* 0x000fe20000010066 */
[C---:B------:R-:W-:Y:S01]  /*18b0*/  FMUL.FTZ R16, R252.reuse, R16 ;  /* 0x00000010fc107220 */ /* 0x040fe20000410000 */
[----:B------:R-:W-:Y:S01]  /*18c0*/  FMUL.FTZ R10, R252, R10 ;  /* 0x0000000afc0a7220 */ /* 0x000fe20000410000 */
[----:B------:R-:W-:Y:S02]  /*18d0*/  FADD.FTZ R136, R136, R215 ;  /* 0x000000d788887221 */ /* 0x000fe40000010000 */
[----:B------:R-:W-:Y:S01]  /*18e0*/  FFMA.FTZ R104, R16, R215, R104 ;  /* 0x000000d710687223 */ /* 0x000fe20000010068 */
[C---:B------:R-:W-:Y:S01]  /*18f0*/  FMUL.FTZ R11, R252.reuse, R11 ;  /* 0x0000000bfc0b7220 */ /* 0x040fe20000410000 */
[----:B------:R-:W-:Y:S01]  /*1900*/  FMUL.FTZ R17, R252, R17 ;  /* 0x00000011fc117220 */ /* 0x000fe20000410000 */
[----:B------:R-:W-:Y:S01]  /*1910*/  FFMA.FTZ R98, R10, R224, R98 ;  /* 0x000000e00a627223 */ /* 0x000fe20000010062 */
[----:B------:R-:W-:Y:S01]  /*1920*/  FADD.FTZ R130, R130, R224 ;  /* 0x000000e082827221 */ /* 0x000fe20000010000 */
[C---:B------:R-:W-:Y:S01]  /*1930*/  FMUL.FTZ R12, R252.reuse, R12 ;  /* 0x0000000cfc0c7220 */ /* 0x040fe20000410000 */
[C---:B------:R-:W-:Y:S01]  /*1940*/  FMUL.FTZ R18, R252.reuse, R18 ;  /* 0x00000012fc127220 */ /* 0x040fe20000410000 */
[----:B------:R-:W-:Y:S01]  /*1950*/  FFMA.FTZ R99, R11, R225, R99 ;  /* 0x000000e10b637223 */ /* 0x000fe20000010063 */
[----:B------:R-:W-:Y:S01]  /*1960*/  FADD.FTZ R131, R131, R225 ;  /* 0x000000e183837221 */ /* 0x000fe20000010000 */
[----:B------:R-:W-:Y:S01]  /*1970*/  FFMA.FTZ R105, R17, R216, R105 ;  /* 0x000000d811697223 */ /* 0x000fe20000010069 */
[----:B------:R-:W-:Y:S01]  /*1980*/  FADD.FTZ R137, R137, R216 ;  /* 0x000000d889897221 */ /* 0x000fe20000010000 */
[----:B------:R-:W-:Y:S01]  /*1990*/  FMUL.FTZ R13, R252, R13 ;  /* 0x0000000dfc0d7220 */ /* 0x000fe20000410000 */
[-C--:B------:R-:W-:Y:S01]  /*19a0*/  FFMA.FTZ R100, R12, R226.reuse, R100 ;  /* 0x000000e20c647223 */ /* 0x080fe20000010064 */
[----:B------:R-:W-:Y:S01]  /*19b0*/  FADD.FTZ R132, R132, R226 ;  /* 0x000000e284847221 */ /* 0x000fe20000010000 */
[----:B------:R-:W-:Y:S01]  /*19c0*/  FFMA.FTZ R106, R18, R213, R106 ;  /* 0x000000d5126a7223 */ /* 0x000fe2000001006a */
[----:B------:R-:W-:Y:S01]  /*19d0*/  FADD.FTZ R138, R138, R213 ;  /* 0x000000d58a8a7221 */ /* 0x000fe20000010000 */
[----:B------:R-:W-:Y:S01]  /*19e0*/  FMUL.FTZ R226, R84, R226 ;  /* 0x000000e254e27220 */ /* 0x000fe20000410000 */
[----:B------:R-:W-:Y:S01]  /*19f0*/  FMUL.FTZ R19, R252, R19 ;  /* 0x00000013fc137220 */ /* 0x000fe20000410000 */
[-C--:B------:R-:W-:Y:S01]  /*1a00*/  FFMA.FTZ R101, R13, R227.reuse, R101 ;  /* 0x000000e30d657223 */ /* 0x080fe20000010065 */
[----:B------:R-:W-:Y:S01]  /*1a10*/  FADD.FTZ R133, R133, R227 ;  /* 0x000000e385857221 */ /* 0x000fe20000010000 */
[----:B------:R-:W-:Y:S01]  /*1a20*/  FMUL.FTZ R227, R85, R227 ;  /* 0x000000e355e37220 */ /* 0x000fe20000410000 */
[----:B---3--:R-:W-:-:S02]  /*1a30*/  FMUL.FTZ R221, R221, R36 ;  /* 0x00000024dddd7220 */ /* 0x008fc40000410000 */
[----:B------:R1:W5:Y:S01]  /*1a40*/  LDL.LU R36, [R1+0x50] ;  /* 0x0000500001247983 */ /* 0x0003620000300800 */
[----:B----4-:R-:W-:Y:S01]  /*1a50*/  FMUL.FTZ R222, R222, R228 ;  /* 0x000000e4dede7220 */ /* 0x010fe20000410000 */
[----:B------:R-:W-:-:S04]  /*1a60*/  FADD.FTZ R228, RZ, R208 ;  /* 0x000000d0ffe47221 */ /* 0x000fc80000010000 */
[----:B------:R-:W-:Y:S01]  /*1a70*/  FADD.FTZ R228, R228, R235 ;  /* 0x000000ebe4e47221 */ /* 0x000fe20000010000 */
[----:B------:R-:W-:Y:S01]  /*1a80*/  FMUL.FTZ R223, R223, R230 ;  /* 0x000000e6dfdf7220 */ /* 0x000fe20000410000 */
[----:B------:R-:W-:Y:S02]  /*1a90*/  FFMA.FTZ R230, R0, R208, RZ ;  /* 0x000000d000e67223 */ /* 0x000fe400000100ff */
[----:B------:R-:W-:Y:S02]  /*1aa0*/  FADD.FTZ R228, R228, R231 ;  /* 0x000000e7e4e47221 */ /* 0x000fe40000010000 */
[----:B------:R-:W-:Y:S02]  /*1ab0*/  FFMA.FTZ R230, R244, R235, R230 ;  /* 0x000000ebf4e67223 */ /* 0x000fe400000100e6 */
[----:B------:R-:W-:Y:S02]  /*1ac0*/  FADD.FTZ R228, R228, R209 ;  /* 0x000000d1e4e47221 */ /* 0x000fe40000010000 */
[----:B------:R-:W-:-:S02]  /*1ad0*/  FFMA.FTZ R230, R237, R231, R230 ;  /* 0x000000e7ede67223 */ /* 0x000fc400000100e6 */
[----:B0-----:R-:W-:Y:S02]  /*1ae0*/  FADD.FTZ R231, R228, R218 ;  /* 0x000000dae4e77221 */ /* 0x001fe40000010000 */
[----:B------:R-:W-:Y:S01]  /*1af0*/  FFMA.FTZ R230, R3, R209, R230 ;  /* 0x000000d103e67223 */ /* 0x000fe200000100e6 */
[----:B------:R-:W-:-:S03]  /*1b00*/  FMUL.FTZ R228, R86, R217 ;  /* 0x000000d956e47220 */ /* 0x000fc60000410000 */
        /* <DEDUP_REMOVED lines=10> */
[----:B------:R-:W-:Y:S01]  /*1bb0*/  FMUL.FTZ R224, R233, R224 ;  /* 0x000000e0e9e07220 */ /* 0x000fe20000410000 */
[----:B------:R-:W-:Y:S02]  /*1bc0*/  FADD.FTZ R215, R215, R223 ;  /* 0x000000dfd7d77221 */ /* 0x000fe40000010000 */
[----:B------:R-:W-:Y:S01]  /*1bd0*/  FFMA.FTZ R217, R9, R223, R217 ;  /* 0x000000df09d97223 */ /* 0x000fe200000100d9 */
[----:B------:R-:W-:Y:S01]  /*1be0*/  FMUL.FTZ R231, R81, R216 ;  /* 0x000000d851e77220 */ /* 0x000fe20000410000 */
[----:B------:R-:W-:Y:S01]  /*1bf0*/  FMUL.FTZ R225, R232, R225 ;  /* 0x000000e1e8e17220 */ /* 0x000fe20000410000 */
[----:B------:R-:W-:Y:S01]  /*1c00*/  FADD.FTZ R216, R215, R224 ;  /* 0x000000e0d7d87221 */ /* 0x000fe20000010000 */
[----:B------:R-:W-:Y:S01]  /*1c10*/  FFMA.FTZ R215, R10, R224, R217 ;  /* 0x000000e00ad77223 */ /* 0x000fe200000100d9 */
[----:B------:R-:W-:-:S02]  /*1c20*/  FMUL.FTZ R232, R82, R213 ;  /* 0x000000d552e87220 */ /* 0x000fc40000410000 */
[----:B------:R-:W-:Y:S01]  /*1c30*/  FADD.FTZ R213, R216, R225 ;  /* 0x000000e1d8d57221 */ /* 0x000fe20000010000 */
[----:B------:R-:W-:-:S03]  /*1c40*/  FFMA.FTZ R215, R11, R225, R215 ;  /* 0x000000e10bd77223 */ /* 0x000fc600000100d7 */
[----:B------:R-:W-:Y:S01]  /*1c50*/  FADD.FTZ R213, R213, R226 ;  /* 0x000000e2d5d57221 */ /* 0x000fe20000010000 */
[----:B------:R-:W-:Y:S01]  /*1c60*/  FFMA.FTZ R215, R12, R226, R215 ;  /* 0x000000e20cd77223 */ /* 0x000fe200000100d7 */
[C---:B------:R-:W-:Y:S01]  /*1c70*/  FMUL.FTZ R15, R252.reuse, R15 ;  /* 0x0000000ffc0f7220 */ /* 0x040fe20000410000 */
        /* <DEDUP_REMOVED lines=85> */
[----:B-1----:R-:W-:-:S07]  /*21d0*/  FFMA.FTZ R247, R207, R245, R210 ;  /* 0x000000f5cff77223 */ /* 0x002fce00000100d2 */
.L_x_7697:
[----:B------:R-:W-:Y:S05]  /*21e0*/  BSYNC B0 ;  /* 0x0000000000007941 */ /* 0x000fea0003800000 */
.L_x_7695:
        /* <DEDUP_REMOVED lines=20> */
.L_x_7813:
[----:B------:R-:W3:Y:S01]  /*2330*/  LDL.LU R213, [R1+0x18] ;  /* 0x0000180001d57983 */ /* 0x000ee20000300800 */
[----:B------:R-:W4:Y:S01]  /*2340*/  LDC R212, c[0x0][0x218] ;  /* 0x00008600ffd47b82 */ /* 0x000f220000000800 */
[----:B-12---:R-:W-:Y:S01]  /*2350*/  FADD.FTZ R215, R215, R210 ;  /* 0x000000d2d7d77221 */ /* 0x006fe20000010000 */
[----:B------:R-:W-:Y:S01]  /*2360*/  FADD.FTZ R214, R214, R217 ;  /* 0x000000d9d6d67221 */ /* 0x000fe20000010000 */
[----:B------:R-:W1:Y:S01]  /*2370*/  S2R R211, SR_TID.X ;  /* 0x0000000000d37919 */ /* 0x000e620000002100 */
[----:B------:R-:W-:Y:S01]  /*2380*/  BSSY B0, `(.L_x_7699) ;  /* 0x000001f000007945 */ /* 0x000fe20003800000 */
[----:B---3--:R-:W-:-:S13]  /*2390*/  ISETP.GE.AND P3, PT, R213, 0x1, PT ;  /* 0x00000001d500780c */ /* 0x008fda0003f66270 */
[----:B------:R-:W-:Y:S02]  /*23a0*/  @P3 IADD3 R210, R213, -0x1, RZ ;  /* 0xffffffffd5d23810 */ /* 0x000fe40007ffe0ff */
[----:B-1----:R-:W-:-:S03]  /*23b0*/  LOP3.LUT R213, R211, 0x1f, RZ, 0xc0, !PT ;  /* 0x0000001fd3d57812 */ /* 0x002fc600078ec0ff */
[----:B----4-:R-:W-:Y:S01]  /*23c0*/  @P3 IMAD R210, R210, R212, RZ ;  /* 0x000000d4d2d23224 */ /* 0x010fe200078e02ff */
[----:B------:R-:W-:-:S04]  /*23d0*/  HFMA2.MMA R212, -RZ, RZ, 0, 0 ;  /* 0x00000000ffd47435 */ /* 0x000fc800000001ff */
[----:B------:R-:W-:-:S04]  /*23e0*/  @P3 SHF.R.S32.HI R211, RZ, 0x1f, R210 ;  /* 0x0000001fffd33819 */ /* 0x000fc800000114d2 */
[----:B------:R-:W-:-:S04]  /*23f0*/  @P3 LEA.HI R211, R211, R210, RZ, 0x3 ;  /* 0x000000d2d3d33211 */ /* 0x000fc800078f18ff */
[----:B------:R-:W-:Y:S02]  /*2400*/  @P3 LEA.HI.SX32 R212, R211, R213, 0x1d ;  /* 0x000000d5d3d43211 */ /* 0x000fe400078feaff */
[----:B------:R-:W1:Y:S03]  /*2410*/  @P3 LDC.64 R210, c[0x0][0x220] ;  /* 0x00008800ffd23b82 */ /* 0x000e660000000a00 */
[----:B-1----:R-:W-:-:S05]  /*2420*/  @P3 IMAD.WIDE.U32 R210, R212, 0x10, R210 ;  /* 0x00000010d4d23825 */ /* 0x002fca00078e00d2 */
[----:B------:R1:W5:Y:S02]  /*2430*/  @P3 LDG.E.128 R184, desc[UR4][R210.64] ;  /* 0x00000004d2b83981 */ /* 0x000364000c1e1d00 */
[----:B-1----:R-:W-:Y:S01]  /*2440*/  FMUL.FTZ R210, R214, UR10 ;  /* 0x0000000ad6d27c20 */ /* 0x002fe20008410000 */
[----:B------:R-:W-:Y:S01]  /*2450*/  FMUL.FTZ R211, R215, UR10 ;  /* 0x0000000ad7d37c20 */ /* 0x000fe20008410000 */
[----:B------:R-:W-:Y:S06]  /*2460*/  @P2 BRA `(.L_x_7700) ;  /* 0x0000000000182947 */ /* 0x000fec0003800000 */
[----:B------:R-:W-:Y:S02]  /*2470*/  ISETP.NE.U32.AND P0, PT, R249, RZ, PT ;  /* 0x000000fff900720c */ /* 0x000fe40003f05070 */
[----:B------:R-:W-:Y:S02]  /*2480*/  MOV R213, RZ ;  /* 0x000000ff00d57202 */ /* 0x000fe40000000f00 */
[----:B------:R-:W-:-:S13]  /*2490*/  ISETP.NE.AND.EX P0, PT, R248, RZ, PT, P0 ;  /* 0x000000fff800720c */ /* 0x000fda0003f05300 */
[----:B------:R-:W-:Y:S05]  /*24a0*/  @!P0 BRA `(.L_x_7701) ;  /* 0x0000000000308947 */ /* 0x000fea0003800000 */
[----:B-----5:R-:W-:Y:S01]  /*24b0*/  HADD2.F32 R213, -RZ, R32.H0_H0 ;  /* 0x20000020ffd57230 */ /* 0x020fe20000004100 */
[----:B------:R-:W-:Y:S06]  /*24c0*/  BRA `(.L_x_7701) ;  /* 0x0000000000287947 */ /* 0x000fec0003800000 */
.L_x_7700:
[----:B------:R-:W1:Y:S01]  /*24d0*/  LDC.U8 R214, c[0x0][0x2a0] ;  /* 0x0000a800ffd67b82 */ /* 0x000e620000000000 */
[----:B------:R-:W-:-:S04]  /*24e0*/  ISETP.NE.U32.AND P0, PT, R249, RZ, PT ;  /* 0x000000fff900720c */ /* 0x000fc80003f05070 */
[----:B------:R-:W-:Y:S02]  /*24f0*/  ISETP.NE.AND.EX P0, PT, R248, RZ, PT, P0 ;  /* 0x000000fff800720c */ /* 0x000fe40003f05300 */
[----:B-1----:R-:W-:-:S11]  /*2500*/  ISETP.NE.AND P1, PT, R214, RZ, PT ;  /* 0x000000ffd600720c */ /* 0x002fd60003f25270 */
[----:B-----5:R-:W-:Y:S01]  /*2510*/  @P0 HADD2.F32 R214, -RZ, R32.H0_H0 ;  /* 0x20000020ffd60230 */ /* 0x020fe20000004100 */
[----:B------:R-:W-:-:S05]  /*2520*/  FSEL R213, R210, RZ, !P1 ;  /* 0x000000ffd2d57208 */ /* 0x000fca0004800000 */
[----:B------:R-:W-:-:S04]  /*2530*/  FFMA.FTZ R213, R0, R211, R213 ;  /* 0x000000d300d57223 */ /* 0x000fc800000100d5 */
[----:B------:R-:W-:-:S04]  /*2540*/  FADD.FTZ R213, R208, -R213 ;  /* 0x800000d5d0d57221 */ /* 0x000fc80000010000 */
[----:B------:R-:W-:-:S04]  /*2550*/  FMUL.FTZ R213, R252, R213 ;  /* 0x000000d5fcd57220 */ /* 0x000fc80000410000 */
[----:B------:R-:W-:-:S07]  /*2560*/  @P0 FADD.FTZ R213, R213, R214 ;  /* 0x000000d6d5d50221 */ /* 0x000fce0000010000 */
.L_x_7701:
[----:B------:R-:W-:Y:S05]  /*2570*/  BSYNC B0 ;  /* 0x0000000000007941 */ /* 0x000fea0003800000 */
.L_x_7699:
        /* <DEDUP_REMOVED lines=17> */
.L_x_7703:
        /* <DEDUP_REMOVED lines=10> */
.L_x_7704:
[----:B------:R-:W-:Y:S05]  /*2730*/  BSYNC B0 ;  /* 0x0000000000007941 */ /* 0x000fea0003800000 */
.L_x_7702:
[----:B------:R-:W-:Y:S01]  /*2740*/  @P1 F2FP.F16.F32.PACK_AB R214, RZ, R213 ;  /* 0x000000d5ffd6123e */ /* 0x000fe200000000ff */
[----:B------:R-:W-:Y:S03]  /*2750*/  BSSY B0, `(.L_x_7705) ;  /* 0x0000018000007945 */ /* 0x000fe60003800000 */
[----:B------:R-:W-:Y:S02]  /*2760*/  @P1 PRMT R188, R188, 0x5410, R214 ;  /* 0x00005410bcbc1816 */ /* 0x000fe400000000d6 */
[----:B------:R-:W1:Y:S02]  /*2770*/  @P3 LDC R214, c[0x0][0x29c] ;  /* 0x0000a700ffd63b82 */ /* 0x000e640000000800 */
[----:B-1----:R-:W-:Y:S01]  /*2780*/  @P3 FMUL.FTZ R214, R213, R214 ;  /* 0x000000d6d5d63220 */ /* 0x002fe20000410000 */
[----:B------:R-:W-:-:S05]  /*2790*/  @P3 HADD2.F32 R213, -RZ, R184.H1_H1 ;  /* 0x300000b8ffd53230 */ /* 0x000fca0000004100 */
[----:B------:R-:W-:Y:S01]  /*27a0*/  @P3 FFMA.FTZ R153, R214, R213, R153 ;  /* 0x000000d5d6993223 */ /* 0x000fe20000010099 */
        /* <DEDUP_REMOVED lines=8> */
.L_x_7706:
        /* <DEDUP_REMOVED lines=10> */
.L_x_7707:
[----:B------:R-:W-:Y:S05]  /*28d0*/  BSYNC B0 ;  /* 0x0000000000007941 */ /* 0x000fea0003800000 */
.L_x_7705:
[----:B------:R-:W-:Y:S01]  /*28e0*/  @P1 F2FP.F16.F32.PACK_AB R214, RZ, R213 ;  /* 0x000000d5ffd6123e */ /* 0x000fe200000000ff */
[----:B------:R-:W-:Y:S03]  /*28f0*/  BSSY B0, `(.L_x_7708) ;  /* 0x0000016000007945 */ /* 0x000fe60003800000 */
[----:B------:R-:W-:Y:S02]  /*2900*/  @P1 PRMT R189, R214, 0x7610, R189 ;  /* 0x00007610d6bd1816 */ /* 0x000fe400000000bd */
[----:B------:R-:W1:Y:S02]  /*2910*/  @P3 LDC R214, c[0x0][0x29c] ;  /* 0x0000a700ffd63b82 */ /* 0x000e640000000800 */
[----:B-1----:R-:W-:Y:S01]  /*2920*/  @P3 FMUL.FTZ R214, R213, R214 ;  /* 0x000000d6d5d63220 */ /* 0x002fe20000410000 */
[----:B------:R-:W-:-:S05]  /*2930*/  @P3 HADD2.F32 R213, -RZ, R185.H0_H0 ;  /* 0x200000b9ffd53230 */ /* 0x000fca0000004100 */
        /* <DEDUP_REMOVED lines=9> */
.L_x_7709:
        /* <DEDUP_REMOVED lines=8> */
.L_x_7710:
[----:B------:R-:W-:Y:S05]  /*2a50*/  BSYNC B0 ;  /* 0x0000000000007941 */ /* 0x000fea0003800000 */
.L_x_7708:
        /* <DEDUP_REMOVED lines=15> */
.L_x_7712:
        /* <DEDUP_REMOVED lines=8> */
.L_x_7713:
[----:B------:R-:W-:Y:S05]  /*2bd0*/  BSYNC B0 ;  /* 0x0000000000007941 */ /* 0x000fea0003800000 */
.L_x_7711:
        /* <DEDUP_REMOVED lines=15> */
.L_x_7715:
        /* <DEDUP_REMOVED lines=8> */
.L_x_7716:
[----:B------:R-:W-:Y:S05]  /*2d50*/  BSYNC B0 ;  /* 0x0000000000007941 */ /* 0x000fea0003800000 */
.L_x_7714:
        /* <DEDUP_REMOVED lines=15> */
.L_x_7718:
        /* <DEDUP_REMOVED lines=8> */
.L_x_7719:
[----:B------:R-:W-:Y:S05]  /*2ed0*/  BSYNC B0 ;  /* 0x0000000000007941 */ /* 0x000fea0003800000 */
.L_x_7717:
        /* <DEDUP_REMOVED lines=15> */
.L_x_7721:
        /* <DEDUP_REMOVED lines=8> */
.L_x_7722:
[----:B------:R-:W-:Y:S05]  /*3050*/  BSYNC B0 ;  /* 0x0000000000007941 */ /* 0x000fea0003800000 */
.L_x_7720:
[----:B------:R-:W-:Y:S01]  /*3060*/  @P1 F2FP.F16.F32.PACK_AB R214, RZ, R213 ;  /* 0x000000d5ffd6123e */ /* 0x000fe200000000ff */
[----:B------:R-:W-:Y:S03]  /*3070*/  BSSY B0, `(.L_x_7723) ;  /* 0x0000014000007945 */ /* 0x000fe60003800000 */
[----:B------:R-:W-:Y:S02]  /*3080*/  @P1 PRMT R191, R191, 0x5410, R214 ;  /* 0x00005410bfbf1816 */ /* 0x000fe400000000d6 */
[----:B------:R-:W1:Y:S02]  /*3090*/  @P3 LDC R214, c[0x0][0x29c] ;  /* 0x0000a700ffd63b82 */ /* 0x000e640000000800 */
[----:B-1----:R-:W-:Y:S01]  /*30a0*/  @P3 FMUL.FTZ R214, R213, R214 ;  /* 0x000000d6d5d63220 */ /* 0x002fe20000410000 */
[----:B------:R-:W-:-:S05]  /*30b0*/  @P3 HADD2.F32 R213, -RZ, R187.H1_H1 ;  /* 0x300000bbffd53230 */ /* 0x000fca0000004100 */
[----:B------:R-:W-:Y:S01]  /*30c0*/  @P3 FFMA.FTZ R159, R214, R213, R159 ;  /* 0x000000d5d69f3223 */ /* 0x000fe2000001009f */
[----:B------:R-:W-:Y:S02]  /*30d0*/  @P3 FMUL.FTZ R213, R63, R214 ;  /* 0x000000d63fd53220 */ /* 0x000fe40000410000 */
[----:B------:R-:W1:Y:S03]  /*30e0*/  @P1 LDC.64 R214, c[0x0][0x308] ;  /* 0x0000c200ffd61b82 */ /* 0x000e660000000a00 */
[----:B------:R-:W-:-:S04]  /*30f0*/  @P3 F2FP.F16.F32.PACK_AB R213, RZ, R213 ;  /* 0x000000d5ffd5323e */ /* 0x000fc800000000ff */
[----:B------:R-:W-:Y:S02]  /*3100*/  @P3 PRMT R195, R195, 0x5410, R213 ;  /* 0x00005410c3c33816 */ /* 0x000fe400000000d5 */
[----:B------:R-:W-:Y:S01]  /*3110*/  IADD3 R213, R212, 0x20, RZ ;  /* 0x00000020d4d57810 */ /* 0x000fe20007ffe0ff */
[----:B-1----:R-:W-:-:S05]  /*3120*/  @P1 IMAD.WIDE.U32 R214, R251, 0x10, R214 ;  /* 0x00000010fbd61825 */ /* 0x002fca00078e00d6 */
[----:B------:R1:W-:Y:S02]  /*3130*/  @P1 STG.E.128 desc[UR4][R214.64], R188 ;  /* 0x000000bcd6001986 */ /* 0x0003e4000c101d04 */
[----:B-1----:R-:W1:Y:S02]  /*3140*/  @P3 LDC.64 R214, c[0x0][0x2f8] ;  /* 0x0000be00ffd63b82 */ /* 0x002e640000000a00 */
[----:B-1----:R-:W-:-:S05]  /*3150*/  @P3 IMAD.WIDE.U32 R214, R212, 0x10, R214 ;  /* 0x00000010d4d63825 */ /* 0x002fca00078e00d6 */
[----:B------:R1:W-:Y:S01]  /*3160*/  @P3 STG.E.128 desc[UR4][R214.64], R192 ;  /* 0x000000c0d6003986 */ /* 0x0003e2000c101d04 */
[----:B------:R-:W-:Y:S05]  /*3170*/  @!P3 BRA `(.L_x_7724) ;  /* 0x00000000000cb947 */ /* 0x000fea0003800000 */
[----:B------:R-:W2:Y:S02]  /*3180*/  LDC.64 R184, c[0x0][0x220] ;  /* 0x00008800ffb87b82 */ /* 0x000ea40000000a00 */
[----:B--2---:R-:W-:-:S06]  /*3190*/  IMAD.WIDE.U32 R184, R213, 0x10, R184 ;  /* 0x00000010d5b87825 */ /* 0x004fcc00078e00b8 */
[----:B------:R-:W5:Y:S02]  /*31a0*/  LDG.E.128 R184, desc[UR4][R184.64] ;  /* 0x00000004b8b87981 */ /* 0x000f64000c1e1d00 */
.L_x_7724:
[----:B------:R-:W-:Y:S05]  /*31b0*/  BSYNC B0 ;  /* 0x0000000000007941 */ /* 0x000fea0003800000 */
.L_x_7723:
[----:B------:R-:W-:Y:S04]  /*31c0*/  BSSY B0, `(.L_x_7725) ;  /* 0x000000e000007945 */ /* 0x000fe80003800000 */
[----:B------:R-:W-:Y:S05]  /*31d0*/  @P2 BRA `(.L_x_7726) ;  /* 0x0000000000102947 */ /* 0x000fea0003800000 */
[----:B-1----:R-:W-:Y:S01]  /*31e0*/  HFMA2.MMA R214, -RZ, RZ, 0, 0 ;  /* 0x00000000ffd67435 */ /* 0x002fe200000001ff */
[----:B------:R-:W-:Y:S10]  /*31f0*/  @!P0 BRA `(.L_x_7727) ;  /* 0x0000000000288947 */ /* 0x000ff40003800000 */
[----:B------:R-:W-:Y:S01]  /*3200*/  HADD2.F32 R214, -RZ, R28.H0_H0 ;  /* 0x2000001cffd67230 */ /* 0x000fe20000004100 */
[----:B------:R-:W-:Y:S06]  /*3210*/  BRA `(.L_x_7727) ;  /* 0x0000000000207947 */ /* 0x000fec0003800000 */
.L_x_7726:
[----:B-1----:R-:W1:Y:S02]  /*3220*/  LDC.U8 R215, c[0x0][0x2a0] ;  /* 0x0000a800ffd77b82 */ /* 0x002e640000000000 */
[----:B-1----:R-:W-:Y:S01]  /*3230*/  ISETP.NE.AND P4, PT, R215, RZ, PT ;  /* 0x000000ffd700720c */ /* 0x002fe20003f85270 */
[----:B------:R-:W-:-:S03]  /*3240*/  @P0 HADD2.F32 R215, -RZ, R28.H0_H0 ;  /* 0x2000001cffd70230 */ /* 0x000fc60000004100 */
[----:B------:R-:W-:-:S05]  /*3250*/  FSEL R214, R210, RZ, !P4 ;  /* 0x000000ffd2d67208 */ /* 0x000fca0006000000 */
[----:B------:R-:W-:-:S04]  /*3260*/  FFMA.FTZ R214, R8, R211, R214 ;  /* 0x000000d308d67223 */ /* 0x000fc800000100d6 */
[----:B------:R-:W-:-:S04]  /*3270*/  FADD.FTZ R214, R222, -R214 ;  /* 0x800000d6ded67221 */ /* 0x000fc80000010000 */
[----:B------:R-:W-:-:S04]  /*3280*/  FMUL.FTZ R214, R252, R214 ;  /* 0x000000d6fcd67220 */ /* 0x000fc80000410000 */
[----:B------:R-:W-:-:S07]  /*3290*/  @P0 FADD.FTZ R214, R214, R215 ;  /* 0x000000d7d6d60221 */ /* 0x000fce0000010000 */
.L_x_7727:
[----:B------:R-:W-:Y:S05]  /*32a0*/  BSYNC B0 ;  /* 0x0000000000007941 */ /* 0x000fea0003800000 */
.L_x_7725:
[----:B------:R-:W-:Y:S01]  /*32b0*/  @P1 F2FP.F16.F32.PACK_AB R215, RZ, R214 ;  /* 0x000000d6ffd7123e */ /* 0x000fe200000000ff */
[----:B------:R-:W-:Y:S03]  /*32c0*/  BSSY B0, `(.L_x_7728) ;  /* 0x0000016000007945 */ /* 0x000fe60003800000 */
        /* <DEDUP_REMOVED lines=13> */
.L_x_7729:
        /* <DEDUP_REMOVED lines=8> */
.L_x_7730:
[----:B------:R-:W-:Y:S05]  /*3420*/  BSYNC B0 ;  /* 0x0000000000007941 */ /* 0x000fea0003800000 */
.L_x_7728:
        /* <DEDUP_REMOVED lines=15> */
.L_x_7732:
        /* <DEDUP_REMOVED lines=8> */
.L_x_7733:
[----:B------:R-:W-:Y:S05]  /*35a0*/  BSYNC B0 ;  /* 0x0000000000007941 */ /* 0x000fea0003800000 */
.L_x_7731:
        /* <DEDUP_REMOVED lines=15> */
.L_x_7735:
        /* <DEDUP_REMOVED lines=8> */
.L_x_7736:
[----:B------:R-:W-:Y:S05]  /*3720*/  BSYNC B0 ;  /* 0x0000000000007941 */ /* 0x000fea0003800000 */
.L_x_7734:
        /* <DEDUP_REMOVED lines=15> */
.L_x_7738:
        /* <DEDUP_REMOVED lines=8> */
.L_x_7739:
[----:B------:R-:W-:Y:S05]  /*38a0*/  BSYNC B0 ;  /* 0x0000000000007941 */ /* 0x000fea0003800000 */
.L_x_7737:
        /* <DEDUP_REMOVED lines=15> */
.L_x_7741:
        /* <DEDUP_REMOVED lines=8> */
.L_x_7742:
[----:B------:R-:W-:Y:S05]  /*3a20*/  BSYNC B0 ;  /* 0x0000000000007941 */ /* 0x000fea0003800000 */
.L_x_7740:
        /* <DEDUP_REMOVED lines=15> */
.L_x_7744:
        /* <DEDUP_REMOVED lines=8> */
.L_x_7745:
[----:B------:R-:W-:Y:S05]  /*3ba0*/  BSYNC B0 ;  /* 0x0000000000007941 */ /* 0x000fea0003800000 */
.L_x_7743:
        /* <DEDUP_REMOVED lines=15> */
.L_x_7747:
        /* <DEDUP_REMOVED lines=8> */
.L_x_7748:
[----:B------:R-:W-:Y:S05]  /*3d20*/  BSYNC B0 ;  /* 0x0000000000007941 */ /* 0x000fea0003800000 */
.L_x_7746:
[----:B------:R-:W2:Y:S01]  /*3d30*/  LDL.LU R216, [R1+0x10] ;  /* 0x0000100001d87983 */ /* 0x000ea20000300800 */
        /* <DEDUP_REMOVED lines=10> */
[----:B------:R-:W2:Y:S02]  /*3de0*/  @P1 LDC.64 R214, c[0x0][0x308] ;  /* 0x0000c200ffd61b82 */ /* 0x000ea40000000a00 */
[----:B--2---:R-:W-:-:S05]  /*3df0*/  @P1 IMAD.WIDE.U32 R214, R216, 0x10, R214 ;  /* 0x00000010d8d61825 */ /* 0x004fca00078e00d6 */
[----:B------:R1:W-:Y:S02]  /*3e00*/  @P1 STG.E.128 desc[UR4][R214.64], R188 ;  /* 0x000000bcd6001986 */ /* 0x0003e4000c101d04 */
[----:B-1----:R-:W1:Y:S02]  /*3e10*/  @P3 LDC.64 R214, c[0x0][0x2f8] ;  /* 0x0000be00ffd63b82 */ /* 0x002e640000000a00 */
[----:B-1----:R-:W-:Y:S01]  /*3e20*/  @P3 IMAD.WIDE.U32 R214, R213, 0x10, R214 ;  /* 0x00000010d5d63825 */ /* 0x002fe200078e00d6 */
[----:B------:R-:W-:-:S04]  /*3e30*/  IADD3 R213, R212, 0x40, RZ ;  /* 0x00000040d4d57810 */ /* 0x000fc80007ffe0ff */
[----:B------:R1:W-:Y:S01]  /*3e40*/  @P3 STG.E.128 desc[UR4][R214.64], R192 ;  /* 0x000000c0d6003986 */ /* 0x0003e2000c101d04 */
[----:B------:R-:W-:Y:S05]  /*3e50*/  @!P3 BRA `(.L_x_7750) ;  /* 0x00000000000cb947 */ /* 0x000fea0003800000 */
[----:B------:R-:W2:Y:S02]  /*3e60*/  LDC.64 R184, c[0x0][0x220] ;  /* 0x00008800ffb87b82 */ /* 0x000ea40000000a00 */
[----:B--2---:R-:W-:-:S06]  /*3e70*/  IMAD.WIDE.U32 R184, R213, 0x10, R184 ;  /* 0x00000010d5b87825 */ /* 0x004fcc00078e00b8 */
[----:B------:R-:W5:Y:S02]  /*3e80*/  LDG.E.128 R184, desc[UR4][R184.64] ;  /* 0x00000004b8b87981 */ /* 0x000f64000c1e1d00 */
.L_x_7750:
[----:B------:R-:W-:Y:S05]  /*3e90*/  BSYNC B0 ;  /* 0x0000000000007941 */ /* 0x000fea0003800000 */
.L_x_7749:
[----:B------:R-:W-:Y:S04]  /*3ea0*/  BSSY B0, `(.L_x_7751) ;  /* 0x000000e000007945 */ /* 0x000fe80003800000 */
[----:B------:R-:W-:Y:S05]  /*3eb0*/  @P2 BRA `(.L_x_7752) ;  /* 0x0000000000102947 */ /* 0x000fea0003800000 */
[----:B-1----:R-:W-:Y:S01]  /*3ec0*/  HFMA2.MMA R214, -RZ, RZ, 0, 0 ;  /* 0x00000000ffd67435 */ /* 0x002fe200000001ff */
[----:B------:R-:W-:Y:S10]  /*3ed0*/  @!P0 BRA `(.L_x_7753) ;  /* 0x0000000000288947 */ /* 0x000ff40003800000 */
[----:B------:R-:W-:Y:S01]  /*3ee0*/  HADD2.F32 R214, -RZ, R24.H0_H0 ;  /* 0x20000018ffd67230 */ /* 0x000fe20000004100 */
[----:B------:R-:W-:Y:S06]  /*3ef0*/  BRA `(.L_x_7753) ;  /* 0x0000000000207947 */ /* 0x000fec0003800000 */
.L_x_7752:
        /* <DEDUP_REMOVED lines=8> */
.L_x_7753:
[----:B------:R-:W-:Y:S05]  /*3f80*/  BSYNC B0 ;  /* 0x0000000000007941 */ /* 0x000fea0003800000 */
.L_x_7751:
        /* <DEDUP_REMOVED lines=15> */
.L_x_7755:
        /* <DEDUP_REMOVED lines=8> */
.L_x_7756:
[----:B------:R-:W-:Y:S05]  /*4100*/  BSYNC B0 ;  /* 0x0000000000007941 */ /* 0x000fea0003800000 */
.L_x_7754:
        /* <DEDUP_REMOVED lines=15> */
.L_x_7758:
        /* <DEDUP_REMOVED lines=8> */
.L_x_7759:
[----:B------:R-:W-:Y:S05]  /*4280*/  BSYNC B0 ;  /* 0x0000000000007941 */ /* 0x000fea0003800000 */
.L_x_7757:
        /* <DEDUP_REMOVED lines=15> */
.L_x_7761:
        /* <DEDUP_REMOVED lines=8> */
.L_x_7762:
[----:B------:R-:W-:Y:S05]  /*4400*/  BSYNC B0 ;  /* 0x0000000000007941 */ /* 0x000fea0003800000 */
.L_x_7760:
        /* <DEDUP_REMOVED lines=15> */
.L_x_7764:
        /* <DEDUP_REMOVED lines=8> */
.L_x_7765:
[----:B------:R-:W-:Y:S05]  /*4580*/  BSYNC B0 ;  /* 0x0000000000007941 */ /* 0x000fea0003800000 */
.L_x_7763:
        /* <DEDUP_REMOVED lines=15> */
.L_x_7767:
        /* <DEDUP_REMOVED lines=8> */
.L_x_7768:
[----:B------:R-:W-:Y:S05]  /*4700*/  BSYNC B0 ;  /* 0x0000000000007941 */ /* 0x000fea0003800000 */
.L_x_7766:
        /* <DEDUP_REMOVED lines=15> */
.L_x_7770:
        /* <DEDUP_REMOVED lines=8> */
.L_x_7771:
[----:B------:R-:W-:Y:S05]  /*4880*/  BSYNC B0 ;  /* 0x0000000000007941 */ /* 0x000fea0003800000 */
.L_x_7769:
        /* <DEDUP_REMOVED lines=15> */
.L_x_7773:
        /* <DEDUP_REMOVED lines=8> */
.L_x_7774:
[----:B------:R-:W-:Y:S05]  /*4a00*/  BSYNC B0 ;  /* 0x0000000000007941 */ /* 0x000fea0003800000 */
.L_x_7772:
[----:B------:R-:W-:Y:S01]  /*4a10*/  @P1 F2FP.F16.F32.PACK_AB R215, RZ, R214 ;  /* 0x000000d6ffd7123e */ /* 0x000fe200000000ff */
[----:B------:R-:W-:Y:S01]  /*4a20*/  BSSY B0, `(.L_x_7775) ;  /* 0x0000014000007945 */ /* 0x000fe20003800000 */
[----:B------:R-:W-:Y:S02]  /*4a30*/  IADD3 R212, R212, 0x60, RZ ;  /* 0x00000060d4d47810 */ /* 0x000fe40007ffe0ff */
        /* <DEDUP_REMOVED lines=18> */
.L_x_7776:
[----:B------:R-:W-:Y:S05]  /*4b60*/  BSYNC B0 ;  /* 0x0000000000007941 */ /* 0x000fea0003800000 */
.L_x_7775:
[----:B------:R-:W-:Y:S04]  /*4b70*/  BSSY B0, `(.L_x_7777) ;  /* 0x000000e000007945 */ /* 0x000fe80003800000 */
[----:B------:R-:W-:Y:S05]  /*4b80*/  @P2 BRA `(.L_x_7778) ;  /* 0x0000000000102947 */ /* 0x000fea0003800000 */
[----:B-1----:R-:W-:Y:S01]  /*4b90*/  HFMA2.MMA R214, -RZ, RZ, 0, 0 ;  /* 0x00000000ffd67435 */ /* 0x002fe200000001ff */
[----:B------:R-:W-:Y:S10]  /*4ba0*/  @!P0 BRA `(.L_x_7779) ;  /* 0x0000000000288947 */ /* 0x000ff40003800000 */
[----:B------:R-:W-:Y:S01]  /*4bb0*/  HADD2.F32 R214, -RZ, R20.H0_H0 ;  /* 0x20000014ffd67230 */ /* 0x000fe20000004100 */
[----:B------:R-:W-:Y:S06]  /*4bc0*/  BRA `(.L_x_7779) ;  /* 0x0000000000207947 */ /* 0x000fec0003800000 */
.L_x_7778:
[----:B------:R-:W2:Y:S02]  /*4bd0*/  LDC.U8 R213, c[0x0][0x2a0] ;  /* 0x0000a800ffd57b82 */ /* 0x000ea40000000000 */
[----:B--2---:R-:W-:-:S04]  /*4be0*/  ISETP.NE.AND P4, PT, R213, RZ, PT ;  /* 0x000000ffd500720c */ /* 0x004fc80003f85270 */
[----:B------:R-:W-:-:S05]  /*4bf0*/  FSEL R213, R210, RZ, !P4 ;  /* 0x000000ffd2d57208 */ /* 0x000fca0006000000 */
[----:B------:R-:W-:-:S04]  /*4c00*/  FFMA.FTZ R213, R200, R211, R213 ;  /* 0x000000d3c8d57223 */ /* 0x000fc800000100d5 */
[----:B------:R-:W-:-:S04]  /*4c10*/  FADD.FTZ R213, R238, -R213 ;  /* 0x800000d5eed57221 */ /* 0x000fc80000010000 */
[----:B-1----:R-:W-:Y:S01]  /*4c20*/  FMUL.FTZ R214, R252, R213 ;  /* 0x000000d5fcd67220 */ /* 0x002fe20000410000 */
[----:B------:R-:W-:-:S05]  /*4c30*/  @P0 HADD2.F32 R213, -RZ, R20.H0_H0 ;  /* 0x20000014ffd50230 */ /* 0x000fca0000004100 */
[----:B------:R-:W-:-:S07]  /*4c40*/  @P0 FADD.FTZ R214, R214, R213 ;  /* 0x000000d5d6d60221 */ /* 0x000fce0000010000 */
.L_x_7779:
[----:B------:R-:W-:Y:S05]  /*4c50*/  BSYNC B0 ;  /* 0x0000000000007941 */ /* 0x000fea0003800000 */
.L_x_7777:
        /* <DEDUP_REMOVED lines=15> */
.L_x_7781:
[----:B------:R-:W1:Y:S02]  /*4d50*/  LDC.U8 R213, c[0x0][0x2a0] ;  /* 0x0000a800ffd57b82 */ /* 0x000e640000000000 */
[----:B-1----:R-:W-:-:S04]  /*4d60*/  ISETP.NE.AND P4, PT, R213, RZ, PT ;  /* 0x000000ffd500720c */ /* 0x002fc80003f85270 */
[----:B------:R-:W-:-:S05]  /*4d70*/  FSEL R213, R210, RZ, !P4 ;  /* 0x000000ffd2d57208 */ /* 0x000fca0006000000 */
[----:B------:R-:W-:-:S04]  /*4d80*/  FFMA.FTZ R213, R201, R211, R213 ;  /* 0x000000d3c9d57223 */ /* 0x000fc800000100d5 */
[----:B------:R-:W-:-:S04]  /*4d90*/  FADD.FTZ R213, R239, -R213 ;  /* 0x800000d5efd57221 */ /* 0x000fc80000010000 */
[----:B------:R-:W-:Y:S01]  /*4da0*/  FMUL.FTZ R214, R252, R213 ;  /* 0x000000d5fcd67220 */ /* 0x000fe20000410000 */
[----:B------:R-:W-:-:S05]  /*4db0*/  @P0 HADD2.F32 R213, -RZ, R20.H1_H1 ;  /* 0x30000014ffd50230 */ /* 0x000fca0000004100 */
[----:B------:R-:W-:-:S07]  /*4dc0*/  @P0 FADD.FTZ R214, R214, R213 ;  /* 0x000000d5d6d60221 */ /* 0x000fce0000010000 */
.L_x_7782:
[----:B------:R-:W-:Y:S05]  /*4dd0*/  BSYNC B0 ;  /* 0x0000000000007941 */ /* 0x000fea0003800000 */
.L_x_7780:
        /* <DEDUP_REMOVED lines=15> */
.L_x_7784:
[----:B------:R-:W1:Y:S02]  /*4ed0*/  LDC.U8 R213, c[0x0][0x2a0] ;  /* 0x0000a800ffd57b82 */ /* 0x000e640000000000 */
[----:B-1----:R-:W-:-:S04]  /*4ee0*/  ISETP.NE.AND P4, PT, R213, RZ, PT ;  /* 0x000000ffd500720c */ /* 0x002fc80003f85270 */
[----:B------:R-:W-:-:S05]  /*4ef0*/  FSEL R213, R210, RZ, !P4 ;  /* 0x000000ffd2d57208 */ /* 0x000fca0006000000 */
[----:B------:R-:W-:-:S04]  /*4f00*/  FFMA.FTZ R213, R202, R211, R213 ;  /* 0x000000d3cad57223 */ /* 0x000fc800000100d5 */
[----:B------:R-:W-:-:S04]  /*4f10*/  FADD.FTZ R213, R240, -R213 ;  /* 0x800000d5f0d57221 */ /* 0x000fc80000010000 */
[----:B------:R-:W-:Y:S01]  /*4f20*/  FMUL.FTZ R214, R252, R213 ;  /* 0x000000d5fcd67220 */ /* 0x000fe20000410000 */
[----:B------:R-:W-:-:S05]  /*4f30*/  @P0 HADD2.F32 R213, -RZ, R21.H0_H0 ;  /* 0x20000015ffd50230 */ /* 0x000fca0000004100 */
[----:B------:R-:W-:-:S07]  /*4f40*/  @P0 FADD.FTZ R214, R214, R213 ;  /* 0x000000d5d6d60221 */ /* 0x000fce0000010000 */
.L_x_7785:
[----:B------:R-:W-:Y:S05]  /*4f50*/  BSYNC B0 ;  /* 0x0000000000007941 */ /* 0x000fea0003800000 */
.L_x_7783:
        /* <DEDUP_REMOVED lines=15> */
.L_x_7787:
        /* <DEDUP_REMOVED lines=8> */
.L_x_7788:
[----:B------:R-:W-:Y:S05]  /*50d0*/  BSYNC B0 ;  /* 0x0000000000007941 */ /* 0x000fea0003800000 */
.L_x_7786:
        /* <DEDUP_REMOVED lines=15> */
.L_x_7790:
        /* <DEDUP_REMOVED lines=8> */
.L_x_7791:
[----:B------:R-:W-:Y:S05]  /*5250*/  BSYNC B0 ;  /* 0x0000000000007941 */ /* 0x000fea0003800000 */
.L_x_7789:
        /* <DEDUP_REMOVED lines=15> */
.L_x_7793:
        /* <DEDUP_REMOVED lines=8> */
.L_x_7794:
[----:B------:R-:W-:Y:S05]  /*53d0*/  BSYNC B0 ;  /* 0x0000000000007941 */ /* 0x000fea0003800000 */
.L_x_7792:
        /* <DEDUP_REMOVED lines=15> */
.L_x_7796:
        /* <DEDUP_REMOVED lines=8> */
.L_x_7797:
[----:B------:R-:W-:Y:S05]  /*5550*/  BSYNC B0 ;  /* 0x0000000000007941 */ /* 0x000fea0003800000 */
.L_x_7795:
        /* <DEDUP_REMOVED lines=15> */
.L_x_7799:
[----:B------:R-:W1:Y:S02]  /*5650*/  LDC.U8 R213, c[0x0][0x2a0] ;  /* 0x0000a800ffd57b82 */ /* 0x000e640000000000 */
[----:B-1----:R-:W-:-:S04]  /*5660*/  ISETP.NE.AND P2, PT, R213, RZ, PT ;  /* 0x000000ffd500720c */ /* 0x002fc80003f45270 */
[----:B------:R-:W-:-:S05]  /*5670*/  FSEL R210, R210, RZ, !P2 ;  /* 0x000000ffd2d27208 */ /* 0x000fca0005000000 */
[----:B------:R-:W-:Y:S01]  /*5680*/  FFMA.FTZ R210, R207, R211, R210 ;  /* 0x000000d3cfd27223 */ /* 0x000fe200000100d2 */
[----:B------:R-:W-:-:S03]  /*5690*/  @P0 HADD2.F32 R211, -RZ, R23.H1_H1 ;  /* 0x30000017ffd30230 */ /* 0x000fc60000004100 */
[----:B------:R-:W-:-:S04]  /*56a0*/  FADD.FTZ R210, R245, -R210 ;  /* 0x800000d2f5d27221 */ /* 0x000fc80000010000 */
[----:B------:R-:W-:-:S04]  /*56b0*/  FMUL.FTZ R210, R252, R210 ;  /* 0x000000d2fcd27220 */ /* 0x000fc80000410000 */
[----:B------:R-:W-:-:S07]  /*56c0*/  @P0 FADD.FTZ R210, R210, R211 ;  /* 0x000000d3d2d20221 */ /* 0x000fce0000010000 */
.L_x_7800:
[----:B------:R-:W-:Y:S05]  /*56d0*/  BSYNC B0 ;  /* 0x0000000000007941 */ /* 0x000fea0003800000 */
.L_x_7798:
[----:B------:R-:W2:Y:S01]  /*56e0*/  LDL.LU R213, [R1+0x14] ;  /* 0x0000140001d57983 */ /* 0x000ea20000300800 */
        /* <DEDUP_REMOVED lines=19> */
.L_x_7694:
        /* <DEDUP_REMOVED lines=273> */
.L_x_7698:
[----:B-1----:R-:W-:Y:S01]  /*6930*/  HFMA2.MMA R212, -RZ, RZ, 0, 5.9604644775390625e-08 ;  /* 0x00000001ffd47435 */ /* 0x002fe200000001ff */
[----:B------:R-:W-:Y:S01]  /*6940*/  BSSY B0, `(.L_x_7802) ;  /* 0x0000007000007945 */ /* 0x000fe20003800000 */
[----:B------:R-:W-:Y:S02]  /*6950*/  MOV R213, R246 ;  /* 0x000000f600d57202 */ /* 0x000fe40000000f00 */
[----:B------:R-:W-:Y:S02]  /*6960*/  MOV R211, 0x1f ;  /* 0x0000001f00d37802 */ /* 0x000fe40000000f00 */
[----:B------:R-:W-:-:S07]  /*6970*/  MOV R210, 0xffffffff ;  /* 0xffffffff00d27802 */ /* 0x000fce0000000f00 */
[----:B0----5:R-:W-:Y:S05]  /*6980*/  WARPSYNC.COLLECTIVE R210, `(.L_x_7803) ;  /* 0x00000000d2087348 */ /* 0x021fea0003c00000 */
[----:B------:R1:W2:Y:S02]  /*6990*/  SHFL.BFLY P0, R216, R213, R212, R211 ;  /* 0x0c0000d4d5d87389 */ /* 0x0002a400000000d3 */
[----:B012--5:R-:W-:Y:S01]  /*69a0*/  ENDCOLLECTIVE ;  /* 0x000000000000791b */ /* 0x027fe20003800000 */
.L_x_7803:
[----:B------:R-:W-:Y:S05]  /*69b0*/  BSYNC B0 ;  /* 0x0000000000007941 */ /* 0x000fea0003800000 */
.L_x_7802:
        /* <DEDUP_REMOVED lines=9> */
.L_x_7804:
        /* <DEDUP_REMOVED lines=8> */
.L_x_7805:
[----:B------:R-:W-:Y:S02]  /*6ad0*/  MOV R213, R215 ;  /* 0x000000d700d57202 */ /* 0x000fe40000000f00 */
[----:B------:R-:W-:-:S05]  /*6ae0*/  MOV R210, R216 ;  /* 0x000000d800d27202 */ /* 0x000fca0000000f00 */
[----:B------:R-:W-:Y:S01]  /*6af0*/  FADD.FTZ R214, R214, R210 ;  /* 0x000000d2d6d67221 */ /* 0x000fe20000010000 */
[----:B------:R-:W-:-:S07]  /*6b00*/  MOV R210, 0xffffffff ;  /* 0xffffffff00d27802 */ /* 0x000fce0000000f00 */
[----:B------:R-:W-:Y:S05]  /*6b10*/  WARPSYNC.COLLECTIVE R210, `(.L_x_7806) ;  /* 0x00000000d2087348 */ /* 0x000fea0003c00000 */
[----:B------:R0:W1:Y:S02]  /*6b20*/  SHFL.BFLY P0, R216, R213, R212, R211 ;  /* 0x0c0000d4d5d87389 */ /* 0x00006400000000d3 */
[----:B01----:R-:W-:Y:S01]  /*6b30*/  ENDCOLLECTIVE ;  /* 0x000000000000791b */ /* 0x003fe20003800000 */
.L_x_7806:
        /* <DEDUP_REMOVED lines=8> */
.L_x_7807:
[----:B------:R-:W-:Y:S02]  /*6bc0*/  MOV R213, R215 ;  /* 0x000000d700d57202 */ /* 0x000fe40000000f00 */
[----:B------:R-:W-:-:S05]  /*6bd0*/  MOV R210, R216 ;  /* 0x000000d800d27202 */ /* 0x000fca0000000f00 */
[----:B------:R-:W-:Y:S01]  /*6be0*/  FADD.FTZ R214, R214, R210 ;  /* 0x000000d2d6d67221 */ /* 0x000fe20000010000 */
[----:B------:R-:W-:-:S07]  /*6bf0*/  MOV R210, 0xffffffff ;  /* 0xffffffff00d27802 */ /* 0x000fce0000000f00 */
[----:B------:R-:W-:Y:S05]  /*6c00*/  WARPSYNC.COLLECTIVE R210, `(.L_x_7808) ;  /* 0x00000000d2087348 */ /* 0x000fea0003c00000 */
[----:B------:R0:W1:Y:S02]  /*6c10*/  SHFL.BFLY P0, R216, R213, R212, R211 ;  /* 0x0c0000d4d5d87389 */ /* 0x00006400000000d3 */
[----:B01----:R-:W-:Y:S01]  /*6c20*/  ENDCOLLECTIVE ;  /* 0x000000000000791b */ /* 0x003fe20003800000 */
.L_x_7808:
        /* <DEDUP_REMOVED lines=8> */
.L_x_7809:
[----:B------:R-:W-:Y:S02]  /*6cb0*/  MOV R213, R215 ;  /* 0x000000d700d57202 */ /* 0x000fe40000000f00 */
[----:B------:R-:W-:-:S05]  /*6cc0*/  MOV R210, R216 ;  /* 0x000000d800d27202 */ /* 0x000fca0000000f00 */
[----:B------:R-:W-:Y:S01]  /*6cd0*/  FADD.FTZ R214, R214, R210 ;  /* 0x000000d2d6d67221 */ /* 0x000fe20000010000 */
[----:B------:R-:W-:-:S07]  /*6ce0*/  MOV R210, 0xffffffff ;  /* 0xffffffff00d27802 */ /* 0x000fce0000000f00 */
[----:B------:R-:W-:Y:S05]  /*6cf0*/  WARPSYNC.COLLECTIVE R210, `(.L_x_7810) ;  /* 0x00000000d2087348 */ /* 0x000fea0003c00000 */
[----:B------:R0:W1:Y:S02]  /*6d00*/  SHFL.BFLY P0, R216, R213, R212, R211 ;  /* 0x0c0000d4d5d87389 */ /* 0x00006400000000d3 */
[----:B01----:R-:W-:Y:S01]  /*6d10*/  ENDCOLLECTIVE ;  /* 0x000000000000791b */ /* 0x003fe20003800000 */
.L_x_7810:
        /* <DEDUP_REMOVED lines=8> */
.L_x_7811:
[----:B------:R-:W-:Y:S02]  /*6da0*/  MOV R213, R215 ;  /* 0x000000d700d57202 */ /* 0x000fe40000000f00 */
[----:B------:R-:W-:-:S07]  /*6db0*/  MOV R217, R216 ;  /* 0x000000d800d97202 */ /* 0x000fce0000000f00 */
[----:B------:R-:W-:Y:S05]  /*6dc0*/  WARPSYNC.COLLECTIVE R210, `(.L_x_7812) ;  /* 0x00000000d2087348 */ /* 0x000fea0003c00000 */
[----:B------:R0:W1:Y:S02]  /*6dd0*/  SHFL.BFLY P0, R216, R213, R212, R211 ;  /* 0x0c0000d4d5d87389 */ /* 0x00006400000000d3 */
[----:B01----:R-:W-:Y:S01]  /*6de0*/  ENDCOLLECTIVE ;  /* 0x000000000000791b */ /* 0x003fe20003800000 */
.L_x_7812:
[----:B------:R-:W-:Y:S01]  /*6df0*/  MOV R210, R216 ;  /* 0x000000d800d27202 */ /* 0x000fe20000000f00 */
[----:B------:R-:W-:Y:S06]  /*6e00*/  BRA `(.L_x_7813) ;  /* 0xffffffb400487947 */ /* 0x000fec000383ffff */
.L_x_7814:
        /* <DEDUP_REMOVED lines=15> */
.L_x_14311:


//--------------------- .text._ZN10layer_norm13ln_bwd_kernelINS_13Kernel_traitsIf6__halfS2_S2_fjLj1024ELj1ELj4ELj1ELj16ENS_18Kernel_traits_baseILj1024EfS2_S2_S2_fjLj128EEEEELb1ELb0ELb0ELb0EEEvNS_9BwdParamsE --------------------------
	.section	.text._ZN10layer_norm13ln_bwd_kernelINS_13Kernel_traitsIf6__halfS2_S2_fjLj1024ELj1ELj4ELj1ELj16ENS_18Kernel_traits_baseILj1024EfS2_S2_S2_fjLj128EEEEELb1ELb0ELb0ELb0EEEvNS_9BwdParamsE,"ax",@progbits
	.align	128
        .global         _ZN10layer_norm13ln_bwd_kernelINS_13Kernel_traitsIf6__halfS2_S2_fjLj1024ELj1ELj4ELj1ELj16ENS_18Kernel_traits_baseILj1024EfS2_S2_S2_fjLj128EEEEELb1ELb0ELb0ELb0EEEvNS_9BwdParamsE
        .type           _ZN10layer_norm13ln_bwd_kernelINS_13Kernel_traitsIf6__halfS2_S2_fjLj1024ELj1ELj4ELj1ELj16ENS_18Kernel_traits_baseILj1024EfS2_S2_S2_fjLj128EEEEELb1ELb0ELb0ELb0EEEvNS_9BwdParamsE,@function
        .size           _ZN10layer_norm13ln_bwd_kernelINS_13Kernel_traitsIf6__halfS2_S2_fjLj1024ELj1ELj4ELj1ELj16ENS_18Kernel_traits_baseILj1024EfS2_S2_S2_fjLj128EEEEELb1ELb0ELb0ELb0EEEvNS_9BwdParamsE,(.L_x_14312 - _ZN10layer_norm13ln_bwd_kernelINS_13Kernel_traitsIf6__halfS2_S2_fjLj1024ELj1ELj4ELj1ELj16ENS_18Kernel_traits_baseILj1024EfS2_S2_S2_fjLj128EEEEELb1ELb0ELb0ELb0EEEvNS_9BwdParamsE)
        .other          _ZN10layer_norm13ln_bwd_kernelINS_13Kernel_traitsIf6__halfS2_S2_fjLj1024ELj1ELj4ELj1ELj16ENS_18Kernel_traits_baseILj1024EfS2_S2_S2_fjLj128EEEEELb1ELb0ELb0ELb0EEEvNS_9BwdParamsE,@"STO_CUDA_ENTRY STV_DEFAULT"
_ZN10layer_norm13ln_bwd_kernelINS_13Kernel_traitsIf6__halfS2_S2_fjLj1024ELj1ELj4ELj1ELj16ENS_18Kernel_traits_baseILj1024EfS2_S2_S2_fjLj128EEEEELb1ELb0ELb0ELb0EEEvNS_9BwdParamsE:
.text._ZN10layer_norm13ln_bwd_kernelINS_13Kernel_traitsIf6__halfS2_S2_fjLj1024ELj1ELj4ELj1ELj16ENS_18Kernel_traits_baseILj1024EfS2_S2_S2_fjLj128EEEEELb1ELb0ELb0ELb0EEEvNS_9BwdParamsE:
        /* <DEDUP_REMOVED lines=88> */
.L_x_7834:
        /* <DEDUP_REMOVED lines=40> */
[C---:B------:R-:W-:Y:S02]  /*0800*/  FADD.FTZ R6, -R206.reuse, R3 ;  /* 0x00000003ce067221 */ /* 0x040fe40000010100 */
[C---:B------:R-:W-:Y:S01]  /*0810*/  FADD.FTZ R8, -R206.reuse, R21 ;  /* 0x00000015ce087221 */ /* 0x040fe20000010100 */
[--C-:B------:R-:W-:Y:S02]  /*0820*/  HADD2.F32 R153, -RZ, R17.reuse.H0_H0 ;  /* 0x20000011ff997230 */ /* 0x100fe40000004100 */
[C---:B-----5:R-:W-:Y:S01]  /*0830*/  FMUL.FTZ R3, R161.reuse, R6 ;  /* 0x00000006a1037220 */ /* 0x060fe20000410000 */
[----:B------:R-:W-:Y:S02]  /*0840*/  HADD2.F32 R155, -RZ, R17.H1_H1 ;  /* 0x30000011ff9b7230 */ /* 0x000fe40000004100 */
[----:B------:R-:W-:Y:S01]  /*0850*/  FMUL.FTZ R6, R161, R8 ;  /* 0x00000008a1067220 */ /* 0x000fe20000410000 */
[----:B------:R-:W-:Y:S02]  /*0860*/  HADD2.F32 R157, -RZ, R18.H0_H0 ;  /* 0x20000012ff9d7230 */ /* 0x000fe40000004100 */
[----:B0-----:R-:W-:Y:S01]  /*0870*/  FADD.FTZ R10, -R206, R153 ;  /* 0x00000099ce0a7221 */ /* 0x001fe20000010100 */
[----:B---3--:R-:W-:-:S02]  /*0880*/  HADD2.F32 R11, -RZ, R12.H0_H0 ;  /* 0x2000000cff0b7230 */ /* 0x008fc40000004100 */
[----:B------:R-:W-:-:S03]  /*0890*/  HADD2.F32 R12, -RZ, R12.H1_H1 ;  /* 0x3000000cff0c7230 */ /* 0x000fc60000004100 */
[----:B------:R-:W-:Y:S01]  /*08a0*/  FADD.FTZ R104, R104, R11 ;  /* 0x0000000b68687221 */ /* 0x000fe20000010000 */
[-C--:B------:R-:W-:Y:S01]  /*08b0*/  FFMA.FTZ R72, R3, R11.reuse, R72 ;  /* 0x0000000b03487223 */ /* 0x080fe20000010048 */
[----:B------:R-:W-:Y:S01]  /*08c0*/  FMUL.FTZ R8, R40, R11 ;  /* 0x0000000b28087220 */ /* 0x000fe20000410000 */
[----:B------:R-:W-:Y:S01]  /*08d0*/  FADD.FTZ R105, R105, R12 ;  /* 0x0000000c69697221 */ /* 0x000fe20000010000 */
[-C--:B------:R-:W-:Y:S01]  /*08e0*/  FFMA.FTZ R73, R6, R12.reuse, R73 ;  /* 0x0000000c06497223 */ /* 0x080fe20000010049 */
[----:B------:R-:W-:Y:S01]  /*08f0*/  FMUL.FTZ R11, R41, R12 ;  /* 0x0000000c290b7220 */ /* 0x000fe20000410000 */
[--C-:B------:R-:W-:Y:S02]  /*0900*/  HADD2.F32 R207, -RZ, R19.reuse.H0_H0 ;  /* 0x20000013ffcf7230 */ /* 0x100fe40000004100 */
[----:B------:R-:W-:Y:S01]  /*0910*/  FADD.FTZ R12, -R206, R155 ;  /* 0x0000009bce0c7221 */ /* 0x000fe20000010100 */
[----:B------:R-:W-:Y:S02]  /*0920*/  HADD2.F32 R211, -RZ, R19.H1_H1 ;  /* 0x30000013ffd37230 */ /* 0x000fe40000004100 */
[----:B------:R-:W-:-:S02]  /*0930*/  HADD2.F32 R19, -RZ, R14.H0_H0 ;  /* 0x2000000eff137230 */ /* 0x000fc40000004100 */
[----:B------:R-:W-:Y:S02]  /*0940*/  HADD2.F32 R20, -RZ, R14.H1_H1 ;  /* 0x3000000eff147230 */ /* 0x000fe40000004100 */
[----:B------:R-:W-:Y:S01]  /*0950*/  FADD.FTZ R14, -R206, R157 ;  /* 0x0000009dce0e7221 */ /* 0x000fe20000010100 */
[--C-:B------:R-:W-:Y:S02]  /*0960*/  HADD2.F32 R17, -RZ, R13.reuse.H0_H0 ;  /* 0x2000000dff117230 */ /* 0x100fe40000004100 */
[----:B------:R-:W-:Y:S02]  /*0970*/  HADD2.F32 R16, -RZ, R13.H1_H1 ;  /* 0x3000000dff107230 */ /* 0x000fe40000004100 */
[C---:B------:R-:W-:Y:S01]  /*0980*/  FMUL.FTZ R13, R161.reuse, R10 ;  /* 0x0000000aa10d7220 */ /* 0x040fe20000410000 */
[----:B------:R-:W-:Y:S02]  /*0990*/  HADD2.F32 R159, -RZ, R18.H1_H1 ;  /* 0x30000012ff9f7230 */ /* 0x000fe40000004100 */
[----:B------:R-:W-:Y:S01]  /*09a0*/  FMUL.FTZ R10, R161, R12 ;  /* 0x0000000ca10a7220 */ /* 0x000fe20000410000 */
[----:B------:R-:W-:-:S02]  /*09b0*/  HADD2.F32 R209, -RZ, R15.H0_H0 ;  /* 0x2000000fffd17230 */ /* 0x000fc40000004100 */
        /* <DEDUP_REMOVED lines=40> */
[----:B------:R-:W-:Y:S01]  /*0c40*/  IADD3 R207, R203, 0x20, RZ ;  /* 0x00000020cbcf7810 */ /* 0x000fe20007ffe0ff */
[----:B------:R-:W-:Y:S01]  /*0c50*/  FADD.FTZ R209, R155, R20 ;  /* 0x000000149bd17221 */ /* 0x000fe20000010000 */
[----:B------:R-:W-:-:S07]  /*0c60*/  FFMA.FTZ R208, R22, R20, R153 ;  /* 0x0000001416d07223 */ /* 0x000fce0000010099 */
.L_x_7818:
[----:B------:R-:W-:Y:S05]  /*0c70*/  BSYNC B1 ;  /* 0x0000000000017941 */ /* 0x000fea0003800000 */
.L_x_7817:
        /* <DEDUP_REMOVED lines=21> */
[----:B------:R-:W-:-:S02]  /*0dd0*/  HADD2.F32 R153, -RZ, R29.H0_H0 ;  /* 0x2000001dff997230 */ /* 0x000fc40000004100 */
[----:B------:R-:W-:Y:S02]  /*0de0*/  HADD2.F32 R155, -RZ, R29.H1_H1 ;  /* 0x3000001dff9b7230 */ /* 0x000fe40000004100 */
[----:B------:R-:W-:Y:S02]  /*0df0*/  HADD2.F32 R157, -RZ, R30.H0_H0 ;  /* 0x2000001eff9d7230 */ /* 0x000fe40000004100 */
[--C-:B---3--:R-:W-:Y:S02]  /*0e00*/  HADD2.F32 R23, -RZ, R24.reuse.H0_H0 ;  /* 0x20000018ff177230 */ /* 0x108fe40000004100 */
[----:B------:R-:W-:Y:S02]  /*0e10*/  HADD2.F32 R28, -RZ, R24.H1_H1 ;  /* 0x30000018ff1c7230 */ /* 0x000fe40000004100 */
[----:B------:R-:W-:Y:S01]  /*0e20*/  FADD.FTZ R24, -R206, R9 ;  /* 0x00000009ce187221 */ /* 0x000fe20000010100 */
[--C-:B------:R-:W-:Y:S02]  /*0e30*/  HADD2.F32 R31, -RZ, R26.reuse.H0_H0 ;  /* 0x2000001aff1f7230 */ /* 0x100fe40000004100 */
[----:B------:R-:W-:-:S02]  /*0e40*/  HADD2.F32 R154, -RZ, R26.H1_H1 ;  /* 0x3000001aff9a7230 */ /* 0x000fc40000004100 */
        /* <DEDUP_REMOVED lines=60> */
.L_x_7820:
[----:B------:R-:W-:Y:S05]  /*1210*/  BSYNC B1 ;  /* 0x0000000000017941 */ /* 0x000fea0003800000 */
.L_x_7819:
        /* <DEDUP_REMOVED lines=20> */
[----:B------:R-:W-:Y:S01]  /*1360*/  FADD.FTZ R152, -R206, R177 ;  /* 0x000000b1ce987221 */ /* 0x000fe20000010100 */
[----:B------:R-:W-:Y:S02]  /*1370*/  HADD2.F32 R183, -RZ, R153.H1_H1 ;  /* 0x30000099ffb77230 */ /* 0x000fe40000004100 */
[----:B------:R-:W-:-:S02]  /*1380*/  HADD2.F32 R185, -RZ, R154.H0_H0 ;  /* 0x2000009affb97230 */ /* 0x000fc40000004100 */
        /* <DEDUP_REMOVED lines=66> */
.L_x_7822:
[----:B------:R-:W-:Y:S05]  /*17b0*/  BSYNC B1 ;  /* 0x0000000000017941 */ /* 0x000fea0003800000 */
.L_x_7821:
        /* <DEDUP_REMOVED lines=17> */
[----:B------:R-:W-:Y:S02]  /*18d0*/  HADD2.F32 R195, -RZ, R153.H1_H1 ;  /* 0x30000099ffc37230 */ /* 0x000fe40000004100 */
[----:B------:R-:W-:Y:S02]  /*18e0*/  HADD2.F32 R153, -RZ, R154.H0_H0 ;  /* 0x2000009aff997230 */ /* 0x000fe40000004100 */
[--C-:B------:R-:W-:Y:S02]  /*18f0*/  HADD2.F32 R167, -RZ, R152.reuse.H0_H0 ;  /* 0x20000098ffa77230 */ /* 0x100fe40000004100 */
[----:B------:R-:W-:Y:S02]  /*1900*/  HADD2.F32 R189, -RZ, R152.H1_H1 ;  /* 0x30000098ffbd7230 */ /* 0x000fe40000004100 */
[----:B------:R-:W-:Y:S01]  /*1910*/  FADD.FTZ R200, -R206, R153 ;  /* 0x00000099cec87221 */ /* 0x000fe20000010100 */
[----:B------:R-:W-:-:S02]  /*1920*/  HADD2.F32 R197, -RZ, R154.H1_H1 ;  /* 0x3000009affc57230 */ /* 0x000fc40000004100 */
[C---:B------:R-:W-:Y:S01]  /*1930*/  FADD.FTZ R152, -R206.reuse, R167 ;  /* 0x000000a7ce987221 */ /* 0x040fe20000010100 */
[--C-:B------:R-:W-:Y:S02]  /*1940*/  HADD2.F32 R199, -RZ, R155.reuse.H0_H0 ;  /* 0x2000009bffc77230 */ /* 0x100fe40000004100 */
[----:B------:R-:W-:Y:S02]  /*1950*/  HADD2.F32 R155, -RZ, R155.H1_H1 ;  /* 0x3000009bff9b7230 */ /* 0x000fe40000004100 */
[C---:B------:R-:W-:Y:S01]  /*1960*/  FADD.FTZ R154, -R206.reuse, R193 ;  /* 0x000000c1ce9a7221 */ /* 0x040fe20000010100 */
[--C-:B---3--:R-:W-:Y:S02]  /*1970*/  HADD2.F32 R153, -RZ, R156.reuse.H0_H0 ;  /* 0x2000009cff997230 */ /* 0x108fe40000004100 */
[C---:B0-----:R-:W-:Y:S01]  /*1980*/  FADD.FTZ R190, -R206.reuse, R189 ;  /* 0x000000bdcebe7221 */ /* 0x041fe20000010100 */
[----:B------:R-:W-:Y:S02]  /*1990*/  HADD2.F32 R156, -RZ, R156.H1_H1 ;  /* 0x3000009cff9c7230 */ /* 0x000fe40000004100 */
        /* <DEDUP_REMOVED lines=58> */
.L_x_7824:
[----:B------:R-:W-:Y:S05]  /*1d40*/  BSYNC B1 ;  /* 0x0000000000017941 */ /* 0x000fea0003800000 */
.L_x_7823:
        /* <DEDUP_REMOVED lines=21> */
.L_x_7846:
        /* <DEDUP_REMOVED lines=14> */
[-C--:B0-----:R-:W-:Y:S01]  /*1f80*/  FFMA.FTZ R158, R6, R205.reuse, R206 ;  /* 0x000000cd069e7223 */ /* 0x081fe200000100ce */
[----:B------:R-:W-:Y:S01]  /*1f90*/  FADD.FTZ R156, R19, -R156 ;  /* 0x8000009c139c7221 */ /* 0x000fe20000010000 */
[-C--:B------:R-:W-:Y:S01]  /*1fa0*/  FFMA.FTZ R157, R21, R205.reuse, R206 ;  /* 0x000000cd159d7223 */ /* 0x080fe200000100ce */
[----:B------:R-:W-:Y:S01]  /*1fb0*/  FMUL.FTZ R208, R161, R152 ;  /* 0x00000098a1d07220 */ /* 0x000fe20000410000 */
[----:B------:R-:W-:Y:S01]  /*1fc0*/  FADD.FTZ R158, R11, -R158 ;  /* 0x8000009e0b9e7221 */ /* 0x000fe20000010000 */
[C---:B------:R-:W-:Y:S01]  /*1fd0*/  FMUL.FTZ R214, R161.reuse, R156 ;  /* 0x0000009ca1d67220 */ /* 0x040fe20000410000 */
[----:B------:R-:W-:Y:S01]  /*1fe0*/  FFMA.FTZ R159, R22, R205, R206 ;  /* 0x000000cd169f7223 */ /* 0x000fe200000100ce */
[----:B------:R-:W-:Y:S01]  /*1ff0*/  FADD.FTZ R216, R18, -R157 ;  /* 0x8000009d12d87221 */ /* 0x000fe20000010000 */
[----:B------:R-:W-:-:S02]  /*2000*/  FMUL.FTZ R158, R161, R158 ;  /* 0x0000009ea19e7220 */ /* 0x000fc40000410000 */
[----:B------:R-:W-:Y:S01]  /*2010*/  FADD.FTZ R218, R20, -R159 ;  /* 0x8000009f14da7221 */ /* 0x000fe20000010000 */
[--C-:B------:R-:W-:Y:S02]  /*2020*/  @P0 HADD2.F32 R153, -RZ, R133.reuse.H0_H0 ;  /* 0x20000085ff990230 */ /* 0x100fe40000004100 */
[C---:B------:R-:W-:Y:S01]  /*2030*/  FMUL.FTZ R216, R161.reuse, R216 ;  /* 0x000000d8a1d87220 */ /* 0x040fe20000410000 */
[----:B------:R-:W-:Y:S02]  /*2040*/  @P0 HADD2.F32 R155, -RZ, R133.H1_H1 ;  /* 0x30000085ff9b0230 */ /* 0x000fe40000004100 */
[----:B------:R-:W-:Y:S01]  /*2050*/  FMUL.FTZ R218, R161, R218 ;  /* 0x000000daa1da7220 */ /* 0x000fe20000410000 */
[--C-:B------:R-:W-:Y:S02]  /*2060*/  @P0 HADD2.F32 R157, -RZ, R135.reuse.H0_H0 ;  /* 0x20000087ff9d0230 */ /* 0x100fe40000004100 */
[----:B------:R-:W-:Y:S01]  /*2070*/  @P0 FADD.FTZ R208, R208, R153 ;  /* 0x00000099d0d00221 */ /* 0x000fe20000010000 */
[----:B------:R-:W-:-:S03]  /*2080*/  @P0 HADD2.F32 R159, -RZ, R135.H1_H1 ;  /* 0x30000087ff9f0230 */ /* 0x000fc60000004100 */
[----:B------:R-:W-:Y:S01]  /*2090*/  FMUL.FTZ R152, R208, R163 ;  /* 0x000000a3d0987220 */ /* 0x000fe20000410000 */
[----:B------:R-:W-:Y:S01]  /*20a0*/  @P0 FADD.FTZ R216, R216, R157 ;  /* 0x0000009dd8d80221 */ /* 0x000fe20000010000 */
[----:B------:R-:W-:Y:S01]  /*20b0*/  MOV R157, R168 ;  /* 0x000000a8009d7202 */ /* 0x000fe20000000f00 */
[----:B------:R-:W-:Y:S01]  /*20c0*/  @P0 FADD.FTZ R218, R218, R159 ;  /* 0x0000009fdada0221 */ /* 0x000fe20000010000 */
        /* <DEDUP_REMOVED lines=9> */
[----:B------:R-:W-:Y:S01]  /*2160*/  FADD.FTZ R154, R14, -R155 ;  /* 0x8000009b0e9a7221 */ /* 0x000fe20000010000 */
[----:B------:R-:W-:Y:S02]  /*2170*/  @P0 HADD2.F32 R155, -RZ, R134.H0_H0 ;  /* 0x20000086ff9b0230 */ /* 0x000fe40000004100 */
[----:B------:R-:W-:Y:S01]  /*2180*/  FMUL.FTZ R152, R152, UR15 ;  /* 0x0000000f98987c20 */ /* 0x000fe20008410000 */
[----:B------:R-:W-:-:S04]  /*2190*/  FMUL.FTZ R212, R161, R154 ;  /* 0x0000009aa1d47220 */ /* 0x000fc80000410000 */
[----:B------:R-:W-:Y:S01]  /*21a0*/  @P0 FADD.FTZ R212, R212, R155 ;  /* 0x0000009bd4d40221 */ /* 0x000fe20000010000 */
[----:B------:R-:W-:Y:S01]  /*21b0*/  @P0 HADD2.F32 R155, -RZ, R134.H1_H1 ;  /* 0x30000086ff9b0230 */ /* 0x000fe20000004100 */
[----:B------:R-:W-:Y:S02]  /*21c0*/  FSEL R152, R152, RZ, P6 ;  /* 0x000000ff98987208 */ /* 0x000fe40003000000 */
[----:B------:R-:W-:Y:S01]  /*21d0*/  FMUL.FTZ R154, R212, R163 ;  /* 0x000000a3d49a7220 */ /* 0x000fe20000410000 */
[----:B------:R-:W-:Y:S01]  /*21e0*/  LOP3.LUT P6, RZ, R169, 0xff, RZ, 0xc0, !PT ;  /* 0x000000ffa9ff7812 */ /* 0x000fe200078cc0ff */
[----:B------:R-:W-:Y:S01]  /*21f0*/  @P0 FADD.FTZ R214, R214, R155 ;  /* 0x0000009bd6d60221 */ /* 0x000fe20000010000 */
[----:B------:R-:W-:Y:S01]  /*2200*/  F2FP.F16.F32.PACK_AB R153, R152, R153 ;  /* 0x000000999899723e */ /* 0x000fe200000000ff */
[----:B------:R-:W-:Y:S02]  /*2210*/  FMUL.FTZ R154, R154, UR15 ;  /* 0x0000000f9a9a7c20 */ /* 0x000fe40008410000 */
[----:B------:R-:W-:-:S03]  /*2220*/  FMUL.FTZ R155, R214, R163 ;  /* 0x000000a3d69b7220 */ /* 0x000fc60000410000 */
[----:B------:R-:W-:Y:S01]  /*2230*/  FSEL R154, R154, RZ, P6 ;  /* 0x000000ff9a9a7208 */ /* 0x000fe20003000000 */
[----:B------:R-:W-:Y:S01]  /*2240*/  FMUL.FTZ R155, R155, UR15 ;  /* 0x0000000f9b9b7c20 */ /* 0x000fe20008410000 */
[----:B------:R-:W-:-:S04]  /*2250*/  LOP3.LUT P6, RZ, R169, 0xff00, RZ, 0xc0, !PT ;  /* 0x0000ff00a9ff7812 */ /* 0x000fc800078cc0ff */
[----:B------:R-:W-:Y:S01]  /*2260*/  FSEL R209, R155, RZ, P6 ;  /* 0x000000ff9bd17208 */ /* 0x000fe20003000000 */
[----:B------:R-:W-:-:S03]  /*2270*/  FFMA.FTZ R155, R3, R205, R206 ;  /* 0x000000cd039b7223 */ /* 0x000fc600000100ce */
[----:B------:R-:W-:Y:S01]  /*2280*/  F2FP.F16.F32.PACK_AB R154, R209, R154 ;  /* 0x0000009ad19a723e */ /* 0x000fe200000000ff */
[----:B------:R-:W-:Y:S01]  /*2290*/  FADD.FTZ R156, R8, -R155 ;  /* 0x8000009b089c7221 */ /* 0x000fe20000010000 */
[----:B------:R-:W-:-:S03]  /*22a0*/  @P0 HADD2.F32 R155, -RZ, R132.H0_H0 ;  /* 0x20000084ff9b0230 */ /* 0x000fc60000004100 */
        /* <DEDUP_REMOVED lines=49> */
.L_x_7827:
[----:B------:R-:W-:Y:S05]  /*25c0*/  BSYNC B1 ;  /* 0x0000000000017941 */ /* 0x000fea0003800000 */
.L_x_7826:
        /* <DEDUP_REMOVED lines=108> */
.L_x_7829:
[----:B------:R-:W-:Y:S05]  /*2c90*/  BSYNC B1 ;  /* 0x0000000000017941 */ /* 0x000fea0003800000 */
.L_x_7828:
        /* <DEDUP_REMOVED lines=108> */
.L_x_7831:
[----:B------:R-:W-:Y:S05]  /*3360*/  BSYNC B1 ;  /* 0x0000000000017941 */ /* 0x000fea0003800000 */
.L_x_7830:
        /* <DEDUP_REMOVED lines=8> */
[-C--:B0-----:R-:W-:Y:S01]  /*33f0*/  FFMA.FTZ R158, R190, R205.reuse, R206 ;  /* 0x000000cdbe9e7223 */ /* 0x081fe200000100ce */
[----:B------:R-:W-:Y:S01]  /*3400*/  FADD.FTZ R156, R197, -R156 ;  /* 0x8000009cc59c7221 */ /* 0x000fe20000010000 */
[-CC-:B------:R-:W-:Y:S01]  /*3410*/  FFMA.FTZ R157, R199, R205.reuse, R206.reuse ;  /* 0x000000cdc79d7223 */ /* 0x180fe200000100ce */
[C---:B------:R-:W-:Y:S01]  /*3420*/  FMUL.FTZ R208, R161.reuse, R152 ;  /* 0x00000098a1d07220 */ /* 0x040fe20000410000 */
[----:B------:R-:W-:Y:S01]  /*3430*/  FFMA.FTZ R216, R204, R205, R206 ;  /* 0x000000cdccd87223 */ /* 0x000fe200000100ce */
[----:B------:R-:W-:Y:S01]  /*3440*/  FMUL.FTZ R214, R161, R156 ;  /* 0x0000009ca1d67220 */ /* 0x000fe20000410000 */
[----:B------:R-:W-:-:S02]  /*3450*/  FADD.FTZ R158, R191, -R158 ;  /* 0x8000009ebf9e7221 */ /* 0x000fc40000010000 */
[----:B------:R-:W-:Y:S02]  /*3460*/  FADD.FTZ R216, R201, -R216 ;  /* 0x800000d8c9d87221 */ /* 0x000fe40000010000 */
[C---:B------:R-:W-:Y:S01]  /*3470*/  FMUL.FTZ R158, R161.reuse, R158 ;  /* 0x0000009ea19e7220 */ /* 0x040fe20000410000 */
[--C-:B------:R-:W-:Y:S02]  /*3480*/  @P0 HADD2.F32 R153, -RZ, R37.reuse.H0_H0 ;  /* 0x20000025ff990230 */ /* 0x100fe40000004100 */
[----:B------:R-:W-:Y:S01]  /*3490*/  FMUL.FTZ R216, R161, R216 ;  /* 0x000000d8a1d87220 */ /* 0x000fe20000410000 */
[----:B------:R-:W-:Y:S02]  /*34a0*/  @P0 HADD2.F32 R155, -RZ, R37.H1_H1 ;  /* 0x30000025ff9b0230 */ /* 0x000fe40000004100 */
[----:B------:R-:W-:Y:S02]  /*34b0*/  @P0 HADD2.F32 R159, -RZ, R39.H0_H0 ;  /* 0x20000027ff9f0230 */ /* 0x000fe40000004100 */
        /* <DEDUP_REMOVED lines=28> */
[----:B------:R-:W-:Y:S01]  /*3680*/  FFMA.FTZ R155, R167, R205, R206 ;  /* 0x000000cda79b7223 */ /* 0x000fe200000100ce */
[----:B------:R-:W-:Y:S01]  /*3690*/  FADD.FTZ R206, R202, -R157 ;  /* 0x8000009dcace7221 */ /* 0x000fe20000010000 */
[--C-:B------:R-:W-:Y:S01]  /*36a0*/  @P0 HADD2.F32 R157, -RZ, R36.reuse.H1_H1 ;  /* 0x30000024ff9d0230 */ /* 0x100fe20000004100 */
[----:B------:R-:W-:Y:S01]  /*36b0*/  F2FP.F16.F32.PACK_AB R154, R207, R154 ;  /* 0x0000009acf9a723e */ /* 0x000fe200000000ff */
[----:B------:R-:W-:Y:S01]  /*36c0*/  FADD.FTZ R156, R192, -R155 ;  /* 0x8000009bc09c7221 */ /* 0x000fe20000010000 */
[----:B------:R-:W-:Y:S02]  /*36d0*/  @P0 HADD2.F32 R155, -RZ, R36.H0_H0 ;  /* 0x20000024ff9b0230 */ /* 0x000fe40000004100 */
[C---:B------:R-:W-:Y:S01]  /*36e0*/  FMUL.FTZ R206, R161.reuse, R206 ;  /* 0x000000cea1ce7220 */ /* 0x040fe20000410000 */
[----:B------:R-:W-:Y:S01]  /*36f0*/  @P0 FADD.FTZ R158, R158, R157 ;  /* 0x0000009d9e9e0221 */ /* 0x000fe20000010000 */
[----:B------:R-:W-:Y:S01]  /*3700*/  FMUL.FTZ R156, R161, R156 ;  /* 0x0000009ca19c7220 */ /* 0x000fe20000410000 */
[----:B------:R-:W-:Y:S01]  /*3710*/  @P0 HADD2.F32 R161, -RZ, R39.H1_H1 ;  /* 0x30000027ffa10230 */ /* 0x000fe20000004100 */
[----:B------:R-:W-:Y:S01]  /*3720*/  MOV R157, R174 ;  /* 0x000000ae009d7202 */ /* 0x000fe20000000f00 */
[----:B------:R-:W-:Y:S01]  /*3730*/  @P0 FADD.FTZ R206, R206, R159 ;  /* 0x0000009fcece0221 */ /* 0x000fe20000010000 */
[----:B------:R-:W-:Y:S01]  /*3740*/  @P0 FADD.FTZ R156, R156, R155 ;  /* 0x0000009b9c9c0221 */ /* 0x000fe20000010000 */
[-C--:B------:R-:W-:Y:S01]  /*3750*/  FMUL.FTZ R159, R158, R163.reuse ;  /* 0x000000a39e9f7220 */ /* 0x080fe20000410000 */
[----:B------:R-:W-:Y:S01]  /*3760*/  @P0 FADD.FTZ R216, R216, R161 ;  /* 0x000000a1d8d80221 */ /* 0x000fe20000010000 */
[----:B------:R-:W-:Y:S01]  /*3770*/  LOP3.LUT P0, RZ, R157, 0xff, RZ, 0xc0, !PT ;  /* 0x000000ff9dff7812 */ /* 0x000fe2000780c0ff */
[----:B------:R-:W-:Y:S01]  /*3780*/  FMUL.FTZ R155, R156, R163 ;  /* 0x000000a39c9b7220 */ /* 0x000fe20000410000 */
[----:B------:R-:W-:-:S03]  /*3790*/  FMUL.FTZ R159, R159, UR15 ;  /* 0x0000000f9f9f7c20 */ /* 0x000fc60008410000 */
        /* <DEDUP_REMOVED lines=20> */
[----:B------:R-:W-:Y:S02]  /*38e0*/  @P0 PRMT R98, R212, 0x7610, R98 ;  /* 0x00007610d4620816 */ /* 0x000fe40000000062 */
[----:B------:R-:W-:Y:S02]  /*38f0*/  @P0 PRMT R96, R156, 0x7610, R96 ;  /* 0x000076109c600816 */ /* 0x000fe40000000060 */
        /* <DEDUP_REMOVED lines=15> */
[----:B0-----:R-:W-:-:S05]  /*39f0*/  @P0 IMAD.WIDE.U32 R156, R203, 0x10, R156 ;  /* 0x00000010cb9c0825 */ /* 0x001fca00078e009c */
[----:B------:R4:W-:Y:S04]  /*3a00*/  @P0 STG.E.128 desc[UR4][R156.64], R96 ;  /* 0x000000609c000986 */ /* 0x0009e8000c101d04 */
[----:B------:R4:W-:Y:S02]  /*3a10*/  STG.E.128 desc[UR4][R158.64], R152 ;  /* 0x000000989e007986 */ /* 0x0009e4000c101d04 */
.L_x_7833:
[----:B------:R-:W-:Y:S05]  /*3a20*/  BSYNC B1 ;  /* 0x0000000000017941 */ /* 0x000fea0003800000 */
.L_x_7832:
[----:B-1234-:R-:W1:Y:S02]  /*3a30*/  LDC.64 R152, c[0x0][0x210] ;  /* 0x00008400ff987b82 */ /* 0x01ee640000000a00 */
[----:B-1----:R-:W-:-:S04]  /*3a40*/  LEA R2, R152, R2, 0x2 ;  /* 0x0000000298027211 */ /* 0x002fc800078e10ff */
[----:B------:R-:W-:-:S13]  /*3a50*/  ISETP.GE.AND P0, PT, R2, R153, PT ;  /* 0x000000990200720c */ /* 0x000fda0003f06270 */
[----:B------:R-:W-:Y:S05]  /*3a60*/  @!P0 BRA `(.L_x_7834) ;  /* 0xffffffc800c48947 */ /* 0x000fea000383ffff */
.L_x_7816:
[----:B------:R-:W-:Y:S05]  /*3a70*/  BSYNC B0 ;  /* 0x0000000000007941 */ /* 0x000fea0003800000 */
.L_x_7815:
        /* <DEDUP_REMOVED lines=146> */
[----:B------:R-:W-:Y:S01]  /*43a0*/  @P0 MOV R4, R40 ;  /* 0x0000002800040202 */ /* 0x000fe20000000f00 */
[----:B0-----:R-:W-:Y:S01]  /*43b0*/  FADD.FTZ R15, R15, R20 ;  /* 0x000000140f0f7221 */ /* 0x001fe20000010000 */
[----:B------:R-:W-:Y:S01]  /*43c0*/  @P0 MOV R5, R45 ;  /* 0x0000002d00050202 */ /* 0x000fe20000000f00 */
[----:B------:R-:W0:Y:S01]  /*43d0*/  LDS R33, [R6+0x2200] ;  /* 0x0022000006217984 */ /* 0x000e220000000800 */
[----:B------:R-:W-:-:S03]  /*43e0*/  ISETP.GE.U32.AND P5, PT, R34, 0x380, PT ;  /* 0x000003802200780c */ /* 0x000fc60003fa6070 */
[----:B------:R-:W-:Y:S01]  /*43f0*/  LDS R19, [R6+0x1a00] ;  /* 0x001a000006137984 */ /* 0x000fe20000000800 */
[----:B-1----:R-:W-:-:S03]  /*4400*/  @P0 MOV R2, R42 ;  /* 0x0000002a00020202 */ /* 0x002fc60000000f00 */
[----:B------:R-:W-:Y:S01]  /*4410*/  LDS R10, [R6+0x1c00] ;  /* 0x001c0000060a7984 */ /* 0x000fe20000000800 */
[----:B------:R-:W-:Y:S01]  /*4420*/  @P0 IADD3 R42, P6, R42, 0x200, RZ ;  /* 0x000002002a2a0810 */ /* 0x000fe20007fde0ff */
[----:B------:R-:W-:Y:S01]  /*4430*/  FADD.FTZ R0, RZ, R0 ;  /* 0x00000000ff007221 */ /* 0x000fe20000010000 */
[-C--:B------:R-:W-:Y:S01]  /*4440*/  @P0 MOV R3, R49.reuse ;  /* 0x0000003100030202 */ /* 0x080fe20000000f00 */
[----:B------:R-:W-:Y:S01]  /*4450*/  LDS R29, [R6+0x3a00] ;  /* 0x003a0000061d7984 */ /* 0x000fe20000000800 */
[----:B------:R-:W-:Y:S01]  /*4460*/  @P0 IADD3.X R49, RZ, R49, RZ, P6, !PT ;  /* 0x00000031ff310210 */ /* 0x000fe200037fe4ff */
[----:B------:R-:W-:Y:S01]  /*4470*/  FADD.FTZ R0, R0, R23 ;  /* 0x0000001700007221 */ /* 0x000fe20000010000 */
[----:B------:R-:W-:Y:S01]  /*4480*/  @P0 IADD3 R40, P6, R40, 0x200, RZ ;  /* 0x0000020028280810 */ /* 0x000fe20007fde0ff */
[----:B------:R-:W-:Y:S01]  /*4490*/  LDS R23, [R6+0x2a00] ;  /* 0x002a000006177984 */ /* 0x000fe20000000800 */
[----:B---3--:R-:W-:Y:S02]  /*44a0*/  FADD.FTZ R16, RZ, R16 ;  /* 0x00000010ff107221 */ /* 0x008fe40000010000 */
[----:B------:R-:W-:Y:S01]  /*44b0*/  @P0 IADD3.X R45, RZ, R45, RZ, P6, !PT ;  /* 0x0000002dff2d0210 */ /* 0x000fe200037fe4ff */
[----:B------:R-:W-:Y:S01]  /*44c0*/  LDS R12, [R6+0x2c00] ;  /* 0x002c0000060c7984 */ /* 0x000fe20000000800 */
[----:B------:R-:W-:Y:S01]  /*44d0*/  ISETP.GE.U32.AND P6, PT, R34, 0x400, PT ;  /* 0x000004002200780c */ /* 0x000fe20003fc6070 */
[----:B----4-:R-:W-:-:S02]  /*44e0*/  FADD.FTZ R16, R16, R17 ;  /* 0x0000001110107221 */ /* 0x010fc40000010000 */
[----:B------:R-:W1:Y:S02]  /*44f0*/  LDS R34, [R6+0x1400] ;  /* 0x0014000006227984 */ /* 0x000e640000000800 */
[----:B--2---:R-:W-:Y:S02]  /*4500*/  FADD.FTZ R16, R16, R21 ;  /* 0x0000001510107221 */ /* 0x004fe40000010000 */
[----:B------:R-:W2:Y:S02]  /*4510*/  LDS R8, [R6+0xe00] ;  /* 0x000e000006087984 */ /* 0x000ea40000000800 */
[----:B------:R-:W-:Y:S02]  /*4520*/  FADD.FTZ R27, R16, R27 ;  /* 0x0000001b101b7221 */ /* 0x000fe40000010000 */
[----:B------:R-:W-:Y:S04]  /*4530*/  LDS R14, [R6+0x3c00] ;  /* 0x003c0000060e7984 */ /* 0x000fe80000000800 */
[----:B------:R-:W-:Y:S01]  /*4540*/  LDS R17, [R6+0x3e00] ;  /* 0x003e000006117984 */ /* 0x000fe20000000800 */
[----:B0-----:R-:W-:-:S04]  /*4550*/  FADD.FTZ R0, R0, R33 ;  /* 0x0000002100007221 */ /* 0x001fc80000010000 */
[----:B------:R-:W-:Y:S02]  /*4560*/  FADD.FTZ R43, R0, R43 ;  /* 0x0000002b002b7221 */ /* 0x000fe40000010000 */
        /* <DEDUP_REMOVED lines=10> */
[----:B------:R-:W-:Y:S01]  /*4610*/  @P4 IADD3.X R49, RZ, R49, RZ, P0, !PT ;  /* 0x00000031ff314210 */ /* 0x000fe200007fe4ff */
[----:B--2---:R-:W-:Y:S01]  /*4620*/  FADD.FTZ R8, RZ, R8 ;  /* 0x00000008ff087221 */ /* 0x004fe20000010000 */
[----:B------:R-:W-:Y:S02]  /*4630*/  FADD.FTZ R25, R7, R38 ;  /* 0x0000002607197221 */ /* 0x000fe40000010000 */
        /* <DEDUP_REMOVED lines=21> */
[----:B0-----:R-:W-:Y:S02]  /*4790*/  @P3 MOV R2, R40 ;  /* 0x0000002800023202 */ /* 0x001fe40000000f00 */
[----:B------:R-:W-:Y:S02]  /*47a0*/  @P3 MOV R3, R45 ;  /* 0x0000002d00033202 */ /* 0x000fe40000000f00 */
[----:B------:R-:W-:-:S03]  /*47b0*/  @P3 IADD3 R40, P4, R40, 0x200, RZ ;  /* 0x0000020028283810 */ /* 0x000fc60007f9e0ff */
        /* <DEDUP_REMOVED lines=20> */
[----:B------:R-:W-:-:S02]  /*4900*/  @P1 MOV R2, R42 ;  /* 0x0000002a00021202 */ /* 0x000fc40000000f00 */
        /* <DEDUP_REMOVED lines=22> */
.L_x_7825:
        /* <DEDUP_REMOVED lines=8> */
.L_x_7836:
[----:B------:R-:W-:Y:S05]  /*4af0*/  BSYNC B1 ;  /* 0x0000000000017941 */ /* 0x000fea0003800000 */
.L_x_7835:
        /* <DEDUP_REMOVED lines=8> */
.L_x_7837:
[----:B------:R-:W-:Y:S01]  /*4b80*/  FADD.FTZ R152, R152, R209 ;  /* 0x000000d198987221 */ /* 0x000fe20000010000 */
[----:B------:R-:W-:-:S04]  /*4b90*/  HFMA2.MMA R207, -RZ, RZ, 0, 1.1920928955078125e-07 ;  /* 0x00000002ffcf7435 */ /* 0x000fc800000001ff */
[----:B------:R-:W-:Y:S02]  /*4ba0*/  MOV R210, R152 ;  /* 0x0000009800d27202 */ /* 0x000fe40000000f00 */
[----:B------:R-:W-:-:S07]  /*4bb0*/  MOV R153, R206 ;  /* 0x000000ce00997202 */ /* 0x000fce0000000f00 */
[----:B------:R-:W-:Y:S05]  /*4bc0*/  WARPSYNC.COLLECTIVE R205, `(.L_x_7838) ;  /* 0x00000000cd087348 */ /* 0x000fea0003c00000 */
[----:B------:R0:W1:Y:S02]  /*4bd0*/  SHFL.BFLY P0, R206, R210, R207, R212 ;  /* 0x0c0000cfd2ce7389 */ /* 0x00006400000000d4 */
[----:B01----:R-:W-:Y:S01]  /*4be0*/  ENDCOLLECTIVE ;  /* 0x000000000000791b */ /* 0x003fe20003800000 */
.L_x_7838:
[----:B------:R-:W-:-:S05]  /*4bf0*/  FADD.FTZ R153, R153, R208 ;  /* 0x000000d099997221 */ /* 0x000fca0000010000 */
[----:B------:R-:W-:Y:S02]  /*4c00*/  MOV R210, R153 ;  /* 0x0000009900d27202 */ /* 0x000fe40000000f00 */
[----:B------:R-:W-:-:S07]  /*4c10*/  MOV R155, R206 ;  /* 0x000000ce009b7202 */ /* 0x000fce0000000f00 */
[----:B------:R-:W-:Y:S05]  /*4c20*/  WARPSYNC.COLLECTIVE R205, `(.L_x_7839) ;  /* 0x00000000cd087348 */ /* 0x000fea0003c00000 */
[----:B------:R0:W1:Y:S02]  /*4c30*/  SHFL.BFLY P0, R206, R210, R207, R212 ;  /* 0x0c0000cfd2ce7389 */ /* 0x00006400000000d4 */
[----:B01----:R-:W-:Y:S01]  /*4c40*/  ENDCOLLECTIVE ;  /* 0x000000000000791b */ /* 0x003fe20003800000 */
.L_x_7839:
[----:B------:R-:W-:Y:S01]  /*4c50*/  FADD.FTZ R155, R152, R155 ;  /* 0x0000009b989b7221 */ /* 0x000fe20000010000 */
[----:B------:R-:W-:-:S04]  /*4c60*/  HFMA2.MMA R207, -RZ, RZ, 0, 2.384185791015625e-07 ;  /* 0x00000004ffcf7435 */ /* 0x000fc800000001ff */
[----:B------:R-:W-:Y:S02]  /*4c70*/  MOV R210, R155 ;  /* 0x0000009b00d27202 */ /* 0x000fe40000000f00 */
[----:B------:R-:W-:-:S07]  /*4c80*/  MOV R154, R206 ;  /* 0x000000ce009a7202 */ /* 0x000fce0000000f00 */
[----:B------:R-:W-:Y:S05]  /*4c90*/  WARPSYNC.COLLECTIVE R205, `(.L_x_7840) ;  /* 0x00000000cd087348 */ /* 0x000fea0003c00000 */
[----:B------:R0:W1:Y:S02]  /*4ca0*/  SHFL.BFLY P0, R206, R210, R207, R212 ;  /* 0x0c0000cfd2ce7389 */ /* 0x00006400000000d4 */
[----:B01----:R-:W-:Y:S01]  /*4cb0*/  ENDCOLLECTIVE ;  /* 0x000000000000791b */ /* 0x003fe20003800000 */
.L_x_7840:
[----:B------:R-:W-:-:S05]  /*4cc0*/  FADD.FTZ R154, R153, R154 ;  /* 0x0000009a999a7221 */ /* 0x000fca0000010000 */
[----:B------:R-:W-:Y:S02]  /*4cd0*/  MOV R210, R154 ;  /* 0x0000009a00d27202 */ /* 0x000fe40000000f00 */
[----:B------:R-:W-:-:S07]  /*4ce0*/  MOV R156, R206 ;  /* 0x000000ce009c7202 */ /* 0x000fce0000000f00 */
[----:B------:R-:W-:Y:S05]  /*4cf0*/  WARPSYNC.COLLECTIVE R205, `(.L_x_7841) ;  /* 0x00000000cd087348 */ /* 0x000fea0003c00000 */
[----:B------:R0:W1:Y:S02]  /*4d00*/  SHFL.BFLY P0, R206, R210, R207, R212 ;  /* 0x0c0000cfd2ce7389 */ /* 0x00006400000000d4 */
[----:B01----:R-:W-:Y:S01]  /*4d10*/  ENDCOLLECTIVE ;  /* 0x000000000000791b */ /* 0x003fe20003800000 */
.L_x_7841:
[----:B------:R-:W-:Y:S01]  /*4d20*/  FADD.FTZ R156, R155, R156 ;  /* 0x0000009c9b9c7221 */ /* 0x000fe20000010000 */
[----:B------:R-:W-:-:S04]  /*4d30*/  HFMA2.MMA R207, -RZ, RZ, 0, 4.76837158203125e-07 ;  /* 0x00000008ffcf7435 */ /* 0x000fc800000001ff */
[----:B------:R-:W-:Y:S02]  /*4d40*/  MOV R210, R156 ;  /* 0x0000009c00d27202 */ /* 0x000fe40000000f00 */
[----:B------:R-:W-:-:S07]  /*4d50*/  MOV R157, R206 ;  /* 0x000000ce009d7202 */ /* 0x000fce0000000f00 */
[----:B------:R-:W-:Y:S05]  /*4d60*/  WARPSYNC.COLLECTIVE R205, `(.L_x_7842) ;  /* 0x00000000cd087348 */ /* 0x000fea0003c00000 */
[----:B------:R0:W1:Y:S02]  /*4d70*/  SHFL.BFLY P0, R206, R210, R207, R212 ;  /* 0x0c0000cfd2ce7389 */ /* 0x00006400000000d4 */
[----:B01----:R-:W-:Y:S01]  /*4d80*/  ENDCOLLECTIVE ;  /* 0x000000000000791b */ /* 0x003fe20003800000 */
.L_x_7842:
[----:B------:R-:W-:-:S05]  /*4d90*/  FADD.FTZ R157, R154, R157 ;  /* 0x0000009d9a9d7221 */ /* 0x000fca0000010000 */
[----:B------:R-:W-:Y:S02]  /*4da0*/  MOV R210, R157 ;  /* 0x0000009d00d27202 */ /* 0x000fe40000000f00 */
[----:B------:R-:W-:-:S07]  /*4db0*/  MOV R159, R206 ;  /* 0x000000ce009f7202 */ /* 0x000fce0000000f00 */
[----:B------:R-:W-:Y:S05]  /*4dc0*/  WARPSYNC.COLLECTIVE R205, `(.L_x_7843) ;  /* 0x00000000cd087348 */ /* 0x000fea0003c00000 */
[----:B------:R0:W1:Y:S02]  /*4dd0*/  SHFL.BFLY P0, R206, R210, R207, R212 ;  /* 0x0c0000cfd2ce7389 */ /* 0x00006400000000d4 */
[----:B01----:R-:W-:Y:S01]  /*4de0*/  ENDCOLLECTIVE ;  /* 0x000000000000791b */ /* 0x003fe20003800000 */
.L_x_7843:
[----:B------:R-:W-:Y:S01]  /*4df0*/  FADD.FTZ R159, R156, R159 ;  /* 0x0000009f9c9f7221 */ /* 0x000fe20000010000 */
[----:B------:R-:W-:-:S04]  /*4e00*/  HFMA2.MMA R207, -RZ, RZ, 0, 9.5367431640625e-07 ;  /* 0x00000010ffcf7435 */ /* 0x000fc800000001ff */
[----:B------:R-:W-:Y:S02]  /*4e10*/  MOV R210, R159 ;  /* 0x0000009f00d27202 */ /* 0x000fe40000000f00 */
[----:B------:R-:W-:-:S07]  /*4e20*/  MOV R158, R206 ;  /* 0x000000ce009e7202 */ /* 0x000fce0000000f00 */
[----:B------:R-:W-:Y:S05]  /*4e30*/  WARPSYNC.COLLECTIVE R205, `(.L_x_7844) ;  /* 0x00000000cd087348 */ /* 0x000fea0003c00000 */
[----:B------:R0:W1:Y:S02]  /*4e40*/  SHFL.BFLY P0, R206, R210, R207, R212 ;  /* 0x0c0000cfd2ce7389 */ /* 0x00006400000000d4 */
[----:B01----:R-:W-:Y:S01]  /*4e50*/  ENDCOLLECTIVE ;  /* 0x000000000000791b */ /* 0x003fe20003800000 */
.L_x_7844:
[----:B------:R-:W-:-:S05]  /*4e60*/  FADD.FTZ R158, R157, R158 ;  /* 0x0000009e9d9e7221 */ /* 0x000fca0000010000 */
[----:B------:R-:W-:Y:S02]  /*4e70*/  MOV R210, R158 ;  /* 0x0000009e00d27202 */ /* 0x000fe40000000f00 */
[----:B------:R-:W-:-:S07]  /*4e80*/  MOV R152, R206 ;  /* 0x000000ce00987202 */ /* 0x000fce0000000f00 */
[----:B------:R-:W-:Y:S05]  /*4e90*/  WARPSYNC.COLLECTIVE R205, `(.L_x_7845) ;  /* 0x00000000cd087348 */ /* 0x000fea0003c00000 */
[----:B------:R0:W1:Y:S02]  /*4ea0*/  SHFL.BFLY P0, R206, R210, R207, R212 ;  /* 0x0c0000cfd2ce7389 */ /* 0x00006400000000d4 */
[----:B01----:R-:W-:Y:S01]  /*4eb0*/  ENDCOLLECTIVE ;  /* 0x000000000000791b */ /* 0x003fe20003800000 */
.L_x_7845:
[----:B------:R-:W-:Y:S01]  /*4ec0*/  MOV R153, R206 ;  /* 0x000000ce00997202 */ /* 0x000fe20000000f00 */
[----:B------:R-:W-:Y:S06]  /*4ed0*/  BRA `(.L_x_7846) ;  /* 0xffffffcc00f07947 */ /* 0x000fec000383ffff */
.L_x_7847:
        /* <DEDUP_REMOVED lines=10> */
.L_x_14312:


//--------------------- .text._ZN10layer_norm13ln_bwd_kernelINS_13Kernel_traitsIf6__halfS2_S2_fjLj1024ELj1ELj4ELj1ELj16ENS_18Kernel_traits_baseILj1024EfS2_S2_S2_fjLj128EEEEELb1ELb0ELb0ELb1EEEvNS_9BwdParamsE --------------------------
	.section	.text._ZN10layer_norm13ln_bwd_kernelINS_13Kernel_traitsIf6__halfS2_S2_fjLj1024ELj1ELj4ELj1ELj16ENS_18Kernel_traits_baseILj1024EfS2_S2_S2_fjLj128EEEEELb1ELb0ELb0ELb1EEEvNS_9BwdParamsE,"ax",@progbits
	.align	128
        .global         _ZN10layer_norm13ln_bwd_kernelINS_13Kernel_traitsIf6__halfS2_S2_fjLj1024ELj1ELj4ELj1ELj16ENS_18Kernel_traits_baseILj1024EfS2_S2_S2_fjLj128EEEEELb1ELb0ELb0ELb1EEEvNS_9BwdParamsE
        .type           _ZN10layer_norm13ln_bwd_kernelINS_13Kernel_traitsIf6__halfS2_S2_fjLj1024ELj1ELj4ELj1ELj16ENS_18Kernel_traits_baseILj1024EfS2_S2_S2_fjLj128EEEEELb1ELb0ELb0ELb1EEEvNS_9BwdParamsE,@function
        .size           _ZN10layer_norm13ln_bwd_kernelINS_13Kernel_traitsIf6__halfS2_S2_fjLj1024ELj1ELj4ELj1ELj16ENS_18Kernel_traits_baseILj1024EfS2_S2_S2_fjLj128EEEEELb1ELb0ELb0ELb1EEEvNS_9BwdParamsE,(.L_x_14313 - _ZN10layer_norm13ln_bwd_kernelINS_13Kernel_traitsIf6__halfS2_S2_fjLj1024ELj1ELj4ELj1ELj16ENS_18Kernel_traits_baseILj1024EfS2_S2_S2_fjLj128EEEEELb1ELb0ELb0ELb1EEEvNS_9BwdParamsE)
        .other          _ZN10layer_norm13ln_bwd_kernelINS_13Kernel_traitsIf6__halfS2_S2_fjLj1024ELj1ELj4ELj1ELj16ENS_18Kernel_traits_baseILj1024EfS2_S2_S2_fjLj128EEEEELb1ELb0ELb0ELb1EEEvNS_9BwdParamsE,@"STO_CUDA_ENTRY STV_DEFAULT"
_ZN10layer_norm13ln_bwd_kernelINS_13Kernel_traitsIf6__halfS2_S2_fjLj1024ELj1ELj4ELj1ELj16ENS_18Kernel_traits_baseILj1024EfS2_S2_S2_fjLj128EEEEELb1ELb0ELb0ELb1EEEvNS_9BwdParamsE:
.text._ZN10layer_norm13ln_bwd_kernelINS_13Kernel_traitsIf6__halfS2_S2_fjLj1024ELj1ELj4ELj1ELj16ENS_18Kernel_traits_baseILj1024EfS2_S2_S2_fjLj128EEEEELb1ELb0ELb0ELb1EEEvNS_9BwdParamsE:
        /* <DEDUP_REMOVED lines=48> */
.L_x_7849:
        /* <DEDUP_REMOVED lines=51> */
.L_x_7853:
[----:B------:R-:W0:Y:S01]  /*0630*/  @P0 LDC.64 R56, c[0x0][0x270] ;  /* 0x00009c00ff380b82 */ /* 0x000e220000000a00 */
[----:B------:R-:W-:Y:S01]  /*0640*/  IMAD R0, R160, UR8, RZ ;  /* 0x00000008a0007c24 */ /* 0x000fe2000f8e02ff */
[----:B------:R-:W-:-:S04]  /*0650*/  LOP3.LUT R166, R150, 0x1f, RZ, 0xc0, !PT ;  /* 0x0000001f96a67812 */ /* 0x000fc800078ec0ff */
[----:B-1----:R-:W-:Y:S02]  /*0660*/  SHF.R.S32.HI R55, RZ, 0x1f, R0 ;  /* 0x0000001fff377819 */ /* 0x002fe40000011400 */
[----:B------:R-:W1:Y:S02]  /*0670*/  LDC.64 R52, c[0x0][0x238] ;  /* 0x00008e00ff347b82 */ /* 0x000e640000000a00 */
[----:B------:R-:W-:Y:S02]  /*0680*/  LEA.HI R55, R55, R0, RZ, 0x3 ;  /* 0x0000000037377211 */ /* 0x000fe400078f18ff */
[----:B------:R-:W-:Y:S02]  /*0690*/  SHF.R.S32.HI R0, RZ, 0x1f, R160 ;  /* 0x0000001fff007819 */ /* 0x000fe400000114a0 */
[----:B------:R-:W-:Y:S02]  /*06a0*/  LEA.HI.SX32 R166, R55, R166, 0x1d ;  /* 0x000000a637a67211 */ /* 0x000fe400078feaff */
[----:B------:R-:W2:Y:S08]  /*06b0*/  LDC.64 R2, c[0x0][0x2b8] ;  /* 0x0000ae00ff027b82 */ /* 0x000eb00000000a00 */
[----:B------:R-:W3:Y:S01]  /*06c0*/  LDC.64 R84, c[0x0][0x250] ;  /* 0x00009400ff547b82 */ /* 0x000ee20000000a00 */
[----:B0-----:R-:W-:-:S07]  /*06d0*/  @P0 LEA R54, P1, R160, R56, 0x1 ;  /* 0x00000038a0360211 */ /* 0x001fce00078208ff */
[----:B------:R-:W0:Y:S01]  /*06e0*/  LDC.64 R86, c[0x0][0x258] ;  /* 0x00009600ff567b82 */ /* 0x000e220000000a00 */
[----:B------:R-:W-:Y:S02]  /*06f0*/  IADD3 R165, R166, 0x20, RZ ;  /* 0x00000020a6a57810 */ /* 0x000fe40007ffe0ff */
[----:B------:R-:W-:Y:S01]  /*0700*/  @P0 LEA.HI.X R55, R160, R57, R0, 0x1, P1 ;  /* 0x00000039a0370211 */ /* 0x000fe200008f0c00 */
[C---:B-1----:R-:W-:Y:S01]  /*0710*/  IMAD.WIDE.U32 R56, R166.reuse, 0x10, R52 ;  /* 0x00000010a6387825 */ /* 0x042fe200078e0034 */
[C---:B------:R-:W-:Y:S02]  /*0720*/  IADD3 R163, R166.reuse, 0x40, RZ ;  /* 0x00000040a6a37810 */ /* 0x040fe40007ffe0ff */
[C---:B------:R-:W-:Y:S01]  /*0730*/  IADD3 R164, R166.reuse, 0x60, RZ ;  /* 0x00000060a6a47810 */ /* 0x040fe20007ffe0ff */
[C---:B--2---:R-:W-:Y:S01]  /*0740*/  IMAD.WIDE.U32 R60, R166.reuse, 0x10, R2 ;  /* 0x00000010a63c7825 */ /* 0x044fe200078e0002 */
[----:B------:R-:W-:Y:S01]  /*0750*/  IADD3 R162, R166, 0x60, RZ ;  /* 0x00000060a6a27810 */ /* 0x000fe20007ffe0ff */
[----:B------:R-:W2:Y:S02]  /*0760*/  LDG.E.128 R56, desc[UR4][R56.64] ;  /* 0x0000000438387981 */ /* 0x000ea4000c1e1d00 */
[----:B------:R-:W-:-:S02]  /*0770*/  IMAD.WIDE.U32 R64, R165, 0x10, R52 ;  /* 0x00000010a5407825 */ /* 0x000fc400078e0034 */
[----:B------:R-:W4:Y:S02]  /*0780*/  LDG.E.128 R60, desc[UR4][R60.64] ;  /* 0x000000043c3c7981 */ /* 0x000f24000c1e1d00 */
[----:B---3--:R-:W-:Y:S02]  /*0790*/  IMAD.WIDE R84, R160, 0x4, R84 ;  /* 0x00000004a0547825 */ /* 0x008fe400078e0254 */
[----:B------:R-:W3:Y:S02]  /*07a0*/  @P0 LDG.E.U16 R0, desc[UR4][R54.64] ;  /* 0x0000000436000981 */ /* 0x000ee4000c1e1500 */
[----:B------:R-:W-:Y:S02]  /*07b0*/  IMAD.WIDE.U32 R68, R165, 0x10, R2 ;  /* 0x00000010a5447825 */ /* 0x000fe400078e0002 */
[----:B------:R1:W3:Y:S02]  /*07c0*/  LDG.E R193, desc[UR4][R84.64] ;  /* 0x0000000454c17981 */ /* 0x0002e4000c1e1900 */
[----:B------:R-:W-:-:S02]  /*07d0*/  IMAD.WIDE.U32 R72, R163, 0x10, R52 ;  /* 0x00000010a3487825 */ /* 0x000fc400078e0034 */
[----:B------:R-:W3:Y:S02]  /*07e0*/  LDG.E.128 R64, desc[UR4][R64.64] ;  /* 0x0000000440407981 */ /* 0x000ee4000c1e1d00 */
[----:B------:R-:W-:Y:S02]  /*07f0*/  IMAD.WIDE.U32 R80, R164, 0x10, R52 ;  /* 0x00000010a4507825 */ /* 0x000fe400078e0034 */
[----:B------:R-:W3:Y:S02]  /*0800*/  LDG.E.128 R68, desc[UR4][R68.64] ;  /* 0x0000000444447981 */ /* 0x000ee4000c1e1d00 */
[----:B------:R-:W-:Y:S02]  /*0810*/  IMAD.WIDE.U32 R76, R163, 0x10, R2 ;  /* 0x00000010a34c7825 */ /* 0x000fe400078e0002 */
[----:B------:R-:W3:Y:S02]  /*0820*/  LDG.E.128 R72, desc[UR4][R72.64] ;  /* 0x0000000448487981 */ /* 0x000ee4000c1e1d00 */
[----:B0-----:R-:W-:-:S02]  /*0830*/  IMAD.WIDE R86, R160, 0x4, R86 ;  /* 0x00000004a0567825 */ /* 0x001fc400078e0256 */
[----:B------:R-:W3:Y:S02]  /*0840*/  LDG.E.128 R80, desc[UR4][R80.64] ;  /* 0x0000000450507981 */ /* 0x000ee4000c1e1d00 */
[----:B------:R-:W-:Y:S02]  /*0850*/  IMAD.WIDE.U32 R52, R162, 0x10, R2 ;  /* 0x00000010a2347825 */ /* 0x000fe400078e0002 */
[----:B------:R-:W3:Y:S01]  /*0860*/  LDG.E.128 R76, desc[UR4][R76.64] ;  /* 0x000000044c4c7981 */ /* 0x000ee2000c1e1d00 */
[----:B------:R-:W1:Y:S03]  /*0870*/  LDC.64 R2, c[0x0][0x240] ;  /* 0x00009000ff027b82 */ /* 0x000e660000000a00 */
[----:B------:R0:W3:Y:S04]  /*0880*/  LDG.E R167, desc[UR4][R86.64] ;  /* 0x0000000456a77981 */ /* 0x0000e8000c1e1900 */
[----:B------:R-:W3:Y:S01]  /*0890*/  LDG.E.128 R52, desc[UR4][R52.64] ;  /* 0x0000000434347981 */ /* 0x000ee2000c1e1d00 */
[----:B-1----:R-:W-:-:S04]  /*08a0*/  IMAD.WIDE.U32 R84, R165, 0x8, R2 ;  /* 0x00000008a5547825 */ /* 0x002fc800078e0002 */
[----:B0-----:R-:W-:Y:S02]  /*08b0*/  IMAD.WIDE.U32 R86, R163, 0x8, R2 ;  /* 0x00000008a3567825 */ /* 0x001fe400078e0002 */
[----:B-----5:R-:W5:Y:S04]  /*08c0*/  LDG.E.64 R84, desc[UR4][R84.64] ;  /* 0x0000000454547981 */ /* 0x020f68000c1e1b00 */
[----:B------:R-:W5:Y:S01]  /*08d0*/  LDG.E.64 R86, desc[UR4][R86.64] ;  /* 0x0000000456567981 */ /* 0x000f62000c1e1b00 */
[----:B------:R-:W-:-:S04]  /*08e0*/  ISETP.NE.U32.AND P1, PT, RZ, UR10, PT ;  /* 0x0000000aff007c0c */ /* 0x000fc8000bf25070 */
[----:B------:R-:W-:-:S13]  /*08f0*/  ISETP.NE.AND.EX P1, PT, RZ, UR11, PT, P1 ;  /* 0x0000000bff007c0c */ /* 0x000fda000bf25310 */
[----:B------:R-:W0:Y:S08]  /*0900*/  @P1 LDC.64 R172, c[0x0][0x2c8] ;  /* 0x0000b200ffac1b82 */ /* 0x000e300000000a00 */
[----:B------:R-:W1:Y:S08]  /*0910*/  @P1 LDC.64 R174, c[0x0][0x2c8] ;  /* 0x0000b200ffae1b82 */ /* 0x000e700000000a00 */
[----:B------:R-:W1:Y:S08]  /*0920*/  @P1 LDC.64 R88, c[0x0][0x2c8] ;  /* 0x0000b200ff581b82 */ /* 0x000e700000000a00 */
[----:B------:R-:W1:Y:S01]  /*0930*/  @P1 LDC.64 R170, c[0x0][0x2c8] ;  /* 0x0000b200ffaa1b82 */ /* 0x000e620000000a00 */
[----:B------:R-:W-:Y:S01]  /*0940*/  ISETP.NE.AND P2, PT, R158, RZ, PT ;  /* 0x000000ff9e00720c */ /* 0x000fe20003f45270 */
[----:B0-----:R-:W-:Y:S01]  /*0950*/  @P1 IMAD.WIDE.U32 R172, R163, 0x10, R172 ;  /* 0x00000010a3ac1825 */ /* 0x001fe200078e00ac */
[----:B------:R-:W-:-:S03]  /*0960*/  MOV R161, 0x3f800000 ;  /* 0x3f80000000a17802 */ /* 0x000fc60000000f00 */
[----:B------:R-:W-:Y:S01]  /*0970*/  IMAD.WIDE.U32 R168, R166, 0x8, R2 ;  /* 0x00000008a6a87825 */ /* 0x000fe200078e0002 */
[----:B------:R0:W5:Y:S03]  /*0980*/  @P1 LDG.E.128 R40, desc[UR4][R172.64] ;  /* 0x00000004ac281981 */ /* 0x000166000c1e1d00 */
[----:B-1----:R-:W-:-:S04]  /*0990*/  @P1 IMAD.WIDE.U32 R174, R162, 0x10, R174 ;  /* 0x00000010a2ae1825 */ /* 0x002fc800078e00ae */
[----:B------:R-:W-:Y:S01]  /*09a0*/  IMAD.WIDE.U32 R176, R164, 0x8, R2 ;  /* 0x00000008a4b07825 */ /* 0x000fe200078e0002 */
[----:B------:R-:W5:Y:S03]  /*09b0*/  @P1 LDG.E.128 R44, desc[UR4][R174.64] ;  /* 0x00000004ae2c1981 */ /* 0x000f66000c1e1d00 */
[----:B------:R-:W-:Y:S01]  /*09c0*/  @P1 IMAD.WIDE.U32 R88, R166, 0x10, R88 ;  /* 0x00000010a6581825 */ /* 0x000fe200078e0058 */
[----:B------:R1:W5:Y:S04]  /*09d0*/  LDG.E.64 R2, desc[UR4][R168.64] ;  /* 0x00000004a8027981 */ /* 0x000368000c1e1b00 */
[----:B------:R-:W5:Y:S01]  /*09e0*/  @P1 LDG.E.128 R124, desc[UR4][R88.64] ;  /* 0x00000004587c1981 */ /* 0x000f62000c1e1d00 */
[----:B------:R-:W-:-:S05]  /*09f0*/  @P1 IMAD.WIDE.U32 R170, R165, 0x10, R170 ;  /* 0x00000010a5aa1825 */ /* 0x000fca00078e00aa */
[----:B------:R1:W5:Y:S04]  /*0a00*/  @P1 LDG.E.128 R36, desc[UR4][R170.64] ;  /* 0x00000004aa241981 */ /* 0x000368000c1e1d00 */
[----:B------:R1:W5:Y:S01]  /*0a10*/  LDG.E.64 R88, desc[UR4][R176.64] ;  /* 0x00000004b0587981 */ /* 0x000362000c1e1b00 */
[----:B------:R-:W-:Y:S01]  /*0a20*/  UMOV UR6, 0xffffffff ;  /* 0xffffffff00067882 */ /* 0x000fe20000000000 */
[--C-:B--2---:R-:W-:Y:S02]  /*0a30*/  HADD2.F32 R184, -RZ, R57.reuse.H1_H1 ;  /* 0x30000039ffb87230 */ /* 0x104fe40000004100 */
[----:B------:R-:W-:Y:S02]  /*0a40*/  HADD2.F32 R180, -RZ, R57.H0_H0 ;  /* 0x20000039ffb47230 */ /* 0x000fe40000004100 */
[----:B----4-:R-:W-:-:S02]  /*0a50*/  HADD2.F32 R183, -RZ, R63.H0_H0 ;  /* 0x2000003fffb77230 */ /* 0x010fc40000004100 */
[----:B------:R-:W-:Y:S02]  /*0a60*/  HADD2.F32 R185, -RZ, R63.H1_H1 ;  /* 0x3000003fffb97230 */ /* 0x000fe40000004100 */
[----:B---3--:R-:W-:Y:S02]  /*0a70*/  @P0 HADD2.F32 R161, -RZ, R0.H0_H0 ;  /* 0x20000000ffa10230 */ /* 0x008fe40000004100 */
[--C-:B------:R-:W-:Y:S01]  /*0a80*/  HADD2.F32 R0, -RZ, R56.reuse.H0_H0 ;  /* 0x20000038ff007230 */ /* 0x100fe20000004100 */
[----:B------:R-:W-:Y:S01]  /*0a90*/  FSEL R193, R193, RZ, !P2 ;  /* 0x000000ffc1c17208 */ /* 0x000fe20005000000 */
[----:B------:R-:W-:Y:S02]  /*0aa0*/  HADD2.F32 R56, -RZ, R56.H1_H1 ;  /* 0x30000038ff387230 */ /* 0x000fe40000004100 */
[----:B------:R-:W-:Y:S02]  /*0ab0*/  HADD2.F32 R63, -RZ, R65.H0_H0 ;  /* 0x20000041ff3f7230 */ /* 0x000fe40000004100 */
[----:B------:R-:W-:-:S02]  /*0ac0*/  HADD2.F32 R57, -RZ, R61.H0_H0 ;  /* 0x2000003dff397230 */ /* 0x000fc40000004100 */
[----:B------:R-:W-:Y:S02]  /*0ad0*/  HADD2.F32 R208, -RZ, R61.H1_H1 ;  /* 0x3000003dffd07230 */ /* 0x000fe40000004100 */
[----:B------:R-:W-:Y:S02]  /*0ae0*/  HADD2.F32 R65, -RZ, R65.H1_H1 ;  /* 0x30000041ff417230 */ /* 0x000fe40000004100 */
[--C-:B0-----:R-:W-:Y:S02]  /*0af0*/  HADD2.F32 R173, -RZ, R69.reuse.H0_H0 ;  /* 0x20000045ffad7230 */ /* 0x101fe40000004100 */
        /* <DEDUP_REMOVED lines=9> */
[----:B------:R-:W-:-:S02]  /*0b90*/  HADD2.F32 R64, -RZ, R64.H1_H1 ;  /* 0x30000040ff407230 */ /* 0x000fc40000004100 */
[C---:B------:R-:W-:Y:S01]  /*0ba0*/  FADD.FTZ R0, -R193.reuse, R0 ;  /* 0x00000000c1007221 */ /* 0x040fe20000010100 */
[----:B------:R-:W-:Y:S02]  /*0bb0*/  HADD2.F32 R187, -RZ, R58.H0_H0 ;  /* 0x2000003affbb7230 */ /* 0x000fe40000004100 */
[----:B------:R-:W-:Y:S02]  /*0bc0*/  HADD2.F32 R198, -RZ, R82.H0_H0 ;  /* 0x20000052ffc67230 */ /* 0x000fe40000004100 */
[----:B------:R-:W-:Y:S01]  /*0bd0*/  FADD.FTZ R226, -R193, R65 ;  /* 0x00000041c1e27221 */ /* 0x000fe20000010100 */
[----:B------:R-:W-:Y:S02]  /*0be0*/  HADD2.F32 R58, -RZ, R58.H1_H1 ;  /* 0x3000003aff3a7230 */ /* 0x000fe40000004100 */
[----:B------:R-:W-:Y:S02]  /*0bf0*/  HADD2.F32 R192, -RZ, R67.H0_H0 ;  /* 0x20000043ffc07230 */ /* 0x000fe40000004100 */
[----:B------:R-:W-:-:S02]  /*0c00*/  HADD2.F32 R179, -RZ, R68.H0_H0 ;  /* 0x20000044ffb37230 */ /* 0x000fc40000004100 */
[----:B------:R-:W-:Y:S02]  /*0c10*/  HADD2.F32 R178, -RZ, R68.H1_H1 ;  /* 0x30000044ffb27230 */ /* 0x000fe40000004100 */
[----:B------:R-:W-:Y:S01]  /*0c20*/  FADD.FTZ R68, -R193, R56 ;  /* 0x00000038c1447221 */ /* 0x000fe20000010100 */
[--C-:B-1----:R-:W-:Y:S02]  /*0c30*/  HADD2.F32 R169, -RZ, R71.reuse.H0_H0 ;  /* 0x20000047ffa97230 */ /* 0x102fe40000004100 */
[----:B------:R-:W-:Y:S02]  /*0c40*/  HADD2.F32 R174, -RZ, R71.H1_H1 ;  /* 0x30000047ffae7230 */ /* 0x000fe40000004100 */
[--C-:B------:R-:W-:Y:S02]  /*0c50*/  HADD2.F32 R175, -RZ, R77.reuse.H0_H0 ;  /* 0x2000004dffaf7230 */ /* 0x100fe40000004100 */
[----:B------:R-:W-:Y:S02]  /*0c60*/  HADD2.F32 R188, -RZ, R77.H1_H1 ;  /* 0x3000004dffbc7230 */ /* 0x000fe40000004100 */
[----:B------:R-:W-:-:S02]  /*0c70*/  HADD2.F32 R82, -RZ, R82.H1_H1 ;  /* 0x30000052ff527230 */ /* 0x000fc40000004100 */
[----:B------:R-:W-:Y:S01]  /*0c80*/  FADD.FTZ R220, -R193, R61 ;  /* 0x0000003dc1dc7221 */ /* 0x000fe20000010100 */
[----:B------:R-:W-:Y:S02]  /*0c90*/  HADD2.F32 R67, -RZ, R67.H1_H1 ;  /* 0x30000043ff437230 */ /* 0x000fe40000004100 */
[----:B------:R-:W-:Y:S01]  /*0ca0*/  FMUL.FTZ R65, R167, R72 ;  /* 0x00000048a7417220 */ /* 0x000fe20000410000 */
[----:B------:R-:W-:Y:S02]  /*0cb0*/  HADD2.F32 R71, -RZ, R74.H0_H0 ;  /* 0x2000004aff477230 */ /* 0x000fe40000004100 */
[----:B------:R-:W-:Y:S02]  /*0cc0*/  HADD2.F32 R77, -RZ, R83.H0_H0 ;  /* 0x20000053ff4d7230 */ /* 0x000fe40000004100 */
[----:B------:R-:W-:Y:S01]  /*0cd0*/  FADD.FTZ R222, -R193, R64 ;  /* 0x00000040c1de7221 */ /* 0x000fe20000010100 */
[----:B------:R-:W-:Y:S02]  /*0ce0*/  HADD2.F32 R212, -RZ, R60.H1_H1 ;  /* 0x3000003cffd47230 */ /* 0x000fe40000004100 */
[----:B------:R-:W-:Y:S01]  /*0cf0*/  FMUL.FTZ R61, R32, R59 ;  /* 0x0000003b203d7220 */ /* 0x000fe20000410000 */
[----:B------:R-:W-:-:S02]  /*0d00*/  HADD2.F32 R214, -RZ, R73.H0_H0 ;  /* 0x20000049ffd67230 */ /* 0x000fc40000004100 */
[C---:B------:R-:W-:Y:S01]  /*0d10*/  FMUL.FTZ R72, R167.reuse, R224 ;  /* 0x000000e0a7487220 */ /* 0x040fe20000410000 */
[----:B------:R-:W-:Y:S02]  /*0d20*/  HADD2.F32 R210, -RZ, R73.H1_H1 ;  /* 0x30000049ffd27230 */ /* 0x000fe40000004100 */
[----:B------:R-:W-:Y:S01]  /*0d30*/  FMUL.FTZ R0, R167, R0 ;  /* 0x00000000a7007220 */ /* 0x000fe20000410000 */
[--C-:B------:R-:W-:Y:S02]  /*0d40*/  HADD2.F32 R168, -RZ, R70.reuse.H0_H0 ;  /* 0x20000046ffa87230 */ /* 0x100fe40000004100 */
[C---:B------:R-:W-:Y:S01]  /*0d50*/  FADD.FTZ R64, -R193.reuse, R82 ;  /* 0x00000052c1407221 */ /* 0x040fe20000010100 */
        /* <DEDUP_REMOVED lines=8> */
[----:B------:R-:W-:Y:S01]  /*0de0*/  FMUL.FTZ R54, R167, R68 ;  /* 0x00000044a7367220 */ /* 0x000fe20000410000 */
[----:B------:R-:W-:-:S02]  /*0df0*/  HADD2.F32 R206, -RZ, R74.H1_H1 ;  /* 0x3000004affce7230 */ /* 0x000fc40000004100 */
[C---:B------:R-:W-:Y:S01]  /*0e00*/  FADD.FTZ R74, -R193.reuse, R187 ;  /* 0x000000bbc14a7221 */ /* 0x040fe20000010100 */
[C---:B------:R-:W-:Y:S01]  /*0e10*/  FADD.FTZ R234, -R193.reuse, R67 ;  /* 0x00000043c1ea7221 */ /* 0x040fe20000010100 */
[C---:B------:R-:W-:Y:S01]  /*0e20*/  FADD.FTZ R180, -R193.reuse, R71 ;  /* 0x00000047c1b47221 */ /* 0x040fe20000010100 */
[----:B------:R-:W-:Y:S01]  /*0e30*/  FADD.FTZ R58, -R193, R77 ;  /* 0x0000004dc13a7221 */ /* 0x000fe20000010100 */
[----:B------:R-:W-:Y:S01]  /*0e40*/  FADD.FTZ R151, R208, R151 ;  /* 0x00000097d0977221 */ /* 0x000fe20000010000 */
[-C--:B------:R-:W-:Y:S01]  /*0e50*/  FFMA.FTZ R152, R65, R208.reuse, R152 ;  /* 0x000000d041987223 */ /* 0x080fe20000010098 */
[----:B------:R-:W-:Y:S01]  /*0e60*/  FMUL.FTZ R82, R35, R208 ;  /* 0x000000d023527220 */ /* 0x000fe20000410000 */
[----:B------:R-:W-:Y:S01]  /*0e70*/  FMUL.FTZ R68, R167, R220 ;  /* 0x000000dca7447220 */ /* 0x000fe20000410000 */
[----:B------:R-:W-:Y:S01]  /*0e80*/  FMUL.FTZ R67, R33, R212 ;  /* 0x000000d421437220 */ /* 0x000fe20000410000 */
[----:B------:R-:W-:Y:S01]  /*0e90*/  FADD.FTZ R208, RZ, R61 ;  /* 0x0000003dffd07221 */ /* 0x000fe20000010000 */
[----:B------:R-:W-:Y:S01]  /*0ea0*/  FMUL.FTZ R71, R167, R222 ;  /* 0x000000dea7477220 */ /* 0x000fe20000410000 */
[----:B------:R-:W-:Y:S01]  /*0eb0*/  FADD.FTZ R129, R173, R129 ;  /* 0x00000081ad817221 */ /* 0x000fe20000010000 */
[-C--:B------:R-:W-:Y:S01]  /*0ec0*/  FFMA.FTZ R97, R72, R173.reuse, R97 ;  /* 0x000000ad48617223 */ /* 0x080fe20000010061 */
[----:B------:R-:W-:Y:S01]  /*0ed0*/  FMUL.FTZ R77, R26, R173 ;  /* 0x000000ad1a4d7220 */ /* 0x000fe20000410000 */
[C---:B------:R-:W-:Y:S01]  /*0ee0*/  FADD.FTZ R232, -R193.reuse, R192 ;  /* 0x000000c0c1e87221 */ /* 0x040fe20000010100 */
[----:B------:R-:W-:Y:S01]  /*0ef0*/  FFMA.FTZ R173, R0, R61, RZ ;  /* 0x0000003d00ad7223 */ /* 0x000fe200000100ff */
[----:B------:R-:W-:Y:S01]  /*0f00*/  FADD.FTZ R184, -R193, R73 ;  /* 0x00000049c1b87221 */ /* 0x000fe20000010100 */
[----:B------:R-:W-:-:S02]  /*0f10*/  HADD2.F32 R187, -RZ, R52.H0_H0 ;  /* 0x20000034ffbb7230 */ /* 0x000fc40000004100 */
[----:B------:R-:W-:Y:S01]  /*0f20*/  FADD.FTZ R123, R179, R123 ;  /* 0x0000007bb37b7221 */ /* 0x000fe20000010000 */
[----:B------:R-:W-:Y:S02]  /*0f30*/  HADD2.F32 R192, -RZ, R52.H1_H1 ;  /* 0x30000034ffc07230 */ /* 0x000fe40000004100 */
[----:B------:R-:W-:Y:S01]  /*0f40*/  FMUL.FTZ R52, R167, R74 ;  /* 0x0000004aa7347220 */ /* 0x000fe20000410000 */
[----:B------:R-:W-:Y:S02]  /*0f50*/  HADD2.F32 R191, -RZ, R66.H0_H0 ;  /* 0x20000042ffbf7230 */ /* 0x000fe40000004100 */
[-C--:B------:R-:W-:Y:S01]  /*0f60*/  FFMA.FTZ R95, R68, R179.reuse, R95 ;  /* 0x000000b3445f7223 */ /* 0x080fe2000001005f */
[--C-:B------:R-:W-:Y:S02]  /*0f70*/  HADD2.F32 R177, -RZ, R78.reuse.H0_H0 ;  /* 0x2000004effb17230 */ /* 0x100fe40000004100 */
[----:B------:R-:W-:Y:S01]  /*0f80*/  FMUL.FTZ R73, R24, R179 ;  /* 0x000000b318497220 */ /* 0x000fe20000410000 */
[----:B------:R-:W-:-:S02]  /*0f90*/  HADD2.F32 R182, -RZ, R78.H1_H1 ;  /* 0x3000004effb67230 */ /* 0x000fc40000004100 */
[----:B------:R-:W-:Y:S01]  /*0fa0*/  FADD.FTZ R156, R59, R156 ;  /* 0x0000009c3b9c7221 */ /* 0x000fe20000010000 */
[----:B------:R-:W-:Y:S01]  /*0fb0*/  FFMA.FTZ R159, R0, R59, R159 ;  /* 0x0000003b009f7223 */ /* 0x000fe2000001009f */
[----:B------:R-:W-:Y:S01]  /*0fc0*/  FMUL.FTZ R78, R34, R57 ;  /* 0x00000039224e7220 */ /* 0x000fe20000410000 */
[----:B------:R-:W-:Y:S01]  /*0fd0*/  FADD.FTZ R122, R178, R122 ;  /* 0x0000007ab27a7221 */ /* 0x000fe20000010000 */
[-C--:B------:R-:W-:Y:S01]  /*0fe0*/  FFMA.FTZ R94, R71, R178.reuse, R94 ;  /* 0x000000b2475e7223 */ /* 0x080fe2000001005e */
[----:B------:R-:W-:Y:S01]  /*0ff0*/  FMUL.FTZ R74, R25, R178 ;  /* 0x000000b2194a7220 */ /* 0x000fe20000410000 */
[----:B------:R-:W-:Y:S01]  /*1000*/  FADD.FTZ R179, R208, R67 ;  /* 0x00000043d0b37221 */ /* 0x000fe20000010000 */
[----:B------:R-:W-:Y:S02]  /*1010*/  HADD2.F32 R60, -RZ, R62.H0_H0 ;  /* 0x2000003eff3c7230 */ /* 0x000fe40000004100 */
[----:B------:R-:W-:Y:S01]  /*1020*/  FMUL.FTZ R59, R167, R70 ;  /* 0x00000046a73b7220 */ /* 0x000fe20000410000 */
[----:B------:R-:W-:-:S02]  /*1030*/  HADD2.F32 R204, -RZ, R75.H1_H1 ;  /* 0x3000004bffcc7230 */ /* 0x000fc40000004100 */
[----:B------:R-:W-:Y:S01]  /*1040*/  FFMA.FTZ R178, R54, R67, R173 ;  /* 0x0000004336b27223 */ /* 0x000fe200000100ad */
[--C-:B------:R-:W-:Y:S02]  /*1050*/  HADD2.F32 R75, -RZ, R80.reuse.H0_H0 ;  /* 0x20000050ff4b7230 */ /* 0x100fe40000004100 */
[----:B------:R-:W-:Y:S02]  /*1060*/  HADD2.F32 R202, -RZ, R80.H1_H1 ;  /* 0x30000050ffca7230 */ /* 0x000fe40000004100 */
[C---:B------:R-:W-:Y:S01]  /*1070*/  FADD.FTZ R80, -R193.reuse, R189 ;  /* 0x000000bdc1507221 */ /* 0x040fe20000010100 */
[----:B------:R-:W-:Y:S01]  /*1080*/  FADD.FTZ R228, -R193, R191 ;  /* 0x000000bfc1e47221 */ /* 0x000fe20000010100 */
[----:B------:R-:W-:Y:S01]  /*1090*/  FADD.FTZ R179, R179, R78 ;  /* 0x0000004eb3b37221 */ /* 0x000fe20000010000 */
[--C-:B------:R-:W-:Y:S02]  /*10a0*/  HADD2.F32 R191, -RZ, R53.reuse.H0_H0 ;  /* 0x20000035ffbf7230 */ /* 0x100fe40000004100 */
[----:B------:R-:W-:Y:S01]  /*10b0*/  FFMA.FTZ R178, R59, R78, R178 ;  /* 0x0000004e3bb27223 */ /* 0x000fe200000100b2 */
[----:B------:R-:W-:-:S02]  /*10c0*/  HADD2.F32 R196, -RZ, R53.H1_H1 ;  /* 0x30000035ffc47230 */ /* 0x000fc40000004100 */
[----:B------:R-:W-:Y:S01]  /*10d0*/  FADD.FTZ R153, R57, R153 ;  /* 0x0000009939997221 */ /* 0x000fe20000010000 */
[----:B------:R-:W-:Y:S02]  /*10e0*/  HADD2.F32 R62, -RZ, R62.H1_H1 ;  /* 0x3000003eff3e7230 */ /* 0x000fe40000004100 */
[----:B------:R-:W-:Y:S01]  /*10f0*/  FFMA.FTZ R154, R59, R57, R154 ;  /* 0x000000393b9a7223 */ /* 0x000fe2000001009a */
[----:B------:R-:W-:Y:S01]  /*1100*/  FADD.FTZ R119, R60, R119 ;  /* 0x000000773c777221 */ /* 0x000fe20000010000 */
[-C--:B------:R-:W-:Y:S01]  /*1110*/  FFMA.FTZ R91, R52, R60.reuse, R91 ;  /* 0x0000003c345b7223 */ /* 0x080fe2000001005b */
[----:B------:R-:W-:Y:S01]  /*1120*/  FMUL.FTZ R53, R28, R60 ;  /* 0x0000003c1c357220 */ /* 0x000fe20000410000 */
[C---:B------:R-:W-:Y:S01]  /*1130*/  FMUL.FTZ R57, R167.reuse, R76 ;  /* 0x0000004ca7397220 */ /* 0x040fe20000410000 */
[----:B------:R-:W-:Y:S01]  /*1140*/  FMUL.FTZ R60, R167, R80 ;  /* 0x00000050a73c7220 */ /* 0x000fe20000410000 */
[----:B------:R-:W-:Y:S01]  /*1150*/  FADD.FTZ R208, R179, R82 ;  /* 0x00000052b3d07221 */ /* 0x000fe20000010000 */
[----:B------:R-:W-:Y:S01]  /*1160*/  FFMA.FTZ R179, R65, R82, R178 ;  /* 0x0000005241b37223 */ /* 0x000fe200000100b2 */
[----:B------:R-:W-:Y:S01]  /*1170*/  FADD.FTZ R236, -R193, R69 ;  /* 0x00000045c1ec7221 */ /* 0x000fe20000010100 */
        /* <DEDUP_REMOVED lines=26> */
[----:B------:R-:W-:Y:S02]  /*1320*/  FADD.FTZ R206, -R193, R206 ;  /* 0x000000cec1ce7221 */ /* 0x000fe40000010100 */
[----:B------:R-:W-:Y:S01]  /*1330*/  FADD.FTZ R210, R179, R74 ;  /* 0x0000004ab3d27221 */ /* 0x000fe20000010000 */
[----:B------:R-:W-:Y:S01]  /*1340*/  FFMA.FTZ R183, R71, R74, R208 ;  /* 0x0000004a47b77223 */ /* 0x000fe200000100d0 */
[C---:B------:R-:W-:Y:S01]  /*1350*/  FADD.FTZ R230, -R193.reuse, R66 ;  /* 0x00000042c1e67221 */ /* 0x040fe20000010100 */
[----:B------:R-:W-:Y:S01]  /*1360*/  FADD.FTZ R190, -R193, R75 ;  /* 0x0000004bc1be7221 */ /* 0x000fe20000010100 */
[----:B------:R-:W-:Y:S01]  /*1370*/  FMUL.FTZ R80, R27, R172 ;  /* 0x000000ac1b507220 */ /* 0x000fe20000410000 */
[C---:B------:R-:W-:Y:S01]  /*1380*/  FMUL.FTZ R179, R167.reuse, R206 ;  /* 0x000000cea7b37220 */ /* 0x040fe20000410000 */
[----:B------:R-:W-:Y:S01]  /*1390*/  FADD.FTZ R189, R210, R77 ;  /* 0x0000004dd2bd7221 */ /* 0x000fe20000010000 */
[----:B------:R-:W-:Y:S01]  /*13a0*/  FMUL.FTZ R75, R167, R226 ;  /* 0x000000e2a74b7220 */ /* 0x000fe20000410000 */
[----:B------:R-:W-:Y:S01]  /*13b0*/  FFMA.FTZ R206, R72, R77, R183 ;  /* 0x0000004d48ce7223 */ /* 0x000fe200000100b7 */
[----:B------:R-:W-:-:S02]  /*13c0*/  HADD2.F32 R181, -RZ, R79.H0_H0 ;  /* 0x2000004fffb57230 */ /* 0x000fc40000004100 */
[C---:B------:R-:W-:Y:S01]  /*13d0*/  FMUL.FTZ R76, R167.reuse, R228 ;  /* 0x000000e4a74c7220 */ /* 0x040fe20000410000 */
[----:B------:R-:W-:Y:S02]  /*13e0*/  HADD2.F32 R186, -RZ, R79.H1_H1 ;  /* 0x3000004fffba7230 */ /* 0x000fe40000004100 */
[----:B------:R-:W-:Y:S01]  /*13f0*/  FMUL.FTZ R79, R167, R230 ;  /* 0x000000e6a74f7220 */ /* 0x000fe20000410000 */
[--C-:B------:R-:W-:Y:S02]  /*1400*/  HADD2.F32 R194, -RZ, R81.reuse.H0_H0 ;  /* 0x20000051ffc27230 */ /* 0x100fe40000004100 */
[----:B------:R-:W-:Y:S01]  /*1410*/  FADD.FTZ R208, R189, R80 ;  /* 0x00000050bdd07221 */ /* 0x000fe20000010000 */
[----:B------:R-:W-:Y:S02]  /*1420*/  HADD2.F32 R200, -RZ, R81.H1_H1 ;  /* 0x30000051ffc87230 */ /* 0x000fe40000004100 */
[----:B------:R-:W-:Y:S01]  /*1430*/  FMUL.FTZ R81, R20, R168 ;  /* 0x000000a814517220 */ /* 0x000fe20000410000 */
[----:B------:R-:W-:-:S02]  /*1440*/  HADD2.F32 R83, -RZ, R83.H1_H1 ;  /* 0x30000053ff537230 */ /* 0x000fc40000004100 */
        /* <DEDUP_REMOVED lines=13> */
[----:B------:R-:W-:Y:S01]  /*1520*/  FADD.FTZ R204, -R193, R204 ;  /* 0x000000ccc1cc7221 */ /* 0x000fe20000010100 */
[----:B------:R-:W-:Y:S01]  /*1530*/  FMUL.FTZ R169, R22, R169 ;  /* 0x000000a916a97220 */ /* 0x000fe20000410000 */
[----:B------:R-:W-:Y:S01]  /*1540*/  FADD.FTZ R208, R189, R170 ;  /* 0x000000aabdd07221 */ /* 0x000fe20000010000 */
[----:B------:R-:W-:Y:S01]  /*1550*/  FFMA.FTZ R189, R79, R170, R206 ;  /* 0x000000aa4fbd7223 */ /* 0x000fe200000100ce */
[----:B------:R-:W-:Y:S01]  /*1560*/  FADD.FTZ R128, R172, R128 ;  /* 0x00000080ac807221 */ /* 0x000fe20000010000 */
[----:B------:R-:W-:Y:S01]  /*1570*/  FFMA.FTZ R96, R75, R172, R96 ;  /* 0x000000ac4b607223 */ /* 0x000fe20000010060 */
[C---:B------:R-:W-:Y:S01]  /*1580*/  FADD.FTZ R216, -R193.reuse, R216 ;  /* 0x000000d8c1d87221 */ /* 0x040fe20000010100 */
[C---:B------:R-:W-:Y:S01]  /*1590*/  FADD.FTZ R214, -R193.reuse, R214 ;  /* 0x000000d6c1d67221 */ /* 0x040fe20000010100 */
[C---:B------:R-:W-:Y:S01]  /*15a0*/  FADD.FTZ R202, -R193.reuse, R202 ;  /* 0x000000cac1ca7221 */ /* 0x040fe20000010100 */
        /* <DEDUP_REMOVED lines=80> */
[----:B------:R-:W-:-:S02]  /*1ab0*/  HADD2.F32 R66, -RZ, R55.H0_H0 ;  /* 0x20000037ff427230 */ /* 0x000fc40000004100 */
[----:B------:R-:W-:Y:S01]  /*1ac0*/  FADD.FTZ R147, R195, R147 ;  /* 0x00000093c3937221 */ /* 0x000fe20000010000 */
[----:B------:R-:W-:Y:S01]  /*1ad0*/  FFMA.FTZ R115, R198, R195, R115 ;  /* 0x000000c3c6737223 */ /* 0x000fe20000010073 */
[----:B------:R-:W-:Y:S01]  /*1ae0*/  FFMA.FTZ R202, R197, R199, R114 ;  /* 0x000000c7c5ca7223 */ /* 0x000fe20000010072 */
[----:B------:R-:W-:Y:S01]  /*1af0*/  FMUL.FTZ R195, R4, R195 ;  /* 0x000000c304c37220 */ /* 0x000fe20000410000 */
[----:B------:R-:W-:Y:S01]  /*1b00*/  FADD.FTZ R146, R199, R146 ;  /* 0x00000092c7927221 */ /* 0x000fe20000010000 */
[----:B------:R-:W-:Y:S01]  /*1b10*/  FMUL.FTZ R64, R5, R199 ;  /* 0x000000c705407220 */ /* 0x000fe20000410000 */
[----:B------:R-:W-:Y:S01]  /*1b20*/  FADD.FTZ R114, R203, R196 ;  /* 0x000000c4cb727221 */ /* 0x000fe20000010000 */
[----:B------:R-:W-:Y:S01]  /*1b30*/  FFMA.FTZ R199, R193, R196, R200 ;  /* 0x000000c4c1c77223 */ /* 0x000fe200000100c8 */
[----:B------:R-:W-:Y:S01]  /*1b40*/  FADD.FTZ R204, R66, R149 ;  /* 0x0000009542cc7221 */ /* 0x000fe20000010000 */
[----:B------:R-:W-:Y:S01]  /*1b50*/  FMUL.FTZ R58, R167, R58 ;  /* 0x0000003aa73a7220 */ /* 0x000fe20000410000 */
[----:B------:R-:W-:Y:S01]  /*1b60*/  FADD.FTZ R149, R114, R195 ;  /* 0x000000c372957221 */ /* 0x000fe20000010000 */
[----:B------:R-:W-:Y:S01]  /*1b70*/  FFMA.FTZ R114, R198, R195, R199 ;  /* 0x000000c3c6727223 */ /* 0x000fe200000100c7 */
[----:B------:R-:W-:-:S02]  /*1b80*/  HADD2.F32 R55, -RZ, R55.H1_H1 ;  /* 0x30000037ff377230 */ /* 0x000fc40000004100 */
        /* <DEDUP_REMOVED lines=34> */
.L_x_7865:
        /* <DEDUP_REMOVED lines=18> */
[----:B------:R-:W-:-:S02]  /*1ed0*/  @P1 HADD2.F32 R59, -RZ, R124.H0_H0 ;  /* 0x2000007cff3b1230 */ /* 0x000fc40000004100 */
[C---:B------:R-:W-:Y:S01]  /*1ee0*/  FMUL.FTZ R200, R167.reuse, R0 ;  /* 0x00000000a7c87220 */ /* 0x040fe20000410000 */
[----:B------:R-:W-:Y:S02]  /*1ef0*/  @P1 HADD2.F32 R61, -RZ, R124.H1_H1 ;  /* 0x3000007cff3d1230 */ /* 0x000fe40000004100 */
[C---:B------:R-:W-:Y:S01]  /*1f00*/  FMUL.FTZ R54, R167.reuse, R54 ;  /* 0x00000036a7367220 */ /* 0x040fe20000410000 */
[--C-:B------:R-:W-:Y:S02]  /*1f10*/  @P1 HADD2.F32 R65, -RZ, R125.reuse.H0_H0 ;  /* 0x2000007dff411230 */ /* 0x100fe40000004100 */
[C---:B------:R-:W-:Y:S01]  /*1f20*/  FMUL.FTZ R82, R167.reuse, R78 ;  /* 0x0000004ea7527220 */ /* 0x040fe20000410000 */
[----:B------:R-:W-:Y:S01]  /*1f30*/  @P1 FADD.FTZ R200, R200, R59 ;  /* 0x0000003bc8c81221 */ /* 0x000fe20000010000 */
[----:B------:R-:W-:Y:S01]  /*1f40*/  @P1 FADD.FTZ R54, R54, R61 ;  /* 0x0000003d36361221 */ /* 0x000fe20000010000 */
[----:B------:R-:W-:Y:S01]  /*1f50*/  FMUL.FTZ R78, R167, R56 ;  /* 0x00000038a74e7220 */ /* 0x000fe20000410000 */
[----:B------:R-:W-:Y:S01]  /*1f60*/  @P1 FADD.FTZ R82, R82, R65 ;  /* 0x0000004152521221 */ /* 0x000fe20000010000 */
[-C--:B------:R-:W-:Y:S01]  /*1f70*/  FMUL.FTZ R0, R200, R161.reuse ;  /* 0x000000a1c8007220 */ /* 0x080fe20000410000 */
[----:B------:R-:W-:Y:S01]  /*1f80*/  FMUL.FTZ R2, R54, R161 ;  /* 0x000000a136027220 */ /* 0x000fe20000410000 */
[----:B------:R-:W-:-:S02]  /*1f90*/  @P1 HADD2.F32 R67, -RZ, R125.H1_H1 ;  /* 0x3000007dff431230 */ /* 0x000fc40000004100 */
[-C--:B------:R-:W-:Y:S01]  /*1fa0*/  FMUL.FTZ R56, R82, R161.reuse ;  /* 0x000000a152387220 */ /* 0x080fe20000410000 */
[----:B------:R-:W-:Y:S01]  /*1fb0*/  FMUL.FTZ R0, R0, UR14 ;  /* 0x0000000e00007c20 */ /* 0x000fe20008410000 */
[----:B------:R-:W-:Y:S01]  /*1fc0*/  FMUL.FTZ R2, R2, UR14 ;  /* 0x0000000e02027c20 */ /* 0x000fe20008410000 */
[-C--:B------:R-:W-:Y:S01]  /*1fd0*/  FFMA.FTZ R52, R52, R202.reuse, R55 ;  /* 0x000000ca34347223 */ /* 0x080fe20000010037 */
[----:B------:R-:W-:Y:S01]  /*1fe0*/  FMUL.FTZ R56, R56, UR14 ;  /* 0x0000000e38387c20 */ /* 0x000fe20008410000 */
[----:B------:R-:W-:Y:S01]  /*1ff0*/  @P1 FADD.FTZ R78, R78, R67 ;  /* 0x000000434e4e1221 */ /* 0x000fe20000010000 */
[----:B------:R-:W-:Y:S01]  /*2000*/  FSEL R59, R0, RZ, P2 ;  /* 0x000000ff003b7208 */ /* 0x000fe20001000000 */
[----:B------:R-:W-:Y:S01]  /*2010*/  FADD.FTZ R52, R53, -R52 ;  /* 0x8000003435347221 */ /* 0x000fe20000010000 */
[----:B------:R-:W-:Y:S01]  /*2020*/  FSEL R0, R2, RZ, P6 ;  /* 0x000000ff02007208 */ /* 0x000fe20003000000 */
[----:B------:R-:W-:Y:S01]  /*2030*/  FMUL.FTZ R61, R78, R161 ;  /* 0x000000a14e3d7220 */ /* 0x000fe20000410000 */
[----:B------:R-:W-:Y:S01]  /*2040*/  FSEL R56, R56, RZ, P3 ;  /* 0x000000ff38387208 */ /* 0x000fe20001800000 */
[--C-:B------:R-:W-:Y:S01]  /*2050*/  FFMA.FTZ R68, R68, R202, R55.reuse ;  /* 0x000000ca44447223 */ /* 0x100fe20000010037 */
[----:B------:R-:W-:Y:S01]  /*2060*/  LOP3.LUT P4, RZ, R3, 0xff, RZ, 0xc0, !PT ;  /* 0x000000ff03ff7812 */ /* 0x000fe2000788c0ff */
[----:B------:R-:W-:Y:S01]  /*2070*/  FMUL.FTZ R61, R61, UR14 ;  /* 0x0000000e3d3d7c20 */ /* 0x000fe20008410000 */
[----:B------:R-:W-:Y:S01]  /*2080*/  LOP3.LUT P2, RZ, R3, 0xff00, RZ, 0xc0, !PT ;  /* 0x0000ff0003ff7812 */ /* 0x000fe2000784c0ff */
[----:B------:R-:W-:Y:S01]  /*2090*/  FMUL.FTZ R52, R167, R52 ;  /* 0x00000034a7347220 */ /* 0x000fe20000410000 */
[C---:B------:R-:W-:Y:S01]  /*20a0*/  LOP3.LUT P6, RZ, R3.reuse, 0xff0000, RZ, 0xc0, !PT ;  /* 0x00ff000003ff7812 */ /* 0x040fe200078cc0ff */
[-CC-:B------:R-:W-:Y:S01]  /*20b0*/  FFMA.FTZ R60, R60, R202.reuse, R55.reuse ;  /* 0x000000ca3c3c7223 */ /* 0x180fe20000010037 */
[----:B------:R-:W-:Y:S01]  /*20c0*/  LOP3.LUT P3, RZ, R3, 0xff000000, RZ, 0xc0, !PT ;  /* 0xff00000003ff7812 */ /* 0x000fe2000786c0ff */
[-CC-:B------:R-:W-:Y:S01]  /*20d0*/  FFMA.FTZ R3, R57, R202.reuse, R55.reuse ;  /* 0x000000ca39037223 */ /* 0x180fe20000010037 */
[-CC-:B------:R-:W-:Y:S01]  /*20e0*/  FFMA.FTZ R63, R63, R202.reuse, R55.reuse ;  /* 0x000000ca3f3f7223 */ /* 0x180fe20000010037 */
[----:B------:R-:W-:Y:S01]  /*20f0*/  FFMA.FTZ R75, R75, R202, R55 ;  /* 0x000000ca4b4b7223 */ /* 0x000fe20000010037 */
[----:B------:R-:W-:Y:S01]  /*2100*/  FADD.FTZ R68, R73, -R68 ;  /* 0x8000004449447221 */ /* 0x000fe20000010000 */
[----:B------:R-:W-:Y:S01]  /*2110*/  FADD.FTZ R62, R62, -R3 ;  /* 0x800000033e3e7221 */ /* 0x000fe20000010000 */
[--C-:B------:R-:W-:Y:S01]  /*2120*/  @P1 HADD2.F32 R3, -RZ, R126.reuse.H0_H0 ;  /* 0x2000007eff031230 */ /* 0x100fe20000004100 */
[----:B------:R-:W-:Y:S01]  /*2130*/  MOV R2, R84 ;  /* 0x0000005400027202 */ /* 0x000fe20000000f00 */
[----:B------:R-:W-:-:S02]  /*2140*/  @P1 HADD2.F32 R53, -RZ, R126.H1_H1 ;  /* 0x3000007eff351230 */ /* 0x000fc40000004100 */
[----:B------:R-:W-:Y:S01]  /*2150*/  FFMA.FTZ R71, R71, R202, R55 ;  /* 0x000000ca47477223 */ /* 0x000fe20000010037 */
[----:B------:R-:W-:Y:S01]  /*2160*/  FMUL.FTZ R62, R167, R62 ;  /* 0x0000003ea73e7220 */ /* 0x000fe20000410000 */
[----:B------:R-:W-:Y:S01]  /*2170*/  FSEL R57, R61, RZ, P5 ;  /* 0x000000ff3d397208 */ /* 0x000fe20002800000 */
[----:B------:R-:W-:Y:S01]  /*2180*/  @P1 FADD.FTZ R52, R52, R3 ;  /* 0x0000000334341221 */ /* 0x000fe20000010000 */
[----:B------:R-:W-:Y:S01]  /*2190*/  FADD.FTZ R60, R69, -R60 ;  /* 0x8000003c453c7221 */ /* 0x000fe20000010000 */
[----:B------:R-:W-:Y:S01]  /*21a0*/  FADD.FTZ R70, R70, -R63 ;  /* 0x8000003f46467221 */ /* 0x000fe20000010000 */
[----:B------:R-:W-:Y:S01]  /*21b0*/  FADD.FTZ R208, R80, -R75 ;  /* 0x8000004b50d07221 */ /* 0x000fe20000010000 */
[----:B------:R-:W-:Y:S02]  /*21c0*/  @P1 HADD2.F32 R61, -RZ, R36.H0_H0 ;  /* 0x20000024ff3d1230 */ /* 0x000fe40000004100 */
[----:B------:R-:W-:Y:S01]  /*21d0*/  FMUL.FTZ R80, R167, R68 ;  /* 0x00000044a7507220 */ /* 0x000fe20000410000 */
[----:B------:R-:W-:Y:S01]  /*21e0*/  LOP3.LUT P5, RZ, R2, 0xff, RZ, 0xc0, !PT ;  /* 0x000000ff02ff7812 */ /* 0x000fe200078ac0ff */
[----:B------:R-:W-:Y:S01]  /*21f0*/  FADD.FTZ R74, R74, -R71 ;  /* 0x800000474a4a7221 */ /* 0x000fe20000010000 */
[----:B------:R-:W-:Y:S01]  /*2200*/  FFMA.FTZ R72, R72, R202, R55 ;  /* 0x000000ca48487223 */ /* 0x000fe20000010037 */
[----:B------:R-:W-:Y:S01]  /*2210*/  @P1 FADD.FTZ R62, R62, R53 ;  /* 0x000000353e3e1221 */ /* 0x000fe20000010000 */
[----:B------:R-:W-:-:S02]  /*2220*/  @P1 HADD2.F32 R3, -RZ, R127.H0_H0 ;  /* 0x2000007fff031230 */ /* 0x000fc40000004100 */
[----:B------:R-:W-:Y:S01]  /*2230*/  FMUL.FTZ R2, R52, R161 ;  /* 0x000000a134027220 */ /* 0x000fe20000410000 */
[----:B------:R-:W-:Y:S02]  /*2240*/  @P1 HADD2.F32 R53, -RZ, R127.H1_H1 ;  /* 0x3000007fff351230 */ /* 0x000fe40000004100 */
[C---:B------:R-:W-:Y:S01]  /*2250*/  FMUL.FTZ R204, R167.reuse, R60 ;  /* 0x0000003ca7cc7220 */ /* 0x040fe20000410000 */
[----:B------:R-:W-:Y:S01]  /*2260*/  FMUL.FTZ R206, R167, R70 ;  /* 0x00000046a7ce7220 */ /* 0x000fe20000410000 */
[----:B------:R-:W-:Y:S01]  /*2270*/  @P1 FADD.FTZ R80, R80, R61 ;  /* 0x0000003d50501221 */ /* 0x000fe20000010000 */
[----:B------:R-:W-:Y:S01]  /*2280*/  FADD.FTZ R72, R77, -R72 ;  /* 0x800000484d487221 */ /* 0x000fe20000010000 */
[C---:B------:R-:W-:Y:S01]  /*2290*/  FMUL.FTZ R60, R167.reuse, R74 ;  /* 0x0000004aa73c7220 */ /* 0x040fe20000410000 */
[--C-:B------:R-:W-:Y:S02]  /*22a0*/  @P1 HADD2.F32 R61, -RZ, R37.reuse.H1_H1 ;  /* 0x30000025ff3d1230 */ /* 0x100fe40000004100 */
[----:B------:R-:W-:Y:S01]  /*22b0*/  FMUL.FTZ R74, R167, R208 ;  /* 0x000000d0a74a7220 */ /* 0x000fe20000410000 */
[----:B------:R-:W-:Y:S01]  /*22c0*/  FMUL.FTZ R2, R2, UR14 ;  /* 0x0000000e02027c20 */ /* 0x000fe20008410000 */
[----:B------:R-:W-:Y:S01]  /*22d0*/  @P1 FADD.FTZ R204, R204, R3 ;  /* 0x00000003cccc1221 */ /* 0x000fe20000010000 */
[----:B------:R-:W-:Y:S01]  /*22e0*/  @P1 FADD.FTZ R206, R206, R53 ;  /* 0x00000035cece1221 */ /* 0x000fe20000010000 */
[----:B------:R-:W-:-:S02]  /*22f0*/  @P1 HADD2.F32 R53, -RZ, R37.H0_H0 ;  /* 0x20000025ff351230 */ /* 0x000fc40000004100 */
[-C--:B------:R-:W-:Y:S01]  /*2300*/  FMUL.FTZ R3, R62, R161.reuse ;  /* 0x000000a13e037220 */ /* 0x080fe20000410000 */
[----:B------:R-:W-:Y:S01]  /*2310*/  FMUL.FTZ R72, R167, R72 ;  /* 0x00000048a7487220 */ /* 0x000fe20000410000 */
[----:B------:R-:W-:Y:S01]  /*2320*/  @P1 FADD.FTZ R74, R74, R61 ;  /* 0x0000003d4a4a1221 */ /* 0x000fe20000010000 */
[----:B------:R-:W-:Y:S01]  /*2330*/  FSEL R61, R2, RZ, P4 ;  /* 0x000000ff023d7208 */ /* 0x000fe20002000000 */
[----:B------:R-:W-:Y:S01]  /*2340*/  FMUL.FTZ R3, R3, UR14 ;  /* 0x0000000e03037c20 */ /* 0x000fe20008410000 */
[-C--:B------:R-:W-:Y:S01]  /*2350*/  FMUL.FTZ R2, R206, R161.reuse ;  /* 0x000000a1ce027220 */ /* 0x080fe20000410000 */
[----:B------:R-:W-:Y:S01]  /*2360*/  @P1 FADD.FTZ R72, R72, R53 ;  /* 0x0000003548481221 */ /* 0x000fe20000010000 */
[-C--:B------:R-:W-:Y:S01]  /*2370*/  FMUL.FTZ R53, R204, R161.reuse ;  /* 0x000000a1cc357220 */ /* 0x080fe20000410000 */
[----:B------:R-:W-:Y:S02]  /*2380*/  @P1 HADD2.F32 R63, -RZ, R36.H1_H1 ;  /* 0x30000024ff3f1230 */ /* 0x000fe40000004100 */
[----:B------:R-:W-:Y:S01]  /*2390*/  FMUL.FTZ R2, R2, UR14 ;  /* 0x0000000e02027c20 */ /* 0x000fe20008410000 */
[----:B------:R-:W-:Y:S01]  /*23a0*/  FSEL R208, R3, RZ, P2 ;  /* 0x000000ff03d07208 */ /* 0x000fe20001000000 */
[----:B------:R-:W-:Y:S01]  /*23b0*/  FMUL.FTZ R53, R53, UR14 ;  /* 0x0000000e35357c20 */ /* 0x000fe20008410000 */
[-C--:B------:R-:W-:Y:S01]  /*23c0*/  FMUL.FTZ R3, R80, R161.reuse ;  /* 0x000000a150037220 */ /* 0x080fe20000410000 */
[----:B------:R-:W-:Y:S01]  /*23d0*/  @P1 FADD.FTZ R60, R60, R63 ;  /* 0x0000003f3c3c1221 */ /* 0x000fe20000010000 */
[----:B------:R-:W-:Y:S01]  /*23e0*/  FSEL R212, R2, RZ, P3 ;  /* 0x000000ff02d47208 */ /* 0x000fe20001800000 */
[-C--:B------:R-:W-:Y:S01]  /*23f0*/  FMUL.FTZ R2, R74, R161.reuse ;  /* 0x000000a14a027220 */ /* 0x080fe20000410000 */
[----:B------:R-:W-:Y:S01]  /*2400*/  FMUL.FTZ R3, R3, UR14 ;  /* 0x0000000e03037c20 */ /* 0x000fe20008410000 */
[----:B------:R-:W-:Y:S01]  /*2410*/  FSEL R73, R53, RZ, P6 ;  /* 0x000000ff35497208 */ /* 0x000fe20003000000 */
[----:B------:R-:W-:Y:S01]  /*2420*/  FMUL.FTZ R53, R60, R161 ;  /* 0x000000a13c357220 */ /* 0x000fe20000410000 */
[----:B------:R-:W-:Y:S01]  /*2430*/  FMUL.FTZ R2, R2, UR14 ;  /* 0x0000000e02027c20 */ /* 0x000fe20008410000 */
[-CC-:B------:R-:W-:Y:S01]  /*2440*/  FFMA.FTZ R76, R76, R202.reuse, R55.reuse ;  /* 0x000000ca4c4c7223 */ /* 0x180fe20000010037 */
[C---:B------:R-:W-:Y:S01]  /*2450*/  LOP3.LUT P6, RZ, R84.reuse, 0xff000000, RZ, 0xc0, !PT ;  /* 0xff00000054ff7812 */ /* 0x040fe200078cc0ff */
[--C-:B------:R-:W-:Y:S01]  /*2460*/  FFMA.FTZ R79, R79, R202, R55.reuse ;  /* 0x000000ca4f4f7223 */ /* 0x100fe20000010037 */
[----:B------:R-:W-:Y:S01]  /*2470*/  FSEL R70, R3, RZ, P5 ;  /* 0x000000ff03467208 */ /* 0x000fe20002800000 */
[----:B------:R-:W-:Y:S01]  /*2480*/  FMUL.FTZ R53, R53, UR14 ;  /* 0x0000000e35357c20 */ /* 0x000fe20008410000 */
[----:B------:R-:W-:Y:S01]  /*2490*/  MOV R3, R86 ;  /* 0x0000005600037202 */ /* 0x000fe20000000f00 */
[-CC-:B------:R-:W-:Y:S01]  /*24a0*/  FFMA.FTZ R83, R83, R202.reuse, R55.reuse ;  /* 0x000000ca53537223 */ /* 0x180fe20000010037 */
[----:B------:R-:W-:Y:S01]  /*24b0*/  LOP3.LUT P4, RZ, R84, 0xff00, RZ, 0xc0, !PT ;  /* 0x0000ff0054ff7812 */ /* 0x000fe2000788c0ff */
[----:B------:R-:W-:Y:S01]  /*24c0*/  FADD.FTZ R76, R81, -R76 ;  /* 0x8000004c514c7221 */ /* 0x000fe20000010000 */
[-C--:B------:R-:W-:Y:S01]  /*24d0*/  FFMA.FTZ R173, R173, R202.reuse, R55 ;  /* 0x000000caadad7223 */ /* 0x080fe20000010037 */
[----:B------:R-:W-:Y:S01]  /*24e0*/  FSEL R210, R2, RZ, P6 ;  /* 0x000000ff02d27208 */ /* 0x000fe20003000000 */
[----:B------:R-:W-:Y:S01]  /*24f0*/  FADD.FTZ R170, R170, -R79 ;  /* 0x8000004faaaa7221 */ /* 0x000fe20000010000 */
[----:B------:R-:W-:Y:S01]  /*2500*/  LOP3.LUT P6, RZ, R3, 0xff, RZ, 0xc0, !PT ;  /* 0x000000ff03ff7812 */ /* 0x000fe200078cc0ff */
[----:B------:R-:W-:Y:S01]  /*2510*/  FFMA.FTZ R168, R168, R202, R55 ;  /* 0x000000caa8a87223 */ /* 0x000fe20000010037 */
[----:B------:R-:W-:Y:S01]  /*2520*/  FSEL R65, R53, RZ, P4 ;  /* 0x000000ff35417208 */ /* 0x000fe20002000000 */
[----:B------:R-:W-:Y:S01]  /*2530*/  FADD.FTZ R2, R174, -R83 ;  /* 0x80000053ae027221 */ /* 0x000fe20000010000 */
[----:B------:R-:W-:-:S02]  /*2540*/  @P1 HADD2.F32 R3, -RZ, R38.H0_H0 ;  /* 0x20000026ff031230 */ /* 0x000fc40000004100 */
[----:B------:R-:W-:Y:S01]  /*2550*/  FMUL.FTZ R63, R72, R161 ;  /* 0x000000a1483f7220 */ /* 0x000fe20000410000 */
[----:B------:R-:W-:Y:S01]  /*2560*/  FADD.FTZ R68, R176, -R173 ;  /* 0x800000adb0447221 */ /* 0x000fe20000010000 */
[----:B------:R-:W-:Y:S02]  /*2570*/  @P1 HADD2.F32 R53, -RZ, R38.H1_H1 ;  /* 0x30000026ff351230 */ /* 0x000fe40000004100 */
[C---:B------:R-:W-:Y:S01]  /*2580*/  FMUL.FTZ R174, R167.reuse, R76 ;  /* 0x0000004ca7ae7220 */ /* 0x040fe20000410000 */
[--C-:B------:R-:W-:Y:S01]  /*2590*/  FFMA.FTZ R178, R178, R202, R55.reuse ;  /* 0x000000cab2b27223 */ /* 0x100fe20000010037 */
[----:B------:R-:W-:Y:S01]  /*25a0*/  FMUL.FTZ R176, R167, R170 ;  /* 0x000000aaa7b07220 */ /* 0x000fe20000410000 */
[----:B------:R-:W-:Y:S01]  /*25b0*/  FADD.FTZ R168, R169, -R168 ;  /* 0x800000a8a9a87221 */ /* 0x000fe20000010000 */
[-CC-:B------:R-:W-:Y:S01]  /*25c0*/  FFMA.FTZ R185, R185, R202.reuse, R55.reuse ;  /* 0x000000cab9b97223 */ /* 0x180fe20000010037 */
[----:B------:R-:W-:Y:S01]  /*25d0*/  FFMA.FTZ R172, R172, R202, R55 ;  /* 0x000000caacac7223 */ /* 0x000fe20000010037 */
[----:B------:R-:W-:Y:S01]  /*25e0*/  FMUL.FTZ R63, R63, UR14 ;  /* 0x0000000e3f3f7c20 */ /* 0x000fe20008410000 */
[----:B------:R-:W-:Y:S01]  /*25f0*/  @P1 FADD.FTZ R174, R174, R3 ;  /* 0x00000003aeae1221 */ /* 0x000fe20000010000 */
[----:B------:R-:W-:Y:S01]  /*2600*/  LOP3.LUT P2, RZ, R84, 0xff0000, RZ, 0xc0, !PT ;  /* 0x00ff000054ff7812 */ /* 0x000fe2000784c0ff */
[----:B------:R-:W-:Y:S01]  /*2610*/  FADD.FTZ R170, R175, -R178 ;  /* 0x800000b2afaa7221 */ /* 0x000fe20000010000 */
[----:B------:R-:W-:Y:S01]  /*2620*/  @P1 FADD.FTZ R176, R176, R53 ;  /* 0x00000035b0b01221 */ /* 0x000fe20000010000 */
[----:B------:R-:W-:-:S02]  /*2630*/  @P1 HADD2.F32 R3, -RZ, R39.H0_H0 ;  /* 0x20000027ff031230 */ /* 0x000fc40000004100 */
[----:B------:R-:W-:Y:S01]  /*2640*/  FADD.FTZ R84, R188, -R185 ;  /* 0x800000b9bc547221 */ /* 0x000fe20000010000 */
[----:B------:R-:W-:Y:S02]  /*2650*/  @P1 HADD2.F32 R53, -RZ, R39.H1_H1 ;  /* 0x30000027ff351230 */ /* 0x000fe40000004100 */
[----:B------:R-:W-:Y:S01]  /*2660*/  FMUL.FTZ R178, R167, R168 ;  /* 0x000000a8a7b27220 */ /* 0x000fe20000410000 */
[----:B------:R-:W-:Y:S01]  /*2670*/  FADD.FTZ R172, R171, -R172 ;  /* 0x800000acabac7221 */ /* 0x000fe20000010000 */
[----:B------:R-:W-:Y:S01]  /*2680*/  FMUL.FTZ R188, R167, R2 ;  /* 0x00000002a7bc7220 */ /* 0x000fe20000410000 */
[----:B------:R-:W-:Y:S01]  /*2690*/  FSEL R67, R63, RZ, P2 ;  /* 0x000000ff3f437208 */ /* 0x000fe20001000000 */
[----:B------:R-:W-:Y:S02]  /*26a0*/  @P1 HADD2.F32 R63, -RZ, R40.H0_H0 ;  /* 0x20000028ff3f1230 */ /* 0x000fe40000004100 */
[----:B------:R-:W-:Y:S01]  /*26b0*/  @P1 FADD.FTZ R178, R178, R3 ;  /* 0x00000003b2b21221 */ /* 0x000fe20000010000 */
[-C--:B------:R-:W-:Y:S01]  /*26c0*/  FMUL.FTZ R2, R174, R161.reuse ;  /* 0x000000a1ae027220 */ /* 0x080fe20000410000 */
[----:B------:R-:W-:Y:S01]  /*26d0*/  FMUL.FTZ R168, R167, R172 ;  /* 0x000000aca7a87220 */ /* 0x000fe20000410000 */
[----:B------:R-:W-:Y:S01]  /*26e0*/  @P1 FADD.FTZ R188, R188, R53 ;  /* 0x00000035bcbc1221 */ /* 0x000fe20000010000 */
[----:B------:R-:W-:Y:S01]  /*26f0*/  FMUL.FTZ R3, R176, R161 ;  /* 0x000000a1b0037220 */ /* 0x000fe20000410000 */
[----:B------:R-:W-:-:S02]  /*2700*/  @P1 HADD2.F32 R53, -RZ, R41.H0_H0 ;  /* 0x20000029ff351230 */ /* 0x000fc40000004100 */
[----:B------:R-:W-:Y:S01]  /*2710*/  FMUL.FTZ R170, R167, R170 ;  /* 0x000000aaa7aa7220 */ /* 0x000fe20000410000 */
[----:B------:R-:W-:Y:S01]  /*2720*/  FMUL.FTZ R2, R2, UR14 ;  /* 0x0000000e02027c20 */ /* 0x000fe20008410000 */
[----:B------:R-:W-:Y:S01]  /*2730*/  LOP3.LUT P3, RZ, R85, 0xff, RZ, 0xc0, !PT ;  /* 0x000000ff55ff7812 */ /* 0x000fe2000786c0ff */
[----:B------:R-:W-:Y:S01]  /*2740*/  @P1 FADD.FTZ R168, R168, R63 ;  /* 0x0000003fa8a81221 */ /* 0x000fe20000010000 */
[----:B------:R-:W-:Y:S01]  /*2750*/  FMUL.FTZ R3, R3, UR14 ;  /* 0x0000000e03037c20 */ /* 0x000fe20008410000 */
[----:B------:R-:W-:Y:S01]  /*2760*/  LOP3.LUT P5, RZ, R85, 0xff00, RZ, 0xc0, !PT ;  /* 0x0000ff0055ff7812 */ /* 0x000fe200078ac0ff */
[----:B------:R-:W-:Y:S02]  /*2770*/  @P1 HADD2.F32 R63, -RZ, R41.H1_H1 ;  /* 0x30000029ff3f1230 */ /* 0x000fe40000004100 */
[----:B------:R-:W-:Y:S01]  /*2780*/  FMUL.FTZ R172, R167, R84 ;  /* 0x00000054a7ac7220 */ /* 0x000fe20000410000 */
[----:B------:R-:W-:Y:S01]  /*2790*/  @P1 FADD.FTZ R170, R170, R53 ;  /* 0x00000035aaaa1221 */ /* 0x000fe20000010000 */
[-C--:B------:R-:W-:Y:S01]  /*27a0*/  FMUL.FTZ R53, R178, R161.reuse ;  /* 0x000000a1b2357220 */ /* 0x080fe20000410000 */
[----:B------:R-:W-:Y:S01]  /*27b0*/  FSEL R75, R2, RZ, P3 ;  /* 0x000000ff024b7208 */ /* 0x000fe20001800000 */
[-C--:B------:R-:W-:Y:S01]  /*27c0*/  FMUL.FTZ R2, R188, R161.reuse ;  /* 0x000000a1bc027220 */ /* 0x080fe20000410000 */
[----:B------:R-:W-:Y:S01]  /*27d0*/  FSEL R214, R3, RZ, P5 ;  /* 0x000000ff03d67208 */ /* 0x000fe20002800000 */
[----:B------:R-:W-:Y:S01]  /*27e0*/  @P1 FADD.FTZ R172, R172, R63 ;  /* 0x0000003facac1221 */ /* 0x000fe20000010000 */
[----:B------:R-:W-:Y:S01]  /*27f0*/  FMUL.FTZ R3, R168, R161 ;  /* 0x000000a1a8037220 */ /* 0x000fe20000410000 */
[----:B------:R-:W-:Y:S01]  /*2800*/  FMUL.FTZ R53, R53, UR14 ;  /* 0x0000000e35357c20 */ /* 0x000fe20008410000 */
[----:B------:R-:W-:Y:S01]  /*2810*/  LOP3.LUT P4, RZ, R85, 0xff0000, RZ, 0xc0, !PT ;  /* 0x00ff000055ff7812 */ /* 0x000fe2000788c0ff */
[----:B------:R-:W-:-:S02]  /*2820*/  @P1 HADD2.F32 R69, -RZ, R40.H1_H1 ;  /* 0x30000028ff451230 */ /* 0x000fc40000004100 */
[----:B------:R-:W-:Y:S01]  /*2830*/  FMUL.FTZ R2, R2, UR14 ;  /* 0x0000000e02027c20 */ /* 0x000fe20008410000 */
[----:B------:R-:W-:Y:S01]  /*2840*/  LOP3.LUT P2, RZ, R85, 0xff000000, RZ, 0xc0, !PT ;  /* 0xff00000055ff7812 */ /* 0x000fe2000784c0ff */
[----:B------:R-:W-:Y:S01]  /*2850*/  FMUL.FTZ R76, R167, R68 ;  /* 0x00000044a74c7220 */ /* 0x000fe20000410000 */
[----:B------:R-:W-:Y:S01]  /*2860*/  FMUL.FTZ R3, R3, UR14 ;  /* 0x0000000e03037c20 */ /* 0x000fe20008410000 */
[-C--:B------:R-:W-:Y:S01]  /*2870*/  FMUL.FTZ R63, R172, R161.reuse ;  /* 0x000000a1ac3f7220 */ /* 0x080fe20000410000 */
[----:B------:R-:W-:Y:S01]  /*2880*/  FSEL R77, R53, RZ, P4 ;  /* 0x000000ff354d7208 */ /* 0x000fe20002000000 */
[----:B------:R-:W-:Y:S01]  /*2890*/  @P1 FADD.FTZ R76, R76, R69 ;  /* 0x000000454c4c1221 */ /* 0x000fe20000010000 */
[C---:B------:R-:W-:Y:S01]  /*28a0*/  LOP3.LUT P3, RZ, R86.reuse, 0xff00, RZ, 0xc0, !PT ;  /* 0x0000ff0056ff7812 */ /* 0x040fe2000786c0ff */
[----:B------:R-:W-:Y:S01]  /*28b0*/  FMUL.FTZ R63, R63, UR14 ;  /* 0x0000000e3f3f7c20 */ /* 0x000fe20008410000 */
[----:B------:R-:W-:Y:S01]  /*28c0*/  LOP3.LUT P5, RZ, R86, 0xff0000, RZ, 0xc0, !PT ;  /* 0x00ff000056ff7812 */ /* 0x000fe200078ac0ff */
[-CC-:B------:R-:W-:Y:S01]  /*28d0*/  FFMA.FTZ R180, R180, R202.reuse, R55.reuse ;  /* 0x000000cab4b47223 */ /* 0x180fe20000010037 */
[----:B------:R-:W-:Y:S01]  /*28e0*/  LOP3.LUT P4, RZ, R86, 0xff000000, RZ, 0xc0, !PT ;  /* 0xff00000056ff7812 */ /* 0x000fe2000788c0ff */
[--C-:B------:R-:W-:Y:S01]  /*28f0*/  FFMA.FTZ R179, R179, R202, R55.reuse ;  /* 0x000000cab3b37223 */ /* 0x100fe20000010037 */
[----:B------:R-:W-:Y:S01]  /*2900*/  FSEL R86, R2, RZ, P2 ;  /* 0x000000ff02567208 */ /* 0x000fe20001000000 */
[----:B------:R-:W-:Y:S01]  /*2910*/  FMUL.FTZ R2, R170, R161 ;  /* 0x000000a1aa027220 */ /* 0x000fe20000410000 */
[----:B------:R-:W-:Y:S01]  /*2920*/  FSEL R69, R3, RZ, P6 ;  /* 0x000000ff03457208 */ /* 0x000fe20003000000 */
[----:B------:R-:W-:Y:S01]  /*2930*/  FADD.FTZ R180, R177, -R180 ;  /* 0x800000b4b1b47221 */ /* 0x000fe20000010000 */
[----:B------:R-:W-:Y:S01]  /*2940*/  MOV R3, R88 ;  /* 0x0000005800037202 */ /* 0x000fe20000000f00 */
[----:B------:R-:W-:Y:S01]  /*2950*/  FMUL.FTZ R2, R2, UR14 ;  /* 0x0000000e02027c20 */ /* 0x000fe20008410000 */
[----:B------:R-:W-:Y:S01]  /*2960*/  FSEL R84, R63, RZ, P4 ;  /* 0x000000ff3f547208 */ /* 0x000fe20002000000 */
[-CC-:B------:R-:W-:Y:S01]  /*2970*/  FFMA.FTZ R184, R184, R202.reuse, R55.reuse ;  /* 0x000000cab8b87223 */ /* 0x180fe20000010037 */
[----:B------:R-:W-:Y:S01]  /*2980*/  LOP3.LUT P4, RZ, R3, 0xff, RZ, 0xc0, !PT ;  /* 0x000000ff03ff7812 */ /* 0x000fe2000788c0ff */
        /* <DEDUP_REMOVED lines=9> */
[----:B------:R-:W-:-:S02]  /*2a20*/  @P1 HADD2.F32 R3, -RZ, R42.H0_H0 ;  /* 0x2000002aff031230 */ /* 0x000fc40000004100 */
[-C--:B------:R-:W-:Y:S01]  /*2a30*/  FMUL.FTZ R53, R76, R161.reuse ;  /* 0x000000a14c357220 */ /* 0x080fe20000410000 */
[----:B------:R-:W-:Y:S01]  /*2a40*/  FMUL.FTZ R202, R167, R180 ;  /* 0x000000b4a7ca7220 */ /* 0x000fe20000410000 */
[----:B------:R-:W-:Y:S01]  /*2a50*/  FSEL R71, R2, RZ, P5 ;  /* 0x000000ff02477208 */ /* 0x000fe20002800000 */
[----:B------:R-:W-:Y:S01]  /*2a60*/  FADD.FTZ R192, R192, -R189 ;  /* 0x800000bdc0c07221 */ /* 0x000fe20000010000 */
[----:B------:R-:W-:Y:S01]  /*2a70*/  FADD.FTZ R2, R191, -R194 ;  /* 0x800000c2bf027221 */ /* 0x000fe20000010000 */
[----:B------:R-:W-:Y:S01]  /*2a80*/  FMUL.FTZ R53, R53, UR14 ;  /* 0x0000000e35357c20 */ /* 0x000fe20008410000 */
[----:B------:R-:W-:Y:S01]  /*2a90*/  @P1 FADD.FTZ R202, R202, R3 ;  /* 0x00000003caca1221 */ /* 0x000fe20000010000 */
[C---:B------:R-:W-:Y:S01]  /*2aa0*/  FMUL.FTZ R194, R167.reuse, R192 ;  /* 0x000000c0a7c27220 */ /* 0x040fe20000410000 */
[----:B------:R-:W-:Y:S01]  /*2ab0*/  FADD.FTZ R182, R182, -R179 ;  /* 0x800000b3b6b67221 */ /* 0x000fe20000010000 */
[----:B------:R-:W-:Y:S01]  /*2ac0*/  FMUL.FTZ R192, R167, R2 ;  /* 0x00000002a7c07220 */ /* 0x000fe20000410000 */
[----:B------:R-:W-:Y:S01]  /*2ad0*/  FMUL.FTZ R2, R202, R161 ;  /* 0x000000a1ca027220 */ /* 0x000fe20000410000 */
[----:B------:R-:W-:Y:S01]  /*2ae0*/  FSEL R68, R53, RZ, P3 ;  /* 0x000000ff35447208 */ /* 0x000fe20001800000 */
[----:B------:R-:W-:-:S02]  /*2af0*/  @P1 HADD2.F32 R53, -RZ, R42.H1_H1 ;  /* 0x3000002aff351230 */ /* 0x000fc40000004100 */
[----:B------:R-:W-:Y:S01]  /*2b00*/  FMUL.FTZ R218, R167, R182 ;  /* 0x000000b6a7da7220 */ /* 0x000fe20000410000 */
[----:B------:R-:W-:Y:S01]  /*2b10*/  FMUL.FTZ R2, R2, UR14 ;  /* 0x0000000e02027c20 */ /* 0x000fe20008410000 */
[----:B------:R-:W-:Y:S01]  /*2b20*/  LOP3.LUT P2, RZ, R87, 0xff, RZ, 0xc0, !PT ;  /* 0x000000ff57ff7812 */ /* 0x000fe2000784c0ff */
[----:B------:R-:W-:Y:S01]  /*2b30*/  FADD.FTZ R184, R181, -R184 ;  /* 0x800000b8b5b87221 */ /* 0x000fe20000010000 */
[----:B------:R-:W-:Y:S01]  /*2b40*/  FADD.FTZ R66, R66, -R55 ;  /* 0x8000003742427221 */ /* 0x000fe20000010000 */
[----:B------:R-:W-:Y:S01]  /*2b50*/  @P1 FADD.FTZ R218, R218, R53 ;  /* 0x00000035dada1221 */ /* 0x000fe20000010000 */
[----:B------:R-:W-:Y:S01]  /*2b60*/  FADD.FTZ R190, R187, -R190 ;  /* 0x800000bebbbe7221 */ /* 0x000fe20000010000 */
[----:B------:R-:W-:Y:S01]  /*2b70*/  FADD.FTZ R58, R195, -R198 ;  /* 0x800000c6c33a7221 */ /* 0x000fe20000010000 */
[--C-:B------:R-:W-:Y:S02]  /*2b80*/  @P1 HADD2.F32 R55, -RZ, R43.reuse.H0_H0 ;  /* 0x2000002bff371230 */ /* 0x100fe40000004100 */
[----:B------:R-:W-:Y:S01]  /*2b90*/  FADD.FTZ R186, R186, -R183 ;  /* 0x800000b7baba7221 */ /* 0x000fe20000010000 */
[----:B------:R-:W-:Y:S01]  /*2ba0*/  FMUL.FTZ R198, R167, R184 ;  /* 0x000000b8a7c67220 */ /* 0x000fe20000410000 */
[----:B------:R-:W-:Y:S01]  /*2bb0*/  FSEL R85, R2, RZ, P2 ;  /* 0x000000ff02557208 */ /* 0x000fe20001000000 */
[----:B------:R-:W-:Y:S01]  /*2bc0*/  @P1 HADD2.F32 R3, -RZ, R44.H0_H0 ;  /* 0x2000002cff031230 */ /* 0x000fe20000004100 */
[----:B------:R-:W-:Y:S01]  /*2bd0*/  ISETP.NE.U32.AND P2, PT, RZ, UR12, PT ;  /* 0x0000000cff007c0c */ /* 0x000fe2000bf45070 */
[----:B------:R-:W-:Y:S01]  /*2be0*/  FMUL.FTZ R2, R218, R161 ;  /* 0x000000a1da027220 */ /* 0x000fe20000410000 */
[----:B------:R-:W-:Y:S01]  /*2bf0*/  FADD.FTZ R220, R199, -R216 ;  /* 0x800000d8c7dc7221 */ /* 0x000fe20000010000 */
[----:B------:R-:W-:Y:S01]  /*2c00*/  FMUL.FTZ R190, R167, R190 ;  /* 0x000000bea7be7220 */ /* 0x000fe20000410000 */
[----:B------:R-:W-:-:S02]  /*2c10*/  @P1 HADD2.F32 R63, -RZ, R43.H1_H1 ;  /* 0x3000002bff3f1230 */ /* 0x000fc40000004100 */
[----:B------:R-:W-:Y:S01]  /*2c20*/  FMUL.FTZ R216, R167, R186 ;  /* 0x000000baa7d87220 */ /* 0x000fe20000410000 */
[----:B------:R-:W-:Y:S01]  /*2c30*/  @P1 FADD.FTZ R198, R198, R55 ;  /* 0x00000037c6c61221 */ /* 0x000fe20000010000 */
[----:B------:R-:W-:Y:S01]  /*2c40*/  @P1 HADD2.F32 R53, -RZ, R44.H1_H1 ;  /* 0x3000002cff351230 */ /* 0x000fe20000004100 */
[----:B------:R-:W-:Y:S01]  /*2c50*/  ISETP.NE.AND.EX P2, PT, RZ, UR13, PT, P2 ;  /* 0x0000000dff007c0c */ /* 0x000fe2000bf45320 */
[----:B------:R-:W-:Y:S01]  /*2c60*/  FMUL.FTZ R2, R2, UR14 ;  /* 0x0000000e02027c20 */ /* 0x000fe20008410000 */
[----:B------:R-:W-:Y:S01]  /*2c70*/  LOP3.LUT P6, RZ, R87, 0xff00, RZ, 0xc0, !PT ;  /* 0x0000ff0057ff7812 */ /* 0x000fe200078cc0ff */
[----:B------:R-:W-:Y:S01]  /*2c80*/  @P1 FADD.FTZ R190, R190, R3 ;  /* 0x00000003bebe1221 */ /* 0x000fe20000010000 */
[----:B------:R-:W-:Y:S01]  /*2c90*/  @P1 FADD.FTZ R216, R216, R63 ;  /* 0x0000003fd8d81221 */ /* 0x000fe20000010000 */
[-C--:B------:R-:W-:Y:S01]  /*2ca0*/  FMUL.FTZ R3, R198, R161.reuse ;  /* 0x000000a1c6037220 */ /* 0x080fe20000410000 */
[C---:B------:R-:W-:Y:S01]  /*2cb0*/  FMUL.FTZ R184, R167.reuse, R220 ;  /* 0x000000dca7b87220 */ /* 0x040fe20000410000 */
[----:B------:R-:W-:Y:S01]  /*2cc0*/  @P1 FADD.FTZ R194, R194, R53 ;  /* 0x00000035c2c21221 */ /* 0x000fe20000010000 */
[--C-:B------:R-:W-:Y:S01]  /*2cd0*/  @P1 HADD2.F32 R53, -RZ, R46.reuse.H0_H0 ;  /* 0x2000002eff351230 */ /* 0x100fe20000004100 */
[----:B------:R-:W-:Y:S01]  /*2ce0*/  FSEL R220, R2, RZ, P6 ;  /* 0x000000ff02dc7208 */ /* 0x000fe20003000000 */
[----:B------:R-:W-:Y:S01]  /*2cf0*/  FMUL.FTZ R182, R167, R58 ;  /* 0x0000003aa7b67220 */ /* 0x000fe20000410000 */
[----:B------:R-:W-:Y:S01]  /*2d00*/  FMUL.FTZ R3, R3, UR14 ;  /* 0x0000000e03037c20 */ /* 0x000fe20008410000 */
[-C--:B------:R-:W-:Y:S01]  /*2d10*/  FMUL.FTZ R2, R216, R161.reuse ;  /* 0x000000a1d8027220 */ /* 0x080fe20000410000 */
[C---:B------:R-:W-:Y:S01]  /*2d20*/  LOP3.LUT P3, RZ, R87.reuse, 0xff0000, RZ, 0xc0, !PT ;  /* 0x00ff000057ff7812 */ /* 0x040fe2000786c0ff */
[----:B------:R-:W-:Y:S01]  /*2d30*/  @P1 FADD.FTZ R182, R182, R53 ;  /* 0x00000035b6b61221 */ /* 0x000fe20000010000 */
[----:B------:R-:W-:Y:S01]  /*2d40*/  LOP3.LUT P5, RZ, R87, 0xff000000, RZ, 0xc0, !PT ;  /* 0xff00000057ff7812 */ /* 0x000fe200078ac0ff */
[----:B------:R-:W-:Y:S01]  /*2d50*/  FMUL.FTZ R53, R2, UR14 ;  /* 0x0000000e02357c20 */ /* 0x000fe20008410000 */
[----:B------:R-:W-:Y:S01]  /*2d60*/  FSEL R87, R3, RZ, P3 ;  /* 0x000000ff03577208 */ /* 0x000fe20001800000 */
[----:B------:R-:W-:Y:S01]  /*2d70*/  FADD.FTZ R196, R196, -R193 ;  /* 0x800000c1c4c47221 */ /* 0x000fe20000010000 */
[----:B------:R-:W0:Y:S01]  /*2d80*/  @P2 LDC.64 R2, c[0x0][0x308] ;  /* 0x0000c200ff022b82 */ /* 0x000e220000000a00 */
[--C-:B------:R-:W-:Y:S01]  /*2d90*/  @P1 HADD2.F32 R63, -RZ, R45.reuse.H1_H1 ;  /* 0x3000002dff3f1230 */ /* 0x100fe20000004100 */
[----:B------:R-:W-:Y:S01]  /*2da0*/  @P2 F2FP.F16.F32.PACK_AB R52, RZ, R52 ;  /* 0x00000034ff34223e */ /* 0x000fe200000000ff */
[----:B------:R-:W-:Y:S01]  /*2db0*/  FMUL.FTZ R186, R167, R196 ;  /* 0x000000c4a7ba7220 */ /* 0x000fe20000410000 */
[----:B------:R-:W-:Y:S01]  /*2dc0*/  @P2 F2FP.F16.F32.PACK_AB R62, RZ, R62 ;  /* 0x0000003eff3e223e */ /* 0x000fe200000000ff */
[----:B------:R-:W-:Y:S01]  /*2dd0*/  @P1 HADD2.F32 R55, -RZ, R45.H0_H0 ;  /* 0x2000002dff371230 */ /* 0x000fe20000004100 */
[----:B------:R-:W-:Y:S01]  /*2de0*/  LOP3.LUT P6, RZ, R89, 0xff, RZ, 0xc0, !PT ;  /* 0x000000ff59ff7812 */ /* 0x000fe200078cc0ff */
[----:B------:R-:W-:Y:S01]  /*2df0*/  @P1 FADD.FTZ R186, R186, R63 ;  /* 0x0000003fbaba1221 */ /* 0x000fe20000010000 */
[--C-:B------:R-:W-:Y:S01]  /*2e00*/  @P1 HADD2.F32 R63, -RZ, R47.reuse.H0_H0 ;  /* 0x2000002fff3f1230 */ /* 0x100fe20000004100 */
[----:B------:R-:W-:Y:S01]  /*2e10*/  @P2 PRMT R50, R52, 0x7610, R50 ;  /* 0x0000761034322816 */ /* 0x000fe20000000032 */
[----:B------:R-:W-:Y:S01]  /*2e20*/  FADD.FTZ R64, R64, -R197 ;  /* 0x800000c540407221 */ /* 0x000fe20000010000 */
[----:B------:R-:W-:Y:S01]  /*2e30*/  FSEL R222, R53, RZ, P5 ;  /* 0x000000ff35de7208 */ /* 0x000fe20002800000 */
[----:B------:R-:W-:Y:S01]  /*2e40*/  @P1 FADD.FTZ R192, R192, R55 ;  /* 0x00000037c0c01221 */ /* 0x000fe20000010000 */
[----:B------:R-:W-:Y:S01]  /*2e50*/  @P1 FADD.FTZ R184, R184, R63 ;  /* 0x0000003fb8b81221 */ /* 0x000fe20000010000 */
[----:B------:R-:W-:Y:S01]  /*2e60*/  FMUL.FTZ R63, R182, R161 ;  /* 0x000000a1b63f7220 */ /* 0x000fe20000410000 */
[----:B------:R-:W-:Y:S01]  /*2e70*/  @P2 PRMT R50, R50, 0x5410, R62 ;  /* 0x0000541032322816 */ /* 0x000fe2000000003e */
[----:B------:R-:W-:Y:S01]  /*2e80*/  @P1 HADD2.F32 R55, -RZ, R46.H1_H1 ;  /* 0x3000002eff371230 */ /* 0x000fe20000004100 */
[----:B------:R-:W-:Y:S01]  /*2e90*/  @P2 F2FP.F16.F32.PACK_AB R200, RZ, R200 ;  /* 0x000000c8ffc8223e */ /* 0x000fe200000000ff */
[----:B------:R-:W-:Y:S01]  /*2ea0*/  FMUL.FTZ R63, R63, UR14 ;  /* 0x0000000e3f3f7c20 */ /* 0x000fe20008410000 */
[----:B------:R-:W-:Y:S01]  /*2eb0*/  @P2 F2FP.F16.F32.PACK_AB R54, RZ, R54 ;  /* 0x00000036ff36223e */ /* 0x000fe200000000ff */
[----:B------:R-:W-:Y:S01]  /*2ec0*/  FMUL.FTZ R180, R167, R64 ;  /* 0x00000040a7b47220 */ /* 0x000fe20000410000 */
[----:B------:R-:W-:Y:S01]  /*2ed0*/  @P2 PRMT R48, R200, 0x7610, R48 ;  /* 0x00007610c8302816 */ /* 0x000fe20000000030 */
[----:B------:R-:W-:Y:S01]  /*2ee0*/  @P1 HADD2.F32 R79, -RZ, R47.H1_H1 ;  /* 0x3000002fff4f1230 */ /* 0x000fe20000004100 */
[----:B------:R-:W-:Y:S01]  /*2ef0*/  FSEL R83, R63, RZ, P6 ;  /* 0x000000ff3f537208 */ /* 0x000fe20003000000 */
[----:B0-----:R-:W-:Y:S01]  /*2f00*/  @P2 IMAD.WIDE.U32 R52, R166, 0x10, R2 ;  /* 0x00000010a6342825 */ /* 0x001fe200078e0002 */
[----:B------:R-:W0:Y:S01]  /*2f10*/  @P2 LDC.64 R62, c[0x0][0x308] ;  /* 0x0000c200ff3e2b82 */ /* 0x000e220000000a00 */
[----:B------:R-:W-:-:S02]  /*2f20*/  @P2 F2FP.F16.F32.PACK_AB R82, RZ, R82 ;  /* 0x00000052ff52223e */ /* 0x000fc400000000ff */
[----:B------:R-:W-:Y:S01]  /*2f30*/  @P1 FADD.FTZ R180, R180, R55 ;  /* 0x00000037b4b41221 */ /* 0x000fe20000010000 */
[----:B------:R-:W-:Y:S01]  /*2f40*/  @P2 F2FP.F16.F32.PACK_AB R204, RZ, R204 ;  /* 0x000000ccffcc223e */ /* 0x000fe200000000ff */
[----:B------:R-:W-:Y:S01]  /*2f50*/  FMUL.FTZ R55, R190, R161 ;  /* 0x000000a1be377220 */ /* 0x000fe20000410000 */
[----:B------:R-:W-:Y:S01]  /*2f60*/  @P2 PRMT R48, R48, 0x5410, R54 ;  /* 0x0000541030302816 */ /* 0x000fe20000000036 */
[----:B------:R-:W-:Y:S01]  /*2f70*/  FMUL.FTZ R196, R167, R66 ;  /* 0x00000042a7c47220 */ /* 0x000fe20000410000 */
[----:B------:R-:W-:Y:S01]  /*2f80*/  @P2 F2FP.F16.F32.PACK_AB R64, RZ, R60 ;  /* 0x0000003cff40223e */ /* 0x000fe200000000ff */
[----:B------:R-:W1:Y:S01]  /*2f90*/  LDC.64 R2, c[0x0][0x2f8] ;  /* 0x0000be00ff027b82 */ /* 0x000e620000000a00 */
[----:B------:R-:W-:Y:S01]  /*2fa0*/  F2FP.F16.F32.PACK_AB R54, R208, R61 ;  /* 0x0000003dd036723e */ /* 0x000fe200000000ff */
[----:B------:R-:W-:Y:S01]  /*2fb0*/  FMUL.FTZ R55, R55, UR14 ;  /* 0x0000000e37377c20 */ /* 0x000fe20008410000 */
[----:B------:R-:W-:Y:S01]  /*2fc0*/  @P2 F2FP.F16.F32.PACK_AB R78, RZ, R78 ;  /* 0x0000004eff4e223e */ /* 0x000fe200000000ff */
[----:B------:R-:W-:Y:S01]  /*2fd0*/  @P1 FADD.FTZ R196, R196, R79 ;  /* 0x0000004fc4c41221 */ /* 0x000fe20000010000 */
[----:B------:R-:W-:Y:S01]  /*2fe0*/  @P2 F2FP.F16.F32.PACK_AB R206, RZ, R206 ;  /* 0x000000ceffce223e */ /* 0x000fe200000000ff */
[----:B------:R-:W-:Y:S01]  /*2ff0*/  FMUL.FTZ R58, R192, R161 ;  /* 0x000000a1c03a7220 */ /* 0x000fe20000410000 */
[----:B------:R-:W-:Y:S01]  /*3000*/  @P2 PRMT R49, R82, 0x7610, R49 ;  /* 0x0000761052312816 */ /* 0x000fe20000000031 */
[----:B------:R-:W2:Y:S01]  /*3010*/  @P2 LDC.64 R60, c[0x0][0x308] ;  /* 0x0000c200ff3c2b82 */ /* 0x000ea20000000a00 */
[----:B------:R-:W-:Y:S01]  /*3020*/  @P2 PRMT R51, R204, 0x7610, R51 ;  /* 0x00007610cc332816 */ /* 0x000fe20000000033 */
[----:B------:R-:W-:Y:S01]  /*3030*/  FMUL.FTZ R58, R58, UR14 ;  /* 0x0000000e3a3a7c20 */ /* 0x000fe20008410000 */
[----:B------:R-:W-:-:S02]  /*3040*/  @P2 PRMT R49, R49, 0x5410, R78 ;  /* 0x0000541031312816 */ /* 0x000fc4000000004e */
[----:B------:R-:W-:Y:S02]  /*3050*/  @P2 PRMT R51, R51, 0x5410, R206 ;  /* 0x0000541033332816 */ /* 0x000fe400000000ce */
[----:B------:R-:W-:Y:S01]  /*3060*/  @P2 F2FP.F16.F32.PACK_AB R80, RZ, R80 ;  /* 0x00000050ff50223e */ /* 0x000fe200000000ff */
[----:B0-----:R-:W-:Y:S01]  /*3070*/  @P2 IMAD.WIDE.U32 R62, R165, 0x10, R62 ;  /* 0x00000010a53e2825 */ /* 0x001fe200078e003e */
[----:B------:R-:W-:Y:S01]  /*3080*/  @P2 F2FP.F16.F32.PACK_AB R72, RZ, R72 ;  /* 0x00000048ff48223e */ /* 0x000fe200000000ff */
[----:B------:R0:W-:Y:S01]  /*3090*/  @P2 STG.E.128 desc[UR4][R52.64], R48 ;  /* 0x0000003034002986 */ /* 0x0001e2000c101d04 */
[----:B------:R-:W-:Y:S02]  /*30a0*/  @P2 F2FP.F16.F32.PACK_AB R174, RZ, R174 ;  /* 0x000000aeffae223e */ /* 0x000fe400000000ff */
[----:B------:R-:W-:Y:S02]  /*30b0*/  @P2 F2FP.F16.F32.PACK_AB R178, RZ, R178 ;  /* 0x000000b2ffb2223e */ /* 0x000fe400000000ff */
[----:B------:R-:W-:Y:S01]  /*30c0*/  @P2 F2FP.F16.F32.PACK_AB R74, RZ, R74 ;  /* 0x0000004aff4a223e */ /* 0x000fe200000000ff */
[----:B-1----:R-:W-:Y:S01]  /*30d0*/  IMAD.WIDE.U32 R166, R166, 0x10, R2 ;  /* 0x00000010a6a67825 */ /* 0x002fe200078e0002 */
[----:B------:R-:W-:-:S02]  /*30e0*/  @P2 F2FP.F16.F32.PACK_AB R176, RZ, R176 ;  /* 0x000000b0ffb0223e */ /* 0x000fc400000000ff */
[----:B------:R-:W-:Y:S02]  /*30f0*/  @P2 F2FP.F16.F32.PACK_AB R188, RZ, R188 ;  /* 0x000000bcffbc223e */ /* 0x000fe400000000ff */
[----:B------:R-:W-:Y:S02]  /*3100*/  FSEL R79, R55, RZ, P4 ;  /* 0x000000ff374f7208 */ /* 0x000fe40002000000 */
[----:B------:R-:W-:Y:S01]  /*3110*/  F2FP.F16.F32.PACK_AB R55, R212, R73 ;  /* 0x00000049d437723e */ /* 0x000fe200000000ff */
[----:B--2---:R-:W-:Y:S01]  /*3120*/  @P2 IMAD.WIDE.U32 R60, R163, 0x10, R60 ;  /* 0x00000010a33c2825 */ /* 0x004fe200078e003c */
[----:B------:R-:W-:Y:S02]  /*3130*/  @P2 F2FP.F16.F32.PACK_AB R168, RZ, R168 ;  /* 0x000000a8ffa8223e */ /* 0x000fe400000000ff */
[----:B------:R-:W-:Y:S02]  /*3140*/  @P2 F2FP.F16.F32.PACK_AB R170, RZ, R170 ;  /* 0x000000aaffaa223e */ /* 0x000fe400000000ff */
[----:B0-----:R-:W-:-:S02]  /*3150*/  @P2 PRMT R48, R80, 0x7610, R48 ;  /* 0x0000761050302816 */ /* 0x001fc40000000030 */
[----:B------:R-:W-:Y:S02]  /*3160*/  @P2 PRMT R49, R72, 0x7610, R49 ;  /* 0x0000761048312816 */ /* 0x000fe40000000031 */
[----:B------:R-:W-:Y:S02]  /*3170*/  @P2 PRMT R50, R174, 0x7610, R50 ;  /* 0x00007610ae322816 */ /* 0x000fe40000000032 */
[----:B------:R-:W-:Y:S02]  /*3180*/  @P2 PRMT R51, R178, 0x7610, R51 ;  /* 0x00007610b2332816 */ /* 0x000fe40000000033 */
[----:B------:R-:W-:Y:S02]  /*3190*/  F2FP.F16.F32.PACK_AB R53, R57, R56 ;  /* 0x000000383935723e */ /* 0x000fe400000000ff */
[----:B------:R-:W-:Y:S02]  /*31a0*/  F2FP.F16.F32.PACK_AB R52, R0, R59 ;  /* 0x0000003b0034723e */ /* 0x000fe400000000ff */
[----:B------:R-:W-:-:S02]  /*31b0*/  @P2 PRMT R48, R48, 0x5410, R64 ;  /* 0x0000541030302816 */ /* 0x000fc40000000040 */
[----:B------:R-:W-:Y:S01]  /*31c0*/  @P2 PRMT R49, R49, 0x5410, R74 ;  /* 0x0000541031312816 */ /* 0x000fe2000000004a */
[----:B------:R-:W-:Y:S01]  /*31d0*/  STG.E.128 desc[UR4][R166.64], R52 ;  /* 0x00000034a6007986 */ /* 0x000fe2000c101d04 */
[----:B------:R-:W-:Y:S02]  /*31e0*/  @P2 PRMT R50, R50, 0x5410, R176 ;  /* 0x0000541032322816 */ /* 0x000fe400000000b0 */
[----:B------:R-:W-:Y:S02]  /*31f0*/  @P2 PRMT R51, R51, 0x5410, R188 ;  /* 0x0000541033332816 */ /* 0x000fe400000000bc */
[----:B------:R-:W-:Y:S02]  /*3200*/  @P2 F2FP.F16.F32.PACK_AB R202, RZ, R202 ;  /* 0x000000caffca223e */ /* 0x000fe400000000ff */
[----:B------:R-:W-:Y:S01]  /*3210*/  @P2 F2FP.F16.F32.PACK_AB R198, RZ, R198 ;  /* 0x000000c6ffc6223e */ /* 0x000fe200000000ff */
[----:B------:R0:W-:Y:S01]  /*3220*/  @P2 STG.E.128 desc[UR4][R62.64], R48 ;  /* 0x000000303e002986 */ /* 0x0001e2000c101d04 */
[----:B------:R-:W-:-:S02]  /*3230*/  LOP3.LUT P3, RZ, R88, 0xff0000, RZ, 0xc0, !PT ;  /* 0x00ff000058ff7812 */ /* 0x000fc4000786c0ff */
[----:B------:R-:W-:Y:S02]  /*3240*/  F2FP.F16.F32.PACK_AB R57, R210, R67 ;  /* 0x00000043d239723e */ /* 0x000fe400000000ff */
[----:B------:R-:W-:Y:S01]  /*3250*/  @P2 F2FP.F16.F32.PACK_AB R76, RZ, R76 ;  /* 0x0000004cff4c223e */ /* 0x000fe200000000ff */
[----:B------:R-:W1:Y:S01]  /*3260*/  @P2 LDC.64 R66, c[0x0][0x308] ;  /* 0x0000c200ff422b82 */ /* 0x000e620000000a00 */
[----:B------:R-:W-:Y:S02]  /*3270*/  @P2 F2FP.F16.F32.PACK_AB R172, RZ, R172 ;  /* 0x000000acffac223e */ /* 0x000fe400000000ff */
[----:B------:R-:W-:Y:S02]  /*3280*/  @P2 F2FP.F16.F32.PACK_AB R218, RZ, R218 ;  /* 0x000000daffda223e */ /* 0x000fe400000000ff */
[----:B------:R-:W-:Y:S02]  /*3290*/  @P2 F2FP.F16.F32.PACK_AB R216, RZ, R216 ;  /* 0x000000d8ffd8223e */ /* 0x000fe400000000ff */
[----:B------:R-:W-:-:S02]  /*32a0*/  FSEL R81, R58, RZ, P3 ;  /* 0x000000ff3a517208 */ /* 0x000fc40001800000 */
[----:B------:R-:W-:Y:S01]  /*32b0*/  F2FP.F16.F32.PACK_AB R56, R65, R70 ;  /* 0x000000464138723e */ /* 0x000fe200000000ff */
[----:B------:R-:W-:Y:S01]  /*32c0*/  IMAD.WIDE.U32 R64, R165, 0x10, R2 ;  /* 0x00000010a5407825 */ /* 0x000fe200078e0002 */
[----:B------:R-:W-:Y:S02]  /*32d0*/  F2FP.F16.F32.PACK_AB R59, R86, R77 ;  /* 0x0000004d563b723e */ /* 0x000fe400000000ff */
[----:B0-----:R-:W-:Y:S01]  /*32e0*/  @P2 PRMT R48, R168, 0x7610, R48 ;  /* 0x00007610a8302816 */ /* 0x001fe20000000030 */
[----:B------:R-:W-:Y:S01]  /*32f0*/  IMAD.WIDE.U32 R164, R164, 0x10, R2 ;  /* 0x00000010a4a47825 */ /* 0x000fe200078e0002 */
[----:B------:R-:W-:Y:S02]  /*3300*/  @P2 PRMT R49, R170, 0x7610, R49 ;  /* 0x00007610aa312816 */ /* 0x000fe40000000031 */
[----:B------:R-:W-:Y:S01]  /*3310*/  @P2 PRMT R50, R202, 0x7610, R50 ;  /* 0x00007610ca322816 */ /* 0x000fe20000000032 */
[----:B------:R-:W-:Y:S01]  /*3320*/  IMAD.WIDE.U32 R2, R163, 0x10, R2 ;  /* 0x00000010a3027825 */ /* 0x000fe200078e0002 */
[----:B------:R-:W-:-:S02]  /*3330*/  @P2 PRMT R51, R198, 0x7610, R51 ;  /* 0x00007610c6332816 */ /* 0x000fc40000000033 */
[----:B------:R-:W-:Y:S02]  /*3340*/  F2FP.F16.F32.PACK_AB R58, R214, R75 ;  /* 0x0000004bd63a723e */ /* 0x000fe400000000ff */
[----:B------:R-:W-:Y:S01]  /*3350*/  @P2 PRMT R48, R48, 0x5410, R76 ;  /* 0x0000541030302816 */ /* 0x000fe2000000004c */
[----:B-1----:R-:W-:Y:S01]  /*3360*/  @P2 IMAD.WIDE.U32 R66, R162, 0x10, R66 ;  /* 0x00000010a2422825 */ /* 0x002fe200078e0042 */
[----:B------:R-:W-:Y:S01]  /*3370*/  @P2 PRMT R49, R49, 0x5410, R172 ;  /* 0x0000541031312816 */ /* 0x000fe200000000ac */
[----:B------:R0:W-:Y:S01]  /*3380*/  STG.E.128 desc[UR4][R64.64], R56 ;  /* 0x0000003840007986 */ /* 0x0001e2000c101d04 */
[----:B------:R-:W-:Y:S02]  /*3390*/  @P2 PRMT R50, R50, 0x5410, R218 ;  /* 0x0000541032322816 */ /* 0x000fe400000000da */
[----:B------:R-:W-:Y:S02]  /*33a0*/  @P2 PRMT R51, R51, 0x5410, R216 ;  /* 0x0000541033332816 */ /* 0x000fe400000000d8 */
[----:B------:R-:W-:-:S02]  /*33b0*/  F2FP.F16.F32.PACK_AB R55, R222, R87 ;  /* 0x00000057de37723e */ /* 0x000fc400000000ff */
[----:B------:R-:W-:Y:S01]  /*33c0*/  F2FP.F16.F32.PACK_AB R54, R220, R85 ;  /* 0x00000055dc36723e */ /* 0x000fe200000000ff */
[----:B------:R-:W-:Y:S01]  /*33d0*/  @P2 STG.E.128 desc[UR4][R60.64], R48 ;  /* 0x000000303c002986 */ /* 0x000fe2000c101d04 */
[----:B------:R-:W-:Y:S02]  /*33e0*/  F2FP.F16.F32.PACK_AB R53, R84, R71 ;  /* 0x000000475435723e */ /* 0x000fe400000000ff */
[----:B------:R-:W-:Y:S02]  /*33f0*/  F2FP.F16.F32.PACK_AB R52, R68, R69 ;  /* 0x000000454434723e */ /* 0x000fe400000000ff */
[----:B------:R-:W-:Y:S01]  /*3400*/  @P2 F2FP.F16.F32.PACK_AB R0, RZ, R194 ;  /* 0x000000c2ff00223e */ /* 0x000fe200000000ff */
[-C--:B------:R-:W-:Y:S01]  /*3410*/  FMUL.FTZ R194, R194, R161.reuse ;  /* 0x000000a1c2c27220 */ /* 0x080fe20000410000 */
[----:B------:R-:W-:Y:S01]  /*3420*/  @P2 F2FP.F16.F32.PACK_AB R190, RZ, R190 ;  /* 0x000000beffbe223e */ /* 0x000fe200000000ff */
[----:B------:R1:W-:Y:S01]  /*3430*/  STG.E.128 desc[UR4][R2.64], R52 ;  /* 0x0000003402007986 */ /* 0x0003e2000c101d04 */
[----:B------:R-:W-:Y:S01]  /*3440*/  @P2 F2FP.F16.F32.PACK_AB R192, RZ, R192 ;  /* 0x000000c0ffc0223e */ /* 0x000fe200000000ff */
[----:B0-----:R-:W0:Y:S01]  /*3450*/  LDC.64 R58, c[0x0][0x210] ;  /* 0x00008400ff3a7b82 */ /* 0x001e220000000a00 */
[----:B------:R-:W-:Y:S01]  /*3460*/  @P2 F2FP.F16.F32.PACK_AB R56, RZ, R180 ;  /* 0x000000b4ff38223e */ /* 0x000fe200000000ff */
[-C--:B------:R-:W-:Y:S01]  /*3470*/  FMUL.FTZ R180, R180, R161.reuse ;  /* 0x000000a1b4b47220 */ /* 0x080fe20000410000 */
[----:B------:R-:W-:Y:S01]  /*3480*/  @P2 F2FP.F16.F32.PACK_AB R57, RZ, R184 ;  /* 0x000000b8ff39223e */ /* 0x000fe200000000ff */
[----:B------:R-:W-:Y:S01]  /*3490*/  FMUL.FTZ R184, R184, R161 ;  /* 0x000000a1b8b87220 */ /* 0x000fe20000410000 */
[----:B------:R-:W-:Y:S01]  /*34a0*/  @P2 F2FP.F16.F32.PACK_AB R182, RZ, R182 ;  /* 0x000000b6ffb6223e */ /* 0x000fe200000000ff */
[----:B------:R-:W-:Y:S01]  /*34b0*/  FMUL.FTZ R180, R180, UR14 ;  /* 0x0000000eb4b47c20 */ /* 0x000fe20008410000 */
[----:B------:R-:W-:Y:S01]  /*34c0*/  FMUL.FTZ R194, R194, UR14 ;  /* 0x0000000ec2c27c20 */ /* 0x000fe20008410000 */
[----:B------:R-:W-:Y:S01]  /*34d0*/  FMUL.FTZ R184, R184, UR14 ;  /* 0x0000000eb8b87c20 */ /* 0x000fe20008410000 */
[----:B------:R-:W-:-:S02]  /*34e0*/  LOP3.LUT P1, RZ, R88, 0xff00, RZ, 0xc0, !PT ;  /* 0x0000ff0058ff7812 */ /* 0x000fc4000782c0ff */
[----:B------:R-:W-:Y:S02]  /*34f0*/  LOP3.LUT P5, RZ, R88, 0xff000000, RZ, 0xc0, !PT ;  /* 0xff00000058ff7812 */ /* 0x000fe400078ac0ff */
[C---:B------:R-:W-:Y:S02]  /*3500*/  LOP3.LUT P4, RZ, R89.reuse, 0xff00, RZ, 0xc0, !PT ;  /* 0x0000ff0059ff7812 */ /* 0x040fe4000788c0ff */
[C---:B------:R-:W-:Y:S02]  /*3510*/  LOP3.LUT P3, RZ, R89.reuse, 0xff0000, RZ, 0xc0, !PT ;  /* 0x00ff000059ff7812 */ /* 0x040fe4000786c0ff */
[----:B-1----:R-:W-:Y:S01]  /*3520*/  @P2 F2FP.F16.F32.PACK_AB R3, RZ, R186 ;  /* 0x000000baff03223e */ /* 0x002fe200000000ff */
[-C--:B------:R-:W-:Y:S01]  /*3530*/  FMUL.FTZ R186, R186, R161.reuse ;  /* 0x000000a1baba7220 */ /* 0x080fe20000410000 */
[----:B------:R-:W-:Y:S01]  /*3540*/  FMUL.FTZ R161, R196, R161 ;  /* 0x000000a1c4a17220 */ /* 0x000fe20000410000 */
[----:B------:R-:W-:Y:S02]  /*3550*/  LOP3.LUT P6, RZ, R89, 0xff000000, RZ, 0xc0, !PT ;  /* 0xff00000059ff7812 */ /* 0x000fe400078cc0ff */
[----:B------:R-:W-:Y:S01]  /*3560*/  FMUL.FTZ R186, R186, UR14 ;  /* 0x0000000ebaba7c20 */ /* 0x000fe20008410000 */
[----:B------:R-:W-:Y:S01]  /*3570*/  FMUL.FTZ R161, R161, UR14 ;  /* 0x0000000ea1a17c20 */ /* 0x000fe20008410000 */
[----:B------:R-:W-:-:S02]  /*3580*/  @P2 F2FP.F16.F32.PACK_AB R196, RZ, R196 ;  /* 0x000000c4ffc4223e */ /* 0x000fc400000000ff */
[----:B------:R-:W-:Y:S02]  /*3590*/  @P2 PRMT R48, R190, 0x7610, R48 ;  /* 0x00007610be302816 */ /* 0x000fe40000000030 */
[----:B------:R-:W-:Y:S02]  /*35a0*/  @P2 PRMT R49, R192, 0x7610, R49 ;  /* 0x00007610c0312816 */ /* 0x000fe40000000031 */
[----:B------:R-:W-:Y:S02]  /*35b0*/  @P2 PRMT R50, R182, 0x7610, R50 ;  /* 0x00007610b6322816 */ /* 0x000fe40000000032 */
[----:B------:R-:W-:Y:S02]  /*35c0*/  @P2 PRMT R51, R57, 0x7610, R51 ;  /* 0x0000761039332816 */ /* 0x000fe40000000033 */
[----:B------:R-:W-:Y:S02]  /*35d0*/  FSEL R55, R184, RZ, P3 ;  /* 0x000000ffb8377208 */ /* 0x000fe40001800000 */
[----:B------:R-:W-:-:S02]  /*35e0*/  FSEL R2, R161, RZ, P6 ;  /* 0x000000ffa1027208 */ /* 0x000fc40003000000 */
[----:B------:R-:W-:Y:S02]  /*35f0*/  FSEL R54, R180, RZ, P4 ;  /* 0x000000ffb4367208 */ /* 0x000fe40002000000 */
[----:B------:R-:W-:Y:S02]  /*3600*/  FSEL R186, R186, RZ, P5 ;  /* 0x000000ffbaba7208 */ /* 0x000fe40002800000 */
[----:B------:R-:W-:Y:S02]  /*3610*/  FSEL R52, R194, RZ, P1 ;  /* 0x000000ffc2347208 */ /* 0x000fe40000800000 */
[----:B------:R-:W-:Y:S02]  /*3620*/  @P2 PRMT R48, R48, 0x5410, R0 ;  /* 0x0000541030302816 */ /* 0x000fe40000000000 */
[----:B------:R-:W-:Y:S02]  /*3630*/  @P2 PRMT R49, R49, 0x5410, R3 ;  /* 0x0000541031312816 */ /* 0x000fe40000000003 */
[----:B------:R-:W-:-:S02]  /*3640*/  @P2 PRMT R50, R50, 0x5410, R56 ;  /* 0x0000541032322816 */ /* 0x000fc40000000038 */
[----:B------:R-:W-:Y:S02]  /*3650*/  @P2 PRMT R51, R51, 0x5410, R196 ;  /* 0x0000541033332816 */ /* 0x000fe400000000c4 */
        /* <DEDUP_REMOVED lines=10> */
.L_x_7851:
        /* <DEDUP_REMOVED lines=64> */
.L_x_7850:
[----:B------:R-:W-:Y:S05]  /*3b00*/  BSYNC B0 ;  /* 0x0000000000007941 */ /* 0x000fea0003800000 */
.L_x_7848:
        /* <DEDUP_REMOVED lines=187> */
.L_x_7852:
        /* <DEDUP_REMOVED lines=8> */
.L_x_7855:
[----:B------:R-:W-:Y:S05]  /*4740*/  BSYNC B2 ;  /* 0x0000000000027941 */ /* 0x000fea0003800000 */
.L_x_7854:
        /* <DEDUP_REMOVED lines=8> */
.L_x_7856:
[----:B------:R-:W-:Y:S01]  /*47d0*/  FADD.FTZ R56, R149, R56 ;  /* 0x0000003895387221 */ /* 0x000fe20000010000 */
[----:B------:R-:W-:-:S04]  /*47e0*/  HFMA2.MMA R212, -RZ, RZ, 0, 1.1920928955078125e-07 ;  /* 0x00000002ffd47435 */ /* 0x000fc800000001ff */
[----:B------:R-:W-:Y:S02]  /*47f0*/  MOV R211, R56 ;  /* 0x0000003800d37202 */ /* 0x000fe40000000f00 */
[----:B------:R-:W-:-:S07]  /*4800*/  MOV R114, R209 ;  /* 0x000000d100727202 */ /* 0x000fce0000000f00 */
[----:B------:R-:W-:Y:S05]  /*4810*/  WARPSYNC.COLLECTIVE R210, `(.L_x_7857) ;  /* 0x00000000d2087348 */ /* 0x000fea0003c00000 */
[----:B------:R0:W1:Y:S02]  /*4820*/  SHFL.BFLY P3, R209, R211, R212, R213 ;  /* 0x0c0000d4d3d17389 */ /* 0x00006400000600d5 */
[----:B01----:R-:W-:Y:S01]  /*4830*/  ENDCOLLECTIVE ;  /* 0x000000000000791b */ /* 0x003fe20003800000 */
.L_x_7857:
[----:B------:R-:W-:-:S05]  /*4840*/  FADD.FTZ R114, R117, R114 ;  /* 0x0000007275727221 */ /* 0x000fca0000010000 */
[----:B------:R-:W-:Y:S02]  /*4850*/  MOV R211, R114 ;  /* 0x0000007200d37202 */ /* 0x000fe40000000f00 */
[----:B------:R-:W-:-:S07]  /*4860*/  MOV R55, R209 ;  /* 0x000000d100377202 */ /* 0x000fce0000000f00 */
[----:B------:R-:W-:Y:S05]  /*4870*/  WARPSYNC.COLLECTIVE R210, `(.L_x_7858) ;  /* 0x00000000d2087348 */ /* 0x000fea0003c00000 */
[----:B------:R0:W1:Y:S02]  /*4880*/  SHFL.BFLY P3, R209, R211, R212, R213 ;  /* 0x0c0000d4d3d17389 */ /* 0x00006400000600d5 */
[----:B01----:R-:W-:Y:S01]  /*4890*/  ENDCOLLECTIVE ;  /* 0x000000000000791b */ /* 0x003fe20003800000 */
.L_x_7858:
[----:B------:R-:W-:Y:S01]  /*48a0*/  FADD.FTZ R55, R56, R55 ;  /* 0x0000003738377221 */ /* 0x000fe20000010000 */
[----:B------:R-:W-:-:S04]  /*48b0*/  HFMA2.MMA R212, -RZ, RZ, 0, 2.384185791015625e-07 ;  /* 0x00000004ffd47435 */ /* 0x000fc800000001ff */
[----:B------:R-:W-:Y:S02]  /*48c0*/  MOV R211, R55 ;  /* 0x0000003700d37202 */ /* 0x000fe40000000f00 */
[----:B------:R-:W-:-:S07]  /*48d0*/  MOV R205, R209 ;  /* 0x000000d100cd7202 */ /* 0x000fce0000000f00 */
[----:B------:R-:W-:Y:S05]  /*48e0*/  WARPSYNC.COLLECTIVE R210, `(.L_x_7859) ;  /* 0x00000000d2087348 */ /* 0x000fea0003c00000 */
[----:B------:R0:W1:Y:S02]  /*48f0*/  SHFL.BFLY P3, R209, R211, R212, R213 ;  /* 0x0c0000d4d3d17389 */ /* 0x00006400000600d5 */
[----:B01----:R-:W-:Y:S01]  /*4900*/  ENDCOLLECTIVE ;  /* 0x000000000000791b */ /* 0x003fe20003800000 */
.L_x_7859:
[----:B------:R-:W-:Y:S01]  /*4910*/  FADD.FTZ R205, R114, R205 ;  /* 0x000000cd72cd7221 */ /* 0x000fe20000010000 */
[----:B------:R-:W-:-:S04]  /*4920*/  MOV R114, R202 ;  /* 0x000000ca00727202 */ /* 0x000fc80000000f00 */
[----:B------:R-:W-:Y:S02]  /*4930*/  MOV R211, R205 ;  /* 0x000000cd00d37202 */ /* 0x000fe40000000f00 */
[----:B------:R-:W-:-:S07]  /*4940*/  MOV R200, R209 ;  /* 0x000000d100c87202 */ /* 0x000fce0000000f00 */
[----:B------:R-:W-:Y:S05]  /*4950*/  WARPSYNC.COLLECTIVE R210, `(.L_x_7860) ;  /* 0x00000000d2087348 */ /* 0x000fea0003c00000 */
[----:B------:R0:W1:Y:S02]  /*4960*/  SHFL.BFLY P3, R209, R211, R212, R213 ;  /* 0x0c0000d4d3d17389 */ /* 0x00006400000600d5 */
[----:B01----:R-:W-:Y:S01]  /*4970*/  ENDCOLLECTIVE ;  /* 0x000000000000791b */ /* 0x003fe20003800000 */
.L_x_7860:
[----:B------:R-:W-:Y:S01]  /*4980*/  FADD.FTZ R200, R55, R200 ;  /* 0x000000c837c87221 */ /* 0x000fe20000010000 */
[----:B------:R-:W-:-:S04]  /*4990*/  HFMA2.MMA R212, -RZ, RZ, 0, 4.76837158203125e-07 ;  /* 0x00000008ffd47435 */ /* 0x000fc800000001ff */
[----:B------:R-:W-:Y:S02]  /*49a0*/  MOV R211, R200 ;  /* 0x000000c800d37202 */ /* 0x000fe40000000f00 */
[----:B------:R-:W-:-:S07]  /*49b0*/  MOV R206, R209 ;  /* 0x000000d100ce7202 */ /* 0x000fce0000000f00 */
[----:B------:R-:W-:Y:S05]  /*49c0*/  WARPSYNC.COLLECTIVE R210, `(.L_x_7861) ;  /* 0x00000000d2087348 */ /* 0x000fea0003c00000 */
[----:B------:R0:W1:Y:S02]  /*49d0*/  SHFL.BFLY P3, R209, R211, R212, R213 ;  /* 0x0c0000d4d3d17389 */ /* 0x00006400000600d5 */
[----:B01----:R-:W-:Y:S01]  /*49e0*/  ENDCOLLECTIVE ;  /* 0x000000000000791b */ /* 0x003fe20003800000 */
.L_x_7861:
[----:B------:R-:W-:-:S05]  /*49f0*/  FADD.FTZ R206, R205, R206 ;  /* 0x000000cecdce7221 */ /* 0x000fca0000010000 */
[----:B------:R-:W-:Y:S02]  /*4a00*/  MOV R211, R206 ;  /* 0x000000ce00d37202 */ /* 0x000fe40000000f00 */
[----:B------:R-:W-:-:S07]  /*4a10*/  MOV R117, R209 ;  /* 0x000000d100757202 */ /* 0x000fce0000000f00 */
[----:B------:R-:W-:Y:S05]  /*4a20*/  WARPSYNC.COLLECTIVE R210, `(.L_x_7862) ;  /* 0x00000000d2087348 */ /* 0x000fea0003c00000 */
[----:B------:R0:W1:Y:S02]  /*4a30*/  SHFL.BFLY P3, R209, R211, R212, R213 ;  /* 0x0c0000d4d3d17389 */ /* 0x00006400000600d5 */
[----:B01----:R-:W-:Y:S01]  /*4a40*/  ENDCOLLECTIVE ;  /* 0x000000000000791b */ /* 0x003fe20003800000 */
.L_x_7862:
        /* <DEDUP_REMOVED lines=8> */
.L_x_7863:
[----:B------:R-:W-:Y:S01]  /*4ad0*/  FADD.FTZ R56, R206, R149 ;  /* 0x00000095ce387221 */ /* 0x000fe20000010000 */
[----:B------:R-:W-:-:S04]  /*4ae0*/  MOV R149, R204 ;  /* 0x000000cc00957202 */ /* 0x000fc80000000f00 */
[----:B------:R-:W-:Y:S02]  /*4af0*/  MOV R211, R56 ;  /* 0x0000003800d37202 */ /* 0x000fe40000000f00 */
[----:B------:R-:W-:-:S07]  /*4b00*/  MOV R208, R209 ;  /* 0x000000d100d07202 */ /* 0x000fce0000000f00 */
[----:B------:R-:W-:Y:S05]  /*4b10*/  WARPSYNC.COLLECTIVE R210, `(.L_x_7864) ;  /* 0x00000000d2087348 */ /* 0x000fea0003c00000 */
[----:B------:R0:W1:Y:S02]  /*4b20*/  SHFL.BFLY P3, R209, R211, R212, R213 ;  /* 0x0c0000d4d3d17389 */ /* 0x00006400000600d5 */
[----:B01----:R-:W-:Y:S01]  /*4b30*/  ENDCOLLECTIVE ;  /* 0x000000000000791b */ /* 0x003fe20003800000 */
.L_x_7864:
[----:B------:R-:W-:Y:S05]  /*4b40*/  BRA `(.L_x_7865) ;  /* 0xffffffd000987947 */ /* 0x000fea000383ffff */
.L_x_7866:
        /* <DEDUP_REMOVED lines=11> */
.L_x_14313:


//--------------------- .text._ZN10layer_norm22ln_bwd_finalize_kernelINS_22Kernel_traits_finalizeILj1024Ef6__halfS2_S2_fjLb0ELj1024ELj4ENS_18Kernel_traits_baseILj1024EfS2_S2_S2_fjLj1024EEEEELb0ELb0EEEvNS_9BwdParamsE --------------------------
	.section	.text._ZN10layer_norm22ln_bwd_finalize_kernelINS_22Kernel_traits_finalizeILj1024Ef6__halfS2_S2_fjLb0ELj1024ELj4ENS_18Kernel_traits_baseILj1024EfS2_S2_S2_fjLj1024EEEEELb0ELb0EEEvNS_9BwdParamsE,"ax",@progbits
	.align	128
        .global         _ZN10layer_norm22ln_bwd_finalize_kernelINS_22Kernel_traits_finalizeILj1024Ef6__halfS2_S2_fjLb0ELj1024ELj4ENS_18Kernel_traits_baseILj1024EfS2_S2_S2_fjLj1024EEEEELb0ELb0EEEvNS_9BwdParamsE
        .type           _ZN10layer_norm22ln_bwd_finalize_kernelINS_22Kernel_traits_finalizeILj1024Ef6__halfS2_S2_fjLb0ELj1024ELj4ENS_18Kernel_traits_baseILj1024EfS2_S2_S2_fjLj1024EEEEELb0ELb0EEEvNS_9BwdParamsE,@function
        .size           _ZN10layer_norm22ln_bwd_finalize_kernelINS_22Kernel_traits_finalizeILj1024Ef6__halfS2_S2_fjLb0ELj1024ELj4ENS_18Kernel_traits_baseILj1024EfS2_S2_S2_fjLj1024EEEEELb0ELb0EEEvNS_9BwdParamsE,(.L_x_14314 - _ZN10layer_norm22ln_bwd_finalize_kernelINS_22Kernel_traits_finalizeILj1024Ef6__halfS2_S2_fjLb0ELj1024ELj4ENS_18Kernel_traits_baseILj1024EfS2_S2_S2_fjLj1024EEEEELb0ELb0EEEvNS_9BwdParamsE)
        .other          _ZN10layer_norm22ln_bwd_finalize_kernelINS_22Kernel_traits_finalizeILj1024Ef6__halfS2_S2_fjLb0ELj1024ELj4ENS_18Kernel_traits_baseILj1024EfS2_S2_S2_fjLj1024EEEEELb0ELb0EEEvNS_9BwdParamsE,@"STO_CUDA_ENTRY STV_DEFAULT"
_ZN10layer_norm22ln_bwd_finalize_kernelINS_22Kernel_traits_finalizeILj1024Ef6__halfS2_S2_fjLb0ELj1024ELj4ENS_18Kernel_traits_baseILj1024EfS2_S2_S2_fjLj1024EEEEELb0ELb0EEEvNS_9BwdParamsE:
.text._ZN10layer_norm22ln_bwd_finalize_kernelINS_22Kernel_traits_finalizeILj1024Ef6__halfS2_S2_fjLb0ELj1024ELj4ENS_18Kernel_traits_baseILj1024EfS2_S2_S2_fjLj1024EEEEELb0ELb0EEEvNS_9BwdParamsE:
        /* <DEDUP_REMOVED lines=25> */
.L_x_7879:
        /* <DEDUP_REMOVED lines=30> */
.L_x_7871:
        /* <DEDUP_REMOVED lines=36> */
.L_x_7870:
[----:B------:R-:W-:Y:S05]  /*05b0*/  BSYNC B1 ;  /* 0x0000000000017941 */ /* 0x000fea0003800000 */
.L_x_7869:
        /* <DEDUP_REMOVED lines=24> */
.L_x_7873:
[----:B------:R-:W-:Y:S05]  /*0740*/  BSYNC B1 ;  /* 0x0000000000017941 */ /* 0x000fea0003800000 */
.L_x_7872:
        /* <DEDUP_REMOVED lines=12> */
.L_x_7874:
[----:B------:R-:W-:Y:S05]  /*0810*/  BSYNC B1 ;  /* 0x0000000000017941 */ /* 0x000fea0003800000 */
.L_x_7868:
[----:B------:R-:W-:Y:S05]  /*0820*/  BSYNC B0 ;  /* 0x0000000000007941 */ /* 0x000fea0003800000 */
.L_x_7867:
        /* <DEDUP_REMOVED lines=29> */
.L_x_7890:
[----:B---3--:R-:W-:Y:S01]  /*0a00*/  FADD.FTZ R9, R18, R9 ;  /* 0x0000000912097221 */ /* 0x008fe20000010000 */
[----:B--2---:R-:W-:-:S04]  /*0a10*/  FADD.FTZ R11, R10, R11 ;  /* 0x0000000b0a0b7221 */ /* 0x004fc80000010000 */
[----:B------:R2:W-:Y:S04]  /*0a20*/  @!P1 STS [R6+0x2000], R9 ;  /* 0x0020000906009388 */ /* 0x0005e80000000800 */
[----:B------:R2:W-:Y:S02]  /*0a30*/  @!P1 STS [R6+0x2080], R11 ;  /* 0x0020800b06009388 */ /* 0x0005e40000000800 */
.L_x_7875:
        /* <DEDUP_REMOVED lines=16> */
.L_x_7878:
[----:B------:R-:W-:Y:S05]  /*0b40*/  BSYNC B0 ;  /* 0x0000000000007941 */ /* 0x000fea0003800000 */
.L_x_7877:
[C---:B------:R-:W-:Y:S01]  /*0b50*/  ISETP.GT.U32.AND P1, PT, R3.reuse, -0x401, PT ;  /* 0xfffffbff0300780c */ /* 0x040fe20003f24070 */
[----:B------:R-:W-:Y:S01]  /*0b60*/  VIADD R4, R4, 0x200 ;  /* 0x0000020004047836 */ /* 0x000fe20000000000 */
[----:B------:R-:W-:-:S11]  /*0b70*/  IADD3 R3, R3, 0x400, RZ ;  /* 0x0000040003037810 */ /* 0x000fd60007ffe0ff */
[----:B------:R-:W-:Y:S05]  /*0b80*/  @P1 BRA `(.L_x_7879) ;  /* 0xfffffff400801947 */ /* 0x000fea000383ffff */
[----:B------:R-:W-:Y:S05]  /*0b90*/  EXIT ;  /* 0x000000000000794d */ /* 0x000fea0003800000 */
.L_x_7876:
[----:B------:R-:W-:Y:S01]  /*0ba0*/  HFMA2.MMA R21, -RZ, RZ, 0, 5.9604644775390625e-08 ;  /* 0x00000001ff157435 */ /* 0x000fe200000001ff */
[----:B0--3--:R-:W-:Y:S01]  /*0bb0*/  MOV R22, R10 ;  /* 0x0000000a00167202 */ /* 0x009fe20000000f00 */
[----:B------:R-:W-:Y:S01]  /*0bc0*/  IMAD.MOV.U32 R19, RZ, RZ, -0x1 ;  /* 0xffffffffff137424 */ /* 0x000fe200078e00ff */
[----:B------:R-:W-:-:S08]  /*0bd0*/  MOV R24, 0x1f ;  /* 0x0000001f00187802 */ /* 0x000fd00000000f00 */
[----:B-12---:R-:W-:Y:S05]  /*0be0*/  WARPSYNC.COLLECTIVE R19, `(.L_x_7880) ;  /* 0x0000000013087348 */ /* 0x006fea0003c00000 */
[----:B------:R0:W3:Y:S02]  /*0bf0*/  SHFL.BFLY P2, R20, R22, R21, R24 ;  /* 0x0c00001516147389 */ /* 0x0000e40000040018 */
[----:B0123--:R-:W-:Y:S01]  /*0c00*/  ENDCOLLECTIVE ;  /* 0x000000000000791b */ /* 0x00ffe20003800000 */
.L_x_7880:
[----:B------:R-:W-:Y:S01]  /*0c10*/  HFMA2.MMA R21, -RZ, RZ, 0, 1.1920928955078125e-07 ;  /* 0x00000002ff157435 */ /* 0x000fe200000001ff */
[----:B------:R-:W-:-:S05]  /*0c20*/  MOV R11, R20 ;  /* 0x00000014000b7202 */ /* 0x000fca0000000f00 */
[----:B------:R-:W-:-:S05]  /*0c30*/  FADD.FTZ R11, R10, R11 ;  /* 0x0000000b0a0b7221 */ /* 0x000fca0000010000 */
[----:B------:R-:W-:-:S07]  /*0c40*/  MOV R22, R11 ;  /* 0x0000000b00167202 */ /* 0x000fce0000000f00 */
[----:B------:R-:W-:Y:S05]  /*0c50*/  WARPSYNC.COLLECTIVE R19, `(.L_x_7881) ;  /* 0x0000000013087348 */ /* 0x000fea0003c00000 */
[----:B------:R0:W1:Y:S02]  /*0c60*/  SHFL.BFLY P2, R20, R22, R21, R24 ;  /* 0x0c00001516147389 */ /* 0x0000640000040018 */
[----:B01----:R-:W-:Y:S01]  /*0c70*/  ENDCOLLECTIVE ;  /* 0x000000000000791b */ /* 0x003fe20003800000 */
.L_x_7881:
[----:B------:R-:W-:Y:S01]  /*0c80*/  HFMA2.MMA R21, -RZ, RZ, 0, 2.384185791015625e-07 ;  /* 0x00000004ff157435 */ /* 0x000fe200000001ff */
[----:B------:R-:W-:-:S04]  /*0c90*/  IMAD.MOV.U32 R14, RZ, RZ, R20 ;  /* 0x000000ffff0e7224 */ /* 0x000fc800078e0014 */
[----:B------:R-:W-:-:S05]  /*0ca0*/  FADD.FTZ R14, R11, R14 ;  /* 0x0000000e0b0e7221 */ /* 0x000fca0000010000 */
[----:B------:R-:W-:-:S07]  /*0cb0*/  MOV R22, R14 ;  /* 0x0000000e00167202 */ /* 0x000fce0000000f00 */
[----:B------:R-:W-:Y:S05]  /*0cc0*/  WARPSYNC.COLLECTIVE R19, `(.L_x_7882) ;  /* 0x0000000013087348 */ /* 0x000fea0003c00000 */
[----:B------:R0:W1:Y:S02]  /*0cd0*/  SHFL.BFLY P2, R20, R22, R21, R24 ;  /* 0x0c00001516147389 */ /* 0x0000640000040018 */
[----:B01----:R-:W-:Y:S01]  /*0ce0*/  ENDCOLLECTIVE ;  /* 0x000000000000791b */ /* 0x003fe20003800000 */
.L_x_7882:
[----:B------:R-:W-:Y:S01]  /*0cf0*/  IMAD.MOV.U32 R21, RZ, RZ, 0x8 ;  /* 0x00000008ff157424 */ /* 0x000fe200078e00ff */
[----:B------:R-:W-:-:S05]  /*0d00*/  MOV R13, R20 ;  /* 0x00000014000d7202 */ /* 0x000fca0000000f00 */
[----:B------:R-:W-:-:S05]  /*0d10*/  FADD.FTZ R13, R14, R13 ;  /* 0x0000000d0e0d7221 */ /* 0x000fca0000010000 */
[----:B------:R-:W-:-:S07]  /*0d20*/  MOV R22, R13 ;  /* 0x0000000d00167202 */ /* 0x000fce0000000f00 */
[----:B------:R-:W-:Y:S05]  /*0d30*/  WARPSYNC.COLLECTIVE R19, `(.L_x_7883) ;  /* 0x0000000013087348 */ /* 0x000fea0003c00000 */
[----:B------:R0:W1:Y:S02]  /*0d40*/  SHFL.BFLY P2, R20, R22, R21, R24 ;  /* 0x0c00001516147389 */ /* 0x0000640000040018 */
[----:B01----:R-:W-:Y:S01]  /*0d50*/  ENDCOLLECTIVE ;  /* 0x000000000000791b */ /* 0x003fe20003800000 */
.L_x_7883:
[----:B------:R-:W-:Y:S01]  /*0d60*/  HFMA2.MMA R21, -RZ, RZ, 0, 9.5367431640625e-07 ;  /* 0x00000010ff157435 */ /* 0x000fe200000001ff */
[----:B------:R-:W-:-:S05]  /*0d70*/  MOV R10, R20 ;  /* 0x00000014000a7202 */ /* 0x000fca0000000f00 */
[----:B------:R-:W-:-:S05]  /*0d80*/  FADD.FTZ R10, R13, R10 ;  /* 0x0000000a0d0a7221 */ /* 0x000fca0000010000 */
[----:B------:R-:W-:-:S07]  /*0d90*/  MOV R22, R10 ;  /* 0x0000000a00167202 */ /* 0x000fce0000000f00 */
[----:B------:R-:W-:Y:S05]  /*0da0*/  WARPSYNC.COLLECTIVE R19, `(.L_x_7884) ;  /* 0x0000000013087348 */ /* 0x000fea0003c00000 */
[----:B------:R0:W1:Y:S02]  /*0db0*/  SHFL.BFLY P2, R20, R22, R21, R24 ;  /* 0x0c00001516147389 */ /* 0x0000640000040018 */
[----:B01----:R-:W-:Y:S01]  /*0dc0*/  ENDCOLLECTIVE ;  /* 0x000000000000791b */ /* 0x003fe20003800000 */
.L_x_7884:
[----:B------:R-:W-:Y:S01]  /*0dd0*/  HFMA2.MMA R21, -RZ, RZ, 0, 5.9604644775390625e-08 ;  /* 0x00000001ff157435 */ /* 0x000fe200000001ff */
[----:B------:R-:W-:Y:S01]  /*0de0*/  IMAD.MOV.U32 R22, RZ, RZ, R9 ;  /* 0x000000ffff167224 */ /* 0x000fe200078e0009 */
[----:B------:R-:W-:-:S09]  /*0df0*/  MOV R11, R20 ;  /* 0x00000014000b7202 */ /* 0x000fd20000000f00 */
[----:B------:R-:W-:Y:S05]  /*0e00*/  WARPSYNC.COLLECTIVE R19, `(.L_x_7885) ;  /* 0x0000000013087348 */ /* 0x000fea0003c00000 */
[----:B------:R0:W1:Y:S02]  /*0e10*/  SHFL.BFLY P2, R20, R22, R21, R24 ;  /* 0x0c00001516147389 */ /* 0x0000640000040018 */
[----:B01----:R-:W-:Y:S01]  /*0e20*/  ENDCOLLECTIVE ;  /* 0x000000000000791b */ /* 0x003fe20003800000 */
.L_x_7885:
[----:B------:R-:W-:Y:S01]  /*0e30*/  HFMA2.MMA R21, -RZ, RZ, 0, 1.1920928955078125e-07 ;  /* 0x00000002ff157435 */ /* 0x000fe200000001ff */
[----:B------:R-:W-:-:S05]  /*0e40*/  MOV R14, R20 ;  /* 0x00000014000e7202 */ /* 0x000fca0000000f00 */
[----:B------:R-:W-:-:S05]  /*0e50*/  FADD.FTZ R15, R9, R14 ;  /* 0x0000000e090f7221 */ /* 0x000fca0000010000 */
[----:B------:R-:W-:-:S07]  /*0e60*/  MOV R22, R15 ;  /* 0x0000000f00167202 */ /* 0x000fce0000000f00 */
[----:B------:R-:W-:Y:S05]  /*0e70*/  WARPSYNC.COLLECTIVE R19, `(.L_x_7886) ;  /* 0x0000000013087348 */ /* 0x000fea0003c00000 */
[----:B------:R0:W1:Y:S02]  /*0e80*/  SHFL.BFLY P2, R20, R22, R21, R24 ;  /* 0x0c00001516147389 */ /* 0x0000640000040018 */
[----:B01----:R-:W-:Y:S01]  /*0e90*/  ENDCOLLECTIVE ;  /* 0x000000000000791b */ /* 0x003fe20003800000 */
.L_x_7886:
[----:B------:R-:W-:Y:S01]  /*0ea0*/  HFMA2.MMA R21, -RZ, RZ, 0, 2.384185791015625e-07 ;  /* 0x00000004ff157435 */ /* 0x000fe200000001ff */
[----:B------:R-:W-:-:S04]  /*0eb0*/  IMAD.MOV.U32 R16, RZ, RZ, R20 ;  /* 0x000000ffff107224 */ /* 0x000fc800078e0014 */
[----:B------:R-:W-:-:S05]  /*0ec0*/  FADD.FTZ R16, R15, R16 ;  /* 0x000000100f107221 */ /* 0x000fca0000010000 */
[----:B------:R-:W-:-:S07]  /*0ed0*/  MOV R22, R16 ;  /* 0x0000001000167202 */ /* 0x000fce0000000f00 */
[----:B------:R-:W-:Y:S05]  /*0ee0*/  WARPSYNC.COLLECTIVE R19, `(.L_x_7887) ;  /* 0x0000000013087348 */ /* 0x000fea0003c00000 */
[----:B------:R0:W1:Y:S02]  /*0ef0*/  SHFL.BFLY P2, R20, R22, R21, R24 ;  /* 0x0c00001516147389 */ /* 0x0000640000040018 */
[----:B01----:R-:W-:Y:S01]  /*0f00*/  ENDCOLLECTIVE ;  /* 0x000000000000791b */ /* 0x003fe20003800000 */
.L_x_7887:
[----:B------:R-:W-:Y:S01]  /*0f10*/  IMAD.MOV.U32 R21, RZ, RZ, 0x8 ;  /* 0x00000008ff157424 */ /* 0x000fe200078e00ff */
[----:B------:R-:W-:-:S05]  /*0f20*/  MOV R17, R20 ;  /* 0x0000001400117202 */ /* 0x000fca0000000f00 */
[----:B------:R-:W-:-:S05]  /*0f30*/  FADD.FTZ R17, R16, R17 ;  /* 0x0000001110117221 */ /* 0x000fca0000010000 */
[----:B------:R-:W-:-:S07]  /*0f40*/  MOV R22, R17 ;  /* 0x0000001100167202 */ /* 0x000fce0000000f00 */
[----:B------:R-:W-:Y:S05]  /*0f50*/  WARPSYNC.COLLECTIVE R19, `(.L_x_7888) ;  /* 0x0000000013087348 */ /* 0x000fea0003c00000 */
[----:B------:R0:W1:Y:S02]  /*0f60*/  SHFL.BFLY P2, R20, R22, R21, R24 ;  /* 0x0c00001516147389 */ /* 0x0000640000040018 */
[----:B01----:R-:W-:Y:S01]  /*0f70*/  ENDCOLLECTIVE ;  /* 0x000000000000791b */ /* 0x003fe20003800000 */
.L_x_7888:
[----:B------:R-:W-:Y:S01]  /*0f80*/  HFMA2.MMA R21, -RZ, RZ, 0, 9.5367431640625e-07 ;  /* 0x00000010ff157435 */ /* 0x000fe200000001ff */
[----:B------:R-:W-:-:S05]  /*0f90*/  MOV R18, R20 ;  /* 0x0000001400127202 */ /* 0x000fca0000000f00 */
[----:B------:R-:W-:-:S05]  /*0fa0*/  FADD.FTZ R18, R17, R18 ;  /* 0x0000001211127221 */ /* 0x000fca0000010000 */
[----:B------:R-:W-:-:S07]  /*0fb0*/  MOV R22, R18 ;  /* 0x0000001200167202 */ /* 0x000fce0000000f00 */
[----:B------:R-:W-:Y:S05]  /*0fc0*/  WARPSYNC.COLLECTIVE R19, `(.L_x_7889) ;  /* 0x0000000013087348 */ /* 0x000fea0003c00000 */
[----:B------:R0:W1:Y:S02]  /*0fd0*/  SHFL.BFLY P2, R20, R22, R21, R24 ;  /* 0x0c00001516147389 */ /* 0x0000640000040018 */
[----:B01----:R-:W-:Y:S01]  /*0fe0*/  ENDCOLLECTIVE ;  /* 0x000000000000791b */ /* 0x003fe20003800000 */
.L_x_7889:
[----:B------:R-:W-:Y:S01]  /*0ff0*/  MOV R9, R20 ;  /* 0x0000001400097202 */ /* 0x000fe20000000f00 */
[----:B------:R-:W-:Y:S06]  /*1000*/  BRA `(.L_x_7890) ;  /* 0xfffffff8007c7947 */ /* 0x000fec000383ffff */
.L_x_7891:
        /* <DEDUP_REMOVED lines=15> */
.L_x_14314:


//--------------------- .text._ZN10layer_norm13ln_bwd_kernelINS_13Kernel_traitsIf6__halfS2_S2_fjLj1024ELj1ELj4ELj1ELj16ENS_18Kernel_traits_baseILj1024EfS2_S2_S2_fjLj128EEEEELb1ELb0ELb1ELb0EEEvNS_9BwdParamsE --------------------------
	.section	.text._ZN10layer_norm13ln_bwd_kernelINS_13Kernel_traitsIf6__halfS2_S2_fjLj1024ELj1ELj4ELj1ELj16ENS_18Kernel_traits_baseILj1024EfS2_S2_S2_fjLj128EEEEELb1ELb0ELb1ELb0EEEvNS_9BwdParamsE,"ax",@progbits
	.align	128
        .global         _ZN10layer_norm13ln_bwd_kernelINS_13Kernel_traitsIf6__halfS2_S2_fjLj1024ELj1ELj4ELj1ELj16ENS_18Kernel_traits_baseILj1024EfS2_S2_S2_fjLj128EEEEELb1ELb0ELb1ELb0EEEvNS_9BwdParamsE
        .type           _ZN10layer_norm13ln_bwd_kernelINS_13Kernel_traitsIf6__halfS2_S2_fjLj1024ELj1ELj4ELj1ELj16ENS_18Kernel_traits_baseILj1024EfS2_S2_S2_fjLj128EEEEELb1ELb0ELb1ELb0EEEvNS_9BwdParamsE,@function
        .size           _ZN10layer_norm13ln_bwd_kernelINS_13Kernel_traitsIf6__halfS2_S2_fjLj1024ELj1ELj4ELj1ELj16ENS_18Kernel_traits_baseILj1024EfS2_S2_S2_fjLj128EEEEELb1ELb0ELb1ELb0EEEvNS_9BwdParamsE,(.L_x_14315 - _ZN10layer_norm13ln_bwd_kernelINS_13Kernel_traitsIf6__halfS2_S2_fjLj1024ELj1ELj4ELj1ELj16ENS_18Kernel_traits_baseILj1024EfS2_S2_S2_fjLj128EEEEELb1ELb0ELb1ELb0EEEvNS_9BwdParamsE)
        .other          _ZN10layer_norm13ln_bwd_kernelINS_13Kernel_traitsIf6__halfS2_S2_fjLj1024ELj1ELj4ELj1ELj16ENS_18Kernel_traits_baseILj1024EfS2_S2_S2_fjLj128EEEEELb1ELb0ELb1ELb0EEEvNS_9BwdParamsE,@"STO_CUDA_ENTRY STV_DEFAULT"
_ZN10layer_norm13ln_bwd_kernelINS_13Kernel_traitsIf6__halfS2_S2_fjLj1024ELj1ELj4ELj1ELj16ENS_18Kernel_traits_baseILj1024EfS2_S2_S2_fjLj128EEEEELb1ELb0ELb1ELb0EEEvNS_9BwdParamsE:
.text._ZN10layer_norm13ln_bwd_kernelINS_13Kernel_traitsIf6__halfS2_S2_fjLj1024ELj1ELj4ELj1ELj16ENS_18Kernel_traits_baseILj1024EfS2_S2_S2_fjLj128EEEEELb1ELb0ELb1ELb0EEEvNS_9BwdParamsE:
        /* <DEDUP_REMOVED lines=80> */
[----:B------:R-:W-:-:S11]  /*0500*/  HFMA2.MMA R69, -RZ, RZ, 0, 0 ;  /* 0x00000000ff457435 */ /* 0x000fd600000001ff */
.L_x_8014:
        /* <DEDUP_REMOVED lines=37> */
[----:B------:R-:W-:Y:S02]  /*0760*/  IADD3 R157, R8, 0x20, RZ ;  /* 0x00000020089d7810 */ /* 0x000fe40007ffe0ff */
[----:B------:R-:W-:-:S07]  /*0770*/  IADD3 R155, R155, 0x20, RZ ;  /* 0x000000209b9b7810 */ /* 0x000fce0007ffe0ff */
.L_x_7897:
[----:B------:R-:W-:Y:S05]  /*0780*/  BSYNC B2 ;  /* 0x0000000000027941 */ /* 0x000fea0003800000 */
.L_x_7896:
        /* <DEDUP_REMOVED lines=9> */
[----:B------:R-:W-:Y:S02]  /*0820*/  IADD3 R155, R155, 0x20, RZ ;  /* 0x000000209b9b7810 */ /* 0x000fe40007ffe0ff */
[----:B---3--:R-:W-:-:S07]  /*0830*/  IADD3 R157, R157, 0x20, RZ ;  /* 0x000000209d9d7810 */ /* 0x008fce0007ffe0ff */
.L_x_7899:
[----:B------:R-:W-:Y:S05]  /*0840*/  BSYNC B2 ;  /* 0x0000000000027941 */ /* 0x000fea0003800000 */
.L_x_7898:
        /* <DEDUP_REMOVED lines=11> */
.L_x_7901:
[----:B------:R-:W-:Y:S05]  /*0900*/  BSYNC B2 ;  /* 0x0000000000027941 */ /* 0x000fea0003800000 */
.L_x_7900:
[----:B------:R-:W-:Y:S01]  /*0910*/  ISETP.NE.AND P4, PT, R9, RZ, PT ;  /* 0x000000ff0900720c */ /* 0x000fe20003f85270 */
[----:B------:R-:W-:Y:S01]  /*0920*/  HFMA2.MMA R217, -RZ, RZ, 0, 0 ;  /* 0x00000000ffd97435 */ /* 0x000fe200000001ff */
        /* <DEDUP_REMOVED lines=9> */
[----:B------:R-:W-:Y:S01]  /*09c0*/  MOV R220, RZ ;  /* 0x000000ff00dc7202 */ /* 0x000fe20000000f00 */
[----:B---3--:R-:W-:Y:S06]  /*09d0*/  BRA `(.L_x_7902) ;  /* 0x0000001400ec7947 */ /* 0x008fec0003800000 */
.L_x_7895:
[----:B------:R-:W1:Y:S02]  /*09e0*/  LDC.64 R152, c[0x0][0x250] ;  /* 0x00009400ff987b82 */ /* 0x000e640000000a00 */
[----:B-1----:R-:W-:-:S06]  /*09f0*/  IMAD.WIDE R152, R6, 0x4, R152 ;  /* 0x0000000406987825 */ /* 0x002fcc00078e0298 */
[----:B------:R-:W2:Y:S01]  /*0a00*/  LDG.E R152, desc[UR4][R152.64] ;  /* 0x0000000498987981 */ /* 0x000ea2000c1e1900 */
[----:B-----5:R-:W-:Y:S01]  /*0a10*/  ISETP.GE.AND P3, PT, R214, 0x1, PT ;  /* 0x00000001d600780c */ /* 0x020fe20003f66270 */
[----:B------:R-:W-:Y:S01]  /*0a20*/  HFMA2.MMA R215, -RZ, RZ, 0, 0 ;  /* 0x00000000ffd77435 */ /* 0x000fe200000001ff */
[----:B------:R-:W-:Y:S01]  /*0a30*/  IADD3 R154, R156, -0x1, RZ ;  /* 0xffffffff9c9a7810 */ /* 0x000fe20007ffe0ff */
[----:B------:R-:W-:Y:S01]  /*0a40*/  BSSY B2, `(.L_x_7903) ;  /* 0x0000067000027945 */ /* 0x000fe20003800000 */
[----:B0-----:R-:W-:Y:S01]  /*0a50*/  ISETP.NE.AND P4, PT, R4, RZ, PT ;  /* 0x000000ff0400720c */ /* 0x001fe20003f85270 */
        /* <DEDUP_REMOVED lines=24> */
[----:B------:R-:W5:Y:S01]  /*0be0*/  LDG.E.64 R180, desc[UR4][R172.64] ;  /* 0x00000004acb47981 */ /* 0x000f62000c1e1b00 */
[----:B------:R-:W-:-:S10]  /*0bf0*/  IADD3 R219, R8, 0x20, RZ ;  /* 0x0000002008db7810 */ /* 0x000fd40007ffe0ff */
[----:B------:R0:W5:Y:S01]  /*0c00*/  @P4 LDG.E.128 R128, desc[UR4][R212.64] ;  /* 0x00000004d4804981 */ /* 0x000162000c1e1d00 */
[----:B------:R-:W-:Y:S02]  /*0c10*/  IADD3 R218, R218, 0x20, RZ ;  /* 0x00000020dada7810 */ /* 0x000fe40007ffe0ff */
[----:B------:R-:W-:Y:S01]  /*0c20*/  IADD3 R215, R215, 0x20, RZ ;  /* 0x00000020d7d77810 */ /* 0x000fe20007ffe0ff */
[----:B---3--:R-:W-:Y:S02]  /*0c30*/  HADD2.F32 R197, -RZ, R152.H0_H0 ;  /* 0x20000098ffc57230 */ /* 0x008fe40000004100 */
[----:B------:R-:W-:Y:S02]  /*0c40*/  HADD2.F32 R209, -RZ, R154.H1_H1 ;  /* 0x3000009affd17230 */ /* 0x000fe40000004100 */
[----:B------:R-:W-:Y:S02]  /*0c50*/  HADD2.F32 R199, -RZ, R152.H1_H1 ;  /* 0x30000098ffc77230 */ /* 0x000fe40000004100 */
[----:B------:R-:W-:Y:S01]  /*0c60*/  FADD.FTZ R152, -R216, R197 ;  /* 0x000000c5d8987221 */ /* 0x000fe20000010100 */
[----:B------:R-:W-:-:S02]  /*0c70*/  HADD2.F32 R205, -RZ, R154.H0_H0 ;  /* 0x2000009affcd7230 */ /* 0x000fc40000004100 */
[----:B------:R-:W-:Y:S01]  /*0c80*/  FADD.FTZ R200, -R216, R209 ;  /* 0x000000d1d8c87221 */ /* 0x000fe20000010100 */
[----:B------:R-:W-:Y:S02]  /*0c90*/  HADD2.F32 R201, -RZ, R153.H0_H0 ;  /* 0x20000099ffc97230 */ /* 0x000fe40000004100 */
[----:B------:R-:W-:Y:S01]  /*0ca0*/  FMUL.FTZ R209, R7, R152 ;  /* 0x0000009807d17220 */ /* 0x000fe20000410000 */
[--C-:B------:R-:W-:Y:S02]  /*0cb0*/  HADD2.F32 R217, -RZ, R155.reuse.H0_H0 ;  /* 0x2000009bffd97230 */ /* 0x100fe40000004100 */
[----:B------:R-:W-:Y:S02]  /*0cc0*/  HADD2.F32 R221, -RZ, R155.H1_H1 ;  /* 0x3000009bffdd7230 */ /* 0x000fe40000004100 */
[----:B----4-:R-:W-:Y:S02]  /*0cd0*/  HADD2.F32 R207, -RZ, R156.H0_H0 ;  /* 0x2000009cffcf7230 */ /* 0x010fe40000004100 */
[----:B------:R-:W-:-:S02]  /*0ce0*/  HADD2.F32 R155, -RZ, R158.H0_H0 ;  /* 0x2000009eff9b7230 */ /* 0x000fc40000004100 */
[----:B------:R-:W-:Y:S02]  /*0cf0*/  HADD2.F32 R198, -RZ, R158.H1_H1 ;  /* 0x3000009effc67230 */ /* 0x000fe40000004100 */
[C---:B------:R-:W-:Y:S01]  /*0d00*/  FADD.FTZ R158, -R216.reuse, R205 ;  /* 0x000000cdd89e7221 */ /* 0x040fe20000010100 */
[----:B------:R-:W-:Y:S02]  /*0d10*/  HADD2.F32 R153, -RZ, R153.H1_H1 ;  /* 0x30000099ff997230 */ /* 0x000fe40000004100 */
[----:B------:R-:W-:Y:S01]  /*0d20*/  FADD.FTZ R154, -R216, R201 ;  /* 0x000000c9d89a7221 */ /* 0x000fe20000010100 */
[----:B------:R-:W-:Y:S02]  /*0d30*/  HADD2.F32 R156, -RZ, R156.H1_H1 ;  /* 0x3000009cff9c7230 */ /* 0x000fe40000004100 */
[----:B------:R-:W-:Y:S01]  /*0d40*/  FADD.FTZ R100, R100, R207 ;  /* 0x000000cf64647221 */ /* 0x000fe20000010000 */
[-C--:B------:R-:W-:Y:S01]  /*0d50*/  FFMA.FTZ R68, R209, R207.reuse, R68 ;  /* 0x000000cfd1447223 */ /* 0x080fe20000010044 */
[----:B------:R-:W-:Y:S01]  /*0d60*/  FMUL.FTZ R207, R36, R207 ;  /* 0x000000cf24cf7220 */ /* 0x000fe20000410000 */
[----:B------:R-:W-:Y:S01]  /*0d70*/  FMUL.FTZ R201, R7, R158 ;  /* 0x0000009e07c97220 */ /* 0x000fe20000410000 */
[----:B------:R-:W-:Y:S01]  /*0d80*/  FADD.FTZ R208, -R216, R199 ;  /* 0x000000c7d8d07221 */ /* 0x000fe20000010100 */
[----:B------:R-:W-:-:S02]  /*0d90*/  HADD2.F32 R203, -RZ, R157.H0_H0 ;  /* 0x2000009dffcb7230 */ /* 0x000fc40000004100 */
[----:B------:R-:W-:Y:S01]  /*0da0*/  FADD.FTZ R204, -R216, R153 ;  /* 0x00000099d8cc7221 */ /* 0x000fe20000010100 */
[----:B------:R-:W-:Y:S01]  /*0db0*/  FMUL.FTZ R205, R7, R154 ;  /* 0x0000009a07cd7220 */ /* 0x000fe20000410000 */
[----:B------:R-:W-:Y:S01]  /*0dc0*/  FMUL.FTZ R206, R37, R156 ;  /* 0x0000009c25ce7220 */ /* 0x000fe20000410000 */
[----:B------:R-:W-:Y:S01]  /*0dd0*/  FADD.FTZ R104, R104, R155 ;  /* 0x0000009b68687221 */ /* 0x000fe20000010000 */
[-C--:B------:R-:W-:Y:S01]  /*0de0*/  FFMA.FTZ R72, R201, R155.reuse, R72 ;  /* 0x0000009bc9487223 */ /* 0x080fe20000010048 */
[----:B------:R-:W-:Y:S01]  /*0df0*/  FMUL.FTZ R199, R40, R155 ;  /* 0x0000009b28c77220 */ /* 0x000fe20000410000 */
[----:B------:R-:W-:Y:S01]  /*0e00*/  FADD.FTZ R153, RZ, R207 ;  /* 0x000000cfff997221 */ /* 0x000fe20000010000 */
[----:B------:R-:W-:Y:S01]  /*0e10*/  FMUL.FTZ R208, R7, R208 ;  /* 0x000000d007d07220 */ /* 0x000fe20000410000 */
        /* <DEDUP_REMOVED lines=24> */
[----:B0-----:R-:W-:-:S02]  /*0fa0*/  HADD2.F32 R212, -RZ, R159.H1_H1 ;  /* 0x3000009fffd47230 */ /* 0x001fc40000004100 */
[-C--:B------:R-:W-:Y:S01]  /*0fb0*/  FMUL.FTZ R170, R42, R157.reuse ;  /* 0x0000009d2aaa7220 */ /* 0x080fe20000410000 */
[----:B------:R-:W-:Y:S01]  /*0fc0*/  FADD.FTZ R153, R153, R198 ;  /* 0x000000c699997221 */ /* 0x000fe20000010000 */
[----:B------:R-:W-:Y:S01]  /*0fd0*/  FADD.FTZ R172, -R216, R221 ;  /* 0x000000ddd8ac7221 */ /* 0x000fe20000010100 */
        /* <DEDUP_REMOVED lines=13> */
.L_x_7904:
[----:B------:R-:W-:Y:S05]  /*10b0*/  BSYNC B2 ;  /* 0x0000000000027941 */ /* 0x000fea0003800000 */
.L_x_7903:
        /* <DEDUP_REMOVED lines=18> */
[--C-:B---3--:R-:W-:Y:S02]  /*11e0*/  HADD2.F32 R21, -RZ, R12.reuse.H0_H0 ;  /* 0x2000000cff157230 */ /* 0x108fe40000004100 */
[----:B------:R-:W-:Y:S02]  /*11f0*/  HADD2.F32 R23, -RZ, R12.H1_H1 ;  /* 0x3000000cff177230 */ /* 0x000fe40000004100 */
[----:B------:R-:W-:-:S02]  /*1200*/  HADD2.F32 R25, -RZ, R13.H0_H0 ;  /* 0x2000000dff197230 */ /* 0x000fc40000004100 */
[C---:B0-----:R-:W-:Y:S01]  /*1210*/  FADD.FTZ R10, -R216.reuse, R21 ;  /* 0x00000015d80a7221 */ /* 0x041fe20000010100 */
[----:B------:R-:W-:Y:S02]  /*1220*/  HADD2.F32 R155, -RZ, R13.H1_H1 ;  /* 0x3000000dff9b7230 */ /* 0x000fe40000004100 */
[C---:B------:R-:W-:Y:S01]  /*1230*/  FADD.FTZ R12, -R216.reuse, R23 ;  /* 0x00000017d80c7221 */ /* 0x040fe20000010100 */
[----:B------:R-:W-:Y:S02]  /*1240*/  HADD2.F32 R157, -RZ, R14.H0_H0 ;  /* 0x2000000eff9d7230 */ /* 0x000fe40000004100 */
[----:B----4-:R-:W-:Y:S02]  /*1250*/  HADD2.F32 R13, -RZ, R16.H0_H0 ;  /* 0x20000010ff0d7230 */ /* 0x010fe40000004100 */
[----:B------:R-:W-:Y:S01]  /*1260*/  FMUL.FTZ R11, R7, R10 ;  /* 0x0000000a070b7220 */ /* 0x000fe20000410000 */
[--C-:B------:R-:W-:Y:S02]  /*1270*/  HADD2.F32 R221, -RZ, R15.reuse.H0_H0 ;  /* 0x2000000fffdd7230 */ /* 0x100fe40000004100 */
[----:B------:R-:W-:Y:S01]  /*1280*/  FADD.FTZ R22, -R216, R157 ;  /* 0x0000009dd8167221 */ /* 0x000fe20000010100 */
[----:B------:R-:W-:-:S02]  /*1290*/  HADD2.F32 R15, -RZ, R15.H1_H1 ;  /* 0x3000000fff0f7230 */ /* 0x000fc40000004100 */
[----:B------:R-:W-:Y:S01]  /*12a0*/  FMUL.FTZ R10, R7, R12 ;  /* 0x0000000c070a7220 */ /* 0x000fe20000410000 */
[----:B------:R-:W-:Y:S02]  /*12b0*/  HADD2.F32 R16, -RZ, R16.H1_H1 ;  /* 0x30000010ff107230 */ /* 0x000fe40000004100 */
[----:B------:R-:W-:Y:S01]  /*12c0*/  FMUL.FTZ R12, R44, R13 ;  /* 0x0000000d2c0c7220 */ /* 0x000fe20000410000 */
[----:B------:R-:W-:Y:S02]  /*12d0*/  HADD2.F32 R213, -RZ, R14.H1_H1 ;  /* 0x3000000effd57230 */ /* 0x000fe40000004100 */
[C---:B------:R-:W-:Y:S01]  /*12e0*/  FADD.FTZ R14, -R216.reuse, R25 ;  /* 0x00000019d80e7221 */ /* 0x040fe20000010100 */
[--C-:B------:R-:W-:Y:S02]  /*12f0*/  HADD2.F32 R159, -RZ, R18.reuse.H0_H0 ;  /* 0x20000012ff9f7230 */ /* 0x100fe40000004100 */
[----:B------:R-:W-:Y:S02]  /*1300*/  HADD2.F32 R152, -RZ, R18.H1_H1 ;  /* 0x30000012ff987230 */ /* 0x000fe40000004100 */
[----:B------:R-:W-:Y:S01]  /*1310*/  FADD.FTZ R18, -R216, R155 ;  /* 0x0000009bd8127221 */ /* 0x000fe20000010100 */
[----:B------:R-:W-:-:S02]  /*1320*/  HADD2.F32 R153, -RZ, R17.H0_H0 ;  /* 0x20000011ff997230 */ /* 0x000fc40000004100 */
[----:B------:R-:W-:Y:S01]  /*1330*/  FADD.FTZ R156, -R216, R15 ;  /* 0x0000000fd89c7221 */ /* 0x000fe20000010100 */
[----:B------:R-:W-:Y:S02]  /*1340*/  HADD2.F32 R20, -RZ, R17.H1_H1 ;  /* 0x30000011ff147230 */ /* 0x000fe40000004100 */
        /* <DEDUP_REMOVED lines=8> */
[----:B------:R-:W-:Y:S01]  /*13d0*/  FADD.FTZ R24, -R216, R213 ;  /* 0x000000d5d8187221 */ /* 0x000fe20000010100 */
[----:B------:R-:W-:Y:S01]  /*13e0*/  FADD.FTZ R109, R109, R16 ;  /* 0x000000106d6d7221 */ /* 0x000fe20000010000 */
[----:B------:R-:W-:Y:S01]  /*13f0*/  FFMA.FTZ R77, R10, R16, R77 ;  /* 0x000000100a4d7223 */ /* 0x000fe2000001004d */
        /* <DEDUP_REMOVED lines=38> */
.L_x_7906:
[----:B------:R-:W-:Y:S05]  /*1660*/  BSYNC B2 ;  /* 0x0000000000027941 */ /* 0x000fea0003800000 */
.L_x_7905:
        /* <DEDUP_REMOVED lines=22> */
[--C-:B------:R-:W-:Y:S02]  /*17d0*/  HADD2.F32 R165, -RZ, R29.reuse.H0_H0 ;  /* 0x2000001dffa57230 */ /* 0x100fe40000004100 */
[C---:B------:R-:W-:Y:S01]  /*17e0*/  FADD.FTZ R28, -R216.reuse, R163 ;  /* 0x000000a3d81c7221 */ /* 0x040fe20000010100 */
[----:B------:R-:W-:Y:S02]  /*17f0*/  HADD2.F32 R167, -RZ, R29.H1_H1 ;  /* 0x3000001dffa77230 */ /* 0x000fe40000004100 */
[----:B------:R-:W-:Y:S01]  /*1800*/  FADD.FTZ R162, -R216, R169 ;  /* 0x000000a9d8a27221 */ /* 0x000fe20000010100 */
[----:B----4-:R-:W-:Y:S02]  /*1810*/  HADD2.F32 R29, -RZ, R152.H0_H0 ;  /* 0x20000098ff1d7230 */ /* 0x010fe40000004100 */
[--C-:B------:R-:W-:Y:S02]  /*1820*/  HADD2.F32 R221, -RZ, R31.reuse.H0_H0 ;  /* 0x2000001fffdd7230 */ /* 0x100fe40000004100 */
[----:B------:R-:W-:Y:S01]  /*1830*/  FMUL.FTZ R27, R7, R26 ;  /* 0x0000001a071b7220 */ /* 0x000fe20000410000 */
[----:B------:R-:W-:-:S02]  /*1840*/  HADD2.F32 R31, -RZ, R31.H1_H1 ;  /* 0x3000001fff1f7230 */ /* 0x000fc40000004100 */
[C---:B------:R-:W-:Y:S01]  /*1850*/  FMUL.FTZ R26, R7.reuse, R28 ;  /* 0x0000001c071a7220 */ /* 0x040fe20000410000 */
[----:B------:R-:W-:Y:S02]  /*1860*/  HADD2.F32 R152, -RZ, R152.H1_H1 ;  /* 0x30000098ff987230 */ /* 0x000fe40000004100 */
[--C-:B------:R-:W-:Y:S02]  /*1870*/  HADD2.F32 R157, -RZ, R153.reuse.H0_H0 ;  /* 0x20000099ff9d7230 */ /* 0x100fe40000004100 */
[----:B------:R-:W-:Y:S02]  /*1880*/  HADD2.F32 R156, -RZ, R153.H1_H1 ;  /* 0x30000099ff9c7230 */ /* 0x000fe40000004100 */
[----:B------:R-:W-:Y:S01]  /*1890*/  FMUL.FTZ R28, R52, R29 ;  /* 0x0000001d341c7220 */ /* 0x000fe20000410000 */
[----:B------:R-:W-:Y:S02]  /*18a0*/  HADD2.F32 R213, -RZ, R30.H1_H1 ;  /* 0x3000001effd57230 */ /* 0x000fe40000004100 */
[----:B------:R-:W-:Y:S01]  /*18b0*/  FMUL.FTZ R161, R7, R162 ;  /* 0x000000a207a17220 */ /* 0x000fe20000410000 */
[----:B------:R-:W-:-:S02]  /*18c0*/  HADD2.F32 R153, -RZ, R154.H0_H0 ;  /* 0x2000009aff997230 */ /* 0x000fc40000004100 */
[C---:B------:R-:W-:Y:S01]  /*18d0*/  FADD.FTZ R168, -R216.reuse, R31 ;  /* 0x0000001fd8a87221 */ /* 0x040fe20000010100 */
[----:B------:R-:W-:Y:S01]  /*18e0*/  FADD.FTZ R30, -R216, R165 ;  /* 0x000000a5d81e7221 */ /* 0x000fe20000010100 */
        /* <DEDUP_REMOVED lines=12> */
[----:B------:R-:W-:-:S02]  /*19b0*/  HADD2.F32 R154, -RZ, R154.H1_H1 ;  /* 0x3000009aff9a7230 */ /* 0x000fc40000004100 */
[C---:B------:R-:W-:Y:S01]  /*19c0*/  FMUL.FTZ R29, R7.reuse, R30 ;  /* 0x0000001e071d7220 */ /* 0x040fe20000410000 */
[--C-:B------:R-:W-:Y:S02]  /*19d0*/  HADD2.F32 R159, -RZ, R155.reuse.H0_H0 ;  /* 0x2000009bff9f7230 */ /* 0x100fe40000004100 */
[C---:B------:R-:W-:Y:S01]  /*19e0*/  FMUL.FTZ R30, R7.reuse, R160 ;  /* 0x000000a0071e7220 */ /* 0x040fe20000410000 */
[----:B------:R-:W-:Y:S02]  /*19f0*/  HADD2.F32 R158, -RZ, R155.H1_H1 ;  /* 0x3000009bff9e7230 */ /* 0x000fe40000004100 */
        /* <DEDUP_REMOVED lines=33> */
.L_x_7908:
[----:B------:R-:W-:Y:S05]  /*1c10*/  BSYNC B2 ;  /* 0x0000000000027941 */ /* 0x000fea0003800000 */
.L_x_7907:
        /* <DEDUP_REMOVED lines=16> */
[----:B------:R-:W-:Y:S02]  /*1d20*/  HADD2.F32 R153, -RZ, R153.H1_H1 ;  /* 0x30000099ff997230 */ /* 0x000fe40000004100 */
[--C-:B------:R-:W-:Y:S02]  /*1d30*/  HADD2.F32 R171, -RZ, R152.reuse.H0_H0 ;  /* 0x20000098ffab7230 */ /* 0x100fe40000004100 */
[----:B------:R-:W-:Y:S02]  /*1d40*/  HADD2.F32 R183, -RZ, R152.H1_H1 ;  /* 0x30000098ffb77230 */ /* 0x000fe40000004100 */
[----:B------:R-:W-:Y:S01]  /*1d50*/  FADD.FTZ R186, -R216, R153 ;  /* 0x00000099d8ba7221 */ /* 0x000fe20000010100 */
[----:B------:R-:W-:-:S02]  /*1d60*/  HADD2.F32 R187, -RZ, R154.H0_H0 ;  /* 0x2000009affbb7230 */ /* 0x000fc40000004100 */
[C---:B------:R-:W-:Y:S01]  /*1d70*/  FADD.FTZ R152, -R216.reuse, R171 ;  /* 0x000000abd8987221 */ /* 0x040fe20000010100 */
[----:B------:R-:W-:Y:S02]  /*1d80*/  HADD2.F32 R189, -RZ, R154.H1_H1 ;  /* 0x3000009affbd7230 */ /* 0x000fe40000004100 */
[--C-:B------:R-:W-:Y:S02]  /*1d90*/  HADD2.F32 R191, -RZ, R155.reuse.H0_H0 ;  /* 0x2000009bffbf7230 */ /* 0x100fe40000004100 */
[--C-:B----4-:R-:W-:Y:S02]  /*1da0*/  HADD2.F32 R153, -RZ, R156.reuse.H0_H0 ;  /* 0x2000009cff997230 */ /* 0x110fe40000004100 */
[----:B------:R-:W-:Y:S02]  /*1db0*/  HADD2.F32 R155, -RZ, R155.H1_H1 ;  /* 0x3000009bff9b7230 */ /* 0x000fe40000004100 */
[----:B------:R-:W-:Y:S01]  /*1dc0*/  FADD.FTZ R154, -R216, R185 ;  /* 0x000000b9d89a7221 */ /* 0x000fe20000010100 */
[----:B------:R-:W-:-:S02]  /*1dd0*/  HADD2.F32 R156, -RZ, R156.H1_H1 ;  /* 0x3000009cff9c7230 */ /* 0x000fc40000004100 */
[C---:B------:R-:W-:Y:S01]  /*1de0*/  FADD.FTZ R182, -R216.reuse, R183 ;  /* 0x000000b7d8b67221 */ /* 0x040fe20000010100 */
[C---:B------:R-:W-:Y:S01]  /*1df0*/  FADD.FTZ R192, -R216.reuse, R187 ;  /* 0x000000bbd8c07221 */ /* 0x040fe20000010100 */
[C---:B------:R-:W-:Y:S01]  /*1e00*/  FADD.FTZ R194, -R216.reuse, R189 ;  /* 0x000000bdd8c27221 */ /* 0x040fe20000010100 */
[----:B------:R-:W-:Y:S01]  /*1e10*/  FADD.FTZ R196, -R216, R191 ;  /* 0x000000bfd8c47221 */ /* 0x000fe20000010100 */
[C---:B------:R-:W-:Y:S01]  /*1e20*/  FMUL.FTZ R171, R7.reuse, R152 ;  /* 0x0000009807ab7220 */ /* 0x040fe20000410000 */
        /* <DEDUP_REMOVED lines=33> */
[----:B0-----:R-:W-:Y:S02]  /*2040*/  HADD2.F32 R210, -RZ, R159.H1_H1 ;  /* 0x3000009fffd27230 */ /* 0x001fe40000004100 */
        /* <DEDUP_REMOVED lines=20> */
.L_x_7902:
[----:B------:R-:W-:Y:S05]  /*2190*/  BSYNC B1 ;  /* 0x0000000000017941 */ /* 0x000fea0003800000 */
.L_x_7894:
        /* <DEDUP_REMOVED lines=20> */
.L_x_8026:
[----:B------:R-:W-:Y:S01]  /*22e0*/  @P3 IADD3 R214, R214, -0x1, RZ ;  /* 0xffffffffd6d63810 */ /* 0x000fe20007ffe0ff */
[----:B------:R-:W-:Y:S01]  /*22f0*/  HFMA2.MMA R154, -RZ, RZ, 0, 0 ;  /* 0x00000000ff9a7435 */ /* 0x000fe200000001ff */
[----:B--2---:R-:W-:Y:S01]  /*2300*/  FADD.FTZ R152, R159, R152 ;  /* 0x000000989f987221 */ /* 0x004fe20000010000 */
[----:B---3--:R-:W-:Y:S01]  /*2310*/  FADD.FTZ R153, R158, R153 ;  /* 0x000000999e997221 */ /* 0x008fe20000010000 */
        /* <DEDUP_REMOVED lines=17> */
.L_x_7913:
        /* <DEDUP_REMOVED lines=8> */
[----:B-----5:R-:W-:-:S05]  /*24b0*/  @P4 HADD2.F32 R153, -RZ, R128.H0_H0 ;  /* 0x20000080ff994230 */ /* 0x020fca0000004100 */
[----:B------:R-:W-:-:S07]  /*24c0*/  @P4 FADD.FTZ R158, R158, R153 ;  /* 0x000000999e9e4221 */ /* 0x000fce0000010000 */
.L_x_7914:
[----:B------:R-:W-:Y:S05]  /*24d0*/  BSYNC B2 ;  /* 0x0000000000027941 */ /* 0x000fea0003800000 */
.L_x_7912:
[----:B------:R-:W1:Y:S01]  /*24e0*/  @P3 LDC.64 R152, c[0x0][0x298] ;  /* 0x0000a600ff983b82 */ /* 0x000e620000000a00 */
[----:B-----5:R-:W-:Y:S01]  /*24f0*/  @P3 LOP3.LUT P5, RZ, R180, 0xff, RZ, 0xc0, !PT ;  /* 0x000000ffb4ff3812 */ /* 0x020fe200078ac0ff */
[----:B------:R-:W-:Y:S01]  /*2500*/  BSSY B2, `(.L_x_7915) ;  /* 0x0000016000027945 */ /* 0x000fe20003800000 */
[----:B-1----:R-:W-:-:S04]  /*2510*/  @P3 FMUL.FTZ R153, R158, R153 ;  /* 0x000000999e993220 */ /* 0x002fc80000410000 */
        /* <DEDUP_REMOVED lines=13> */
.L_x_7916:
[----:B0-----:R-:W-:-:S04]  /*25f0*/  ISETP.NE.AND P6, PT, R4, RZ, PT ;  /* 0x000000ff0400720c */ /* 0x001fc80003fc5270 */
[----:B------:R-:W-:-:S05]  /*2600*/  FSEL R153, R156, RZ, !P6 ;  /* 0x000000ff9c997208 */ /* 0x000fca0007000000 */
[----:B------:R-:W-:-:S04]  /*2610*/  FFMA.FTZ R153, R208, R155, R153 ;  /* 0x0000009bd0997223 */ /* 0x000fc80000010099 */
[----:B------:R-:W-:Y:S01]  /*2620*/  FADD.FTZ R152, R206, -R153 ;  /* 0x80000099ce987221 */ /* 0x000fe20000010000 */
[----:B------:R-:W-:-:S03]  /*2630*/  @P4 HADD2.F32 R153, -RZ, R128.H1_H1 ;  /* 0x30000080ff994230 */ /* 0x000fc60000004100 */
[----:B------:R-:W-:-:S04]  /*2640*/  FMUL.FTZ R158, R7, R152 ;  /* 0x00000098079e7220 */ /* 0x000fc80000410000 */
[----:B------:R-:W-:-:S07]  /*2650*/  @P4 FADD.FTZ R158, R158, R153 ;  /* 0x000000999e9e4221 */ /* 0x000fce0000010000 */
.L_x_7917:
[----:B------:R-:W-:Y:S05]  /*2660*/  BSYNC B2 ;  /* 0x0000000000027941 */ /* 0x000fea0003800000 */
.L_x_7915:
[----:B------:R-:W1:Y:S01]  /*2670*/  @P3 LDC.64 R152, c[0x0][0x298] ;  /* 0x0000a600ff983b82 */ /* 0x000e620000000a00 */
[----:B------:R-:W-:Y:S01]  /*2680*/  @P3 LOP3.LUT P6, RZ, R180, 0xff00, RZ, 0xc0, !PT ;  /* 0x0000ff00b4ff3812 */ /* 0x000fe200078cc0ff */
[----:B------:R-:W-:Y:S01]  /*2690*/  BSSY B2, `(.L_x_7918) ;  /* 0x0000014000027945 */ /* 0x000fe20003800000 */
[----:B-1----:R-:W-:Y:S01]  /*26a0*/  @P3 FMUL.FTZ R153, R158, R153 ;  /* 0x000000999e993220 */ /* 0x002fe20000410000 */
        /* <DEDUP_REMOVED lines=11> */
.L_x_7919:
[----:B0-----:R-:W-:Y:S01]  /*2760*/  ISETP.NE.AND P6, PT, R4, RZ, PT ;  /* 0x000000ff0400720c */ /* 0x001fe20003fc5270 */
[----:B------:R-:W-:-:S03]  /*2770*/  @P4 HADD2.F32 R153, -RZ, R129.H0_H0 ;  /* 0x20000081ff994230 */ /* 0x000fc60000004100 */
[----:B------:R-:W-:-:S05]  /*2780*/  FSEL R152, R156, RZ, !P6 ;  /* 0x000000ff9c987208 */ /* 0x000fca0007000000 */
[----:B------:R-:W-:-:S04]  /*2790*/  FFMA.FTZ R152, R205, R155, R152 ;  /* 0x0000009bcd987223 */ /* 0x000fc80000010098 */
[----:B------:R-:W-:-:S04]  /*27a0*/  FADD.FTZ R152, R203, -R152 ;  /* 0x80000098cb987221 */ /* 0x000fc80000010000 */
[----:B------:R-:W-:-:S04]  /*27b0*/  FMUL.FTZ R158, R7, R152 ;  /* 0x00000098079e7220 */ /* 0x000fc80000410000 */
[----:B------:R-:W-:-:S07]  /*27c0*/  @P4 FADD.FTZ R158, R158, R153 ;  /* 0x000000999e9e4221 */ /* 0x000fce0000010000 */
.L_x_7920:
[----:B------:R-:W-:Y:S05]  /*27d0*/  BSYNC B2 ;  /* 0x0000000000027941 */ /* 0x000fea0003800000 */
.L_x_7918:
        /* <DEDUP_REMOVED lines=15> */
.L_x_7922:
[----:B0-----:R-:W-:-:S04]  /*28d0*/  ISETP.NE.AND P6, PT, R4, RZ, PT ;  /* 0x000000ff0400720c */ /* 0x001fc80003fc5270 */
[----:B------:R-:W-:-:S05]  /*28e0*/  FSEL R153, R156, RZ, !P6 ;  /* 0x000000ff9c997208 */ /* 0x000fca0007000000 */
[----:B------:R-:W-:-:S04]  /*28f0*/  FFMA.FTZ R153, R204, R155, R153 ;  /* 0x0000009bcc997223 */ /* 0x000fc80000010099 */
[----:B------:R-:W-:Y:S01]  /*2900*/  FADD.FTZ R152, R202, -R153 ;  /* 0x80000099ca987221 */ /* 0x000fe20000010000 */
[----:B------:R-:W-:-:S03]  /*2910*/  @P4 HADD2.F32 R153, -RZ, R129.H1_H1 ;  /* 0x30000081ff994230 */ /* 0x000fc60000004100 */
[----:B------:R-:W-:-:S04]  /*2920*/  FMUL.FTZ R158, R7, R152 ;  /* 0x00000098079e7220 */ /* 0x000fc80000410000 */
[----:B------:R-:W-:-:S07]  /*2930*/  @P4 FADD.FTZ R158, R158, R153 ;  /* 0x000000999e9e4221 */ /* 0x000fce0000010000 */
.L_x_7923:
[----:B------:R-:W-:Y:S05]  /*2940*/  BSYNC B2 ;  /* 0x0000000000027941 */ /* 0x000fea0003800000 */
.L_x_7921:
        /* <DEDUP_REMOVED lines=15> */
.L_x_7925:
[----:B0-----:R-:W-:Y:S01]  /*2a40*/  ISETP.NE.AND P6, PT, R4, RZ, PT ;  /* 0x000000ff0400720c */ /* 0x001fe20003fc5270 */
[----:B------:R-:W-:-:S03]  /*2a50*/  @P4 HADD2.F32 R153, -RZ, R130.H0_H0 ;  /* 0x20000082ff994230 */ /* 0x000fc60000004100 */
[----:B------:R-:W-:-:S05]  /*2a60*/  FSEL R152, R156, RZ, !P6 ;  /* 0x000000ff9c987208 */ /* 0x000fca0007000000 */
[----:B------:R-:W-:-:S04]  /*2a70*/  FFMA.FTZ R152, R201, R155, R152 ;  /* 0x0000009bc9987223 */ /* 0x000fc80000010098 */
[----:B------:R-:W-:-:S04]  /*2a80*/  FADD.FTZ R152, R199, -R152 ;  /* 0x80000098c7987221 */ /* 0x000fc80000010000 */
[----:B------:R-:W-:-:S04]  /*2a90*/  FMUL.FTZ R158, R7, R152 ;  /* 0x00000098079e7220 */ /* 0x000fc80000410000 */
[----:B------:R-:W-:-:S07]  /*2aa0*/  @P4 FADD.FTZ R158, R158, R153 ;  /* 0x000000999e9e4221 */ /* 0x000fce0000010000 */
.L_x_7926:
[----:B------:R-:W-:Y:S05]  /*2ab0*/  BSYNC B2 ;  /* 0x0000000000027941 */ /* 0x000fea0003800000 */
.L_x_7924:
        /* <DEDUP_REMOVED lines=15> */
.L_x_7928:
[----:B0-----:R-:W-:-:S04]  /*2bb0*/  ISETP.NE.AND P6, PT, R4, RZ, PT ;  /* 0x000000ff0400720c */ /* 0x001fc80003fc5270 */
[----:B------:R-:W-:-:S05]  /*2bc0*/  FSEL R153, R156, RZ, !P6 ;  /* 0x000000ff9c997208 */ /* 0x000fca0007000000 */
[----:B------:R-:W-:-:S04]  /*2bd0*/  FFMA.FTZ R153, R200, R155, R153 ;  /* 0x0000009bc8997223 */ /* 0x000fc80000010099 */
[----:B------:R-:W-:Y:S01]  /*2be0*/  FADD.FTZ R152, R198, -R153 ;  /* 0x80000099c6987221 */ /* 0x000fe20000010000 */
[----:B------:R-:W-:-:S03]  /*2bf0*/  @P4 HADD2.F32 R153, -RZ, R130.H1_H1 ;  /* 0x30000082ff994230 */ /* 0x000fc60000004100 */
[----:B------:R-:W-:-:S04]  /*2c00*/  FMUL.FTZ R158, R7, R152 ;  /* 0x00000098079e7220 */ /* 0x000fc80000410000 */
[----:B------:R-:W-:-:S07]  /*2c10*/  @P4 FADD.FTZ R158, R158, R153 ;  /* 0x000000999e9e4221 */ /* 0x000fce0000010000 */
.L_x_7929:
[----:B------:R-:W-:Y:S05]  /*2c20*/  BSYNC B2 ;  /* 0x0000000000027941 */ /* 0x000fea0003800000 */
.L_x_7927:
        /* <DEDUP_REMOVED lines=15> */
.L_x_7931:
[----:B0-----:R-:W-:-:S04]  /*2d20*/  ISETP.NE.AND P6, PT, R4, RZ, PT ;  /* 0x000000ff0400720c */ /* 0x001fc80003fc5270 */
[----:B------:R-:W-:-:S05]  /*2d30*/  FSEL R152, R156, RZ, !P6 ;  /* 0x000000ff9c987208 */ /* 0x000fca0007000000 */
[----:B------:R-:W-:-:S04]  /*2d40*/  FFMA.FTZ R153, R197, R155, R152 ;  /* 0x0000009bc5997223 */ /* 0x000fc80000010098 */
[----:B------:R-:W-:Y:S01]  /*2d50*/  FADD.FTZ R152, R170, -R153 ;  /* 0x80000099aa987221 */ /* 0x000fe20000010000 */
[----:B------:R-:W-:-:S03]  /*2d60*/  @P4 HADD2.F32 R153, -RZ, R131.H0_H0 ;  /* 0x20000083ff994230 */ /* 0x000fc60000004100 */
[----:B------:R-:W-:-:S04]  /*2d70*/  FMUL.FTZ R158, R7, R152 ;  /* 0x00000098079e7220 */ /* 0x000fc80000410000 */
[----:B------:R-:W-:-:S07]  /*2d80*/  @P4 FADD.FTZ R158, R158, R153 ;  /* 0x000000999e9e4221 */ /* 0x000fce0000010000 */
.L_x_7932:
[----:B------:R-:W-:Y:S05]  /*2d90*/  BSYNC B2 ;  /* 0x0000000000027941 */ /* 0x000fea0003800000 */
.L_x_7930:
        /* <DEDUP_REMOVED lines=15> */
.L_x_7934:
[----:B0-----:R-:W-:-:S04]  /*2e90*/  ISETP.NE.AND P6, PT, R4, RZ, PT ;  /* 0x000000ff0400720c */ /* 0x001fc80003fc5270 */
[----:B------:R-:W-:-:S05]  /*2ea0*/  FSEL R153, R156, RZ, !P6 ;  /* 0x000000ff9c997208 */ /* 0x000fca0007000000 */
[----:B------:R-:W-:Y:S01]  /*2eb0*/  FFMA.FTZ R152, R172, R155, R153 ;  /* 0x0000009bac987223 */ /* 0x000fe20000010099 */
[----:B------:R-:W-:-:S03]  /*2ec0*/  @P4 HADD2.F32 R153, -RZ, R131.H1_H1 ;  /* 0x30000083ff994230 */ /* 0x000fc60000004100 */
[----:B------:R-:W-:-:S04]  /*2ed0*/  FADD.FTZ R152, R173, -R152 ;  /* 0x80000098ad987221 */ /* 0x000fc80000010000 */
[----:B------:R-:W-:-:S04]  /*2ee0*/  FMUL.FTZ R210, R7, R152 ;  /* 0x0000009807d27220 */ /* 0x000fc80000410000 */
[----:B------:R-:W-:-:S07]  /*2ef0*/  @P4 FADD.FTZ R210, R210, R153 ;  /* 0x00000099d2d24221 */ /* 0x000fce0000010000 */
.L_x_7935:
[----:B------:R-:W-:Y:S05]  /*2f00*/  BSYNC B2 ;  /* 0x0000000000027941 */ /* 0x000fea0003800000 */
.L_x_7933:
[----:B------:R-:W1:Y:S01]  /*2f10*/  @P3 LDC.64 R152, c[0x0][0x298] ;  /* 0x0000a600ff983b82 */ /* 0x000e620000000a00 */
[----:B------:R-:W-:-:S07]  /*2f20*/  @P3 LOP3.LUT P4, RZ, R181, 0xff000000, RZ, 0xc0, !PT ;  /* 0xff000000b5ff3812 */ /* 0x000fce000788c0ff */
[----:B------:R-:W2:Y:S01]  /*2f30*/  @P5 LDC.64 R158, c[0x0][0x308] ;  /* 0x0000c200ff9e5b82 */ /* 0x000ea20000000a00 */
[----:B-1----:R-:W-:Y:S01]  /*2f40*/  @P3 FMUL.FTZ R153, R210, R153 ;  /* 0x00000099d2993220 */ /* 0x002fe20000410000 */
[----:B------:R-:W-:-:S03]  /*2f50*/  @P5 F2FP.F16.F32.PACK_AB R210, RZ, R210 ;  /* 0x000000d2ffd2523e */ /* 0x000fc600000000ff */
[----:B------:R-:W-:Y:S01]  /*2f60*/  @P3 FMUL.FTZ R152, R153, R152 ;  /* 0x0000009899983220 */ /* 0x000fe20000410000 */
[----:B------:R-:W-:Y:S01]  /*2f70*/  @P5 PRMT R143, R143, 0x5410, R210 ;  /* 0x000054108f8f5816 */ /* 0x000fe200000000d2 */
[----:B--2---:R-:W-:-:S03]  /*2f80*/  @P5 IMAD.WIDE.U32 R158, R8, 0x10, R158 ;  /* 0x00000010089e5825 */ /* 0x004fc600078e009e */
[----:B------:R-:W-:Y:S02]  /*2f90*/  @P3 FSEL R157, R152, RZ, P4 ;  /* 0x000000ff989d3208 */ /* 0x000fe40002000000 */
[----:B------:R-:W1:Y:S01]  /*2fa0*/  @P3 LDC.64 R152, c[0x0][0x2f8] ;  /* 0x0000be00ff983b82 */ /* 0x000e620000000a00 */
[----:B------:R-:W-:Y:S01]  /*2fb0*/  IADD3 R8, R8, 0x20, RZ ;  /* 0x0000002008087810 */ /* 0x000fe20007ffe0ff */
[----:B------:R2:W-:Y:S01]  /*2fc0*/  @P5 STG.E.128 desc[UR4][R158.64], R140 ;  /* 0x0000008c9e005986 */ /* 0x0005e2000c101d04 */
[----:B------:R-:W-:-:S04]  /*2fd0*/  @P3 F2FP.F16.F32.PACK_AB R157, RZ, R157 ;  /* 0x0000009dff9d323e */ /* 0x000fc800000000ff */
[----:B------:R-:W-:Y:S01]  /*2fe0*/  @P3 PRMT R99, R99, 0x5410, R157 ;  /* 0x0000541063633816 */ /* 0x000fe2000000009d */
[C---:B-1----:R-:W-:Y:S01]  /*2ff0*/  @P3 IMAD.WIDE.U32 R152, R154.reuse, 0x10, R152 ;  /* 0x000000109a983825 */ /* 0x042fe200078e0098 */
[----:B------:R-:W-:-:S04]  /*3000*/  IADD3 R154, R154, 0x20, RZ ;  /* 0x000000209a9a7810 */ /* 0x000fc80007ffe0ff */
[----:B------:R2:W-:Y:S03]  /*3010*/  @P3 STG.E.128 desc[UR4][R152.64], R96 ;  /* 0x0000006098003986 */ /* 0x0005e6000c101d04 */
.L_x_7911:
[----:B------:R-:W-:Y:S05]  /*3020*/  BSYNC B1 ;  /* 0x0000000000017941 */ /* 0x000fea0003800000 */
.L_x_7910:
        /* <DEDUP_REMOVED lines=11> */
.L_x_7939:
        /* <DEDUP_REMOVED lines=8> */
[----:B-----5:R-:W-:-:S05]  /*3160*/  @P4 HADD2.F32 R153, -RZ, R132.H0_H0 ;  /* 0x20000084ff994230 */ /* 0x020fca0000004100 */
[----:B------:R-:W-:-:S07]  /*3170*/  @P4 FADD.FTZ R158, R158, R153 ;  /* 0x000000999e9e4221 */ /* 0x000fce0000010000 */
.L_x_7940:
[----:B------:R-:W-:Y:S05]  /*3180*/  BSYNC B2 ;  /* 0x0000000000027941 */ /* 0x000fea0003800000 */
.L_x_7938:
        /* <DEDUP_REMOVED lines=17> */
.L_x_7942:
[----:B0-----:R-:W-:-:S04]  /*32a0*/  ISETP.NE.AND P6, PT, R4, RZ, PT ;  /* 0x000000ff0400720c */ /* 0x001fc80003fc5270 */
[----:B------:R-:W-:-:S05]  /*32b0*/  FSEL R153, R156, RZ, !P6 ;  /* 0x000000ff9c997208 */ /* 0x000fca0007000000 */
[----:B------:R-:W-:Y:S01]  /*32c0*/  FFMA.FTZ R152, R10, R155, R153 ;  /* 0x0000009b0a987223 */ /* 0x000fe20000010099 */
[----:B------:R-:W-:-:S03]  /*32d0*/  @P4 HADD2.F32 R153, -RZ, R132.H1_H1 ;  /* 0x30000084ff994230 */ /* 0x000fc60000004100 */
[----:B------:R-:W-:-:S04]  /*32e0*/  FADD.FTZ R152, R15, -R152 ;  /* 0x800000980f987221 */ /* 0x000fc80000010000 */
[----:B------:R-:W-:-:S04]  /*32f0*/  FMUL.FTZ R158, R7, R152 ;  /* 0x00000098079e7220 */ /* 0x000fc80000410000 */
[----:B------:R-:W-:-:S07]  /*3300*/  @P4 FADD.FTZ R158, R158, R153 ;  /* 0x000000999e9e4221 */ /* 0x000fce0000010000 */
.L_x_7943:
[----:B------:R-:W-:Y:S05]  /*3310*/  BSYNC B2 ;  /* 0x0000000000027941 */ /* 0x000fea0003800000 */
.L_x_7941:
        /* <DEDUP_REMOVED lines=15> */
.L_x_7945:
[----:B0-----:R-:W-:-:S04]  /*3410*/  ISETP.NE.AND P6, PT, R4, RZ, PT ;  /* 0x000000ff0400720c */ /* 0x001fc80003fc5270 */
[----:B------:R-:W-:-:S05]  /*3420*/  FSEL R152, R156, RZ, !P6 ;  /* 0x000000ff9c987208 */ /* 0x000fca0007000000 */
[----:B------:R-:W-:-:S04]  /*3430*/  FFMA.FTZ R153, R13, R155, R152 ;  /* 0x0000009b0d997223 */ /* 0x000fc80000010098 */
[----:B------:R-:W-:Y:S01]  /*3440*/  FADD.FTZ R152, R16, -R153 ;  /* 0x8000009910987221 */ /* 0x000fe20000010000 */
[----:B------:R-:W-:-:S03]  /*3450*/  @P4 HADD2.F32 R153, -RZ, R133.H0_H0 ;  /* 0x20000085ff994230 */ /* 0x000fc60000004100 */
[----:B------:R-:W-:-:S04]  /*3460*/  FMUL.FTZ R158, R7, R152 ;  /* 0x00000098079e7220 */ /* 0x000fc80000410000 */
[----:B------:R-:W-:-:S07]  /*3470*/  @P4 FADD.FTZ R158, R158, R153 ;  /* 0x000000999e9e4221 */ /* 0x000fce0000010000 */
.L_x_7946:
[----:B------:R-:W-:Y:S05]  /*3480*/  BSYNC B2 ;  /* 0x0000000000027941 */ /* 0x000fea0003800000 */
.L_x_7944:
        /* <DEDUP_REMOVED lines=15> */
.L_x_7948:
[----:B0-----:R-:W-:-:S04]  /*3580*/  ISETP.NE.AND P6, PT, R4, RZ, PT ;  /* 0x000000ff0400720c */ /* 0x001fc80003fc5270 */
[----:B------:R-:W-:-:S05]  /*3590*/  FSEL R153, R156, RZ, !P6 ;  /* 0x000000ff9c997208 */ /* 0x000fca0007000000 */
[----:B------:R-:W-:Y:S01]  /*35a0*/  FFMA.FTZ R152, R14, R155, R153 ;  /* 0x0000009b0e987223 */ /* 0x000fe20000010099 */
[----:B------:R-:W-:-:S03]  /*35b0*/  @P4 HADD2.F32 R153, -RZ, R133.H1_H1 ;  /* 0x30000085ff994230 */ /* 0x000fc60000004100 */
[----:B------:R-:W-:-:S04]  /*35c0*/  FADD.FTZ R152, R19, -R152 ;  /* 0x8000009813987221 */ /* 0x000fc80000010000 */
[----:B------:R-:W-:-:S04]  /*35d0*/  FMUL.FTZ R158, R7, R152 ;  /* 0x00000098079e7220 */ /* 0x000fc80000410000 */
[----:B------:R-:W-:-:S07]  /*35e0*/  @P4 FADD.FTZ R158, R158, R153 ;  /* 0x000000999e9e4221 */ /* 0x000fce0000010000 */
.L_x_7949:
[----:B------:R-:W-:Y:S05]  /*35f0*/  BSYNC B2 ;  /* 0x0000000000027941 */ /* 0x000fea0003800000 */
.L_x_7947:
        /* <DEDUP_REMOVED lines=15> */
.L_x_7951:
[----:B0-----:R-:W-:-:S04]  /*36f0*/  ISETP.NE.AND P6, PT, R4, RZ, PT ;  /* 0x000000ff0400720c */ /* 0x001fc80003fc5270 */
[----:B------:R-:W-:-:S05]  /*3700*/  FSEL R152, R156, RZ, !P6 ;  /* 0x000000ff9c987208 */ /* 0x000fca0007000000 */
[----:B------:R-:W-:-:S04]  /*3710*/  FFMA.FTZ R153, R17, R155, R152 ;  /* 0x0000009b11997223 */ /* 0x000fc80000010098 */
[----:B------:R-:W-:Y:S01]  /*3720*/  FADD.FTZ R152, R18, -R153 ;  /* 0x8000009912987221 */ /* 0x000fe20000010000 */
[----:B------:R-:W-:-:S03]  /*3730*/  @P4 HADD2.F32 R153, -RZ, R134.H0_H0 ;  /* 0x20000086ff994230 */ /* 0x000fc60000004100 */
[----:B------:R-:W-:-:S04]  /*3740*/  FMUL.FTZ R158, R7, R152 ;  /* 0x00000098079e7220 */ /* 0x000fc80000410000 */
[----:B------:R-:W-:-:S07]  /*3750*/  @P4 FADD.FTZ R158, R158, R153 ;  /* 0x000000999e9e4221 */ /* 0x000fce0000010000 */
.L_x_7952:
[----:B------:R-:W-:Y:S05]  /*3760*/  BSYNC B2 ;  /* 0x0000000000027941 */ /* 0x000fea0003800000 */
.L_x_7950:
        /* <DEDUP_REMOVED lines=15> */
.L_x_7954:
[----:B0-----:R-:W-:-:S04]  /*3860*/  ISETP.NE.AND P6, PT, R4, RZ, PT ;  /* 0x000000ff0400720c */ /* 0x001fc80003fc5270 */
[----:B------:R-:W-:-:S05]  /*3870*/  FSEL R153, R156, RZ, !P6 ;  /* 0x000000ff9c997208 */ /* 0x000fca0007000000 */
[----:B------:R-:W-:Y:S01]  /*3880*/  FFMA.FTZ R152, R20, R155, R153 ;  /* 0x0000009b14987223 */ /* 0x000fe20000010099 */
[----:B------:R-:W-:-:S03]  /*3890*/  @P4 HADD2.F32 R153, -RZ, R134.H1_H1 ;  /* 0x30000086ff994230 */ /* 0x000fc60000004100 */
[----:B------:R-:W-:-:S04]  /*38a0*/  FADD.FTZ R152, R21, -R152 ;  /* 0x8000009815987221 */ /* 0x000fc80000010000 */
[----:B------:R-:W-:-:S04]  /*38b0*/  FMUL.FTZ R158, R7, R152 ;  /* 0x00000098079e7220 */ /* 0x000fc80000410000 */
[----:B------:R-:W-:-:S07]  /*38c0*/  @P4 FADD.FTZ R158, R158, R153 ;  /* 0x000000999e9e4221 */ /* 0x000fce0000010000 */
.L_x_7955:
[----:B------:R-:W-:Y:S05]  /*38d0*/  BSYNC B2 ;  /* 0x0000000000027941 */ /* 0x000fea0003800000 */
.L_x_7953:
        /* <DEDUP_REMOVED lines=15> */
.L_x_7957:
[----:B0-----:R-:W-:-:S04]  /*39d0*/  ISETP.NE.AND P6, PT, R4, RZ, PT ;  /* 0x000000ff0400720c */ /* 0x001fc80003fc5270 */
[----:B------:R-:W-:-:S05]  /*39e0*/  FSEL R152, R156, RZ, !P6 ;  /* 0x000000ff9c987208 */ /* 0x000fca0007000000 */
[----:B------:R-:W-:-:S04]  /*39f0*/  FFMA.FTZ R153, R23, R155, R152 ;  /* 0x0000009b17997223 */ /* 0x000fc80000010098 */
[----:B------:R-:W-:Y:S01]  /*3a00*/  FADD.FTZ R152, R22, -R153 ;  /* 0x8000009916987221 */ /* 0x000fe20000010000 */
[----:B------:R-:W-:-:S03]  /*3a10*/  @P4 HADD2.F32 R153, -RZ, R135.H0_H0 ;  /* 0x20000087ff994230 */ /* 0x000fc60000004100 */
[----:B------:R-:W-:-:S04]  /*3a20*/  FMUL.FTZ R158, R7, R152 ;  /* 0x00000098079e7220 */ /* 0x000fc80000410000 */
[----:B------:R-:W-:-:S07]  /*3a30*/  @P4 FADD.FTZ R158, R158, R153 ;  /* 0x000000999e9e4221 */ /* 0x000fce0000010000 */
.L_x_7958:
[----:B------:R-:W-:Y:S05]  /*3a40*/  BSYNC B2 ;  /* 0x0000000000027941 */ /* 0x000fea0003800000 */
.L_x_7956:
        /* <DEDUP_REMOVED lines=15> */
.L_x_7960:
[----:B0-----:R-:W-:-:S04]  /*3b40*/  ISETP.NE.AND P6, PT, R4, RZ, PT ;  /* 0x000000ff0400720c */ /* 0x001fc80003fc5270 */
[----:B------:R-:W-:-:S05]  /*3b50*/  FSEL R153, R156, RZ, !P6 ;  /* 0x000000ff9c997208 */ /* 0x000fca0007000000 */
[----:B------:R-:W-:Y:S01]  /*3b60*/  FFMA.FTZ R152, R24, R155, R153 ;  /* 0x0000009b18987223 */ /* 0x000fe20000010099 */
[----:B------:R-:W-:-:S03]  /*3b70*/  @P4 HADD2.F32 R153, -RZ, R135.H1_H1 ;  /* 0x30000087ff994230 */ /* 0x000fc60000004100 */
[----:B------:R-:W-:-:S04]  /*3b80*/  FADD.FTZ R152, R25, -R152 ;  /* 0x8000009819987221 */ /* 0x000fc80000010000 */
[----:B------:R-:W-:-:S04]  /*3b90*/  FMUL.FTZ R210, R7, R152 ;  /* 0x0000009807d27220 */ /* 0x000fc80000410000 */
[----:B------:R-:W-:-:S07]  /*3ba0*/  @P4 FADD.FTZ R210, R210, R153 ;  /* 0x00000099d2d24221 */ /* 0x000fce0000010000 */
.L_x_7961:
[----:B------:R-:W-:Y:S05]  /*3bb0*/  BSYNC B2 ;  /* 0x0000000000027941 */ /* 0x000fea0003800000 */
.L_x_7959:
        /* <DEDUP_REMOVED lines=17> */
.L_x_7937:
[----:B------:R-:W-:Y:S05]  /*3cd0*/  BSYNC B1 ;  /* 0x0000000000017941 */ /* 0x000fea0003800000 */
.L_x_7936:
[----:B------:R-:W-:Y:S04]  /*3ce0*/  BSSY B1, `(.L_x_7962) ;  /* 0x00000ca000017945 */ /* 0x000fe80003800000 */
        /* <DEDUP_REMOVED lines=8> */
[----:B-----5:R-:W-:Y:S01]  /*3d70*/  HADD2.F32 R158, -RZ, R136.H0_H0 ;  /* 0x20000088ff9e7230 */ /* 0x020fe20000004100 */
[----:B------:R-:W-:Y:S06]  /*3d80*/  BRA `(.L_x_7966) ;  /* 0x0000000000287947 */ /* 0x000fec0003800000 */
.L_x_7965:
        /* <DEDUP_REMOVED lines=8> */
[----:B-----5:R-:W-:-:S05]  /*3e10*/  @P4 HADD2.F32 R153, -RZ, R136.H0_H0 ;  /* 0x20000088ff994230 */ /* 0x020fca0000004100 */
[----:B------:R-:W-:-:S07]  /*3e20*/  @P4 FADD.FTZ R158, R158, R153 ;  /* 0x000000999e9e4221 */ /* 0x000fce0000010000 */
.L_x_7966:
[----:B------:R-:W-:Y:S05]  /*3e30*/  BSYNC B2 ;  /* 0x0000000000027941 */ /* 0x000fea0003800000 */
.L_x_7964:
        /* <DEDUP_REMOVED lines=17> */
.L_x_7968:
[----:B0-----:R-:W-:-:S04]  /*3f50*/  ISETP.NE.AND P6, PT, R4, RZ, PT ;  /* 0x000000ff0400720c */ /* 0x001fc80003fc5270 */
[----:B------:R-:W-:-:S05]  /*3f60*/  FSEL R153, R156, RZ, !P6 ;  /* 0x000000ff9c997208 */ /* 0x000fca0007000000 */
[----:B------:R-:W-:Y:S01]  /*3f70*/  FFMA.FTZ R152, R26, R155, R153 ;  /* 0x0000009b1a987223 */ /* 0x000fe20000010099 */
[----:B------:R-:W-:-:S03]  /*3f80*/  @P4 HADD2.F32 R153, -RZ, R136.H1_H1 ;  /* 0x30000088ff994230 */ /* 0x000fc60000004100 */
[----:B------:R-:W-:-:S04]  /*3f90*/  FADD.FTZ R152, R31, -R152 ;  /* 0x800000981f987221 */ /* 0x000fc80000010000 */
[----:B------:R-:W-:-:S04]  /*3fa0*/  FMUL.FTZ R158, R7, R152 ;  /* 0x00000098079e7220 */ /* 0x000fc80000410000 */
[----:B------:R-:W-:-:S07]  /*3fb0*/  @P4 FADD.FTZ R158, R158, R153 ;  /* 0x000000999e9e4221 */ /* 0x000fce0000010000 */
.L_x_7969:
[----:B------:R-:W-:Y:S05]  /*3fc0*/  BSYNC B2 ;  /* 0x0000000000027941 */ /* 0x000fea0003800000 */
.L_x_7967:
        /* <DEDUP_REMOVED lines=15> */
.L_x_7971:
[----:B0-----:R-:W-:-:S04]  /*40c0*/  ISETP.NE.AND P6, PT, R4, RZ, PT ;  /* 0x000000ff0400720c */ /* 0x001fc80003fc5270 */
[----:B------:R-:W-:-:S05]  /*40d0*/  FSEL R152, R156, RZ, !P6 ;  /* 0x000000ff9c987208 */ /* 0x000fca0007000000 */
[----:B------:R-:W-:-:S04]  /*40e0*/  FFMA.FTZ R153, R29, R155, R152 ;  /* 0x0000009b1d997223 */ /* 0x000fc80000010098 */
[----:B------:R-:W-:Y:S01]  /*40f0*/  FADD.FTZ R152, R160, -R153 ;  /* 0x80000099a0987221 */ /* 0x000fe20000010000 */
[----:B------:R-:W-:-:S03]  /*4100*/  @P4 HADD2.F32 R153, -RZ, R137.H0_H0 ;  /* 0x20000089ff994230 */ /* 0x000fc60000004100 */
[----:B------:R-:W-:-:S04]  /*4110*/  FMUL.FTZ R158, R7, R152 ;  /* 0x00000098079e7220 */ /* 0x000fc80000410000 */
[----:B------:R-:W-:-:S07]  /*4120*/  @P4 FADD.FTZ R158, R158, R153 ;  /* 0x000000999e9e4221 */ /* 0x000fce0000010000 */
.L_x_7972:
[----:B------:R-:W-:Y:S05]  /*4130*/  BSYNC B2 ;  /* 0x0000000000027941 */ /* 0x000fea0003800000 */
.L_x_7970:
        /* <DEDUP_REMOVED lines=15> */
.L_x_7974:
[----:B0-----:R-:W-:-:S04]  /*4230*/  ISETP.NE.AND P6, PT, R4, RZ, PT ;  /* 0x000000ff0400720c */ /* 0x001fc80003fc5270 */
[----:B------:R-:W-:-:S05]  /*4240*/  FSEL R153, R156, RZ, !P6 ;  /* 0x000000ff9c997208 */ /* 0x000fca0007000000 */
[----:B------:R-:W-:Y:S01]  /*4250*/  FFMA.FTZ R152, R30, R155, R153 ;  /* 0x0000009b1e987223 */ /* 0x000fe20000010099 */
[----:B------:R-:W-:-:S03]  /*4260*/  @P4 HADD2.F32 R153, -RZ, R137.H1_H1 ;  /* 0x30000089ff994230 */ /* 0x000fc60000004100 */
[----:B------:R-:W-:-:S04]  /*4270*/  FADD.FTZ R152, R163, -R152 ;  /* 0x80000098a3987221 */ /* 0x000fc80000010000 */
[----:B------:R-:W-:-:S04]  /*4280*/  FMUL.FTZ R158, R7, R152 ;  /* 0x00000098079e7220 */ /* 0x000fc80000410000 */
[----:B------:R-:W-:-:S07]  /*4290*/  @P4 FADD.FTZ R158, R158, R153 ;  /* 0x000000999e9e4221 */ /* 0x000fce0000010000 */
.L_x_7975:
[----:B------:R-:W-:Y:S05]  /*42a0*/  BSYNC B2 ;  /* 0x0000000000027941 */ /* 0x000fea0003800000 */
.L_x_7973:
        /* <DEDUP_REMOVED lines=15> */
.L_x_7977:
[----:B0-----:R-:W-:-:S04]  /*43a0*/  ISETP.NE.AND P6, PT, R4, RZ, PT ;  /* 0x000000ff0400720c */ /* 0x001fc80003fc5270 */
[----:B------:R-:W-:-:S05]  /*43b0*/  FSEL R152, R156, RZ, !P6 ;  /* 0x000000ff9c987208 */ /* 0x000fca0007000000 */
[----:B------:R-:W-:-:S04]  /*43c0*/  FFMA.FTZ R153, R161, R155, R152 ;  /* 0x0000009ba1997223 */ /* 0x000fc80000010098 */
[----:B------:R-:W-:Y:S01]  /*43d0*/  FADD.FTZ R152, R162, -R153 ;  /* 0x80000099a2987221 */ /* 0x000fe20000010000 */
[----:B------:R-:W-:-:S03]  /*43e0*/  @P4 HADD2.F32 R153, -RZ, R138.H0_H0 ;  /* 0x2000008aff994230 */ /* 0x000fc60000004100 */
[----:B------:R-:W-:-:S04]  /*43f0*/  FMUL.FTZ R158, R7, R152 ;  /* 0x00000098079e7220 */ /* 0x000fc80000410000 */
[----:B------:R-:W-:-:S07]  /*4400*/  @P4 FADD.FTZ R158, R158, R153 ;  /* 0x000000999e9e4221 */ /* 0x000fce0000010000 */
.L_x_7978:
[----:B------:R-:W-:Y:S05]  /*4410*/  BSYNC B2 ;  /* 0x0000000000027941 */ /* 0x000fea0003800000 */
.L_x_7976:
        /* <DEDUP_REMOVED lines=15> */
.L_x_7980:
[----:B0-----:R-:W-:-:S04]  /*4510*/  ISETP.NE.AND P6, PT, R4, RZ, PT ;  /* 0x000000ff0400720c */ /* 0x001fc80003fc5270 */
[----:B------:R-:W-:-:S05]  /*4520*/  FSEL R153, R156, RZ, !P6 ;  /* 0x000000ff9c997208 */ /* 0x000fca0007000000 */
[----:B------:R-:W-:Y:S01]  /*4530*/  FFMA.FTZ R152, R164, R155, R153 ;  /* 0x0000009ba4987223 */ /* 0x000fe20000010099 */
[----:B------:R-:W-:-:S03]  /*4540*/  @P4 HADD2.F32 R153, -RZ, R138.H1_H1 ;  /* 0x3000008aff994230 */ /* 0x000fc60000004100 */
[----:B------:R-:W-:-:S04]  /*4550*/  FADD.FTZ R152, R165, -R152 ;  /* 0x80000098a5987221 */ /* 0x000fc80000010000 */
[----:B------:R-:W-:-:S04]  /*4560*/  FMUL.FTZ R158, R7, R152 ;  /* 0x00000098079e7220 */ /* 0x000fc80000410000 */
[----:B------:R-:W-:-:S07]  /*4570*/  @P4 FADD.FTZ R158, R158, R153 ;  /* 0x000000999e9e4221 */ /* 0x000fce0000010000 */
.L_x_7981:
[----:B------:R-:W-:Y:S05]  /*4580*/  BSYNC B2 ;  /* 0x0000000000027941 */ /* 0x000fea0003800000 */
.L_x_7979:
        /* <DEDUP_REMOVED lines=15> */
.L_x_7983:
[----:B0-----:R-:W-:-:S04]  /*4680*/  ISETP.NE.AND P6, PT, R4, RZ, PT ;  /* 0x000000ff0400720c */ /* 0x001fc80003fc5270 */
[----:B------:R-:W-:-:S05]  /*4690*/  FSEL R152, R156, RZ, !P6 ;  /* 0x000000ff9c987208 */ /* 0x000fca0007000000 */
[----:B------:R-:W-:-:S04]  /*46a0*/  FFMA.FTZ R153, R167, R155, R152 ;  /* 0x0000009ba7997223 */ /* 0x000fc80000010098 */
[----:B------:R-:W-:Y:S01]  /*46b0*/  FADD.FTZ R152, R166, -R153 ;  /* 0x80000099a6987221 */ /* 0x000fe20000010000 */
[----:B------:R-:W-:-:S03]  /*46c0*/  @P4 HADD2.F32 R153, -RZ, R139.H0_H0 ;  /* 0x2000008bff994230 */ /* 0x000fc60000004100 */
[----:B------:R-:W-:-:S04]  /*46d0*/  FMUL.FTZ R158, R7, R152 ;  /* 0x00000098079e7220 */ /* 0x000fc80000410000 */
[----:B------:R-:W-:-:S07]  /*46e0*/  @P4 FADD.FTZ R158, R158, R153 ;  /* 0x000000999e9e4221 */ /* 0x000fce0000010000 */
.L_x_7984:
[----:B------:R-:W-:Y:S05]  /*46f0*/  BSYNC B2 ;  /* 0x0000000000027941 */ /* 0x000fea0003800000 */
.L_x_7982:
        /* <DEDUP_REMOVED lines=15> */
.L_x_7986:
[----:B0-----:R-:W-:-:S04]  /*47f0*/  ISETP.NE.AND P6, PT, R4, RZ, PT ;  /* 0x000000ff0400720c */ /* 0x001fc80003fc5270 */
[----:B------:R-:W-:-:S05]  /*4800*/  FSEL R153, R156, RZ, !P6 ;  /* 0x000000ff9c997208 */ /* 0x000fca0007000000 */
[----:B------:R-:W-:Y:S01]  /*4810*/  FFMA.FTZ R152, R168, R155, R153 ;  /* 0x0000009ba8987223 */ /* 0x000fe20000010099 */
[----:B------:R-:W-:-:S03]  /*4820*/  @P4 HADD2.F32 R153, -RZ, R139.H1_H1 ;  /* 0x3000008bff994230 */ /* 0x000fc60000004100 */
[----:B------:R-:W-:-:S04]  /*4830*/  FADD.FTZ R152, R169, -R152 ;  /* 0x80000098a9987221 */ /* 0x000fc80000010000 */
[----:B------:R-:W-:-:S04]  /*4840*/  FMUL.FTZ R210, R7, R152 ;  /* 0x0000009807d27220 */ /* 0x000fc80000410000 */
[----:B------:R-:W-:-:S07]  /*4850*/  @P4 FADD.FTZ R210, R210, R153 ;  /* 0x00000099d2d24221 */ /* 0x000fce0000010000 */
.L_x_7987:
[----:B------:R-:W-:Y:S05]  /*4860*/  BSYNC B2 ;  /* 0x0000000000027941 */ /* 0x000fea0003800000 */
.L_x_7985:
        /* <DEDUP_REMOVED lines=17> */
.L_x_7963:
[----:B------:R-:W-:Y:S05]  /*4980*/  BSYNC B1 ;  /* 0x0000000000017941 */ /* 0x000fea0003800000 */
.L_x_7962:
        /* <DEDUP_REMOVED lines=10> */
[----:B-----5:R-:W-:Y:S01]  /*4a30*/  HADD2.F32 R158, -RZ, R32.H0_H0 ;  /* 0x20000020ff9e7230 */ /* 0x020fe20000004100 */
[----:B------:R-:W-:Y:S06]  /*4a40*/  BRA `(.L_x_7992) ;  /* 0x0000000000287947 */ /* 0x000fec0003800000 */
.L_x_7991:
        /* <DEDUP_REMOVED lines=8> */
[----:B-----5:R-:W-:-:S05]  /*4ad0*/  @P4 HADD2.F32 R153, -RZ, R32.H0_H0 ;  /* 0x20000020ff994230 */ /* 0x020fca0000004100 */
[----:B------:R-:W-:-:S07]  /*4ae0*/  @P4 FADD.FTZ R158, R158, R153 ;  /* 0x000000999e9e4221 */ /* 0x000fce0000010000 */
.L_x_7992:
[----:B------:R-:W-:Y:S05]  /*4af0*/  BSYNC B2 ;  /* 0x0000000000027941 */ /* 0x000fea0003800000 */
.L_x_7990:
        /* <DEDUP_REMOVED lines=17> */
.L_x_7994:
[----:B0-----:R-:W-:-:S04]  /*4c10*/  ISETP.NE.AND P6, PT, R4, RZ, PT ;  /* 0x000000ff0400720c */ /* 0x001fc80003fc5270 */
[----:B------:R-:W-:-:S05]  /*4c20*/  FSEL R153, R156, RZ, !P6 ;  /* 0x000000ff9c997208 */ /* 0x000fca0007000000 */
[----:B------:R-:W-:Y:S01]  /*4c30*/  FFMA.FTZ R152, R182, R155, R153 ;  /* 0x0000009bb6987223 */ /* 0x000fe20000010099 */
[----:B------:R-:W-:-:S03]  /*4c40*/  @P4 HADD2.F32 R153, -RZ, R32.H1_H1 ;  /* 0x30000020ff994230 */ /* 0x000fc60000004100 */
[----:B------:R-:W-:-:S04]  /*4c50*/  FADD.FTZ R152, R185, -R152 ;  /* 0x80000098b9987221 */ /* 0x000fc80000010000 */
[----:B------:R-:W-:-:S04]  /*4c60*/  FMUL.FTZ R158, R7, R152 ;  /* 0x00000098079e7220 */ /* 0x000fc80000410000 */
[----:B------:R-:W-:-:S07]  /*4c70*/  @P4 FADD.FTZ R158, R158, R153 ;  /* 0x000000999e9e4221 */ /* 0x000fce0000010000 */
.L_x_7995:
[----:B------:R-:W-:Y:S05]  /*4c80*/  BSYNC B2 ;  /* 0x0000000000027941 */ /* 0x000fea0003800000 */
.L_x_7993:
        /* <DEDUP_REMOVED lines=15> */
.L_x_7997:
[----:B0-----:R-:W-:-:S04]  /*4d80*/  ISETP.NE.AND P6, PT, R4, RZ, PT ;  /* 0x000000ff0400720c */ /* 0x001fc80003fc5270 */
[----:B------:R-:W-:-:S05]  /*4d90*/  FSEL R152, R156, RZ, !P6 ;  /* 0x000000ff9c987208 */ /* 0x000fca0007000000 */
[----:B------:R-:W-:-:S04]  /*4da0*/  FFMA.FTZ R153, R183, R155, R152 ;  /* 0x0000009bb7997223 */ /* 0x000fc80000010098 */
[----:B------:R-:W-:Y:S01]  /*4db0*/  FADD.FTZ R152, R188, -R153 ;  /* 0x80000099bc987221 */ /* 0x000fe20000010000 */
[----:B------:R-:W-:-:S03]  /*4dc0*/  @P4 HADD2.F32 R153, -RZ, R33.H0_H0 ;  /* 0x20000021ff994230 */ /* 0x000fc60000004100 */
[----:B------:R-:W-:-:S04]  /*4dd0*/  FMUL.FTZ R158, R7, R152 ;  /* 0x00000098079e7220 */ /* 0x000fc80000410000 */
[----:B------:R-:W-:-:S07]  /*4de0*/  @P4 FADD.FTZ R158, R158, R153 ;  /* 0x000000999e9e4221 */ /* 0x000fce0000010000 */
.L_x_7998:
[----:B------:R-:W-:Y:S05]  /*4df0*/  BSYNC B2 ;  /* 0x0000000000027941 */ /* 0x000fea0003800000 */
.L_x_7996:
        /* <DEDUP_REMOVED lines=15> */
.L_x_8000:
[----:B0-----:R-:W-:-:S04]  /*4ef0*/  ISETP.NE.AND P6, PT, R4, RZ, PT ;  /* 0x000000ff0400720c */ /* 0x001fc80003fc5270 */
[----:B------:R-:W-:-:S05]  /*4f00*/  FSEL R153, R156, RZ, !P6 ;  /* 0x000000ff9c997208 */ /* 0x000fca0007000000 */
[----:B------:R-:W-:Y:S01]  /*4f10*/  FFMA.FTZ R152, R186, R155, R153 ;  /* 0x0000009bba987223 */ /* 0x000fe20000010099 */
[----:B------:R-:W-:-:S03]  /*4f20*/  @P4 HADD2.F32 R153, -RZ, R33.H1_H1 ;  /* 0x30000021ff994230 */ /* 0x000fc60000004100 */
[----:B------:R-:W-:-:S04]  /*4f30*/  FADD.FTZ R152, R187, -R152 ;  /* 0x80000098bb987221 */ /* 0x000fc80000010000 */
[----:B------:R-:W-:-:S04]  /*4f40*/  FMUL.FTZ R158, R7, R152 ;  /* 0x00000098079e7220 */ /* 0x000fc80000410000 */
[----:B------:R-:W-:-:S07]  /*4f50*/  @P4 FADD.FTZ R158, R158, R153 ;  /* 0x000000999e9e4221 */ /* 0x000fce0000010000 */
.L_x_8001:
[----:B------:R-:W-:Y:S05]  /*4f60*/  BSYNC B2 ;  /* 0x0000000000027941 */ /* 0x000fea0003800000 */
.L_x_7999:
        /* <DEDUP_REMOVED lines=15> */
.L_x_8003:
[----:B0-----:R-:W-:-:S04]  /*5060*/  ISETP.NE.AND P6, PT, R4, RZ, PT ;  /* 0x000000ff0400720c */ /* 0x001fc80003fc5270 */
[----:B------:R-:W-:-:S05]  /*5070*/  FSEL R152, R156, RZ, !P6 ;  /* 0x000000ff9c987208 */ /* 0x000fca0007000000 */
[----:B------:R-:W-:-:S04]  /*5080*/  FFMA.FTZ R153, R189, R155, R152 ;  /* 0x0000009bbd997223 */ /* 0x000fc80000010098 */
[----:B------:R-:W-:Y:S01]  /*5090*/  FADD.FTZ R152, R190, -R153 ;  /* 0x80000099be987221 */ /* 0x000fe20000010000 */
[----:B------:R-:W-:-:S03]  /*50a0*/  @P4 HADD2.F32 R153, -RZ, R34.H0_H0 ;  /* 0x20000022ff994230 */ /* 0x000fc60000004100 */
[----:B------:R-:W-:-:S04]  /*50b0*/  FMUL.FTZ R158, R7, R152 ;  /* 0x00000098079e7220 */ /* 0x000fc80000410000 */
[----:B------:R-:W-:-:S07]  /*50c0*/  @P4 FADD.FTZ R158, R158, R153 ;  /* 0x000000999e9e4221 */ /* 0x000fce0000010000 */
.L_x_8004:
[----:B------:R-:W-:Y:S05]  /*50d0*/  BSYNC B2 ;  /* 0x0000000000027941 */ /* 0x000fea0003800000 */
.L_x_8002:
        /* <DEDUP_REMOVED lines=15> */
.L_x_8006:
[----:B0-----:R-:W-:-:S04]  /*51d0*/  ISETP.NE.AND P6, PT, R4, RZ, PT ;  /* 0x000000ff0400720c */ /* 0x001fc80003fc5270 */
[----:B------:R-:W-:-:S05]  /*51e0*/  FSEL R153, R156, RZ, !P6 ;  /* 0x000000ff9c997208 */ /* 0x000fca0007000000 */
[----:B------:R-:W-:Y:S01]  /*51f0*/  FFMA.FTZ R152, R192, R155, R153 ;  /* 0x0000009bc0987223 */ /* 0x000fe20000010099 */
[----:B------:R-:W-:-:S03]  /*5200*/  @P4 HADD2.F32 R153, -RZ, R34.H1_H1 ;  /* 0x30000022ff994230 */ /* 0x000fc60000004100 */
[----:B------:R-:W-:-:S04]  /*5210*/  FADD.FTZ R152, R191, -R152 ;  /* 0x80000098bf987221 */ /* 0x000fc80000010000 */
[----:B------:R-:W-:-:S04]  /*5220*/  FMUL.FTZ R158, R7, R152 ;  /* 0x00000098079e7220 */ /* 0x000fc80000410000 */
[----:B------:R-:W-:-:S07]  /*5230*/  @P4 FADD.FTZ R158, R158, R153 ;  /* 0x000000999e9e4221 */ /* 0x000fce0000010000 */
.L_x_8007:
[----:B------:R-:W-:Y:S05]  /*5240*/  BSYNC B2 ;  /* 0x0000000000027941 */ /* 0x000fea0003800000 */
.L_x_8005:
        /* <DEDUP_REMOVED lines=15> */
.L_x_8009:
[----:B0-----:R-:W-:-:S04]  /*5340*/  ISETP.NE.AND P6, PT, R4, RZ, PT ;  /* 0x000000ff0400720c */ /* 0x001fc80003fc5270 */
[----:B------:R-:W-:-:S05]  /*5350*/  FSEL R152, R156, RZ, !P6 ;  /* 0x000000ff9c987208 */ /* 0x000fca0007000000 */
[----:B------:R-:W-:-:S04]  /*5360*/  FFMA.FTZ R153, R193, R155, R152 ;  /* 0x0000009bc1997223 */ /* 0x000fc80000010098 */
[----:B------:R-:W-:Y:S01]  /*5370*/  FADD.FTZ R152, R194, -R153 ;  /* 0x80000099c2987221 */ /* 0x000fe20000010000 */
[----:B------:R-:W-:-:S03]  /*5380*/  @P4 HADD2.F32 R153, -RZ, R35.H0_H0 ;  /* 0x20000023ff994230 */ /* 0x000fc60000004100 */
[----:B------:R-:W-:-:S04]  /*5390*/  FMUL.FTZ R158, R7, R152 ;  /* 0x00000098079e7220 */ /* 0x000fc80000410000 */
[----:B------:R-:W-:-:S07]  /*53a0*/  @P4 FADD.FTZ R158, R158, R153 ;  /* 0x000000999e9e4221 */ /* 0x000fce0000010000 */
.L_x_8010:
[----:B------:R-:W-:Y:S05]  /*53b0*/  BSYNC B2 ;  /* 0x0000000000027941 */ /* 0x000fea0003800000 */
.L_x_8008:
        /* <DEDUP_REMOVED lines=15> */
.L_x_8012:
[----:B0-----:R-:W-:-:S04]  /*54b0*/  ISETP.NE.AND P2, PT, R4, RZ, PT ;  /* 0x000000ff0400720c */ /* 0x001fc80003f45270 */
[----:B------:R-:W-:-:S05]  /*54c0*/  FSEL R153, R156, RZ, !P2 ;  /* 0x000000ff9c997208 */ /* 0x000fca0005000000 */
[----:B------:R-:W-:Y:S01]  /*54d0*/  FFMA.FTZ R152, R196, R155, R153 ;  /* 0x0000009bc4987223 */ /* 0x000fe20000010099 */
[----:B------:R-:W-:-:S03]  /*54e0*/  @P4 HADD2.F32 R153, -RZ, R35.H1_H1 ;  /* 0x30000023ff994230 */ /* 0x000fc60000004100 */
[----:B------:R-:W-:-:S04]  /*54f0*/  FADD.FTZ R152, R195, -R152 ;  /* 0x80000098c3987221 */ /* 0x000fc80000010000 */
[----:B------:R-:W-:-:S04]  /*5500*/  FMUL.FTZ R210, R7, R152 ;  /* 0x0000009807d27220 */ /* 0x000fc80000410000 */
[----:B------:R-:W-:-:S07]  /*5510*/  @P4 FADD.FTZ R210, R210, R153 ;  /* 0x00000099d2d24221 */ /* 0x000fce0000010000 */
.L_x_8013:
[----:B------:R-:W-:Y:S05]  /*5520*/  BSYNC B2 ;  /* 0x0000000000027941 */ /* 0x000fea0003800000 */
.L_x_8011:
[----:B------:R-:W1:Y:S01]  /*5530*/  @P3 LDC.64 R152, c[0x0][0x298] ;  /* 0x0000a600ff983b82 */ /* 0x000e620000000a00 */
[----:B------:R-:W-:-:S07]  /*5540*/  @P3 LOP3.LUT P2, RZ, R175, 0xff000000, RZ, 0xc0, !PT ;  /* 0xff000000afff3812 */ /* 0x000fce000784c0ff */
[----:B------:R-:W2:Y:S08]  /*5550*/  @P5 LDC.64 R158, c[0x0][0x308] ;  /* 0x0000c200ff9e5b82 */ /* 0x000eb00000000a00 */
[----:B------:R-:W3:Y:S01]  /*5560*/  @P3 LDC.64 R156, c[0x0][0x2f8] ;  /* 0x0000be00ff9c3b82 */ /* 0x000ee20000000a00 */
[----:B-1----:R-:W-:Y:S01]  /*5570*/  @P3 FMUL.FTZ R153, R210, R153 ;  /* 0x00000099d2993220 */ /* 0x002fe20000410000 */
[----:B------:R-:W-:-:S03]  /*5580*/  @P5 F2FP.F16.F32.PACK_AB R210, RZ, R210 ;  /* 0x000000d2ffd2523e */ /* 0x000fc600000000ff */
[----:B------:R-:W-:Y:S01]  /*5590*/  @P3 FMUL.FTZ R152, R153, R152 ;  /* 0x0000009899983220 */ /* 0x000fe20000410000 */
[----:B------:R-:W-:Y:S01]  /*55a0*/  @P5 PRMT R143, R143, 0x5410, R210 ;  /* 0x000054108f8f5816 */ /* 0x000fe200000000d2 */
[----:B--2---:R-:W-:-:S03]  /*55b0*/  @P5 IMAD.WIDE.U32 R158, R8, 0x10, R158 ;  /* 0x00000010089e5825 */ /* 0x004fc600078e009e */
[----:B------:R-:W-:-:S04]  /*55c0*/  @P3 FSEL R152, R152, RZ, P2 ;  /* 0x000000ff98983208 */ /* 0x000fc80001000000 */
[----:B------:R-:W-:Y:S01]  /*55d0*/  @P3 F2FP.F16.F32.PACK_AB R152, RZ, R152 ;  /* 0x00000098ff98323e */ /* 0x000fe200000000ff */
[----:B------:R1:W-:Y:S01]  /*55e0*/  @P5 STG.E.128 desc[UR4][R158.64], R140 ;  /* 0x0000008c9e005986 */ /* 0x0003e2000c101d04 */
[----:B---3--:R-:W-:Y:S02]  /*55f0*/  @P3 IMAD.WIDE.U32 R156, R154, 0x10, R156 ;  /* 0x000000109a9c3825 */ /* 0x008fe400078e009c */
[----:B------:R-:W-:-:S05]  /*5600*/  @P3 PRMT R99, R99, 0x5410, R152 ;  /* 0x0000541063633816 */ /* 0x000fca0000000098 */
[----:B------:R1:W-:Y:S02]  /*5610*/  @P3 STG.E.128 desc[UR4][R156.64], R96 ;  /* 0x000000609c003986 */ /* 0x0003e4000c101d04 */
.L_x_7989:
[----:B------:R-:W-:Y:S05]  /*5620*/  BSYNC B1 ;  /* 0x0000000000017941 */ /* 0x000fea0003800000 */
.L_x_7988:
[----:B--234-:R-:W2:Y:S02]  /*5630*/  LDC.64 R152, c[0x0][0x210] ;  /* 0x00008400ff987b82 */ /* 0x01cea40000000a00 */
[----:B--2---:R-:W-:-:S04]  /*5640*/  LEA R6, R152, R6, 0x2 ;  /* 0x0000000698067211 */ /* 0x004fc800078e10ff */
[----:B------:R-:W-:-:S13]  /*5650*/  ISETP.GE.AND P2, PT, R6, R153, PT ;  /* 0x000000990600720c */ /* 0x000fda0003f46270 */
[----:B------:R-:W-:Y:S05]  /*5660*/  @!P2 BRA `(.L_x_8014) ;  /* 0xffffffac00a8a947 */ /* 0x000fea000383ffff */
.L_x_7893:
[----:B------:R-:W-:Y:S05]  /*5670*/  BSYNC B0 ;  /* 0x0000000000007941 */ /* 0x000fea0003800000 */
.L_x_7892:
[----:B------:R-:W2:Y:S01]  /*5680*/  S2R R5, SR_CgaCtaId ;  /* 0x0000000000057919 */ /* 0x000ea20000008800 */
[--C-:B------:R-:W-:Y:S01]  /*5690*/  SHF.R.U32.HI R6, RZ, 0x5, R0.reuse ;  /* 0x00000005ff067819 */ /* 0x100fe20000011600 */
[----:B------:R-:W-:Y:S05]  /*56a0*/  WARPSYNC.ALL ;  /* 0x0000000000007948 */ /* 0x000fea0003800000 */
[----:B0-----:R-:W-:Y:S01]  /*56b0*/  MOV R4, 0x400 ;  /* 0x0000040000047802 */ /* 0x001fe20000000f00 */
[----:B-----5:R-:W0:Y:S01]  /*56c0*/  S2R R44, SR_CTAID.X ;  /* 0x00000000002c7919 */ /* 0x020e220000002500 */
        /* <DEDUP_REMOVED lines=9> */
[----:B--2---:R-:W-:-:S04]  /*5760*/  LEA R5, R5, R4, 0x18 ;  /* 0x0000000405057211 */ /* 0x004fc800078ec0ff */
[-C--:B------:R-:W-:Y:S02]  /*5770*/  LEA R2, R2, R5.reuse, 0x5 ;  /* 0x0000000502027211 */ /* 0x080fe400078e28ff */
[----:B------:R-:W-:Y:S01]  /*5780*/  LEA R6, R0, R5, 0x2 ;  /* 0x0000000500067211 */ /* 0x000fe200078e10ff */
[----:B0-----:R-:W-:Y:S02]  /*5790*/  IMAD R43, R44, R3, RZ ;  /* 0x000000032c2b7224 */ /* 0x001fe400078e02ff */
        /* <DEDUP_REMOVED lines=9> */
[C---:B------:R-:W-:Y:S01]  /*5830*/  IADD3 R45, P0, R43.reuse, UR12, RZ ;  /* 0x0000000c2b2d7c10 */ /* 0x040fe2000ff1e0ff */
[----:B------:R-:W-:Y:S01]  /*5840*/  STS.128 [R2+0x810], R120 ;  /* 0x0008107802007388 */ /* 0x000fe20000000c00 */
[----:B------:R-:W-:Y:S02]  /*5850*/  IADD3 R43, P1, R43, UR14, RZ ;  /* 0x0000000e2b2b7c10 */ /* 0x000fe4000ff3e0ff */
[----:B------:R-:W-:Y:S01]  /*5860*/  IADD3.X R46, R44, UR13, RZ, P0, !PT ;  /* 0x0000000d2c2e7c10 */ /* 0x000fe200087fe4ff */
[----:B------:R-:W-:Y:S01]  /*5870*/  STS.128 [R2+0xc00], R92 ;  /* 0x000c005c02007388 */ /* 0x000fe20000000c00 */
[----:B------:R-:W-:-:S02]  /*5880*/  ISETP.GE.U32.AND P0, PT, R39, 0x100, PT ;  /* 0x000001002700780c */ /* 0x000fc40003f06070 */
[----:B------:R-:W-:Y:S01]  /*5890*/  @P5 MOV R3, R46 ;  /* 0x0000002e00035202 */ /* 0x000fe20000000f00 */
[----:B------:R-:W-:Y:S01]  /*58a0*/  STS.128 [R2+0xc10], R148 ;  /* 0x000c109402007388 */ /* 0x000fe20000000c00 */
[----:B------:R-:W-:Y:S01]  /*58b0*/  IADD3.X R44, R44, UR15, RZ, P1, !PT ;  /* 0x0000000f2c2c7c10 */ /* 0x000fe20008ffe4ff */
        /* <DEDUP_REMOVED lines=219> */
.L_x_7909:
[----:B--2---:R-:W-:Y:S01]  /*6670*/  HFMA2.MMA R212, -RZ, RZ, 0, 5.9604644775390625e-08 ;  /* 0x00000001ffd47435 */ /* 0x004fe200000001ff */
[----:B------:R-:W-:Y:S01]  /*6680*/  BSSY B1, `(.L_x_8015) ;  /* 0x0000007000017945 */ /* 0x000fe20003800000 */
[----:B------:R-:W-:Y:S02]  /*6690*/  MOV R213, R217 ;  /* 0x000000d900d57202 */ /* 0x000fe40000000f00 */
[----:B------:R-:W-:Y:S02]  /*66a0*/  MOV R215, 0x1f ;  /* 0x0000001f00d77802 */ /* 0x000fe40000000f00 */
[----:B------:R-:W-:-:S07]  /*66b0*/  MOV R210, 0xffffffff ;  /* 0xffffffff00d27802 */ /* 0x000fce0000000f00 */
[----:B0----5:R-:W-:Y:S05]  /*66c0*/  WARPSYNC.COLLECTIVE R210, `(.L_x_8016) ;  /* 0x00000000d2087348 */ /* 0x021fea0003c00000 */
[----:B------:R1:W2:Y:S02]  /*66d0*/  SHFL.BFLY P4, R211, R213, R212, R215 ;  /* 0x0c0000d4d5d37389 */ /* 0x0002a400000800d7 */
[----:B012--5:R-:W-:Y:S01]  /*66e0*/  ENDCOLLECTIVE ;  /* 0x000000000000791b */ /* 0x027fe20003800000 */
.L_x_8016:
[----:B------:R-:W-:Y:S05]  /*66f0*/  BSYNC B1 ;  /* 0x0000000000017941 */ /* 0x000fea0003800000 */
.L_x_8015:
        /* <DEDUP_REMOVED lines=8> */
.L_x_8017:
[----:B------:R-:W-:Y:S01]  /*6780*/  FADD.FTZ R152, R152, R217 ;  /* 0x000000d998987221 */ /* 0x000fe20000010000 */
[----:B------:R-:W-:-:S04]  /*6790*/  HFMA2.MMA R212, -RZ, RZ, 0, 1.1920928955078125e-07 ;  /* 0x00000002ffd47435 */ /* 0x000fc800000001ff */
[----:B------:R-:W-:Y:S02]  /*67a0*/  MOV R213, R152 ;  /* 0x0000009800d57202 */ /* 0x000fe40000000f00 */
[----:B------:R-:W-:-:S07]  /*67b0*/  MOV R153, R211 ;  /* 0x000000d300997202 */ /* 0x000fce0000000f00 */
[----:B------:R-:W-:Y:S05]  /*67c0*/  WARPSYNC.COLLECTIVE R210, `(.L_x_8018) ;  /* 0x00000000d2087348 */ /* 0x000fea0003c00000 */
[----:B------:R0:W1:Y:S02]  /*67d0*/  SHFL.BFLY P4, R211, R213, R212, R215 ;  /* 0x0c0000d4d5d37389 */ /* 0x00006400000800d7 */
[----:B01----:R-:W-:Y:S01]  /*67e0*/  ENDCOLLECTIVE ;  /* 0x000000000000791b */ /* 0x003fe20003800000 */
.L_x_8018:
[----:B------:R-:W-:-:S05]  /*67f0*/  FADD.FTZ R153, R153, R220 ;  /* 0x000000dc99997221 */ /* 0x000fca0000010000 */
[----:B------:R-:W-:Y:S02]  /*6800*/  MOV R213, R153 ;  /* 0x0000009900d57202 */ /* 0x000fe40000000f00 */
[----:B------:R-:W-:-:S07]  /*6810*/  MOV R155, R211 ;  /* 0x000000d3009b7202 */ /* 0x000fce0000000f00 */
[----:B------:R-:W-:Y:S05]  /*6820*/  WARPSYNC.COLLECTIVE R210, `(.L_x_8019) ;  /* 0x00000000d2087348 */ /* 0x000fea0003c00000 */
[----:B------:R0:W1:Y:S02]  /*6830*/  SHFL.BFLY P4, R211, R213, R212, R215 ;  /* 0x0c0000d4d5d37389 */ /* 0x00006400000800d7 */
[----:B01----:R-:W-:Y:S01]  /*6840*/  ENDCOLLECTIVE ;  /* 0x000000000000791b */ /* 0x003fe20003800000 */
.L_x_8019:
[----:B------:R-:W-:Y:S01]  /*6850*/  FADD.FTZ R155, R152, R155 ;  /* 0x0000009b989b7221 */ /* 0x000fe20000010000 */
[----:B------:R-:W-:-:S04]  /*6860*/  HFMA2.MMA R212, -RZ, RZ, 0, 2.384185791015625e-07 ;  /* 0x00000004ffd47435 */ /* 0x000fc800000001ff */
[----:B------:R-:W-:Y:S02]  /*6870*/  MOV R213, R155 ;  /* 0x0000009b00d57202 */ /* 0x000fe40000000f00 */
[----:B------:R-:W-:-:S07]  /*6880*/  MOV R154, R211 ;  /* 0x000000d3009a7202 */ /* 0x000fce0000000f00 */
[----:B------:R-:W-:Y:S05]  /*6890*/  WARPSYNC.COLLECTIVE R210, `(.L_x_8020) ;  /* 0x00000000d2087348 */ /* 0x000fea0003c00000 */
[----:B------:R0:W1:Y:S02]  /*68a0*/  SHFL.BFLY P4, R211, R213, R212, R215 ;  /* 0x0c0000d4d5d37389 */ /* 0x00006400000800d7 */
[----:B01----:R-:W-:Y:S01]  /*68b0*/  ENDCOLLECTIVE ;  /* 0x000000000000791b */ /* 0x003fe20003800000 */
.L_x_8020:
[----:B------:R-:W-:-:S05]  /*68c0*/  FADD.FTZ R154, R153, R154 ;  /* 0x0000009a999a7221 */ /* 0x000fca0000010000 */
[----:B------:R-:W-:Y:S02]  /*68d0*/  MOV R213, R154 ;  /* 0x0000009a00d57202 */ /* 0x000fe40000000f00 */
[----:B------:R-:W-:-:S07]  /*68e0*/  MOV R156, R211 ;  /* 0x000000d3009c7202 */ /* 0x000fce0000000f00 */
[----:B------:R-:W-:Y:S05]  /*68f0*/  WARPSYNC.COLLECTIVE R210, `(.L_x_8021) ;  /* 0x00000000d2087348 */ /* 0x000fea0003c00000 */
[----:B------:R0:W1:Y:S02]  /*6900*/  SHFL.BFLY P4, R211, R213, R212, R215 ;  /* 0x0c0000d4d5d37389 */ /* 0x00006400000800d7 */
[----:B01----:R-:W-:Y:S01]  /*6910*/  ENDCOLLECTIVE ;  /* 0x000000000000791b */ /* 0x003fe20003800000 */
.L_x_8021:
[----:B------:R-:W-:Y:S01]  /*6920*/  FADD.FTZ R156, R155, R156 ;  /* 0x0000009c9b9c7221 */ /* 0x000fe20000010000 */
[----:B------:R-:W-:-:S04]  /*6930*/  HFMA2.MMA R212, -RZ, RZ, 0, 4.76837158203125e-07 ;  /* 0x00000008ffd47435 */ /* 0x000fc800000001ff */
[----:B------:R-:W-:Y:S02]  /*6940*/  MOV R213, R156 ;  /* 0x0000009c00d57202 */ /* 0x000fe40000000f00 */
[----:B------:R-:W-:-:S07]  /*6950*/  MOV R157, R211 ;  /* 0x000000d3009d7202 */ /* 0x000fce0000000f00 */
[----:B------:R-:W-:Y:S05]  /*6960*/  WARPSYNC.COLLECTIVE R210, `(.L_x_8022) ;  /* 0x00000000d2087348 */ /* 0x000fea0003c00000 */
[----:B------:R0:W1:Y:S02]  /*6970*/  SHFL.BFLY P4, R211, R213, R212, R215 ;  /* 0x0c0000d4d5d37389 */ /* 0x00006400000800d7 */
[----:B01----:R-:W-:Y:S01]  /*6980*/  ENDCOLLECTIVE ;  /* 0x000000000000791b */ /* 0x003fe20003800000 */
.L_x_8022:
[----:B------:R-:W-:-:S05]  /*6990*/  FADD.FTZ R157, R154, R157 ;  /* 0x0000009d9a9d7221 */ /* 0x000fca0000010000 */
[----:B------:R-:W-:Y:S02]  /*69a0*/  MOV R213, R157 ;  /* 0x0000009d00d57202 */ /* 0x000fe40000000f00 */
[----:B------:R-:W-:-:S07]  /*69b0*/  MOV R159, R211 ;  /* 0x000000d3009f7202 */ /* 0x000fce0000000f00 */
[----:B------:R-:W-:Y:S05]  /*69c0*/  WARPSYNC.COLLECTIVE R210, `(.L_x_8023) ;  /* 0x00000000d2087348 */ /* 0x000fea0003c00000 */
[----:B------:R0:W1:Y:S02]  /*69d0*/  SHFL.BFLY P4, R211, R213, R212, R215 ;  /* 0x0c0000d4d5d37389 */ /* 0x00006400000800d7 */
[----:B01----:R-:W-:Y:S01]  /*69e0*/  ENDCOLLECTIVE ;  /* 0x000000000000791b */ /* 0x003fe20003800000 */
.L_x_8023:
[----:B------:R-:W-:Y:S01]  /*69f0*/  FADD.FTZ R159, R156, R159 ;  /* 0x0000009f9c9f7221 */ /* 0x000fe20000010000 */
[----:B------:R-:W-:-:S04]  /*6a00*/  HFMA2.MMA R212, -RZ, RZ, 0, 9.5367431640625e-07 ;  /* 0x00000010ffd47435 */ /* 0x000fc800000001ff */
[----:B------:R-:W-:Y:S02]  /*6a10*/  MOV R213, R159 ;  /* 0x0000009f00d57202 */ /* 0x000fe40000000f00 */
[----:B------:R-:W-:-:S07]  /*6a20*/  MOV R158, R211 ;  /* 0x000000d3009e7202 */ /* 0x000fce0000000f00 */
[----:B------:R-:W-:Y:S05]  /*6a30*/  WARPSYNC.COLLECTIVE R210, `(.L_x_8024) ;  /* 0x00000000d2087348 */ /* 0x000fea0003c00000 */
[----:B------:R0:W1:Y:S02]  /*6a40*/  SHFL.BFLY P4, R211, R213, R212, R215 ;  /* 0x0c0000d4d5d37389 */ /* 0x00006400000800d7 */
[----:B01----:R-:W-:Y:S01]  /*6a50*/  ENDCOLLECTIVE ;  /* 0x000000000000791b */ /* 0x003fe20003800000 */
.L_x_8024:
[----:B------:R-:W-:-:S05]  /*6a60*/  FADD.FTZ R158, R157, R158 ;  /* 0x0000009e9d9e7221 */ /* 0x000fca0000010000 */
[----:B------:R-:W-:Y:S02]  /*6a70*/  MOV R213, R158 ;  /* 0x0000009e00d57202 */ /* 0x000fe40000000f00 */
[----:B------:R-:W-:-:S07]  /*6a80*/  MOV R152, R211 ;  /* 0x000000d300987202 */ /* 0x000fce0000000f00 */
[----:B------:R-:W-:Y:S05]  /*6a90*/  WARPSYNC.COLLECTIVE R210, `(.L_x_8025) ;  /* 0x00000000d2087348 */ /* 0x000fea0003c00000 */
[----:B------:R0:W1:Y:S02]  /*6aa0*/  SHFL.BFLY P4, R211, R213, R212, R215 ;  /* 0x0c0000d4d5d37389 */ /* 0x00006400000800d7 */
[----:B01----:R-:W-:Y:S01]  /*6ab0*/  ENDCOLLECTIVE ;  /* 0x000000000000791b */ /* 0x003fe20003800000 */
.L_x_8025:
[----:B------:R-:W-:Y:S01]  /*6ac0*/  MOV R153, R211 ;  /* 0x000000d300997202 */ /* 0x000fe20000000f00 */
[----:B------:R-:W-:Y:S06]  /*6ad0*/  BRA `(.L_x_8026) ;  /* 0xffffffb800007947 */ /* 0x000fec000383ffff */
.L_x_8027:
        /* <DEDUP_REMOVED lines=10> */
.L_x_14315:


//--------------------- .text._ZN10layer_norm22ln_bwd_finalize_kernelINS_22Kernel_traits_finalizeILj1024Ef6__halfS2_S2_fjLb0ELj1024ELj4ENS_18Kernel_traits_baseILj1024EfS2_S2_S2_fjLj1024EEEEELb0ELb1EEEvNS_9BwdParamsE --------------------------
	.section	.text._ZN10layer_norm22ln_bwd_finalize_kernelINS_22Kernel_traits_finalizeILj1024Ef6__halfS2_S2_fjLb0ELj1024ELj4ENS_18Kernel_traits_baseILj1024EfS2_S2_S2_fjLj1024EEEEELb0ELb1EEEvNS_9BwdParamsE,"ax",@progbits
	.align	128
        .global         _ZN10layer_norm22ln_bwd_finalize_kernelINS_22Kernel_traits_finalizeILj1024Ef6__halfS2_S2_fjLb0ELj1024ELj4ENS_18Kernel_traits_baseILj1024EfS2_S2_S2_fjLj1024EEEEELb0ELb1EEEvNS_9BwdParamsE
        .type           _ZN10layer_norm22ln_bwd_finalize_kernelINS_22Kernel_traits_finalizeILj1024Ef6__halfS2_S2_fjLb0ELj1024ELj4ENS_18Kernel_traits_baseILj1024EfS2_S2_S2_fjLj1024EEEEELb0ELb1EEEvNS_9BwdParamsE,@function
        .size           _ZN10layer_norm22ln_bwd_finalize_kernelINS_22Kernel_traits_finalizeILj1024Ef6__halfS2_S2_fjLb0ELj1024ELj4ENS_18Kernel_traits_baseILj1024EfS2_S2_S2_fjLj1024EEEEELb0ELb1EEEvNS_9BwdParamsE,(.L_x_14316 - _ZN10layer_norm22ln_bwd_finalize_kernelINS_22Kernel_traits_finalizeILj1024Ef6__halfS2_S2_fjLb0ELj1024ELj4ENS_18Kernel_traits_baseILj1024EfS2_S2_S2_fjLj1024EEEEELb0ELb1EEEvNS_9BwdParamsE)
        .other          _ZN10layer_norm22ln_bwd_finalize_kernelINS_22Kernel_traits_finalizeILj1024Ef6__halfS2_S2_fjLb0ELj1024ELj4ENS_18Kernel_traits_baseILj1024EfS2_S2_S2_fjLj1024EEEEELb0ELb1EEEvNS_9BwdParamsE,@"STO_CUDA_ENTRY STV_DEFAULT"
_ZN10layer_norm22ln_bwd_finalize_kernelINS_22Kernel_traits_finalizeILj1024Ef6__halfS2_S2_fjLb0ELj1024ELj4ENS_18Kernel_traits_baseILj1024EfS2_S2_S2_fjLj1024EEEEELb0ELb1EEEvNS_9BwdParamsE:
.text._ZN10layer_norm22ln_bwd_finalize_kernelINS_22Kernel_traits_finalizeILj1024Ef6__halfS2_S2_fjLb0ELj1024ELj4ENS_18Kernel_traits_baseILj1024EfS2_S2_S2_fjLj1024EEEEELb0ELb1EEEvNS_9BwdParamsE:
        /* <DEDUP_REMOVED lines=26> */
.L_x_8037:
        /* <DEDUP_REMOVED lines=31> */
.L_x_8032:
        /* <DEDUP_REMOVED lines=34> */
.L_x_8031:
[----:B------:R-:W-:Y:S05]  /*05b0*/  BSYNC B1 ;  /* 0x0000000000017941 */ /* 0x000fea0003800000 */
.L_x_8030:
        /* <DEDUP_REMOVED lines=25> */
.L_x_8034:
[----:B------:R-:W-:Y:S05]  /*0750*/  BSYNC B1 ;  /* 0x0000000000017941 */ /* 0x000fea0003800000 */
.L_x_8033:
        /* <DEDUP_REMOVED lines=12> */
.L_x_8029:
[----:B------:R-:W-:Y:S05]  /*0820*/  BSYNC B0 ;  /* 0x0000000000007941 */ /* 0x000fea0003800000 */
.L_x_8028:
        /* <DEDUP_REMOVED lines=29> */
.L_x_8048:
[----:B------:R-:W-:Y:S01]  /*0a00*/  @!P1 SHF.R.U32.HI R12, RZ, 0x3, R0 ;  /* 0x00000003ff0c9819 */ /* 0x000fe20000011600 */
[----:B----4-:R-:W-:Y:S01]  /*0a10*/  FADD.FTZ R14, R9, R14 ;  /* 0x0000000e090e7221 */ /* 0x010fe20000010000 */
[----:B---3--:R-:W-:Y:S02]  /*0a20*/  FADD.FTZ R11, R10, R11 ;  /* 0x0000000b0a0b7221 */ /* 0x008fe40000010000 */
[----:B------:R-:W-:-:S05]  /*0a30*/  @!P1 LOP3.LUT R12, R12, 0x1ffffffc, RZ, 0xc0, !PT ;  /* 0x1ffffffc0c0c9812 */ /* 0x000fca00078ec0ff */
[----:B------:R3:W-:Y:S04]  /*0a40*/  @!P1 STS [R12+UR4+0x2000], R14 ;  /* 0x0020000e0c009988 */ /* 0x0007e80008000804 */
[----:B------:R3:W-:Y:S02]  /*0a50*/  @!P1 STS [R12+UR4+0x2080], R11 ;  /* 0x0020800b0c009988 */ /* 0x0007e40008000804 */
.L_x_8035:
        /* <DEDUP_REMOVED lines=15> */
.L_x_8036:
[----:B------:R-:W-:Y:S01]  /*0b50*/  HFMA2.MMA R19, -RZ, RZ, 0, 5.9604644775390625e-08 ;  /* 0x00000001ff137435 */ /* 0x000fe200000001ff */
[----:B0--3--:R-:W-:Y:S01]  /*0b60*/  MOV R20, R10 ;  /* 0x0000000a00147202 */ /* 0x009fe20000000f00 */
[----:B------:R-:W-:Y:S01]  /*0b70*/  IMAD.MOV.U32 R22, RZ, RZ, 0x1f ;  /* 0x0000001fff167424 */ /* 0x000fe200078e00ff */
[----:B------:R-:W-:-:S08]  /*0b80*/  MOV R17, 0xffffffff ;  /* 0xffffffff00117802 */ /* 0x000fd00000000f00 */
[----:B-12---:R-:W-:Y:S05]  /*0b90*/  WARPSYNC.COLLECTIVE R17, `(.L_x_8038) ;  /* 0x0000000011087348 */ /* 0x006fea0003c00000 */
[----:B------:R0:W3:Y:S02]  /*0ba0*/  SHFL.BFLY P2, R18, R20, R19, R22 ;  /* 0x0c00001314127389 */ /* 0x0000e40000040016 */
[----:B0123--:R-:W-:Y:S01]  /*0bb0*/  ENDCOLLECTIVE ;  /* 0x000000000000791b */ /* 0x00ffe20003800000 */
.L_x_8038:
[----:B------:R-:W-:Y:S01]  /*0bc0*/  HFMA2.MMA R19, -RZ, RZ, 0, 1.1920928955078125e-07 ;  /* 0x00000002ff137435 */ /* 0x000fe200000001ff */
[----:B------:R-:W-:-:S05]  /*0bd0*/  MOV R11, R18 ;  /* 0x00000012000b7202 */ /* 0x000fca0000000f00 */
[----:B------:R-:W-:-:S05]  /*0be0*/  FADD.FTZ R11, R10, R11 ;  /* 0x0000000b0a0b7221 */ /* 0x000fca0000010000 */
[----:B------:R-:W-:-:S07]  /*0bf0*/  MOV R20, R11 ;  /* 0x0000000b00147202 */ /* 0x000fce0000000f00 */
[----:B------:R-:W-:Y:S05]  /*0c00*/  WARPSYNC.COLLECTIVE R17, `(.L_x_8039) ;  /* 0x0000000011087348 */ /* 0x000fea0003c00000 */
[----:B------:R0:W1:Y:S02]  /*0c10*/  SHFL.BFLY P2, R18, R20, R19, R22 ;  /* 0x0c00001314127389 */ /* 0x0000640000040016 */
[----:B01----:R-:W-:Y:S01]  /*0c20*/  ENDCOLLECTIVE ;  /* 0x000000000000791b */ /* 0x003fe20003800000 */
.L_x_8039:
[----:B------:R-:W-:Y:S01]  /*0c30*/  HFMA2.MMA R19, -RZ, RZ, 0, 2.384185791015625e-07 ;  /* 0x00000004ff137435 */ /* 0x000fe200000001ff */
[----:B------:R-:W-:-:S04]  /*0c40*/  IMAD.MOV.U32 R12, RZ, RZ, R18 ;  /* 0x000000ffff0c7224 */ /* 0x000fc800078e0012 */
[----:B------:R-:W-:-:S05]  /*0c50*/  FADD.FTZ R12, R11, R12 ;  /* 0x0000000c0b0c7221 */ /* 0x000fca0000010000 */
[----:B------:R-:W-:-:S07]  /*0c60*/  MOV R20, R12 ;  /* 0x0000000c00147202 */ /* 0x000fce0000000f00 */
[----:B------:R-:W-:Y:S05]  /*0c70*/  WARPSYNC.COLLECTIVE R17, `(.L_x_8040) ;  /* 0x0000000011087348 */ /* 0x000fea0003c00000 */
[----:B------:R0:W1:Y:S02]  /*0c80*/  SHFL.BFLY P2, R18, R20, R19, R22 ;  /* 0x0c00001314127389 */ /* 0x0000640000040016 */
[----:B01----:R-:W-:Y:S01]  /*0c90*/  ENDCOLLECTIVE ;  /* 0x000000000000791b */ /* 0x003fe20003800000 */
.L_x_8040:
[----:B------:R-:W-:Y:S01]  /*0ca0*/  IMAD.MOV.U32 R19, RZ, RZ, 0x8 ;  /* 0x00000008ff137424 */ /* 0x000fe200078e00ff */
[----:B------:R-:W-:-:S05]  /*0cb0*/  MOV R13, R18 ;  /* 0x00000012000d7202 */ /* 0x000fca0000000f00 */
[----:B------:R-:W-:-:S05]  /*0cc0*/  FADD.FTZ R13, R12, R13 ;  /* 0x0000000d0c0d7221 */ /* 0x000fca0000010000 */
[----:B------:R-:W-:-:S07]  /*0cd0*/  MOV R20, R13 ;  /* 0x0000000d00147202 */ /* 0x000fce0000000f00 */
[----:B------:R-:W-:Y:S05]  /*0ce0*/  WARPSYNC.COLLECTIVE R17, `(.L_x_8041) ;  /* 0x0000000011087348 */ /* 0x000fea0003c00000 */
[----:B------:R0:W1:Y:S02]  /*0cf0*/  SHFL.BFLY P2, R18, R20, R19, R22 ;  /* 0x0c00001314127389 */ /* 0x0000640000040016 */
[----:B01----:R-:W-:Y:S01]  /*0d00*/  ENDCOLLECTIVE ;  /* 0x000000000000791b */ /* 0x003fe20003800000 */
.L_x_8041:
[----:B------:R-:W-:Y:S01]  /*0d10*/  HFMA2.MMA R19, -RZ, RZ, 0, 9.5367431640625e-07 ;  /* 0x00000010ff137435 */ /* 0x000fe200000001ff */
[----:B------:R-:W-:-:S05]  /*0d20*/  MOV R10, R18 ;  /* 0x00000012000a7202 */ /* 0x000fca0000000f00 */
[----:B------:R-:W-:-:S05]  /*0d30*/  FADD.FTZ R10, R13, R10 ;  /* 0x0000000a0d0a7221 */ /* 0x000fca0000010000 */
[----:B------:R-:W-:-:S07]  /*0d40*/  MOV R20, R10 ;  /* 0x0000000a00147202 */ /* 0x000fce0000000f00 */
[----:B------:R-:W-:Y:S05]  /*0d50*/  WARPSYNC.COLLECTIVE R17, `(.L_x_8042) ;  /* 0x0000000011087348 */ /* 0x000fea0003c00000 */
[----:B------:R0:W1:Y:S02]  /*0d60*/  SHFL.BFLY P2, R18, R20, R19, R22 ;  /* 0x0c00001314127389 */ /* 0x0000640000040016 */
[----:B01----:R-:W-:Y:S01]  /*0d70*/  ENDCOLLECTIVE ;  /* 0x000000000000791b */ /* 0x003fe20003800000 */
.L_x_8042:
[----:B------:R-:W-:Y:S01]  /*0d80*/  HFMA2.MMA R19, -RZ, RZ, 0, 5.9604644775390625e-08 ;  /* 0x00000001ff137435 */ /* 0x000fe200000001ff */
[----:B------:R-:W-:Y:S01]  /*0d90*/  IMAD.MOV.U32 R20, RZ, RZ, R9 ;  /* 0x000000ffff147224 */ /* 0x000fe200078e0009 */
[----:B------:R-:W-:-:S09]  /*0da0*/  MOV R11, R18 ;  /* 0x00000012000b7202 */ /* 0x000fd20000000f00 */
[----:B------:R-:W-:Y:S05]  /*0db0*/  WARPSYNC.COLLECTIVE R17, `(.L_x_8043) ;  /* 0x0000000011087348 */ /* 0x000fea0003c00000 */
[----:B------:R0:W1:Y:S02]  /*0dc0*/  SHFL.BFLY P2, R18, R20, R19, R22 ;  /* 0x0c00001314127389 */ /* 0x0000640000040016 */
[----:B01----:R-:W-:Y:S01]  /*0dd0*/  ENDCOLLECTIVE ;  /* 0x000000000000791b */ /* 0x003fe20003800000 */
.L_x_8043:
[----:B------:R-:W-:Y:S01]  /*0de0*/  HFMA2.MMA R19, -RZ, RZ, 0, 1.1920928955078125e-07 ;  /* 0x00000002ff137435 */ /* 0x000fe200000001ff */
[----:B------:R-:W-:-:S05]  /*0df0*/  MOV R12, R18 ;  /* 0x00000012000c7202 */ /* 0x000fca0000000f00 */
[----:B------:R-:W-:-:S05]  /*0e00*/  FADD.FTZ R14, R9, R12 ;  /* 0x0000000c090e7221 */ /* 0x000fca0000010000 */
[----:B------:R-:W-:-:S07]  /*0e10*/  MOV R20, R14 ;  /* 0x0000000e00147202 */ /* 0x000fce0000000f00 */
[----:B------:R-:W-:Y:S05]  /*0e20*/  WARPSYNC.COLLECTIVE R17, `(.L_x_8044) ;  /* 0x0000000011087348 */ /* 0x000fea0003c00000 */
[----:B------:R0:W1:Y:S02]  /*0e30*/  SHFL.BFLY P2, R18, R20, R19, R22 ;  /* 0x0c00001314127389 */ /* 0x0000640000040016 */
[----:B01----:R-:W-:Y:S01]  /*0e40*/  ENDCOLLECTIVE ;  /* 0x000000000000791b */ /* 0x003fe20003800000 */
.L_x_8044:
[----:B------:R-:W-:Y:S01]  /*0e50*/  HFMA2.MMA R19, -RZ, RZ, 0, 2.384185791015625e-07 ;  /* 0x00000004ff137435 */ /* 0x000fe200000001ff */
[----:B------:R-:W-:-:S04]  /*0e60*/  IMAD.MOV.U32 R13, RZ, RZ, R18 ;  /* 0x000000ffff0d7224 */ /* 0x000fc800078e0012 */
[----:B------:R-:W-:-:S05]  /*0e70*/  FADD.FTZ R15, R14, R13 ;  /* 0x0000000d0e0f7221 */ /* 0x000fca0000010000 */
[----:B------:R-:W-:-:S07]  /*0e80*/  MOV R20, R15 ;  /* 0x0000000f00147202 */ /* 0x000fce0000000f00 */
[----:B------:R-:W-:Y:S05]  /*0e90*/  WARPSYNC.COLLECTIVE R17, `(.L_x_8045) ;  /* 0x0000000011087348 */ /* 0x000fea0003c00000 */
[----:B------:R0:W1:Y:S02]  /*0ea0*/  SHFL.BFLY P2, R18, R20, R19, R22 ;  /* 0x0c00001314127389 */ /* 0x0000640000040016 */
[----:B01----:R-:W-:Y:S01]  /*0eb0*/  ENDCOLLECTIVE ;  /* 0x000000000000791b */ /* 0x003fe20003800000 */
.L_x_8045:
[----:B------:R-:W-:Y:S01]  /*0ec0*/  IMAD.MOV.U32 R19, RZ, RZ, 0x8 ;  /* 0x00000008ff137424 */ /* 0x000fe200078e00ff */
[----:B------:R-:W-:-:S05]  /*0ed0*/  MOV R16, R18 ;  /* 0x0000001200107202 */ /* 0x000fca0000000f00 */
[----:B------:R-:W-:-:S05]  /*0ee0*/  FADD.FTZ R16, R15, R16 ;  /* 0x000000100f107221 */ /* 0x000fca0000010000 */
[----:B------:R-:W-:-:S07]  /*0ef0*/  MOV R20, R16 ;  /* 0x0000001000147202 */ /* 0x000fce0000000f00 */
[----:B------:R-:W-:Y:S05]  /*0f00*/  WARPSYNC.COLLECTIVE R17, `(.L_x_8046) ;  /* 0x0000000011087348 */ /* 0x000fea0003c00000 */
[----:B------:R0:W1:Y:S02]  /*0f10*/  SHFL.BFLY P2, R18, R20, R19, R22 ;  /* 0x0c00001314127389 */ /* 0x0000640000040016 */
[----:B01----:R-:W-:Y:S01]  /*0f20*/  ENDCOLLECTIVE ;  /* 0x000000000000791b */ /* 0x003fe20003800000 */
.L_x_8046:
[----:B------:R-:W-:Y:S01]  /*0f30*/  HFMA2.MMA R19, -RZ, RZ, 0, 9.5367431640625e-07 ;  /* 0x00000010ff137435 */ /* 0x000fe200000001ff */
[----:B------:R-:W-:-:S05]  /*0f40*/  MOV R9, R18 ;  /* 0x0000001200097202 */ /* 0x000fca0000000f00 */
[----:B------:R-:W-:-:S05]  /*0f50*/  FADD.FTZ R9, R16, R9 ;  /* 0x0000000910097221 */ /* 0x000fca0000010000 */
[----:B------:R-:W-:-:S07]  /*0f60*/  MOV R20, R9 ;  /* 0x0000000900147202 */ /* 0x000fce0000000f00 */
[----:B------:R-:W-:Y:S05]  /*0f70*/  WARPSYNC.COLLECTIVE R17, `(.L_x_8047) ;  /* 0x0000000011087348 */ /* 0x000fea0003c00000 */
[----:B------:R0:W1:Y:S02]  /*0f80*/  SHFL.BFLY P2, R18, R20, R19, R22 ;  /* 0x0c00001314127389 */ /* 0x0000640000040016 */
[----:B01----:R-:W-:Y:S01]  /*0f90*/  ENDCOLLECTIVE ;  /* 0x000000000000791b */ /* 0x003fe20003800000 */
.L_x_8047:
[----:B------:R-:W-:Y:S01]  /*0fa0*/  MOV R14, R18 ;  /* 0x00000012000e7202 */ /* 0x000fe20000000f00 */
[----:B------:R-:W-:Y:S06]  /*0fb0*/  BRA `(.L_x_8048) ;  /* 0xfffffff800907947 */ /* 0x000fec000383ffff */
.L_x_8049:
        /* <DEDUP_REMOVED lines=12> */
.L_x_14316:


//--------------------- .text._ZN10layer_norm13ln_bwd_kernelINS_13Kernel_traitsIf6__halfS2_S2_fjLj1024ELj1ELj4ELj1ELj16ENS_18Kernel_traits_baseILj1024EfS2_S2_S2_fjLj128EEEEELb1ELb0ELb1ELb1EEEvNS_9BwdParamsE --------------------------
	.section	.text._ZN10layer_norm13ln_bwd_kernelINS_13Kernel_traitsIf6__halfS2_S2_fjLj1024ELj1ELj4ELj1ELj16ENS_18Kernel_traits_baseILj1024EfS2_S2_S2_fjLj128EEEEELb1ELb0ELb1ELb1EEEvNS_9BwdParamsE,"ax",@progbits
	.align	128
        .global         _ZN10layer_norm13ln_bwd_kernelINS_13Kernel_traitsIf6__halfS2_S2_fjLj1024ELj1ELj4ELj1ELj16ENS_18Kernel_traits_baseILj1024EfS2_S2_S2_fjLj128EEEEELb1ELb0ELb1ELb1EEEvNS_9BwdParamsE
        .type           _ZN10layer_norm13ln_bwd_kernelINS_13Kernel_traitsIf6__halfS2_S2_fjLj1024ELj1ELj4ELj1ELj16ENS_18Kernel_traits_baseILj1024EfS2_S2_S2_fjLj128EEEEELb1ELb0ELb1ELb1EEEvNS_9BwdParamsE,@function
        .size           _ZN10layer_norm13ln_bwd_kernelINS_13Kernel_traitsIf6__halfS2_S2_fjLj1024ELj1ELj4ELj1ELj16ENS_18Kernel_traits_baseILj1024EfS2_S2_S2_fjLj128EEEEELb1ELb0ELb1ELb1EEEvNS_9BwdParamsE,(.L_x_14317 - _ZN10layer_norm13ln_bwd_kernelINS_13Kernel_traitsIf6__halfS2_S2_fjLj1024ELj1ELj4ELj1ELj16ENS_18Kernel_traits_baseILj1024EfS2_S2_S2_fjLj128EEEEELb1ELb0ELb1ELb1EEEvNS_9BwdParamsE)
        .other          _ZN10layer_norm13ln_bwd_kernelINS_13Kernel_traitsIf6__halfS2_S2_fjLj1024ELj1ELj4ELj1ELj16ENS_18Kernel_traits_baseILj1024EfS2_S2_S2_fjLj128EEEEELb1ELb0ELb1ELb1EEEvNS_9BwdParamsE,@"STO_CUDA_ENTRY STV_DEFAULT"
_ZN10layer_norm13ln_bwd_kernelINS_13Kernel_traitsIf6__halfS2_S2_fjLj1024ELj1ELj4ELj1ELj16ENS_18Kernel_traits_baseILj1024EfS2_S2_S2_fjLj128EEEEELb1ELb0ELb1ELb1EEEvNS_9BwdParamsE:
.text._ZN10layer_norm13ln_bwd_kernelINS_13Kernel_traitsIf6__halfS2_S2_fjLj1024ELj1ELj4ELj1ELj16ENS_18Kernel_traits_baseILj1024EfS2_S2_S2_fjLj128EEEEELb1ELb0ELb1ELb1EEEvNS_9BwdParamsE:
        /* <DEDUP_REMOVED lines=46> */
.L_x_8051:
        /* <DEDUP_REMOVED lines=46> */
.L_x_8153:
        /* <DEDUP_REMOVED lines=57> */
.L_x_8054:
[----:B------:R-:W0:Y:S01]  /*0950*/  LDC.64 R12, c[0x0][0x238] ;  /* 0x00008e00ff0c7b82 */ /* 0x000e220000000a00 */
[----:B------:R-:W-:-:S05]  /*0960*/  IADD3 R3, R200, -0x1, RZ ;  /* 0xffffffffc8037810 */ /* 0x000fca0007ffe0ff */
[----:B------:R-:W-:Y:S02]  /*0970*/  IMAD R3, R3, R214, RZ ;  /* 0x000000d603037224 */ /* 0x000fe400078e02ff */
[----:B------:R-:W1:Y:S03]  /*0980*/  LDC.64 R8, c[0x0][0x2b8] ;  /* 0x0000ae00ff087b82 */ /* 0x000e660000000a00 */
[----:B------:R-:W-:-:S04]  /*0990*/  SHF.R.S32.HI R4, RZ, 0x1f, R3 ;  /* 0x0000001fff047819 */ /* 0x000fc80000011403 */
[----:B------:R-:W-:Y:S01]  /*09a0*/  LEA.HI R3, R4, R3, RZ, 0x3 ;  /* 0x0000000304037211 */ /* 0x000fe200078f18ff */
[----:B------:R-:W2:Y:S03]  /*09b0*/  LDC.64 R156, c[0x0][0x240] ;  /* 0x00009000ff9c7b82 */ /* 0x000ea60000000a00 */
[----:B------:R-:W-:Y:S02]  /*09c0*/  LEA.HI.SX32 R11, R3, R212, 0x1d ;  /* 0x000000d4030b7211 */ /* 0x000fe400078feaff */
[----:B------:R3:W4:Y:S02]  /*09d0*/  LDG.E R3, desc[UR4][R196.64] ;  /* 0x00000004c4037981 */ /* 0x000724000c1e1900 */
[----:B------:R-:W-:Y:S01]  /*09e0*/  IADD3 R5, R11, 0x40, RZ ;  /* 0x000000400b057810 */ /* 0x000fe20007ffe0ff */
[----:B0-----:R-:W-:Y:S01]  /*09f0*/  IMAD.WIDE.U32 R32, R211, 0x10, R12 ;  /* 0x00000010d3207825 */ /* 0x001fe200078e000c */
[----:B------:R-:W-:-:S03]  /*0a00*/  IADD3 R21, R11, 0x20, RZ ;  /* 0x000000200b157810 */ /* 0x000fc60007ffe0ff */
[--C-:B------:R-:W-:Y:S02]  /*0a10*/  IMAD.WIDE.U32 R24, R207, 0x10, R12.reuse ;  /* 0x00000010cf187825 */ /* 0x100fe400078e000c */
[----:B------:R-:W4:Y:S02]  /*0a20*/  LDG.E.128 R32, desc[UR4][R32.64] ;  /* 0x0000000420207981 */ /* 0x000f24000c1e1d00 */
[----:B------:R-:W-:Y:S02]  /*0a30*/  IMAD.WIDE.U32 R16, R206, 0x10, R12 ;  /* 0x00000010ce107825 */ /* 0x000fe400078e000c */
[----:B------:R-:W4:Y:S02]  /*0a40*/  LDG.E.128 R24, desc[UR4][R24.64] ;  /* 0x0000000418187981 */ /* 0x000f24000c1e1d00 */
[----:B-1----:R-:W-:Y:S02]  /*0a50*/  IMAD.WIDE.U32 R4, R5, 0x10, R8 ;  /* 0x0000001005047825 */ /* 0x002fe400078e0008 */
[----:B------:R-:W4:Y:S02]  /*0a60*/  LDG.E.128 R16, desc[UR4][R16.64] ;  /* 0x0000000410107981 */ /* 0x000f24000c1e1d00 */
[----:B------:R-:W-:-:S02]  /*0a70*/  IMAD.WIDE.U32 R12, R2, 0x10, R12 ;  /* 0x00000010020c7825 */ /* 0x000fc400078e000c */
[----:B------:R-:W4:Y:S02]  /*0a80*/  LDG.E.128 R4, desc[UR4][R4.64] ;  /* 0x0000000404047981 */ /* 0x000f24000c1e1d00 */
[C-C-:B------:R-:W-:Y:S01]  /*0a90*/  IMAD.WIDE.U32 R28, R11.reuse, 0x10, R8.reuse ;  /* 0x000000100b1c7825 */ /* 0x140fe200078e0008 */
[----:B------:R-:W-:Y:S01]  /*0aa0*/  IADD3 R11, R11, 0x60, RZ ;  /* 0x000000600b0b7810 */ /* 0x000fe20007ffe0ff */
[----:B------:R-:W4:Y:S02]  /*0ab0*/  LDG.E.128 R12, desc[UR4][R12.64] ;  /* 0x000000040c0c7981 */ /* 0x000f24000c1e1d00 */
[--C-:B------:R-:W-:Y:S02]  /*0ac0*/  IMAD.WIDE.U32 R20, R21, 0x10, R8.reuse ;  /* 0x0000001015147825 */ /* 0x100fe400078e0008 */
[----:B------:R-:W4:Y:S02]  /*0ad0*/  LDG.E.128 R28, desc[UR4][R28.64] ;  /* 0x000000041c1c7981 */ /* 0x000f24000c1e1d00 */
[----:B------:R-:W-:-:S02]  /*0ae0*/  IMAD.WIDE.U32 R8, R11, 0x10, R8 ;  /* 0x000000100b087825 */ /* 0x000fc400078e0008 */
[----:B------:R-:W4:Y:S04]  /*0af0*/  LDG.E.128 R20, desc[UR4][R20.64] ;  /* 0x0000000414147981 */ /* 0x000f28000c1e1d00 */
[----:B------:R-:W4:Y:S01]  /*0b00*/  LDG.E.128 R8, desc[UR4][R8.64] ;  /* 0x0000000408087981 */ /* 0x000f22000c1e1d00 */
        /* <DEDUP_REMOVED lines=9> */
[C---:B---3--:R-:W-:Y:S01]  /*0ba0*/  IADD3 R197, R203.reuse, 0x60, RZ ;  /* 0x00000060cbc57810 */ /* 0x048fe20007ffe0ff */
        /* <DEDUP_REMOVED lines=17> */
[----:B----4-:R-:W-:Y:S01]  /*0cc0*/  FSEL R243, R3, RZ, !P0 ;  /* 0x000000ff03f37208 */ /* 0x010fe20004000000 */
[--C-:B------:R-:W-:Y:S02]  /*0cd0*/  HADD2.F32 R179, -RZ, R32.reuse.H0_H0 ;  /* 0x20000020ffb37230 */ /* 0x100fe40000004100 */
[----:B------:R-:W-:Y:S02]  /*0ce0*/  HADD2.F32 R32, -RZ, R32.H1_H1 ;  /* 0x30000020ff207230 */ /* 0x000fe40000004100 */
[--C-:B------:R-:W-:Y:S02]  /*0cf0*/  HADD2.F32 R180, -RZ, R33.reuse.H0_H0 ;  /* 0x20000021ffb47230 */ /* 0x100fe40000004100 */
[----:B------:R-:W-:Y:S02]  /*0d00*/  HADD2.F32 R33, -RZ, R33.H1_H1 ;  /* 0x30000021ff217230 */ /* 0x000fe40000004100 */
[----:B------:R-:W-:Y:S01]  /*0d10*/  FADD.FTZ R3, -R243, R179 ;  /* 0x000000b3f3037221 */ /* 0x000fe20000010100 */
[----:B------:R-:W-:-:S02]  /*0d20*/  HADD2.F32 R181, -RZ, R34.H0_H0 ;  /* 0x20000022ffb57230 */ /* 0x000fc40000004100 */
[----:B------:R-:W-:Y:S02]  /*0d30*/  HADD2.F32 R34, -RZ, R34.H1_H1 ;  /* 0x30000022ff227230 */ /* 0x000fe40000004100 */
[--C-:B------:R-:W-:Y:S02]  /*0d40*/  HADD2.F32 R171, -RZ, R4.reuse.H0_H0 ;  /* 0x20000004ffab7230 */ /* 0x100fe40000004100 */
[----:B------:R-:W-:Y:S02]  /*0d50*/  HADD2.F32 R172, -RZ, R4.H1_H1 ;  /* 0x30000004ffac7230 */ /* 0x000fe40000004100 */
[----:B------:R-:W-:Y:S02]  /*0d60*/  HADD2.F32 R4, -RZ, R12.H0_H0 ;  /* 0x2000000cff047230 */ /* 0x000fe40000004100 */
[--C-:B------:R-:W-:Y:S02]  /*0d70*/  HADD2.F32 R173, -RZ, R5.reuse.H0_H0 ;  /* 0x20000005ffad7230 */ /* 0x100fe40000004100 */
[----:B------:R-:W-:-:S02]  /*0d80*/  HADD2.F32 R174, -RZ, R5.H1_H1 ;  /* 0x30000005ffae7230 */ /* 0x000fc40000004100 */
[----:B------:R-:W-:Y:S01]  /*0d90*/  FADD.FTZ R5, -R243, R32 ;  /* 0x00000020f3057221 */ /* 0x000fe20000010100 */
[--C-:B------:R-:W-:Y:S02]  /*0da0*/  HADD2.F32 R175, -RZ, R6.reuse.H0_H0 ;  /* 0x20000006ffaf7230 */ /* 0x100fe40000004100 */
[----:B------:R-:W-:Y:S02]  /*0db0*/  HADD2.F32 R176, -RZ, R6.H1_H1 ;  /* 0x30000006ffb07230 */ /* 0x000fe40000004100 */
[--C-:B------:R-:W-:Y:S02]  /*0dc0*/  HADD2.F32 R182, -RZ, R35.reuse.H0_H0 ;  /* 0x20000023ffb67230 */ /* 0x100fe40000004100 */
[----:B------:R-:W-:Y:S02]  /*0dd0*/  HADD2.F32 R183, -RZ, R35.H1_H1 ;  /* 0x30000023ffb77230 */ /* 0x000fe40000004100 */
[--C-:B------:R-:W-:Y:S02]  /*0de0*/  HADD2.F32 R177, -RZ, R7.reuse.H0_H0 ;  /* 0x20000007ffb17230 */ /* 0x100fe40000004100 */
[----:B------:R-:W-:-:S02]  /*0df0*/  HADD2.F32 R178, -RZ, R7.H1_H1 ;  /* 0x30000007ffb27230 */ /* 0x000fc40000004100 */
[C---:B------:R-:W-:Y:S01]  /*0e00*/  FADD.FTZ R7, -R243.reuse, R180 ;  /* 0x000000b4f3077221 */ /* 0x040fe20000010100 */
[----:B------:R-:W-:Y:S02]  /*0e10*/  HADD2.F32 R6, -RZ, R13.H0_H0 ;  /* 0x2000000dff067230 */ /* 0x000fe40000004100 */
[C---:B------:R-:W-:Y:S01]  /*0e20*/  FADD.FTZ R33, -R243.reuse, R33 ;  /* 0x00000021f3217221 */ /* 0x040fe20000010100 */
[--C-:B------:R-:W-:Y:S02]  /*0e30*/  HADD2.F32 R35, -RZ, R28.reuse.H0_H0 ;  /* 0x2000001cff237230 */ /* 0x100fe40000004100 */
[----:B------:R-:W-:Y:S02]  /*0e40*/  HADD2.F32 R156, -RZ, R28.H1_H1 ;  /* 0x3000001cff9c7230 */ /* 0x000fe40000004100 */
[----:B------:R-:W-:Y:S01]  /*0e50*/  FADD.FTZ R229, -R243, R4 ;  /* 0x00000004f3e57221 */ /* 0x000fe20000010100 */
[----:B------:R-:W-:Y:S02]  /*0e60*/  HADD2.F32 R28, -RZ, R24.H0_H0 ;  /* 0x20000018ff1c7230 */ /* 0x000fe40000004100 */
[----:B------:R-:W-:Y:S01]  /*0e70*/  FMUL.FTZ R3, R194, R3 ;  /* 0x00000003c2037220 */ /* 0x000fe20000410000 */
[----:B0-----:R-:W-:-:S02]  /*0e80*/  HADD2.F32 R184, -RZ, R27.H0_H0 ;  /* 0x2000001bffb87230 */ /* 0x001fc40000004100 */
[----:B------:R-:W-:Y:S02]  /*0e90*/  HADD2.F32 R204, -RZ, R13.H1_H1 ;  /* 0x3000000dffcc7230 */ /* 0x000fe40000004100 */
[----:B------:R-:W-:Y:S01]  /*0ea0*/  FADD.FTZ R13, -R243, R181 ;  /* 0x000000b5f30d7221 */ /* 0x000fe20000010100 */
[--C-:B------:R-:W-:Y:S02]  /*0eb0*/  HADD2.F32 R157, -RZ, R29.reuse.H0_H0 ;  /* 0x2000001dff9d7230 */ /* 0x100fe40000004100 */
[----:B------:R-:W-:Y:S01]  /*0ec0*/  FMUL.FTZ R4, R194, R5 ;  /* 0x00000005c2047220 */ /* 0x000fe20000410000 */
[----:B------:R-:W-:Y:S02]  /*0ed0*/  HADD2.F32 R158, -RZ, R29.H1_H1 ;  /* 0x3000001dff9e7230 */ /* 0x000fe40000004100 */
[----:B------:R-:W-:Y:S02]  /*0ee0*/  HADD2.F32 R24, -RZ, R24.H1_H1 ;  /* 0x30000018ff187230 */ /* 0x000fe40000004100 */
[----:B------:R-:W-:-:S02]  /*0ef0*/  HADD2.F32 R167, -RZ, R22.H0_H0 ;  /* 0x20000016ffa77230 */ /* 0x000fc40000004100 */
[----:B------:R-:W-:Y:S02]  /*0f00*/  HADD2.F32 R168, -RZ, R22.H1_H1 ;  /* 0x30000016ffa87230 */ /* 0x000fe40000004100 */
[----:B------:R-:W-:Y:S02]  /*0f10*/  HADD2.F32 R186, -RZ, R17.H1_H1 ;  /* 0x30000011ffba7230 */ /* 0x000fe40000004100 */
[--C-:B------:R-:W-:Y:S02]  /*0f20*/  HADD2.F32 R210, -RZ, R15.reuse.H0_H0 ;  /* 0x2000000fffd27230 */ /* 0x100fe40000004100 */
[----:B------:R-:W-:Y:S02]  /*0f30*/  HADD2.F32 R216, -RZ, R15.H1_H1 ;  /* 0x3000000fffd87230 */ /* 0x000fe40000004100 */
[C---:B------:R-:W-:Y:S01]  /*0f40*/  FADD.FTZ R15, -R243.reuse, R34 ;  /* 0x00000022f30f7221 */ /* 0x040fe20000010100 */
[----:B------:R-:W-:Y:S02]  /*0f50*/  HADD2.F32 R29, -RZ, R25.H0_H0 ;  /* 0x20000019ff1d7230 */ /* 0x000fe40000004100 */
[----:B------:R-:W-:Y:S01]  /*0f60*/  FADD.FTZ R233, -R243, R6 ;  /* 0x00000006f3e97221 */ /* 0x000fe20000010100 */
[----:B------:R-:W-:-:S02]  /*0f70*/  HADD2.F32 R22, -RZ, R17.H0_H0 ;  /* 0x20000011ff167230 */ /* 0x000fc40000004100 */
[----:B------:R-:W-:Y:S01]  /*0f80*/  FADD.FTZ R17, -R243, R182 ;  /* 0x000000b6f3117221 */ /* 0x000fe20000010100 */
[----:B------:R-:W-:Y:S02]  /*0f90*/  HADD2.F32 R187, -RZ, R18.H0_H0 ;  /* 0x20000012ffbb7230 */ /* 0x000fe40000004100 */
[C---:B------:R-:W-:Y:S01]  /*0fa0*/  FMUL.FTZ R5, R194.reuse, R7 ;  /* 0x00000007c2057220 */ /* 0x040fe20000410000 */
[--C-:B------:R-:W-:Y:S02]  /*0fb0*/  HADD2.F32 R159, -RZ, R30.reuse.H0_H0 ;  /* 0x2000001eff9f7230 */ /* 0x100fe40000004100 */
[----:B------:R-:W-:Y:S01]  /*0fc0*/  FMUL.FTZ R6, R194, R33 ;  /* 0x00000021c2067220 */ /* 0x000fe20000410000 */
[----:B------:R-:W-:Y:S02]  /*0fd0*/  HADD2.F32 R160, -RZ, R30.H1_H1 ;  /* 0x3000001effa07230 */ /* 0x000fe40000004100 */
        /* <DEDUP_REMOVED lines=8> */
[----:B------:R-:W-:Y:S01]  /*1060*/  FMUL.FTZ R7, R194, R13 ;  /* 0x0000000dc2077220 */ /* 0x000fe20000410000 */
[----:B------:R-:W-:-:S02]  /*1070*/  HADD2.F32 R166, -RZ, R21.H1_H1 ;  /* 0x30000015ffa67230 */ /* 0x000fc40000004100 */
[----:B------:R-:W-:Y:S01]  /*1080*/  FADD.FTZ R21, -R243, R28 ;  /* 0x0000001cf3157221 */ /* 0x000fe20000010100 */
        /* <DEDUP_REMOVED lines=8> */
[--C-:B------:R-:W-:Y:S02]  /*1110*/  HADD2.F32 R179, -RZ, R8.reuse.H0_H0 ;  /* 0x20000008ffb37230 */ /* 0x100fe40000004100 */
[----:B------:R-:W-:Y:S01]  /*1120*/  FADD.FTZ R219, -R243, R186 ;  /* 0x000000baf3db7221 */ /* 0x000fe20000010100 */
[----:B------:R-:W-:Y:S02]  /*1130*/  HADD2.F32 R180, -RZ, R8.H1_H1 ;  /* 0x30000008ffb47230 */ /* 0x000fe40000004100 */
[----:B------:R-:W-:Y:S01]  /*1140*/  FMUL.FTZ R8, R194, R15 ;  /* 0x0000000fc2087220 */ /* 0x000fe20000410000 */
[----:B------:R-:W-:Y:S02]  /*1150*/  HADD2.F32 R161, -RZ, R31.H0_H0 ;  /* 0x2000001fffa17230 */ /* 0x000fe40000004100 */
[----:B------:R-:W-:Y:S01]  /*1160*/  FFMA.FTZ R85, R4, R156, R85 ;  /* 0x0000009c04557223 */ /* 0x000fe20000010055 */
[----:B------:R-:W-:-:S02]  /*1170*/  HADD2.F32 R18, -RZ, R18.H1_H1 ;  /* 0x30000012ff127230 */ /* 0x000fc40000004100 */
[----:B------:R-:W-:Y:S01]  /*1180*/  FADD.FTZ R117, R117, R156 ;  /* 0x0000009c75757221 */ /* 0x000fe20000010000 */
[----:B------:R-:W-:Y:S02]  /*1190*/  HADD2.F32 R14, -RZ, R14.H1_H1 ;  /* 0x3000000eff0e7230 */ /* 0x000fe40000004100 */
[----:B------:R-:W-:Y:S01]  /*11a0*/  FMUL.FTZ R35, R81, R156 ;  /* 0x0000009c51237220 */ /* 0x000fe20000410000 */
[--C-:B------:R-:W-:Y:S02]  /*11b0*/  HADD2.F32 R181, -RZ, R9.reuse.H0_H0 ;  /* 0x20000009ffb57230 */ /* 0x100fe40000004100 */
[C---:B------:R-:W-:Y:S01]  /*11c0*/  FADD.FTZ R29, -R243.reuse, R29 ;  /* 0x0000001df31d7221 */ /* 0x040fe20000010100 */
[----:B------:R-:W-:Y:S02]  /*11d0*/  HADD2.F32 R182, -RZ, R9.H1_H1 ;  /* 0x30000009ffb67230 */ /* 0x000fe40000004100 */
[----:B------:R-:W-:Y:S01]  /*11e0*/  FADD.FTZ R221, -R243, R187 ;  /* 0x000000bbf3dd7221 */ /* 0x000fe20000010100 */
[----:B------:R-:W-:-:S02]  /*11f0*/  HADD2.F32 R162, -RZ, R31.H1_H1 ;  /* 0x3000001fffa27230 */ /* 0x000fc40000004100 */
[----:B------:R-:W-:Y:S01]  /*1200*/  FMUL.FTZ R9, R194, R17 ;  /* 0x00000011c2097220 */ /* 0x000fe20000410000 */
[--C-:B------:R-:W-:Y:S02]  /*1210*/  HADD2.F32 R183, -RZ, R10.reuse.H0_H0 ;  /* 0x2000000affb77230 */ /* 0x100fe40000004100 */
[-C--:B------:R-:W-:Y:S01]  /*1220*/  FFMA.FTZ R86, R5, R157.reuse, R86 ;  /* 0x0000009d05567223 */ /* 0x080fe20000010056 */
[----:B------:R-:W-:Y:S02]  /*1230*/  HADD2.F32 R186, -RZ, R10.H1_H1 ;  /* 0x3000000affba7230 */ /* 0x000fe40000004100 */
[----:B------:R-:W-:Y:S01]  /*1240*/  FADD.FTZ R118, R118, R157 ;  /* 0x0000009d76767221 */ /* 0x000fe20000010000 */
[----:B------:R-:W-:Y:S01]  /*1250*/  FMUL.FTZ R156, R82, R157 ;  /* 0x0000009d529c7220 */ /* 0x000fe20000410000 */
[----:B------:R-:W-:Y:S02]  /*1260*/  HADD2.F32 R163, -RZ, R20.H0_H0 ;  /* 0x20000014ffa37230 */ /* 0x000fe40000004100 */
        /* <DEDUP_REMOVED lines=9> */
[----:B------:R-:W-:Y:S02]  /*1300*/  HADD2.F32 R164, -RZ, R20.H1_H1 ;  /* 0x30000014ffa47230 */ /* 0x000fe40000004100 */
[C---:B------:R-:W-:Y:S01]  /*1310*/  FADD.FTZ R27, -R243.reuse, R30 ;  /* 0x0000001ef31b7221 */ /* 0x040fe20000010100 */
[----:B------:R-:W-:Y:S01]  /*1320*/  FADD.FTZ R231, -R243, R12 ;  /* 0x0000000cf3e77221 */ /* 0x000fe20000010100 */
[C---:B------:R-:W-:Y:S01]  /*1330*/  FMUL.FTZ R11, R194.reuse, R21 ;  /* 0x00000015c20b7220 */ /* 0x040fe20000410000 */
        /* <DEDUP_REMOVED lines=10> */
[C---:B------:R-:W-:Y:S01]  /*13e0*/  FADD.FTZ R223, -R243.reuse, R18 ;  /* 0x00000012f3df7221 */ /* 0x040fe20000010100 */
[----:B------:R-:W-:Y:S01]  /*13f0*/  FADD.FTZ R239, -R243, R14 ;  /* 0x0000000ef3ef7221 */ /* 0x000fe20000010100 */
[----:B------:R-:W-:Y:S01]  /*1400*/  FMUL.FTZ R13, R194, R29 ;  /* 0x0000001dc20d7220 */ /* 0x000fe20000410000 */
[-C--:B------:R-:W-:Y:S01]  /*1410*/  FFMA.FTZ R90, R9, R161.reuse, R90 ;  /* 0x000000a1095a7223 */ /* 0x080fe2000001005a */
[----:B------:R-:W-:Y:S01]  /*1420*/  FADD.FTZ R122, R122, R161 ;  /* 0x000000a17a7a7221 */ /* 0x000fe20000010000 */
[----:B------:R-:W-:Y:S01]  /*1430*/  FMUL.FTZ R160, R78, R161 ;  /* 0x000000a14ea07220 */ /* 0x000fe20000410000 */
[C---:B------:R-:W-:Y:S01]  /*1440*/  FMUL.FTZ R14, R194.reuse, R25 ;  /* 0x00000019c20e7220 */ /* 0x040fe20000410000 */
        /* <DEDUP_REMOVED lines=9> */
[----:B------:R-:W-:-:S02]  /*14e0*/  HADD2.F32 R26, -RZ, R26.H1_H1 ;  /* 0x3000001aff1a7230 */ /* 0x000fc40000004100 */
[-C--:B------:R-:W-:Y:S01]  /*14f0*/  FFMA.FTZ R93, R12, R164.reuse, R93 ;  /* 0x000000a40c5d7223 */ /* 0x080fe2000001005d */
[----:B------:R-:W-:Y:S01]  /*1500*/  FADD.FTZ R125, R125, R164 ;  /* 0x000000a47d7d7221 */ /* 0x000fe20000010000 */
[----:B------:R-:W-:Y:S01]  /*1510*/  FMUL.FTZ R163, R73, R164 ;  /* 0x000000a449a37220 */ /* 0x000fe20000410000 */
[----:B------:R-:W-:Y:S01]  /*1520*/  FFMA.FTZ R188, R4, R35, R189 ;  /* 0x0000002304bc7223 */ /* 0x000fe200000100bd */
[-C--:B------:R-:W-:Y:S01]  /*1530*/  FFMA.FTZ R94, R13, R165.reuse, R94 ;  /* 0x000000a50d5e7223 */ /* 0x080fe2000001005e */
[----:B------:R-:W-:Y:S01]  /*1540*/  FADD.FTZ R126, R126, R165 ;  /* 0x000000a57e7e7221 */ /* 0x000fe20000010000 */
[----:B------:R-:W-:Y:S01]  /*1550*/  FMUL.FTZ R164, R74, R165 ;  /* 0x000000a54aa47220 */ /* 0x000fe20000410000 */
[--C-:B------:R-:W-:Y:S02]  /*1560*/  HADD2.F32 R20, -RZ, R16.reuse.H0_H0 ;  /* 0x20000010ff147230 */ /* 0x100fe40000004100 */
[----:B------:R-:W-:Y:S01]  /*1570*/  FADD.FTZ R227, -R243, R190 ;  /* 0x000000bef3e37221 */ /* 0x000fe20000010100 */
[-C--:B------:R-:W-:Y:S01]  /*1580*/  FFMA.FTZ R95, R14, R166.reuse, R95 ;  /* 0x000000a60e5f7223 */ /* 0x080fe2000001005f */
[----:B------:R-:W-:Y:S01]  /*1590*/  FADD.FTZ R127, R127, R166 ;  /* 0x000000a67f7f7221 */ /* 0x000fe20000010000 */
[----:B------:R-:W-:Y:S01]  /*15a0*/  FMUL.FTZ R165, R75, R166 ;  /* 0x000000a64ba57220 */ /* 0x000fe20000410000 */
[----:B------:R-:W-:-:S02]  /*15b0*/  HADD2.F32 R16, -RZ, R16.H1_H1 ;  /* 0x30000010ff107230 */ /* 0x000fc40000004100 */
[-C--:B------:R-:W-:Y:S01]  /*15c0*/  FFMA.FTZ R96, R15, R167.reuse, R96 ;  /* 0x000000a70f607223 */ /* 0x080fe20000010060 */
[----:B------:R-:W-:Y:S01]  /*15d0*/  FADD.FTZ R128, R128, R167 ;  /* 0x000000a780807221 */ /* 0x000fe20000010000 */
[----:B------:R-:W-:Y:S01]  /*15e0*/  FMUL.FTZ R166, R68, R167 ;  /* 0x000000a744a67220 */ /* 0x000fe20000410000 */
[----:B------:R-:W-:Y:S01]  /*15f0*/  FADD.FTZ R190, R195, R156 ;  /* 0x0000009cc3be7221 */ /* 0x000fe20000010000 */
[----:B------:R-:W-:Y:S01]  /*1600*/  FFMA.FTZ R167, R5, R156, R188 ;  /* 0x0000009c05a77223 */ /* 0x000fe200000100bc */
[C---:B------:R-:W-:Y:S01]  /*1610*/  FADD.FTZ R31, -R243.reuse, R26 ;  /* 0x0000001af31f7221 */ /* 0x040fe20000010100 */
[----:B------:R-:W-:Y:S01]  /*1620*/  FADD.FTZ R209, -R243, R16 ;  /* 0x00000010f3d17221 */ /* 0x000fe20000010100 */
        /* <DEDUP_REMOVED lines=13> */
[----:B------:R-:W-:-:S02]  /*1700*/  FADD.FTZ R205, -R243, R20 ;  /* 0x00000014f3cd7221 */ /* 0x000fc40000010100 */
        /* <DEDUP_REMOVED lines=121> */
[----:B------:R-:W-:Y:S01]  /*1ea0*/  FADD.FTZ R216, R204, R189 ;  /* 0x000000bdccd87221 */ /* 0x000fe20000010000 */
[C---:B------:R-:W-:Y:S01]  /*1eb0*/  FFMA.FTZ R115, R190.reuse, R184, R115 ;  /* 0x000000b8be737223 */ /* 0x040fe20000010073 */
[----:B------:R-:W-:-:S07]  /*1ec0*/  FFMA.FTZ R217, R190, R189, R186 ;  /* 0x000000bdbed97223 */ /* 0x000fce00000100ba */
.L_x_8055:
[----:B------:R-:W-:Y:S05]  /*1ed0*/  BSYNC B1 ;  /* 0x0000000000017941 */ /* 0x000fea0003800000 */
.L_x_8053:
        /* <DEDUP_REMOVED lines=28> */
.L_x_8165:
[----:B------:R-:W-:Y:S01]  /*20a0*/  @P3 IADD3 R187, R192, -0x1, RZ ;  /* 0xffffffffc0bb3810 */ /* 0x000fe20007ffe0ff */
[----:B------:R-:W-:Y:S01]  /*20b0*/  HFMA2.MMA R192, -RZ, RZ, 0, 0 ;  /* 0x00000000ffc07435 */ /* 0x000fe200000001ff */
[----:B-1----:R-:W-:Y:S01]  /*20c0*/  FADD.FTZ R185, R208, R185 ;  /* 0x000000b9d0b97221 */ /* 0x002fe20000010000 */
[----:B--2---:R-:W-:Y:S01]  /*20d0*/  FADD.FTZ R184, R209, R184 ;  /* 0x000000b8d1b87221 */ /* 0x004fe20000010000 */
[----:B------:R-:W-:Y:S01]  /*20e0*/  BSSY B1, `(.L_x_8057) ;  /* 0x0000017000017945 */ /* 0x000fe20003800000 */
[----:B------:R-:W-:-:S05]  /*20f0*/  @P3 IMAD R187, R187, R214, RZ ;  /* 0x000000d6bbbb3224 */ /* 0x000fca00078e02ff */
[----:B------:R-:W-:-:S04]  /*2100*/  @P3 SHF.R.S32.HI R186, RZ, 0x1f, R187 ;  /* 0x0000001fffba3819 */ /* 0x000fc800000114bb */
[----:B------:R-:W-:Y:S01]  /*2110*/  @P3 LEA.HI R205, R186, R187, RZ, 0x3 ;  /* 0x000000bbbacd3211 */ /* 0x000fe200078f18ff */
[----:B------:R-:W-:Y:S01]  /*2120*/  FMUL.FTZ R187, R185, UR8 ;  /* 0x00000008b9bb7c20 */ /* 0x000fe20008410000 */
[----:B------:R-:W-:Y:S02]  /*2130*/  FMUL.FTZ R186, R184, UR8 ;  /* 0x00000008b8ba7c20 */ /* 0x000fe40008410000 */
        /* <DEDUP_REMOVED lines=8> */
.L_x_8058:
        /* <DEDUP_REMOVED lines=9> */
.L_x_8059:
[----:B------:R-:W-:Y:S05]  /*2250*/  BSYNC B1 ;  /* 0x0000000000017941 */ /* 0x000fea0003800000 */
.L_x_8057:
[----:B------:R-:W1:Y:S01]  /*2260*/  @P3 LDC.64 R184, c[0x0][0x298] ;  /* 0x0000a600ffb83b82 */ /* 0x000e620000000a00 */
[----:B------:R-:W-:Y:S01]  /*2270*/  ISETP.NE.U32.AND P1, PT, RZ, UR10, PT ;  /* 0x0000000aff007c0c */ /* 0x000fe2000bf25070 */
[----:B------:R-:W-:Y:S01]  /*2280*/  BSSY B1, `(.L_x_8060) ;  /* 0x0000016000017945 */ /* 0x000fe20003800000 */
[----:B------:R-:W-:Y:S02]  /*2290*/  @P3 LOP3.LUT P4, RZ, R221, 0xff, RZ, 0xc0, !PT ;  /* 0x000000ffddff3812 */ /* 0x000fe4000788c0ff */
[----:B------:R-:W-:Y:S01]  /*22a0*/  ISETP.NE.AND.EX P1, PT, RZ, UR11, PT, P1 ;  /* 0x0000000bff007c0c */ /* 0x000fe2000bf25310 */
[----:B-1----:R-:W-:-:S12]  /*22b0*/  @P3 FMUL.FTZ R185, R204, R185 ;  /* 0x000000b9ccb93220 */ /* 0x002fd80000410000 */
        /* <DEDUP_REMOVED lines=11> */
.L_x_8061:
[----:B------:R-:W-:Y:S01]  /*2370*/  ISETP.NE.AND P4, PT, R0, RZ, PT ;  /* 0x000000ff0000720c */ /* 0x000fe20003f85270 */
[----:B------:R-:W-:-:S03]  /*2380*/  @P0 HADD2.F32 R205, -RZ, R48.H1_H1 ;  /* 0x30000030ffcd0230 */ /* 0x000fc60000004100 */
[----:B------:R-:W-:-:S05]  /*2390*/  FSEL R185, R187, RZ, !P4 ;  /* 0x000000ffbbb97208 */ /* 0x000fca0006000000 */
[----:B------:R-:W-:-:S04]  /*23a0*/  FFMA.FTZ R184, R4, R186, R185 ;  /* 0x000000ba04b87223 */ /* 0x000fc800000100b9 */
[----:B------:R-:W-:-:S04]  /*23b0*/  FADD.FTZ R185, R35, -R184 ;  /* 0x800000b823b97221 */ /* 0x000fc80000010000 */
[----:B------:R-:W-:-:S04]  /*23c0*/  FMUL.FTZ R204, R194, R185 ;  /* 0x000000b9c2cc7220 */ /* 0x000fc80000410000 */
[----:B------:R-:W-:-:S07]  /*23d0*/  @P0 FADD.FTZ R204, R204, R205 ;  /* 0x000000cdcccc0221 */ /* 0x000fce0000010000 */
.L_x_8062:
[----:B------:R-:W-:Y:S05]  /*23e0*/  BSYNC B1 ;  /* 0x0000000000017941 */ /* 0x000fea0003800000 */
.L_x_8060:
        /* <DEDUP_REMOVED lines=15> */
.L_x_8064:
[----:B------:R-:W-:Y:S01]  /*24e0*/  ISETP.NE.AND P4, PT, R0, RZ, PT ;  /* 0x000000ff0000720c */ /* 0x000fe20003f85270 */
[----:B------:R-:W-:-:S03]  /*24f0*/  @P0 HADD2.F32 R205, -RZ, R49.H0_H0 ;  /* 0x20000031ffcd0230 */ /* 0x000fc60000004100 */
[----:B------:R-:W-:-:S05]  /*2500*/  FSEL R184, R187, RZ, !P4 ;  /* 0x000000ffbbb87208 */ /* 0x000fca0006000000 */
[----:B------:R-:W-:-:S04]  /*2510*/  FFMA.FTZ R185, R5, R186, R184 ;  /* 0x000000ba05b97223 */ /* 0x000fc800000100b8 */
[----:B------:R-:W-:-:S04]  /*2520*/  FADD.FTZ R185, R156, -R185 ;  /* 0x800000b99cb97221 */ /* 0x000fc80000010000 */
[----:B------:R-:W-:-:S04]  /*2530*/  FMUL.FTZ R204, R194, R185 ;  /* 0x000000b9c2cc7220 */ /* 0x000fc80000410000 */
[----:B------:R-:W-:-:S07]  /*2540*/  @P0 FADD.FTZ R204, R204, R205 ;  /* 0x000000cdcccc0221 */ /* 0x000fce0000010000 */
.L_x_8065:
[----:B------:R-:W-:Y:S05]  /*2550*/  BSYNC B1 ;  /* 0x0000000000017941 */ /* 0x000fea0003800000 */
.L_x_8063:
        /* <DEDUP_REMOVED lines=15> */
.L_x_8067:
[----:B------:R-:W-:Y:S01]  /*2650*/  ISETP.NE.AND P4, PT, R0, RZ, PT ;  /* 0x000000ff0000720c */ /* 0x000fe20003f85270 */
[----:B------:R-:W-:-:S03]  /*2660*/  @P0 HADD2.F32 R205, -RZ, R49.H1_H1 ;  /* 0x30000031ffcd0230 */ /* 0x000fc60000004100 */
[----:B------:R-:W-:-:S05]  /*2670*/  FSEL R185, R187, RZ, !P4 ;  /* 0x000000ffbbb97208 */ /* 0x000fca0006000000 */
[----:B------:R-:W-:-:S04]  /*2680*/  FFMA.FTZ R184, R6, R186, R185 ;  /* 0x000000ba06b87223 */ /* 0x000fc800000100b9 */
[----:B------:R-:W-:-:S04]  /*2690*/  FADD.FTZ R185, R157, -R184 ;  /* 0x800000b89db97221 */ /* 0x000fc80000010000 */
[----:B------:R-:W-:-:S04]  /*26a0*/  FMUL.FTZ R204, R194, R185 ;  /* 0x000000b9c2cc7220 */ /* 0x000fc80000410000 */
[----:B------:R-:W-:-:S07]  /*26b0*/  @P0 FADD.FTZ R204, R204, R205 ;  /* 0x000000cdcccc0221 */ /* 0x000fce0000010000 */
.L_x_8068:
[----:B------:R-:W-:Y:S05]  /*26c0*/  BSYNC B1 ;  /* 0x0000000000017941 */ /* 0x000fea0003800000 */
.L_x_8066:
        /* <DEDUP_REMOVED lines=15> */
.L_x_8070:
[----:B------:R-:W-:Y:S01]  /*27c0*/  ISETP.NE.AND P4, PT, R0, RZ, PT ;  /* 0x000000ff0000720c */ /* 0x000fe20003f85270 */
[----:B------:R-:W-:-:S03]  /*27d0*/  @P0 HADD2.F32 R205, -RZ, R50.H0_H0 ;  /* 0x20000032ffcd0230 */ /* 0x000fc60000004100 */
[----:B------:R-:W-:-:S05]  /*27e0*/  FSEL R184, R187, RZ, !P4 ;  /* 0x000000ffbbb87208 */ /* 0x000fca0006000000 */
[----:B------:R-:W-:-:S04]  /*27f0*/  FFMA.FTZ R185, R7, R186, R184 ;  /* 0x000000ba07b97223 */ /* 0x000fc800000100b8 */
[----:B------:R-:W-:-:S04]  /*2800*/  FADD.FTZ R185, R158, -R185 ;  /* 0x800000b99eb97221 */ /* 0x000fc80000010000 */
[----:B------:R-:W-:-:S04]  /*2810*/  FMUL.FTZ R204, R194, R185 ;  /* 0x000000b9c2cc7220 */ /* 0x000fc80000410000 */
[----:B------:R-:W-:-:S07]  /*2820*/  @P0 FADD.FTZ R204, R204, R205 ;  /* 0x000000cdcccc0221 */ /* 0x000fce0000010000 */
.L_x_8071:
[----:B------:R-:W-:Y:S05]  /*2830*/  BSYNC B1 ;  /* 0x0000000000017941 */ /* 0x000fea0003800000 */
.L_x_8069:
        /* <DEDUP_REMOVED lines=15> */
.L_x_8073:
[----:B------:R-:W-:Y:S01]  /*2930*/  ISETP.NE.AND P4, PT, R0, RZ, PT ;  /* 0x000000ff0000720c */ /* 0x000fe20003f85270 */
[----:B------:R-:W-:-:S03]  /*2940*/  @P0 HADD2.F32 R205, -RZ, R50.H1_H1 ;  /* 0x30000032ffcd0230 */ /* 0x000fc60000004100 */
[----:B------:R-:W-:-:S05]  /*2950*/  FSEL R185, R187, RZ, !P4 ;  /* 0x000000ffbbb97208 */ /* 0x000fca0006000000 */
[----:B------:R-:W-:-:S04]  /*2960*/  FFMA.FTZ R184, R8, R186, R185 ;  /* 0x000000ba08b87223 */ /* 0x000fc800000100b9 */
[----:B------:R-:W-:-:S04]  /*2970*/  FADD.FTZ R185, R159, -R184 ;  /* 0x800000b89fb97221 */ /* 0x000fc80000010000 */
[----:B------:R-:W-:-:S04]  /*2980*/  FMUL.FTZ R204, R194, R185 ;  /* 0x000000b9c2cc7220 */ /* 0x000fc80000410000 */
[----:B------:R-:W-:-:S07]  /*2990*/  @P0 FADD.FTZ R204, R204, R205 ;  /* 0x000000cdcccc0221 */ /* 0x000fce0000010000 */
.L_x_8074:
[----:B------:R-:W-:Y:S05]  /*29a0*/  BSYNC B1 ;  /* 0x0000000000017941 */ /* 0x000fea0003800000 */
.L_x_8072:
        /* <DEDUP_REMOVED lines=15> */
.L_x_8076:
[----:B------:R-:W-:Y:S01]  /*2aa0*/  ISETP.NE.AND P4, PT, R0, RZ, PT ;  /* 0x000000ff0000720c */ /* 0x000fe20003f85270 */
[----:B------:R-:W-:-:S03]  /*2ab0*/  @P0 HADD2.F32 R205, -RZ, R51.H0_H0 ;  /* 0x20000033ffcd0230 */ /* 0x000fc60000004100 */
[----:B------:R-:W-:-:S05]  /*2ac0*/  FSEL R184, R187, RZ, !P4 ;  /* 0x000000ffbbb87208 */ /* 0x000fca0006000000 */
[----:B------:R-:W-:-:S04]  /*2ad0*/  FFMA.FTZ R185, R9, R186, R184 ;  /* 0x000000ba09b97223 */ /* 0x000fc800000100b8 */
[----:B------:R-:W-:-:S04]  /*2ae0*/  FADD.FTZ R185, R160, -R185 ;  /* 0x800000b9a0b97221 */ /* 0x000fc80000010000 */
[----:B------:R-:W-:-:S04]  /*2af0*/  FMUL.FTZ R204, R194, R185 ;  /* 0x000000b9c2cc7220 */ /* 0x000fc80000410000 */
[----:B------:R-:W-:-:S07]  /*2b00*/  @P0 FADD.FTZ R204, R204, R205 ;  /* 0x000000cdcccc0221 */ /* 0x000fce0000010000 */
.L_x_8077:
[----:B------:R-:W-:Y:S05]  /*2b10*/  BSYNC B1 ;  /* 0x0000000000017941 */ /* 0x000fea0003800000 */
.L_x_8075:
        /* <DEDUP_REMOVED lines=15> */
.L_x_8079:
[----:B------:R-:W-:Y:S01]  /*2c10*/  ISETP.NE.AND P4, PT, R0, RZ, PT ;  /* 0x000000ff0000720c */ /* 0x000fe20003f85270 */
[----:B------:R-:W-:-:S03]  /*2c20*/  @P0 HADD2.F32 R205, -RZ, R51.H1_H1 ;  /* 0x30000033ffcd0230 */ /* 0x000fc60000004100 */
[----:B------:R-:W-:-:S05]  /*2c30*/  FSEL R185, R187, RZ, !P4 ;  /* 0x000000ffbbb97208 */ /* 0x000fca0006000000 */
[----:B------:R-:W-:-:S04]  /*2c40*/  FFMA.FTZ R184, R10, R186, R185 ;  /* 0x000000ba0ab87223 */ /* 0x000fc800000100b9 */
[----:B------:R-:W-:-:S04]  /*2c50*/  FADD.FTZ R185, R161, -R184 ;  /* 0x800000b8a1b97221 */ /* 0x000fc80000010000 */
[----:B------:R-:W-:-:S04]  /*2c60*/  FMUL.FTZ R212, R194, R185 ;  /* 0x000000b9c2d47220 */ /* 0x000fc80000410000 */
[----:B------:R-:W-:-:S07]  /*2c70*/  @P0 FADD.FTZ R212, R212, R205 ;  /* 0x000000cdd4d40221 */ /* 0x000fce0000010000 */
.L_x_8080:
[----:B------:R-:W-:Y:S05]  /*2c80*/  BSYNC B1 ;  /* 0x0000000000017941 */ /* 0x000fea0003800000 */
.L_x_8078:
[----:B------:R-:W1:Y:S01]  /*2c90*/  @P3 LDC.64 R184, c[0x0][0x298] ;  /* 0x0000a600ffb83b82 */ /* 0x000e620000000a00 */
[----:B------:R-:W-:Y:S01]  /*2ca0*/  @P3 LOP3.LUT P4, RZ, R203, 0xff000000, RZ, 0xc0, !PT ;  /* 0xff000000cbff3812 */ /* 0x000fe2000788c0ff */
[----:B------:R-:W-:Y:S06]  /*2cb0*/  BSSY B1, `(.L_x_8081) ;  /* 0x000001a000017945 */ /* 0x000fec0003800000 */
[----:B0-----:R-:W0:Y:S08]  /*2cc0*/  @P1 LDC.64 R208, c[0x0][0x308] ;  /* 0x0000c200ffd01b82 */ /* 0x001e300000000a00 */
[----:B------:R-:W2:Y:S01]  /*2cd0*/  @P3 LDC.64 R204, c[0x0][0x2f8] ;  /* 0x0000be00ffcc3b82 */ /* 0x000ea20000000a00 */
[----:B-1----:R-:W-:Y:S01]  /*2ce0*/  @P3 FMUL.FTZ R185, R212, R185 ;  /* 0x000000b9d4b93220 */ /* 0x002fe20000410000 */
[----:B------:R-:W-:-:S03]  /*2cf0*/  @P1 F2FP.F16.F32.PACK_AB R212, RZ, R212 ;  /* 0x000000d4ffd4123e */ /* 0x000fc600000000ff */
[----:B------:R-:W-:Y:S01]  /*2d00*/  @P3 FMUL.FTZ R184, R185, R184 ;  /* 0x000000b8b9b83220 */ /* 0x000fe20000410000 */
[----:B------:R-:W-:Y:S01]  /*2d10*/  @P1 PRMT R151, R151, 0x5410, R212 ;  /* 0x0000541097971816 */ /* 0x000fe200000000d4 */
[----:B0-----:R-:W-:-:S03]  /*2d20*/  @P1 IMAD.WIDE.U32 R208, R211, 0x10, R208 ;  /* 0x00000010d3d01825 */ /* 0x001fc600078e00d0 */
        /* <DEDUP_REMOVED lines=11> */
.L_x_8082:
[----:B------:R-:W-:Y:S01]  /*2de0*/  ISETP.NE.AND P4, PT, R0, RZ, PT ;  /* 0x000000ff0000720c */ /* 0x000fe20003f85270 */
[----:B------:R-:W-:-:S03]  /*2df0*/  @P0 HADD2.F32 R203, -RZ, R44.H0_H0 ;  /* 0x2000002cffcb0230 */ /* 0x000fc60000004100 */
[----:B------:R-:W-:-:S05]  /*2e00*/  FSEL R184, R187, RZ, !P4 ;  /* 0x000000ffbbb87208 */ /* 0x000fca0006000000 */
[----:B------:R-:W-:-:S04]  /*2e10*/  FFMA.FTZ R185, R11, R186, R184 ;  /* 0x000000ba0bb97223 */ /* 0x000fc800000100b8 */
[----:B------:R-:W-:-:S04]  /*2e20*/  FADD.FTZ R185, R162, -R185 ;  /* 0x800000b9a2b97221 */ /* 0x000fc80000010000 */
[----:B------:R-:W-:-:S04]  /*2e30*/  FMUL.FTZ R202, R194, R185 ;  /* 0x000000b9c2ca7220 */ /* 0x000fc80000410000 */
[----:B------:R-:W-:-:S07]  /*2e40*/  @P0 FADD.FTZ R202, R202, R203 ;  /* 0x000000cbcaca0221 */ /* 0x000fce0000010000 */
.L_x_8083:
[----:B------:R-:W-:Y:S05]  /*2e50*/  BSYNC B1 ;  /* 0x0000000000017941 */ /* 0x000fea0003800000 */
.L_x_8081:
        /* <DEDUP_REMOVED lines=15> */
.L_x_8085:
[----:B------:R-:W-:Y:S01]  /*2f50*/  ISETP.NE.AND P4, PT, R0, RZ, PT ;  /* 0x000000ff0000720c */ /* 0x000fe20003f85270 */
[----:B------:R-:W-:-:S03]  /*2f60*/  @P0 HADD2.F32 R203, -RZ, R44.H1_H1 ;  /* 0x3000002cffcb0230 */ /* 0x000fc60000004100 */
[----:B------:R-:W-:-:S05]  /*2f70*/  FSEL R185, R187, RZ, !P4 ;  /* 0x000000ffbbb97208 */ /* 0x000fca0006000000 */
[----:B------:R-:W-:-:S04]  /*2f80*/  FFMA.FTZ R184, R12, R186, R185 ;  /* 0x000000ba0cb87223 */ /* 0x000fc800000100b9 */
[----:B------:R-:W-:-:S04]  /*2f90*/  FADD.FTZ R185, R163, -R184 ;  /* 0x800000b8a3b97221 */ /* 0x000fc80000010000 */
[----:B------:R-:W-:-:S04]  /*2fa0*/  FMUL.FTZ R202, R194, R185 ;  /* 0x000000b9c2ca7220 */ /* 0x000fc80000410000 */
[----:B------:R-:W-:-:S07]  /*2fb0*/  @P0 FADD.FTZ R202, R202, R203 ;  /* 0x000000cbcaca0221 */ /* 0x000fce0000010000 */
.L_x_8086:
[----:B------:R-:W-:Y:S05]  /*2fc0*/  BSYNC B1 ;  /* 0x0000000000017941 */ /* 0x000fea0003800000 */
.L_x_8084:
        /* <DEDUP_REMOVED lines=15> */
.L_x_8088:
[----:B------:R-:W-:Y:S01]  /*30c0*/  ISETP.NE.AND P4, PT, R0, RZ, PT ;  /* 0x000000ff0000720c */ /* 0x000fe20003f85270 */
[----:B------:R-:W-:-:S03]  /*30d0*/  @P0 HADD2.F32 R203, -RZ, R45.H0_H0 ;  /* 0x2000002dffcb0230 */ /* 0x000fc60000004100 */
[----:B------:R-:W-:-:S05]  /*30e0*/  FSEL R184, R187, RZ, !P4 ;  /* 0x000000ffbbb87208 */ /* 0x000fca0006000000 */
[----:B------:R-:W-:-:S04]  /*30f0*/  FFMA.FTZ R185, R13, R186, R184 ;  /* 0x000000ba0db97223 */ /* 0x000fc800000100b8 */
[----:B------:R-:W-:-:S04]  /*3100*/  FADD.FTZ R185, R164, -R185 ;  /* 0x800000b9a4b97221 */ /* 0x000fc80000010000 */
[----:B------:R-:W-:-:S04]  /*3110*/  FMUL.FTZ R202, R194, R185 ;  /* 0x000000b9c2ca7220 */ /* 0x000fc80000410000 */
[----:B------:R-:W-:-:S07]  /*3120*/  @P0 FADD.FTZ R202, R202, R203 ;  /* 0x000000cbcaca0221 */ /* 0x000fce0000010000 */
.L_x_8089:
[----:B------:R-:W-:Y:S05]  /*3130*/  BSYNC B1 ;  /* 0x0000000000017941 */ /* 0x000fea0003800000 */
.L_x_8087:
        /* <DEDUP_REMOVED lines=15> */
.L_x_8091:
[----:B------:R-:W-:Y:S01]  /*3230*/  ISETP.NE.AND P4, PT, R0, RZ, PT ;  /* 0x000000ff0000720c */ /* 0x000fe20003f85270 */
[----:B------:R-:W-:-:S03]  /*3240*/  @P0 HADD2.F32 R203, -RZ, R45.H1_H1 ;  /* 0x3000002dffcb0230 */ /* 0x000fc60000004100 */
[----:B------:R-:W-:-:S05]  /*3250*/  FSEL R185, R187, RZ, !P4 ;  /* 0x000000ffbbb97208 */ /* 0x000fca0006000000 */
[----:B------:R-:W-:-:S04]  /*3260*/  FFMA.FTZ R184, R14, R186, R185 ;  /* 0x000000ba0eb87223 */ /* 0x000fc800000100b9 */
[----:B------:R-:W-:-:S04]  /*3270*/  FADD.FTZ R185, R165, -R184 ;  /* 0x800000b8a5b97221 */ /* 0x000fc80000010000 */
[----:B------:R-:W-:-:S04]  /*3280*/  FMUL.FTZ R202, R194, R185 ;  /* 0x000000b9c2ca7220 */ /* 0x000fc80000410000 */
[----:B------:R-:W-:-:S07]  /*3290*/  @P0 FADD.FTZ R202, R202, R203 ;  /* 0x000000cbcaca0221 */ /* 0x000fce0000010000 */
.L_x_8092:
[----:B------:R-:W-:Y:S05]  /*32a0*/  BSYNC B1 ;  /* 0x0000000000017941 */ /* 0x000fea0003800000 */
.L_x_8090:
        /* <DEDUP_REMOVED lines=15> */
.L_x_8094:
[----:B------:R-:W-:Y:S01]  /*33a0*/  ISETP.NE.AND P4, PT, R0, RZ, PT ;  /* 0x000000ff0000720c */ /* 0x000fe20003f85270 */
[----:B------:R-:W-:-:S03]  /*33b0*/  @P0 HADD2.F32 R203, -RZ, R46.H0_H0 ;  /* 0x2000002effcb0230 */ /* 0x000fc60000004100 */
[----:B------:R-:W-:-:S05]  /*33c0*/  FSEL R184, R187, RZ, !P4 ;  /* 0x000000ffbbb87208 */ /* 0x000fca0006000000 */
[----:B------:R-:W-:-:S04]  /*33d0*/  FFMA.FTZ R185, R15, R186, R184 ;  /* 0x000000ba0fb97223 */ /* 0x000fc800000100b8 */
[----:B------:R-:W-:-:S04]  /*33e0*/  FADD.FTZ R185, R166, -R185 ;  /* 0x800000b9a6b97221 */ /* 0x000fc80000010000 */
[----:B------:R-:W-:-:S04]  /*33f0*/  FMUL.FTZ R202, R194, R185 ;  /* 0x000000b9c2ca7220 */ /* 0x000fc80000410000 */
[----:B------:R-:W-:-:S07]  /*3400*/  @P0 FADD.FTZ R202, R202, R203 ;  /* 0x000000cbcaca0221 */ /* 0x000fce0000010000 */
.L_x_8095:
[----:B------:R-:W-:Y:S05]  /*3410*/  BSYNC B1 ;  /* 0x0000000000017941 */ /* 0x000fea0003800000 */
.L_x_8093:
        /* <DEDUP_REMOVED lines=15> */
.L_x_8097:
[----:B------:R-:W-:Y:S01]  /*3510*/  ISETP.NE.AND P4, PT, R0, RZ, PT ;  /* 0x000000ff0000720c */ /* 0x000fe20003f85270 */
[----:B------:R-:W-:-:S03]  /*3520*/  @P0 HADD2.F32 R203, -RZ, R46.H1_H1 ;  /* 0x3000002effcb0230 */ /* 0x000fc60000004100 */
[----:B------:R-:W-:-:S05]  /*3530*/  FSEL R185, R187, RZ, !P4 ;  /* 0x000000ffbbb97208 */ /* 0x000fca0006000000 */
[----:B------:R-:W-:-:S04]  /*3540*/  FFMA.FTZ R184, R16, R186, R185 ;  /* 0x000000ba10b87223 */ /* 0x000fc800000100b9 */
[----:B------:R-:W-:-:S04]  /*3550*/  FADD.FTZ R185, R167, -R184 ;  /* 0x800000b8a7b97221 */ /* 0x000fc80000010000 */
[----:B------:R-:W-:-:S04]  /*3560*/  FMUL.FTZ R202, R194, R185 ;  /* 0x000000b9c2ca7220 */ /* 0x000fc80000410000 */
[----:B------:R-:W-:-:S07]  /*3570*/  @P0 FADD.FTZ R202, R202, R203 ;  /* 0x000000cbcaca0221 */ /* 0x000fce0000010000 */
.L_x_8098:
[----:B------:R-:W-:Y:S05]  /*3580*/  BSYNC B1 ;  /* 0x0000000000017941 */ /* 0x000fea0003800000 */
.L_x_8096:
        /* <DEDUP_REMOVED lines=15> */
.L_x_8100:
[----:B------:R-:W-:Y:S01]  /*3680*/  ISETP.NE.AND P4, PT, R0, RZ, PT ;  /* 0x000000ff0000720c */ /* 0x000fe20003f85270 */
[----:B------:R-:W-:-:S03]  /*3690*/  @P0 HADD2.F32 R203, -RZ, R47.H0_H0 ;  /* 0x2000002fffcb0230 */ /* 0x000fc60000004100 */
[----:B------:R-:W-:-:S05]  /*36a0*/  FSEL R184, R187, RZ, !P4 ;  /* 0x000000ffbbb87208 */ /* 0x000fca0006000000 */
[----:B------:R-:W-:-:S04]  /*36b0*/  FFMA.FTZ R185, R17, R186, R184 ;  /* 0x000000ba11b97223 */ /* 0x000fc800000100b8 */
[----:B------:R-:W-:-:S04]  /*36c0*/  FADD.FTZ R185, R168, -R185 ;  /* 0x800000b9a8b97221 */ /* 0x000fc80000010000 */
[----:B------:R-:W-:-:S04]  /*36d0*/  FMUL.FTZ R202, R194, R185 ;  /* 0x000000b9c2ca7220 */ /* 0x000fc80000410000 */
[----:B------:R-:W-:-:S07]  /*36e0*/  @P0 FADD.FTZ R202, R202, R203 ;  /* 0x000000cbcaca0221 */ /* 0x000fce0000010000 */
.L_x_8101:
[----:B------:R-:W-:Y:S05]  /*36f0*/  BSYNC B1 ;  /* 0x0000000000017941 */ /* 0x000fea0003800000 */
.L_x_8099:
        /* <DEDUP_REMOVED lines=15> */
.L_x_8103:
[----:B------:R-:W-:Y:S01]  /*37f0*/  ISETP.NE.AND P4, PT, R0, RZ, PT ;  /* 0x000000ff0000720c */ /* 0x000fe20003f85270 */
[----:B------:R-:W-:-:S03]  /*3800*/  @P0 HADD2.F32 R203, -RZ, R47.H1_H1 ;  /* 0x3000002fffcb0230 */ /* 0x000fc60000004100 */
[----:B------:R-:W-:-:S05]  /*3810*/  FSEL R185, R187, RZ, !P4 ;  /* 0x000000ffbbb97208 */ /* 0x000fca0006000000 */
[----:B------:R-:W-:-:S04]  /*3820*/  FFMA.FTZ R184, R18, R186, R185 ;  /* 0x000000ba12b87223 */ /* 0x000fc800000100b9 */
[----:B------:R-:W-:-:S04]  /*3830*/  FADD.FTZ R185, R169, -R184 ;  /* 0x800000b8a9b97221 */ /* 0x000fc80000010000 */
[----:B------:R-:W-:-:S04]  /*3840*/  FMUL.FTZ R208, R194, R185 ;  /* 0x000000b9c2d07220 */ /* 0x000fc80000410000 */
[----:B------:R-:W-:-:S07]  /*3850*/  @P0 FADD.FTZ R208, R208, R203 ;  /* 0x000000cbd0d00221 */ /* 0x000fce0000010000 */
.L_x_8104:
[----:B------:R-:W-:Y:S05]  /*3860*/  BSYNC B1 ;  /* 0x0000000000017941 */ /* 0x000fea0003800000 */
.L_x_8102:
        /* <DEDUP_REMOVED lines=22> */
.L_x_8106:
[----:B------:R-:W-:Y:S01]  /*39d0*/  ISETP.NE.AND P4, PT, R0, RZ, PT ;  /* 0x000000ff0000720c */ /* 0x000fe20003f85270 */
[----:B------:R-:W-:-:S03]  /*39e0*/  @P0 HADD2.F32 R201, -RZ, R40.H0_H0 ;  /* 0x20000028ffc90230 */ /* 0x000fc60000004100 */
[----:B------:R-:W-:-:S05]  /*39f0*/  FSEL R184, R187, RZ, !P4 ;  /* 0x000000ffbbb87208 */ /* 0x000fca0006000000 */
[----:B------:R-:W-:-:S04]  /*3a00*/  FFMA.FTZ R185, R19, R186, R184 ;  /* 0x000000ba13b97223 */ /* 0x000fc800000100b8 */
[----:B------:R-:W-:-:S04]  /*3a10*/  FADD.FTZ R185, R170, -R185 ;  /* 0x800000b9aab97221 */ /* 0x000fc80000010000 */
[----:B------:R-:W-:-:S04]  /*3a20*/  FMUL.FTZ R200, R194, R185 ;  /* 0x000000b9c2c87220 */ /* 0x000fc80000410000 */
[----:B------:R-:W-:-:S07]  /*3a30*/  @P0 FADD.FTZ R200, R200, R201 ;  /* 0x000000c9c8c80221 */ /* 0x000fce0000010000 */
.L_x_8107:
[----:B------:R-:W-:Y:S05]  /*3a40*/  BSYNC B1 ;  /* 0x0000000000017941 */ /* 0x000fea0003800000 */
.L_x_8105:
        /* <DEDUP_REMOVED lines=15> */
.L_x_8109:
[----:B------:R-:W-:Y:S01]  /*3b40*/  ISETP.NE.AND P4, PT, R0, RZ, PT ;  /* 0x000000ff0000720c */ /* 0x000fe20003f85270 */
[----:B------:R-:W-:-:S03]  /*3b50*/  @P0 HADD2.F32 R201, -RZ, R40.H1_H1 ;  /* 0x30000028ffc90230 */ /* 0x000fc60000004100 */
[----:B------:R-:W-:-:S05]  /*3b60*/  FSEL R185, R187, RZ, !P4 ;  /* 0x000000ffbbb97208 */ /* 0x000fca0006000000 */
[----:B------:R-:W-:-:S04]  /*3b70*/  FFMA.FTZ R184, R20, R186, R185 ;  /* 0x000000ba14b87223 */ /* 0x000fc800000100b9 */
[----:B------:R-:W-:-:S04]  /*3b80*/  FADD.FTZ R185, R171, -R184 ;  /* 0x800000b8abb97221 */ /* 0x000fc80000010000 */
[----:B------:R-:W-:-:S04]  /*3b90*/  FMUL.FTZ R200, R194, R185 ;  /* 0x000000b9c2c87220 */ /* 0x000fc80000410000 */
[----:B------:R-:W-:-:S07]  /*3ba0*/  @P0 FADD.FTZ R200, R200, R201 ;  /* 0x000000c9c8c80221 */ /* 0x000fce0000010000 */
.L_x_8110:
[----:B------:R-:W-:Y:S05]  /*3bb0*/  BSYNC B1 ;  /* 0x0000000000017941 */ /* 0x000fea0003800000 */
.L_x_8108:
        /* <DEDUP_REMOVED lines=15> */
.L_x_8112:
[----:B------:R-:W-:Y:S01]  /*3cb0*/  ISETP.NE.AND P4, PT, R0, RZ, PT ;  /* 0x000000ff0000720c */ /* 0x000fe20003f85270 */
[----:B------:R-:W-:-:S03]  /*3cc0*/  @P0 HADD2.F32 R201, -RZ, R41.H0_H0 ;  /* 0x20000029ffc90230 */ /* 0x000fc60000004100 */
[----:B------:R-:W-:-:S05]  /*3cd0*/  FSEL R184, R187, RZ, !P4 ;  /* 0x000000ffbbb87208 */ /* 0x000fca0006000000 */
[----:B------:R-:W-:-:S04]  /*3ce0*/  FFMA.FTZ R185, R21, R186, R184 ;  /* 0x000000ba15b97223 */ /* 0x000fc800000100b8 */
[----:B------:R-:W-:-:S04]  /*3cf0*/  FADD.FTZ R185, R172, -R185 ;  /* 0x800000b9acb97221 */ /* 0x000fc80000010000 */
[----:B------:R-:W-:-:S04]  /*3d00*/  FMUL.FTZ R200, R194, R185 ;  /* 0x000000b9c2c87220 */ /* 0x000fc80000410000 */
[----:B------:R-:W-:-:S07]  /*3d10*/  @P0 FADD.FTZ R200, R200, R201 ;  /* 0x000000c9c8c80221 */ /* 0x000fce0000010000 */
.L_x_8113:
[----:B------:R-:W-:Y:S05]  /*3d20*/  BSYNC B1 ;  /* 0x0000000000017941 */ /* 0x000fea0003800000 */
.L_x_8111:
        /* <DEDUP_REMOVED lines=15> */
.L_x_8115:
[----:B------:R-:W-:Y:S01]  /*3e20*/  ISETP.NE.AND P4, PT, R0, RZ, PT ;  /* 0x000000ff0000720c */ /* 0x000fe20003f85270 */
[----:B------:R-:W-:-:S03]  /*3e30*/  @P0 HADD2.F32 R201, -RZ, R41.H1_H1 ;  /* 0x30000029ffc90230 */ /* 0x000fc60000004100 */
[----:B------:R-:W-:-:S05]  /*3e40*/  FSEL R185, R187, RZ, !P4 ;  /* 0x000000ffbbb97208 */ /* 0x000fca0006000000 */
[----:B------:R-:W-:-:S04]  /*3e50*/  FFMA.FTZ R184, R22, R186, R185 ;  /* 0x000000ba16b87223 */ /* 0x000fc800000100b9 */
[----:B------:R-:W-:-:S04]  /*3e60*/  FADD.FTZ R185, R173, -R184 ;  /* 0x800000b8adb97221 */ /* 0x000fc80000010000 */
[----:B------:R-:W-:-:S04]  /*3e70*/  FMUL.FTZ R200, R194, R185 ;  /* 0x000000b9c2c87220 */ /* 0x000fc80000410000 */
[----:B------:R-:W-:-:S07]  /*3e80*/  @P0 FADD.FTZ R200, R200, R201 ;  /* 0x000000c9c8c80221 */ /* 0x000fce0000010000 */
.L_x_8116:
[----:B------:R-:W-:Y:S05]  /*3e90*/  BSYNC B1 ;  /* 0x0000000000017941 */ /* 0x000fea0003800000 */
.L_x_8114:
        /* <DEDUP_REMOVED lines=15> */
.L_x_8118:
[----:B------:R-:W-:Y:S01]  /*3f90*/  ISETP.NE.AND P4, PT, R0, RZ, PT ;  /* 0x000000ff0000720c */ /* 0x000fe20003f85270 */
[----:B------:R-:W-:-:S03]  /*3fa0*/  @P0 HADD2.F32 R201, -RZ, R42.H0_H0 ;  /* 0x2000002affc90230 */ /* 0x000fc60000004100 */
[----:B------:R-:W-:-:S05]  /*3fb0*/  FSEL R184, R187, RZ, !P4 ;  /* 0x000000ffbbb87208 */ /* 0x000fca0006000000 */
[----:B------:R-:W-:-:S04]  /*3fc0*/  FFMA.FTZ R185, R23, R186, R184 ;  /* 0x000000ba17b97223 */ /* 0x000fc800000100b8 */
[----:B------:R-:W-:-:S04]  /*3fd0*/  FADD.FTZ R185, R174, -R185 ;  /* 0x800000b9aeb97221 */ /* 0x000fc80000010000 */
[----:B------:R-:W-:-:S04]  /*3fe0*/  FMUL.FTZ R200, R194, R185 ;  /* 0x000000b9c2c87220 */ /* 0x000fc80000410000 */
[----:B------:R-:W-:-:S07]  /*3ff0*/  @P0 FADD.FTZ R200, R200, R201 ;  /* 0x000000c9c8c80221 */ /* 0x000fce0000010000 */
.L_x_8119:
[----:B------:R-:W-:Y:S05]  /*4000*/  BSYNC B1 ;  /* 0x0000000000017941 */ /* 0x000fea0003800000 */
.L_x_8117:
        /* <DEDUP_REMOVED lines=15> */
.L_x_8121:
[----:B------:R-:W-:Y:S01]  /*4100*/  ISETP.NE.AND P4, PT, R0, RZ, PT ;  /* 0x000000ff0000720c */ /* 0x000fe20003f85270 */
[----:B------:R-:W-:-:S03]  /*4110*/  @P0 HADD2.F32 R201, -RZ, R42.H1_H1 ;  /* 0x3000002affc90230 */ /* 0x000fc60000004100 */
[----:B------:R-:W-:-:S05]  /*4120*/  FSEL R185, R187, RZ, !P4 ;  /* 0x000000ffbbb97208 */ /* 0x000fca0006000000 */
[----:B------:R-:W-:-:S04]  /*4130*/  FFMA.FTZ R184, R24, R186, R185 ;  /* 0x000000ba18b87223 */ /* 0x000fc800000100b9 */
[----:B------:R-:W-:-:S04]  /*4140*/  FADD.FTZ R185, R175, -R184 ;  /* 0x800000b8afb97221 */ /* 0x000fc80000010000 */
[----:B------:R-:W-:-:S04]  /*4150*/  FMUL.FTZ R200, R194, R185 ;  /* 0x000000b9c2c87220 */ /* 0x000fc80000410000 */
[----:B------:R-:W-:-:S07]  /*4160*/  @P0 FADD.FTZ R200, R200, R201 ;  /* 0x000000c9c8c80221 */ /* 0x000fce0000010000 */
.L_x_8122:
[----:B------:R-:W-:Y:S05]  /*4170*/  BSYNC B1 ;  /* 0x0000000000017941 */ /* 0x000fea0003800000 */
.L_x_8120:
        /* <DEDUP_REMOVED lines=15> */
.L_x_8124:
[----:B------:R-:W-:Y:S01]  /*4270*/  ISETP.NE.AND P4, PT, R0, RZ, PT ;  /* 0x000000ff0000720c */ /* 0x000fe20003f85270 */
[----:B------:R-:W-:-:S03]  /*4280*/  @P0 HADD2.F32 R201, -RZ, R43.H0_H0 ;  /* 0x2000002bffc90230 */ /* 0x000fc60000004100 */
[----:B------:R-:W-:-:S05]  /*4290*/  FSEL R184, R187, RZ, !P4 ;  /* 0x000000ffbbb87208 */ /* 0x000fca0006000000 */
[----:B------:R-:W-:-:S04]  /*42a0*/  FFMA.FTZ R185, R25, R186, R184 ;  /* 0x000000ba19b97223 */ /* 0x000fc800000100b8 */
[----:B------:R-:W-:-:S04]  /*42b0*/  FADD.FTZ R185, R176, -R185 ;  /* 0x800000b9b0b97221 */ /* 0x000fc80000010000 */
[----:B------:R-:W-:-:S04]  /*42c0*/  FMUL.FTZ R200, R194, R185 ;  /* 0x000000b9c2c87220 */ /* 0x000fc80000410000 */
[----:B------:R-:W-:-:S07]  /*42d0*/  @P0 FADD.FTZ R200, R200, R201 ;  /* 0x000000c9c8c80221 */ /* 0x000fce0000010000 */
.L_x_8125:
[----:B------:R-:W-:Y:S05]  /*42e0*/  BSYNC B1 ;  /* 0x0000000000017941 */ /* 0x000fea0003800000 */
.L_x_8123:
        /* <DEDUP_REMOVED lines=15> */
.L_x_8127:
[----:B------:R-:W-:Y:S01]  /*43e0*/  ISETP.NE.AND P4, PT, R0, RZ, PT ;  /* 0x000000ff0000720c */ /* 0x000fe20003f85270 */
[----:B------:R-:W-:-:S03]  /*43f0*/  @P0 HADD2.F32 R201, -RZ, R43.H1_H1 ;  /* 0x3000002bffc90230 */ /* 0x000fc60000004100 */
[----:B------:R-:W-:-:S05]  /*4400*/  FSEL R185, R187, RZ, !P4 ;  /* 0x000000ffbbb97208 */ /* 0x000fca0006000000 */
[----:B------:R-:W-:-:S04]  /*4410*/  FFMA.FTZ R184, R26, R186, R185 ;  /* 0x000000ba1ab87223 */ /* 0x000fc800000100b9 */
[----:B------:R-:W-:-:S04]  /*4420*/  FADD.FTZ R185, R177, -R184 ;  /* 0x800000b8b1b97221 */ /* 0x000fc80000010000 */
[----:B------:R-:W-:-:S04]  /*4430*/  FMUL.FTZ R204, R194, R185 ;  /* 0x000000b9c2cc7220 */ /* 0x000fc80000410000 */
[----:B------:R-:W-:-:S07]  /*4440*/  @P0 FADD.FTZ R204, R204, R201 ;  /* 0x000000c9cccc0221 */ /* 0x000fce0000010000 */
.L_x_8128:
[----:B------:R-:W-:Y:S05]  /*4450*/  BSYNC B1 ;  /* 0x0000000000017941 */ /* 0x000fea0003800000 */
.L_x_8126:
        /* <DEDUP_REMOVED lines=22> */
.L_x_8130:
[----:B------:R-:W-:Y:S01]  /*45c0*/  ISETP.NE.AND P4, PT, R0, RZ, PT ;  /* 0x000000ff0000720c */ /* 0x000fe20003f85270 */
[----:B------:R-:W-:-:S03]  /*45d0*/  @P0 HADD2.F32 R199, -RZ, R36.H0_H0 ;  /* 0x20000024ffc70230 */ /* 0x000fc60000004100 */
[----:B------:R-:W-:-:S05]  /*45e0*/  FSEL R184, R187, RZ, !P4 ;  /* 0x000000ffbbb87208 */ /* 0x000fca0006000000 */
[----:B------:R-:W-:-:S04]  /*45f0*/  FFMA.FTZ R185, R27, R186, R184 ;  /* 0x000000ba1bb97223 */ /* 0x000fc800000100b8 */
[----:B------:R-:W-:-:S04]  /*4600*/  FADD.FTZ R185, R178, -R185 ;  /* 0x800000b9b2b97221 */ /* 0x000fc80000010000 */
[----:B------:R-:W-:-:S04]  /*4610*/  FMUL.FTZ R198, R194, R185 ;  /* 0x000000b9c2c67220 */ /* 0x000fc80000410000 */
[----:B------:R-:W-:-:S07]  /*4620*/  @P0 FADD.FTZ R198, R198, R199 ;  /* 0x000000c7c6c60221 */ /* 0x000fce0000010000 */
.L_x_8131:
[----:B------:R-:W-:Y:S05]  /*4630*/  BSYNC B1 ;  /* 0x0000000000017941 */ /* 0x000fea0003800000 */
.L_x_8129:
        /* <DEDUP_REMOVED lines=15> */
.L_x_8133:
[----:B------:R-:W-:Y:S01]  /*4730*/  ISETP.NE.AND P4, PT, R0, RZ, PT ;  /* 0x000000ff0000720c */ /* 0x000fe20003f85270 */
[----:B------:R-:W-:-:S03]  /*4740*/  @P0 HADD2.F32 R195, -RZ, R36.H1_H1 ;  /* 0x30000024ffc30230 */ /* 0x000fc60000004100 */
[----:B------:R-:W-:-:S05]  /*4750*/  FSEL R185, R187, RZ, !P4 ;  /* 0x000000ffbbb97208 */ /* 0x000fca0006000000 */
[----:B------:R-:W-:-:S04]  /*4760*/  FFMA.FTZ R184, R28, R186, R185 ;  /* 0x000000ba1cb87223 */ /* 0x000fc800000100b9 */
[----:B------:R-:W-:-:S04]  /*4770*/  FADD.FTZ R185, R179, -R184 ;  /* 0x800000b8b3b97221 */ /* 0x000fc80000010000 */
[----:B------:R-:W-:-:S04]  /*4780*/  FMUL.FTZ R198, R194, R185 ;  /* 0x000000b9c2c67220 */ /* 0x000fc80000410000 */
[----:B------:R-:W-:-:S07]  /*4790*/  @P0 FADD.FTZ R198, R198, R195 ;  /* 0x000000c3c6c60221 */ /* 0x000fce0000010000 */
.L_x_8134:
[----:B------:R-:W-:Y:S05]  /*47a0*/  BSYNC B1 ;  /* 0x0000000000017941 */ /* 0x000fea0003800000 */
.L_x_8132:
        /* <DEDUP_REMOVED lines=15> */
.L_x_8136:
[----:B------:R-:W-:Y:S01]  /*48a0*/  ISETP.NE.AND P4, PT, R0, RZ, PT ;  /* 0x000000ff0000720c */ /* 0x000fe20003f85270 */
[----:B------:R-:W-:-:S03]  /*48b0*/  @P0 HADD2.F32 R195, -RZ, R37.H0_H0 ;  /* 0x20000025ffc30230 */ /* 0x000fc60000004100 */
[----:B------:R-:W-:-:S05]  /*48c0*/  FSEL R184, R187, RZ, !P4 ;  /* 0x000000ffbbb87208 */ /* 0x000fca0006000000 */
[----:B------:R-:W-:-:S04]  /*48d0*/  FFMA.FTZ R185, R29, R186, R184 ;  /* 0x000000ba1db97223 */ /* 0x000fc800000100b8 */
[----:B------:R-:W-:-:S04]  /*48e0*/  FADD.FTZ R185, R180, -R185 ;  /* 0x800000b9b4b97221 */ /* 0x000fc80000010000 */
[----:B------:R-:W-:-:S04]  /*48f0*/  FMUL.FTZ R198, R194, R185 ;  /* 0x000000b9c2c67220 */ /* 0x000fc80000410000 */
[----:B------:R-:W-:-:S07]  /*4900*/  @P0 FADD.FTZ R198, R198, R195 ;  /* 0x000000c3c6c60221 */ /* 0x000fce0000010000 */
.L_x_8137:
[----:B------:R-:W-:Y:S05]  /*4910*/  BSYNC B1 ;  /* 0x0000000000017941 */ /* 0x000fea0003800000 */
.L_x_8135:
        /* <DEDUP_REMOVED lines=15> */
.L_x_8139:
[----:B------:R-:W-:Y:S01]  /*4a10*/  ISETP.NE.AND P4, PT, R0, RZ, PT ;  /* 0x000000ff0000720c */ /* 0x000fe20003f85270 */
[----:B------:R-:W-:-:S03]  /*4a20*/  @P0 HADD2.F32 R195, -RZ, R37.H1_H1 ;  /* 0x30000025ffc30230 */ /* 0x000fc60000004100 */
[----:B------:R-:W-:-:S05]  /*4a30*/  FSEL R185, R187, RZ, !P4 ;  /* 0x000000ffbbb97208 */ /* 0x000fca0006000000 */
[----:B------:R-:W-:-:S04]  /*4a40*/  FFMA.FTZ R184, R30, R186, R185 ;  /* 0x000000ba1eb87223 */ /* 0x000fc800000100b9 */
[----:B------:R-:W-:-:S04]  /*4a50*/  FADD.FTZ R185, R181, -R184 ;  /* 0x800000b8b5b97221 */ /* 0x000fc80000010000 */
[----:B------:R-:W-:-:S04]  /*4a60*/  FMUL.FTZ R198, R194, R185 ;  /* 0x000000b9c2c67220 */ /* 0x000fc80000410000 */
[----:B------:R-:W-:-:S07]  /*4a70*/  @P0 FADD.FTZ R198, R198, R195 ;  /* 0x000000c3c6c60221 */ /* 0x000fce0000010000 */
.L_x_8140:
[----:B------:R-:W-:Y:S05]  /*4a80*/  BSYNC B1 ;  /* 0x0000000000017941 */ /* 0x000fea0003800000 */
.L_x_8138:
        /* <DEDUP_REMOVED lines=15> */
.L_x_8142:
[----:B------:R-:W-:Y:S01]  /*4b80*/  ISETP.NE.AND P4, PT, R0, RZ, PT ;  /* 0x000000ff0000720c */ /* 0x000fe20003f85270 */
[----:B------:R-:W-:-:S03]  /*4b90*/  @P0 HADD2.F32 R195, -RZ, R38.H0_H0 ;  /* 0x20000026ffc30230 */ /* 0x000fc60000004100 */
[----:B------:R-:W-:-:S05]  /*4ba0*/  FSEL R184, R187, RZ, !P4 ;  /* 0x000000ffbbb87208 */ /* 0x000fca0006000000 */
[----:B------:R-:W-:-:S04]  /*4bb0*/  FFMA.FTZ R185, R31, R186, R184 ;  /* 0x000000ba1fb97223 */ /* 0x000fc800000100b8 */
[----:B------:R-:W-:-:S04]  /*4bc0*/  FADD.FTZ R185, R182, -R185 ;  /* 0x800000b9b6b97221 */ /* 0x000fc80000010000 */
[----:B------:R-:W-:-:S04]  /*4bd0*/  FMUL.FTZ R198, R194, R185 ;  /* 0x000000b9c2c67220 */ /* 0x000fc80000410000 */
[----:B------:R-:W-:-:S07]  /*4be0*/  @P0 FADD.FTZ R198, R198, R195 ;  /* 0x000000c3c6c60221 */ /* 0x000fce0000010000 */
.L_x_8143:
[----:B------:R-:W-:Y:S05]  /*4bf0*/  BSYNC B1 ;  /* 0x0000000000017941 */ /* 0x000fea0003800000 */
.L_x_8141:
        /* <DEDUP_REMOVED lines=15> */
.L_x_8145:
[----:B------:R-:W-:Y:S01]  /*4cf0*/  ISETP.NE.AND P4, PT, R0, RZ, PT ;  /* 0x000000ff0000720c */ /* 0x000fe20003f85270 */
[----:B------:R-:W-:-:S03]  /*4d00*/  @P0 HADD2.F32 R195, -RZ, R38.H1_H1 ;  /* 0x30000026ffc30230 */ /* 0x000fc60000004100 */
[----:B------:R-:W-:-:S05]  /*4d10*/  FSEL R185, R187, RZ, !P4 ;  /* 0x000000ffbbb97208 */ /* 0x000fca0006000000 */
[----:B------:R-:W-:-:S04]  /*4d20*/  FFMA.FTZ R184, R32, R186, R185 ;  /* 0x000000ba20b87223 */ /* 0x000fc800000100b9 */
[----:B------:R-:W-:-:S04]  /*4d30*/  FADD.FTZ R185, R183, -R184 ;  /* 0x800000b8b7b97221 */ /* 0x000fc80000010000 */
[----:B------:R-:W-:-:S04]  /*4d40*/  FMUL.FTZ R198, R194, R185 ;  /* 0x000000b9c2c67220 */ /* 0x000fc80000410000 */
[----:B------:R-:W-:-:S07]  /*4d50*/  @P0 FADD.FTZ R198, R198, R195 ;  /* 0x000000c3c6c60221 */ /* 0x000fce0000010000 */
.L_x_8146:
[----:B------:R-:W-:Y:S05]  /*4d60*/  BSYNC B1 ;  /* 0x0000000000017941 */ /* 0x000fea0003800000 */
.L_x_8144:
        /* <DEDUP_REMOVED lines=15> */
.L_x_8148:
[----:B------:R-:W-:Y:S01]  /*4e60*/  ISETP.NE.AND P4, PT, R0, RZ, PT ;  /* 0x000000ff0000720c */ /* 0x000fe20003f85270 */
[----:B------:R-:W-:-:S03]  /*4e70*/  @P0 HADD2.F32 R195, -RZ, R39.H0_H0 ;  /* 0x20000027ffc30230 */ /* 0x000fc60000004100 */
[----:B------:R-:W-:-:S05]  /*4e80*/  FSEL R184, R187, RZ, !P4 ;  /* 0x000000ffbbb87208 */ /* 0x000fca0006000000 */
[----:B------:R-:W-:-:S04]  /*4e90*/  FFMA.FTZ R185, R33, R186, R184 ;  /* 0x000000ba21b97223 */ /* 0x000fc800000100b8 */
[----:B------:R-:W-:-:S04]  /*4ea0*/  FADD.FTZ R185, R188, -R185 ;  /* 0x800000b9bcb97221 */ /* 0x000fc80000010000 */
[----:B------:R-:W-:-:S04]  /*4eb0*/  FMUL.FTZ R198, R194, R185 ;  /* 0x000000b9c2c67220 */ /* 0x000fc80000410000 */
[----:B------:R-:W-:-:S07]  /*4ec0*/  @P0 FADD.FTZ R198, R198, R195 ;  /* 0x000000c3c6c60221 */ /* 0x000fce0000010000 */
.L_x_8149:
[----:B------:R-:W-:Y:S05]  /*4ed0*/  BSYNC B1 ;  /* 0x0000000000017941 */ /* 0x000fea0003800000 */
.L_x_8147:
        /* <DEDUP_REMOVED lines=15> */
.L_x_8151:
[----:B------:R-:W-:-:S04]  /*4fd0*/  ISETP.NE.AND P2, PT, R0, RZ, PT ;  /* 0x000000ff0000720c */ /* 0x000fc80003f45270 */
[----:B------:R-:W-:-:S05]  /*4fe0*/  FSEL R187, R187, RZ, !P2 ;  /* 0x000000ffbbbb7208 */ /* 0x000fca0005000000 */
[----:B------:R-:W-:Y:S01]  /*4ff0*/  FFMA.FTZ R186, R190, R186, R187 ;  /* 0x000000babeba7223 */ /* 0x000fe200000100bb */
[----:B------:R-:W-:-:S03]  /*5000*/  @P0 HADD2.F32 R187, -RZ, R39.H1_H1 ;  /* 0x30000027ffbb0230 */ /* 0x000fc60000004100 */
[----:B------:R-:W-:-:S04]  /*5010*/  FADD.FTZ R185, R189, -R186 ;  /* 0x800000babdb97221 */ /* 0x000fc80000010000 */
[----:B------:R-:W-:-:S04]  /*5020*/  FMUL.FTZ R200, R194, R185 ;  /* 0x000000b9c2c87220 */ /* 0x000fc80000410000 */
[----:B------:R-:W-:-:S07]  /*5030*/  @P0 FADD.FTZ R200, R200, R187 ;  /* 0x000000bbc8c80221 */ /* 0x000fce0000010000 */
.L_x_8152:
[----:B------:R-:W-:Y:S05]  /*5040*/  BSYNC B1 ;  /* 0x0000000000017941 */ /* 0x000fea0003800000 */
.L_x_8150:
        /* <DEDUP_REMOVED lines=19> */
[----:B0-----:R-:W-:Y:S05]  /*5180*/  @!P0 BRA `(.L_x_8153) ;  /* 0xffffffb4000c8947 */ /* 0x001fea000383ffff */
.L_x_8052:
[----:B------:R-:W-:Y:S05]  /*5190*/  BSYNC B0 ;  /* 0x0000000000007941 */ /* 0x000fea0003800000 */
.L_x_8050:
        /* <DEDUP_REMOVED lines=80> */
[----:B------:R-:W-:Y:S01]  /*56a0*/  IADD3.X R26, RZ, RZ, RZ, P0, !PT ;  /* 0x000000ffff1a7210 */ /* 0x000fe200007fe4ff */
        /* <DEDUP_REMOVED lines=106> */
.L_x_8056:
        /* <DEDUP_REMOVED lines=8> */
.L_x_8155:
[----:B------:R-:W-:Y:S05]  /*5dd0*/  BSYNC B1 ;  /* 0x0000000000017941 */ /* 0x000fea0003800000 */
.L_x_8154:
        /* <DEDUP_REMOVED lines=8> */
.L_x_8156:
[----:B------:R-:W-:Y:S01]  /*5e60*/  FADD.FTZ R185, R185, R216 ;  /* 0x000000d8b9b97221 */ /* 0x000fe20000010000 */
[----:B------:R-:W-:-:S04]  /*5e70*/  HFMA2.MMA R223, -RZ, RZ, 0, 1.1920928955078125e-07 ;  /* 0x00000002ffdf7435 */ /* 0x000fc800000001ff */
[----:B------:R-:W-:Y:S02]  /*5e80*/  MOV R222, R185 ;  /* 0x000000b900de7202 */ /* 0x000fe40000000f00 */
[----:B------:R-:W-:-:S07]  /*5e90*/  MOV R184, R220 ;  /* 0x000000dc00b87202 */ /* 0x000fce0000000f00 */
[----:B------:R-:W-:Y:S05]  /*5ea0*/  WARPSYNC.COLLECTIVE R219, `(.L_x_8157) ;  /* 0x00000000db087348 */ /* 0x000fea0003c00000 */
[----:B------:R0:W1:Y:S02]  /*5eb0*/  SHFL.BFLY P0, R220, R222, R223, R224 ;  /* 0x0c0000dfdedc7389 */ /* 0x00006400000000e0 */
[----:B01----:R-:W-:Y:S01]  /*5ec0*/  ENDCOLLECTIVE ;  /* 0x000000000000791b */ /* 0x003fe20003800000 */
.L_x_8157:
[----:B------:R-:W-:-:S05]  /*5ed0*/  FADD.FTZ R184, R184, R217 ;  /* 0x000000d9b8b87221 */ /* 0x000fca0000010000 */
[----:B------:R-:W-:Y:S02]  /*5ee0*/  MOV R222, R184 ;  /* 0x000000b800de7202 */ /* 0x000fe40000000f00 */
[----:B------:R-:W-:-:S07]  /*5ef0*/  MOV R186, R220 ;  /* 0x000000dc00ba7202 */ /* 0x000fce0000000f00 */
[----:B------:R-:W-:Y:S05]  /*5f00*/  WARPSYNC.COLLECTIVE R219, `(.L_x_8158) ;  /* 0x00000000db087348 */ /* 0x000fea0003c00000 */
[----:B------:R0:W1:Y:S02]  /*5f10*/  SHFL.BFLY P0, R220, R222, R223, R224 ;  /* 0x0c0000dfdedc7389 */ /* 0x00006400000000e0 */
[----:B01----:R-:W-:Y:S01]  /*5f20*/  ENDCOLLECTIVE ;  /* 0x000000000000791b */ /* 0x003fe20003800000 */
.L_x_8158:
[----:B------:R-:W-:Y:S01]  /*5f30*/  FADD.FTZ R186, R185, R186 ;  /* 0x000000bab9ba7221 */ /* 0x000fe20000010000 */
[----:B------:R-:W-:-:S04]  /*5f40*/  HFMA2.MMA R223, -RZ, RZ, 0, 2.384185791015625e-07 ;  /* 0x00000004ffdf7435 */ /* 0x000fc800000001ff */
[----:B------:R-:W-:Y:S02]  /*5f50*/  MOV R222, R186 ;  /* 0x000000ba00de7202 */ /* 0x000fe40000000f00 */
[----:B------:R-:W-:-:S07]  /*5f60*/  MOV R187, R220 ;  /* 0x000000dc00bb7202 */ /* 0x000fce0000000f00 */
[----:B------:R-:W-:Y:S05]  /*5f70*/  WARPSYNC.COLLECTIVE R219, `(.L_x_8159) ;  /* 0x00000000db087348 */ /* 0x000fea0003c00000 */
[----:B------:R0:W1:Y:S02]  /*5f80*/  SHFL.BFLY P0, R220, R222, R223, R224 ;  /* 0x0c0000dfdedc7389 */ /* 0x00006400000000e0 */
[----:B01----:R-:W-:Y:S01]  /*5f90*/  ENDCOLLECTIVE ;  /* 0x000000000000791b */ /* 0x003fe20003800000 */
.L_x_8159:
[----:B------:R-:W-:-:S05]  /*5fa0*/  FADD.FTZ R187, R184, R187 ;  /* 0x000000bbb8bb7221 */ /* 0x000fca0000010000 */
[----:B------:R-:W-:Y:S02]  /*5fb0*/  MOV R222, R187 ;  /* 0x000000bb00de7202 */ /* 0x000fe40000000f00 */
[----:B------:R-:W-:-:S07]  /*5fc0*/  MOV R205, R220 ;  /* 0x000000dc00cd7202 */ /* 0x000fce0000000f00 */
[----:B------:R-:W-:Y:S05]  /*5fd0*/  WARPSYNC.COLLECTIVE R219, `(.L_x_8160) ;  /* 0x00000000db087348 */ /* 0x000fea0003c00000 */
[----:B------:R0:W1:Y:S02]  /*5fe0*/  SHFL.BFLY P0, R220, R222, R223, R224 ;  /* 0x0c0000dfdedc7389 */ /* 0x00006400000000e0 */
[----:B01----:R-:W-:Y:S01]  /*5ff0*/  ENDCOLLECTIVE ;  /* 0x000000000000791b */ /* 0x003fe20003800000 */
.L_x_8160:
[----:B------:R-:W-:Y:S01]  /*6000*/  FADD.FTZ R205, R186, R205 ;  /* 0x000000cdbacd7221 */ /* 0x000fe20000010000 */
[----:B------:R-:W-:-:S04]  /*6010*/  HFMA2.MMA R223, -RZ, RZ, 0, 4.76837158203125e-07 ;  /* 0x00000008ffdf7435 */ /* 0x000fc800000001ff */
[----:B------:R-:W-:Y:S02]  /*6020*/  MOV R222, R205 ;  /* 0x000000cd00de7202 */ /* 0x000fe40000000f00 */
[----:B------:R-:W-:-:S07]  /*6030*/  MOV R204, R220 ;  /* 0x000000dc00cc7202 */ /* 0x000fce0000000f00 */
[----:B------:R-:W-:Y:S05]  /*6040*/  WARPSYNC.COLLECTIVE R219, `(.L_x_8161) ;  /* 0x00000000db087348 */ /* 0x000fea0003c00000 */
[----:B------:R0:W1:Y:S02]  /*6050*/  SHFL.BFLY P0, R220, R222, R223, R224 ;  /* 0x0c0000dfdedc7389 */ /* 0x00006400000000e0 */
[----:B01----:R-:W-:Y:S01]  /*6060*/  ENDCOLLECTIVE ;  /* 0x000000000000791b */ /* 0x003fe20003800000 */
.L_x_8161:
[----:B------:R-:W-:-:S05]  /*6070*/  FADD.FTZ R204, R187, R204 ;  /* 0x000000ccbbcc7221 */ /* 0x000fca0000010000 */
[----:B------:R-:W-:Y:S02]  /*6080*/  MOV R222, R204 ;  /* 0x000000cc00de7202 */ /* 0x000fe40000000f00 */
[----:B------:R-:W-:-:S07]  /*6090*/  MOV R208, R220 ;  /* 0x000000dc00d07202 */ /* 0x000fce0000000f00 */
[----:B------:R-:W-:Y:S05]  /*60a0*/  WARPSYNC.COLLECTIVE R219, `(.L_x_8162) ;  /* 0x00000000db087348 */ /* 0x000fea0003c00000 */
[----:B------:R0:W1:Y:S02]  /*60b0*/  SHFL.BFLY P0, R220, R222, R223, R224 ;  /* 0x0c0000dfdedc7389 */ /* 0x00006400000000e0 */
[----:B01----:R-:W-:Y:S01]  /*60c0*/  ENDCOLLECTIVE ;  /* 0x000000000000791b */ /* 0x003fe20003800000 */
.L_x_8162:
[----:B------:R-:W-:Y:S01]  /*60d0*/  FADD.FTZ R208, R205, R208 ;  /* 0x000000d0cdd07221 */ /* 0x000fe20000010000 */
[----:B------:R-:W-:-:S04]  /*60e0*/  HFMA2.MMA R223, -RZ, RZ, 0, 9.5367431640625e-07 ;  /* 0x00000010ffdf7435 */ /* 0x000fc800000001ff */
[----:B------:R-:W-:Y:S02]  /*60f0*/  MOV R222, R208 ;  /* 0x000000d000de7202 */ /* 0x000fe40000000f00 */
[----:B------:R-:W-:-:S07]  /*6100*/  MOV R209, R220 ;  /* 0x000000dc00d17202 */ /* 0x000fce0000000f00 */
[----:B------:R-:W-:Y:S05]  /*6110*/  WARPSYNC.COLLECTIVE R219, `(.L_x_8163) ;  /* 0x00000000db087348 */ /* 0x000fea0003c00000 */
[----:B------:R0:W1:Y:S02]  /*6120*/  SHFL.BFLY P0, R220, R222, R223, R224 ;  /* 0x0c0000dfdedc7389 */ /* 0x00006400000000e0 */
[----:B01----:R-:W-:Y:S01]  /*6130*/  ENDCOLLECTIVE ;  /* 0x000000000000791b */ /* 0x003fe20003800000 */
.L_x_8163:
[----:B------:R-:W-:-:S05]  /*6140*/  FADD.FTZ R209, R204, R209 ;  /* 0x000000d1ccd17221 */ /* 0x000fca0000010000 */
[----:B------:R-:W-:Y:S02]  /*6150*/  MOV R222, R209 ;  /* 0x000000d100de7202 */ /* 0x000fe40000000f00 */
[----:B------:R-:W-:-:S07]  /*6160*/  MOV R185, R220 ;  /* 0x000000dc00b97202 */ /* 0x000fce0000000f00 */
[----:B------:R-:W-:Y:S05]  /*6170*/  WARPSYNC.COLLECTIVE R219, `(.L_x_8164) ;  /* 0x00000000db087348 */ /* 0x000fea0003c00000 */
[----:B------:R0:W1:Y:S02]  /*6180*/  SHFL.BFLY P0, R220, R222, R223, R224 ;  /* 0x0c0000dfdedc7389 */ /* 0x00006400000000e0 */
[----:B01----:R-:W-:Y:S01]  /*6190*/  ENDCOLLECTIVE ;  /* 0x000000000000791b */ /* 0x003fe20003800000 */
.L_x_8164:
[----:B------:R-:W-:Y:S01]  /*61a0*/  MOV R184, R220 ;  /* 0x000000dc00b87202 */ /* 0x000fe20000000f00 */
[----:B------:R-:W-:Y:S06]  /*61b0*/  BRA `(.L_x_8165) ;  /* 0xffffffbc00b87947 */ /* 0x000fec000383ffff */
.L_x_8166:
        /* <DEDUP_REMOVED lines=12> */
.L_x_14317:


//--------------------- .text._ZN10layer_norm13ln_bwd_kernelINS_13Kernel_traitsIf6__halfS2_S2_fjLj1024ELj1ELj4ELj1ELj16ENS_18Kernel_traits_baseILj1024EfS2_S2_S2_fjLj128EEEEELb1ELb1ELb0ELb0EEEvNS_9BwdParamsE --------------------------
	.section	.text._ZN10layer_norm13ln_bwd_kernelINS_13Kernel_traitsIf6__halfS2_S2_fjLj1024ELj1ELj4ELj1ELj16ENS_18Kernel_traits_baseILj1024EfS2_S2_S2_fjLj128EEEEELb1ELb1ELb0ELb0EEEvNS_9BwdParamsE,"ax",@progbits
	.align	128
        .global         _ZN10layer_norm13ln_bwd_kernelINS_13Kernel_traitsIf6__halfS2_S2_fjLj1024ELj1ELj4ELj1ELj16ENS_18Kernel_traits_baseILj1024EfS2_S2_S2_fjLj128EEEEELb1ELb1ELb0ELb0EEEvNS_9BwdParamsE
        .type           _ZN10layer_norm13ln_bwd_kernelINS_13Kernel_traitsIf6__halfS2_S2_fjLj1024ELj1ELj4ELj1ELj16ENS_18Kernel_traits_baseILj1024EfS2_S2_S2_fjLj128EEEEELb1ELb1ELb0ELb0EEEvNS_9BwdParamsE,@function
        .size           _ZN10layer_norm13ln_bwd_kernelINS_13Kernel_traitsIf6__halfS2_S2_fjLj1024ELj1ELj4ELj1ELj16ENS_18Kernel_traits_baseILj1024EfS2_S2_S2_fjLj128EEEEELb1ELb1ELb0ELb0EEEvNS_9BwdParamsE,(.L_x_14318 - _ZN10layer_norm13ln_bwd_kernelINS_13Kernel_traitsIf6__halfS2_S2_fjLj1024ELj1ELj4ELj1ELj16ENS_18Kernel_traits_baseILj1024EfS2_S2_S2_fjLj128EEEEELb1ELb1ELb0ELb0EEEvNS_9BwdParamsE)
        .other          _ZN10layer_norm13ln_bwd_kernelINS_13Kernel_traitsIf6__halfS2_S2_fjLj1024ELj1ELj4ELj1ELj16ENS_18Kernel_traits_baseILj1024EfS2_S2_S2_fjLj128EEEEELb1ELb1ELb0ELb0EEEvNS_9BwdParamsE,@"STO_CUDA_ENTRY STV_DEFAULT"
_ZN10layer_norm13ln_bwd_kernelINS_13Kernel_traitsIf6__halfS2_S2_fjLj1024ELj1ELj4ELj1ELj16ENS_18Kernel_traits_baseILj1024EfS2_S2_S2_fjLj128EEEEELb1ELb1ELb0ELb0EEEvNS_9BwdParamsE:
.text._ZN10layer_norm13ln_bwd_kernelINS_13Kernel_traitsIf6__halfS2_S2_fjLj1024ELj1ELj4ELj1ELj16ENS_18Kernel_traits_baseILj1024EfS2_S2_S2_fjLj128EEEEELb1ELb1ELb0ELb0EEEvNS_9BwdParamsE:
        /* <DEDUP_REMOVED lines=143> */
.L_x_8186:
        /* <DEDUP_REMOVED lines=21> */
[----:B---3--:R-:W-:Y:S02]  /*0a40*/  @P5 HADD2.F32 R201, -RZ, R4.H0_H0 ;  /* 0x20000004ffc95230 */ /* 0x008fe40000004100 */
        /* <DEDUP_REMOVED lines=29> */
[----:B---3--:R-:W-:Y:S02]  /*0c20*/  HADD2.F32 R0, -RZ, R184.H1_H1 ;  /* 0x300000b8ff007230 */ /* 0x008fe40000004100 */
[--C-:B------:R-:W-:Y:S02]  /*0c30*/  HADD2.F32 R198, -RZ, R185.reuse.H0_H0 ;  /* 0x200000b9ffc67230 */ /* 0x100fe40000004100 */
[----:B------:R-:W-:Y:S02]  /*0c40*/  HADD2.F32 R197, -RZ, R185.H1_H1 ;  /* 0x300000b9ffc57230 */ /* 0x000fe40000004100 */
[--C-:B------:R-:W-:Y:S02]  /*0c50*/  HADD2.F32 R195, -RZ, R186.reuse.H0_H0 ;  /* 0x200000baffc37230 */ /* 0x100fe40000004100 */
[----:B------:R-:W-:Y:S02]  /*0c60*/  HADD2.F32 R196, -RZ, R186.H1_H1 ;  /* 0x300000baffc47230 */ /* 0x000fe40000004100 */
[----:B------:R-:W-:-:S02]  /*0c70*/  HADD2.F32 R199, -RZ, R184.H0_H0 ;  /* 0x200000b8ffc77230 */ /* 0x000fc40000004100 */
[--C-:B----4-:R-:W-:Y:S02]  /*0c80*/  HADD2.F32 R186, -RZ, R191.reuse.H0_H0 ;  /* 0x200000bfffba7230 */ /* 0x110fe40000004100 */
[----:B------:R-:W-:Y:S02]  /*0c90*/  HADD2.F32 R185, -RZ, R191.H1_H1 ;  /* 0x300000bfffb97230 */ /* 0x000fe40000004100 */
[----:B------:R-:W-:Y:S01]  /*0ca0*/  FADD.FTZ R191, -R221, R0 ;  /* 0x00000000ddbf7221 */ /* 0x000fe20000010100 */
[----:B------:R-:W-:-:S03]  /*0cb0*/  HADD2.F32 R226, -RZ, R188.H0_H0 ;  /* 0x200000bcffe27230 */ /* 0x000fc60000004100 */
[C---:B-----5:R-:W-:Y:S01]  /*0cc0*/  FMUL.FTZ R200, R202.reuse, R191 ;  /* 0x000000bfcac87220 */ /* 0x060fe20000410000 */
[C---:B------:R-:W-:Y:S01]  /*0cd0*/  FADD.FTZ R191, -R221.reuse, R197 ;  /* 0x000000c5ddbf7221 */ /* 0x040fe20000010100 */
[C---:B------:R-:W-:Y:S01]  /*0ce0*/  FADD.FTZ R199, -R221.reuse, R199 ;  /* 0x000000c7ddc77221 */ /* 0x040fe20000010100 */
[C---:B------:R-:W-:Y:S01]  /*0cf0*/  FADD.FTZ R195, -R221.reuse, R195 ;  /* 0x000000c3ddc37221 */ /* 0x040fe20000010100 */
[----:B------:R-:W-:Y:S02]  /*0d00*/  HADD2.F32 R225, -RZ, R188.H1_H1 ;  /* 0x300000bcffe17230 */ /* 0x000fe40000004100 */
[----:B------:R-:W-:Y:S01]  /*0d10*/  FMUL.FTZ R197, R202, R191 ;  /* 0x000000bfcac57220 */ /* 0x000fe20000410000 */
[--C-:B------:R-:W-:Y:S02]  /*0d20*/  HADD2.F32 R224, -RZ, R189.reuse.H0_H0 ;  /* 0x200000bdffe07230 */ /* 0x100fe40000004100 */
[----:B------:R-:W-:Y:S01]  /*0d30*/  FADD.FTZ R191, -R221, R196 ;  /* 0x000000c4ddbf7221 */ /* 0x000fe20000010100 */
[----:B------:R-:W-:-:S02]  /*0d40*/  HADD2.F32 R189, -RZ, R189.H1_H1 ;  /* 0x300000bdffbd7230 */ /* 0x000fc40000004100 */
[C---:B------:R-:W-:Y:S01]  /*0d50*/  FMUL.FTZ R0, R202.reuse, R199 ;  /* 0x000000c7ca007220 */ /* 0x040fe20000410000 */
[--C-:B------:R-:W-:Y:S02]  /*0d60*/  HADD2.F32 R188, -RZ, R190.reuse.H0_H0 ;  /* 0x200000beffbc7230 */ /* 0x100fe40000004100 */
[----:B------:R-:W-:Y:S01]  /*0d70*/  FMUL.FTZ R196, R202, R195 ;  /* 0x000000c3cac47220 */ /* 0x000fe20000410000 */
[----:B------:R-:W-:Y:S01]  /*0d80*/  FMUL.FTZ R199, R243, R226 ;  /* 0x000000e2f3c77220 */ /* 0x000fe20000410000 */
[----:B------:R-:W-:Y:S02]  /*0d90*/  HADD2.F32 R190, -RZ, R190.H1_H1 ;  /* 0x300000beffbe7230 */ /* 0x000fe40000004100 */
[----:B------:R-:W-:Y:S01]  /*0da0*/  FADD.FTZ R103, R103, R189 ;  /* 0x000000bd67677221 */ /* 0x000fe20000010000 */
[-C--:B------:R-:W-:Y:S01]  /*0db0*/  FFMA.FTZ R135, R197, R189.reuse, R135 ;  /* 0x000000bdc5877223 */ /* 0x080fe20000010087 */
[----:B------:R-:W-:Y:S01]  /*0dc0*/  FMUL.FTZ R246, R240, R189 ;  /* 0x000000bdf0f67220 */ /* 0x000fe20000410000 */
[----:B------:R-:W-:Y:S01]  /*0dd0*/  FADD.FTZ R96, R96, R188 ;  /* 0x000000bc60607221 */ /* 0x000fe20000010000 */
[----:B------:R-:W-:Y:S01]  /*0de0*/  FMUL.FTZ R195, R202, R191 ;  /* 0x000000bfcac37220 */ /* 0x000fe20000410000 */
[-C--:B------:R-:W-:Y:S01]  /*0df0*/  FFMA.FTZ R128, R196, R188.reuse, R128 ;  /* 0x000000bcc4807223 */ /* 0x080fe20000010080 */
[----:B------:R-:W-:Y:S01]  /*0e00*/  FMUL.FTZ R245, R252, R188 ;  /* 0x000000bcfcf57220 */ /* 0x000fe20000410000 */
[----:B------:R-:W-:Y:S01]  /*0e10*/  FADD.FTZ R198, -R221, R198 ;  /* 0x000000c6ddc67221 */ /* 0x000fe20000010100 */
[----:B------:R-:W-:Y:S01]  /*0e20*/  FMUL.FTZ R251, R242, R225 ;  /* 0x000000e1f2fb7220 */ /* 0x000fe20000410000 */
[----:B------:R-:W-:Y:S01]  /*0e30*/  FADD.FTZ R189, RZ, R199 ;  /* 0x000000c7ffbd7221 */ /* 0x000fe20000010000 */
[----:B------:R-:W-:Y:S01]  /*0e40*/  FFMA.FTZ R188, R0, R199, RZ ;  /* 0x000000c700bc7223 */ /* 0x000fe200000100ff */
[----:B------:R-:W-:-:S02]  /*0e50*/  HADD2.F32 R184, -RZ, R187.H0_H0 ;  /* 0x200000bbffb87230 */ /* 0x000fc40000004100 */
[----:B------:R-:W-:Y:S01]  /*0e60*/  FADD.FTZ R97, R97, R190 ;  /* 0x000000be61617221 */ /* 0x000fe20000010000 */
[-C--:B------:R-:W-:Y:S01]  /*0e70*/  FFMA.FTZ R129, R195, R190.reuse, R129 ;  /* 0x000000bec3817223 */ /* 0x080fe20000010081 */
[----:B------:R-:W-:Y:S01]  /*0e80*/  FMUL.FTZ R244, R250, R190 ;  /* 0x000000befaf47220 */ /* 0x000fe20000410000 */
[----:B------:R-:W-:Y:S01]  /*0e90*/  FMUL.FTZ R198, R202, R198 ;  /* 0x000000c6cac67220 */ /* 0x000fe20000410000 */
        /* <DEDUP_REMOVED lines=33> */
.L_x_8170:
[----:B------:R-:W-:Y:S05]  /*10b0*/  BSYNC B1 ;  /* 0x0000000000017941 */ /* 0x000fea0003800000 */
.L_x_8169:
[----:B------:R-:W-:Y:S04]  /*10c0*/  BSSY B1, `(.L_x_8171) ;  /* 0x0000059000017945 */ /* 0x000fe80003800000 */
[----:B------:R-:W-:Y:S05]  /*10d0*/  @!P2 BRA `(.L_x_8172) ;  /* 0x00000004005ca947 */ /* 0x000fea0003800000 */
[----:B------:R-:W0:Y:S01]  /*10e0*/  LDC.64 R16, c[0x0][0x2b8] ;  /* 0x0000ae00ff107b82 */ /* 0x000e220000000a00 */
[----:B------:R-:W-:-:S04]  /*10f0*/  LEA R18, P0, R225, UR10, 0x4 ;  /* 0x0000000ae1127c11 */ /* 0x000fc8000f8020ff */
[----:B------:R-:W-:Y:S02]  /*1100*/  LEA.HI.X R19, R225, UR11, RZ, 0x4, P0 ;  /* 0x0000000be1137c11 */ /* 0x000fe400080f24ff */
[----:B------:R-:W-:-:S03]  /*1110*/  ISETP.NE.U32.AND P0, PT, RZ, UR8, PT ;  /* 0x00000008ff007c0c */ /* 0x000fc6000bf05070 */
        /* <DEDUP_REMOVED lines=10> */
[----:B------:R-:W-:Y:S01]  /*11c0*/  IADD3 R225, R225, 0x20, RZ ;  /* 0x00000020e1e17810 */ /* 0x000fe20007ffe0ff */
[--C-:B---3--:R-:W-:Y:S02]  /*11d0*/  HADD2.F32 R194, -RZ, R188.reuse.H0_H0 ;  /* 0x200000bcffc27230 */ /* 0x108fe40000004100 */
[----:B------:R-:W-:Y:S02]  /*11e0*/  HADD2.F32 R6, -RZ, R188.H1_H1 ;  /* 0x300000bcff067230 */ /* 0x000fe40000004100 */
[--C-:B0-----:R-:W-:Y:S02]  /*11f0*/  HADD2.F32 R15, -RZ, R190.reuse.H0_H0 ;  /* 0x200000beff0f7230 */ /* 0x101fe40000004100 */
[----:B------:R-:W-:Y:S02]  /*1200*/  HADD2.F32 R14, -RZ, R190.H1_H1 ;  /* 0x300000beff0e7230 */ /* 0x000fe40000004100 */
[----:B------:R-:W-:-:S02]  /*1210*/  HADD2.F32 R16, -RZ, R189.H0_H0 ;  /* 0x200000bdff107230 */ /* 0x000fc40000004100 */
[----:B------:R-:W-:Y:S02]  /*1220*/  HADD2.F32 R17, -RZ, R189.H1_H1 ;  /* 0x300000bdff117230 */ /* 0x000fe40000004100 */
[--C-:B----4-:R-:W-:Y:S02]  /*1230*/  HADD2.F32 R190, -RZ, R184.reuse.H0_H0 ;  /* 0x200000b8ffbe7230 */ /* 0x110fe40000004100 */
[----:B------:R-:W-:Y:S02]  /*1240*/  HADD2.F32 R220, -RZ, R184.H1_H1 ;  /* 0x300000b8ffdc7230 */ /* 0x000fe40000004100 */
[C---:B------:R-:W-:Y:S01]  /*1250*/  FADD.FTZ R184, -R221.reuse, R194 ;  /* 0x000000c2ddb87221 */ /* 0x040fe20000010100 */
[----:B------:R-:W-:-:S03]  /*1260*/  FADD.FTZ R194, -R221, R6 ;  /* 0x00000006ddc27221 */ /* 0x000fc60000010100 */
[----:B-----5:R-:W-:Y:S01]  /*1270*/  FMUL.FTZ R6, R202, R184 ;  /* 0x000000b8ca067220 */ /* 0x020fe20000410000 */
[----:B------:R-:W-:Y:S01]  /*1280*/  FADD.FTZ R92, R92, R190 ;  /* 0x000000be5c5c7221 */ /* 0x000fe20000010000 */
[-C--:B------:R-:W-:Y:S01]  /*1290*/  FMUL.FTZ R239, R176, R190.reuse ;  /* 0x000000beb0ef7220 */ /* 0x080fe20000410000 */
[C---:B------:R-:W-:Y:S01]  /*12a0*/  FADD.FTZ R16, -R221.reuse, R16 ;  /* 0x00000010dd107221 */ /* 0x040fe20000010100 */
[----:B------:R-:W-:Y:S01]  /*12b0*/  FFMA.FTZ R124, R6, R190, R124 ;  /* 0x000000be067c7223 */ /* 0x000fe2000001007c */
[C---:B------:R-:W-:Y:S01]  /*12c0*/  FADD.FTZ R190, -R221.reuse, R17 ;  /* 0x00000011ddbe7221 */ /* 0x040fe20000010100 */
[----:B------:R-:W-:Y:S01]  /*12d0*/  FADD.FTZ R15, -R221, R15 ;  /* 0x0000000fdd0f7221 */ /* 0x000fe20000010100 */
[--C-:B------:R-:W-:Y:S02]  /*12e0*/  HADD2.F32 R189, -RZ, R185.reuse.H0_H0 ;  /* 0x200000b9ffbd7230 */ /* 0x100fe40000004100 */
[----:B------:R-:W-:Y:S01]  /*12f0*/  FMUL.FTZ R17, R202, R16 ;  /* 0x00000010ca117220 */ /* 0x000fe20000410000 */
[----:B------:R-:W-:-:S02]  /*1300*/  HADD2.F32 R188, -RZ, R185.H1_H1 ;  /* 0x300000b9ffbc7230 */ /* 0x000fc40000004100 */
[C---:B------:R-:W-:Y:S01]  /*1310*/  FMUL.FTZ R16, R202.reuse, R190 ;  /* 0x000000beca107220 */ /* 0x040fe20000410000 */
[--C-:B------:R-:W-:Y:S02]  /*1320*/  HADD2.F32 R185, -RZ, R186.reuse.H0_H0 ;  /* 0x200000baffb97230 */ /* 0x100fe40000004100 */
[----:B------:R-:W-:Y:S01]  /*1330*/  FMUL.FTZ R15, R202, R15 ;  /* 0x0000000fca0f7220 */ /* 0x000fe20000410000 */
        /* <DEDUP_REMOVED lines=21> */
[--C-:B------:R-:W-:Y:S02]  /*1490*/  HADD2.F32 R13, -RZ, R191.reuse.H0_H0 ;  /* 0x200000bfff0d7230 */ /* 0x100fe40000004100 */
[----:B------:R-:W-:Y:S01]  /*14a0*/  FADD.FTZ R185, R185, R236 ;  /* 0x000000ecb9b97221 */ /* 0x000fe20000010000 */
[----:B------:R-:W-:Y:S01]  /*14b0*/  FFMA.FTZ R186, R16, R236, R186 ;  /* 0x000000ec10ba7223 */ /* 0x000fe200000100ba */
[----:B------:R-:W-:Y:S02]  /*14c0*/  HADD2.F32 R191, -RZ, R191.H1_H1 ;  /* 0x300000bfffbf7230 */ /* 0x000fe40000004100 */
[----:B------:R-:W-:Y:S01]  /*14d0*/  FADD.FTZ R13, -R221, R13 ;  /* 0x0000000ddd0d7221 */ /* 0x000fe20000010100 */
[--C-:B------:R-:W-:Y:S02]  /*14e0*/  HADD2.F32 R184, -RZ, R187.reuse.H0_H0 ;  /* 0x200000bbffb87230 */ /* 0x100fe40000004100 */
[----:B------:R-:W-:Y:S01]  /*14f0*/  FADD.FTZ R185, R185, R235 ;  /* 0x000000ebb9b97221 */ /* 0x000fe20000010000 */
[----:B------:R-:W-:Y:S01]  /*1500*/  FFMA.FTZ R186, R15, R235, R186 ;  /* 0x000000eb0fba7223 */ /* 0x000fe200000100ba */
[----:B------:R-:W-:-:S02]  /*1510*/  HADD2.F32 R187, -RZ, R187.H1_H1 ;  /* 0x300000bbffbb7230 */ /* 0x000fc40000004100 */
        /* <DEDUP_REMOVED lines=19> */
.L_x_8172:
[----:B------:R-:W-:Y:S05]  /*1650*/  BSYNC B1 ;  /* 0x0000000000017941 */ /* 0x000fea0003800000 */
.L_x_8171:
        /* <DEDUP_REMOVED lines=16> */
[----:B------:R-:W-:Y:S01]  /*1760*/  IADD3 R225, R225, 0x20, RZ ;  /* 0x00000020e1e17810 */ /* 0x000fe20007ffe0ff */
[--C-:B---3--:R-:W-:Y:S02]  /*1770*/  HADD2.F32 R12, -RZ, R184.reuse.H0_H0 ;  /* 0x200000b8ff0c7230 */ /* 0x108fe40000004100 */
[----:B------:R-:W-:Y:S02]  /*1780*/  HADD2.F32 R5, -RZ, R184.H1_H1 ;  /* 0x300000b8ff057230 */ /* 0x000fe40000004100 */
[--C-:B------:R-:W-:Y:S02]  /*1790*/  HADD2.F32 R189, -RZ, R186.reuse.H0_H0 ;  /* 0x200000baffbd7230 */ /* 0x100fe40000004100 */
[----:B------:R-:W-:Y:S01]  /*17a0*/  FADD.FTZ R12, -R221, R12 ;  /* 0x0000000cdd0c7221 */ /* 0x000fe20000010100 */
[----:B------:R-:W-:Y:S02]  /*17b0*/  HADD2.F32 R186, -RZ, R186.H1_H1 ;  /* 0x300000baffba7230 */ /* 0x000fe40000004100 */
[----:B------:R-:W-:-:S02]  /*17c0*/  HADD2.F32 R190, -RZ, R185.H0_H0 ;  /* 0x200000b9ffbe7230 */ /* 0x000fc40000004100 */
[--C-:B----4-:R-:W-:Y:S02]  /*17d0*/  HADD2.F32 R217, -RZ, R9.reuse.H0_H0 ;  /* 0x20000009ffd97230 */ /* 0x110fe40000004100 */
[----:B------:R-:W-:Y:S02]  /*17e0*/  HADD2.F32 R216, -RZ, R9.H1_H1 ;  /* 0x30000009ffd87230 */ /* 0x000fe40000004100 */
[C---:B------:R-:W-:Y:S01]  /*17f0*/  FADD.FTZ R9, -R221.reuse, R5 ;  /* 0x00000005dd097221 */ /* 0x040fe20000010100 */
[C---:B-----5:R-:W-:Y:S01]  /*1800*/  FMUL.FTZ R5, R202.reuse, R12 ;  /* 0x0000000cca057220 */ /* 0x060fe20000410000 */
[--C-:B------:R-:W-:Y:S02]  /*1810*/  HADD2.F32 R218, -RZ, R8.reuse.H0_H0 ;  /* 0x20000008ffda7230 */ /* 0x100fe40000004100 */
[----:B------:R-:W-:Y:S01]  /*1820*/  FMUL.FTZ R12, R202, R9 ;  /* 0x00000009ca0c7220 */ /* 0x000fe20000410000 */
[----:B------:R-:W-:Y:S01]  /*1830*/  FADD.FTZ R9, -R221, R189 ;  /* 0x000000bddd097221 */ /* 0x000fe20000010100 */
[----:B------:R-:W-:-:S02]  /*1840*/  HADD2.F32 R219, -RZ, R8.H1_H1 ;  /* 0x30000008ffdb7230 */ /* 0x000fc40000004100 */
[----:B------:R-:W-:Y:S02]  /*1850*/  HADD2.F32 R8, -RZ, R10.H0_H0 ;  /* 0x2000000aff087230 */ /* 0x000fe40000004100 */
[----:B------:R-:W-:Y:S01]  /*1860*/  FMUL.FTZ R9, R202, R9 ;  /* 0x00000009ca097220 */ /* 0x000fe20000410000 */
[----:B------:R-:W-:Y:S01]  /*1870*/  FADD.FTZ R186, -R221, R186 ;  /* 0x000000baddba7221 */ /* 0x000fe20000010100 */
[----:B------:R-:W-:Y:S01]  /*1880*/  FMUL.FTZ R231, R164, R218 ;  /* 0x000000daa4e77220 */ /* 0x000fe20000410000 */
[----:B------:R-:W-:Y:S02]  /*1890*/  HADD2.F32 R191, -RZ, R185.H1_H1 ;  /* 0x300000b9ffbf7230 */ /* 0x000fe40000004100 */
[----:B------:R-:W-:Y:S01]  /*18a0*/  FADD.FTZ R80, R80, R8 ;  /* 0x0000000850507221 */ /* 0x000fe20000010000 */
[-C--:B------:R-:W-:Y:S01]  /*18b0*/  FFMA.FTZ R112, R9, R8.reuse, R112 ;  /* 0x0000000809707223 */ /* 0x080fe20000010070 */
[----:B------:R-:W-:Y:S01]  /*18c0*/  FMUL.FTZ R222, R160, R8 ;  /* 0x00000008a0de7220 */ /* 0x000fe20000410000 */
[----:B------:R-:W-:-:S02]  /*18d0*/  HADD2.F32 R185, -RZ, R11.H0_H0 ;  /* 0x2000000bffb97230 */ /* 0x000fc40000004100 */
[----:B------:R-:W-:Y:S01]  /*18e0*/  FMUL.FTZ R8, R202, R186 ;  /* 0x000000baca087220 */ /* 0x000fe20000410000 */
[----:B------:R-:W-:Y:S02]  /*18f0*/  HADD2.F32 R184, -RZ, R11.H1_H1 ;  /* 0x3000000bffb87230 */ /* 0x000fe40000004100 */
[----:B------:R-:W-:Y:S01]  /*1900*/  FADD.FTZ R11, -R221, R190 ;  /* 0x000000bedd0b7221 */ /* 0x000fe20000010100 */
[----:B------:R-:W-:Y:S01]  /*1910*/  FMUL.FTZ R230, R165, R219 ;  /* 0x000000dba5e67220 */ /* 0x000fe20000410000 */
[----:B------:R-:W-:Y:S01]  /*1920*/  FADD.FTZ R186, R224, R231 ;  /* 0x000000e7e0ba7221 */ /* 0x000fe20000010000 */
[----:B------:R-:W-:Y:S01]  /*1930*/  FFMA.FTZ R189, R5, R231, R226 ;  /* 0x000000e705bd7223 */ /* 0x000fe200000100e2 */
[----:B------:R-:W-:Y:S02]  /*1940*/  HADD2.F32 R7, -RZ, R187.H0_H0 ;  /* 0x200000bbff077230 */ /* 0x000fe40000004100 */
[----:B------:R-:W-:Y:S01]  /*1950*/  FMUL.FTZ R11, R202, R11 ;  /* 0x0000000bca0b7220 */ /* 0x000fe20000410000 */
[----:B------:R-:W-:-:S02]  /*1960*/  HADD2.F32 R188, -RZ, R10.H1_H1 ;  /* 0x3000000affbc7230 */ /* 0x000fc40000004100 */
        /* <DEDUP_REMOVED lines=14> */
[----:B------:R-:W-:-:S02]  /*1a50*/  HADD2.F32 R187, -RZ, R187.H1_H1 ;  /* 0x300000bbffbb7230 */ /* 0x000fc40000004100 */
        /* <DEDUP_REMOVED lines=25> */
.L_x_8174:
[----:B------:R-:W-:Y:S05]  /*1bf0*/  BSYNC B1 ;  /* 0x0000000000017941 */ /* 0x000fea0003800000 */
.L_x_8173:
        /* <DEDUP_REMOVED lines=16> */
[--C-:B---3--:R-:W-:Y:S02]  /*1d00*/  HADD2.F32 R205, -RZ, R184.reuse.H0_H0 ;  /* 0x200000b8ffcd7230 */ /* 0x108fe40000004100 */
        /* <DEDUP_REMOVED lines=8> */
[----:B-----5:R-:W-:Y:S02]  /*1d90*/  FMUL.FTZ R248, R202, R187 ;  /* 0x000000bbcaf87220 */ /* 0x020fe40000410000 */
[----:B------:R-:W-:Y:S01]  /*1da0*/  FADD.FTZ R203, -R221, R203 ;  /* 0x000000cbddcb7221 */ /* 0x000fe20000010100 */
[----:B----4-:R-:W-:Y:S02]  /*1db0*/  HADD2.F32 R210, -RZ, R188.H0_H0 ;  /* 0x200000bcffd27230 */ /* 0x010fe40000004100 */
[--C-:B------:R-:W-:Y:S02]  /*1dc0*/  HADD2.F32 R206, -RZ, R189.reuse.H0_H0 ;  /* 0x200000bdffce7230 */ /* 0x100fe40000004100 */
[----:B------:R-:W-:-:S02]  /*1dd0*/  HADD2.F32 R205, -RZ, R189.H1_H1 ;  /* 0x300000bdffcd7230 */ /* 0x000fc40000004100 */
[----:B------:R-:W-:Y:S01]  /*1de0*/  FADD.FTZ R76, R76, R210 ;  /* 0x000000d24c4c7221 */ /* 0x000fe20000010000 */
[----:B------:R-:W-:Y:S02]  /*1df0*/  HADD2.F32 R186, -RZ, R186.H1_H1 ;  /* 0x300000baffba7230 */ /* 0x000fe40000004100 */
[-C--:B------:R-:W-:Y:S01]  /*1e00*/  FFMA.FTZ R108, R248, R210.reuse, R108 ;  /* 0x000000d2f86c7223 */ /* 0x080fe2000001006c */
[----:B------:R-:W-:Y:S02]  /*1e10*/  HADD2.F32 R189, -RZ, R190.H0_H0 ;  /* 0x200000beffbd7230 */ /* 0x000fe40000004100 */
[----:B------:R-:W-:Y:S01]  /*1e20*/  FMUL.FTZ R229, R148, R210 ;  /* 0x000000d294e57220 */ /* 0x000fe20000410000 */
[----:B------:R-:W-:Y:S02]  /*1e30*/  HADD2.F32 R208, -RZ, R188.H1_H1 ;  /* 0x300000bcffd07230 */ /* 0x000fe40000004100 */
[C---:B------:R-:W-:Y:S01]  /*1e40*/  FMUL.FTZ R210, R202.reuse, R203 ;  /* 0x000000cbcad27220 */ /* 0x040fe20000410000 */
[----:B------:R-:W-:Y:S01]  /*1e50*/  FMUL.FTZ R227, R202, R209 ;  /* 0x000000d1cae37220 */ /* 0x000fe20000410000 */
[----:B------:R-:W-:Y:S01]  /*1e60*/  FADD.FTZ R186, -R221, R186 ;  /* 0x000000baddba7221 */ /* 0x000fe20000010100 */
[----:B------:R-:W-:-:S02]  /*1e70*/  HADD2.F32 R188, -RZ, R191.H0_H0 ;  /* 0x200000bfffbc7230 */ /* 0x000fc40000004100 */
[----:B------:R-:W-:Y:S01]  /*1e80*/  FADD.FTZ R72, R72, R189 ;  /* 0x000000bd48487221 */ /* 0x000fe20000010000 */
[----:B------:R-:W-:Y:S02]  /*1e90*/  HADD2.F32 R187, -RZ, R191.H1_H1 ;  /* 0x300000bfffbb7230 */ /* 0x000fe40000004100 */
[-C--:B------:R-:W-:Y:S01]  /*1ea0*/  FFMA.FTZ R104, R210, R189.reuse, R104 ;  /* 0x000000bdd2687223 */ /* 0x080fe20000010068 */
[----:B------:R-:W-:Y:S01]  /*1eb0*/  FMUL.FTZ R209, R144, R189 ;  /* 0x000000bd90d17220 */ /* 0x000fe20000410000 */
[----:B------:R-:W-:Y:S01]  /*1ec0*/  FADD.FTZ R207, -R221, R207 ;  /* 0x000000cfddcf7221 */ /* 0x000fe20000010100 */
[-C--:B------:R-:W-:Y:S01]  /*1ed0*/  FMUL.FTZ R215, R149, R208.reuse ;  /* 0x000000d095d77220 */ /* 0x080fe20000410000 */
[----:B------:R-:W-:Y:S01]  /*1ee0*/  FADD.FTZ R189, R224, R229 ;  /* 0x000000e5e0bd7221 */ /* 0x000fe20000010000 */
[----:B------:R-:W-:Y:S01]  /*1ef0*/  FFMA.FTZ R191, R248, R229, R226 ;  /* 0x000000e5f8bf7223 */ /* 0x000fe200000100e2 */
        /* <DEDUP_REMOVED lines=9> */
[----:B------:R0:W-:Y:S01]  /*1f90*/  STL [R1], R248 ;  /* 0x000000f801007387 */ /* 0x0001e20000100800 */
[----:B------:R-:W-:Y:S01]  /*1fa0*/  FMUL.FTZ R212, R202, R204 ;  /* 0x000000cccad47220 */ /* 0x000fe20000410000 */
[----:B------:R-:W-:Y:S01]  /*1fb0*/  FMUL.FTZ R211, R151, R205 ;  /* 0x000000cd97d37220 */ /* 0x000fe20000410000 */
[----:B------:R-:W-:Y:S01]  /*1fc0*/  FADD.FTZ R186, R186, R213 ;  /* 0x000000d5baba7221 */ /* 0x000fe20000010000 */
[----:B------:R-:W-:Y:S01]  /*1fd0*/  FFMA.FTZ R191, R214, R213, R191 ;  /* 0x000000d5d6bf7223 */ /* 0x000fe200000100bf */
[----:B------:R-:W-:Y:S01]  /*1fe0*/  FADD.FTZ R78, R78, R206 ;  /* 0x000000ce4e4e7221 */ /* 0x000fe20000010000 */
[----:B------:R-:W-:Y:S01]  /*1ff0*/  FFMA.FTZ R110, R214, R206, R110 ;  /* 0x000000ced66e7223 */ /* 0x000fe2000001006e */
[----:B------:R-:W-:-:S02]  /*2000*/  HADD2.F32 R190, -RZ, R190.H1_H1 ;  /* 0x300000beffbe7230 */ /* 0x000fc40000004100 */
        /* <DEDUP_REMOVED lines=24> */
.L_x_8176:
[----:B------:R-:W-:Y:S05]  /*2190*/  BSYNC B1 ;  /* 0x0000000000017941 */ /* 0x000fea0003800000 */
.L_x_8175:
        /* <DEDUP_REMOVED lines=20> */
.L_x_8212:
[----:B------:R-:W-:Y:S01]  /*22e0*/  FADD.FTZ R185, R188, R191 ;  /* 0x000000bfbcb97221 */ /* 0x000fe20000010000 */
[----:B0-----:R-:W-:Y:S01]  /*22f0*/  FADD.FTZ R184, R189, R184 ;  /* 0x000000b8bdb87221 */ /* 0x001fe20000010000 */
[----:B------:R-:W-:Y:S02]  /*2300*/  BSSY B1, `(.L_x_8178) ;  /* 0x00000a1000017945 */ /* 0x000fe40003800000 */
[----:B------:R-:W-:Y:S01]  /*2310*/  FMUL.FTZ R190, R185, UR14 ;  /* 0x0000000eb9be7c20 */ /* 0x000fe20008410000 */
[----:B------:R-:W-:Y:S01]  /*2320*/  FMUL.FTZ R191, R184, UR14 ;  /* 0x0000000eb8bf7c20 */ /* 0x000fe20008410000 */
[----:B------:R-:W-:Y:S06]  /*2330*/  @!P1 BRA `(.L_x_8179) ;  /* 0x0000000800749947 */ /* 0x000fec0003800000 */
[----:B------:R-:W-:Y:S02]  /*2340*/  ISETP.NE.AND P6, PT, R3, RZ, PT ;  /* 0x000000ff0300720c */ /* 0x000fe40003fc5270 */
[----:B------:R-:W-:Y:S02]  /*2350*/  ISETP.NE.U32.AND P0, PT, RZ, UR8, PT ;  /* 0x00000008ff007c0c */ /* 0x000fe4000bf05070 */
[----:B------:R-:W-:Y:S02]  /*2360*/  FSEL R184, R190, RZ, !P6 ;  /* 0x000000ffbeb87208 */ /* 0x000fe40007000000 */
[----:B------:R-:W-:-:S03]  /*2370*/  ISETP.NE.AND.EX P0, PT, RZ, UR9, PT, P0 ;  /* 0x00000009ff007c0c */ /* 0x000fc6000bf05300 */
[-CC-:B------:R-:W-:Y:S01]  /*2380*/  FFMA.FTZ R185, R200, R191.reuse, R184.reuse ;  /* 0x000000bfc8b97223 */ /* 0x180fe200000100b8 */
[-CC-:B------:R-:W-:Y:S01]  /*2390*/  FFMA.FTZ R186, R0, R191.reuse, R184.reuse ;  /* 0x000000bf00ba7223 */ /* 0x180fe200000100b8 */
[----:B------:R-:W-:Y:S02]  /*23a0*/  FFMA.FTZ R187, R198, R191, R184 ;  /* 0x000000bfc6bb7223 */ /* 0x000fe400000100b8 */
[----:B------:R-:W-:Y:S01]  /*23b0*/  FADD.FTZ R185, R251, -R185 ;  /* 0x800000b9fbb97221 */ /* 0x000fe20000010000 */
[----:B------:R-:W-:Y:S01]  /*23c0*/  FADD.FTZ R186, R199, -R186 ;  /* 0x800000bac7ba7221 */ /* 0x000fe20000010000 */
[----:B------:R-:W-:Y:S02]  /*23d0*/  FADD.FTZ R187, R247, -R187 ;  /* 0x800000bbf7bb7221 */ /* 0x000fe40000010000 */
[C---:B-----5:R-:W-:Y:S01]  /*23e0*/  FMUL.FTZ R249, R202.reuse, R185 ;  /* 0x000000b9caf97220 */ /* 0x060fe20000410000 */
[----:B-1----:R-:W-:Y:S01]  /*23f0*/  FMUL.FTZ R188, R202, R186 ;  /* 0x000000bacabc7220 */ /* 0x002fe20000410000 */
[----:B------:R-:W-:-:S02]  /*2400*/  @P0 HADD2.F32 R185, -RZ, R36.H0_H0 ;  /* 0x20000024ffb90230 */ /* 0x000fc40000004100 */
[----:B------:R-:W-:Y:S01]  /*2410*/  FMUL.FTZ R250, R202, R187 ;  /* 0x000000bbcafa7220 */ /* 0x000fe20000410000 */
[----:B------:R-:W-:Y:S02]  /*2420*/  @P0 HADD2.F32 R186, -RZ, R36.H1_H1 ;  /* 0x30000024ffba0230 */ /* 0x000fe40000004100 */
[-CC-:B------:R-:W-:Y:S01]  /*2430*/  FFMA.FTZ R187, R197, R191.reuse, R184.reuse ;  /* 0x000000bfc5bb7223 */ /* 0x180fe200000100b8 */
[----:B------:R-:W-:Y:S01]  /*2440*/  @P0 FADD.FTZ R188, R188, R185 ;  /* 0x000000b9bcbc0221 */ /* 0x000fe20000010000 */
[----:B------:R-:W-:Y:S02]  /*2450*/  FFMA.FTZ R185, R196, R191, R184 ;  /* 0x000000bfc4b97223 */ /* 0x000fe400000100b8 */
[----:B------:R-:W-:Y:S01]  /*2460*/  FADD.FTZ R187, R246, -R187 ;  /* 0x800000bbf6bb7221 */ /* 0x000fe20000010000 */
[----:B------:R-:W-:Y:S01]  /*2470*/  @P0 FADD.FTZ R249, R249, R186 ;  /* 0x000000baf9f90221 */ /* 0x000fe20000010000 */
[----:B------:R-:W-:Y:S02]  /*2480*/  @P0 HADD2.F32 R186, -RZ, R37.H0_H0 ;  /* 0x20000025ffba0230 */ /* 0x000fe40000004100 */
[----:B------:R-:W-:Y:S01]  /*2490*/  FADD.FTZ R185, R245, -R185 ;  /* 0x800000b9f5b97221 */ /* 0x000fe20000010000 */
[----:B------:R-:W-:-:S03]  /*24a0*/  FMUL.FTZ R226, R202, R187 ;  /* 0x000000bbcae27220 */ /* 0x000fc60000410000 */
[----:B------:R-:W-:Y:S01]  /*24b0*/  FMUL.FTZ R248, R202, R185 ;  /* 0x000000b9caf87220 */ /* 0x000fe20000410000 */
[----:B------:R-:W-:Y:S02]  /*24c0*/  @P0 HADD2.F32 R185, -RZ, R37.H1_H1 ;  /* 0x30000025ffb90230 */ /* 0x000fe40000004100 */
[----:B------:R-:W-:Y:S01]  /*24d0*/  @P0 FADD.FTZ R250, R250, R186 ;  /* 0x000000bafafa0221 */ /* 0x000fe20000010000 */
[----:B------:R-:W-:Y:S02]  /*24e0*/  @P0 HADD2.F32 R186, -RZ, R38.H0_H0 ;  /* 0x20000026ffba0230 */ /* 0x000fe40000004100 */
[----:B------:R-:W-:Y:S01]  /*24f0*/  @P0 FADD.FTZ R226, R226, R185 ;  /* 0x000000b9e2e20221 */ /* 0x000fe20000010000 */
[-C--:B------:R-:W-:Y:S02]  /*2500*/  FFMA.FTZ R185, R195, R191.reuse, R184 ;  /* 0x000000bfc3b97223 */ /* 0x080fe400000100b8 */
[----:B------:R-:W-:Y:S01]  /*2510*/  @P0 FADD.FTZ R248, R248, R186 ;  /* 0x000000baf8f80221 */ /* 0x000fe20000010000 */
[-CC-:B------:R-:W-:Y:S01]  /*2520*/  FFMA.FTZ R186, R243, R191.reuse, R184.reuse ;  /* 0x000000bff3ba7223 */ /* 0x180fe200000100b8 */
[----:B------:R-:W-:Y:S01]  /*2530*/  FFMA.FTZ R184, R241, R191, R184 ;  /* 0x000000bff1b87223 */ /* 0x000fe200000100b8 */
[----:B------:R-:W-:-:S02]  /*2540*/  FADD.FTZ R185, R244, -R185 ;  /* 0x800000b9f4b97221 */ /* 0x000fc40000010000 */
[----:B------:R-:W-:Y:S01]  /*2550*/  FADD.FTZ R186, R242, -R186 ;  /* 0x800000baf2ba7221 */ /* 0x000fe20000010000 */
[----:B------:R-:W-:Y:S01]  /*2560*/  FADD.FTZ R184, R240, -R184 ;  /* 0x800000b8f0b87221 */ /* 0x000fe20000010000 */
[C---:B------:R-:W-:Y:S01]  /*2570*/  FMUL.FTZ R224, R202.reuse, R185 ;  /* 0x000000b9cae07220 */ /* 0x040fe20000410000 */
[----:B------:R-:W-:Y:S02]  /*2580*/  @P0 HADD2.F32 R185, -RZ, R38.H1_H1 ;  /* 0x30000026ffb90230 */ /* 0x000fe40000004100 */
[C---:B------:R-:W-:Y:S01]  /*2590*/  FMUL.FTZ R225, R202.reuse, R186 ;  /* 0x000000bacae17220 */ /* 0x040fe20000410000 */
[----:B------:R-:W-:Y:S01]  /*25a0*/  FMUL.FTZ R221, R202, R184 ;  /* 0x000000b8cadd7220 */ /* 0x000fe20000410000 */
[--C-:B------:R-:W-:Y:S01]  /*25b0*/  @P0 HADD2.F32 R184, -RZ, R39.reuse.H0_H0 ;  /* 0x20000027ffb80230 */ /* 0x100fe20000004100 */
[----:B------:R-:W0:Y:S01]  /*25c0*/  LDC.64 R186, c[0x0][0x220] ;  /* 0x00008800ffba7b82 */ /* 0x000e220000000a00 */
[----:B------:R-:W-:Y:S01]  /*25d0*/  @P0 FADD.FTZ R224, R224, R185 ;  /* 0x000000b9e0e00221 */ /* 0x000fe20000010000 */
[----:B------:R-:W-:-:S02]  /*25e0*/  @P0 HADD2.F32 R185, -RZ, R39.H1_H1 ;  /* 0x30000027ffb90230 */ /* 0x000fc40000004100 */
[----:B------:R-:W-:-:S03]  /*25f0*/  @P0 FADD.FTZ R225, R225, R184 ;  /* 0x000000b8e1e10221 */ /* 0x000fc60000010000 */
[----:B------:R-:W-:Y:S01]  /*2600*/  @P0 FADD.FTZ R221, R221, R185 ;  /* 0x000000b9dddd0221 */ /* 0x000fe20000010000 */
[----:B------:R-:W-:-:S04]  /*2610*/  ISETP.NE.U32.AND P0, PT, RZ, UR16, PT ;  /* 0x00000010ff007c0c */ /* 0x000fc8000bf05070 */
[----:B------:R-:W-:-:S13]  /*2620*/  ISETP.NE.AND.EX P0, PT, RZ, UR17, PT, P0 ;  /* 0x00000011ff007c0c */ /* 0x000fda000bf05300 */
[----:B------:R-:W-:-:S04]  /*2630*/  @P0 F2FP.F16.F32.PACK_AB R184, RZ, R188 ;  /* 0x000000bcffb8023e */ /* 0x000fc800000000ff */
        /* <DEDUP_REMOVED lines=8> */
[----:B---3--:R-:W-:-:S05]  /*26c0*/  @P6 HADD2.F32 R189, -RZ, R184.H0_H0 ;  /* 0x200000b8ffbd6230 */ /* 0x008fca0000004100 */
[----:B------:R-:W-:Y:S02]  /*26d0*/  @P6 FMUL.FTZ R188, R252, R189 ;  /* 0x000000bdfcbc6220 */ /* 0x000fe40000410000 */
[----:B------:R-:W3:Y:S02]  /*26e0*/  LDL R189, [R1+0x30] ;  /* 0x0000300001bd7983 */ /* 0x000ee40000100800 */
[----:B------:R-:W-:Y:S01]  /*26f0*/  FADD.FTZ R68, R68, R188 ;  /* 0x000000bc44447221 */ /* 0x000fe20000010000 */
[----:B---3--:R-:W-:-:S05]  /*2700*/  FMUL.FTZ R188, R189, R252 ;  /* 0x000000fcbdbc7220 */ /* 0x008fca0000410000 */
[----:B------:R-:W-:Y:S02]  /*2710*/  FSEL R252, R188, RZ, P6 ;  /* 0x000000ffbcfc7208 */ /* 0x000fe40003000000 */
[----:B------:R-:W-:-:S04]  /*2720*/  @P0 F2FP.F16.F32.PACK_AB R188, RZ, R249 ;  /* 0x000000f9ffbc023e */ /* 0x000fc800000000ff */
[----:B------:R-:W-:Y:S02]  /*2730*/  @P0 PRMT R180, R180, 0x5410, R188 ;  /* 0x00005410b4b40816 */ /* 0x000fe400000000bc */
        /* <DEDUP_REMOVED lines=12> */
[----:B------:R-:W0:Y:S02]  /*2800*/  @P0 LDC.64 R188, c[0x0][0x308] ;  /* 0x0000c200ffbc0b82 */ /* 0x000e240000000a00 */
[----:B0-----:R-:W-:-:S05]  /*2810*/  @P0 IMAD.WIDE.U32 R188, R4, 0x10, R188 ;  /* 0x0000001004bc0825 */ /* 0x001fca00078e00bc */
[----:B------:R0:W-:Y:S01]  /*2820*/  @P0 STG.E.128 desc[UR4][R188.64], R180 ;  /* 0x000000b4bc000986 */ /* 0x0001e2000c101d04 */
[----:B------:R-:W-:Y:S01]  /*2830*/  LOP3.LUT P0, RZ, R20, 0xff00, RZ, 0xc0, !PT ;  /* 0x0000ff0014ff7812 */ /* 0x000fe2000780c0ff */
[----:B0-----:R-:W-:Y:S02]  /*2840*/  FMUL.FTZ R188, R249, R201 ;  /* 0x000000c9f9bc7220 */ /* 0x001fe40000410000 */
[----:B------:R-:W3:Y:S10]  /*2850*/  LDL R249, [R1+0x34] ;  /* 0x0000340001f97983 */ /* 0x000ef40000100800 */
[----:B------:R-:W-:-:S02]  /*2860*/  @P0 HADD2.F32 R184, -RZ, R184.H1_H1 ;  /* 0x300000b8ffb80230 */ /* 0x000fc40000004100 */
        /* <DEDUP_REMOVED lines=11> */
[----:B------:R-:W-:-:S05]  /*2920*/  @P0 HADD2.F32 R189, -RZ, R185.H0_H0 ;  /* 0x200000b9ffbd0230 */ /* 0x000fca0000004100 */
        /* <DEDUP_REMOVED lines=8> */
[----:B------:R-:W-:-:S05]  /*29b0*/  @P0 HADD2.F32 R185, -RZ, R185.H1_H1 ;  /* 0x300000b9ffb90230 */ /* 0x000fca0000004100 */
[----:B------:R-:W-:Y:S01]  /*29c0*/  @P0 FMUL.FTZ R226, R189, R185 ;  /* 0x000000b9bde20220 */ /* 0x000fe20000410000 */
[----:B---3--:R-:W-:-:S05]  /*29d0*/  FMUL.FTZ R185, R250, R189 ;  /* 0x000000bdfab97220 */ /* 0x008fca0000410000 */
[----:B------:R-:W-:Y:S02]  /*29e0*/  FSEL R185, R185, RZ, P0 ;  /* 0x000000ffb9b97208 */ /* 0x000fe40000000000 */
[----:B------:R-:W-:Y:S01]  /*29f0*/  LOP3.LUT P0, RZ, R21, 0xff, RZ, 0xc0, !PT ;  /* 0x000000ff15ff7812 */ /* 0x000fe2000780c0ff */
[----:B------:R-:W-:Y:S01]  /*2a00*/  FMUL.FTZ R189, R248, R201 ;  /* 0x000000c9f8bd7220 */ /* 0x000fe20000410000 */
[----:B------:R-:W-:-:S03]  /*2a10*/  HFMA2.MMA R248, -RZ, RZ, 0, 0 ;  /* 0x00000000fff87435 */ /* 0x000fc600000001ff */
[----:B------:R-:W-:-:S08]  /*2a20*/  FMUL.FTZ R189, R189, UR15 ;  /* 0x0000000fbdbd7c20 */ /* 0x000fd00008410000 */
[----:B------:R-:W-:-:S05]  /*2a30*/  @P0 HADD2.F32 R250, -RZ, R186.H0_H0 ;  /* 0x200000bafffa0230 */ /* 0x000fca0000004100 */
        /* <DEDUP_REMOVED lines=8> */
[----:B------:R-:W-:-:S05]  /*2ac0*/  @P0 HADD2.F32 R186, -RZ, R186.H1_H1 ;  /* 0x300000baffba0230 */ /* 0x000fca0000004100 */
[----:B------:R-:W-:Y:S02]  /*2ad0*/  @P0 FMUL.FTZ R224, R250, R186 ;  /* 0x000000bafae00220 */ /* 0x000fe40000410000 */
[----:B------:R-:W3:Y:S01]  /*2ae0*/  LDL R186, [R1+0x24] ;  /* 0x0000240001ba7983 */ /* 0x000ee20000100800 */
[----:B------:R-:W-:Y:S01]  /*2af0*/  FMUL.FTZ R225, R225, R201 ;  /* 0x000000c9e1e17220 */ /* 0x000fe20000410000 */
[----:B------:R-:W-:-:S03]  /*2b00*/  F2FP.F16.F32.PACK_AB R185, R185, R188 ;  /* 0x000000bcb9b9723e */ /* 0x000fc600000000ff */
[----:B------:R-:W-:Y:S01]  /*2b10*/  FMUL.FTZ R188, R225, UR15 ;  /* 0x0000000fe1bc7c20 */ /* 0x000fe20008410000 */
[----:B------:R-:W-:Y:S01]  /*2b20*/  HFMA2.MMA R225, -RZ, RZ, 0, 0 ;  /* 0x00000000ffe17435 */ /* 0x000fe200000001ff */
[----:B------:R-:W-:Y:S02]  /*2b30*/  F2FP.F16.F32.PACK_AB R184, R184, R252 ;  /* 0x000000fcb8b8723e */ /* 0x000fe400000000ff */
[----:B------:R-:W4:Y:S01]  /*2b40*/  LDL R252, [R1+0x2c] ;  /* 0x00002c0001fc7983 */ /* 0x000f220000100800 */
[----:B---3--:R-:W-:-:S05]  /*2b50*/  FMUL.FTZ R186, R186, R250 ;  /* 0x000000fababa7220 */ /* 0x008fca0000410000 */
[----:B------:R-:W-:Y:S02]  /*2b60*/  FSEL R186, R186, RZ, P0 ;  /* 0x000000ffbaba7208 */ /* 0x000fe40000000000 */
[----:B------:R-:W-:-:S13]  /*2b70*/  LOP3.LUT P0, RZ, R21, 0xff0000, RZ, 0xc0, !PT ;  /* 0x00ff000015ff7812 */ /* 0x000fda000780c0ff */
[----:B------:R-:W-:-:S05]  /*2b80*/  @P0 HADD2.F32 R250, -RZ, R187.H0_H0 ;  /* 0x200000bbfffa0230 */ /* 0x000fca0000004100 */
[----:B------:R-:W-:Y:S02]  /*2b90*/  @P0 FMUL.FTZ R225, R188, R250 ;  /* 0x000000fabce10220 */ /* 0x000fe40000410000 */
[----:B------:R-:W3:Y:S01]  /*2ba0*/  LDL R250, [R1+0x28] ;  /* 0x0000280001fa7983 */ /* 0x000ee20000100800 */
[----:B------:R-:W-:Y:S01]  /*2bb0*/  FMUL.FTZ R221, R221, R201 ;  /* 0x000000c9dddd7220 */ /* 0x000fe20000410000 */
[----:B------:R-:W-:Y:S01]  /*2bc0*/  F2FP.F16.F32.PACK_AB R186, R186, R189 ;  /* 0x000000bdbaba723e */ /* 0x000fe200000000ff */
        /* <DEDUP_REMOVED lines=9> */
[----:B------:R-:W-:-:S11]  /*2c60*/  MOV R221, RZ ;  /* 0x000000ff00dd7202 */ /* 0x000fd60000000f00 */
[----:B------:R-:W-:-:S05]  /*2c70*/  @P0 HADD2.F32 R187, -RZ, R187.H1_H1 ;  /* 0x300000bbffbb0230 */ /* 0x000fca0000004100 */
[----:B------:R-:W-:Y:S01]  /*2c80*/  @P0 FMUL.FTZ R221, R250, R187 ;  /* 0x000000bbfadd0220 */ /* 0x000fe20000410000 */
[----:B----4-:R-:W-:-:S05]  /*2c90*/  FMUL.FTZ R187, R252, R250 ;  /* 0x000000fafcbb7220 */ /* 0x010fca0000410000 */
[----:B------:R-:W-:-:S04]  /*2ca0*/  FSEL R187, R187, RZ, P0 ;  /* 0x000000ffbbbb7208 */ /* 0x000fc80000000000 */
[----:B------:R-:W-:Y:S02]  /*2cb0*/  F2FP.F16.F32.PACK_AB R187, R187, R188 ;  /* 0x000000bcbbbb723e */ /* 0x000fe400000000ff */
[----:B------:R-:W0:Y:S02]  /*2cc0*/  LDC.64 R188, c[0x0][0x2f8] ;  /* 0x0000be00ffbc7b82 */ /* 0x000e240000000a00 */
[----:B0-----:R-:W-:-:S05]  /*2cd0*/  IMAD.WIDE.U32 R188, R4, 0x10, R188 ;  /* 0x0000001004bc7825 */ /* 0x001fca00078e00bc */
[----:B------:R0:W-:Y:S01]  /*2ce0*/  STG.E.128 desc[UR4][R188.64], R184 ;  /* 0x000000b8bc007986 */ /* 0x0001e2000c101d04 */
[----:B------:R-:W-:Y:S01]  /*2cf0*/  FADD.FTZ R67, R67, R221 ;  /* 0x000000dd43437221 */ /* 0x000fe20000010000 */
[----:B------:R-:W-:-:S07]  /*2d00*/  IADD3 R4, R4, 0x20, RZ ;  /* 0x0000002004047810 */ /* 0x000fce0007ffe0ff */
.L_x_8179:
[----:B------:R-:W-:Y:S05]  /*2d10*/  BSYNC B1 ;  /* 0x0000000000017941 */ /* 0x000fea0003800000 */
.L_x_8178:
        /* <DEDUP_REMOVED lines=15> */
[----:B------:R-:W-:-:S03]  /*2e10*/  LOP3.LUT P6, RZ, R225, 0xff, RZ, 0xc0, !PT ;  /* 0x000000ffe1ff7812 */ /* 0x000fc600078cc0ff */
[----:B------:R-:W-:Y:S01]  /*2e20*/  FADD.FTZ R188, R239, -R188 ;  /* 0x800000bcefbc7221 */ /* 0x000fe20000010000 */
[----:B------:R-:W-:Y:S02]  /*2e30*/  @P0 HADD2.F32 R221, -RZ, R32.H0_H0 ;  /* 0x20000020ffdd0230 */ /* 0x000fe40000004100 */
[-CC-:B------:R-:W-:Y:S01]  /*2e40*/  FFMA.FTZ R249, R15, R191.reuse, R189.reuse ;  /* 0x000000bf0ff97223 */ /* 0x180fe200000100bd */
[----:B------:R-:W-:Y:S02]  /*2e50*/  @P0 HADD2.F32 R248, -RZ, R33.H0_H0 ;  /* 0x20000021fff80230 */ /* 0x000fe40000004100 */
[----:B-----5:R-:W-:Y:S01]  /*2e60*/  FMUL.FTZ R188, R202, R188 ;  /* 0x000000bccabc7220 */ /* 0x020fe20000410000 */
[----:B------:R-:W-:Y:S01]  /*2e70*/  FFMA.FTZ R250, R13, R191, R189 ;  /* 0x000000bf0dfa7223 */ /* 0x000fe200000100bd */
[----:B0-----:R-:W2:Y:S02]  /*2e80*/  LDL R0, [R1+0x18] ;  /* 0x0000180001007983 */ /* 0x001ea40000100800 */
[----:B------:R-:W-:-:S04]  /*2e90*/  @P0 FADD.FTZ R188, R188, R221 ;  /* 0x000000ddbcbc0221 */ /* 0x000fc80000010000 */
[----:B------:R-:W-:-:S04]  /*2ea0*/  FMUL.FTZ R221, R188, R201 ;  /* 0x000000c9bcdd7220 */ /* 0x000fc80000410000 */
[----:B------:R-:W-:Y:S01]  /*2eb0*/  FMUL.FTZ R221, R221, UR15 ;  /* 0x0000000fdddd7c20 */ /* 0x000fe20008410000 */
[----:B------:R-:W-:Y:S01]  /*2ec0*/  FADD.FTZ R249, R235, -R249 ;  /* 0x800000f9ebf97221 */ /* 0x000fe20000010000 */
[----:B------:R-:W-:-:S04]  /*2ed0*/  FADD.FTZ R250, R233, -R250 ;  /* 0x800000fae9fa7221 */ /* 0x000fc80000010000 */
[----:B------:R-:W-:Y:S01]  /*2ee0*/  FMUL.FTZ R250, R202, R250 ;  /* 0x000000facafa7220 */ /* 0x000fe20000410000 */
[----:B----4-:R-:W-:-:S05]  /*2ef0*/  @P6 HADD2.F32 R225, -RZ, R184.H0_H0 ;  /* 0x200000b8ffe16230 */ /* 0x010fca0000004100 */
[----:B------:R-:W-:Y:S01]  /*2f00*/  @P6 FMUL.FTZ R224, R221, R225 ;  /* 0x000000e1dde06220 */ /* 0x000fe20000410000 */
[----:B---3--:R-:W-:-:S05]  /*2f10*/  FMUL.FTZ R221, R226, R221 ;  /* 0x000000dde2dd7220 */ /* 0x008fca0000410000 */
[----:B------:R-:W-:Y:S01]  /*2f20*/  FSEL R2, R221, RZ, P6 ;  /* 0x000000ffdd027208 */ /* 0x000fe20003000000 */
[-CC-:B------:R-:W-:Y:S01]  /*2f30*/  FFMA.FTZ R221, R194, R191.reuse, R189.reuse ;  /* 0x000000bfc2dd7223 */ /* 0x180fe200000100bd */
[----:B------:R-:W-:-:S03]  /*2f40*/  FFMA.FTZ R226, R17, R191, R189 ;  /* 0x000000bf11e27223 */ /* 0x000fc600000100bd */
[----:B------:R-:W-:Y:S01]  /*2f50*/  FADD.FTZ R221, R238, -R221 ;  /* 0x800000ddeedd7221 */ /* 0x000fe20000010000 */
[----:B------:R-:W-:-:S03]  /*2f60*/  FFMA.FTZ R225, R16, R191, R189 ;  /* 0x000000bf10e17223 */ /* 0x000fc600000100bd */
[----:B------:R-:W-:Y:S01]  /*2f70*/  FMUL.FTZ R252, R202, R221 ;  /* 0x000000ddcafc7220 */ /* 0x000fe20000410000 */
[----:B------:R-:W-:Y:S02]  /*2f80*/  @P0 HADD2.F32 R221, -RZ, R32.H1_H1 ;  /* 0x30000020ffdd0230 */ /* 0x000fe40000004100 */
[----:B------:R-:W-:Y:S01]  /*2f90*/  FADD.FTZ R226, R237, -R226 ;  /* 0x800000e2ede27221 */ /* 0x000fe20000010000 */
[----:B------:R-:W-:Y:S02]  /*2fa0*/  FADD.FTZ R225, R236, -R225 ;  /* 0x800000e1ece17221 */ /* 0x000fe40000010000 */
[----:B------:R-:W-:Y:S01]  /*2fb0*/  @P0 FADD.FTZ R252, R252, R221 ;  /* 0x000000ddfcfc0221 */ /* 0x000fe20000010000 */
[C---:B------:R-:W-:Y:S01]  /*2fc0*/  FMUL.FTZ R221, R202.reuse, R226 ;  /* 0x000000e2cadd7220 */ /* 0x040fe20000410000 */
[----:B------:R-:W-:Y:S02]  /*2fd0*/  @P0 HADD2.F32 R226, -RZ, R33.H1_H1 ;  /* 0x30000021ffe20230 */ /* 0x000fe40000004100 */
[----:B------:R-:W-:Y:S01]  /*2fe0*/  FMUL.FTZ R225, R202, R225 ;  /* 0x000000e1cae17220 */ /* 0x000fe20000410000 */
[----:B------:R-:W-:-:S03]  /*2ff0*/  @P0 FADD.FTZ R221, R221, R248 ;  /* 0x000000f8dddd0221 */ /* 0x000fc60000010000 */
[----:B------:R-:W-:Y:S01]  /*3000*/  @P0 FADD.FTZ R225, R225, R226 ;  /* 0x000000e2e1e10221 */ /* 0x000fe20000010000 */
[----:B------:R-:W-:Y:S01]  /*3010*/  FMUL.FTZ R226, R202, R249 ;  /* 0x000000f9cae27220 */ /* 0x000fe20000410000 */
[----:B------:R-:W-:Y:S01]  /*3020*/  FFMA.FTZ R249, R14, R191, R189 ;  /* 0x000000bf0ef97223 */ /* 0x000fe200000100bd */
[----:B------:R-:W-:-:S03]  /*3030*/  @P0 HADD2.F32 R248, -RZ, R34.H0_H0 ;  /* 0x20000022fff80230 */ /* 0x000fc60000004100 */
[----:B------:R-:W-:Y:S02]  /*3040*/  FADD.FTZ R249, R234, -R249 ;  /* 0x800000f9eaf97221 */ /* 0x000fe40000010000 */
[----:B------:R-:W-:Y:S01]  /*3050*/  @P0 FADD.FTZ R226, R226, R248 ;  /* 0x000000f8e2e20221 */ /* 0x000fe20000010000 */
[----:B------:R-:W-:Y:S02]  /*3060*/  @P0 HADD2.F32 R248, -RZ, R34.H1_H1 ;  /* 0x30000022fff80230 */ /* 0x000fe40000004100 */
[----:B------:R-:W-:Y:S01]  /*3070*/  FMUL.FTZ R249, R202, R249 ;  /* 0x000000f9caf97220 */ /* 0x000fe20000410000 */
[----:B------:R-:W-:-:S03]  /*3080*/  FFMA.FTZ R189, R232, R191, R189 ;  /* 0x000000bfe8bd7223 */ /* 0x000fc600000100bd */
[----:B------:R-:W-:Y:S01]  /*3090*/  @P0 FADD.FTZ R249, R249, R248 ;  /* 0x000000f8f9f90221 */ /* 0x000fe20000010000 */
[----:B------:R-:W-:Y:S02]  /*30a0*/  @P0 HADD2.F32 R248, -RZ, R35.H0_H0 ;  /* 0x20000023fff80230 */ /* 0x000fe40000004100 */
[----:B------:R-:W-:-:S03]  /*30b0*/  FADD.FTZ R189, R220, -R189 ;  /* 0x800000bddcbd7221 */ /* 0x000fc60000010000 */
[----:B------:R-:W-:Y:S01]  /*30c0*/  @P0 FADD.FTZ R250, R250, R248 ;  /* 0x000000f8fafa0221 */ /* 0x000fe20000010000 */
[----:B------:R-:W-:Y:S01]  /*30d0*/  FMUL.FTZ R248, R202, R189 ;  /* 0x000000bdcaf87220 */ /* 0x000fe20000410000 */
[----:B------:R-:W-:-:S05]  /*30e0*/  @P0 HADD2.F32 R189, -RZ, R35.H1_H1 ;  /* 0x30000023ffbd0230 */ /* 0x000fca0000004100 */
[----:B------:R-:W-:Y:S01]  /*30f0*/  @P0 FADD.FTZ R248, R248, R189 ;  /* 0x000000bdf8f80221 */ /* 0x000fe20000010000 */
[----:B------:R-:W-:-:S04]  /*3100*/  ISETP.NE.U32.AND P0, PT, RZ, UR16, PT ;  /* 0x00000010ff007c0c */ /* 0x000fc8000bf05070 */
[----:B------:R-:W-:-:S13]  /*3110*/  ISETP.NE.AND.EX P0, PT, RZ, UR17, PT, P0 ;  /* 0x00000011ff007c0c */ /* 0x000fda000bf05300 */
        /* <DEDUP_REMOVED lines=12> */
[----:B------:R-:W-:Y:S01]  /*31e0*/  @P0 F2FP.F16.F32.PACK_AB R188, RZ, R250 ;  /* 0x000000faffbc023e */ /* 0x000fe200000000ff */
[----:B------:R-:W-:Y:S01]  /*31f0*/  FADD.FTZ R60, R60, R224 ;  /* 0x000000e03c3c7221 */ /* 0x000fe20000010000 */
[----:B------:R-:W-:Y:S02]  /*3200*/  @P0 F2FP.F16.F32.PACK_AB R224, RZ, R248 ;  /* 0x000000f8ffe0023e */ /* 0x000fe400000000ff */
[----:B------:R-:W-:Y:S02]  /*3210*/  @P0 PRMT R183, R188, 0x7610, R183 ;  /* 0x00007610bcb70816 */ /* 0x000fe400000000b7 */
[----:B------:R-:W-:Y:S02]  /*3220*/  @P0 LEA R188, P6, R4, UR16, 0x4 ;  /* 0x0000001004bc0c11 */ /* 0x000fe4000f8c20ff */
[----:B------:R-:W-:-:S02]  /*3230*/  @P0 PRMT R183, R183, 0x5410, R224 ;  /* 0x00005410b7b70816 */ /* 0x000fc400000000e0 */
[----:B------:R-:W-:-:S05]  /*3240*/  @P0 LEA.HI.X R189, R4, UR17, RZ, 0x4, P6 ;  /* 0x0000001104bd0c11 */ /* 0x000fca000b0f24ff */
[----:B------:R0:W-:Y:S04]  /*3250*/  @P0 STG.E.128 desc[UR4][R188.64], R180 ;  /* 0x000000b4bc000986 */ /* 0x0001e8000c101d04 */
[----:B0-----:R-:W3:Y:S01]  /*3260*/  LDL R189, [R1+0x14] ;  /* 0x0000140001bd7983 */ /* 0x001ee20000100800 */
[----:B------:R-:W-:-:S03]  /*3270*/  FMUL.FTZ R188, R252, R201 ;  /* 0x000000c9fcbc7220 */ /* 0x000fc60000410000 */
[----:B------:R-:W4:Y:S01]  /*3280*/  LDL R252, [R1+0x1c] ;  /* 0x00001c0001fc7983 */ /* 0x000f220000100800 */
[----:B------:R-:W-:Y:S01]  /*3290*/  LOP3.LUT P0, RZ, R18, 0xff00, RZ, 0xc0, !PT ;  /* 0x0000ff0012ff7812 */ /* 0x000fe2000780c0ff */
[----:B------:R-:W-:Y:S01]  /*32a0*/  FMUL.FTZ R188, R188, UR15 ;  /* 0x0000000fbcbc7c20 */ /* 0x000fe20008410000 */
[----:B------:R-:W-:-:S11]  /*32b0*/  MOV R224, RZ ;  /* 0x000000ff00e07202 */ /* 0x000fd60000000f00 */
        /* <DEDUP_REMOVED lines=9> */
[----:B------:R-:W-:Y:S01]  /*3350*/  @P0 FMUL.FTZ R221, R189, R188 ;  /* 0x000000bcbddd0220 */ /* 0x000fe20000410000 */
[----:B--2---:R-:W-:-:S05]  /*3360*/  FMUL.FTZ R189, R0, R189 ;  /* 0x000000bd00bd7220 */ /* 0x004fca0000410000 */
[----:B------:R-:W-:Y:S02]  /*3370*/  FSEL R0, R189, RZ, P0 ;  /* 0x000000ffbd007208 */ /* 0x000fe40000000000 */
[----:B------:R-:W-:Y:S01]  /*3380*/  LOP3.LUT P0, RZ, R18, 0xff000000, RZ, 0xc0, !PT ;  /* 0xff00000012ff7812 */ /* 0x000fe2000780c0ff */
[----:B------:R-:W-:Y:S01]  /*3390*/  FMUL.FTZ R188, R225, R201 ;  /* 0x000000c9e1bc7220 */ /* 0x000fe20000410000 */
[----:B------:R-:W-:-:S03]  /*33a0*/  MOV R225, RZ ;  /* 0x000000ff00e17202 */ /* 0x000fc60000000f00 */
[----:B------:R-:W-:-:S08]  /*33b0*/  FMUL.FTZ R188, R188, UR15 ;  /* 0x0000000fbcbc7c20 */ /* 0x000fd00008410000 */
[----:B------:R-:W-:-:S05]  /*33c0*/  @P0 HADD2.F32 R185, -RZ, R185.H1_H1 ;  /* 0x300000b9ffb90230 */ /* 0x000fca0000004100 */
[----:B------:R-:W-:Y:S01]  /*33d0*/  @P0 FMUL.FTZ R225, R188, R185 ;  /* 0x000000b9bce10220 */ /* 0x000fe20000410000 */
[----:B----4-:R-:W-:Y:S01]  /*33e0*/  FMUL.FTZ R185, R252, R188 ;  /* 0x000000bcfcb97220 */ /* 0x010fe20000410000 */
[----:B------:R-:W-:Y:S02]  /*33f0*/  F2FP.F16.F32.PACK_AB R184, R184, R2 ;  /* 0x00000002b8b8723e */ /* 0x000fe400000000ff */
[----:B------:R3:W5:Y:S02]  /*3400*/  LDL.LU R2, [R1+0x68] ;  /* 0x0000680001027983 */ /* 0x0007640000300800 */
[----:B------:R-:W-:-:S04]  /*3410*/  FSEL R185, R185, RZ, P0 ;  /* 0x000000ffb9b97208 */ /* 0x000fc80000000000 */
[----:B------:R-:W-:Y:S02]  /*3420*/  F2FP.F16.F32.PACK_AB R185, R185, R0 ;  /* 0x00000000b9b9723e */ /* 0x000fe400000000ff */
[----:B------:R3:W5:Y:S01]  /*3430*/  LDL.LU R0, [R1+0x64] ;  /* 0x0000640001007983 */ /* 0x0007620000300800 */
[----:B------:R-:W-:Y:S01]  /*3440*/  LOP3.LUT P0, RZ, R19, 0xff, RZ, 0xc0, !PT ;  /* 0x000000ff13ff7812 */ /* 0x000fe2000780c0ff */
[----:B------:R-:W-:Y:S01]  /*3450*/  FMUL.FTZ R189, R226, R201 ;  /* 0x000000c9e2bd7220 */ /* 0x000fe20000410000 */
[----:B------:R-:W-:-:S03]  /*3460*/  HFMA2.MMA R226, -RZ, RZ, 0, 0 ;  /* 0x00000000ffe27435 */ /* 0x000fc600000001ff */
[----:B------:R-:W-:-:S08]  /*3470*/  FMUL.FTZ R189, R189, UR15 ;  /* 0x0000000fbdbd7c20 */ /* 0x000fd00008410000 */
[----:B------:R-:W-:-:S05]  /*3480*/  @P0 HADD2.F32 R188, -RZ, R186.H0_H0 ;  /* 0x200000baffbc0230 */ /* 0x000fca0000004100 */
[----:B------:R-:W-:Y:S01]  /*3490*/  @P0 FMUL.FTZ R226, R189, R188 ;  /* 0x000000bcbde20220 */ /* 0x000fe20000410000 */
[----:B------:R-:W-:-:S05]  /*34a0*/  FMUL.FTZ R188, R168, R189 ;  /* 0x000000bda8bc7220 */ /* 0x000fca0000410000 */
[----:B------:R-:W-:Y:S02]  /*34b0*/  FSEL R252, R188, RZ, P0 ;  /* 0x000000ffbcfc7208 */ /* 0x000fe40000000000 */
[----:B------:R-:W-:Y:S01]  /*34c0*/  LOP3.LUT P0, RZ, R19, 0xff00, RZ, 0xc0, !PT ;  /* 0x0000ff0013ff7812 */ /* 0x000fe2000780c0ff */
[----:B------:R-:W-:Y:S01]  /*34d0*/  FMUL.FTZ R188, R249, R201 ;  /* 0x000000c9f9bc7220 */ /* 0x000fe20000410000 */
[----:B------:R-:W-:-:S03]  /*34e0*/  MOV R249, RZ ;  /* 0x000000ff00f97202 */ /* 0x000fc60000000f00 */
[----:B------:R-:W-:-:S08]  /*34f0*/  FMUL.FTZ R188, R188, UR15 ;  /* 0x0000000fbcbc7c20 */ /* 0x000fd00008410000 */
[----:B------:R-:W-:-:S05]  /*3500*/  @P0 HADD2.F32 R186, -RZ, R186.H1_H1 ;  /* 0x300000baffba0230 */ /* 0x000fca0000004100 */
[----:B------:R-:W-:Y:S01]  /*3510*/  @P0 FMUL.FTZ R249, R188, R186 ;  /* 0x000000babcf90220 */ /* 0x000fe20000410000 */
[----:B------:R-:W-:-:S05]  /*3520*/  FMUL.FTZ R186, R169, R188 ;  /* 0x000000bca9ba7220 */ /* 0x000fca0000410000 */
[----:B------:R-:W-:Y:S02]  /*3530*/  FSEL R186, R186, RZ, P0 ;  /* 0x000000ffbaba7208 */ /* 0x000fe40000000000 */
        /* <DEDUP_REMOVED lines=15> */
[----:B------:R-:W-:-:S04]  /*3630*/  FSEL R187, R187, RZ, P0 ;  /* 0x000000ffbbbb7208 */ /* 0x000fc80000000000 */
[----:B------:R-:W-:Y:S02]  /*3640*/  F2FP.F16.F32.PACK_AB R187, R187, R188 ;  /* 0x000000bcbbbb723e */ /* 0x000fe400000000ff */
[----:B------:R-:W-:Y:S02]  /*3650*/  LEA R188, P0, R4, UR18, 0x4 ;  /* 0x0000001204bc7c11 */ /* 0x000fe4000f8020ff */
[----:B------:R-:W-:Y:S02]  /*3660*/  F2FP.F16.F32.PACK_AB R186, R186, R252 ;  /* 0x000000fcbaba723e */ /* 0x000fe400000000ff */
        /* <DEDUP_REMOVED lines=10> */
.L_x_8181:
[----:B------:R-:W-:Y:S05]  /*3710*/  BSYNC B1 ;  /* 0x0000000000017941 */ /* 0x000fea0003800000 */
.L_x_8180:
[----:B------:R-:W-:Y:S04]  /*3720*/  BSSY B1, `(.L_x_8182) ;  /* 0x000009b000017945 */ /* 0x000fe80003800000 */
[----:B------:R-:W-:Y:S05]  /*3730*/  @!P3 BRA `(.L_x_8183) ;  /* 0x000000080064b947 */ /* 0x000fea0003800000 */
[----:B0--3--:R-:W0:Y:S01]  /*3740*/  LDC.64 R184, c[0x0][0x220] ;  /* 0x00008800ffb87b82 */ /* 0x009e220000000a00 */
[----:B------:R-:W-:Y:S01]  /*3750*/  ISETP.NE.AND P6, PT, R3, RZ, PT ;  /* 0x000000ff0300720c */ /* 0x000fe20003fc5270 */
[----:B-----5:R3:W-:Y:S01]  /*3760*/  STL [R1+0x64], R0 ;  /* 0x0000640001007387 */ /* 0x0207e20000100800 */
[----:B0-----:R-:W-:-:S06]  /*3770*/  IMAD.WIDE.U32 R184, R4, 0x10, R184 ;  /* 0x0000001004b87825 */ /* 0x001fcc00078e00b8 */
[----:B------:R-:W4:Y:S01]  /*3780*/  LDG.E.128 R184, desc[UR4][R184.64] ;  /* 0x00000004b8b87981 */ /* 0x000f22000c1e1d00 */
[----:B------:R-:W-:Y:S01]  /*3790*/  ISETP.NE.U32.AND P0, PT, RZ, UR8, PT ;  /* 0x00000008ff007c0c */ /* 0x000fe2000bf05070 */
[----:B------:R-:W-:Y:S01]  /*37a0*/  HFMA2.MMA R224, -RZ, RZ, 0, 0 ;  /* 0x00000000ffe07435 */ /* 0x000fe200000001ff */
[----:B-1----:R-:W-:Y:S02]  /*37b0*/  FSEL R189, R190, RZ, !P6 ;  /* 0x000000ffbebd7208 */ /* 0x002fe40007000000 */
[----:B------:R-:W-:Y:S02]  /*37c0*/  ISETP.NE.AND.EX P0, PT, RZ, UR9, PT, P0 ;  /* 0x00000009ff007c0c */ /* 0x000fe4000bf05300 */
[----:B------:R-:W-:Y:S01]  /*37d0*/  MOV R225, R22 ;  /* 0x0000001600e17202 */ /* 0x000fe20000000f00 */
        /* <DEDUP_REMOVED lines=8> */
[----:B------:R-:W-:-:S02]  /*3860*/  FMUL.FTZ R188, R202, R188 ;  /* 0x000000bccabc7220 */ /* 0x000fc40000410000 */
[----:B------:R-:W-:Y:S02]  /*3870*/  @P0 HADD2.F32 R221, -RZ, R28.H0_H0 ;  /* 0x2000001cffdd0230 */ /* 0x000fe40000004100 */
[----:B------:R-:W-:Y:S01]  /*3880*/  FADD.FTZ R250, R218, -R250 ;  /* 0x800000fadafa7221 */ /* 0x000fe20000010000 */
[----:B------:R-:W-:Y:S02]  /*3890*/  @P0 HADD2.F32 R248, -RZ, R29.H0_H0 ;  /* 0x2000001dfff80230 */ /* 0x000fe40000004100 */
[----:B------:R-:W-:Y:S01]  /*38a0*/  @P0 FADD.FTZ R188, R188, R221 ;  /* 0x000000ddbcbc0221 */ /* 0x000fe20000010000 */
[----:B------:R-:W-:-:S03]  /*38b0*/  FMUL.FTZ R250, R202, R250 ;  /* 0x000000facafa7220 */ /* 0x000fc60000410000 */
[----:B------:R-:W-:-:S04]  /*38c0*/  FMUL.FTZ R221, R188, R201 ;  /* 0x000000c9bcdd7220 */ /* 0x000fc80000410000 */
[----:B------:R-:W-:Y:S01]  /*38d0*/  FMUL.FTZ R221, R221, UR15 ;  /* 0x0000000fdddd7c20 */ /* 0x000fe20008410000 */
[----:B----4-:R-:W-:-:S05]  /*38e0*/  @P6 HADD2.F32 R225, -RZ, R184.H0_H0 ;  /* 0x200000b8ffe16230 */ /* 0x010fca0000004100 */
[----:B------:R-:W-:Y:S01]  /*38f0*/  @P6 FMUL.FTZ R224, R221, R225 ;  /* 0x000000e1dde06220 */ /* 0x000fe20000410000 */
[----:B------:R-:W-:Y:S01]  /*3900*/  FMUL.FTZ R221, R156, R221 ;  /* 0x000000dd9cdd7220 */ /* 0x000fe20000410000 */
[-CC-:B------:R-:W-:Y:S02]  /*3910*/  FFMA.FTZ R225, R10, R191.reuse, R189.reuse ;  /* 0x000000bf0ae17223 */ /* 0x180fe400000100bd */
[----:B------:R-:W-:Y:S02]  /*3920*/  FADD.FTZ R52, R52, R224 ;  /* 0x000000e034347221 */ /* 0x000fe40000010000 */
[----:B---3--:R-:W-:Y:S01]  /*3930*/  FSEL R0, R221, RZ, P6 ;  /* 0x000000ffdd007208 */ /* 0x008fe20003000000 */
[----:B------:R-:W-:Y:S01]  /*3940*/  FFMA.FTZ R221, R12, R191, R189 ;  /* 0x000000bf0cdd7223 */ /* 0x000fe200000100bd */
[----:B------:R-:W-:-:S03]  /*3950*/  FADD.FTZ R225, R223, -R225 ;  /* 0x800000e1dfe17221 */ /* 0x000fc60000010000 */
[----:B------:R-:W-:Y:S01]  /*3960*/  FADD.FTZ R221, R230, -R221 ;  /* 0x800000dde6dd7221 */ /* 0x000fe20000010000 */
[C---:B------:R-:W-:Y:S01]  /*3970*/  FMUL.FTZ R225, R202.reuse, R225 ;  /* 0x000000e1cae17220 */ /* 0x040fe20000410000 */
[----:B------:R-:W-:Y:S02]  /*3980*/  STL [R1+0x4], R0 ;  /* 0x0000040001007387 */ /* 0x000fe40000100800 */
[----:B------:R-:W-:Y:S01]  /*3990*/  FMUL.FTZ R252, R202, R221 ;  /* 0x000000ddcafc7220 */ /* 0x000fe20000410000 */
[----:B------:R-:W-:-:S05]  /*39a0*/  @P0 HADD2.F32 R221, -RZ, R28.H1_H1 ;  /* 0x3000001cffdd0230 */ /* 0x000fca0000004100 */
[----:B------:R-:W-:Y:S01]  /*39b0*/  @P0 FADD.FTZ R252, R252, R221 ;  /* 0x000000ddfcfc0221 */ /* 0x000fe20000010000 */
[----:B------:R-:W-:Y:S01]  /*39c0*/  FMUL.FTZ R221, R202, R226 ;  /* 0x000000e2cadd7220 */ /* 0x000fe20000410000 */
[----:B------:R-:W-:-:S03]  /*39d0*/  @P0 HADD2.F32 R226, -RZ, R29.H1_H1 ;  /* 0x3000001dffe20230 */ /* 0x000fc60000004100 */
[----:B------:R-:W-:Y:S01]  /*39e0*/  @P0 FADD.FTZ R221, R221, R248 ;  /* 0x000000f8dddd0221 */ /* 0x000fe20000010000 */
[--C-:B------:R-:W-:Y:S02]  /*39f0*/  @P0 HADD2.F32 R248, -RZ, R30.reuse.H0_H0 ;  /* 0x2000001efff80230 */ /* 0x100fe40000004100 */
[----:B------:R-:W-:Y:S01]  /*3a00*/  @P0 FADD.FTZ R225, R225, R226 ;  /* 0x000000e2e1e10221 */ /* 0x000fe20000010000 */
[----:B------:R-:W-:Y:S01]  /*3a10*/  FMUL.FTZ R226, R202, R249 ;  /* 0x000000f9cae27220 */ /* 0x000fe20000410000 */
[-CC-:B------:R-:W-:Y:S01]  /*3a20*/  FFMA.FTZ R249, R8, R191.reuse, R189.reuse ;  /* 0x000000bf08f97223 */ /* 0x180fe200000100bd */
[----:B------:R-:W-:Y:S02]  /*3a30*/  FFMA.FTZ R189, R217, R191, R189 ;  /* 0x000000bfd9bd7223 */ /* 0x000fe400000100bd */
[----:B------:R-:W-:Y:S01]  /*3a40*/  @P0 FADD.FTZ R226, R226, R248 ;  /* 0x000000f8e2e20221 */ /* 0x000fe20000010000 */
[----:B------:R-:W-:Y:S01]  /*3a50*/  FADD.FTZ R249, R219, -R249 ;  /* 0x800000f9dbf97221 */ /* 0x000fe20000010000 */
[----:B------:R-:W-:-:S02]  /*3a60*/  @P0 HADD2.F32 R248, -RZ, R30.H1_H1 ;  /* 0x3000001efff80230 */ /* 0x000fc40000004100 */
[----:B------:R-:W-:Y:S01]  /*3a70*/  FADD.FTZ R189, R216, -R189 ;  /* 0x800000bdd8bd7221 */ /* 0x000fe20000010000 */
[----:B------:R-:W-:-:S04]  /*3a80*/  FMUL.FTZ R249, R202, R249 ;  /* 0x000000f9caf97220 */ /* 0x000fc80000410000 */
[----:B------:R-:W-:Y:S01]  /*3a90*/  @P0 FADD.FTZ R249, R249, R248 ;  /* 0x000000f8f9f90221 */ /* 0x000fe20000010000 */
[----:B------:R-:W-:-:S05]  /*3aa0*/  @P0 HADD2.F32 R248, -RZ, R31.H0_H0 ;  /* 0x2000001ffff80230 */ /* 0x000fca0000004100 */
[----:B------:R-:W-:Y:S01]  /*3ab0*/  @P0 FADD.FTZ R250, R250, R248 ;  /* 0x000000f8fafa0221 */ /* 0x000fe20000010000 */
[----:B------:R-:W-:Y:S01]  /*3ac0*/  FMUL.FTZ R248, R202, R189 ;  /* 0x000000bdcaf87220 */ /* 0x000fe20000410000 */
[----:B------:R-:W-:-:S05]  /*3ad0*/  @P0 HADD2.F32 R189, -RZ, R31.H1_H1 ;  /* 0x3000001fffbd0230 */ /* 0x000fca0000004100 */
[----:B------:R-:W-:Y:S01]  /*3ae0*/  @P0 FADD.FTZ R248, R248, R189 ;  /* 0x000000bdf8f80221 */ /* 0x000fe20000010000 */
[----:B------:R-:W-:-:S04]  /*3af0*/  ISETP.NE.U32.AND P0, PT, RZ, UR16, PT ;  /* 0x00000010ff007c0c */ /* 0x000fc8000bf05070 */
[----:B------:R-:W-:-:S13]  /*3b00*/  ISETP.NE.AND.EX P0, PT, RZ, UR17, PT, P0 ;  /* 0x00000011ff007c0c */ /* 0x000fda000bf05300 */
[----:B------:R-:W-:Y:S02]  /*3b10*/  @P0 F2FP.F16.F32.PACK_AB R188, RZ, R188 ;  /* 0x000000bcffbc023e */ /* 0x000fe400000000ff */
[----:B------:R-:W-:Y:S02]  /*3b20*/  @P0 F2FP.F16.F32.PACK_AB R224, RZ, R248 ;  /* 0x000000f8ffe0023e */ /* 0x000fe400000000ff */
        /* <DEDUP_REMOVED lines=13> */
[C---:B------:R-:W-:Y:S02]  /*3c00*/  @P0 LEA R188, P6, R4.reuse, UR16, 0x4 ;  /* 0x0000001004bc0c11 */ /* 0x040fe4000f8c20ff */
[----:B------:R-:W-:Y:S02]  /*3c10*/  @P0 PRMT R183, R183, 0x5410, R224 ;  /* 0x00005410b7b70816 */ /* 0x000fe400000000e0 */
[----:B------:R-:W-:Y:S02]  /*3c20*/  @P0 LEA.HI.X R189, R4, UR17, RZ, 0x4, P6 ;  /* 0x0000001104bd0c11 */ /* 0x000fe4000b0f24ff */
[----:B------:R-:W-:-:S03]  /*3c30*/  MOV R224, RZ ;  /* 0x000000ff00e07202 */ /* 0x000fc60000000f00 */
[----:B------:R0:W-:Y:S01]  /*3c40*/  @P0 STG.E.128 desc[UR4][R188.64], R180 ;  /* 0x000000b4bc000986 */ /* 0x0001e2000c101d04 */
[----:B------:R-:W-:-:S13]  /*3c50*/  LOP3.LUT P0, RZ, R22, 0xff00, RZ, 0xc0, !PT ;  /* 0x0000ff0016ff7812 */ /* 0x000fda000780c0ff */
[----:B------:R-:W-:Y:S02]  /*3c60*/  @P0 HADD2.F32 R184, -RZ, R184.H1_H1 ;  /* 0x300000b8ffb80230 */ /* 0x000fe40000004100 */
[-C--:B0-----:R-:W-:Y:S01]  /*3c70*/  FMUL.FTZ R188, R252, R201.reuse ;  /* 0x000000c9fcbc7220 */ /* 0x081fe20000410000 */
[----:B------:R-:W-:Y:S01]  /*3c80*/  FMUL.FTZ R189, R221, R201 ;  /* 0x000000c9ddbd7220 */ /* 0x000fe20000410000 */
[----:B------:R-:W-:Y:S02]  /*3c90*/  HFMA2.MMA R221, -RZ, RZ, 0, 0 ;  /* 0x00000000ffdd7435 */ /* 0x000fe400000001ff */
[----:B------:R-:W-:Y:S01]  /*3ca0*/  FMUL.FTZ R188, R188, UR15 ;  /* 0x0000000fbcbc7c20 */ /* 0x000fe20008410000 */
[----:B------:R-:W-:-:S03]  /*3cb0*/  FMUL.FTZ R189, R189, UR15 ;  /* 0x0000000fbdbd7c20 */ /* 0x000fc60008410000 */
[----:B------:R-:W-:Y:S01]  /*3cc0*/  @P0 FMUL.FTZ R224, R188, R184 ;  /* 0x000000b8bce00220 */ /* 0x000fe20000410000 */
[----:B------:R-:W-:-:S05]  /*3cd0*/  FMUL.FTZ R184, R157, R188 ;  /* 0x000000bc9db87220 */ /* 0x000fca0000410000 */
[----:B------:R-:W-:Y:S02]  /*3ce0*/  FSEL R184, R184, RZ, P0 ;  /* 0x000000ffb8b87208 */ /* 0x000fe40000000000 */
[----:B------:R-:W-:-:S13]  /*3cf0*/  LOP3.LUT P0, RZ, R22, 0xff0000, RZ, 0xc0, !PT ;  /* 0x00ff000016ff7812 */ /* 0x000fda000780c0ff */
[----:B------:R-:W-:-:S05]  /*3d00*/  @P0 HADD2.F32 R188, -RZ, R185.H0_H0 ;  /* 0x200000b9ffbc0230 */ /* 0x000fca0000004100 */
[----:B------:R-:W-:Y:S01]  /*3d10*/  @P0 FMUL.FTZ R221, R189, R188 ;  /* 0x000000bcbddd0220 */ /* 0x000fe20000410000 */
[----:B------:R-:W-:Y:S01]  /*3d20*/  FMUL.FTZ R189, R158, R189 ;  /* 0x000000bd9ebd7220 */ /* 0x000fe20000410000 */
[----:B------:R-:W-:Y:S01]  /*3d30*/  FMUL.FTZ R188, R225, R201 ;  /* 0x000000c9e1bc7220 */ /* 0x000fe20000410000 */
[----:B------:R-:W-:-:S03]  /*3d40*/  MOV R225, RZ ;  /* 0x000000ff00e17202 */ /* 0x000fc60000000f00 */
[----:B------:R-:W-:Y:S01]  /*3d50*/  FSEL R0, R189, RZ, P0 ;  /* 0x000000ffbd007208 */ /* 0x000fe20000000000 */
[----:B------:R-:W-:Y:S01]  /*3d60*/  FMUL.FTZ R188, R188, UR15 ;  /* 0x0000000fbcbc7c20 */ /* 0x000fe20008410000 */
[----:B------:R-:W-:Y:S01]  /*3d70*/  LOP3.LUT P0, RZ, R22, 0xff000000, RZ, 0xc0, !PT ;  /* 0xff00000016ff7812 */ /* 0x000fe2000780c0ff */
[----:B------:R-:W-:Y:S01]  /*3d80*/  FMUL.FTZ R189, R226, R201 ;  /* 0x000000c9e2bd7220 */ /* 0x000fe20000410000 */
[----:B------:R-:W-:-:S03]  /*3d90*/  HFMA2.MMA R226, -RZ, RZ, 0, 0 ;  /* 0x00000000ffe27435 */ /* 0x000fc600000001ff */
[----:B------:R-:W-:-:S08]  /*3da0*/  FMUL.FTZ R189, R189, UR15 ;  /* 0x0000000fbdbd7c20 */ /* 0x000fd00008410000 */
[----:B------:R-:W-:-:S05]  /*3db0*/  @P0 HADD2.F32 R185, -RZ, R185.H1_H1 ;  /* 0x300000b9ffb90230 */ /* 0x000fca0000004100 */
[----:B------:R-:W-:Y:S01]  /*3dc0*/  @P0 FMUL.FTZ R225, R188, R185 ;  /* 0x000000b9bce10220 */ /* 0x000fe20000410000 */
[----:B------:R-:W-:-:S05]  /*3dd0*/  FMUL.FTZ R185, R159, R188 ;  /* 0x000000bc9fb97220 */ /* 0x000fca0000410000 */
[----:B------:R-:W-:Y:S02]  /*3de0*/  FSEL R185, R185, RZ, P0 ;  /* 0x000000ffb9b97208 */ /* 0x000fe40000000000 */
[----:B------:R-:W-:-:S13]  /*3df0*/  LOP3.LUT P0, RZ, R23, 0xff, RZ, 0xc0, !PT ;  /* 0x000000ff17ff7812 */ /* 0x000fda000780c0ff */
[----:B------:R-:W-:-:S05]  /*3e00*/  @P0 HADD2.F32 R188, -RZ, R186.H0_H0 ;  /* 0x200000baffbc0230 */ /* 0x000fca0000004100 */
[----:B------:R-:W-:Y:S01]  /*3e10*/  @P0 FMUL.FTZ R226, R189, R188 ;  /* 0x000000bcbde20220 */ /* 0x000fe20000410000 */
[----:B------:R-:W-:Y:S02]  /*3e20*/  FMUL.FTZ R188, R152, R189 ;  /* 0x000000bd98bc7220 */ /* 0x000fe40000410000 */
[----:B------:R-:W3:Y:S01]  /*3e30*/  LDL.LU R189, [R1+0x4] ;  /* 0x0000040001bd7983 */ /* 0x000ee20000300800 */
[----:B------:R-:W-:Y:S02]  /*3e40*/  F2FP.F16.F32.PACK_AB R185, R185, R0 ;  /* 0x00000000b9b9723e */ /* 0x000fe400000000ff */
[----:B------:R-:W-:Y:S01]  /*3e50*/  FSEL R252, R188, RZ, P0 ;  /* 0x000000ffbcfc7208 */ /* 0x000fe20000000000 */
[----:B------:R4:W5:Y:S01]  /*3e60*/  LDL.LU R0, [R1+0x64] ;  /* 0x0000640001007983 */ /* 0x0009620000300800 */
[----:B------:R-:W-:Y:S01]  /*3e70*/  LOP3.LUT P0, RZ, R23, 0xff00, RZ, 0xc0, !PT ;  /* 0x0000ff0017ff7812 */ /* 0x000fe2000780c0ff */
[----:B------:R-:W-:Y:S01]  /*3e80*/  FMUL.FTZ R188, R249, R201 ;  /* 0x000000c9f9bc7220 */ /* 0x000fe20000410000 */
[----:B------:R-:W-:-:S03]  /*3e90*/  MOV R249, RZ ;  /* 0x000000ff00f97202 */ /* 0x000fc60000000f00 */
[----:B------:R-:W-:-:S08]  /*3ea0*/  FMUL.FTZ R188, R188, UR15 ;  /* 0x0000000fbcbc7c20 */ /* 0x000fd00008410000 */
[----:B------:R-:W-:-:S05]  /*3eb0*/  @P0 HADD2.F32 R186, -RZ, R186.H1_H1 ;  /* 0x300000baffba0230 */ /* 0x000fca0000004100 */
[----:B------:R-:W-:Y:S01]  /*3ec0*/  @P0 FMUL.FTZ R249, R188, R186 ;  /* 0x000000babcf90220 */ /* 0x000fe20000410000 */
[----:B------:R-:W-:Y:S01]  /*3ed0*/  FMUL.FTZ R186, R153, R188 ;  /* 0x000000bc99ba7220 */ /* 0x000fe20000410000 */
[----:B------:R-:W-:Y:S01]  /*3ee0*/  FMUL.FTZ R188, R250, R201 ;  /* 0x000000c9fabc7220 */ /* 0x000fe20000410000 */
[----:B------:R-:W-:-:S03]  /*3ef0*/  HFMA2.MMA R250, -RZ, RZ, 0, 0 ;  /* 0x00000000fffa7435 */ /* 0x000fc600000001ff */
[----:B------:R-:W-:Y:S02]  /*3f00*/  FSEL R186, R186, RZ, P0 ;  /* 0x000000ffbaba7208 */ /* 0x000fe40000000000 */
[----:B------:R-:W-:Y:S02]  /*3f10*/  LOP3.LUT P0, RZ, R23, 0xff0000, RZ, 0xc0, !PT ;  /* 0x00ff000017ff7812 */ /* 0x000fe4000780c0ff */
[----:B------:R-:W-:Y:S01]  /*3f20*/  F2FP.F16.F32.PACK_AB R186, R186, R252 ;  /* 0x000000fcbaba723e */ /* 0x000fe200000000ff */
[----:B------:R-:W-:Y:S01]  /*3f30*/  FADD.FTZ R53, R53, R224 ;  /* 0x000000e035357221 */ /* 0x000fe20000010000 */
[----:B------:R-:W-:Y:S01]  /*3f40*/  FADD.FTZ R54, R54, R221 ;  /* 0x000000dd36367221 */ /* 0x000fe20000010000 */
[----:B------:R-:W-:Y:S01]  /*3f50*/  FADD.FTZ R55, R55, R225 ;  /* 0x000000e137377221 */ /* 0x000fe20000010000 */
[----:B------:R-:W-:Y:S01]  /*3f60*/  FADD.FTZ R48, R48, R226 ;  /* 0x000000e230307221 */ /* 0x000fe20000010000 */
[----:B------:R-:W-:Y:S01]  /*3f70*/  FADD.FTZ R49, R49, R249 ;  /* 0x000000f931317221 */ /* 0x000fe20000010000 */
[----:B---3--:R-:W-:Y:S01]  /*3f80*/  F2FP.F16.F32.PACK_AB R184, R184, R189 ;  /* 0x000000bdb8b8723e */ /* 0x008fe200000000ff */
[----:B------:R-:W-:-:S04]  /*3f90*/  FMUL.FTZ R189, R188, UR15 ;  /* 0x0000000fbcbd7c20 */ /* 0x000fc80008410000 */
[----:B------:R-:W-:-:S05]  /*3fa0*/  @P0 HADD2.F32 R188, -RZ, R187.H0_H0 ;  /* 0x200000bbffbc0230 */ /* 0x000fca0000004100 */
[----:B------:R-:W-:Y:S01]  /*3fb0*/  @P0 FMUL.FTZ R250, R189, R188 ;  /* 0x000000bcbdfa0220 */ /* 0x000fe20000410000 */
[----:B------:R-:W-:Y:S01]  /*3fc0*/  FMUL.FTZ R188, R154, R189 ;  /* 0x000000bd9abc7220 */ /* 0x000fe20000410000 */
[----:B------:R-:W-:Y:S01]  /*3fd0*/  FMUL.FTZ R189, R248, R201 ;  /* 0x000000c9f8bd7220 */ /* 0x000fe20000410000 */
[----:B------:R-:W-:-:S03]  /*3fe0*/  MOV R248, RZ ;  /* 0x000000ff00f87202 */ /* 0x000fc60000000f00 */
[----:B------:R-:W-:Y:S01]  /*3ff0*/  FSEL R188, R188, RZ, P0 ;  /* 0x000000ffbcbc7208 */ /* 0x000fe20000000000 */
[----:B------:R-:W-:Y:S01]  /*4000*/  FMUL.FTZ R189, R189, UR15 ;  /* 0x0000000fbdbd7c20 */ /* 0x000fe20008410000 */
[----:B------:R-:W-:-:S13]  /*4010*/  LOP3.LUT P0, RZ, R23, 0xff000000, RZ, 0xc0, !PT ;  /* 0xff00000017ff7812 */ /* 0x000fda000780c0ff */
[----:B------:R-:W-:-:S05]  /*4020*/  @P0 HADD2.F32 R187, -RZ, R187.H1_H1 ;  /* 0x300000bbffbb0230 */ /* 0x000fca0000004100 */
[----:B------:R-:W-:Y:S01]  /*4030*/  @P0 FMUL.FTZ R248, R189, R187 ;  /* 0x000000bbbdf80220 */ /* 0x000fe20000410000 */
[----:B------:R-:W-:-:S05]  /*4040*/  FMUL.FTZ R187, R155, R189 ;  /* 0x000000bd9bbb7220 */ /* 0x000fca0000410000 */
[----:B------:R-:W-:-:S04]  /*4050*/  FSEL R187, R187, RZ, P0 ;  /* 0x000000ffbbbb7208 */ /* 0x000fc80000000000 */
[----:B------:R-:W-:Y:S02]  /*4060*/  F2FP.F16.F32.PACK_AB R187, R187, R188 ;  /* 0x000000bcbbbb723e */ /* 0x000fe400000000ff */
[----:B------:R-:W-:-:S04]  /*4070*/  LEA R188, P0, R4, UR18, 0x4 ;  /* 0x0000001204bc7c11 */ /* 0x000fc8000f8020ff */
[----:B------:R-:W-:-:S05]  /*4080*/  LEA.HI.X R189, R4, UR19, RZ, 0x4, P0 ;  /* 0x0000001304bd7c11 */ /* 0x000fca00080f24ff */
[----:B------:R4:W-:Y:S01]  /*4090*/  STG.E.128 desc[UR4][R188.64], R184 ;  /* 0x000000b8bc007986 */ /* 0x0009e2000c101d04 */
[----:B------:R-:W-:Y:S01]  /*40a0*/  FADD.FTZ R50, R50, R250 ;  /* 0x000000fa32327221 */ /* 0x000fe20000010000 */
[----:B------:R-:W-:Y:S01]  /*40b0*/  FADD.FTZ R51, R51, R248 ;  /* 0x000000f833337221 */ /* 0x000fe20000010000 */
[----:B------:R-:W-:-:S07]  /*40c0*/  IADD3 R4, R4, 0x20, RZ ;  /* 0x0000002004047810 */ /* 0x000fce0007ffe0ff */
.L_x_8183:
[----:B------:R-:W-:Y:S05]  /*40d0*/  BSYNC B1 ;  /* 0x0000000000017941 */ /* 0x000fea0003800000 */
.L_x_8182:
        /* <DEDUP_REMOVED lines=13> */
[----:B------:R-:W-:Y:S01]  /*41b0*/  FFMA.FTZ R186, R210, R191, R187 ;  /* 0x000000bfd2ba7223 */ /* 0x000fe200000100bb */
[----:B------:R-:W-:Y:S01]  /*41c0*/  FADD.FTZ R185, R207, -R185 ;  /* 0x800000b9cfb97221 */ /* 0x000fe20000010000 */
[C---:B-----5:R-:W-:Y:S01]  /*41d0*/  FMUL.FTZ R225, R202.reuse, R190 ;  /* 0x000000becae17220 */ /* 0x060fe20000410000 */
[C---:B------:R-:W-:Y:S01]  /*41e0*/  FMUL.FTZ R224, R202.reuse, R189 ;  /* 0x000000bdcae07220 */ /* 0x040fe20000410000 */
[----:B------:R-:W-:Y:S01]  /*41f0*/  FADD.FTZ R188, R211, -R188 ;  /* 0x800000bcd3bc7221 */ /* 0x000fe20000010000 */
[----:B------:R-:W-:Y:S01]  /*4200*/  FMUL.FTZ R189, R202, R185 ;  /* 0x000000b9cabd7220 */ /* 0x000fe20000410000 */
[----:B------:R-:W-:Y:S01]  /*4210*/  FADD.FTZ R186, R209, -R186 ;  /* 0x800000bad1ba7221 */ /* 0x000fe20000010000 */
[----:B------:R-:W-:-:S05]  /*4220*/  @P0 HADD2.F32 R185, -RZ, R24.H1_H1 ;  /* 0x30000018ffb90230 */ /* 0x000fca0000004100 */
[----:B------:R-:W-:Y:S01]  /*4230*/  @P0 FADD.FTZ R225, R225, R185 ;  /* 0x000000b9e1e10221 */ /* 0x000fe20000010000 */
[----:B------:R-:W-:Y:S02]  /*4240*/  @P0 HADD2.F32 R185, -RZ, R25.H1_H1 ;  /* 0x30000019ffb90230 */ /* 0x000fe40000004100 */
[-CC-:B---3--:R-:W-:Y:S01]  /*4250*/  FFMA.FTZ R221, R184, R191.reuse, R187.reuse ;  /* 0x000000bfb8dd7223 */ /* 0x188fe200000100bb */
[-CC-:B------:R-:W-:Y:S01]  /*4260*/  FFMA.FTZ R184, R206, R191.reuse, R187.reuse ;  /* 0x000000bfceb87223 */ /* 0x180fe200000100bb */
[----:B------:R-:W-:Y:S02]  /*4270*/  FFMA.FTZ R187, R203, R191, R187 ;  /* 0x000000bfcbbb7223 */ /* 0x000fe400000100bb */
[----:B------:R-:W-:Y:S01]  /*4280*/  FADD.FTZ R191, R229, -R221 ;  /* 0x800000dde5bf7221 */ /* 0x000fe20000010000 */
[----:B------:R-:W-:Y:S01]  /*4290*/  FADD.FTZ R184, R205, -R184 ;  /* 0x800000b8cdb87221 */ /* 0x000fe20000010000 */
[----:B------:R-:W-:Y:S01]  /*42a0*/  FMUL.FTZ R221, R202, R188 ;  /* 0x000000bccadd7220 */ /* 0x000fe20000410000 */
[----:B------:R-:W-:Y:S01]  /*42b0*/  FADD.FTZ R187, R204, -R187 ;  /* 0x800000bbccbb7221 */ /* 0x000fe20000010000 */
[C---:B------:R-:W-:Y:S01]  /*42c0*/  FMUL.FTZ R226, R202.reuse, R191 ;  /* 0x000000bfcae27220 */ /* 0x040fe20000410000 */
[----:B------:R-:W-:Y:S01]  /*42d0*/  FMUL.FTZ R190, R202, R184 ;  /* 0x000000b8cabe7220 */ /* 0x000fe20000410000 */
[----:B------:R-:W-:-:S02]  /*42e0*/  @P0 HADD2.F32 R184, -RZ, R24.H0_H0 ;  /* 0x20000018ffb80230 */ /* 0x000fc40000004100 */
[----:B------:R-:W-:Y:S01]  /*42f0*/  @P0 FADD.FTZ R221, R221, R185 ;  /* 0x000000b9dddd0221 */ /* 0x000fe20000010000 */
[--C-:B------:R-:W-:Y:S02]  /*4300*/  @P0 HADD2.F32 R185, -RZ, R26.reuse.H1_H1 ;  /* 0x3000001affb90230 */ /* 0x100fe40000004100 */
[C---:B------:R-:W-:Y:S01]  /*4310*/  FMUL.FTZ R191, R202.reuse, R186 ;  /* 0x000000bacabf7220 */ /* 0x040fe20000410000 */
[----:B------:R-:W-:Y:S01]  /*4320*/  FMUL.FTZ R187, R202, R187 ;  /* 0x000000bbcabb7220 */ /* 0x000fe20000410000 */
[----:B------:R-:W-:Y:S01]  /*4330*/  @P0 FADD.FTZ R226, R226, R184 ;  /* 0x000000b8e2e20221 */ /* 0x000fe20000010000 */
[----:B------:R-:W-:Y:S02]  /*4340*/  @P0 HADD2.F32 R184, -RZ, R25.H0_H0 ;  /* 0x20000019ffb80230 */ /* 0x000fe40000004100 */
[----:B------:R-:W-:Y:S01]  /*4350*/  @P0 FADD.FTZ R189, R189, R185 ;  /* 0x000000b9bdbd0221 */ /* 0x000fe20000010000 */
[----:B------:R-:W-:Y:S02]  /*4360*/  @P0 HADD2.F32 R185, -RZ, R27.H1_H1 ;  /* 0x3000001bffb90230 */ /* 0x000fe40000004100 */
[----:B------:R-:W-:Y:S01]  /*4370*/  @P0 FADD.FTZ R224, R224, R184 ;  /* 0x000000b8e0e00221 */ /* 0x000fe20000010000 */
[----:B------:R-:W-:-:S02]  /*4380*/  @P0 HADD2.F32 R184, -RZ, R26.H0_H0 ;  /* 0x2000001affb80230 */ /* 0x000fc40000004100 */
[----:B------:R-:W-:Y:S01]  /*4390*/  @P0 FADD.FTZ R187, R187, R185 ;  /* 0x000000b9bbbb0221 */ /* 0x000fe20000010000 */
[----:B------:R-:W-:Y:S02]  /*43a0*/  FMUL.FTZ R202, R189, R201 ;  /* 0x000000c9bdca7220 */ /* 0x000fe40000410000 */
[----:B------:R-:W-:Y:S01]  /*43b0*/  @P0 FADD.FTZ R191, R191, R184 ;  /* 0x000000b8bfbf0221 */ /* 0x000fe20000010000 */
[----:B------:R-:W-:-:S05]  /*43c0*/  @P0 HADD2.F32 R184, -RZ, R27.H0_H0 ;  /* 0x2000001bffb80230 */ /* 0x000fca0000004100 */
[----:B------:R-:W-:Y:S01]  /*43d0*/  @P0 FADD.FTZ R190, R190, R184 ;  /* 0x000000b8bebe0221 */ /* 0x000fe20000010000 */
[----:B------:R-:W-:-:S04]  /*43e0*/  ISETP.NE.U32.AND P0, PT, RZ, UR16, PT ;  /* 0x00000010ff007c0c */ /* 0x000fc8000bf05070 */
[----:B------:R-:W-:-:S13]  /*43f0*/  ISETP.NE.AND.EX P0, PT, RZ, UR17, PT, P0 ;  /* 0x00000011ff007c0c */ /* 0x000fda000bf05300 */
[----:B------:R-:W-:Y:S01]  /*4400*/  @P0 F2FP.F16.F32.PACK_AB R184, RZ, R226 ;  /* 0x000000e2ffb8023e */ /* 0x000fe200000000ff */
[-C--:B------:R-:W-:Y:S01]  /*4410*/  FMUL.FTZ R226, R226, R201.reuse ;  /* 0x000000c9e2e27220 */ /* 0x080fe20000410000 */
[----:B------:R-:W-:Y:S01]  /*4420*/  @P0 F2FP.F16.F32.PACK_AB R185, RZ, R224 ;  /* 0x000000e0ffb9023e */ /* 0x000fe200000000ff */
[----:B------:R-:W-:Y:S01]  /*4430*/  FMUL.FTZ R224, R224, R201 ;  /* 0x000000c9e0e07220 */ /* 0x000fe20000410000 */
[----:B------:R-:W-:Y:S02]  /*4440*/  @P0 PRMT R180, R184, 0x7610, R180 ;  /* 0x00007610b8b40816 */ /* 0x000fe400000000b4 */
[----:B------:R-:W-:Y:S02]  /*4450*/  @P0 PRMT R181, R185, 0x7610, R181 ;  /* 0x00007610b9b50816 */ /* 0x000fe400000000b5 */
[----:B------:R-:W-:Y:S01]  /*4460*/  @P0 F2FP.F16.F32.PACK_AB R184, RZ, R225 ;  /* 0x000000e1ffb8023e */ /* 0x000fe200000000ff */
[----:B------:R-:W-:Y:S01]  /*4470*/  FMUL.FTZ R225, R225, R201 ;  /* 0x000000c9e1e17220 */ /* 0x000fe20000410000 */
[----:B------:R-:W-:Y:S01]  /*4480*/  @P0 F2FP.F16.F32.PACK_AB R185, RZ, R221 ;  /* 0x000000ddffb9023e */ /* 0x000fe200000000ff */
[----:B------:R-:W-:Y:S01]  /*4490*/  FMUL.FTZ R221, R221, R201 ;  /* 0x000000c9dddd7220 */ /* 0x000fe20000410000 */
[----:B------:R-:W-:-:S02]  /*44a0*/  @P0 PRMT R180, R180, 0x5410, R184 ;  /* 0x00005410b4b40816 */ /* 0x000fc400000000b8 */
[----:B------:R-:W-:Y:S02]  /*44b0*/  @P0 PRMT R181, R181, 0x5410, R185 ;  /* 0x00005410b5b50816 */ /* 0x000fe400000000b9 */
[----:B------:R-:W0:Y:S01]  /*44c0*/  LDC.64 R184, c[0x0][0x220] ;  /* 0x00008800ffb87b82 */ /* 0x000e220000000a00 */
[----:B------:R-:W-:Y:S01]  /*44d0*/  @P0 F2FP.F16.F32.PACK_AB R186, RZ, R191 ;  /* 0x000000bfffba023e */ /* 0x000fe200000000ff */
[-C--:B------:R-:W-:Y:S01]  /*44e0*/  FMUL.FTZ R191, R191, R201.reuse ;  /* 0x000000c9bfbf7220 */ /* 0x080fe20000410000 */
[----:B------:R-:W-:Y:S01]  /*44f0*/  @P0 F2FP.F16.F32.PACK_AB R188, RZ, R190 ;  /* 0x000000beffbc023e */ /* 0x000fe200000000ff */
[-C--:B------:R-:W-:Y:S01]  /*4500*/  FMUL.FTZ R190, R190, R201.reuse ;  /* 0x000000c9bebe7220 */ /* 0x080fe20000410000 */
[----:B------:R-:W-:Y:S01]  /*4510*/  @P0 PRMT R182, R186, 0x7610, R182 ;  /* 0x00007610bab60816 */ /* 0x000fe200000000b6 */
[----:B------:R-:W-:Y:S01]  /*4520*/  FMUL.FTZ R201, R187, R201 ;  /* 0x000000c9bbc97220 */ /* 0x000fe20000410000 */
[----:B------:R-:W-:Y:S02]  /*4530*/  @P0 F2FP.F16.F32.PACK_AB R186, RZ, R189 ;  /* 0x000000bdffba023e */ /* 0x000fe400000000ff */
[----:B------:R-:W-:-:S02]  /*4540*/  @P0 F2FP.F16.F32.PACK_AB R187, RZ, R187 ;  /* 0x000000bbffbb023e */ /* 0x000fc400000000ff */
        /* <DEDUP_REMOVED lines=13> */
[----:B---3--:R-:W-:-:S05]  /*4620*/  @P0 HADD2.F32 R226, -RZ, R184.H0_H0 ;  /* 0x200000b8ffe20230 */ /* 0x008fca0000004100 */
[----:B------:R-:W-:Y:S01]  /*4630*/  @P0 FMUL.FTZ R189, R188, R226 ;  /* 0x000000e2bcbd0220 */ /* 0x000fe20000410000 */
[----:B------:R-:W-:-:S03]  /*4640*/  FMUL.FTZ R188, R140, R188 ;  /* 0x000000bc8cbc7220 */ /* 0x000fc60000410000 */
[----:B------:R-:W-:Y:S01]  /*4650*/  FADD.FTZ R44, R44, R189 ;  /* 0x000000bd2c2c7221 */ /* 0x000fe20000010000 */
[----:B------:R-:W-:Y:S02]  /*4660*/  MOV R189, RZ ;  /* 0x000000ff00bd7202 */ /* 0x000fe40000000f00 */
[----:B------:R-:W-:Y:S02]  /*4670*/  FSEL R188, R188, RZ, P0 ;  /* 0x000000ffbcbc7208 */ /* 0x000fe40000000000 */
[----:B------:R-:W-:-:S13]  /*4680*/  LOP3.LUT P0, RZ, R192, 0xff00, RZ, 0xc0, !PT ;  /* 0x0000ff00c0ff7812 */ /* 0x000fda000780c0ff */
[----:B------:R-:W-:-:S05]  /*4690*/  @P0 HADD2.F32 R184, -RZ, R184.H1_H1 ;  /* 0x300000b8ffb80230 */ /* 0x000fca0000004100 */
[----:B------:R-:W-:Y:S01]  /*46a0*/  @P0 FMUL.FTZ R189, R225, R184 ;  /* 0x000000b8e1bd0220 */ /* 0x000fe20000410000 */
[----:B------:R-:W-:-:S03]  /*46b0*/  FMUL.FTZ R184, R141, R225 ;  /* 0x000000e18db87220 */ /* 0x000fc60000410000 */
[----:B------:R-:W-:Y:S01]  /*46c0*/  FADD.FTZ R45, R45, R189 ;  /* 0x000000bd2d2d7221 */ /* 0x000fe20000010000 */
[----:B------:R-:W-:Y:S01]  /*46d0*/  FMUL.FTZ R189, R224, UR15 ;  /* 0x0000000fe0bd7c20 */ /* 0x000fe20008410000 */
[----:B------:R-:W-:Y:S01]  /*46e0*/  FSEL R184, R184, RZ, P0 ;  /* 0x000000ffb8b87208 */ /* 0x000fe20000000000 */
[----:B------:R-:W-:Y:S01]  /*46f0*/  HFMA2.MMA R224, -RZ, RZ, 0, 0 ;  /* 0x00000000ffe07435 */ /* 0x000fe200000001ff */
[----:B------:R-:W-:Y:S02]  /*4700*/  LOP3.LUT P0, RZ, R192, 0xff0000, RZ, 0xc0, !PT ;  /* 0x00ff0000c0ff7812 */ /* 0x000fe4000780c0ff */
[----:B------:R-:W-:Y:S01]  /*4710*/  F2FP.F16.F32.PACK_AB R184, R184, R188 ;  /* 0x000000bcb8b8723e */ /* 0x000fe200000000ff */
[----:B------:R-:W-:Y:S01]  /*4720*/  FMUL.FTZ R188, R191, UR15 ;  /* 0x0000000fbfbc7c20 */ /* 0x000fe20008410000 */
[----:B------:R-:W-:-:S09]  /*4730*/  HFMA2.MMA R191, -RZ, RZ, 0, 0 ;  /* 0x00000000ffbf7435 */ /* 0x000fd200000001ff */
[----:B------:R-:W-:-:S05]  /*4740*/  @P0 HADD2.F32 R225, -RZ, R185.H0_H0 ;  /* 0x200000b9ffe10230 */ /* 0x000fca0000004100 */
[----:B------:R-:W-:Y:S01]  /*4750*/  @P0 FMUL.FTZ R224, R189, R225 ;  /* 0x000000e1bde00220 */ /* 0x000fe20000410000 */
[----:B------:R-:W-:Y:S01]  /*4760*/  FMUL.FTZ R189, R142, R189 ;  /* 0x000000bd8ebd7220 */ /* 0x000fe20000410000 */
[----:B------:R-:W-:Y:S01]  /*4770*/  FMUL.FTZ R225, R221, UR15 ;  /* 0x0000000fdde17c20 */ /* 0x000fe20008410000 */
[----:B------:R-:W-:Y:S01]  /*4780*/  MOV R221, RZ ;  /* 0x000000ff00dd7202 */ /* 0x000fe20000000f00 */
[----:B------:R-:W-:Y:S02]  /*4790*/  FADD.FTZ R46, R46, R224 ;  /* 0x000000e02e2e7221 */ /* 0x000fe40000010000 */
[----:B------:R-:W-:Y:S02]  /*47a0*/  FSEL R189, R189, RZ, P0 ;  /* 0x000000ffbdbd7208 */ /* 0x000fe40000000000 */
[----:B------:R-:W-:-:S13]  /*47b0*/  LOP3.LUT P0, RZ, R192, 0xff000000, RZ, 0xc0, !PT ;  /* 0xff000000c0ff7812 */ /* 0x000fda000780c0ff */
[----:B------:R-:W-:-:S05]  /*47c0*/  @P0 HADD2.F32 R185, -RZ, R185.H1_H1 ;  /* 0x300000b9ffb90230 */ /* 0x000fca0000004100 */
[----:B------:R-:W-:Y:S01]  /*47d0*/  @P0 FMUL.FTZ R221, R225, R185 ;  /* 0x000000b9e1dd0220 */ /* 0x000fe20000410000 */
[----:B------:R-:W-:-:S03]  /*47e0*/  FMUL.FTZ R185, R143, R225 ;  /* 0x000000e18fb97220 */ /* 0x000fc60000410000 */
[----:B------:R-:W-:Y:S02]  /*47f0*/  FADD.FTZ R47, R47, R221 ;  /* 0x000000dd2f2f7221 */ /* 0x000fe40000010000 */
[----:B------:R-:W-:Y:S02]  /*4800*/  FSEL R185, R185, RZ, P0 ;  /* 0x000000ffb9b97208 */ /* 0x000fe40000000000 */
        /* <DEDUP_REMOVED lines=18> */
[----:B------:R-:W-:-:S11]  /*4930*/  F2FP.F16.F32.PACK_AB R186, R186, R188 ;  /* 0x000000bcbaba723e */ /* 0x000fd600000000ff */
        /* <DEDUP_REMOVED lines=13> */
[C---:B------:R-:W-:Y:S02]  /*4a10*/  LEA R188, P0, R4.reuse, UR18, 0x4 ;  /* 0x0000001204bc7c11 */ /* 0x040fe4000f8020ff */
[----:B------:R-:W-:Y:S02]  /*4a20*/  F2FP.F16.F32.PACK_AB R187, R187, R189 ;  /* 0x000000bdbbbb723e */ /* 0x000fe400000000ff */
[----:B------:R-:W-:-:S05]  /*4a30*/  LEA.HI.X R189, R4, UR19, RZ, 0x4, P0 ;  /* 0x0000001304bd7c11 */ /* 0x000fca00080f24ff */
[----:B------:R0:W-:Y:S04]  /*4a40*/  STG.E.128 desc[UR4][R188.64], R184 ;  /* 0x000000b8bc007986 */ /* 0x0001e8000c101d04 */
.L_x_8185:
[----:B------:R-:W-:Y:S05]  /*4a50*/  BSYNC B1 ;  /* 0x0000000000017941 */ /* 0x000fea0003800000 */
.L_x_8184:
[----:B0--34-:R-:W0:Y:S02]  /*4a60*/  LDC.64 R184, c[0x0][0x210] ;  /* 0x00008400ffb87b82 */ /* 0x019e240000000a00 */
[----:B0----5:R-:W-:-:S04]  /*4a70*/  LEA R2, R184, R2, 0x2 ;  /* 0x00000002b8027211 */ /* 0x021fc800078e10ff */
[----:B------:R-:W-:-:S13]  /*4a80*/  ISETP.GE.AND P0, PT, R2, R185, PT ;  /* 0x000000b90200720c */ /* 0x000fda0003f06270 */
[----:B------:R-:W-:Y:S05]  /*4a90*/  @!P0 BRA `(.L_x_8186) ;  /* 0xffffffbc00948947 */ /* 0x000fea000383ffff */
.L_x_8168:
[----:B------:R-:W-:Y:S05]  /*4aa0*/  BSYNC B0 ;  /* 0x0000000000007941 */ /* 0x000fea0003800000 */
.L_x_8167:
        /* <DEDUP_REMOVED lines=158> */
.L_x_8188:
[----:B------:R-:W-:Y:S05]  /*5490*/  BSYNC B0 ;  /* 0x0000000000007941 */ /* 0x000fea0003800000 */
.L_x_8187:
        /* <DEDUP_REMOVED lines=129> */
.L_x_8190:
[----:B------:R-:W-:Y:S05]  /*5cb0*/  BSYNC B0 ;  /* 0x0000000000007941 */ /* 0x000fea0003800000 */
.L_x_8189:
        /* <DEDUP_REMOVED lines=18> */
.L_x_8192:
[----:B------:R-:W-:Y:S05]  /*5de0*/  BSYNC B0 ;  /* 0x0000000000007941 */ /* 0x000fea0003800000 */
.L_x_8191:
        /* <DEDUP_REMOVED lines=18> */
.L_x_8194:
[----:B------:R-:W-:Y:S05]  /*5f10*/  BSYNC B0 ;  /* 0x0000000000007941 */ /* 0x000fea0003800000 */
.L_x_8193:
        /* <DEDUP_REMOVED lines=18> */
.L_x_8196:
[----:B------:R-:W-:Y:S05]  /*6040*/  BSYNC B0 ;  /* 0x0000000000007941 */ /* 0x000fea0003800000 */
.L_x_8195:
        /* <DEDUP_REMOVED lines=18> */
.L_x_8198:
[----:B------:R-:W-:Y:S05]  /*6170*/  BSYNC B0 ;  /* 0x0000000000007941 */ /* 0x000fea0003800000 */
.L_x_8197:
        /* <DEDUP_REMOVED lines=18> */
.L_x_8200:
[----:B------:R-:W-:Y:S05]  /*62a0*/  BSYNC B0 ;  /* 0x0000000000007941 */ /* 0x000fea0003800000 */
.L_x_8199:
        /* <DEDUP_REMOVED lines=11> */
.L_x_8177:
        /* <DEDUP_REMOVED lines=8> */
.L_x_8202:
[----:B------:R-:W-:Y:S05]  /*63e0*/  BSYNC B1 ;  /* 0x0000000000017941 */ /* 0x000fea0003800000 */
.L_x_8201:
        /* <DEDUP_REMOVED lines=9> */
.L_x_8203:
        /* <DEDUP_REMOVED lines=8> */
.L_x_8204:
[----:B------:R-:W-:Y:S02]  /*6500*/  MOV R187, R189 ;  /* 0x000000bd00bb7202 */ /* 0x000fe40000000f00 */
[----:B------:R-:W-:-:S05]  /*6510*/  MOV R184, R190 ;  /* 0x000000be00b87202 */ /* 0x000fca0000000f00 */
[----:B------:R-:W-:Y:S01]  /*6520*/  FADD.FTZ R188, R188, R184 ;  /* 0x000000b8bcbc7221 */ /* 0x000fe20000010000 */
[----:B------:R-:W-:-:S07]  /*6530*/  MOV R184, 0xffffffff ;  /* 0xffffffff00b87802 */ /* 0x000fce0000000f00 */
[----:B------:R-:W-:Y:S05]  /*6540*/  WARPSYNC.COLLECTIVE R184, `(.L_x_8205) ;  /* 0x00000000b8087348 */ /* 0x000fea0003c00000 */
[----:B------:R0:W1:Y:S02]  /*6550*/  SHFL.BFLY P0, R190, R187, R186, R185 ;  /* 0x0c0000babbbe7389 */ /* 0x00006400000000b9 */
[----:B01----:R-:W-:Y:S01]  /*6560*/  ENDCOLLECTIVE ;  /* 0x000000000000791b */ /* 0x003fe20003800000 */
.L_x_8205:
        /* <DEDUP_REMOVED lines=8> */
.L_x_8206:
[----:B------:R-:W-:Y:S02]  /*65f0*/  MOV R187, R189 ;  /* 0x000000bd00bb7202 */ /* 0x000fe40000000f00 */
[----:B------:R-:W-:-:S05]  /*6600*/  MOV R184, R190 ;  /* 0x000000be00b87202 */ /* 0x000fca0000000f00 */
[----:B------:R-:W-:Y:S01]  /*6610*/  FADD.FTZ R188, R188, R184 ;  /* 0x000000b8bcbc7221 */ /* 0x000fe20000010000 */
[----:B------:R-:W-:-:S07]  /*6620*/  MOV R184, 0xffffffff ;  /* 0xffffffff00b87802 */ /* 0x000fce0000000f00 */
[----:B------:R-:W-:Y:S05]  /*6630*/  WARPSYNC.COLLECTIVE R184, `(.L_x_8207) ;  /* 0x00000000b8087348 */ /* 0x000fea0003c00000 */
[----:B------:R0:W1:Y:S02]  /*6640*/  SHFL.BFLY P0, R190, R187, R186, R185 ;  /* 0x0c0000babbbe7389 */ /* 0x00006400000000b9 */
[----:B01----:R-:W-:Y:S01]  /*6650*/  ENDCOLLECTIVE ;  /* 0x000000000000791b */ /* 0x003fe20003800000 */
.L_x_8207:
        /* <DEDUP_REMOVED lines=8> */
.L_x_8208:
[----:B------:R-:W-:Y:S02]  /*66e0*/  MOV R187, R189 ;  /* 0x000000bd00bb7202 */ /* 0x000fe40000000f00 */
[----:B------:R-:W-:-:S05]  /*66f0*/  MOV R184, R190 ;  /* 0x000000be00b87202 */ /* 0x000fca0000000f00 */
[----:B------:R-:W-:Y:S01]  /*6700*/  FADD.FTZ R188, R188, R184 ;  /* 0x000000b8bcbc7221 */ /* 0x000fe20000010000 */
[----:B------:R-:W-:-:S07]  /*6710*/  MOV R184, 0xffffffff ;  /* 0xffffffff00b87802 */ /* 0x000fce0000000f00 */
[----:B------:R-:W-:Y:S05]  /*6720*/  WARPSYNC.COLLECTIVE R184, `(.L_x_8209) ;  /* 0x00000000b8087348 */ /* 0x000fea0003c00000 */
[----:B------:R0:W1:Y:S02]  /*6730*/  SHFL.BFLY P0, R190, R187, R186, R185 ;  /* 0x0c0000babbbe7389 */ /* 0x00006400000000b9 */
[----:B01----:R-:W-:Y:S01]  /*6740*/  ENDCOLLECTIVE ;  /* 0x000000000000791b */ /* 0x003fe20003800000 */
.L_x_8209:
        /* <DEDUP_REMOVED lines=8> */
.L_x_8210:
[----:B------:R-:W-:Y:S02]  /*67d0*/  MOV R187, R189 ;  /* 0x000000bd00bb7202 */ /* 0x000fe40000000f00 */
[----:B------:R-:W-:-:S07]  /*67e0*/  MOV R191, R190 ;  /* 0x000000be00bf7202 */ /* 0x000fce0000000f00 */
[----:B------:R-:W-:Y:S05]  /*67f0*/  WARPSYNC.COLLECTIVE R184, `(.L_x_8211) ;  /* 0x00000000b8087348 */ /* 0x000fea0003c00000 */
[----:B------:R0:W1:Y:S02]  /*6800*/  SHFL.BFLY P0, R190, R187, R186, R185 ;  /* 0x0c0000babbbe7389 */ /* 0x00006400000000b9 */
[----:B01----:R-:W-:Y:S01]  /*6810*/  ENDCOLLECTIVE ;  /* 0x000000000000791b */ /* 0x003fe20003800000 */
.L_x_8211:
[----:B------:R-:W-:Y:S01]  /*6820*/  MOV R184, R190 ;  /* 0x000000be00b87202 */ /* 0x000fe20000000f00 */
[----:B------:R-:W-:Y:S06]  /*6830*/  BRA `(.L_x_8212) ;  /* 0xffffffb800a87947 */ /* 0x000fec000383ffff */
.L_x_8213:
        /* <DEDUP_REMOVED lines=12> */
.L_x_14318:


//--------------------- .text._ZN10layer_norm13ln_bwd_kernelINS_13Kernel_traitsIf6__halfS2_S2_fjLj1024ELj1ELj4ELj1ELj16ENS_18Kernel_traits_baseILj1024EfS2_S2_S2_fjLj128EEEEELb1ELb1ELb0ELb1EEEvNS_9BwdParamsE --------------------------
	.section	.text._ZN10layer_norm13ln_bwd_kernelINS_13Kernel_traitsIf6__halfS2_S2_fjLj1024ELj1ELj4ELj1ELj16ENS_18Kernel_traits_baseILj1024EfS2_S2_S2_fjLj128EEEEELb1ELb1ELb0ELb1EEEvNS_9BwdParamsE,"ax",@progbits
	.align	128
        .global         _ZN10layer_norm13ln_bwd_kernelINS_13Kernel_traitsIf6__halfS2_S2_fjLj1024ELj1ELj4ELj1ELj16ENS_18Kernel_traits_baseILj1024EfS2_S2_S2_fjLj128EEEEELb1ELb1ELb0ELb1EEEvNS_9BwdParamsE
        .type           _ZN10layer_norm13ln_bwd_kernelINS_13Kernel_traitsIf6__halfS2_S2_fjLj1024ELj1ELj4ELj1ELj16ENS_18Kernel_traits_baseILj1024EfS2_S2_S2_fjLj128EEEEELb1ELb1ELb0ELb1EEEvNS_9BwdParamsE,@function
        .size           _ZN10layer_norm13ln_bwd_kernelINS_13Kernel_traitsIf6__halfS2_S2_fjLj1024ELj1ELj4ELj1ELj16ENS_18Kernel_traits_baseILj1024EfS2_S2_S2_fjLj128EEEEELb1ELb1ELb0ELb1EEEvNS_9BwdParamsE,(.L_x_14319 - _ZN10layer_norm13ln_bwd_kernelINS_13Kernel_traitsIf6__halfS2_S2_fjLj1024ELj1ELj4ELj1ELj16ENS_18Kernel_traits_baseILj1024EfS2_S2_S2_fjLj128EEEEELb1ELb1ELb0ELb1EEEvNS_9BwdParamsE)
        .other          _ZN10layer_norm13ln_bwd_kernelINS_13Kernel_traitsIf6__halfS2_S2_fjLj1024ELj1ELj4ELj1ELj16ENS_18Kernel_traits_baseILj1024EfS2_S2_S2_fjLj128EEEEELb1ELb1ELb0ELb1EEEvNS_9BwdParamsE,@"STO_CUDA_ENTRY STV_DEFAULT"
_ZN10layer_norm13ln_bwd_kernelINS_13Kernel_traitsIf6__halfS2_S2_fjLj1024ELj1ELj4ELj1ELj16ENS_18Kernel_traits_baseILj1024EfS2_S2_S2_fjLj128EEEEELb1ELb1ELb0ELb1EEEvNS_9BwdParamsE:
.text._ZN10layer_norm13ln_bwd_kernelINS_13Kernel_traitsIf6__halfS2_S2_fjLj1024ELj1ELj4ELj1ELj16ENS_18Kernel_traits_baseILj1024EfS2_S2_S2_fjLj128EEEEELb1ELb1ELb0ELb1EEEvNS_9BwdParamsE:
        /* <DEDUP_REMOVED lines=65> */
.L_x_8214:
        /* <DEDUP_REMOVED lines=31> */
[----:B------:R-:W-:Y:S02]  /*0600*/  ISETP.NE.AND.EX P0, PT, RZ, UR7, PT, P0 ;  /* 0x00000007ff007c0c */ /* 0x000fe4000bf05300 */
        /* <DEDUP_REMOVED lines=36> */
[----:B-1----:R-:W-:-:S02]  /*0850*/  CS2R R2, SRZ ;  /* 0x0000000000027805 */ /* 0x002fc4000001ff00 */
        /* <DEDUP_REMOVED lines=13> */
[----:B------:R-:W5:Y:S04]  /*0930*/  LDG.E.128 R44, desc[UR4][R4.64+0x810] ;  /* 0x00081004042c7981 */ /* 0x000f68000c1e1d00 */
[----:B------:R-:W5:Y:S04]  /*0940*/  LDG.E.128 R40, desc[UR4][R4.64+0xc00] ;  /* 0x000c000404287981 */ /* 0x000f68000c1e1d00 */
[----:B------:R1:W5:Y:S02]  /*0950*/  LDG.E.128 R36, desc[UR4][R4.64+0xc10] ;  /* 0x000c100404247981 */ /* 0x000364000c1e1d00 */
[----:B01----:R-:W-:-:S07]  /*0960*/  CS2R R4, SRZ ;  /* 0x0000000000047805 */ /* 0x003fce000001ff00 */
.L_x_8217:
        /* <DEDUP_REMOVED lines=10> */
[----:B------:R-:W-:-:S03]  /*0a10*/  @P0 LEA.HI.X R121, R0, R121, R122, 0x1, P1 ;  /* 0x0000007900790211 */ /* 0x000fc600008f0c7a */
[----:B------:R-:W1:Y:S01]  /*0a20*/  LDC.64 R170, c[0x0][0x258] ;  /* 0x00009600ffaa7b82 */ /* 0x000e620000000a00 */
[----:B0-----:R-:W-:Y:S01]  /*0a30*/  LOP3.LUT R28, R124, 0x1f, RZ, 0xc0, !PT ;  /* 0x0000001f7c1c7812 */ /* 0x001fe200078ec0ff */
[----:B------:R2:W4:Y:S03]  /*0a40*/  @P0 LDG.E.U16 R188, desc[UR4][R120.64] ;  /* 0x0000000478bc0981 */ /* 0x000526000c1e1500 */
[----:B------:R-:W-:-:S03]  /*0a50*/  LEA.HI.SX32 R203, R123, R28, 0x1d ;  /* 0x0000001c7bcb7211 */ /* 0x000fc600078feaff */
[----:B------:R-:W0:Y:S01]  /*0a60*/  LDC.64 R206, c[0x0][0x240] ;  /* 0x00009000ffce7b82 */ /* 0x000e220000000a00 */
[----:B------:R-:W-:Y:S01]  /*0a70*/  IADD3 R202, R203, 0x20, RZ ;  /* 0x00000020cbca7810 */ /* 0x000fe20007ffe0ff */
[----:B---3--:R-:W-:-:S04]  /*0a80*/  IMAD.WIDE R136, R0, 0x4, R136 ;  /* 0x0000000400887825 */ /* 0x008fc800078e0288 */
[C-C-:B--2---:R-:W-:Y:S01]  /*0a90*/  IMAD.WIDE.U32 R120, R203.reuse, 0x10, R138.reuse ;  /* 0x00000010cb787825 */ /* 0x144fe200078e008a */
[C---:B------:R-:W-:Y:S01]  /*0aa0*/  IADD3 R201, R203.reuse, 0x40, RZ ;  /* 0x00000040cbc97810 */ /* 0x040fe20007ffe0ff */
[----:B------:R-:W2:Y:S01]  /*0ab0*/  LDG.E R204, desc[UR4][R136.64] ;  /* 0x0000000488cc7981 */ /* 0x000ea2000c1e1900 */
[C---:B------:R-:W-:Y:S01]  /*0ac0*/  IADD3 R28, R203.reuse, 0x60, RZ ;  /* 0x00000060cb1c7810 */ /* 0x040fe20007ffe0ff */
[----:B------:R-:W-:Y:S01]  /*0ad0*/  IMAD.WIDE.U32 R128, R202, 0x10, R138 ;  /* 0x00000010ca807825 */ /* 0x000fe200078e008a */
[----:B------:R-:W3:Y:S01]  /*0ae0*/  LDC.U8 R209, c[0x0][0x2a0] ;  /* 0x0000a800ffd17b82 */ /* 0x000ee20000000000 */
[----:B------:R-:W2:Y:S02]  /*0af0*/  LDG.E.128 R120, desc[UR4][R120.64] ;  /* 0x0000000478787981 */ /* 0x000ea4000c1e1d00 */
[C---:B----4-:R-:W-:Y:S01]  /*0b00*/  IMAD.WIDE.U32 R124, R203.reuse, 0x10, R148 ;  /* 0x00000010cb7c7825 */ /* 0x050fe200078e0094 */
[----:B------:R-:W-:Y:S01]  /*0b10*/  IADD3 R200, R203, 0x40, RZ ;  /* 0x00000040cbc87810 */ /* 0x000fe20007ffe0ff */
[----:B------:R-:W4:Y:S02]  /*0b20*/  LDG.E.128 R128, desc[UR4][R128.64] ;  /* 0x0000000480807981 */ /* 0x000f24000c1e1d00 */
[--C-:B------:R-:W-:Y:S01]  /*0b30*/  IMAD.WIDE.U32 R132, R201, 0x10, R138.reuse ;  /* 0x00000010c9847825 */ /* 0x100fe200078e008a */
[----:B------:R-:W-:Y:S01]  /*0b40*/  IADD3 R197, R203, 0x60, RZ ;  /* 0x00000060cbc57810 */ /* 0x000fe20007ffe0ff */
[----:B------:R-:W4:Y:S02]  /*0b50*/  LDG.E.128 R124, desc[UR4][R124.64] ;  /* 0x000000047c7c7981 */ /* 0x000f24000c1e1d00 */
[----:B------:R-:W-:-:S02]  /*0b60*/  IMAD.WIDE.U32 R138, R28, 0x10, R138 ;  /* 0x000000101c8a7825 */ /* 0x000fc400078e008a */
[----:B------:R-:W4:Y:S02]  /*0b70*/  LDG.E.128 R132, desc[UR4][R132.64] ;  /* 0x0000000484847981 */ /* 0x000f24000c1e1d00 */
[----:B-1----:R-:W-:Y:S02]  /*0b80*/  IMAD.WIDE R170, R0, 0x4, R170 ;  /* 0x0000000400aa7825 */ /* 0x002fe400078e02aa */
[----:B------:R-:W4:Y:S02]  /*0b90*/  LDG.E.128 R136, desc[UR4][R138.64] ;  /* 0x000000048a887981 */ /* 0x000f24000c1e1d00 */
[--C-:B------:R-:W-:Y:S02]  /*0ba0*/  IMAD.WIDE.U32 R140, R202, 0x10, R148.reuse ;  /* 0x00000010ca8c7825 */ /* 0x100fe400078e0094 */
[----:B------:R1:W4:Y:S02]  /*0bb0*/  LDG.E R199, desc[UR4][R170.64] ;  /* 0x00000004aac77981 */ /* 0x000324000c1e1900 */
[----:B------:R-:W-:-:S02]  /*0bc0*/  IMAD.WIDE.U32 R144, R200, 0x10, R148 ;  /* 0x00000010c8907825 */ /* 0x000fc400078e0094 */
[----:B------:R-:W4:Y:S02]  /*0bd0*/  LDG.E.128 R140, desc[UR4][R140.64] ;  /* 0x000000048c8c7981 */ /* 0x000f24000c1e1d00 */
[----:B------:R-:W-:Y:S02]  /*0be0*/  IMAD.WIDE.U32 R148, R197, 0x10, R148 ;  /* 0x00000010c5947825 */ /* 0x000fe400078e0094 */
[----:B------:R-:W4:Y:S04]  /*0bf0*/  LDG.E.128 R144, desc[UR4][R144.64] ;  /* 0x0000000490907981 */ /* 0x000f28000c1e1d00 */
[----:B------:R-:W4:Y:S01]  /*0c00*/  LDG.E.128 R148, desc[UR4][R148.64] ;  /* 0x0000000494947981 */ /* 0x000f22000c1e1d00 */
[----:B------:R-:W-:-:S04]  /*0c10*/  ISETP.NE.U32.AND P1, PT, RZ, UR12, PT ;  /* 0x0000000cff007c0c */ /* 0x000fc8000bf25070 */
[----:B------:R-:W-:-:S13]  /*0c20*/  ISETP.NE.AND.EX P1, PT, RZ, UR13, PT, P1 ;  /* 0x0000000dff007c0c */ /* 0x000fda000bf25310 */
[----:B-1----:R-:W1:Y:S08]  /*0c30*/  @P1 LDC.64 R170, c[0x0][0x2c8] ;  /* 0x0000b200ffaa1b82 */ /* 0x002e700000000a00 */
[----:B------:R-:W0:Y:S08]  /*0c40*/  @P1 LDC.64 R180, c[0x0][0x2c8] ;  /* 0x0000b200ffb41b82 */ /* 0x000e300000000a00 */
[----:B------:R-:W3:Y:S01]  /*0c50*/  @P1 LDC.64 R174, c[0x0][0x2c8] ;  /* 0x0000b200ffae1b82 */ /* 0x000ee20000000a00 */
[----:B-1----:R-:W-:-:S07]  /*0c60*/  @P1 IMAD.WIDE.U32 R170, R203, 0x10, R170 ;  /* 0x00000010cbaa1825 */ /* 0x002fce00078e00aa */
[----:B------:R-:W1:Y:S01]  /*0c70*/  @P1 LDC.64 R184, c[0x0][0x2c8] ;  /* 0x0000b200ffb81b82 */ /* 0x000e620000000a00 */
[----:B-----5:R3:W5:Y:S01]  /*0c80*/  @P1 LDG.E.128 R100, desc[UR4][R170.64] ;  /* 0x00000004aa641981 */ /* 0x020762000c1e1d00 */
[----:B0-----:R-:W-:-:S05]  /*0c90*/  @P1 IMAD.WIDE.U32 R180, R202, 0x10, R180 ;  /* 0x00000010cab41825 */ /* 0x001fca00078e00b4 */
[----:B------:R0:W5:Y:S01]  /*0ca0*/  @P1 LDG.E.128 R104, desc[UR4][R180.64] ;  /* 0x00000004b4681981 */ /* 0x000162000c1e1d00 */
[----:B---3--:R-:W-:-:S04]  /*0cb0*/  @P1 IMAD.WIDE.U32 R174, R201, 0x10, R174 ;  /* 0x00000010c9ae1825 */ /* 0x008fc800078e00ae */
[--C-:B------:R-:W-:Y:S01]  /*0cc0*/  IMAD.WIDE.U32 R170, R28, 0x8, R206.reuse ;  /* 0x000000081caa7825 */ /* 0x100fe200078e00ce */
[----:B------:R3:W5:Y:S03]  /*0cd0*/  @P1 LDG.E.128 R108, desc[UR4][R174.64] ;  /* 0x00000004ae6c1981 */ /* 0x000766000c1e1d00 */
[--C-:B0-----:R-:W-:Y:S02]  /*0ce0*/  IMAD.WIDE.U32 R180, R202, 0x8, R206.reuse ;  /* 0x00000008cab47825 */ /* 0x101fe400078e00ce */
[----:B------:R-:W5:Y:S04]  /*0cf0*/  LDG.E.64 R170, desc[UR4][R170.64] ;  /* 0x00000004aaaa7981 */ /* 0x000f68000c1e1b00 */
[----:B------:R-:W5:Y:S01]  /*0d00*/  LDG.E.64 R180, desc[UR4][R180.64] ;  /* 0x00000004b4b47981 */ /* 0x000f62000c1e1b00 */
[----:B---3--:R-:W-:-:S06]  /*0d10*/  IMAD.WIDE.U32 R174, R201, 0x8, R206 ;  /* 0x00000008c9ae7825 */ /* 0x008fcc00078e00ce */
[----:B------:R-:W5:Y:S01]  /*0d20*/  LDG.E.64 R174, desc[UR4][R174.64] ;  /* 0x00000004aeae7981 */ /* 0x000f62000c1e1b00 */
[----:B------:R-:W-:Y:S01]  /*0d30*/  ISETP.NE.AND P2, PT, R209, RZ, PT ;  /* 0x000000ffd100720c */ /* 0x000fe20003f45270 */
[----:B-1----:R-:W-:Y:S01]  /*0d40*/  @P1 IMAD.WIDE.U32 R184, R28, 0x10, R184 ;  /* 0x000000101cb81825 */ /* 0x002fe200078e00b8 */
[----:B------:R-:W-:-:S04]  /*0d50*/  MOV R198, 0x3f800000 ;  /* 0x3f80000000c67802 */ /* 0x000fc80000000f00 */
[----:B------:R-:W5:Y:S01]  /*0d60*/  @P1 LDG.E.128 R112, desc[UR4][R184.64] ;  /* 0x00000004b8701981 */ /* 0x000f62000c1e1d00 */
[----:B------:R-:W-:Y:S01]  /*0d70*/  UMOV UR6, 0xffffffff ;  /* 0xffffffff00067882 */ /* 0x000fe20000000000 */
[----:B------:R-:W-:Y:S02]  /*0d80*/  @P0 HADD2.F32 R198, -RZ, R188.H0_H0 ;  /* 0x200000bcffc60230 */ /* 0x000fe40000004100 */
[----:B------:R-:W-:-:S05]  /*0d90*/  IMAD.WIDE.U32 R188, R203, 0x8, R206 ;  /* 0x00000008cbbc7825 */ /* 0x000fca00078e00ce */
[----:B------:R0:W5:Y:S01]  /*0da0*/  LDG.E.64 R184, desc[UR4][R188.64] ;  /* 0x00000004bcb87981 */ /* 0x000162000c1e1b00 */
[----:B--2---:R-:W-:Y:S01]  /*0db0*/  FSEL R204, R204, RZ, !P2 ;  /* 0x000000ffcccc7208 */ /* 0x004fe20005000000 */
[--C-:B------:R-:W-:Y:S02]  /*0dc0*/  HADD2.F32 R215, -RZ, R120.reuse.H0_H0 ;  /* 0x20000078ffd77230 */ /* 0x100fe40000004100 */
[----:B------:R-:W-:Y:S02]  /*0dd0*/  HADD2.F32 R239, -RZ, R120.H1_H1 ;  /* 0x30000078ffef7230 */ /* 0x000fe40000004100 */
[----:B----4-:R-:W-:Y:S02]  /*0de0*/  HADD2.F32 R220, -RZ, R128.H1_H1 ;  /* 0x30000080ffdc7230 */ /* 0x010fe40000004100 */
[----:B------:R-:W-:Y:S01]  /*0df0*/  FADD.FTZ R120, -R204, R215 ;  /* 0x000000d7cc787221 */ /* 0x000fe20000010100 */
[----:B------:R-:W-:Y:S02]  /*0e00*/  HADD2.F32 R223, -RZ, R130.H1_H1 ;  /* 0x30000082ffdf7230 */ /* 0x000fe40000004100 */
[----:B0-----:R-:W-:-:S02]  /*0e10*/  HADD2.F32 R188, -RZ, R123.H0_H0 ;  /* 0x2000007bffbc7230 */ /* 0x001fc40000004100 */
[C---:B------:R-:W-:Y:S01]  /*0e20*/  FADD.FTZ R220, -R204.reuse, R220 ;  /* 0x000000dcccdc7221 */ /* 0x040fe20000010100 */
[----:B------:R-:W-:Y:S02]  /*0e30*/  HADD2.F32 R217, -RZ, R123.H1_H1 ;  /* 0x3000007bffd97230 */ /* 0x000fe40000004100 */
[----:B------:R-:W-:Y:S01]  /*0e40*/  FADD.FTZ R223, -R204, R223 ;  /* 0x000000dfccdf7221 */ /* 0x000fe20000010100 */
[----:B------:R-:W-:Y:S02]  /*0e50*/  HADD2.F32 R238, -RZ, R124.H0_H0 ;  /* 0x2000007cffee7230 */ /* 0x000fe40000004100 */
[--C-:B------:R-:W-:Y:S02]  /*0e60*/  HADD2.F32 R237, -RZ, R121.reuse.H0_H0 ;  /* 0x20000079ffed7230 */ /* 0x100fe40000004100 */
[----:B------:R-:W-:Y:S02]  /*0e70*/  HADD2.F32 R211, -RZ, R121.H1_H1 ;  /* 0x30000079ffd37230 */ /* 0x000fe40000004100 */
[----:B------:R-:W-:-:S02]  /*0e80*/  HADD2.F32 R236, -RZ, R122.H0_H0 ;  /* 0x2000007affec7230 */ /* 0x000fc40000004100 */
[----:B------:R-:W-:Y:S02]  /*0e90*/  HADD2.F32 R235, -RZ, R122.H1_H1 ;  /* 0x3000007affeb7230 */ /* 0x000fe40000004100 */
[----:B------:R-:W-:Y:S01]  /*0ea0*/  FMUL.FTZ R120, R199, R120 ;  /* 0x00000078c7787220 */ /* 0x000fe20000410000 */
[--C-:B------:R-:W-:Y:S02]  /*0eb0*/  HADD2.F32 R218, -RZ, R126.reuse.H0_H0 ;  /* 0x2000007effda7230 */ /* 0x100fe40000004100 */
[----:B------:R-:W-:Y:S02]  /*0ec0*/  HADD2.F32 R123, -RZ, R126.H1_H1 ;  /* 0x3000007eff7b7230 */ /* 0x000fe40000004100 */
[--C-:B------:R-:W-:Y:S02]  /*0ed0*/  HADD2.F32 R122, -RZ, R127.reuse.H0_H0 ;  /* 0x2000007fff7a7230 */ /* 0x100fe40000004100 */
[----:B------:R-:W-:Y:S02]  /*0ee0*/  HADD2.F32 R121, -RZ, R127.H1_H1 ;  /* 0x3000007fff797230 */ /* 0x000fe40000004100 */
[----:B------:R-:W-:-:S02]  /*0ef0*/  HADD2.F32 R126, -RZ, R138.H0_H0 ;  /* 0x2000008aff7e7230 */ /* 0x000fc40000004100 */
[----:B------:R-:W-:Y:S02]  /*0f00*/  HADD2.F32 R127, -RZ, R138.H1_H1 ;  /* 0x3000008aff7f7230 */ /* 0x000fe40000004100 */
[----:B------:R-:W-:Y:S02]  /*0f10*/  HADD2.F32 R221, -RZ, R140.H0_H0 ;  /* 0x2000008cffdd7230 */ /* 0x000fe40000004100 */
[----:B------:R-:W-:Y:S02]  /*0f20*/  HADD2.F32 R224, -RZ, R142.H0_H0 ;  /* 0x2000008effe07230 */ /* 0x000fe40000004100 */
[----:B------:R-:W-:Y:S01]  /*0f30*/  FADD.FTZ R19, R238, R19 ;  /* 0x00000013ee137221 */ /* 0x000fe20000010000 */
[----:B------:R-:W-:Y:S02]  /*0f40*/  HADD2.F32 R140, -RZ, R140.H1_H1 ;  /* 0x3000008cff8c7230 */ /* 0x000fe40000004100 */
[----:B------:R-:W-:Y:S01]  /*0f50*/  FFMA.FTZ R33, R120, R238, R33 ;  /* 0x000000ee78217223 */ /* 0x000fe20000010021 */
[----:B------:R-:W-:-:S02]  /*0f60*/  HADD2.F32 R142, -RZ, R142.H1_H1 ;  /* 0x3000008eff8e7230 */ /* 0x000fc40000004100 */
[C---:B------:R-:W-:Y:S01]  /*0f70*/  FMUL.FTZ R220, R199.reuse, R220 ;  /* 0x000000dcc7dc7220 */ /* 0x040fe20000410000 */
[----:B------:R-:W-:Y:S02]  /*0f80*/  HADD2.F32 R212, -RZ, R124.H1_H1 ;  /* 0x3000007cffd47230 */ /* 0x000fe40000004100 */
[----:B------:R-:W-:Y:S01]  /*0f90*/  FMUL.FTZ R223, R199, R223 ;  /* 0x000000dfc7df7220 */ /* 0x000fe20000410000 */
[----:B------:R-:W-:Y:S01]  /*0fa0*/  FADD.FTZ R239, -R204, R239 ;  /* 0x000000efccef7221 */ /* 0x000fe20000010100 */
[----:B------:R-:W-:Y:S01]  /*0fb0*/  FMUL.FTZ R238, R96, R238 ;  /* 0x000000ee60ee7220 */ /* 0x000fe20000410000 */
[C---:B------:R-:W-:Y:S01]  /*0fc0*/  FADD.FTZ R138, -R204.reuse, R126 ;  /* 0x0000007ecc8a7221 */ /* 0x040fe20000010100 */
[----:B------:R-:W-:Y:S01]  /*0fd0*/  FADD.FTZ R126, -R204, R127 ;  /* 0x0000007fcc7e7221 */ /* 0x000fe20000010100 */
[--C-:B------:R-:W-:Y:S02]  /*0fe0*/  HADD2.F32 R228, -RZ, R143.reuse.H0_H0 ;  /* 0x2000008fffe47230 */ /* 0x100fe40000004100 */
[----:B------:R-:W-:Y:S01]  /*0ff0*/  FADD.FTZ R166, R140, R166 ;  /* 0x000000a68ca67221 */ /* 0x000fe20000010000 */
[----:B------:R-:W-:-:S02]  /*1000*/  HADD2.F32 R229, -RZ, R143.H1_H1 ;  /* 0x3000008fffe57230 */ /* 0x000fc40000004100 */
[-C--:B------:R-:W-:Y:S01]  /*1010*/  FFMA.FTZ R167, R220, R140.reuse, R167 ;  /* 0x0000008cdca77223 */ /* 0x080fe200000100a7 */
[----:B------:R-:W-:Y:S02]  /*1020*/  HADD2.F32 R208, -RZ, R125.H0_H0 ;  /* 0x2000007dffd07230 */ /* 0x000fe40000004100 */
[----:B------:R-:W-:Y:S01]  /*1030*/  FMUL.FTZ R231, R89, R140 ;  /* 0x0000008c59e77220 */ /* 0x000fe20000410000 */
[--C-:B------:R-:W-:Y:S02]  /*1040*/  HADD2.F32 R143, -RZ, R151.reuse.H0_H0 ;  /* 0x20000097ff8f7230 */ /* 0x100fe40000004100 */
[----:B------:R-:W-:Y:S01]  /*1050*/  FADD.FTZ R178, R142, R178 ;  /* 0x000000b28eb27221 */ /* 0x000fe20000010000 */
[----:B------:R-:W-:Y:S02]  /*1060*/  HADD2.F32 R127, -RZ, R151.H1_H1 ;  /* 0x30000097ff7f7230 */ /* 0x000fe40000004100 */
[-C--:B------:R-:W-:Y:S01]  /*1070*/  FFMA.FTZ R179, R223, R142.reuse, R179 ;  /* 0x0000008edfb37223 */ /* 0x080fe200000100b3 */
[----:B------:R-:W-:Y:S01]  /*1080*/  FMUL.FTZ R226, R85, R142 ;  /* 0x0000008e55e27220 */ /* 0x000fe20000410000 */
[----:B------:R-:W-:-:S02]  /*1090*/  HADD2.F32 R222, -RZ, R130.H0_H0 ;  /* 0x20000082ffde7230 */ /* 0x000fc40000004100 */
[----:B------:R-:W-:Y:S01]  /*10a0*/  FADD.FTZ R237, -R204, R237 ;  /* 0x000000edcced7221 */ /* 0x000fe20000010100 */
[--C-:B------:R-:W-:Y:S02]  /*10b0*/  HADD2.F32 R210, -RZ, R132.reuse.H0_H0 ;  /* 0x20000084ffd27230 */ /* 0x100fe40000004100 */
[----:B------:R-:W-:Y:S01]  /*10c0*/  FMUL.FTZ R239, R199, R239 ;  /* 0x000000efc7ef7220 */ /* 0x000fe20000410000 */
[----:B------:R-:W-:Y:S02]  /*10d0*/  HADD2.F32 R214, -RZ, R132.H1_H1 ;  /* 0x30000084ffd67230 */ /* 0x000fe40000004100 */
[----:B------:R-:W-:Y:S01]  /*10e0*/  FMUL.FTZ R151, R97, R212 ;  /* 0x000000d461977220 */ /* 0x000fe20000410000 */
[----:B------:R-:W-:Y:S01]  /*10f0*/  FADD.FTZ R142, RZ, R238 ;  /* 0x000000eeff8e7221 */ /* 0x000fe20000010000 */
[----:B------:R-:W-:Y:S01]  /*1100*/  FFMA.FTZ R140, R120, R238, RZ ;  /* 0x000000ee788c7223 */ /* 0x000fe200000100ff */
[--C-:B------:R-:W-:Y:S02]  /*1110*/  HADD2.F32 R209, -RZ, R134.reuse.H0_H0 ;  /* 0x20000086ffd17230 */ /* 0x100fe40000004100 */
[----:B------:R-:W-:-:S02]  /*1120*/  HADD2.F32 R207, -RZ, R134.H1_H1 ;  /* 0x30000086ffcf7230 */ /* 0x000fc40000004100 */
[--C-:B------:R-:W-:Y:S02]  /*1130*/  HADD2.F32 R130, -RZ, R136.reuse.H0_H0 ;  /* 0x20000088ff827230 */ /* 0x100fe40000004100 */
[----:B------:R-:W-:Y:S02]  /*1140*/  HADD2.F32 R132, -RZ, R136.H1_H1 ;  /* 0x30000088ff847230 */ /* 0x000fe40000004100 */
[----:B------:R-:W-:Y:S01]  /*1150*/  FADD.FTZ R236, -R204, R236 ;  /* 0x000000ecccec7221 */ /* 0x000fe20000010100 */
[--C-:B------:R-:W-:Y:S02]  /*1160*/  HADD2.F32 R206, -RZ, R135.reuse.H0_H0 ;  /* 0x20000087ffce7230 */ /* 0x100fe40000004100 */
[----:B------:R-:W-:Y:S02]  /*1170*/  HADD2.F32 R189, -RZ, R135.H1_H1 ;  /* 0x30000087ffbd7230 */ /* 0x000fe40000004100 */
[--C-:B------:R-:W-:Y:S02]  /*1180*/  HADD2.F32 R134, -RZ, R137.reuse.H0_H0 ;  /* 0x20000089ff867230 */ /* 0x100fe40000004100 */
[----:B------:R-:W-:-:S02]  /*1190*/  HADD2.F32 R136, -RZ, R137.H1_H1 ;  /* 0x30000089ff887230 */ /* 0x000fc40000004100 */
[----:B------:R-:W-:Y:S01]  /*11a0*/  FMUL.FTZ R237, R199, R237 ;  /* 0x000000edc7ed7220 */ /* 0x000fe20000410000 */
[----:B------:R-:W-:Y:S02]  /*11b0*/  HADD2.F32 R205, -RZ, R125.H1_H1 ;  /* 0x3000007dffcd7230 */ /* 0x000fe40000004100 */
[----:B------:R-:W-:Y:S01]  /*11c0*/  FADD.FTZ R142, R142, R151 ;  /* 0x000000978e8e7221 */ /* 0x000fe20000010000 */
[----:B------:R-:W-:Y:S02]  /*11d0*/  HADD2.F32 R219, -RZ, R128.H0_H0 ;  /* 0x20000080ffdb7230 */ /* 0x000fe40000004100 */
[----:B------:R-:W-:Y:S01]  /*11e0*/  FADD.FTZ R128, -R204, R211 ;  /* 0x000000d3cc807221 */ /* 0x000fe20000010100 */
[--C-:B------:R-:W-:Y:S02]  /*11f0*/  HADD2.F32 R135, -RZ, R149.reuse.H0_H0 ;  /* 0x20000095ff877230 */ /* 0x100fe40000004100 */
[----:B------:R-:W-:Y:S01]  /*1200*/  FFMA.FTZ R140, R239, R151, R140 ;  /* 0x00000097ef8c7223 */ /* 0x000fe2000001008c */
[----:B------:R-:W-:-:S02]  /*1210*/  HADD2.F32 R137, -RZ, R149.H1_H1 ;  /* 0x30000095ff897230 */ /* 0x000fc40000004100 */
[----:B------:R-:W-:Y:S01]  /*1220*/  FMUL.FTZ R149, R98, R208 ;  /* 0x000000d062957220 */ /* 0x000fe20000410000 */
[--C-:B------:R-:W-:Y:S02]  /*1230*/  HADD2.F32 R225, -RZ, R131.reuse.H0_H0 ;  /* 0x20000083ffe17230 */ /* 0x100fe40000004100 */
[----:B------:R-:W-:Y:S01]  /*1240*/  FMUL.FTZ R236, R199, R236 ;  /* 0x000000ecc7ec7220 */ /* 0x000fe20000410000 */
[----:B------:R-:W-:Y:S02]  /*1250*/  HADD2.F32 R227, -RZ, R131.H1_H1 ;  /* 0x30000083ffe37230 */ /* 0x000fe40000004100 */
[--C-:B------:R-:W-:Y:S02]  /*1260*/  HADD2.F32 R213, -RZ, R133.reuse.H0_H0 ;  /* 0x20000085ffd57230 */ /* 0x100fe40000004100 */
[----:B------:R-:W-:Y:S02]  /*1270*/  HADD2.F32 R216, -RZ, R133.H1_H1 ;  /* 0x30000085ffd87230 */ /* 0x000fe40000004100 */
[----:B------:R-:W-:-:S02]  /*1280*/  HADD2.F32 R125, -RZ, R139.H0_H0 ;  /* 0x2000008bff7d7230 */ /* 0x000fc40000004100 */
[----:B------:R-:W-:Y:S02]  /*1290*/  HADD2.F32 R124, -RZ, R139.H1_H1 ;  /* 0x3000008bff7c7230 */ /* 0x000fe40000004100 */
[--C-:B------:R-:W-:Y:S02]  /*12a0*/  HADD2.F32 R233, -RZ, R141.reuse.H0_H0 ;  /* 0x2000008dffe97230 */ /* 0x100fe40000004100 */
[----:B------:R-:W-:Y:S02]  /*12b0*/  HADD2.F32 R234, -RZ, R141.H1_H1 ;  /* 0x3000008dffea7230 */ /* 0x000fe40000004100 */
[----:B------:R-:W-:Y:S01]  /*12c0*/  FADD.FTZ R142, R142, R149 ;  /* 0x000000958e8e7221 */ /* 0x000fe20000010000 */
[--C-:B------:R-:W-:Y:S02]  /*12d0*/  HADD2.F32 R131, -RZ, R148.reuse.H0_H0 ;  /* 0x20000094ff837230 */ /* 0x100fe40000004100 */
[----:B------:R-:W-:Y:S01]  /*12e0*/  FFMA.FTZ R140, R237, R149, R140 ;  /* 0x00000095ed8c7223 */ /* 0x000fe2000001008c */
[----:B------:R-:W-:-:S02]  /*12f0*/  HADD2.F32 R133, -RZ, R148.H1_H1 ;  /* 0x30000094ff857230 */ /* 0x000fc40000004100 */
[----:B------:R-:W-:Y:S01]  /*1300*/  FMUL.FTZ R148, R99, R205 ;  /* 0x000000cd63947220 */ /* 0x000fe20000410000 */
[--C-:B------:R-:W-:Y:S02]  /*1310*/  HADD2.F32 R139, -RZ, R150.reuse.H0_H0 ;  /* 0x20000096ff8b7230 */ /* 0x100fe40000004100 */
[----:B------:R-:W-:Y:S02]  /*1320*/  HADD2.F32 R141, -RZ, R150.H1_H1 ;  /* 0x30000096ff8d7230 */ /* 0x000fe40000004100 */
[C---:B------:R-:W-:Y:S01]  /*1330*/  FMUL.FTZ R150, R199.reuse, R128 ;  /* 0x00000080c7967220 */ /* 0x040fe20000410000 */
[--C-:B------:R-:W-:Y:S02]  /*1340*/  HADD2.F32 R230, -RZ, R129.reuse.H0_H0 ;  /* 0x20000081ffe67230 */ /* 0x100fe40000004100 */
[C---:B------:R-:W-:Y:S01]  /*1350*/  FADD.FTZ R235, -R204.reuse, R235 ;  /* 0x000000ebcceb7221 */ /* 0x040fe20000010100 */
[----:B------:R-:W-:Y:S02]  /*1360*/  HADD2.F32 R232, -RZ, R129.H1_H1 ;  /* 0x30000081ffe87230 */ /* 0x000fe40000004100 */
[----:B------:R-:W-:Y:S01]  /*1370*/  FADD.FTZ R129, -R204, R188 ;  /* 0x000000bccc817221 */ /* 0x000fe20000010100 */
        /* <DEDUP_REMOVED lines=8> */
[-C--:B------:R-:W-:Y:S01]  /*1400*/  FMUL.FTZ R128, R93, R123.reuse ;  /* 0x0000007b5d807220 */ /* 0x080fe20000410000 */
[----:B------:R-:W-:Y:S01]  /*1410*/  FADD.FTZ R142, R142, R218 ;  /* 0x000000da8e8e7221 */ /* 0x000fe20000010000 */
[----:B------:R-:W-:Y:S01]  /*1420*/  FFMA.FTZ R140, R236, R218, R140 ;  /* 0x000000daec8c7223 */ /* 0x000fe2000001008c */
        /* <DEDUP_REMOVED lines=27> */
[C---:B------:R-:W-:Y:S01]  /*15e0*/  FMUL.FTZ R232, R199.reuse, R232 ;  /* 0x000000e8c7e87220 */ /* 0x040fe20000410000 */
        /* <DEDUP_REMOVED lines=17> */
[C---:B------:R-:W-:Y:S01]  /*1700*/  FMUL.FTZ R225, R199.reuse, R225 ;  /* 0x000000e1c7e17220 */ /* 0x040fe20000410000 */
        /* <DEDUP_REMOVED lines=25> */
[----:B------:R-:W-:Y:S01]  /*18a0*/  FADD.FTZ R34, R212, R34 ;  /* 0x00000022d4227221 */ /* 0x000fe20000010000 */
[----:B------:R-:W-:Y:S01]  /*18b0*/  FFMA.FTZ R35, R239, R212, R35 ;  /* 0x000000d4ef237223 */ /* 0x000fe20000010023 */
[C---:B------:R-:W-:Y:S01]  /*18c0*/  FMUL.FTZ R213, R199.reuse, R213 ;  /* 0x000000d5c7d57220 */ /* 0x040fe20000410000 */
        /* <DEDUP_REMOVED lines=130> */
.L_x_8229:
        /* <DEDUP_REMOVED lines=14> */
[----:B------:R-:W-:Y:S01]  /*21d0*/  FFMA.FTZ R239, R239, R147, R146 ;  /* 0x00000093efef7223 */ /* 0x000fe20000010092 */
[----:B------:R-:W-:Y:S01]  /*21e0*/  ISETP.NE.AND.EX P2, PT, RZ, UR15, PT, P2 ;  /* 0x0000000fff007c0c */ /* 0x000fe2000bf45320 */
[----:B------:R-:W-:Y:S01]  /*21f0*/  FADD.FTZ R237, R149, -R237 ;  /* 0x800000ed95ed7221 */ /* 0x000fe20000010000 */
[----:B------:R-:W-:Y:S01]  /*2200*/  MOV R149, R184 ;  /* 0x000000b800957202 */ /* 0x000fe20000000f00 */
[----:B------:R-:W-:Y:S01]  /*2210*/  FADD.FTZ R120, R238, -R120 ;  /* 0x80000078ee787221 */ /* 0x000fe20000010000 */
[----:B------:R-:W-:Y:S01]  /*2220*/  FADD.FTZ R239, R151, -R239 ;  /* 0x800000ef97ef7221 */ /* 0x000fe20000010000 */
[--C-:B------:R-:W-:Y:S01]  /*2230*/  @P1 HADD2.F32 R238, -RZ, R100.reuse.H1_H1 ;  /* 0x30000064ffee1230 */ /* 0x100fe20000004100 */
[----:B------:R-:W-:Y:S01]  /*2240*/  LOP3.LUT P3, RZ, R149, 0xff, RZ, 0xc0, !PT ;  /* 0x000000ff95ff7812 */ /* 0x000fe2000786c0ff */
[----:B------:R-:W-:-:S02]  /*2250*/  @P1 HADD2.F32 R149, -RZ, R100.H0_H0 ;  /* 0x20000064ff951230 */ /* 0x000fc40000004100 */
[C---:B------:R-:W-:Y:S01]  /*2260*/  FMUL.FTZ R151, R199.reuse, R120 ;  /* 0x00000078c7977220 */ /* 0x040fe20000410000 */
[----:B------:R-:W-:Y:S01]  /*2270*/  FMUL.FTZ R120, R199, R237 ;  /* 0x000000edc7787220 */ /* 0x000fe20000410000 */
[----:B------:R-:W-:Y:S02]  /*2280*/  @P1 HADD2.F32 R237, -RZ, R101.H0_H0 ;  /* 0x20000065ffed1230 */ /* 0x000fe40000004100 */
[--C-:B------:R-:W-:Y:S01]  /*2290*/  FFMA.FTZ R236, R236, R147, R146.reuse ;  /* 0x00000093ecec7223 */ /* 0x100fe20000010092 */
[----:B------:R-:W-:Y:S01]  /*22a0*/  @P1 FADD.FTZ R151, R151, R149 ;  /* 0x0000009597971221 */ /* 0x000fe20000010000 */
[----:B------:R-:W-:Y:S01]  /*22b0*/  FMUL.FTZ R149, R199, R239 ;  /* 0x000000efc7957220 */ /* 0x000fe20000410000 */
[-CC-:B------:R-:W-:Y:S01]  /*22c0*/  FFMA.FTZ R239, R150, R147.reuse, R146.reuse ;  /* 0x0000009396ef7223 */ /* 0x180fe20000010092 */
[----:B------:R-:W-:Y:S01]  /*22d0*/  @P1 FADD.FTZ R120, R120, R237 ;  /* 0x000000ed78781221 */ /* 0x000fe20000010000 */
[----:B------:R-:W-:Y:S01]  /*22e0*/  FFMA.FTZ R235, R235, R147, R146 ;  /* 0x00000093ebeb7223 */ /* 0x000fe20000010092 */
[----:B------:R-:W-:Y:S01]  /*22f0*/  @P1 FADD.FTZ R149, R149, R238 ;  /* 0x000000ee95951221 */ /* 0x000fe20000010000 */
[----:B------:R-:W-:Y:S01]  /*2300*/  @P2 F2FP.F16.F32.PACK_AB R237, RZ, R151 ;  /* 0x00000097ffed223e */ /* 0x000fe200000000ff */
[----:B------:R-:W-:Y:S01]  /*2310*/  FADD.FTZ R239, R148, -R239 ;  /* 0x800000ef94ef7221 */ /* 0x000fe20000010000 */
[----:B------:R-:W-:Y:S01]  /*2320*/  @P2 F2FP.F16.F32.PACK_AB R148, RZ, R120 ;  /* 0x00000078ff94223e */ /* 0x000fe200000000ff */
[-C--:B------:R-:W-:Y:S01]  /*2330*/  FMUL.FTZ R238, R151, R198.reuse ;  /* 0x000000c697ee7220 */ /* 0x080fe20000410000 */
[----:B------:R-:W-:Y:S01]  /*2340*/  @P2 PRMT R116, R237, 0x7610, R116 ;  /* 0x00007610ed742816 */ /* 0x000fe20000000074 */
[-C--:B------:R-:W-:Y:S01]  /*2350*/  FMUL.FTZ R237, R120, R198.reuse ;  /* 0x000000c678ed7220 */ /* 0x080fe20000410000 */
[----:B------:R-:W-:Y:S01]  /*2360*/  @P2 F2FP.F16.F32.PACK_AB R150, RZ, R149 ;  /* 0x00000095ff96223e */ /* 0x000fe200000000ff */
[----:B------:R-:W-:Y:S01]  /*2370*/  FMUL.FTZ R238, R238, UR16 ;  /* 0x00000010eeee7c20 */ /* 0x000fe20008410000 */
[----:B------:R-:W-:Y:S01]  /*2380*/  @P2 PRMT R117, R148, 0x7610, R117 ;  /* 0x0000761094752816 */ /* 0x000fe20000000075 */
[----:B------:R-:W-:Y:S01]  /*2390*/  HFMA2.MMA R148, -RZ, RZ, 0, 0 ;  /* 0x00000000ff947435 */ /* 0x000fe200000001ff */
[----:B------:R-:W-:Y:S01]  /*23a0*/  @P2 PRMT R116, R116, 0x5410, R150 ;  /* 0x0000541074742816 */ /* 0x000fe20000000096 */
[----:B------:R-:W-:Y:S01]  /*23b0*/  FMUL.FTZ R149, R149, R198 ;  /* 0x000000c695957220 */ /* 0x000fe20000410000 */
[----:B------:R-:W-:Y:S01]  /*23c0*/  FMUL.FTZ R239, R199, R239 ;  /* 0x000000efc7ef7220 */ /* 0x000fe20000410000 */
[----:B------:R-:W-:Y:S01]  /*23d0*/  FMUL.FTZ R237, R237, UR16 ;  /* 0x00000010eded7c20 */ /* 0x000fe20008410000 */
[----:B------:R-:W-:Y:S01]  /*23e0*/  FMUL.FTZ R184, R64, R238 ;  /* 0x000000ee40b87220 */ /* 0x000fe20000410000 */
[-CC-:B------:R-:W-:Y:S01]  /*23f0*/  FFMA.FTZ R123, R123, R147.reuse, R146.reuse ;  /* 0x000000937b7b7223 */ /* 0x180fe20000010092 */
[----:B------:R-:W-:Y:S01]  /*2400*/  FFMA.FTZ R129, R129, R147, R146 ;  /* 0x0000009381817223 */ /* 0x000fe20000010092 */
[----:B------:R-:W-:Y:S01]  /*2410*/  FADD.FTZ R236, R218, -R236 ;  /* 0x800000ecdaec7221 */ /* 0x000fe20000010000 */
[----:B------:R-:W-:Y:S01]  /*2420*/  FADD.FTZ R235, R128, -R235 ;  /* 0x800000eb80eb7221 */ /* 0x000fe20000010000 */
[----:B------:R-:W-:Y:S01]  /*2430*/  FSEL R184, R184, RZ, P3 ;  /* 0x000000ffb8b87208 */ /* 0x000fe20001800000 */
[----:B------:R-:W-:Y:S01]  /*2440*/  FADD.FTZ R123, R121, -R123 ;  /* 0x8000007b797b7221 */ /* 0x000fe20000010000 */
[----:B------:R-:W-:Y:S01]  /*2450*/  FADD.FTZ R122, R122, -R129 ;  /* 0x800000817a7a7221 */ /* 0x000fe20000010000 */
[----:B------:R-:W-:Y:S01]  /*2460*/  @P1 HADD2.F32 R121, -RZ, R102.H0_H0 ;  /* 0x20000066ff791230 */ /* 0x000fe20000004100 */
[----:B------:R-:W0:Y:S02]  /*2470*/  LDC.64 R128, c[0x0][0x2f8] ;  /* 0x0000be00ff807b82 */ /* 0x000e240000000a00 */
[----:B------:R-:W-:Y:S01]  /*2480*/  FMUL.FTZ R218, R199, R122 ;  /* 0x0000007ac7da7220 */ /* 0x000fe20000410000 */
[----:B------:R-:W-:-:S05]  /*2490*/  @P1 HADD2.F32 R122, -RZ, R103.H0_H0 ;  /* 0x20000067ff7a1230 */ /* 0x000fca0000004100 */
[----:B------:R-:W-:-:S05]  /*24a0*/  @P1 FADD.FTZ R218, R218, R122 ;  /* 0x0000007adada1221 */ /* 0x000fca0000010000 */
[----:B------:R-:W-:Y:S01]  /*24b0*/  @P2 F2FP.F16.F32.PACK_AB R247, RZ, R218 ;  /* 0x000000dafff7223e */ /* 0x000fe200000000ff */
[----:B------:R-:W-:-:S03]  /*24c0*/  FMUL.FTZ R218, R218, R198 ;  /* 0x000000c6dada7220 */ /* 0x000fc60000410000 */
[----:B------:R-:W-:Y:S01]  /*24d0*/  @P2 PRMT R119, R247, 0x7610, R119 ;  /* 0x00007610f7772816 */ /* 0x000fe20000000077 */
[----:B------:R-:W-:Y:S01]  /*24e0*/  FMUL.FTZ R218, R218, UR16 ;  /* 0x00000010dada7c20 */ /* 0x000fe20008410000 */
[----:B0-----:R-:W-:-:S04]  /*24f0*/  IMAD.WIDE.U32 R128, R203, 0x10, R128 ;  /* 0x00000010cb807825 */ /* 0x001fc800078e0080 */
[--C-:B--2---:R-:W-:Y:S02]  /*2500*/  @P3 HADD2.F32 R150, -RZ, R124.reuse.H0_H0 ;  /* 0x2000007cff963230 */ /* 0x104fe40000004100 */
[--C-:B------:R-:W-:Y:S02]  /*2510*/  @P5 HADD2.F32 R120, -RZ, R125.reuse.H0_H0 ;  /* 0x2000007dff785230 */ /* 0x100fe40000004100 */
[----:B------:R-:W-:Y:S02]  /*2520*/  @P4 HADD2.F32 R125, -RZ, R125.H1_H1 ;  /* 0x3000007dff7d4230 */ /* 0x000fe40000004100 */
[----:B------:R-:W-:Y:S01]  /*2530*/  @P3 FMUL.FTZ R148, R238, R150 ;  /* 0x00000096ee943220 */ /* 0x000fe20000410000 */
[----:B------:R-:W-:Y:S02]  /*2540*/  @P6 HADD2.F32 R150, -RZ, R124.H1_H1 ;  /* 0x3000007cff966230 */ /* 0x000fe40000004100 */
[----:B------:R-:W-:Y:S01]  /*2550*/  FMUL.FTZ R124, R149, UR16 ;  /* 0x00000010957c7c20 */ /* 0x000fe20008410000 */
[----:B------:R-:W-:-:S02]  /*2560*/  MOV R149, RZ ;  /* 0x000000ff00957202 */ /* 0x000fc40000000f00 */
[----:B------:R-:W-:Y:S01]  /*2570*/  LOP3.LUT P3, RZ, R185, 0xff, RZ, 0xc0, !PT ;  /* 0x000000ffb9ff7812 */ /* 0x000fe2000786c0ff */
[----:B------:R-:W-:Y:S01]  /*2580*/  @P6 FMUL.FTZ R149, R124, R150 ;  /* 0x000000967c956220 */ /* 0x000fe20000410000 */
[----:B------:R-:W-:Y:S02]  /*2590*/  @P1 HADD2.F32 R150, -RZ, R101.H1_H1 ;  /* 0x30000065ff961230 */ /* 0x000fe40000004100 */
[----:B------:R-:W-:-:S03]  /*25a0*/  FMUL.FTZ R124, R65, R124 ;  /* 0x0000007c417c7220 */ /* 0x000fc60000410000 */
[----:B------:R-:W-:Y:S01]  /*25b0*/  @P1 FADD.FTZ R239, R239, R150 ;  /* 0x00000096efef1221 */ /* 0x000fe20000010000 */
[----:B------:R-:W-:Y:S02]  /*25c0*/  CS2R R150, SRZ ;  /* 0x0000000000967805 */ /* 0x000fe4000001ff00 */
[----:B------:R-:W-:Y:S01]  /*25d0*/  @P5 FMUL.FTZ R150, R237, R120 ;  /* 0x00000078ed965220 */ /* 0x000fe20000410000 */
[----:B------:R-:W-:Y:S01]  /*25e0*/  FMUL.FTZ R120, R239, R198 ;  /* 0x000000c6ef787220 */ /* 0x000fe20000410000 */
[----:B------:R-:W-:Y:S01]  /*25f0*/  FMUL.FTZ R237, R66, R237 ;  /* 0x000000ed42ed7220 */ /* 0x000fe20000410000 */
[----:B------:R-:W-:Y:S02]  /*2600*/  @P2 F2FP.F16.F32.PACK_AB R239, RZ, R239 ;  /* 0x000000efffef223e */ /* 0x000fe400000000ff */
[----:B------:R-:W-:Y:S02]  /*2610*/  FMUL.FTZ R120, R120, UR16 ;  /* 0x0000001078787c20 */ /* 0x000fe40008410000 */
[----:B------:R-:W-:-:S02]  /*2620*/  FSEL R237, R237, RZ, P5 ;  /* 0x000000ffeded7208 */ /* 0x000fc40002800000 */
[----:B------:R-:W-:Y:S01]  /*2630*/  FMUL.FTZ R238, R67, R120 ;  /* 0x0000007843ee7220 */ /* 0x000fe20000410000 */
[----:B------:R-:W-:Y:S01]  /*2640*/  @P4 FMUL.FTZ R151, R120, R125 ;  /* 0x0000007d78974220 */ /* 0x000fe20000410000 */
[----:B------:R-:W-:Y:S01]  /*2650*/  FSEL R120, R124, RZ, P6 ;  /* 0x000000ff7c787208 */ /* 0x000fe20003000000 */
[----:B------:R-:W-:Y:S01]  /*2660*/  @P1 HADD2.F32 R124, -RZ, R102.H1_H1 ;  /* 0x30000066ff7c1230 */ /* 0x000fe20000004100 */
[C---:B------:R-:W-:Y:S02]  /*2670*/  LOP3.LUT P6, RZ, R185.reuse, 0xff00, RZ, 0xc0, !PT ;  /* 0x0000ff00b9ff7812 */ /* 0x040fe400078cc0ff */
[----:B------:R-:W-:Y:S02]  /*2680*/  FSEL R238, R238, RZ, P4 ;  /* 0x000000ffeeee7208 */ /* 0x000fe40002000000 */
[C---:B------:R-:W-:Y:S02]  /*2690*/  LOP3.LUT P5, RZ, R185.reuse, 0xff0000, RZ, 0xc0, !PT ;  /* 0x00ff0000b9ff7812 */ /* 0x040fe400078ac0ff */
[----:B------:R-:W-:Y:S01]  /*26a0*/  LOP3.LUT P4, RZ, R185, 0xff000000, RZ, 0xc0, !PT ;  /* 0xff000000b9ff7812 */ /* 0x000fe2000788c0ff */
[C---:B------:R-:W-:Y:S01]  /*26b0*/  FMUL.FTZ R185, R199.reuse, R236 ;  /* 0x000000ecc7b97220 */ /* 0x040fe20000410000 */
[C---:B------:R-:W-:Y:S01]  /*26c0*/  FMUL.FTZ R236, R199.reuse, R235 ;  /* 0x000000ebc7ec7220 */ /* 0x040fe20000410000 */
[----:B------:R-:W-:Y:S01]  /*26d0*/  FMUL.FTZ R235, R199, R123 ;  /* 0x0000007bc7eb7220 */ /* 0x000fe20000410000 */
[----:B------:R-:W-:-:S02]  /*26e0*/  @P1 HADD2.F32 R123, -RZ, R103.H1_H1 ;  /* 0x30000067ff7b1230 */ /* 0x000fc40000004100 */
[----:B------:R-:W-:Y:S01]  /*26f0*/  @P1 FADD.FTZ R185, R185, R121 ;  /* 0x00000079b9b91221 */ /* 0x000fe20000010000 */
[----:B------:R-:W-:Y:S01]  /*2700*/  @P1 FADD.FTZ R236, R236, R124 ;  /* 0x0000007cecec1221 */ /* 0x000fe20000010000 */
[----:B------:R-:W-:Y:S01]  /*2710*/  @P2 PRMT R117, R117, 0x5410, R239 ;  /* 0x0000541075752816 */ /* 0x000fe200000000ef */
[----:B------:R-:W-:Y:S02]  /*2720*/  @P1 FADD.FTZ R235, R235, R123 ;  /* 0x0000007bebeb1221 */ /* 0x000fe40000010000 */
[----:B------:R-:W-:Y:S01]  /*2730*/  @P2 F2FP.F16.F32.PACK_AB R121, RZ, R185 ;  /* 0x000000b9ff79223e */ /* 0x000fe200000000ff */
[----:B------:R-:W-:Y:S01]  /*2740*/  FMUL.FTZ R185, R185, R198 ;  /* 0x000000c6b9b97220 */ /* 0x000fe20000410000 */
[----:B------:R-:W-:Y:S01]  /*2750*/  @P2 F2FP.F16.F32.PACK_AB R246, RZ, R236 ;  /* 0x000000ecfff6223e */ /* 0x000fe200000000ff */
[-C--:B------:R-:W-:Y:S01]  /*2760*/  FMUL.FTZ R236, R236, R198.reuse ;  /* 0x000000c6ecec7220 */ /* 0x080fe20000410000 */
[----:B------:R-:W-:Y:S01]  /*2770*/  @P2 F2FP.F16.F32.PACK_AB R248, RZ, R235 ;  /* 0x000000ebfff8223e */ /* 0x000fe200000000ff */
[----:B------:R-:W-:Y:S01]  /*2780*/  FMUL.FTZ R235, R235, R198 ;  /* 0x000000c6ebeb7220 */ /* 0x000fe20000410000 */
[----:B------:R-:W-:Y:S01]  /*2790*/  FMUL.FTZ R123, R62, R218 ;  /* 0x000000da3e7b7220 */ /* 0x000fe20000410000 */
[----:B------:R-:W-:Y:S01]  /*27a0*/  FMUL.FTZ R185, R185, UR16 ;  /* 0x00000010b9b97c20 */ /* 0x000fe20008410000 */
[----:B------:R-:W-:Y:S01]  /*27b0*/  FMUL.FTZ R236, R236, UR16 ;  /* 0x00000010ecec7c20 */ /* 0x000fe20008410000 */
[----:B------:R-:W-:Y:S01]  /*27c0*/  FMUL.FTZ R235, R235, UR16 ;  /* 0x00000010ebeb7c20 */ /* 0x000fe20008410000 */
[----:B------:R-:W-:Y:S01]  /*27d0*/  @P2 PRMT R118, R121, 0x7610, R118 ;  /* 0x0000761079762816 */ /* 0x000fe20000000076 */
[----:B------:R-:W-:Y:S01]  /*27e0*/  FMUL.FTZ R122, R60, R185 ;  /* 0x000000b93c7a7220 */ /* 0x000fe20000410000 */
[----:B------:R-:W-:Y:S01]  /*27f0*/  FSEL R123, R123, RZ, P5 ;  /* 0x000000ff7b7b7208 */ /* 0x000fe20002800000 */
[----:B------:R-:W-:Y:S01]  /*2800*/  FMUL.FTZ R124, R63, R235 ;  /* 0x000000eb3f7c7220 */ /* 0x000fe20000410000 */
[----:B------:R-:W-:Y:S01]  /*2810*/  FMUL.FTZ R121, R61, R236 ;  /* 0x000000ec3d797220 */ /* 0x000fe20000410000 */
[----:B------:R-:W-:-:S02]  /*2820*/  @P2 PRMT R118, R118, 0x5410, R246 ;  /* 0x0000541076762816 */ /* 0x000fc400000000f6 */
[----:B------:R-:W-:Y:S02]  /*2830*/  FSEL R122, R122, RZ, P3 ;  /* 0x000000ff7a7a7208 */ /* 0x000fe40001800000 */
[----:B------:R-:W-:Y:S02]  /*2840*/  FSEL R124, R124, RZ, P4 ;  /* 0x000000ff7c7c7208 */ /* 0x000fe40002000000 */
[----:B------:R-:W-:Y:S02]  /*2850*/  FSEL R121, R121, RZ, P6 ;  /* 0x000000ff79797208 */ /* 0x000fe40003000000 */
[----:B------:R-:W-:Y:S02]  /*2860*/  F2FP.F16.F32.PACK_AB R123, R124, R123 ;  /* 0x0000007b7c7b723e */ /* 0x000fe400000000ff */
[----:B------:R-:W0:Y:S01]  /*2870*/  @P2 LDC.64 R124, c[0x0][0x308] ;  /* 0x0000c200ff7c2b82 */ /* 0x000e220000000a00 */
[----:B------:R-:W-:Y:S02]  /*2880*/  F2FP.F16.F32.PACK_AB R122, R121, R122 ;  /* 0x0000007a797a723e */ /* 0x000fe400000000ff */
[----:B------:R-:W-:-:S02]  /*2890*/  F2FP.F16.F32.PACK_AB R121, R238, R237 ;  /* 0x000000edee79723e */ /* 0x000fc400000000ff */
[----:B------:R-:W-:Y:S02]  /*28a0*/  @P2 PRMT R119, R119, 0x5410, R248 ;  /* 0x0000541077772816 */ /* 0x000fe400000000f8 */
[----:B------:R-:W-:Y:S01]  /*28b0*/  F2FP.F16.F32.PACK_AB R120, R120, R184 ;  /* 0x000000b87878723e */ /* 0x000fe200000000ff */
[----:B------:R-:W1:Y:S01]  /*28c0*/  LDC.64 R238, c[0x0][0x220] ;  /* 0x00008800ffee7b82 */ /* 0x000e620000000a00 */
[----:B0-----:R-:W-:-:S05]  /*28d0*/  @P2 IMAD.WIDE.U32 R124, R203, 0x10, R124 ;  /* 0x00000010cb7c2825 */ /* 0x001fca00078e007c */
[----:B------:R-:W-:Y:S04]  /*28e0*/  @P2 STG.E.128 desc[UR4][R124.64], R116 ;  /* 0x000000747c002986 */ /* 0x000fe8000c101d04 */
[----:B------:R1:W-:Y:S02]  /*28f0*/  STG.E.128 desc[UR4][R128.64], R120 ;  /* 0x0000007880007986 */ /* 0x0003e4000c101d04 */
[----:B-1----:R-:W-:-:S06]  /*2900*/  IMAD.WIDE.U32 R120, R202, 0x10, R238 ;  /* 0x00000010ca787825 */ /* 0x002fcc00078e00ee */
[----:B------:R-:W2:Y:S01]  /*2910*/  LDG.E.128 R120, desc[UR4][R120.64] ;  /* 0x0000000478787981 */ /* 0x000ea2000c1e1d00 */
[----:B------:R-:W-:Y:S01]  /*2920*/  HFMA2.MMA R184, -RZ, RZ, 0, 0 ;  /* 0x00000000ffb87435 */ /* 0x000fe200000001ff */
[----:B------:R-:W-:Y:S01]  /*2930*/  @P3 HADD2.F32 R124, -RZ, R126.H0_H0 ;  /* 0x2000007eff7c3230 */ /* 0x000fe20000004100 */
[----:B------:R-:W-:Y:S01]  /*2940*/  HFMA2.MMA R203, -RZ, RZ, 0, 0 ;  /* 0x00000000ffcb7435 */ /* 0x000fe200000001ff */
[-CC-:B------:R-:W-:Y:S01]  /*2950*/  FFMA.FTZ R125, R219, R147.reuse, R146.reuse ;  /* 0x00000093db7d7223 */ /* 0x180fe20000010092 */
[----:B------:R-:W-:Y:S01]  /*2960*/  MOV R128, R180 ;  /* 0x000000b400807202 */ /* 0x000fe20000000f00 */
[----:B------:R-:W-:Y:S01]  /*2970*/  FFMA.FTZ R220, R220, R147, R146 ;  /* 0x00000093dcdc7223 */ /* 0x000fe20000010092 */
[----:B------:R-:W-:Y:S01]  /*2980*/  @P3 FMUL.FTZ R184, R185, R124 ;  /* 0x0000007cb9b83220 */ /* 0x000fe20000410000 */
[--C-:B------:R-:W-:Y:S02]  /*2990*/  @P5 HADD2.F32 R124, -RZ, R127.reuse.H0_H0 ;  /* 0x2000007fff7c5230 */ /* 0x100fe40000004100 */
[----:B------:R-:W-:Y:S01]  /*29a0*/  FADD.FTZ R125, R221, -R125 ;  /* 0x8000007ddd7d7221 */ /* 0x000fe20000010000 */
[----:B------:R-:W-:-:S02]  /*29b0*/  @P4 HADD2.F32 R127, -RZ, R127.H1_H1 ;  /* 0x3000007fff7f4230 */ /* 0x000fc40000004100 */
[----:B------:R-:W-:Y:S01]  /*29c0*/  FADD.FTZ R220, R231, -R220 ;  /* 0x800000dce7dc7221 */ /* 0x000fe20000010000 */
[----:B------:R-:W-:Y:S01]  /*29d0*/  LOP3.LUT P3, RZ, R180, 0xff00, RZ, 0xc0, !PT ;  /* 0x0000ff00b4ff7812 */ /* 0x000fe2000786c0ff */
[----:B------:R-:W-:Y:S01]  /*29e0*/  @P5 FMUL.FTZ R203, R218, R124 ;  /* 0x0000007cdacb5220 */ /* 0x000fe20000410000 */
[----:B------:R-:W-:Y:S01]  /*29f0*/  MOV R218, RZ ;  /* 0x000000ff00da7202 */ /* 0x000fe20000000f00 */
[----:B------:R-:W-:Y:S01]  /*2a00*/  @P4 FMUL.FTZ R218, R235, R127 ;  /* 0x0000007febda4220 */ /* 0x000fe20000410000 */
[--C-:B------:R-:W-:Y:S02]  /*2a10*/  @P1 HADD2.F32 R124, -RZ, R104.reuse.H0_H0 ;  /* 0x20000068ff7c1230 */ /* 0x100fe40000004100 */
[----:B------:R-:W-:Y:S01]  /*2a20*/  FMUL.FTZ R125, R199, R125 ;  /* 0x0000007dc77d7220 */ /* 0x000fe20000410000 */
[----:B------:R-:W-:Y:S01]  /*2a30*/  LOP3.LUT P4, RZ, R128, 0xff, RZ, 0xc0, !PT ;  /* 0x000000ff80ff7812 */ /* 0x000fe2000788c0ff */
[----:B------:R-:W-:Y:S01]  /*2a40*/  @P1 HADD2.F32 R128, -RZ, R104.H1_H1 ;  /* 0x30000068ff801230 */ /* 0x000fe20000004100 */
[----:B------:R-:W-:Y:S01]  /*2a50*/  HFMA2.MMA R219, -RZ, RZ, 0, 0 ;  /* 0x00000000ffdb7435 */ /* 0x000fe200000001ff */
[----:B------:R-:W-:Y:S01]  /*2a60*/  @P1 FADD.FTZ R125, R125, R124 ;  /* 0x0000007c7d7d1221 */ /* 0x000fe20000010000 */
[----:B------:R-:W-:Y:S01]  /*2a70*/  FMUL.FTZ R124, R199, R220 ;  /* 0x000000dcc77c7220 */ /* 0x000fe20000410000 */
[----:B------:R-:W-:Y:S01]  /*2a80*/  @P6 HADD2.F32 R126, -RZ, R126.H1_H1 ;  /* 0x3000007eff7e6230 */ /* 0x000fe20000004100 */
[----:B------:R-:W-:-:S02]  /*2a90*/  MOV R185, RZ ;  /* 0x000000ff00b97202 */ /* 0x000fc40000000f00 */
[----:B------:R-:W-:Y:S01]  /*2aa0*/  CS2R R220, SRZ ;  /* 0x0000000000dc7805 */ /* 0x000fe2000001ff00 */
[----:B------:R-:W-:Y:S01]  /*2ab0*/  @P1 FADD.FTZ R124, R124, R128 ;  /* 0x000000807c7c1221 */ /* 0x000fe20000010000 */
[----:B------:R-:W-:Y:S01]  /*2ac0*/  FMUL.FTZ R128, R125, R198 ;  /* 0x000000c67d807220 */ /* 0x000fe20000410000 */
[----:B------:R-:W-:Y:S01]  /*2ad0*/  @P6 FMUL.FTZ R185, R236, R126 ;  /* 0x0000007eecb96220 */ /* 0x000fe20000410000 */
[-CC-:B------:R-:W-:Y:S01]  /*2ae0*/  FFMA.FTZ R126, R230, R147.reuse, R146.reuse ;  /* 0x00000093e67e7223 */ /* 0x180fe20000010092 */
[-C--:B------:R-:W-:Y:S01]  /*2af0*/  FFMA.FTZ R127, R232, R147.reuse, R146 ;  /* 0x00000093e87f7223 */ /* 0x080fe20000010092 */
[----:B------:R-:W-:Y:S01]  /*2b00*/  FMUL.FTZ R128, R128, UR16 ;  /* 0x0000001080807c20 */ /* 0x000fe20008410000 */
[----:B------:R-:W-:Y:S01]  /*2b10*/  LOP3.LUT P6, RZ, R180, 0xff0000, RZ, 0xc0, !PT ;  /* 0x00ff0000b4ff7812 */ /* 0x000fe200078cc0ff */
[----:B------:R-:W-:Y:S01]  /*2b20*/  FADD.FTZ R126, R233, -R126 ;  /* 0x8000007ee97e7221 */ /* 0x000fe20000010000 */
[----:B------:R-:W-:Y:S01]  /*2b30*/  FADD.FTZ R127, R234, -R127 ;  /* 0x8000007fea7f7221 */ /* 0x000fe20000010000 */
[----:B------:R-:W-:Y:S01]  /*2b40*/  LOP3.LUT P5, RZ, R180, 0xff000000, RZ, 0xc0, !PT ;  /* 0xff000000b4ff7812 */ /* 0x000fe200078ac0ff */
[----:B------:R-:W-:Y:S01]  /*2b50*/  FFMA.FTZ R222, R222, R147, R146 ;  /* 0x00000093dede7223 */ /* 0x000fe20000010092 */
[C---:B------:R-:W-:Y:S01]  /*2b60*/  FMUL.FTZ R126, R199.reuse, R126 ;  /* 0x0000007ec77e7220 */ /* 0x040fe20000410000 */
[----:B------:R-:W-:Y:S01]  /*2b70*/  FMUL.FTZ R127, R199, R127 ;  /* 0x0000007fc77f7220 */ /* 0x000fe20000410000 */
[----:B------:R-:W-:Y:S01]  /*2b80*/  MOV R180, RZ ;  /* 0x000000ff00b47202 */ /* 0x000fe20000000f00 */
[----:B------:R-:W-:Y:S01]  /*2b90*/  FADD.FTZ R222, R224, -R222 ;  /* 0x800000dee0de7221 */ /* 0x000fe20000010000 */
[----:B------:R-:W-:Y:S01]  /*2ba0*/  @P2 F2FP.F16.F32.PACK_AB R224, RZ, R125 ;  /* 0x0000007dffe0223e */ /* 0x000fe200000000ff */
[-CC-:B------:R-:W-:Y:S01]  /*2bb0*/  FFMA.FTZ R225, R225, R147.reuse, R146.reuse ;  /* 0x00000093e1e17223 */ /* 0x180fe20000010092 */
[-CC-:B------:R-:W-:Y:S01]  /*2bc0*/  FFMA.FTZ R223, R223, R147.reuse, R146.reuse ;  /* 0x00000093dfdf7223 */ /* 0x180fe20000010092 */
[----:B------:R-:W-:Y:S01]  /*2bd0*/  FMUL.FTZ R222, R199, R222 ;  /* 0x000000dec7de7220 */ /* 0x000fe20000410000 */
[----:B------:R-:W-:Y:S01]  /*2be0*/  FFMA.FTZ R227, R227, R147, R146 ;  /* 0x00000093e3e37223 */ /* 0x000fe20000010092 */
[----:B------:R-:W-:Y:S01]  /*2bf0*/  FADD.FTZ R228, R228, -R225 ;  /* 0x800000e1e4e47221 */ /* 0x000fe20000010000 */
[----:B------:R-:W-:Y:S01]  /*2c00*/  FADD.FTZ R223, R226, -R223 ;  /* 0x800000dfe2df7221 */ /* 0x000fe20000010000 */
[----:B------:R-:W-:-:S02]  /*2c10*/  @P1 HADD2.F32 R226, -RZ, R107.H0_H0 ;  /* 0x2000006bffe21230 */ /* 0x000fc40000004100 */
[----:B------:R-:W-:Y:S01]  /*2c20*/  FADD.FTZ R229, R229, -R227 ;  /* 0x800000e3e5e57221 */ /* 0x000fe20000010000 */
[C---:B------:R-:W-:Y:S01]  /*2c30*/  FMUL.FTZ R228, R199.reuse, R228 ;  /* 0x000000e4c7e47220 */ /* 0x040fe20000410000 */
[----:B------:R-:W-:Y:S02]  /*2c40*/  @P1 HADD2.F32 R227, -RZ, R107.H1_H1 ;  /* 0x3000006bffe31230 */ /* 0x000fe40000004100 */
[C---:B------:R-:W-:Y:S01]  /*2c50*/  FMUL.FTZ R223, R199.reuse, R223 ;  /* 0x000000dfc7df7220 */ /* 0x040fe20000410000 */
[----:B------:R-:W-:Y:S01]  /*2c60*/  FMUL.FTZ R229, R199, R229 ;  /* 0x000000e5c7e57220 */ /* 0x000fe20000410000 */
[----:B------:R-:W-:Y:S01]  /*2c70*/  @P1 FADD.FTZ R228, R228, R226 ;  /* 0x000000e2e4e41221 */ /* 0x000fe20000010000 */
[----:B------:R-:W-:Y:S01]  /*2c80*/  @P1 HADD2.F32 R225, -RZ, R106.H1_H1 ;  /* 0x3000006affe11230 */ /* 0x000fe20000004100 */
[----:B------:R-:W-:Y:S01]  /*2c90*/  @P2 PRMT R116, R224, 0x7610, R116 ;  /* 0x00007610e0742816 */ /* 0x000fe20000000074 */
[----:B------:R-:W-:Y:S01]  /*2ca0*/  @P1 FADD.FTZ R229, R229, R227 ;  /* 0x000000e3e5e51221 */ /* 0x000fe20000010000 */
[-CC-:B------:R-:W-:Y:S01]  /*2cb0*/  FFMA.FTZ R213, R213, R147.reuse, R146.reuse ;  /* 0x00000093d5d57223 */ /* 0x180fe20000010092 */
[----:B------:R-:W-:Y:S01]  /*2cc0*/  @P2 F2FP.F16.F32.PACK_AB R226, RZ, R228 ;  /* 0x000000e4ffe2223e */ /* 0x000fe200000000ff */
[----:B------:R-:W-:Y:S01]  /*2cd0*/  @P1 FADD.FTZ R223, R223, R225 ;  /* 0x000000e1dfdf1221 */ /* 0x000fe20000010000 */
[--C-:B------:R-:W-:Y:S01]  /*2ce0*/  FFMA.FTZ R214, R214, R147, R146.reuse ;  /* 0x00000093d6d67223 */ /* 0x100fe20000010092 */
[----:B------:R-:W-:Y:S01]  /*2cf0*/  @P2 F2FP.F16.F32.PACK_AB R224, RZ, R229 ;  /* 0x000000e5ffe0223e */ /* 0x000fe200000000ff */
[-C--:B------:R-:W-:Y:S01]  /*2d00*/  FMUL.FTZ R229, R229, R198.reuse ;  /* 0x000000c6e5e57220 */ /* 0x080fe20000410000 */
[----:B------:R-:W-:Y:S01]  /*2d10*/  @P2 PRMT R119, R226, 0x7610, R119 ;  /* 0x00007610e2772816 */ /* 0x000fe20000000077 */
[-CC-:B------:R-:W-:Y:S01]  /*2d20*/  FFMA.FTZ R216, R216, R147.reuse, R146.reuse ;  /* 0x00000093d8d87223 */ /* 0x180fe20000010092 */
[-CC-:B------:R-:W-:Y:S01]  /*2d30*/  FFMA.FTZ R209, R209, R147.reuse, R146.reuse ;  /* 0x00000093d1d17223 */ /* 0x180fe20000010092 */
[-C--:B------:R-:W-:Y:S01]  /*2d40*/  FFMA.FTZ R206, R206, R147.reuse, R146 ;  /* 0x00000093cece7223 */ /* 0x080fe20000010092 */
[----:B------:R-:W-:Y:S01]  /*2d50*/  @P2 PRMT R119, R119, 0x5410, R224 ;  /* 0x0000541077772816 */ /* 0x000fe200000000e0 */
[----:B------:R-:W-:Y:S01]  /*2d60*/  FMUL.FTZ R224, R223, R198 ;  /* 0x000000c6dfe07220 */ /* 0x000fe20000410000 */
[-CC-:B------:R-:W-:Y:S01]  /*2d70*/  FFMA.FTZ R207, R207, R147.reuse, R146.reuse ;  /* 0x00000093cfcf7223 */ /* 0x180fe20000010092 */
[----:B------:R-:W-:Y:S01]  /*2d80*/  FFMA.FTZ R189, R189, R147, R146 ;  /* 0x00000093bdbd7223 */ /* 0x000fe20000010092 */
[----:B------:R-:W3:Y:S01]  /*2d90*/  LDL.LU R234, [R1+0x4] ;  /* 0x0000040001ea7983 */ /* 0x000ee20000300800 */
[----:B------:R-:W-:Y:S01]  /*2da0*/  FMUL.FTZ R224, R224, UR16 ;  /* 0x00000010e0e07c20 */ /* 0x000fe20008410000 */
[----:B--2---:R-:W-:-:S02]  /*2db0*/  @P4 HADD2.F32 R129, -RZ, R120.H0_H0 ;  /* 0x20000078ff814230 */ /* 0x004fc40000004100 */
[----:B------:R-:W-:Y:S01]  /*2dc0*/  FADD.FTZ R212, R212, -R214 ;  /* 0x800000d6d4d47221 */ /* 0x000fe20000010000 */
[----:B------:R-:W-:Y:S02]  /*2dd0*/  @P3 HADD2.F32 R120, -RZ, R120.H1_H1 ;  /* 0x30000078ff783230 */ /* 0x000fe40000004100 */
[----:B------:R-:W-:Y:S01]  /*2de0*/  FADD.FTZ R216, R217, -R216 ;  /* 0x800000d8d9d87221 */ /* 0x000fe20000010000 */
[----:B------:R-:W-:Y:S01]  /*2df0*/  FADD.FTZ R209, R188, -R209 ;  /* 0x800000d1bcd17221 */ /* 0x000fe20000010000 */
[----:B------:R-:W-:Y:S01]  /*2e00*/  @P4 FMUL.FTZ R219, R128, R129 ;  /* 0x0000008180db4220 */ /* 0x000fe20000410000 */
[----:B------:R-:W-:Y:S01]  /*2e10*/  FMUL.FTZ R129, R124, R198 ;  /* 0x000000c67c817220 */ /* 0x000fe20000410000 */
[----:B------:R-:W-:Y:S01]  /*2e20*/  FMUL.FTZ R128, R56, R128 ;  /* 0x0000008038807220 */ /* 0x000fe20000410000 */
[----:B------:R-:W-:Y:S01]  /*2e30*/  FADD.FTZ R206, R204, -R206 ;  /* 0x800000ceccce7221 */ /* 0x000fe20000010000 */
[----:B------:R-:W-:Y:S01]  /*2e40*/  FADD.FTZ R207, R208, -R207 ;  /* 0x800000cfd0cf7221 */ /* 0x000fe20000010000 */
[----:B------:R-:W-:Y:S01]  /*2e50*/  FMUL.FTZ R129, R129, UR16 ;  /* 0x0000001081817c20 */ /* 0x000fe20008410000 */
[----:B------:R-:W-:Y:S01]  /*2e60*/  FADD.FTZ R205, R205, -R189 ;  /* 0x800000bdcdcd7221 */ /* 0x000fe20000010000 */
[----:B------:R-:W-:Y:S01]  /*2e70*/  FSEL R128, R128, RZ, P4 ;  /* 0x000000ff80807208 */ /* 0x000fe20002000000 */
[----:B------:R-:W2:Y:S01]  /*2e80*/  LDL.LU R233, [R1] ;  /* 0x0000000001e97983 */ /* 0x000ea20000300800 */
[----:B------:R-:W-:Y:S01]  /*2e90*/  @P3 FMUL.FTZ R220, R129, R120 ;  /* 0x0000007881dc3220 */ /* 0x000fe20000410000 */
[----:B------:R-:W-:-:S02]  /*2ea0*/  @P1 HADD2.F32 R120, -RZ, R105.H0_H0 ;  /* 0x20000069ff781230 */ /* 0x000fc40000004100 */
[----:B------:R-:W-:Y:S01]  /*2eb0*/  FMUL.FTZ R129, R57, R129 ;  /* 0x0000008139817220 */ /* 0x000fe20000410000 */
[----:B------:R-:W-:Y:S01]  /*2ec0*/  LOP3.LUT P4, RZ, R181, 0xff, RZ, 0xc0, !PT ;  /* 0x000000ffb5ff7812 */ /* 0x000fe2000788c0ff */
[----:B------:R-:W-:Y:S02]  /*2ed0*/  @P1 HADD2.F32 R214, -RZ, R108.H1_H1 ;  /* 0x3000006cffd61230 */ /* 0x000fe40000004100 */
[----:B------:R-:W-:Y:S01]  /*2ee0*/  FMUL.FTZ R216, R199, R216 ;  /* 0x000000d8c7d87220 */ /* 0x000fe20000410000 */
[----:B------:R-:W-:Y:S01]  /*2ef0*/  @P1 FADD.FTZ R126, R126, R120 ;  /* 0x000000787e7e1221 */ /* 0x000fe20000010000 */
[----:B------:R-:W-:Y:S01]  /*2f00*/  @P1 HADD2.F32 R120, -RZ, R105.H1_H1 ;  /* 0x30000069ff781230 */ /* 0x000fe20000004100 */
[----:B------:R-:W-:Y:S01]  /*2f10*/  FSEL R129, R129, RZ, P3 ;  /* 0x000000ff81817208 */ /* 0x000fe20001800000 */
[----:B------:R-:W-:Y:S02]  /*2f20*/  @P1 HADD2.F32 R188, -RZ, R110.H0_H0 ;  /* 0x2000006effbc1230 */ /* 0x000fe40000004100 */
[----:B------:R-:W-:Y:S01]  /*2f30*/  FMUL.FTZ R230, R126, R198 ;  /* 0x000000c67ee67220 */ /* 0x000fe20000410000 */
[----:B------:R-:W-:Y:S01]  /*2f40*/  LOP3.LUT P3, RZ, R181, 0xff00, RZ, 0xc0, !PT ;  /* 0x0000ff00b5ff7812 */ /* 0x000fe2000786c0ff */
[----:B------:R-:W-:Y:S01]  /*2f50*/  @P1 FADD.FTZ R127, R127, R120 ;  /* 0x000000787f7f1221 */ /* 0x000fe20000010000 */
[----:B------:R-:W-:-:S02]  /*2f60*/  @P6 HADD2.F32 R120, -RZ, R121.H0_H0 ;  /* 0x20000079ff786230 */ /* 0x000fc40000004100 */
[----:B------:R-:W-:Y:S01]  /*2f70*/  FMUL.FTZ R230, R230, UR16 ;  /* 0x00000010e6e67c20 */ /* 0x000fe20008410000 */
[----:B------:R-:W-:Y:S02]  /*2f80*/  @P5 HADD2.F32 R121, -RZ, R121.H1_H1 ;  /* 0x30000079ff795230 */ /* 0x000fe40000004100 */
[----:B------:R-:W-:Y:S01]  /*2f90*/  FMUL.FTZ R231, R127, R198 ;  /* 0x000000c67fe77220 */ /* 0x000fe20000410000 */
[----:B------:R-:W-:Y:S01]  /*2fa0*/  @P2 F2FP.F16.F32.PACK_AB R126, RZ, R126 ;  /* 0x0000007eff7e223e */ /* 0x000fe200000000ff */
[----:B------:R-:W-:Y:S01]  /*2fb0*/  @P6 FMUL.FTZ R180, R230, R120 ;  /* 0x00000078e6b46220 */ /* 0x000fe20000410000 */
[----:B------:R-:W-:Y:S01]  /*2fc0*/  FMUL.FTZ R230, R58, R230 ;  /* 0x000000e63ae67220 */ /* 0x000fe20000410000 */
[----:B------:R-:W-:Y:S01]  /*2fd0*/  FMUL.FTZ R231, R231, UR16 ;  /* 0x00000010e7e77c20 */ /* 0x000fe20008410000 */
[----:B------:R-:W-:Y:S01]  /*2fe0*/  @P2 PRMT R117, R126, 0x7610, R117 ;  /* 0x000076107e752816 */ /* 0x000fe20000000075 */
[----:B------:R-:W-:Y:S01]  /*2ff0*/  @P1 HADD2.F32 R189, -RZ, R110.H1_H1 ;  /* 0x3000006effbd1230 */ /* 0x000fe20000004100 */
[----:B------:R-:W-:Y:S01]  /*3000*/  @P2 F2FP.F16.F32.PACK_AB R127, RZ, R127 ;  /* 0x0000007fff7f223e */ /* 0x000fe200000000ff */
[----:B------:R-:W-:Y:S01]  /*3010*/  @P5 FMUL.FTZ R221, R231, R121 ;  /* 0x00000079e7dd5220 */ /* 0x000fe20000410000 */
[----:B------:R-:W-:Y:S01]  /*3020*/  FMUL.FTZ R231, R59, R231 ;  /* 0x000000e73be77220 */ /* 0x000fe20000410000 */
[----:B------:R-:W-:Y:S01]  /*3030*/  FSEL R230, R230, RZ, P6 ;  /* 0x000000ffe6e67208 */ /* 0x000fe20003000000 */
[----:B------:R-:W-:Y:S01]  /*3040*/  @P1 HADD2.F32 R204, -RZ, R111.H1_H1 ;  /* 0x3000006fffcc1230 */ /* 0x000fe20000004100 */
[C---:B------:R-:W-:Y:S01]  /*3050*/  LEA R120, P6, R202.reuse, UR18, 0x4 ;  /* 0x00000012ca787c11 */ /* 0x040fe2000f8c20ff */
[----:B------:R-:W-:Y:S01]  /*3060*/  FMUL.FTZ R208, R199, R206 ;  /* 0x000000cec7d07220 */ /* 0x000fe20000410000 */
[----:B------:R-:W-:Y:S01]  /*3070*/  FSEL R231, R231, RZ, P5 ;  /* 0x000000ffe7e77208 */ /* 0x000fe20002800000 */
[----:B------:R-:W-:Y:S01]  /*3080*/  FMUL.FTZ R207, R199, R207 ;  /* 0x000000cfc7cf7220 */ /* 0x000fe20000410000 */
[----:B------:R-:W-:Y:S01]  /*3090*/  LEA.HI.X R121, R202, UR19, RZ, 0x4, P6 ;  /* 0x00000013ca797c11 */ /* 0x000fe2000b0f24ff */
[----:B------:R-:W4:Y:S01]  /*30a0*/  LDL.LU R232, [R1+0xc] ;  /* 0x00000c0001e87983 */ /* 0x000f220000300800 */
[----:B------:R-:W-:-:S02]  /*30b0*/  LOP3.LUT P5, RZ, R181, 0xff0000, RZ, 0xc0, !PT ;  /* 0x00ff0000b5ff7812 */ /* 0x000fc400078ac0ff */
[----:B------:R-:W-:Y:S02]  /*30c0*/  LOP3.LUT P6, RZ, R181, 0xff000000, RZ, 0xc0, !PT ;  /* 0xff000000b5ff7812 */ /* 0x000fe400078cc0ff */
[----:B------:R-:W-:Y:S01]  /*30d0*/  @P2 F2FP.F16.F32.PACK_AB R181, RZ, R124 ;  /* 0x0000007cffb5223e */ /* 0x000fe200000000ff */
[----:B------:R-:W-:Y:S01]  /*30e0*/  @P1 HADD2.F32 R124, -RZ, R106.H0_H0 ;  /* 0x2000006aff7c1230 */ /* 0x000fe20000004100 */
[----:B------:R-:W-:Y:S01]  /*30f0*/  @P2 F2FP.F16.F32.PACK_AB R126, RZ, R223 ;  /* 0x000000dfff7e223e */ /* 0x000fe200000000ff */
[----:B------:R-:W-:Y:S01]  /*3100*/  FMUL.FTZ R223, R229, UR16 ;  /* 0x00000010e5df7c20 */ /* 0x000fe20008410000 */
[----:B------:R-:W-:Y:S02]  /*3110*/  @P2 PRMT R116, R116, 0x5410, R181 ;  /* 0x0000541074742816 */ /* 0x000fe400000000b5 */
[----:B------:R-:W-:Y:S01]  /*3120*/  @P1 FADD.FTZ R222, R222, R124 ;  /* 0x0000007cdede1221 */ /* 0x000fe20000010000 */
[----:B------:R-:W-:Y:S01]  /*3130*/  @P2 PRMT R117, R117, 0x5410, R127 ;  /* 0x0000541075752816 */ /* 0x000fe2000000007f */
[----:B------:R-:W0:Y:S03]  /*3140*/  @P2 LDC.64 R124, c[0x0][0x308] ;  /* 0x0000c200ff7c2b82 */ /* 0x000e260000000a00 */
[----:B------:R-:W-:-:S04]  /*3150*/  @P2 F2FP.F16.F32.PACK_AB R225, RZ, R222 ;  /* 0x000000deffe1223e */ /* 0x000fc800000000ff */
[----:B------:R-:W-:-:S04]  /*3160*/  @P2 PRMT R118, R225, 0x7610, R118 ;  /* 0x00007610e1762816 */ /* 0x000fc80000000076 */
[----:B------:R-:W-:Y:S01]  /*3170*/  @P2 PRMT R118, R118, 0x5410, R126 ;  /* 0x0000541076762816 */ /* 0x000fe2000000007e */
[----:B0-----:R-:W-:-:S04]  /*3180*/  @P2 IMAD.WIDE.U32 R124, R202, 0x10, R124 ;  /* 0x00000010ca7c2825 */ /* 0x001fc800078e007c */
[-C--:B------:R-:W-:Y:S01]  /*3190*/  FMUL.FTZ R202, R222, R198.reuse ;  /* 0x000000c6deca7220 */ /* 0x080fe20000410000 */
[----:B------:R-:W-:-:S03]  /*31a0*/  FMUL.FTZ R222, R228, R198 ;  /* 0x000000c6e4de7220 */ /* 0x000fc60000410000 */
[----:B------:R-:W-:Y:S01]  /*31b0*/  FMUL.FTZ R202, R202, UR16 ;  /* 0x00000010caca7c20 */ /* 0x000fe20008410000 */
[----:B------:R-:W-:Y:S01]  /*31c0*/  FMUL.FTZ R222, R222, UR16 ;  /* 0x00000010dede7c20 */ /* 0x000fe20008410000 */
[----:B------:R0:W-:Y:S02]  /*31d0*/  @P2 STG.E.128 desc[UR4][R124.64], R116 ;  /* 0x000000747c002986 */ /* 0x0001e4000c101d04 */
[----:B------:R-:W-:Y:S01]  /*31e0*/  FMUL.FTZ R126, R52, R202 ;  /* 0x000000ca347e7220 */ /* 0x000fe20000410000 */
[----:B------:R-:W-:-:S04]  /*31f0*/  FMUL.FTZ R127, R54, R222 ;  /* 0x000000de367f7220 */ /* 0x000fc80000410000 */
[----:B------:R-:W-:Y:S02]  /*3200*/  FSEL R126, R126, RZ, P4 ;  /* 0x000000ff7e7e7208 */ /* 0x000fe40002000000 */
[----:B------:R-:W-:Y:S01]  /*3210*/  FSEL R127, R127, RZ, P5 ;  /* 0x000000ff7f7f7208 */ /* 0x000fe20002800000 */
[----:B0-----:R-:W-:Y:S01]  /*3220*/  FMUL.FTZ R125, R55, R223 ;  /* 0x000000df377d7220 */ /* 0x001fe20000410000 */
[----:B------:R-:W-:-:S04]  /*3230*/  FMUL.FTZ R124, R53, R224 ;  /* 0x000000e0357c7220 */ /* 0x000fc80000410000 */
[----:B------:R-:W-:Y:S02]  /*3240*/  FSEL R125, R125, RZ, P6 ;  /* 0x000000ff7d7d7208 */ /* 0x000fe40003000000 */
[----:B------:R-:W-:Y:S02]  /*3250*/  FSEL R124, R124, RZ, P3 ;  /* 0x000000ff7c7c7208 */ /* 0x000fe40001800000 */
[----:B------:R-:W-:Y:S02]  /*3260*/  F2FP.F16.F32.PACK_AB R127, R125, R127 ;  /* 0x0000007f7d7f723e */ /* 0x000fe400000000ff */
[----:B------:R-:W-:Y:S02]  /*3270*/  F2FP.F16.F32.PACK_AB R126, R124, R126 ;  /* 0x0000007e7c7e723e */ /* 0x000fe400000000ff */
[----:B------:R-:W-:Y:S02]  /*3280*/  F2FP.F16.F32.PACK_AB R125, R231, R230 ;  /* 0x000000e6e77d723e */ /* 0x000fe400000000ff */
[----:B------:R-:W-:Y:S01]  /*3290*/  F2FP.F16.F32.PACK_AB R124, R129, R128 ;  /* 0x00000080817c723e */ /* 0x000fe200000000ff */
[----:B------:R-:W-:Y:S01]  /*32a0*/  IMAD.WIDE.U32 R128, R201, 0x10, R238 ;  /* 0x00000010c9807825 */ /* 0x000fe200078e00ee */
[----:B------:R-:W-:-:S03]  /*32b0*/  HFMA2.MMA R181, -RZ, RZ, 0, 0 ;  /* 0x00000000ffb57435 */ /* 0x000fc600000001ff */
[----:B------:R-:W-:Y:S01]  /*32c0*/  FMUL.FTZ R206, R199, R205 ;  /* 0x000000cdc7ce7220 */ /* 0x000fe20000410000 */
[----:B------:R-:W-:Y:S01]  /*32d0*/  @P1 FADD.FTZ R207, R207, R189 ;  /* 0x000000bdcfcf1221 */ /* 0x000fe20000010000 */
[----:B------:R0:W-:Y:S04]  /*32e0*/  STG.E.128 desc[UR4][R120.64], R124 ;  /* 0x0000007c78007986 */ /* 0x0001e8000c101d04 */
[----:B------:R-:W4:Y:S01]  /*32f0*/  LDL.LU R231, [R1+0x8] ;  /* 0x0000080001e77983 */ /* 0x000f220000300800 */
[----:B------:R-:W-:-:S03]  /*3300*/  @P1 FADD.FTZ R206, R206, R204 ;  /* 0x000000cccece1221 */ /* 0x000fc60000010000 */
[----:B0-----:R0:W3:Y:S01]  /*3310*/  LDG.E.128 R124, desc[UR4][R128.64] ;  /* 0x00000004807c7981 */ /* 0x0010e2000c1e1d00 */
[--C-:B------:R-:W-:Y:S01]  /*3320*/  @P4 HADD2.F32 R120, -RZ, R122.reuse.H0_H0 ;  /* 0x2000007aff784230 */ /* 0x100fe20000004100 */
[----:B------:R-:W-:Y:S01]  /*3330*/  MOV R121, R174 ;  /* 0x000000ae00797202 */ /* 0x000fe20000000f00 */
[-C--:B------:R-:W-:Y:S01]  /*3340*/  FMUL.FTZ R189, R206, R198.reuse ;  /* 0x000000c6cebd7220 */ /* 0x080fe20000410000 */
[----:B------:R-:W-:Y:S01]  /*3350*/  FMUL.FTZ R204, R207, R198 ;  /* 0x000000c6cfcc7220 */ /* 0x000fe20000410000 */
[----:B------:R-:W-:Y:S01]  /*3360*/  @P2 F2FP.F16.F32.PACK_AB R207, RZ, R207 ;  /* 0x000000cfffcf223e */ /* 0x000fe200000000ff */
[----:B------:R-:W-:Y:S01]  /*3370*/  @P4 FMUL.FTZ R181, R202, R120 ;  /* 0x00000078cab54220 */ /* 0x000fe20000410000 */
[----:B------:R-:W-:Y:S01]  /*3380*/  FFMA.FTZ R120, R210, R147, R146 ;  /* 0x00000093d2787223 */ /* 0x000fe20000010092 */
[----:B------:R-:W-:Y:S01]  /*3390*/  LOP3.LUT P4, RZ, R121, 0xff, RZ, 0xc0, !PT ;  /* 0x000000ff79ff7812 */ /* 0x000fe2000788c0ff */
[----:B------:R-:W-:Y:S02]  /*33a0*/  @P3 HADD2.F32 R121, -RZ, R122.H1_H1 ;  /* 0x3000007aff793230 */ /* 0x000fe40000004100 */
[----:B------:R-:W-:Y:S01]  /*33b0*/  FMUL.FTZ R122, R199, R212 ;  /* 0x000000d4c77a7220 */ /* 0x000fe20000410000 */
[----:B0-----:R-:W-:-:S02]  /*33c0*/  @P5 HADD2.F32 R128, -RZ, R123.H0_H0 ;  /* 0x2000007bff805230 */ /* 0x001fc40000004100 */
[----:B------:R-:W-:Y:S01]  /*33d0*/  FADD.FTZ R120, R215, -R120 ;  /* 0x80000078d7787221 */ /* 0x000fe20000010000 */
[----:B------:R-:W-:Y:S01]  /*33e0*/  FADD.FTZ R215, R211, -R213 ;  /* 0x800000d5d3d77221 */ /* 0x000fe20000010000 */
[----:B------:R-:W-:Y:S01]  /*33f0*/  CS2R R210, SRZ ;  /* 0x0000000000d27805 */ /* 0x000fe2000001ff00 */
[----:B------:R-:W-:Y:S01]  /*3400*/  HFMA2.MMA R202, -RZ, RZ, 0, 0 ;  /* 0x00000000ffca7435 */ /* 0x000fe200000001ff */
[----:B------:R-:W-:Y:S01]  /*3410*/  @P5 FMUL.FTZ R210, R222, R128 ;  /* 0x00000080ded25220 */ /* 0x000fe20000410000 */
[----:B------:R-:W-:Y:S01]  /*3420*/  LOP3.LUT P5, RZ, R174, 0xff00, RZ, 0xc0, !PT ;  /* 0x0000ff00aeff7812 */ /* 0x000fe200078ac0ff */
[----:B------:R-:W-:Y:S02]  /*3430*/  @P6 HADD2.F32 R129, -RZ, R123.H1_H1 ;  /* 0x3000007bff816230 */ /* 0x000fe40000004100 */
[----:B------:R-:W-:Y:S01]  /*3440*/  @P1 FADD.FTZ R122, R122, R214 ;  /* 0x000000d67a7a1221 */ /* 0x000fe20000010000 */
[----:B------:R-:W-:Y:S02]  /*3450*/  @P1 HADD2.F32 R213, -RZ, R108.H0_H0 ;  /* 0x2000006cffd51230 */ /* 0x000fe40000004100 */
[----:B------:R-:W-:Y:S01]  /*3460*/  FMUL.FTZ R123, R199, R120 ;  /* 0x00000078c77b7220 */ /* 0x000fe20000410000 */
[----:B------:R-:W-:Y:S01]  /*3470*/  @P3 FMUL.FTZ R211, R224, R121 ;  /* 0x00000079e0d33220 */ /* 0x000fe20000410000 */
[----:B------:R-:W-:Y:S01]  /*3480*/  @P6 FMUL.FTZ R202, R223, R129 ;  /* 0x00000081dfca6220 */ /* 0x000fe20000410000 */
[----:B------:R-:W-:-:S02]  /*3490*/  @P1 HADD2.F32 R128, -RZ, R109.H0_H0 ;  /* 0x2000006dff801230 */ /* 0x000fc40000004100 */
[-C--:B------:R-:W-:Y:S01]  /*34a0*/  FMUL.FTZ R121, R122, R198.reuse ;  /* 0x000000c67a797220 */ /* 0x080fe20000410000 */
[----:B------:R-:W-:Y:S01]  /*34b0*/  @P1 FADD.FTZ R123, R123, R213 ;  /* 0x000000d57b7b1221 */ /* 0x000fe20000010000 */
[C---:B------:R-:W-:Y:S01]  /*34c0*/  LOP3.LUT P6, RZ, R174.reuse, 0xff0000, RZ, 0xc0, !PT ;  /* 0x00ff0000aeff7812 */ /* 0x040fe200078cc0ff */
[----:B------:R-:W-:Y:S01]  /*34d0*/  FMUL.FTZ R215, R199, R215 ;  /* 0x000000d7c7d77220 */ /* 0x000fe20000410000 */
[----:B------:R-:W-:Y:S01]  /*34e0*/  LOP3.LUT P3, RZ, R174, 0xff000000, RZ, 0xc0, !PT ;  /* 0xff000000aeff7812 */ /* 0x000fe2000786c0ff */
[----:B------:R-:W-:Y:S02]  /*34f0*/  @P1 HADD2.F32 R129, -RZ, R109.H1_H1 ;  /* 0x3000006dff811230 */ /* 0x000fe40000004100 */
[----:B------:R-:W-:Y:S01]  /*3500*/  FMUL.FTZ R121, R121, UR16 ;  /* 0x0000001079797c20 */ /* 0x000fe20008410000 */
[-C--:B------:R-:W-:Y:S01]  /*3510*/  FMUL.FTZ R120, R123, R198.reuse ;  /* 0x000000c67b787220 */ /* 0x080fe20000410000 */
[----:B------:R-:W-:Y:S01]  /*3520*/  @P1 FADD.FTZ R215, R215, R128 ;  /* 0x00000080d7d71221 */ /* 0x000fe20000010000 */
[----:B------:R-:W-:Y:S01]  /*3530*/  MOV R214, RZ ;  /* 0x000000ff00d67202 */ /* 0x000fe20000000f00 */
[----:B------:R-:W-:Y:S01]  /*3540*/  @P1 FADD.FTZ R216, R216, R129 ;  /* 0x00000081d8d81221 */ /* 0x000fe20000010000 */
[----:B------:R-:W-:Y:S01]  /*3550*/  FMUL.FTZ R120, R120, UR16 ;  /* 0x0000001078787c20 */ /* 0x000fe20008410000 */
[----:B------:R-:W-:Y:S01]  /*3560*/  CS2R R212, SRZ ;  /* 0x0000000000d47805 */ /* 0x000fe2000001ff00 */
[----:B------:R-:W-:Y:S01]  /*3570*/  FMUL.FTZ R189, R189, UR16 ;  /* 0x00000010bdbd7c20 */ /* 0x000fe20008410000 */
[----:B------:R-:W-:Y:S01]  /*3580*/  FMUL.FTZ R217, R216, R198 ;  /* 0x000000c6d8d97220 */ /* 0x000fe20000410000 */
[----:B------:R-:W-:Y:S01]  /*3590*/  FMUL.FTZ R204, R204, UR16 ;  /* 0x00000010cccc7c20 */ /* 0x000fe20008410000 */
[----:B------:R-:W-:Y:S01]  /*35a0*/  @P2 F2FP.F16.F32.PACK_AB R205, RZ, R123 ;  /* 0x0000007bffcd223e */ /* 0x000fe200000000ff */
[----:B------:R-:W4:Y:S01]  /*35b0*/  LDL.LU R230, [R1+0x14] ;  /* 0x0000140001e67983 */ /* 0x000f220000300800 */
[----:B------:R-:W-:-:S02]  /*35c0*/  @P2 F2FP.F16.F32.PACK_AB R216, RZ, R216 ;  /* 0x000000d8ffd8223e */ /* 0x000fc400000000ff */
[----:B------:R-:W-:Y:S01]  /*35d0*/  @P2 F2FP.F16.F32.PACK_AB R206, RZ, R206 ;  /* 0x000000ceffce223e */ /* 0x000fe200000000ff */
[----:B------:R-:W4:Y:S01]  /*35e0*/  LDL.LU R229, [R1+0x10] ;  /* 0x0000100001e57983 */ /* 0x000f220000300800 */
[----:B------:R-:W-:-:S03]  /*35f0*/  @P2 PRMT R116, R205, 0x7610, R116 ;  /* 0x00007610cd742816 */ /* 0x000fc60000000074 */
[----:B------:R-:W4:Y:S04]  /*3600*/  LDL.LU R228, [R1+0x1c] ;  /* 0x00001c0001e47983 */ /* 0x000f280000300800 */
[----:B------:R-:W2:Y:S04]  /*3610*/  LDL.LU R227, [R1+0x18] ;  /* 0x0000180001e37983 */ /* 0x000ea80000300800 */
[----:B------:R-:W4:Y:S04]  /*3620*/  LDL.LU R226, [R1+0x24] ;  /* 0x0000240001e27983 */ /* 0x000f280000300800 */
[----:B------:R-:W4:Y:S04]  /*3630*/  LDL.LU R225, [R1+0x20] ;  /* 0x0000200001e17983 */ /* 0x000f280000300800 */
[----:B------:R-:W4:Y:S01]  /*3640*/  LDL.LU R224, [R1+0x2c] ;  /* 0x00002c0001e07983 */ /* 0x000f220000300800 */
[----:B---3--:R-:W-:-:S02]  /*3650*/  @P4 HADD2.F32 R174, -RZ, R124.H0_H0 ;  /* 0x2000007cffae4230 */ /* 0x008fc40000004100 */
[----:B------:R-:W-:Y:S02]  /*3660*/  @P5 HADD2.F32 R124, -RZ, R124.H1_H1 ;  /* 0x3000007cff7c5230 */ /* 0x000fe40000004100 */
[--C-:B------:R-:W-:Y:S02]  /*3670*/  @P6 HADD2.F32 R128, -RZ, R125.reuse.H0_H0 ;  /* 0x2000007dff806230 */ /* 0x100fe40000004100 */
[----:B------:R-:W-:Y:S01]  /*3680*/  @P4 FMUL.FTZ R213, R120, R174 ;  /* 0x000000ae78d54220 */ /* 0x000fe20000410000 */
[----:B------:R-:W-:Y:S01]  /*3690*/  HFMA2.MMA R174, -RZ, RZ, 0, 0 ;  /* 0x00000000ffae7435 */ /* 0x000fe200000001ff */
[----:B------:R-:W-:Y:S01]  /*36a0*/  @P5 FMUL.FTZ R214, R121, R124 ;  /* 0x0000007c79d65220 */ /* 0x000fe20000410000 */
[----:B------:R-:W-:Y:S01]  /*36b0*/  FMUL.FTZ R124, R215, R198 ;  /* 0x000000c6d77c7220 */ /* 0x000fe20000410000 */
[----:B------:R-:W-:Y:S02]  /*36c0*/  @P3 HADD2.F32 R129, -RZ, R125.H1_H1 ;  /* 0x3000007dff813230 */ /* 0x000fe40000004100 */
[----:B------:R-:W-:Y:S01]  /*36d0*/  FMUL.FTZ R125, R217, UR16 ;  /* 0x00000010d97d7c20 */ /* 0x000fe20008410000 */
[----:B------:R-:W-:Y:S01]  /*36e0*/  FMUL.FTZ R120, R48, R120 ;  /* 0x0000007830787220 */ /* 0x000fe20000410000 */
[----:B------:R-:W-:Y:S01]  /*36f0*/  FMUL.FTZ R124, R124, UR16 ;  /* 0x000000107c7c7c20 */ /* 0x000fe20008410000 */
[----:B------:R-:W-:Y:S01]  /*3700*/  @P2 F2FP.F16.F32.PACK_AB R215, RZ, R215 ;  /* 0x000000d7ffd7223e */ /* 0x000fe200000000ff */
[----:B------:R-:W-:Y:S01]  /*3710*/  @P3 FMUL.FTZ R212, R125, R129 ;  /* 0x000000817dd43220 */ /* 0x000fe20000410000 */
[----:B------:R-:W-:Y:S01]  /*3720*/  FMUL.FTZ R129, R49, R121 ;  /* 0x0000007931817220 */ /* 0x000fe20000410000 */
[----:B------:R-:W-:Y:S01]  /*3730*/  FMUL.FTZ R217, R50, R124 ;  /* 0x0000007c32d97220 */ /* 0x000fe20000410000 */
[----:B------:R-:W-:Y:S01]  /*3740*/  @P6 FMUL.FTZ R174, R124, R128 ;  /* 0x000000807cae6220 */ /* 0x000fe20000410000 */
[----:B------:R-:W-:Y:S01]  /*3750*/  FSEL R128, R120, RZ, P4 ;  /* 0x000000ff78807208 */ /* 0x000fe20002000000 */
[----:B------:R-:W-:Y:S01]  /*3760*/  FMUL.FTZ R222, R51, R125 ;  /* 0x0000007d33de7220 */ /* 0x000fe20000410000 */
[----:B------:R-:W0:Y:S01]  /*3770*/  @P2 LDC.64 R120, c[0x0][0x308] ;  /* 0x0000c200ff782b82 */ /* 0x000e220000000a00 */
[----:B------:R-:W-:-:S02]  /*3780*/  FSEL R217, R217, RZ, P6 ;  /* 0x000000ffd9d97208 */ /* 0x000fc40003000000 */
[----:B------:R-:W-:Y:S02]  /*3790*/  LEA R124, P6, R201, UR18, 0x4 ;  /* 0x00000012c97c7c11 */ /* 0x000fe4000f8c20ff */
[----:B------:R-:W-:Y:S02]  /*37a0*/  FSEL R129, R129, RZ, P5 ;  /* 0x000000ff81817208 */ /* 0x000fe40002800000 */
[----:B------:R-:W-:Y:S02]  /*37b0*/  FSEL R222, R222, RZ, P3 ;  /* 0x000000ffdede7208 */ /* 0x000fe40001800000 */
[----:B------:R-:W-:Y:S01]  /*37c0*/  LEA.HI.X R125, R201, UR19, RZ, 0x4, P6 ;  /* 0x00000013c97d7c11 */ /* 0x000fe2000b0f24ff */
[----:B------:R-:W-:Y:S01]  /*37d0*/  @P1 HADD2.F32 R201, -RZ, R111.H0_H0 ;  /* 0x2000006fffc91230 */ /* 0x000fe20000004100 */
[C---:B------:R-:W-:Y:S02]  /*37e0*/  LOP3.LUT P4, RZ, R175.reuse, 0xff, RZ, 0xc0, !PT ;  /* 0x000000ffafff7812 */ /* 0x040fe4000788c0ff */
[----:B------:R-:W-:-:S02]  /*37f0*/  LOP3.LUT P5, RZ, R175, 0xff00, RZ, 0xc0, !PT ;  /* 0x0000ff00afff7812 */ /* 0x000fc400078ac0ff */
[C---:B------:R-:W-:Y:S01]  /*3800*/  LOP3.LUT P3, RZ, R175.reuse, 0xff0000, RZ, 0xc0, !PT ;  /* 0x00ff0000afff7812 */ /* 0x040fe2000786c0ff */
[----:B------:R-:W-:Y:S01]  /*3810*/  @P1 FADD.FTZ R208, R208, R201 ;  /* 0x000000c9d0d01221 */ /* 0x000fe20000010000 */
[----:B------:R-:W-:Y:S01]  /*3820*/  LOP3.LUT P6, RZ, R175, 0xff000000, RZ, 0xc0, !PT ;  /* 0xff000000afff7812 */ /* 0x000fe200078cc0ff */
[----:B------:R-:W-:Y:S01]  /*3830*/  FMUL.FTZ R175, R199, R209 ;  /* 0x000000d1c7af7220 */ /* 0x000fe20000410000 */
[----:B------:R-:W-:Y:S02]  /*3840*/  @P2 F2FP.F16.F32.PACK_AB R209, RZ, R122 ;  /* 0x0000007affd1223e */ /* 0x000fe400000000ff */
[----:B------:R-:W-:Y:S01]  /*3850*/  @P2 PRMT R117, R215, 0x7610, R117 ;  /* 0x00007610d7752816 */ /* 0x000fe20000000075 */
[----:B------:R-:W-:Y:S01]  /*3860*/  @P1 FADD.FTZ R175, R175, R188 ;  /* 0x000000bcafaf1221 */ /* 0x000fe20000010000 */
[----:B------:R-:W-:Y:S01]  /*3870*/  FMUL.FTZ R188, R208, R198 ;  /* 0x000000c6d0bc7220 */ /* 0x000fe20000410000 */
[----:B0-----:R-:W-:-:S04]  /*3880*/  @P2 IMAD.WIDE.U32 R200, R200, 0x10, R120 ;  /* 0x00000010c8c82825 */ /* 0x001fc800078e0078 */
[----:B------:R-:W-:Y:S01]  /*3890*/  FMUL.FTZ R121, R47, R189 ;  /* 0x000000bd2f797220 */ /* 0x000fe20000410000 */
[----:B------:R-:W-:Y:S01]  /*38a0*/  FMUL.FTZ R120, R45, R204 ;  /* 0x000000cc2d787220 */ /* 0x000fe20000410000 */
[----:B------:R-:W-:Y:S01]  /*38b0*/  @P2 F2FP.F16.F32.PACK_AB R223, RZ, R175 ;  /* 0x000000afffdf223e */ /* 0x000fe200000000ff */
[----:B------:R-:W-:Y:S01]  /*38c0*/  FMUL.FTZ R175, R175, R198 ;  /* 0x000000c6afaf7220 */ /* 0x000fe20000410000 */
[----:B------:R-:W-:Y:S01]  /*38d0*/  FMUL.FTZ R188, R188, UR16 ;  /* 0x00000010bcbc7c20 */ /* 0x000fe20008410000 */
[----:B------:R-:W-:Y:S02]  /*38e0*/  @P2 F2FP.F16.F32.PACK_AB R208, RZ, R208 ;  /* 0x000000d0ffd0223e */ /* 0x000fe400000000ff */
[----:B------:R-:W-:Y:S01]  /*38f0*/  FMUL.FTZ R175, R175, UR16 ;  /* 0x00000010afaf7c20 */ /* 0x000fe20008410000 */
[----:B------:R-:W-:Y:S01]  /*3900*/  FMUL.FTZ R123, R46, R188 ;  /* 0x000000bc2e7b7220 */ /* 0x000fe20000410000 */
[----:B------:R-:W-:Y:S02]  /*3910*/  FSEL R121, R121, RZ, P6 ;  /* 0x000000ff79797208 */ /* 0x000fe40003000000 */
[----:B------:R-:W-:Y:S01]  /*3920*/  FMUL.FTZ R122, R44, R175 ;  /* 0x000000af2c7a7220 */ /* 0x000fe20000410000 */
[----:B------:R-:W-:-:S02]  /*3930*/  FSEL R120, R120, RZ, P5 ;  /* 0x000000ff78787208 */ /* 0x000fc40002800000 */
[----:B------:R-:W-:Y:S02]  /*3940*/  FSEL R123, R123, RZ, P3 ;  /* 0x000000ff7b7b7208 */ /* 0x000fe40001800000 */
[----:B------:R-:W-:Y:S02]  /*3950*/  FSEL R122, R122, RZ, P4 ;  /* 0x000000ff7a7a7208 */ /* 0x000fe40002000000 */
[----:B------:R-:W-:Y:S02]  /*3960*/  @P2 PRMT R118, R223, 0x7610, R118 ;  /* 0x00007610df762816 */ /* 0x000fe40000000076 */
[----:B------:R-:W-:Y:S01]  /*3970*/  @P2 PRMT R119, R208, 0x7610, R119 ;  /* 0x00007610d0772816 */ /* 0x000fe20000000077 */
[----:B------:R-:W3:Y:S01]  /*3980*/  LDL.LU R223, [R1+0x28] ;  /* 0x0000280001df7983 */ /* 0x000ee20000300800 */
        /* <DEDUP_REMOVED lines=8> */
[----:B------:R-:W-:Y:S01]  /*3a10*/  IMAD.WIDE.U32 R128, R28, 0x10, R238 ;  /* 0x000000101c807825 */ /* 0x000fe200078e00ee */
[----:B------:R-:W-:Y:S04]  /*3a20*/  @P2 STG.E.128 desc[UR4][R200.64], R116 ;  /* 0x00000074c8002986 */ /* 0x000fe8000c101d04 */
[----:B------:R0:W-:Y:S04]  /*3a30*/  STG.E.128 desc[UR4][R124.64], R120 ;  /* 0x000000787c007986 */ /* 0x0001e8000c101d04 */
[----:B------:R-:W3:Y:S04]  /*3a40*/  LDL.LU R222, [R1+0x34] ;  /* 0x0000340001de7983 */ /* 0x000ee80000300800 */
[----:B------:R-:W3:Y:S04]  /*3a50*/  LDL.LU R217, [R1+0x30] ;  /* 0x0000300001d97983 */ /* 0x000ee80000300800 */
[----:B------:R-:W3:Y:S04]  /*3a60*/  LDL.LU R216, [R1+0x3c] ;  /* 0x00003c0001d87983 */ /* 0x000ee80000300800 */
[----:B------:R-:W3:Y:S04]  /*3a70*/  LDL.LU R215, [R1+0x38] ;  /* 0x0000380001d77983 */ /* 0x000ee80000300800 */
[----:B0-----:R0:W3:Y:S04]  /*3a80*/  LDG.E.128 R120, desc[UR4][R128.64] ;  /* 0x0000000480787981 */ /* 0x0010e8000c1e1d00 */
[----:B------:R-:W3:Y:S04]  /*3a90*/  LDL.LU R209, [R1+0x44] ;  /* 0x0000440001d17983 */ /* 0x000ee80000300800 */
[----:B------:R-:W3:Y:S01]  /*3aa0*/  LDL.LU R208, [R1+0x40] ;  /* 0x0000400001d07983 */ /* 0x000ee20000300800 */
[-CC-:B------:R-:W-:Y:S01]  /*3ab0*/  FFMA.FTZ R130, R130, R147.reuse, R146.reuse ;  /* 0x0000009382827223 */ /* 0x180fe20000010092 */
[-CC-:B------:R-:W-:Y:S01]  /*3ac0*/  FFMA.FTZ R136, R136, R147.reuse, R146.reuse ;  /* 0x0000009388887223 */ /* 0x180fe20000010092 */
[----:B------:R-:W-:-:S02]  /*3ad0*/  FFMA.FTZ R134, R134, R147, R146 ;  /* 0x0000009386867223 */ /* 0x000fc40000010092 */
[----:B------:R-:W-:Y:S01]  /*3ae0*/  FADD.FTZ R130, R131, -R130 ;  /* 0x8000008283827221 */ /* 0x000fe20000010000 */
[----:B------:R-:W-:Y:S01]  /*3af0*/  FADD.FTZ R136, R137, -R136 ;  /* 0x8000008889887221 */ /* 0x000fe20000010000 */
[----:B------:R-:W-:Y:S02]  /*3b00*/  @P1 HADD2.F32 R124, -RZ, R112.H0_H0 ;  /* 0x20000070ff7c1230 */ /* 0x000fe40000004100 */
[-C--:B------:R-:W-:Y:S01]  /*3b10*/  FFMA.FTZ R138, R138, R147.reuse, R146 ;  /* 0x000000938a8a7223 */ /* 0x080fe20000010092 */
[----:B------:R-:W-:Y:S01]  /*3b20*/  FMUL.FTZ R137, R199, R130 ;  /* 0x00000082c7897220 */ /* 0x000fe20000410000 */
[----:B------:R-:W-:Y:S01]  /*3b30*/  FADD.FTZ R134, R135, -R134 ;  /* 0x8000008687867221 */ /* 0x000fe20000010000 */
[-CC-:B------:R-:W-:Y:S01]  /*3b40*/  FFMA.FTZ R132, R132, R147.reuse, R146.reuse ;  /* 0x0000009384847223 */ /* 0x180fe20000010092 */
[----:B------:R-:W-:Y:S01]  /*3b50*/  FFMA.FTZ R142, R142, R147, R146 ;  /* 0x000000938e8e7223 */ /* 0x000fe20000010092 */
[----:B------:R-:W-:Y:S01]  /*3b60*/  @P1 FADD.FTZ R137, R137, R124 ;  /* 0x0000007c89891221 */ /* 0x000fe20000010000 */
[----:B------:R-:W-:Y:S01]  /*3b70*/  FADD.FTZ R138, R139, -R138 ;  /* 0x8000008a8b8a7221 */ /* 0x000fe20000010000 */
[----:B------:R-:W-:-:S02]  /*3b80*/  @P1 HADD2.F32 R124, -RZ, R113.H0_H0 ;  /* 0x20000071ff7c1230 */ /* 0x000fc40000004100 */
[----:B------:R-:W-:Y:S01]  /*3b90*/  FFMA.FTZ R140, R140, R147, R146 ;  /* 0x000000938c8c7223 */ /* 0x000fe20000010092 */
[----:B------:R-:W-:Y:S01]  /*3ba0*/  FMUL.FTZ R139, R199, R134 ;  /* 0x00000086c78b7220 */ /* 0x000fe20000410000 */
[----:B------:R-:W-:Y:S01]  /*3bb0*/  FADD.FTZ R132, R133, -R132 ;  /* 0x8000008485847221 */ /* 0x000fe20000010000 */
[----:B------:R-:W-:Y:S01]  /*3bc0*/  FADD.FTZ R142, R143, -R142 ;  /* 0x8000008e8f8e7221 */ /* 0x000fe20000010000 */
[----:B------:R-:W-:Y:S01]  /*3bd0*/  FADD.FTZ R140, R141, -R140 ;  /* 0x8000008c8d8c7221 */ /* 0x000fe20000010000 */
[----:B0-----:R-:W-:Y:S02]  /*3be0*/  @P1 HADD2.F32 R128, -RZ, R112.H1_H1 ;  /* 0x30000070ff801230 */ /* 0x001fe40000004100 */
[----:B------:R-:W-:Y:S01]  /*3bf0*/  @P1 FADD.FTZ R139, R139, R124 ;  /* 0x0000007c8b8b1221 */ /* 0x000fe20000010000 */
[C---:B------:R-:W-:Y:S01]  /*3c00*/  FMUL.FTZ R141, R199.reuse, R132 ;  /* 0x00000084c78d7220 */ /* 0x040fe20000410000 */
[----:B------:R-:W-:Y:S02]  /*3c10*/  @P1 HADD2.F32 R124, -RZ, R115.H0_H0 ;  /* 0x20000073ff7c1230 */ /* 0x000fe40000004100 */
[----:B------:R-:W-:Y:S01]  /*3c20*/  FMUL.FTZ R129, R199, R142 ;  /* 0x0000008ec7817220 */ /* 0x000fe20000410000 */
[----:B------:R-:W-:-:S02]  /*3c30*/  @P4 HADD2.F32 R206, -RZ, R126.H0_H0 ;  /* 0x2000007effce4230 */ /* 0x000fc40000004100 */
[----:B------:R-:W-:Y:S01]  /*3c40*/  @P1 FADD.FTZ R141, R141, R128 ;  /* 0x000000808d8d1221 */ /* 0x000fe20000010000 */
[--C-:B------:R-:W-:Y:S02]  /*3c50*/  @P3 HADD2.F32 R143, -RZ, R127.reuse.H0_H0 ;  /* 0x2000007fff8f3230 */ /* 0x100fe40000004100 */
[----:B------:R-:W-:Y:S01]  /*3c60*/  @P1 FADD.FTZ R129, R129, R124 ;  /* 0x0000007c81811221 */ /* 0x000fe20000010000 */
[----:B------:R-:W-:Y:S01]  /*3c70*/  @P1 HADD2.F32 R128, -RZ, R114.H0_H0 ;  /* 0x20000072ff801230 */ /* 0x000fe20000004100 */
[----:B------:R-:W-:Y:S01]  /*3c80*/  MOV R207, R170 ;  /* 0x000000aa00cf7202 */ /* 0x000fe20000000f00 */
[----:B------:R-:W-:Y:S01]  /*3c90*/  FMUL.FTZ R133, R199, R138 ;  /* 0x0000008ac7857220 */ /* 0x000fe20000410000 */
[----:B------:R-:W-:Y:S02]  /*3ca0*/  @P5 HADD2.F32 R125, -RZ, R126.H1_H1 ;  /* 0x3000007eff7d5230 */ /* 0x000fe40000004100 */
[----:B------:R-:W-:Y:S01]  /*3cb0*/  FFMA.FTZ R144, R144, R147, R146 ;  /* 0x0000009390907223 */ /* 0x000fe20000010092 */
[----:B------:R-:W-:Y:S01]  /*3cc0*/  @P6 HADD2.F32 R124, -RZ, R127.H1_H1 ;  /* 0x3000007fff7c6230 */ /* 0x000fe20000004100 */
[----:B------:R-:W-:-:S02]  /*3cd0*/  CS2R R126, SRZ ;  /* 0x00000000007e7805 */ /* 0x000fc4000001ff00 */
[----:B------:R-:W-:Y:S01]  /*3ce0*/  MOV R205, RZ ;  /* 0x000000ff00cd7202 */ /* 0x000fe20000000f00 */
[----:B------:R-:W-:Y:S02]  /*3cf0*/  @P1 HADD2.F32 R130, -RZ, R113.H1_H1 ;  /* 0x30000071ff821230 */ /* 0x000fe40000004100 */
[----:B------:R-:W-:Y:S01]  /*3d00*/  @P4 FMUL.FTZ R205, R175, R206 ;  /* 0x000000ceafcd4220 */ /* 0x000fe20000410000 */
[----:B------:R-:W-:Y:S01]  /*3d10*/  FMUL.FTZ R135, R199, R136 ;  /* 0x00000088c7877220 */ /* 0x000fe20000410000 */
[----:B------:R-:W-:Y:S01]  /*3d20*/  @P3 FMUL.FTZ R126, R188, R143 ;  /* 0x0000008fbc7e3220 */ /* 0x000fe20000410000 */
[----:B------:R-:W-:Y:S01]  /*3d30*/  LOP3.LUT P4, RZ, R207, 0xff, RZ, 0xc0, !PT ;  /* 0x000000ffcfff7812 */ /* 0x000fe2000788c0ff */
[----:B------:R-:W-:Y:S01]  /*3d40*/  @P1 FADD.FTZ R133, R133, R128 ;  /* 0x0000008085851221 */ /* 0x000fe20000010000 */
[----:B------:R-:W-:Y:S01]  /*3d50*/  LOP3.LUT P3, RZ, R170, 0xff0000, RZ, 0xc0, !PT ;  /* 0x00ff0000aaff7812 */ /* 0x000fe2000786c0ff */
[----:B------:R-:W-:Y:S01]  /*3d60*/  FADD.FTZ R144, R145, -R144 ;  /* 0x8000009091907221 */ /* 0x000fe20000010000 */
[----:B------:R-:W-:Y:S01]  /*3d70*/  HFMA2.MMA R128, -RZ, RZ, 0, 0 ;  /* 0x00000000ff807435 */ /* 0x000fe200000001ff */
[----:B------:R-:W-:Y:S01]  /*3d80*/  @P1 FADD.FTZ R135, R135, R130 ;  /* 0x0000008287871221 */ /* 0x000fe20000010000 */
[----:B------:R-:W-:Y:S01]  /*3d90*/  FMUL.FTZ R131, R199, R140 ;  /* 0x0000008cc7837220 */ /* 0x000fe20000410000 */
[----:B------:R-:W-:-:S02]  /*3da0*/  @P1 HADD2.F32 R130, -RZ, R115.H1_H1 ;  /* 0x30000073ff821230 */ /* 0x000fc40000004100 */
[----:B------:R-:W-:Y:S01]  /*3db0*/  FMUL.FTZ R199, R199, R144 ;  /* 0x00000090c7c77220 */ /* 0x000fe20000410000 */
[----:B------:R-:W-:Y:S01]  /*3dc0*/  @P6 FMUL.FTZ R127, R189, R124 ;  /* 0x0000007cbd7f6220 */ /* 0x000fe20000410000 */
[----:B------:R-:W-:Y:S01]  /*3dd0*/  @P5 FMUL.FTZ R128, R204, R125 ;  /* 0x0000007dcc805220 */ /* 0x000fe20000410000 */
[-C--:B------:R-:W-:Y:S01]  /*3de0*/  FMUL.FTZ R124, R137, R198.reuse ;  /* 0x000000c6897c7220 */ /* 0x080fe20000410000 */
[-C--:B------:R-:W-:Y:S01]  /*3df0*/  FMUL.FTZ R125, R141, R198.reuse ;  /* 0x000000c68d7d7220 */ /* 0x080fe20000410000 */
[----:B------:R-:W-:Y:S01]  /*3e00*/  @P1 FADD.FTZ R199, R199, R130 ;  /* 0x00000082c7c71221 */ /* 0x000fe20000010000 */
[----:B------:R-:W-:Y:S01]  /*3e10*/  FMUL.FTZ R130, R139, R198 ;  /* 0x000000c68b827220 */ /* 0x000fe20000410000 */
[----:B------:R-:W-:Y:S01]  /*3e20*/  LOP3.LUT P5, RZ, R170, 0xff00, RZ, 0xc0, !PT ;  /* 0x0000ff00aaff7812 */ /* 0x000fe200078ac0ff */
[----:B------:R-:W-:Y:S01]  /*3e30*/  FMUL.FTZ R143, R124, UR16 ;  /* 0x000000107c8f7c20 */ /* 0x000fe20008410000 */
[----:B------:R-:W-:Y:S01]  /*3e40*/  FMUL.FTZ R138, R125, UR16 ;  /* 0x000000107d8a7c20 */ /* 0x000fe20008410000 */
[----:B------:R-:W-:Y:S01]  /*3e50*/  FMUL.FTZ R130, R130, UR16 ;  /* 0x0000001082827c20 */ /* 0x000fe20008410000 */
[----:B------:R-:W-:Y:S01]  /*3e60*/  MOV R134, RZ ;  /* 0x000000ff00867202 */ /* 0x000fe20000000f00 */
[----:B------:R-:W-:Y:S01]  /*3e70*/  @P1 HADD2.F32 R132, -RZ, R114.H1_H1 ;  /* 0x30000072ff841230 */ /* 0x000fe20000004100 */
[----:B------:R-:W-:-:S04]  /*3e80*/  MOV R136, RZ ;  /* 0x000000ff00887202 */ /* 0x000fc80000000f00 */
[----:B------:R-:W-:Y:S01]  /*3e90*/  @P1 FADD.FTZ R131, R131, R132 ;  /* 0x0000008483831221 */ /* 0x000fe20000010000 */
[----:B------:R-:W-:Y:S01]  /*3ea0*/  HFMA2.MMA R132, -RZ, RZ, 0, 0 ;  /* 0x00000000ff847435 */ /* 0x000fe200000001ff */
[----:B------:R-:W-:Y:S01]  /*3eb0*/  @P2 F2FP.F16.F32.PACK_AB R137, RZ, R137 ;  /* 0x00000089ff89223e */ /* 0x000fe200000000ff */
[----:B--2---:R-:W-:Y:S01]  /*3ec0*/  FADD.FTZ R227, R128, R227 ;  /* 0x000000e380e37221 */ /* 0x004fe20000010000 */
[----:B----4-:R-:W-:Y:S01]  /*3ed0*/  FADD.FTZ R226, R126, R226 ;  /* 0x000000e27ee27221 */ /* 0x010fe20000010000 */
[----:B------:R-:W-:Y:S01]  /*3ee0*/  FADD.FTZ R225, R127, R225 ;  /* 0x000000e17fe17221 */ /* 0x000fe20000010000 */
[----:B------:R-:W-:Y:S01]  /*3ef0*/  @P2 F2FP.F16.F32.PACK_AB R126, RZ, R135 ;  /* 0x00000087ff7e223e */ /* 0x000fe200000000ff */
[-C--:B------:R-:W-:Y:S01]  /*3f00*/  FMUL.FTZ R135, R135, R198.reuse ;  /* 0x000000c687877220 */ /* 0x080fe20000410000 */
[----:B------:R-:W-:Y:S01]  /*3f10*/  @P2 F2FP.F16.F32.PACK_AB R127, RZ, R133 ;  /* 0x00000085ff7f223e */ /* 0x000fe200000000ff */
[-C--:B------:R-:W-:Y:S01]  /*3f20*/  FMUL.FTZ R133, R133, R198.reuse ;  /* 0x000000c685857220 */ /* 0x080fe20000410000 */
[----:B------:R-:W-:Y:S01]  /*3f30*/  @P2 F2FP.F16.F32.PACK_AB R128, RZ, R131 ;  /* 0x00000083ff80223e */ /* 0x000fe200000000ff */
[-C--:B------:R-:W-:Y:S01]  /*3f40*/  FMUL.FTZ R131, R131, R198.reuse ;  /* 0x000000c683837220 */ /* 0x080fe20000410000 */
[----:B------:R-:W-:Y:S01]  /*3f50*/  @P2 F2FP.F16.F32.PACK_AB R141, RZ, R141 ;  /* 0x0000008dff8d223e */ /* 0x000fe200000000ff */
[-C--:B------:R-:W-:Y:S01]  /*3f60*/  FMUL.FTZ R140, R129, R198.reuse ;  /* 0x000000c6818c7220 */ /* 0x080fe20000410000 */
[----:B------:R-:W-:Y:S01]  /*3f70*/  @P2 PRMT R116, R137, 0x7610, R116 ;  /* 0x0000761089742816 */ /* 0x000fe20000000074 */
[----:B------:R-:W-:Y:S01]  /*3f80*/  FMUL.FTZ R198, R199, R198 ;  /* 0x000000c6c7c67220 */ /* 0x000fe20000410000 */
[----:B------:R-:W-:-:S02]  /*3f90*/  @P2 F2FP.F16.F32.PACK_AB R139, RZ, R139 ;  /* 0x0000008bff8b223e */ /* 0x000fc400000000ff */
[----:B------:R-:W-:Y:S01]  /*3fa0*/  @P2 PRMT R116, R116, 0x5410, R141 ;  /* 0x0000541074742816 */ /* 0x000fe2000000008d */
[----:B------:R-:W-:Y:S01]  /*3fb0*/  FMUL.FTZ R141, R140, UR16 ;  /* 0x000000108c8d7c20 */ /* 0x000fe20008410000 */
[----:B------:R-:W-:Y:S01]  /*3fc0*/  FMUL.FTZ R198, R198, UR16 ;  /* 0x00000010c6c67c20 */ /* 0x000fe20008410000 */
[----:B------:R-:W-:Y:S01]  /*3fd0*/  @P2 PRMT R117, R139, 0x7610, R117 ;  /* 0x000076108b752816 */ /* 0x000fe20000000075 */
[----:B------:R-:W-:Y:S01]  /*3fe0*/  FMUL.FTZ R140, R131, UR16 ;  /* 0x00000010838c7c20 */ /* 0x000fe20008410000 */
[----:B------:R-:W-:Y:S01]  /*3ff0*/  @P2 F2FP.F16.F32.PACK_AB R199, RZ, R199 ;  /* 0x000000c7ffc7223e */ /* 0x000fe200000000ff */
[----:B------:R-:W-:Y:S01]  /*4000*/  FMUL.FTZ R139, R133, UR16 ;  /* 0x00000010858b7c20 */ /* 0x000fe20008410000 */
[----:B------:R-:W-:Y:S01]  /*4010*/  @P2 PRMT R118, R127, 0x7610, R118 ;  /* 0x000076107f762816 */ /* 0x000fe20000000076 */
[----:B------:R-:W-:Y:S01]  /*4020*/  FMUL.FTZ R131, R39, R198 ;  /* 0x000000c627837220 */ /* 0x000fe20000410000 */
[----:B------:R-:W-:Y:S01]  /*4030*/  LOP3.LUT P6, RZ, R171, 0xff0000, RZ, 0xc0, !PT ;  /* 0x00ff0000abff7812 */ /* 0x000fe200078cc0ff */
[----:B------:R-:W-:Y:S01]  /*4040*/  FMUL.FTZ R127, R37, R140 ;  /* 0x0000008c257f7220 */ /* 0x000fe20000410000 */
[----:B------:R-:W-:-:S02]  /*4050*/  LOP3.LUT P1, RZ, R170, 0xff000000, RZ, 0xc0, !PT ;  /* 0xff000000aaff7812 */ /* 0x000fc4000782c0ff */
[----:B------:R-:W-:Y:S01]  /*4060*/  @P2 PRMT R117, R117, 0x5410, R126 ;  /* 0x0000541075752816 */ /* 0x000fe2000000007e */
[----:B------:R-:W-:Y:S01]  /*4070*/  FMUL.FTZ R126, R36, R139 ;  /* 0x0000008b247e7220 */ /* 0x000fe20000410000 */
[----:B------:R-:W-:Y:S01]  /*4080*/  @P2 PRMT R118, R118, 0x5410, R128 ;  /* 0x0000541076762816 */ /* 0x000fe20000000080 */
[----:B------:R-:W-:Y:S01]  /*4090*/  FMUL.FTZ R142, R135, UR16 ;  /* 0x00000010878e7c20 */ /* 0x000fe20008410000 */
[----:B------:R-:W-:Y:S01]  /*40a0*/  FADD.FTZ R234, R210, R234 ;  /* 0x000000ead2ea7221 */ /* 0x000fe20000010000 */
[----:B------:R-:W-:Y:S01]  /*40b0*/  FADD.FTZ R233, R202, R233 ;  /* 0x000000e9cae97221 */ /* 0x000fe20000010000 */
[----:B------:R-:W-:Y:S01]  /*40c0*/  FADD.FTZ R232, R213, R232 ;  /* 0x000000e8d5e87221 */ /* 0x000fe20000010000 */
[----:B------:R-:W-:Y:S01]  /*40d0*/  FADD.FTZ R231, R214, R231 ;  /* 0x000000e7d6e77221 */ /* 0x000fe20000010000 */
[----:B------:R-:W-:Y:S01]  /*40e0*/  FADD.FTZ R230, R174, R230 ;  /* 0x000000e6aee67221 */ /* 0x000fe20000010000 */
[----:B------:R-:W-:Y:S01]  /*40f0*/  STL [R1+0x4], R234 ;  /* 0x000004ea01007387 */ /* 0x000fe20000100800 */
[----:B------:R-:W-:Y:S01]  /*4100*/  FADD.FTZ R229, R212, R229 ;  /* 0x000000e5d4e57221 */ /* 0x000fe20000010000 */
[----:B------:R-:W-:-:S02]  /*4110*/  FADD.FTZ R228, R205, R228 ;  /* 0x000000e4cde47221 */ /* 0x000fc40000010000 */
[----:B------:R-:W-:Y:S04]  /*4120*/  STL [R1], R233 ;  /* 0x000000e901007387 */ /* 0x000fe80000100800 */
[----:B------:R-:W-:Y:S04]  /*4130*/  STL [R1+0xc], R232 ;  /* 0x00000ce801007387 */ /* 0x000fe80000100800 */
[----:B------:R-:W-:Y:S04]  /*4140*/  STL [R1+0x8], R231 ;  /* 0x000008e701007387 */ /* 0x000fe80000100800 */
[----:B------:R-:W-:Y:S04]  /*4150*/  STL [R1+0x14], R230 ;  /* 0x000014e601007387 */ /* 0x000fe80000100800 */
[----:B------:R-:W-:Y:S04]  /*4160*/  STL [R1+0x10], R229 ;  /* 0x000010e501007387 */ /* 0x000fe80000100800 */
[----:B------:R-:W-:Y:S04]  /*4170*/  STL [R1+0x1c], R228 ;  /* 0x00001ce401007387 */ /* 0x000fe80000100800 */
[----:B------:R-:W-:Y:S04]  /*4180*/  STL [R1+0x18], R227 ;  /* 0x000018e301007387 */ /* 0x000fe80000100800 */
[----:B------:R-:W-:Y:S04]  /*4190*/  STL [R1+0x24], R226 ;  /* 0x000024e201007387 */ /* 0x000fe80000100800 */
[----:B------:R-:W-:Y:S01]  /*41a0*/  STL [R1+0x20], R225 ;  /* 0x000020e101007387 */ /* 0x000fe20000100800 */
        /* <DEDUP_REMOVED lines=14> */
[----:B---3--:R-:W-:-:S02]  /*4290*/  @P4 HADD2.F32 R124, -RZ, R120.H0_H0 ;  /* 0x20000078ff7c4230 */ /* 0x008fc40000004100 */
[----:B------:R-:W-:-:S03]  /*42a0*/  @P3 HADD2.F32 R125, -RZ, R121.H0_H0 ;  /* 0x20000079ff7d3230 */ /* 0x000fc60000004100 */
[----:B------:R-:W-:Y:S02]  /*42b0*/  @P4 FMUL.FTZ R134, R143, R124 ;  /* 0x0000007c8f864220 */ /* 0x000fe40000410000 */
[----:B------:R-:W-:Y:S02]  /*42c0*/  @P3 FMUL.FTZ R136, R130, R125 ;  /* 0x0000007d82883220 */ /* 0x000fe40000410000 */
[----:B------:R-:W0:Y:S01]  /*42d0*/  @P2 LDC.64 R124, c[0x0][0x308] ;  /* 0x0000c200ff7c2b82 */ /* 0x000e220000000a00 */
[----:B------:R-:W-:-:S05]  /*42e0*/  @P5 HADD2.F32 R120, -RZ, R120.H1_H1 ;  /* 0x30000078ff785230 */ /* 0x000fca0000004100 */
[----:B------:R-:W-:Y:S01]  /*42f0*/  @P5 FMUL.FTZ R132, R138, R120 ;  /* 0x000000788a845220 */ /* 0x000fe20000410000 */
[----:B------:R-:W-:Y:S01]  /*4300*/  FMUL.FTZ R120, R40, R143 ;  /* 0x0000008f28787220 */ /* 0x000fe20000410000 */
[----:B------:R-:W-:Y:S01]  /*4310*/  FMUL.FTZ R143, R41, R138 ;  /* 0x0000008a298f7220 */ /* 0x000fe20000410000 */
[----:B------:R-:W-:Y:S01]  /*4320*/  FMUL.FTZ R138, R42, R130 ;  /* 0x000000822a8a7220 */ /* 0x000fe20000410000 */
[----:B------:R-:W-:Y:S02]  /*4330*/  @P2 F2FP.F16.F32.PACK_AB R130, RZ, R129 ;  /* 0x00000081ff82223e */ /* 0x000fe400000000ff */
[----:B------:R-:W-:Y:S01]  /*4340*/  FSEL R120, R120, RZ, P4 ;  /* 0x000000ff78787208 */ /* 0x000fe20002000000 */
[----:B------:R-:W1:Y:S01]  /*4350*/  LDC.64 R128, c[0x0][0x210] ;  /* 0x00008400ff807b82 */ /* 0x000e620000000a00 */
[----:B------:R-:W-:Y:S01]  /*4360*/  @P2 PRMT R119, R130, 0x7610, R119 ;  /* 0x0000761082772816 */ /* 0x000fe20000000077 */
[----:B------:R-:W-:Y:S01]  /*4370*/  FMUL.FTZ R130, R38, R141 ;  /* 0x0000008d26827220 */ /* 0x000fe20000410000 */
[----:B------:R-:W-:-:S02]  /*4380*/  FSEL R138, R138, RZ, P3 ;  /* 0x000000ff8a8a7208 */ /* 0x000fc40001800000 */
[----:B------:R-:W-:Y:S02]  /*4390*/  LOP3.LUT P3, RZ, R171, 0xff000000, RZ, 0xc0, !PT ;  /* 0xff000000abff7812 */ /* 0x000fe4000786c0ff */
[----:B------:R-:W-:Y:S02]  /*43a0*/  FSEL R143, R143, RZ, P5 ;  /* 0x000000ff8f8f7208 */ /* 0x000fe40002800000 */
[----:B------:R-:W-:Y:S01]  /*43b0*/  LOP3.LUT P5, RZ, R171, 0xff00, RZ, 0xc0, !PT ;  /* 0x0000ff00abff7812 */ /* 0x000fe200078ac0ff */
[----:B0-----:R-:W-:Y:S01]  /*43c0*/  @P2 IMAD.WIDE.U32 R124, R197, 0x10, R124 ;  /* 0x00000010c57c2825 */ /* 0x001fe200078e007c */
[----:B------:R-:W-:Y:S02]  /*43d0*/  @P2 PRMT R119, R119, 0x5410, R199 ;  /* 0x0000541077772816 */ /* 0x000fe400000000c7 */
[----:B------:R-:W-:Y:S02]  /*43e0*/  LOP3.LUT P4, RZ, R171, 0xff, RZ, 0xc0, !PT ;  /* 0x000000ffabff7812 */ /* 0x000fe4000788c0ff */
[----:B------:R-:W-:-:S02]  /*43f0*/  FSEL R130, R130, RZ, P6 ;  /* 0x000000ff82827208 */ /* 0x000fc40003000000 */
[----:B------:R-:W-:Y:S01]  /*4400*/  FSEL R133, R131, RZ, P3 ;  /* 0x000000ff83857208 */ /* 0x000fe20001800000 */
[----:B------:R0:W-:Y:S01]  /*4410*/  @P2 STG.E.128 desc[UR4][R124.64], R116 ;  /* 0x000000747c002986 */ /* 0x0001e2000c101d04 */
[----:B------:R-:W-:Y:S02]  /*4420*/  FSEL R131, R127, RZ, P5 ;  /* 0x000000ff7f837208 */ /* 0x000fe40002800000 */
[----:B------:R-:W-:Y:S02]  /*4430*/  FSEL R126, R126, RZ, P4 ;  /* 0x000000ff7e7e7208 */ /* 0x000fe40002000000 */
[----:B------:R-:W-:Y:S02]  /*4440*/  F2FP.F16.F32.PACK_AB R127, R133, R130 ;  /* 0x00000082857f723e */ /* 0x000fe400000000ff */
[----:B------:R-:W-:Y:S02]  /*4450*/  LEA R130, P2, R28, UR18, 0x4 ;  /* 0x000000121c827c11 */ /* 0x000fe4000f8420ff */
[----:B------:R-:W-:-:S02]  /*4460*/  F2FP.F16.F32.PACK_AB R126, R131, R126 ;  /* 0x0000007e837e723e */ /* 0x000fc400000000ff */
[----:B------:R-:W-:Y:S01]  /*4470*/  LEA.HI.X R131, R28, UR19, RZ, 0x4, P2 ;  /* 0x000000131c837c11 */ /* 0x000fe200090f24ff */
[----:B------:R-:W-:Y:S01]  /*4480*/  HFMA2.MMA R28, -RZ, RZ, 0, 0 ;  /* 0x00000000ff1c7435 */ /* 0x000fe200000001ff */
[----:B0-----:R-:W-:Y:S01]  /*4490*/  FMUL.FTZ R124, R43, R142 ;  /* 0x0000008e2b7c7220 */ /* 0x001fe20000410000 */
[----:B------:R-:W-:-:S04]  /*44a0*/  @P1 HADD2.F32 R121, -RZ, R121.H1_H1 ;  /* 0x30000079ff791230 */ /* 0x000fc80000004100 */
[----:B------:R-:W-:Y:S01]  /*44b0*/  FSEL R125, R124, RZ, P1 ;  /* 0x000000ff7c7d7208 */ /* 0x000fe20000800000 */
[--C-:B------:R-:W-:Y:S01]  /*44c0*/  @P4 HADD2.F32 R133, -RZ, R122.reuse.H0_H0 ;  /* 0x2000007aff854230 */ /* 0x100fe20000004100 */
[----:B------:R-:W-:Y:S02]  /*44d0*/  F2FP.F16.F32.PACK_AB R124, R143, R120 ;  /* 0x000000788f7c723e */ /* 0x000fe400000000ff */
[----:B------:R-:W-:Y:S01]  /*44e0*/  F2FP.F16.F32.PACK_AB R125, R125, R138 ;  /* 0x0000008a7d7d723e */ /* 0x000fe200000000ff */
[--C-:B------:R-:W-:Y:S02]  /*44f0*/  @P3 HADD2.F32 R138, -RZ, R123.reuse.H1_H1 ;  /* 0x3000007bff8a3230 */ /* 0x100fe40000004100 */
[----:B------:R-:W-:Y:S01]  /*4500*/  @P1 FMUL.FTZ R28, R142, R121 ;  /* 0x000000798e1c1220 */ /* 0x000fe20000410000 */
[----:B------:R-:W-:Y:S01]  /*4510*/  @P5 HADD2.F32 R135, -RZ, R122.H1_H1 ;  /* 0x3000007aff875230 */ /* 0x000fe20000004100 */
[----:B------:R-:W-:Y:S01]  /*4520*/  CS2R R120, SRZ ;  /* 0x0000000000787805 */ /* 0x000fe2000001ff00 */
[----:B------:R-:W-:Y:S01]  /*4530*/  @P6 HADD2.F32 R137, -RZ, R123.H0_H0 ;  /* 0x2000007bff896230 */ /* 0x000fe20000004100 */
[----:B------:R-:W-:Y:S01]  /*4540*/  CS2R R122, SRZ ;  /* 0x00000000007a7805 */ /* 0x000fe2000001ff00 */
[----:B------:R-:W-:Y:S01]  /*4550*/  @P4 FMUL.FTZ R120, R139, R133 ;  /* 0x000000858b784220 */ /* 0x000fe20000410000 */
[----:B------:R-:W-:Y:S01]  /*4560*/  FADD.FTZ R224, R134, R224 ;  /* 0x000000e086e07221 */ /* 0x000fe20000010000 */
[----:B------:R-:W-:Y:S01]  /*4570*/  @P3 FMUL.FTZ R121, R198, R138 ;  /* 0x0000008ac6793220 */ /* 0x000fe20000410000 */
[----:B------:R-:W-:Y:S01]  /*4580*/  FADD.FTZ R223, R132, R223 ;  /* 0x000000df84df7221 */ /* 0x000fe20000010000 */
[----:B------:R-:W-:Y:S01]  /*4590*/  @P5 FMUL.FTZ R122, R140, R135 ;  /* 0x000000878c7a5220 */ /* 0x000fe20000410000 */
[----:B------:R-:W-:Y:S01]  /*45a0*/  FADD.FTZ R222, R136, R222 ;  /* 0x000000de88de7221 */ /* 0x000fe20000010000 */
[----:B------:R-:W-:Y:S01]  /*45b0*/  @P6 FMUL.FTZ R123, R141, R137 ;  /* 0x000000898d7b6220 */ /* 0x000fe20000410000 */
[----:B------:R-:W-:Y:S01]  /*45c0*/  FADD.FTZ R217, R28, R217 ;  /* 0x000000d91cd97221 */ /* 0x000fe20000010000 */
[----:B------:R-:W-:Y:S01]  /*45d0*/  FADD.FTZ R216, R120, R216 ;  /* 0x000000d878d87221 */ /* 0x000fe20000010000 */
[----:B------:R0:W-:Y:S01]  /*45e0*/  STL [R1+0x2c], R224 ;  /* 0x00002ce001007387 */ /* 0x0001e20000100800 */
[----:B------:R-:W-:Y:S01]  /*45f0*/  FADD.FTZ R208, R121, R208 ;  /* 0x000000d079d07221 */ /* 0x000fe20000010000 */
[----:B------:R-:W-:Y:S01]  /*4600*/  FADD.FTZ R215, R122, R215 ;  /* 0x000000d77ad77221 */ /* 0x000fe20000010000 */
[----:B------:R-:W-:Y:S01]  /*4610*/  FADD.FTZ R209, R123, R209 ;  /* 0x000000d17bd17221 */ /* 0x000fe20000010000 */
        /* <DEDUP_REMOVED lines=101> */
.L_x_8215:
        /* <DEDUP_REMOVED lines=162> */
[----:B------:R0:W-:Y:S04]  /*5690*/  STS.128 [R2+0x10], R16 ;  /* 0x0000101002007388 */ /* 0x0001e80000000c00 */
[----:B------:R1:W-:Y:S01]  /*56a0*/  STS.128 [R2+0x400], R20 ;  /* 0x0004001402007388 */ /* 0x0003e20000000c00 */
[----:B------:R-:W-:-:S03]  /*56b0*/  FADD.FTZ R13, R13, R50 ;  /* 0x000000320d0d7221 */ /* 0x000fc60000010000 */
[----:B------:R-:W-:Y:S01]  /*56c0*/  STS.128 [R2+0x410], R24 ;  /* 0x0004101802007388 */ /* 0x000fe20000000c00 */
[----:B------:R-:W-:-:S03]  /*56d0*/  FADD.FTZ R55, R14, R55 ;  /* 0x000000370e377221 */ /* 0x000fc60000010000 */
[----:B------:R-:W-:Y:S04]  /*56e0*/  STS.128 [R2+0x800], R32 ;  /* 0x0008002002007388 */ /* 0x000fe80000000c00 */
[----:B------:R-:W-:Y:S01]  /*56f0*/  STS.128 [R2+0x810], R72 ;  /* 0x0008104802007388 */ /* 0x000fe20000000c00 */
[----:B0-----:R-:W-:Y:S01]  /*5700*/  SHF.L.U32 R18, R99, 0x2, RZ ;  /* 0x0000000263127819 */ /* 0x001fe200000006ff */
[----:B------:R-:W-:Y:S02]  /*5710*/  FADD.FTZ R17, R3, R48 ;  /* 0x0000003003117221 */ /* 0x000fe40000010000 */
[----:B------:R-:W-:Y:S01]  /*5720*/  STS.128 [R2+0xc00], R76 ;  /* 0x000c004c02007388 */ /* 0x000fe20000000c00 */
[----:B-1----:R-:W-:-:S03]  /*5730*/  IADD3.X R20, RZ, RZ, RZ, P0, !PT ;  /* 0x000000ffff147210 */ /* 0x002fc600007fe4ff */
[----:B------:R0:W-:Y:S01]  /*5740*/  STS.128 [R2+0xc10], R80 ;  /* 0x000c105002007388 */ /* 0x0001e20000000c00 */
[----:B------:R-:W-:Y:S01]  /*5750*/  SHF.L.U64.HI R20, R99, 0x2, R20 ;  /* 0x0000000263147819 */ /* 0x000fe20000010214 */
        /* <DEDUP_REMOVED lines=98> */
.L_x_8216:
        /* <DEDUP_REMOVED lines=8> */
.L_x_8219:
[----:B------:R-:W-:Y:S05]  /*5e00*/  BSYNC B0 ;  /* 0x0000000000007941 */ /* 0x000fea0003800000 */
.L_x_8218:
        /* <DEDUP_REMOVED lines=8> */
.L_x_8220:
[----:B------:R-:W-:Y:S01]  /*5e90*/  HFMA2.MMA R147, -RZ, RZ, 0, 1.1920928955078125e-07 ;  /* 0x00000002ff937435 */ /* 0x000fe200000001ff */
[----:B------:R-:W-:Y:S01]  /*5ea0*/  MOV R246, R124 ;  /* 0x0000007c00f67202 */ /* 0x000fe20000000f00 */
[----:B------:R-:W-:-:S09]  /*5eb0*/  FADD.FTZ R125, R125, R247 ;  /* 0x000000f77d7d7221 */ /* 0x000fd20000010000 */
[----:B------:R-:W-:Y:S05]  /*5ec0*/  WARPSYNC.COLLECTIVE R127, `(.L_x_8221) ;  /* 0x000000007f087348 */ /* 0x000fea0003c00000 */
[----:B------:R0:W1:Y:S02]  /*5ed0*/  SHFL.BFLY P3, R247, R246, R147, R146 ;  /* 0x0c000093f6f77389 */ /* 0x0000640000060092 */
[----:B01----:R-:W-:Y:S01]  /*5ee0*/  ENDCOLLECTIVE ;  /* 0x000000000000791b */ /* 0x003fe20003800000 */
.L_x_8221:
[----:B------:R-:W-:Y:S01]  /*5ef0*/  MOV R246, R125 ;  /* 0x0000007d00f67202 */ /* 0x000fe20000000f00 */
[----:B------:R-:W-:-:S07]  /*5f00*/  FADD.FTZ R124, R124, R247 ;  /* 0x000000f77c7c7221 */ /* 0x000fce0000010000 */
[----:B------:R-:W-:Y:S05]  /*5f10*/  WARPSYNC.COLLECTIVE R127, `(.L_x_8222) ;  /* 0x000000007f087348 */ /* 0x000fea0003c00000 */
[----:B------:R0:W1:Y:S02]  /*5f20*/  SHFL.BFLY P3, R247, R246, R147, R146 ;  /* 0x0c000093f6f77389 */ /* 0x0000640000060092 */
[----:B01----:R-:W-:Y:S01]  /*5f30*/  ENDCOLLECTIVE ;  /* 0x000000000000791b */ /* 0x003fe20003800000 */
.L_x_8222:
[----:B------:R-:W-:Y:S01]  /*5f40*/  HFMA2.MMA R147, -RZ, RZ, 0, 2.384185791015625e-07 ;  /* 0x00000004ff937435 */ /* 0x000fe200000001ff */
[----:B------:R-:W-:Y:S01]  /*5f50*/  MOV R246, R124 ;  /* 0x0000007c00f67202 */ /* 0x000fe20000000f00 */
[----:B------:R-:W-:-:S09]  /*5f60*/  FADD.FTZ R125, R125, R247 ;  /* 0x000000f77d7d7221 */ /* 0x000fd20000010000 */
[----:B------:R-:W-:Y:S05]  /*5f70*/  WARPSYNC.COLLECTIVE R127, `(.L_x_8223) ;  /* 0x000000007f087348 */ /* 0x000fea0003c00000 */
[----:B------:R0:W1:Y:S02]  /*5f80*/  SHFL.BFLY P3, R247, R246, R147, R146 ;  /* 0x0c000093f6f77389 */ /* 0x0000640000060092 */
[----:B01----:R-:W-:Y:S01]  /*5f90*/  ENDCOLLECTIVE ;  /* 0x000000000000791b */ /* 0x003fe20003800000 */
.L_x_8223:
[----:B------:R-:W-:Y:S01]  /*5fa0*/  MOV R246, R125 ;  /* 0x0000007d00f67202 */ /* 0x000fe20000000f00 */
[----:B------:R-:W-:-:S07]  /*5fb0*/  FADD.FTZ R124, R124, R247 ;  /* 0x000000f77c7c7221 */ /* 0x000fce0000010000 */
[----:B------:R-:W-:Y:S05]  /*5fc0*/  WARPSYNC.COLLECTIVE R127, `(.L_x_8224) ;  /* 0x000000007f087348 */ /* 0x000fea0003c00000 */
[----:B------:R0:W1:Y:S02]  /*5fd0*/  SHFL.BFLY P3, R247, R246, R147, R146 ;  /* 0x0c000093f6f77389 */ /* 0x0000640000060092 */
[----:B01----:R-:W-:Y:S01]  /*5fe0*/  ENDCOLLECTIVE ;  /* 0x000000000000791b */ /* 0x003fe20003800000 */
.L_x_8224:
[----:B------:R-:W-:Y:S01]  /*5ff0*/  HFMA2.MMA R147, -RZ, RZ, 0, 4.76837158203125e-07 ;  /* 0x00000008ff937435 */ /* 0x000fe200000001ff */
[----:B------:R-:W-:Y:S01]  /*6000*/  MOV R246, R124 ;  /* 0x0000007c00f67202 */ /* 0x000fe20000000f00 */
[----:B------:R-:W-:-:S09]  /*6010*/  FADD.FTZ R125, R125, R247 ;  /* 0x000000f77d7d7221 */ /* 0x000fd20000010000 */
[----:B------:R-:W-:Y:S05]  /*6020*/  WARPSYNC.COLLECTIVE R127, `(.L_x_8225) ;  /* 0x000000007f087348 */ /* 0x000fea0003c00000 */
[----:B------:R0:W1:Y:S02]  /*6030*/  SHFL.BFLY P3, R247, R246, R147, R146 ;  /* 0x0c000093f6f77389 */ /* 0x0000640000060092 */
[----:B01----:R-:W-:Y:S01]  /*6040*/  ENDCOLLECTIVE ;  /* 0x000000000000791b */ /* 0x003fe20003800000 */
.L_x_8225:
[----:B------:R-:W-:Y:S01]  /*6050*/  MOV R246, R125 ;  /* 0x0000007d00f67202 */ /* 0x000fe20000000f00 */
[----:B------:R-:W-:-:S07]  /*6060*/  FADD.FTZ R124, R124, R247 ;  /* 0x000000f77c7c7221 */ /* 0x000fce0000010000 */
[----:B------:R-:W-:Y:S05]  /*6070*/  WARPSYNC.COLLECTIVE R127, `(.L_x_8226) ;  /* 0x000000007f087348 */ /* 0x000fea0003c00000 */
[----:B------:R0:W1:Y:S02]  /*6080*/  SHFL.BFLY P3, R247, R246, R147, R146 ;  /* 0x0c000093f6f77389 */ /* 0x0000640000060092 */
[----:B01----:R-:W-:Y:S01]  /*6090*/  ENDCOLLECTIVE ;  /* 0x000000000000791b */ /* 0x003fe20003800000 */
.L_x_8226:
[----:B------:R-:W-:Y:S01]  /*60a0*/  HFMA2.MMA R147, -RZ, RZ, 0, 9.5367431640625e-07 ;  /* 0x00000010ff937435 */ /* 0x000fe200000001ff */
[----:B------:R-:W-:Y:S01]  /*60b0*/  MOV R246, R124 ;  /* 0x0000007c00f67202 */ /* 0x000fe20000000f00 */
[----:B------:R-:W-:-:S09]  /*60c0*/  FADD.FTZ R125, R125, R247 ;  /* 0x000000f77d7d7221 */ /* 0x000fd20000010000 */
[----:B------:R-:W-:Y:S05]  /*60d0*/  WARPSYNC.COLLECTIVE R127, `(.L_x_8227) ;  /* 0x000000007f087348 */ /* 0x000fea0003c00000 */
[----:B------:R0:W1:Y:S02]  /*60e0*/  SHFL.BFLY P3, R247, R246, R147, R146 ;  /* 0x0c000093f6f77389 */ /* 0x0000640000060092 */
[----:B01----:R-:W-:Y:S01]  /*60f0*/  ENDCOLLECTIVE ;  /* 0x000000000000791b */ /* 0x003fe20003800000 */
.L_x_8227:
[----:B------:R-:W-:Y:S02]  /*6100*/  MOV R246, R125 ;  /* 0x0000007d00f67202 */ /* 0x000fe40000000f00 */
[----:B------:R-:W-:-:S07]  /*6110*/  MOV R126, R247 ;  /* 0x000000f7007e7202 */ /* 0x000fce0000000f00 */
[----:B------:R-:W-:Y:S05]  /*6120*/  WARPSYNC.COLLECTIVE R127, `(.L_x_8228) ;  /* 0x000000007f087348 */ /* 0x000fea0003c00000 */
[----:B------:R0:W1:Y:S02]  /*6130*/  SHFL.BFLY P3, R247, R246, R147, R146 ;  /* 0x0c000093f6f77389 */ /* 0x0000640000060092 */
[----:B01----:R-:W-:Y:S01]  /*6140*/  ENDCOLLECTIVE ;  /* 0x000000000000791b */ /* 0x003fe20003800000 */
.L_x_8228:
[----:B------:R-:W-:Y:S01]  /*6150*/  MOV R127, R247 ;  /* 0x000000f7007f7202 */ /* 0x000fe20000000f00 */
[----:B------:R-:W-:Y:S06]  /*6160*/  BRA `(.L_x_8229) ;  /* 0xffffffbc00e07947 */ /* 0x000fec000383ffff */
.L_x_8230:
        /* <DEDUP_REMOVED lines=9> */
.L_x_14319:


//--------------------- .text._ZN10layer_norm22ln_bwd_finalize_kernelINS_22Kernel_traits_finalizeILj1024Ef6__halfS2_S2_fjLb1ELj1024ELj4ENS_18Kernel_traits_baseILj1024EfS2_S2_S2_fjLj1024EEEEELb1ELb0EEEvNS_9BwdParamsE --------------------------
	.section	.text._ZN10layer_norm22ln_bwd_finalize_kernelINS_22Kernel_traits_finalizeILj1024Ef6__halfS2_S2_fjLb1ELj1024ELj4ENS_18Kernel_traits_baseILj1024EfS2_S2_S2_fjLj1024EEEEELb1ELb0EEEvNS_9BwdParamsE,"ax",@progbits
	.align	128
        .global         _ZN10layer_norm22ln_bwd_finalize_kernelINS_22Kernel_traits_finalizeILj1024Ef6__halfS2_S2_fjLb1ELj1024ELj4ENS_18Kernel_traits_baseILj1024EfS2_S2_S2_fjLj1024EEEEELb1ELb0EEEvNS_9BwdParamsE
        .type           _ZN10layer_norm22ln_bwd_finalize_kernelINS_22Kernel_traits_finalizeILj1024Ef6__halfS2_S2_fjLb1ELj1024ELj4ENS_18Kernel_traits_baseILj1024EfS2_S2_S2_fjLj1024EEEEELb1ELb0EEEvNS_9BwdParamsE,@function
        .size           _ZN10layer_norm22ln_bwd_finalize_kernelINS_22Kernel_traits_finalizeILj1024Ef6__halfS2_S2_fjLb1ELj1024ELj4ENS_18Kernel_traits_baseILj1024EfS2_S2_S2_fjLj1024EEEEELb1ELb0EEEvNS_9BwdParamsE,(.L_x_14320 - _ZN10layer_norm22ln_bwd_finalize_kernelINS_22Kernel_traits_finalizeILj1024Ef6__halfS2_S2_fjLb1ELj1024ELj4ENS_18Kernel_traits_baseILj1024EfS2_S2_S2_fjLj1024EEEEELb1ELb0EEEvNS_9BwdParamsE)
        .other          _ZN10layer_norm22ln_bwd_finalize_kernelINS_22Kernel_traits_finalizeILj1024Ef6__halfS2_S2_fjLb1ELj1024ELj4ENS_18Kernel_traits_baseILj1024EfS2_S2_S2_fjLj1024EEEEELb1ELb0EEEvNS_9BwdParamsE,@"STO_CUDA_ENTRY STV_DEFAULT"
_ZN10layer_norm22ln_bwd_finalize_kernelINS_22Kernel_traits_finalizeILj1024Ef6__halfS2_S2_fjLb1ELj1024ELj4ENS_18Kernel_traits_baseILj1024EfS2_S2_S2_fjLj1024EEEEELb1ELb0EEEvNS_9BwdParamsE:
.text._ZN10layer_norm22ln_bwd_finalize_kernelINS_22Kernel_traits_finalizeILj1024Ef6__halfS2_S2_fjLb1ELj1024ELj4ENS_18Kernel_traits_baseILj1024EfS2_S2_S2_fjLj1024EEEEELb1ELb0EEEvNS_9BwdParamsE:
        /* <DEDUP_REMOVED lines=24> */
.L_x_8243:
        /* <DEDUP_REMOVED lines=36> */
.L_x_8235:
        /* <DEDUP_REMOVED lines=49> */
.L_x_8234:
[----:B------:R-:W-:Y:S05]  /*06d0*/  BSYNC B1 ;  /* 0x0000000000017941 */ /* 0x000fea0003800000 */
.L_x_8233:
        /* <DEDUP_REMOVED lines=31> */
.L_x_8237:
[----:B------:R-:W-:Y:S05]  /*08d0*/  BSYNC B1 ;  /* 0x0000000000017941 */ /* 0x000fea0003800000 */
.L_x_8236:
        /* <DEDUP_REMOVED lines=16> */
.L_x_8238:
[----:B------:R-:W-:Y:S05]  /*09e0*/  BSYNC B1 ;  /* 0x0000000000017941 */ /* 0x000fea0003800000 */
.L_x_8232:
[----:B------:R-:W-:Y:S05]  /*09f0*/  BSYNC B0 ;  /* 0x0000000000007941 */ /* 0x000fea0003800000 */
.L_x_8231:
        /* <DEDUP_REMOVED lines=40> */
.L_x_8259:
        /* <DEDUP_REMOVED lines=8> */
.L_x_8239:
        /* <DEDUP_REMOVED lines=20> */
.L_x_8242:
[----:B------:R-:W-:Y:S05]  /*0e40*/  BSYNC B0 ;  /* 0x0000000000007941 */ /* 0x000fea0003800000 */
.L_x_8241:
[C---:B------:R-:W-:Y:S01]  /*0e50*/  ISETP.GT.U32.AND P1, PT, R4.reuse, -0x401, PT ;  /* 0xfffffbff0400780c */ /* 0x040fe20003f24070 */
[----:B------:R-:W-:Y:S01]  /*0e60*/  VIADD R4, R4, 0x400 ;  /* 0x0000040004047836 */ /* 0x000fe20000000000 */
[----:B------:R-:W-:-:S11]  /*0e70*/  IADD3 R5, R5, 0x200, RZ ;  /* 0x0000020005057810 */ /* 0x000fd60007ffe0ff */
[----:B------:R-:W-:Y:S05]  /*0e80*/  @P1 BRA `(.L_x_8243) ;  /* 0xfffffff000bc1947 */ /* 0x000fea000383ffff */
[----:B------:R-:W-:Y:S05]  /*0e90*/  EXIT ;  /* 0x000000000000794d */ /* 0x000fea0003800000 */
.L_x_8240:
[----:B0-----:R-:W-:Y:S01]  /*0ea0*/  HFMA2.MMA R24, -RZ, RZ, 0, 5.9604644775390625e-08 ;  /* 0x00000001ff187435 */ /* 0x001fe200000001ff */
[----:B----4-:R-:W-:Y:S02]  /*0eb0*/  MOV R23, R10 ;  /* 0x0000000a00177202 */ /* 0x010fe40000000f00 */
[----:B------:R-:W-:Y:S02]  /*0ec0*/  MOV R25, 0x1f ;  /* 0x0000001f00197802 */ /* 0x000fe40000000f00 */
[----:B------:R-:W-:-:S07]  /*0ed0*/  MOV R20, 0xffffffff ;  /* 0xffffffff00147802 */ /* 0x000fce0000000f00 */
[----:B-123--:R-:W-:Y:S05]  /*0ee0*/  WARPSYNC.COLLECTIVE R20, `(.L_x_8244) ;  /* 0x0000000014087348 */ /* 0x00efea0003c00000 */
[----:B------:R0:W4:Y:S02]  /*0ef0*/  SHFL.BFLY P2, R22, R23, R24, R25 ;  /* 0x0c00001817167389 */ /* 0x0001240000040019 */
[----:B01234-:R-:W-:Y:S01]  /*0f00*/  ENDCOLLECTIVE ;  /* 0x000000000000791b */ /* 0x01ffe20003800000 */
.L_x_8244:
[----:B------:R-:W-:Y:S01]  /*0f10*/  IMAD.MOV.U32 R24, RZ, RZ, 0x2 ;  /* 0x00000002ff187424 */ /* 0x000fe200078e00ff */
[----:B------:R-:W-:-:S05]  /*0f20*/  MOV R11, R22 ;  /* 0x00000016000b7202 */ /* 0x000fca0000000f00 */
[----:B------:R-:W-:-:S05]  /*0f30*/  FADD.FTZ R11, R10, R11 ;  /* 0x0000000b0a0b7221 */ /* 0x000fca0000010000 */
[----:B------:R-:W-:-:S07]  /*0f40*/  MOV R23, R11 ;  /* 0x0000000b00177202 */ /* 0x000fce0000000f00 */
[----:B------:R-:W-:Y:S05]  /*0f50*/  WARPSYNC.COLLECTIVE R20, `(.L_x_8245) ;  /* 0x0000000014087348 */ /* 0x000fea0003c00000 */
[----:B------:R0:W1:Y:S02]  /*0f60*/  SHFL.BFLY P2, R22, R23, R24, R25 ;  /* 0x0c00001817167389 */ /* 0x0000640000040019 */
[----:B01----:R-:W-:Y:S01]  /*0f70*/  ENDCOLLECTIVE ;  /* 0x000000000000791b */ /* 0x003fe20003800000 */
.L_x_8245:
[----:B------:R-:W-:Y:S01]  /*0f80*/  HFMA2.MMA R24, -RZ, RZ, 0, 2.384185791015625e-07 ;  /* 0x00000004ff187435 */ /* 0x000fe200000001ff */
[----:B------:R-:W-:-:S05]  /*0f90*/  MOV R14, R22 ;  /* 0x00000016000e7202 */ /* 0x000fca0000000f00 */
[----:B------:R-:W-:-:S05]  /*0fa0*/  FADD.FTZ R14, R11, R14 ;  /* 0x0000000e0b0e7221 */ /* 0x000fca0000010000 */
[----:B------:R-:W-:-:S07]  /*0fb0*/  MOV R23, R14 ;  /* 0x0000000e00177202 */ /* 0x000fce0000000f00 */
[----:B------:R-:W-:Y:S05]  /*0fc0*/  WARPSYNC.COLLECTIVE R20, `(.L_x_8246) ;  /* 0x0000000014087348 */ /* 0x000fea0003c00000 */
[----:B------:R0:W1:Y:S02]  /*0fd0*/  SHFL.BFLY P2, R22, R23, R24, R25 ;  /* 0x0c00001817167389 */ /* 0x0000640000040019 */
[----:B01----:R-:W-:Y:S01]  /*0fe0*/  ENDCOLLECTIVE ;  /* 0x000000000000791b */ /* 0x003fe20003800000 */
.L_x_8246:
[----:B------:R-:W-:Y:S01]  /*0ff0*/  HFMA2.MMA R24, -RZ, RZ, 0, 4.76837158203125e-07 ;  /* 0x00000008ff187435 */ /* 0x000fe200000001ff */
[----:B------:R-:W-:-:S05]  /*1000*/  MOV R13, R22 ;  /* 0x00000016000d7202 */ /* 0x000fca0000000f00 */
[----:B------:R-:W-:-:S05]  /*1010*/  FADD.FTZ R13, R14, R13 ;  /* 0x0000000d0e0d7221 */ /* 0x000fca0000010000 */
[----:B------:R-:W-:-:S07]  /*1020*/  MOV R23, R13 ;  /* 0x0000000d00177202 */ /* 0x000fce0000000f00 */
[----:B------:R-:W-:Y:S05]  /*1030*/  WARPSYNC.COLLECTIVE R20, `(.L_x_8247) ;  /* 0x0000000014087348 */ /* 0x000fea0003c00000 */
[----:B------:R0:W1:Y:S02]  /*1040*/  SHFL.BFLY P2, R22, R23, R24, R25 ;  /* 0x0c00001817167389 */ /* 0x0000640000040019 */
[----:B01----:R-:W-:Y:S01]  /*1050*/  ENDCOLLECTIVE ;  /* 0x000000000000791b */ /* 0x003fe20003800000 */
.L_x_8247:
[----:B------:R-:W-:Y:S01]  /*1060*/  HFMA2.MMA R24, -RZ, RZ, 0, 9.5367431640625e-07 ;  /* 0x00000010ff187435 */ /* 0x000fe200000001ff */
[----:B------:R-:W-:-:S05]  /*1070*/  MOV R10, R22 ;  /* 0x00000016000a7202 */ /* 0x000fca0000000f00 */
[----:B------:R-:W-:-:S04]  /*1080*/  FADD.FTZ R11, R13, R10 ;  /* 0x0000000a0d0b7221 */ /* 0x000fc80000010000 */
[----:B------:R-:W-:-:S07]  /*1090*/  IMAD.MOV.U32 R23, RZ, RZ, R11 ;  /* 0x000000ffff177224 */ /* 0x000fce00078e000b */
[----:B------:R-:W-:Y:S05]  /*10a0*/  WARPSYNC.COLLECTIVE R20, `(.L_x_8248) ;  /* 0x0000000014087348 */ /* 0x000fea0003c00000 */
[----:B------:R0:W1:Y:S02]  /*10b0*/  SHFL.BFLY P2, R22, R23, R24, R25 ;  /* 0x0c00001817167389 */ /* 0x0000640000040019 */
[----:B01----:R-:W-:Y:S01]  /*10c0*/  ENDCOLLECTIVE ;  /* 0x000000000000791b */ /* 0x003fe20003800000 */
.L_x_8248:
[----:B------:R-:W-:Y:S01]  /*10d0*/  HFMA2.MMA R24, -RZ, RZ, 0, 5.9604644775390625e-08 ;  /* 0x00000001ff187435 */ /* 0x000fe200000001ff */
[----:B------:R-:W-:Y:S02]  /*10e0*/  MOV R23, R12 ;  /* 0x0000000c00177202 */ /* 0x000fe40000000f00 */
[----:B------:R-:W-:-:S08]  /*10f0*/  MOV R10, R22 ;  /* 0x00000016000a7202 */ /* 0x000fd00000000f00 */
[----:B------:R-:W-:Y:S05]  /*1100*/  WARPSYNC.COLLECTIVE R20, `(.L_x_8249) ;  /* 0x0000000014087348 */ /* 0x000fea0003c00000 */
[----:B------:R0:W1:Y:S02]  /*1110*/  SHFL.BFLY P2, R22, R23, R24, R25 ;  /* 0x0c00001817167389 */ /* 0x0000640000040019 */
[----:B01----:R-:W-:Y:S01]  /*1120*/  ENDCOLLECTIVE ;  /* 0x000000000000791b */ /* 0x003fe20003800000 */
.L_x_8249:
[----:B------:R-:W-:Y:S01]  /*1130*/  HFMA2.MMA R24, -RZ, RZ, 0, 1.1920928955078125e-07 ;  /* 0x00000002ff187435 */ /* 0x000fe200000001ff */
[----:B------:R-:W-:-:S05]  /*1140*/  MOV R13, R22 ;  /* 0x00000016000d7202 */ /* 0x000fca0000000f00 */
[----:B------:R-:W-:-:S05]  /*1150*/  FADD.FTZ R15, R12, R13 ;  /* 0x0000000d0c0f7221 */ /* 0x000fca0000010000 */
[----:B------:R-:W-:-:S07]  /*1160*/  MOV R23, R15 ;  /* 0x0000000f00177202 */ /* 0x000fce0000000f00 */
[----:B------:R-:W-:Y:S05]  /*1170*/  WARPSYNC.COLLECTIVE R20, `(.L_x_8250) ;  /* 0x0000000014087348 */ /* 0x000fea0003c00000 */
[----:B------:R0:W1:Y:S02]  /*1180*/  SHFL.BFLY P2, R22, R23, R24, R25 ;  /* 0x0c00001817167389 */ /* 0x0000640000040019 */
[----:B01----:R-:W-:Y:S01]  /*1190*/  ENDCOLLECTIVE ;  /* 0x000000000000791b */ /* 0x003fe20003800000 */
.L_x_8250:
[----:B------:R-:W-:Y:S01]  /*11a0*/  HFMA2.MMA R24, -RZ, RZ, 0, 2.384185791015625e-07 ;  /* 0x00000004ff187435 */ /* 0x000fe200000001ff */
[----:B------:R-:W-:-:S04]  /*11b0*/  IMAD.MOV.U32 R16, RZ, RZ, R22 ;  /* 0x000000ffff107224 */ /* 0x000fc800078e0016 */
[----:B------:R-:W-:-:S05]  /*11c0*/  FADD.FTZ R16, R15, R16 ;  /* 0x000000100f107221 */ /* 0x000fca0000010000 */
[----:B------:R-:W-:-:S07]  /*11d0*/  MOV R23, R16 ;  /* 0x0000001000177202 */ /* 0x000fce0000000f00 */
[----:B------:R-:W-:Y:S05]  /*11e0*/  WARPSYNC.COLLECTIVE R20, `(.L_x_8251) ;  /* 0x0000000014087348 */ /* 0x000fea0003c00000 */
[----:B------:R0:W1:Y:S02]  /*11f0*/  SHFL.BFLY P2, R22, R23, R24, R25 ;  /* 0x0c00001817167389 */ /* 0x0000640000040019 */
[----:B01----:R-:W-:Y:S01]  /*1200*/  ENDCOLLECTIVE ;  /* 0x000000000000791b */ /* 0x003fe20003800000 */
.L_x_8251:
[----:B------:R-:W-:Y:S01]  /*1210*/  HFMA2.MMA R24, -RZ, RZ, 0, 4.76837158203125e-07 ;  /* 0x00000008ff187435 */ /* 0x000fe200000001ff */
[----:B------:R-:W-:-:S05]  /*1220*/  MOV R17, R22 ;  /* 0x0000001600117202 */ /* 0x000fca0000000f00 */
[----:B------:R-:W-:-:S05]  /*1230*/  FADD.FTZ R17, R16, R17 ;  /* 0x0000001110117221 */ /* 0x000fca0000010000 */
[----:B------:R-:W-:-:S07]  /*1240*/  MOV R23, R17 ;  /* 0x0000001100177202 */ /* 0x000fce0000000f00 */
[----:B------:R-:W-:Y:S05]  /*1250*/  WARPSYNC.COLLECTIVE R20, `(.L_x_8252) ;  /* 0x0000000014087348 */ /* 0x000fea0003c00000 */
[----:B------:R0:W1:Y:S02]  /*1260*/  SHFL.BFLY P2, R22, R23, R24, R25 ;  /* 0x0c00001817167389 */ /* 0x0000640000040019 */
[----:B01----:R-:W-:Y:S01]  /*1270*/  ENDCOLLECTIVE ;  /* 0x000000000000791b */ /* 0x003fe20003800000 */
.L_x_8252:
[----:B------:R-:W-:Y:S01]  /*1280*/  IMAD.MOV.U32 R24, RZ, RZ, 0x10 ;  /* 0x00000010ff187424 */ /* 0x000fe200078e00ff */
[----:B------:R-:W-:-:S05]  /*1290*/  MOV R12, R22 ;  /* 0x00000016000c7202 */ /* 0x000fca0000000f00 */
[----:B------:R-:W-:-:S05]  /*12a0*/  FADD.FTZ R12, R17, R12 ;  /* 0x0000000c110c7221 */ /* 0x000fca0000010000 */
[----:B------:R-:W-:-:S07]  /*12b0*/  MOV R23, R12 ;  /* 0x0000000c00177202 */ /* 0x000fce0000000f00 */
[----:B------:R-:W-:Y:S05]  /*12c0*/  WARPSYNC.COLLECTIVE R20, `(.L_x_8253) ;  /* 0x0000000014087348 */ /* 0x000fea0003c00000 */
[----:B------:R0:W1:Y:S02]  /*12d0*/  SHFL.BFLY P2, R22, R23, R24, R25 ;  /* 0x0c00001817167389 */ /* 0x0000640000040019 */
[----:B01----:R-:W-:Y:S01]  /*12e0*/  ENDCOLLECTIVE ;  /* 0x000000000000791b */ /* 0x003fe20003800000 */
.L_x_8253:
[----:B------:R-:W-:Y:S01]  /*12f0*/  HFMA2.MMA R24, -RZ, RZ, 0, 5.9604644775390625e-08 ;  /* 0x00000001ff187435 */ /* 0x000fe200000001ff */
[----:B------:R-:W-:Y:S02]  /*1300*/  MOV R23, R8 ;  /* 0x0000000800177202 */ /* 0x000fe40000000f00 */
[----:B------:R-:W-:-:S08]  /*1310*/  MOV R15, R22 ;  /* 0x00000016000f7202 */ /* 0x000fd00000000f00 */
[----:B------:R-:W-:Y:S05]  /*1320*/  WARPSYNC.COLLECTIVE R20, `(.L_x_8254) ;  /* 0x0000000014087348 */ /* 0x000fea0003c00000 */
[----:B------:R0:W1:Y:S02]  /*1330*/  SHFL.BFLY P2, R22, R23, R24, R25 ;  /* 0x0c00001817167389 */ /* 0x0000640000040019 */
[----:B01----:R-:W-:Y:S01]  /*1340*/  ENDCOLLECTIVE ;  /* 0x000000000000791b */ /* 0x003fe20003800000 */
.L_x_8254:
[----:B------:R-:W-:Y:S01]  /*1350*/  HFMA2.MMA R24, -RZ, RZ, 0, 1.1920928955078125e-07 ;  /* 0x00000002ff187435 */ /* 0x000fe200000001ff */
[----:B------:R-:W-:-:S05]  /*1360*/  MOV R17, R22 ;  /* 0x0000001600117202 */ /* 0x000fca0000000f00 */
[----:B------:R-:W-:-:S05]  /*1370*/  FADD.FTZ R18, R8, R17 ;  /* 0x0000001108127221 */ /* 0x000fca0000010000 */
[----:B------:R-:W-:-:S07]  /*1380*/  MOV R23, R18 ;  /* 0x0000001200177202 */ /* 0x000fce0000000f00 */
[----:B------:R-:W-:Y:S05]  /*1390*/  WARPSYNC.COLLECTIVE R20, `(.L_x_8255) ;  /* 0x0000000014087348 */ /* 0x000fea0003c00000 */
[----:B------:R0:W1:Y:S02]  /*13a0*/  SHFL.BFLY P2, R22, R23, R24, R25 ;  /* 0x0c00001817167389 */ /* 0x0000640000040019 */
[----:B01----:R-:W-:Y:S01]  /*13b0*/  ENDCOLLECTIVE ;  /* 0x000000000000791b */ /* 0x003fe20003800000 */
.L_x_8255:
[----:B------:R-:W-:Y:S01]  /*13c0*/  HFMA2.MMA R24, -RZ, RZ, 0, 2.384185791015625e-07 ;  /* 0x00000004ff187435 */ /* 0x000fe200000001ff */
[----:B------:R-:W-:-:S05]  /*13d0*/  MOV R13, R22 ;  /* 0x00000016000d7202 */ /* 0x000fca0000000f00 */
[----:B------:R-:W-:-:S04]  /*13e0*/  FADD.FTZ R19, R18, R13 ;  /* 0x0000000d12137221 */ /* 0x000fc80000010000 */
[----:B------:R-:W-:-:S07]  /*13f0*/  IMAD.MOV.U32 R23, RZ, RZ, R19 ;  /* 0x000000ffff177224 */ /* 0x000fce00078e0013 */
[----:B------:R-:W-:Y:S05]  /*1400*/  WARPSYNC.COLLECTIVE R20, `(.L_x_8256) ;  /* 0x0000000014087348 */ /* 0x000fea0003c00000 */
[----:B------:R0:W1:Y:S02]  /*1410*/  SHFL.BFLY P2, R22, R23, R24, R25 ;  /* 0x0c00001817167389 */ /* 0x0000640000040019 */
[----:B01----:R-:W-:Y:S01]  /*1420*/  ENDCOLLECTIVE ;  /* 0x000000000000791b */ /* 0x003fe20003800000 */
.L_x_8256:
[----:B------:R-:W-:Y:S01]  /*1430*/  HFMA2.MMA R24, -RZ, RZ, 0, 4.76837158203125e-07 ;  /* 0x00000008ff187435 */ /* 0x000fe200000001ff */
[----:B------:R-:W-:-:S05]  /*1440*/  MOV R8, R22 ;  /* 0x0000001600087202 */ /* 0x000fca0000000f00 */
[----:B------:R-:W-:-:S05]  /*1450*/  FADD.FTZ R8, R19, R8 ;  /* 0x0000000813087221 */ /* 0x000fca0000010000 */
[----:B------:R-:W-:-:S07]  /*1460*/  MOV R23, R8 ;  /* 0x0000000800177202 */ /* 0x000fce0000000f00 */
[----:B------:R-:W-:Y:S05]  /*1470*/  WARPSYNC.COLLECTIVE R20, `(.L_x_8257) ;  /* 0x0000000014087348 */ /* 0x000fea0003c00000 */
[----:B------:R0:W1:Y:S02]  /*1480*/  SHFL.BFLY P2, R22, R23, R24, R25 ;  /* 0x0c00001817167389 */ /* 0x0000640000040019 */
[----:B01----:R-:W-:Y:S01]  /*1490*/  ENDCOLLECTIVE ;  /* 0x000000000000791b */ /* 0x003fe20003800000 */
.L_x_8257:
[----:B------:R-:W-:Y:S01]  /*14a0*/  HFMA2.MMA R24, -RZ, RZ, 0, 9.5367431640625e-07 ;  /* 0x00000010ff187435 */ /* 0x000fe200000001ff */
[----:B------:R-:W-:-:S05]  /*14b0*/  MOV R21, R22 ;  /* 0x0000001600157202 */ /* 0x000fca0000000f00 */
[----:B------:R-:W-:-:S05]  /*14c0*/  FADD.FTZ R21, R8, R21 ;  /* 0x0000001508157221 */ /* 0x000fca0000010000 */
[----:B------:R-:W-:-:S07]  /*14d0*/  MOV R23, R21 ;  /* 0x0000001500177202 */ /* 0x000fce0000000f00 */
[----:B------:R-:W-:Y:S05]  /*14e0*/  WARPSYNC.COLLECTIVE R20, `(.L_x_8258) ;  /* 0x0000000014087348 */ /* 0x000fea0003c00000 */
[----:B------:R0:W1:Y:S02]  /*14f0*/  SHFL.BFLY P2, R22, R23, R24, R25 ;  /* 0x0c00001817167389 */ /* 0x0000640000040019 */
[----:B01----:R-:W-:Y:S01]  /*1500*/  ENDCOLLECTIVE ;  /* 0x000000000000791b */ /* 0x003fe20003800000 */
.L_x_8258:
[----:B------:R-:W-:Y:S01]  /*1510*/  MOV R14, R22 ;  /* 0x00000016000e7202 */ /* 0x000fe20000000f00 */
[----:B------:R-:W-:Y:S06]  /*1520*/  BRA `(.L_x_8259) ;  /* 0xfffffff400d47947 */ /* 0x000fec000383ffff */
.L_x_8260:
        /* <DEDUP_REMOVED lines=13> */
.L_x_14320:


//--------------------- .text._ZN10layer_norm13ln_bwd_kernelINS_13Kernel_traitsIf6__halfS2_S2_fjLj1024ELj1ELj4ELj1ELj16ENS_18Kernel_traits_baseILj1024EfS2_S2_S2_fjLj128EEEEELb1ELb1ELb1ELb0EEEvNS_9BwdParamsE --------------------------
	.section	.text._ZN10layer_norm13ln_bwd_kernelINS_13Kernel_traitsIf6__halfS2_S2_fjLj1024ELj1ELj4ELj1ELj16ENS_18Kernel_traits_baseILj1024EfS2_S2_S2_fjLj128EEEEELb1ELb1ELb1ELb0EEEvNS_9BwdParamsE,"ax",@progbits
	.align	128
        .global         _ZN10layer_norm13ln_bwd_kernelINS_13Kernel_traitsIf6__halfS2_S2_fjLj1024ELj1ELj4ELj1ELj16ENS_18Kernel_traits_baseILj1024EfS2_S2_S2_fjLj128EEEEELb1ELb1ELb1ELb0EEEvNS_9BwdParamsE
        .type           _ZN10layer_norm13ln_bwd_kernelINS_13Kernel_traitsIf6__halfS2_S2_fjLj1024ELj1ELj4ELj1ELj16ENS_18Kernel_traits_baseILj1024EfS2_S2_S2_fjLj128EEEEELb1ELb1ELb1ELb0EEEvNS_9BwdParamsE,@function
        .size           _ZN10layer_norm13ln_bwd_kernelINS_13Kernel_traitsIf6__halfS2_S2_fjLj1024ELj1ELj4ELj1ELj16ENS_18Kernel_traits_baseILj1024EfS2_S2_S2_fjLj128EEEEELb1ELb1ELb1ELb0EEEvNS_9BwdParamsE,(.L_x_14321 - _ZN10layer_norm13ln_bwd_kernelINS_13Kernel_traitsIf6__halfS2_S2_fjLj1024ELj1ELj4ELj1ELj16ENS_18Kernel_traits_baseILj1024EfS2_S2_S2_fjLj128EEEEELb1ELb1ELb1ELb0EEEvNS_9BwdParamsE)
        .other          _ZN10layer_norm13ln_bwd_kernelINS_13Kernel_traitsIf6__halfS2_S2_fjLj1024ELj1ELj4ELj1ELj16ENS_18Kernel_traits_baseILj1024EfS2_S2_S2_fjLj128EEEEELb1ELb1ELb1ELb0EEEvNS_9BwdParamsE,@"STO_CUDA_ENTRY STV_DEFAULT"
_ZN10layer_norm13ln_bwd_kernelINS_13Kernel_traitsIf6__halfS2_S2_fjLj1024ELj1ELj4ELj1ELj16ENS_18Kernel_traits_baseILj1024EfS2_S2_S2_fjLj128EEEEELb1ELb1ELb1ELb0EEEvNS_9BwdParamsE:
.text._ZN10layer_norm13ln_bwd_kernelINS_13Kernel_traitsIf6__halfS2_S2_fjLj1024ELj1ELj4ELj1ELj16ENS_18Kernel_traits_baseILj1024EfS2_S2_S2_fjLj128EEEEELb1ELb1ELb1ELb0EEEvNS_9BwdParamsE:
        /* <DEDUP_REMOVED lines=29> */
[----:B------:R-:W1:Y:S01]  /*01d0*/  @P3 LDC.64 R4, c[0x0][0x278] ;  /* 0x00009e00ff043b82 */ /* 0x000e620000000a00 */
[----:B------:R-:W-:-:S07]  /*01e0*/  P2R R9, PR, RZ, 0x8 ;  /* 0x00000008ff097803 */ /* 0x000fce0000000000 */
[----:B------:R-:W1:Y:S01]  /*01f0*/  @P0 LDC.64 R12, c[0x0][0x278] ;  /* 0x00009e00ff0c0b82 */ /* 0x000e620000000a00 */
[----:B------:R0:W-:Y:S07]  /*0200*/  STL [R1+0x80], R9 ;  /* 0x0000800901007387 */ /* 0x0001ee0000100800 */
[----:B------:R-:W1:Y:S01]  /*0210*/  @P0 LDC.64 R10, c[0x0][0x260] ;  /* 0x00009800ff0a0b82 */ /* 0x000e620000000a00 */
[----:B0-----:R-:W-:-:S07]  /*0220*/  MOV R9, R7 ;  /* 0x0000000700097202 */ /* 0x001fce0000000f00 */
[----:B------:R-:W0:Y:S01]  /*0230*/  @P1 LDC.64 R18, c[0x0][0x260] ;  /* 0x00009800ff121b82 */ /* 0x000e220000000a00 */
[----:B------:R-:W-:-:S07]  /*0240*/  @P3 IMAD.WIDE.U32 R2, R9, 0x20, R2 ;  /* 0x0000002009023825 */ /* 0x000fce00078e0002 */
[----:B------:R-:W0:Y:S01]  /*0250*/  @P1 LDC.64 R20, c[0x0][0x278] ;  /* 0x00009e00ff141b82 */ /* 0x000e220000000a00 */
[C---:B-1----:R-:W-:Y:S01]  /*0260*/  @P3 IMAD.WIDE.U32 R4, R9.reuse, 0x20, R4 ;  /* 0x0000002009043825 */ /* 0x042fe200078e0004 */
[----:B------:R-:W-:Y:S01]  /*0270*/  @P3 LOP3.LUT R9, R9, 0x20, RZ, 0xfc, !PT ;  /* 0x0000002009093812 */ /* 0x000fe200078efcff */
[----:B------:R-:W-:-:S04]  /*0280*/  ULDC.64 UR4, c[0x0][0x208] ;  /* 0x0000820000047ab9 */ /* 0x000fc80000000a00 */
[----:B------:R-:W-:-:S04]  /*0290*/  @P0 IMAD.WIDE.U32 R16, R9, 0x20, R12 ;  /* 0x0000002009100825 */ /* 0x000fc800078e000c */
[C---:B------:R-:W-:Y:S01]  /*02a0*/  @P0 IMAD.WIDE.U32 R14, R9.reuse, 0x20, R10 ;  /* 0x00000020090e0825 */ /* 0x040fe200078e000a */
[----:B------:R-:W-:Y:S01]  /*02b0*/  @P0 IADD3 R9, R9, 0x20, RZ ;  /* 0x0000002009090810 */ /* 0x000fe20007ffe0ff */
[----:B------:R-:W5:Y:S04]  /*02c0*/  @P0 LDG.E.128 R32, desc[UR4][R16.64] ;  /* 0x0000000410200981 */ /* 0x000f68000c1e1d00 */
[C---:B0-----:R-:W-:Y:S01]  /*02d0*/  @P1 IMAD.WIDE.U32 R18, R9.reuse, 0x20, R18 ;  /* 0x0000002009121825 */ /* 0x041fe200078e0012 */
[----:B------:R-:W5:Y:S04]  /*02e0*/  @P0 LDG.E.128 R24, desc[UR4][R14.64] ;  /* 0x000000040e180981 */ /* 0x000f68000c1e1d00 */
[----:B------:R-:W5:Y:S01]  /*02f0*/  @P0 LDG.E.128 R28, desc[UR4][R14.64+0x10] ;  /* 0x000010040e1c0981 */ /* 0x000f62000c1e1d00 */
[----:B------:R-:W-:-:S03]  /*0300*/  @P1 IMAD.WIDE.U32 R20, R9, 0x20, R20 ;  /* 0x0000002009141825 */ /* 0x000fc600078e0014 */
        /* <DEDUP_REMOVED lines=17> */
[----:B------:R-:W-:-:S03]  /*0420*/  @P2 IMAD.WIDE.U32 R10, R9, 0x20, R22 ;  /* 0x00000020090a2825 */ /* 0x000fc600078e0016 */
[----:B0-----:R-:W-:Y:S02]  /*0430*/  LEA R6, R3, R0, 0x2 ;  /* 0x0000000003067211 */ /* 0x001fe400078e10ff */
        /* <DEDUP_REMOVED lines=68> */
.L_x_8455:
        /* <DEDUP_REMOVED lines=41> */
.L_x_8266:
[----:B------:R-:W-:Y:S05]  /*0b10*/  BSYNC B2 ;  /* 0x0000000000027941 */ /* 0x000fea0003800000 */
.L_x_8265:
        /* <DEDUP_REMOVED lines=9> */
[----:B------:R-:W-:Y:S02]  /*0bb0*/  IADD3 R188, R188, 0x20, RZ ;  /* 0x00000020bcbc7810 */ /* 0x000fe40007ffe0ff */
[----:B------:R-:W-:-:S07]  /*0bc0*/  IADD3 R189, R189, 0x20, RZ ;  /* 0x00000020bdbd7810 */ /* 0x000fce0007ffe0ff */
.L_x_8268:
[----:B------:R-:W-:Y:S05]  /*0bd0*/  BSYNC B2 ;  /* 0x0000000000027941 */ /* 0x000fea0003800000 */
.L_x_8267:
        /* <DEDUP_REMOVED lines=11> */
.L_x_8270:
[----:B------:R-:W-:Y:S05]  /*0c90*/  BSYNC B2 ;  /* 0x0000000000027941 */ /* 0x000fea0003800000 */
.L_x_8269:
[----:B012---:R-:W2:Y:S01]  /*0ca0*/  LDL R2, [R1+0x28] ;  /* 0x0000280001027983 */ /* 0x007ea20000100800 */
[----:B------:R-:W-:Y:S01]  /*0cb0*/  HFMA2.MMA R225, -RZ, RZ, 0, 0 ;  /* 0x00000000ffe17435 */ /* 0x000fe200000001ff */
[----:B------:R-:W-:Y:S02]  /*0cc0*/  MOV R227, RZ ;  /* 0x000000ff00e37202 */ /* 0x000fe40000000f00 */
        /* <DEDUP_REMOVED lines=11> */
.L_x_8264:
[----:B------:R-:W0:Y:S01]  /*0d80*/  LDC.64 R2, c[0x0][0x250] ;  /* 0x00009400ff027b82 */ /* 0x000e220000000a00 */
[----:B-----5:R-:W-:-:S07]  /*0d90*/  ISETP.GE.AND P3, PT, R4, 0x1, PT ;  /* 0x000000010400780c */ /* 0x020fce0003f66270 */
[----:B------:R-:W1:Y:S01]  /*0da0*/  LDC.U8 R190, c[0x0][0x2a0] ;  /* 0x0000a800ffbe7b82 */ /* 0x000e620000000000 */
[----:B0-----:R-:W-:-:S05]  /*0db0*/  IMAD.WIDE R2, R6, 0x4, R2 ;  /* 0x0000000406027825 */ /* 0x001fca00078e0202 */
[----:B------:R0:W2:Y:S01]  /*0dc0*/  LDG.E R189, desc[UR4][R2.64] ;  /* 0x0000000402bd7981 */ /* 0x0000a2000c1e1900 */
[----:B------:R-:W-:Y:S01]  /*0dd0*/  BSSY B2, `(.L_x_8272) ;  /* 0x0000080000027945 */ /* 0x000fe20003800000 */
[----:B------:R-:W-:Y:S01]  /*0de0*/  HFMA2.MMA R227, -RZ, RZ, 0, 0 ;  /* 0x00000000ffe37435 */ /* 0x000fe200000001ff */
[----:B-1----:R-:W-:Y:S02]  /*0df0*/  ISETP.NE.AND P4, PT, R190, RZ, PT ;  /* 0x000000ffbe00720c */ /* 0x002fe40003f85270 */
[----:B------:R-:W-:Y:S02]  /*0e00*/  MOV R225, RZ ;  /* 0x000000ff00e17202 */ /* 0x000fe40000000f00 */
[----:B------:R-:W-:Y:S02]  /*0e10*/  MOV R226, R9 ;  /* 0x0000000900e27202 */ /* 0x000fe40000000f00 */
[----:B0-----:R-:W-:Y:S02]  /*0e20*/  IADD3 R3, R188, -0x1, RZ ;  /* 0xffffffffbc037810 */ /* 0x001fe40007ffe0ff */
[----:B------:R-:W-:-:S03]  /*0e30*/  @P3 IADD3 R2, R4, -0x1, RZ ;  /* 0xffffffff04023810 */ /* 0x000fc60007ffe0ff */
[-C--:B------:R-:W-:Y:S02]  /*0e40*/  IMAD R3, R3, R8.reuse, RZ ;  /* 0x0000000803037224 */ /* 0x080fe400078e02ff */
[----:B------:R-:W-:-:S03]  /*0e50*/  @P3 IMAD R2, R2, R8, RZ ;  /* 0x0000000802023224 */ /* 0x000fc600078e02ff */
[----:B------:R-:W-:-:S04]  /*0e60*/  SHF.R.S32.HI R188, RZ, 0x1f, R3 ;  /* 0x0000001fffbc7819 */ /* 0x000fc80000011403 */
[----:B------:R-:W-:Y:S02]  /*0e70*/  LEA.HI R188, R188, R3, RZ, 0x3 ;  /* 0x00000003bcbc7211 */ /* 0x000fe400078f18ff */
[----:B------:R-:W-:Y:S02]  /*0e80*/  @P3 SHF.R.S32.HI R3, RZ, 0x1f, R2 ;  /* 0x0000001fff033819 */ /* 0x000fe40000011402 */
[----:B------:R-:W-:Y:S02]  /*0e90*/  LEA.HI.SX32 R196, R188, R7, 0x1d ;  /* 0x00000007bcc47211 */ /* 0x000fe400078feaff */
[----:B------:R-:W-:Y:S01]  /*0ea0*/  @P3 LEA.HI R2, R3, R2, RZ, 0x3 ;  /* 0x0000000203023211 */ /* 0x000fe200078f18ff */
[----:B------:R-:W-:-:S06]  /*0eb0*/  HFMA2.MMA R3, -RZ, RZ, 0, 0 ;  /* 0x00000000ff037435 */ /* 0x000fcc00000001ff */
[----:B------:R-:W-:Y:S02]  /*0ec0*/  @P3 LEA.HI.SX32 R3, R2, R7, 0x1d ;  /* 0x0000000702033211 */ /* 0x000fe400078feaff */
[----:B--2---:R-:W-:Y:S01]  /*0ed0*/  FSEL R2, R189, RZ, !P4 ;  /* 0x000000ffbd027208 */ /* 0x004fe20006000000 */
[----:B------:R-:W-:Y:S06]  /*0ee0*/  @!P5 BRA `(.L_x_8273) ;  /* 0x0000000400b8d947 */ /* 0x000fec0003800000 */
[----:B------:R-:W0:Y:S01]  /*0ef0*/  LDC.64 R188, c[0x0][0x238] ;  /* 0x00008e00ffbc7b82 */ /* 0x000e220000000a00 */
[----:B------:R1:W-:Y:S07]  /*0f00*/  STL [R1+0x88], R6 ;  /* 0x0000880601007387 */ /* 0x0003ee0000100800 */
[----:B------:R-:W2:Y:S01]  /*0f10*/  LDC.64 R192, c[0x0][0x2b8] ;  /* 0x0000ae00ffc07b82 */ /* 0x000ea20000000a00 */
[----:B------:R-:W-:Y:S01]  /*0f20*/  ISETP.NE.U32.AND P4, PT, RZ, UR6, PT ;  /* 0x00000006ff007c0c */ /* 0x000fe2000bf85070 */
[----:B-1----:R-:W3:Y:S06]  /*0f30*/  LDL R6, [R1+0x54] ;  /* 0x0000540001067983 */ /* 0x002eec0000100800 */
[----:B------:R-:W1:Y:S01]  /*0f40*/  LDC.64 R202, c[0x0][0x240] ;  /* 0x00009000ffca7b82 */ /* 0x000e620000000a00 */
[----:B0-----:R-:W-:-:S04]  /*0f50*/  IMAD.WIDE.U32 R188, R9, 0x10, R188 ;  /* 0x0000001009bc7825 */ /* 0x001fc800078e00bc */
[----:B--2---:R-:W-:Y:S02]  /*0f60*/  IMAD.WIDE.U32 R192, R196, 0x10, R192 ;  /* 0x00000010c4c07825 */ /* 0x004fe400078e00c0 */
[----:B------:R-:W2:Y:S01]  /*0f70*/  LDG.E.128 R188, desc[UR4][R188.64] ;  /* 0x00000004bcbc7981 */ /* 0x000ea2000c1e1d00 */
[----:B------:R-:W-:-:S03]  /*0f80*/  ISETP.NE.AND.EX P4, PT, RZ, UR7, PT, P4 ;  /* 0x00000007ff007c0c */ /* 0x000fc6000bf85340 */
[----:B------:R0:W-:Y:S04]  /*0f90*/  STL [R1+0x84], R4 ;  /* 0x0000840401007387 */ /* 0x0001e80000100800 */
[----:B------:R-:W4:Y:S06]  /*0fa0*/  LDG.E.128 R192, desc[UR4][R192.64] ;  /* 0x00000004c0c07981 */ /* 0x000f2c000c1e1d00 */
[----:B------:R1:W5:Y:S01]  /*0fb0*/  @P4 LDG.E.128 R160, desc[UR4][R216.64] ;  /* 0x00000004d8a04981 */ /* 0x000362000c1e1d00 */
[----:B--2---:R-:W-:-:S02]  /*0fc0*/  HADD2.F32 R224, -RZ, R191.H0_H0 ;  /* 0x200000bfffe07230 */ /* 0x004fc40000004100 */
[----:B------:R-:W-:Y:S02]  /*0fd0*/  HADD2.F32 R252, -RZ, R190.H0_H0 ;  /* 0x200000befffc7230 */ /* 0x000fe40000004100 */
[----:B0-----:R-:W-:Y:S01]  /*0fe0*/  HADD2.F32 R4, -RZ, R191.H1_H1 ;  /* 0x300000bfff047230 */ /* 0x001fe20000004100 */
[----:B------:R-:W-:Y:S01]  /*0ff0*/  MOV R191, R224 ;  /* 0x000000e000bf7202 */ /* 0x000fe20000000f00 */
[--C-:B----4-:R-:W-:Y:S02]  /*1000*/  HADD2.F32 R224, -RZ, R192.reuse.H0_H0 ;  /* 0x200000c0ffe07230 */ /* 0x110fe40000004100 */
[----:B-1----:R-:W-:Y:S02]  /*1010*/  HADD2.F32 R217, -RZ, R192.H1_H1 ;  /* 0x300000c0ffd97230 */ /* 0x002fe40000004100 */
[--C-:B------:R-:W-:Y:S02]  /*1020*/  HADD2.F32 R216, -RZ, R193.reuse.H0_H0 ;  /* 0x200000c1ffd87230 */ /* 0x100fe40000004100 */
[----:B------:R-:W-:-:S02]  /*1030*/  HADD2.F32 R192, -RZ, R193.H1_H1 ;  /* 0x300000c1ffc07230 */ /* 0x000fc40000004100 */
[--C-:B------:R-:W-:Y:S02]  /*1040*/  HADD2.F32 R193, -RZ, R195.reuse.H0_H0 ;  /* 0x200000c3ffc17230 */ /* 0x100fe40000004100 */
[----:B------:R-:W-:Y:S02]  /*1050*/  HADD2.F32 R226, -RZ, R195.H1_H1 ;  /* 0x300000c3ffe27230 */ /* 0x000fe40000004100 */
[----:B------:R-:W-:Y:S02]  /*1060*/  FADD.FTZ R195, -R2, R252 ;  /* 0x000000fc02c37221 */ /* 0x000fe40000010100 */
[----:B------:R-:W2:Y:S01]  /*1070*/  LDL R252, [R1+0x50] ;  /* 0x0000500001fc7983 */ /* 0x000ea20000100800 */
[----:B------:R-:W-:Y:S02]  /*1080*/  HADD2.F32 R227, -RZ, R188.H0_H0 ;  /* 0x200000bcffe37230 */ /* 0x000fe40000004100 */
[----:B------:R-:W-:Y:S02]  /*1090*/  HADD2.F32 R250, -RZ, R189.H0_H0 ;  /* 0x200000bdfffa7230 */ /* 0x000fe40000004100 */
[----:B------:R-:W-:-:S02]  /*10a0*/  HADD2.F32 R251, -RZ, R190.H1_H1 ;  /* 0x300000befffb7230 */ /* 0x000fc40000004100 */
[C---:B------:R-:W-:Y:S01]  /*10b0*/  FADD.FTZ R190, -R2.reuse, R227 ;  /* 0x000000e302be7221 */ /* 0x040fe20000010100 */
[----:B------:R-:W-:Y:S02]  /*10c0*/  FADD.FTZ R227, -R2, R250 ;  /* 0x000000fa02e37221 */ /* 0x000fe40000010100 */
[----:B------:R-:W4:Y:S01]  /*10d0*/  LDL R250, [R1+0x58] ;  /* 0x0000580001fa7983 */ /* 0x000f220000100800 */
[----:B------:R-:W-:-:S05]  /*10e0*/  HADD2.F32 R0, -RZ, R188.H1_H1 ;  /* 0x300000bcff007230 */ /* 0x000fca0000004100 */
[C---:B------:R-:W-:Y:S01]  /*10f0*/  FADD.FTZ R249, -R2.reuse, R0 ;  /* 0x0000000002f97221 */ /* 0x040fe20000010100 */
[C---:B------:R-:W-:Y:S01]  /*1100*/  FMUL.FTZ R0, R5.reuse, R190 ;  /* 0x000000be05007220 */ /* 0x040fe20000410000 */
[----:B------:R-:W-:Y:S02]  /*1110*/  FADD.FTZ R190, -R2, R4 ;  /* 0x0000000402be7221 */ /* 0x000fe40000010100 */
[----:B------:R-:W-:Y:S01]  /*1120*/  FMUL.FTZ R4, R5, R249 ;  /* 0x000000f905047220 */ /* 0x000fe20000410000 */
[----:B------:R-:W-:Y:S01]  /*1130*/  FADD.FTZ R100, R100, R224 ;  /* 0x000000e064647221 */ /* 0x000fe20000010000 */
[----:B------:R-:W-:Y:S01]  /*1140*/  FFMA.FTZ R68, R0, R224, R68 ;  /* 0x000000e000447223 */ /* 0x000fe20000010044 */
[----:B------:R-:W-:Y:S01]  /*1150*/  FADD.FTZ R101, R101, R217 ;  /* 0x000000d965657221 */ /* 0x000fe20000010000 */
[-C--:B------:R-:W-:Y:S01]  /*1160*/  FFMA.FTZ R69, R4, R217.reuse, R69 ;  /* 0x000000d904457223 */ /* 0x080fe20000010045 */
[----:B------:R-:W-:Y:S01]  /*1170*/  STL [R1+0x24], R4 ;  /* 0x0000240401007387 */ /* 0x000fe20000100800 */
[----:B---3--:R-:W-:-:S03]  /*1180*/  FMUL.FTZ R6, R6, R217 ;  /* 0x000000d906067220 */ /* 0x008fc60000410000 */
[----:B------:R-:W3:Y:S01]  /*1190*/  LDL R217, [R1+0x40] ;  /* 0x0000400001d97983 */ /* 0x000ee20000100800 */
[----:B--2---:R-:W-:Y:S01]  /*11a0*/  FMUL.FTZ R224, R252, R224 ;  /* 0x000000e0fce07220 */ /* 0x004fe20000410000 */
[----:B------:R-:W-:Y:S02]  /*11b0*/  FMUL.FTZ R252, R5, R227 ;  /* 0x000000e305fc7220 */ /* 0x000fe40000410000 */
[----:B------:R-:W2:Y:S01]  /*11c0*/  LDL R227, [R1+0x5c] ;  /* 0x00005c0001e37983 */ /* 0x000ea20000100800 */
[----:B------:R-:W-:Y:S02]  /*11d0*/  HADD2.F32 R225, -RZ, R189.H1_H1 ;  /* 0x300000bdffe17230 */ /* 0x000fe40000004100 */
[----:B------:R-:W-:-:S03]  /*11e0*/  HADD2.F32 R188, -RZ, R194.H0_H0 ;  /* 0x200000c2ffbc7230 */ /* 0x000fc60000004100 */
[C---:B------:R-:W-:Y:S01]  /*11f0*/  FADD.FTZ R225, -R2.reuse, R225 ;  /* 0x000000e102e17221 */ /* 0x040fe20000010100 */
[----:B------:R-:W-:Y:S02]  /*1200*/  HADD2.F32 R189, -RZ, R194.H1_H1 ;  /* 0x300000c2ffbd7230 */ /* 0x000fe40000004100 */
[----:B------:R-:W-:Y:S01]  /*1210*/  FADD.FTZ R194, -R2, R251 ;  /* 0x000000fb02c27221 */ /* 0x000fe20000010100 */
[-C--:B----4-:R-:W-:Y:S01]  /*1220*/  FMUL.FTZ R249, R250, R216.reuse ;  /* 0x000000d8faf97220 */ /* 0x090fe20000410000 */
[C---:B------:R-:W-:Y:S01]  /*1230*/  FMUL.FTZ R251, R5.reuse, R225 ;  /* 0x000000e105fb7220 */ /* 0x040fe20000410000 */
[----:B------:R-:W-:Y:S01]  /*1240*/  STL [R1+0x1c], R252 ;  /* 0x00001cfc01007387 */ /* 0x000fe20000100800 */
[----:B------:R-:W-:Y:S01]  /*1250*/  FADD.FTZ R102, R102, R216 ;  /* 0x000000d866667221 */ /* 0x000fe20000010000 */
[----:B------:R-:W-:Y:S02]  /*1260*/  FFMA.FTZ R70, R252, R216, R70 ;  /* 0x000000d8fc467223 */ /* 0x000fe40000010046 */
[----:B------:R0:W-:Y:S04]  /*1270*/  STL [R1+0x20], R6 ;  /* 0x0000200601007387 */ /* 0x0001e80000100800 */
[----:B------:R1:W-:Y:S04]  /*1280*/  STL [R1+0x14], R251 ;  /* 0x000014fb01007387 */ /* 0x0003e80000100800 */
[----:B------:R-:W-:Y:S04]  /*1290*/  STL [R1+0x18], R249 ;  /* 0x000018f901007387 */ /* 0x000fe80000100800 */
[----:B------:R-:W4:Y:S01]  /*12a0*/  LDL R216, [R1+0x44] ;  /* 0x0000440001d87983 */ /* 0x000f220000100800 */
[----:B------:R-:W-:Y:S01]  /*12b0*/  FMUL.FTZ R250, R5, R195 ;  /* 0x000000c305fa7220 */ /* 0x000fe20000410000 */
[----:B---3--:R-:W-:Y:S01]  /*12c0*/  FMUL.FTZ R217, R217, R188 ;  /* 0x000000bcd9d97220 */ /* 0x008fe20000410000 */
[----:B------:R-:W-:Y:S01]  /*12d0*/  FADD.FTZ R103, R103, R192 ;  /* 0x000000c067677221 */ /* 0x000fe20000010000 */
[----:B------:R-:W-:Y:S01]  /*12e0*/  FFMA.FTZ R71, R251, R192, R71 ;  /* 0x000000c0fb477223 */ /* 0x000fe20000010047 */
[----:B------:R-:W-:Y:S01]  /*12f0*/  FADD.FTZ R104, R104, R188 ;  /* 0x000000bc68687221 */ /* 0x000fe20000010000 */
[----:B------:R-:W-:Y:S01]  /*1300*/  FFMA.FTZ R72, R250, R188, R72 ;  /* 0x000000bcfa487223 */ /* 0x000fe20000010048 */
[----:B------:R-:W-:Y:S01]  /*1310*/  FMUL.FTZ R195, R5, R194 ;  /* 0x000000c205c37220 */ /* 0x000fe20000410000 */
[----:B------:R-:W1:Y:S01]  /*1320*/  LDL R225, [R1+0x48] ;  /* 0x0000480001e17983 */ /* 0x000e620000100800 */
[----:B------:R-:W-:-:S03]  /*1330*/  FFMA.FTZ R188, R0, R224, RZ ;  /* 0x000000e000bc7223 */ /* 0x000fc600000100ff */
[----:B------:R3:W-:Y:S01]  /*1340*/  STL [R1+0xc], R250 ;  /* 0x00000cfa01007387 */ /* 0x0007e20000100800 */
[----:B------:R-:W-:Y:S01]  /*1350*/  FFMA.FTZ R188, R4, R6, R188 ;  /* 0x0000000604bc7223 */ /* 0x000fe200000100bc */
[----:B------:R-:W-:-:S06]  /*1360*/  IMAD.WIDE.U32 R202, R3, 0x8, R202 ;  /* 0x0000000803ca7825 */ /* 0x000fcc00078e00ca */
[----:B------:R-:W5:Y:S01]  /*1370*/  LDG.E.64 R202, desc[UR4][R202.64] ;  /* 0x00000004caca7981 */ /* 0x000f62000c1e1b00 */
[----:B--2---:R-:W-:Y:S01]  /*1380*/  FMUL.FTZ R227, R227, R192 ;  /* 0x000000c0e3e37220 */ /* 0x004fe20000410000 */
[----:B------:R-:W-:-:S04]  /*1390*/  FADD.FTZ R192, RZ, R224 ;  /* 0x000000e0ffc07221 */ /* 0x000fc80000010000 */
[----:B------:R2:W-:Y:S01]  /*13a0*/  STL [R1+0x10], R227 ;  /* 0x000010e301007387 */ /* 0x0005e20000100800 */
[----:B------:R-:W-:-:S03]  /*13b0*/  FADD.FTZ R192, R192, R6 ;  /* 0x00000006c0c07221 */ /* 0x000fc60000010000 */
[----:B------:R1:W-:Y:S04]  /*13c0*/  STL [R1+0x8], R217 ;  /* 0x000008d901007387 */ /* 0x0003e80000100800 */
[----:B------:R1:W-:Y:S04]  /*13d0*/  STL [R1+0x4], R195 ;  /* 0x000004c301007387 */ /* 0x0003e80000100800 */
[----:B0-----:R0:W5:Y:S04]  /*13e0*/  LDL.LU R6, [R1+0x88] ;  /* 0x0000880001067983 */ /* 0x0011680000300800 */
[----:B------:R0:W5:Y:S04]  /*13f0*/  LDL.LU R4, [R1+0x84] ;  /* 0x0000840001047983 */ /* 0x0001680000300800 */
[----:B------:R-:W2:Y:S01]  /*1400*/  LDL R194, [R1+0x4c] ;  /* 0x00004c0001c27983 */ /* 0x000ea20000100800 */
[-C--:B----4-:R-:W-:Y:S01]  /*1410*/  FMUL.FTZ R216, R216, R189.reuse ;  /* 0x000000bdd8d87220 */ /* 0x090fe20000410000 */
[----:B------:R-:W-:Y:S01]  /*1420*/  FADD.FTZ R105, R105, R189 ;  /* 0x000000bd69697221 */ /* 0x000fe20000010000 */
[----:B------:R-:W-:Y:S01]  /*1430*/  FFMA.FTZ R73, R195, R189, R73 ;  /* 0x000000bdc3497223 */ /* 0x000fe20000010049 */
[----:B------:R-:W-:Y:S01]  /*1440*/  FADD.FTZ R189, R192, R249 ;  /* 0x000000f9c0bd7221 */ /* 0x000fe20000010000 */
[----:B------:R-:W-:Y:S01]  /*1450*/  FFMA.FTZ R188, R252, R249, R188 ;  /* 0x000000f9fcbc7223 */ /* 0x000fe200000100bc */
[----:B------:R0:W-:Y:S02]  /*1460*/  STL [R1], R216 ;  /* 0x000000d801007387 */ /* 0x0001e40000100800 */
[----:B------:R-:W-:Y:S01]  /*1470*/  FADD.FTZ R189, R189, R227 ;  /* 0x000000e3bdbd7221 */ /* 0x000fe20000010000 */
[----:B------:R-:W-:Y:S01]  /*1480*/  FFMA.FTZ R188, R251, R227, R188 ;  /* 0x000000e3fbbc7223 */ /* 0x000fe200000100bc */
[----:B------:R-:W-:-:S02]  /*1490*/  FADD.FTZ R191, -R2, R191 ;  /* 0x000000bf02bf7221 */ /* 0x000fc40000010100 */
[----:B------:R-:W-:Y:S01]  /*14a0*/  FADD.FTZ R189, R189, R217 ;  /* 0x000000d9bdbd7221 */ /* 0x000fe20000010000 */
[----:B------:R-:W-:Y:S01]  /*14b0*/  FFMA.FTZ R188, R250, R217, R188 ;  /* 0x000000d9fabc7223 */ /* 0x000fe200000100bc */
[----:B------:R-:W-:Y:S01]  /*14c0*/  FMUL.FTZ R252, R5, R191 ;  /* 0x000000bf05fc7220 */ /* 0x000fe20000410000 */
[----:B-1----:R-:W-:Y:S01]  /*14d0*/  FMUL.FTZ R251, R225, R193 ;  /* 0x000000c1e1fb7220 */ /* 0x002fe20000410000 */
[----:B------:R-:W-:Y:S01]  /*14e0*/  FADD.FTZ R189, R189, R216 ;  /* 0x000000d8bdbd7221 */ /* 0x000fe20000010000 */
[----:B------:R-:W-:Y:S01]  /*14f0*/  FFMA.FTZ R188, R195, R216, R188 ;  /* 0x000000d8c3bc7223 */ /* 0x000fe200000100bc */
[----:B---3--:R-:W-:Y:S02]  /*1500*/  FMUL.FTZ R250, R5, R190 ;  /* 0x000000be05fa7220 */ /* 0x008fe40000410000 */
[----:B------:R-:W-:Y:S01]  /*1510*/  FADD.FTZ R189, R189, R251 ;  /* 0x000000fbbdbd7221 */ /* 0x000fe20000010000 */
[----:B------:R-:W-:Y:S01]  /*1520*/  FFMA.FTZ R188, R252, R251, R188 ;  /* 0x000000fbfcbc7223 */ /* 0x000fe200000100bc */
[----:B------:R-:W-:Y:S01]  /*1530*/  FADD.FTZ R107, R107, R226 ;  /* 0x000000e26b6b7221 */ /* 0x000fe20000010000 */
[----:B------:R-:W-:Y:S01]  /*1540*/  FFMA.FTZ R75, R250, R226, R75 ;  /* 0x000000e2fa4b7223 */ /* 0x000fe2000001004b */
[----:B------:R-:W-:Y:S01]  /*1550*/  FADD.FTZ R106, R106, R193 ;  /* 0x000000c16a6a7221 */ /* 0x000fe20000010000 */
[----:B------:R-:W-:Y:S01]  /*1560*/  FFMA.FTZ R74, R252, R193, R74 ;  /* 0x000000c1fc4a7223 */ /* 0x000fe2000001004a */
[----:B------:R-:W-:-:S02]  /*1570*/  IADD3 R196, R196, 0x20, RZ ;  /* 0x00000020c4c47810 */ /* 0x000fc40007ffe0ff */
[----:B------:R-:W-:Y:S01]  /*1580*/  IADD3 R3, R3, 0x20, RZ ;  /* 0x0000002003037810 */ /* 0x000fe20007ffe0ff */
[----:B--2---:R-:W-:Y:S01]  /*1590*/  FMUL.FTZ R249, R194, R226 ;  /* 0x000000e2c2f97220 */ /* 0x004fe20000410000 */
[----:B------:R-:W-:-:S03]  /*15a0*/  IADD3 R226, R9, 0x20, RZ ;  /* 0x0000002009e27810 */ /* 0x000fc60007ffe0ff */
[----:B------:R-:W-:Y:S01]  /*15b0*/  FADD.FTZ R225, R189, R249 ;  /* 0x000000f9bde17221 */ /* 0x000fe20000010000 */
[----:B0-----:R-:W-:-:S07]  /*15c0*/  FFMA.FTZ R227, R250, R249, R188 ;  /* 0x000000f9fae37223 */ /* 0x001fce00000100bc */
.L_x_8273:
[----:B------:R-:W-:Y:S05]  /*15d0*/  BSYNC B2 ;  /* 0x0000000000027941 */ /* 0x000fea0003800000 */
.L_x_8272:
        /* <DEDUP_REMOVED lines=18> */
[----:B------:R-:W-:Y:S01]  /*1700*/  IADD3 R226, R226, 0x20, RZ ;  /* 0x00000020e2e27810 */ /* 0x000fe20007ffe0ff */
[----:B---3--:R-:W-:Y:S02]  /*1710*/  HADD2.F32 R219, -RZ, R188.H0_H0 ;  /* 0x200000bcffdb7230 */ /* 0x008fe40000004100 */
[----:B------:R-:W-:Y:S02]  /*1720*/  HADD2.F32 R239, -RZ, R190.H0_H0 ;  /* 0x200000beffef7230 */ /* 0x000fe40000004100 */
[----:B------:R-:W-:-:S02]  /*1730*/  HADD2.F32 R220, -RZ, R189.H1_H1 ;  /* 0x300000bdffdc7230 */ /* 0x000fc40000004100 */
[----:B------:R-:W-:Y:S01]  /*1740*/  FADD.FTZ R222, -R2, R219 ;  /* 0x000000db02de7221 */ /* 0x000fe20000010100 */
[----:B------:R-:W-:Y:S02]  /*1750*/  HADD2.F32 R238, -RZ, R190.H1_H1 ;  /* 0x300000beffee7230 */ /* 0x000fe40000004100 */
[--C-:B------:R-:W-:Y:S02]  /*1760*/  HADD2.F32 R240, -RZ, R191.reuse.H0_H0 ;  /* 0x200000bffff07230 */ /* 0x100fe40000004100 */
[----:B------:R-:W-:Y:S02]  /*1770*/  HADD2.F32 R241, -RZ, R191.H1_H1 ;  /* 0x300000bffff17230 */ /* 0x000fe40000004100 */
[----:B------:R-:W-:Y:S02]  /*1780*/  HADD2.F32 R218, -RZ, R188.H1_H1 ;  /* 0x300000bcffda7230 */ /* 0x000fe40000004100 */
[----:B------:R-:W-:Y:S02]  /*1790*/  HADD2.F32 R223, -RZ, R189.H0_H0 ;  /* 0x200000bdffdf7230 */ /* 0x000fe40000004100 */
[----:B----4-:R-:W-:-:S02]  /*17a0*/  HADD2.F32 R191, -RZ, R194.H0_H0 ;  /* 0x200000c2ffbf7230 */ /* 0x010fc40000004100 */
[----:B------:R-:W-:Y:S02]  /*17b0*/  HADD2.F32 R190, -RZ, R194.H1_H1 ;  /* 0x300000c2ffbe7230 */ /* 0x000fe40000004100 */
[C---:B------:R-:W-:Y:S01]  /*17c0*/  FADD.FTZ R194, -R2.reuse, R239 ;  /* 0x000000ef02c27221 */ /* 0x040fe20000010100 */
[--C-:B0-----:R-:W-:Y:S02]  /*17d0*/  HADD2.F32 R217, -RZ, R192.reuse.H0_H0 ;  /* 0x200000c0ffd97230 */ /* 0x101fe40000004100 */
[--C-:B------:R-:W-:Y:S02]  /*17e0*/  HADD2.F32 R189, -RZ, R195.reuse.H0_H0 ;  /* 0x200000c3ffbd7230 */ /* 0x100fe40000004100 */
[----:B------:R-:W-:Y:S02]  /*17f0*/  HADD2.F32 R188, -RZ, R195.H1_H1 ;  /* 0x300000c3ffbc7230 */ /* 0x000fe40000004100 */
[----:B------:R-:W-:Y:S01]  /*1800*/  FADD.FTZ R195, -R2, R220 ;  /* 0x000000dc02c37221 */ /* 0x000fe20000010100 */
[----:B------:R-:W-:-:S02]  /*1810*/  HADD2.F32 R216, -RZ, R192.H1_H1 ;  /* 0x300000c0ffd87230 */ /* 0x000fc40000004100 */
[C---:B------:R-:W-:Y:S01]  /*1820*/  FMUL.FTZ R247, R5.reuse, R222 ;  /* 0x000000de05f77220 */ /* 0x040fe20000410000 */
[--C-:B------:R-:W-:Y:S02]  /*1830*/  HADD2.F32 R192, -RZ, R193.reuse.H0_H0 ;  /* 0x200000c1ffc07230 */ /* 0x100fe40000004100 */
[C---:B------:R-:W-:Y:S01]  /*1840*/  FADD.FTZ R219, -R2.reuse, R223 ;  /* 0x000000df02db7221 */ /* 0x040fe20000010100 */
[----:B------:R-:W-:Y:S02]  /*1850*/  HADD2.F32 R193, -RZ, R193.H1_H1 ;  /* 0x300000c1ffc17230 */ /* 0x000fe40000004100 */
[----:B------:R-:W-:Y:S01]  /*1860*/  FADD.FTZ R222, -R2, R241 ;  /* 0x000000f102de7221 */ /* 0x000fe20000010100 */
[C---:B------:R-:W-:Y:S01]  /*1870*/  FMUL.FTZ R239, R5.reuse, R194 ;  /* 0x000000c205ef7220 */ /* 0x040fe20000410000 */
[----:B------:R-:W-:Y:S01]  /*1880*/  FMUL.FTZ R246, R24, R217 ;  /* 0x000000d918f67220 */ /* 0x000fe20000410000 */
[C---:B------:R-:W-:Y:S01]  /*1890*/  FMUL.FTZ R241, R5.reuse, R195 ;  /* 0x000000c305f17220 */ /* 0x040fe20000410000 */
[C---:B------:R-:W-:Y:S01]  /*18a0*/  FADD.FTZ R221, -R2.reuse, R218 ;  /* 0x000000da02dd7221 */ /* 0x040fe20000010100 */
[C---:B------:R-:W-:Y:S01]  /*18b0*/  FADD.FTZ R218, -R2.reuse, R238 ;  /* 0x000000ee02da7221 */ /* 0x040fe20000010100 */
[----:B------:R-:W-:Y:S01]  /*18c0*/  FADD.FTZ R220, -R2, R240 ;  /* 0x000000f002dc7221 */ /* 0x000fe20000010100 */
[----:B------:R-:W-:Y:S01]  /*18d0*/  FMUL.FTZ R243, R5, R219 ;  /* 0x000000db05f37220 */ /* 0x000fe20000410000 */
        /* <DEDUP_REMOVED lines=43> */
.L_x_8275:
[----:B------:R-:W-:Y:S05]  /*1b90*/  BSYNC B2 ;  /* 0x0000000000027941 */ /* 0x000fea0003800000 */
.L_x_8274:
        /* <DEDUP_REMOVED lines=8> */
[----:B------:R0:W4:Y:S02]  /*1c20*/  LDG.E.128 R16, desc[UR4][R10.64] ;  /* 0x000000040a107981 */ /* 0x000124000c1e1d00 */
[----:B0-----:R-:W0:Y:S01]  /*1c30*/  LDC.64 R10, c[0x0][0x240] ;  /* 0x00009000ff0a7b82 */ /* 0x001e220000000a00 */
[----:B------:R-:W-:-:S04]  /*1c40*/  ISETP.NE.U32.AND P4, PT, RZ, UR6, PT ;  /* 0x00000006ff007c0c */ /* 0x000fc8000bf85070 */
[----:B------:R-:W-:Y:S01]  /*1c50*/  ISETP.NE.AND.EX P4, PT, RZ, UR7, PT, P4 ;  /* 0x00000007ff007c0c */ /* 0x000fe2000bf85340 */
[----:B0-----:R-:W-:-:S05]  /*1c60*/  IMAD.WIDE.U32 R10, R3, 0x8, R10 ;  /* 0x00000008030a7825 */ /* 0x001fca00078e000a */
[----:B------:R3:W5:Y:S07]  /*1c70*/  LDG.E.64 R200, desc[UR4][R10.64] ;  /* 0x000000040ac87981 */ /* 0x00076e000c1e1b00 */
[----:B--2---:R-:W-:-:S05]  /*1c80*/  @P4 IMAD.WIDE.U32 R188, R226, 0x10, R188 ;  /* 0x00000010e2bc4825 */ /* 0x004fca00078e00bc */
[----:B------:R0:W5:Y:S01]  /*1c90*/  @P4 LDG.E.128 R168, desc[UR4][R188.64] ;  /* 0x00000004bca84981 */ /* 0x000162000c1e1d00 */
[----:B------:R-:W-:Y:S02]  /*1ca0*/  IADD3 R196, R196, 0x20, RZ ;  /* 0x00000020c4c47810 */ /* 0x000fe40007ffe0ff */
[----:B------:R-:W-:Y:S02]  /*1cb0*/  IADD3 R3, R3, 0x20, RZ ;  /* 0x0000002003037810 */ /* 0x000fe40007ffe0ff */
[----:B------:R-:W-:Y:S01]  /*1cc0*/  IADD3 R226, R226, 0x20, RZ ;  /* 0x00000020e2e27810 */ /* 0x000fe20007ffe0ff */
[--C-:B---3--:R-:W-:Y:S02]  /*1cd0*/  HADD2.F32 R10, -RZ, R12.reuse.H0_H0 ;  /* 0x2000000cff0a7230 */ /* 0x108fe40000004100 */
[----:B------:R-:W-:Y:S02]  /*1ce0*/  HADD2.F32 R11, -RZ, R12.H1_H1 ;  /* 0x3000000cff0b7230 */ /* 0x000fe40000004100 */
[----:B------:R-:W-:-:S02]  /*1cf0*/  HADD2.F32 R191, -RZ, R13.H0_H0 ;  /* 0x2000000dffbf7230 */ /* 0x000fc40000004100 */
[C---:B------:R-:W-:Y:S01]  /*1d00*/  FADD.FTZ R10, -R2.reuse, R10 ;  /* 0x0000000a020a7221 */ /* 0x040fe20000010100 */
[----:B0-----:R-:W-:Y:S02]  /*1d10*/  HADD2.F32 R189, -RZ, R13.H1_H1 ;  /* 0x3000000dffbd7230 */ /* 0x001fe40000004100 */
[C---:B------:R-:W-:Y:S01]  /*1d20*/  FADD.FTZ R11, -R2.reuse, R11 ;  /* 0x0000000b020b7221 */ /* 0x040fe20000010100 */
[----:B----4-:R-:W-:Y:S02]  /*1d30*/  HADD2.F32 R12, -RZ, R16.H0_H0 ;  /* 0x20000010ff0c7230 */ /* 0x010fe40000004100 */
[----:B------:R-:W-:Y:S01]  /*1d40*/  FMUL.FTZ R10, R5, R10 ;  /* 0x0000000a050a7220 */ /* 0x000fe20000410000 */
[----:B------:R-:W-:Y:S02]  /*1d50*/  HADD2.F32 R188, -RZ, R14.H0_H0 ;  /* 0x2000000effbc7230 */ /* 0x000fe40000004100 */
[----:B------:R-:W-:Y:S01]  /*1d60*/  FADD.FTZ R191, -R2, R191 ;  /* 0x000000bf02bf7221 */ /* 0x000fe20000010100 */
[----:B------:R-:W-:-:S02]  /*1d70*/  HADD2.F32 R13, -RZ, R16.H1_H1 ;  /* 0x30000010ff0d7230 */ /* 0x000fc40000004100 */
[C---:B------:R-:W-:Y:S01]  /*1d80*/  FMUL.FTZ R11, R5.reuse, R11 ;  /* 0x0000000b050b7220 */ /* 0x040fe20000410000 */
[----:B------:R-:W-:Y:S02]  /*1d90*/  HADD2.F32 R190, -RZ, R14.H1_H1 ;  /* 0x3000000effbe7230 */ /* 0x000fe40000004100 */
[----:B------:R-:W-:Y:S01]  /*1da0*/  FADD.FTZ R189, -R2, R189 ;  /* 0x000000bd02bd7221 */ /* 0x000fe20000010100 */
[--C-:B------:R-:W-:Y:S02]  /*1db0*/  HADD2.F32 R14, -RZ, R17.reuse.H0_H0 ;  /* 0x20000011ff0e7230 */ /* 0x100fe40000004100 */
[----:B------:R-:W-:Y:S01]  /*1dc0*/  FADD.FTZ R116, R116, R12 ;  /* 0x0000000c74747221 */ /* 0x000fe20000010000 */
[-C--:B------:R-:W-:Y:S01]  /*1dd0*/  FFMA.FTZ R84, R10, R12.reuse, R84 ;  /* 0x0000000c0a547223 */ /* 0x080fe20000010054 */
        /* <DEDUP_REMOVED lines=8> */
[--C-:B------:R-:W-:Y:S02]  /*1e60*/  HADD2.F32 R192, -RZ, R15.reuse.H0_H0 ;  /* 0x2000000fffc07230 */ /* 0x100fe40000004100 */
[----:B------:R-:W-:Y:S01]  /*1e70*/  FADD.FTZ R118, R118, R14 ;  /* 0x0000000e76767221 */ /* 0x000fe20000010000 */
[----:B------:R-:W-:Y:S02]  /*1e80*/  HADD2.F32 R193, -RZ, R15.H1_H1 ;  /* 0x3000000fffc17230 */ /* 0x000fe40000004100 */
[----:B------:R-:W-:Y:S01]  /*1e90*/  FFMA.FTZ R86, R12, R14, R86 ;  /* 0x0000000e0c567223 */ /* 0x000fe20000010056 */
[----:B------:R-:W-:-:S02]  /*1ea0*/  HADD2.F32 R15, -RZ, R18.H0_H0 ;  /* 0x20000012ff0f7230 */ /* 0x000fc40000004100 */
[----:B------:R-:W-:Y:S01]  /*1eb0*/  FMUL.FTZ R231, R38, R14 ;  /* 0x0000000e26e77220 */ /* 0x000fe20000410000 */
[----:B------:R-:W-:Y:S01]  /*1ec0*/  FMUL.FTZ R14, R5, R188 ;  /* 0x000000bc050e7220 */ /* 0x000fe20000410000 */
[----:B------:R-:W-:Y:S01]  /*1ed0*/  FADD.FTZ R190, -R2, R190 ;  /* 0x000000be02be7221 */ /* 0x000fe20000010100 */
[----:B------:R-:W-:Y:S01]  /*1ee0*/  FADD.FTZ R119, R119, R16 ;  /* 0x0000001077777221 */ /* 0x000fe20000010000 */
        /* <DEDUP_REMOVED lines=19> */
[--C-:B------:R-:W-:Y:S02]  /*2020*/  HADD2.F32 R17, -RZ, R19.reuse.H0_H0 ;  /* 0x20000013ff117230 */ /* 0x100fe40000004100 */
[----:B------:R-:W-:Y:S01]  /*2030*/  FADD.FTZ R193, -R2, R193 ;  /* 0x000000c102c17221 */ /* 0x000fe20000010100 */
[C---:B------:R-:W-:Y:S01]  /*2040*/  FMUL.FTZ R16, R5.reuse, R192 ;  /* 0x000000c005107220 */ /* 0x040fe20000410000 */
[----:B------:R-:W-:Y:S01]  /*2050*/  FADD.FTZ R189, R18, R229 ;  /* 0x000000e512bd7221 */ /* 0x000fe20000010000 */
[----:B------:R-:W-:Y:S01]  /*2060*/  FFMA.FTZ R188, R14, R229, R188 ;  /* 0x000000e50ebc7223 */ /* 0x000fe200000100bc */
[----:B------:R-:W-:Y:S02]  /*2070*/  HADD2.F32 R19, -RZ, R19.H1_H1 ;  /* 0x30000013ff137230 */ /* 0x000fe40000004100 */
        /* <DEDUP_REMOVED lines=13> */
.L_x_8277:
[----:B------:R-:W-:Y:S05]  /*2150*/  BSYNC B2 ;  /* 0x0000000000027941 */ /* 0x000fea0003800000 */
.L_x_8276:
        /* <DEDUP_REMOVED lines=11> */
[----:B------:R-:W-:Y:S01]  /*2210*/  ISETP.NE.U32.AND P4, PT, RZ, UR6, PT ;  /* 0x00000006ff007c0c */ /* 0x000fe2000bf85070 */
[----:B--2---:R-:W-:-:S03]  /*2220*/  IMAD.WIDE.U32 R198, R3, 0x8, R198 ;  /* 0x0000000803c67825 */ /* 0x004fc600078e00c6 */
[----:B------:R-:W-:Y:S02]  /*2230*/  ISETP.NE.AND.EX P4, PT, RZ, UR7, PT, P4 ;  /* 0x00000007ff007c0c */ /* 0x000fe4000bf85340 */
[----:B------:R3:W5:Y:S11]  /*2240*/  LDG.E.64 R206, desc[UR4][R198.64] ;  /* 0x00000004c6ce7981 */ /* 0x000776000c1e1b00 */
[----:B0-----:R-:W-:-:S05]  /*2250*/  @P4 IMAD.WIDE.U32 R196, R226, 0x10, R216 ;  /* 0x00000010e2c44825 */ /* 0x001fca00078e00d8 */
[----:B------:R0:W5:Y:S01]  /*2260*/  @P4 LDG.E.128 R20, desc[UR4][R196.64] ;  /* 0x00000004c4144981 */ /* 0x000162000c1e1d00 */
[--C-:B---3--:R-:W-:Y:S02]  /*2270*/  HADD2.F32 R198, -RZ, R188.reuse.H0_H0 ;  /* 0x200000bcffc67230 */ /* 0x108fe40000004100 */
[----:B------:R-:W-:Y:S02]  /*2280*/  HADD2.F32 R199, -RZ, R188.H1_H1 ;  /* 0x300000bcffc77230 */ /* 0x000fe40000004100 */
[--C-:B0-----:R-:W-:Y:S02]  /*2290*/  HADD2.F32 R196, -RZ, R189.reuse.H0_H0 ;  /* 0x200000bdffc47230 */ /* 0x101fe40000004100 */
[----:B------:R-:W-:Y:S01]  /*22a0*/  FADD.FTZ R208, -R2, R198 ;  /* 0x000000c602d07221 */ /* 0x000fe20000010100 */
[----:B------:R-:W-:Y:S02]  /*22b0*/  HADD2.F32 R197, -RZ, R189.H1_H1 ;  /* 0x300000bdffc57230 */ /* 0x000fe40000004100 */
[----:B------:R-:W-:-:S02]  /*22c0*/  HADD2.F32 R189, -RZ, R190.H0_H0 ;  /* 0x200000beffbd7230 */ /* 0x000fc40000004100 */
[C---:B------:R-:W-:Y:S01]  /*22d0*/  FADD.FTZ R198, -R2.reuse, R199 ;  /* 0x000000c702c67221 */ /* 0x040fe20000010100 */
[----:B------:R-:W-:Y:S02]  /*22e0*/  HADD2.F32 R188, -RZ, R190.H1_H1 ;  /* 0x300000beffbc7230 */ /* 0x000fe40000004100 */
[--C-:B------:R-:W-:Y:S02]  /*22f0*/  HADD2.F32 R3, -RZ, R191.reuse.H0_H0 ;  /* 0x200000bfff037230 */ /* 0x100fe40000004100 */
[----:B------:R-:W-:Y:S02]  /*2300*/  HADD2.F32 R190, -RZ, R191.H1_H1 ;  /* 0x300000bfffbe7230 */ /* 0x000fe40000004100 */
[----:B------:R-:W-:Y:S01]  /*2310*/  FMUL.FTZ R248, R5, R208 ;  /* 0x000000d005f87220 */ /* 0x000fe20000410000 */
[----:B----4-:R-:W-:Y:S02]  /*2320*/  HADD2.F32 R199, -RZ, R192.H0_H0 ;  /* 0x200000c0ffc77230 */ /* 0x010fe40000004100 */
        /* <DEDUP_REMOVED lines=10> */
[----:B------:R-:W-:Y:S02]  /*23d0*/  HADD2.F32 R197, -RZ, R192.H1_H1 ;  /* 0x300000c0ffc57230 */ /* 0x000fe40000004100 */
[----:B------:R-:W-:Y:S01]  /*23e0*/  FMUL.FTZ R199, R5, R189 ;  /* 0x000000bd05c77220 */ /* 0x000fe20000410000 */
[--C-:B------:R-:W-:Y:S02]  /*23f0*/  HADD2.F32 R192, -RZ, R193.reuse.H0_H0 ;  /* 0x200000c1ffc07230 */ /* 0x100fe40000004100 */
[----:B------:R-:W-:Y:S01]  /*2400*/  FADD.FTZ R180, R180, R190 ;  /* 0x000000beb4b47221 */ /* 0x000fe20000010000 */
[-C--:B------:R-:W-:Y:S01]  /*2410*/  FMUL.FTZ R209, R56, R190.reuse ;  /* 0x000000be38d17220 */ /* 0x080fe20000410000 */
[----:B------:R-:W-:Y:S01]  /*2420*/  FFMA.FTZ R124, R199, R190, R124 ;  /* 0x000000bec77c7223 */ /* 0x000fe2000001007c */
[----:B------:R-:W-:Y:S01]  /*2430*/  FMUL.FTZ R234, R5, R198 ;  /* 0x000000c605ea7220 */ /* 0x000fe20000410000 */
[----:B------:R-:W-:Y:S01]  /*2440*/  FMUL.FTZ R233, R53, R197 ;  /* 0x000000c535e97220 */ /* 0x000fe20000410000 */
[----:B------:R-:W-:Y:S01]  /*2450*/  FADD.FTZ R189, R225, R236 ;  /* 0x000000ece1bd7221 */ /* 0x000fe20000010000 */
[----:B------:R-:W-:Y:S01]  /*2460*/  FFMA.FTZ R190, R248, R236, R227 ;  /* 0x000000ecf8be7223 */ /* 0x000fe200000100e3 */
[----:B------:R-:W-:-:S02]  /*2470*/  HADD2.F32 R193, -RZ, R193.H1_H1 ;  /* 0x300000c1ffc17230 */ /* 0x000fc40000004100 */
        /* <DEDUP_REMOVED lines=10> */
[----:B------:R-:W-:-:S02]  /*2520*/  HADD2.F32 R194, -RZ, R194.H1_H1 ;  /* 0x300000c2ffc27230 */ /* 0x000fc40000004100 */
[----:B------:R-:W-:Y:S01]  /*2530*/  FMUL.FTZ R212, R5, R3 ;  /* 0x0000000305d47220 */ /* 0x000fe20000410000 */
        /* <DEDUP_REMOVED lines=27> */
.L_x_8271:
[----:B------:R-:W-:Y:S05]  /*26f0*/  BSYNC B1 ;  /* 0x0000000000017941 */ /* 0x000fea0003800000 */
.L_x_8263:
        /* <DEDUP_REMOVED lines=20> */
.L_x_8481:
        /* <DEDUP_REMOVED lines=17> */
.L_x_8282:
[----:B------:R-:W-:Y:S05]  /*2950*/  BSYNC B2 ;  /* 0x0000000000027941 */ /* 0x000fea0003800000 */
.L_x_8281:
        /* <DEDUP_REMOVED lines=9> */
.L_x_8284:
        /* <DEDUP_REMOVED lines=9> */
[----:B------:R-:W-:-:S05]  /*2a80*/  @P4 HADD2.F32 R2, -RZ, R160.H0_H0 ;  /* 0x200000a0ff024230 */ /* 0x000fca0000004100 */
[----:B------:R-:W-:-:S07]  /*2a90*/  @P4 FADD.FTZ R3, R3, R2 ;  /* 0x0000000203034221 */ /* 0x000fce0000010000 */
.L_x_8285:
[----:B------:R-:W-:Y:S05]  /*2aa0*/  BSYNC B2 ;  /* 0x0000000000027941 */ /* 0x000fea0003800000 */
.L_x_8283:
[----:B------:R-:W-:Y:S01]  /*2ab0*/  ISETP.NE.U32.AND P5, PT, RZ, UR10, PT ;  /* 0x0000000aff007c0c */ /* 0x000fe2000bfa5070 */
[----:B------:R-:W-:Y:S03]  /*2ac0*/  BSSY B2, `(.L_x_8286) ;  /* 0x0000011000027945 */ /* 0x000fe60003800000 */
[----:B------:R-:W-:-:S13]  /*2ad0*/  ISETP.NE.AND.EX P5, PT, RZ, UR11, PT, P5 ;  /* 0x0000000bff007c0c */ /* 0x000fda000bfa5350 */
[----:B------:R-:W-:-:S04]  /*2ae0*/  @P5 F2FP.F16.F32.PACK_AB R2, RZ, R3 ;  /* 0x00000003ff02523e */ /* 0x000fc800000000ff */
[----:B------:R-:W-:Y:S01]  /*2af0*/  @P5 PRMT R172, R2, 0x7610, R172 ;  /* 0x0000761002ac5816 */ /* 0x000fe200000000ac */
[----:B------:R-:W-:Y:S06]  /*2b00*/  @!P3 BRA `(.L_x_8287) ;  /* 0x000000000030b947 */ /* 0x000fec0003800000 */
[----:B-1----:R-:W2:Y:S01]  /*2b10*/  LDL R191, [R1+0x60] ;  /* 0x0000600001bf7983 */ /* 0x002ea20000100800 */
[----:B------:R-:W-:Y:S01]  /*2b20*/  LOP3.LUT P6, RZ, R202, 0xff, RZ, 0xc0, !PT ;  /* 0x000000ffcaff7812 */ /* 0x000fe200078cc0ff */
[----:B------:R-:W-:Y:S01]  /*2b30*/  FMUL.FTZ R3, R3, UR13 ;  /* 0x0000000d03037c20 */ /* 0x000fe20008410000 */
[----:B------:R-:W-:-:S03]  /*2b40*/  HFMA2.MMA R2, -RZ, RZ, 0, 0 ;  /* 0x00000000ff027435 */ /* 0x000fc600000001ff */
[----:B------:R-:W-:-:S08]  /*2b50*/  FMUL.FTZ R190, R3, UR12 ;  /* 0x0000000c03be7c20 */ /* 0x000fd00008410000 */
[----:B-----5:R-:W-:-:S05]  /*2b60*/  @P6 HADD2.F32 R3, -RZ, R184.H0_H0 ;  /* 0x200000b8ff036230 */ /* 0x020fca0000004100 */
[----:B------:R-:W-:-:S04]  /*2b70*/  @P6 FMUL.FTZ R2, R190, R3 ;  /* 0x00000003be026220 */ /* 0x000fc80000410000 */
[----:B------:R-:W-:Y:S01]  /*2b80*/  FADD.FTZ R128, R128, R2 ;  /* 0x0000000280807221 */ /* 0x000fe20000010000 */
[----:B--2---:R-:W-:-:S05]  /*2b90*/  FMUL.FTZ R2, R191, R190 ;  /* 0x000000bebf027220 */ /* 0x004fca0000410000 */
[----:B------:R-:W-:-:S04]  /*2ba0*/  FSEL R2, R2, RZ, P6 ;  /* 0x000000ff02027208 */ /* 0x000fc80003000000 */
[----:B------:R-:W-:-:S04]  /*2bb0*/  F2FP.F16.F32.PACK_AB R2, RZ, R2 ;  /* 0x00000002ff02723e */ /* 0x000fc800000000ff */
[----:B------:R-:W-:-:S07]  /*2bc0*/  PRMT R92, R2, 0x7610, R92 ;  /* 0x00007610025c7816 */ /* 0x000fce000000005c */
.L_x_8287:
[----:B------:R-:W-:Y:S05]  /*2bd0*/  BSYNC B2 ;  /* 0x0000000000027941 */ /* 0x000fea0003800000 */
.L_x_8286:
[----:B------:R-:W-:Y:S04]  /*2be0*/  BSSY B2, `(.L_x_8288) ;  /* 0x0000010000027945 */ /* 0x000fe80003800000 */
[----:B------:R-:W-:Y:S05]  /*2bf0*/  @P2 BRA `(.L_x_8289) ;  /* 0x0000000000102947 */ /* 0x000fea0003800000 */
[----:B------:R-:W-:Y:S01]  /*2c00*/  MOV R3, RZ ;  /* 0x000000ff00037202 */ /* 0x000fe20000000f00 */
[----:B------:R-:W-:Y:S06]  /*2c10*/  @!P4 BRA `(.L_x_8290) ;  /* 0x000000000030c947 */ /* 0x000fec0003800000 */
[----:B------:R-:W-:Y:S01]  /*2c20*/  HADD2.F32 R3, -RZ, R160.H1_H1 ;  /* 0x300000a0ff037230 */ /* 0x000fe20000004100 */
[----:B------:R-:W-:Y:S06]  /*2c30*/  BRA `(.L_x_8290) ;  /* 0x0000000000287947 */ /* 0x000fec0003800000 */
.L_x_8289:
        /* <DEDUP_REMOVED lines=8> */
[----:B------:R-:W-:-:S05]  /*2cc0*/  @P4 HADD2.F32 R2, -RZ, R160.H1_H1 ;  /* 0x300000a0ff024230 */ /* 0x000fca0000004100 */
[----:B------:R-:W-:-:S07]  /*2cd0*/  @P4 FADD.FTZ R3, R3, R2 ;  /* 0x0000000203034221 */ /* 0x000fce0000010000 */
.L_x_8290:
[----:B------:R-:W-:Y:S05]  /*2ce0*/  BSYNC B2 ;  /* 0x0000000000027941 */ /* 0x000fea0003800000 */
.L_x_8288:
[----:B------:R-:W-:Y:S01]  /*2cf0*/  @P5 F2FP.F16.F32.PACK_AB R2, RZ, R3 ;  /* 0x00000003ff02523e */ /* 0x000fe200000000ff */
        /* <DEDUP_REMOVED lines=8> */
[----:B-----5:R-:W-:-:S05]  /*2d80*/  @P6 HADD2.F32 R3, -RZ, R184.H1_H1 ;  /* 0x300000b8ff036230 */ /* 0x020fca0000004100 */
[----:B------:R-:W-:-:S04]  /*2d90*/  @P6 FMUL.FTZ R2, R190, R3 ;  /* 0x00000003be026220 */ /* 0x000fc80000410000 */
[----:B------:R-:W-:Y:S01]  /*2da0*/  FADD.FTZ R129, R129, R2 ;  /* 0x0000000281817221 */ /* 0x000fe20000010000 */
[----:B--2---:R-:W-:-:S05]  /*2db0*/  FMUL.FTZ R2, R191, R190 ;  /* 0x000000bebf027220 */ /* 0x004fca0000410000 */
[----:B------:R-:W-:-:S04]  /*2dc0*/  FSEL R2, R2, RZ, P6 ;  /* 0x000000ff02027208 */ /* 0x000fc80003000000 */
[----:B------:R-:W-:-:S04]  /*2dd0*/  F2FP.F16.F32.PACK_AB R2, RZ, R2 ;  /* 0x00000002ff02723e */ /* 0x000fc800000000ff */
[----:B------:R-:W-:-:S07]  /*2de0*/  PRMT R92, R92, 0x5410, R2 ;  /* 0x000054105c5c7816 */ /* 0x000fce0000000002 */
.L_x_8292:
[----:B------:R-:W-:Y:S05]  /*2df0*/  BSYNC B2 ;  /* 0x0000000000027941 */ /* 0x000fea0003800000 */
.L_x_8291:
[----:B------:R-:W-:Y:S04]  /*2e00*/  BSSY B2, `(.L_x_8293) ;  /* 0x0000010000027945 */ /* 0x000fe80003800000 */
[----:B------:R-:W-:Y:S05]  /*2e10*/  @P2 BRA `(.L_x_8294) ;  /* 0x0000000000102947 */ /* 0x000fea0003800000 */
[----:B------:R-:W-:Y:S01]  /*2e20*/  MOV R3, RZ ;  /* 0x000000ff00037202 */ /* 0x000fe20000000f00 */
[----:B------:R-:W-:Y:S06]  /*2e30*/  @!P4 BRA `(.L_x_8295) ;  /* 0x000000000030c947 */ /* 0x000fec0003800000 */
[----:B------:R-:W-:Y:S01]  /*2e40*/  HADD2.F32 R3, -RZ, R161.H0_H0 ;  /* 0x200000a1ff037230 */ /* 0x000fe20000004100 */
[----:B------:R-:W-:Y:S06]  /*2e50*/  BRA `(.L_x_8295) ;  /* 0x0000000000287947 */ /* 0x000fec0003800000 */
.L_x_8294:
        /* <DEDUP_REMOVED lines=8> */
[----:B------:R-:W-:-:S05]  /*2ee0*/  @P4 HADD2.F32 R2, -RZ, R161.H0_H0 ;  /* 0x200000a1ff024230 */ /* 0x000fca0000004100 */
[----:B------:R-:W-:-:S07]  /*2ef0*/  @P4 FADD.FTZ R3, R3, R2 ;  /* 0x0000000203034221 */ /* 0x000fce0000010000 */
.L_x_8295:
[----:B------:R-:W-:Y:S05]  /*2f00*/  BSYNC B2 ;  /* 0x0000000000027941 */ /* 0x000fea0003800000 */
.L_x_8293:
        /* <DEDUP_REMOVED lines=16> */
.L_x_8297:
[----:B------:R-:W-:Y:S05]  /*3010*/  BSYNC B2 ;  /* 0x0000000000027941 */ /* 0x000fea0003800000 */
.L_x_8296:
[----:B------:R-:W-:Y:S04]  /*3020*/  BSSY B2, `(.L_x_8298) ;  /* 0x0000011000027945 */ /* 0x000fe80003800000 */
[----:B------:R-:W-:Y:S05]  /*3030*/  @P2 BRA `(.L_x_8299) ;  /* 0x0000000000102947 */ /* 0x000fea0003800000 */
[----:B------:R-:W-:Y:S01]  /*3040*/  MOV R3, RZ ;  /* 0x000000ff00037202 */ /* 0x000fe20000000f00 */
[----:B------:R-:W-:Y:S06]  /*3050*/  @!P4 BRA `(.L_x_8300) ;  /* 0x000000000034c947 */ /* 0x000fec0003800000 */
[----:B------:R-:W-:Y:S01]  /*3060*/  HADD2.F32 R3, -RZ, R161.H1_H1 ;  /* 0x300000a1ff037230 */ /* 0x000fe20000004100 */
[----:B------:R-:W-:Y:S06]  /*3070*/  BRA `(.L_x_8300) ;  /* 0x00000000002c7947 */ /* 0x000fec0003800000 */
.L_x_8299:
[----:B-1----:R-:W2:Y:S01]  /*3080*/  LDL R190, [R1+0x14] ;  /* 0x0000140001be7983 */ /* 0x002ea20000100800 */
[----:B------:R-:W0:Y:S01]  /*3090*/  LDC.U8 R2, c[0x0][0x2a0] ;  /* 0x0000a800ff027b82 */ /* 0x000e220000000000 */
[----:B--2---:R-:W-:Y:S02]  /*30a0*/  MOV R191, R190 ;  /* 0x000000be00bf7202 */ /* 0x004fe40000000f00 */
[----:B------:R-:W2:Y:S01]  /*30b0*/  LDL R190, [R1+0x10] ;  /* 0x0000100001be7983 */ /* 0x000ea20000100800 */
[----:B0-----:R-:W-:-:S04]  /*30c0*/  ISETP.NE.AND P6, PT, R2, RZ, PT ;  /* 0x000000ff0200720c */ /* 0x001fc80003fc5270 */
[----:B------:R-:W-:-:S05]  /*30d0*/  FSEL R2, R188, RZ, !P6 ;  /* 0x000000ffbc027208 */ /* 0x000fca0007000000 */
[----:B------:R-:W-:-:S04]  /*30e0*/  FFMA.FTZ R2, R191, R189, R2 ;  /* 0x000000bdbf027223 */ /* 0x000fc80000010002 */
[----:B--2---:R-:W-:-:S04]  /*30f0*/  FADD.FTZ R2, R190, -R2 ;  /* 0x80000002be027221 */ /* 0x004fc80000010000 */
[----:B------:R-:W-:Y:S01]  /*3100*/  FMUL.FTZ R3, R5, R2 ;  /* 0x0000000205037220 */ /* 0x000fe20000410000 */
[----:B------:R-:W-:-:S05]  /*3110*/  @P4 HADD2.F32 R2, -RZ, R161.H1_H1 ;  /* 0x300000a1ff024230 */ /* 0x000fca0000004100 */
[----:B------:R-:W-:-:S07]  /*3120*/  @P4 FADD.FTZ R3, R3, R2 ;  /* 0x0000000203034221 */ /* 0x000fce0000010000 */
.L_x_8300:
[----:B------:R-:W-:Y:S05]  /*3130*/  BSYNC B2 ;  /* 0x0000000000027941 */ /* 0x000fea0003800000 */
.L_x_8298:
        /* <DEDUP_REMOVED lines=16> */
.L_x_8302:
[----:B------:R-:W-:Y:S05]  /*3240*/  BSYNC B2 ;  /* 0x0000000000027941 */ /* 0x000fea0003800000 */
.L_x_8301:
[----:B------:R-:W-:Y:S04]  /*3250*/  BSSY B2, `(.L_x_8303) ;  /* 0x0000010000027945 */ /* 0x000fe80003800000 */
[----:B------:R-:W-:Y:S05]  /*3260*/  @P2 BRA `(.L_x_8304) ;  /* 0x0000000000102947 */ /* 0x000fea0003800000 */
[----:B------:R-:W-:Y:S01]  /*3270*/  MOV R3, RZ ;  /* 0x000000ff00037202 */ /* 0x000fe20000000f00 */
[----:B------:R-:W-:Y:S06]  /*3280*/  @!P4 BRA `(.L_x_8305) ;  /* 0x000000000030c947 */ /* 0x000fec0003800000 */
[----:B------:R-:W-:Y:S01]  /*3290*/  HADD2.F32 R3, -RZ, R162.H0_H0 ;  /* 0x200000a2ff037230 */ /* 0x000fe20000004100 */
[----:B------:R-:W-:Y:S06]  /*32a0*/  BRA `(.L_x_8305) ;  /* 0x0000000000287947 */ /* 0x000fec0003800000 */
.L_x_8304:
        /* <DEDUP_REMOVED lines=10> */
.L_x_8305:
[----:B------:R-:W-:Y:S05]  /*3350*/  BSYNC B2 ;  /* 0x0000000000027941 */ /* 0x000fea0003800000 */
.L_x_8303:
        /* <DEDUP_REMOVED lines=16> */
.L_x_8307:
[----:B------:R-:W-:Y:S05]  /*3460*/  BSYNC B2 ;  /* 0x0000000000027941 */ /* 0x000fea0003800000 */
.L_x_8306:
[----:B------:R-:W-:Y:S04]  /*3470*/  BSSY B2, `(.L_x_8308) ;  /* 0x0000010000027945 */ /* 0x000fe80003800000 */
[----:B------:R-:W-:Y:S05]  /*3480*/  @P2 BRA `(.L_x_8309) ;  /* 0x0000000000102947 */ /* 0x000fea0003800000 */
[----:B------:R-:W-:Y:S01]  /*3490*/  MOV R3, RZ ;  /* 0x000000ff00037202 */ /* 0x000fe20000000f00 */
[----:B------:R-:W-:Y:S06]  /*34a0*/  @!P4 BRA `(.L_x_8310) ;  /* 0x000000000030c947 */ /* 0x000fec0003800000 */
[----:B------:R-:W-:Y:S01]  /*34b0*/  HADD2.F32 R3, -RZ, R162.H1_H1 ;  /* 0x300000a2ff037230 */ /* 0x000fe20000004100 */
[----:B------:R-:W-:Y:S06]  /*34c0*/  BRA `(.L_x_8310) ;  /* 0x0000000000287947 */ /* 0x000fec0003800000 */
.L_x_8309:
[----:B-1----:R-:W2:Y:S01]  /*34d0*/  LDL R191, [R1+0x4] ;  /* 0x0000040001bf7983 */ /* 0x002ea20000100800 */
[----:B------:R-:W0:Y:S03]  /*34e0*/  LDC.U8 R2, c[0x0][0x2a0] ;  /* 0x0000a800ff027b82 */ /* 0x000e260000000000 */
[----:B------:R-:W3:Y:S01]  /*34f0*/  LDL R190, [R1] ;  /* 0x0000000001be7983 */ /* 0x000ee20000100800 */
[----:B0-----:R-:W-:-:S04]  /*3500*/  ISETP.NE.AND P6, PT, R2, RZ, PT ;  /* 0x000000ff0200720c */ /* 0x001fc80003fc5270 */
[----:B------:R-:W-:-:S05]  /*3510*/  FSEL R2, R188, RZ, !P6 ;  /* 0x000000ffbc027208 */ /* 0x000fca0007000000 */
[----:B--2---:R-:W-:-:S04]  /*3520*/  FFMA.FTZ R2, R191, R189, R2 ;  /* 0x000000bdbf027223 */ /* 0x004fc80000010002 */
[----:B---3--:R-:W-:-:S04]  /*3530*/  FADD.FTZ R2, R190, -R2 ;  /* 0x80000002be027221 */ /* 0x008fc80000010000 */
[----:B------:R-:W-:Y:S01]  /*3540*/  FMUL.FTZ R3, R5, R2 ;  /* 0x0000000205037220 */ /* 0x000fe20000410000 */
[----:B------:R-:W-:-:S05]  /*3550*/  @P4 HADD2.F32 R2, -RZ, R162.H1_H1 ;  /* 0x300000a2ff024230 */ /* 0x000fca0000004100 */
[----:B------:R-:W-:-:S07]  /*3560*/  @P4 FADD.FTZ R3, R3, R2 ;  /* 0x0000000203034221 */ /* 0x000fce0000010000 */
.L_x_8310:
[----:B------:R-:W-:Y:S05]  /*3570*/  BSYNC B2 ;  /* 0x0000000000027941 */ /* 0x000fea0003800000 */
.L_x_8308:
        /* <DEDUP_REMOVED lines=16> */
.L_x_8312:
[----:B------:R-:W-:Y:S05]  /*3680*/  BSYNC B2 ;  /* 0x0000000000027941 */ /* 0x000fea0003800000 */
.L_x_8311:
[----:B------:R-:W-:Y:S04]  /*3690*/  BSSY B2, `(.L_x_8313) ;  /* 0x000000e000027945 */ /* 0x000fe80003800000 */
[----:B------:R-:W-:Y:S05]  /*36a0*/  @P2 BRA `(.L_x_8314) ;  /* 0x0000000000102947 */ /* 0x000fea0003800000 */
[----:B------:R-:W-:Y:S01]  /*36b0*/  MOV R3, RZ ;  /* 0x000000ff00037202 */ /* 0x000fe20000000f00 */
[----:B------:R-:W-:Y:S06]  /*36c0*/  @!P4 BRA `(.L_x_8315) ;  /* 0x000000000028c947 */ /* 0x000fec0003800000 */
[----:B------:R-:W-:Y:S01]  /*36d0*/  HADD2.F32 R3, -RZ, R163.H0_H0 ;  /* 0x200000a3ff037230 */ /* 0x000fe20000004100 */
[----:B------:R-:W-:Y:S06]  /*36e0*/  BRA `(.L_x_8315) ;  /* 0x0000000000207947 */ /* 0x000fec0003800000 */
.L_x_8314:
[----:B------:R-:W0:Y:S02]  /*36f0*/  LDC.U8 R2, c[0x0][0x2a0] ;  /* 0x0000a800ff027b82 */ /* 0x000e240000000000 */
[----:B0-----:R-:W-:-:S04]  /*3700*/  ISETP.NE.AND P6, PT, R2, RZ, PT ;  /* 0x000000ff0200720c */ /* 0x001fc80003fc5270 */
[----:B------:R-:W-:-:S05]  /*3710*/  FSEL R2, R188, RZ, !P6 ;  /* 0x000000ffbc027208 */ /* 0x000fca0007000000 */
[----:B------:R-:W-:-:S04]  /*3720*/  FFMA.FTZ R2, R252, R189, R2 ;  /* 0x000000bdfc027223 */ /* 0x000fc80000010002 */
[----:B------:R-:W-:-:S04]  /*3730*/  FADD.FTZ R2, R251, -R2 ;  /* 0x80000002fb027221 */ /* 0x000fc80000010000 */
[----:B------:R-:W-:Y:S01]  /*3740*/  FMUL.FTZ R3, R5, R2 ;  /* 0x0000000205037220 */ /* 0x000fe20000410000 */
[----:B------:R-:W-:-:S05]  /*3750*/  @P4 HADD2.F32 R2, -RZ, R163.H0_H0 ;  /* 0x200000a3ff024230 */ /* 0x000fca0000004100 */
[----:B------:R-:W-:-:S07]  /*3760*/  @P4 FADD.FTZ R3, R3, R2 ;  /* 0x0000000203034221 */ /* 0x000fce0000010000 */
.L_x_8315:
[----:B------:R-:W-:Y:S05]  /*3770*/  BSYNC B2 ;  /* 0x0000000000027941 */ /* 0x000fea0003800000 */
.L_x_8313:
        /* <DEDUP_REMOVED lines=16> */
.L_x_8317:
[----:B------:R-:W-:Y:S05]  /*3880*/  BSYNC B2 ;  /* 0x0000000000027941 */ /* 0x000fea0003800000 */
.L_x_8316:
[----:B------:R-:W-:Y:S04]  /*3890*/  BSSY B2, `(.L_x_8318) ;  /* 0x000000e000027945 */ /* 0x000fe80003800000 */
[----:B------:R-:W-:Y:S05]  /*38a0*/  @P2 BRA `(.L_x_8319) ;  /* 0x0000000000102947 */ /* 0x000fea0003800000 */
[----:B------:R-:W-:Y:S01]  /*38b0*/  MOV R3, RZ ;  /* 0x000000ff00037202 */ /* 0x000fe20000000f00 */
[----:B------:R-:W-:Y:S06]  /*38c0*/  @!P4 BRA `(.L_x_8320) ;  /* 0x000000000028c947 */ /* 0x000fec0003800000 */
[----:B------:R-:W-:Y:S01]  /*38d0*/  HADD2.F32 R3, -RZ, R163.H1_H1 ;  /* 0x300000a3ff037230 */ /* 0x000fe20000004100 */
[----:B------:R-:W-:Y:S06]  /*38e0*/  BRA `(.L_x_8320) ;  /* 0x0000000000207947 */ /* 0x000fec0003800000 */
.L_x_8319:
[----:B------:R-:W0:Y:S02]  /*38f0*/  LDC.U8 R2, c[0x0][0x2a0] ;  /* 0x0000a800ff027b82 */ /* 0x000e240000000000 */
[----:B0-----:R-:W-:-:S04]  /*3900*/  ISETP.NE.AND P6, PT, R2, RZ, PT ;  /* 0x000000ff0200720c */ /* 0x001fc80003fc5270 */
[----:B------:R-:W-:-:S05]  /*3910*/  FSEL R2, R188, RZ, !P6 ;  /* 0x000000ffbc027208 */ /* 0x000fca0007000000 */
[----:B------:R-:W-:-:S04]  /*3920*/  FFMA.FTZ R2, R250, R189, R2 ;  /* 0x000000bdfa027223 */ /* 0x000fc80000010002 */
[----:B------:R-:W-:-:S04]  /*3930*/  FADD.FTZ R2, R249, -R2 ;  /* 0x80000002f9027221 */ /* 0x000fc80000010000 */
[----:B------:R-:W-:Y:S01]  /*3940*/  FMUL.FTZ R3, R5, R2 ;  /* 0x0000000205037220 */ /* 0x000fe20000410000 */
[----:B------:R-:W-:-:S05]  /*3950*/  @P4 HADD2.F32 R2, -RZ, R163.H1_H1 ;  /* 0x300000a3ff024230 */ /* 0x000fca0000004100 */
[----:B------:R-:W-:-:S07]  /*3960*/  @P4 FADD.FTZ R3, R3, R2 ;  /* 0x0000000203034221 */ /* 0x000fce0000010000 */
.L_x_8320:
[----:B------:R-:W-:Y:S05]  /*3970*/  BSYNC B2 ;  /* 0x0000000000027941 */ /* 0x000fea0003800000 */
.L_x_8318:
        /* <DEDUP_REMOVED lines=16> */
.L_x_8322:
[----:B------:R-:W-:Y:S05]  /*3a80*/  BSYNC B2 ;  /* 0x0000000000027941 */ /* 0x000fea0003800000 */
.L_x_8321:
        /* <DEDUP_REMOVED lines=8> */
.L_x_8280:
[----:B------:R-:W-:Y:S05]  /*3b10*/  BSYNC B1 ;  /* 0x0000000000017941 */ /* 0x000fea0003800000 */
.L_x_8279:
[----:B------:R-:W-:Y:S04]  /*3b20*/  BSSY B1, `(.L_x_8323) ;  /* 0x0000114000017945 */ /* 0x000fe80003800000 */
[----:B------:R-:W-:Y:S05]  /*3b30*/  @!P0 BRA `(.L_x_8324) ;  /* 0x0000001000488947 */ /* 0x000fea0003800000 */
[----:B------:R-:W-:Y:S04]  /*3b40*/  BSSY B2, `(.L_x_8325) ;  /* 0x0000005000027945 */ /* 0x000fe80003800000 */
[----:B------:R-:W-:Y:S05]  /*3b50*/  @!P3 BRA `(.L_x_8326) ;  /* 0x00000000000cb947 */ /* 0x000fea0003800000 */
[----:B0-----:R-:W0:Y:S02]  /*3b60*/  LDC.64 R2, c[0x0][0x220] ;  /* 0x00008800ff027b82 */ /* 0x001e240000000a00 */
[----:B0-----:R-:W-:-:S05]  /*3b70*/  IMAD.WIDE.U32 R2, R4, 0x10, R2 ;  /* 0x0000001004027825 */ /* 0x001fca00078e0002 */
[----:B-----5:R2:W5:Y:S02]  /*3b80*/  LDG.E.128 R184, desc[UR4][R2.64] ;  /* 0x0000000402b87981 */ /* 0x020564000c1e1d00 */
.L_x_8326:
[----:B------:R-:W-:Y:S05]  /*3b90*/  BSYNC B2 ;  /* 0x0000000000027941 */ /* 0x000fea0003800000 */
.L_x_8325:
        /* <DEDUP_REMOVED lines=9> */
.L_x_8328:
        /* <DEDUP_REMOVED lines=11> */
.L_x_8329:
[----:B------:R-:W-:Y:S05]  /*3ce0*/  BSYNC B2 ;  /* 0x0000000000027941 */ /* 0x000fea0003800000 */
.L_x_8327:
        /* <DEDUP_REMOVED lines=8> */
[----:B------:R-:W-:-:S03]  /*3d70*/  HFMA2.MMA R3, -RZ, RZ, 0, 0 ;  /* 0x00000000ff037435 */ /* 0x000fc600000001ff */
[----:B------:R-:W-:-:S08]  /*3d80*/  FMUL.FTZ R2, R2, UR12 ;  /* 0x0000000c02027c20 */ /* 0x000fd00008410000 */
[----:B-1---5:R-:W-:-:S05]  /*3d90*/  @P6 HADD2.F32 R190, -RZ, R184.H0_H0 ;  /* 0x200000b8ffbe6230 */ /* 0x022fca0000004100 */
[-C--:B------:R-:W-:Y:S01]  /*3da0*/  @P6 FMUL.FTZ R3, R190, R2.reuse ;  /* 0x00000002be036220 */ /* 0x080fe20000410000 */
[----:B------:R-:W-:-:S03]  /*3db0*/  FMUL.FTZ R2, R32, R2 ;  /* 0x0000000220027220 */ /* 0x000fc60000410000 */
[----:B------:R-:W-:Y:S02]  /*3dc0*/  FADD.FTZ R136, R136, R3 ;  /* 0x0000000388887221 */ /* 0x000fe40000010000 */
[----:B------:R-:W-:-:S04]  /*3dd0*/  FSEL R2, R2, RZ, P6 ;  /* 0x000000ff02027208 */ /* 0x000fc80003000000 */
[----:B------:R-:W-:-:S04]  /*3de0*/  F2FP.F16.F32.PACK_AB R2, RZ, R2 ;  /* 0x00000002ff02723e */ /* 0x000fc800000000ff */
[----:B------:R-:W-:-:S07]  /*3df0*/  PRMT R92, R2, 0x7610, R92 ;  /* 0x00007610025c7816 */ /* 0x000fce000000005c */
.L_x_8331:
[----:B------:R-:W-:Y:S05]  /*3e00*/  BSYNC B2 ;  /* 0x0000000000027941 */ /* 0x000fea0003800000 */
.L_x_8330:
[----:B------:R-:W-:Y:S04]  /*3e10*/  BSSY B2, `(.L_x_8332) ;  /* 0x000000e000027945 */ /* 0x000fe80003800000 */
[----:B------:R-:W-:Y:S05]  /*3e20*/  @P2 BRA `(.L_x_8333) ;  /* 0x0000000000102947 */ /* 0x000fea0003800000 */
[----:B------:R-:W-:Y:S01]  /*3e30*/  MOV R2, RZ ;  /* 0x000000ff00027202 */ /* 0x000fe20000000f00 */
[----:B------:R-:W-:Y:S06]  /*3e40*/  @!P4 BRA `(.L_x_8334) ;  /* 0x000000000028c947 */ /* 0x000fec0003800000 */
[----:B------:R-:W-:Y:S01]  /*3e50*/  HADD2.F32 R2, -RZ, R164.H1_H1 ;  /* 0x300000a4ff027230 */ /* 0x000fe20000004100 */
[----:B------:R-:W-:Y:S06]  /*3e60*/  BRA `(.L_x_8334) ;  /* 0x0000000000207947 */ /* 0x000fec0003800000 */
.L_x_8333:
[----:B------:R-:W0:Y:S02]  /*3e70*/  LDC.U8 R3, c[0x0][0x2a0] ;  /* 0x0000a800ff037b82 */ /* 0x000e240000000000 */
[----:B0-----:R-:W-:Y:S01]  /*3e80*/  ISETP.NE.AND P6, PT, R3, RZ, PT ;  /* 0x000000ff0300720c */ /* 0x001fe20003fc5270 */
[----:B------:R-:W-:-:S03]  /*3e90*/  @P4 HADD2.F32 R3, -RZ, R164.H1_H1 ;  /* 0x300000a4ff034230 */ /* 0x000fc60000004100 */
[----:B------:R-:W-:-:S05]  /*3ea0*/  FSEL R2, R188, RZ, !P6 ;  /* 0x000000ffbc027208 */ /* 0x000fca0007000000 */
[----:B------:R-:W-:-:S04]  /*3eb0*/  FFMA.FTZ R2, R245, R189, R2 ;  /* 0x000000bdf5027223 */ /* 0x000fc80000010002 */
[----:B------:R-:W-:-:S04]  /*3ec0*/  FADD.FTZ R2, R244, -R2 ;  /* 0x80000002f4027221 */ /* 0x000fc80000010000 */
[----:B------:R-:W-:-:S04]  /*3ed0*/  FMUL.FTZ R2, R5, R2 ;  /* 0x0000000205027220 */ /* 0x000fc80000410000 */
[----:B------:R-:W-:-:S07]  /*3ee0*/  @P4 FADD.FTZ R2, R2, R3 ;  /* 0x0000000302024221 */ /* 0x000fce0000010000 */
.L_x_8334:
[----:B------:R-:W-:Y:S05]  /*3ef0*/  BSYNC B2 ;  /* 0x0000000000027941 */ /* 0x000fea0003800000 */
.L_x_8332:
        /* <DEDUP_REMOVED lines=8> */
[----:B-1---5:R-:W-:-:S05]  /*3f80*/  @P6 HADD2.F32 R190, -RZ, R184.H1_H1 ;  /* 0x300000b8ffbe6230 */ /* 0x022fca0000004100 */
[-C--:B------:R-:W-:Y:S01]  /*3f90*/  @P6 FMUL.FTZ R3, R190, R2.reuse ;  /* 0x00000002be036220 */ /* 0x080fe20000410000 */
[----:B------:R-:W-:-:S03]  /*3fa0*/  FMUL.FTZ R2, R33, R2 ;  /* 0x0000000221027220 */ /* 0x000fc60000410000 */
[----:B------:R-:W-:Y:S02]  /*3fb0*/  FADD.FTZ R137, R137, R3 ;  /* 0x0000000389897221 */ /* 0x000fe40000010000 */
[----:B------:R-:W-:-:S04]  /*3fc0*/  FSEL R2, R2, RZ, P6 ;  /* 0x000000ff02027208 */ /* 0x000fc80003000000 */
[----:B------:R-:W-:-:S04]  /*3fd0*/  F2FP.F16.F32.PACK_AB R2, RZ, R2 ;  /* 0x00000002ff02723e */ /* 0x000fc800000000ff */
[----:B------:R-:W-:-:S07]  /*3fe0*/  PRMT R92, R92, 0x5410, R2 ;  /* 0x000054105c5c7816 */ /* 0x000fce0000000002 */
.L_x_8336:
[----:B------:R-:W-:Y:S05]  /*3ff0*/  BSYNC B2 ;  /* 0x0000000000027941 */ /* 0x000fea0003800000 */
.L_x_8335:
[----:B------:R-:W-:Y:S04]  /*4000*/  BSSY B2, `(.L_x_8337) ;  /* 0x000000e000027945 */ /* 0x000fe80003800000 */
[----:B------:R-:W-:Y:S05]  /*4010*/  @P2 BRA `(.L_x_8338) ;  /* 0x0000000000102947 */ /* 0x000fea0003800000 */
[----:B------:R-:W-:Y:S01]  /*4020*/  MOV R2, RZ ;  /* 0x000000ff00027202 */ /* 0x000fe20000000f00 */
[----:B------:R-:W-:Y:S06]  /*4030*/  @!P4 BRA `(.L_x_8339) ;  /* 0x000000000028c947 */ /* 0x000fec0003800000 */
[----:B------:R-:W-:Y:S01]  /*4040*/  HADD2.F32 R2, -RZ, R165.H0_H0 ;  /* 0x200000a5ff027230 */ /* 0x000fe20000004100 */
[----:B------:R-:W-:Y:S06]  /*4050*/  BRA `(.L_x_8339) ;  /* 0x0000000000207947 */ /* 0x000fec0003800000 */
.L_x_8338:
[----:B------:R-:W0:Y:S02]  /*4060*/  LDC.U8 R3, c[0x0][0x2a0] ;  /* 0x0000a800ff037b82 */ /* 0x000e240000000000 */
[----:B0-----:R-:W-:Y:S01]  /*4070*/  ISETP.NE.AND P6, PT, R3, RZ, PT ;  /* 0x000000ff0300720c */ /* 0x001fe20003fc5270 */
[----:B------:R-:W-:-:S03]  /*4080*/  @P4 HADD2.F32 R3, -RZ, R165.H0_H0 ;  /* 0x200000a5ff034230 */ /* 0x000fc60000004100 */
[----:B------:R-:W-:-:S05]  /*4090*/  FSEL R2, R188, RZ, !P6 ;  /* 0x000000ffbc027208 */ /* 0x000fca0007000000 */
[----:B------:R-:W-:-:S04]  /*40a0*/  FFMA.FTZ R2, R243, R189, R2 ;  /* 0x000000bdf3027223 */ /* 0x000fc80000010002 */
[----:B------:R-:W-:-:S04]  /*40b0*/  FADD.FTZ R2, R242, -R2 ;  /* 0x80000002f2027221 */ /* 0x000fc80000010000 */
[----:B------:R-:W-:-:S04]  /*40c0*/  FMUL.FTZ R2, R5, R2 ;  /* 0x0000000205027220 */ /* 0x000fc80000410000 */
[----:B------:R-:W-:-:S07]  /*40d0*/  @P4 FADD.FTZ R2, R2, R3 ;  /* 0x0000000302024221 */ /* 0x000fce0000010000 */
.L_x_8339:
[----:B------:R-:W-:Y:S05]  /*40e0*/  BSYNC B2 ;  /* 0x0000000000027941 */ /* 0x000fea0003800000 */
.L_x_8337:
        /* <DEDUP_REMOVED lines=15> */
.L_x_8341:
[----:B------:R-:W-:Y:S05]  /*41e0*/  BSYNC B2 ;  /* 0x0000000000027941 */ /* 0x000fea0003800000 */
.L_x_8340:
[----:B------:R-:W-:Y:S04]  /*41f0*/  BSSY B2, `(.L_x_8342) ;  /* 0x000000e000027945 */ /* 0x000fe80003800000 */
[----:B------:R-:W-:Y:S05]  /*4200*/  @P2 BRA `(.L_x_8343) ;  /* 0x0000000000102947 */ /* 0x000fea0003800000 */
[----:B------:R-:W-:Y:S01]  /*4210*/  MOV R2, RZ ;  /* 0x000000ff00027202 */ /* 0x000fe20000000f00 */
[----:B------:R-:W-:Y:S06]  /*4220*/  @!P4 BRA `(.L_x_8344) ;  /* 0x000000000028c947 */ /* 0x000fec0003800000 */
[----:B------:R-:W-:Y:S01]  /*4230*/  HADD2.F32 R2, -RZ, R165.H1_H1 ;  /* 0x300000a5ff027230 */ /* 0x000fe20000004100 */
[----:B------:R-:W-:Y:S06]  /*4240*/  BRA `(.L_x_8344) ;  /* 0x0000000000207947 */ /* 0x000fec0003800000 */
.L_x_8343:
        /* <DEDUP_REMOVED lines=8> */
.L_x_8344:
[----:B------:R-:W-:Y:S05]  /*42d0*/  BSYNC B2 ;  /* 0x0000000000027941 */ /* 0x000fea0003800000 */
.L_x_8342:
        /* <DEDUP_REMOVED lines=15> */
.L_x_8346:
[----:B------:R-:W-:Y:S05]  /*43d0*/  BSYNC B2 ;  /* 0x0000000000027941 */ /* 0x000fea0003800000 */
.L_x_8345:
[----:B------:R-:W-:Y:S04]  /*43e0*/  BSSY B2, `(.L_x_8347) ;  /* 0x000000e000027945 */ /* 0x000fe80003800000 */
[----:B------:R-:W-:Y:S05]  /*43f0*/  @P2 BRA `(.L_x_8348) ;  /* 0x0000000000102947 */ /* 0x000fea0003800000 */
[----:B------:R-:W-:Y:S01]  /*4400*/  MOV R2, RZ ;  /* 0x000000ff00027202 */ /* 0x000fe20000000f00 */
[----:B------:R-:W-:Y:S06]  /*4410*/  @!P4 BRA `(.L_x_8349) ;  /* 0x000000000028c947 */ /* 0x000fec0003800000 */
[----:B------:R-:W-:Y:S01]  /*4420*/  HADD2.F32 R2, -RZ, R166.H0_H0 ;  /* 0x200000a6ff027230 */ /* 0x000fe20000004100 */
[----:B------:R-:W-:Y:S06]  /*4430*/  BRA `(.L_x_8349) ;  /* 0x0000000000207947 */ /* 0x000fec0003800000 */
.L_x_8348:
        /* <DEDUP_REMOVED lines=8> */
.L_x_8349:
[----:B------:R-:W-:Y:S05]  /*44c0*/  BSYNC B2 ;  /* 0x0000000000027941 */ /* 0x000fea0003800000 */
.L_x_8347:
        /* <DEDUP_REMOVED lines=16> */
.L_x_8351:
[----:B------:R-:W-:Y:S05]  /*45d0*/  BSYNC B2 ;  /* 0x0000000000027941 */ /* 0x000fea0003800000 */
.L_x_8350:
[----:B------:R-:W-:Y:S04]  /*45e0*/  BSSY B2, `(.L_x_8352) ;  /* 0x000000e000027945 */ /* 0x000fe80003800000 */
[----:B------:R-:W-:Y:S05]  /*45f0*/  @P2 BRA `(.L_x_8353) ;  /* 0x0000000000102947 */ /* 0x000fea0003800000 */
[----:B------:R-:W-:Y:S01]  /*4600*/  MOV R2, RZ ;  /* 0x000000ff00027202 */ /* 0x000fe20000000f00 */
[----:B------:R-:W-:Y:S06]  /*4610*/  @!P4 BRA `(.L_x_8354) ;  /* 0x000000000028c947 */ /* 0x000fec0003800000 */
[----:B------:R-:W-:Y:S01]  /*4620*/  HADD2.F32 R2, -RZ, R166.H1_H1 ;  /* 0x300000a6ff027230 */ /* 0x000fe20000004100 */
[----:B------:R-:W-:Y:S06]  /*4630*/  BRA `(.L_x_8354) ;  /* 0x0000000000207947 */ /* 0x000fec0003800000 */
.L_x_8353:
        /* <DEDUP_REMOVED lines=8> */
.L_x_8354:
[----:B------:R-:W-:Y:S05]  /*46c0*/  BSYNC B2 ;  /* 0x0000000000027941 */ /* 0x000fea0003800000 */
.L_x_8352:
        /* <DEDUP_REMOVED lines=16> */
.L_x_8356:
[----:B------:R-:W-:Y:S05]  /*47d0*/  BSYNC B2 ;  /* 0x0000000000027941 */ /* 0x000fea0003800000 */
.L_x_8355:
[----:B------:R-:W-:Y:S04]  /*47e0*/  BSSY B2, `(.L_x_8357) ;  /* 0x000000e000027945 */ /* 0x000fe80003800000 */
[----:B------:R-:W-:Y:S05]  /*47f0*/  @P2 BRA `(.L_x_8358) ;  /* 0x0000000000102947 */ /* 0x000fea0003800000 */
[----:B------:R-:W-:Y:S01]  /*4800*/  MOV R2, RZ ;  /* 0x000000ff00027202 */ /* 0x000fe20000000f00 */
[----:B------:R-:W-:Y:S06]  /*4810*/  @!P4 BRA `(.L_x_8359) ;  /* 0x000000000028c947 */ /* 0x000fec0003800000 */
[----:B------:R-:W-:Y:S01]  /*4820*/  HADD2.F32 R2, -RZ, R167.H0_H0 ;  /* 0x200000a7ff027230 */ /* 0x000fe20000004100 */
[----:B------:R-:W-:Y:S06]  /*4830*/  BRA `(.L_x_8359) ;  /* 0x0000000000207947 */ /* 0x000fec0003800000 */
.L_x_8358:
        /* <DEDUP_REMOVED lines=8> */
.L_x_8359:
[----:B------:R-:W-:Y:S05]  /*48c0*/  BSYNC B2 ;  /* 0x0000000000027941 */ /* 0x000fea0003800000 */
.L_x_8357:
        /* <DEDUP_REMOVED lines=16> */
.L_x_8361:
[----:B------:R-:W-:Y:S05]  /*49d0*/  BSYNC B2 ;  /* 0x0000000000027941 */ /* 0x000fea0003800000 */
.L_x_8360:
[----:B------:R-:W-:Y:S04]  /*49e0*/  BSSY B2, `(.L_x_8362) ;  /* 0x000000e000027945 */ /* 0x000fe80003800000 */
[----:B------:R-:W-:Y:S05]  /*49f0*/  @P2 BRA `(.L_x_8363) ;  /* 0x0000000000102947 */ /* 0x000fea0003800000 */
[----:B------:R-:W-:Y:S01]  /*4a00*/  MOV R2, RZ ;  /* 0x000000ff00027202 */ /* 0x000fe20000000f00 */
[----:B------:R-:W-:Y:S06]  /*4a10*/  @!P4 BRA `(.L_x_8364) ;  /* 0x000000000028c947 */ /* 0x000fec0003800000 */
[----:B------:R-:W-:Y:S01]  /*4a20*/  HADD2.F32 R2, -RZ, R167.H1_H1 ;  /* 0x300000a7ff027230 */ /* 0x000fe20000004100 */
[----:B------:R-:W-:Y:S06]  /*4a30*/  BRA `(.L_x_8364) ;  /* 0x0000000000207947 */ /* 0x000fec0003800000 */
.L_x_8363:
        /* <DEDUP_REMOVED lines=8> */
.L_x_8364:
[----:B------:R-:W-:Y:S05]  /*4ac0*/  BSYNC B2 ;  /* 0x0000000000027941 */ /* 0x000fea0003800000 */
.L_x_8362:
        /* <DEDUP_REMOVED lines=16> */
.L_x_8366:
[----:B------:R-:W-:Y:S05]  /*4bd0*/  BSYNC B2 ;  /* 0x0000000000027941 */ /* 0x000fea0003800000 */
.L_x_8365:
        /* <DEDUP_REMOVED lines=8> */
.L_x_8324:
[----:B------:R-:W-:Y:S05]  /*4c60*/  BSYNC B1 ;  /* 0x0000000000017941 */ /* 0x000fea0003800000 */
.L_x_8323:
[----:B------:R-:W-:Y:S04]  /*4c70*/  BSSY B1, `(.L_x_8367) ;  /* 0x0000110000017945 */ /* 0x000fe80003800000 */
[----:B------:R-:W-:Y:S05]  /*4c80*/  @!P1 BRA `(.L_x_8368) ;  /* 0x0000001000389947 */ /* 0x000fea0003800000 */
[----:B------:R-:W-:Y:S04]  /*4c90*/  BSSY B2, `(.L_x_8369) ;  /* 0x0000005000027945 */ /* 0x000fe80003800000 */
[----:B------:R-:W-:Y:S05]  /*4ca0*/  @!P3 BRA `(.L_x_8370) ;  /* 0x00000000000cb947 */ /* 0x000fea0003800000 */
[----:B0-2---:R-:W0:Y:S02]  /*4cb0*/  LDC.64 R2, c[0x0][0x220] ;  /* 0x00008800ff027b82 */ /* 0x005e240000000a00 */
[----:B0-----:R-:W-:-:S05]  /*4cc0*/  IMAD.WIDE.U32 R2, R4, 0x10, R2 ;  /* 0x0000001004027825 */ /* 0x001fca00078e0002 */
[----:B-----5:R3:W5:Y:S02]  /*4cd0*/  LDG.E.128 R184, desc[UR4][R2.64] ;  /* 0x0000000402b87981 */ /* 0x020764000c1e1d00 */
.L_x_8370:
[----:B------:R-:W-:Y:S05]  /*4ce0*/  BSYNC B2 ;  /* 0x0000000000027941 */ /* 0x000fea0003800000 */
.L_x_8369:
        /* <DEDUP_REMOVED lines=9> */
.L_x_8372:
        /* <DEDUP_REMOVED lines=11> */
.L_x_8373:
[----:B------:R-:W-:Y:S05]  /*4e30*/  BSYNC B2 ;  /* 0x0000000000027941 */ /* 0x000fea0003800000 */
.L_x_8371:
        /* <DEDUP_REMOVED lines=17> */
.L_x_8375:
[----:B------:R-:W-:Y:S05]  /*4f50*/  BSYNC B2 ;  /* 0x0000000000027941 */ /* 0x000fea0003800000 */
.L_x_8374:
[----:B------:R-:W-:Y:S04]  /*4f60*/  BSSY B2, `(.L_x_8376) ;  /* 0x000000e000027945 */ /* 0x000fe80003800000 */
[----:B------:R-:W-:Y:S05]  /*4f70*/  @P2 BRA `(.L_x_8377) ;  /* 0x0000000000102947 */ /* 0x000fea0003800000 */
[----:B------:R-:W-:Y:S01]  /*4f80*/  MOV R2, RZ ;  /* 0x000000ff00027202 */ /* 0x000fe20000000f00 */
[----:B------:R-:W-:Y:S06]  /*4f90*/  @!P4 BRA `(.L_x_8378) ;  /* 0x000000000028c947 */ /* 0x000fec0003800000 */
[----:B------:R-:W-:Y:S01]  /*4fa0*/  HADD2.F32 R2, -RZ, R168.H1_H1 ;  /* 0x300000a8ff027230 */ /* 0x000fe20000004100 */
[----:B------:R-:W-:Y:S06]  /*4fb0*/  BRA `(.L_x_8378) ;  /* 0x0000000000207947 */ /* 0x000fec0003800000 */
.L_x_8377:
        /* <DEDUP_REMOVED lines=8> */
.L_x_8378:
[----:B------:R-:W-:Y:S05]  /*5040*/  BSYNC B2 ;  /* 0x0000000000027941 */ /* 0x000fea0003800000 */
.L_x_8376:
        /* <DEDUP_REMOVED lines=15> */
.L_x_8380:
[----:B------:R-:W-:Y:S05]  /*5140*/  BSYNC B2 ;  /* 0x0000000000027941 */ /* 0x000fea0003800000 */
.L_x_8379:
[----:B------:R-:W-:Y:S04]  /*5150*/  BSSY B2, `(.L_x_8381) ;  /* 0x000000e000027945 */ /* 0x000fe80003800000 */
[----:B------:R-:W-:Y:S05]  /*5160*/  @P2 BRA `(.L_x_8382) ;  /* 0x0000000000102947 */ /* 0x000fea0003800000 */
[----:B------:R-:W-:Y:S01]  /*5170*/  MOV R2, RZ ;  /* 0x000000ff00027202 */ /* 0x000fe20000000f00 */
[----:B------:R-:W-:Y:S06]  /*5180*/  @!P4 BRA `(.L_x_8383) ;  /* 0x000000000028c947 */ /* 0x000fec0003800000 */
[----:B------:R-:W-:Y:S01]  /*5190*/  HADD2.F32 R2, -RZ, R169.H0_H0 ;  /* 0x200000a9ff027230 */ /* 0x000fe20000004100 */
[----:B------:R-:W-:Y:S06]  /*51a0*/  BRA `(.L_x_8383) ;  /* 0x0000000000207947 */ /* 0x000fec0003800000 */
.L_x_8382:
        /* <DEDUP_REMOVED lines=8> */
.L_x_8383:
[----:B------:R-:W-:Y:S05]  /*5230*/  BSYNC B2 ;  /* 0x0000000000027941 */ /* 0x000fea0003800000 */
.L_x_8381:
        /* <DEDUP_REMOVED lines=15> */
.L_x_8385:
[----:B------:R-:W-:Y:S05]  /*5330*/  BSYNC B2 ;  /* 0x0000000000027941 */ /* 0x000fea0003800000 */
.L_x_8384:
[----:B------:R-:W-:Y:S04]  /*5340*/  BSSY B2, `(.L_x_8386) ;  /* 0x000000e000027945 */ /* 0x000fe80003800000 */
[----:B------:R-:W-:Y:S05]  /*5350*/  @P2 BRA `(.L_x_8387) ;  /* 0x0000000000102947 */ /* 0x000fea0003800000 */
[----:B------:R-:W-:Y:S01]  /*5360*/  MOV R2, RZ ;  /* 0x000000ff00027202 */ /* 0x000fe20000000f00 */
[----:B------:R-:W-:Y:S06]  /*5370*/  @!P4 BRA `(.L_x_8388) ;  /* 0x000000000028c947 */ /* 0x000fec0003800000 */
[----:B------:R-:W-:Y:S01]  /*5380*/  HADD2.F32 R2, -RZ, R169.H1_H1 ;  /* 0x300000a9ff027230 */ /* 0x000fe20000004100 */
[----:B------:R-:W-:Y:S06]  /*5390*/  BRA `(.L_x_8388) ;  /* 0x0000000000207947 */ /* 0x000fec0003800000 */
.L_x_8387:
        /* <DEDUP_REMOVED lines=8> */
.L_x_8388:
[----:B------:R-:W-:Y:S05]  /*5420*/  BSYNC B2 ;  /* 0x0000000000027941 */ /* 0x000fea0003800000 */
.L_x_8386:
        /* <DEDUP_REMOVED lines=15> */
.L_x_8390:
[----:B------:R-:W-:Y:S05]  /*5520*/  BSYNC B2 ;  /* 0x0000000000027941 */ /* 0x000fea0003800000 */
.L_x_8389:
[----:B------:R-:W-:Y:S04]  /*5530*/  BSSY B2, `(.L_x_8391) ;  /* 0x000000e000027945 */ /* 0x000fe80003800000 */
[----:B------:R-:W-:Y:S05]  /*5540*/  @P2 BRA `(.L_x_8392) ;  /* 0x0000000000102947 */ /* 0x000fea0003800000 */
[----:B------:R-:W-:Y:S01]  /*5550*/  MOV R2, RZ ;  /* 0x000000ff00027202 */ /* 0x000fe20000000f00 */
[----:B------:R-:W-:Y:S06]  /*5560*/  @!P4 BRA `(.L_x_8393) ;  /* 0x000000000028c947 */ /* 0x000fec0003800000 */
[----:B------:R-:W-:Y:S01]  /*5570*/  HADD2.F32 R2, -RZ, R170.H0_H0 ;  /* 0x200000aaff027230 */ /* 0x000fe20000004100 */
[----:B------:R-:W-:Y:S06]  /*5580*/  BRA `(.L_x_8393) ;  /* 0x0000000000207947 */ /* 0x000fec0003800000 */
.L_x_8392:
        /* <DEDUP_REMOVED lines=8> */
.L_x_8393:
[----:B------:R-:W-:Y:S05]  /*5610*/  BSYNC B2 ;  /* 0x0000000000027941 */ /* 0x000fea0003800000 */
.L_x_8391:
        /* <DEDUP_REMOVED lines=15> */
.L_x_8395:
[----:B------:R-:W-:Y:S05]  /*5710*/  BSYNC B2 ;  /* 0x0000000000027941 */ /* 0x000fea0003800000 */
.L_x_8394:
[----:B------:R-:W-:Y:S04]  /*5720*/  BSSY B2, `(.L_x_8396) ;  /* 0x000000e000027945 */ /* 0x000fe80003800000 */
[----:B------:R-:W-:Y:S05]  /*5730*/  @P2 BRA `(.L_x_8397) ;  /* 0x0000000000102947 */ /* 0x000fea0003800000 */
[----:B------:R-:W-:Y:S01]  /*5740*/  MOV R2, RZ ;  /* 0x000000ff00027202 */ /* 0x000fe20000000f00 */
[----:B------:R-:W-:Y:S06]  /*5750*/  @!P4 BRA `(.L_x_8398) ;  /* 0x000000000028c947 */ /* 0x000fec0003800000 */
[----:B------:R-:W-:Y:S01]  /*5760*/  HADD2.F32 R2, -RZ, R170.H1_H1 ;  /* 0x300000aaff027230 */ /* 0x000fe20000004100 */
[----:B------:R-:W-:Y:S06]  /*5770*/  BRA `(.L_x_8398) ;  /* 0x0000000000207947 */ /* 0x000fec0003800000 */
.L_x_8397:
        /* <DEDUP_REMOVED lines=8> */
.L_x_8398:
[----:B------:R-:W-:Y:S05]  /*5800*/  BSYNC B2 ;  /* 0x0000000000027941 */ /* 0x000fea0003800000 */
.L_x_8396:
        /* <DEDUP_REMOVED lines=15> */
.L_x_8400:
[----:B------:R-:W-:Y:S05]  /*5900*/  BSYNC B2 ;  /* 0x0000000000027941 */ /* 0x000fea0003800000 */
.L_x_8399:
[----:B------:R-:W-:Y:S04]  /*5910*/  BSSY B2, `(.L_x_8401) ;  /* 0x000000e000027945 */ /* 0x000fe80003800000 */
[----:B------:R-:W-:Y:S05]  /*5920*/  @P2 BRA `(.L_x_8402) ;  /* 0x0000000000102947 */ /* 0x000fea0003800000 */
[----:B------:R-:W-:Y:S01]  /*5930*/  MOV R2, RZ ;  /* 0x000000ff00027202 */ /* 0x000fe20000000f00 */
[----:B------:R-:W-:Y:S06]  /*5940*/  @!P4 BRA `(.L_x_8403) ;  /* 0x000000000028c947 */ /* 0x000fec0003800000 */
[----:B------:R-:W-:Y:S01]  /*5950*/  HADD2.F32 R2, -RZ, R171.H0_H0 ;  /* 0x200000abff027230 */ /* 0x000fe20000004100 */
[----:B------:R-:W-:Y:S06]  /*5960*/  BRA `(.L_x_8403) ;  /* 0x0000000000207947 */ /* 0x000fec0003800000 */
.L_x_8402:
        /* <DEDUP_REMOVED lines=8> */
.L_x_8403:
[----:B------:R-:W-:Y:S05]  /*59f0*/  BSYNC B2 ;  /* 0x0000000000027941 */ /* 0x000fea0003800000 */
.L_x_8401:
        /* <DEDUP_REMOVED lines=15> */
.L_x_8405:
[----:B------:R-:W-:Y:S05]  /*5af0*/  BSYNC B2 ;  /* 0x0000000000027941 */ /* 0x000fea0003800000 */
.L_x_8404:
[----:B------:R-:W-:Y:S04]  /*5b00*/  BSSY B2, `(.L_x_8406) ;  /* 0x000000e000027945 */ /* 0x000fe80003800000 */
[----:B------:R-:W-:Y:S05]  /*5b10*/  @P2 BRA `(.L_x_8407) ;  /* 0x0000000000102947 */ /* 0x000fea0003800000 */
[----:B------:R-:W-:Y:S01]  /*5b20*/  MOV R2, RZ ;  /* 0x000000ff00027202 */ /* 0x000fe20000000f00 */
[----:B------:R-:W-:Y:S06]  /*5b30*/  @!P4 BRA `(.L_x_8408) ;  /* 0x000000000028c947 */ /* 0x000fec0003800000 */
[----:B------:R-:W-:Y:S01]  /*5b40*/  HADD2.F32 R2, -RZ, R171.H1_H1 ;  /* 0x300000abff027230 */ /* 0x000fe20000004100 */
[----:B------:R-:W-:Y:S06]  /*5b50*/  BRA `(.L_x_8408) ;  /* 0x0000000000207947 */ /* 0x000fec0003800000 */
.L_x_8407:
        /* <DEDUP_REMOVED lines=8> */
.L_x_8408:
[----:B------:R-:W-:Y:S05]  /*5be0*/  BSYNC B2 ;  /* 0x0000000000027941 */ /* 0x000fea0003800000 */
.L_x_8406:
        /* <DEDUP_REMOVED lines=15> */
.L_x_8410:
[----:B------:R-:W-:Y:S05]  /*5ce0*/  BSYNC B2 ;  /* 0x0000000000027941 */ /* 0x000fea0003800000 */
.L_x_8409:
        /* <DEDUP_REMOVED lines=8> */
.L_x_8368:
[----:B------:R-:W-:Y:S05]  /*5d70*/  BSYNC B1 ;  /* 0x0000000000017941 */ /* 0x000fea0003800000 */
.L_x_8367:
        /* <DEDUP_REMOVED lines=9> */
.L_x_8414:
[----:B------:R-:W-:Y:S05]  /*5e10*/  BSYNC B2 ;  /* 0x0000000000027941 */ /* 0x000fea0003800000 */
.L_x_8413:
        /* <DEDUP_REMOVED lines=9> */
.L_x_8416:
        /* <DEDUP_REMOVED lines=11> */
.L_x_8417:
[----:B------:R-:W-:Y:S05]  /*5f60*/  BSYNC B2 ;  /* 0x0000000000027941 */ /* 0x000fea0003800000 */
.L_x_8415:
        /* <DEDUP_REMOVED lines=17> */
.L_x_8419:
[----:B------:R-:W-:Y:S05]  /*6080*/  BSYNC B2 ;  /* 0x0000000000027941 */ /* 0x000fea0003800000 */
.L_x_8418:
[----:B------:R-:W-:Y:S04]  /*6090*/  BSSY B2, `(.L_x_8420) ;  /* 0x000000e000027945 */ /* 0x000fe80003800000 */
[----:B------:R-:W-:Y:S05]  /*60a0*/  @P2 BRA `(.L_x_8421) ;  /* 0x0000000000102947 */ /* 0x000fea0003800000 */
[----:B------:R-:W-:Y:S01]  /*60b0*/  MOV R2, RZ ;  /* 0x000000ff00027202 */ /* 0x000fe20000000f00 */
[----:B------:R-:W-:Y:S06]  /*60c0*/  @!P4 BRA `(.L_x_8422) ;  /* 0x000000000028c947 */ /* 0x000fec0003800000 */
[----:B------:R-:W-:Y:S01]  /*60d0*/  HADD2.F32 R2, -RZ, R20.H1_H1 ;  /* 0x30000014ff027230 */ /* 0x000fe20000004100 */
[----:B------:R-:W-:Y:S06]  /*60e0*/  BRA `(.L_x_8422) ;  /* 0x0000000000207947 */ /* 0x000fec0003800000 */
.L_x_8421:
        /* <DEDUP_REMOVED lines=8> */
.L_x_8422:
[----:B------:R-:W-:Y:S05]  /*6170*/  BSYNC B2 ;  /* 0x0000000000027941 */ /* 0x000fea0003800000 */
.L_x_8420:
        /* <DEDUP_REMOVED lines=15> */
.L_x_8424:
[----:B------:R-:W-:Y:S05]  /*6270*/  BSYNC B2 ;  /* 0x0000000000027941 */ /* 0x000fea0003800000 */
.L_x_8423:
[----:B------:R-:W-:Y:S04]  /*6280*/  BSSY B2, `(.L_x_8425) ;  /* 0x000000e000027945 */ /* 0x000fe80003800000 */
[----:B------:R-:W-:Y:S05]  /*6290*/  @P2 BRA `(.L_x_8426) ;  /* 0x0000000000102947 */ /* 0x000fea0003800000 */
[----:B------:R-:W-:Y:S01]  /*62a0*/  MOV R2, RZ ;  /* 0x000000ff00027202 */ /* 0x000fe20000000f00 */
[----:B------:R-:W-:Y:S06]  /*62b0*/  @!P4 BRA `(.L_x_8427) ;  /* 0x000000000028c947 */ /* 0x000fec0003800000 */
[----:B------:R-:W-:Y:S01]  /*62c0*/  HADD2.F32 R2, -RZ, R21.H0_H0 ;  /* 0x20000015ff027230 */ /* 0x000fe20000004100 */
[----:B------:R-:W-:Y:S06]  /*62d0*/  BRA `(.L_x_8427) ;  /* 0x0000000000207947 */ /* 0x000fec0003800000 */
.L_x_8426:
        /* <DEDUP_REMOVED lines=8> */
.L_x_8427:
[----:B------:R-:W-:Y:S05]  /*6360*/  BSYNC B2 ;  /* 0x0000000000027941 */ /* 0x000fea0003800000 */
.L_x_8425:
        /* <DEDUP_REMOVED lines=15> */
.L_x_8429:
[----:B------:R-:W-:Y:S05]  /*6460*/  BSYNC B2 ;  /* 0x0000000000027941 */ /* 0x000fea0003800000 */
.L_x_8428:
[----:B------:R-:W-:Y:S04]  /*6470*/  BSSY B2, `(.L_x_8430) ;  /* 0x000000e000027945 */ /* 0x000fe80003800000 */
[----:B------:R-:W-:Y:S05]  /*6480*/  @P2 BRA `(.L_x_8431) ;  /* 0x0000000000102947 */ /* 0x000fea0003800000 */
[----:B------:R-:W-:Y:S01]  /*6490*/  MOV R2, RZ ;  /* 0x000000ff00027202 */ /* 0x000fe20000000f00 */
[----:B------:R-:W-:Y:S06]  /*64a0*/  @!P4 BRA `(.L_x_8432) ;  /* 0x000000000028c947 */ /* 0x000fec0003800000 */
[----:B------:R-:W-:Y:S01]  /*64b0*/  HADD2.F32 R2, -RZ, R21.H1_H1 ;  /* 0x30000015ff027230 */ /* 0x000fe20000004100 */
[----:B------:R-:W-:Y:S06]  /*64c0*/  BRA `(.L_x_8432) ;  /* 0x0000000000207947 */ /* 0x000fec0003800000 */
.L_x_8431:
        /* <DEDUP_REMOVED lines=8> */
.L_x_8432:
[----:B------:R-:W-:Y:S05]  /*6550*/  BSYNC B2 ;  /* 0x0000000000027941 */ /* 0x000fea0003800000 */
.L_x_8430:
        /* <DEDUP_REMOVED lines=15> */
.L_x_8434:
[----:B------:R-:W-:Y:S05]  /*6650*/  BSYNC B2 ;  /* 0x0000000000027941 */ /* 0x000fea0003800000 */
.L_x_8433:
[----:B------:R-:W-:Y:S04]  /*6660*/  BSSY B2, `(.L_x_8435) ;  /* 0x000000e000027945 */ /* 0x000fe80003800000 */
[----:B------:R-:W-:Y:S05]  /*6670*/  @P2 BRA `(.L_x_8436) ;  /* 0x0000000000102947 */ /* 0x000fea0003800000 */
[----:B------:R-:W-:Y:S01]  /*6680*/  MOV R2, RZ ;  /* 0x000000ff00027202 */ /* 0x000fe20000000f00 */
[----:B------:R-:W-:Y:S06]  /*6690*/  @!P4 BRA `(.L_x_8437) ;  /* 0x000000000028c947 */ /* 0x000fec0003800000 */
[----:B------:R-:W-:Y:S01]  /*66a0*/  HADD2.F32 R2, -RZ, R22.H0_H0 ;  /* 0x20000016ff027230 */ /* 0x000fe20000004100 */
[----:B------:R-:W-:Y:S06]  /*66b0*/  BRA `(.L_x_8437) ;  /* 0x0000000000207947 */ /* 0x000fec0003800000 */
.L_x_8436:
        /* <DEDUP_REMOVED lines=8> */
.L_x_8437:
[----:B------:R-:W-:Y:S05]  /*6740*/  BSYNC B2 ;  /* 0x0000000000027941 */ /* 0x000fea0003800000 */
.L_x_8435:
        /* <DEDUP_REMOVED lines=15> */
.L_x_8439:
[----:B------:R-:W-:Y:S05]  /*6840*/  BSYNC B2 ;  /* 0x0000000000027941 */ /* 0x000fea0003800000 */
.L_x_8438:
[----:B------:R-:W-:Y:S04]  /*6850*/  BSSY B2, `(.L_x_8440) ;  /* 0x000000e000027945 */ /* 0x000fe80003800000 */
[----:B------:R-:W-:Y:S05]  /*6860*/  @P2 BRA `(.L_x_8441) ;  /* 0x0000000000102947 */ /* 0x000fea0003800000 */
[----:B------:R-:W-:Y:S01]  /*6870*/  MOV R2, RZ ;  /* 0x000000ff00027202 */ /* 0x000fe20000000f00 */
[----:B------:R-:W-:Y:S06]  /*6880*/  @!P4 BRA `(.L_x_8442) ;  /* 0x000000000028c947 */ /* 0x000fec0003800000 */
[----:B------:R-:W-:Y:S01]  /*6890*/  HADD2.F32 R2, -RZ, R22.H1_H1 ;  /* 0x30000016ff027230 */ /* 0x000fe20000004100 */
[----:B------:R-:W-:Y:S06]  /*68a0*/  BRA `(.L_x_8442) ;  /* 0x0000000000207947 */ /* 0x000fec0003800000 */
.L_x_8441:
        /* <DEDUP_REMOVED lines=8> */
.L_x_8442:
[----:B------:R-:W-:Y:S05]  /*6930*/  BSYNC B2 ;  /* 0x0000000000027941 */ /* 0x000fea0003800000 */
.L_x_8440:
        /* <DEDUP_REMOVED lines=15> */
.L_x_8444:
[----:B------:R-:W-:Y:S05]  /*6a30*/  BSYNC B2 ;  /* 0x0000000000027941 */ /* 0x000fea0003800000 */
.L_x_8443:
[----:B------:R-:W-:Y:S04]  /*6a40*/  BSSY B2, `(.L_x_8445) ;  /* 0x000000e000027945 */ /* 0x000fe80003800000 */
[----:B------:R-:W-:Y:S05]  /*6a50*/  @P2 BRA `(.L_x_8446) ;  /* 0x0000000000102947 */ /* 0x000fea0003800000 */
[----:B------:R-:W-:Y:S01]  /*6a60*/  MOV R2, RZ ;  /* 0x000000ff00027202 */ /* 0x000fe20000000f00 */
[----:B------:R-:W-:Y:S06]  /*6a70*/  @!P4 BRA `(.L_x_8447) ;  /* 0x000000000028c947 */ /* 0x000fec0003800000 */
[----:B------:R-:W-:Y:S01]  /*6a80*/  HADD2.F32 R2, -RZ, R23.H0_H0 ;  /* 0x20000017ff027230 */ /* 0x000fe20000004100 */
[----:B------:R-:W-:Y:S06]  /*6a90*/  BRA `(.L_x_8447) ;  /* 0x0000000000207947 */ /* 0x000fec0003800000 */
.L_x_8446:
        /* <DEDUP_REMOVED lines=8> */
.L_x_8447:
[----:B------:R-:W-:Y:S05]  /*6b20*/  BSYNC B2 ;  /* 0x0000000000027941 */ /* 0x000fea0003800000 */
.L_x_8445:
        /* <DEDUP_REMOVED lines=15> */
.L_x_8449:
[----:B------:R-:W-:Y:S05]  /*6c20*/  BSYNC B2 ;  /* 0x0000000000027941 */ /* 0x000fea0003800000 */
.L_x_8448:
[----:B------:R-:W-:Y:S04]  /*6c30*/  BSSY B2, `(.L_x_8450) ;  /* 0x000000e000027945 */ /* 0x000fe80003800000 */
[----:B------:R-:W-:Y:S05]  /*6c40*/  @P2 BRA `(.L_x_8451) ;  /* 0x0000000000102947 */ /* 0x000fea0003800000 */
[----:B------:R-:W-:Y:S01]  /*6c50*/  MOV R3, RZ ;  /* 0x000000ff00037202 */ /* 0x000fe20000000f00 */
[----:B------:R-:W-:Y:S06]  /*6c60*/  @!P4 BRA `(.L_x_8452) ;  /* 0x000000000028c947 */ /* 0x000fec0003800000 */
[----:B------:R-:W-:Y:S01]  /*6c70*/  HADD2.F32 R3, -RZ, R23.H1_H1 ;  /* 0x30000017ff037230 */ /* 0x000fe20000004100 */
[----:B------:R-:W-:Y:S06]  /*6c80*/  BRA `(.L_x_8452) ;  /* 0x0000000000207947 */ /* 0x000fec0003800000 */
.L_x_8451:
        /* <DEDUP_REMOVED lines=8> */
.L_x_8452:
[----:B------:R-:W-:Y:S05]  /*6d10*/  BSYNC B2 ;  /* 0x0000000000027941 */ /* 0x000fea0003800000 */
.L_x_8450:
        /* <DEDUP_REMOVED lines=9> */
[-C--:B------:R-:W-:Y:S01]  /*6db0*/  @P2 FMUL.FTZ R3, R5, R2.reuse ;  /* 0x0000000205032220 */ /* 0x080fe20000410000 */
[----:B------:R-:W-:-:S03]  /*6dc0*/  FMUL.FTZ R2, R63, R2 ;  /* 0x000000023f027220 */ /* 0x000fc60000410000 */
[----:B------:R-:W-:Y:S02]  /*6dd0*/  FADD.FTZ R159, R159, R3 ;  /* 0x000000039f9f7221 */ /* 0x000fe40000010000 */
[----:B------:R-:W-:-:S04]  /*6de0*/  FSEL R2, R2, RZ, P2 ;  /* 0x000000ff02027208 */ /* 0x000fc80001000000 */
[----:B------:R-:W-:-:S04]  /*6df0*/  F2FP.F16.F32.PACK_AB R2, RZ, R2 ;  /* 0x00000002ff02723e */ /* 0x000fc800000000ff */
[----:B------:R-:W-:-:S07]  /*6e00*/  PRMT R95, R95, 0x5410, R2 ;  /* 0x000054105f5f7816 */ /* 0x000fce0000000002 */
.L_x_8454:
[----:B------:R-:W-:Y:S05]  /*6e10*/  BSYNC B2 ;  /* 0x0000000000027941 */ /* 0x000fea0003800000 */
.L_x_8453:
[----:B------:R-:W0:Y:S02]  /*6e20*/  @P5 LDC.64 R2, c[0x0][0x308] ;  /* 0x0000c200ff025b82 */ /* 0x000e240000000a00 */
[----:B0-----:R-:W-:-:S05]  /*6e30*/  @P5 IMAD.WIDE.U32 R2, R9, 0x10, R2 ;  /* 0x0000001009025825 */ /* 0x001fca00078e0002 */
[----:B------:R0:W-:Y:S02]  /*6e40*/  @P5 STG.E.128 desc[UR4][R2.64], R172 ;  /* 0x000000ac02005986 */ /* 0x0001e4000c101d04 */
[----:B0-----:R-:W0:Y:S02]  /*6e50*/  @P3 LDC.64 R2, c[0x0][0x2f8] ;  /* 0x0000be00ff023b82 */ /* 0x001e240000000a00 */
[----:B0-----:R-:W-:-:S05]  /*6e60*/  @P3 IMAD.WIDE.U32 R2, R4, 0x10, R2 ;  /* 0x0000001004023825 */ /* 0x001fca00078e0002 */
[----:B------:R0:W-:Y:S02]  /*6e70*/  @P3 STG.E.128 desc[UR4][R2.64], R92 ;  /* 0x0000005c02003986 */ /* 0x0001e4000c101d04 */
.L_x_8412:
[----:B------:R-:W-:Y:S05]  /*6e80*/  BSYNC B1 ;  /* 0x0000000000017941 */ /* 0x000fea0003800000 */
.L_x_8411:
[----:B0-----:R-:W0:Y:S02]  /*6e90*/  LDC.64 R2, c[0x0][0x210] ;  /* 0x00008400ff027b82 */ /* 0x001e240000000a00 */
[----:B0-----:R-:W-:-:S04]  /*6ea0*/  LEA R6, R2, R6, 0x2 ;  /* 0x0000000602067211 */ /* 0x001fc800078e10ff */
[----:B------:R-:W-:-:S13]  /*6eb0*/  ISETP.GE.AND P2, PT, R6, R3, PT ;  /* 0x000000030600720c */ /* 0x000fda0003f46270 */
[----:B------:R-:W-:Y:S05]  /*6ec0*/  @!P2 BRA `(.L_x_8455) ;  /* 0xffffff98006ca947 */ /* 0x000fea000383ffff */
.L_x_8262:
[----:B------:R-:W-:Y:S05]  /*6ed0*/  BSYNC B0 ;  /* 0x0000000000007941 */ /* 0x000fea0003800000 */
.L_x_8261:
        /* <DEDUP_REMOVED lines=81> */
[----:B------:R-:W-:Y:S01]  /*73f0*/  IADD3.X R70, RZ, RZ, RZ, P0, !PT ;  /* 0x000000ffff467210 */ /* 0x000fe200007fe4ff */
[----:B------:R-:W-:Y:S01]  /*7400*/  LDS R47, [R0+0x1600] ;  /* 0x00160000002f7984 */ /* 0x000fe20000000800 */
[----:B------:R-:W-:Y:S02]  /*7410*/  ISETP.GE.U32.AND P5, PT, R8, 0x180, PT ;  /* 0x000001800800780c */ /* 0x000fe40003fa6070 */
[----:B------:R-:W-:Y:S01]  /*7420*/  SHF.L.U64.HI R70, R3, 0x2, R70 ;  /* 0x0000000203467819 */ /* 0x000fe20000010246 */
        /* <DEDUP_REMOVED lines=70> */
.L_x_8457:
[----:B------:R-:W-:Y:S05]  /*7890*/  BSYNC B0 ;  /* 0x0000000000007941 */ /* 0x000fea0003800000 */
.L_x_8456:
        /* <DEDUP_REMOVED lines=129> */
.L_x_8459:
[----:B------:R-:W-:Y:S05]  /*80b0*/  BSYNC B0 ;  /* 0x0000000000007941 */ /* 0x000fea0003800000 */
.L_x_8458:
        /* <DEDUP_REMOVED lines=18> */
.L_x_8461:
[----:B------:R-:W-:Y:S05]  /*81e0*/  BSYNC B0 ;  /* 0x0000000000007941 */ /* 0x000fea0003800000 */
.L_x_8460:
        /* <DEDUP_REMOVED lines=18> */
.L_x_8463:
[----:B------:R-:W-:Y:S05]  /*8310*/  BSYNC B0 ;  /* 0x0000000000007941 */ /* 0x000fea0003800000 */
.L_x_8462:
        /* <DEDUP_REMOVED lines=18> */
.L_x_8465:
[----:B------:R-:W-:Y:S05]  /*8440*/  BSYNC B0 ;  /* 0x0000000000007941 */ /* 0x000fea0003800000 */
.L_x_8464:
        /* <DEDUP_REMOVED lines=18> */
.L_x_8467:
[----:B------:R-:W-:Y:S05]  /*8570*/  BSYNC B0 ;  /* 0x0000000000007941 */ /* 0x000fea0003800000 */
.L_x_8466:
        /* <DEDUP_REMOVED lines=18> */
.L_x_8469:
[----:B------:R-:W-:Y:S05]  /*86a0*/  BSYNC B0 ;  /* 0x0000000000007941 */ /* 0x000fea0003800000 */
.L_x_8468:
        /* <DEDUP_REMOVED lines=11> */
.L_x_8278:
        /* <DEDUP_REMOVED lines=8> */
.L_x_8471:
[----:B------:R-:W-:Y:S05]  /*87e0*/  BSYNC B1 ;  /* 0x0000000000017941 */ /* 0x000fea0003800000 */
.L_x_8470:
        /* <DEDUP_REMOVED lines=9> */
.L_x_8472:
        /* <DEDUP_REMOVED lines=8> */
.L_x_8473:
[----:B------:R-:W-:Y:S02]  /*8900*/  MOV R189, R191 ;  /* 0x000000bf00bd7202 */ /* 0x000fe40000000f00 */
[----:B------:R-:W-:-:S05]  /*8910*/  MOV R2, R192 ;  /* 0x000000c000027202 */ /* 0x000fca0000000f00 */
[----:B------:R-:W-:Y:S01]  /*8920*/  FADD.FTZ R190, R190, R2 ;  /* 0x00000002bebe7221 */ /* 0x000fe20000010000 */
[----:B------:R-:W-:-:S07]  /*8930*/  MOV R2, 0xffffffff ;  /* 0xffffffff00027802 */ /* 0x000fce0000000f00 */
[----:B------:R-:W-:Y:S05]  /*8940*/  WARPSYNC.COLLECTIVE R2, `(.L_x_8474) ;  /* 0x0000000002087348 */ /* 0x000fea0003c00000 */
[----:B------:R0:W1:Y:S02]  /*8950*/  SHFL.BFLY P4, R192, R189, R188, R3 ;  /* 0x0c0000bcbdc07389 */ /* 0x0000640000080003 */
[----:B01----:R-:W-:Y:S01]  /*8960*/  ENDCOLLECTIVE ;  /* 0x000000000000791b */ /* 0x003fe20003800000 */
.L_x_8474:
        /* <DEDUP_REMOVED lines=8> */
.L_x_8475:
[----:B------:R-:W-:Y:S02]  /*89f0*/  MOV R189, R191 ;  /* 0x000000bf00bd7202 */ /* 0x000fe40000000f00 */
[----:B------:R-:W-:-:S05]  /*8a00*/  MOV R2, R192 ;  /* 0x000000c000027202 */ /* 0x000fca0000000f00 */
[----:B------:R-:W-:Y:S01]  /*8a10*/  FADD.FTZ R190, R190, R2 ;  /* 0x00000002bebe7221 */ /* 0x000fe20000010000 */
[----:B------:R-:W-:-:S07]  /*8a20*/  MOV R2, 0xffffffff ;  /* 0xffffffff00027802 */ /* 0x000fce0000000f00 */
[----:B------:R-:W-:Y:S05]  /*8a30*/  WARPSYNC.COLLECTIVE R2, `(.L_x_8476) ;  /* 0x0000000002087348 */ /* 0x000fea0003c00000 */
[----:B------:R0:W1:Y:S02]  /*8a40*/  SHFL.BFLY P4, R192, R189, R188, R3 ;  /* 0x0c0000bcbdc07389 */ /* 0x0000640000080003 */
[----:B01----:R-:W-:Y:S01]  /*8a50*/  ENDCOLLECTIVE ;  /* 0x000000000000791b */ /* 0x003fe20003800000 */
.L_x_8476:
        /* <DEDUP_REMOVED lines=8> */
.L_x_8477:
[----:B------:R-:W-:Y:S02]  /*8ae0*/  MOV R189, R191 ;  /* 0x000000bf00bd7202 */ /* 0x000fe40000000f00 */
[----:B------:R-:W-:-:S05]  /*8af0*/  MOV R2, R192 ;  /* 0x000000c000027202 */ /* 0x000fca0000000f00 */
[----:B------:R-:W-:Y:S01]  /*8b00*/  FADD.FTZ R190, R190, R2 ;  /* 0x00000002bebe7221 */ /* 0x000fe20000010000 */
[----:B------:R-:W-:-:S07]  /*8b10*/  MOV R2, 0xffffffff ;  /* 0xffffffff00027802 */ /* 0x000fce0000000f00 */
[----:B------:R-:W-:Y:S05]  /*8b20*/  WARPSYNC.COLLECTIVE R2, `(.L_x_8478) ;  /* 0x0000000002087348 */ /* 0x000fea0003c00000 */
[----:B------:R0:W1:Y:S02]  /*8b30*/  SHFL.BFLY P4, R192, R189, R188, R3 ;  /* 0x0c0000bcbdc07389 */ /* 0x0000640000080003 */
[----:B01----:R-:W-:Y:S01]  /*8b40*/  ENDCOLLECTIVE ;  /* 0x000000000000791b */ /* 0x003fe20003800000 */
.L_x_8478:
        /* <DEDUP_REMOVED lines=8> */
.L_x_8479:
[----:B------:R-:W-:Y:S02]  /*8bd0*/  MOV R189, R191 ;  /* 0x000000bf00bd7202 */ /* 0x000fe40000000f00 */
[----:B------:R-:W-:-:S07]  /*8be0*/  MOV R193, R192 ;  /* 0x000000c000c17202 */ /* 0x000fce0000000f00 */
[----:B------:R-:W-:Y:S05]  /*8bf0*/  WARPSYNC.COLLECTIVE R2, `(.L_x_8480) ;  /* 0x0000000002087348 */ /* 0x000fea0003c00000 */
[----:B------:R0:W1:Y:S02]  /*8c00*/  SHFL.BFLY P4, R192, R189, R188, R3 ;  /* 0x0c0000bcbdc07389 */ /* 0x0000640000080003 */
[----:B01----:R-:W-:Y:S01]  /*8c10*/  ENDCOLLECTIVE ;  /* 0x000000000000791b */ /* 0x003fe20003800000 */
.L_x_8480:
[----:B------:R-:W-:Y:S01]  /*8c20*/  MOV R2, R192 ;  /* 0x000000c000027202 */ /* 0x000fe20000000f00 */
[----:B------:R-:W-:Y:S06]  /*8c30*/  BRA `(.L_x_8481) ;  /* 0xffffff9c00007947 */ /* 0x000fec000383ffff */
.L_x_8482:
        /* <DEDUP_REMOVED lines=12> */
.L_x_14321:


//--------------------- .text._ZN10layer_norm22ln_bwd_finalize_kernelINS_22Kernel_traits_finalizeILj1024Ef6__halfS2_S2_fjLb1ELj1024ELj4ENS_18Kernel_traits_baseILj1024EfS2_S2_S2_fjLj1024EEEEELb1ELb1EEEvNS_9BwdParamsE --------------------------
	.section	.text._ZN10layer_norm22ln_bwd_finalize_kernelINS_22Kernel_traits_finalizeILj1024Ef6__halfS2_S2_fjLb1ELj1024ELj4ENS_18Kernel_traits_baseILj1024EfS2_S2_S2_fjLj1024EEEEELb1ELb1EEEvNS_9BwdParamsE,"ax",@progbits
	.align	128
        .global         _ZN10layer_norm22ln_bwd_finalize_kernelINS_22Kernel_traits_finalizeILj1024Ef6__halfS2_S2_fjLb1ELj1024ELj4ENS_18Kernel_traits_baseILj1024EfS2_S2_S2_fjLj1024EEEEELb1ELb1EEEvNS_9BwdParamsE
        .type           _ZN10layer_norm22ln_bwd_finalize_kernelINS_22Kernel_traits_finalizeILj1024Ef6__halfS2_S2_fjLb1ELj1024ELj4ENS_18Kernel_traits_baseILj1024EfS2_S2_S2_fjLj1024EEEEELb1ELb1EEEvNS_9BwdParamsE,@function
        .size           _ZN10layer_norm22ln_bwd_finalize_kernelINS_22Kernel_traits_finalizeILj1024Ef6__halfS2_S2_fjLb1ELj1024ELj4ENS_18Kernel_traits_baseILj1024EfS2_S2_S2_fjLj1024EEEEELb1ELb1EEEvNS_9BwdParamsE,(.L_x_14322 - _ZN10layer_norm22ln_bwd_finalize_kernelINS_22Kernel_traits_finalizeILj1024Ef6__halfS2_S2_fjLb1ELj1024ELj4ENS_18Kernel_traits_baseILj1024EfS2_S2_S2_fjLj1024EEEEELb1ELb1EEEvNS_9BwdParamsE)
        .other          _ZN10layer_norm22ln_bwd_finalize_kernelINS_22Kernel_traits_finalizeILj1024Ef6__halfS2_S2_fjLb1ELj1024ELj4ENS_18Kernel_traits_baseILj1024EfS2_S2_S2_fjLj1024EEEEELb1ELb1EEEvNS_9BwdParamsE,@"STO_CUDA_ENTRY STV_DEFAULT"
_ZN10layer_norm22ln_bwd_finalize_kernelINS_22Kernel_traits_finalizeILj1024Ef6__halfS2_S2_fjLb1ELj1024ELj4ENS_18Kernel_traits_baseILj1024EfS2_S2_S2_fjLj1024EEEEELb1ELb1EEEvNS_9BwdParamsE:
.text._ZN10layer_norm22ln_bwd_finalize_kernelINS_22Kernel_traits_finalizeILj1024Ef6__halfS2_S2_fjLb1ELj1024ELj4ENS_18Kernel_traits_baseILj1024EfS2_S2_S2_fjLj1024EEEEELb1ELb1EEEvNS_9BwdParamsE:
        /* <DEDUP_REMOVED lines=25> */
.L_x_8494:
        /* <DEDUP_REMOVED lines=33> */
.L_x_8487:
        /* <DEDUP_REMOVED lines=49> */
.L_x_8486:
[----:B------:R-:W-:Y:S05]  /*06b0*/  BSYNC B1 ;  /* 0x0000000000017941 */ /* 0x000fea0003800000 */
.L_x_8485:
        /* <DEDUP_REMOVED lines=32> */
.L_x_8489:
[----:B------:R-:W-:Y:S05]  /*08c0*/  BSYNC B1 ;  /* 0x0000000000017941 */ /* 0x000fea0003800000 */
.L_x_8488:
        /* <DEDUP_REMOVED lines=16> */
.L_x_8484:
[----:B------:R-:W-:Y:S05]  /*09d0*/  BSYNC B0 ;  /* 0x0000000000007941 */ /* 0x000fea0003800000 */
.L_x_8483:
        /* <DEDUP_REMOVED lines=40> */
.L_x_8510:
        /* <DEDUP_REMOVED lines=8> */
.L_x_8490:
        /* <DEDUP_REMOVED lines=18> */
.L_x_8493:
[----:B------:R-:W-:Y:S05]  /*0e00*/  BSYNC B0 ;  /* 0x0000000000007941 */ /* 0x000fea0003800000 */
.L_x_8492:
[C---:B------:R-:W-:Y:S01]  /*0e10*/  ISETP.GT.U32.AND P1, PT, R4.reuse, -0x401, PT ;  /* 0xfffffbff0400780c */ /* 0x040fe20003f24070 */
[----:B------:R-:W-:Y:S01]  /*0e20*/  VIADD R4, R4, 0x400 ;  /* 0x0000040004047836 */ /* 0x000fe20000000000 */
[----:B------:R-:W-:-:S11]  /*0e30*/  IADD3 R5, R5, 0x200, RZ ;  /* 0x0000020005057810 */ /* 0x000fd60007ffe0ff */
[----:B------:R-:W-:Y:S05]  /*0e40*/  @P1 BRA `(.L_x_8494) ;  /* 0xfffffff000d01947 */ /* 0x000fea000383ffff */
[----:B------:R-:W-:Y:S05]  /*0e50*/  EXIT ;  /* 0x000000000000794d */ /* 0x000fea0003800000 */
.L_x_8491:
[----:B------:R-:W-:Y:S01]  /*0e60*/  HFMA2.MMA R22, -RZ, RZ, 0, 5.9604644775390625e-08 ;  /* 0x00000001ff167435 */ /* 0x000fe200000001ff */
[----:B---3--:R-:W-:Y:S02]  /*0e70*/  MOV R23, R8 ;  /* 0x0000000800177202 */ /* 0x008fe40000000f00 */
[----:B------:R-:W-:Y:S02]  /*0e80*/  MOV R25, 0x1f ;  /* 0x0000001f00197802 */ /* 0x000fe40000000f00 */
[----:B------:R-:W-:-:S07]  /*0e90*/  MOV R20, 0xffffffff ;  /* 0xffffffff00147802 */ /* 0x000fce0000000f00 */
[----:B012---:R-:W-:Y:S05]  /*0ea0*/  WARPSYNC.COLLECTIVE R20, `(.L_x_8495) ;  /* 0x0000000014087348 */ /* 0x007fea0003c00000 */
[----:B------:R3:W4:Y:S02]  /*0eb0*/  SHFL.BFLY P2, R21, R23, R22, R25 ;  /* 0x0c00001617157389 */ /* 0x0007240000040019 */
[----:B01234-:R-:W-:Y:S01]  /*0ec0*/  ENDCOLLECTIVE ;  /* 0x000000000000791b */ /* 0x01ffe20003800000 */
.L_x_8495:
[----:B------:R-:W-:Y:S01]  /*0ed0*/  HFMA2.MMA R22, -RZ, RZ, 0, 1.1920928955078125e-07 ;  /* 0x00000002ff167435 */ /* 0x000fe200000001ff */
[----:B------:R-:W-:-:S05]  /*0ee0*/  MOV R9, R21 ;  /* 0x0000001500097202 */ /* 0x000fca0000000f00 */
[----:B------:R-:W-:-:S05]  /*0ef0*/  FADD.FTZ R9, R8, R9 ;  /* 0x0000000908097221 */ /* 0x000fca0000010000 */
[----:B------:R-:W-:-:S07]  /*0f00*/  MOV R23, R9 ;  /* 0x0000000900177202 */ /* 0x000fce0000000f00 */
[----:B------:R-:W-:Y:S05]  /*0f10*/  WARPSYNC.COLLECTIVE R20, `(.L_x_8496) ;  /* 0x0000000014087348 */ /* 0x000fea0003c00000 */
[----:B------:R0:W1:Y:S02]  /*0f20*/  SHFL.BFLY P2, R21, R23, R22, R25 ;  /* 0x0c00001617157389 */ /* 0x0000640000040019 */
[----:B01----:R-:W-:Y:S01]  /*0f30*/  ENDCOLLECTIVE ;  /* 0x000000000000791b */ /* 0x003fe20003800000 */
.L_x_8496:
[----:B------:R-:W-:Y:S01]  /*0f40*/  HFMA2.MMA R22, -RZ, RZ, 0, 2.384185791015625e-07 ;  /* 0x00000004ff167435 */ /* 0x000fe200000001ff */
[----:B------:R-:W-:-:S04]  /*0f50*/  IMAD.MOV.U32 R12, RZ, RZ, R21 ;  /* 0x000000ffff0c7224 */ /* 0x000fc800078e0015 */
[----:B------:R-:W-:-:S05]  /*0f60*/  FADD.FTZ R12, R9, R12 ;  /* 0x0000000c090c7221 */ /* 0x000fca0000010000 */
[----:B------:R-:W-:-:S07]  /*0f70*/  MOV R23, R12 ;  /* 0x0000000c00177202 */ /* 0x000fce0000000f00 */
[----:B------:R-:W-:Y:S05]  /*0f80*/  WARPSYNC.COLLECTIVE R20, `(.L_x_8497) ;  /* 0x0000000014087348 */ /* 0x000fea0003c00000 */
[----:B------:R0:W1:Y:S02]  /*0f90*/  SHFL.BFLY P2, R21, R23, R22, R25 ;  /* 0x0c00001617157389 */ /* 0x0000640000040019 */
[----:B01----:R-:W-:Y:S01]  /*0fa0*/  ENDCOLLECTIVE ;  /* 0x000000000000791b */ /* 0x003fe20003800000 */
.L_x_8497:
[----:B------:R-:W-:Y:S01]  /*0fb0*/  HFMA2.MMA R22, -RZ, RZ, 0, 4.76837158203125e-07 ;  /* 0x00000008ff167435 */ /* 0x000fe200000001ff */
[----:B------:R-:W-:-:S05]  /*0fc0*/  MOV R13, R21 ;  /* 0x00000015000d7202 */ /* 0x000fca0000000f00 */
[----:B------:R-:W-:-:S05]  /*0fd0*/  FADD.FTZ R13, R12, R13 ;  /* 0x0000000d0c0d7221 */ /* 0x000fca0000010000 */
[----:B------:R-:W-:-:S07]  /*0fe0*/  MOV R23, R13 ;  /* 0x0000000d00177202 */ /* 0x000fce0000000f00 */
[----:B------:R-:W-:Y:S05]  /*0ff0*/  WARPSYNC.COLLECTIVE R20, `(.L_x_8498) ;  /* 0x0000000014087348 */ /* 0x000fea0003c00000 */
[----:B------:R0:W1:Y:S02]  /*1000*/  SHFL.BFLY P2, R21, R23, R22, R25 ;  /* 0x0c00001617157389 */ /* 0x0000640000040019 */
[----:B01----:R-:W-:Y:S01]  /*1010*/  ENDCOLLECTIVE ;  /* 0x000000000000791b */ /* 0x003fe20003800000 */
.L_x_8498:
[----:B------:R-:W-:Y:S01]  /*1020*/  HFMA2.MMA R22, -RZ, RZ, 0, 9.5367431640625e-07 ;  /* 0x00000010ff167435 */ /* 0x000fe200000001ff */
[----:B------:R-:W-:-:S05]  /*1030*/  MOV R8, R21 ;  /* 0x0000001500087202 */ /* 0x000fca0000000f00 */
[----:B------:R-:W-:-:S05]  /*1040*/  FADD.FTZ R9, R13, R8 ;  /* 0x000000080d097221 */ /* 0x000fca0000010000 */
[----:B------:R-:W-:-:S07]  /*1050*/  MOV R23, R9 ;  /* 0x0000000900177202 */ /* 0x000fce0000000f00 */
[----:B------:R-:W-:Y:S05]  /*1060*/  WARPSYNC.COLLECTIVE R20, `(.L_x_8499) ;  /* 0x0000000014087348 */ /* 0x000fea0003c00000 */
[----:B------:R0:W1:Y:S02]  /*1070*/  SHFL.BFLY P2, R21, R23, R22, R25 ;  /* 0x0c00001617157389 */ /* 0x0000640000040019 */
[----:B01----:R-:W-:Y:S01]  /*1080*/  ENDCOLLECTIVE ;  /* 0x000000000000791b */ /* 0x003fe20003800000 */
.L_x_8499:
[----:B------:R-:W-:Y:S01]  /*1090*/  HFMA2.MMA R22, -RZ, RZ, 0, 5.9604644775390625e-08 ;  /* 0x00000001ff167435 */ /* 0x000fe200000001ff */
[----:B------:R-:W-:Y:S01]  /*10a0*/  IMAD.MOV.U32 R23, RZ, RZ, R11 ;  /* 0x000000ffff177224 */ /* 0x000fe200078e000b */
[----:B------:R-:W-:-:S09]  /*10b0*/  MOV R8, R21 ;  /* 0x0000001500087202 */ /* 0x000fd20000000f00 */
[----:B------:R-:W-:Y:S05]  /*10c0*/  WARPSYNC.COLLECTIVE R20, `(.L_x_8500) ;  /* 0x0000000014087348 */ /* 0x000fea0003c00000 */
[----:B------:R0:W1:Y:S02]  /*10d0*/  SHFL.BFLY P2, R21, R23, R22, R25 ;  /* 0x0c00001617157389 */ /* 0x0000640000040019 */
[----:B01----:R-:W-:Y:S01]  /*10e0*/  ENDCOLLECTIVE ;  /* 0x000000000000791b */ /* 0x003fe20003800000 */
.L_x_8500:
[----:B------:R-:W-:Y:S01]  /*10f0*/  HFMA2.MMA R22, -RZ, RZ, 0, 1.1920928955078125e-07 ;  /* 0x00000002ff167435 */ /* 0x000fe200000001ff */
[----:B------:R-:W-:-:S05]  /*1100*/  MOV R12, R21 ;  /* 0x00000015000c7202 */ /* 0x000fca0000000f00 */
[----:B------:R-:W-:-:S05]  /*1110*/  FADD.FTZ R14, R11, R12 ;  /* 0x0000000c0b0e7221 */ /* 0x000fca0000010000 */
[----:B------:R-:W-:-:S07]  /*1120*/  MOV R23, R14 ;  /* 0x0000000e00177202 */ /* 0x000fce0000000f00 */
[----:B------:R-:W-:Y:S05]  /*1130*/  WARPSYNC.COLLECTIVE R20, `(.L_x_8501) ;  /* 0x0000000014087348 */ /* 0x000fea0003c00000 */
[----:B------:R0:W1:Y:S02]  /*1140*/  SHFL.BFLY P2, R21, R23, R22, R25 ;  /* 0x0c00001617157389 */ /* 0x0000640000040019 */
[----:B01----:R-:W-:Y:S01]  /*1150*/  ENDCOLLECTIVE ;  /* 0x000000000000791b */ /* 0x003fe20003800000 */
.L_x_8501:
[----:B------:R-:W-:Y:S01]  /*1160*/  HFMA2.MMA R22, -RZ, RZ, 0, 2.384185791015625e-07 ;  /* 0x00000004ff167435 */ /* 0x000fe200000001ff */
[----:B------:R-:W-:-:S05]  /*1170*/  MOV R13, R21 ;  /* 0x00000015000d7202 */ /* 0x000fca0000000f00 */
[----:B------:R-:W-:-:S05]  /*1180*/  FADD.FTZ R15, R14, R13 ;  /* 0x0000000d0e0f7221 */ /* 0x000fca0000010000 */
[----:B------:R-:W-:-:S07]  /*1190*/  MOV R23, R15 ;  /* 0x0000000f00177202 */ /* 0x000fce0000000f00 */
[----:B------:R-:W-:Y:S05]  /*11a0*/  WARPSYNC.COLLECTIVE R20, `(.L_x_8502) ;  /* 0x0000000014087348 */ /* 0x000fea0003c00000 */
[----:B------:R0:W1:Y:S02]  /*11b0*/  SHFL.BFLY P2, R21, R23, R22, R25 ;  /* 0x0c00001617157389 */ /* 0x0000640000040019 */
[----:B01----:R-:W-:Y:S01]  /*11c0*/  ENDCOLLECTIVE ;  /* 0x000000000000791b */ /* 0x003fe20003800000 */
.L_x_8502:
[----:B------:R-:W-:Y:S01]  /*11d0*/  IMAD.MOV.U32 R22, RZ, RZ, 0x8 ;  /* 0x00000008ff167424 */ /* 0x000fe200078e00ff */
[----:B------:R-:W-:-:S05]  /*11e0*/  MOV R16, R21 ;  /* 0x0000001500107202 */ /* 0x000fca0000000f00 */
[----:B------:R-:W-:-:S05]  /*11f0*/  FADD.FTZ R16, R15, R16 ;  /* 0x000000100f107221 */ /* 0x000fca0000010000 */
[----:B------:R-:W-:-:S07]  /*1200*/  MOV R23, R16 ;  /* 0x0000001000177202 */ /* 0x000fce0000000f00 */
[----:B------:R-:W-:Y:S05]  /*1210*/  WARPSYNC.COLLECTIVE R20, `(.L_x_8503) ;  /* 0x0000000014087348 */ /* 0x000fea0003c00000 */
[----:B------:R0:W1:Y:S02]  /*1220*/  SHFL.BFLY P2, R21, R23, R22, R25 ;  /* 0x0c00001617157389 */ /* 0x0000640000040019 */
[----:B01----:R-:W-:Y:S01]  /*1230*/  ENDCOLLECTIVE ;  /* 0x000000000000791b */ /* 0x003fe20003800000 */
.L_x_8503:
[----:B------:R-:W-:Y:S01]  /*1240*/  HFMA2.MMA R22, -RZ, RZ, 0, 9.5367431640625e-07 ;  /* 0x00000010ff167435 */ /* 0x000fe200000001ff */
[----:B------:R-:W-:-:S05]  /*1250*/  MOV R11, R21 ;  /* 0x00000015000b7202 */ /* 0x000fca0000000f00 */
[----:B------:R-:W-:-:S05]  /*1260*/  FADD.FTZ R11, R16, R11 ;  /* 0x0000000b100b7221 */ /* 0x000fca0000010000 */
[----:B------:R-:W-:-:S07]  /*1270*/  MOV R23, R11 ;  /* 0x0000000b00177202 */ /* 0x000fce0000000f00 */
[----:B------:R-:W-:Y:S05]  /*1280*/  WARPSYNC.COLLECTIVE R20, `(.L_x_8504) ;  /* 0x0000000014087348 */ /* 0x000fea0003c00000 */
[----:B------:R0:W1:Y:S02]  /*1290*/  SHFL.BFLY P2, R21, R23, R22, R25 ;  /* 0x0c00001617157389 */ /* 0x0000640000040019 */
[----:B01----:R-:W-:Y:S01]  /*12a0*/  ENDCOLLECTIVE ;  /* 0x000000000000791b */ /* 0x003fe20003800000 */
.L_x_8504:
[----:B------:R-:W-:Y:S01]  /*12b0*/  HFMA2.MMA R22, -RZ, RZ, 0, 5.9604644775390625e-08 ;  /* 0x00000001ff167435 */ /* 0x000fe200000001ff */
[----:B------:R-:W-:Y:S02]  /*12c0*/  MOV R23, R10 ;  /* 0x0000000a00177202 */ /* 0x000fe40000000f00 */
[----:B------:R-:W-:-:S08]  /*12d0*/  MOV R12, R21 ;  /* 0x00000015000c7202 */ /* 0x000fd00000000f00 */
[----:B------:R-:W-:Y:S05]  /*12e0*/  WARPSYNC.COLLECTIVE R20, `(.L_x_8505) ;  /* 0x0000000014087348 */ /* 0x000fea0003c00000 */
[----:B------:R0:W1:Y:S02]  /*12f0*/  SHFL.BFLY P2, R21, R23, R22, R25 ;  /* 0x0c00001617157389 */ /* 0x0000640000040019 */
[----:B01----:R-:W-:Y:S01]  /*1300*/  ENDCOLLECTIVE ;  /* 0x000000000000791b */ /* 0x003fe20003800000 */
.L_x_8505:
[----:B------:R-:W-:Y:S01]  /*1310*/  HFMA2.MMA R22, -RZ, RZ, 0, 1.1920928955078125e-07 ;  /* 0x00000002ff167435 */ /* 0x000fe200000001ff */
[----:B------:R-:W-:-:S05]  /*1320*/  MOV R13, R21 ;  /* 0x00000015000d7202 */ /* 0x000fca0000000f00 */
[----:B------:R-:W-:-:S05]  /*1330*/  FADD.FTZ R17, R10, R13 ;  /* 0x0000000d0a117221 */ /* 0x000fca0000010000 */
[----:B------:R-:W-:-:S07]  /*1340*/  MOV R23, R17 ;  /* 0x0000001100177202 */ /* 0x000fce0000000f00 */
[----:B------:R-:W-:Y:S05]  /*1350*/  WARPSYNC.COLLECTIVE R20, `(.L_x_8506) ;  /* 0x0000000014087348 */ /* 0x000fea0003c00000 */
[----:B------:R0:W1:Y:S02]  /*1360*/  SHFL.BFLY P2, R21, R23, R22, R25 ;  /* 0x0c00001617157389 */ /* 0x0000640000040019 */
[----:B01----:R-:W-:Y:S01]  /*1370*/  ENDCOLLECTIVE ;  /* 0x000000000000791b */ /* 0x003fe20003800000 */
.L_x_8506:
[----:B------:R-:W-:Y:S01]  /*1380*/  HFMA2.MMA R22, -RZ, RZ, 0, 2.384185791015625e-07 ;  /* 0x00000004ff167435 */ /* 0x000fe200000001ff */
[----:B------:R-:W-:-:S04]  /*1390*/  IMAD.MOV.U32 R16, RZ, RZ, R21 ;  /* 0x000000ffff107224 */ /* 0x000fc800078e0015 */
[----:B------:R-:W-:-:S05]  /*13a0*/  FADD.FTZ R18, R17, R16 ;  /* 0x0000001011127221 */ /* 0x000fca0000010000 */
[----:B------:R-:W-:-:S07]  /*13b0*/  MOV R23, R18 ;  /* 0x0000001200177202 */ /* 0x000fce0000000f00 */
[----:B------:R-:W-:Y:S05]  /*13c0*/  WARPSYNC.COLLECTIVE R20, `(.L_x_8507) ;  /* 0x0000000014087348 */ /* 0x000fea0003c00000 */
[----:B------:R0:W1:Y:S02]  /*13d0*/  SHFL.BFLY P2, R21, R23, R22, R25 ;  /* 0x0c00001617157389 */ /* 0x0000640000040019 */
[----:B01----:R-:W-:Y:S01]  /*13e0*/  ENDCOLLECTIVE ;  /* 0x000000000000791b */ /* 0x003fe20003800000 */
.L_x_8507:
[----:B------:R-:W-:Y:S01]  /*13f0*/  HFMA2.MMA R22, -RZ, RZ, 0, 4.76837158203125e-07 ;  /* 0x00000008ff167435 */ /* 0x000fe200000001ff */
[----:B------:R-:W-:-:S05]  /*1400*/  MOV R19, R21 ;  /* 0x0000001500137202 */ /* 0x000fca0000000f00 */
[----:B------:R-:W-:-:S05]  /*1410*/  FADD.FTZ R19, R18, R19 ;  /* 0x0000001312137221 */ /* 0x000fca0000010000 */
[----:B------:R-:W-:-:S07]  /*1420*/  MOV R23, R19 ;  /* 0x0000001300177202 */ /* 0x000fce0000000f00 */
[----:B------:R-:W-:Y:S05]  /*1430*/  WARPSYNC.COLLECTIVE R20, `(.L_x_8508) ;  /* 0x0000000014087348 */ /* 0x000fea0003c00000 */
[----:B------:R0:W1:Y:S02]  /*1440*/  SHFL.BFLY P2, R21, R23, R22, R25 ;  /* 0x0c00001617157389 */ /* 0x0000640000040019 */
[----:B01----:R-:W-:Y:S01]  /*1450*/  ENDCOLLECTIVE ;  /* 0x000000000000791b */ /* 0x003fe20003800000 */
.L_x_8508:
[----:B------:R-:W-:Y:S01]  /*1460*/  HFMA2.MMA R22, -RZ, RZ, 0, 9.5367431640625e-07 ;  /* 0x00000010ff167435 */ /* 0x000fe200000001ff */
[----:B------:R-:W-:-:S05]  /*1470*/  MOV R10, R21 ;  /* 0x00000015000a7202 */ /* 0x000fca0000000f00 */
[----:B------:R-:W-:-:S05]  /*1480*/  FADD.FTZ R10, R19, R10 ;  /* 0x0000000a130a7221 */ /* 0x000fca0000010000 */
[----:B------:R-:W-:-:S07]  /*1490*/  MOV R23, R10 ;  /* 0x0000000a00177202 */ /* 0x000fce0000000f00 */
[----:B------:R-:W-:Y:S05]  /*14a0*/  WARPSYNC.COLLECTIVE R20, `(.L_x_8509) ;  /* 0x0000000014087348 */ /* 0x000fea0003c00000 */
[----:B------:R0:W1:Y:S02]  /*14b0*/  SHFL.BFLY P2, R21, R23, R22, R25 ;  /* 0x0c00001617157389 */ /* 0x0000640000040019 */
[----:B01----:R-:W-:Y:S01]  /*14c0*/  ENDCOLLECTIVE ;  /* 0x000000000000791b */ /* 0x003fe20003800000 */
.L_x_8509:
[----:B------:R-:W-:Y:S01]  /*14d0*/  MOV R15, R21 ;  /* 0x00000015000f7202 */ /* 0x000fe20000000f00 */
[----:B------:R-:W-:Y:S06]  /*14e0*/  BRA `(.L_x_8510) ;  /* 0xfffffff400dc7947 */ /* 0x000fec000383ffff */
.L_x_8511:
        /* <DEDUP_REMOVED lines=9> */
.L_x_14322:


//--------------------- .text._ZN10layer_norm13ln_bwd_kernelINS_13Kernel_traitsIf6__halfS2_S2_fjLj1024ELj1ELj4ELj1ELj16ENS_18Kernel_traits_baseILj1024EfS2_S2_S2_fjLj128EEEEELb1ELb1ELb1ELb1EEEvNS_9BwdParamsE --------------------------
	.section	.text._ZN10layer_norm13ln_bwd_kernelINS_13Kernel_traitsIf6__halfS2_S2_fjLj1024ELj1ELj4ELj1ELj16ENS_18Kernel_traits_baseILj1024EfS2_S2_S2_fjLj128EEEEELb1ELb1ELb1ELb1EEEvNS_9BwdParamsE,"ax",@progbits
	.align	128
        .global         _ZN10layer_norm13ln_bwd_kernelINS_13Kernel_traitsIf6__halfS2_S2_fjLj1024ELj1ELj4ELj1ELj16ENS_18Kernel_traits_baseILj1024EfS2_S2_S2_fjLj128EEEEELb1ELb1ELb1ELb1EEEvNS_9BwdParamsE
        .type           _ZN10layer_norm13ln_bwd_kernelINS_13Kernel_traitsIf6__halfS2_S2_fjLj1024ELj1ELj4ELj1ELj16ENS_18Kernel_traits_baseILj1024EfS2_S2_S2_fjLj128EEEEELb1ELb1ELb1ELb1EEEvNS_9BwdParamsE,@function
        .size           _ZN10layer_norm13ln_bwd_kernelINS_13Kernel_traitsIf6__halfS2_S2_fjLj1024ELj1ELj4ELj1ELj16ENS_18Kernel_traits_baseILj1024EfS2_S2_S2_fjLj128EEEEELb1ELb1ELb1ELb1EEEvNS_9BwdParamsE,(.L_x_14323 - _ZN10layer_norm13ln_bwd_kernelINS_13Kernel_traitsIf6__halfS2_S2_fjLj1024ELj1ELj4ELj1ELj16ENS_18Kernel_traits_baseILj1024EfS2_S2_S2_fjLj128EEEEELb1ELb1ELb1ELb1EEEvNS_9BwdParamsE)
        .other          _ZN10layer_norm13ln_bwd_kernelINS_13Kernel_traitsIf6__halfS2_S2_fjLj1024ELj1ELj4ELj1ELj16ENS_18Kernel_traits_baseILj1024EfS2_S2_S2_fjLj128EEEEELb1ELb1ELb1ELb1EEEvNS_9BwdParamsE,@"STO_CUDA_ENTRY STV_DEFAULT"
_ZN10layer_norm13ln_bwd_kernelINS_13Kernel_traitsIf6__halfS2_S2_fjLj1024ELj1ELj4ELj1ELj16ENS_18Kernel_traits_baseILj1024EfS2_S2_S2_fjLj128EEEEELb1ELb1ELb1ELb1EEEvNS_9BwdParamsE:
.text._ZN10layer_norm13ln_bwd_kernelINS_13Kernel_traitsIf6__halfS2_S2_fjLj1024ELj1ELj4ELj1ELj16ENS_18Kernel_traits_baseILj1024EfS2_S2_S2_fjLj128EEEEELb1ELb1ELb1ELb1EEEvNS_9BwdParamsE:
        /* <DEDUP_REMOVED lines=63> */
.L_x_8512:
        /* <DEDUP_REMOVED lines=82> */
.L_x_8684:
[----:B0-----:R-:W0:Y:S08]  /*0910*/  LDC.64 R2, c[0x0][0x288] ;  /* 0x0000a200ff027b82 */ /* 0x001e300000000a00 */
[----:B------:R-:W1:Y:S08]  /*0920*/  LDC.64 R4, c[0x0][0x258] ;  /* 0x00009600ff047b82 */ /* 0x000e700000000a00 */
[----:B------:R-:W2:Y:S01]  /*0930*/  LDC R249, c[0x0][0x218] ;  /* 0x00008600fff97b82 */ /* 0x000ea20000000800 */
[----:B0-----:R-:W-:-:S07]  /*0940*/  IMAD.WIDE R2, R7, 0x4, R2 ;  /* 0x0000000407027825 */ /* 0x001fce00078e0202 */
[----:B------:R-:W0:Y:S01]  /*0950*/  LDC.64 R22, c[0x0][0x280] ;  /* 0x0000a000ff167b82 */ /* 0x000e220000000a00 */
[----:B------:R1:W3:Y:S01]  /*0960*/  LDG.E R246, desc[UR4][R2.64] ;  /* 0x0000000402f67981 */ /* 0x0002e2000c1e1900 */
[----:B------:R-:W4:Y:S06]  /*0970*/  S2R R194, SR_TID.X ;  /* 0x0000000000c27919 */ /* 0x000f2c0000002100 */
[----:B------:R-:W4:Y:S01]  /*0980*/  LDC.64 R192, c[0x0][0x250] ;  /* 0x00009400ffc07b82 */ /* 0x000f220000000a00 */
[----:B-1----:R-:W-:-:S05]  /*0990*/  IMAD.WIDE R2, R7, 0x4, R4 ;  /* 0x0000000407027825 */ /* 0x002fca00078e0204 */
[----:B-----5:R2:W5:Y:S01]  /*09a0*/  LDG.E R6, desc[UR4][R2.64] ;  /* 0x0000000402067981 */ /* 0x020562000c1e1900 */
[C---:B0-----:R-:W-:Y:S02]  /*09b0*/  IMAD.WIDE R4, R7.reuse, 0x4, R22 ;  /* 0x0000000407047825 */ /* 0x041fe400078e0216 */
[----:B------:R-:W0:Y:S02]  /*09c0*/  LDC.64 R22, c[0x0][0x2c8] ;  /* 0x0000b200ff167b82 */ /* 0x000e240000000a00 */
[----:B--2---:R-:W-:Y:S02]  /*09d0*/  IMAD R2, R7, R249, RZ ;  /* 0x000000f907027224 */ /* 0x004fe400078e02ff */
[----:B------:R1:W5:Y:S03]  /*09e0*/  LDG.E R5, desc[UR4][R4.64] ;  /* 0x0000000404057981 */ /* 0x000366000c1e1900 */
[----:B------:R-:W-:-:S04]  /*09f0*/  SHF.R.S32.HI R3, RZ, 0x1f, R2 ;  /* 0x0000001fff037819 */ /* 0x000fc80000011402 */
[----:B------:R-:W-:Y:S02]  /*0a00*/  LEA.HI R3, R3, R2, RZ, 0x3 ;  /* 0x0000000203037211 */ /* 0x000fe400078f18ff */
[----:B----4-:R-:W-:-:S04]  /*0a10*/  LOP3.LUT R248, R194, 0x1f, RZ, 0xc0, !PT ;  /* 0x0000001fc2f87812 */ /* 0x010fc800078ec0ff */
[----:B-1----:R-:W-:-:S04]  /*0a20*/  LEA.HI.SX32 R4, R3, R248, 0x1d ;  /* 0x000000f803047211 */ /* 0x002fc800078feaff */
[C---:B------:R-:W-:Y:S02]  /*0a30*/  IADD3 R194, R4.reuse, 0x20, RZ ;  /* 0x0000002004c27810 */ /* 0x040fe40007ffe0ff */
[C---:B------:R-:W-:Y:S02]  /*0a40*/  IADD3 R247, R4.reuse, 0x40, RZ ;  /* 0x0000004004f77810 */ /* 0x040fe40007ffe0ff */
[----:B------:R-:W-:Y:S01]  /*0a50*/  IADD3 R252, R4, 0x60, RZ ;  /* 0x0000006004fc7810 */ /* 0x000fe20007ffe0ff */
[----:B------:R1:W-:Y:S04]  /*0a60*/  STL [R1+0x4], R194 ;  /* 0x000004c201007387 */ /* 0x0003e80000100800 */
[----:B------:R2:W-:Y:S04]  /*0a70*/  STL [R1+0x8], R247 ;  /* 0x000008f701007387 */ /* 0x0005e80000100800 */
[----:B------:R2:W-:Y:S01]  /*0a80*/  STL [R1+0xc], R252 ;  /* 0x00000cfc01007387 */ /* 0x0005e20000100800 */
[----:B------:R-:W-:Y:S01]  /*0a90*/  BSSY B0, `(.L_x_8514) ;  /* 0x00001a4000007945 */ /* 0x000fe20003800000 */
[----:B------:R-:W-:-:S04]  /*0aa0*/  IMAD.WIDE R2, R7, 0x4, R192 ;  /* 0x0000000407027825 */ /* 0x000fc800078e02c0 */
[----:B0-----:R-:W-:-:S04]  /*0ab0*/  IMAD.WIDE.U32 R196, R4, 0x10, R22 ;  /* 0x0000001004c47825 */ /* 0x001fc800078e0016 */
[----:B-1----:R-:W-:-:S04]  /*0ac0*/  IMAD.WIDE.U32 R194, R194, 0x10, R22 ;  /* 0x00000010c2c27825 */ /* 0x002fc800078e0016 */
[----:B------:R-:W-:-:S04]  /*0ad0*/  IMAD.WIDE.U32 R192, R247, 0x10, R22 ;  /* 0x00000010f7c07825 */ /* 0x000fc800078e0016 */
[----:B------:R-:W-:Y:S01]  /*0ae0*/  IMAD.WIDE.U32 R22, R252, 0x10, R22 ;  /* 0x00000010fc167825 */ /* 0x000fe200078e0016 */
[----:B---3--:R-:W-:-:S13]  /*0af0*/  ISETP.GT.AND P2, PT, R246, RZ, PT ;  /* 0x000000fff600720c */ /* 0x008fda0003f44270 */
[----:B--2---:R-:W-:Y:S05]  /*0b00*/  @P2 BRA `(.L_x_8515) ;  /* 0x0000000000742947 */ /* 0x004fea0003800000 */
        /* <DEDUP_REMOVED lines=16> */
[C---:B------:R-:W-:Y:S02]  /*0c10*/  IADD3 R195, R194.reuse, 0x20, RZ ;  /* 0x00000020c2c37810 */ /* 0x040fe40007ffe0ff */
[C---:B--2---:R-:W-:Y:S02]  /*0c20*/  IADD3 R192, R194.reuse, 0x40, RZ ;  /* 0x00000040c2c07810 */ /* 0x044fe40007ffe0ff */
        /* <DEDUP_REMOVED lines=11> */
.L_x_8515:
[----:B------:R-:W2:Y:S01]  /*0ce0*/  LDL R242, [R1+0x4] ;  /* 0x0000040001f27983 */ /* 0x000ea20000100800 */
[----:B------:R-:W0:Y:S03]  /*0cf0*/  LDC.64 R198, c[0x0][0x238] ;  /* 0x00008e00ffc67b82 */ /* 0x000e260000000a00 */
[----:B------:R-:W3:Y:S01]  /*0d00*/  LDL R247, [R1+0x8] ;  /* 0x0000080001f77983 */ /* 0x000ee20000100800 */
[----:B------:R-:W-:-:S03]  /*0d10*/  IADD3 R246, R246, -0x1, RZ ;  /* 0xfffffffff6f67810 */ /* 0x000fc60007ffe0ff */
[----:B------:R1:W4:Y:S01]  /*0d20*/  LDG.E R220, desc[UR4][R2.64] ;  /* 0x0000000402dc7981 */ /* 0x000322000c1e1900 */
[----:B------:R-:W1:Y:S01]  /*0d30*/  LDC.64 R20, c[0x0][0x2b8] ;  /* 0x0000ae00ff147b82 */ /* 0x000e620000000a00 */
[----:B------:R-:W-:Y:S01]  /*0d40*/  IMAD R246, R246, R249, RZ ;  /* 0x000000f9f6f67224 */ /* 0x000fe200078e02ff */
[----:B-----5:R-:W-:Y:S01]  /*0d50*/  ISETP.GE.AND P3, PT, R5, 0x1, PT ;  /* 0x000000010500780c */ /* 0x020fe20003f66270 */
[----:B------:R-:W-:Y:S03]  /*0d60*/  STL [R1+0x88], R43 ;  /* 0x0000882b01007387 */ /* 0x000fe60000100800 */
[----:B------:R-:W-:Y:S01]  /*0d70*/  SHF.R.S32.HI R9, RZ, 0x1f, R246 ;  /* 0x0000001fff097819 */ /* 0x000fe200000114f6 */
[----:B------:R-:W-:Y:S03]  /*0d80*/  STL [R1+0x84], R42 ;  /* 0x0000842a01007387 */ /* 0x000fe60000100800 */
[----:B------:R-:W-:Y:S01]  /*0d90*/  LEA.HI R213, R9, R246, RZ, 0x3 ;  /* 0x000000f609d57211 */ /* 0x000fe200078f18ff */
[----:B------:R0:W-:Y:S03]  /*0da0*/  STL [R1+0x80], R41 ;  /* 0x0000802901007387 */ /* 0x0001e60000100800 */
[----:B------:R-:W-:Y:S01]  /*0db0*/  LEA.HI.SX32 R213, R213, R248, 0x1d ;  /* 0x000000f8d5d57211 */ /* 0x000fe200078feaff */
[----:B------:R-:W-:Y:S01]  /*0dc0*/  STL [R1+0x7c], R40 ;  /* 0x00007c2801007387 */ /* 0x000fe20000100800 */
[----:B0-----:R-:W-:-:S02]  /*0dd0*/  IMAD.WIDE.U32 R8, R4, 0x10, R198 ;  /* 0x0000001004087825 */ /* 0x001fc400078e00c6 */
[C---:B------:R-:W-:Y:S01]  /*0de0*/  IADD3 R215, R213.reuse, 0x40, RZ ;  /* 0x00000040d5d77810 */ /* 0x040fe20007ffe0ff */
[----:B------:R0:W-:Y:S01]  /*0df0*/  STL [R1+0x78], R7 ;  /* 0x0000780701007387 */ /* 0x0001e20000100800 */
[----:B------:R-:W-:Y:S01]  /*0e00*/  IMAD.WIDE.U32 R204, R252, 0x10, R198 ;  /* 0x00000010fccc7825 */ /* 0x000fe200078e00c6 */
[----:B------:R-:W0:Y:S02]  /*0e10*/  LDC.U8 R41, c[0x0][0x2a0] ;  /* 0x0000a800ff297b82 */ /* 0x000e240000000000 */
[----:B------:R-:W4:Y:S01]  /*0e20*/  LDG.E.128 R8, desc[UR4][R8.64] ;  /* 0x0000000408087981 */ /* 0x000f22000c1e1d00 */
[C-C-:B-1----:R-:W-:Y:S01]  /*0e30*/  IMAD.WIDE.U32 R12, R213.reuse, 0x10, R20.reuse ;  /* 0x00000010d50c7825 */ /* 0x142fe200078e0014 */
[----:B------:R-:W-:Y:S02]  /*0e40*/  IADD3 R209, R213, 0x20, RZ ;  /* 0x00000020d5d17810 */ /* 0x000fe40007ffe0ff */
[----:B------:R-:W4:Y:S01]  /*0e50*/  LDG.E.128 R204, desc[UR4][R204.64] ;  /* 0x00000004cccc7981 */ /* 0x000f22000c1e1d00 */
[----:B------:R-:W-:Y:S01]  /*0e60*/  IMAD.WIDE.U32 R214, R215, 0x10, R20 ;  /* 0x00000010d7d67825 */ /* 0x000fe200078e0014 */
[----:B------:R-:W-:-:S02]  /*0e70*/  IADD3 R217, R213, 0x60, RZ ;  /* 0x00000060d5d97810 */ /* 0x000fc40007ffe0ff */
[----:B------:R-:W4:Y:S01]  /*0e80*/  LDG.E.128 R12, desc[UR4][R12.64] ;  /* 0x000000040c0c7981 */ /* 0x000f22000c1e1d00 */
[----:B------:R-:W-:-:S03]  /*0e90*/  IMAD.WIDE.U32 R208, R209, 0x10, R20 ;  /* 0x00000010d1d07825 */ /* 0x000fc600078e0014 */
[----:B------:R-:W4:Y:S01]  /*0ea0*/  LDG.E.128 R212, desc[UR4][R214.64] ;  /* 0x00000004d6d47981 */ /* 0x000f22000c1e1d00 */
[----:B------:R-:W-:-:S04]  /*0eb0*/  IMAD.WIDE.U32 R216, R217, 0x10, R20 ;  /* 0x00000010d9d87825 */ /* 0x000fc800078e0014 */
[--C-:B--2---:R-:W-:Y:S01]  /*0ec0*/  IMAD.WIDE.U32 R16, R242, 0x10, R198.reuse ;  /* 0x00000010f2107825 */ /* 0x104fe200078e00c6 */
[----:B------:R-:W2:Y:S03]  /*0ed0*/  LDG.E.128 R208, desc[UR4][R208.64] ;  /* 0x00000004d0d07981 */ /* 0x000ea6000c1e1d00 */
[----:B---3--:R-:W-:Y:S01]  /*0ee0*/  IMAD.WIDE.U32 R200, R247, 0x10, R198 ;  /* 0x00000010f7c87825 */ /* 0x008fe200078e00c6 */
[----:B------:R-:W3:Y:S01]  /*0ef0*/  LDG.E.128 R216, desc[UR4][R216.64] ;  /* 0x00000004d8d87981 */ /* 0x000ee2000c1e1d00 */
[----:B------:R-:W-:Y:S01]  /*0f00*/  @P3 IADD3 R0, R5, -0x1, RZ ;  /* 0xffffffff05003810 */ /* 0x000fe20007ffe0ff */
[----:B------:R-:W1:Y:S02]  /*0f10*/  LDC.64 R20, c[0x0][0x240] ;  /* 0x00009000ff147b82 */ /* 0x000e640000000a00 */
[----:B------:R-:W2:Y:S04]  /*0f20*/  LDG.E.128 R16, desc[UR4][R16.64] ;  /* 0x0000000410107981 */ /* 0x000ea8000c1e1d00 */
[----:B------:R-:W3:Y:S01]  /*0f30*/  LDG.E.128 R200, desc[UR4][R200.64] ;  /* 0x00000004c8c87981 */ /* 0x000ee2000c1e1d00 */
[----:B------:R-:W-:Y:S01]  /*0f40*/  MOV R3, UR16 ;  /* 0x0000001000037c02 */ /* 0x000fe20008000f00 */
[----:B------:R-:W-:Y:S01]  /*0f50*/  @P3 IMAD R0, R0, R249, RZ ;  /* 0x000000f900003224 */ /* 0x000fe200078e02ff */
[----:B------:R-:W-:-:S02]  /*0f60*/  MOV R2, UR17 ;  /* 0x0000001100027c02 */ /* 0x000fc40008000f00 */
[----:B------:R-:W-:Y:S02]  /*0f70*/  ISETP.NE.U32.AND P0, PT, R3, RZ, PT ;  /* 0x000000ff0300720c */ /* 0x000fe40003f05070 */
        /* <DEDUP_REMOVED lines=8> */
[----:B------:R-:W-:-:S03]  /*1000*/  IADD3 R221, R225, 0x60, RZ ;  /* 0x00000060e1dd7810 */ /* 0x000fc60007ffe0ff */
[----:B------:R-:W5:Y:S04]  /*1010*/  @P0 LDG.E.128 R32, desc[UR4][R194.64] ;  /* 0x00000004c2200981 */ /* 0x000f68000c1e1d00 */
[----:B------:R-:W5:Y:S04]  /*1020*/  @P0 LDG.E.128 R28, desc[UR4][R192.64] ;  /* 0x00000004c01c0981 */ /* 0x000f68000c1e1d00 */
[----:B------:R-:W5:Y:S01]  /*1030*/  @P0 LDG.E.128 R24, desc[UR4][R22.64] ;  /* 0x0000000416180981 */ /* 0x000f62000c1e1d00 */
[----:B0-----:R-:W-:Y:S01]  /*1040*/  ISETP.NE.AND P0, PT, R41, RZ, PT ;  /* 0x000000ff2900720c */ /* 0x001fe20003f05270 */
[----:B----4-:R-:W-:-:S02]  /*1050*/  HADD2.F32 R230, -RZ, R9.H0_H0 ;  /* 0x20000009ffe67230 */ /* 0x010fc40000004100 */
[----:B------:R-:W-:Y:S01]  /*1060*/  HADD2.F32 R231, -RZ, R9.H1_H1 ;  /* 0x30000009ffe77230 */ /* 0x000fe20000004100 */
[----:B------:R-:W-:Y:S01]  /*1070*/  FSEL R9, R220, RZ, !P0 ;  /* 0x000000ffdc097208 */ /* 0x000fe20004000000 */
[--C-:B-1----:R-:W-:Y:S01]  /*1080*/  IMAD.WIDE.U32 R224, R225, 0x8, R20.reuse ;  /* 0x00000008e1e07825 */ /* 0x102fe200078e0014 */
[----:B------:R-:W4:Y:S03]  /*1090*/  LDL R41, [R1+0x64] ;  /* 0x0000640001297983 */ /* 0x000f260000100800 */
[--C-:B------:R-:W-:Y:S01]  /*10a0*/  IMAD.WIDE.U32 R222, R223, 0x8, R20.reuse ;  /* 0x00000008dfde7825 */ /* 0x100fe200078e0014 */
[----:B------:R-:W5:Y:S03]  /*10b0*/  LDG.E.64 R196, desc[UR4][R224.64] ;  /* 0x00000004e0c47981 */ /* 0x000f66000c1e1b00 */
[--C-:B------:R-:W-:Y:S01]  /*10c0*/  IMAD.WIDE.U32 R198, R199, 0x8, R20.reuse ;  /* 0x00000008c7c67825 */ /* 0x100fe200078e0014 */
[----:B------:R0:W5:Y:S03]  /*10d0*/  LDG.E.64 R194, desc[UR4][R222.64] ;  /* 0x00000004dec27981 */ /* 0x000166000c1e1b00 */
[----:B------:R-:W-:Y:S01]  /*10e0*/  HADD2.F32 R226, -RZ, R10.H0_H0 ;  /* 0x2000000affe27230 */ /* 0x000fe20000004100 */
[----:B------:R3:W5:Y:S01]  /*10f0*/  LDG.E.64 R192, desc[UR4][R198.64] ;  /* 0x00000004c6c07981 */ /* 0x000762000c1e1b00 */
[----:B------:R-:W-:-:S04]  /*1100*/  IMAD.WIDE.U32 R20, R221, 0x8, R20 ;  /* 0x00000008dd147825 */ /* 0x000fc800078e0014 */
[----:B------:R-:W-:Y:S02]  /*1110*/  HADD2.F32 R227, -RZ, R10.H1_H1 ;  /* 0x3000000affe37230 */ /* 0x000fe40000004100 */
[----:B------:R-:W-:Y:S01]  /*1120*/  FADD.FTZ R247, -R9, R226 ;  /* 0x000000e209f77221 */ /* 0x000fe20000010100 */
[--C-:B------:R-:W-:Y:S01]  /*1130*/  HADD2.F32 R0, -RZ, R8.reuse.H0_H0 ;  /* 0x20000008ff007230 */ /* 0x100fe20000004100 */
[----:B------:R1:W5:Y:S01]  /*1140*/  LDG.E.64 R22, desc[UR4][R20.64] ;  /* 0x0000000414167981 */ /* 0x000362000c1e1b00 */
[----:B------:R-:W-:Y:S02]  /*1150*/  HADD2.F32 R234, -RZ, R8.H1_H1 ;  /* 0x30000008ffea7230 */ /* 0x000fe40000004100 */
[--C-:B------:R-:W-:Y:S02]  /*1160*/  HADD2.F32 R8, -RZ, R12.reuse.H0_H0 ;  /* 0x2000000cff087230 */ /* 0x100fe40000004100 */
[----:B------:R-:W-:Y:S02]  /*1170*/  HADD2.F32 R238, -RZ, R12.H1_H1 ;  /* 0x3000000cffee7230 */ /* 0x000fe40000004100 */
[----:B------:R-:W-:-:S02]  /*1180*/  HADD2.F32 R7, -RZ, R15.H0_H0 ;  /* 0x2000000fff077230 */ /* 0x000fc40000004100 */
[----:B------:R-:W-:Y:S02]  /*1190*/  HADD2.F32 R43, -RZ, R15.H1_H1 ;  /* 0x3000000fff2b7230 */ /* 0x000fe40000004100 */
[----:B------:R-:W-:Y:S01]  /*11a0*/  FADD.FTZ R246, -R9, R227 ;  /* 0x000000e309f67221 */ /* 0x000fe20000010100 */
[--C-:B------:R-:W-:Y:S02]  /*11b0*/  HADD2.F32 R12, -RZ, R204.reuse.H0_H0 ;  /* 0x200000ccff0c7230 */ /* 0x100fe40000004100 */
[----:B------:R-:W-:Y:S02]  /*11c0*/  HADD2.F32 R15, -RZ, R204.H1_H1 ;  /* 0x300000ccff0f7230 */ /* 0x000fe40000004100 */
[--C-:B0-----:R-:W-:Y:S02]  /*11d0*/  HADD2.F32 R222, -RZ, R11.reuse.H0_H0 ;  /* 0x2000000bffde7230 */ /* 0x101fe40000004100 */
[----:B------:R-:W-:Y:S02]  /*11e0*/  HADD2.F32 R223, -RZ, R11.H1_H1 ;  /* 0x3000000bffdf7230 */ /* 0x000fe40000004100 */
[----:B------:R-:W-:-:S02]  /*11f0*/  HADD2.F32 R227, -RZ, R212.H0_H0 ;  /* 0x200000d4ffe37230 */ /* 0x000fc40000004100 */
[--C-:B------:R-:W-:Y:S02]  /*1200*/  HADD2.F32 R252, -RZ, R13.reuse.H0_H0 ;  /* 0x2000000dfffc7230 */ /* 0x100fe40000004100 */
[----:B------:R-:W-:Y:S02]  /*1210*/  HADD2.F32 R251, -RZ, R13.H1_H1 ;  /* 0x3000000dfffb7230 */ /* 0x000fe40000004100 */
[--C-:B------:R-:W-:Y:S02]  /*1220*/  HADD2.F32 R42, -RZ, R14.reuse.H0_H0 ;  /* 0x2000000eff2a7230 */ /* 0x100fe40000004100 */
[----:B------:R-:W-:Y:S02]  /*1230*/  HADD2.F32 R40, -RZ, R14.H1_H1 ;  /* 0x3000000eff287230 */ /* 0x000fe40000004100 */
[----:B------:R-:W-:Y:S02]  /*1240*/  HADD2.F32 R11, -RZ, R206.H0_H0 ;  /* 0x200000ceff0b7230 */ /* 0x000fe40000004100 */
[----:B------:R-:W-:-:S02]  /*1250*/  HADD2.F32 R14, -RZ, R205.H0_H0 ;  /* 0x200000cdff0e7230 */ /* 0x000fc40000004100 */
[----:B------:R-:W-:Y:S02]  /*1260*/  HADD2.F32 R13, -RZ, R205.H1_H1 ;  /* 0x300000cdff0d7230 */ /* 0x000fe40000004100 */
        /* <DEDUP_REMOVED lines=15> */
[----:B--2---:R-:W-:Y:S02]  /*1360*/  HADD2.F32 R228, -RZ, R18.H0_H0 ;  /* 0x20000012ffe47230 */ /* 0x004fe40000004100 */
[----:B------:R-:W-:Y:S02]  /*1370*/  HADD2.F32 R235, -RZ, R16.H0_H0 ;  /* 0x20000010ffeb7230 */ /* 0x000fe40000004100 */
[----:B---3--:R-:W-:Y:S02]  /*1380*/  HADD2.F32 R198, -RZ, R200.H0_H0 ;  /* 0x200000c8ffc67230 */ /* 0x008fe40000004100 */
[----:B------:R-:W-:Y:S01]  /*1390*/  FADD.FTZ R204, -R9, R228 ;  /* 0x000000e409cc7221 */ /* 0x000fe20000010100 */
[----:B------:R-:W-:Y:S02]  /*13a0*/  HADD2.F32 R236, -RZ, R16.H1_H1 ;  /* 0x30000010ffec7230 */ /* 0x000fe40000004100 */
[----:B-1----:R-:W-:-:S02]  /*13b0*/  HADD2.F32 R20, -RZ, R201.H0_H0 ;  /* 0x200000c9ff147230 */ /* 0x002fc40000004100 */
[----:B------:R-:W-:Y:S02]  /*13c0*/  HADD2.F32 R16, -RZ, R202.H0_H0 ;  /* 0x200000caff107230 */ /* 0x000fe40000004100 */
[----:B------:R-:W-:Y:S02]  /*13d0*/  HADD2.F32 R228, -RZ, R212.H1_H1 ;  /* 0x300000d4ffe47230 */ /* 0x000fe40000004100 */
[----:B------:R-:W-:Y:S01]  /*13e0*/  FMUL.FTZ R212, R6, R247 ;  /* 0x000000f706d47220 */ /* 0x000fe20000410000 */
[--C-:B------:R-:W-:Y:S01]  /*13f0*/  HADD2.F32 R232, -RZ, R17.reuse.H0_H0 ;  /* 0x20000011ffe87230 */ /* 0x100fe20000004100 */
[----:B------:R-:W2:Y:S01]  /*1400*/  LDL R247, [R1+0x6c] ;  /* 0x00006c0001f77983 */ /* 0x000ea20000100800 */
[----:B------:R-:W-:Y:S02]  /*1410*/  HADD2.F32 R233, -RZ, R17.H1_H1 ;  /* 0x30000011ffe97230 */ /* 0x000fe40000004100 */
[----:B------:R-:W-:Y:S02]  /*1420*/  HADD2.F32 R229, -RZ, R18.H1_H1 ;  /* 0x30000012ffe57230 */ /* 0x000fe40000004100 */
[----:B------:R-:W-:-:S02]  /*1430*/  HADD2.F32 R224, -RZ, R19.H0_H0 ;  /* 0x20000013ffe07230 */ /* 0x000fc40000004100 */
[----:B------:R-:W-:Y:S02]  /*1440*/  HADD2.F32 R225, -RZ, R19.H1_H1 ;  /* 0x30000013ffe17230 */ /* 0x000fe40000004100 */
[----:B------:R-:W-:Y:S02]  /*1450*/  HADD2.F32 R199, -RZ, R200.H1_H1 ;  /* 0x300000c8ffc77230 */ /* 0x000fe40000004100 */
[C---:B------:R-:W-:Y:S01]  /*1460*/  FADD.FTZ R200, -R9.reuse, R198 ;  /* 0x000000c609c87221 */ /* 0x040fe20000010100 */
[----:B------:R-:W-:Y:S02]  /*1470*/  HADD2.F32 R21, -RZ, R201.H1_H1 ;  /* 0x300000c9ff157230 */ /* 0x000fe40000004100 */
[----:B------:R-:W-:Y:S01]  /*1480*/  FADD.FTZ R198, -R9, R20 ;  /* 0x0000001409c67221 */ /* 0x000fe20000010100 */
[----:B------:R-:W-:Y:S02]  /*1490*/  HADD2.F32 R19, -RZ, R202.H1_H1 ;  /* 0x300000caff137230 */ /* 0x000fe40000004100 */
[----:B------:R-:W-:-:S02]  /*14a0*/  HADD2.F32 R18, -RZ, R203.H0_H0 ;  /* 0x200000cbff127230 */ /* 0x000fc40000004100 */
        /* <DEDUP_REMOVED lines=19> */
[----:B------:R-:W-:Y:S01]  /*15e0*/  HADD2.F32 R233, -RZ, R208.H1_H1 ;  /* 0x300000d0ffe97230 */ /* 0x000fe20000004100 */
[----:B------:R-:W-:Y:S01]  /*15f0*/  MOV R208, R42 ;  /* 0x0000002a00d07202 */ /* 0x000fe20000000f00 */
[----:B------:R-:W-:Y:S01]  /*1600*/  FMUL.FTZ R42, R6, R249 ;  /* 0x000000f9062a7220 */ /* 0x000fe20000410000 */
[--C-:B------:R-:W-:Y:S02]  /*1610*/  HADD2.F32 R221, -RZ, R209.reuse.H0_H0 ;  /* 0x200000d1ffdd7230 */ /* 0x100fe40000004100 */
[----:B------:R-:W-:Y:S01]  /*1620*/  HADD2.F32 R222, -RZ, R209.H1_H1 ;  /* 0x300000d1ffde7230 */ /* 0x000fe20000004100 */
[----:B------:R-:W-:Y:S01]  /*1630*/  MOV R209, R40 ;  /* 0x0000002800d17202 */ /* 0x000fe20000000f00 */
[--C-:B------:R-:W-:Y:S02]  /*1640*/  HADD2.F32 R250, -RZ, R218.reuse.H0_H0 ;  /* 0x200000dafffa7230 */ /* 0x100fe40000004100 */
[----:B------:R-:W-:Y:S01]  /*1650*/  HADD2.F32 R241, -RZ, R218.H1_H1 ;  /* 0x300000dafff17230 */ /* 0x000fe20000004100 */
[----:B------:R-:W-:Y:S01]  /*1660*/  MOV R218, R7 ;  /* 0x0000000700da7202 */ /* 0x000fe20000000f00 */
[----:B------:R-:W-:-:S02]  /*1670*/  HADD2.F32 R232, -RZ, R214.H1_H1 ;  /* 0x300000d6ffe87230 */ /* 0x000fc40000004100 */
[----:B------:R-:W-:Y:S01]  /*1680*/  HADD2.F32 R235, -RZ, R215.H0_H0 ;  /* 0x200000d7ffeb7230 */ /* 0x000fe20000004100 */
[----:B------:R-:W3:Y:S01]  /*1690*/  LDL R214, [R1+0x74] ;  /* 0x0000740001d67983 */ /* 0x000ee20000100800 */
[--C-:B------:R-:W-:Y:S02]  /*16a0*/  HADD2.F32 R237, -RZ, R216.reuse.H0_H0 ;  /* 0x200000d8ffed7230 */ /* 0x100fe40000004100 */
[----:B------:R-:W-:Y:S01]  /*16b0*/  HADD2.F32 R236, -RZ, R216.H1_H1 ;  /* 0x300000d8ffec7230 */ /* 0x000fe20000004100 */
[----:B------:R-:W3:Y:S01]  /*16c0*/  LDL R215, [R1+0x58] ;  /* 0x0000580001d77983 */ /* 0x000ee20000100800 */
[--C-:B------:R-:W-:Y:S02]  /*16d0*/  HADD2.F32 R240, -RZ, R217.reuse.H0_H0 ;  /* 0x200000d9fff07230 */ /* 0x100fe40000004100 */
[----:B------:R-:W-:Y:S01]  /*16e0*/  HADD2.F32 R239, -RZ, R217.H1_H1 ;  /* 0x300000d9ffef7230 */ /* 0x000fe20000004100 */
[----:B------:R-:W3:Y:S01]  /*16f0*/  LDL R216, [R1+0x5c] ;  /* 0x00005c0001d87983 */ /* 0x000ee20000100800 */
[----:B------:R-:W-:-:S02]  /*1700*/  HADD2.F32 R40, -RZ, R219.H0_H0 ;  /* 0x200000dbff287230 */ /* 0x000fc40000004100 */
[----:B------:R-:W-:Y:S01]  /*1710*/  HADD2.F32 R7, -RZ, R219.H1_H1 ;  /* 0x300000dbff077230 */ /* 0x000fe20000004100 */
[----:B------:R-:W4:Y:S01]  /*1720*/  LDL R217, [R1+0x60] ;  /* 0x0000600001d97983 */ /* 0x000f220000100800 */
[--C-:B------:R-:W-:Y:S02]  /*1730*/  HADD2.F32 R225, -RZ, R211.reuse.H0_H0 ;  /* 0x200000d3ffe17230 */ /* 0x100fe40000004100 */
[----:B------:R-:W-:Y:S01]  /*1740*/  HADD2.F32 R226, -RZ, R211.H1_H1 ;  /* 0x300000d3ffe27230 */ /* 0x000fe20000004100 */
[----:B------:R-:W3:Y:S01]  /*1750*/  LDL R219, [R1+0x70] ;  /* 0x0000700001db7983 */ /* 0x000ee20000100800 */
[----:B------:R-:W-:-:S03]  /*1760*/  FMUL.FTZ R211, R6, R246 ;  /* 0x000000f606d37220 */ /* 0x000fc60000410000 */
[----:B------:R0:W-:Y:S04]  /*1770*/  STL [R1], R42 ;  /* 0x0000002a01007387 */ /* 0x0001e80000100800 */
[----:B------:R-:W4:Y:S01]  /*1780*/  LDL R246, [R1+0x68] ;  /* 0x0000680001f67983 */ /* 0x000f220000100800 */
[--C-:B------:R-:W-:Y:S02]  /*1790*/  HADD2.F32 R223, -RZ, R210.reuse.H0_H0 ;  /* 0x200000d2ffdf7230 */ /* 0x100fe40000004100 */
[----:B------:R-:W-:Y:S02]  /*17a0*/  HADD2.F32 R224, -RZ, R210.H1_H1 ;  /* 0x300000d2ffe07230 */ /* 0x000fe40000004100 */
[----:B------:R-:W-:Y:S01]  /*17b0*/  FMUL.FTZ R210, R6, R245 ;  /* 0x000000f506d27220 */ /* 0x000fe20000410000 */
[----:B------:R-:W-:Y:S01]  /*17c0*/  FFMA.FTZ R85, R42, R238, R85 ;  /* 0x000000ee2a557223 */ /* 0x000fe20000010055 */
[----:B------:R-:W-:Y:S01]  /*17d0*/  FADD.FTZ R117, R117, R238 ;  /* 0x000000ee75757221 */ /* 0x000fe20000010000 */
[----:B------:R-:W-:-:S02]  /*17e0*/  HADD2.F32 R229, -RZ, R213.H0_H0 ;  /* 0x200000d5ffe57230 */ /* 0x000fc40000004100 */
[----:B------:R-:W-:Y:S02]  /*17f0*/  HADD2.F32 R230, -RZ, R213.H1_H1 ;  /* 0x300000d5ffe67230 */ /* 0x000fe40000004100 */
[C---:B------:R-:W-:Y:S01]  /*1800*/  FMUL.FTZ R213, R6.reuse, R248 ;  /* 0x000000f806d57220 */ /* 0x040fe20000410000 */
[----:B------:R-:W-:Y:S01]  /*1810*/  MOV R248, R208 ;  /* 0x000000d000f87202 */ /* 0x000fe20000000f00 */
[C---:B------:R-:W-:Y:S02]  /*1820*/  FMUL.FTZ R208, R6.reuse, R242 ;  /* 0x000000f206d07220 */ /* 0x040fe40000410000 */
[----:B------:R-:W4:Y:S01]  /*1830*/  LDL R242, [R1+0x50] ;  /* 0x0000500001f27983 */ /* 0x000f220000100800 */
[C---:B------:R-:W-:Y:S01]  /*1840*/  FMUL.FTZ R0, R6.reuse, R0 ;  /* 0x0000000006007220 */ /* 0x040fe20000410000 */
[----:B------:R-:W-:Y:S01]  /*1850*/  MOV R249, R209 ;  /* 0x000000d100f97202 */ /* 0x000fe20000000f00 */
[----:B------:R-:W-:Y:S01]  /*1860*/  FMUL.FTZ R209, R6, R243 ;  /* 0x000000f306d17220 */ /* 0x000fe20000410000 */
        /* <DEDUP_REMOVED lines=8> */
[-C--:B------:R-:W-:Y:S01]  /*18f0*/  FFMA.FTZ R90, R210, R218.reuse, R90 ;  /* 0x000000dad25a7223 */ /* 0x080fe2000001005a */
[----:B------:R-:W-:Y:S01]  /*1900*/  FADD.FTZ R122, R122, R218 ;  /* 0x000000da7a7a7221 */ /* 0x000fe20000010000 */
[----:B------:R-:W-:Y:S01]  /*1910*/  FMUL.FTZ R217, R217, R218 ;  /* 0x000000dad9d97220 */ /* 0x000fe20000410000 */
[-C--:B------:R-:W-:Y:S01]  /*1920*/  FFMA.FTZ R91, R209, R43.reuse, R91 ;  /* 0x0000002bd15b7223 */ /* 0x080fe2000001005b */
[----:B------:R-:W-:Y:S01]  /*1930*/  FADD.FTZ R123, R123, R43 ;  /* 0x0000002b7b7b7221 */ /* 0x000fe20000010000 */
[----:B------:R-:W-:Y:S01]  /*1940*/  FMUL.FTZ R218, R41, R43 ;  /* 0x0000002b29da7220 */ /* 0x000fe20000410000 */
[----:B------:R-:W-:Y:S01]  /*1950*/  FMUL.FTZ R244, R6, R244 ;  /* 0x000000f406f47220 */ /* 0x000fe20000410000 */
[----:B------:R1:W5:Y:S01]  /*1960*/  LDL.LU R43, [R1+0x88] ;  /* 0x00008800012b7983 */ /* 0x0003620000300800 */
[----:B------:R-:W-:-:S03]  /*1970*/  FADD.FTZ R118, R118, R252 ;  /* 0x000000fc76767221 */ /* 0x000fc60000010000 */
[----:B------:R-:W4:Y:S01]  /*1980*/  LDL R41, [R1+0x38] ;  /* 0x0000380001297983 */ /* 0x000f220000100800 */
[----:B------:R-:W-:Y:S01]  /*1990*/  FFMA.FTZ R86, R244, R252, R86 ;  /* 0x000000fcf4567223 */ /* 0x000fe20000010056 */
[----:B------:R-:W-:Y:S02]  /*19a0*/  FMUL.FTZ R205, R6, R205 ;  /* 0x000000cd06cd7220 */ /* 0x000fe40000410000 */
[----:B------:R-:W4:Y:S01]  /*19b0*/  LDL R252, [R1+0x3c] ;  /* 0x00003c0001fc7983 */ /* 0x000f220000100800 */
[-C--:B------:R-:W-:Y:S01]  /*19c0*/  FFMA.FTZ R87, R213, R251.reuse, R87 ;  /* 0x000000fbd5577223 */ /* 0x080fe20000010057 */
[----:B------:R-:W-:Y:S01]  /*19d0*/  FADD.FTZ R119, R119, R251 ;  /* 0x000000fb77777221 */ /* 0x000fe20000010000 */
[----:B------:R-:W-:Y:S01]  /*19e0*/  FMUL.FTZ R214, R214, R251 ;  /* 0x000000fbd6d67220 */ /* 0x000fe20000410000 */
[----:B------:R-:W-:Y:S01]  /*19f0*/  FFMA.FTZ R95, R205, R222, R95 ;  /* 0x000000decd5f7223 */ /* 0x000fe2000001005f */
[----:B------:R-:W-:Y:S01]  /*1a00*/  FADD.FTZ R127, R127, R222 ;  /* 0x000000de7f7f7221 */ /* 0x000fe20000010000 */
[----:B------:R-:W4:Y:S01]  /*1a10*/  LDL R251, [R1+0x40] ;  /* 0x0000400001fb7983 */ /* 0x000f220000100800 */
[----:B------:R-:W-:Y:S01]  /*1a20*/  FMUL.FTZ R206, R6, R206 ;  /* 0x000000ce06ce7220 */ /* 0x000fe20000410000 */
[-C--:B------:R-:W-:Y:S01]  /*1a30*/  FFMA.FTZ R89, R211, R249.reuse, R89 ;  /* 0x000000f9d3597223 */ /* 0x080fe20000010059 */
[----:B------:R-:W-:Y:S01]  /*1a40*/  FADD.FTZ R121, R121, R249 ;  /* 0x000000f979797221 */ /* 0x000fe20000010000 */
[----:B------:R-:W-:Y:S01]  /*1a50*/  FMUL.FTZ R216, R216, R249 ;  /* 0x000000f9d8d87220 */ /* 0x000fe20000410000 */
[-C--:B------:R-:W-:Y:S01]  /*1a60*/  FFMA.FTZ R88, R212, R248.reuse, R88 ;  /* 0x000000f8d4587223 */ /* 0x080fe20000010058 */
[----:B------:R-:W4:Y:S01]  /*1a70*/  LDL R249, [R1+0x44] ;  /* 0x0000440001f97983 */ /* 0x000f220000100800 */
[----:B------:R-:W-:Y:S01]  /*1a80*/  FADD.FTZ R120, R120, R248 ;  /* 0x000000f878787221 */ /* 0x000fe20000010000 */
[----:B------:R-:W-:Y:S01]  /*1a90*/  FMUL.FTZ R215, R215, R248 ;  /* 0x000000f8d7d77220 */ /* 0x000fe20000410000 */
[-C--:B------:R-:W-:Y:S01]  /*1aa0*/  FFMA.FTZ R94, R206, R221.reuse, R94 ;  /* 0x000000ddce5e7223 */ /* 0x080fe2000001005e */
[----:B------:R-:W-:Y:S01]  /*1ab0*/  FADD.FTZ R126, R126, R221 ;  /* 0x000000dd7e7e7221 */ /* 0x000fe20000010000 */
[----:B------:R-:W4:Y:S01]  /*1ac0*/  LDL R248, [R1+0x28] ;  /* 0x0000280001f87983 */ /* 0x000f220000100800 */
[----:B------:R-:W-:Y:S01]  /*1ad0*/  FMUL.FTZ R221, R242, R221 ;  /* 0x000000ddf2dd7220 */ /* 0x000fe20000410000 */
[----:B------:R-:W-:Y:S01]  /*1ae0*/  FFMA.FTZ R92, R208, R220, R92 ;  /* 0x000000dcd05c7223 */ /* 0x000fe2000001005c */
[----:B------:R-:W-:Y:S01]  /*1af0*/  FADD.FTZ R124, R124, R220 ;  /* 0x000000dc7c7c7221 */ /* 0x000fe20000010000 */
[----:B--2---:R-:W-:Y:S01]  /*1b00*/  FMUL.FTZ R222, R238, R222 ;  /* 0x000000deeede7220 */ /* 0x004fe20000410000 */
[----:B------:R-:W-:-:S04]  /*1b10*/  FFMA.FTZ R238, R0, R8, RZ ;  /* 0x0000000800ee7223 */ /* 0x000fc800000100ff */
[----:B------:R-:W-:Y:S02]  /*1b20*/  FFMA.FTZ R238, R42, R245, R238 ;  /* 0x000000f52aee7223 */ /* 0x000fe400000100ee */
[----:B0-----:R1:W5:Y:S04]  /*1b30*/  LDL.LU R42, [R1+0x84] ;  /* 0x00008400012a7983 */ /* 0x0013680000300800 */
[----:B------:R-:W2:Y:S04]  /*1b40*/  LDL R242, [R1+0x34] ;  /* 0x0000340001f27983 */ /* 0x000ea80000100800 */
[----:B------:R-:W2:Y:S01]  /*1b50*/  LDL R247, [R1+0x2c] ;  /* 0x00002c0001f77983 */ /* 0x000ea20000100800 */
[----:B---3--:R-:W-:Y:S01]  /*1b60*/  FMUL.FTZ R219, R219, R220 ;  /* 0x000000dcdbdb7220 */ /* 0x008fe20000410000 */
[----:B----4-:R-:W-:-:S02]  /*1b70*/  FMUL.FTZ R220, R246, R233 ;  /* 0x000000e9f6dc7220 */ /* 0x010fc40000410000 */
[----:B------:R-:W3:Y:S01]  /*1b80*/  LDL R246, [R1+0x30] ;  /* 0x0000300001f67983 */ /* 0x000ee20000100800 */
[----:B------:R-:W-:Y:S01]  /*1b90*/  FMUL.FTZ R207, R6, R207 ;  /* 0x000000cf06cf7220 */ /* 0x000fe20000410000 */
[----:B------:R-:W-:-:S03]  /*1ba0*/  FADD.FTZ R125, R125, R233 ;  /* 0x000000e97d7d7221 */ /* 0x000fc60000010000 */
[----:B------:R-:W-:Y:S01]  /*1bb0*/  FFMA.FTZ R93, R207, R233, R93 ;  /* 0x000000e9cf5d7223 */ /* 0x000fe2000001005d */
[----:B------:R-:W-:-:S04]  /*1bc0*/  FADD.FTZ R233, RZ, R8 ;  /* 0x00000008ffe97221 */ /* 0x000fc80000010000 */
        /* <DEDUP_REMOVED lines=48> */
[----:B------:R-:W-:Y:S01]  /*1ed0*/  FFMA.FTZ R103, R21, R230, R103 ;  /* 0x000000e615677223 */ /* 0x000fe20000010067 */
[----:B------:R-:W-:Y:S01]  /*1ee0*/  FADD.FTZ R135, R135, R230 ;  /* 0x000000e687877221 */ /* 0x000fe20000010000 */
[----:B------:R-:W-:Y:S01]  /*1ef0*/  FMUL.FTZ R227, R248, R227 ;  /* 0x000000e3f8e37220 */ /* 0x000fe20000410000 */
[----:B------:R-:W-:Y:S01]  /*1f00*/  FADD.FTZ R233, R233, R226 ;  /* 0x000000e2e9e97221 */ /* 0x000fe20000010000 */
[C---:B------:R-:W-:Y:S01]  /*1f10*/  FMUL.FTZ R18, R6.reuse, R18 ;  /* 0x0000001206127220 */ /* 0x040fe20000410000 */
[----:B------:R-:W-:Y:S01]  /*1f20*/  FFMA.FTZ R101, R199, R228, R101 ;  /* 0x000000e4c7657223 */ /* 0x000fe20000010065 */
[----:B------:R-:W-:Y:S01]  /*1f30*/  FADD.FTZ R133, R133, R228 ;  /* 0x000000e485857221 */ /* 0x000fe20000010000 */
[----:B------:R-:W-:Y:S01]  /*1f40*/  FMUL.FTZ R198, R6, R198 ;  /* 0x000000c606c67220 */ /* 0x000fe20000410000 */
[----:B------:R-:W-:Y:S01]  /*1f50*/  FFMA.FTZ R106, R18, R235, R106 ;  /* 0x000000eb126a7223 */ /* 0x000fe2000001006a */
[----:B------:R-:W-:Y:S01]  /*1f60*/  FADD.FTZ R138, R138, R235 ;  /* 0x000000eb8a8a7221 */ /* 0x000fe20000010000 */
[----:B------:R-:W-:Y:S01]  /*1f70*/  FADD.FTZ R134, R134, R229 ;  /* 0x000000e586867221 */ /* 0x000fe20000010000 */
[----:B------:R-:W-:Y:S01]  /*1f80*/  FFMA.FTZ R102, R198, R229, R102 ;  /* 0x000000e5c6667223 */ /* 0x000fe20000010066 */
[C---:B------:R-:W-:Y:S01]  /*1f90*/  FMUL.FTZ R20, R6.reuse, R20 ;  /* 0x0000001406147220 */ /* 0x040fe20000410000 */
[C---:B------:R-:W-:Y:S01]  /*1fa0*/  FMUL.FTZ R19, R6.reuse, R19 ;  /* 0x0000001306137220 */ /* 0x040fe20000410000 */
[----:B------:R-:W-:Y:S01]  /*1fb0*/  FMUL.FTZ R16, R6, R16 ;  /* 0x0000001006107220 */ /* 0x000fe20000410000 */
[----:B------:R-:W-:Y:S01]  /*1fc0*/  FADD.FTZ R136, R136, R231 ;  /* 0x000000e788887221 */ /* 0x000fe20000010000 */
[-C--:B------:R-:W-:Y:S01]  /*1fd0*/  FFMA.FTZ R104, R20, R231.reuse, R104 ;  /* 0x000000e714687223 */ /* 0x080fe20000010068 */
[----:B------:R-:W-:Y:S01]  /*1fe0*/  FMUL.FTZ R231, R80, R231 ;  /* 0x000000e750e77220 */ /* 0x000fe20000410000 */
[-C--:B------:R-:W-:Y:S01]  /*1ff0*/  FFMA.FTZ R105, R19, R232.reuse, R105 ;  /* 0x000000e813697223 */ /* 0x080fe20000010069 */
[----:B------:R-:W-:Y:S01]  /*2000*/  FADD.FTZ R137, R137, R232 ;  /* 0x000000e889897221 */ /* 0x000fe20000010000 */
[----:B------:R-:W-:Y:S01]  /*2010*/  FFMA.FTZ R108, R16, R237, R108 ;  /* 0x000000ed106c7223 */ /* 0x000fe2000001006c */
[----:B------:R-:W-:Y:S01]  /*2020*/  FADD.FTZ R140, R140, R237 ;  /* 0x000000ed8c8c7221 */ /* 0x000fe20000010000 */
[----:B------:R-:W-:Y:S01]  /*2030*/  FMUL.FTZ R232, R81, R232 ;  /* 0x000000e851e87220 */ /* 0x000fe20000410000 */
[C---:B------:R-:W-:Y:S01]  /*2040*/  FMUL.FTZ R17, R6.reuse, R17 ;  /* 0x0000001106117220 */ /* 0x040fe20000410000 */
[----:B------:R-:W-:Y:S01]  /*2050*/  FADD.FTZ R139, R139, R234 ;  /* 0x000000ea8b8b7221 */ /* 0x000fe20000010000 */
[C---:B------:R-:W-:Y:S01]  /*2060*/  FMUL.FTZ R14, R6.reuse, R14 ;  /* 0x0000000e060e7220 */ /* 0x040fe20000410000 */
[C---:B------:R-:W-:Y:S01]  /*2070*/  FMUL.FTZ R15, R6.reuse, R15 ;  /* 0x0000000f060f7220 */ /* 0x040fe20000410000 */
[-C--:B------:R-:W-:Y:S01]  /*2080*/  FFMA.FTZ R107, R17, R234.reuse, R107 ;  /* 0x000000ea116b7223 */ /* 0x080fe2000001006b */
[----:B------:R-:W-:Y:S01]  /*2090*/  FMUL.FTZ R234, R83, R234 ;  /* 0x000000ea53ea7220 */ /* 0x000fe20000410000 */
[----:B------:R-:W-:Y:S01]  /*20a0*/  FMUL.FTZ R13, R6, R13 ;  /* 0x0000000d060d7220 */ /* 0x000fe20000410000 */
[----:B------:R-:W-:Y:S01]  /*20b0*/  FFMA.FTZ R110, R14, R240, R110 ;  /* 0x000000f00e6e7223 */ /* 0x000fe2000001006e */
[----:B------:R-:W-:Y:S01]  /*20c0*/  FADD.FTZ R142, R142, R240 ;  /* 0x000000f08e8e7221 */ /* 0x000fe20000010000 */
[-C--:B------:R-:W-:Y:S01]  /*20d0*/  FFMA.FTZ R109, R15, R236.reuse, R109 ;  /* 0x000000ec0f6d7223 */ /* 0x080fe2000001006d */
[----:B------:R-:W-:Y:S01]  /*20e0*/  FADD.FTZ R141, R141, R236 ;  /* 0x000000ec8d8d7221 */ /* 0x000fe20000010000 */
[----:B------:R-:W-:Y:S01]  /*20f0*/  FMUL.FTZ R236, R77, R236 ;  /* 0x000000ec4dec7220 */ /* 0x000fe20000410000 */
[----:B------:R-:W-:Y:S01]  /*2100*/  FFMA.FTZ R111, R13, R239, R111 ;  /* 0x000000ef0d6f7223 */ /* 0x000fe2000001006f */
[----:B------:R-:W-:Y:S01]  /*2110*/  FADD.FTZ R143, R143, R239 ;  /* 0x000000ef8f8f7221 */ /* 0x000fe20000010000 */
[C---:B------:R-:W-:Y:S01]  /*2120*/  FMUL.FTZ R11, R6.reuse, R11 ;  /* 0x0000000b060b7220 */ /* 0x040fe20000410000 */
[C---:B------:R-:W-:Y:S01]  /*2130*/  FMUL.FTZ R12, R6.reuse, R12 ;  /* 0x0000000c060c7220 */ /* 0x040fe20000410000 */
[----:B------:R-:W-:Y:S01]  /*2140*/  FADD.FTZ R145, R145, R241 ;  /* 0x000000f191917221 */ /* 0x000fe20000010000 */
[C---:B------:R-:W-:Y:S01]  /*2150*/  FMUL.FTZ R10, R6.reuse, R10 ;  /* 0x0000000a060a7220 */ /* 0x040fe20000410000 */
[----:B------:R-:W-:Y:S01]  /*2160*/  FFMA.FTZ R113, R11, R241, R113 ;  /* 0x000000f10b717223 */ /* 0x000fe20000010071 */
[----:B------:R-:W-:Y:S01]  /*2170*/  FMUL.FTZ R9, R6, R9 ;  /* 0x0000000906097220 */ /* 0x000fe20000410000 */
[----:B------:R1:W5:Y:S01]  /*2180*/  LDL.LU R41, [R1+0x80] ;  /* 0x0000800001297983 */ /* 0x0003620000300800 */
[----:B------:R-:W-:Y:S01]  /*2190*/  FFMA.FTZ R114, R10, R40, R114 ;  /* 0x000000280a727223 */ /* 0x000fe20000010072 */
[----:B------:R-:W-:Y:S01]  /*21a0*/  FADD.FTZ R146, R146, R40 ;  /* 0x0000002892927221 */ /* 0x000fe20000010000 */
[----:B------:R-:W-:Y:S01]  /*21b0*/  FFMA.FTZ R115, R9, R7, R115 ;  /* 0x0000000709737223 */ /* 0x000fe20000010073 */
[----:B------:R-:W-:Y:S01]  /*21c0*/  FADD.FTZ R147, R147, R7 ;  /* 0x0000000793937221 */ /* 0x000fe20000010000 */
[----:B--2---:R-:W-:Y:S01]  /*21d0*/  FMUL.FTZ R230, R242, R230 ;  /* 0x000000e6f2e67220 */ /* 0x004fe20000410000 */
[----:B------:R-:W-:Y:S01]  /*21e0*/  FFMA.FTZ R242, R201, R226, R238 ;  /* 0x000000e2c9f27223 */ /* 0x000fe200000100ee */
[----:B------:R-:W-:Y:S01]  /*21f0*/  FADD.FTZ R238, R233, R227 ;  /* 0x000000e3e9ee7221 */ /* 0x000fe20000010000 */
[----:B------:R-:W-:-:S02]  /*2200*/  FMUL.FTZ R228, R247, R228 ;  /* 0x000000e4f7e47220 */ /* 0x000fc40000410000 */
[----:B------:R-:W-:Y:S01]  /*2210*/  FFMA.FTZ R242, R200, R227, R242 ;  /* 0x000000e3c8f27223 */ /* 0x000fe200000100f2 */
[----:B------:R-:W-:Y:S01]  /*2220*/  FMUL.FTZ R233, R82, R235 ;  /* 0x000000eb52e97220 */ /* 0x000fe20000410000 */
[----:B------:R-:W-:Y:S02]  /*2230*/  FADD.FTZ R235, R238, R228 ;  /* 0x000000e4eeeb7221 */ /* 0x000fe40000010000 */
[----:B------:R-:W-:Y:S01]  /*2240*/  FFMA.FTZ R238, R199, R228, R242 ;  /* 0x000000e4c7ee7223 */ /* 0x000fe200000100f2 */
[----:B---3--:R-:W-:-:S04]  /*2250*/  FMUL.FTZ R229, R246, R229 ;  /* 0x000000e5f6e57220 */ /* 0x008fc80000410000 */
[----:B------:R-:W-:Y:S01]  /*2260*/  FFMA.FTZ R242, R198, R229, R238 ;  /* 0x000000e5c6f27223 */ /* 0x000fe200000100ee */
[----:B------:R-:W-:-:S03]  /*2270*/  FADD.FTZ R235, R235, R229 ;  /* 0x000000e5ebeb7221 */ /* 0x000fc60000010000 */
[----:B------:R-:W-:Y:S01]  /*2280*/  FFMA.FTZ R242, R21, R230, R242 ;  /* 0x000000e615f27223 */ /* 0x000fe200000100f2 */
[----:B------:R-:W-:Y:S01]  /*2290*/  FADD.FTZ R238, R235, R230 ;  /* 0x000000e6ebee7221 */ /* 0x000fe20000010000 */
[----:B------:R-:W-:Y:S02]  /*22a0*/  FMUL.FTZ R235, R76, R237 ;  /* 0x000000ed4ceb7220 */ /* 0x000fe40000410000 */
[----:B------:R-:W-:Y:S01]  /*22b0*/  FFMA.FTZ R237, R20, R231, R242 ;  /* 0x000000e714ed7223 */ /* 0x000fe200000100f2 */
[----:B------:R-:W-:-:S03]  /*22c0*/  FADD.FTZ R238, R238, R231 ;  /* 0x000000e7eeee7221 */ /* 0x000fc60000010000 */
[----:B------:R-:W-:Y:S01]  /*22d0*/  FFMA.FTZ R237, R19, R232, R237 ;  /* 0x000000e813ed7223 */ /* 0x000fe200000100ed */
[----:B------:R-:W-:-:S03]  /*22e0*/  FADD.FTZ R238, R238, R232 ;  /* 0x000000e8eeee7221 */ /* 0x000fc60000010000 */
[----:B------:R-:W-:Y:S01]  /*22f0*/  FFMA.FTZ R242, R18, R233, R237 ;  /* 0x000000e912f27223 */ /* 0x000fe200000100ed */
[----:B------:R-:W-:Y:S01]  /*2300*/  FADD.FTZ R238, R238, R233 ;  /* 0x000000e9eeee7221 */ /* 0x000fe20000010000 */
[----:B------:R-:W-:Y:S02]  /*2310*/  FMUL.FTZ R237, R78, R240 ;  /* 0x000000f04eed7220 */ /* 0x000fe40000410000 */
        /* <DEDUP_REMOVED lines=11> */
[----:B------:R-:W-:Y:S01]  /*23d0*/  FMUL.FTZ R240, R73, R241 ;  /* 0x000000f149f07220 */ /* 0x000fe20000410000 */
[----:B------:R-:W-:Y:S02]  /*23e0*/  FADD.FTZ R241, R246, R238 ;  /* 0x000000eef6f17221 */ /* 0x000fe40000010000 */
[----:B------:R-:W-:Y:S02]  /*23f0*/  FFMA.FTZ R242, R12, R239, R242 ;  /* 0x000000ef0cf27223 */ /* 0x000fe400000100f2 */
[----:B------:R-:W-:Y:S01]  /*2400*/  FADD.FTZ R247, R241, R239 ;  /* 0x000000eff1f77221 */ /* 0x000fe20000010000 */
[----:B------:R-:W-:Y:S01]  /*2410*/  FMUL.FTZ R241, R74, R40 ;  /* 0x000000284af17220 */ /* 0x000fe20000410000 */
[----:B------:R-:W-:Y:S01]  /*2420*/  FFMA.FTZ R246, R11, R240, R242 ;  /* 0x000000f00bf67223 */ /* 0x000fe200000100f2 */
[----:B------:R1:W5:Y:S01]  /*2430*/  LDL.LU R40, [R1+0x7c] ;  /* 0x00007c0001287983 */ /* 0x0003620000300800 */
[----:B------:R-:W-:-:S03]  /*2440*/  FMUL.FTZ R242, R75, R7 ;  /* 0x000000074bf27220 */ /* 0x000fc60000410000 */
[----:B------:R1:W5:Y:S01]  /*2450*/  LDL.LU R7, [R1+0x78] ;  /* 0x0000780001077983 */ /* 0x0003620000300800 */
[----:B------:R-:W-:Y:S01]  /*2460*/  FADD.FTZ R247, R247, R240 ;  /* 0x000000f0f7f77221 */ /* 0x000fe20000010000 */
[----:B------:R-:W-:-:S03]  /*2470*/  FFMA.FTZ R246, R10, R241, R246 ;  /* 0x000000f10af67223 */ /* 0x000fc600000100f6 */
[----:B------:R-:W-:Y:S01]  /*2480*/  FADD.FTZ R247, R247, R241 ;  /* 0x000000f1f7f77221 */ /* 0x000fe20000010000 */
[----:B------:R-:W-:Y:S01]  /*2490*/  FFMA.FTZ R112, R12, R250, R112 ;  /* 0x000000fa0c707223 */ /* 0x000fe20000010070 */
[----:B------:R-:W-:Y:S01]  /*24a0*/  FADD.FTZ R144, R144, R250 ;  /* 0x000000fa90907221 */ /* 0x000fe20000010000 */
[----:B------:R-:W-:Y:S01]  /*24b0*/  FFMA.FTZ R251, R9, R242, R246 ;  /* 0x000000f209fb7223 */ /* 0x000fe200000100f6 */
[----:B-1----:R-:W-:-:S07]  /*24c0*/  FADD.FTZ R250, R247, R242 ;  /* 0x000000f2f7fa7221 */ /* 0x002fce0000010000 */
.L_x_8516:
[----:B------:R-:W-:Y:S05]  /*24d0*/  BSYNC B0 ;  /* 0x0000000000007941 */ /* 0x000fea0003800000 */
.L_x_8514:
[----:B0----5:R-:W-:Y:S01]  /*24e0*/  MOV R246, R196 ;  /* 0x000000c400f67202 */ /* 0x021fe20000000f00 */
[----:B------:R-:W-:Y:S01]  /*24f0*/  UMOV UR6, 0xffffffff ;  /* 0xffffffff00067882 */ /* 0x000fe20000000000 */
[----:B------:R-:W-:Y:S02]  /*2500*/  MOV R248, R194 ;  /* 0x000000c200f87202 */ /* 0x000fe40000000f00 */
[----:B------:R-:W-:Y:S01]  /*2510*/  MOV R247, R192 ;  /* 0x000000c000f77202 */ /* 0x000fe20000000f00 */
        /* <DEDUP_REMOVED lines=25> */
.L_x_8696:
        /* <DEDUP_REMOVED lines=23> */
[----:B------:R-:W-:Y:S01]  /*2820*/  HADD2.F32 R3, -RZ, R36.H0_H0 ;  /* 0x20000024ff037230 */ /* 0x000fe20000004100 */
[----:B------:R-:W-:Y:S06]  /*2830*/  BRA `(.L_x_8520) ;  /* 0x0000000000287947 */ /* 0x000fec0003800000 */
.L_x_8519:
        /* <DEDUP_REMOVED lines=8> */
[----:B------:R-:W-:-:S05]  /*28c0*/  @P0 HADD2.F32 R2, -RZ, R36.H0_H0 ;  /* 0x20000024ff020230 */ /* 0x000fca0000004100 */
[----:B------:R-:W-:-:S07]  /*28d0*/  @P0 FADD.FTZ R3, R3, R2 ;  /* 0x0000000203030221 */ /* 0x000fce0000010000 */
.L_x_8520:
[----:B------:R-:W-:Y:S05]  /*28e0*/  BSYNC B0 ;  /* 0x0000000000007941 */ /* 0x000fea0003800000 */
.L_x_8518:
[----:B------:R-:W-:Y:S01]  /*28f0*/  ISETP.NE.U32.AND P1, PT, RZ, UR12, PT ;  /* 0x0000000cff007c0c */ /* 0x000fe2000bf25070 */
[----:B------:R-:W-:Y:S03]  /*2900*/  BSSY B0, `(.L_x_8521) ;  /* 0x0000011000007945 */ /* 0x000fe60003800000 */
[----:B------:R-:W-:-:S13]  /*2910*/  ISETP.NE.AND.EX P1, PT, RZ, UR13, PT, P1 ;  /* 0x0000000dff007c0c */ /* 0x000fda000bf25310 */
[----:B------:R-:W-:-:S04]  /*2920*/  @P1 F2FP.F16.F32.PACK_AB R2, RZ, R3 ;  /* 0x00000003ff02123e */ /* 0x000fc800000000ff */
[----:B------:R-:W-:Y:S01]  /*2930*/  @P1 PRMT R184, R2, 0x7610, R184 ;  /* 0x0000761002b81816 */ /* 0x000fe200000000b8 */
[----:B------:R-:W-:Y:S06]  /*2940*/  @!P3 BRA `(.L_x_8522) ;  /* 0x000000000030b947 */ /* 0x000fec0003800000 */
[----:B0-----:R-:W2:Y:S01]  /*2950*/  LDL.LU R248, [R1+0x14] ;  /* 0x0000140001f87983 */ /* 0x001ea20000300800 */
[----:B------:R-:W-:Y:S01]  /*2960*/  FMUL.FTZ R3, R3, UR15 ;  /* 0x0000000f03037c20 */ /* 0x000fe20008410000 */
[----:B------:R-:W-:Y:S02]  /*2970*/  MOV R2, RZ ;  /* 0x000000ff00027202 */ /* 0x000fe40000000f00 */
[----:B--2---:R-:W-:Y:S01]  /*2980*/  LOP3.LUT P4, RZ, R248, 0xff, RZ, 0xc0, !PT ;  /* 0x000000fff8ff7812 */ /* 0x004fe2000788c0ff */
[----:B------:R-:W-:-:S12]  /*2990*/  FMUL.FTZ R248, R3, UR14 ;  /* 0x0000000e03f87c20 */ /* 0x000fd80008410000 */
[----:B-----5:R-:W-:-:S05]  /*29a0*/  @P4 HADD2.F32 R3, -RZ, R180.H0_H0 ;  /* 0x200000b4ff034230 */ /* 0x020fca0000004100 */
[----:B------:R-:W-:-:S04]  /*29b0*/  @P4 FMUL.FTZ R2, R248, R3 ;  /* 0x00000003f8024220 */ /* 0x000fc80000410000 */
[----:B------:R-:W-:Y:S01]  /*29c0*/  FADD.FTZ R148, R148, R2 ;  /* 0x0000000294947221 */ /* 0x000fe20000010000 */
[----:B------:R-:W-:-:S05]  /*29d0*/  FMUL.FTZ R2, R68, R248 ;  /* 0x000000f844027220 */ /* 0x000fca0000410000 */
[----:B------:R-:W-:-:S04]  /*29e0*/  FSEL R2, R2, RZ, P4 ;  /* 0x000000ff02027208 */ /* 0x000fc80002000000 */
[----:B------:R-:W-:-:S04]  /*29f0*/  F2FP.F16.F32.PACK_AB R2, RZ, R2 ;  /* 0x00000002ff02723e */ /* 0x000fc800000000ff */
[----:B------:R-:W-:-:S07]  /*2a00*/  PRMT R188, R2, 0x7610, R188 ;  /* 0x0000761002bc7816 */ /* 0x000fce00000000bc */
.L_x_8522:
[----:B------:R-:W-:Y:S05]  /*2a10*/  BSYNC B0 ;  /* 0x0000000000007941 */ /* 0x000fea0003800000 */
.L_x_8521:
[----:B------:R-:W-:Y:S04]  /*2a20*/  BSSY B0, `(.L_x_8523) ;  /* 0x000000f000007945 */ /* 0x000fe80003800000 */
[----:B------:R-:W-:Y:S05]  /*2a30*/  @P2 BRA `(.L_x_8524) ;  /* 0x0000000000102947 */ /* 0x000fea0003800000 */
[----:B------:R-:W-:Y:S01]  /*2a40*/  HFMA2.MMA R3, -RZ, RZ, 0, 0 ;  /* 0x00000000ff037435 */ /* 0x000fe200000001ff */
[----:B------:R-:W-:Y:S10]  /*2a50*/  @!P0 BRA `(.L_x_8525) ;  /* 0x00000000002c8947 */ /* 0x000ff40003800000 */
[----:B------:R-:W-:Y:S01]  /*2a60*/  HADD2.F32 R3, -RZ, R36.H1_H1 ;  /* 0x30000024ff037230 */ /* 0x000fe20000004100 */
[----:B------:R-:W-:Y:S06]  /*2a70*/  BRA `(.L_x_8525) ;  /* 0x0000000000247947 */ /* 0x000fec0003800000 */
.L_x_8524:
[----:B0-----:R-:W2:Y:S01]  /*2a80*/  LDL R248, [R1] ;  /* 0x0000000001f87983 */ /* 0x001ea20000100800 */
[----:B------:R-:W0:Y:S02]  /*2a90*/  LDC.U8 R2, c[0x0][0x2a0] ;  /* 0x0000a800ff027b82 */ /* 0x000e240000000000 */
[----:B0-----:R-:W-:-:S04]  /*2aa0*/  ISETP.NE.AND P4, PT, R2, RZ, PT ;  /* 0x000000ff0200720c */ /* 0x001fc80003f85270 */
[----:B------:R-:W-:-:S05]  /*2ab0*/  FSEL R2, R5, RZ, !P4 ;  /* 0x000000ff05027208 */ /* 0x000fca0006000000 */
[----:B--2---:R-:W-:-:S04]  /*2ac0*/  FFMA.FTZ R2, R248, R246, R2 ;  /* 0x000000f6f8027223 */ /* 0x004fc80000010002 */
[----:B------:R-:W-:-:S04]  /*2ad0*/  FADD.FTZ R2, R245, -R2 ;  /* 0x80000002f5027221 */ /* 0x000fc80000010000 */
[----:B------:R-:W-:Y:S01]  /*2ae0*/  FMUL.FTZ R3, R6, R2 ;  /* 0x0000000206037220 */ /* 0x000fe20000410000 */
[----:B------:R-:W-:-:S05]  /*2af0*/  @P0 HADD2.F32 R2, -RZ, R36.H1_H1 ;  /* 0x30000024ff020230 */ /* 0x000fca0000004100 */
[----:B------:R-:W-:-:S07]  /*2b00*/  @P0 FADD.FTZ R3, R3, R2 ;  /* 0x0000000203030221 */ /* 0x000fce0000010000 */
.L_x_8525:
[----:B------:R-:W-:Y:S05]  /*2b10*/  BSYNC B0 ;  /* 0x0000000000007941 */ /* 0x000fea0003800000 */
.L_x_8523:
[----:B------:R-:W-:Y:S01]  /*2b20*/  @P1 F2FP.F16.F32.PACK_AB R2, RZ, R3 ;  /* 0x00000003ff02123e */ /* 0x000fe200000000ff */
[----:B------:R-:W-:Y:S03]  /*2b30*/  BSSY B0, `(.L_x_8526) ;  /* 0x000000e000007945 */ /* 0x000fe60003800000 */
[----:B------:R-:W-:Y:S01]  /*2b40*/  @P1 PRMT R184, R184, 0x5410, R2 ;  /* 0x00005410b8b81816 */ /* 0x000fe20000000002 */
[----:B------:R-:W-:Y:S06]  /*2b50*/  @!P3 BRA `(.L_x_8527) ;  /* 0x00000000002cb947 */ /* 0x000fec0003800000 */
[----:B------:R-:W-:Y:S01]  /*2b60*/  LOP3.LUT P4, RZ, R196, 0xff00, RZ, 0xc0, !PT ;  /* 0x0000ff00c4ff7812 */ /* 0x000fe2000788c0ff */
[----:B------:R-:W-:Y:S01]  /*2b70*/  FMUL.FTZ R3, R3, UR15 ;  /* 0x0000000f03037c20 */ /* 0x000fe20008410000 */
[----:B------:R-:W-:-:S03]  /*2b80*/  MOV R2, RZ ;  /* 0x000000ff00027202 */ /* 0x000fc60000000f00 */
[----:B0-----:R-:W-:-:S08]  /*2b90*/  FMUL.FTZ R248, R3, UR14 ;  /* 0x0000000e03f87c20 */ /* 0x001fd00008410000 */
[----:B-----5:R-:W-:-:S05]  /*2ba0*/  @P4 HADD2.F32 R3, -RZ, R180.H1_H1 ;  /* 0x300000b4ff034230 */ /* 0x020fca0000004100 */
[----:B------:R-:W-:-:S04]  /*2bb0*/  @P4 FMUL.FTZ R2, R248, R3 ;  /* 0x00000003f8024220 */ /* 0x000fc80000410000 */
[----:B------:R-:W-:Y:S01]  /*2bc0*/  FADD.FTZ R149, R149, R2 ;  /* 0x0000000295957221 */ /* 0x000fe20000010000 */
[----:B------:R-:W-:-:S05]  /*2bd0*/  FMUL.FTZ R2, R69, R248 ;  /* 0x000000f845027220 */ /* 0x000fca0000410000 */
[----:B------:R-:W-:-:S04]  /*2be0*/  FSEL R2, R2, RZ, P4 ;  /* 0x000000ff02027208 */ /* 0x000fc80002000000 */
[----:B------:R-:W-:-:S04]  /*2bf0*/  F2FP.F16.F32.PACK_AB R2, RZ, R2 ;  /* 0x00000002ff02723e */ /* 0x000fc800000000ff */
[----:B------:R-:W-:-:S07]  /*2c00*/  PRMT R188, R188, 0x5410, R2 ;  /* 0x00005410bcbc7816 */ /* 0x000fce0000000002 */
.L_x_8527:
[----:B------:R-:W-:Y:S05]  /*2c10*/  BSYNC B0 ;  /* 0x0000000000007941 */ /* 0x000fea0003800000 */
.L_x_8526:
[----:B------:R-:W-:Y:S04]  /*2c20*/  BSSY B0, `(.L_x_8528) ;  /* 0x000000e000007945 */ /* 0x000fe80003800000 */
[----:B------:R-:W-:Y:S05]  /*2c30*/  @P2 BRA `(.L_x_8529) ;  /* 0x0000000000102947 */ /* 0x000fea0003800000 */
[----:B------:R-:W-:Y:S01]  /*2c40*/  HFMA2.MMA R3, -RZ, RZ, 0, 0 ;  /* 0x00000000ff037435 */ /* 0x000fe200000001ff */
[----:B------:R-:W-:Y:S10]  /*2c50*/  @!P0 BRA `(.L_x_8530) ;  /* 0x0000000000288947 */ /* 0x000ff40003800000 */
[----:B------:R-:W-:Y:S01]  /*2c60*/  HADD2.F32 R3, -RZ, R37.H0_H0 ;  /* 0x20000025ff037230 */ /* 0x000fe20000004100 */
[----:B------:R-:W-:Y:S06]  /*2c70*/  BRA `(.L_x_8530) ;  /* 0x0000000000207947 */ /* 0x000fec0003800000 */
.L_x_8529:
        /* <DEDUP_REMOVED lines=8> */
.L_x_8530:
[----:B------:R-:W-:Y:S05]  /*2d00*/  BSYNC B0 ;  /* 0x0000000000007941 */ /* 0x000fea0003800000 */
.L_x_8528:
        /* <DEDUP_REMOVED lines=8> */
[----:B-----5:R-:W-:-:S05]  /*2d90*/  @P4 HADD2.F32 R3, -RZ, R181.H0_H0 ;  /* 0x200000b5ff034230 */ /* 0x020fca0000004100 */
[----:B------:R-:W-:-:S04]  /*2da0*/  @P4 FMUL.FTZ R2, R248, R3 ;  /* 0x00000003f8024220 */ /* 0x000fc80000410000 */
[----:B------:R-:W-:Y:S01]  /*2db0*/  FADD.FTZ R150, R150, R2 ;  /* 0x0000000296967221 */ /* 0x000fe20000010000 */
[----:B------:R-:W-:-:S05]  /*2dc0*/  FMUL.FTZ R2, R70, R248 ;  /* 0x000000f846027220 */ /* 0x000fca0000410000 */
[----:B------:R-:W-:-:S04]  /*2dd0*/  FSEL R2, R2, RZ, P4 ;  /* 0x000000ff02027208 */ /* 0x000fc80002000000 */
[----:B------:R-:W-:-:S04]  /*2de0*/  F2FP.F16.F32.PACK_AB R2, RZ, R2 ;  /* 0x00000002ff02723e */ /* 0x000fc800000000ff */
[----:B------:R-:W-:-:S07]  /*2df0*/  PRMT R189, R2, 0x7610, R189 ;  /* 0x0000761002bd7816 */ /* 0x000fce00000000bd */
.L_x_8532:
[----:B------:R-:W-:Y:S05]  /*2e00*/  BSYNC B0 ;  /* 0x0000000000007941 */ /* 0x000fea0003800000 */
.L_x_8531:
[----:B------:R-:W-:Y:S04]  /*2e10*/  BSSY B0, `(.L_x_8533) ;  /* 0x000000e000007945 */ /* 0x000fe80003800000 */
[----:B------:R-:W-:Y:S05]  /*2e20*/  @P2 BRA `(.L_x_8534) ;  /* 0x0000000000102947 */ /* 0x000fea0003800000 */
[----:B------:R-:W-:Y:S01]  /*2e30*/  HFMA2.MMA R3, -RZ, RZ, 0, 0 ;  /* 0x00000000ff037435 */ /* 0x000fe200000001ff */
[----:B------:R-:W-:Y:S10]  /*2e40*/  @!P0 BRA `(.L_x_8535) ;  /* 0x0000000000288947 */ /* 0x000ff40003800000 */
[----:B------:R-:W-:Y:S01]  /*2e50*/  HADD2.F32 R3, -RZ, R37.H1_H1 ;  /* 0x30000025ff037230 */ /* 0x000fe20000004100 */
[----:B------:R-:W-:Y:S06]  /*2e60*/  BRA `(.L_x_8535) ;  /* 0x0000000000207947 */ /* 0x000fec0003800000 */
.L_x_8534:
        /* <DEDUP_REMOVED lines=8> */
.L_x_8535:
[----:B------:R-:W-:Y:S05]  /*2ef0*/  BSYNC B0 ;  /* 0x0000000000007941 */ /* 0x000fea0003800000 */
.L_x_8533:
        /* <DEDUP_REMOVED lines=15> */
.L_x_8537:
[----:B------:R-:W-:Y:S05]  /*2ff0*/  BSYNC B0 ;  /* 0x0000000000007941 */ /* 0x000fea0003800000 */
.L_x_8536:
[----:B------:R-:W-:Y:S04]  /*3000*/  BSSY B0, `(.L_x_8538) ;  /* 0x000000e000007945 */ /* 0x000fe80003800000 */
[----:B------:R-:W-:Y:S05]  /*3010*/  @P2 BRA `(.L_x_8539) ;  /* 0x0000000000102947 */ /* 0x000fea0003800000 */
[----:B------:R-:W-:Y:S01]  /*3020*/  HFMA2.MMA R3, -RZ, RZ, 0, 0 ;  /* 0x00000000ff037435 */ /* 0x000fe200000001ff */
[----:B------:R-:W-:Y:S10]  /*3030*/  @!P0 BRA `(.L_x_8540) ;  /* 0x0000000000288947 */ /* 0x000ff40003800000 */
[----:B------:R-:W-:Y:S01]  /*3040*/  HADD2.F32 R3, -RZ, R38.H0_H0 ;  /* 0x20000026ff037230 */ /* 0x000fe20000004100 */
[----:B------:R-:W-:Y:S06]  /*3050*/  BRA `(.L_x_8540) ;  /* 0x0000000000207947 */ /* 0x000fec0003800000 */
.L_x_8539:
        /* <DEDUP_REMOVED lines=8> */
.L_x_8540:
[----:B------:R-:W-:Y:S05]  /*30e0*/  BSYNC B0 ;  /* 0x0000000000007941 */ /* 0x000fea0003800000 */
.L_x_8538:
        /* <DEDUP_REMOVED lines=15> */
.L_x_8542:
[----:B------:R-:W-:Y:S05]  /*31e0*/  BSYNC B0 ;  /* 0x0000000000007941 */ /* 0x000fea0003800000 */
.L_x_8541:
[----:B------:R-:W-:Y:S04]  /*31f0*/  BSSY B0, `(.L_x_8543) ;  /* 0x000000e000007945 */ /* 0x000fe80003800000 */
[----:B------:R-:W-:Y:S05]  /*3200*/  @P2 BRA `(.L_x_8544) ;  /* 0x0000000000102947 */ /* 0x000fea0003800000 */
[----:B------:R-:W-:Y:S01]  /*3210*/  HFMA2.MMA R3, -RZ, RZ, 0, 0 ;  /* 0x00000000ff037435 */ /* 0x000fe200000001ff */
[----:B------:R-:W-:Y:S10]  /*3220*/  @!P0 BRA `(.L_x_8545) ;  /* 0x0000000000288947 */ /* 0x000ff40003800000 */
[----:B------:R-:W-:Y:S01]  /*3230*/  HADD2.F32 R3, -RZ, R38.H1_H1 ;  /* 0x30000026ff037230 */ /* 0x000fe20000004100 */
[----:B------:R-:W-:Y:S06]  /*3240*/  BRA `(.L_x_8545) ;  /* 0x0000000000207947 */ /* 0x000fec0003800000 */
.L_x_8544:
        /* <DEDUP_REMOVED lines=8> */
.L_x_8545:
[----:B------:R-:W-:Y:S05]  /*32d0*/  BSYNC B0 ;  /* 0x0000000000007941 */ /* 0x000fea0003800000 */
.L_x_8543:
        /* <DEDUP_REMOVED lines=15> */
.L_x_8547:
[----:B------:R-:W-:Y:S05]  /*33d0*/  BSYNC B0 ;  /* 0x0000000000007941 */ /* 0x000fea0003800000 */
.L_x_8546:
[----:B------:R-:W-:Y:S04]  /*33e0*/  BSSY B0, `(.L_x_8548) ;  /* 0x000000e000007945 */ /* 0x000fe80003800000 */
[----:B------:R-:W-:Y:S05]  /*33f0*/  @P2 BRA `(.L_x_8549) ;  /* 0x0000000000102947 */ /* 0x000fea0003800000 */
[----:B------:R-:W-:Y:S01]  /*3400*/  HFMA2.MMA R3, -RZ, RZ, 0, 0 ;  /* 0x00000000ff037435 */ /* 0x000fe200000001ff */
[----:B------:R-:W-:Y:S10]  /*3410*/  @!P0 BRA `(.L_x_8550) ;  /* 0x0000000000288947 */ /* 0x000ff40003800000 */
[----:B------:R-:W-:Y:S01]  /*3420*/  HADD2.F32 R3, -RZ, R39.H0_H0 ;  /* 0x20000027ff037230 */ /* 0x000fe20000004100 */
[----:B------:R-:W-:Y:S06]  /*3430*/  BRA `(.L_x_8550) ;  /* 0x0000000000207947 */ /* 0x000fec0003800000 */
.L_x_8549:
        /* <DEDUP_REMOVED lines=8> */
.L_x_8550:
[----:B------:R-:W-:Y:S05]  /*34c0*/  BSYNC B0 ;  /* 0x0000000000007941 */ /* 0x000fea0003800000 */
.L_x_8548:
        /* <DEDUP_REMOVED lines=15> */
.L_x_8552:
[----:B------:R-:W-:Y:S05]  /*35c0*/  BSYNC B0 ;  /* 0x0000000000007941 */ /* 0x000fea0003800000 */
.L_x_8551:
[----:B------:R-:W-:Y:S04]  /*35d0*/  BSSY B0, `(.L_x_8553) ;  /* 0x000000e000007945 */ /* 0x000fe80003800000 */
[----:B------:R-:W-:Y:S05]  /*35e0*/  @P2 BRA `(.L_x_8554) ;  /* 0x0000000000102947 */ /* 0x000fea0003800000 */
[----:B------:R-:W-:Y:S01]  /*35f0*/  HFMA2.MMA R3, -RZ, RZ, 0, 0 ;  /* 0x00000000ff037435 */ /* 0x000fe200000001ff */
[----:B------:R-:W-:Y:S10]  /*3600*/  @!P0 BRA `(.L_x_8555) ;  /* 0x0000000000288947 */ /* 0x000ff40003800000 */
[----:B------:R-:W-:Y:S01]  /*3610*/  HADD2.F32 R3, -RZ, R39.H1_H1 ;  /* 0x30000027ff037230 */ /* 0x000fe20000004100 */
[----:B------:R-:W-:Y:S06]  /*3620*/  BRA `(.L_x_8555) ;  /* 0x0000000000207947 */ /* 0x000fec0003800000 */
.L_x_8554:
        /* <DEDUP_REMOVED lines=8> */
.L_x_8555:
[----:B------:R-:W-:Y:S05]  /*36b0*/  BSYNC B0 ;  /* 0x0000000000007941 */ /* 0x000fea0003800000 */
.L_x_8553:
        /* <DEDUP_REMOVED lines=8> */
[----:B-----5:R-:W-:-:S05]  /*3740*/  @P4 HADD2.F32 R196, -RZ, R183.H1_H1 ;  /* 0x300000b7ffc44230 */ /* 0x020fca0000004100 */
[----:B------:R-:W-:Y:S01]  /*3750*/  @P4 FMUL.FTZ R3, R2, R196 ;  /* 0x000000c402034220 */ /* 0x000fe20000410000 */
[----:B------:R-:W-:-:S03]  /*3760*/  FMUL.FTZ R2, R67, R2 ;  /* 0x0000000243027220 */ /* 0x000fc60000410000 */
[----:B------:R-:W-:Y:S02]  /*3770*/  FADD.FTZ R155, R155, R3 ;  /* 0x000000039b9b7221 */ /* 0x000fe40000010000 */
[----:B------:R-:W-:-:S04]  /*3780*/  FSEL R2, R2, RZ, P4 ;  /* 0x000000ff02027208 */ /* 0x000fc80002000000 */
[----:B------:R-:W-:-:S04]  /*3790*/  F2FP.F16.F32.PACK_AB R2, RZ, R2 ;  /* 0x00000002ff02723e */ /* 0x000fc800000000ff */
[----:B------:R-:W-:-:S07]  /*37a0*/  PRMT R191, R191, 0x5410, R2 ;  /* 0x00005410bfbf7816 */ /* 0x000fce0000000002 */
.L_x_8557:
[----:B------:R-:W-:Y:S05]  /*37b0*/  BSYNC B0 ;  /* 0x0000000000007941 */ /* 0x000fea0003800000 */
.L_x_8556:
        /* <DEDUP_REMOVED lines=9> */
[----:B-1----:R-:W-:-:S05]  /*3850*/  IADD3 R2, R247, 0x20, RZ ;  /* 0x00000020f7027810 */ /* 0x002fca0007ffe0ff */
[----:B--2---:R-:W-:-:S05]  /*3860*/  IMAD.WIDE.U32 R2, R2, 0x10, R180 ;  /* 0x0000001002027825 */ /* 0x004fca00078e00b4 */
[----:B------:R2:W5:Y:S02]  /*3870*/  LDG.E.128 R180, desc[UR4][R2.64] ;  /* 0x0000000402b47981 */ /* 0x000564000c1e1d00 */
.L_x_8559:
[----:B------:R-:W-:Y:S05]  /*3880*/  BSYNC B0 ;  /* 0x0000000000007941 */ /* 0x000fea0003800000 */
.L_x_8558:
[----:B------:R-:W-:Y:S04]  /*3890*/  BSSY B0, `(.L_x_8560) ;  /* 0x000000e000007945 */ /* 0x000fe80003800000 */
[----:B------:R-:W-:Y:S05]  /*38a0*/  @P2 BRA `(.L_x_8561) ;  /* 0x0000000000102947 */ /* 0x000fea0003800000 */
[----:B-12---:R-:W-:Y:S01]  /*38b0*/  HFMA2.MMA R2, -RZ, RZ, 0, 0 ;  /* 0x00000000ff027435 */ /* 0x006fe200000001ff */
[----:B------:R-:W-:Y:S10]  /*38c0*/  @!P0 BRA `(.L_x_8562) ;  /* 0x0000000000288947 */ /* 0x000ff40003800000 */
[----:B------:R-:W-:Y:S01]  /*38d0*/  HADD2.F32 R2, -RZ, R32.H0_H0 ;  /* 0x20000020ff027230 */ /* 0x000fe20000004100 */
[----:B------:R-:W-:Y:S06]  /*38e0*/  BRA `(.L_x_8562) ;  /* 0x0000000000207947 */ /* 0x000fec0003800000 */
.L_x_8561:
[----:B-12---:R-:W1:Y:S02]  /*38f0*/  LDC.U8 R3, c[0x0][0x2a0] ;  /* 0x0000a800ff037b82 */ /* 0x006e640000000000 */
[----:B-1----:R-:W-:Y:S01]  /*3900*/  ISETP.NE.AND P4, PT, R3, RZ, PT ;  /* 0x000000ff0300720c */ /* 0x002fe20003f85270 */
[----:B------:R-:W-:-:S03]  /*3910*/  @P0 HADD2.F32 R3, -RZ, R32.H0_H0 ;  /* 0x20000020ff030230 */ /* 0x000fc60000004100 */
[----:B------:R-:W-:-:S05]  /*3920*/  FSEL R2, R5, RZ, !P4 ;  /* 0x000000ff05027208 */ /* 0x000fca0006000000 */
[----:B------:R-:W-:-:S04]  /*3930*/  FFMA.FTZ R2, R208, R246, R2 ;  /* 0x000000f6d0027223 */ /* 0x000fc80000010002 */
[----:B------:R-:W-:-:S04]  /*3940*/  FADD.FTZ R2, R219, -R2 ;  /* 0x80000002db027221 */ /* 0x000fc80000010000 */
[----:B------:R-:W-:-:S04]  /*3950*/  FMUL.FTZ R2, R6, R2 ;  /* 0x0000000206027220 */ /* 0x000fc80000410000 */
[----:B------:R-:W-:-:S07]  /*3960*/  @P0 FADD.FTZ R2, R2, R3 ;  /* 0x0000000302020221 */ /* 0x000fce0000010000 */
.L_x_8562:
[----:B------:R-:W-:Y:S05]  /*3970*/  BSYNC B0 ;  /* 0x0000000000007941 */ /* 0x000fea0003800000 */
.L_x_8560:
[----:B------:R-:W-:Y:S01]  /*3980*/  @P1 F2FP.F16.F32.PACK_AB R3, RZ, R2 ;  /* 0x00000002ff03123e */ /* 0x000fe200000000ff */
        /* <DEDUP_REMOVED lines=8> */
[----:B-----5:R-:W-:-:S05]  /*3a10*/  @P4 HADD2.F32 R4, -RZ, R180.H0_H0 ;  /* 0x200000b4ff044230 */ /* 0x020fca0000004100 */
[-C--:B------:R-:W-:Y:S01]  /*3a20*/  @P4 FMUL.FTZ R3, R4, R2.reuse ;  /* 0x0000000204034220 */ /* 0x080fe20000410000 */
[----:B------:R-:W-:-:S03]  /*3a30*/  FMUL.FTZ R2, R60, R2 ;  /* 0x000000023c027220 */ /* 0x000fc60000410000 */
[----:B------:R-:W-:Y:S02]  /*3a40*/  FADD.FTZ R156, R156, R3 ;  /* 0x000000039c9c7221 */ /* 0x000fe40000010000 */
[----:B------:R-:W-:-:S04]  /*3a50*/  FSEL R2, R2, RZ, P4 ;  /* 0x000000ff02027208 */ /* 0x000fc80002000000 */
[----:B------:R-:W-:-:S04]  /*3a60*/  F2FP.F16.F32.PACK_AB R2, RZ, R2 ;  /* 0x00000002ff02723e */ /* 0x000fc800000000ff */
[----:B------:R-:W-:-:S07]  /*3a70*/  PRMT R188, R2, 0x7610, R188 ;  /* 0x0000761002bc7816 */ /* 0x000fce00000000bc */
.L_x_8564:
[----:B------:R-:W-:Y:S05]  /*3a80*/  BSYNC B0 ;  /* 0x0000000000007941 */ /* 0x000fea0003800000 */
.L_x_8563:
[----:B------:R-:W-:Y:S04]  /*3a90*/  BSSY B0, `(.L_x_8565) ;  /* 0x000000e000007945 */ /* 0x000fe80003800000 */
[----:B------:R-:W-:Y:S05]  /*3aa0*/  @P2 BRA `(.L_x_8566) ;  /* 0x0000000000102947 */ /* 0x000fea0003800000 */
[----:B------:R-:W-:Y:S01]  /*3ab0*/  HFMA2.MMA R2, -RZ, RZ, 0, 0 ;  /* 0x00000000ff027435 */ /* 0x000fe200000001ff */
[----:B------:R-:W-:Y:S10]  /*3ac0*/  @!P0 BRA `(.L_x_8567) ;  /* 0x0000000000288947 */ /* 0x000ff40003800000 */
[----:B------:R-:W-:Y:S01]  /*3ad0*/  HADD2.F32 R2, -RZ, R32.H1_H1 ;  /* 0x30000020ff027230 */ /* 0x000fe20000004100 */
[----:B------:R-:W-:Y:S06]  /*3ae0*/  BRA `(.L_x_8567) ;  /* 0x0000000000207947 */ /* 0x000fec0003800000 */
.L_x_8566:
        /* <DEDUP_REMOVED lines=8> */
.L_x_8567:
[----:B------:R-:W-:Y:S05]  /*3b70*/  BSYNC B0 ;  /* 0x0000000000007941 */ /* 0x000fea0003800000 */
.L_x_8565:
        /* <DEDUP_REMOVED lines=15> */
.L_x_8569:
[----:B------:R-:W-:Y:S05]  /*3c70*/  BSYNC B0 ;  /* 0x0000000000007941 */ /* 0x000fea0003800000 */
.L_x_8568:
[----:B------:R-:W-:Y:S04]  /*3c80*/  BSSY B0, `(.L_x_8570) ;  /* 0x000000e000007945 */ /* 0x000fe80003800000 */
[----:B------:R-:W-:Y:S05]  /*3c90*/  @P2 BRA `(.L_x_8571) ;  /* 0x0000000000102947 */ /* 0x000fea0003800000 */
[----:B------:R-:W-:Y:S01]  /*3ca0*/  HFMA2.MMA R2, -RZ, RZ, 0, 0 ;  /* 0x00000000ff027435 */ /* 0x000fe200000001ff */
[----:B------:R-:W-:Y:S10]  /*3cb0*/  @!P0 BRA `(.L_x_8572) ;  /* 0x0000000000288947 */ /* 0x000ff40003800000 */
[----:B------:R-:W-:Y:S01]  /*3cc0*/  HADD2.F32 R2, -RZ, R33.H0_H0 ;  /* 0x20000021ff027230 */ /* 0x000fe20000004100 */
[----:B------:R-:W-:Y:S06]  /*3cd0*/  BRA `(.L_x_8572) ;  /* 0x0000000000207947 */ /* 0x000fec0003800000 */
.L_x_8571:
        /* <DEDUP_REMOVED lines=8> */
.L_x_8572:
[----:B------:R-:W-:Y:S05]  /*3d60*/  BSYNC B0 ;  /* 0x0000000000007941 */ /* 0x000fea0003800000 */
.L_x_8570:
        /* <DEDUP_REMOVED lines=9> */
[-C--:B------:R-:W-:Y:S01]  /*3e00*/  @P4 FMUL.FTZ R3, R4, R2.reuse ;  /* 0x0000000204034220 */ /* 0x080fe20000410000 */
[----:B------:R-:W-:-:S03]  /*3e10*/  FMUL.FTZ R2, R62, R2 ;  /* 0x000000023e027220 */ /* 0x000fc60000410000 */
[----:B------:R-:W-:Y:S02]  /*3e20*/  FADD.FTZ R158, R158, R3 ;  /* 0x000000039e9e7221 */ /* 0x000fe40000010000 */
[----:B------:R-:W-:-:S04]  /*3e30*/  FSEL R2, R2, RZ, P4 ;  /* 0x000000ff02027208 */ /* 0x000fc80002000000 */
[----:B------:R-:W-:-:S04]  /*3e40*/  F2FP.F16.F32.PACK_AB R2, RZ, R2 ;  /* 0x00000002ff02723e */ /* 0x000fc800000000ff */
[----:B------:R-:W-:-:S07]  /*3e50*/  PRMT R189, R2, 0x7610, R189 ;  /* 0x0000761002bd7816 */ /* 0x000fce00000000bd */
.L_x_8574:
[----:B------:R-:W-:Y:S05]  /*3e60*/  BSYNC B0 ;  /* 0x0000000000007941 */ /* 0x000fea0003800000 */
.L_x_8573:
[----:B------:R-:W-:Y:S04]  /*3e70*/  BSSY B0, `(.L_x_8575) ;  /* 0x000000e000007945 */ /* 0x000fe80003800000 */
[----:B------:R-:W-:Y:S05]  /*3e80*/  @P2 BRA `(.L_x_8576) ;  /* 0x0000000000102947 */ /* 0x000fea0003800000 */
[----:B------:R-:W-:Y:S01]  /*3e90*/  HFMA2.MMA R2, -RZ, RZ, 0, 0 ;  /* 0x00000000ff027435 */ /* 0x000fe200000001ff */
[----:B------:R-:W-:Y:S10]  /*3ea0*/  @!P0 BRA `(.L_x_8577) ;  /* 0x0000000000288947 */ /* 0x000ff40003800000 */
[----:B------:R-:W-:Y:S01]  /*3eb0*/  HADD2.F32 R2, -RZ, R33.H1_H1 ;  /* 0x30000021ff027230 */ /* 0x000fe20000004100 */
[----:B------:R-:W-:Y:S06]  /*3ec0*/  BRA `(.L_x_8577) ;  /* 0x0000000000207947 */ /* 0x000fec0003800000 */
.L_x_8576:
        /* <DEDUP_REMOVED lines=8> */
.L_x_8577:
[----:B------:R-:W-:Y:S05]  /*3f50*/  BSYNC B0 ;  /* 0x0000000000007941 */ /* 0x000fea0003800000 */
.L_x_8575:
        /* <DEDUP_REMOVED lines=15> */
.L_x_8579:
[----:B------:R-:W-:Y:S05]  /*4050*/  BSYNC B0 ;  /* 0x0000000000007941 */ /* 0x000fea0003800000 */
.L_x_8578:
[----:B------:R-:W-:Y:S04]  /*4060*/  BSSY B0, `(.L_x_8580) ;  /* 0x000000e000007945 */ /* 0x000fe80003800000 */
[----:B------:R-:W-:Y:S05]  /*4070*/  @P2 BRA `(.L_x_8581) ;  /* 0x0000000000102947 */ /* 0x000fea0003800000 */
[----:B------:R-:W-:Y:S01]  /*4080*/  HFMA2.MMA R2, -RZ, RZ, 0, 0 ;  /* 0x00000000ff027435 */ /* 0x000fe200000001ff */
[----:B------:R-:W-:Y:S10]  /*4090*/  @!P0 BRA `(.L_x_8582) ;  /* 0x0000000000288947 */ /* 0x000ff40003800000 */
[----:B------:R-:W-:Y:S01]  /*40a0*/  HADD2.F32 R2, -RZ, R34.H0_H0 ;  /* 0x20000022ff027230 */ /* 0x000fe20000004100 */
[----:B------:R-:W-:Y:S06]  /*40b0*/  BRA `(.L_x_8582) ;  /* 0x0000000000207947 */ /* 0x000fec0003800000 */
.L_x_8581:
        /* <DEDUP_REMOVED lines=8> */
.L_x_8582:
[----:B------:R-:W-:Y:S05]  /*4140*/  BSYNC B0 ;  /* 0x0000000000007941 */ /* 0x000fea0003800000 */
.L_x_8580:
        /* <DEDUP_REMOVED lines=15> */
.L_x_8584:
[----:B------:R-:W-:Y:S05]  /*4240*/  BSYNC B0 ;  /* 0x0000000000007941 */ /* 0x000fea0003800000 */
.L_x_8583:
[----:B------:R-:W-:Y:S04]  /*4250*/  BSSY B0, `(.L_x_8585) ;  /* 0x000000e000007945 */ /* 0x000fe80003800000 */
[----:B------:R-:W-:Y:S05]  /*4260*/  @P2 BRA `(.L_x_8586) ;  /* 0x0000000000102947 */ /* 0x000fea0003800000 */
[----:B------:R-:W-:Y:S01]  /*4270*/  HFMA2.MMA R2, -RZ, RZ, 0, 0 ;  /* 0x00000000ff027435 */ /* 0x000fe200000001ff */
[----:B------:R-:W-:Y:S10]  /*4280*/  @!P0 BRA `(.L_x_8587) ;  /* 0x0000000000288947 */ /* 0x000ff40003800000 */
[----:B------:R-:W-:Y:S01]  /*4290*/  HADD2.F32 R2, -RZ, R34.H1_H1 ;  /* 0x30000022ff027230 */ /* 0x000fe20000004100 */
[----:B------:R-:W-:Y:S06]  /*42a0*/  BRA `(.L_x_8587) ;  /* 0x0000000000207947 */ /* 0x000fec0003800000 */
.L_x_8586:
        /* <DEDUP_REMOVED lines=8> */
.L_x_8587:
[----:B------:R-:W-:Y:S05]  /*4330*/  BSYNC B0 ;  /* 0x0000000000007941 */ /* 0x000fea0003800000 */
.L_x_8585:
        /* <DEDUP_REMOVED lines=15> */
.L_x_8589:
[----:B------:R-:W-:Y:S05]  /*4430*/  BSYNC B0 ;  /* 0x0000000000007941 */ /* 0x000fea0003800000 */
.L_x_8588:
[----:B------:R-:W-:Y:S04]  /*4440*/  BSSY B0, `(.L_x_8590) ;  /* 0x000000e000007945 */ /* 0x000fe80003800000 */
[----:B------:R-:W-:Y:S05]  /*4450*/  @P2 BRA `(.L_x_8591) ;  /* 0x0000000000102947 */ /* 0x000fea0003800000 */
[----:B------:R-:W-:Y:S01]  /*4460*/  HFMA2.MMA R2, -RZ, RZ, 0, 0 ;  /* 0x00000000ff027435 */ /* 0x000fe200000001ff */
[----:B------:R-:W-:Y:S10]  /*4470*/  @!P0 BRA `(.L_x_8592) ;  /* 0x0000000000288947 */ /* 0x000ff40003800000 */
[----:B------:R-:W-:Y:S01]  /*4480*/  HADD2.F32 R2, -RZ, R35.H0_H0 ;  /* 0x20000023ff027230 */ /* 0x000fe20000004100 */
[----:B------:R-:W-:Y:S06]  /*4490*/  BRA `(.L_x_8592) ;  /* 0x0000000000207947 */ /* 0x000fec0003800000 */
.L_x_8591:
        /* <DEDUP_REMOVED lines=8> */
.L_x_8592:
[----:B------:R-:W-:Y:S05]  /*4520*/  BSYNC B0 ;  /* 0x0000000000007941 */ /* 0x000fea0003800000 */
.L_x_8590:
        /* <DEDUP_REMOVED lines=15> */
.L_x_8594:
[----:B------:R-:W-:Y:S05]  /*4620*/  BSYNC B0 ;  /* 0x0000000000007941 */ /* 0x000fea0003800000 */
.L_x_8593:
[----:B------:R-:W-:Y:S04]  /*4630*/  BSSY B0, `(.L_x_8595) ;  /* 0x000000e000007945 */ /* 0x000fe80003800000 */
[----:B------:R-:W-:Y:S05]  /*4640*/  @P2 BRA `(.L_x_8596) ;  /* 0x0000000000102947 */ /* 0x000fea0003800000 */
[----:B------:R-:W-:Y:S01]  /*4650*/  HFMA2.MMA R2, -RZ, RZ, 0, 0 ;  /* 0x00000000ff027435 */ /* 0x000fe200000001ff */
[----:B------:R-:W-:Y:S10]  /*4660*/  @!P0 BRA `(.L_x_8597) ;  /* 0x0000000000288947 */ /* 0x000ff40003800000 */
[----:B------:R-:W-:Y:S01]  /*4670*/  HADD2.F32 R2, -RZ, R35.H1_H1 ;  /* 0x30000023ff027230 */ /* 0x000fe20000004100 */
[----:B------:R-:W-:Y:S06]  /*4680*/  BRA `(.L_x_8597) ;  /* 0x0000000000207947 */ /* 0x000fec0003800000 */
.L_x_8596:
        /* <DEDUP_REMOVED lines=8> */
.L_x_8597:
[----:B------:R-:W-:Y:S05]  /*4710*/  BSYNC B0 ;  /* 0x0000000000007941 */ /* 0x000fea0003800000 */
.L_x_8595:
        /* <DEDUP_REMOVED lines=15> */
.L_x_8599:
[----:B------:R-:W-:Y:S05]  /*4810*/  BSYNC B0 ;  /* 0x0000000000007941 */ /* 0x000fea0003800000 */
.L_x_8598:
[----:B------:R-:W2:Y:S01]  /*4820*/  LDL.LU R4, [R1+0x4] ;  /* 0x0000040001047983 */ /* 0x000ea20000300800 */
[----:B------:R-:W2:Y:S01]  /*4830*/  @P1 LDC.64 R2, c[0x0][0x308] ;  /* 0x0000c200ff021b82 */ /* 0x000ea20000000a00 */
[----:B------:R-:W-:Y:S01]  /*4840*/  BSSY B0, `(.L_x_8600) ;  /* 0x000000c000007945 */ /* 0x000fe20003800000 */
[----:B--2---:R-:W-:Y:S01]  /*4850*/  @P1 IMAD.WIDE.U32 R2, R4, 0x10, R2 ;  /* 0x0000001004021825 */ /* 0x004fe200078e0002 */
[----:B------:R-:W-:-:S04]  /*4860*/  @P3 IADD3 R4, R247, 0x20, RZ ;  /* 0x00000020f7043810 */ /* 0x000fc80007ffe0ff */
[----:B------:R1:W-:Y:S02]  /*4870*/  @P1 STG.E.128 desc[UR4][R2.64], R184 ;  /* 0x000000b802001986 */ /* 0x0003e4000c101d04 */
[----:B-1----:R-:W1:Y:S02]  /*4880*/  @P3 LDC.64 R2, c[0x0][0x2f8] ;  /* 0x0000be00ff023b82 */ /* 0x002e640000000a00 */
[----:B-1----:R-:W-:Y:S01]  /*4890*/  @P3 IMAD.WIDE.U32 R2, R4, 0x10, R2 ;  /* 0x0000001004023825 */ /* 0x002fe200078e0002 */
[----:B------:R-:W-:-:S04]  /*48a0*/  IADD3 R4, R247, 0x40, RZ ;  /* 0x00000040f7047810 */ /* 0x000fc80007ffe0ff */
[----:B------:R1:W-:Y:S01]  /*48b0*/  @P3 STG.E.128 desc[UR4][R2.64], R188 ;  /* 0x000000bc02003986 */ /* 0x0003e2000c101d04 */
[----:B------:R-:W-:Y:S05]  /*48c0*/  @!P3 BRA `(.L_x_8601) ;  /* 0x00000000000cb947 */ /* 0x000fea0003800000 */
[----:B-1----:R-:W1:Y:S02]  /*48d0*/  LDC.64 R2, c[0x0][0x220] ;  /* 0x00008800ff027b82 */ /* 0x002e640000000a00 */
[----:B-1----:R-:W-:-:S05]  /*48e0*/  IMAD.WIDE.U32 R2, R4, 0x10, R2 ;  /* 0x0000001004027825 */ /* 0x002fca00078e0002 */
[----:B-----5:R2:W5:Y:S02]  /*48f0*/  LDG.E.128 R180, desc[UR4][R2.64] ;  /* 0x0000000402b47981 */ /* 0x020564000c1e1d00 */
.L_x_8601:
[----:B------:R-:W-:Y:S05]  /*4900*/  BSYNC B0 ;  /* 0x0000000000007941 */ /* 0x000fea0003800000 */
.L_x_8600:
[----:B------:R-:W-:Y:S04]  /*4910*/  BSSY B0, `(.L_x_8602) ;  /* 0x000000e000007945 */ /* 0x000fe80003800000 */
[----:B------:R-:W-:Y:S05]  /*4920*/  @P2 BRA `(.L_x_8603) ;  /* 0x0000000000102947 */ /* 0x000fea0003800000 */
[----:B-12---:R-:W-:Y:S01]  /*4930*/  HFMA2.MMA R3, -RZ, RZ, 0, 0 ;  /* 0x00000000ff037435 */ /* 0x006fe200000001ff */
[----:B------:R-:W-:Y:S10]  /*4940*/  @!P0 BRA `(.L_x_8604) ;  /* 0x0000000000288947 */ /* 0x000ff40003800000 */
[----:B------:R-:W-:Y:S01]  /*4950*/  HADD2.F32 R3, -RZ, R28.H0_H0 ;  /* 0x2000001cff037230 */ /* 0x000fe20000004100 */
[----:B------:R-:W-:Y:S06]  /*4960*/  BRA `(.L_x_8604) ;  /* 0x0000000000207947 */ /* 0x000fec0003800000 */
.L_x_8603:
[----:B-12---:R-:W1:Y:S02]  /*4970*/  LDC.U8 R2, c[0x0][0x2a0] ;  /* 0x0000a800ff027b82 */ /* 0x006e640000000000 */
[----:B-1----:R-:W-:-:S04]  /*4980*/  ISETP.NE.AND P4, PT, R2, RZ, PT ;  /* 0x000000ff0200720c */ /* 0x002fc80003f85270 */
[----:B------:R-:W-:-:S05]  /*4990*/  FSEL R2, R5, RZ, !P4 ;  /* 0x000000ff05027208 */ /* 0x000fca0006000000 */
[----:B------:R-:W-:-:S04]  /*49a0*/  FFMA.FTZ R2, R200, R246, R2 ;  /* 0x000000f6c8027223 */ /* 0x000fc80000010002 */
[----:B------:R-:W-:-:S04]  /*49b0*/  FADD.FTZ R2, R227, -R2 ;  /* 0x80000002e3027221 */ /* 0x000fc80000010000 */
[----:B------:R-:W-:Y:S01]  /*49c0*/  FMUL.FTZ R3, R6, R2 ;  /* 0x0000000206037220 */ /* 0x000fe20000410000 */
[----:B------:R-:W-:-:S05]  /*49d0*/  @P0 HADD2.F32 R2, -RZ, R28.H0_H0 ;  /* 0x2000001cff020230 */ /* 0x000fca0000004100 */
[----:B------:R-:W-:-:S07]  /*49e0*/  @P0 FADD.FTZ R3, R3, R2 ;  /* 0x0000000203030221 */ /* 0x000fce0000010000 */
.L_x_8604:
[----:B------:R-:W-:Y:S05]  /*49f0*/  BSYNC B0 ;  /* 0x0000000000007941 */ /* 0x000fea0003800000 */
.L_x_8602:
        /* <DEDUP_REMOVED lines=16> */
.L_x_8606:
[----:B------:R-:W-:Y:S05]  /*4b00*/  BSYNC B0 ;  /* 0x0000000000007941 */ /* 0x000fea0003800000 */
.L_x_8605:
[----:B------:R-:W-:Y:S04]  /*4b10*/  BSSY B0, `(.L_x_8607) ;  /* 0x000000e000007945 */ /* 0x000fe80003800000 */
[----:B------:R-:W-:Y:S05]  /*4b20*/  @P2 BRA `(.L_x_8608) ;  /* 0x0000000000102947 */ /* 0x000fea0003800000 */
[----:B------:R-:W-:Y:S01]  /*4b30*/  HFMA2.MMA R2, -RZ, RZ, 0, 0 ;  /* 0x00000000ff027435 */ /* 0x000fe200000001ff */
[----:B------:R-:W-:Y:S10]  /*4b40*/  @!P0 BRA `(.L_x_8609) ;  /* 0x0000000000288947 */ /* 0x000ff40003800000 */
[----:B------:R-:W-:Y:S01]  /*4b50*/  HADD2.F32 R2, -RZ, R28.H1_H1 ;  /* 0x3000001cff027230 */ /* 0x000fe20000004100 */
[----:B------:R-:W-:Y:S06]  /*4b60*/  BRA `(.L_x_8609) ;  /* 0x0000000000207947 */ /* 0x000fec0003800000 */
.L_x_8608:
        /* <DEDUP_REMOVED lines=8> */
.L_x_8609:
[----:B------:R-:W-:Y:S05]  /*4bf0*/  BSYNC B0 ;  /* 0x0000000000007941 */ /* 0x000fea0003800000 */
.L_x_8607:
        /* <DEDUP_REMOVED lines=15> */
.L_x_8611:
[----:B------:R-:W-:Y:S05]  /*4cf0*/  BSYNC B0 ;  /* 0x0000000000007941 */ /* 0x000fea0003800000 */
.L_x_8610:
[----:B------:R-:W-:Y:S04]  /*4d00*/  BSSY B0, `(.L_x_8612) ;  /* 0x000000e000007945 */ /* 0x000fe80003800000 */
[----:B------:R-:W-:Y:S05]  /*4d10*/  @P2 BRA `(.L_x_8613) ;  /* 0x0000000000102947 */ /* 0x000fea0003800000 */
[----:B------:R-:W-:Y:S01]  /*4d20*/  HFMA2.MMA R2, -RZ, RZ, 0, 0 ;  /* 0x00000000ff027435 */ /* 0x000fe200000001ff */
[----:B------:R-:W-:Y:S10]  /*4d30*/  @!P0 BRA `(.L_x_8614) ;  /* 0x0000000000288947 */ /* 0x000ff40003800000 */
[----:B------:R-:W-:Y:S01]  /*4d40*/  HADD2.F32 R2, -RZ, R29.H0_H0 ;  /* 0x2000001dff027230 */ /* 0x000fe20000004100 */
[----:B------:R-:W-:Y:S06]  /*4d50*/  BRA `(.L_x_8614) ;  /* 0x0000000000207947 */ /* 0x000fec0003800000 */
.L_x_8613:
        /* <DEDUP_REMOVED lines=8> */
.L_x_8614:
[----:B------:R-:W-:Y:S05]  /*4de0*/  BSYNC B0 ;  /* 0x0000000000007941 */ /* 0x000fea0003800000 */
.L_x_8612:
        /* <DEDUP_REMOVED lines=15> */
.L_x_8616:
[----:B------:R-:W-:Y:S05]  /*4ee0*/  BSYNC B0 ;  /* 0x0000000000007941 */ /* 0x000fea0003800000 */
.L_x_8615:
[----:B------:R-:W-:Y:S04]  /*4ef0*/  BSSY B0, `(.L_x_8617) ;  /* 0x000000e000007945 */ /* 0x000fe80003800000 */
[----:B------:R-:W-:Y:S05]  /*4f00*/  @P2 BRA `(.L_x_8618) ;  /* 0x0000000000102947 */ /* 0x000fea0003800000 */
[----:B------:R-:W-:Y:S01]  /*4f10*/  HFMA2.MMA R2, -RZ, RZ, 0, 0 ;  /* 0x00000000ff027435 */ /* 0x000fe200000001ff */
[----:B------:R-:W-:Y:S10]  /*4f20*/  @!P0 BRA `(.L_x_8619) ;  /* 0x0000000000288947 */ /* 0x000ff40003800000 */
[----:B------:R-:W-:Y:S01]  /*4f30*/  HADD2.F32 R2, -RZ, R29.H1_H1 ;  /* 0x3000001dff027230 */ /* 0x000fe20000004100 */
[----:B------:R-:W-:Y:S06]  /*4f40*/  BRA `(.L_x_8619) ;  /* 0x0000000000207947 */ /* 0x000fec0003800000 */
.L_x_8618:
        /* <DEDUP_REMOVED lines=8> */
.L_x_8619:
[----:B------:R-:W-:Y:S05]  /*4fd0*/  BSYNC B0 ;  /* 0x0000000000007941 */ /* 0x000fea0003800000 */
.L_x_8617:
        /* <DEDUP_REMOVED lines=15> */
.L_x_8621:
[----:B------:R-:W-:Y:S05]  /*50d0*/  BSYNC B0 ;  /* 0x0000000000007941 */ /* 0x000fea0003800000 */
.L_x_8620:
[----:B------:R-:W-:Y:S04]  /*50e0*/  BSSY B0, `(.L_x_8622) ;  /* 0x000000e000007945 */ /* 0x000fe80003800000 */
[----:B------:R-:W-:Y:S05]  /*50f0*/  @P2 BRA `(.L_x_8623) ;  /* 0x0000000000102947 */ /* 0x000fea0003800000 */
[----:B------:R-:W-:Y:S01]  /*5100*/  HFMA2.MMA R2, -RZ, RZ, 0, 0 ;  /* 0x00000000ff027435 */ /* 0x000fe200000001ff */
[----:B------:R-:W-:Y:S10]  /*5110*/  @!P0 BRA `(.L_x_8624) ;  /* 0x0000000000288947 */ /* 0x000ff40003800000 */
[----:B------:R-:W-:Y:S01]  /*5120*/  HADD2.F32 R2, -RZ, R30.H0_H0 ;  /* 0x2000001eff027230 */ /* 0x000fe20000004100 */
[----:B------:R-:W-:Y:S06]  /*5130*/  BRA `(.L_x_8624) ;  /* 0x0000000000207947 */ /* 0x000fec0003800000 */
.L_x_8623:
        /* <DEDUP_REMOVED lines=8> */
.L_x_8624:
[----:B------:R-:W-:Y:S05]  /*51c0*/  BSYNC B0 ;  /* 0x0000000000007941 */ /* 0x000fea0003800000 */
.L_x_8622:
        /* <DEDUP_REMOVED lines=15> */
.L_x_8626:
[----:B------:R-:W-:Y:S05]  /*52c0*/  BSYNC B0 ;  /* 0x0000000000007941 */ /* 0x000fea0003800000 */
.L_x_8625:
[----:B------:R-:W-:Y:S04]  /*52d0*/  BSSY B0, `(.L_x_8627) ;  /* 0x000000e000007945 */ /* 0x000fe80003800000 */
[----:B------:R-:W-:Y:S05]  /*52e0*/  @P2 BRA `(.L_x_8628) ;  /* 0x0000000000102947 */ /* 0x000fea0003800000 */
[----:B------:R-:W-:Y:S01]  /*52f0*/  HFMA2.MMA R2, -RZ, RZ, 0, 0 ;  /* 0x00000000ff027435 */ /* 0x000fe200000001ff */
[----:B------:R-:W-:Y:S10]  /*5300*/  @!P0 BRA `(.L_x_8629) ;  /* 0x0000000000288947 */ /* 0x000ff40003800000 */
[----:B------:R-:W-:Y:S01]  /*5310*/  HADD2.F32 R2, -RZ, R30.H1_H1 ;  /* 0x3000001eff027230 */ /* 0x000fe20000004100 */
[----:B------:R-:W-:Y:S06]  /*5320*/  BRA `(.L_x_8629) ;  /* 0x0000000000207947 */ /* 0x000fec0003800000 */
.L_x_8628:
        /* <DEDUP_REMOVED lines=8> */
.L_x_8629:
[----:B------:R-:W-:Y:S05]  /*53b0*/  BSYNC B0 ;  /* 0x0000000000007941 */ /* 0x000fea0003800000 */
.L_x_8627:
        /* <DEDUP_REMOVED lines=15> */
.L_x_8631:
[----:B------:R-:W-:Y:S05]  /*54b0*/  BSYNC B0 ;  /* 0x0000000000007941 */ /* 0x000fea0003800000 */
.L_x_8630:
[----:B------:R-:W-:Y:S04]  /*54c0*/  BSSY B0, `(.L_x_8632) ;  /* 0x000000e000007945 */ /* 0x000fe80003800000 */
[----:B------:R-:W-:Y:S05]  /*54d0*/  @P2 BRA `(.L_x_8633) ;  /* 0x0000000000102947 */ /* 0x000fea0003800000 */
[----:B------:R-:W-:Y:S01]  /*54e0*/  HFMA2.MMA R2, -RZ, RZ, 0, 0 ;  /* 0x00000000ff027435 */ /* 0x000fe200000001ff */
[----:B------:R-:W-:Y:S10]  /*54f0*/  @!P0 BRA `(.L_x_8634) ;  /* 0x0000000000288947 */ /* 0x000ff40003800000 */
[----:B------:R-:W-:Y:S01]  /*5500*/  HADD2.F32 R2, -RZ, R31.H0_H0 ;  /* 0x2000001fff027230 */ /* 0x000fe20000004100 */
[----:B------:R-:W-:Y:S06]  /*5510*/  BRA `(.L_x_8634) ;  /* 0x0000000000207947 */ /* 0x000fec0003800000 */
.L_x_8633:
        /* <DEDUP_REMOVED lines=8> */
.L_x_8634:
[----:B------:R-:W-:Y:S05]  /*55a0*/  BSYNC B0 ;  /* 0x0000000000007941 */ /* 0x000fea0003800000 */
.L_x_8632:
        /* <DEDUP_REMOVED lines=15> */
.L_x_8636:
[----:B------:R-:W-:Y:S05]  /*56a0*/  BSYNC B0 ;  /* 0x0000000000007941 */ /* 0x000fea0003800000 */
.L_x_8635:
[----:B------:R-:W-:Y:S04]  /*56b0*/  BSSY B0, `(.L_x_8637) ;  /* 0x000000e000007945 */ /* 0x000fe80003800000 */
[----:B------:R-:W-:Y:S05]  /*56c0*/  @P2 BRA `(.L_x_8638) ;  /* 0x0000000000102947 */ /* 0x000fea0003800000 */
[----:B------:R-:W-:Y:S01]  /*56d0*/  HFMA2.MMA R2, -RZ, RZ, 0, 0 ;  /* 0x00000000ff027435 */ /* 0x000fe200000001ff */
[----:B------:R-:W-:Y:S10]  /*56e0*/  @!P0 BRA `(.L_x_8639) ;  /* 0x0000000000288947 */ /* 0x000ff40003800000 */
[----:B------:R-:W-:Y:S01]  /*56f0*/  HADD2.F32 R2, -RZ, R31.H1_H1 ;  /* 0x3000001fff027230 */ /* 0x000fe20000004100 */
[----:B------:R-:W-:Y:S06]  /*5700*/  BRA `(.L_x_8639) ;  /* 0x0000000000207947 */ /* 0x000fec0003800000 */
.L_x_8638:
        /* <DEDUP_REMOVED lines=8> */
.L_x_8639:
[----:B------:R-:W-:Y:S05]  /*5790*/  BSYNC B0 ;  /* 0x0000000000007941 */ /* 0x000fea0003800000 */
.L_x_8637:
        /* <DEDUP_REMOVED lines=15> */
.L_x_8641:
[----:B------:R-:W-:Y:S05]  /*5890*/  BSYNC B0 ;  /* 0x0000000000007941 */ /* 0x000fea0003800000 */
.L_x_8640:
[----:B------:R-:W2:Y:S01]  /*58a0*/  LDL.LU R192, [R1+0x8] ;  /* 0x0000080001c07983 */ /* 0x000ea20000300800 */
[----:B------:R-:W2:Y:S01]  /*58b0*/  @P1 LDC.64 R2, c[0x0][0x308] ;  /* 0x0000c200ff021b82 */ /* 0x000ea20000000a00 */
[----:B------:R-:W-:Y:S01]  /*58c0*/  BSSY B0, `(.L_x_8642) ;  /* 0x000000b000007945 */ /* 0x000fe20003800000 */
[----:B--2---:R-:W-:-:S05]  /*58d0*/  @P1 IMAD.WIDE.U32 R2, R192, 0x10, R2 ;  /* 0x00000010c0021825 */ /* 0x004fca00078e0002 */
        /* <DEDUP_REMOVED lines=9> */
.L_x_8643:
[----:B------:R-:W-:Y:S05]  /*5970*/  BSYNC B0 ;  /* 0x0000000000007941 */ /* 0x000fea0003800000 */
.L_x_8642:
[----:B------:R-:W-:Y:S04]  /*5980*/  BSSY B0, `(.L_x_8644) ;  /* 0x000000e000007945 */ /* 0x000fe80003800000 */
[----:B------:R-:W-:Y:S05]  /*5990*/  @P2 BRA `(.L_x_8645) ;  /* 0x0000000000102947 */ /* 0x000fea0003800000 */
[----:B-12---:R-:W-:Y:S01]  /*59a0*/  HFMA2.MMA R2, -RZ, RZ, 0, 0 ;  /* 0x00000000ff027435 */ /* 0x006fe200000001ff */
[----:B------:R-:W-:Y:S10]  /*59b0*/  @!P0 BRA `(.L_x_8646) ;  /* 0x0000000000288947 */ /* 0x000ff40003800000 */
[----:B------:R-:W-:Y:S01]  /*59c0*/  HADD2.F32 R2, -RZ, R24.H0_H0 ;  /* 0x20000018ff027230 */ /* 0x000fe20000004100 */
[----:B------:R-:W-:Y:S06]  /*59d0*/  BRA `(.L_x_8646) ;  /* 0x0000000000207947 */ /* 0x000fec0003800000 */
.L_x_8645:
        /* <DEDUP_REMOVED lines=8> */
.L_x_8646:
[----:B------:R-:W-:Y:S05]  /*5a60*/  BSYNC B0 ;  /* 0x0000000000007941 */ /* 0x000fea0003800000 */
.L_x_8644:
        /* <DEDUP_REMOVED lines=16> */
.L_x_8648:
[----:B------:R-:W-:Y:S05]  /*5b70*/  BSYNC B0 ;  /* 0x0000000000007941 */ /* 0x000fea0003800000 */
.L_x_8647:
[----:B------:R-:W-:Y:S04]  /*5b80*/  BSSY B0, `(.L_x_8649) ;  /* 0x000000e000007945 */ /* 0x000fe80003800000 */
[----:B------:R-:W-:Y:S05]  /*5b90*/  @P2 BRA `(.L_x_8650) ;  /* 0x0000000000102947 */ /* 0x000fea0003800000 */
[----:B------:R-:W-:Y:S01]  /*5ba0*/  HFMA2.MMA R2, -RZ, RZ, 0, 0 ;  /* 0x00000000ff027435 */ /* 0x000fe200000001ff */
[----:B------:R-:W-:Y:S10]  /*5bb0*/  @!P0 BRA `(.L_x_8651) ;  /* 0x0000000000288947 */ /* 0x000ff40003800000 */
[----:B------:R-:W-:Y:S01]  /*5bc0*/  HADD2.F32 R2, -RZ, R24.H1_H1 ;  /* 0x30000018ff027230 */ /* 0x000fe20000004100 */
[----:B------:R-:W-:Y:S06]  /*5bd0*/  BRA `(.L_x_8651) ;  /* 0x0000000000207947 */ /* 0x000fec0003800000 */
.L_x_8650:
        /* <DEDUP_REMOVED lines=8> */
.L_x_8651:
[----:B------:R-:W-:Y:S05]  /*5c60*/  BSYNC B0 ;  /* 0x0000000000007941 */ /* 0x000fea0003800000 */
.L_x_8649:
        /* <DEDUP_REMOVED lines=15> */
.L_x_8653:
[----:B------:R-:W-:Y:S05]  /*5d60*/  BSYNC B0 ;  /* 0x0000000000007941 */ /* 0x000fea0003800000 */
.L_x_8652:
[----:B------:R-:W-:Y:S04]  /*5d70*/  BSSY B0, `(.L_x_8654) ;  /* 0x000000e000007945 */ /* 0x000fe80003800000 */
[----:B------:R-:W-:Y:S05]  /*5d80*/  @P2 BRA `(.L_x_8655) ;  /* 0x0000000000102947 */ /* 0x000fea0003800000 */
[----:B------:R-:W-:Y:S01]  /*5d90*/  HFMA2.MMA R2, -RZ, RZ, 0, 0 ;  /* 0x00000000ff027435 */ /* 0x000fe200000001ff */
[----:B------:R-:W-:Y:S10]  /*5da0*/  @!P0 BRA `(.L_x_8656) ;  /* 0x0000000000288947 */ /* 0x000ff40003800000 */
[----:B------:R-:W-:Y:S01]  /*5db0*/  HADD2.F32 R2, -RZ, R25.H0_H0 ;  /* 0x20000019ff027230 */ /* 0x000fe20000004100 */
[----:B------:R-:W-:Y:S06]  /*5dc0*/  BRA `(.L_x_8656) ;  /* 0x0000000000207947 */ /* 0x000fec0003800000 */
.L_x_8655:
        /* <DEDUP_REMOVED lines=8> */
.L_x_8656:
[----:B------:R-:W-:Y:S05]  /*5e50*/  BSYNC B0 ;  /* 0x0000000000007941 */ /* 0x000fea0003800000 */
.L_x_8654:
        /* <DEDUP_REMOVED lines=15> */
.L_x_8658:
[----:B------:R-:W-:Y:S05]  /*5f50*/  BSYNC B0 ;  /* 0x0000000000007941 */ /* 0x000fea0003800000 */
.L_x_8657:
[----:B------:R-:W-:Y:S04]  /*5f60*/  BSSY B0, `(.L_x_8659) ;  /* 0x000000e000007945 */ /* 0x000fe80003800000 */
[----:B------:R-:W-:Y:S05]  /*5f70*/  @P2 BRA `(.L_x_8660) ;  /* 0x0000000000102947 */ /* 0x000fea0003800000 */
[----:B------:R-:W-:Y:S01]  /*5f80*/  HFMA2.MMA R2, -RZ, RZ, 0, 0 ;  /* 0x00000000ff027435 */ /* 0x000fe200000001ff */
[----:B------:R-:W-:Y:S10]  /*5f90*/  @!P0 BRA `(.L_x_8661) ;  /* 0x0000000000288947 */ /* 0x000ff40003800000 */
[----:B------:R-:W-:Y:S01]  /*5fa0*/  HADD2.F32 R2, -RZ, R25.H1_H1 ;  /* 0x30000019ff027230 */ /* 0x000fe20000004100 */
[----:B------:R-:W-:Y:S06]  /*5fb0*/  BRA `(.L_x_8661) ;  /* 0x0000000000207947 */ /* 0x000fec0003800000 */
.L_x_8660:
        /* <DEDUP_REMOVED lines=8> */
.L_x_8661:
[----:B------:R-:W-:Y:S05]  /*6040*/  BSYNC B0 ;  /* 0x0000000000007941 */ /* 0x000fea0003800000 */
.L_x_8659:
        /* <DEDUP_REMOVED lines=15> */
.L_x_8663:
[----:B------:R-:W-:Y:S05]  /*6140*/  BSYNC B0 ;  /* 0x0000000000007941 */ /* 0x000fea0003800000 */
.L_x_8662:
[----:B------:R-:W-:Y:S04]  /*6150*/  BSSY B0, `(.L_x_8664) ;  /* 0x000000e000007945 */ /* 0x000fe80003800000 */
[----:B------:R-:W-:Y:S05]  /*6160*/  @P2 BRA `(.L_x_8665) ;  /* 0x0000000000102947 */ /* 0x000fea0003800000 */
[----:B------:R-:W-:Y:S01]  /*6170*/  HFMA2.MMA R2, -RZ, RZ, 0, 0 ;  /* 0x00000000ff027435 */ /* 0x000fe200000001ff */
[----:B------:R-:W-:Y:S10]  /*6180*/  @!P0 BRA `(.L_x_8666) ;  /* 0x0000000000288947 */ /* 0x000ff40003800000 */
[----:B------:R-:W-:Y:S01]  /*6190*/  HADD2.F32 R2, -RZ, R26.H0_H0 ;  /* 0x2000001aff027230 */ /* 0x000fe20000004100 */
[----:B------:R-:W-:Y:S06]  /*61a0*/  BRA `(.L_x_8666) ;  /* 0x0000000000207947 */ /* 0x000fec0003800000 */
.L_x_8665:
        /* <DEDUP_REMOVED lines=8> */
.L_x_8666:
[----:B------:R-:W-:Y:S05]  /*6230*/  BSYNC B0 ;  /* 0x0000000000007941 */ /* 0x000fea0003800000 */
.L_x_8664:
        /* <DEDUP_REMOVED lines=15> */
.L_x_8668:
[----:B------:R-:W-:Y:S05]  /*6330*/  BSYNC B0 ;  /* 0x0000000000007941 */ /* 0x000fea0003800000 */
.L_x_8667:
[----:B------:R-:W-:Y:S04]  /*6340*/  BSSY B0, `(.L_x_8669) ;  /* 0x000000e000007945 */ /* 0x000fe80003800000 */
[----:B------:R-:W-:Y:S05]  /*6350*/  @P2 BRA `(.L_x_8670) ;  /* 0x0000000000102947 */ /* 0x000fea0003800000 */
[----:B------:R-:W-:Y:S01]  /*6360*/  HFMA2.MMA R2, -RZ, RZ, 0, 0 ;  /* 0x00000000ff027435 */ /* 0x000fe200000001ff */
[----:B------:R-:W-:Y:S10]  /*6370*/  @!P0 BRA `(.L_x_8671) ;  /* 0x0000000000288947 */ /* 0x000ff40003800000 */
[----:B------:R-:W-:Y:S01]  /*6380*/  HADD2.F32 R2, -RZ, R26.H1_H1 ;  /* 0x3000001aff027230 */ /* 0x000fe20000004100 */
[----:B------:R-:W-:Y:S06]  /*6390*/  BRA `(.L_x_8671) ;  /* 0x0000000000207947 */ /* 0x000fec0003800000 */
.L_x_8670:
        /* <DEDUP_REMOVED lines=8> */
.L_x_8671:
[----:B------:R-:W-:Y:S05]  /*6420*/  BSYNC B0 ;  /* 0x0000000000007941 */ /* 0x000fea0003800000 */
.L_x_8669:
        /* <DEDUP_REMOVED lines=15> */
.L_x_8673:
[----:B------:R-:W-:Y:S05]  /*6520*/  BSYNC B0 ;  /* 0x0000000000007941 */ /* 0x000fea0003800000 */
.L_x_8672:
[----:B------:R-:W-:Y:S04]  /*6530*/  BSSY B0, `(.L_x_8674) ;  /* 0x000000e000007945 */ /* 0x000fe80003800000 */
[----:B------:R-:W-:Y:S05]  /*6540*/  @P2 BRA `(.L_x_8675) ;  /* 0x0000000000102947 */ /* 0x000fea0003800000 */
[----:B------:R-:W-:Y:S01]  /*6550*/  HFMA2.MMA R2, -RZ, RZ, 0, 0 ;  /* 0x00000000ff027435 */ /* 0x000fe200000001ff */
[----:B------:R-:W-:Y:S10]  /*6560*/  @!P0 BRA `(.L_x_8676) ;  /* 0x0000000000288947 */ /* 0x000ff40003800000 */
[----:B------:R-:W-:Y:S01]  /*6570*/  HADD2.F32 R2, -RZ, R27.H0_H0 ;  /* 0x2000001bff027230 */ /* 0x000fe20000004100 */
[----:B------:R-:W-:Y:S06]  /*6580*/  BRA `(.L_x_8676) ;  /* 0x0000000000207947 */ /* 0x000fec0003800000 */
.L_x_8675:
        /* <DEDUP_REMOVED lines=8> */
.L_x_8676:
[----:B------:R-:W-:Y:S05]  /*6610*/  BSYNC B0 ;  /* 0x0000000000007941 */ /* 0x000fea0003800000 */
.L_x_8674:
        /* <DEDUP_REMOVED lines=15> */
.L_x_8678:
[----:B------:R-:W-:Y:S05]  /*6710*/  BSYNC B0 ;  /* 0x0000000000007941 */ /* 0x000fea0003800000 */
.L_x_8677:
[----:B------:R-:W-:Y:S04]  /*6720*/  BSSY B0, `(.L_x_8679) ;  /* 0x000000e000007945 */ /* 0x000fe80003800000 */
[----:B------:R-:W-:Y:S05]  /*6730*/  @P2 BRA `(.L_x_8680) ;  /* 0x0000000000102947 */ /* 0x000fea0003800000 */
[----:B------:R-:W-:Y:S01]  /*6740*/  HFMA2.MMA R2, -RZ, RZ, 0, 0 ;  /* 0x00000000ff027435 */ /* 0x000fe200000001ff */
[----:B------:R-:W-:Y:S10]  /*6750*/  @!P0 BRA `(.L_x_8681) ;  /* 0x0000000000288947 */ /* 0x000ff40003800000 */
[----:B------:R-:W-:Y:S01]  /*6760*/  HADD2.F32 R2, -RZ, R27.H1_H1 ;  /* 0x3000001bff027230 */ /* 0x000fe20000004100 */
[----:B------:R-:W-:Y:S06]  /*6770*/  BRA `(.L_x_8681) ;  /* 0x0000000000207947 */ /* 0x000fec0003800000 */
.L_x_8680:
        /* <DEDUP_REMOVED lines=8> */
.L_x_8681:
[----:B------:R-:W-:Y:S05]  /*6800*/  BSYNC B0 ;  /* 0x0000000000007941 */ /* 0x000fea0003800000 */
.L_x_8679:
        /* <DEDUP_REMOVED lines=15> */
.L_x_8683:
[----:B------:R-:W-:Y:S05]  /*6900*/  BSYNC B0 ;  /* 0x0000000000007941 */ /* 0x000fea0003800000 */
.L_x_8682:
        /* <DEDUP_REMOVED lines=11> */
.L_x_8513:
        /* <DEDUP_REMOVED lines=273> */
.L_x_8517:
[----:B-1----:R-:W-:Y:S01]  /*7ad0*/  HFMA2.MMA R248, -RZ, RZ, 0, 5.9604644775390625e-08 ;  /* 0x00000001fff87435 */ /* 0x002fe200000001ff */
[----:B------:R-:W-:Y:S01]  /*7ae0*/  BSSY B0, `(.L_x_8685) ;  /* 0x0000007000007945 */ /* 0x000fe20003800000 */
[----:B------:R-:W-:Y:S02]  /*7af0*/  MOV R249, R250 ;  /* 0x000000fa00f97202 */ /* 0x000fe40000000f00 */
[----:B------:R-:W-:Y:S02]  /*7b00*/  MOV R247, 0x1f ;  /* 0x0000001f00f77802 */ /* 0x000fe40000000f00 */
[----:B------:R-:W-:-:S07]  /*7b10*/  MOV R246, 0xffffffff ;  /* 0xffffffff00f67802 */ /* 0x000fce0000000f00 */
[----:B------:R-:W-:Y:S05]  /*7b20*/  WARPSYNC.COLLECTIVE R246, `(.L_x_8686) ;  /* 0x00000000f6087348 */ /* 0x000fea0003c00000 */
[----:B------:R0:W1:Y:S02]  /*7b30*/  SHFL.BFLY P0, R252, R249, R248, R247 ;  /* 0x0c0000f8f9fc7389 */ /* 0x00006400000000f7 */
[----:B01----:R-:W-:Y:S01]  /*7b40*/  ENDCOLLECTIVE ;  /* 0x000000000000791b */ /* 0x003fe20003800000 */
.L_x_8686:
[----:B------:R-:W-:Y:S05]  /*7b50*/  BSYNC B0 ;  /* 0x0000000000007941 */ /* 0x000fea0003800000 */
.L_x_8685:
        /* <DEDUP_REMOVED lines=9> */
.L_x_8687:
        /* <DEDUP_REMOVED lines=8> */
.L_x_8688:
[----:B------:R-:W-:Y:S02]  /*7c70*/  MOV R249, R251 ;  /* 0x000000fb00f97202 */ /* 0x000fe40000000f00 */
[----:B------:R-:W-:-:S05]  /*7c80*/  MOV R246, R252 ;  /* 0x000000fc00f67202 */ /* 0x000fca0000000f00 */
[----:B------:R-:W-:Y:S01]  /*7c90*/  FADD.FTZ R250, R250, R246 ;  /* 0x000000f6fafa7221 */ /* 0x000fe20000010000 */
[----:B------:R-:W-:-:S07]  /*7ca0*/  MOV R246, 0xffffffff ;  /* 0xffffffff00f67802 */ /* 0x000fce0000000f00 */
[----:B------:R-:W-:Y:S05]  /*7cb0*/  WARPSYNC.COLLECTIVE R246, `(.L_x_8689) ;  /* 0x00000000f6087348 */ /* 0x000fea0003c00000 */
[----:B------:R0:W1:Y:S02]  /*7cc0*/  SHFL.BFLY P0, R252, R249, R248, R247 ;  /* 0x0c0000f8f9fc7389 */ /* 0x00006400000000f7 */
[----:B01----:R-:W-:Y:S01]  /*7cd0*/  ENDCOLLECTIVE ;  /* 0x000000000000791b */ /* 0x003fe20003800000 */
.L_x_8689:
        /* <DEDUP_REMOVED lines=8> */
.L_x_8690:
[----:B------:R-:W-:Y:S02]  /*7d60*/  MOV R249, R251 ;  /* 0x000000fb00f97202 */ /* 0x000fe40000000f00 */
[----:B------:R-:W-:-:S05]  /*7d70*/  MOV R246, R252 ;  /* 0x000000fc00f67202 */ /* 0x000fca0000000f00 */
[----:B------:R-:W-:Y:S01]  /*7d80*/  FADD.FTZ R250, R250, R246 ;  /* 0x000000f6fafa7221 */ /* 0x000fe20000010000 */
[----:B------:R-:W-:-:S07]  /*7d90*/  MOV R246, 0xffffffff ;  /* 0xffffffff00f67802 */ /* 0x000fce0000000f00 */
[----:B------:R-:W-:Y:S05]  /*7da0*/  WARPSYNC.COLLECTIVE R246, `(.L_x_8691) ;  /* 0x00000000f6087348 */ /* 0x000fea0003c00000 */
[----:B------:R0:W1:Y:S02]  /*7db0*/  SHFL.BFLY P0, R252, R249, R248, R247 ;  /* 0x0c0000f8f9fc7389 */ /* 0x00006400000000f7 */
[----:B01----:R-:W-:Y:S01]  /*7dc0*/  ENDCOLLECTIVE ;  /* 0x000000000000791b */ /* 0x003fe20003800000 */
.L_x_8691:
        /* <DEDUP_REMOVED lines=8> */
.L_x_8692:
[----:B------:R-:W-:Y:S02]  /*7e50*/  MOV R249, R251 ;  /* 0x000000fb00f97202 */ /* 0x000fe40000000f00 */
[----:B------:R-:W-:-:S05]  /*7e60*/  MOV R246, R252 ;  /* 0x000000fc00f67202 */ /* 0x000fca0000000f00 */
[----:B------:R-:W-:Y:S01]  /*7e70*/  FADD.FTZ R250, R250, R246 ;  /* 0x000000f6fafa7221 */ /* 0x000fe20000010000 */
[----:B------:R-:W-:-:S07]  /*7e80*/  MOV R246, 0xffffffff ;  /* 0xffffffff00f67802 */ /* 0x000fce0000000f00 */
[----:B------:R-:W-:Y:S05]  /*7e90*/  WARPSYNC.COLLECTIVE R246, `(.L_x_8693) ;  /* 0x00000000f6087348 */ /* 0x000fea0003c00000 */
[----:B------:R0:W1:Y:S02]  /*7ea0*/  SHFL.BFLY P0, R252, R249, R248, R247 ;  /* 0x0c0000f8f9fc7389 */ /* 0x00006400000000f7 */
[----:B01----:R-:W-:Y:S01]  /*7eb0*/  ENDCOLLECTIVE ;  /* 0x000000000000791b */ /* 0x003fe20003800000 */
.L_x_8693:
        /* <DEDUP_REMOVED lines=8> */
.L_x_8694:
[----:B------:R-:W-:Y:S01]  /*7f40*/  MOV R249, R251 ;  /* 0x000000fb00f97202 */ /* 0x000fe20000000f00 */
[----:B------:R0:W-:Y:S06]  /*7f50*/  STL [R1+0x10], R252 ;  /* 0x000010fc01007387 */ /* 0x0001ec0000100800 */
[----:B0-----:R-:W-:Y:S05]  /*7f60*/  WARPSYNC.COLLECTIVE R246, `(.L_x_8695) ;  /* 0x00000000f6087348 */ /* 0x001fea0003c00000 */
[----:B0-----:R0:W1:Y:S02]  /*7f70*/  SHFL.BFLY P0, R252, R249, R248, R247 ;  /* 0x0c0000f8f9fc7389 */ /* 0x00106400000000f7 */
[----:B01----:R-:W-:Y:S01]  /*7f80*/  ENDCOLLECTIVE ;  /* 0x000000000000791b */ /* 0x003fe20003800000 */
.L_x_8695:
[----:B------:R-:W-:Y:S01]  /*7f90*/  MOV R246, R252 ;  /* 0x000000fc00f67202 */ /* 0x000fe20000000f00 */
[----:B------:R-:W-:Y:S06]  /*7fa0*/  BRA `(.L_x_8696) ;  /* 0xffffffa400c07947 */ /* 0x000fec000383ffff */
.L_x_8697:
        /* <DEDUP_REMOVED lines=13> */
.L_x_14323:


//--------------------- .text._ZN10layer_norm13ln_bwd_kernelINS_13Kernel_traitsI6__halfS2_fS2_fjLj1024ELj1ELj4ELj1ELj16ENS_18Kernel_traits_baseILj1024ES2_S2_fS2_fjLj128EEEEELb0ELb0ELb0ELb0EEEvNS_9BwdParamsE --------------------------
	.section	.text._ZN10layer_norm13ln_bwd_kernelINS_13Kernel_traitsI6__halfS2_fS2_fjLj1024ELj1ELj4ELj1ELj16ENS_18Kernel_traits_baseILj1024ES2_S2_fS2_fjLj128EEEEELb0ELb0ELb0ELb0EEEvNS_9BwdParamsE,"ax",@progbits
	.align	128
        .global         _ZN10layer_norm13ln_bwd_kernelINS_13Kernel_traitsI6__halfS2_fS2_fjLj1024ELj1ELj4ELj1ELj16ENS_18Kernel_traits_baseILj1024ES2_S2_fS2_fjLj128EEEEELb0ELb0ELb0ELb0EEEvNS_9BwdParamsE
        .type           _ZN10layer_norm13ln_bwd_kernelINS_13Kernel_traitsI6__halfS2_fS2_fjLj1024ELj1ELj4ELj1ELj16ENS_18Kernel_traits_baseILj1024ES2_S2_fS2_fjLj128EEEEELb0ELb0ELb0ELb0EEEvNS_9BwdParamsE,@function
        .size           _ZN10layer_norm13ln_bwd_kernelINS_13Kernel_traitsI6__halfS2_fS2_fjLj1024ELj1ELj4ELj1ELj16ENS_18Kernel_traits_baseILj1024ES2_S2_fS2_fjLj128EEEEELb0ELb0ELb0ELb0EEEvNS_9BwdParamsE,(.L_x_14324 - _ZN10layer_norm13ln_bwd_kernelINS_13Kernel_traitsI6__halfS2_fS2_fjLj1024ELj1ELj4ELj1ELj16ENS_18Kernel_traits_baseILj1024ES2_S2_fS2_fjLj128EEEEELb0ELb0ELb0ELb0EEEvNS_9BwdParamsE)
        .other          _ZN10layer_norm13ln_bwd_kernelINS_13Kernel_traitsI6__halfS2_fS2_fjLj1024ELj1ELj4ELj1ELj16ENS_18Kernel_traits_baseILj1024ES2_S2_fS2_fjLj128EEEEELb0ELb0ELb0ELb0EEEvNS_9BwdParamsE,@"STO_CUDA_ENTRY STV_DEFAULT"
_ZN10layer_norm13ln_bwd_kernelINS_13Kernel_traitsI6__halfS2_fS2_fjLj1024ELj1ELj4ELj1ELj16ENS_18Kernel_traits_baseILj1024ES2_S2_fS2_fjLj128EEEEELb0ELb0ELb0ELb0EEEvNS_9BwdParamsE:
.text._ZN10layer_norm13ln_bwd_kernelINS_13Kernel_traitsI6__halfS2_fS2_fjLj1024ELj1ELj4ELj1ELj16ENS_18Kernel_traits_baseILj1024ES2_S2_fS2_fjLj128EEEEELb0ELb0ELb0ELb0EEEvNS_9BwdParamsE:
        /* <DEDUP_REMOVED lines=113> */
.L_x_8717:
        /* <DEDUP_REMOVED lines=41> */
[C---:B-----5:R-:W-:Y:S01]  /*09a0*/  FMUL.FTZ R3, R157.reuse, R144 ;  /* 0x000000909d037220 */ /* 0x060fe20000410000 */
[----:B------:R-:W-:Y:S01]  /*09b0*/  FMUL.FTZ R220, R157, R220 ;  /* 0x000000dc9ddc7220 */ /* 0x000fe20000410000 */
[C---:B---3--:R-:W-:Y:S01]  /*09c0*/  FADD.FTZ R140, -R219.reuse, R140 ;  /* 0x0000008cdb8c7221 */ /* 0x048fe20000010100 */
[C---:B0-----:R-:W-:Y:S01]  /*09d0*/  FADD.FTZ R212, -R219.reuse, R141 ;  /* 0x0000008ddbd47221 */ /* 0x041fe20000010100 */
[C---:B------:R-:W-:Y:S01]  /*09e0*/  FADD.FTZ R162, -R219.reuse, R143 ;  /* 0x0000008fdba27221 */ /* 0x040fe20000010100 */
[----:B------:R-:W-:Y:S01]  /*09f0*/  FADD.FTZ R146, -R219, R146 ;  /* 0x00000092db927221 */ /* 0x000fe20000010100 */
[--C-:B----4-:R-:W-:Y:S02]  /*0a00*/  HADD2.F32 R222, -RZ, R148.reuse.H0_H0 ;  /* 0x20000094ffde7230 */ /* 0x110fe40000004100 */
[----:B------:R-:W-:-:S03]  /*0a10*/  HADD2.F32 R218, -RZ, R148.H1_H1 ;  /* 0x30000094ffda7230 */ /* 0x000fc60000004100 */
[----:B------:R-:W-:Y:S01]  /*0a20*/  FADD.FTZ R80, R80, R222 ;  /* 0x000000de50507221 */ /* 0x000fe20000010000 */
[-C--:B------:R-:W-:Y:S01]  /*0a30*/  FFMA.FTZ R44, R3, R222.reuse, R44 ;  /* 0x000000de032c7223 */ /* 0x080fe2000001002c */
[----:B------:R-:W-:Y:S01]  /*0a40*/  FMUL.FTZ R222, R35, R222 ;  /* 0x000000de23de7220 */ /* 0x000fe20000410000 */
[--C-:B------:R-:W-:Y:S02]  /*0a50*/  HADD2.F32 R145, -RZ, R149.reuse.H0_H0 ;  /* 0x20000095ff917230 */ /* 0x100fe40000004100 */
[----:B------:R-:W-:Y:S01]  /*0a60*/  FADD.FTZ R81, R81, R218 ;  /* 0x000000da51517221 */ /* 0x000fe20000010000 */
[-C--:B------:R-:W-:Y:S01]  /*0a70*/  FFMA.FTZ R45, R220, R218.reuse, R45 ;  /* 0x000000dadc2d7223 */ /* 0x080fe2000001002d */
[----:B------:R-:W-:Y:S01]  /*0a80*/  FMUL.FTZ R218, R34, R218 ;  /* 0x000000da22da7220 */ /* 0x000fe20000410000 */
[----:B------:R-:W-:Y:S01]  /*0a90*/  FADD.FTZ R141, RZ, R222 ;  /* 0x000000deff8d7221 */ /* 0x000fe20000010000 */
[----:B------:R-:W-:Y:S01]  /*0aa0*/  FFMA.FTZ R143, R3, R222, RZ ;  /* 0x000000de038f7223 */ /* 0x000fe200000100ff */
[----:B------:R-:W-:-:S02]  /*0ab0*/  HADD2.F32 R149, -RZ, R149.H1_H1 ;  /* 0x30000095ff957230 */ /* 0x000fc40000004100 */
[----:B------:R-:W-:Y:S01]  /*0ac0*/  FMUL.FTZ R213, R157, R140 ;  /* 0x0000008c9dd57220 */ /* 0x000fe20000410000 */
[----:B------:R-:W-:Y:S01]  /*0ad0*/  FADD.FTZ R148, -R219, R142 ;  /* 0x0000008edb947221 */ /* 0x000fe20000010100 */
[----:B------:R-:W-:Y:S01]  /*0ae0*/  FMUL.FTZ R215, R33, R145 ;  /* 0x0000009121d77220 */ /* 0x000fe20000410000 */
[----:B------:R-:W-:Y:S01]  /*0af0*/  FADD.FTZ R140, R141, R218 ;  /* 0x000000da8d8c7221 */ /* 0x000fe20000010000 */
[----:B------:R-:W-:Y:S01]  /*0b00*/  FADD.FTZ R216, -R219, R147 ;  /* 0x00000093dbd87221 */ /* 0x000fe20000010100 */
[C---:B------:R-:W-:Y:S01]  /*0b10*/  FMUL.FTZ R217, R157.reuse, R146 ;  /* 0x000000929dd97220 */ /* 0x040fe20000410000 */
[----:B------:R-:W-:Y:S01]  /*0b20*/  FFMA.FTZ R142, R220, R218, R143 ;  /* 0x000000dadc8e7223 */ /* 0x000fe2000001008f */
[--C-:B------:R-:W-:Y:S02]  /*0b30*/  HADD2.F32 R211, -RZ, R150.reuse.H0_H0 ;  /* 0x20000096ffd37230 */ /* 0x100fe40000004100 */
[----:B------:R-:W-:Y:S01]  /*0b40*/  FMUL.FTZ R214, R32, R149 ;  /* 0x0000009520d67220 */ /* 0x000fe20000410000 */
[----:B------:R-:W-:Y:S01]  /*0b50*/  FADD.FTZ R141, R140, R215 ;  /* 0x000000d78c8d7221 */ /* 0x000fe20000010000 */
[----:B------:R-:W-:Y:S01]  /*0b60*/  FMUL.FTZ R216, R157, R216 ;  /* 0x000000d89dd87220 */ /* 0x000fe20000410000 */
        /* <DEDUP_REMOVED lines=8> */
[----:B------:R-:W-:Y:S01]  /*0bf0*/  FMUL.FTZ R209, R30, R150 ;  /* 0x000000961ed17220 */ /* 0x000fe20000410000 */
[C---:B------:R-:W-:Y:S01]  /*0c00*/  FMUL.FTZ R207, R157.reuse, R148 ;  /* 0x000000949dcf7220 */ /* 0x040fe20000410000 */
[----:B------:R-:W-:Y:S01]  /*0c10*/  FADD.FTZ R140, R140, R211 ;  /* 0x000000d38c8c7221 */ /* 0x000fe20000010000 */
[----:B------:R-:W-:Y:S01]  /*0c20*/  FMUL.FTZ R212, R157, R212 ;  /* 0x000000d49dd47220 */ /* 0x000fe20000410000 */
[----:B------:R-:W-:Y:S01]  /*0c30*/  FFMA.FTZ R141, R213, R211, R142 ;  /* 0x000000d3d58d7223 */ /* 0x000fe2000001008e */
        /* <DEDUP_REMOVED lines=20> */
.L_x_8701:
[----:B------:R-:W-:Y:S05]  /*0d80*/  BSYNC B1 ;  /* 0x0000000000017941 */ /* 0x000fea0003800000 */
.L_x_8700:
        /* <DEDUP_REMOVED lines=19> */
[----:B------:R-:W-:-:S02]  /*0ec0*/  FADD.FTZ R172, -R219, R143 ;  /* 0x0000008fdbac7221 */ /* 0x000fc40000010100 */
[C---:B-----5:R-:W-:Y:S01]  /*0ed0*/  FMUL.FTZ R163, R157.reuse, R140 ;  /* 0x0000008c9da37220 */ /* 0x060fe20000410000 */
[C---:B0-----:R-:W-:Y:S01]  /*0ee0*/  FMUL.FTZ R165, R157.reuse, R170 ;  /* 0x000000aa9da57220 */ /* 0x041fe20000410000 */
[----:B------:R-:W-:Y:S01]  /*0ef0*/  FMUL.FTZ R164, R157, R168 ;  /* 0x000000a89da47220 */ /* 0x000fe20000410000 */
[--C-:B----4-:R-:W-:Y:S02]  /*0f00*/  HADD2.F32 R141, -RZ, R144.reuse.H0_H0 ;  /* 0x20000090ff8d7230 */ /* 0x110fe40000004100 */
[----:B------:R-:W-:-:S03]  /*0f10*/  HADD2.F32 R142, -RZ, R144.H1_H1 ;  /* 0x30000090ff8e7230 */ /* 0x000fc60000004100 */
[-C--:B------:R-:W-:Y:S01]  /*0f20*/  FMUL.FTZ R166, R27, R141.reuse ;  /* 0x0000008d1ba67220 */ /* 0x080fe20000410000 */
[--C-:B------:R-:W-:Y:S02]  /*0f30*/  HADD2.F32 R143, -RZ, R145.reuse.H0_H0 ;  /* 0x20000091ff8f7230 */ /* 0x100fe40000004100 */
        /* <DEDUP_REMOVED lines=8> */
[----:B------:R-:W-:-:S02]  /*0fc0*/  HADD2.F32 R145, -RZ, R145.H1_H1 ;  /* 0x30000091ff917230 */ /* 0x000fc40000004100 */
[----:B------:R-:W-:Y:S01]  /*0fd0*/  FADD.FTZ R143, R140, R167 ;  /* 0x000000a78c8f7221 */ /* 0x000fe20000010000 */
[C---:B------:R-:W-:Y:S01]  /*0fe0*/  FFMA.FTZ R140, R164.reuse, R167, R141 ;  /* 0x000000a7a48c7223 */ /* 0x040fe2000001008d */
[--C-:B------:R-:W-:Y:S02]  /*0ff0*/  HADD2.F32 R144, -RZ, R146.reuse.H0_H0 ;  /* 0x20000092ff907230 */ /* 0x100fe40000004100 */
[----:B------:R-:W-:Y:S01]  /*1000*/  FADD.FTZ R89, R89, R142 ;  /* 0x0000008e59597221 */ /* 0x000fe20000010000 */
[----:B------:R-:W-:Y:S01]  /*1010*/  FFMA.FTZ R53, R164, R142, R53 ;  /* 0x0000008ea4357223 */ /* 0x000fe20000010035 */
[----:B---3--:R-:W-:Y:S01]  /*1020*/  FADD.FTZ R148, -R219, R148 ;  /* 0x00000094db947221 */ /* 0x008fe20000010100 */
[----:B------:R-:W-:Y:S01]  /*1030*/  FMUL.FTZ R168, R157, R172 ;  /* 0x000000ac9da87220 */ /* 0x000fe20000410000 */
[----:B------:R-:W-:Y:S01]  /*1040*/  FMUL.FTZ R169, R24, R145 ;  /* 0x0000009118a97220 */ /* 0x000fe20000410000 */
[----:B------:R-:W-:Y:S01]  /*1050*/  FADD.FTZ R142, R143, R170 ;  /* 0x000000aa8f8e7221 */ /* 0x000fe20000010000 */
[----:B------:R-:W-:Y:S01]  /*1060*/  FFMA.FTZ R141, R165, R170, R140 ;  /* 0x000000aaa58d7223 */ /* 0x000fe2000001008c */
[----:B------:R-:W-:-:S02]  /*1070*/  HADD2.F32 R146, -RZ, R146.H1_H1 ;  /* 0x30000092ff927230 */ /* 0x000fc40000004100 */
[C---:B------:R-:W-:Y:S01]  /*1080*/  FADD.FTZ R150, -R219.reuse, R150 ;  /* 0x00000096db967221 */ /* 0x040fe20000010100 */
[----:B------:R-:W-:Y:S01]  /*1090*/  FADD.FTZ R174, -R219, R149 ;  /* 0x00000095dbae7221 */ /* 0x000fe20000010100 */
[----:B------:R-:W-:Y:S01]  /*10a0*/  FMUL.FTZ R171, R157, R148 ;  /* 0x000000949dab7220 */ /* 0x000fe20000410000 */
        /* <DEDUP_REMOVED lines=30> */
.L_x_8703:
[----:B------:R-:W-:Y:S05]  /*1290*/  BSYNC B1 ;  /* 0x0000000000017941 */ /* 0x000fea0003800000 */
.L_x_8702:
        /* <DEDUP_REMOVED lines=21> */
[C---:B------:R-:W-:Y:S01]  /*13f0*/  FMUL.FTZ R179, R157.reuse, R186 ;  /* 0x000000ba9db37220 */ /* 0x040fe20000410000 */
[----:B0-----:R-:W-:Y:S01]  /*1400*/  FMUL.FTZ R180, R157, R184 ;  /* 0x000000b89db47220 */ /* 0x001fe20000410000 */
        /* <DEDUP_REMOVED lines=57> */
.L_x_8705:
[----:B------:R-:W-:Y:S05]  /*17a0*/  BSYNC B1 ;  /* 0x0000000000017941 */ /* 0x000fea0003800000 */
.L_x_8704:
        /* <DEDUP_REMOVED lines=18> */
[----:B---3--:R-:W-:Y:S01]  /*18d0*/  FADD.FTZ R148, -R219, R148 ;  /* 0x00000094db947221 */ /* 0x008fe20000010100 */
[C---:B0----5:R-:W-:Y:S01]  /*18e0*/  FMUL.FTZ R196, R157.reuse, R200 ;  /* 0x000000c89dc47220 */ /* 0x061fe20000410000 */
[----:B------:R-:W-:Y:S01]  /*18f0*/  FMUL.FTZ R159, R157, R140 ;  /* 0x0000008c9d9f7220 */ /* 0x000fe20000410000 */
[----:B------:R-:W-:Y:S01]  /*1900*/  FADD.FTZ R204, -R219, R143 ;  /* 0x0000008fdbcc7221 */ /* 0x000fe20000010100 */
[C---:B------:R-:W-:Y:S01]  /*1910*/  FMUL.FTZ R199, R157.reuse, R148 ;  /* 0x000000949dc77220 */ /* 0x040fe20000410000 */
[----:B------:R-:W-:Y:S01]  /*1920*/  FMUL.FTZ R193, R157, R142 ;  /* 0x0000008e9dc17220 */ /* 0x000fe20000410000 */
[----:B----4-:R-:W-:-:S02]  /*1930*/  HADD2.F32 R141, -RZ, R144.H0_H0 ;  /* 0x20000090ff8d7230 */ /* 0x010fc40000004100 */
[----:B------:R-:W-:-:S03]  /*1940*/  HADD2.F32 R195, -RZ, R144.H1_H1 ;  /* 0x30000090ffc37230 */ /* 0x000fc60000004100 */
[----:B------:R-:W-:Y:S01]  /*1950*/  FMUL.FTZ R198, R11, R141 ;  /* 0x0000008d0bc67220 */ /* 0x000fe20000410000 */
[----:B------:R-:W-:Y:S02]  /*1960*/  HADD2.F32 R143, -RZ, R146.H0_H0 ;  /* 0x20000092ff8f7230 */ /* 0x000fe40000004100 */
[----:B------:R-:W-:Y:S01]  /*1970*/  FADD.FTZ R97, R97, R195 ;  /* 0x000000c361617221 */ /* 0x000fe20000010000 */
[--C-:B------:R-:W-:Y:S02]  /*1980*/  HADD2.F32 R202, -RZ, R145.reuse.H0_H0 ;  /* 0x20000091ffca7230 */ /* 0x100fe40000004100 */
[----:B------:R-:W-:Y:S01]  /*1990*/  FFMA.FTZ R73, R196, R195, R73 ;  /* 0x000000c3c4497223 */ /* 0x000fe20000010049 */
[----:B------:R-:W-:Y:S01]  /*19a0*/  FADD.FTZ R96, R96, R141 ;  /* 0x0000008d60607221 */ /* 0x000fe20000010000 */
[----:B------:R-:W-:Y:S01]  /*19b0*/  FFMA.FTZ R72, R159, R141, R72 ;  /* 0x0000008d9f487223 */ /* 0x000fe20000010048 */
[----:B------:R-:W-:Y:S01]  /*19c0*/  FMUL.FTZ R195, R10, R195 ;  /* 0x000000c30ac37220 */ /* 0x000fe20000410000 */
[----:B------:R-:W-:Y:S01]  /*19d0*/  FADD.FTZ R140, R223, R198 ;  /* 0x000000c6df8c7221 */ /* 0x000fe20000010000 */
[----:B------:R-:W-:Y:S01]  /*19e0*/  FFMA.FTZ R141, R159, R198, R224 ;  /* 0x000000c69f8d7223 */ /* 0x000fe200000100e0 */
[----:B------:R-:W-:Y:S01]  /*19f0*/  FMUL.FTZ R200, R157, R204 ;  /* 0x000000cc9dc87220 */ /* 0x000fe20000410000 */
        /* <DEDUP_REMOVED lines=9> */
[----:B------:R-:W-:Y:S02]  /*1a90*/  FMUL.FTZ R197, R8, R145 ;  /* 0x0000009108c57220 */ /* 0x000fe40000410000 */
[----:B------:R-:W-:Y:S01]  /*1aa0*/  FADD.FTZ R142, R143, R202 ;  /* 0x000000ca8f8e7221 */ /* 0x000fe20000010000 */
[----:B------:R-:W-:Y:S01]  /*1ab0*/  FFMA.FTZ R141, R193, R202, R140 ;  /* 0x000000cac18d7223 */ /* 0x000fe2000001008c */
[----:B------:R-:W-:Y:S02]  /*1ac0*/  HADD2.F32 R146, -RZ, R146.H1_H1 ;  /* 0x30000092ff927230 */ /* 0x000fe40000004100 */
[C---:B------:R-:W-:Y:S01]  /*1ad0*/  FADD.FTZ R150, -R219.reuse, R150 ;  /* 0x00000096db967221 */ /* 0x040fe20000010100 */
[----:B------:R-:W-:Y:S01]  /*1ae0*/  FADD.FTZ R206, -R219, R149 ;  /* 0x00000095dbce7221 */ /* 0x000fe20000010100 */
        /* <DEDUP_REMOVED lines=27> */
.L_x_8707:
[----:B------:R-:W-:Y:S05]  /*1ca0*/  BSYNC B1 ;  /* 0x0000000000017941 */ /* 0x000fea0003800000 */
.L_x_8706:
        /* <DEDUP_REMOVED lines=21> */
.L_x_8729:
        /* <DEDUP_REMOVED lines=61> */
[----:B------:R-:W-:-:S02]  /*21d0*/  F2FP.F16.F32.PACK_AB R140, R141, R140 ;  /* 0x0000008c8d8c723e */ /* 0x000fc400000000ff */
[----:B------:R-:W-:Y:S01]  /*21e0*/  SEL R61, R226, R61, P0 ;  /* 0x0000003de23d7207 */ /* 0x000fe20000000000 */
[----:B0-----:R-:W-:Y:S01]  /*21f0*/  IMAD.WIDE.U32 R144, R154, 0x10, R144 ;  /* 0x000000109a907825 */ /* 0x001fe200078e0090 */
[----:B------:R-:W-:Y:S02]  /*2200*/  F2FP.F16.F32.PACK_AB R141, R150, R143 ;  /* 0x0000008f968d723e */ /* 0x000fe400000000ff */
[----:B------:R-:W-:Y:S02]  /*2210*/  F2FP.F16.F32.PACK_AB R142, R151, R142 ;  /* 0x0000008e978e723e */ /* 0x000fe400000000ff */
[----:B------:R-:W-:Y:S01]  /*2220*/  F2FP.F16.F32.PACK_AB R143, R230, R219 ;  /* 0x000000dbe68f723e */ /* 0x000fe200000000ff */
[C---:B-1----:R-:W-:Y:S01]  /*2230*/  @P0 IMAD.WIDE.U32 R146, R154.reuse, 0x20, R146 ;  /* 0x000000209a920825 */ /* 0x042fe200078e0092 */
[----:B------:R-:W-:-:S04]  /*2240*/  IADD3 R154, R154, 0x20, RZ ;  /* 0x000000209a9a7810 */ /* 0x000fc80007ffe0ff */
[----:B------:R1:W-:Y:S04]  /*2250*/  @P0 STG.E.128 desc[UR4][R146.64], R64 ;  /* 0x0000004092000986 */ /* 0x0003e8000c101d04 */
[----:B------:R1:W-:Y:S04]  /*2260*/  @P0 STG.E.128 desc[UR4][R146.64+0x10], R60 ;  /* 0x0000103c92000986 */ /* 0x0003e8000c101d04 */
[----:B------:R1:W-:Y:S02]  /*2270*/  STG.E.128 desc[UR4][R144.64], R140 ;  /* 0x0000008c90007986 */ /* 0x0003e4000c101d04 */
.L_x_8710:
[----:B------:R-:W-:Y:S05]  /*2280*/  BSYNC B1 ;  /* 0x0000000000017941 */ /* 0x000fea0003800000 */
.L_x_8709:
        /* <DEDUP_REMOVED lines=66> */
.L_x_8712:
[----:B------:R-:W-:Y:S05]  /*26b0*/  BSYNC B1 ;  /* 0x0000000000017941 */ /* 0x000fea0003800000 */
.L_x_8711:
        /* <DEDUP_REMOVED lines=66> */
.L_x_8714:
[----:B------:R-:W-:Y:S05]  /*2ae0*/  BSYNC B1 ;  /* 0x0000000000017941 */ /* 0x000fea0003800000 */
.L_x_8713:
        /* <DEDUP_REMOVED lines=54> */
[----:B------:R-:W-:-:S02]  /*2e50*/  F2FP.F16.F32.PACK_AB R140, R141, R140 ;  /* 0x0000008c8d8c723e */ /* 0x000fc400000000ff */
[----:B------:R-:W-:Y:S01]  /*2e60*/  SEL R61, R224, R61, P0 ;  /* 0x0000003de03d7207 */ /* 0x000fe20000000000 */
[----:B0-----:R-:W-:Y:S01]  /*2e70*/  IMAD.WIDE.U32 R146, R154, 0x10, R146 ;  /* 0x000000109a927825 */ /* 0x001fe200078e0092 */
[----:B------:R-:W-:Y:S02]  /*2e80*/  SEL R63, R228, R63, P0 ;  /* 0x0000003fe43f7207 */ /* 0x000fe40000000000 */
[----:B------:R-:W-:Y:S02]  /*2e90*/  F2FP.F16.F32.PACK_AB R141, R148, R143 ;  /* 0x0000008f948d723e */ /* 0x000fe400000000ff */
[----:B------:R-:W-:Y:S02]  /*2ea0*/  F2FP.F16.F32.PACK_AB R142, R149, R142 ;  /* 0x0000008e958e723e */ /* 0x000fe400000000ff */
[----:B------:R-:W-:Y:S01]  /*2eb0*/  F2FP.F16.F32.PACK_AB R143, R156, R151 ;  /* 0x000000979c8f723e */ /* 0x000fe200000000ff */
[----:B-1----:R-:W-:-:S05]  /*2ec0*/  @P0 IMAD.WIDE.U32 R144, R154, 0x20, R144 ;  /* 0x000000209a900825 */ /* 0x002fca00078e0090 */
[----:B------:R4:W-:Y:S04]  /*2ed0*/  @P0 STG.E.128 desc[UR4][R144.64], R64 ;  /* 0x0000004090000986 */ /* 0x0009e8000c101d04 */
[----:B------:R4:W-:Y:S04]  /*2ee0*/  @P0 STG.E.128 desc[UR4][R144.64+0x10], R60 ;  /* 0x0000103c90000986 */ /* 0x0009e8000c101d04 */
[----:B------:R4:W-:Y:S02]  /*2ef0*/  STG.E.128 desc[UR4][R146.64], R140 ;  /* 0x0000008c92007986 */ /* 0x0009e4000c101d04 */
.L_x_8716:
[----:B------:R-:W-:Y:S05]  /*2f00*/  BSYNC B1 ;  /* 0x0000000000017941 */ /* 0x000fea0003800000 */
.L_x_8715:
[----:B-1234-:R-:W1:Y:S02]  /*2f10*/  LDC.64 R140, c[0x0][0x210] ;  /* 0x00008400ff8c7b82 */ /* 0x01ee640000000a00 */
[----:B-1----:R-:W-:-:S04]  /*2f20*/  LEA R2, R140, R2, 0x2 ;  /* 0x000000028c027211 */ /* 0x002fc800078e10ff */
[----:B------:R-:W-:-:S13]  /*2f30*/  ISETP.GE.AND P0, PT, R2, R141, PT ;  /* 0x0000008d0200720c */ /* 0x000fda0003f06270 */
[----:B------:R-:W-:Y:S05]  /*2f40*/  @!P0 BRA `(.L_x_8717) ;  /* 0xffffffd400f08947 */ /* 0x000fea000383ffff */
.L_x_8699:
[----:B------:R-:W-:Y:S05]  /*2f50*/  BSYNC B0 ;  /* 0x0000000000007941 */ /* 0x000fea0003800000 */
.L_x_8698:
        /* <DEDUP_REMOVED lines=98> */
[----:B------:R-:W-:Y:S01]  /*3580*/  BAR.SYNC.DEFER_BLOCKING 0x0 ;  /* 0x0000000000007b1d */ /* 0x000fe20000010000 */
[----:B------:R-:W-:-:S02]  /*3590*/  LOP3.LUT P5, RZ, R152, 0xffffff80, RZ, 0xc0, !PT ;  /* 0xffffff8098ff7812 */ /* 0x000fc400078ac0ff */
[C---:B------:R-:W-:Y:S02]  /*35a0*/  SHF.L.U64.HI R45, R40.reuse, 0x2, R45 ;  /* 0x00000002282d7819 */ /* 0x040fe4000001022d */
[----:B------:R-:W-:Y:S02]  /*35b0*/  SHF.L.U32 R40, R40, 0x2, RZ ;  /* 0x0000000228287819 */ /* 0x000fe400000006ff */
[----:B------:R-:W-:Y:S02]  /*35c0*/  ISETP.GE.U32.AND P4, PT, R152, 0x180, PT ;  /* 0x000001809800780c */ /* 0x000fe40003f86070 */
[C---:B------:R-:W-:Y:S02]  /*35d0*/  IADD3 R42, P0, R40.reuse, UR6, RZ ;  /* 0x00000006282a7c10 */ /* 0x040fe4000ff1e0ff */
[----:B------:R-:W-:Y:S02]  /*35e0*/  IADD3 R40, P1, R40, UR16, RZ ;  /* 0x0000001028287c10 */ /* 0x000fe4000ff3e0ff */
[----:B------:R-:W-:-:S02]  /*35f0*/  IADD3.X R47, R45, UR7, RZ, P0, !PT ;  /* 0x000000072d2f7c10 */ /* 0x000fc400087fe4ff */
[----:B------:R-:W-:Y:S02]  /*3600*/  @P5 MOV R2, R42 ;  /* 0x0000002a00025202 */ /* 0x000fe40000000f00 */
[----:B------:R-:W-:Y:S02]  /*3610*/  @P5 MOV R3, R47 ;  /* 0x0000002f00035202 */ /* 0x000fe40000000f00 */
[----:B------:R-:W-:Y:S02]  /*3620*/  IADD3.X R45, R45, UR17, RZ, P1, !PT ;  /* 0x000000112d2d7c10 */ /* 0x000fe40008ffe4ff */
[----:B------:R-:W-:Y:S02]  /*3630*/  ISETP.GE.U32.AND P0, PT, R152, 0x100, PT ;  /* 0x000001009800780c */ /* 0x000fe40003f06070 */
[----:B------:R-:W-:Y:S01]  /*3640*/  @P5 IADD3 R42, P1, R42, 0x200, RZ ;  /* 0x000002002a2a5810 */ /* 0x000fe20007f3e0ff */
[----:B------:R-:W0:Y:S01]  /*3650*/  LDS R4, [R0] ;  /* 0x0000000000047984 */ /* 0x000e220000000800 */
[----:B------:R-:W-:-:S02]  /*3660*/  ISETP.GE.U32.AND P3, PT, R152, 0x200, PT ;  /* 0x000002009800780c */ /* 0x000fc40003f66070 */
[----:B------:R-:W-:Y:S01]  /*3670*/  @P5 IADD3.X R47, RZ, R47, RZ, P1, !PT ;  /* 0x0000002fff2f5210 */ /* 0x000fe20000ffe4ff */
[----:B------:R-:W1:Y:S01]  /*3680*/  LDS R39, [R0+0x1000] ;  /* 0x0010000000277984 */ /* 0x000e620000000800 */
[C---:B------:R-:W-:Y:S02]  /*3690*/  ISETP.GE.U32.AND P2, PT, R152.reuse, 0x280, PT ;  /* 0x000002809800780c */ /* 0x040fe40003f46070 */
[----:B------:R-:W-:Y:S01]  /*36a0*/  ISETP.GE.U32.AND P1, PT, R152, 0x300, PT ;  /* 0x000003009800780c */ /* 0x000fe20003f26070 */
        /* <DEDUP_REMOVED lines=138> */
.L_x_8708:
        /* <DEDUP_REMOVED lines=8> */
.L_x_8719:
[----:B------:R-:W-:Y:S05]  /*3fd0*/  BSYNC B1 ;  /* 0x0000000000017941 */ /* 0x000fea0003800000 */
.L_x_8718:
        /* <DEDUP_REMOVED lines=8> */
.L_x_8720:
[----:B------:R-:W-:Y:S01]  /*4060*/  FADD.FTZ R140, R140, R223 ;  /* 0x000000df8c8c7221 */ /* 0x000fe20000010000 */
[----:B------:R-:W-:-:S04]  /*4070*/  HFMA2.MMA R150, -RZ, RZ, 0, 1.1920928955078125e-07 ;  /* 0x00000002ff967435 */ /* 0x000fc800000001ff */
[----:B------:R-:W-:Y:S02]  /*4080*/  MOV R151, R140 ;  /* 0x0000008c00977202 */ /* 0x000fe40000000f00 */
[----:B------:R-:W-:-:S07]  /*4090*/  MOV R141, R149 ;  /* 0x00000095008d7202 */ /* 0x000fce0000000f00 */
[----:B------:R-:W-:Y:S05]  /*40a0*/  WARPSYNC.COLLECTIVE R148, `(.L_x_8721) ;  /* 0x0000000094087348 */ /* 0x000fea0003c00000 */
[----:B------:R0:W1:Y:S02]  /*40b0*/  SHFL.BFLY P0, R149, R151, R150, R219 ;  /* 0x0c00009697957389 */ /* 0x00006400000000db */
[----:B01----:R-:W-:Y:S01]  /*40c0*/  ENDCOLLECTIVE ;  /* 0x000000000000791b */ /* 0x003fe20003800000 */
.L_x_8721:
[----:B------:R-:W-:-:S05]  /*40d0*/  FADD.FTZ R141, R141, R224 ;  /* 0x000000e08d8d7221 */ /* 0x000fca0000010000 */
[----:B------:R-:W-:Y:S02]  /*40e0*/  MOV R151, R141 ;  /* 0x0000008d00977202 */ /* 0x000fe40000000f00 */
[----:B------:R-:W-:-:S07]  /*40f0*/  MOV R143, R149 ;  /* 0x00000095008f7202 */ /* 0x000fce0000000f00 */
[----:B------:R-:W-:Y:S05]  /*4100*/  WARPSYNC.COLLECTIVE R148, `(.L_x_8722) ;  /* 0x0000000094087348 */ /* 0x000fea0003c00000 */
[----:B------:R0:W1:Y:S02]  /*4110*/  SHFL.BFLY P0, R149, R151, R150, R219 ;  /* 0x0c00009697957389 */ /* 0x00006400000000db */
[----:B01----:R-:W-:Y:S01]  /*4120*/  ENDCOLLECTIVE ;  /* 0x000000000000791b */ /* 0x003fe20003800000 */
.L_x_8722:
[----:B------:R-:W-:Y:S01]  /*4130*/  FADD.FTZ R143, R140, R143 ;  /* 0x0000008f8c8f7221 */ /* 0x000fe20000010000 */
[----:B------:R-:W-:-:S04]  /*4140*/  HFMA2.MMA R150, -RZ, RZ, 0, 2.384185791015625e-07 ;  /* 0x00000004ff967435 */ /* 0x000fc800000001ff */
[----:B------:R-:W-:Y:S02]  /*4150*/  MOV R151, R143 ;  /* 0x0000008f00977202 */ /* 0x000fe40000000f00 */
[----:B------:R-:W-:-:S07]  /*4160*/  MOV R142, R149 ;  /* 0x00000095008e7202 */ /* 0x000fce0000000f00 */
[----:B------:R-:W-:Y:S05]  /*4170*/  WARPSYNC.COLLECTIVE R148, `(.L_x_8723) ;  /* 0x0000000094087348 */ /* 0x000fea0003c00000 */
[----:B------:R0:W1:Y:S02]  /*4180*/  SHFL.BFLY P0, R149, R151, R150, R219 ;  /* 0x0c00009697957389 */ /* 0x00006400000000db */
[----:B01----:R-:W-:Y:S01]  /*4190*/  ENDCOLLECTIVE ;  /* 0x000000000000791b */ /* 0x003fe20003800000 */
.L_x_8723:
[----:B------:R-:W-:-:S05]  /*41a0*/  FADD.FTZ R142, R141, R142 ;  /* 0x0000008e8d8e7221 */ /* 0x000fca0000010000 */
[----:B------:R-:W-:Y:S02]  /*41b0*/  MOV R151, R142 ;  /* 0x0000008e00977202 */ /* 0x000fe40000000f00 */
[----:B------:R-:W-:-:S07]  /*41c0*/  MOV R144, R149 ;  /* 0x0000009500907202 */ /* 0x000fce0000000f00 */
[----:B------:R-:W-:Y:S05]  /*41d0*/  WARPSYNC.COLLECTIVE R148, `(.L_x_8724) ;  /* 0x0000000094087348 */ /* 0x000fea0003c00000 */
[----:B------:R0:W1:Y:S02]  /*41e0*/  SHFL.BFLY P0, R149, R151, R150, R219 ;  /* 0x0c00009697957389 */ /* 0x00006400000000db */
[----:B01----:R-:W-:Y:S01]  /*41f0*/  ENDCOLLECTIVE ;  /* 0x000000000000791b */ /* 0x003fe20003800000 */
.L_x_8724:
[----:B------:R-:W-:Y:S01]  /*4200*/  FADD.FTZ R144, R143, R144 ;  /* 0x000000908f907221 */ /* 0x000fe20000010000 */
[----:B------:R-:W-:-:S04]  /*4210*/  HFMA2.MMA R150, -RZ, RZ, 0, 4.76837158203125e-07 ;  /* 0x00000008ff967435 */ /* 0x000fc800000001ff */
[----:B------:R-:W-:Y:S02]  /*4220*/  MOV R151, R144 ;  /* 0x0000009000977202 */ /* 0x000fe40000000f00 */
[----:B------:R-:W-:-:S07]  /*4230*/  MOV R145, R149 ;  /* 0x0000009500917202 */ /* 0x000fce0000000f00 */
[----:B------:R-:W-:Y:S05]  /*4240*/  WARPSYNC.COLLECTIVE R148, `(.L_x_8725) ;  /* 0x0000000094087348 */ /* 0x000fea0003c00000 */
[----:B------:R0:W1:Y:S02]  /*4250*/  SHFL.BFLY P0, R149, R151, R150, R219 ;  /* 0x0c00009697957389 */ /* 0x00006400000000db */
[----:B01----:R-:W-:Y:S01]  /*4260*/  ENDCOLLECTIVE ;  /* 0x000000000000791b */ /* 0x003fe20003800000 */
.L_x_8725:
[----:B------:R-:W-:-:S05]  /*4270*/  FADD.FTZ R145, R142, R145 ;  /* 0x000000918e917221 */ /* 0x000fca0000010000 */
[----:B------:R-:W-:Y:S02]  /*4280*/  MOV R151, R145 ;  /* 0x0000009100977202 */ /* 0x000fe40000000f00 */
[----:B------:R-:W-:-:S07]  /*4290*/  MOV R147, R149 ;  /* 0x0000009500937202 */ /* 0x000fce0000000f00 */
[----:B------:R-:W-:Y:S05]  /*42a0*/  WARPSYNC.COLLECTIVE R148, `(.L_x_8726) ;  /* 0x0000000094087348 */ /* 0x000fea0003c00000 */
[----:B------:R0:W1:Y:S02]  /*42b0*/  SHFL.BFLY P0, R149, R151, R150, R219 ;  /* 0x0c00009697957389 */ /* 0x00006400000000db */
[----:B01----:R-:W-:Y:S01]  /*42c0*/  ENDCOLLECTIVE ;  /* 0x000000000000791b */ /* 0x003fe20003800000 */
.L_x_8726:
[----:B------:R-:W-:Y:S01]  /*42d0*/  FADD.FTZ R147, R144, R147 ;  /* 0x0000009390937221 */ /* 0x000fe20000010000 */
[----:B------:R-:W-:-:S04]  /*42e0*/  HFMA2.MMA R150, -RZ, RZ, 0, 9.5367431640625e-07 ;  /* 0x00000010ff967435 */ /* 0x000fc800000001ff */
[----:B------:R-:W-:Y:S02]  /*42f0*/  MOV R151, R147 ;  /* 0x0000009300977202 */ /* 0x000fe40000000f00 */
[----:B------:R-:W-:-:S07]  /*4300*/  MOV R146, R149 ;  /* 0x0000009500927202 */ /* 0x000fce0000000f00 */
[----:B------:R-:W-:Y:S05]  /*4310*/  WARPSYNC.COLLECTIVE R148, `(.L_x_8727) ;  /* 0x0000000094087348 */ /* 0x000fea0003c00000 */
[----:B------:R0:W1:Y:S02]  /*4320*/  SHFL.BFLY P0, R149, R151, R150, R219 ;  /* 0x0c00009697957389 */ /* 0x00006400000000db */
[----:B01----:R-:W-:Y:S01]  /*4330*/  ENDCOLLECTIVE ;  /* 0x000000000000791b */ /* 0x003fe20003800000 */
.L_x_8727:
[----:B------:R-:W-:-:S05]  /*4340*/  FADD.FTZ R146, R145, R146 ;  /* 0x0000009291927221 */ /* 0x000fca0000010000 */
[----:B------:R-:W-:Y:S02]  /*4350*/  MOV R151, R146 ;  /* 0x0000009200977202 */ /* 0x000fe40000000f00 */
[----:B------:R-:W-:-:S07]  /*4360*/  MOV R140, R149 ;  /* 0x00000095008c7202 */ /* 0x000fce0000000f00 */
[----:B------:R-:W-:Y:S05]  /*4370*/  WARPSYNC.COLLECTIVE R148, `(.L_x_8728) ;  /* 0x0000000094087348 */ /* 0x000fea0003c00000 */
[----:B------:R0:W1:Y:S02]  /*4380*/  SHFL.BFLY P0, R149, R151, R150, R219 ;  /* 0x0c00009697957389 */ /* 0x00006400000000db */
[----:B01----:R-:W-:Y:S01]  /*4390*/  ENDCOLLECTIVE ;  /* 0x000000000000791b */ /* 0x003fe20003800000 */
.L_x_8728:
[----:B------:R-:W-:Y:S01]  /*43a0*/  MOV R141, R149 ;  /* 0x00000095008d7202 */ /* 0x000fe20000000f00 */
[----:B------:R-:W-:Y:S06]  /*43b0*/  BRA `(.L_x_8729) ;  /* 0xffffffd800907947 */ /* 0x000fec000383ffff */
.L_x_8730:
        /* <DEDUP_REMOVED lines=12> */
.L_x_14324:


//--------------------- .text._ZN10layer_norm13ln_bwd_kernelINS_13Kernel_traitsI6__halfS2_fS2_fjLj1024ELj1ELj4ELj1ELj16ENS_18Kernel_traits_baseILj1024ES2_S2_fS2_fjLj128EEEEELb0ELb0ELb0ELb1EEEvNS_9BwdParamsE --------------------------
	.section	.text._ZN10layer_norm13ln_bwd_kernelINS_13Kernel_traitsI6__halfS2_fS2_fjLj1024ELj1ELj4ELj1ELj16ENS_18Kernel_traits_baseILj1024ES2_S2_fS2_fjLj128EEEEELb0ELb0ELb0ELb1EEEvNS_9BwdParamsE,"ax",@progbits
	.align	128
        .global         _ZN10layer_norm13ln_bwd_kernelINS_13Kernel_traitsI6__halfS2_fS2_fjLj1024ELj1ELj4ELj1ELj16ENS_18Kernel_traits_baseILj1024ES2_S2_fS2_fjLj128EEEEELb0ELb0ELb0ELb1EEEvNS_9BwdParamsE
        .type           _ZN10layer_norm13ln_bwd_kernelINS_13Kernel_traitsI6__halfS2_fS2_fjLj1024ELj1ELj4ELj1ELj16ENS_18Kernel_traits_baseILj1024ES2_S2_fS2_fjLj128EEEEELb0ELb0ELb0ELb1EEEvNS_9BwdParamsE,@function
        .size           _ZN10layer_norm13ln_bwd_kernelINS_13Kernel_traitsI6__halfS2_fS2_fjLj1024ELj1ELj4ELj1ELj16ENS_18Kernel_traits_baseILj1024ES2_S2_fS2_fjLj128EEEEELb0ELb0ELb0ELb1EEEvNS_9BwdParamsE,(.L_x_14325 - _ZN10layer_norm13ln_bwd_kernelINS_13Kernel_traitsI6__halfS2_fS2_fjLj1024ELj1ELj4ELj1ELj16ENS_18Kernel_traits_baseILj1024ES2_S2_fS2_fjLj128EEEEELb0ELb0ELb0ELb1EEEvNS_9BwdParamsE)
        .other          _ZN10layer_norm13ln_bwd_kernelINS_13Kernel_traitsI6__halfS2_fS2_fjLj1024ELj1ELj4ELj1ELj16ENS_18Kernel_traits_baseILj1024ES2_S2_fS2_fjLj128EEEEELb0ELb0ELb0ELb1EEEvNS_9BwdParamsE,@"STO_CUDA_ENTRY STV_DEFAULT"
_ZN10layer_norm13ln_bwd_kernelINS_13Kernel_traitsI6__halfS2_fS2_fjLj1024ELj1ELj4ELj1ELj16ENS_18Kernel_traits_baseILj1024ES2_S2_fS2_fjLj128EEEEELb0ELb0ELb0ELb1EEEvNS_9BwdParamsE:
.text._ZN10layer_norm13ln_bwd_kernelINS_13Kernel_traitsI6__halfS2_fS2_fjLj1024ELj1ELj4ELj1ELj16ENS_18Kernel_traits_baseILj1024ES2_S2_fS2_fjLj128EEEEELb0ELb0ELb0ELb1EEEvNS_9BwdParamsE:
        /* <DEDUP_REMOVED lines=46> */
.L_x_8732:
        /* <DEDUP_REMOVED lines=43> */
[----:B------:R-:W-:Y:S02]  /*0590*/  ISETP.NE.AND P4, PT, RZ, UR6, PT ;  /* 0x00000006ff007c0c */ /* 0x000fe4000bf85270 */
[----:B------:R-:W-:-:S02]  /*05a0*/  CS2R R144, SRZ ;  /* 0x0000000000907805 */ /* 0x000fc4000001ff00 */
[----:B------:R-:W-:Y:S01]  /*05b0*/  MOV R200, RZ ;  /* 0x000000ff00c87202 */ /* 0x000fe20000000f00 */
[--C-:B--2---:R-:W-:Y:S02]  /*05c0*/  HADD2.F32 R184, -RZ, R188.reuse.H0_H0 ;  /* 0x200000bcffb87230 */ /* 0x104fe40000004100 */
[----:B------:R-:W-:Y:S02]  /*05d0*/  HADD2.F32 R185, -RZ, R188.H1_H1 ;  /* 0x300000bcffb97230 */ /* 0x000fe40000004100 */
[--C-:B------:R-:W-:Y:S02]  /*05e0*/  HADD2.F32 R186, -RZ, R189.reuse.H0_H0 ;  /* 0x200000bdffba7230 */ /* 0x100fe40000004100 */
[----:B------:R-:W-:Y:S02]  /*05f0*/  HADD2.F32 R187, -RZ, R189.H1_H1 ;  /* 0x300000bdffbb7230 */ /* 0x000fe40000004100 */
[--C-:B---3--:R-:W-:Y:S02]  /*0600*/  HADD2.F32 R192, -RZ, R196.reuse.H0_H0 ;  /* 0x200000c4ffc07230 */ /* 0x108fe40000004100 */
[----:B------:R-:W-:-:S02]  /*0610*/  HADD2.F32 R193, -RZ, R196.H1_H1 ;  /* 0x300000c4ffc17230 */ /* 0x000fc40000004100 */
[--C-:B------:R-:W-:Y:S02]  /*0620*/  HADD2.F32 R194, -RZ, R197.reuse.H0_H0 ;  /* 0x200000c5ffc27230 */ /* 0x100fe40000004100 */
[----:B------:R-:W-:Y:S02]  /*0630*/  HADD2.F32 R195, -RZ, R197.H1_H1 ;  /* 0x300000c5ffc37230 */ /* 0x000fe40000004100 */
[--C-:B----4-:R-:W-:Y:S02]  /*0640*/  HADD2.F32 R162, -RZ, R164.reuse.H0_H0 ;  /* 0x200000a4ffa27230 */ /* 0x110fe40000004100 */
[----:B------:R-:W-:Y:S02]  /*0650*/  HADD2.F32 R163, -RZ, R164.H1_H1 ;  /* 0x300000a4ffa37230 */ /* 0x000fe40000004100 */
[--C-:B------:R-:W-:Y:S02]  /*0660*/  HADD2.F32 R188, -RZ, R190.reuse.H0_H0 ;  /* 0x200000beffbc7230 */ /* 0x100fe40000004100 */
[----:B------:R-:W-:-:S02]  /*0670*/  HADD2.F32 R189, -RZ, R190.H1_H1 ;  /* 0x300000beffbd7230 */ /* 0x000fc40000004100 */
[--C-:B------:R-:W-:Y:S02]  /*0680*/  HADD2.F32 R196, -RZ, R198.reuse.H0_H0 ;  /* 0x200000c6ffc47230 */ /* 0x100fe40000004100 */
[----:B------:R-:W-:Y:S02]  /*0690*/  HADD2.F32 R197, -RZ, R198.H1_H1 ;  /* 0x300000c6ffc57230 */ /* 0x000fe40000004100 */
[--C-:B-----5:R-:W-:Y:S02]  /*06a0*/  HADD2.F32 R154, -RZ, R4.reuse.H0_H0 ;  /* 0x20000004ff9a7230 */ /* 0x120fe40000004100 */
        /* <DEDUP_REMOVED lines=17> */
[----:B------:R-:W-:-:S02]  /*07c0*/  HADD2.F32 R191, -RZ, R191.H1_H1 ;  /* 0x300000bfffbf7230 */ /* 0x000fc40000004100 */
[----:B------:R-:W-:-:S07]  /*07d0*/  HADD2.F32 R199, -RZ, R199.H1_H1 ;  /* 0x300000c7ffc77230 */ /* 0x000fce0000004100 */
.L_x_8736:
        /* <DEDUP_REMOVED lines=13> */
[----:B-1----:R-:W-:Y:S01]  /*08b0*/  IMAD.WIDE R102, R153, 0x4, R84 ;  /* 0x0000000499667825 */ /* 0x002fe200078e0254 */
[C---:B------:R-:W-:Y:S01]  /*08c0*/  IADD3 R201, R207.reuse, 0x40, RZ ;  /* 0x00000040cfc97810 */ /* 0x040fe20007ffe0ff */
[----:B------:R-:W4:Y:S04]  /*08d0*/  @P0 LDG.E.U16 R202, desc[UR4][R104.64] ;  /* 0x0000000468ca0981 */ /* 0x000f28000c1e1500 */
[----:B------:R-:W4:Y:S01]  /*08e0*/  LDG.E R204, desc[UR4][R102.64] ;  /* 0x0000000466cc7981 */ /* 0x000f22000c1e1900 */
[C---:B--2---:R-:W-:Y:S01]  /*08f0*/  IMAD.WIDE.U32 R116, R207.reuse, 0x20, R182 ;  /* 0x00000020cf747825 */ /* 0x044fe200078e00b6 */
[C---:B------:R-:W-:Y:S01]  /*0900*/  IADD3 R205, R207.reuse, 0x20, RZ ;  /* 0x00000020cfcd7810 */ /* 0x040fe20007ffe0ff */
[----:B------:R-:W1:Y:S03]  /*0910*/  LDC.64 R166, c[0x0][0x2c8] ;  /* 0x0000b200ffa67b82 */ /* 0x000e660000000a00 */
[----:B------:R-:W2:Y:S01]  /*0920*/  LDG.E.128 R84, desc[UR4][R116.64] ;  /* 0x0000000474547981 */ /* 0x000ea2000c1e1d00 */
[----:B---3--:R-:W-:-:S03]  /*0930*/  IMAD.WIDE.U32 R88, R207, 0x10, R124 ;  /* 0x00000010cf587825 */ /* 0x008fc600078e007c */
[----:B------:R-:W3:Y:S01]  /*0940*/  LDG.E.128 R92, desc[UR4][R116.64+0x10] ;  /* 0x00001004745c7981 */ /* 0x000ee2000c1e1d00 */
[----:B------:R-:W-:-:S03]  /*0950*/  IMAD.WIDE.U32 R170, R201, 0x20, R182 ;  /* 0x00000020c9aa7825 */ /* 0x000fc600078e00b6 */
[----:B------:R-:W3:Y:S01]  /*0960*/  LDG.E.128 R88, desc[UR4][R88.64] ;  /* 0x0000000458587981 */ /* 0x000ee2000c1e1d00 */
[----:B0-----:R-:W-:Y:S01]  /*0970*/  IMAD.WIDE R180, R153, 0x4, R180 ;  /* 0x0000000499b47825 */ /* 0x001fe200078e02b4 */
[----:B------:R-:W-:Y:S02]  /*0980*/  IADD3 R203, R207, 0x60, RZ ;  /* 0x00000060cfcb7810 */ /* 0x000fe40007ffe0ff */
        /* <DEDUP_REMOVED lines=8> */
[----:B------:R-:W-:-:S03]  /*0a10*/  IMAD.WIDE.U32 R124, R203, 0x10, R124 ;  /* 0x00000010cb7c7825 */ /* 0x000fc600078e007c */
[----:B------:R-:W3:Y:S01]  /*0a20*/  LDG.E.128 R100, desc[UR4][R100.64] ;  /* 0x0000000464647981 */ /* 0x000ee2000c1e1d00 */
[----:B------:R-:W-:-:S03]  /*0a30*/  IMAD.WIDE.U32 R182, R203, 0x20, R182 ;  /* 0x00000020cbb67825 */ /* 0x000fc600078e00b6 */
[----:B------:R-:W3:Y:S04]  /*0a40*/  LDG.E.128 R112, desc[UR4][R112.64] ;  /* 0x0000000470707981 */ /* 0x000ee8000c1e1d00 */
[----:B------:R-:W3:Y:S04]  /*0a50*/  LDG.E.128 R124, desc[UR4][R124.64] ;  /* 0x000000047c7c7981 */ /* 0x000ee8000c1e1d00 */
[----:B------:R-:W3:Y:S04]  /*0a60*/  LDG.E.128 R128, desc[UR4][R182.64+0x10] ;  /* 0x00001004b6807981 */ /* 0x000ee8000c1e1d00 */
[----:B------:R4:W3:Y:S01]  /*0a70*/  LDG.E.128 R120, desc[UR4][R182.64] ;  /* 0x00000004b6787981 */ /* 0x0008e2000c1e1d00 */
[----:B-1----:R-:W-:-:S04]  /*0a80*/  ISETP.NE.U32.AND P1, PT, R166, RZ, PT ;  /* 0x000000ffa600720c */ /* 0x002fc80003f25070 */
[----:B------:R-:W-:-:S13]  /*0a90*/  ISETP.NE.AND.EX P1, PT, R167, RZ, PT, P1 ;  /* 0x000000ffa700720c */ /* 0x000fda0003f25310 */
[----:B------:R-:W1:Y:S08]  /*0aa0*/  @P1 LDC.64 R174, c[0x0][0x2c8] ;  /* 0x0000b200ffae1b82 */ /* 0x000e700000000a00 */
[----:B------:R-:W1:Y:S08]  /*0ab0*/  @P1 LDC.64 R168, c[0x0][0x2c8] ;  /* 0x0000b200ffa81b82 */ /* 0x000e700000000a00 */
[----:B0-----:R-:W0:Y:S08]  /*0ac0*/  @P1 LDC.64 R170, c[0x0][0x2c8] ;  /* 0x0000b200ffaa1b82 */ /* 0x001e300000000a00 */
[----:B------:R-:W0:Y:S01]  /*0ad0*/  @P1 LDC.64 R172, c[0x0][0x2c8] ;  /* 0x0000b200ffac1b82 */ /* 0x000e220000000a00 */
[----:B-1----:R-:W-:-:S05]  /*0ae0*/  @P1 IMAD.WIDE.U32 R174, R205, 0x20, R174 ;  /* 0x00000020cdae1825 */ /* 0x002fca00078e00ae */
[----:B------:R-:W5:Y:S01]  /*0af0*/  @P1 LDG.E.128 R52, desc[UR4][R174.64] ;  /* 0x00000004ae341981 */ /* 0x000f62000c1e1d00 */
[----:B------:R-:W-:-:S03]  /*0b00*/  @P1 IMAD.WIDE.U32 R168, R207, 0x20, R168 ;  /* 0x00000020cfa81825 */ /* 0x000fc600078e00a8 */
[----:B------:R2:W5:Y:S04]  /*0b10*/  @P1 LDG.E.128 R56, desc[UR4][R174.64+0x10] ;  /* 0x00001004ae381981 */ /* 0x000568000c1e1d00 */
[----:B------:R-:W5:Y:S01]  /*0b20*/  @P1 LDG.E.128 R44, desc[UR4][R168.64] ;  /* 0x00000004a82c1981 */ /* 0x000f62000c1e1d00 */
[----:B0-----:R-:W-:-:S03]  /*0b30*/  @P1 IMAD.WIDE.U32 R170, R203, 0x20, R170 ;  /* 0x00000020cbaa1825 */ /* 0x001fc600078e00aa */
[----:B------:R0:W5:Y:S04]  /*0b40*/  @P1 LDG.E.128 R48, desc[UR4][R168.64+0x10] ;  /* 0x00001004a8301981 */ /* 0x000168000c1e1d00 */
[----:B------:R-:W5:Y:S01]  /*0b50*/  @P1 LDG.E.128 R68, desc[UR4][R170.64] ;  /* 0x00000004aa441981 */ /* 0x000f62000c1e1d00 */
[----:B------:R-:W-:-:S03]  /*0b60*/  @P1 IMAD.WIDE.U32 R172, R201, 0x20, R172 ;  /* 0x00000020c9ac1825 */ /* 0x000fc600078e00ac */
[----:B------:R1:W5:Y:S04]  /*0b70*/  @P1 LDG.E.128 R72, desc[UR4][R170.64+0x10] ;  /* 0x00001004aa481981 */ /* 0x000368000c1e1d00 */
[----:B------:R-:W5:Y:S04]  /*0b80*/  @P1 LDG.E.128 R60, desc[UR4][R172.64] ;  /* 0x00000004ac3c1981 */ /* 0x000f68000c1e1d00 */
[----:B------:R1:W5:Y:S01]  /*0b90*/  @P1 LDG.E.128 R64, desc[UR4][R172.64+0x10] ;  /* 0x00001004ac401981 */ /* 0x000362000c1e1d00 */
[----:B------:R-:W-:Y:S01]  /*0ba0*/  MOV R180, 0x3f800000 ;  /* 0x3f80000000b47802 */ /* 0x000fe20000000f00 */
[----:B------:R-:W-:Y:S01]  /*0bb0*/  UMOV UR6, 0xffffffff ;  /* 0xffffffff00067882 */ /* 0x000fe20000000000 */
[----:B----4-:R-:W-:-:S05]  /*0bc0*/  FSEL R182, R204, RZ, !P4 ;  /* 0x000000ffccb67208 */ /* 0x010fca0006000000 */
[C---:B--2---:R-:W-:Y:S01]  /*0bd0*/  FADD.FTZ R174, -R182.reuse, R87 ;  /* 0x00000057b6ae7221 */ /* 0x044fe20000010100 */
[C---:B0-----:R-:W-:Y:S01]  /*0be0*/  FADD.FTZ R168, -R182.reuse, R84 ;  /* 0x00000054b6a87221 */ /* 0x041fe20000010100 */
[C---:B------:R-:W-:Y:S01]  /*0bf0*/  FADD.FTZ R84, -R182.reuse, R85 ;  /* 0x00000055b6547221 */ /* 0x040fe20000010100 */
[----:B------:R-:W-:Y:S01]  /*0c00*/  FADD.FTZ R86, -R182, R86 ;  /* 0x00000056b6567221 */ /* 0x000fe20000010100 */
[--C-:B---3--:R-:W-:Y:S02]  /*0c10*/  HADD2.F32 R87, -RZ, R88.reuse.H0_H0 ;  /* 0x20000058ff577230 */ /* 0x108fe40000004100 */
[--C-:B-1----:R-:W-:Y:S02]  /*0c20*/  HADD2.F32 R170, -RZ, R89.reuse.H1_H1 ;  /* 0x30000059ffaa7230 */ /* 0x102fe40000004100 */
[----:B------:R-:W-:Y:S02]  /*0c30*/  HADD2.F32 R88, -RZ, R88.H1_H1 ;  /* 0x30000058ff587230 */ /* 0x000fe40000004100 */
[C---:B------:R-:W-:Y:S01]  /*0c40*/  FMUL.FTZ R85, R181.reuse, R168 ;  /* 0x000000a8b5557220 */ /* 0x040fe20000410000 */
[----:B------:R-:W-:Y:S01]  /*0c50*/  FMUL.FTZ R174, R181, R174 ;  /* 0x000000aeb5ae7220 */ /* 0x000fe20000410000 */
[----:B------:R-:W-:Y:S01]  /*0c60*/  FMUL.FTZ R168, R154, R87 ;  /* 0x000000579aa87220 */ /* 0x000fe20000410000 */
[----:B------:R-:W-:-:S02]  /*0c70*/  HADD2.F32 R169, -RZ, R89.H0_H0 ;  /* 0x20000059ffa97230 */ /* 0x000fc40000004100 */
        /* <DEDUP_REMOVED lines=8> */
[----:B------:R-:W-:Y:S01]  /*0d00*/  FADD.FTZ R170, RZ, R168 ;  /* 0x000000a8ffaa7221 */ /* 0x000fe20000010000 */
[----:B------:R-:W-:Y:S01]  /*0d10*/  FMUL.FTZ R84, R181, R84 ;  /* 0x00000054b5547220 */ /* 0x000fe20000410000 */
[----:B------:R-:W-:Y:S01]  /*0d20*/  FFMA.FTZ R173, R85, R168, RZ ;  /* 0x000000a855ad7223 */ /* 0x000fe200000100ff */
[----:B------:R-:W-:Y:S01]  /*0d30*/  FADD.FTZ R148, R169, R148 ;  /* 0x00000094a9947221 */ /* 0x000fe20000010000 */
[-C--:B------:R-:W-:Y:S01]  /*0d40*/  FFMA.FTZ R149, R86, R169.reuse, R149 ;  /* 0x000000a956957223 */ /* 0x080fe20000010095 */
[C---:B------:R-:W-:Y:S01]  /*0d50*/  FADD.FTZ R92, -R182.reuse, R92 ;  /* 0x0000005cb65c7221 */ /* 0x040fe20000010100 */
[----:B------:R-:W-:Y:S01]  /*0d60*/  FADD.FTZ R214, -R182, R105 ;  /* 0x00000069b6d67221 */ /* 0x000fe20000010100 */
[----:B------:R-:W-:Y:S01]  /*0d70*/  FMUL.FTZ R169, R156, R169 ;  /* 0x000000a99ca97220 */ /* 0x000fe20000410000 */
[----:B------:R-:W-:Y:S01]  /*0d80*/  FADD.FTZ R170, R170, R87 ;  /* 0x00000057aaaa7221 */ /* 0x000fe20000010000 */
[----:B------:R-:W-:Y:S01]  /*0d90*/  FADD.FTZ R204, -R182, R95 ;  /* 0x0000005fb6cc7221 */ /* 0x000fe20000010100 */
[----:B------:R-:W-:Y:S01]  /*0da0*/  FFMA.FTZ R173, R84, R87, R173 ;  /* 0x0000005754ad7223 */ /* 0x000fe200000100ad */
[----:B------:R-:W-:Y:S01]  /*0db0*/  FADD.FTZ R98, -R182, R98 ;  /* 0x00000062b6627221 */ /* 0x000fe20000010100 */
[----:B------:R-:W-:-:S02]  /*0dc0*/  HADD2.F32 R95, -RZ, R102.H0_H0 ;  /* 0x20000066ff5f7230 */ /* 0x000fc40000004100 */
[C---:B------:R-:W-:Y:S01]  /*0dd0*/  FADD.FTZ R218, -R182.reuse, R109 ;  /* 0x0000006db6da7221 */ /* 0x040fe20000010100 */
[----:B------:R-:W-:Y:S02]  /*0de0*/  @P0 HADD2.F32 R180, -RZ, R202.H0_H0 ;  /* 0x200000caffb40230 */ /* 0x000fe40000004100 */
[----:B------:R-:W-:Y:S01]  /*0df0*/  FADD.FTZ R202, -R182, R93 ;  /* 0x0000005db6ca7221 */ /* 0x000fe20000010100 */
[----:B------:R-:W-:Y:S02]  /*0e00*/  HADD2.F32 R89, -RZ, R90.H0_H0 ;  /* 0x2000005aff597230 */ /* 0x000fe40000004100 */
[----:B------:R-:W-:Y:S01]  /*0e10*/  FMUL.FTZ R214, R181, R214 ;  /* 0x000000d6b5d67220 */ /* 0x000fe20000410000 */
[----:B------:R-:W-:Y:S02]  /*0e20*/  HADD2.F32 R102, -RZ, R102.H1_H1 ;  /* 0x30000066ff667230 */ /* 0x000fe40000004100 */
[----:B------:R-:W-:Y:S01]  /*0e30*/  FADD.FTZ R170, R170, R169 ;  /* 0x000000a9aaaa7221 */ /* 0x000fe20000010000 */
[----:B------:R-:W-:-:S02]  /*0e40*/  HADD2.F32 R105, -RZ, R115.H0_H0 ;  /* 0x20000073ff697230 */ /* 0x000fc40000004100 */
[----:B------:R-:W-:Y:S02]  /*0e50*/  HADD2.F32 R224, -RZ, R115.H1_H1 ;  /* 0x30000073ffe07230 */ /* 0x000fe40000004100 */
[C---:B------:R-:W-:Y:S01]  /*0e60*/  FMUL.FTZ R115, R181.reuse, R92 ;  /* 0x0000005cb5737220 */ /* 0x040fe20000410000 */
[----:B------:R-:W-:Y:S01]  /*0e70*/  FADD.FTZ R94, -R182, R94 ;  /* 0x0000005eb65e7221 */ /* 0x000fe20000010100 */
[----:B------:R-:W-:Y:S02]  /*0e80*/  HADD2.F32 R93, -RZ, R101.H0_H0 ;  /* 0x20000065ff5d7230 */ /* 0x000fe40000004100 */
[----:B------:R-:W-:Y:S01]  /*0e90*/  FFMA.FTZ R173, R86, R169, R173 ;  /* 0x000000a956ad7223 */ /* 0x000fe200000100ad */
[--C-:B------:R-:W-:Y:S02]  /*0ea0*/  HADD2.F32 R109, -RZ, R125.reuse.H0_H0 ;  /* 0x2000007dff6d7230 */ /* 0x100fe40000004100 */
[----:B------:R-:W-:Y:S02]  /*0eb0*/  HADD2.F32 R234, -RZ, R125.H1_H1 ;  /* 0x3000007dffea7230 */ /* 0x000fe40000004100 */
[----:B------:R-:W-:Y:S01]  /*0ec0*/  FMUL.FTZ R125, R181, R98 ;  /* 0x00000062b57d7220 */ /* 0x000fe20000410000 */
[----:B------:R-:W-:-:S02]  /*0ed0*/  HADD2.F32 R90, -RZ, R90.H1_H1 ;  /* 0x3000005aff5a7230 */ /* 0x000fc40000004100 */
[C---:B------:R-:W-:Y:S01]  /*0ee0*/  FADD.FTZ R104, -R182.reuse, R104 ;  /* 0x00000068b6687221 */ /* 0x040fe20000010100 */
[----:B------:R-:W-:Y:S01]  /*0ef0*/  FADD.FTZ R238, -R182, R129 ;  /* 0x00000081b6ee7221 */ /* 0x000fe20000010100 */
        /* <DEDUP_REMOVED lines=14> */
[----:B------:R-:W-:-:S02]  /*0fe0*/  HADD2.F32 R171, -RZ, R91.H0_H0 ;  /* 0x2000005bffab7230 */ /* 0x000fc40000004100 */
[C---:B------:R-:W-:Y:S01]  /*0ff0*/  FADD.FTZ R228, -R182.reuse, R119 ;  /* 0x00000077b6e47221 */ /* 0x040fe20000010100 */
[C---:B------:R-:W-:Y:S01]  /*1000*/  FMUL.FTZ R202, R181.reuse, R202 ;  /* 0x000000cab5ca7220 */ /* 0x040fe20000410000 */
[----:B------:R-:W-:Y:S01]  /*1010*/  FMUL.FTZ R93, R181, R104 ;  /* 0x00000068b55d7220 */ /* 0x000fe20000410000 */
[----:B------:R-:W-:Y:S01]  /*1020*/  FMUL.FTZ R119, R159, R90 ;  /* 0x0000005a9f777220 */ /* 0x000fe20000410000 */
[----:B------:R-:W-:Y:S01]  /*1030*/  FADD.FTZ R104, R175, R88 ;  /* 0x00000058af687221 */ /* 0x000fe20000010000 */
[C---:B------:R-:W-:Y:S01]  /*1040*/  FADD.FTZ R96, -R182.reuse, R96 ;  /* 0x00000060b6607221 */ /* 0x040fe20000010100 */
[----:B------:R-:W-:Y:S01]  /*1050*/  FFMA.FTZ R173, R115, R88, R102 ;  /* 0x0000005873ad7223 */ /* 0x000fe20000010066 */
[----:B------:R-:W-:Y:S02]  /*1060*/  HADD2.F32 R172, -RZ, R91.H1_H1 ;  /* 0x3000005bffac7230 */ /* 0x000fe40000004100 */
[----:B------:R-:W-:Y:S01]  /*1070*/  FADD.FTZ R106, -R182, R106 ;  /* 0x0000006ab66a7221 */ /* 0x000fe20000010100 */
[----:B------:R-:W-:Y:S01]  /*1080*/  FADD.FTZ R29, R90, R29 ;  /* 0x0000001d5a1d7221 */ /* 0x000fe20000010000 */
[----:B------:R-:W-:Y:S01]  /*1090*/  FFMA.FTZ R145, R202, R90, R145 ;  /* 0x0000005aca917223 */ /* 0x000fe20000010091 */
[----:B------:R-:W-:Y:S01]  /*10a0*/  FADD.FTZ R232, -R182, R123 ;  /* 0x0000007bb6e87221 */ /* 0x000fe20000010100 */
        /* <DEDUP_REMOVED lines=9> */
[----:B------:R-:W-:Y:S01]  /*1140*/  FMUL.FTZ R95, R181, R106 ;  /* 0x0000006ab55f7220 */ /* 0x000fe20000410000 */
[----:B------:R-:W-:Y:S01]  /*1150*/  FMUL.FTZ R121, R161, R172 ;  /* 0x000000aca1797220 */ /* 0x000fe20000410000 */
[----:B------:R-:W-:Y:S01]  /*1160*/  FADD.FTZ R106, R175, R90 ;  /* 0x0000005aaf6a7221 */ /* 0x000fe20000010000 */
[----:B------:R-:W-:Y:S01]  /*1170*/  FMUL.FTZ R204, R181, R204 ;  /* 0x000000ccb5cc7220 */ /* 0x000fe20000410000 */
[----:B------:R-:W-:Y:S01]  /*1180*/  FFMA.FTZ R173, R89, R90, R104 ;  /* 0x0000005a59ad7223 */ /* 0x000fe20000010068 */
[----:B------:R-:W-:Y:S02]  /*1190*/  HADD2.F32 R100, -RZ, R100.H1_H1 ;  /* 0x30000064ff647230 */ /* 0x000fe40000004100 */
[C---:B------:R-:W-:Y:S01]  /*11a0*/  FADD.FTZ R116, -R182.reuse, R116 ;  /* 0x00000074b6747221 */ /* 0x040fe20000010100 */
[----:B------:R-:W-:Y:S01]  /*11b0*/  FADD.FTZ R206, -R182, R97 ;  /* 0x00000061b6ce7221 */ /* 0x000fe20000010100 */
[----:B------:R-:W-:Y:S01]  /*11c0*/  FMUL.FTZ R92, R162, R91 ;  /* 0x0000005ba25c7220 */ /* 0x000fe20000410000 */
[----:B------:R-:W-:Y:S01]  /*11d0*/  FADD.FTZ R175, R106, R121 ;  /* 0x000000796aaf7221 */ /* 0x000fe20000010000 */
[----:B------:R-:W-:-:S02]  /*11e0*/  HADD2.F32 R97, -RZ, R103.H0_H0 ;  /* 0x20000067ff617230 */ /* 0x000fc40000004100 */
[----:B------:R-:W-:Y:S01]  /*11f0*/  FFMA.FTZ R104, R204, R121, R173 ;  /* 0x00000079cc687223 */ /* 0x000fe200000100ad */
[----:B------:R-:W-:Y:S02]  /*1200*/  HADD2.F32 R212, -RZ, R103.H1_H1 ;  /* 0x30000067ffd47230 */ /* 0x000fe40000004100 */
[----:B------:R-:W-:Y:S01]  /*1210*/  FADD.FTZ R24, R91, R24 ;  /* 0x000000185b187221 */ /* 0x000fe20000010000 */
[----:B------:R-:W-:Y:S02]  /*1220*/  HADD2.F32 R103, -RZ, R114.H0_H0 ;  /* 0x20000072ff677230 */ /* 0x000fe40000004100 */
[----:B------:R-:W-:Y:S01]  /*1230*/  FFMA.FTZ R140, R123, R91, R140 ;  /* 0x0000005b7b8c7223 */ /* 0x000fe2000001008c */
[----:B------:R-:W-:Y:S01]  /*1240*/  FMUL.FTZ R173, R181, R116 ;  /* 0x00000074b5ad7220 */ /* 0x000fe20000410000 */
[----:B------:R-:W-:Y:S01]  /*1250*/  FMUL.FTZ R91, R163, R100 ;  /* 0x00000064a35b7220 */ /* 0x000fe20000410000 */
[----:B------:R-:W-:Y:S01]  /*1260*/  FADD.FTZ R106, R175, R92 ;  /* 0x0000005caf6a7221 */ /* 0x000fe20000010000 */
[----:B------:R-:W-:Y:S01]  /*1270*/  FMUL.FTZ R206, R181, R206 ;  /* 0x000000ceb5ce7220 */ /* 0x000fe20000410000 */
[----:B------:R-:W-:Y:S01]  /*1280*/  FFMA.FTZ R175, R123, R92, R104 ;  /* 0x0000005c7baf7223 */ /* 0x000fe20000010068 */
[----:B------:R-:W-:-:S02]  /*1290*/  HADD2.F32 R210, -RZ, R101.H1_H1 ;  /* 0x30000065ffd27230 */ /* 0x000fc40000004100 */
[----:B------:R-:W-:Y:S01]  /*12a0*/  FADD.FTZ R108, -R182, R108 ;  /* 0x0000006cb66c7221 */ /* 0x000fe20000010100 */
[----:B------:R-:W-:Y:S01]  /*12b0*/  FADD.FTZ R12, R103, R12 ;  /* 0x0000000c670c7221 */ /* 0x000fe20000010000 */
[-C--:B------:R-:W-:Y:S01]  /*12c0*/  FFMA.FTZ R40, R173, R103.reuse, R40 ;  /* 0x00000067ad287223 */ /* 0x080fe20000010028 */
[----:B------:R-:W-:Y:S01]  /*12d0*/  FMUL.FTZ R104, R188, R103 ;  /* 0x00000067bc687220 */ /* 0x000fe20000410000 */
[----:B------:R-:W-:Y:S01]  /*12e0*/  FADD.FTZ R103, R106, R91 ;  /* 0x0000005b6a677221 */ /* 0x000fe20000010000 */
        /* <DEDUP_REMOVED lines=10> */
[----:B------:R-:W-:-:S02]  /*1390*/  HADD2.F32 R101, -RZ, R113.H0_H0 ;  /* 0x20000071ff657230 */ /* 0x000fc40000004100 */
[----:B------:R-:W-:Y:S01]  /*13a0*/  FADD.FTZ R182, -R182, R131 ;  /* 0x00000083b6b67221 */ /* 0x000fe20000010100 */
[----:B------:R-:W-:Y:S02]  /*13b0*/  HADD2.F32 R222, -RZ, R113.H1_H1 ;  /* 0x30000071ffde7230 */ /* 0x000fe40000004100 */
[----:B------:R-:W-:Y:S01]  /*13c0*/  FMUL.FTZ R131, R181, R108 ;  /* 0x0000006cb5837220 */ /* 0x000fe20000410000 */
[--C-:B------:R-:W-:Y:S02]  /*13d0*/  HADD2.F32 R113, -RZ, R127.reuse.H0_H0 ;  /* 0x2000007fff717230 */ /* 0x100fe40000004100 */
[----:B------:R-:W-:Y:S01]  /*13e0*/  FADD.FTZ R108, R103, R94 ;  /* 0x0000005e676c7221 */ /* 0x000fe20000010000 */
[----:B------:R-:W-:Y:S02]  /*13f0*/  HADD2.F32 R236, -RZ, R127.H1_H1 ;  /* 0x3000007fffec7230 */ /* 0x000fe40000004100 */
[----:B------:R-:W-:Y:S01]  /*1400*/  FMUL.FTZ R127, R165, R210 ;  /* 0x000000d2a57f7220 */ /* 0x000fe20000410000 */
[----:B------:R-:W-:Y:S01]  /*1410*/  FMUL.FTZ R208, R181, R208 ;  /* 0x000000d0b5d07220 */ /* 0x000fe20000410000 */
[----:B------:R-:W-:-:S02]  /*1420*/  FFMA.FTZ R175, R125, R94, R106 ;  /* 0x0000005e7daf7223 */ /* 0x000fc4000001006a */
[----:B------:R-:W-:Y:S02]  /*1430*/  FADD.FTZ R183, R108, R127 ;  /* 0x0000007f6cb77221 */ /* 0x000fe40000010000 */
[----:B------:R-:W-:Y:S01]  /*1440*/  FFMA.FTZ R106, R208, R127, R175 ;  /* 0x0000007fd06a7223 */ /* 0x000fe200000100af */
[----:B------:R-:W-:Y:S01]  /*1450*/  FMUL.FTZ R175, R181, R118 ;  /* 0x00000076b5af7220 */ /* 0x000fe20000410000 */
[----:B------:R-:W-:Y:S02]  /*1460*/  FADD.FTZ R108, R183, R96 ;  /* 0x00000060b76c7221 */ /* 0x000fe40000010000 */
        /* <DEDUP_REMOVED lines=15> */
[----:B------:R-:W-:Y:S01]  /*1560*/  FMUL.FTZ R216, R181, R216 ;  /* 0x000000d8b5d87220 */ /* 0x000fe20000410000 */
[----:B------:R-:W-:Y:S01]  /*1570*/  FFMA.FTZ R183, R95, R98, R108 ;  /* 0x000000625fb77223 */ /* 0x000fe2000001006c */
[----:B------:R-:W-:Y:S02]  /*1580*/  HADD2.F32 R112, -RZ, R112.H1_H1 ;  /* 0x30000070ff707230 */ /* 0x000fe40000004100 */
        /* <DEDUP_REMOVED lines=20> */
[----:B------:R-:W-:Y:S02]  /*16d0*/  HADD2.F32 R114, -RZ, R114.H1_H1 ;  /* 0x30000072ff727230 */ /* 0x000fe40000004100 */
        /* <DEDUP_REMOVED lines=10> */
[--C-:B------:R-:W-:Y:S02]  /*1780*/  HADD2.F32 R107, -RZ, R124.reuse.H0_H0 ;  /* 0x2000007cff6b7230 */ /* 0x100fe40000004100 */
[----:B------:R-:W-:Y:S01]  /*1790*/  FADD.FTZ R13, R114, R13 ;  /* 0x0000000d720d7221 */ /* 0x000fe20000010000 */
[----:B------:R-:W-:Y:S01]  /*17a0*/  FFMA.FTZ R41, R226, R114, R41 ;  /* 0x00000072e2297223 */ /* 0x000fe20000010029 */
[----:B------:R-:W-:Y:S01]  /*17b0*/  FMUL.FTZ R105, R191, R224 ;  /* 0x000000e0bf697220 */ /* 0x000fe20000410000 */
[----:B------:R-:W-:Y:S01]  /*17c0*/  FADD.FTZ R114, R213, R106 ;  /* 0x0000006ad5727221 */ /* 0x000fe20000010000 */
[----:B------:R-:W-:Y:S01]  /*17d0*/  FMUL.FTZ R228, R181, R228 ;  /* 0x000000e4b5e47220 */ /* 0x000fe20000410000 */
[----:B------:R-:W-:Y:S01]  /*17e0*/  FFMA.FTZ R211, R175, R106, R112 ;  /* 0x0000006aafd37223 */ /* 0x000fe20000010070 */
[----:B------:R-:W-:-:S02]  /*17f0*/  HADD2.F32 R124, -RZ, R124.H1_H1 ;  /* 0x3000007cff7c7230 */ /* 0x000fc40000004100 */
[----:B------:R-:W-:Y:S01]  /*1800*/  FMUL.FTZ R183, R181, R120 ;  /* 0x00000078b5b77220 */ /* 0x000fe20000410000 */
[----:B------:R-:W-:Y:S01]  /*1810*/  FMUL.FTZ R108, R192, R107 ;  /* 0x0000006bc06c7220 */ /* 0x000fe20000410000 */
[----:B------:R-:W-:Y:S01]  /*1820*/  FADD.FTZ R213, R114, R105 ;  /* 0x0000006972d57221 */ /* 0x000fe20000010000 */
[----:B------:R-:W-:Y:S01]  /*1830*/  FFMA.FTZ R112, R228, R105, R211 ;  /* 0x00000069e4707223 */ /* 0x000fe200000100d3 */
[--C-:B------:R-:W-:Y:S02]  /*1840*/  HADD2.F32 R111, -RZ, R126.reuse.H0_H0 ;  /* 0x2000007eff6f7230 */ /* 0x100fe40000004100 */
[----:B------:R-:W-:Y:S01]  /*1850*/  FADD.FTZ R8, R107, R8 ;  /* 0x000000086b087221 */ /* 0x000fe20000010000 */
[----:B------:R-:W-:Y:S01]  /*1860*/  FFMA.FTZ R36, R183, R107, R36 ;  /* 0x0000006bb7247223 */ /* 0x000fe20000010024 */
[----:B------:R-:W-:Y:S01]  /*1870*/  FMUL.FTZ R211, R181, R128 ;  /* 0x00000080b5d37220 */ /* 0x000fe20000410000 */
        /* <DEDUP_REMOVED lines=17> */
[----:B------:R-:W-:-:S02]  /*1990*/  HADD2.F32 R126, -RZ, R126.H1_H1 ;  /* 0x3000007eff7e7230 */ /* 0x000fc40000004100 */
        /* <DEDUP_REMOVED lines=55> */
.L_x_8748:
        /* <DEDUP_REMOVED lines=18> */
[----:B------:R-:W-:Y:S01]  /*1e30*/  FADD.FTZ R108, R108, -R183 ;  /* 0x800000b76c6c7221 */ /* 0x000fe20000010000 */
[-CC-:B------:R-:W-:Y:S01]  /*1e40*/  FFMA.FTZ R86, R86, R217.reuse, R116.reuse ;  /* 0x000000d956567223 */ /* 0x180fe20000010074 */
        /* <DEDUP_REMOVED lines=38> */
[----:B------:R-:W-:Y:S01]  /*20b0*/  FADD.FTZ R88, R88, -R115 ;  /* 0x8000007358587221 */ /* 0x000fe20000010000 */
[----:B------:R-:W-:Y:S01]  /*20c0*/  FADD.FTZ R202, R119, -R202 ;  /* 0x800000ca77ca7221 */ /* 0x000fe20000010000 */
[----:B------:R-:W-:Y:S01]  /*20d0*/  FADD.FTZ R90, R90, -R89 ;  /* 0x800000595a5a7221 */ /* 0x000fe20000010000 */
[----:B------:R-:W-:Y:S01]  /*20e0*/  FADD.FTZ R204, R121, -R204 ;  /* 0x800000cc79cc7221 */ /* 0x000fe20000010000 */
[----:B------:R-:W-:Y:S01]  /*20f0*/  FADD.FTZ R206, R91, -R206 ;  /* 0x800000ce5bce7221 */ /* 0x000fe20000010000 */
[C---:B------:R-:W-:Y:S01]  /*2100*/  FMUL.FTZ R91, R181.reuse, R116 ;  /* 0x00000074b55b7220 */ /* 0x040fe20000410000 */
[C---:B------:R-:W-:Y:S01]  /*2110*/  FMUL.FTZ R85, R181.reuse, R168 ;  /* 0x000000a8b5557220 */ /* 0x040fe20000410000 */
[----:B------:R-:W2:Y:S01]  /*2120*/  @P2 LDC.64 R112, c[0x0][0x308] ;  /* 0x0000c200ff702b82 */ /* 0x000ea20000000a00 */
[C---:B------:R-:W-:Y:S01]  /*2130*/  FMUL.FTZ R86, R181.reuse, R84 ;  /* 0x00000054b5567220 */ /* 0x040fe20000410000 */
[----:B------:R-:W-:Y:S01]  /*2140*/  FMUL.FTZ R174, R181, R174 ;  /* 0x000000aeb5ae7220 */ /* 0x000fe20000410000 */
        /* <DEDUP_REMOVED lines=9> */
[----:B------:R-:W-:Y:S01]  /*21e0*/  FADD.FTZ R208, R127, -R208 ;  /* 0x800000d07fd07221 */ /* 0x000fe20000010000 */
[----:B------:R-:W-:Y:S01]  /*21f0*/  ISETP.NE.AND.EX P3, PT, RZ, UR11, PT, P3 ;  /* 0x0000000bff007c0c */ /* 0x000fe2000bf65330 */
[----:B------:R-:W-:Y:S01]  /*2200*/  @P1 FADD.FTZ R85, R44, R85 ;  /* 0x000000552c551221 */ /* 0x000fe20000010000 */
[----:B------:R-:W-:Y:S01]  /*2210*/  @P1 FADD.FTZ R86, R45, R86 ;  /* 0x000000562d561221 */ /* 0x000fe20000010000 */
[----:B------:R-:W-:Y:S01]  /*2220*/  @P1 FADD.FTZ R174, R47, R174 ;  /* 0x000000ae2fae1221 */ /* 0x000fe20000010000 */
        /* <DEDUP_REMOVED lines=9> */
[C---:B------:R-:W-:Y:S01]  /*22c0*/  FMUL.FTZ R117, R181.reuse, R94 ;  /* 0x0000005eb5757220 */ /* 0x040fe20000410000 */
[----:B------:R-:W-:Y:S01]  /*22d0*/  FMUL.FTZ R208, R181, R208 ;  /* 0x000000d0b5d07220 */ /* 0x000fe20000410000 */
[C---:B------:R-:W-:Y:S01]  /*22e0*/  FMUL.FTZ R98, R91.reuse, R180 ;  /* 0x000000b45b627220 */ /* 0x040fe20000410000 */
[----:B------:R-:W-:Y:S01]  /*22f0*/  SEL R90, R91, R78, P3 ;  /* 0x0000004e5b5a7207 */ /* 0x000fe20001800000 */
        /* <DEDUP_REMOVED lines=11> */
[----:B------:R-:W-:Y:S01]  /*23b0*/  FADD.FTZ R104, R104, -R173 ;  /* 0x800000ad68687221 */ /* 0x000fe20000010000 */
        /* <DEDUP_REMOVED lines=10> */
[----:B------:R-:W-:Y:S01]  /*2460*/  FADD.FTZ R106, R106, -R175 ;  /* 0x800000af6a6a7221 */ /* 0x000fe20000010000 */
[----:B------:R-:W-:Y:S01]  /*2470*/  FMUL.FTZ R86, R99, R180 ;  /* 0x000000b463567220 */ /* 0x000fe20000410000 */
[----:B------:R0:W-:Y:S01]  /*2480*/  @P2 STG.E.128 desc[UR4][R96.64], R88 ;  /* 0x0000005860002986 */ /* 0x0001e2000c101d04 */
[----:B------:R-:W-:Y:S01]  /*2490*/  F2FP.F16.F32.PACK_AB R84, R87, R84 ;  /* 0x000000545754723e */ /* 0x000fe200000000ff */
[----:B------:R-:W-:Y:S01]  /*24a0*/  FADD.FTZ R114, R114, -R213 ;  /* 0x800000d572727221 */ /* 0x000fe20000010000 */
[-C--:B------:R-:W-:Y:S01]  /*24b0*/  FMUL.FTZ R85, R174, R180.reuse ;  /* 0x000000b4ae557220 */ /* 0x080fe20000410000 */
[-C--:B------:R-:W-:Y:S01]  /*24c0*/  FMUL.FTZ R99, R202, R180.reuse ;  /* 0x000000b4ca637220 */ /* 0x080fe20000410000 */
[-C--:B------:R-:W-:Y:S01]  /*24d0*/  FMUL.FTZ R87, R101, R180.reuse ;  /* 0x000000b465577220 */ /* 0x080fe20000410000 */
[----:B------:R-:W-:Y:S01]  /*24e0*/  FMUL.FTZ R204, R204, R180 ;  /* 0x000000b4cccc7220 */ /* 0x000fe20000410000 */
[----:B------:R3:W-:Y:S01]  /*24f0*/  @P2 STG.E.128 desc[UR4][R96.64+0x10], R92 ;  /* 0x0000105c60002986 */ /* 0x0007e2000c101d04 */
[----:B------:R-:W-:Y:S01]  /*2500*/  FADD.FTZ R228, R105, -R228 ;  /* 0x800000e469e47221 */ /* 0x000fe20000010000 */
[----:B------:R-:W-:Y:S01]  /*2510*/  FMUL.FTZ R125, R181, R104 ;  /* 0x00000068b57d7220 */ /* 0x000fe20000410000 */
[----:B------:R-:W-:Y:S01]  /*2520*/  FADD.FTZ R230, R107, -R230 ;  /* 0x800000e66be67221 */ /* 0x000fe20000010000 */
[----:B------:R-:W4:Y:S01]  /*2530*/  @P2 LDC.64 R104, c[0x0][0x308] ;  /* 0x0000c200ff682b82 */ /* 0x000f220000000a00 */
[----:B------:R-:W-:Y:S01]  /*2540*/  FADD.FTZ R110, R110, -R209 ;  /* 0x800000d16e6e7221 */ /* 0x000fe20000010000 */
[C---:B------:R-:W-:Y:S01]  /*2550*/  FMUL.FTZ R121, R181.reuse, R106 ;  /* 0x0000006ab5797220 */ /* 0x040fe20000410000 */
[----:B------:R-:W-:Y:S01]  /*2560*/  FMUL.FTZ R119, R181, R114 ;  /* 0x00000072b5777220 */ /* 0x000fe20000410000 */
[----:B------:R-:W-:Y:S01]  /*2570*/  F2FP.F16.F32.PACK_AB R85, R85, R98 ;  /* 0x000000625555723e */ /* 0x000fe200000000ff */
[----:B-1----:R-:W-:Y:S01]  /*2580*/  IMAD.WIDE.U32 R114, R207, 0x10, R108 ;  /* 0x00000010cf727825 */ /* 0x002fe200078e006c */
[----:B------:R-:W-:-:S03]  /*2590*/  F2FP.F16.F32.PACK_AB R86, R99, R86 ;  /* 0x000000566356723e */ /* 0x000fc600000000ff */
[-C--:B0-----:R-:W-:Y:S01]  /*25a0*/  FMUL.FTZ R88, R103, R180.reuse ;  /* 0x000000b467587220 */ /* 0x081fe20000410000 */
[-C--:B------:R-:W-:Y:S01]  /*25b0*/  FMUL.FTZ R89, R206, R180.reuse ;  /* 0x000000b4ce597220 */ /* 0x080fe20000410000 */
[-C--:B------:R-:W-:Y:S01]  /*25c0*/  FMUL.FTZ R90, R117, R180.reuse ;  /* 0x000000b4755a7220 */ /* 0x080fe20000410000 */
[----:B------:R-:W-:Y:S01]  /*25d0*/  FMUL.FTZ R91, R208, R180 ;  /* 0x000000b4d05b7220 */ /* 0x000fe20000410000 */
[----:B------:R-:W-:Y:S01]  /*25e0*/  F2FP.F16.F32.PACK_AB R87, R204, R87 ;  /* 0x00000057cc57723e */ /* 0x000fe200000000ff */
[----:B------:R-:W0:Y:S01]  /*25f0*/  @P2 LDC.64 R106, c[0x0][0x308] ;  /* 0x0000c200ff6a2b82 */ /* 0x000e220000000a00 */
[----:B------:R-:W-:Y:S01]  /*2600*/  F2FP.F16.F32.PACK_AB R88, R89, R88 ;  /* 0x000000585958723e */ /* 0x000fe200000000ff */
[-C--:B---3--:R-:W-:Y:S01]  /*2610*/  FMUL.FTZ R92, R169, R180.reuse ;  /* 0x000000b4a95c7220 */ /* 0x088fe20000410000 */
[-C--:B------:R-:W-:Y:S01]  /*2620*/  FMUL.FTZ R93, R214, R180.reuse ;  /* 0x000000b4d65d7220 */ /* 0x080fe20000410000 */
[-C--:B------:R-:W-:Y:S01]  /*2630*/  FMUL.FTZ R94, R171, R180.reuse ;  /* 0x000000b4ab5e7220 */ /* 0x080fe20000410000 */
[----:B------:R-:W-:Y:S01]  /*2640*/  FMUL.FTZ R95, R216, R180 ;  /* 0x000000b4d85f7220 */ /* 0x000fe20000410000 */
[----:B------:R-:W-:Y:S01]  /*2650*/  FMUL.FTZ R124, R181, R226 ;  /* 0x000000e2b57c7220 */ /* 0x000fe20000410000 */
[----:B------:R-:W-:Y:S01]  /*2660*/  F2FP.F16.F32.PACK_AB R89, R91, R90 ;  /* 0x0000005a5b59723e */ /* 0x000fe200000000ff */
[----:B--2---:R-:W-:Y:S01]  /*2670*/  @P2 IMAD.WIDE.U32 R112, R205, 0x20, R112 ;  /* 0x00000020cd702825 */ /* 0x004fe200078e0070 */
[----:B------:R-:W-:-:S03]  /*2680*/  SEL R96, R169, R80, P3 ;  /* 0x00000050a9607207 */ /* 0x000fc60001800000 */
[----:B------:R-:W-:Y:S01]  /*2690*/  FMUL.FTZ R120, R181, R228 ;  /* 0x000000e4b5787220 */ /* 0x000fe20000410000 */
[----:B------:R-:W-:Y:S01]  /*26a0*/  SEL R97, R214, R81, P3 ;  /* 0x00000051d6617207 */ /* 0x000fe20001800000 */
[----:B------:R-:W-:Y:S01]  /*26b0*/  FADD.FTZ R238, R111, -R238 ;  /* 0x800000ee6fee7221 */ /* 0x000fe20000010000 */
[----:B------:R-:W-:Y:S01]  /*26c0*/  SEL R98, R171, R82, P3 ;  /* 0x00000052ab627207 */ /* 0x000fe20001800000 */
[----:B------:R-:W-:Y:S01]  /*26d0*/  FMUL.FTZ R127, R181, R110 ;  /* 0x0000006eb57f7220 */ /* 0x000fe20000410000 */
[----:B------:R-:W-:Y:S01]  /*26e0*/  SEL R99, R216, R83, P3 ;  /* 0x00000053d8637207 */ /* 0x000fe20001800000 */
[----:B------:R-:W-:Y:S01]  /*26f0*/  IMAD.WIDE.U32 R110, R205, 0x10, R108 ;  /* 0x00000010cd6e7825 */ /* 0x000fe200078e006c */
[----:B------:R-:W-:-:S03]  /*2700*/  F2FP.F16.F32.PACK_AB R90, R93, R92 ;  /* 0x0000005c5d5a723e */ /* 0x000fc600000000ff */
[----:B------:R-:W-:Y:S01]  /*2710*/  FADD.FTZ R100, R100, -R131 ;  /* 0x8000008364647221 */ /* 0x000fe20000010000 */
[----:B------:R-:W-:Y:S01]  /*2720*/  F2FP.F16.F32.PACK_AB R91, R95, R94 ;  /* 0x0000005e5f5b723e */ /* 0x000fe200000000ff */
        /* <DEDUP_REMOVED lines=10> */
[C---:B------:R-:W-:Y:S01]  /*27d0*/  FMUL.FTZ R167, R181.reuse, R102 ;  /* 0x00000066b5a77220 */ /* 0x040fe20000410000 */
[C---:B------:R-:W-:Y:S01]  /*27e0*/  FMUL.FTZ R166, R181.reuse, R220 ;  /* 0x000000dcb5a67220 */ /* 0x040fe20000410000 */
[C---:B------:R-:W-:Y:S01]  /*27f0*/  FMUL.FTZ R128, R181.reuse, R230 ;  /* 0x000000e6b5807220 */ /* 0x040fe20000410000 */
[C---:B------:R-:W-:Y:S01]  /*2800*/  FMUL.FTZ R126, R181.reuse, R232 ;  /* 0x000000e8b57e7220 */ /* 0x040fe20000410000 */
[----:B------:R3:W-:Y:S01]  /*2810*/  @P2 STG.E.128 desc[UR4][R112.64], R92 ;  /* 0x0000005c70002986 */ /* 0x0007e2000c101d04 */
[C---:B------:R-:W-:Y:S01]  /*2820*/  FMUL.FTZ R131, R181.reuse, R100 ;  /* 0x00000064b5837220 */ /* 0x040fe20000410000 */
[C---:B------:R-:W-:Y:S01]  /*2830*/  FMUL.FTZ R130, R181.reuse, R218 ;  /* 0x000000dab5827220 */ /* 0x040fe20000410000 */
[----:B------:R-:W-:Y:S01]  /*2840*/  FMUL.FTZ R122, R181, R238 ;  /* 0x000000eeb57a7220 */ /* 0x000fe20000410000 */
[----:B------:R4:W-:Y:S01]  /*2850*/  STG.E.128 desc[UR4][R110.64], R88 ;  /* 0x000000586e007986 */ /* 0x0009e2000c101d04 */
[-C--:B-1----:R-:W-:Y:S01]  /*2860*/  FMUL.FTZ R86, R125, R180.reuse ;  /* 0x000000b47d567220 */ /* 0x082fe20000410000 */
[----:B------:R-:W-:Y:S01]  /*2870*/  FMUL.FTZ R87, R124, R180 ;  /* 0x000000b47c577220 */ /* 0x000fe20000410000 */
[----:B------:R-:W-:Y:S01]  /*2880*/  FMUL.FTZ R118, R181, R182 ;  /* 0x000000b6b5767220 */ /* 0x000fe20000410000 */
[----:B------:R-:W-:Y:S01]  /*2890*/  @P1 FADD.FTZ R167, R62, R167 ;  /* 0x000000a73ea71221 */ /* 0x000fe20000010000 */
[----:B------:R-:W-:Y:S01]  /*28a0*/  @P1 FADD.FTZ R166, R63, R166 ;  /* 0x000000a63fa61221 */ /* 0x000fe20000010000 */
[----:B--2---:R-:W1:Y:S01]  /*28b0*/  LDC.64 R96, c[0x0][0x210] ;  /* 0x00008400ff607b82 */ /* 0x004e620000000a00 */
[----:B------:R-:W-:Y:S01]  /*28c0*/  @P1 FADD.FTZ R129, R68, R129 ;  /* 0x0000008144811221 */ /* 0x000fe20000010000 */
[----:B------:R-:W-:Y:S01]  /*28d0*/  @P1 FADD.FTZ R128, R69, R128 ;  /* 0x0000008045801221 */ /* 0x000fe20000010000 */
[----:B------:R-:W-:Y:S01]  /*28e0*/  @P1 FADD.FTZ R127, R70, R127 ;  /* 0x0000007f467f1221 */ /* 0x000fe20000010000 */
[----:B------:R-:W-:Y:S01]  /*28f0*/  @P1 FADD.FTZ R126, R71, R126 ;  /* 0x0000007e477e1221 */ /* 0x000fe20000010000 */
[----:B------:R-:W-:Y:S01]  /*2900*/  @P1 FADD.FTZ R131, R60, R131 ;  /* 0x000000833c831221 */ /* 0x000fe20000010000 */
[----:B------:R-:W-:Y:S01]  /*2910*/  @P1 FADD.FTZ R130, R61, R130 ;  /* 0x000000823d821221 */ /* 0x000fe20000010000 */
[----:B------:R-:W-:Y:S01]  /*2920*/  F2FP.F16.F32.PACK_AB R86, R87, R86 ;  /* 0x000000565756723e */ /* 0x000fe200000000ff */
[----:B------:R-:W-:Y:S01]  /*2930*/  @P1 FADD.FTZ R123, R72, R123 ;  /* 0x0000007b487b1221 */ /* 0x000fe20000010000 */
[----:B------:R-:W-:Y:S01]  /*2940*/  @P1 FADD.FTZ R122, R73, R122 ;  /* 0x0000007a497a1221 */ /* 0x000fe20000010000 */
[-C--:B---3--:R-:W-:Y:S01]  /*2950*/  FMUL.FTZ R92, R129, R180.reuse ;  /* 0x000000b4815c7220 */ /* 0x088fe20000410000 */
[-C--:B------:R-:W-:Y:S01]  /*2960*/  FMUL.FTZ R93, R127, R180.reuse ;  /* 0x000000b47f5d7220 */ /* 0x080fe20000410000 */
[-C--:B----4-:R-:W-:Y:S01]  /*2970*/  FMUL.FTZ R88, R121, R180.reuse ;  /* 0x000000b479587220 */ /* 0x090fe20000410000 */
[----:B------:R-:W-:Y:S01]  /*2980*/  FMUL.FTZ R89, R120, R180 ;  /* 0x000000b478597220 */ /* 0x000fe20000410000 */
[----:B------:R-:W-:Y:S01]  /*2990*/  @P1 FADD.FTZ R119, R74, R119 ;  /* 0x000000774a771221 */ /* 0x000fe20000010000 */
[----:B------:R-:W-:Y:S01]  /*29a0*/  @P1 FADD.FTZ R118, R75, R118 ;  /* 0x000000764b761221 */ /* 0x000fe20000010000 */
[----:B------:R-:W-:Y:S01]  /*29b0*/  SEL R102, R167, R78, P3 ;  /* 0x0000004ea7667207 */ /* 0x000fe20001800000 */
[----:B------:R-:W-:Y:S01]  /*29c0*/  FMUL.FTZ R84, R131, R180 ;  /* 0x000000b483547220 */ /* 0x000fe20000410000 */
[----:B------:R-:W-:Y:S01]  /*29d0*/  F2FP.F16.F32.PACK_AB R87, R89, R88 ;  /* 0x000000585957723e */ /* 0x000fe200000000ff */
        /* <DEDUP_REMOVED lines=10> */
[----:B------:R-:W-:Y:S01]  /*2a80*/  F2FP.F16.F32.PACK_AB R92, R89, R92 ;  /* 0x0000005c595c723e */ /* 0x000fe200000000ff */
[----:B------:R-:W-:Y:S01]  /*2a90*/  @P2 IMAD.WIDE.U32 R104, R201, 0x20, R104 ;  /* 0x00000020c9682825 */ /* 0x000fe200078e0068 */
[----:B------:R-:W-:-:S02]  /*2aa0*/  F2FP.F16.F32.PACK_AB R93, R88, R93 ;  /* 0x0000005d585d723e */ /* 0x000fc400000000ff */
[----:B------:R-:W-:Y:S01]  /*2ab0*/  SEL R100, R131, R76, P3 ;  /* 0x0000004c83647207 */ /* 0x000fe20001800000 */
[----:B------:R-:W-:Y:S01]  /*2ac0*/  IMAD.WIDE.U32 R116, R201, 0x10, R108 ;  /* 0x00000010c9747825 */ /* 0x000fe200078e006c */
[----:B------:R-:W-:Y:S02]  /*2ad0*/  SEL R101, R130, R77, P3 ;  /* 0x0000004d82657207 */ /* 0x000fe40001800000 */
[----:B------:R-:W-:Y:S01]  /*2ae0*/  F2FP.F16.F32.PACK_AB R84, R85, R84 ;  /* 0x000000545554723e */ /* 0x000fe200000000ff */
[----:B0-----:R-:W-:Y:S01]  /*2af0*/  @P2 IMAD.WIDE.U32 R106, R203, 0x20, R106 ;  /* 0x00000020cb6a2825 */ /* 0x001fe200078e006a */
[----:B------:R-:W-:Y:S01]  /*2b00*/  SEL R88, R125, R80, P3 ;  /* 0x000000507d587207 */ /* 0x000fe20001800000 */
[----:B------:R0:W-:Y:S01]  /*2b10*/  @P2 STG.E.128 desc[UR4][R104.64], R100 ;  /* 0x0000006468002986 */ /* 0x0001e2000c101d04 */
[----:B------:R-:W-:Y:S01]  /*2b20*/  SEL R89, R124, R81, P3 ;  /* 0x000000517c597207 */ /* 0x000fe20001800000 */
[----:B------:R-:W-:Y:S01]  /*2b30*/  IMAD.WIDE.U32 R108, R203, 0x10, R108 ;  /* 0x00000010cb6c7825 */ /* 0x000fe200078e006c */
[----:B------:R-:W-:-:S02]  /*2b40*/  SEL R90, R121, R82, P3 ;  /* 0x00000052795a7207 */ /* 0x000fc40001800000 */
[----:B------:R-:W-:Y:S02]  /*2b50*/  SEL R91, R120, R83, P3 ;  /* 0x00000053785b7207 */ /* 0x000fe40001800000 */
[----:B------:R-:W-:Y:S02]  /*2b60*/  F2FP.F16.F32.PACK_AB R85, R166, R167 ;  /* 0x000000a7a655723e */ /* 0x000fe400000000ff */
        /* <DEDUP_REMOVED lines=9> */
[----:B------:R-:W-:Y:S02]  /*2c00*/  F2FP.F16.F32.PACK_AB R94, R95, R94 ;  /* 0x0000005e5f5e723e */ /* 0x000fe400000000ff */
[----:B------:R-:W-:Y:S02]  /*2c10*/  SEL R82, R119, R82, P3 ;  /* 0x0000005277527207 */ /* 0x000fe40001800000 */
[----:B------:R-:W-:Y:S02]  /*2c20*/  SEL R83, R118, R83, P3 ;  /* 0x0000005376537207 */ /* 0x000fe40001800000 */
[----:B------:R-:W-:-:S02]  /*2c30*/  F2FP.F16.F32.PACK_AB R95, R99, R98 ;  /* 0x00000062635f723e */ /* 0x000fc400000000ff */
[----:B-1----:R-:W-:Y:S01]  /*2c40*/  LEA R153, R96, R153, 0x2 ;  /* 0x0000009960997211 */ /* 0x002fe200078e10ff */
[----:B------:R0:W-:Y:S03]  /*2c50*/  @P2 STG.E.128 desc[UR4][R106.64+0x10], R80 ;  /* 0x000010506a002986 */ /* 0x0001e6000c101d04 */
[----:B------:R-:W-:Y:S01]  /*2c60*/  ISETP.GE.AND P1, PT, R153, R97, PT ;  /* 0x000000619900720c */ /* 0x000fe20003f26270 */
[----:B------:R0:W-:-:S12]  /*2c70*/  STG.E.128 desc[UR4][R108.64], R92 ;  /* 0x0000005c6c007986 */ /* 0x0001d8000c101d04 */
[----:B------:R-:W-:Y:S05]  /*2c80*/  @!P1 BRA `(.L_x_8736) ;  /* 0xffffffd800d49947 */ /* 0x000fea000383ffff */
[----:B------:R-:W-:Y:S05]  /*2c90*/  BSYNC B1 ;  /* 0x0000000000017941 */ /* 0x000fea0003800000 */
.L_x_8734:
        /* <DEDUP_REMOVED lines=38> */
.L_x_8733:
[----:B------:R-:W-:Y:S05]  /*2f00*/  BSYNC B0 ;  /* 0x0000000000007941 */ /* 0x000fea0003800000 */
.L_x_8731:
        /* <DEDUP_REMOVED lines=11> */
[----:B------:R-:W-:-:S05]  /*2fc0*/  LEA R2, R2, R3, 0x5 ;  /* 0x0000000302027211 */ /* 0x000fca00078e28ff */
[----:B------:R2:W-:Y:S04]  /*2fd0*/  STS.128 [R2], R48 ;  /* 0x0000003002007388 */ /* 0x0005e80000000c00 */
[----:B------:R-:W-:Y:S04]  /*2fe0*/  STS.128 [R2+0x10], R52 ;  /* 0x0000103402007388 */ /* 0x000fe80000000c00 */
[----:B------:R-:W-:Y:S04]  /*2ff0*/  STS.128 [R2+0x400], R24 ;  /* 0x0004001802007388 */ /* 0x000fe80000000c00 */
[----:B------:R-:W-:Y:S04]  /*3000*/  STS.128 [R2+0x410], R20 ;  /* 0x0004101402007388 */ /* 0x000fe80000000c00 */
[----:B------:R-:W-:Y:S01]  /*3010*/  STS.128 [R2+0x800], R16 ;  /* 0x0008001002007388 */ /* 0x000fe20000000c00 */
[----:B--2---:R-:W-:Y:S01]  /*3020*/  IMAD R49, R35, UR6, RZ ;  /* 0x0000000623317c24 */ /* 0x004fe2000f8e02ff */
[----:B------:R-:W-:-:S02]  /*3030*/  ULDC.64 UR6, c[0x0][0x2d8] ;  /* 0x0000b60000067ab9 */ /* 0x000fc40000000a00 */
        /* <DEDUP_REMOVED lines=63> */
[----:B-----5:R-:W-:Y:S01]  /*3430*/  FADD.FTZ R9, R9, R52 ;  /* 0x0000003409097221 */ /* 0x020fe20000010000 */
[----:B0-----:R-:W-:Y:S01]  /*3440*/  FADD.FTZ R25, R4, R25 ;  /* 0x0000001904197221 */ /* 0x001fe20000010000 */
        /* <DEDUP_REMOVED lines=34> */
[----:B---3--:R-:W-:Y:S01]  /*3670*/  FADD.FTZ R35, R35, R2 ;  /* 0x0000000223237221 */ /* 0x008fe20000010000 */
[----:B------:R-:W-:Y:S02]  /*3680*/  IADD3 R2, P0, R20, UR6, RZ ;  /* 0x0000000614027c10 */ /* 0x000fe4000ff1e0ff */
[----:B------:R-:W3:Y:S01]  /*3690*/  LDS R19, [R32+0x1800] ;  /* 0x0018000020137984 */ /* 0x000ee20000000800 */
[----:B----4-:R-:W-:Y:S01]  /*36a0*/  FADD.FTZ R29, R0, R29 ;  /* 0x0000001d001d7221 */ /* 0x010fe20000010000 */
[----:B------:R-:W-:Y:S01]  /*36b0*/  IADD3.X R3, R22, UR7, RZ, P0, !PT ;  /* 0x0000000716037c10 */ /* 0x000fe200087fe4ff */
[----:B------:R-:W-:Y:S01]  /*36c0*/  ULDC.64 UR6, c[0x0][0x2d0] ;  /* 0x0000b40000067ab9 */ /* 0x000fe20000000a00 */
[----:B------:R-:W4:Y:S01]  /*36d0*/  LDS R12, [R32+0xc00] ;  /* 0x000c0000200c7984 */ /* 0x000f220000000800 */
[----:B-----5:R-:W-:Y:S01]  /*36e0*/  FADD.FTZ R0, RZ, R4 ;  /* 0x00000004ff007221 */ /* 0x020fe20000010000 */
[----:B------:R-:W-:-:S02]  /*36f0*/  IADD3 R4, P0, R20, UR6, RZ ;  /* 0x0000000614047c10 */ /* 0x000fc4000ff1e0ff */
[----:B------:R-:W5:Y:S01]  /*3700*/  LDS R49, [R32+0x3200] ;  /* 0x0032000020317984 */ /* 0x000f620000000800 */
[----:B------:R-:W-:-:S03]  /*3710*/  FADD.FTZ R6, RZ, R6 ;  /* 0x00000006ff067221 */ /* 0x000fc60000010000 */
[----:B------:R-:W5:Y:S01]  /*3720*/  LDS R39, [R32+0x2600] ;  /* 0x0026000020277984 */ /* 0x000f620000000800 */
[----:B------:R-:W-:Y:S01]  /*3730*/  FADD.FTZ R0, R0, R5 ;  /* 0x0000000500007221 */ /* 0x000fe20000010000 */
[----:B------:R-:W-:Y:S02]  /*3740*/  IADD3.X R5, R22, UR7, RZ, P0, !PT ;  /* 0x0000000716057c10 */ /* 0x000fe400087fe4ff */
[----:B------:R-:W5:Y:S01]  /*3750*/  LDS R21, [R32+0x1a00] ;  /* 0x001a000020157984 */ /* 0x000f620000000800 */
[----:B------:R-:W-:-:S03]  /*3760*/  FADD.FTZ R8, RZ, R8 ;  /* 0x00000008ff087221 */ /* 0x000fc60000010000 */
[----:B------:R-:W5:Y:S01]  /*3770*/  LDS R14, [R32+0xe00] ;  /* 0x000e0000200e7984 */ /* 0x000f620000000800 */
[----:B------:R-:W-:-:S03]  /*3780*/  FADD.FTZ R16, R29, R16 ;  /* 0x000000101d107221 */ /* 0x000fc60000010000 */
[----:B------:R-:W5:Y:S01]  /*3790*/  LDS R51, [R32+0x3400] ;  /* 0x0034000020337984 */ /* 0x000f620000000800 */
[----:B------:R-:W-:-:S03]  /*37a0*/  FADD.FTZ R6, R6, R15 ;  /* 0x0000000f06067221 */ /* 0x000fc60000010000 */
        /* <DEDUP_REMOVED lines=21> */
[----:B------:R-:W-:Y:S01]  /*3900*/  FADD.FTZ R8, R8, R41 ;  /* 0x0000002908087221 */ /* 0x000fe20000010000 */
[----:B0-----:R-:W-:Y:S02]  /*3910*/  FADD.FTZ R12, R12, R23 ;  /* 0x000000170c0c7221 */ /* 0x001fe40000010000 */
[----:B------:R-:W-:Y:S01]  /*3920*/  STG.E desc[UR4][R2.64], R35 ;  /* 0x0000002302007986 */ /* 0x000fe2000c101904 */
[----:B-1----:R-:W-:-:S03]  /*3930*/  FADD.FTZ R53, R6, R53 ;  /* 0x0000003506357221 */ /* 0x002fc60000010000 */
        /* <DEDUP_REMOVED lines=24> */
.L_x_8735:
        /* <DEDUP_REMOVED lines=8> */
.L_x_8738:
[----:B------:R-:W-:Y:S05]  /*3b40*/  BSYNC B2 ;  /* 0x0000000000027941 */ /* 0x000fea0003800000 */
.L_x_8737:
        /* <DEDUP_REMOVED lines=8> */
.L_x_8739:
[----:B------:R-:W-:Y:S01]  /*3bd0*/  FADD.FTZ R215, R118, R215 ;  /* 0x000000d776d77221 */ /* 0x000fe20000010000 */
[----:B------:R-:W-:-:S04]  /*3be0*/  HFMA2.MMA R128, -RZ, RZ, 0, 1.1920928955078125e-07 ;  /* 0x00000002ff807435 */ /* 0x000fc800000001ff */
[----:B------:R-:W-:Y:S02]  /*3bf0*/  MOV R223, R215 ;  /* 0x000000d700df7202 */ /* 0x000fe40000000f00 */
[----:B------:R-:W-:-:S07]  /*3c00*/  MOV R217, R126 ;  /* 0x0000007e00d97202 */ /* 0x000fce0000000f00 */
[----:B------:R-:W-:Y:S05]  /*3c10*/  WARPSYNC.COLLECTIVE R124, `(.L_x_8740) ;  /* 0x000000007c087348 */ /* 0x000fea0003c00000 */
[----:B------:R0:W1:Y:S02]  /*3c20*/  SHFL.BFLY P1, R126, R223, R128, R225 ;  /* 0x0c000080df7e7389 */ /* 0x00006400000200e1 */
[----:B01----:R-:W-:Y:S01]  /*3c30*/  ENDCOLLECTIVE ;  /* 0x000000000000791b */ /* 0x003fe20003800000 */
.L_x_8740:
[----:B------:R-:W-:-:S05]  /*3c40*/  FADD.FTZ R217, R116, R217 ;  /* 0x000000d974d97221 */ /* 0x000fca0000010000 */
[----:B------:R-:W-:Y:S02]  /*3c50*/  MOV R223, R217 ;  /* 0x000000d900df7202 */ /* 0x000fe40000000f00 */
[----:B------:R-:W-:-:S07]  /*3c60*/  MOV R120, R126 ;  /* 0x0000007e00787202 */ /* 0x000fce0000000f00 */
[----:B------:R-:W-:Y:S05]  /*3c70*/  WARPSYNC.COLLECTIVE R124, `(.L_x_8741) ;  /* 0x000000007c087348 */ /* 0x000fea0003c00000 */
[----:B------:R0:W1:Y:S02]  /*3c80*/  SHFL.BFLY P1, R126, R223, R128, R225 ;  /* 0x0c000080df7e7389 */ /* 0x00006400000200e1 */
[----:B01----:R-:W-:Y:S01]  /*3c90*/  ENDCOLLECTIVE ;  /* 0x000000000000791b */ /* 0x003fe20003800000 */
.L_x_8741:
[----:B------:R-:W-:Y:S01]  /*3ca0*/  FADD.FTZ R120, R215, R120 ;  /* 0x00000078d7787221 */ /* 0x000fe20000010000 */
[----:B------:R-:W-:-:S04]  /*3cb0*/  HFMA2.MMA R128, -RZ, RZ, 0, 2.384185791015625e-07 ;  /* 0x00000004ff807435 */ /* 0x000fc800000001ff */
[----:B------:R-:W-:Y:S02]  /*3cc0*/  MOV R223, R120 ;  /* 0x0000007800df7202 */ /* 0x000fe40000000f00 */
[----:B------:R-:W-:-:S07]  /*3cd0*/  MOV R122, R126 ;  /* 0x0000007e007a7202 */ /* 0x000fce0000000f00 */
[----:B------:R-:W-:Y:S05]  /*3ce0*/  WARPSYNC.COLLECTIVE R124, `(.L_x_8742) ;  /* 0x000000007c087348 */ /* 0x000fea0003c00000 */
[----:B------:R0:W1:Y:S02]  /*3cf0*/  SHFL.BFLY P1, R126, R223, R128, R225 ;  /* 0x0c000080df7e7389 */ /* 0x00006400000200e1 */
[----:B01----:R-:W-:Y:S01]  /*3d00*/  ENDCOLLECTIVE ;  /* 0x000000000000791b */ /* 0x003fe20003800000 */
.L_x_8742:
[----:B------:R-:W-:-:S05]  /*3d10*/  FADD.FTZ R122, R217, R122 ;  /* 0x0000007ad97a7221 */ /* 0x000fca0000010000 */
[----:B------:R-:W-:Y:S02]  /*3d20*/  MOV R223, R122 ;  /* 0x0000007a00df7202 */ /* 0x000fe40000000f00 */
[----:B------:R-:W-:-:S07]  /*3d30*/  MOV R219, R126 ;  /* 0x0000007e00db7202 */ /* 0x000fce0000000f00 */
[----:B------:R-:W-:Y:S05]  /*3d40*/  WARPSYNC.COLLECTIVE R124, `(.L_x_8743) ;  /* 0x000000007c087348 */ /* 0x000fea0003c00000 */
[----:B------:R0:W1:Y:S02]  /*3d50*/  SHFL.BFLY P1, R126, R223, R128, R225 ;  /* 0x0c000080df7e7389 */ /* 0x00006400000200e1 */
[----:B01----:R-:W-:Y:S01]  /*3d60*/  ENDCOLLECTIVE ;  /* 0x000000000000791b */ /* 0x003fe20003800000 */
.L_x_8743:
[----:B------:R-:W-:Y:S01]  /*3d70*/  FADD.FTZ R219, R120, R219 ;  /* 0x000000db78db7221 */ /* 0x000fe20000010000 */
[----:B------:R-:W-:-:S04]  /*3d80*/  HFMA2.MMA R128, -RZ, RZ, 0, 4.76837158203125e-07 ;  /* 0x00000008ff807435 */ /* 0x000fc800000001ff */
[----:B------:R-:W-:Y:S02]  /*3d90*/  MOV R223, R219 ;  /* 0x000000db00df7202 */ /* 0x000fe40000000f00 */
[----:B------:R-:W-:-:S07]  /*3da0*/  MOV R221, R126 ;  /* 0x0000007e00dd7202 */ /* 0x000fce0000000f00 */
[----:B------:R-:W-:Y:S05]  /*3db0*/  WARPSYNC.COLLECTIVE R124, `(.L_x_8744) ;  /* 0x000000007c087348 */ /* 0x000fea0003c00000 */
[----:B------:R0:W1:Y:S02]  /*3dc0*/  SHFL.BFLY P1, R126, R223, R128, R225 ;  /* 0x0c000080df7e7389 */ /* 0x00006400000200e1 */
[----:B01----:R-:W-:Y:S01]  /*3dd0*/  ENDCOLLECTIVE ;  /* 0x000000000000791b */ /* 0x003fe20003800000 */
.L_x_8744:
[----:B------:R-:W-:-:S05]  /*3de0*/  FADD.FTZ R221, R122, R221 ;  /* 0x000000dd7add7221 */ /* 0x000fca0000010000 */
[----:B------:R-:W-:Y:S02]  /*3df0*/  MOV R223, R221 ;  /* 0x000000dd00df7202 */ /* 0x000fe40000000f00 */
[----:B------:R-:W-:-:S07]  /*3e00*/  MOV R116, R126 ;  /* 0x0000007e00747202 */ /* 0x000fce0000000f00 */
[----:B------:R-:W-:Y:S05]  /*3e10*/  WARPSYNC.COLLECTIVE R124, `(.L_x_8745) ;  /* 0x000000007c087348 */ /* 0x000fea0003c00000 */
[----:B------:R0:W1:Y:S02]  /*3e20*/  SHFL.BFLY P1, R126, R223, R128, R225 ;  /* 0x0c000080df7e7389 */ /* 0x00006400000200e1 */
[----:B01----:R-:W-:Y:S01]  /*3e30*/  ENDCOLLECTIVE ;  /* 0x000000000000791b */ /* 0x003fe20003800000 */
.L_x_8745:
[----:B------:R-:W-:Y:S01]  /*3e40*/  FADD.FTZ R116, R219, R116 ;  /* 0x00000074db747221 */ /* 0x000fe20000010000 */
[----:B------:R-:W-:-:S04]  /*3e50*/  HFMA2.MMA R128, -RZ, RZ, 0, 9.5367431640625e-07 ;  /* 0x00000010ff807435 */ /* 0x000fc800000001ff */
[----:B------:R-:W-:Y:S02]  /*3e60*/  MOV R223, R116 ;  /* 0x0000007400df7202 */ /* 0x000fe40000000f00 */
[----:B------:R-:W-:-:S07]  /*3e70*/  MOV R118, R126 ;  /* 0x0000007e00767202 */ /* 0x000fce0000000f00 */
[----:B------:R-:W-:Y:S05]  /*3e80*/  WARPSYNC.COLLECTIVE R124, `(.L_x_8746) ;  /* 0x000000007c087348 */ /* 0x000fea0003c00000 */
[----:B------:R0:W1:Y:S02]  /*3e90*/  SHFL.BFLY P1, R126, R223, R128, R225 ;  /* 0x0c000080df7e7389 */ /* 0x00006400000200e1 */
[----:B01----:R-:W-:Y:S01]  /*3ea0*/  ENDCOLLECTIVE ;  /* 0x000000000000791b */ /* 0x003fe20003800000 */
.L_x_8746:
[----:B------:R-:W-:-:S05]  /*3eb0*/  FADD.FTZ R118, R221, R118 ;  /* 0x00000076dd767221 */ /* 0x000fca0000010000 */
[----:B------:R-:W-:Y:S02]  /*3ec0*/  MOV R223, R118 ;  /* 0x0000007600df7202 */ /* 0x000fe40000000f00 */
[----:B------:R-:W-:-:S07]  /*3ed0*/  MOV R215, R126 ;  /* 0x0000007e00d77202 */ /* 0x000fce0000000f00 */
[----:B------:R-:W-:Y:S05]  /*3ee0*/  WARPSYNC.COLLECTIVE R124, `(.L_x_8747) ;  /* 0x000000007c087348 */ /* 0x000fea0003c00000 */
[----:B------:R0:W1:Y:S02]  /*3ef0*/  SHFL.BFLY P1, R126, R223, R128, R225 ;  /* 0x0c000080df7e7389 */ /* 0x00006400000200e1 */
[----:B01----:R-:W-:Y:S01]  /*3f00*/  ENDCOLLECTIVE ;  /* 0x000000000000791b */ /* 0x003fe20003800000 */
.L_x_8747:
[----:B------:R-:W-:Y:S01]  /*3f10*/  MOV R217, R126 ;  /* 0x0000007e00d97202 */ /* 0x000fe20000000f00 */
[----:B------:R-:W-:Y:S06]  /*3f20*/  BRA `(.L_x_8748) ;  /* 0xffffffdc00787947 */ /* 0x000fec000383ffff */
.L_x_8749:
        /* <DEDUP_REMOVED lines=13> */
.L_x_14325:


//--------------------- .text._ZN10layer_norm13ln_bwd_kernelINS_13Kernel_traitsI6__halfS2_fS2_fjLj1024ELj1ELj4ELj1ELj16ENS_18Kernel_traits_baseILj1024ES2_S2_fS2_fjLj128EEEEELb0ELb0ELb1ELb0EEEvNS_9BwdParamsE --------------------------
	.section	.text._ZN10layer_norm13ln_bwd_kernelINS_13Kernel_traitsI6__halfS2_fS2_fjLj1024ELj1ELj4ELj1ELj16ENS_18Kernel_traits_baseILj1024ES2_S2_fS2_fjLj128EEEEELb0ELb0ELb1ELb0EEEvNS_9BwdParamsE,"ax",@progbits
	.align	128
        .global         _ZN10layer_norm13ln_bwd_kernelINS_13Kernel_traitsI6__halfS2_fS2_fjLj1024ELj1ELj4ELj1ELj16ENS_18Kernel_traits_baseILj1024ES2_S2_fS2_fjLj128EEEEELb0ELb0ELb1ELb0EEEvNS_9BwdParamsE
        .type           _ZN10layer_norm13ln_bwd_kernelINS_13Kernel_traitsI6__halfS2_fS2_fjLj1024ELj1ELj4ELj1ELj16ENS_18Kernel_traits_baseILj1024ES2_S2_fS2_fjLj128EEEEELb0ELb0ELb1ELb0EEEvNS_9BwdParamsE,@function
        .size           _ZN10layer_norm13ln_bwd_kernelINS_13Kernel_traitsI6__halfS2_fS2_fjLj1024ELj1ELj4ELj1ELj16ENS_18Kernel_traits_baseILj1024ES2_S2_fS2_fjLj128EEEEELb0ELb0ELb1ELb0EEEvNS_9BwdParamsE,(.L_x_14326 - _ZN10layer_norm13ln_bwd_kernelINS_13Kernel_traitsI6__halfS2_fS2_fjLj1024ELj1ELj4ELj1ELj16ENS_18Kernel_traits_baseILj1024ES2_S2_fS2_fjLj128EEEEELb0ELb0ELb1ELb0EEEvNS_9BwdParamsE)
        .other          _ZN10layer_norm13ln_bwd_kernelINS_13Kernel_traitsI6__halfS2_fS2_fjLj1024ELj1ELj4ELj1ELj16ENS_18Kernel_traits_baseILj1024ES2_S2_fS2_fjLj128EEEEELb0ELb0ELb1ELb0EEEvNS_9BwdParamsE,@"STO_CUDA_ENTRY STV_DEFAULT"
_ZN10layer_norm13ln_bwd_kernelINS_13Kernel_traitsI6__halfS2_fS2_fjLj1024ELj1ELj4ELj1ELj16ENS_18Kernel_traits_baseILj1024ES2_S2_fS2_fjLj128EEEEELb0ELb0ELb1ELb0EEEvNS_9BwdParamsE:
.text._ZN10layer_norm13ln_bwd_kernelINS_13Kernel_traitsI6__halfS2_fS2_fjLj1024ELj1ELj4ELj1ELj16ENS_18Kernel_traits_baseILj1024ES2_S2_fS2_fjLj128EEEEELb0ELb0ELb1ELb0EEEvNS_9BwdParamsE:
        /* <DEDUP_REMOVED lines=18> */
[----:B------:R-:W-:-:S04]  /*0120*/  ISETP.GE.U32.AND P3, PT, R40, 0x80, PT ;  /* 0x000000802800780c */ /* 0x000fc80003f66070 */
        /* <DEDUP_REMOVED lines=15> */
[----:B------:R-:W3:Y:S01]  /*0220*/  S2R R15, SR_CTAID.X ;  /* 0x00000000000f7919 */ /* 0x000ee20000002500 */
[----:B------:R-:W-:Y:S02]  /*0230*/  SHF.R.U32.HI R14, RZ, 0x5, R159 ;  /* 0x00000005ff0e7819 */ /* 0x000fe4000001169f */
[----:B------:R1:W5:Y:S01]  /*0240*/  @P3 LDG.E.128 R36, desc[UR4][R8.64] ;  /* 0x0000000408243981 */ /* 0x000362000c1e1d00 */
[----:B------:R-:W-:Y:S01]  /*0250*/  BSSY B0, `(.L_x_8750) ;  /* 0x0000467000007945 */ /* 0x000fe20003800000 */
        /* <DEDUP_REMOVED lines=35> */
[----:B------:R-:W0:Y:S01]  /*0490*/  LDC.U8 R18, c[0x0][0x2a0] ;  /* 0x0000a800ff127b82 */ /* 0x000e220000000000 */
[----:B------:R-:W-:Y:S01]  /*04a0*/  ULDC.64 UR6, c[0x0][0x2c8] ;  /* 0x0000b20000067ab9 */ /* 0x000fe20000000a00 */
[--C-:B-----5:R-:W-:Y:S01]  /*04b0*/  HADD2.F32 R156, -RZ, R20.reuse.H0_H0 ;  /* 0x20000014ff9c7230 */ /* 0x120fe20000004100 */
[----:B------:R-:W-:Y:S01]  /*04c0*/  ISETP.NE.U32.AND P3, PT, RZ, UR6, PT ;  /* 0x00000006ff007c0c */ /* 0x000fe2000bf65070 */
[----:B------:R-:W-:Y:S01]  /*04d0*/  HADD2.F32 R35, -RZ, R20.H1_H1 ;  /* 0x30000014ff237230 */ /* 0x000fe20000004100 */
[----:B------:R-:W-:Y:S01]  /*04e0*/  HFMA2.MMA R45, -RZ, RZ, 0, 0 ;  /* 0x00000000ff2d7435 */ /* 0x000fe200000001ff */
[--C-:B------:R-:W-:Y:S01]  /*04f0*/  HADD2.F32 R34, -RZ, R21.reuse.H0_H0 ;  /* 0x20000015ff227230 */ /* 0x100fe20000004100 */
[----:B------:R-:W-:Y:S01]  /*0500*/  ISETP.NE.AND.EX P3, PT, RZ, UR7, PT, P3 ;  /* 0x00000007ff007c0c */ /* 0x000fe2000bf65330 */
[----:B------:R-:W-:Y:S02]  /*0510*/  HADD2.F32 R33, -RZ, R21.H1_H1 ;  /* 0x30000015ff217230 */ /* 0x000fe40000004100 */
[--C-:B------:R-:W-:Y:S01]  /*0520*/  HADD2.F32 R32, -RZ, R22.reuse.H0_H0 ;  /* 0x20000016ff207230 */ /* 0x100fe20000004100 */
[----:B------:R-:W-:Y:S01]  /*0530*/  ISETP.LT.U32.OR P3, PT, R40, 0x80, !P3 ;  /* 0x000000802800780c */ /* 0x000fe20005f61470 */
[----:B------:R-:W-:-:S02]  /*0540*/  HADD2.F32 R31, -RZ, R22.H1_H1 ;  /* 0x30000016ff1f7230 */ /* 0x000fc40000004100 */
[--C-:B------:R-:W-:Y:S01]  /*0550*/  HADD2.F32 R30, -RZ, R23.reuse.H0_H0 ;  /* 0x20000017ff1e7230 */ /* 0x100fe20000004100 */
[----:B------:R-:W-:Y:S01]  /*0560*/  P2R R2, PR, RZ, 0x8 ;  /* 0x00000008ff027803 */ /* 0x000fe20000000000 */
        /* <DEDUP_REMOVED lines=25> */
.L_x_8843:
        /* <DEDUP_REMOVED lines=28> */
.L_x_8756:
[----:B------:R-:W-:-:S07]  /*08c0*/  IADD3 R147, R160, 0x20, RZ ;  /* 0x00000020a0937810 */ /* 0x000fce0007ffe0ff */
.L_x_8755:
[----:B------:R-:W-:Y:S05]  /*08d0*/  BSYNC B2 ;  /* 0x0000000000027941 */ /* 0x000fea0003800000 */
.L_x_8754:
        /* <DEDUP_REMOVED lines=8> */
.L_x_8759:
[----:B------:R-:W-:-:S07]  /*0960*/  IADD3 R147, R147, 0x20, RZ ;  /* 0x0000002093937810 */ /* 0x000fce0007ffe0ff */
.L_x_8758:
[----:B------:R-:W-:Y:S05]  /*0970*/  BSYNC B2 ;  /* 0x0000000000027941 */ /* 0x000fea0003800000 */
.L_x_8757:
        /* <DEDUP_REMOVED lines=8> */
.L_x_8762:
[----:B------:R-:W-:-:S07]  /*0a00*/  IADD3 R147, R147, 0x20, RZ ;  /* 0x0000002093937810 */ /* 0x000fce0007ffe0ff */
.L_x_8761:
[----:B------:R-:W-:Y:S05]  /*0a10*/  BSYNC B2 ;  /* 0x0000000000027941 */ /* 0x000fea0003800000 */
.L_x_8760:
        /* <DEDUP_REMOVED lines=8> */
.L_x_8753:
[----:B------:R-:W0:Y:S02]  /*0aa0*/  LDC.64 R144, c[0x0][0x250] ;  /* 0x00009400ff907b82 */ /* 0x000e240000000a00 */
[----:B0-----:R-:W-:-:S06]  /*0ab0*/  IMAD.WIDE R144, R3, 0x4, R144 ;  /* 0x0000000403907825 */ /* 0x001fcc00078e0290 */
[----:B------:R-:W2:Y:S01]  /*0ac0*/  LDG.E R144, desc[UR4][R144.64] ;  /* 0x0000000490907981 */ /* 0x000ea2000c1e1900 */
[----:B------:R-:W-:Y:S01]  /*0ad0*/  IADD3 R147, R147, -0x1, RZ ;  /* 0xffffffff93937810 */ /* 0x000fe20007ffe0ff */
[----:B------:R-:W-:Y:S01]  /*0ae0*/  BSSY B2, `(.L_x_8764) ;  /* 0x0000058000027945 */ /* 0x000fe20003800000 */
[----:B------:R-:W-:Y:S01]  /*0af0*/  ISETP.NE.AND P4, PT, R18, RZ, PT ;  /* 0x000000ff1200720c */ /* 0x000fe20003f85270 */
[----:B------:R-:W-:Y:S01]  /*0b00*/  HFMA2.MMA R229, -RZ, RZ, 0, 0 ;  /* 0x00000000ffe57435 */ /* 0x000fe200000001ff */
        /* <DEDUP_REMOVED lines=23> */
[--C-:B----4-:R-:W-:Y:S02]  /*0c80*/  HADD2.F32 R223, -RZ, R148.reuse.H0_H0 ;  /* 0x20000094ffdf7230 */ /* 0x110fe40000004100 */
[C---:B------:R-:W-:Y:S01]  /*0c90*/  FADD.FTZ R146, -R226.reuse, R146 ;  /* 0x00000092e2927221 */ /* 0x040fe20000010100 */
[----:B------:R-:W-:Y:S02]  /*0ca0*/  HADD2.F32 R148, -RZ, R148.H1_H1 ;  /* 0x30000094ff947230 */ /* 0x000fe40000004100 */
[----:B------:R-:W-:Y:S01]  /*0cb0*/  FADD.FTZ R224, -R226, R145 ;  /* 0x00000091e2e07221 */ /* 0x000fe20000010100 */
        /* <DEDUP_REMOVED lines=8> */
[----:B------:R-:W-:Y:S01]  /*0d40*/  FADD.FTZ R145, RZ, R223 ;  /* 0x000000dfff917221 */ /* 0x000fe20000010000 */
[----:B------:R-:W-:Y:S01]  /*0d50*/  FFMA.FTZ R147, R225, R223, RZ ;  /* 0x000000dfe1937223 */ /* 0x000fe200000100ff */
[----:B------:R-:W-:Y:S02]  /*0d60*/  HADD2.F32 R218, -RZ, R149.H1_H1 ;  /* 0x30000095ffda7230 */ /* 0x000fe40000004100 */
[----:B---3--:R-:W-:Y:S01]  /*0d70*/  FADD.FTZ R152, -R226, R152 ;  /* 0x00000098e2987221 */ /* 0x008fe20000010100 */
        /* <DEDUP_REMOVED lines=9> */
[-C--:B------:R-:W-:Y:S01]  /*0e10*/  FFMA.FTZ R47, R220, R218.reuse, R47 ;  /* 0x000000dadc2f7223 */ /* 0x080fe2000001002f */
        /* <DEDUP_REMOVED lines=12> */
[----:B------:R-:W-:Y:S01]  /*0ee0*/  FADD.FTZ R212, -R226, R155 ;  /* 0x0000009be2d47221 */ /* 0x000fe20000010100 */
        /* <DEDUP_REMOVED lines=23> */
.L_x_8765:
[----:B------:R-:W-:Y:S05]  /*1060*/  BSYNC B2 ;  /* 0x0000000000027941 */ /* 0x000fea0003800000 */
.L_x_8764:
        /* <DEDUP_REMOVED lines=18> */
[C---:B------:R-:W-:Y:S01]  /*1190*/  FADD.FTZ R146, -R226.reuse, R146 ;  /* 0x00000092e2927221 */ /* 0x040fe20000010100 */
[----:B------:R-:W-:-:S02]  /*11a0*/  FADD.FTZ R172, -R226, R147 ;  /* 0x00000093e2ac7221 */ /* 0x000fc40000010100 */
[----:B-----5:R-:W-:Y:S01]  /*11b0*/  FMUL.FTZ R163, R161, R168 ;  /* 0x000000a8a1a37220 */ /* 0x020fe20000410000 */
[--C-:B----4-:R-:W-:Y:S02]  /*11c0*/  HADD2.F32 R145, -RZ, R148.reuse.H0_H0 ;  /* 0x20000094ff917230 */ /* 0x110fe40000004100 */
[----:B------:R-:W-:-:S03]  /*11d0*/  HADD2.F32 R148, -RZ, R148.H1_H1 ;  /* 0x30000094ff947230 */ /* 0x000fc60000004100 */
[-C--:B------:R-:W-:Y:S01]  /*11e0*/  FMUL.FTZ R168, R28, R145.reuse ;  /* 0x000000911ca87220 */ /* 0x080fe20000410000 */
[--C-:B------:R-:W-:Y:S02]  /*11f0*/  HADD2.F32 R147, -RZ, R149.reuse.H0_H0 ;  /* 0x20000095ff937230 */ /* 0x100fe40000004100 */
[----:B0-----:R-:W-:Y:S01]  /*1200*/  FMUL.FTZ R165, R161, R146 ;  /* 0x00000092a1a57220 */ /* 0x001fe20000410000 */
        /* <DEDUP_REMOVED lines=26> */
[----:B------:R-:W-:Y:S01]  /*13b0*/  FADD.FTZ R154, -R226, R154 ;  /* 0x0000009ae29a7221 */ /* 0x000fe20000010100 */
[----:B------:R-:W-:Y:S01]  /*13c0*/  FADD.FTZ R131, R131, R174 ;  /* 0x000000ae83837221 */ /* 0x000fe20000010000 */
[----:B------:R-:W-:Y:S01]  /*13d0*/  FFMA.FTZ R83, R166, R174, R83 ;  /* 0x000000aea6537223 */ /* 0x000fe20000010053 */
[--C-:B------:R-:W-:Y:S02]  /*13e0*/  HADD2.F32 R177, -RZ, R151.reuse.H0_H0 ;  /* 0x20000097ffb17230 */ /* 0x100fe40000004100 */
[----:B------:R-:W-:Y:S01]  /*13f0*/  FADD.FTZ R178, -R226, R155 ;  /* 0x0000009be2b27221 */ /* 0x000fe20000010100 */
        /* <DEDUP_REMOVED lines=23> */
.L_x_8767:
[----:B------:R-:W-:Y:S05]  /*1570*/  BSYNC B2 ;  /* 0x0000000000027941 */ /* 0x000fea0003800000 */
.L_x_8766:
        /* <DEDUP_REMOVED lines=18> */
[----:B------:R-:W-:-:S02]  /*16a0*/  FADD.FTZ R146, -R226, R146 ;  /* 0x00000092e2927221 */ /* 0x000fc40000010100 */
[C---:B0----5:R-:W-:Y:S01]  /*16b0*/  FMUL.FTZ R180, R161.reuse, R184 ;  /* 0x000000b8a1b47220 */ /* 0x061fe20000410000 */
[--C-:B----4-:R-:W-:Y:S02]  /*16c0*/  HADD2.F32 R145, -RZ, R148.reuse.H0_H0 ;  /* 0x20000094ff917230 */ /* 0x110fe40000004100 */
[C---:B------:R-:W-:Y:S01]  /*16d0*/  FMUL.FTZ R179, R161.reuse, R144 ;  /* 0x00000090a1b37220 */ /* 0x040fe20000410000 */
[----:B------:R-:W-:Y:S02]  /*16e0*/  HADD2.F32 R148, -RZ, R148.H1_H1 ;  /* 0x30000094ff947230 */ /* 0x000fe40000004100 */
[-C--:B------:R-:W-:Y:S01]  /*16f0*/  FMUL.FTZ R184, R20, R145.reuse ;  /* 0x0000009114b87220 */ /* 0x080fe20000410000 */
[--C-:B------:R-:W-:Y:S02]  /*1700*/  HADD2.F32 R186, -RZ, R149.reuse.H0_H0 ;  /* 0x20000095ffba7230 */ /* 0x100fe40000004100 */
[----:B------:R-:W-:Y:S01]  /*1710*/  FMUL.FTZ R181, R161, R146 ;  /* 0x00000092a1b57220 */ /* 0x000fe20000410000 */
[----:B------:R-:W-:Y:S01]  /*1720*/  FADD.FTZ R88, R88, R145 ;  /* 0x0000009158587221 */ /* 0x000fe20000010000 */
[----:B------:R-:W-:Y:S01]  /*1730*/  FFMA.FTZ R56, R179, R145, R56 ;  /* 0x00000091b3387223 */ /* 0x000fe20000010038 */
[----:B------:R-:W-:Y:S01]  /*1740*/  FMUL.FTZ R183, R19, R148 ;  /* 0x0000009413b77220 */ /* 0x000fe20000410000 */
[----:B------:R-:W-:Y:S01]  /*1750*/  FADD.FTZ R144, R229, R184 ;  /* 0x000000b8e5907221 */ /* 0x000fe20000010000 */
[----:B------:R-:W-:Y:S01]  /*1760*/  FFMA.FTZ R145, R179, R184, R230 ;  /* 0x000000b8b3917223 */ /* 0x000fe200000100e6 */
[----:B------:R-:W-:Y:S01]  /*1770*/  FADD.FTZ R190, -R226, R147 ;  /* 0x00000093e2be7221 */ /* 0x000fe20000010100 */
[----:B------:R-:W-:-:S02]  /*1780*/  HADD2.F32 R149, -RZ, R149.H1_H1 ;  /* 0x30000095ff957230 */ /* 0x000fc40000004100 */
[----:B---3--:R-:W-:Y:S01]  /*1790*/  FADD.FTZ R152, -R226, R152 ;  /* 0x00000098e2987221 */ /* 0x008fe20000010100 */
        /* <DEDUP_REMOVED lines=46> */
.L_x_8769:
[----:B------:R-:W-:Y:S05]  /*1a80*/  BSYNC B2 ;  /* 0x0000000000027941 */ /* 0x000fea0003800000 */
.L_x_8768:
[----:B------:R-:W-:-:S13]  /*1a90*/  ISETP.NE.AND P4, PT, R0, RZ, PT ;  /* 0x000000ff0000720c */ /* 0x000fda0003f85270 */
        /* <DEDUP_REMOVED lines=11> */
[----:B------:R0:W5:Y:S04]  /*1b50*/  @P4 LDG.E.128 R120, desc[UR4][R232.64] ;  /* 0x00000004e8784981 */ /* 0x000168000c1e1d00 */
[----:B------:R0:W5:Y:S01]  /*1b60*/  @P4 LDG.E.128 R124, desc[UR4][R232.64+0x10] ;  /* 0x00001004e87c4981 */ /* 0x000162000c1e1d00 */
[----:B--2---:R-:W-:-:S04]  /*1b70*/  FADD.FTZ R144, -R226, R144 ;  /* 0x00000090e2907221 */ /* 0x004fc80000010100 */
[----:B-----5:R-:W-:Y:S01]  /*1b80*/  FMUL.FTZ R195, R161, R144 ;  /* 0x00000090a1c37220 */ /* 0x020fe20000410000 */
[--C-:B----4-:R-:W-:Y:S02]  /*1b90*/  HADD2.F32 R200, -RZ, R148.reuse.H0_H0 ;  /* 0x20000094ffc87230 */ /* 0x110fe40000004100 */
[C---:B---3--:R-:W-:Y:S01]  /*1ba0*/  FADD.FTZ R152, -R226.reuse, R152 ;  /* 0x00000098e2987221 */ /* 0x048fe20000010100 */
[----:B------:R-:W-:Y:S02]  /*1bb0*/  HADD2.F32 R148, -RZ, R148.H1_H1 ;  /* 0x30000094ff947230 */ /* 0x000fe40000004100 */
[----:B------:R-:W-:Y:S01]  /*1bc0*/  FADD.FTZ R146, -R226, R146 ;  /* 0x00000092e2927221 */ /* 0x000fe20000010100 */
[----:B------:R-:W-:Y:S01]  /*1bd0*/  FADD.FTZ R96, R96, R200 ;  /* 0x000000c860607221 */ /* 0x000fe20000010000 */
[-C--:B------:R-:W-:Y:S01]  /*1be0*/  FFMA.FTZ R64, R195, R200.reuse, R64 ;  /* 0x000000c8c3407223 */ /* 0x080fe20000010040 */
[----:B------:R-:W-:Y:S01]  /*1bf0*/  FMUL.FTZ R200, R11, R200 ;  /* 0x000000c80bc87220 */ /* 0x000fe20000410000 */
[C---:B------:R-:W-:Y:S01]  /*1c00*/  FADD.FTZ R198, -R226.reuse, R145 ;  /* 0x00000091e2c67221 */ /* 0x040fe20000010100 */
[----:B------:R-:W-:Y:S01]  /*1c10*/  FADD.FTZ R204, -R226, R147 ;  /* 0x00000093e2cc7221 */ /* 0x000fe20000010100 */
[----:B------:R-:W-:-:S02]  /*1c20*/  HADD2.F32 R147, -RZ, R150.H0_H0 ;  /* 0x20000096ff937230 */ /* 0x000fc40000004100 */
[C---:B------:R-:W-:Y:S01]  /*1c30*/  FMUL.FTZ R203, R161.reuse, R152 ;  /* 0x00000098a1cb7220 */ /* 0x040fe20000410000 */
[--C-:B------:R-:W-:Y:S02]  /*1c40*/  HADD2.F32 R202, -RZ, R149.reuse.H0_H0 ;  /* 0x20000095ffca7230 */ /* 0x100fe40000004100 */
        /* <DEDUP_REMOVED lines=50> */
.L_x_8763:
[----:B------:R-:W-:Y:S05]  /*1f70*/  BSYNC B1 ;  /* 0x0000000000017941 */ /* 0x000fea0003800000 */
.L_x_8752:
        /* <DEDUP_REMOVED lines=20> */
.L_x_8855:
[----:B--2---:R-:W-:Y:S01]  /*20c0*/  FADD.FTZ R144, R151, R144 ;  /* 0x0000009097907221 */ /* 0x004fe20000010000 */
[----:B------:R-:W-:Y:S01]  /*20d0*/  ISETP.NE.AND P4, PT, R18, RZ, PT ;  /* 0x000000ff1200720c */ /* 0x000fe20003f85270 */
[----:B-1----:R-:W-:Y:S01]  /*20e0*/  HFMA2.MMA R151, -RZ, RZ, 0, 0 ;  /* 0x00000000ff977435 */ /* 0x002fe200000001ff */
[----:B----4-:R-:W-:Y:S01]  /*20f0*/  FADD.FTZ R145, R150, R145 ;  /* 0x0000009196917221 */ /* 0x010fe20000010000 */
        /* <DEDUP_REMOVED lines=25> */
.L_x_8774:
[----:B------:R-:W-:Y:S05]  /*2290*/  BSYNC B2 ;  /* 0x0000000000027941 */ /* 0x000fea0003800000 */
.L_x_8773:
        /* <DEDUP_REMOVED lines=11> */
.L_x_8776:
[----:B------:R-:W-:Y:S05]  /*2350*/  BSYNC B2 ;  /* 0x0000000000027941 */ /* 0x000fea0003800000 */
.L_x_8775:
        /* <DEDUP_REMOVED lines=11> */
.L_x_8778:
[----:B------:R-:W-:Y:S05]  /*2410*/  BSYNC B2 ;  /* 0x0000000000027941 */ /* 0x000fea0003800000 */
.L_x_8777:
        /* <DEDUP_REMOVED lines=11> */
.L_x_8780:
[----:B------:R-:W-:Y:S05]  /*24d0*/  BSYNC B2 ;  /* 0x0000000000027941 */ /* 0x000fea0003800000 */
.L_x_8779:
        /* <DEDUP_REMOVED lines=11> */
.L_x_8782:
[----:B------:R-:W-:Y:S05]  /*2590*/  BSYNC B2 ;  /* 0x0000000000027941 */ /* 0x000fea0003800000 */
.L_x_8781:
        /* <DEDUP_REMOVED lines=11> */
.L_x_8784:
[----:B------:R-:W-:Y:S05]  /*2650*/  BSYNC B2 ;  /* 0x0000000000027941 */ /* 0x000fea0003800000 */
.L_x_8783:
        /* <DEDUP_REMOVED lines=11> */
.L_x_8786:
[----:B------:R-:W-:Y:S05]  /*2710*/  BSYNC B2 ;  /* 0x0000000000027941 */ /* 0x000fea0003800000 */
.L_x_8785:
        /* <DEDUP_REMOVED lines=16> */
.L_x_8788:
[----:B------:R-:W-:Y:S05]  /*2820*/  BSYNC B2 ;  /* 0x0000000000027941 */ /* 0x000fea0003800000 */
.L_x_8787:
        /* <DEDUP_REMOVED lines=13> */
[----:B------:R-:W-:Y:S02]  /*2900*/  @P4 F2FP.F16.F32.PACK_AB R153, RZ, R153 ;  /* 0x00000099ff99423e */ /* 0x000fe400000000ff */
[----:B------:R-:W1:Y:S01]  /*2910*/  @P5 LDC.64 R144, c[0x0][0x308] ;  /* 0x0000c200ff905b82 */ /* 0x000e620000000a00 */
[----:B--2---:R-:W-:Y:S01]  /*2920*/  @P4 FMUL.FTZ R229, R229, R230 ;  /* 0x000000e6e5e54220 */ /* 0x004fe20000410000 */
[----:B------:R-:W-:-:S04]  /*2930*/  @P4 PRMT R52, R153, 0x7610, R52 ;  /* 0x0000761099344816 */ /* 0x000fc80000000034 */
[----:B------:R-:W-:Y:S02]  /*2940*/  @P4 F2FP.F16.F32.PACK_AB R229, RZ, R229 ;  /* 0x000000e5ffe5423e */ /* 0x000fe400000000ff */
[----:B------:R-:W2:Y:S01]  /*2950*/  @P4 LDC R231, c[0x0][0x29c] ;  /* 0x0000a700ffe74b82 */ /* 0x000ea20000000800 */
[----:B---3--:R-:W-:Y:S01]  /*2960*/  @P4 FMUL.FTZ R155, R155, R232 ;  /* 0x000000e89b9b4220 */ /* 0x008fe20000410000 */
[----:B------:R-:W-:-:S04]  /*2970*/  @P4 PRMT R53, R229, 0x7610, R53 ;  /* 0x00007610e5354816 */ /* 0x000fc80000000035 */
[----:B------:R-:W-:Y:S02]  /*2980*/  @P4 F2FP.F16.F32.PACK_AB R155, RZ, R155 ;  /* 0x0000009bff9b423e */ /* 0x000fe400000000ff */
[----:B------:R-:W3:Y:S01]  /*2990*/  @P4 LDC R233, c[0x0][0x29c] ;  /* 0x0000a700ffe94b82 */ /* 0x000ee20000000800 */
[----:B0-----:R-:W-:Y:S01]  /*29a0*/  @P4 FMUL.FTZ R227, R227, R234 ;  /* 0x000000eae3e34220 */ /* 0x001fe20000410000 */
[----:B------:R-:W-:-:S04]  /*29b0*/  @P4 PRMT R54, R155, 0x7610, R54 ;  /* 0x000076109b364816 */ /* 0x000fc80000000036 */
[----:B------:R-:W-:Y:S02]  /*29c0*/  @P4 F2FP.F16.F32.PACK_AB R227, RZ, R227 ;  /* 0x000000e3ffe3423e */ /* 0x000fe400000000ff */
        /* <DEDUP_REMOVED lines=8> */
[----:B------:R-:W-:-:S02]  /*2a50*/  @P4 F2FP.F16.F32.PACK_AB R152, RZ, R152 ;  /* 0x00000098ff98423e */ /* 0x000fc400000000ff */
[----:B------:R-:W2:Y:S01]  /*2a60*/  @P4 LDC.64 R144, c[0x0][0x2f8] ;  /* 0x0000be00ff904b82 */ /* 0x000ea20000000a00 */
[----:B---3--:R-:W-:Y:S01]  /*2a70*/  @P4 FMUL.FTZ R150, R150, R233 ;  /* 0x000000e996964220 */ /* 0x008fe20000410000 */
[----:B------:R-:W-:-:S04]  /*2a80*/  @P4 PRMT R52, R52, 0x5410, R152 ;  /* 0x0000541034344816 */ /* 0x000fc80000000098 */
[----:B------:R-:W-:Y:S01]  /*2a90*/  @P4 F2FP.F16.F32.PACK_AB R150, RZ, R150 ;  /* 0x00000096ff96423e */ /* 0x000fe200000000ff */
[----:B0-----:R-:W-:-:S03]  /*2aa0*/  @P4 FMUL.FTZ R154, R154, R235 ;  /* 0x000000eb9a9a4220 */ /* 0x001fc60000410000 */
[----:B------:R-:W-:Y:S02]  /*2ab0*/  @P4 PRMT R53, R53, 0x5410, R150 ;  /* 0x0000541035354816 */ /* 0x000fe40000000096 */
[----:B------:R-:W-:Y:S01]  /*2ac0*/  @P4 F2FP.F16.F32.PACK_AB R154, RZ, R154 ;  /* 0x0000009aff9a423e */ /* 0x000fe200000000ff */
[----:B----4-:R-:W-:-:S03]  /*2ad0*/  @P4 FMUL.FTZ R226, R226, R237 ;  /* 0x000000ede2e24220 */ /* 0x010fc60000410000 */
[----:B------:R-:W-:Y:S02]  /*2ae0*/  @P4 PRMT R54, R54, 0x5410, R154 ;  /* 0x0000541036364816 */ /* 0x000fe4000000009a */
[----:B------:R-:W-:Y:S01]  /*2af0*/  @P4 F2FP.F16.F32.PACK_AB R226, RZ, R226 ;  /* 0x000000e2ffe2423e */ /* 0x000fe200000000ff */
[----:B--2---:R-:W-:-:S03]  /*2b00*/  @P4 IMAD.WIDE.U32 R144, R151, 0x10, R144 ;  /* 0x0000001097904825 */ /* 0x004fc600078e0090 */
[----:B------:R-:W-:Y:S02]  /*2b10*/  @P4 PRMT R55, R55, 0x5410, R226 ;  /* 0x0000541037374816 */ /* 0x000fe400000000e2 */
[----:B------:R-:W-:-:S03]  /*2b20*/  IADD3 R151, R151, 0x20, RZ ;  /* 0x0000002097977810 */ /* 0x000fc60007ffe0ff */
[----:B------:R1:W-:Y:S04]  /*2b30*/  @P4 STG.E.128 desc[UR4][R144.64], R52 ;  /* 0x0000003490004986 */ /* 0x0003e8000c101d04 */
.L_x_8772:
[----:B------:R-:W-:Y:S05]  /*2b40*/  BSYNC B1 ;  /* 0x0000000000017941 */ /* 0x000fea0003800000 */
.L_x_8771:
        /* <DEDUP_REMOVED lines=16> */
.L_x_8792:
[----:B------:R-:W-:Y:S05]  /*2c50*/  BSYNC B2 ;  /* 0x0000000000027941 */ /* 0x000fea0003800000 */
.L_x_8791:
        /* <DEDUP_REMOVED lines=11> */
.L_x_8794:
[----:B------:R-:W-:Y:S05]  /*2d10*/  BSYNC B2 ;  /* 0x0000000000027941 */ /* 0x000fea0003800000 */
.L_x_8793:
        /* <DEDUP_REMOVED lines=11> */
.L_x_8796:
[----:B------:R-:W-:Y:S05]  /*2dd0*/  BSYNC B2 ;  /* 0x0000000000027941 */ /* 0x000fea0003800000 */
.L_x_8795:
        /* <DEDUP_REMOVED lines=11> */
.L_x_8798:
[----:B------:R-:W-:Y:S05]  /*2e90*/  BSYNC B2 ;  /* 0x0000000000027941 */ /* 0x000fea0003800000 */
.L_x_8797:
        /* <DEDUP_REMOVED lines=11> */
.L_x_8800:
[----:B------:R-:W-:Y:S05]  /*2f50*/  BSYNC B2 ;  /* 0x0000000000027941 */ /* 0x000fea0003800000 */
.L_x_8799:
        /* <DEDUP_REMOVED lines=11> */
.L_x_8802:
[----:B------:R-:W-:Y:S05]  /*3010*/  BSYNC B2 ;  /* 0x0000000000027941 */ /* 0x000fea0003800000 */
.L_x_8801:
        /* <DEDUP_REMOVED lines=11> */
.L_x_8804:
[----:B------:R-:W-:Y:S05]  /*30d0*/  BSYNC B2 ;  /* 0x0000000000027941 */ /* 0x000fea0003800000 */
.L_x_8803:
        /* <DEDUP_REMOVED lines=16> */
.L_x_8806:
[----:B------:R-:W-:Y:S05]  /*31e0*/  BSYNC B2 ;  /* 0x0000000000027941 */ /* 0x000fea0003800000 */
.L_x_8805:
        /* <DEDUP_REMOVED lines=31> */
[----:B------:R-:W1:Y:S01]  /*33e0*/  @P4 LDC R237, c[0x0][0x29c] ;  /* 0x0000a700ffed4b82 */ /* 0x000e620000000800 */
        /* <DEDUP_REMOVED lines=10> */
[----:B-1----:R-:W-:-:S03]  /*3490*/  @P4 FMUL.FTZ R226, R226, R237 ;  /* 0x000000ede2e24220 */ /* 0x002fc60000410000 */
[----:B------:R-:W-:Y:S02]  /*34a0*/  @P4 PRMT R54, R54, 0x5410, R154 ;  /* 0x0000541036364816 */ /* 0x000fe4000000009a */
[----:B------:R-:W-:Y:S01]  /*34b0*/  @P4 F2FP.F16.F32.PACK_AB R226, RZ, R226 ;  /* 0x000000e2ffe2423e */ /* 0x000fe200000000ff */
[----:B--2---:R-:W-:-:S03]  /*34c0*/  @P4 IMAD.WIDE.U32 R144, R151, 0x10, R144 ;  /* 0x0000001097904825 */ /* 0x004fc600078e0090 */
[----:B------:R-:W-:Y:S02]  /*34d0*/  @P4 PRMT R55, R55, 0x5410, R226 ;  /* 0x0000541037374816 */ /* 0x000fe400000000e2 */
[----:B------:R-:W-:-:S03]  /*34e0*/  IADD3 R151, R151, 0x20, RZ ;  /* 0x0000002097977810 */ /* 0x000fc60007ffe0ff */
[----:B------:R4:W-:Y:S04]  /*34f0*/  @P4 STG.E.128 desc[UR4][R144.64], R52 ;  /* 0x0000003490004986 */ /* 0x0009e8000c101d04 */
.L_x_8790:
[----:B------:R-:W-:Y:S05]  /*3500*/  BSYNC B1 ;  /* 0x0000000000017941 */ /* 0x000fea0003800000 */
.L_x_8789:
        /* <DEDUP_REMOVED lines=16> */
.L_x_8810:
[----:B------:R-:W-:Y:S05]  /*3610*/  BSYNC B2 ;  /* 0x0000000000027941 */ /* 0x000fea0003800000 */
.L_x_8809:
        /* <DEDUP_REMOVED lines=11> */
.L_x_8812:
[----:B------:R-:W-:Y:S05]  /*36d0*/  BSYNC B2 ;  /* 0x0000000000027941 */ /* 0x000fea0003800000 */
.L_x_8811:
        /* <DEDUP_REMOVED lines=11> */
.L_x_8814:
[----:B------:R-:W-:Y:S05]  /*3790*/  BSYNC B2 ;  /* 0x0000000000027941 */ /* 0x000fea0003800000 */
.L_x_8813:
        /* <DEDUP_REMOVED lines=11> */
.L_x_8816:
[----:B------:R-:W-:Y:S05]  /*3850*/  BSYNC B2 ;  /* 0x0000000000027941 */ /* 0x000fea0003800000 */
.L_x_8815:
        /* <DEDUP_REMOVED lines=11> */
.L_x_8818:
[----:B------:R-:W-:Y:S05]  /*3910*/  BSYNC B2 ;  /* 0x0000000000027941 */ /* 0x000fea0003800000 */
.L_x_8817:
        /* <DEDUP_REMOVED lines=11> */
.L_x_8820:
[----:B------:R-:W-:Y:S05]  /*39d0*/  BSYNC B2 ;  /* 0x0000000000027941 */ /* 0x000fea0003800000 */
.L_x_8819:
        /* <DEDUP_REMOVED lines=11> */
.L_x_8822:
[----:B------:R-:W-:Y:S05]  /*3a90*/  BSYNC B2 ;  /* 0x0000000000027941 */ /* 0x000fea0003800000 */
.L_x_8821:
        /* <DEDUP_REMOVED lines=16> */
.L_x_8824:
[----:B------:R-:W-:Y:S05]  /*3ba0*/  BSYNC B2 ;  /* 0x0000000000027941 */ /* 0x000fea0003800000 */
.L_x_8823:
        /* <DEDUP_REMOVED lines=14> */
[----:B------:R-:W1:Y:S01]  /*3c90*/  @P4 LDC R231, c[0x0][0x29c] ;  /* 0x0000a700ffe74b82 */ /* 0x000e620000000800 */
        /* <DEDUP_REMOVED lines=12> */
[----:B-1----:R-:W-:Y:S01]  /*3d60*/  @P4 FMUL.FTZ R152, R152, R231 ;  /* 0x000000e798984220 */ /* 0x002fe20000410000 */
[----:B------:R-:W-:-:S04]  /*3d70*/  @P4 PRMT R55, R227, 0x7610, R55 ;  /* 0x00007610e3374816 */ /* 0x000fc80000000037 */
[----:B------:R-:W-:Y:S02]  /*3d80*/  @P4 F2FP.F16.F32.PACK_AB R152, RZ, R152 ;  /* 0x00000098ff98423e */ /* 0x000fe400000000ff */
[----:B------:R-:W1:Y:S01]  /*3d90*/  @P5 LDC.64 R146, c[0x0][0x308] ;  /* 0x0000c200ff925b82 */ /* 0x000e620000000a00 */
[----:B--2---:R-:W-:Y:S01]  /*3da0*/  @P4 FMUL.FTZ R150, R150, R233 ;  /* 0x000000e996964220 */ /* 0x004fe20000410000 */
[----:B------:R-:W-:-:S04]  /*3db0*/  @P4 PRMT R52, R52, 0x5410, R152 ;  /* 0x0000541034344816 */ /* 0x000fc80000000098 */
[----:B------:R-:W-:Y:S02]  /*3dc0*/  @P4 F2FP.F16.F32.PACK_AB R150, RZ, R150 ;  /* 0x00000096ff96423e */ /* 0x000fe400000000ff */
[----:B------:R-:W2:Y:S01]  /*3dd0*/  @P4 LDC.64 R144, c[0x0][0x2f8] ;  /* 0x0000be00ff904b82 */ /* 0x000ea20000000a00 */
[----:B---3--:R-:W-:Y:S01]  /*3de0*/  @P4 FMUL.FTZ R154, R154, R235 ;  /* 0x000000eb9a9a4220 */ /* 0x008fe20000410000 */
[----:B------:R-:W-:-:S04]  /*3df0*/  @P4 PRMT R53, R53, 0x5410, R150 ;  /* 0x0000541035354816 */ /* 0x000fc80000000096 */
[----:B------:R-:W-:Y:S01]  /*3e00*/  @P4 F2FP.F16.F32.PACK_AB R154, RZ, R154 ;  /* 0x0000009aff9a423e */ /* 0x000fe200000000ff */
[----:B0-----:R-:W-:-:S03]  /*3e10*/  @P4 FMUL.FTZ R226, R226, R237 ;  /* 0x000000ede2e24220 */ /* 0x001fc60000410000 */
[----:B------:R-:W-:Y:S02]  /*3e20*/  @P4 PRMT R54, R54, 0x5410, R154 ;  /* 0x0000541036364816 */ /* 0x000fe4000000009a */
[----:B------:R-:W-:Y:S01]  /*3e30*/  @P4 F2FP.F16.F32.PACK_AB R226, RZ, R226 ;  /* 0x000000e2ffe2423e */ /* 0x000fe200000000ff */
[----:B-1----:R-:W-:-:S03]  /*3e40*/  @P5 IMAD.WIDE.U32 R146, R160, 0x20, R146 ;  /* 0x00000020a0925825 */ /* 0x002fc600078e0092 */
[----:B------:R-:W-:Y:S02]  /*3e50*/  @P4 PRMT R55, R55, 0x5410, R226 ;  /* 0x0000541037374816 */ /* 0x000fe400000000e2 */
[----:B------:R-:W-:Y:S01]  /*3e60*/  IADD3 R160, R160, 0x20, RZ ;  /* 0x00000020a0a07810 */ /* 0x000fe20007ffe0ff */
[----:B------:R0:W-:Y:S01]  /*3e70*/  @P5 STG.E.128 desc[UR4][R146.64], R140 ;  /* 0x0000008c92005986 */ /* 0x0001e2000c101d04 */
[----:B--2---:R-:W-:-:S03]  /*3e80*/  @P4 IMAD.WIDE.U32 R144, R151, 0x10, R144 ;  /* 0x0000001097904825 */ /* 0x004fc600078e0090 */
[----:B------:R0:W-:Y:S01]  /*3e90*/  @P5 STG.E.128 desc[UR4][R146.64+0x10], R136 ;  /* 0x0000108892005986 */ /* 0x0001e2000c101d04 */
[----:B------:R-:W-:-:S03]  /*3ea0*/  IADD3 R151, R151, 0x20, RZ ;  /* 0x0000002097977810 */ /* 0x000fc60007ffe0ff */
[----:B------:R0:W-:Y:S04]  /*3eb0*/  @P4 STG.E.128 desc[UR4][R144.64], R52 ;  /* 0x0000003490004986 */ /* 0x0001e8000c101d04 */
.L_x_8808:
[----:B------:R-:W-:Y:S05]  /*3ec0*/  BSYNC B1 ;  /* 0x0000000000017941 */ /* 0x000fea0003800000 */
.L_x_8807:
        /* <DEDUP_REMOVED lines=17> */
.L_x_8828:
[----:B------:R-:W-:Y:S05]  /*3fe0*/  BSYNC B2 ;  /* 0x0000000000027941 */ /* 0x000fea0003800000 */
.L_x_8827:
        /* <DEDUP_REMOVED lines=11> */
.L_x_8830:
[----:B------:R-:W-:Y:S05]  /*40a0*/  BSYNC B2 ;  /* 0x0000000000027941 */ /* 0x000fea0003800000 */
.L_x_8829:
        /* <DEDUP_REMOVED lines=11> */
.L_x_8832:
[----:B------:R-:W-:Y:S05]  /*4160*/  BSYNC B2 ;  /* 0x0000000000027941 */ /* 0x000fea0003800000 */
.L_x_8831:
        /* <DEDUP_REMOVED lines=11> */
.L_x_8834:
[----:B------:R-:W-:Y:S05]  /*4220*/  BSYNC B2 ;  /* 0x0000000000027941 */ /* 0x000fea0003800000 */
.L_x_8833:
        /* <DEDUP_REMOVED lines=11> */
.L_x_8836:
[----:B------:R-:W-:Y:S05]  /*42e0*/  BSYNC B2 ;  /* 0x0000000000027941 */ /* 0x000fea0003800000 */
.L_x_8835:
        /* <DEDUP_REMOVED lines=11> */
.L_x_8838:
[----:B------:R-:W-:Y:S05]  /*43a0*/  BSYNC B2 ;  /* 0x0000000000027941 */ /* 0x000fea0003800000 */
.L_x_8837:
        /* <DEDUP_REMOVED lines=11> */
.L_x_8840:
[----:B------:R-:W-:Y:S05]  /*4460*/  BSYNC B2 ;  /* 0x0000000000027941 */ /* 0x000fea0003800000 */
.L_x_8839:
        /* <DEDUP_REMOVED lines=15> */
.L_x_8842:
[----:B------:R-:W-:Y:S05]  /*4560*/  BSYNC B2 ;  /* 0x0000000000027941 */ /* 0x000fea0003800000 */
.L_x_8841:
        /* <DEDUP_REMOVED lines=14> */
[----:B------:R-:W-:-:S03]  /*4650*/  @P4 F2FP.F16.F32.PACK_AB R227, RZ, R227 ;  /* 0x000000e3ffe3423e */ /* 0x000fc600000000ff */
[----:B---3--:R-:W3:Y:S01]  /*4660*/  @P4 LDC R232, c[0x0][0x29c] ;  /* 0x0000a700ffe84b82 */ /* 0x008ee20000000800 */
[----:B0-----:R-:W-:Y:S01]  /*4670*/  @P4 FMUL.FTZ R154, R154, R145 ;  /* 0x000000919a9a4220 */ /* 0x001fe20000410000 */
[----:B------:R-:W-:-:S04]  /*4680*/  @P4 PRMT R52, R227, 0x7610, R52 ;  /* 0x00007610e3344816 */ /* 0x000fc80000000034 */
[----:B------:R-:W-:Y:S02]  /*4690*/  @P4 F2FP.F16.F32.PACK_AB R154, RZ, R154 ;  /* 0x0000009aff9a423e */ /* 0x000fe400000000ff */
[----:B------:R-:W0:Y:S01]  /*46a0*/  @P4 LDC R149, c[0x0][0x29c] ;  /* 0x0000a700ff954b82 */ /* 0x000e220000000800 */
[----:B--2---:R-:W-:Y:S01]  /*46b0*/  @P4 FMUL.FTZ R229, R229, R148 ;  /* 0x00000094e5e54220 */ /* 0x004fe20000410000 */
[----:B------:R-:W-:-:S04]  /*46c0*/  @P4 PRMT R52, R52, 0x5410, R154 ;  /* 0x0000541034344816 */ /* 0x000fc8000000009a */
[----:B------:R-:W-:Y:S02]  /*46d0*/  @P4 F2FP.F16.F32.PACK_AB R229, RZ, R229 ;  /* 0x000000e5ffe5423e */ /* 0x000fe400000000ff */
[----:B------:R-:W2:Y:S01]  /*46e0*/  @P4 LDC R161, c[0x0][0x29c] ;  /* 0x0000a700ffa14b82 */ /* 0x000ea20000000800 */
[----:B-1----:R-:W-:Y:S01]  /*46f0*/  @P4 FMUL.FTZ R155, R155, R230 ;  /* 0x000000e69b9b4220 */ /* 0x002fe20000410000 */
[----:B------:R-:W-:-:S04]  /*4700*/  @P4 PRMT R53, R229, 0x7610, R53 ;  /* 0x00007610e5354816 */ /* 0x000fc80000000035 */
[----:B------:R-:W-:Y:S02]  /*4710*/  @P4 F2FP.F16.F32.PACK_AB R155, RZ, R155 ;  /* 0x0000009bff9b423e */ /* 0x000fe400000000ff */
[----:B------:R-:W1:Y:S01]  /*4720*/  @P4 LDC R231, c[0x0][0x29c] ;  /* 0x0000a700ffe74b82 */ /* 0x000e620000000800 */
[----:B---3--:R-:W-:Y:S01]  /*4730*/  @P4 FMUL.FTZ R153, R153, R232 ;  /* 0x000000e899994220 */ /* 0x008fe20000410000 */
[----:B------:R-:W-:-:S04]  /*4740*/  @P4 PRMT R54, R155, 0x7610, R54 ;  /* 0x000076109b364816 */ /* 0x000fc80000000036 */
[----:B------:R-:W-:Y:S02]  /*4750*/  @P4 F2FP.F16.F32.PACK_AB R153, RZ, R153 ;  /* 0x00000099ff99423e */ /* 0x000fe400000000ff */
[----:B------:R-:W3:Y:S01]  /*4760*/  @P3 LDC.64 R146, c[0x0][0x308] ;  /* 0x0000c200ff923b82 */ /* 0x000ee20000000a00 */
[----:B0-----:R-:W-:Y:S01]  /*4770*/  @P4 FMUL.FTZ R150, R150, R149 ;  /* 0x0000009596964220 */ /* 0x001fe20000410000 */
[----:B------:R-:W-:-:S04]  /*4780*/  @P4 PRMT R55, R153, 0x7610, R55 ;  /* 0x0000761099374816 */ /* 0x000fc80000000037 */
[----:B------:R-:W-:Y:S02]  /*4790*/  @P4 F2FP.F16.F32.PACK_AB R150, RZ, R150 ;  /* 0x00000096ff96423e */ /* 0x000fe400000000ff */
[----:B------:R-:W0:Y:S01]  /*47a0*/  @P4 LDC.64 R144, c[0x0][0x2f8] ;  /* 0x0000be00ff904b82 */ /* 0x000e220000000a00 */
[----:B--2---:R-:W-:Y:S01]  /*47b0*/  @P4 FMUL.FTZ R152, R152, R161 ;  /* 0x000000a198984220 */ /* 0x004fe20000410000 */
[----:B------:R-:W-:-:S04]  /*47c0*/  @P4 PRMT R53, R53, 0x5410, R150 ;  /* 0x0000541035354816 */ /* 0x000fc80000000096 */
[----:B------:R-:W-:Y:S01]  /*47d0*/  @P4 F2FP.F16.F32.PACK_AB R152, RZ, R152 ;  /* 0x00000098ff98423e */ /* 0x000fe200000000ff */
[----:B-1----:R-:W-:-:S03]  /*47e0*/  @P4 FMUL.FTZ R226, R226, R231 ;  /* 0x000000e7e2e24220 */ /* 0x002fc60000410000 */
[----:B------:R-:W-:Y:S02]  /*47f0*/  @P4 PRMT R54, R54, 0x5410, R152 ;  /* 0x0000541036364816 */ /* 0x000fe40000000098 */
[----:B------:R-:W-:Y:S01]  /*4800*/  @P4 F2FP.F16.F32.PACK_AB R226, RZ, R226 ;  /* 0x000000e2ffe2423e */ /* 0x000fe200000000ff */
[----:B---3--:R-:W-:-:S03]  /*4810*/  @P3 IMAD.WIDE.U32 R146, R160, 0x20, R146 ;  /* 0x00000020a0923825 */ /* 0x008fc600078e0092 */
[----:B------:R-:W-:Y:S02]  /*4820*/  @P4 PRMT R55, R55, 0x5410, R226 ;  /* 0x0000541037374816 */ /* 0x000fe400000000e2 */
[----:B------:R2:W-:Y:S01]  /*4830*/  @P3 STG.E.128 desc[UR4][R146.64], R140 ;  /* 0x0000008c92003986 */ /* 0x0005e2000c101d04 */
[----:B0-----:R-:W-:-:S03]  /*4840*/  @P4 IMAD.WIDE.U32 R144, R151, 0x10, R144 ;  /* 0x0000001097904825 */ /* 0x001fc600078e0090 */
[----:B------:R2:W-:Y:S04]  /*4850*/  @P3 STG.E.128 desc[UR4][R146.64+0x10], R136 ;  /* 0x0000108892003986 */ /* 0x0005e8000c101d04 */
[----:B------:R2:W-:Y:S02]  /*4860*/  @P4 STG.E.128 desc[UR4][R144.64], R52 ;  /* 0x0000003490004986 */ /* 0x0005e4000c101d04 */
.L_x_8826:
[----:B------:R-:W-:Y:S05]  /*4870*/  BSYNC B1 ;  /* 0x0000000000017941 */ /* 0x000fea0003800000 */
.L_x_8825:
[----:B012-4-:R-:W0:Y:S02]  /*4880*/  LDC.64 R144, c[0x0][0x210] ;  /* 0x00008400ff907b82 */ /* 0x017e240000000a00 */
[----:B0-----:R-:W-:-:S04]  /*4890*/  LEA R3, R144, R3, 0x2 ;  /* 0x0000000390037211 */ /* 0x001fc800078e10ff */
[----:B------:R-:W-:-:S13]  /*48a0*/  ISETP.GE.AND P3, PT, R3, R145, PT ;  /* 0x000000910300720c */ /* 0x000fda0003f66270 */
[----:B------:R-:W-:Y:S05]  /*48b0*/  @!P3 BRA `(.L_x_8843) ;  /* 0xffffffbc0090b947 */ /* 0x000fea000383ffff */
.L_x_8751:
[----:B------:R-:W-:Y:S05]  /*48c0*/  BSYNC B0 ;  /* 0x0000000000007941 */ /* 0x000fea0003800000 */
.L_x_8750:
[----:B------:R-:W0:Y:S01]  /*48d0*/  S2R R3, SR_CgaCtaId ;  /* 0x0000000000037919 */ /* 0x000e220000008800 */
[----:B------:R-:W-:Y:S01]  /*48e0*/  SHF.R.U32.HI R2, RZ, 0x5, R159 ;  /* 0x00000005ff027819 */ /* 0x000fe2000001169f */
[----:B------:R-:W-:Y:S05]  /*48f0*/  WARPSYNC.ALL ;  /* 0x0000000000007948 */ /* 0x000fea0003800000 */
[----:B------:R-:W-:Y:S01]  /*4900*/  MOV R0, 0x400 ;  /* 0x0000040000007802 */ /* 0x000fe20000000f00 */
[----:B-----5:R-:W1:Y:S01]  /*4910*/  S2R R53, SR_CTAID.X ;  /* 0x0000000000357919 */ /* 0x020e620000002500 */
[----:B------:R-:W-:Y:S01]  /*4920*/  SHF.L.U32 R2, R2, 0x7, RZ ;  /* 0x0000000702027819 */ /* 0x000fe200000006ff */
[----:B------:R-:W-:Y:S01]  /*4930*/  ULDC.64 UR6, c[0x0][0x2d8] ;  /* 0x0000b60000067ab9 */ /* 0x000fe20000000a00 */
[----:B------:R-:W-:-:S02]  /*4940*/  ULDC.64 UR10, c[0x0][0x2d0] ;  /* 0x0000b400000a7ab9 */ /* 0x000fc40000000a00 */
[----:B------:R-:W-:Y:S02]  /*4950*/  LOP3.LUT R157, R2, 0xffffff80, R157, 0xe2, !PT ;  /* 0xffffff80029d7812 */ /* 0x000fe400078ee29d */
[----:B0-----:R-:W-:-:S04]  /*4960*/  LEA R0, R3, R0, 0x18 ;  /* 0x0000000003007211 */ /* 0x001fc800078ec0ff */
[-C--:B------:R-:W-:Y:S02]  /*4970*/  LEA R157, R157, R0.reuse, 0x5 ;  /* 0x000000009d9d7211 */ /* 0x080fe400078e28ff */
[----:B------:R-:W-:Y:S01]  /*4980*/  LEA R0, R159, R0, 0x2 ;  /* 0x000000009f007211 */ /* 0x000fe200078e10ff */
[----:B-1----:R-:W-:Y:S02]  /*4990*/  IMAD R40, R53, R158, RZ ;  /* 0x0000009e35287224 */ /* 0x002fe400078e02ff */
[----:B------:R-:W-:Y:S01]  /*49a0*/  STS.128 [R157], R72 ;  /* 0x000000489d007388 */ /* 0x000fe20000000c00 */
[----:B------:R-:W-:-:S03]  /*49b0*/  IADD3 R158, R158, 0x7f, -R159 ;  /* 0x0000007f9e9e7810 */ /* 0x000fc60007ffe89f */
[----:B------:R-:W-:Y:S01]  /*49c0*/  STS.128 [R157+0x10], R76 ;  /* 0x0000104c9d007388 */ /* 0x000fe20000000c00 */
[----:B------:R-:W-:Y:S02]  /*49d0*/  IADD3 R40, P0, R40, R159, RZ ;  /* 0x0000009f28287210 */ /* 0x000fe40007f1e0ff */
        /* <DEDUP_REMOVED lines=14> */
[----:B------:R-:W4:Y:S04]  /*4ac0*/  LDS R13, [R0+0x1200] ;  /* 0x00120000000d7984 */ /* 0x000f280000000800 */
        /* <DEDUP_REMOVED lines=9> */
[----:B-1----:R-:W-:-:S03]  /*4b60*/  FADD.FTZ R2, R2, R3 ;  /* 0x0000000302027221 */ /* 0x002fc60000010000 */
[----:B------:R-:W1:Y:S01]  /*4b70*/  LDS R11, [R0+0xc00] ;  /* 0x000c0000000b7984 */ /* 0x000e620000000800 */
[----:B--2---:R-:W-:-:S03]  /*4b80*/  FADD.FTZ R6, RZ, R6 ;  /* 0x00000006ff067221 */ /* 0x004fc60000010000 */
[----:B------:R-:W2:Y:S01]  /*4b90*/  LDS R18, [R0+0x1c00] ;  /* 0x001c000000127984 */ /* 0x000ea20000000800 */
[----:B----4-:R-:W-:-:S03]  /*4ba0*/  FADD.FTZ R6, R6, R13 ;  /* 0x0000000d06067221 */ /* 0x010fc60000010000 */
[----:B------:R-:W4:Y:S01]  /*4bb0*/  LDS R12, [R0+0xe00] ;  /* 0x000e0000000c7984 */ /* 0x000f220000000800 */
        /* <DEDUP_REMOVED lines=16> */
[----:B-1----:R-:W-:-:S03]  /*4cc0*/  FADD.FTZ R11, RZ, R11 ;  /* 0x0000000bff0b7221 */ /* 0x002fc60000010000 */
[----:B------:R-:W1:Y:S01]  /*4cd0*/  LDS R27, [R0+0x2e00] ;  /* 0x002e0000001b7984 */ /* 0x000e620000000800 */
[----:B--2---:R-:W-:-:S03]  /*4ce0*/  FADD.FTZ R11, R11, R18 ;  /* 0x000000120b0b7221 */ /* 0x004fc60000010000 */
[----:B------:R-:W2:Y:S01]  /*4cf0*/  LDS R29, [R0+0x3000] ;  /* 0x00300000001d7984 */ /* 0x000ea20000000800 */
[----:B----4-:R-:W-:-:S03]  /*4d00*/  FADD.FTZ R12, RZ, R12 ;  /* 0x0000000cff0c7221 */ /* 0x010fc60000010000 */
[----:B------:R-:W4:Y:S01]  /*4d10*/  LDS R31, [R0+0x3200] ;  /* 0x00320000001f7984 */ /* 0x000f220000000800 */
        /* <DEDUP_REMOVED lines=15> */
[----:B-1----:R-:W-:Y:S01]  /*4e10*/  FADD.FTZ R12, R12, R27 ;  /* 0x0000001b0c0c7221 */ /* 0x002fe20000010000 */
[----:B--2---:R-:W-:Y:S01]  /*4e20*/  FADD.FTZ R29, R2, R29 ;  /* 0x0000001d021d7221 */ /* 0x004fe20000010000 */
[----:B----4-:R-:W-:Y:S01]  /*4e30*/  FADD.FTZ R31, R6, R31 ;  /* 0x0000001f061f7221 */ /* 0x010fe20000010000 */
[----:B---3--:R-:W-:Y:S01]  /*4e40*/  FADD.FTZ R7, R7, R26 ;  /* 0x0000001a07077221 */ /* 0x008fe20000010000 */
        /* <DEDUP_REMOVED lines=167> */
.L_x_8770:
[----:B------:R-:W-:Y:S01]  /*58c0*/  HFMA2.MMA R154, -RZ, RZ, 0, 5.9604644775390625e-08 ;  /* 0x00000001ff9a7435 */ /* 0x000fe200000001ff */
[----:B------:R-:W-:Y:S01]  /*58d0*/  BSSY B1, `(.L_x_8844) ;  /* 0x0000006000017945 */ /* 0x000fe20003800000 */
[----:B------:R-:W-:Y:S02]  /*58e0*/  MOV R155, 0x1f ;  /* 0x0000001f009b7802 */ /* 0x000fe40000000f00 */
[----:B------:R-:W-:-:S07]  /*58f0*/  MOV R152, 0xffffffff ;  /* 0xffffffff00987802 */ /* 0x000fce0000000f00 */
[----:B0123-5:R-:W-:Y:S05]  /*5900*/  WARPSYNC.COLLECTIVE R152, `(.L_x_8845) ;  /* 0x0000000098087348 */ /* 0x02ffea0003c00000 */
[----:B------:R4:W0:Y:S02]  /*5910*/  SHFL.BFLY P4, R153, R229, R154, R155 ;  /* 0x0c00009ae5997389 */ /* 0x000824000008009b */
[----:B012345:R-:W-:Y:S01]  /*5920*/  ENDCOLLECTIVE ;  /* 0x000000000000791b */ /* 0x03ffe20003800000 */
.L_x_8845:
[----:B------:R-:W-:Y:S05]  /*5930*/  BSYNC B1 ;  /* 0x0000000000017941 */ /* 0x000fea0003800000 */
.L_x_8844:
        /* <DEDUP_REMOVED lines=9> */
.L_x_8846:
[----:B------:R-:W-:Y:S01]  /*59d0*/  HFMA2.MMA R154, -RZ, RZ, 0, 1.1920928955078125e-07 ;  /* 0x00000002ff9a7435 */ /* 0x000fe200000001ff */
[----:B------:R-:W-:Y:S02]  /*59e0*/  MOV R229, R144 ;  /* 0x0000009000e57202 */ /* 0x000fe40000000f00 */
[----:B------:R-:W-:-:S08]  /*59f0*/  MOV R145, R153 ;  /* 0x0000009900917202 */ /* 0x000fd00000000f00 */
[----:B------:R-:W-:Y:S05]  /*5a00*/  WARPSYNC.COLLECTIVE R152, `(.L_x_8847) ;  /* 0x0000000098087348 */ /* 0x000fea0003c00000 */
[----:B------:R0:W1:Y:S02]  /*5a10*/  SHFL.BFLY P4, R153, R229, R154, R155 ;  /* 0x0c00009ae5997389 */ /* 0x000064000008009b */
[----:B01----:R-:W-:Y:S01]  /*5a20*/  ENDCOLLECTIVE ;  /* 0x000000000000791b */ /* 0x003fe20003800000 */
.L_x_8847:
[----:B------:R-:W-:-:S05]  /*5a30*/  FADD.FTZ R145, R145, R230 ;  /* 0x000000e691917221 */ /* 0x000fca0000010000 */
[----:B------:R-:W-:Y:S02]  /*5a40*/  MOV R229, R145 ;  /* 0x0000009100e57202 */ /* 0x000fe40000000f00 */
[----:B------:R-:W-:-:S07]  /*5a50*/  MOV R147, R153 ;  /* 0x0000009900937202 */ /* 0x000fce0000000f00 */
[----:B------:R-:W-:Y:S05]  /*5a60*/  WARPSYNC.COLLECTIVE R152, `(.L_x_8848) ;  /* 0x0000000098087348 */ /* 0x000fea0003c00000 */
[----:B------:R0:W1:Y:S02]  /*5a70*/  SHFL.BFLY P4, R153, R229, R154, R155 ;  /* 0x0c00009ae5997389 */ /* 0x000064000008009b */
[----:B01----:R-:W-:Y:S01]  /*5a80*/  ENDCOLLECTIVE ;  /* 0x000000000000791b */ /* 0x003fe20003800000 */
.L_x_8848:
[----:B------:R-:W-:Y:S01]  /*5a90*/  FADD.FTZ R147, R144, R147 ;  /* 0x0000009390937221 */ /* 0x000fe20000010000 */
[----:B------:R-:W-:-:S04]  /*5aa0*/  HFMA2.MMA R154, -RZ, RZ, 0, 2.384185791015625e-07 ;  /* 0x00000004ff9a7435 */ /* 0x000fc800000001ff */
[----:B------:R-:W-:Y:S02]  /*5ab0*/  MOV R229, R147 ;  /* 0x0000009300e57202 */ /* 0x000fe40000000f00 */
[----:B------:R-:W-:-:S07]  /*5ac0*/  MOV R146, R153 ;  /* 0x0000009900927202 */ /* 0x000fce0000000f00 */
[----:B------:R-:W-:Y:S05]  /*5ad0*/  WARPSYNC.COLLECTIVE R152, `(.L_x_8849) ;  /* 0x0000000098087348 */ /* 0x000fea0003c00000 */
[----:B------:R0:W1:Y:S02]  /*5ae0*/  SHFL.BFLY P4, R153, R229, R154, R155 ;  /* 0x0c00009ae5997389 */ /* 0x000064000008009b */
[----:B01----:R-:W-:Y:S01]  /*5af0*/  ENDCOLLECTIVE ;  /* 0x000000000000791b */ /* 0x003fe20003800000 */
.L_x_8849:
[----:B------:R-:W-:-:S05]  /*5b00*/  FADD.FTZ R146, R145, R146 ;  /* 0x0000009291927221 */ /* 0x000fca0000010000 */
[----:B------:R-:W-:Y:S02]  /*5b10*/  MOV R229, R146 ;  /* 0x0000009200e57202 */ /* 0x000fe40000000f00 */
[----:B------:R-:W-:-:S07]  /*5b20*/  MOV R148, R153 ;  /* 0x0000009900947202 */ /* 0x000fce0000000f00 */
[----:B------:R-:W-:Y:S05]  /*5b30*/  WARPSYNC.COLLECTIVE R152, `(.L_x_8850) ;  /* 0x0000000098087348 */ /* 0x000fea0003c00000 */
[----:B------:R0:W1:Y:S02]  /*5b40*/  SHFL.BFLY P4, R153, R229, R154, R155 ;  /* 0x0c00009ae5997389 */ /* 0x000064000008009b */
[----:B01----:R-:W-:Y:S01]  /*5b50*/  ENDCOLLECTIVE ;  /* 0x000000000000791b */ /* 0x003fe20003800000 */
.L_x_8850:
[----:B------:R-:W-:Y:S01]  /*5b60*/  FADD.FTZ R148, R147, R148 ;  /* 0x0000009493947221 */ /* 0x000fe20000010000 */
[----:B------:R-:W-:-:S04]  /*5b70*/  HFMA2.MMA R154, -RZ, RZ, 0, 4.76837158203125e-07 ;  /* 0x00000008ff9a7435 */ /* 0x000fc800000001ff */
[----:B------:R-:W-:Y:S02]  /*5b80*/  MOV R229, R148 ;  /* 0x0000009400e57202 */ /* 0x000fe40000000f00 */
[----:B------:R-:W-:-:S07]  /*5b90*/  MOV R149, R153 ;  /* 0x0000009900957202 */ /* 0x000fce0000000f00 */
[----:B------:R-:W-:Y:S05]  /*5ba0*/  WARPSYNC.COLLECTIVE R152, `(.L_x_8851) ;  /* 0x0000000098087348 */ /* 0x000fea0003c00000 */
[----:B------:R0:W1:Y:S02]  /*5bb0*/  SHFL.BFLY P4, R153, R229, R154, R155 ;  /* 0x0c00009ae5997389 */ /* 0x000064000008009b */
[----:B01----:R-:W-:Y:S01]  /*5bc0*/  ENDCOLLECTIVE ;  /* 0x000000000000791b */ /* 0x003fe20003800000 */
.L_x_8851:
[----:B------:R-:W-:-:S05]  /*5bd0*/  FADD.FTZ R149, R146, R149 ;  /* 0x0000009592957221 */ /* 0x000fca0000010000 */
[----:B------:R-:W-:Y:S02]  /*5be0*/  MOV R229, R149 ;  /* 0x0000009500e57202 */ /* 0x000fe40000000f00 */
[----:B------:R-:W-:-:S07]  /*5bf0*/  MOV R151, R153 ;  /* 0x0000009900977202 */ /* 0x000fce0000000f00 */
[----:B------:R-:W-:Y:S05]  /*5c00*/  WARPSYNC.COLLECTIVE R152, `(.L_x_8852) ;  /* 0x0000000098087348 */ /* 0x000fea0003c00000 */
[----:B------:R0:W1:Y:S02]  /*5c10*/  SHFL.BFLY P4, R153, R229, R154, R155 ;  /* 0x0c00009ae5997389 */ /* 0x000064000008009b */
[----:B01----:R-:W-:Y:S01]  /*5c20*/  ENDCOLLECTIVE ;  /* 0x000000000000791b */ /* 0x003fe20003800000 */
.L_x_8852:
[----:B------:R-:W-:Y:S01]  /*5c30*/  FADD.FTZ R151, R148, R151 ;  /* 0x0000009794977221 */ /* 0x000fe20000010000 */
[----:B------:R-:W-:-:S04]  /*5c40*/  HFMA2.MMA R154, -RZ, RZ, 0, 9.5367431640625e-07 ;  /* 0x00000010ff9a7435 */ /* 0x000fc800000001ff */
[----:B------:R-:W-:Y:S02]  /*5c50*/  MOV R229, R151 ;  /* 0x0000009700e57202 */ /* 0x000fe40000000f00 */
[----:B------:R-:W-:-:S07]  /*5c60*/  MOV R150, R153 ;  /* 0x0000009900967202 */ /* 0x000fce0000000f00 */
[----:B------:R-:W-:Y:S05]  /*5c70*/  WARPSYNC.COLLECTIVE R152, `(.L_x_8853) ;  /* 0x0000000098087348 */ /* 0x000fea0003c00000 */
[----:B------:R0:W1:Y:S02]  /*5c80*/  SHFL.BFLY P4, R153, R229, R154, R155 ;  /* 0x0c00009ae5997389 */ /* 0x000064000008009b */
[----:B01----:R-:W-:Y:S01]  /*5c90*/  ENDCOLLECTIVE ;  /* 0x000000000000791b */ /* 0x003fe20003800000 */
.L_x_8853:
[----:B------:R-:W-:-:S05]  /*5ca0*/  FADD.FTZ R150, R149, R150 ;  /* 0x0000009695967221 */ /* 0x000fca0000010000 */
[----:B------:R-:W-:Y:S02]  /*5cb0*/  MOV R229, R150 ;  /* 0x0000009600e57202 */ /* 0x000fe40000000f00 */
[----:B------:R-:W-:-:S07]  /*5cc0*/  MOV R144, R153 ;  /* 0x0000009900907202 */ /* 0x000fce0000000f00 */
[----:B------:R-:W-:Y:S05]  /*5cd0*/  WARPSYNC.COLLECTIVE R152, `(.L_x_8854) ;  /* 0x0000000098087348 */ /* 0x000fea0003c00000 */
[----:B------:R0:W1:Y:S02]  /*5ce0*/  SHFL.BFLY P4, R153, R229, R154, R155 ;  /* 0x0c00009ae5997389 */ /* 0x000064000008009b */
[----:B01----:R-:W-:Y:S01]  /*5cf0*/  ENDCOLLECTIVE ;  /* 0x000000000000791b */ /* 0x003fe20003800000 */
.L_x_8854:
[----:B------:R-:W-:Y:S01]  /*5d00*/  MOV R145, R153 ;  /* 0x0000009900917202 */ /* 0x000fe20000000f00 */
[----:B------:R-:W-:Y:S06]  /*5d10*/  BRA `(.L_x_8855) ;  /* 0xffffffc000e87947 */ /* 0x000fec000383ffff */
.L_x_8856:
        /* <DEDUP_REMOVED lines=14> */
.L_x_14326:


//--------------------- .text._ZN10layer_norm13ln_bwd_kernelINS_13Kernel_traitsI6__halfS2_fS2_fjLj1024ELj1ELj4ELj1ELj16ENS_18Kernel_traits_baseILj1024ES2_S2_fS2_fjLj128EEEEELb0ELb0ELb1ELb1EEEvNS_9BwdParamsE --------------------------
	.section	.text._ZN10layer_norm13ln_bwd_kernelINS_13Kernel_traitsI6__halfS2_fS2_fjLj1024ELj1ELj4ELj1ELj16ENS_18Kernel_traits_baseILj1024ES2_S2_fS2_fjLj128EEEEELb0ELb0ELb1ELb1EEEvNS_9BwdParamsE,"ax",@progbits
	.align	128
        .global         _ZN10layer_norm13ln_bwd_kernelINS_13Kernel_traitsI6__halfS2_fS2_fjLj1024ELj1ELj4ELj1ELj16ENS_18Kernel_traits_baseILj1024ES2_S2_fS2_fjLj128EEEEELb0ELb0ELb1ELb1EEEvNS_9BwdParamsE
        .type           _ZN10layer_norm13ln_bwd_kernelINS_13Kernel_traitsI6__halfS2_fS2_fjLj1024ELj1ELj4ELj1ELj16ENS_18Kernel_traits_baseILj1024ES2_S2_fS2_fjLj128EEEEELb0ELb0ELb1ELb1EEEvNS_9BwdParamsE,@function
        .size           _ZN10layer_norm13ln_bwd_kernelINS_13Kernel_traitsI6__halfS2_fS2_fjLj1024ELj1ELj4ELj1ELj16ENS_18Kernel_traits_baseILj1024ES2_S2_fS2_fjLj128EEEEELb0ELb0ELb1ELb1EEEvNS_9BwdParamsE,(.L_x_14327 - _ZN10layer_norm13ln_bwd_kernelINS_13Kernel_traitsI6__halfS2_fS2_fjLj1024ELj1ELj4ELj1ELj16ENS_18Kernel_traits_baseILj1024ES2_S2_fS2_fjLj128EEEEELb0ELb0ELb1ELb1EEEvNS_9BwdParamsE)
        .other          _ZN10layer_norm13ln_bwd_kernelINS_13Kernel_traitsI6__halfS2_fS2_fjLj1024ELj1ELj4ELj1ELj16ENS_18Kernel_traits_baseILj1024ES2_S2_fS2_fjLj128EEEEELb0ELb0ELb1ELb1EEEvNS_9BwdParamsE,@"STO_CUDA_ENTRY STV_DEFAULT"
_ZN10layer_norm13ln_bwd_kernelINS_13Kernel_traitsI6__halfS2_fS2_fjLj1024ELj1ELj4ELj1ELj16ENS_18Kernel_traits_baseILj1024ES2_S2_fS2_fjLj128EEEEELb0ELb0ELb1ELb1EEEvNS_9BwdParamsE:
.text._ZN10layer_norm13ln_bwd_kernelINS_13Kernel_traitsI6__halfS2_fS2_fjLj1024ELj1ELj4ELj1ELj16ENS_18Kernel_traits_baseILj1024ES2_S2_fS2_fjLj128EEEEELb0ELb0ELb1ELb1EEEvNS_9BwdParamsE:
        /* <DEDUP_REMOVED lines=45> */
.L_x_8858:
        /* <DEDUP_REMOVED lines=43> */
[----:B------:R-:W0:Y:S01]  /*0580*/  LDC.U8 R6, c[0x0][0x2a0] ;  /* 0x0000a800ff067b82 */ /* 0x000e220000000000 */
[--C-:B---3--:R-:W-:Y:S02]  /*0590*/  HADD2.F32 R194, -RZ, R184.reuse.H0_H0 ;  /* 0x200000b8ffc27230 */ /* 0x108fe40000004100 */
[----:B------:R-:W-:Y:S02]  /*05a0*/  HADD2.F32 R193, -RZ, R184.H1_H1 ;  /* 0x300000b8ffc17230 */ /* 0x000fe40000004100 */
[----:B------:R-:W-:-:S02]  /*05b0*/  HADD2.F32 R192, -RZ, R185.H0_H0 ;  /* 0x200000b9ffc07230 */ /* 0x000fc40000004100 */
[----:B------:R-:W-:Y:S02]  /*05c0*/  HADD2.F32 R191, -RZ, R185.H1_H1 ;  /* 0x300000b9ffbf7230 */ /* 0x000fe40000004100 */
[--C-:B------:R-:W-:Y:S02]  /*05d0*/  HADD2.F32 R190, -RZ, R186.reuse.H0_H0 ;  /* 0x200000baffbe7230 */ /* 0x100fe40000004100 */
[----:B------:R-:W-:Y:S02]  /*05e0*/  HADD2.F32 R189, -RZ, R186.H1_H1 ;  /* 0x300000baffbd7230 */ /* 0x000fe40000004100 */
        /* <DEDUP_REMOVED lines=8> */
[----:B-----5:R-:W-:-:S02]  /*0670*/  HADD2.F32 R22, -RZ, R12.H0_H0 ;  /* 0x2000000cff167230 */ /* 0x020fc40000004100 */
        /* <DEDUP_REMOVED lines=15> */
.L_x_8928:
        /* <DEDUP_REMOVED lines=18> */
[C-C-:B-1----:R-:W-:Y:S01]  /*0890*/  IMAD.WIDE.U32 R234, R199.reuse, 0x20, R206.reuse ;  /* 0x00000020c7ea7825 */ /* 0x142fe200078e00ce */
[C---:B------:R-:W-:Y:S02]  /*08a0*/  IADD3 R197, R199.reuse, 0x40, RZ ;  /* 0x00000040c7c57810 */ /* 0x040fe40007ffe0ff */
[----:B------:R-:W-:Y:S01]  /*08b0*/  IADD3 R4, R199, 0x60, RZ ;  /* 0x00000060c7047810 */ /* 0x000fe20007ffe0ff */
        /* <DEDUP_REMOVED lines=23> */
.L_x_8861:
        /* <DEDUP_REMOVED lines=9> */
[----:B0-----:R-:W-:Y:S01]  /*0ac0*/  IMAD.WIDE R152, R195, 0x4, R152 ;  /* 0x00000004c3987825 */ /* 0x001fe200078e0298 */
[----:B------:R-:W-:-:S04]  /*0ad0*/  IADD3 R155, R177, 0x20, RZ ;  /* 0x00000020b19b7810 */ /* 0x000fc80007ffe0ff */
        /* <DEDUP_REMOVED lines=14> */
[----:B------:R-:W2:Y:S04]  /*0bc0*/  LDG.E.128 R164, desc[UR4][R164.64] ;  /* 0x00000004a4a47981 */ /* 0x000ea8000c1e1d00 */
[----:B------:R-:W2:Y:S04]  /*0bd0*/  LDG.E.128 R168, desc[UR4][R212.64+0x10] ;  /* 0x00001004d4a87981 */ /* 0x000ea8000c1e1d00 */
[----:B------:R-:W2:Y:S04]  /*0be0*/  LDG.E.128 R180, desc[UR4][R210.64+0x10] ;  /* 0x00001004d2b47981 */ /* 0x000ea8000c1e1d00 */
[----:B------:R-:W2:Y:S01]  /*0bf0*/  LDG.E.128 R176, desc[UR4][R176.64] ;  /* 0x00000004b0b07981 */ /* 0x000ea2000c1e1d00 */
[----:B------:R-:W-:-:S03]  /*0c00*/  IMAD.WIDE.U32 R154, R155, 0x10, R2 ;  /* 0x000000109b9a7825 */ /* 0x000fc600078e0002 */
[----:B------:R-:W2:Y:S04]  /*0c10*/  LDG.E.128 R156, desc[UR4][R214.64+0x10] ;  /* 0x00001004d69c7981 */ /* 0x000ea8000c1e1d00 */
[----:B------:R-:W2:Y:S04]  /*0c20*/  LDG.E.128 R152, desc[UR4][R154.64] ;  /* 0x000000049a987981 */ /* 0x000ea8000c1e1d00 */
[----:B------:R2:W2:Y:S01]  /*0c30*/  LDG.E.128 R160, desc[UR4][R212.64] ;  /* 0x00000004d4a07981 */ /* 0x0004a2000c1e1d00 */
[----:B------:R-:W-:Y:S02]  /*0c40*/  MOV R2, UR10 ;  /* 0x0000000a00027c02 */ /* 0x000fe40008000f00 */
[----:B------:R-:W-:-:S02]  /*0c50*/  MOV R0, UR11 ;  /* 0x0000000b00007c02 */ /* 0x000fc40008000f00 */
        /* <DEDUP_REMOVED lines=14> */
[C---:B------:R-:W-:Y:S01]  /*0d40*/  FADD.FTZ R238, -R232.reuse, R144 ;  /* 0x00000090e8ee7221 */ /* 0x040fe20000010100 */
[C---:B--2---:R-:W-:Y:S01]  /*0d50*/  FADD.FTZ R212, -R232.reuse, R136 ;  /* 0x00000088e8d47221 */ /* 0x044fe20000010100 */
[C---:B------:R-:W-:Y:S01]  /*0d60*/  FADD.FTZ R214, -R232.reuse, R137 ;  /* 0x00000089e8d67221 */ /* 0x040fe20000010100 */
[--C-:B------:R-:W-:Y:S02]  /*0d70*/  HADD2.F32 R209, -RZ, R140.reuse.H0_H0 ;  /* 0x2000008cffd17230 */ /* 0x100fe40000004100 */
[----:B------:R-:W-:Y:S02]  /*0d80*/  HADD2.F32 R136, -RZ, R143.H1_H1 ;  /* 0x3000008fff887230 */ /* 0x000fe40000004100 */
[C---:B------:R-:W-:Y:S01]  /*0d90*/  FADD.FTZ R250, -R232.reuse, R150 ;  /* 0x00000096e8fa7221 */ /* 0x040fe20000010100 */
[----:B------:R-:W-:Y:S01]  /*0da0*/  FADD.FTZ R174, -R232, R174 ;  /* 0x000000aee8ae7221 */ /* 0x000fe20000010100 */
[----:B------:R-:W-:-:S02]  /*0db0*/  HADD2.F32 R140, -RZ, R140.H1_H1 ;  /* 0x3000008cff8c7230 */ /* 0x000fc40000004100 */
[C---:B------:R-:W-:Y:S01]  /*0dc0*/  FADD.FTZ R248, -R232.reuse, R149 ;  /* 0x00000095e8f87221 */ /* 0x040fe20000010100 */
[--C-:B------:R-:W-:Y:S02]  /*0dd0*/  HADD2.F32 R215, -RZ, R164.reuse.H0_H0 ;  /* 0x200000a4ffd77230 */ /* 0x100fe40000004100 */
[----:B------:R-:W-:Y:S02]  /*0de0*/  HADD2.F32 R218, -RZ, R164.H1_H1 ;  /* 0x300000a4ffda7230 */ /* 0x000fe40000004100 */
[C---:B------:R-:W-:Y:S01]  /*0df0*/  FADD.FTZ R175, -R232.reuse, R175 ;  /* 0x000000afe8af7221 */ /* 0x040fe20000010100 */
[C---:B------:R-:W-:Y:S01]  /*0e00*/  FADD.FTZ R164, -R232.reuse, R169 ;  /* 0x000000a9e8a47221 */ /* 0x040fe20000010100 */
[C---:B------:R-:W-:Y:S01]  /*0e10*/  FADD.FTZ R170, -R232.reuse, R170 ;  /* 0x000000aae8aa7221 */ /* 0x040fe20000010100 */
[----:B------:R-:W-:Y:S02]  /*0e20*/  HADD2.F32 R137, -RZ, R143.H0_H0 ;  /* 0x2000008fff897230 */ /* 0x000fe40000004100 */
[C---:B-----5:R-:W-:Y:S01]  /*0e30*/  FMUL.FTZ R150, R5.reuse, R244 ;  /* 0x000000f405967220 */ /* 0x060fe20000410000 */
[----:B------:R-:W-:Y:S01]  /*0e40*/  FADD.FTZ R180, -R232, R180 ;  /* 0x000000b4e8b47221 */ /* 0x000fe20000010100 */
[C---:B------:R-:W-:Y:S01]  /*0e50*/  FMUL.FTZ R169, R5.reuse, R174 ;  /* 0x000000ae05a97220 */ /* 0x040fe20000410000 */
[----:B------:R-:W-:Y:S01]  /*0e60*/  FMUL.FTZ R149, R5, R242 ;  /* 0x000000f205957220 */ /* 0x000fe20000410000 */
[----:B------:R-:W-:Y:S01]  /*0e70*/  FMUL.FTZ R174, R194, R209 ;  /* 0x000000d1c2ae7220 */ /* 0x000fe20000410000 */
[----:B------:R-:W-:Y:S01]  /*0e80*/  FADD.FTZ R236, -R232, R139 ;  /* 0x0000008be8ec7221 */ /* 0x000fe20000010100 */
[----:B------:R-:W-:-:S02]  /*0e90*/  HADD2.F32 R217, -RZ, R165.H0_H0 ;  /* 0x200000a5ffd97230 */ /* 0x000fc40000004100 */
[C---:B------:R-:W-:Y:S01]  /*0ea0*/  FMUL.FTZ R3, R5.reuse, R212 ;  /* 0x000000d405037220 */ /* 0x040fe20000410000 */
[----:B------:R-:W-:Y:S02]  /*0eb0*/  HADD2.F32 R220, -RZ, R165.H1_H1 ;  /* 0x300000a5ffdc7230 */ /* 0x000fe40000004100 */
[C---:B------:R-:W-:Y:S01]  /*0ec0*/  FADD.FTZ R172, -R232.reuse, R172 ;  /* 0x000000ace8ac7221 */ /* 0x040fe20000010100 */
[--C-:B------:R-:W-:Y:S02]  /*0ed0*/  HADD2.F32 R219, -RZ, R166.reuse.H0_H0 ;  /* 0x200000a6ffdb7230 */ /* 0x100fe40000004100 */
[----:B------:R-:W-:Y:S01]  /*0ee0*/  FMUL.FTZ R165, R5, R170 ;  /* 0x000000aa05a57220 */ /* 0x000fe20000410000 */
[----:B------:R-:W-:Y:S02]  /*0ef0*/  HADD2.F32 R222, -RZ, R166.H1_H1 ;  /* 0x300000a6ffde7230 */ /* 0x000fe40000004100 */
[----:B------:R-:W-:Y:S01]  /*0f00*/  FADD.FTZ R166, -R232, R171 ;  /* 0x000000abe8a67221 */ /* 0x000fe20000010100 */
[----:B------:R-:W-:-:S02]  /*0f10*/  HADD2.F32 R223, -RZ, R176.H0_H0 ;  /* 0x200000b0ffdf7230 */ /* 0x000fc40000004100 */
[----:B------:R-:W-:Y:S02]  /*0f20*/  HADD2.F32 R226, -RZ, R176.H1_H1 ;  /* 0x300000b0ffe27230 */ /* 0x000fe40000004100 */
[----:B------:R-:W-:Y:S01]  /*0f30*/  FADD.FTZ R176, -R232, R181 ;  /* 0x000000b5e8b07221 */ /* 0x000fe20000010100 */
[----:B------:R-:W-:Y:S02]  /*0f40*/  HADD2.F32 R139, -RZ, R142.H0_H0 ;  /* 0x2000008eff8b7230 */ /* 0x000fe40000004100 */
[C---:B------:R-:W-:Y:S01]  /*0f50*/  FMUL.FTZ R147, R5.reuse, R238 ;  /* 0x000000ee05937220 */ /* 0x040fe20000410000 */
[----:B0-----:R-:W-:Y:S02]  /*0f60*/  HADD2.F32 R203, -RZ, R141.H0_H0 ;  /* 0x2000008dffcb7230 */ /* 0x001fe40000004100 */
[C---:B------:R-:W-:Y:S01]  /*0f70*/  FMUL.FTZ R170, R5.reuse, R175 ;  /* 0x000000af05aa7220 */ /* 0x040fe20000410000 */
        /* <DEDUP_REMOVED lines=9> */
[----:B------:R-:W-:Y:S01]  /*1010*/  FADD.FTZ R216, -R232, R138 ;  /* 0x0000008ae8d87221 */ /* 0x000fe20000010100 */
[----:B------:R-:W-:-:S02]  /*1020*/  HADD2.F32 R221, -RZ, R167.H0_H0 ;  /* 0x200000a7ffdd7230 */ /* 0x000fc40000004100 */
[----:B------:R-:W-:Y:S01]  /*1030*/  FMUL.FTZ R144, R5, R214 ;  /* 0x000000d605907220 */ /* 0x000fe20000410000 */
[----:B------:R-:W-:Y:S02]  /*1040*/  HADD2.F32 R224, -RZ, R167.H1_H1 ;  /* 0x300000a7ffe07230 */ /* 0x000fe40000004100 */
[----:B------:R-:W-:Y:S01]  /*1050*/  FFMA.FTZ R137, R3, R174, RZ ;  /* 0x000000ae03897223 */ /* 0x000fe200000100ff */
[----:B------:R-:W-:Y:S02]  /*1060*/  HADD2.F32 R138, -RZ, R141.H1_H1 ;  /* 0x3000008dff8a7230 */ /* 0x000fe40000004100 */
[C---:B------:R-:W-:Y:S01]  /*1070*/  FMUL.FTZ R167, R5.reuse, R172 ;  /* 0x000000ac05a77220 */ /* 0x040fe20000410000 */
[--C-:B------:R-:W-:Y:S02]  /*1080*/  HADD2.F32 R227, -RZ, R178.reuse.H0_H0 ;  /* 0x200000b2ffe37230 */ /* 0x100fe40000004100 */
[----:B------:R-:W-:Y:S01]  /*1090*/  FMUL.FTZ R146, R5, R236 ;  /* 0x000000ec05927220 */ /* 0x000fe20000410000 */
[----:B------:R-:W-:-:S02]  /*10a0*/  HADD2.F32 R230, -RZ, R178.H1_H1 ;  /* 0x300000b2ffe67230 */ /* 0x000fc40000004100 */
[----:B------:R-:W-:Y:S01]  /*10b0*/  FMUL.FTZ R172, R5, R176 ;  /* 0x000000b005ac7220 */ /* 0x000fe20000410000 */
[----:B------:R-:W-:Y:S01]  /*10c0*/  FADD.FTZ R104, R104, R139 ;  /* 0x0000008b68687221 */ /* 0x000fe20000010000 */
[-C--:B------:R-:W-:Y:S01]  /*10d0*/  FFMA.FTZ R60, R147, R139.reuse, R60 ;  /* 0x0000008b933c7223 */ /* 0x080fe2000001003c */
[----:B------:R-:W-:Y:S01]  /*10e0*/  FMUL.FTZ R178, R190, R139 ;  /* 0x0000008bbeb27220 */ /* 0x000fe20000410000 */
[----:B------:R-:W-:Y:S01]  /*10f0*/  FADD.FTZ R240, -R232, R145 ;  /* 0x00000091e8f07221 */ /* 0x000fe20000010100 */
[----:B------:R-:W-:Y:S01]  /*1100*/  FMUL.FTZ R176, R192, R203 ;  /* 0x000000cbc0b07220 */ /* 0x000fe20000410000 */
[----:B------:R-:W-:Y:S01]  /*1110*/  FADD.FTZ R139, R136, R175 ;  /* 0x000000af888b7221 */ /* 0x000fe20000010000 */
[----:B------:R-:W-:Y:S01]  /*1120*/  FMUL.FTZ R145, R5, R216 ;  /* 0x000000d805917220 */ /* 0x000fe20000410000 */
[----:B------:R-:W-:Y:S01]  /*1130*/  FFMA.FTZ R136, R144, R175, R137 ;  /* 0x000000af90887223 */ /* 0x000fe20000010089 */
[--C-:B------:R-:W-:Y:S02]  /*1140*/  HADD2.F32 R225, -RZ, R177.reuse.H0_H0 ;  /* 0x200000b1ffe17230 */ /* 0x100fe40000004100 */
[----:B------:R-:W-:Y:S01]  /*1150*/  FFMA.FTZ R103, R146, R138, R103 ;  /* 0x0000008a92677223 */ /* 0x000fe20000010067 */
[----:B------:R-:W-:-:S02]  /*1160*/  HADD2.F32 R228, -RZ, R177.H1_H1 ;  /* 0x300000b1ffe47230 */ /* 0x000fc40000004100 */
[----:B------:R-:W-:Y:S01]  /*1170*/  FADD.FTZ R95, R95, R138 ;  /* 0x0000008a5f5f7221 */ /* 0x000fe20000010000 */
[----:B------:R-:W-:Y:S01]  /*1180*/  FMUL.FTZ R177, R191, R138 ;  /* 0x0000008abfb17220 */ /* 0x000fe20000410000 */
[----:B------:R-:W-:Y:S01]  /*1190*/  FADD.FTZ R138, R139, R176 ;  /* 0x000000b08b8a7221 */ /* 0x000fe20000010000 */
[----:B------:R-:W-:Y:S01]  /*11a0*/  FFMA.FTZ R137, R145, R176, R136 ;  /* 0x000000b091897223 */ /* 0x000fe20000010088 */
[----:B------:R-:W-:Y:S02]  /*11b0*/  HADD2.F32 R142, -RZ, R142.H1_H1 ;  /* 0x3000008eff8e7230 */ /* 0x000fe40000004100 */
[----:B------:R-:W-:Y:S01]  /*11c0*/  FADD.FTZ R156, -R232, R156 ;  /* 0x0000009ce89c7221 */ /* 0x000fe20000010100 */
[----:B------:R-:W-:Y:S01]  /*11d0*/  FADD.FTZ R139, R138, R177 ;  /* 0x000000b18a8b7221 */ /* 0x000fe20000010000 */
[----:B------:R-:W-:Y:S01]  /*11e0*/  FFMA.FTZ R136, R146, R177, R137 ;  /* 0x000000b192887223 */ /* 0x000fe20000010089 */
[C---:B------:R-:W-:Y:S01]  /*11f0*/  FADD.FTZ R157, -R232.reuse, R157 ;  /* 0x0000009de89d7221 */ /* 0x040fe20000010100 */
[----:B------:R-:W-:Y:S01]  /*1200*/  FADD.FTZ R158, -R232, R158 ;  /* 0x0000009ee89e7221 */ /* 0x000fe20000010100 */
[----:B------:R-:W-:-:S02]  /*1210*/  HADD2.F32 R229, -RZ, R179.H0_H0 ;  /* 0x200000b3ffe57230 */ /* 0x000fc40000004100 */
[C---:B------:R-:W-:Y:S01]  /*1220*/  FADD.FTZ R246, -R232.reuse, R148 ;  /* 0x00000094e8f67221 */ /* 0x040fe20000010100 */
[----:B------:R-:W-:Y:S02]  /*1230*/  HADD2.F32 R234, -RZ, R179.H1_H1 ;  /* 0x300000b3ffea7230 */ /* 0x000fe40000004100 */
[C---:B------:R-:W-:Y:S01]  /*1240*/  FADD.FTZ R159, -R232.reuse, R159 ;  /* 0x0000009fe89f7221 */ /* 0x040fe20000010100 */
[--C-:B------:R-:W-:Y:S02]  /*1250*/  HADD2.F32 R141, -RZ, R155.reuse.H0_H0 ;  /* 0x2000009bff8d7230 */ /* 0x100fe40000004100 */
[----:B------:R-:W-:Y:S01]  /*1260*/  FMUL.FTZ R179, R189, R142 ;  /* 0x0000008ebdb37220 */ /* 0x000fe20000410000 */
[----:B------:R-:W-:Y:S02]  /*1270*/  HADD2.F32 R202, -RZ, R155.H1_H1 ;  /* 0x3000009bffca7230 */ /* 0x000fe40000004100 */
[----:B------:R-:W-:Y:S01]  /*1280*/  FADD.FTZ R138, R139, R178 ;  /* 0x000000b28b8a7221 */ /* 0x000fe20000010000 */
[C---:B------:R-:W-:Y:S01]  /*1290*/  FADD.FTZ R160, -R232.reuse, R160 ;  /* 0x000000a0e8a07221 */ /* 0x040fe20000010100 */
[C---:B------:R-:W-:Y:S01]  /*12a0*/  FMUL.FTZ R148, R5.reuse, R240 ;  /* 0x000000f005947220 */ /* 0x040fe20000410000 */
[----:B------:R-:W-:Y:S01]  /*12b0*/  FMUL.FTZ R155, R5, R156 ;  /* 0x0000009c059b7220 */ /* 0x000fe20000410000 */
[----:B------:R-:W-:Y:S01]  /*12c0*/  FFMA.FTZ R137, R147, R178, R136 ;  /* 0x000000b293897223 */ /* 0x000fe20000010088 */
[C---:B------:R-:W-:Y:S01]  /*12d0*/  FADD.FTZ R161, -R232.reuse, R161 ;  /* 0x000000a1e8a17221 */ /* 0x040fe20000010100 */
[C---:B------:R-:W-:Y:S01]  /*12e0*/  FMUL.FTZ R156, R5.reuse, R157 ;  /* 0x0000009d059c7220 */ /* 0x040fe20000410000 */
[C---:B------:R-:W-:Y:S01]  /*12f0*/  FADD.FTZ R162, -R232.reuse, R162 ;  /* 0x000000a2e8a27221 */ /* 0x040fe20000010100 */
[C---:B------:R-:W-:Y:S01]  /*1300*/  FMUL.FTZ R157, R5.reuse, R158 ;  /* 0x0000009e059d7220 */ /* 0x040fe20000410000 */
[----:B------:R-:W-:Y:S01]  /*1310*/  FADD.FTZ R163, -R232, R163 ;  /* 0x000000a3e8a37221 */ /* 0x000fe20000010100 */
[C---:B------:R-:W-:Y:S01]  /*1320*/  FMUL.FTZ R158, R5.reuse, R159 ;  /* 0x0000009f059e7220 */ /* 0x040fe20000410000 */
[----:B------:R-:W-:Y:S01]  /*1330*/  FADD.FTZ R139, R138, R179 ;  /* 0x000000b38a8b7221 */ /* 0x000fe20000010000 */
[----:B------:R-:W-:Y:S01]  /*1340*/  FADD.FTZ R168, -R232, R168 ;  /* 0x000000a8e8a87221 */ /* 0x000fe20000010100 */
[C---:B------:R-:W-:Y:S01]  /*1350*/  FMUL.FTZ R159, R5.reuse, R160 ;  /* 0x000000a0059f7220 */ /* 0x040fe20000410000 */
[----:B------:R-:W-:Y:S01]  /*1360*/  FFMA.FTZ R136, R148, R179, R137 ;  /* 0x000000b394887223 */ /* 0x000fe20000010089 */
[----:B------:R-:W-:Y:S01]  /*1370*/  FADD.FTZ R173, -R232, R173 ;  /* 0x000000ade8ad7221 */ /* 0x000fe20000010100 */
[----:B------:R-:W-:Y:S01]  /*1380*/  FMUL.FTZ R160, R5, R161 ;  /* 0x000000a105a07220 */ /* 0x000fe20000410000 */
[----:B-1----:R-:W-:-:S02]  /*1390*/  HADD2.F32 R207, -RZ, R152.H0_H0 ;  /* 0x20000098ffcf7230 */ /* 0x002fc40000004100 */
[C---:B------:R-:W-:Y:S01]  /*13a0*/  FADD.FTZ R182, -R232.reuse, R182 ;  /* 0x000000b6e8b67221 */ /* 0x040fe20000010100 */
[C---:B------:R-:W-:Y:S01]  /*13b0*/  FMUL.FTZ R161, R5.reuse, R162 ;  /* 0x000000a205a17220 */ /* 0x040fe20000410000 */
[----:B------:R-:W-:Y:S01]  /*13c0*/  FMUL.FTZ R162, R5, R163 ;  /* 0x000000a305a27220 */ /* 0x000fe20000410000 */
[----:B------:R-:W-:Y:S01]  /*13d0*/  FADD.FTZ R138, R139, R180 ;  /* 0x000000b48b8a7221 */ /* 0x000fe20000010000 */
[----:B------:R-:W-:Y:S01]  /*13e0*/  FMUL.FTZ R163, R5, R168 ;  /* 0x000000a805a37220 */ /* 0x000fe20000410000 */
[----:B------:R-:W-:Y:S01]  /*13f0*/  FFMA.FTZ R137, R149, R180, R136 ;  /* 0x000000b495897223 */ /* 0x000fe20000010088 */
[C---:B------:R-:W-:Y:S01]  /*1400*/  FMUL.FTZ R168, R5.reuse, R173 ;  /* 0x000000ad05a87220 */ /* 0x040fe20000410000 */
[----:B------:R-:W-:Y:S02]  /*1410*/  HADD2.F32 R210, -RZ, R152.H1_H1 ;  /* 0x30000098ffd27230 */ /* 0x000fe40000004100 */
[C---:B------:R-:W-:Y:S01]  /*1420*/  FMUL.FTZ R173, R5.reuse, R182 ;  /* 0x000000b605ad7220 */ /* 0x040fe20000410000 */
[----:B------:R-:W-:Y:S01]  /*1430*/  FADD.FTZ R252, -R232, R151 ;  /* 0x00000097e8fc7221 */ /* 0x000fe20000010100 */
[----:B------:R-:W-:Y:S01]  /*1440*/  FMUL.FTZ R182, R186, R207 ;  /* 0x000000cfbab67220 */ /* 0x000fe20000410000 */
[----:B------:R-:W-:Y:S01]  /*1450*/  FADD.FTZ R139, R138, R181 ;  /* 0x000000b58a8b7221 */ /* 0x000fe20000010000 */
[----:B------:R-:W-:Y:S01]  /*1460*/  FMUL.FTZ R151, R5, R246 ;  /* 0x000000f605977220 */ /* 0x000fe20000410000 */
[----:B------:R-:W-:Y:S01]  /*1470*/  FFMA.FTZ R138, R150, R181, R137 ;  /* 0x000000b5968a7223 */ /* 0x000fe20000010089 */
[----:B------:R-:W-:-:S02]  /*1480*/  HADD2.F32 R205, -RZ, R153.H0_H0 ;  /* 0x20000099ffcd7230 */ /* 0x000fc40000004100 */
[----:B------:R-:W-:Y:S01]  /*1490*/  FADD.FTZ R232, -R232, R183 ;  /* 0x000000b7e8e87221 */ /* 0x000fe20000010100 */
[----:B------:R-:W-:Y:S01]  /*14a0*/  FMUL.FTZ R152, R5, R248 ;  /* 0x000000f805987220 */ /* 0x000fe20000410000 */
[----:B------:R-:W-:Y:S01]  /*14b0*/  FMUL.FTZ R183, R185, R210 ;  /* 0x000000d2b9b77220 */ /* 0x000fe20000410000 */
[----:B------:R-:W-:Y:S01]  /*14c0*/  FADD.FTZ R136, R139, R182 ;  /* 0x000000b68b887221 */ /* 0x000fe20000010000 */
[----:B------:R-:W-:Y:S01]  /*14d0*/  FFMA.FTZ R137, R151, R182, R138 ;  /* 0x000000b697897223 */ /* 0x000fe2000001008a */
[----:B------:R-:W-:Y:S02]  /*14e0*/  HADD2.F32 R206, -RZ, R153.H1_H1 ;  /* 0x30000099ffce7230 */ /* 0x000fe40000004100 */
[----:B------:R-:W-:Y:S01]  /*14f0*/  FFMA.FTZ R113, R152, R210, R113 ;  /* 0x000000d298717223 */ /* 0x000fe20000010071 */
[----:B------:R-:W-:Y:S01]  /*1500*/  FADD.FTZ R89, R89, R210 ;  /* 0x000000d259597221 */ /* 0x000fe20000010000 */
[----:B------:R-:W-:Y:S01]  /*1510*/  FMUL.FTZ R210, R184, R205 ;  /* 0x000000cdb8d27220 */ /* 0x000fe20000410000 */
[----:B------:R-:W-:Y:S01]  /*1520*/  FADD.FTZ R139, R136, R183 ;  /* 0x000000b7888b7221 */ /* 0x000fe20000010000 */
[----:B------:R-:W-:Y:S01]  /*1530*/  FMUL.FTZ R153, R5, R250 ;  /* 0x000000fa05997220 */ /* 0x000fe20000410000 */
[----:B------:R-:W-:Y:S01]  /*1540*/  FFMA.FTZ R136, R152, R183, R137 ;  /* 0x000000b798887223 */ /* 0x000fe20000010089 */
[----:B------:R-:W-:-:S02]  /*1550*/  HADD2.F32 R143, -RZ, R154.H0_H0 ;  /* 0x2000009aff8f7230 */ /* 0x000fc40000004100 */
[----:B------:R-:W-:Y:S01]  /*1560*/  FFMA.FTZ R100, R3, R209, R100 ;  /* 0x000000d103647223 */ /* 0x000fe20000010064 */
[----:B------:R-:W-:Y:S01]  /*1570*/  FADD.FTZ R92, R92, R209 ;  /* 0x000000d15c5c7221 */ /* 0x000fe20000010000 */
[----:B------:R-:W-:Y:S02]  /*1580*/  HADD2.F32 R204, -RZ, R154.H1_H1 ;  /* 0x3000009affcc7230 */ /* 0x000fe40000004100 */
[----:B------:R-:W-:Y:S01]  /*1590*/  FMUL.FTZ R209, R27, R206 ;  /* 0x000000ce1bd17220 */ /* 0x000fe20000410000 */
[----:B------:R-:W-:Y:S01]  /*15a0*/  FADD.FTZ R138, R139, R210 ;  /* 0x000000d28b8a7221 */ /* 0x000fe20000010000 */
[----:B------:R-:W-:Y:S01]  /*15b0*/  FMUL.FTZ R154, R5, R252 ;  /* 0x000000fc059a7220 */ /* 0x000fe20000410000 */
[----:B------:R-:W-:Y:S01]  /*15c0*/  FFMA.FTZ R137, R153, R210, R136 ;  /* 0x000000d299897223 */ /* 0x000fe20000010088 */
[----:B------:R-:W-:Y:S01]  /*15d0*/  FMUL.FTZ R212, R26, R143 ;  /* 0x0000008f1ad47220 */ /* 0x000fe20000410000 */
[----:B------:R-:W-:Y:S02]  /*15e0*/  FADD.FTZ R139, R138, R209 ;  /* 0x000000d18a8b7221 */ /* 0x000fe40000010000 */
[----:B------:R-:W-:Y:S01]  /*15f0*/  FFMA.FTZ R136, R154, R209, R137 ;  /* 0x000000d19a887223 */ /* 0x000fe20000010089 */
[----:B------:R-:W-:Y:S01]  /*1600*/  FMUL.FTZ R211, R25, R204 ;  /* 0x000000cc19d37220 */ /* 0x000fe20000410000 */
[----:B------:R-:W-:-:S02]  /*1610*/  FADD.FTZ R138, R139, R212 ;  /* 0x000000d48b8a7221 */ /* 0x000fc40000010000 */
        /* <DEDUP_REMOVED lines=8> */
[----:B------:R-:W-:-:S02]  /*16a0*/  FADD.FTZ R139, R138, R213 ;  /* 0x000000d58a8b7221 */ /* 0x000fc40000010000 */
        /* <DEDUP_REMOVED lines=103> */
.L_x_8862:
[----:B------:R-:W-:Y:S05]  /*1d20*/  BSYNC B1 ;  /* 0x0000000000017941 */ /* 0x000fea0003800000 */
.L_x_8860:
        /* <DEDUP_REMOVED lines=20> */
.L_x_8940:
        /* <DEDUP_REMOVED lines=47> */
.L_x_8865:
[----:B------:R-:W-:Y:S05]  /*2160*/  BSYNC B1 ;  /* 0x0000000000017941 */ /* 0x000fea0003800000 */
.L_x_8864:
        /* <DEDUP_REMOVED lines=8> */
.L_x_8867:
[----:B------:R-:W-:Y:S05]  /*21f0*/  BSYNC B1 ;  /* 0x0000000000017941 */ /* 0x000fea0003800000 */
.L_x_8866:
[----:B------:R-:W-:Y:S01]  /*2200*/  @P5 FMUL.FTZ R200, R137, R208 ;  /* 0x000000d089c85220 */ /* 0x000fe20000410000 */
[----:B-1----:R-:W-:Y:S01]  /*2210*/  @P5 FMUL.FTZ R201, R206, R231 ;  /* 0x000000e7cec95220 */ /* 0x002fe20000410000 */
[----:B------:R-:W-:Y:S01]  /*2220*/  @!P4 ISETP.NE.AND.EX P2, PT, R0, RZ, PT, P2 ;  /* 0x000000ff0000c20c */ /* 0x000fe20003f45320 */
[----:B------:R-:W-:Y:S01]  /*2230*/  BSSY B1, `(.L_x_8868) ;  /* 0x000000c000017945 */ /* 0x000fe20003800000 */
[----:B------:R-:W-:Y:S02]  /*2240*/  @!P4 ISETP.NE.U32.AND P3, PT, R2, RZ, PT ;  /* 0x000000ff0200c20c */ /* 0x000fe40003f65070 */
[----:B------:R-:W-:Y:S02]  /*2250*/  @P5 F2FP.F16.F32.PACK_AB R200, RZ, R200 ;  /* 0x000000c8ffc8523e */ /* 0x000fe400000000ff */
[----:B------:R-:W-:Y:S02]  /*2260*/  @P5 F2FP.F16.F32.PACK_AB R201, RZ, R201 ;  /* 0x000000c9ffc9523e */ /* 0x000fe400000000ff */
        /* <DEDUP_REMOVED lines=8> */
.L_x_8869:
[----:B------:R-:W-:Y:S05]  /*22f0*/  BSYNC B1 ;  /* 0x0000000000017941 */ /* 0x000fea0003800000 */
.L_x_8868:
        /* <DEDUP_REMOVED lines=8> */
.L_x_8871:
[----:B------:R-:W-:Y:S05]  /*2380*/  BSYNC B1 ;  /* 0x0000000000017941 */ /* 0x000fea0003800000 */
.L_x_8870:
[----:B------:R-:W-:Y:S01]  /*2390*/  @P5 FMUL.FTZ R231, R143, R236 ;  /* 0x000000ec8fe75220 */ /* 0x000fe20000410000 */
[----:B------:R-:W-:Y:S01]  /*23a0*/  @P5 FMUL.FTZ R233, R208, R233 ;  /* 0x000000e9d0e95220 */ /* 0x000fe20000410000 */
[----:B------:R-:W-:Y:S01]  /*23b0*/  @P5 PRMT R64, R200, 0x7610, R64 ;  /* 0x00007610c8405816 */ /* 0x000fe20000000040 */
[----:B------:R-:W-:Y:S01]  /*23c0*/  BSSY B1, `(.L_x_8872) ;  /* 0x000000f000017945 */ /* 0x000fe20003800000 */
[----:B------:R-:W-:Y:S02]  /*23d0*/  @!P4 ISETP.NE.AND.EX P6, PT, R0, RZ, PT, P6 ;  /* 0x000000ff0000c20c */ /* 0x000fe40003fc5360 */
[----:B------:R-:W-:Y:S02]  /*23e0*/  @P5 F2FP.F16.F32.PACK_AB R200, RZ, R231 ;  /* 0x000000e7ffc8523e */ /* 0x000fe400000000ff */
[----:B------:R-:W-:Y:S02]  /*23f0*/  @!P4 ISETP.NE.U32.AND P2, PT, R2, RZ, PT ;  /* 0x000000ff0200c20c */ /* 0x000fe40003f45070 */
[----:B------:R-:W-:-:S02]  /*2400*/  @!P4 ISETP.NE.AND.EX P3, PT, R0, RZ, PT, P3 ;  /* 0x000000ff0000c20c */ /* 0x000fc40003f65330 */
[----:B------:R-:W-:Y:S02]  /*2410*/  @P5 PRMT R64, R64, 0x5410, R201 ;  /* 0x0000541040405816 */ /* 0x000fe400000000c9 */
        /* <DEDUP_REMOVED lines=9> */
.L_x_8873:
[----:B------:R-:W-:Y:S05]  /*24b0*/  BSYNC B1 ;  /* 0x0000000000017941 */ /* 0x000fea0003800000 */
.L_x_8872:
        /* <DEDUP_REMOVED lines=10> */
.L_x_8875:
[----:B------:R-:W-:Y:S05]  /*2560*/  BSYNC B1 ;  /* 0x0000000000017941 */ /* 0x000fea0003800000 */
.L_x_8874:
[----:B------:R-:W-:Y:S01]  /*2570*/  @P5 FMUL.FTZ R141, R234, R141 ;  /* 0x0000008dea8d5220 */ /* 0x000fe20000410000 */
[----:B------:R-:W-:Y:S01]  /*2580*/  @P5 PRMT R65, R200, 0x7610, R65 ;  /* 0x00007610c8415816 */ /* 0x000fe20000000041 */
[----:B------:R-:W-:Y:S01]  /*2590*/  BSSY B1, `(.L_x_8876) ;  /* 0x000000d000017945 */ /* 0x000fe20003800000 */
[----:B------:R-:W-:Y:S02]  /*25a0*/  @!P4 ISETP.NE.AND.EX P2, PT, R0, RZ, PT, P2 ;  /* 0x000000ff0000c20c */ /* 0x000fe40003f45320 */
[----:B------:R-:W-:Y:S02]  /*25b0*/  @P5 PRMT R65, R65, 0x5410, R233 ;  /* 0x0000541041415816 */ /* 0x000fe400000000e9 */
        /* <DEDUP_REMOVED lines=10> */
.L_x_8877:
[----:B------:R-:W-:Y:S05]  /*2660*/  BSYNC B1 ;  /* 0x0000000000017941 */ /* 0x000fea0003800000 */
.L_x_8876:
        /* <DEDUP_REMOVED lines=9> */
[----:B------:R-:W-:Y:S02]  /*2700*/  @P5 F2FP.F16.F32.PACK_AB R199, RZ, R142 ;  /* 0x0000008effc7523e */ /* 0x000fe400000000ff */
        /* <DEDUP_REMOVED lines=10> */
.L_x_8879:
[----:B------:R-:W-:Y:S05]  /*27b0*/  BSYNC B1 ;  /* 0x0000000000017941 */ /* 0x000fea0003800000 */
.L_x_8878:
[----:B------:R-:W-:Y:S01]  /*27c0*/  @P5 FMUL.FTZ R208, R206, R140 ;  /* 0x0000008cced05220 */ /* 0x000fe20000410000 */
[----:B------:R-:W-:Y:S01]  /*27d0*/  @P5 PRMT R67, R199, 0x7610, R67 ;  /* 0x00007610c7435816 */ /* 0x000fe20000000043 */
[----:B------:R-:W-:Y:S01]  /*27e0*/  @P5 IMAD.WIDE.U32 R202, R205, 0x10, R202 ;  /* 0x00000010cdca5825 */ /* 0x000fe200078e00ca */
[----:B------:R-:W-:Y:S01]  /*27f0*/  SEL R140, R231, R132, P1 ;  /* 0x00000084e78c7207 */ /* 0x000fe20000800000 */
[----:B------:R0:W-:Y:S01]  /*2800*/  @P0 STG.E.128 desc[UR4][R200.64], R136 ;  /* 0x00000088c8000986 */ /* 0x0001e2000c101d04 */
[----:B------:R-:W-:Y:S01]  /*2810*/  @P5 F2FP.F16.F32.PACK_AB R208, RZ, R208 ;  /* 0x000000d0ffd0523e */ /* 0x000fe200000000ff */
        /* <DEDUP_REMOVED lines=35> */
.L_x_8881:
[----:B------:R-:W-:Y:S05]  /*2a50*/  BSYNC B1 ;  /* 0x0000000000017941 */ /* 0x000fea0003800000 */
.L_x_8880:
        /* <DEDUP_REMOVED lines=8> */
.L_x_8883:
[----:B------:R-:W-:Y:S05]  /*2ae0*/  BSYNC B1 ;  /* 0x0000000000017941 */ /* 0x000fea0003800000 */
.L_x_8882:
[----:B------:R-:W-:Y:S01]  /*2af0*/  @P5 FMUL.FTZ R142, R141, R208 ;  /* 0x000000d08d8e5220 */ /* 0x000fe20000410000 */
[----:B------:R-:W-:Y:S01]  /*2b00*/  @P5 FMUL.FTZ R202, R138, R231 ;  /* 0x000000e78aca5220 */ /* 0x000fe20000410000 */
        /* <DEDUP_REMOVED lines=13> */
.L_x_8885:
[----:B------:R-:W-:Y:S05]  /*2be0*/  BSYNC B1 ;  /* 0x0000000000017941 */ /* 0x000fea0003800000 */
.L_x_8884:
        /* <DEDUP_REMOVED lines=8> */
.L_x_8887:
[----:B------:R-:W-:Y:S05]  /*2c70*/  BSYNC B1 ;  /* 0x0000000000017941 */ /* 0x000fea0003800000 */
.L_x_8886:
        /* <DEDUP_REMOVED lines=18> */
.L_x_8889:
[----:B------:R-:W-:Y:S05]  /*2da0*/  BSYNC B1 ;  /* 0x0000000000017941 */ /* 0x000fea0003800000 */
.L_x_8888:
        /* <DEDUP_REMOVED lines=10> */
.L_x_8891:
[----:B------:R-:W-:Y:S05]  /*2e50*/  BSYNC B1 ;  /* 0x0000000000017941 */ /* 0x000fea0003800000 */
.L_x_8890:
        /* <DEDUP_REMOVED lines=15> */
.L_x_8893:
[----:B------:R-:W-:Y:S05]  /*2f50*/  BSYNC B1 ;  /* 0x0000000000017941 */ /* 0x000fea0003800000 */
.L_x_8892:
[----:B------:R-:W-:Y:S01]  /*2f60*/  @!P4 ISETP.NE.U32.AND P2, PT, R2, RZ, PT ;  /* 0x000000ff0200c20c */ /* 0x000fe20003f45070 */
[----:B------:R-:W-:Y:S01]  /*2f70*/  @P5 FMUL.FTZ R208, R203, R199 ;  /* 0x000000c7cbd05220 */ /* 0x000fe20000410000 */
[----:B------:R-:W-:Y:S01]  /*2f80*/  @P5 PRMT R66, R202, 0x7610, R66 ;  /* 0x00007610ca425816 */ /* 0x000fe20000000042 */
[----:B------:R-:W-:Y:S01]  /*2f90*/  @P0 IMAD.WIDE.U32 R198, R198, 0x20, R136 ;  /* 0x00000020c6c60825 */ /* 0x000fe200078e0088 */
[----:B------:R-:W-:Y:S01]  /*2fa0*/  @!P4 ISETP.NE.AND.EX P2, PT, R0, RZ, PT, P2 ;  /* 0x000000ff0000c20c */ /* 0x000fe20003f45320 */
[----:B------:R-:W-:Y:S01]  /*2fb0*/  BSSY B1, `(.L_x_8894) ;  /* 0x0000010000017945 */ /* 0x000fe20003800000 */
[----:B------:R-:W-:Y:S02]  /*2fc0*/  SEL R137, R138, R121, P1 ;  /* 0x000000798a897207 */ /* 0x000fe40000800000 */
[----:B------:R-:W-:Y:S02]  /*2fd0*/  SEL R138, R139, R122, P1 ;  /* 0x0000007a8b8a7207 */ /* 0x000fe40000800000 */
[----:B------:R-:W-:-:S02]  /*2fe0*/  @P5 PRMT R66, R66, 0x5410, R206 ;  /* 0x0000541042425816 */ /* 0x000fc400000000ce */
[----:B------:R-:W-:Y:S02]  /*2ff0*/  @P5 F2FP.F16.F32.PACK_AB R208, RZ, R208 ;  /* 0x000000d0ffd0523e */ /* 0x000fe400000000ff */
        /* <DEDUP_REMOVED lines=11> */
.L_x_8895:
[----:B------:R-:W-:Y:S05]  /*30b0*/  BSYNC B1 ;  /* 0x0000000000017941 */ /* 0x000fea0003800000 */
.L_x_8894:
        /* <DEDUP_REMOVED lines=41> */
.L_x_8897:
[----:B------:R-:W-:Y:S05]  /*3350*/  BSYNC B1 ;  /* 0x0000000000017941 */ /* 0x000fea0003800000 */
.L_x_8896:
        /* <DEDUP_REMOVED lines=8> */
.L_x_8899:
[----:B------:R-:W-:Y:S05]  /*33e0*/  BSYNC B1 ;  /* 0x0000000000017941 */ /* 0x000fea0003800000 */
.L_x_8898:
        /* <DEDUP_REMOVED lines=15> */
.L_x_8901:
[----:B------:R-:W-:Y:S05]  /*34e0*/  BSYNC B1 ;  /* 0x0000000000017941 */ /* 0x000fea0003800000 */
.L_x_8900:
        /* <DEDUP_REMOVED lines=8> */
.L_x_8903:
[----:B------:R-:W-:Y:S05]  /*3570*/  BSYNC B1 ;  /* 0x0000000000017941 */ /* 0x000fea0003800000 */
.L_x_8902:
        /* <DEDUP_REMOVED lines=18> */
.L_x_8905:
[----:B------:R-:W-:Y:S05]  /*36a0*/  BSYNC B1 ;  /* 0x0000000000017941 */ /* 0x000fea0003800000 */
.L_x_8904:
        /* <DEDUP_REMOVED lines=10> */
.L_x_8907:
[----:B------:R-:W-:Y:S05]  /*3750*/  BSYNC B1 ;  /* 0x0000000000017941 */ /* 0x000fea0003800000 */
.L_x_8906:
        /* <DEDUP_REMOVED lines=15> */
.L_x_8909:
[----:B------:R-:W-:Y:S05]  /*3850*/  BSYNC B1 ;  /* 0x0000000000017941 */ /* 0x000fea0003800000 */
.L_x_8908:
        /* <DEDUP_REMOVED lines=21> */
.L_x_8911:
[----:B------:R-:W-:Y:S05]  /*39b0*/  BSYNC B1 ;  /* 0x0000000000017941 */ /* 0x000fea0003800000 */
.L_x_8910:
        /* <DEDUP_REMOVED lines=41> */
.L_x_8913:
[----:B------:R-:W-:Y:S05]  /*3c50*/  BSYNC B1 ;  /* 0x0000000000017941 */ /* 0x000fea0003800000 */
.L_x_8912:
        /* <DEDUP_REMOVED lines=8> */
.L_x_8915:
[----:B------:R-:W-:Y:S05]  /*3ce0*/  BSYNC B1 ;  /* 0x0000000000017941 */ /* 0x000fea0003800000 */
.L_x_8914:
        /* <DEDUP_REMOVED lines=8> */
.L_x_8917:
[----:B------:R-:W-:Y:S05]  /*3d70*/  BSYNC B1 ;  /* 0x0000000000017941 */ /* 0x000fea0003800000 */
.L_x_8916:
        /* <DEDUP_REMOVED lines=8> */
.L_x_8919:
[----:B------:R-:W-:Y:S05]  /*3e00*/  BSYNC B1 ;  /* 0x0000000000017941 */ /* 0x000fea0003800000 */
.L_x_8918:
        /* <DEDUP_REMOVED lines=9> */
[----:B------:R-:W-:-:S02]  /*3ea0*/  @P5 F2FP.F16.F32.PACK_AB R140, RZ, R140 ;  /* 0x0000008cff8c523e */ /* 0x000fc400000000ff */
        /* <DEDUP_REMOVED lines=9> */
.L_x_8921:
[----:B------:R-:W-:Y:S05]  /*3f40*/  BSYNC B1 ;  /* 0x0000000000017941 */ /* 0x000fea0003800000 */
.L_x_8920:
        /* <DEDUP_REMOVED lines=10> */
.L_x_8923:
[----:B------:R-:W-:Y:S05]  /*3ff0*/  BSYNC B1 ;  /* 0x0000000000017941 */ /* 0x000fea0003800000 */
.L_x_8922:
        /* <DEDUP_REMOVED lines=10> */
.L_x_8925:
[----:B------:R-:W-:Y:S05]  /*40a0*/  BSYNC B1 ;  /* 0x0000000000017941 */ /* 0x000fea0003800000 */
.L_x_8924:
[----:B------:R-:W-:Y:S01]  /*40b0*/  @P5 FMUL.FTZ R202, R201, R234 ;  /* 0x000000eac9ca5220 */ /* 0x000fe20000410000 */
[----:B------:R-:W-:Y:S01]  /*40c0*/  @P5 F2FP.F16.F32.PACK_AB R142, RZ, R142 ;  /* 0x0000008eff8e523e */ /* 0x000fe200000000ff */
[----:B------:R-:W-:Y:S01]  /*40d0*/  BSSY B1, `(.L_x_8926) ;  /* 0x000001d000017945 */ /* 0x000fe20003800000 */
[----:B------:R-:W-:Y:S02]  /*40e0*/  @P5 F2FP.F16.F32.PACK_AB R198, RZ, R198 ;  /* 0x000000c6ffc6523e */ /* 0x000fe400000000ff */
[----:B------:R-:W-:Y:S02]  /*40f0*/  @!P4 ISETP.NE.U32.AND P2, PT, R2, RZ, PT ;  /* 0x000000ff0200c20c */ /* 0x000fe40003f45070 */
[----:B------:R-:W-:Y:S02]  /*4100*/  @P5 F2FP.F16.F32.PACK_AB R143, RZ, R143 ;  /* 0x0000008fff8f523e */ /* 0x000fe400000000ff */
[----:B------:R-:W-:Y:S02]  /*4110*/  @P5 F2FP.F16.F32.PACK_AB R199, RZ, R199 ;  /* 0x000000c7ffc7523e */ /* 0x000fe400000000ff */
[----:B------:R-:W-:-:S02]  /*4120*/  @P5 F2FP.F16.F32.PACK_AB R202, RZ, R202 ;  /* 0x000000caffca523e */ /* 0x000fc400000000ff */
        /* <DEDUP_REMOVED lines=23> */
.L_x_8927:
[----:B------:R-:W-:Y:S05]  /*42a0*/  BSYNC B1 ;  /* 0x0000000000017941 */ /* 0x000fea0003800000 */
.L_x_8926:
[----:B------:R-:W0:Y:S01]  /*42b0*/  @P5 LDC R5, c[0x0][0x29c] ;  /* 0x0000a700ff055b82 */ /* 0x000e220000000800 */
[----:B------:R-:W-:Y:S02]  /*42c0*/  @P5 IADD3 R205, R205, 0x60, RZ ;  /* 0x00000060cdcd5810 */ /* 0x000fe40007ffe0ff */
[----:B------:R-:W-:-:S05]  /*42d0*/  SEL R135, R142, R135, P1 ;  /* 0x000000878e877207 */ /* 0x000fca0000800000 */
[----:B------:R-:W1:Y:S08]  /*42e0*/  @P0 LDC.64 R140, c[0x0][0x308] ;  /* 0x0000c200ff8c0b82 */ /* 0x000e700000000a00 */
[----:B------:R-:W2:Y:S08]  /*42f0*/  @P5 LDC.64 R138, c[0x0][0x2f8] ;  /* 0x0000be00ff8a5b82 */ /* 0x000eb00000000a00 */
[----:B------:R-:W3:Y:S01]  /*4300*/  LDC.64 R136, c[0x0][0x210] ;  /* 0x00008400ff887b82 */ /* 0x000ee20000000a00 */
[----:B0-----:R-:W-:-:S05]  /*4310*/  @P5 FMUL.FTZ R0, R142, R5 ;  /* 0x000000058e005220 */ /* 0x001fca0000410000 */
[----:B------:R-:W-:Y:S01]  /*4320*/  @P5 F2FP.F16.F32.PACK_AB R0, RZ, R0 ;  /* 0x00000000ff00523e */ /* 0x000fe200000000ff */
        /* <DEDUP_REMOVED lines=9> */
.L_x_8859:
[----:B------:R-:W-:Y:S05]  /*43c0*/  BSYNC B0 ;  /* 0x0000000000007941 */ /* 0x000fea0003800000 */
.L_x_8857:
        /* <DEDUP_REMOVED lines=187> */
.L_x_8863:
        /* <DEDUP_REMOVED lines=8> */
.L_x_8930:
[----:B------:R-:W-:Y:S05]  /*5000*/  BSYNC B1 ;  /* 0x0000000000017941 */ /* 0x000fea0003800000 */
.L_x_8929:
        /* <DEDUP_REMOVED lines=8> */
.L_x_8931:
[----:B------:R-:W-:Y:S01]  /*5090*/  FADD.FTZ R137, R137, R138 ;  /* 0x0000008a89897221 */ /* 0x000fe20000010000 */
[----:B------:R-:W-:-:S04]  /*50a0*/  HFMA2.MMA R206, -RZ, RZ, 0, 1.1920928955078125e-07 ;  /* 0x00000002ffce7435 */ /* 0x000fc800000001ff */
[----:B------:R-:W-:Y:S02]  /*50b0*/  MOV R205, R137 ;  /* 0x0000008900cd7202 */ /* 0x000fe40000000f00 */
[----:B------:R-:W-:-:S07]  /*50c0*/  MOV R139, R203 ;  /* 0x000000cb008b7202 */ /* 0x000fce0000000f00 */
[----:B------:R-:W-:Y:S05]  /*50d0*/  WARPSYNC.COLLECTIVE R204, `(.L_x_8932) ;  /* 0x00000000cc087348 */ /* 0x000fea0003c00000 */
[----:B------:R0:W1:Y:S02]  /*50e0*/  SHFL.BFLY P0, R203, R205, R206, R207 ;  /* 0x0c0000cecdcb7389 */ /* 0x00006400000000cf */
[----:B01----:R-:W-:Y:S01]  /*50f0*/  ENDCOLLECTIVE ;  /* 0x000000000000791b */ /* 0x003fe20003800000 */
.L_x_8932:
[----:B------:R-:W-:-:S05]  /*5100*/  FADD.FTZ R139, R139, R136 ;  /* 0x000000888b8b7221 */ /* 0x000fca0000010000 */
[----:B------:R-:W-:Y:S02]  /*5110*/  MOV R205, R139 ;  /* 0x0000008b00cd7202 */ /* 0x000fe40000000f00 */
[----:B------:R-:W-:-:S07]  /*5120*/  MOV R140, R203 ;  /* 0x000000cb008c7202 */ /* 0x000fce0000000f00 */
[----:B------:R-:W-:Y:S05]  /*5130*/  WARPSYNC.COLLECTIVE R204, `(.L_x_8933) ;  /* 0x00000000cc087348 */ /* 0x000fea0003c00000 */
[----:B------:R0:W1:Y:S02]  /*5140*/  SHFL.BFLY P0, R203, R205, R206, R207 ;  /* 0x0c0000cecdcb7389 */ /* 0x00006400000000cf */
[----:B01----:R-:W-:Y:S01]  /*5150*/  ENDCOLLECTIVE ;  /* 0x000000000000791b */ /* 0x003fe20003800000 */
.L_x_8933:
[----:B------:R-:W-:Y:S01]  /*5160*/  FADD.FTZ R140, R137, R140 ;  /* 0x0000008c898c7221 */ /* 0x000fe20000010000 */
[----:B------:R-:W-:-:S04]  /*5170*/  HFMA2.MMA R206, -RZ, RZ, 0, 2.384185791015625e-07 ;  /* 0x00000004ffce7435 */ /* 0x000fc800000001ff */
[----:B------:R-:W-:Y:S02]  /*5180*/  MOV R205, R140 ;  /* 0x0000008c00cd7202 */ /* 0x000fe40000000f00 */
[----:B------:R-:W-:-:S07]  /*5190*/  MOV R142, R203 ;  /* 0x000000cb008e7202 */ /* 0x000fce0000000f00 */
[----:B------:R-:W-:Y:S05]  /*51a0*/  WARPSYNC.COLLECTIVE R204, `(.L_x_8934) ;  /* 0x00000000cc087348 */ /* 0x000fea0003c00000 */
[----:B------:R0:W1:Y:S02]  /*51b0*/  SHFL.BFLY P0, R203, R205, R206, R207 ;  /* 0x0c0000cecdcb7389 */ /* 0x00006400000000cf */
[----:B01----:R-:W-:Y:S01]  /*51c0*/  ENDCOLLECTIVE ;  /* 0x000000000000791b */ /* 0x003fe20003800000 */
.L_x_8934:
[----:B------:R-:W-:-:S05]  /*51d0*/  FADD.FTZ R142, R139, R142 ;  /* 0x0000008e8b8e7221 */ /* 0x000fca0000010000 */
[----:B------:R-:W-:Y:S02]  /*51e0*/  MOV R205, R142 ;  /* 0x0000008e00cd7202 */ /* 0x000fe40000000f00 */
[----:B------:R-:W-:-:S07]  /*51f0*/  MOV R141, R203 ;  /* 0x000000cb008d7202 */ /* 0x000fce0000000f00 */
[----:B------:R-:W-:Y:S05]  /*5200*/  WARPSYNC.COLLECTIVE R204, `(.L_x_8935) ;  /* 0x00000000cc087348 */ /* 0x000fea0003c00000 */
[----:B------:R0:W1:Y:S02]  /*5210*/  SHFL.BFLY P0, R203, R205, R206, R207 ;  /* 0x0c0000cecdcb7389 */ /* 0x00006400000000cf */
[----:B01----:R-:W-:Y:S01]  /*5220*/  ENDCOLLECTIVE ;  /* 0x000000000000791b */ /* 0x003fe20003800000 */
.L_x_8935:
[----:B------:R-:W-:Y:S01]  /*5230*/  FADD.FTZ R141, R140, R141 ;  /* 0x0000008d8c8d7221 */ /* 0x000fe20000010000 */
[----:B------:R-:W-:-:S04]  /*5240*/  HFMA2.MMA R206, -RZ, RZ, 0, 4.76837158203125e-07 ;  /* 0x00000008ffce7435 */ /* 0x000fc800000001ff */
[----:B------:R-:W-:Y:S02]  /*5250*/  MOV R205, R141 ;  /* 0x0000008d00cd7202 */ /* 0x000fe40000000f00 */
[----:B------:R-:W-:-:S07]  /*5260*/  MOV R143, R203 ;  /* 0x000000cb008f7202 */ /* 0x000fce0000000f00 */
[----:B------:R-:W-:Y:S05]  /*5270*/  WARPSYNC.COLLECTIVE R204, `(.L_x_8936) ;  /* 0x00000000cc087348 */ /* 0x000fea0003c00000 */
[----:B------:R0:W1:Y:S02]  /*5280*/  SHFL.BFLY P0, R203, R205, R206, R207 ;  /* 0x0c0000cecdcb7389 */ /* 0x00006400000000cf */
[----:B01----:R-:W-:Y:S01]  /*5290*/  ENDCOLLECTIVE ;  /* 0x000000000000791b */ /* 0x003fe20003800000 */
.L_x_8936:
[----:B------:R-:W-:-:S05]  /*52a0*/  FADD.FTZ R143, R142, R143 ;  /* 0x0000008f8e8f7221 */ /* 0x000fca0000010000 */
[----:B------:R-:W-:Y:S02]  /*52b0*/  MOV R205, R143 ;  /* 0x0000008f00cd7202 */ /* 0x000fe40000000f00 */
[----:B------:R-:W-:-:S07]  /*52c0*/  MOV R136, R203 ;  /* 0x000000cb00887202 */ /* 0x000fce0000000f00 */
[----:B------:R-:W-:Y:S05]  /*52d0*/  WARPSYNC.COLLECTIVE R204, `(.L_x_8937) ;  /* 0x00000000cc087348 */ /* 0x000fea0003c00000 */
[----:B------:R0:W1:Y:S02]  /*52e0*/  SHFL.BFLY P0, R203, R205, R206, R207 ;  /* 0x0c0000cecdcb7389 */ /* 0x00006400000000cf */
[----:B01----:R-:W-:Y:S01]  /*52f0*/  ENDCOLLECTIVE ;  /* 0x000000000000791b */ /* 0x003fe20003800000 */
.L_x_8937:
[----:B------:R-:W-:Y:S01]  /*5300*/  FADD.FTZ R202, R141, R136 ;  /* 0x000000888dca7221 */ /* 0x000fe20000010000 */
[----:B------:R-:W-:-:S04]  /*5310*/  HFMA2.MMA R206, -RZ, RZ, 0, 9.5367431640625e-07 ;  /* 0x00000010ffce7435 */ /* 0x000fc800000001ff */
[----:B------:R-:W-:Y:S02]  /*5320*/  MOV R205, R202 ;  /* 0x000000ca00cd7202 */ /* 0x000fe40000000f00 */
[----:B------:R-:W-:-:S07]  /*5330*/  MOV R138, R203 ;  /* 0x000000cb008a7202 */ /* 0x000fce0000000f00 */
[----:B------:R-:W-:Y:S05]  /*5340*/  WARPSYNC.COLLECTIVE R204, `(.L_x_8938) ;  /* 0x00000000cc087348 */ /* 0x000fea0003c00000 */
[----:B------:R0:W1:Y:S02]  /*5350*/  SHFL.BFLY P0, R203, R205, R206, R207 ;  /* 0x0c0000cecdcb7389 */ /* 0x00006400000000cf */
[----:B01----:R-:W-:Y:S01]  /*5360*/  ENDCOLLECTIVE ;  /* 0x000000000000791b */ /* 0x003fe20003800000 */
.L_x_8938:
[----:B------:R-:W-:-:S05]  /*5370*/  FADD.FTZ R138, R143, R138 ;  /* 0x0000008a8f8a7221 */ /* 0x000fca0000010000 */
[----:B------:R-:W-:Y:S02]  /*5380*/  MOV R205, R138 ;  /* 0x0000008a00cd7202 */ /* 0x000fe40000000f00 */
[----:B------:R-:W-:-:S07]  /*5390*/  MOV R139, R203 ;  /* 0x000000cb008b7202 */ /* 0x000fce0000000f00 */
[----:B------:R-:W-:Y:S05]  /*53a0*/  WARPSYNC.COLLECTIVE R204, `(.L_x_8939) ;  /* 0x00000000cc087348 */ /* 0x000fea0003c00000 */
[----:B------:R0:W1:Y:S02]  /*53b0*/  SHFL.BFLY P0, R203, R205, R206, R207 ;  /* 0x0c0000cecdcb7389 */ /* 0x00006400000000cf */
[----:B01----:R-:W-:Y:S01]  /*53c0*/  ENDCOLLECTIVE ;  /* 0x000000000000791b */ /* 0x003fe20003800000 */
.L_x_8939:
[----:B------:R-:W-:Y:S05]  /*53d0*/  BRA `(.L_x_8940) ;  /* 0xffffffc800a47947 */ /* 0x000fea000383ffff */
.L_x_8941:
        /* <DEDUP_REMOVED lines=10> */
.L_x_14327:


//--------------------- .text._ZN10layer_norm13ln_bwd_kernelINS_13Kernel_traitsI6__halfS2_fS2_fjLj1024ELj1ELj4ELj1ELj16ENS_18Kernel_traits_baseILj1024ES2_S2_fS2_fjLj128EEEEELb0ELb1ELb0ELb0EEEvNS_9BwdParamsE --------------------------
	.section	.text._ZN10layer_norm13ln_bwd_kernelINS_13Kernel_traitsI6__halfS2_fS2_fjLj1024ELj1ELj4ELj1ELj16ENS_18Kernel_traits_baseILj1024ES2_S2_fS2_fjLj128EEEEELb0ELb1ELb0ELb0EEEvNS_9BwdParamsE,"ax",@progbits
	.align	128
        .global         _ZN10layer_norm13ln_bwd_kernelINS_13Kernel_traitsI6__halfS2_fS2_fjLj1024ELj1ELj4ELj1ELj16ENS_18Kernel_traits_baseILj1024ES2_S2_fS2_fjLj128EEEEELb0ELb1ELb0ELb0EEEvNS_9BwdParamsE
        .type           _ZN10layer_norm13ln_bwd_kernelINS_13Kernel_traitsI6__halfS2_fS2_fjLj1024ELj1ELj4ELj1ELj16ENS_18Kernel_traits_baseILj1024ES2_S2_fS2_fjLj128EEEEELb0ELb1ELb0ELb0EEEvNS_9BwdParamsE,@function
        .size           _ZN10layer_norm13ln_bwd_kernelINS_13Kernel_traitsI6__halfS2_fS2_fjLj1024ELj1ELj4ELj1ELj16ENS_18Kernel_traits_baseILj1024ES2_S2_fS2_fjLj128EEEEELb0ELb1ELb0ELb0EEEvNS_9BwdParamsE,(.L_x_14328 - _ZN10layer_norm13ln_bwd_kernelINS_13Kernel_traitsI6__halfS2_fS2_fjLj1024ELj1ELj4ELj1ELj16ENS_18Kernel_traits_baseILj1024ES2_S2_fS2_fjLj128EEEEELb0ELb1ELb0ELb0EEEvNS_9BwdParamsE)
        .other          _ZN10layer_norm13ln_bwd_kernelINS_13Kernel_traitsI6__halfS2_fS2_fjLj1024ELj1ELj4ELj1ELj16ENS_18Kernel_traits_baseILj1024ES2_S2_fS2_fjLj128EEEEELb0ELb1ELb0ELb0EEEvNS_9BwdParamsE,@"STO_CUDA_ENTRY STV_DEFAULT"
_ZN10layer_norm13ln_bwd_kernelINS_13Kernel_traitsI6__halfS2_fS2_fjLj1024ELj1ELj4ELj1ELj16ENS_18Kernel_traits_baseILj1024ES2_S2_fS2_fjLj128EEEEELb0ELb1ELb0ELb0EEEvNS_9BwdParamsE:
.text._ZN10layer_norm13ln_bwd_kernelINS_13Kernel_traitsI6__halfS2_fS2_fjLj1024ELj1ELj4ELj1ELj16ENS_18Kernel_traits_baseILj1024ES2_S2_fS2_fjLj128EEEEELb0ELb1ELb0ELb0EEEvNS_9BwdParamsE:
        /* <DEDUP_REMOVED lines=114> */
[----:B------:R-:W-:Y:S01]  /*0720*/  HADD2.F32 R252, -RZ, R23.H1_H1 ;  /* 0x30000017fffc7230 */ /* 0x000fe20000004100 */
[----:B------:R-:W-:Y:S01]  /*0730*/  ISETP.NE.AND.EX P4, PT, RZ, UR7, PT, P4 ;  /* 0x00000007ff007c0c */ /* 0x000fe2000bf85340 */
[--C-:B------:R-:W-:Y:S01]  /*0740*/  HADD2.F32 R251, -RZ, R16.reuse.H0_H0 ;  /* 0x20000010fffb7230 */ /* 0x100fe20000004100 */
[----:B------:R2:W-:Y:S01]  /*0750*/  STL [R1+0x70], R2 ;  /* 0x0000700201007387 */ /* 0x0005e20000100800 */
[----:B------:R-:W-:Y:S01]  /*0760*/  HADD2.F32 R250, -RZ, R16.H1_H1 ;  /* 0x30000010fffa7230 */ /* 0x000fe20000004100 */
[----:B------:R-:W-:Y:S01]  /*0770*/  P2R R218, PR, RZ, 0x20 ;  /* 0x00000020ffda7803 */ /* 0x000fe20000000000 */
[----:B0-----:R-:W-:-:S02]  /*0780*/  HADD2.F32 R0, -RZ, R33.H1_H1 ;  /* 0x30000021ff007230 */ /* 0x001fc40000004100 */
[--C-:B------:R-:W-:Y:S02]  /*0790*/  HADD2.F32 R249, -RZ, R17.reuse.H0_H0 ;  /* 0x20000011fff97230 */ /* 0x100fe40000004100 */
[--C-:B-1----:R-:W-:Y:S01]  /*07a0*/  HADD2.F32 R32, -RZ, R34.reuse.H0_H0 ;  /* 0x20000022ff207230 */ /* 0x102fe20000004100 */
        /* <DEDUP_REMOVED lines=14> */
[----:B------:R-:W-:Y:S01]  /*0890*/  STL [R1+0x5c], R32 ;  /* 0x00005c2001007387 */ /* 0x000fe20000100800 */
[----:B------:R-:W-:-:S02]  /*08a0*/  HADD2.F32 R242, -RZ, R12.H1_H1 ;  /* 0x3000000cfff27230 */ /* 0x000fc40000004100 */
[--C-:B------:R-:W-:Y:S01]  /*08b0*/  HADD2.F32 R241, -RZ, R13.reuse.H0_H0 ;  /* 0x2000000dfff17230 */ /* 0x100fe20000004100 */
[----:B------:R1:W-:Y:S01]  /*08c0*/  STL [R1+0x58], R2 ;  /* 0x0000580201007387 */ /* 0x0003e20000100800 */
[----:B------:R-:W-:Y:S02]  /*08d0*/  HADD2.F32 R240, -RZ, R13.H1_H1 ;  /* 0x3000000dfff07230 */ /* 0x000fe40000004100 */
[----:B0-----:R-:W-:Y:S02]  /*08e0*/  HADD2.F32 R0, -RZ, R28.H1_H1 ;  /* 0x3000001cff007230 */ /* 0x001fe40000004100 */
[----:B------:R-:W-:Y:S02]  /*08f0*/  HADD2.F32 R28, -RZ, R29.H0_H0 ;  /* 0x2000001dff1c7230 */ /* 0x000fe40000004100 */
[--C-:B------:R-:W-:Y:S01]  /*0900*/  HADD2.F32 R239, -RZ, R14.reuse.H0_H0 ;  /* 0x2000000effef7230 */ /* 0x100fe20000004100 */
[----:B------:R0:W-:Y:S01]  /*0910*/  STL [R1+0x54], R0 ;  /* 0x0000540001007387 */ /* 0x0001e20000100800 */
[----:B------:R-:W-:-:S02]  /*0920*/  HADD2.F32 R238, -RZ, R14.H1_H1 ;  /* 0x3000000effee7230 */ /* 0x000fc40000004100 */
[----:B-1----:R-:W-:Y:S01]  /*0930*/  HADD2.F32 R2, -RZ, R29.H1_H1 ;  /* 0x3000001dff027230 */ /* 0x002fe20000004100 */
[----:B------:R1:W-:Y:S01]  /*0940*/  STL [R1+0x50], R28 ;  /* 0x0000501c01007387 */ /* 0x0003e20000100800 */
[--C-:B------:R-:W-:Y:S02]  /*0950*/  HADD2.F32 R237, -RZ, R15.reuse.H0_H0 ;  /* 0x2000000fffed7230 */ /* 0x100fe40000004100 */
[----:B------:R-:W-:Y:S01]  /*0960*/  HADD2.F32 R236, -RZ, R15.H1_H1 ;  /* 0x3000000fffec7230 */ /* 0x000fe20000004100 */
[----:B------:R2:W-:Y:S01]  /*0970*/  STL [R1+0x4c], R2 ;  /* 0x00004c0201007387 */ /* 0x0005e20000100800 */
[----:B------:R-:W-:Y:S02]  /*0980*/  HADD2.F32 R235, -RZ, R8.H0_H0 ;  /* 0x20000008ffeb7230 */ /* 0x000fe40000004100 */
[----:B0-----:R-:W-:Y:S02]  /*0990*/  HADD2.F32 R0, -RZ, R30.H0_H0 ;  /* 0x2000001eff007230 */ /* 0x001fe40000004100 */
[----:B------:R-:W-:-:S02]  /*09a0*/  HADD2.F32 R234, -RZ, R8.H1_H1 ;  /* 0x30000008ffea7230 */ /* 0x000fc40000004100 */
[----:B-1----:R-:W-:Y:S01]  /*09b0*/  HADD2.F32 R28, -RZ, R30.H1_H1 ;  /* 0x3000001eff1c7230 */ /* 0x002fe20000004100 */
[----:B------:R0:W-:Y:S01]  /*09c0*/  STL [R1+0x48], R0 ;  /* 0x0000480001007387 */ /* 0x0001e20000100800 */
[----:B------:R-:W-:Y:S02]  /*09d0*/  HADD2.F32 R233, -RZ, R9.H0_H0 ;  /* 0x20000009ffe97230 */ /* 0x000fe40000004100 */
[----:B--2---:R-:W-:Y:S01]  /*09e0*/  HADD2.F32 R2, -RZ, R31.H0_H0 ;  /* 0x2000001fff027230 */ /* 0x004fe20000004100 */
[----:B------:R1:W-:Y:S01]  /*09f0*/  STL [R1+0x44], R28 ;  /* 0x0000441c01007387 */ /* 0x0003e20000100800 */
[----:B------:R-:W-:Y:S02]  /*0a00*/  HADD2.F32 R232, -RZ, R9.H1_H1 ;  /* 0x30000009ffe87230 */ /* 0x000fe40000004100 */
[--C-:B------:R-:W-:Y:S01]  /*0a10*/  HADD2.F32 R231, -RZ, R10.reuse.H0_H0 ;  /* 0x2000000affe77230 */ /* 0x100fe20000004100 */
[----:B------:R2:W-:Y:S01]  /*0a20*/  STL [R1+0x40], R2 ;  /* 0x0000400201007387 */ /* 0x0005e20000100800 */
[----:B------:R-:W-:-:S02]  /*0a30*/  HADD2.F32 R230, -RZ, R10.H1_H1 ;  /* 0x3000000affe67230 */ /* 0x000fc40000004100 */
[----:B0-----:R-:W-:Y:S02]  /*0a40*/  HADD2.F32 R0, -RZ, R31.H1_H1 ;  /* 0x3000001fff007230 */ /* 0x001fe40000004100 */
[--C-:B------:R-:W-:Y:S02]  /*0a50*/  HADD2.F32 R229, -RZ, R11.reuse.H0_H0 ;  /* 0x2000000bffe57230 */ /* 0x100fe40000004100 */
[--C-:B-1----:R-:W-:Y:S01]  /*0a60*/  HADD2.F32 R28, -RZ, R24.reuse.H0_H0 ;  /* 0x20000018ff1c7230 */ /* 0x102fe20000004100 */
[----:B------:R0:W-:Y:S01]  /*0a70*/  STL [R1+0x3c], R0 ;  /* 0x00003c0001007387 */ /* 0x0001e20000100800 */
[----:B------:R-:W-:Y:S02]  /*0a80*/  HADD2.F32 R228, -RZ, R11.H1_H1 ;  /* 0x3000000bffe47230 */ /* 0x000fe40000004100 */
[----:B--2---:R-:W-:Y:S01]  /*0a90*/  HADD2.F32 R2, -RZ, R24.H1_H1 ;  /* 0x30000018ff027230 */ /* 0x004fe20000004100 */
[----:B------:R-:W-:Y:S01]  /*0aa0*/  STL [R1+0x38], R28 ;  /* 0x0000381c01007387 */ /* 0x000fe20000100800 */
[----:B------:R-:W-:-:S02]  /*0ab0*/  HADD2.F32 R24, -RZ, R25.H1_H1 ;  /* 0x30000019ff187230 */ /* 0x000fc40000004100 */
[--C-:B------:R-:W-:Y:S01]  /*0ac0*/  HADD2.F32 R227, -RZ, R4.reuse.H0_H0 ;  /* 0x20000004ffe37230 */ /* 0x100fe20000004100 */
[----:B------:R1:W-:Y:S01]  /*0ad0*/  STL [R1+0x34], R2 ;  /* 0x0000340201007387 */ /* 0x0003e20000100800 */
[----:B------:R-:W-:Y:S02]  /*0ae0*/  HADD2.F32 R226, -RZ, R4.H1_H1 ;  /* 0x30000004ffe27230 */ /* 0x000fe40000004100 */
[----:B0-----:R-:W-:Y:S02]  /*0af0*/  HADD2.F32 R0, -RZ, R25.H0_H0 ;  /* 0x20000019ff007230 */ /* 0x001fe40000004100 */
[--C-:B------:R-:W-:Y:S02]  /*0b00*/  HADD2.F32 R225, -RZ, R5.reuse.H0_H0 ;  /* 0x20000005ffe17230 */ /* 0x100fe40000004100 */
[----:B------:R-:W-:Y:S01]  /*0b10*/  HADD2.F32 R224, -RZ, R5.H1_H1 ;  /* 0x30000005ffe07230 */ /* 0x000fe20000004100 */
[----:B------:R0:W-:Y:S01]  /*0b20*/  STL [R1+0x30], R0 ;  /* 0x0000300001007387 */ /* 0x0001e20000100800 */
[----:B------:R-:W-:-:S02]  /*0b30*/  HADD2.F32 R223, -RZ, R6.H0_H0 ;  /* 0x20000006ffdf7230 */ /* 0x000fc40000004100 */
[----:B-1----:R-:W-:Y:S01]  /*0b40*/  HADD2.F32 R2, -RZ, R26.H0_H0 ;  /* 0x2000001aff027230 */ /* 0x002fe20000004100 */
[----:B------:R1:W-:Y:S01]  /*0b50*/  STL [R1+0x2c], R24 ;  /* 0x00002c1801007387 */ /* 0x0003e20000100800 */
[----:B------:R-:W-:Y:S02]  /*0b60*/  HADD2.F32 R222, -RZ, R6.H1_H1 ;  /* 0x30000006ffde7230 */ /* 0x000fe40000004100 */
[--C-:B------:R-:W-:Y:S01]  /*0b70*/  HADD2.F32 R221, -RZ, R7.reuse.H0_H0 ;  /* 0x20000007ffdd7230 */ /* 0x100fe20000004100 */
[----:B------:R2:W-:Y:S01]  /*0b80*/  STL [R1+0x28], R2 ;  /* 0x0000280201007387 */ /* 0x0005e20000100800 */
[----:B------:R-:W-:Y:S02]  /*0b90*/  HADD2.F32 R219, -RZ, R7.H1_H1 ;  /* 0x30000007ffdb7230 */ /* 0x000fe40000004100 */
[----:B0-----:R-:W-:Y:S02]  /*0ba0*/  HADD2.F32 R0, -RZ, R26.H1_H1 ;  /* 0x3000001aff007230 */ /* 0x001fe40000004100 */
[----:B-1----:R-:W-:-:S03]  /*0bb0*/  HADD2.F32 R24, -RZ, R27.H0_H0 ;  /* 0x2000001bff187230 */ /* 0x002fc60000004100 */
[----:B------:R0:W-:Y:S01]  /*0bc0*/  STL [R1+0x24], R0 ;  /* 0x0000240001007387 */ /* 0x0001e20000100800 */
[----:B--2---:R-:W-:-:S03]  /*0bd0*/  HADD2.F32 R2, -RZ, R27.H1_H1 ;  /* 0x3000001bff027230 */ /* 0x004fc60000004100 */
[----:B------:R-:W-:Y:S04]  /*0be0*/  STL [R1+0x20], R24 ;  /* 0x0000201801007387 */ /* 0x000fe80000100800 */
[----:B------:R1:W-:Y:S01]  /*0bf0*/  STL [R1+0x1c], R2 ;  /* 0x00001c0201007387 */ /* 0x0003e20000100800 */
[--C-:B0-----:R-:W-:Y:S02]  /*0c00*/  HADD2.F32 R0, -RZ, R20.reuse.H0_H0 ;  /* 0x20000014ff007230 */ /* 0x101fe40000004100 */
[----:B------:R-:W-:-:S03]  /*0c10*/  HADD2.F32 R20, -RZ, R20.H1_H1 ;  /* 0x30000014ff147230 */ /* 0x000fc60000004100 */
[----:B------:R0:W-:Y:S01]  /*0c20*/  STL [R1+0x18], R0 ;  /* 0x0000180001007387 */ /* 0x0001e20000100800 */
[----:B-1----:R-:W-:-:S03]  /*0c30*/  HADD2.F32 R2, -RZ, R21.H0_H0 ;  /* 0x20000015ff027230 */ /* 0x002fc60000004100 */
[----:B------:R1:W-:Y:S04]  /*0c40*/  STL [R1+0x14], R20 ;  /* 0x0000141401007387 */ /* 0x0003e80000100800 */
[----:B------:R2:W-:Y:S01]  /*0c50*/  STL [R1+0x10], R2 ;  /* 0x0000100201007387 */ /* 0x0005e20000100800 */
[----:B0-----:R-:W-:Y:S02]  /*0c60*/  HADD2.F32 R0, -RZ, R21.H1_H1 ;  /* 0x30000015ff007230 */ /* 0x001fe40000004100 */
[----:B-1----:R-:W-:-:S03]  /*0c70*/  HADD2.F32 R20, -RZ, R22.H0_H0 ;  /* 0x20000016ff147230 */ /* 0x002fc60000004100 */
[----:B------:R0:W-:Y:S01]  /*0c80*/  STL [R1+0xc], R0 ;  /* 0x00000c0001007387 */ /* 0x0001e20000100800 */
[----:B--2---:R-:W-:-:S03]  /*0c90*/  HADD2.F32 R2, -RZ, R22.H1_H1 ;  /* 0x30000016ff027230 */ /* 0x004fc60000004100 */
[----:B------:R1:W-:Y:S04]  /*0ca0*/  STL [R1+0x8], R20 ;  /* 0x0000081401007387 */ /* 0x0003e80000100800 */
[----:B------:R1:W-:Y:S01]  /*0cb0*/  STL [R1+0x4], R2 ;  /* 0x0000040201007387 */ /* 0x0003e20000100800 */
[----:B0-----:R-:W-:-:S05]  /*0cc0*/  HADD2.F32 R0, -RZ, R23.H0_H0 ;  /* 0x20000017ff007230 */ /* 0x001fca0000004100 */
[----:B------:R1:W-:Y:S02]  /*0cd0*/  STL [R1], R0 ;  /* 0x0000000001007387 */ /* 0x0003e40000100800 */
.L_x_8961:
[----:B------:R-:W0:Y:S01]  /*0ce0*/  @P4 LDC.64 R164, c[0x0][0x270] ;  /* 0x00009c00ffa44b82 */ /* 0x000e220000000a00 */
[----:B-1----:R-:W-:Y:S02]  /*0cf0*/  SHF.R.S32.HI R2, RZ, 0x1f, R3 ;  /* 0x0000001fff027819 */ /* 0x002fe40000011403 */
[----:B------:R-:W-:-:S05]  /*0d00*/  ISETP.NE.AND P6, PT, R218, RZ, PT ;  /* 0x000000ffda00720c */ /* 0x000fca0003fc5270 */
[----:B------:R-:W1:Y:S01]  /*0d10*/  LDC.64 R166, c[0x0][0x250] ;  /* 0x00009400ffa67b82 */ /* 0x000e620000000a00 */
        /* <DEDUP_REMOVED lines=14> */
[----:B------:R-:W-:Y:S01]  /*0e00*/  MOV R211, RZ ;  /* 0x000000ff00d37202 */ /* 0x000fe20000000f00 */
[----:B--2---:R-:W-:Y:S02]  /*0e10*/  @P4 HADD2.F32 R179, -RZ, R2.H0_H0 ;  /* 0x20000002ffb34230 */ /* 0x004fe40000004100 */
        /* <DEDUP_REMOVED lines=18> */
[----:B0-----:R-:W-:-:S06]  /*0f40*/  IMAD.WIDE.U32 R168, R2, 0x10, R168 ;  /* 0x0000001002a87825 */ /* 0x001fcc00078e00a8 */
[----:B------:R-:W3:Y:S06]  /*0f50*/  LDG.E.128 R168, desc[UR4][R168.64] ;  /* 0x00000004a8a87981 */ /* 0x000eec000c1e1d00 */
[----:B------:R-:W-:-:S04]  /*0f60*/  @P5 LEA R18, P6, R2, UR8, 0x5 ;  /* 0x0000000802125c11 */ /* 0x000fc8000f8c28ff */
[----:B------:R-:W-:-:S05]  /*0f70*/  @P5 LEA.HI.X R19, R2, UR9, RZ, 0x5, P6 ;  /* 0x0000000902135c11 */ /* 0x000fca000b0f2cff */
[----:B------:R-:W5:Y:S04]  /*0f80*/  @P5 LDG.E.128 R48, desc[UR4][R18.64] ;  /* 0x0000000412305981 */ /* 0x000f68000c1e1d00 */
[----:B------:R0:W5:Y:S01]  /*0f90*/  @P5 LDG.E.128 R44, desc[UR4][R18.64+0x10] ;  /* 0x00001004122c5981 */ /* 0x000162000c1e1d00 */
[----:B----4-:R-:W-:-:S03]  /*0fa0*/  FADD.FTZ R24, -R208, R165 ;  /* 0x000000a5d0187221 */ /* 0x010fc60000010100 */
[----:B------:R-:W4:Y:S01]  /*0fb0*/  LDL R165, [R1+0x68] ;  /* 0x0000680001a57983 */ /* 0x000f220000100800 */
[C---:B------:R-:W-:Y:S01]  /*0fc0*/  FADD.FTZ R0, -R208.reuse, R164 ;  /* 0x000000a4d0007221 */ /* 0x040fe20000010100 */
[C---:B------:R-:W-:Y:S01]  /*0fd0*/  FADD.FTZ R166, -R208.reuse, R166 ;  /* 0x000000a6d0a67221 */ /* 0x040fe20000010100 */
[----:B--2---:R-:W-:Y:S01]  /*0fe0*/  FADD.FTZ R17, -R208, R23 ;  /* 0x00000017d0117221 */ /* 0x004fe20000010100 */
[--C-:B---3--:R-:W-:Y:S02]  /*0ff0*/  HADD2.F32 R164, -RZ, R168.reuse.H0_H0 ;  /* 0x200000a8ffa47230 */ /* 0x108fe40000004100 */
[----:B------:R-:W-:-:S03]  /*1000*/  HADD2.F32 R168, -RZ, R168.H1_H1 ;  /* 0x300000a8ffa87230 */ /* 0x000fc60000004100 */
[----:B------:R-:W-:Y:S02]  /*1010*/  FMUL.FTZ R23, R206, R164 ;  /* 0x000000a4ce177220 */ /* 0x000fe40000410000 */
[----:B------:R-:W2:Y:S01]  /*1020*/  LDL R206, [R1+0x64] ;  /* 0x0000640001ce7983 */ /* 0x000ea20000100800 */
[----:B------:R-:W-:Y:S01]  /*1030*/  FMUL.FTZ R215, R204, R168 ;  /* 0x000000a8ccd77220 */ /* 0x000fe20000410000 */
[----:B0-----:R-:W-:Y:S02]  /*1040*/  FADD.FTZ R18, -R208, R22 ;  /* 0x00000016d0127221 */ /* 0x001fe40000010100 */
[----:B------:R-:W3:Y:S01]  /*1050*/  LDL R204, [R1+0x60] ;  /* 0x0000600001cc7983 */ /* 0x000ee20000100800 */
[----:B-----5:R-:W-:-:S03]  /*1060*/  FMUL.FTZ R22, R180, R166 ;  /* 0x000000a6b4167220 */ /* 0x020fc60000410000 */
[----:B------:R-:W3:Y:S01]  /*1070*/  LDL R166, [R1+0x5c] ;  /* 0x00005c0001a67983 */ /* 0x000ee20000100800 */
[----:B------:R-:W-:Y:S01]  /*1080*/  FADD.FTZ R20, -R208, R20 ;  /* 0x00000014d0147221 */ /* 0x000fe20000010100 */
[----:B------:R-:W-:Y:S02]  /*1090*/  HADD2.F32 R207, -RZ, R170.H0_H0 ;  /* 0x200000aaffcf7230 */ /* 0x000fe40000004100 */
[C---:B------:R-:W-:Y:S01]  /*10a0*/  FMUL.FTZ R0, R180.reuse, R0 ;  /* 0x00000000b4007220 */ /* 0x040fe20000410000 */
[----:B------:R-:W-:Y:S01]  /*10b0*/  FMUL.FTZ R20, R180, R20 ;  /* 0x00000014b4147220 */ /* 0x000fe20000410000 */
[--C-:B------:R-:W-:Y:S02]  /*10c0*/  HADD2.F32 R214, -RZ, R169.reuse.H0_H0 ;  /* 0x200000a9ffd67230 */ /* 0x100fe40000004100 */
[----:B------:R-:W-:Y:S01]  /*10d0*/  FADD.FTZ R108, R108, R207 ;  /* 0x000000cf6c6c7221 */ /* 0x000fe20000010000 */
[----:B------:R-:W-:Y:S01]  /*10e0*/  FADD.FTZ R112, R112, R164 ;  /* 0x000000a470707221 */ /* 0x000fe20000010000 */
[----:B------:R-:W-:Y:S01]  /*10f0*/  FFMA.FTZ R140, R20, R207, R140 ;  /* 0x000000cf148c7223 */ /* 0x000fe2000001008c */
[----:B------:R-:W-:Y:S01]  /*1100*/  FFMA.FTZ R144, R0, R164, R144 ;  /* 0x000000a400907223 */ /* 0x000fe20000010090 */
[----:B------:R-:W-:Y:S01]  /*1110*/  FMUL.FTZ R24, R180, R24 ;  /* 0x00000018b4187220 */ /* 0x000fe20000410000 */
[----:B------:R-:W-:Y:S01]  /*1120*/  FFMA.FTZ R164, R0, R23, RZ ;  /* 0x0000001700a47223 */ /* 0x000fe200000100ff */
[----:B------:R-:W-:-:S02]  /*1130*/  HADD2.F32 R169, -RZ, R169.H1_H1 ;  /* 0x300000a9ffa97230 */ /* 0x000fc40000004100 */
[----:B------:R-:W-:Y:S01]  /*1140*/  FADD.FTZ R114, R114, R214 ;  /* 0x000000d672727221 */ /* 0x000fe20000010000 */
[-C--:B------:R-:W-:Y:S01]  /*1150*/  FFMA.FTZ R146, R22, R214.reuse, R146 ;  /* 0x000000d616927223 */ /* 0x080fe20000010092 */
[----:B------:R-:W-:Y:S01]  /*1160*/  FADD.FTZ R167, -R208, R167 ;  /* 0x000000a7d0a77221 */ /* 0x000fe20000010100 */
[----:B------:R-:W-:Y:S01]  /*1170*/  FMUL.FTZ R214, R220, R214 ;  /* 0x000000d6dcd67220 */ /* 0x000fe20000410000 */
[----:B------:R-:W-:Y:S01]  /*1180*/  FFMA.FTZ R164, R24, R215, R164 ;  /* 0x000000d718a47223 */ /* 0x000fe200000100a4 */
[----:B------:R-:W-:Y:S01]  /*1190*/  FADD.FTZ R19, -R208, R21 ;  /* 0x00000015d0137221 */ /* 0x000fe20000010100 */
[----:B------:R-:W-:Y:S01]  /*11a0*/  FMUL.FTZ R21, R180, R167 ;  /* 0x000000a7b4157220 */ /* 0x000fe20000410000 */
[----:B------:R-:W-:Y:S01]  /*11b0*/  FMUL.FTZ R213, R213, R169 ;  /* 0x000000a9d5d57220 */ /* 0x000fe20000410000 */
[----:B------:R-:W-:Y:S01]  /*11c0*/  FFMA.FTZ R164, R22, R214, R164 ;  /* 0x000000d616a47223 */ /* 0x000fe200000100a4 */
[----:B------:R-:W-:-:S03]  /*11d0*/  HADD2.F32 R170, -RZ, R170.H1_H1 ;  /* 0x300000aaffaa7230 */ /* 0x000fc60000004100 */
[----:B------:R-:W-:Y:S01]  /*11e0*/  FFMA.FTZ R164, R21, R213, R164 ;  /* 0x000000d515a47223 */ /* 0x000fe200000100a4 */
[--C-:B------:R-:W-:Y:S02]  /*11f0*/  HADD2.F32 R205, -RZ, R171.reuse.H0_H0 ;  /* 0x200000abffcd7230 */ /* 0x100fe40000004100 */
[C---:B------:R-:W-:Y:S01]  /*1200*/  FMUL.FTZ R18, R180.reuse, R18 ;  /* 0x00000012b4127220 */ /* 0x040fe20000410000 */
[----:B------:R-:W-:Y:S01]  /*1210*/  FMUL.FTZ R19, R180, R19 ;  /* 0x00000013b4137220 */ /* 0x000fe20000410000 */
        /* <DEDUP_REMOVED lines=14> */
[----:B------:R-:W-:-:S04]  /*1300*/  FADD.FTZ R165, RZ, R23 ;  /* 0x00000017ffa57221 */ /* 0x000fc80000010000 */
[----:B------:R-:W-:-:S04]  /*1310*/  FADD.FTZ R165, R165, R215 ;  /* 0x000000d7a5a57221 */ /* 0x000fc80000010000 */
[----:B------:R-:W-:-:S04]  /*1320*/  FADD.FTZ R165, R165, R214 ;  /* 0x000000d6a5a57221 */ /* 0x000fc80000010000 */
[----:B------:R-:W-:Y:S01]  /*1330*/  FADD.FTZ R165, R165, R213 ;  /* 0x000000d5a5a57221 */ /* 0x000fe20000010000 */
[----:B------:R-:W-:-:S03]  /*1340*/  FFMA.FTZ R164, R20, R207, R164 ;  /* 0x000000cf14a47223 */ /* 0x000fc600000100a4 */
[----:B------:R-:W-:Y:S01]  /*1350*/  FADD.FTZ R165, R165, R207 ;  /* 0x000000cfa5a57221 */ /* 0x000fe20000010000 */
[----:B--2---:R-:W-:Y:S01]  /*1360*/  FMUL.FTZ R206, R206, R170 ;  /* 0x000000aacece7220 */ /* 0x004fe20000410000 */
[----:B---3--:R-:W-:-:S03]  /*1370*/  FMUL.FTZ R205, R204, R205 ;  /* 0x000000cdcccd7220 */ /* 0x008fc60000410000 */
[----:B------:R-:W-:Y:S01]  /*1380*/  FADD.FTZ R165, R165, R206 ;  /* 0x000000cea5a57221 */ /* 0x000fe20000010000 */
[----:B------:R-:W-:Y:S01]  /*1390*/  FFMA.FTZ R164, R19, R206, R164 ;  /* 0x000000ce13a47223 */ /* 0x000fe200000100a4 */
[----:B------:R-:W-:Y:S02]  /*13a0*/  FMUL.FTZ R204, R166, R171 ;  /* 0x000000aba6cc7220 */ /* 0x000fe40000410000 */
[----:B------:R-:W-:Y:S01]  /*13b0*/  FADD.FTZ R165, R165, R205 ;  /* 0x000000cda5a57221 */ /* 0x000fe20000010000 */
[----:B------:R-:W-:-:S03]  /*13c0*/  FFMA.FTZ R164, R18, R205, R164 ;  /* 0x000000cd12a47223 */ /* 0x000fc600000100a4 */
[----:B------:R-:W-:Y:S01]  /*13d0*/  FADD.FTZ R212, R165, R204 ;  /* 0x000000cca5d47221 */ /* 0x000fe20000010000 */
[----:B------:R-:W-:-:S07]  /*13e0*/  FFMA.FTZ R211, R17, R204, R164 ;  /* 0x000000cc11d37223 */ /* 0x000fce00000100a4 */
.L_x_8945:
[----:B------:R-:W-:Y:S05]  /*13f0*/  BSYNC B1 ;  /* 0x0000000000017941 */ /* 0x000fea0003800000 */
.L_x_8944:
[----:B------:R-:W-:Y:S04]  /*1400*/  BSSY B1, `(.L_x_8946) ;  /* 0x0000058000017945 */ /* 0x000fe80003800000 */
[----:B------:R-:W-:Y:S05]  /*1410*/  @!P1 BRA `(.L_x_8947) ;  /* 0x0000000400589947 */ /* 0x000fea0003800000 */
[C---:B------:R-:W-:Y:S01]  /*1420*/  LEA R12, P5, R220.reuse, UR10, 0x5 ;  /* 0x0000000adc0c7c11 */ /* 0x040fe2000f8a28ff */
[----:B------:R-:W0:Y:S01]  /*1430*/  LDC.64 R168, c[0x0][0x2b8] ;  /* 0x0000ae00ffa87b82 */ /* 0x000e220000000a00 */
[----:B------:R-:W2:Y:S02]  /*1440*/  LDL R200, [R1+0x58] ;  /* 0x0000580001c87983 */ /* 0x000ea40000100800 */
[----:B------:R-:W-:Y:S02]  /*1450*/  LEA.HI.X R13, R220, UR11, RZ, 0x5, P5 ;  /* 0x0000000bdc0d7c11 */ /* 0x000fe4000a8f2cff */
[----:B------:R-:W3:Y:S04]  /*1460*/  LDL R198, [R1+0x54] ;  /* 0x0000540001c67983 */ /* 0x000ee80000100800 */
[----:B------:R-:W4:Y:S04]  /*1470*/  LDG.E.128 R164, desc[UR4][R12.64] ;  /* 0x000000040ca47981 */ /* 0x000f28000c1e1d00 */
[----:B------:R-:W3:Y:S01]  /*1480*/  LDL R202, [R1+0x4c] ;  /* 0x00004c0001ca7983 */ /* 0x000ee20000100800 */
[----:B------:R-:W-:-:S04]  /*1490*/  ISETP.NE.U32.AND P5, PT, RZ, UR8, PT ;  /* 0x00000008ff007c0c */ /* 0x000fc8000bfa5070 */
[----:B------:R-:W-:Y:S01]  /*14a0*/  ISETP.NE.AND.EX P5, PT, RZ, UR9, PT, P5 ;  /* 0x00000009ff007c0c */ /* 0x000fe2000bfa5350 */
[----:B------:R-:W3:Y:S01]  /*14b0*/  LDG.E.128 R12, desc[UR4][R12.64+0x10] ;  /* 0x000010040c0c7981 */ /* 0x000ee2000c1e1d00 */
[----:B0-----:R-:W-:-:S06]  /*14c0*/  IMAD.WIDE.U32 R168, R220, 0x10, R168 ;  /* 0x00000010dca87825 */ /* 0x001fcc00078e00a8 */
[----:B------:R-:W2:Y:S05]  /*14d0*/  LDG.E.128 R168, desc[UR4][R168.64] ;  /* 0x00000004a8a87981 */ /* 0x000eaa000c1e1d00 */
[----:B------:R-:W-:-:S04]  /*14e0*/  @P5 LEA R10, P6, R220, UR8, 0x5 ;  /* 0x00000008dc0a5c11 */ /* 0x000fc8000f8c28ff */
[----:B------:R-:W-:-:S05]  /*14f0*/  @P5 LEA.HI.X R11, R220, UR9, RZ, 0x5, P6 ;  /* 0x00000009dc0b5c11 */ /* 0x000fca000b0f2cff */
[----:B------:R-:W5:Y:S04]  /*1500*/  @P5 LDG.E.128 R40, desc[UR4][R10.64] ;  /* 0x000000040a285981 */ /* 0x000f68000c1e1d00 */
[----:B------:R0:W5:Y:S01]  /*1510*/  @P5 LDG.E.128 R36, desc[UR4][R10.64+0x10] ;  /* 0x000010040a245981 */ /* 0x000162000c1e1d00 */
[----:B----4-:R-:W-:-:S03]  /*1520*/  FADD.FTZ R16, -R208, R165 ;  /* 0x000000a5d0107221 */ /* 0x010fc60000010100 */
[----:B------:R-:W4:Y:S01]  /*1530*/  LDL R165, [R1+0x50] ;  /* 0x0000500001a57983 */ /* 0x000f220000100800 */
[----:B------:R-:W-:-:S04]  /*1540*/  FADD.FTZ R5, -R208, R164 ;  /* 0x000000a4d0057221 */ /* 0x000fc80000010100 */
[----:B-----5:R-:W-:Y:S01]  /*1550*/  FMUL.FTZ R5, R180, R5 ;  /* 0x00000005b4057220 */ /* 0x020fe20000410000 */
[----:B------:R-:W-:Y:S01]  /*1560*/  FADD.FTZ R166, -R208, R166 ;  /* 0x000000a6d0a67221 */ /* 0x000fe20000010100 */
[--C-:B--2---:R-:W-:Y:S02]  /*1570*/  HADD2.F32 R210, -RZ, R168.reuse.H0_H0 ;  /* 0x200000a8ffd27230 */ /* 0x104fe40000004100 */
[----:B------:R-:W-:-:S03]  /*1580*/  HADD2.F32 R168, -RZ, R168.H1_H1 ;  /* 0x300000a8ffa87230 */ /* 0x000fc60000004100 */
[----:B------:R-:W-:Y:S01]  /*1590*/  FADD.FTZ R104, R104, R210 ;  /* 0x000000d268687221 */ /* 0x000fe20000010000 */
[-C--:B------:R-:W-:Y:S01]  /*15a0*/  FFMA.FTZ R136, R5, R210.reuse, R136 ;  /* 0x000000d205887223 */ /* 0x080fe20000010088 */
[----:B------:R-:W-:Y:S02]  /*15b0*/  FMUL.FTZ R210, R200, R210 ;  /* 0x000000d2c8d27220 */ /* 0x000fe40000410000 */
[----:B------:R-:W2:Y:S01]  /*15c0*/  LDL R200, [R1+0x48] ;  /* 0x0000480001c87983 */ /* 0x000ea20000100800 */
[----:B---3--:R-:W-:Y:S01]  /*15d0*/  FMUL.FTZ R209, R198, R168 ;  /* 0x000000a8c6d17220 */ /* 0x008fe20000410000 */
[----:B------:R-:W-:Y:S02]  /*15e0*/  HADD2.F32 R203, -RZ, R169.H0_H0 ;  /* 0x200000a9ffcb7230 */ /* 0x000fe40000004100 */
[----:B0-----:R-:W-:Y:S01]  /*15f0*/  FADD.FTZ R10, -R208, R15 ;  /* 0x0000000fd00a7221 */ /* 0x001fe20000010100 */
[----:B------:R-:W3:Y:S01]  /*1600*/  LDL R198, [R1+0x44] ;  /* 0x0000440001c67983 */ /* 0x000ee20000100800 */
[----:B------:R-:W-:-:S03]  /*1610*/  FMUL.FTZ R15, R180, R166 ;  /* 0x000000a6b40f7220 */ /* 0x000fc60000410000 */
[----:B------:R-:W3:Y:S01]  /*1620*/  LDL R166, [R1+0x40] ;  /* 0x0000400001a67983 */ /* 0x000ee20000100800 */
[----:B------:R-:W-:Y:S01]  /*1630*/  FADD.FTZ R106, R106, R203 ;  /* 0x000000cb6a6a7221 */ /* 0x000fe20000010000 */
[-C--:B------:R-:W-:Y:S01]  /*1640*/  FFMA.FTZ R138, R15, R203.reuse, R138 ;  /* 0x000000cb0f8a7223 */ /* 0x080fe2000001008a */
[----:B----4-:R-:W-:Y:S02]  /*1650*/  FMUL.FTZ R203, R165, R203 ;  /* 0x000000cba5cb7220 */ /* 0x010fe40000410000 */
[----:B------:R-:W4:Y:S01]  /*1660*/  LDL R165, [R1+0x3c] ;  /* 0x00003c0001a57983 */ /* 0x000f220000100800 */
[----:B------:R-:W-:Y:S01]  /*1670*/  FMUL.FTZ R16, R180, R16 ;  /* 0x00000010b4107220 */ /* 0x000fe20000410000 */
        /* <DEDUP_REMOVED lines=8> */
[C---:B------:R-:W-:Y:S01]  /*1700*/  FADD.FTZ R12, -R208.reuse, R13 ;  /* 0x0000000dd00c7221 */ /* 0x040fe20000010100 */
        /* <DEDUP_REMOVED lines=9> */
[----:B------:R-:W-:Y:S01]  /*17a0*/  FADD.FTZ R212, R212, R202 ;  /* 0x000000cad4d47221 */ /* 0x000fe20000010000 */
[----:B------:R-:W-:Y:S01]  /*17b0*/  FFMA.FTZ R211, R14, R202, R211 ;  /* 0x000000ca0ed37223 */ /* 0x000fe200000100d3 */
[----:B------:R-:W-:-:S02]  /*17c0*/  HADD2.F32 R199, -RZ, R171.H0_H0 ;  /* 0x200000abffc77230 */ /* 0x000fc40000004100 */
[----:B------:R-:W-:Y:S01]  /*17d0*/  FMUL.FTZ R11, R180, R11 ;  /* 0x0000000bb40b7220 */ /* 0x000fe20000410000 */
[----:B--2---:R-:W-:Y:S01]  /*17e0*/  FMUL.FTZ R201, R200, R201 ;  /* 0x000000c9c8c97220 */ /* 0x004fe20000410000 */
[----:B------:R-:W-:Y:S01]  /*17f0*/  FMUL.FTZ R12, R180, R12 ;  /* 0x0000000cb40c7220 */ /* 0x000fe20000410000 */
[----:B---3--:R-:W-:Y:S02]  /*1800*/  FMUL.FTZ R200, R198, R170 ;  /* 0x000000aac6c87220 */ /* 0x008fe40000410000 */
        /* <DEDUP_REMOVED lines=20> */
[----:B----4-:R-:W-:-:S04]  /*1950*/  FMUL.FTZ R198, R165, R171 ;  /* 0x000000aba5c67220 */ /* 0x010fc80000410000 */
[----:B------:R-:W-:Y:S01]  /*1960*/  FADD.FTZ R212, R212, R198 ;  /* 0x000000c6d4d47221 */ /* 0x000fe20000010000 */
[----:B------:R-:W-:-:S07]  /*1970*/  FFMA.FTZ R211, R10, R198, R211 ;  /* 0x000000c60ad37223 */ /* 0x000fce00000100d3 */
.L_x_8947:
[----:B------:R-:W-:Y:S05]  /*1980*/  BSYNC B1 ;  /* 0x0000000000017941 */ /* 0x000fea0003800000 */
.L_x_8946:
[----:B------:R-:W-:Y:S04]  /*1990*/  BSSY B1, `(.L_x_8948) ;  /* 0x0000058000017945 */ /* 0x000fe80003800000 */
[----:B------:R-:W-:Y:S05]  /*19a0*/  @!P2 BRA `(.L_x_8949) ;  /* 0x000000040058a947 */ /* 0x000fea0003800000 */
[C---:B------:R-:W-:Y:S01]  /*19b0*/  LEA R164, P5, R220.reuse, UR10, 0x5 ;  /* 0x0000000adca47c11 */ /* 0x040fe2000f8a28ff */
[----:B------:R-:W0:Y:S01]  /*19c0*/  LDC.64 R184, c[0x0][0x2b8] ;  /* 0x0000ae00ffb87b82 */ /* 0x000e220000000a00 */
[----:B------:R-:W2:Y:S02]  /*19d0*/  LDL R177, [R1+0x2c] ;  /* 0x00002c0001b17983 */ /* 0x000ea40000100800 */
[----:B------:R-:W-:Y:S02]  /*19e0*/  LEA.HI.X R165, R220, UR11, RZ, 0x5, P5 ;  /* 0x0000000bdca57c11 */ /* 0x000fe4000a8f2cff */
[----:B------:R-:W-:-:S03]  /*19f0*/  ISETP.NE.U32.AND P5, PT, RZ, UR8, PT ;  /* 0x00000008ff007c0c */ /* 0x000fc6000bfa5070 */
[----:B------:R-:W3:Y:S01]  /*1a00*/  LDG.E.128 R168, desc[UR4][R164.64] ;  /* 0x00000004a4a87981 */ /* 0x000ee2000c1e1d00 */
[----:B------:R-:W-:-:S03]  /*1a10*/  ISETP.NE.AND.EX P5, PT, RZ, UR9, PT, P5 ;  /* 0x00000009ff007c0c */ /* 0x000fc6000bfa5350 */
[----:B------:R-:W4:Y:S10]  /*1a20*/  LDG.E.128 R164, desc[UR4][R164.64+0x10] ;  /* 0x00001004a4a47981 */ /* 0x000f34000c1e1d00 */
[C---:B------:R-:W-:Y:S01]  /*1a30*/  @P5 LEA R6, P6, R220.reuse, UR8, 0x5 ;  /* 0x00000008dc065c11 */ /* 0x040fe2000f8c28ff */
[----:B0-----:R-:W-:-:S03]  /*1a40*/  IMAD.WIDE.U32 R184, R220, 0x10, R184 ;  /* 0x00000010dcb87825 */ /* 0x001fc600078e00b8 */
[----:B------:R-:W-:-:S03]  /*1a50*/  @P5 LEA.HI.X R7, R220, UR9, RZ, 0x5, P6 ;  /* 0x00000009dc075c11 */ /* 0x000fc6000b0f2cff */
[----:B------:R-:W2:Y:S04]  /*1a60*/  LDG.E.128 R184, desc[UR4][R184.64] ;  /* 0x00000004b8b87981 */ /* 0x000ea8000c1e1d00 */
[----:B------:R-:W5:Y:S04]  /*1a70*/  @P5 LDG.E.128 R32, desc[UR4][R6.64] ;  /* 0x0000000406205981 */ /* 0x000f68000c1e1d00 */
[----:B------:R0:W5:Y:S01]  /*1a80*/  @P5 LDG.E.128 R28, desc[UR4][R6.64+0x10] ;  /* 0x00001004061c5981 */ /* 0x000162000c1e1d00 */
[----:B---3--:R-:W-:-:S03]  /*1a90*/  FADD.FTZ R8, -R208, R170 ;  /* 0x000000aad0087221 */ /* 0x008fc60000010100 */
[----:B------:R-:W3:Y:S01]  /*1aa0*/  LDL R170, [R1+0x38] ;  /* 0x0000380001aa7983 */ /* 0x000ee20000100800 */
[----:B------:R-:W-:-:S03]  /*1ab0*/  FADD.FTZ R9, -R208, R169 ;  /* 0x000000a9d0097221 */ /* 0x000fc60000010100 */
[----:B------:R-:W3:Y:S01]  /*1ac0*/  LDL R169, [R1+0x34] ;  /* 0x0000340001a97983 */ /* 0x000ee20000100800 */
[C---:B------:R-:W-:Y:S01]  /*1ad0*/  FADD.FTZ R4, -R208.reuse, R168 ;  /* 0x000000a8d0047221 */ /* 0x040fe20000010100 */
[----:B0-----:R-:W-:Y:S02]  /*1ae0*/  FADD.FTZ R7, -R208, R171 ;  /* 0x000000abd0077221 */ /* 0x001fe40000010100 */
[----:B------:R-:W3:Y:S01]  /*1af0*/  LDL R171, [R1+0x30] ;  /* 0x0000300001ab7983 */ /* 0x000ee20000100800 */
[----:B-----5:R-:W-:Y:S01]  /*1b00*/  FMUL.FTZ R4, R180, R4 ;  /* 0x00000004b4047220 */ /* 0x020fe20000410000 */
[--C-:B--2---:R-:W-:Y:S02]  /*1b10*/  HADD2.F32 R197, -RZ, R184.reuse.H0_H0 ;  /* 0x200000b8ffc57230 */ /* 0x104fe40000004100 */
[----:B------:R-:W-:-:S03]  /*1b20*/  HADD2.F32 R168, -RZ, R184.H1_H1 ;  /* 0x300000b8ffa87230 */ /* 0x000fc60000004100 */
[----:B------:R-:W-:Y:S01]  /*1b30*/  FADD.FTZ R96, R96, R197 ;  /* 0x000000c560607221 */ /* 0x000fe20000010000 */
[----:B------:R-:W-:Y:S01]  /*1b40*/  FFMA.FTZ R128, R4, R197, R128 ;  /* 0x000000c504807223 */ /* 0x000fe20000010080 */
[--C-:B------:R-:W-:Y:S02]  /*1b50*/  HADD2.F32 R176, -RZ, R187.reuse.H0_H0 ;  /* 0x200000bbffb07230 */ /* 0x100fe40000004100 */
[----:B------:R-:W-:Y:S02]  /*1b60*/  HADD2.F32 R178, -RZ, R187.H1_H1 ;  /* 0x300000bbffb27230 */ /* 0x000fe40000004100 */
[C---:B----4-:R-:W-:Y:S02]  /*1b70*/  FADD.FTZ R27, -R208.reuse, R166 ;  /* 0x000000a6d01b7221 */ /* 0x050fe40000010100 */
[----:B------:R-:W2:Y:S01]  /*1b80*/  LDL R166, [R1+0x20] ;  /* 0x0000200001a67983 */ /* 0x000ea20000100800 */
[----:B------:R-:W-:-:S03]  /*1b90*/  FADD.FTZ R25, -R208, R165 ;  /* 0x000000a5d0197221 */ /* 0x000fc60000010100 */
[----:B------:R-:W4:Y:S01]  /*1ba0*/  LDL R165, [R1+0x1c] ;  /* 0x00001c0001a57983 */ /* 0x000f220000100800 */
[----:B---3--:R-:W-:-:S03]  /*1bb0*/  FMUL.FTZ R197, R170, R197 ;  /* 0x000000c5aac57220 */ /* 0x008fc60000410000 */
[----:B------:R-:W3:Y:S01]  /*1bc0*/  LDL R170, [R1+0x28] ;  /* 0x0000280001aa7983 */ /* 0x000ee20000100800 */
[----:B------:R-:W-:-:S03]  /*1bd0*/  FMUL.FTZ R187, R169, R168 ;  /* 0x000000a8a9bb7220 */ /* 0x000fc60000410000 */
[----:B------:R-:W3:Y:S01]  /*1be0*/  LDL R169, [R1+0x24] ;  /* 0x0000240001a97983 */ /* 0x000ee20000100800 */
[--C-:B------:R-:W-:Y:S02]  /*1bf0*/  HADD2.F32 R6, -RZ, R185.reuse.H0_H0 ;  /* 0x200000b9ff067230 */ /* 0x100fe40000004100 */
[----:B------:R-:W-:Y:S01]  /*1c00*/  FMUL.FTZ R9, R180, R9 ;  /* 0x00000009b4097220 */ /* 0x000fe20000410000 */
[----:B------:R-:W-:Y:S01]  /*1c10*/  FADD.FTZ R212, R212, R197 ;  /* 0x000000c5d4d47221 */ /* 0x000fe20000010000 */
[----:B------:R-:W-:Y:S01]  /*1c20*/  FFMA.FTZ R211, R4, R197, R211 ;  /* 0x000000c504d37223 */ /* 0x000fe200000100d3 */
[----:B------:R-:W-:Y:S02]  /*1c30*/  HADD2.F32 R185, -RZ, R185.H1_H1 ;  /* 0x300000b9ffb97230 */ /* 0x000fe40000004100 */
[----:B------:R-:W-:Y:S01]  /*1c40*/  FMUL.FTZ R8, R180, R8 ;  /* 0x00000008b4087220 */ /* 0x000fe20000410000 */
[--C-:B------:R-:W-:Y:S02]  /*1c50*/  HADD2.F32 R184, -RZ, R186.reuse.H0_H0 ;  /* 0x200000baffb87230 */ /* 0x100fe40000004100 */
[----:B------:R-:W-:Y:S01]  /*1c60*/  FADD.FTZ R164, -R208, R164 ;  /* 0x000000a4d0a47221 */ /* 0x000fe20000010100 */
[----:B------:R-:W-:-:S02]  /*1c70*/  HADD2.F32 R26, -RZ, R186.H1_H1 ;  /* 0x300000baff1a7230 */ /* 0x000fc40000004100 */
[----:B------:R-:W-:Y:S01]  /*1c80*/  FMUL.FTZ R7, R180, R7 ;  /* 0x00000007b4077220 */ /* 0x000fe20000410000 */
[-C--:B------:R-:W-:Y:S01]  /*1c90*/  FMUL.FTZ R186, R171, R6.reuse ;  /* 0x00000006abba7220 */ /* 0x080fe20000410000 */
        /* <DEDUP_REMOVED lines=20> */
[----:B------:R-:W-:-:S02]  /*1de0*/  FMUL.FTZ R177, R180, R167 ;  /* 0x000000a7b4b17220 */ /* 0x000fc40000410000 */
[-C--:B------:R-:W-:Y:S01]  /*1df0*/  FFMA.FTZ R126, R27, R176.reuse, R126 ;  /* 0x000000b01b7e7223 */ /* 0x080fe2000001007e */
[----:B--2---:R-:W-:Y:S01]  /*1e00*/  FMUL.FTZ R176, R166, R176 ;  /* 0x000000b0a6b07220 */ /* 0x004fe20000410000 */
[----:B------:R-:W-:Y:S01]  /*1e10*/  FADD.FTZ R95, R95, R178 ;  /* 0x000000b25f5f7221 */ /* 0x000fe20000010000 */
[-C--:B------:R-:W-:Y:S01]  /*1e20*/  FFMA.FTZ R127, R177, R178.reuse, R127 ;  /* 0x000000b2b17f7223 */ /* 0x080fe2000001007f */
[----:B----4-:R-:W-:Y:S01]  /*1e30*/  FMUL.FTZ R178, R165, R178 ;  /* 0x000000b2a5b27220 */ /* 0x010fe20000410000 */
[----:B------:R-:W-:Y:S01]  /*1e40*/  FADD.FTZ R97, R97, R168 ;  /* 0x000000a861617221 */ /* 0x000fe20000010000 */
[----:B------:R-:W-:Y:S01]  /*1e50*/  FFMA.FTZ R129, R9, R168, R129 ;  /* 0x000000a809817223 */ /* 0x000fe20000010081 */
[----:B------:R-:W-:Y:S01]  /*1e60*/  IADD3 R220, R220, 0x20, RZ ;  /* 0x00000020dcdc7810 */ /* 0x000fe20007ffe0ff */
[----:B---3--:R-:W-:Y:S01]  /*1e70*/  FMUL.FTZ R184, R170, R184 ;  /* 0x000000b8aab87220 */ /* 0x008fe20000410000 */
[----:B------:R-:W-:-:S03]  /*1e80*/  FMUL.FTZ R26, R169, R26 ;  /* 0x0000001aa91a7220 */ /* 0x000fc60000410000 */
        /* <DEDUP_REMOVED lines=8> */
.L_x_8949:
[----:B------:R-:W-:Y:S05]  /*1f10*/  BSYNC B1 ;  /* 0x0000000000017941 */ /* 0x000fea0003800000 */
.L_x_8948:
        /* <DEDUP_REMOVED lines=16> */
[----:B------:R-:W-:Y:S02]  /*2020*/  @P5 LEA.HI.X R183, R220, UR9, RZ, 0x5, P6 ;  /* 0x00000009dcb75c11 */ /* 0x000fe4000b0f2cff */
[----:B------:R-:W3:Y:S04]  /*2030*/  LDL R220, [R1+0x18] ;  /* 0x0000180001dc7983 */ /* 0x000ee80000100800 */
[----:B------:R-:W5:Y:S04]  /*2040*/  @P5 LDG.E.128 R148, desc[UR4][R182.64] ;  /* 0x00000004b6945981 */ /* 0x000f68000c1e1d00 */
[----:B------:R2:W5:Y:S01]  /*2050*/  @P5 LDG.E.128 R152, desc[UR4][R182.64+0x10] ;  /* 0x00001004b6985981 */ /* 0x000562000c1e1d00 */
[C---:B----4-:R-:W-:Y:S01]  /*2060*/  FADD.FTZ R165, -R208.reuse, R165 ;  /* 0x000000a5d0a57221 */ /* 0x050fe20000010100 */
[----:B------:R-:W-:Y:S01]  /*2070*/  FADD.FTZ R164, -R208, R164 ;  /* 0x000000a4d0a47221 */ /* 0x000fe20000010100 */
[----:B--2---:R-:W-:-:S02]  /*2080*/  HADD2.F32 R183, -RZ, R173.H0_H0 ;  /* 0x200000adffb77230 */ /* 0x004fc40000004100 */
[----:B------:R-:W-:Y:S02]  /*2090*/  HADD2.F32 R189, -RZ, R173.H1_H1 ;  /* 0x300000adffbd7230 */ /* 0x000fe40000004100 */
[C---:B-----5:R-:W-:Y:S02]  /*20a0*/  FMUL.FTZ R173, R180.reuse, R165 ;  /* 0x000000a5b4ad7220 */ /* 0x060fe40000410000 */
[----:B------:R-:W2:Y:S01]  /*20b0*/  LDL R165, [R1+0x4] ;  /* 0x0000040001a57983 */ /* 0x000ea20000100800 */
[--C-:B------:R-:W-:Y:S02]  /*20c0*/  HADD2.F32 R182, -RZ, R172.reuse.H0_H0 ;  /* 0x200000acffb67230 */ /* 0x100fe40000004100 */
[----:B------:R-:W-:Y:S02]  /*20d0*/  HADD2.F32 R181, -RZ, R172.H1_H1 ;  /* 0x300000acffb57230 */ /* 0x000fe40000004100 */
[----:B------:R-:W-:Y:S02]  /*20e0*/  FMUL.FTZ R172, R180, R164 ;  /* 0x000000a4b4ac7220 */ /* 0x000fe40000410000 */
[----:B------:R-:W4:Y:S01]  /*20f0*/  LDL R164, [R1] ;  /* 0x0000000001a47983 */ /* 0x000f220000100800 */
[----:B------:R-:W-:Y:S01]  /*2100*/  FADD.FTZ R166, -R208, R166 ;  /* 0x000000a6d0a67221 */ /* 0x000fe20000010100 */
[----:B------:R-:W-:-:S02]  /*2110*/  HADD2.F32 R190, -RZ, R174.H0_H0 ;  /* 0x200000aeffbe7230 */ /* 0x000fc40000004100 */
[----:B------:R-:W-:Y:S02]  /*2120*/  HADD2.F32 R192, -RZ, R174.H1_H1 ;  /* 0x300000aeffc07230 */ /* 0x000fe40000004100 */
[----:B---3--:R-:W-:Y:S01]  /*2130*/  FMUL.FTZ R174, R220, R182 ;  /* 0x000000b6dcae7220 */ /* 0x008fe20000410000 */
[--C-:B------:R-:W-:Y:S02]  /*2140*/  HADD2.F32 R194, -RZ, R175.reuse.H0_H0 ;  /* 0x200000afffc27230 */ /* 0x100fe40000004100 */
        /* <DEDUP_REMOVED lines=40> */
[----:B------:R-:W-:-:S03]  /*23d0*/  FADD.FTZ R87, R87, R196 ;  /* 0x000000c457577221 */ /* 0x000fc60000010000 */
[-C--:B------:R-:W-:Y:S01]  /*23e0*/  FFMA.FTZ R119, R195, R196.reuse, R119 ;  /* 0x000000c4c3777223 */ /* 0x080fe20000010077 */
[----:B------:R-:W-:Y:S01]  /*23f0*/  FMUL.FTZ R196, R252, R196 ;  /* 0x000000c4fcc47220 */ /* 0x000fe20000410000 */
[----:B--2---:R-:W-:-:S04]  /*2400*/  FMUL.FTZ R192, R165, R192 ;  /* 0x000000c0a5c07220 */ /* 0x004fc80000410000 */
[----:B------:R-:W-:Y:S01]  /*2410*/  FADD.FTZ R212, R212, R192 ;  /* 0x000000c0d4d47221 */ /* 0x000fe20000010000 */
[----:B------:R-:W-:Y:S01]  /*2420*/  FFMA.FTZ R211, R191, R192, R211 ;  /* 0x000000c0bfd37223 */ /* 0x000fe200000100d3 */
[----:B----4-:R-:W-:-:S04]  /*2430*/  FMUL.FTZ R194, R164, R194 ;  /* 0x000000c2a4c27220 */ /* 0x010fc80000410000 */
[----:B------:R-:W-:Y:S01]  /*2440*/  FADD.FTZ R212, R212, R194 ;  /* 0x000000c2d4d47221 */ /* 0x000fe20000010000 */
[----:B------:R-:W-:-:S03]  /*2450*/  FFMA.FTZ R211, R193, R194, R211 ;  /* 0x000000c2c1d37223 */ /* 0x000fc600000100d3 */
[----:B------:R-:W-:Y:S01]  /*2460*/  FADD.FTZ R212, R212, R196 ;  /* 0x000000c4d4d47221 */ /* 0x000fe20000010000 */
[----:B------:R-:W-:-:S07]  /*2470*/  FFMA.FTZ R211, R195, R196, R211 ;  /* 0x000000c4c3d37223 */ /* 0x000fce00000100d3 */
.L_x_8951:
[----:B------:R-:W-:Y:S05]  /*2480*/  BSYNC B1 ;  /* 0x0000000000017941 */ /* 0x000fea0003800000 */
.L_x_8950:
        /* <DEDUP_REMOVED lines=20> */
.L_x_8987:
        /* <DEDUP_REMOVED lines=27> */
[--C-:B--2---:R-:W-:Y:S02]  /*2780*/  HADD2.F32 R208, -RZ, R164.reuse.H0_H0 ;  /* 0x200000a4ffd07230 */ /* 0x104fe40000004100 */
[----:B------:R-:W-:-:S03]  /*2790*/  HADD2.F32 R164, -RZ, R164.H1_H1 ;  /* 0x300000a4ffa47230 */ /* 0x000fc60000004100 */
[----:B------:R-:W-:Y:S01]  /*27a0*/  FFMA.FTZ R80, R169, R208, R80 ;  /* 0x000000d0a9507223 */ /* 0x000fe20000010050 */
[--C-:B------:R-:W-:Y:S02]  /*27b0*/  HADD2.F32 R208, -RZ, R165.reuse.H0_H0 ;  /* 0x200000a5ffd07230 */ /* 0x100fe40000004100 */
[----:B------:R-:W-:Y:S01]  /*27c0*/  FFMA.FTZ R81, R168, R164, R81 ;  /* 0x000000a4a8517223 */ /* 0x000fe20000010051 */
[----:B------:R-:W-:Y:S01]  /*27d0*/  FMUL.FTZ R164, R251, R169 ;  /* 0x000000a9fba47220 */ /* 0x000fe20000410000 */
[----:B------:R-:W-:Y:S01]  /*27e0*/  FMUL.FTZ R168, R250, R168 ;  /* 0x000000a8faa87220 */ /* 0x000fe20000410000 */
[----:B------:R-:W-:-:S04]  /*27f0*/  HADD2.F32 R165, -RZ, R165.H1_H1 ;  /* 0x300000a5ffa57230 */ /* 0x000fc80000004100 */
[----:B------:R-:W-:Y:S01]  /*2800*/  F2FP.F16.F32.PACK_AB R164, R168, R164 ;  /* 0x000000a4a8a4723e */ /* 0x000fe200000000ff */
[----:B------:R-:W-:-:S04]  /*2810*/  FFMA.FTZ R168, R22, R170, R171 ;  /* 0x000000aa16a87223 */ /* 0x000fc800000100ab */
[----:B------:R-:W-:-:S04]  /*2820*/  FADD.FTZ R168, R214, -R168 ;  /* 0x800000a8d6a87221 */ /* 0x000fc80000010000 */
[----:B------:R-:W-:Y:S01]  /*2830*/  FMUL.FTZ R169, R180, R168 ;  /* 0x000000a8b4a97220 */ /* 0x000fe20000410000 */
[----:B------:R-:W-:-:S03]  /*2840*/  FFMA.FTZ R168, R21, R170, R171 ;  /* 0x000000aa15a87223 */ /* 0x000fc600000100ab */
[----:B------:R-:W-:Y:S01]  /*2850*/  @P6 FADD.FTZ R169, R50, R169 ;  /* 0x000000a932a96221 */ /* 0x000fe20000010000 */
[----:B------:R-:W-:-:S04]  /*2860*/  FADD.FTZ R168, R213, -R168 ;  /* 0x800000a8d5a87221 */ /* 0x000fc80000010000 */
[----:B------:R-:W-:Y:S01]  /*2870*/  FMUL.FTZ R168, R180, R168 ;  /* 0x000000a8b4a87220 */ /* 0x000fe20000410000 */
[C---:B------:R-:W-:Y:S01]  /*2880*/  SEL R158, R169.reuse, R158, P5 ;  /* 0x0000009ea99e7207 */ /* 0x040fe20002800000 */
[----:B------:R-:W-:Y:S02]  /*2890*/  FMUL.FTZ R169, R169, R179 ;  /* 0x000000b3a9a97220 */ /* 0x000fe40000410000 */
[----:B------:R-:W-:Y:S02]  /*28a0*/  @P6 FADD.FTZ R168, R51, R168 ;  /* 0x000000a833a86221 */ /* 0x000fe40000010000 */
[----:B------:R-:W-:Y:S01]  /*28b0*/  FFMA.FTZ R82, R169, R208, R82 ;  /* 0x000000d0a9527223 */ /* 0x000fe20000010052 */
[--C-:B------:R-:W-:Y:S02]  /*28c0*/  HADD2.F32 R208, -RZ, R166.reuse.H0_H0 ;  /* 0x200000a6ffd07230 */ /* 0x100fe40000004100 */
[C---:B------:R-:W-:Y:S01]  /*28d0*/  SEL R159, R168.reuse, R159, P5 ;  /* 0x0000009fa89f7207 */ /* 0x040fe20002800000 */
[----:B------:R-:W-:Y:S01]  /*28e0*/  FMUL.FTZ R168, R168, R179 ;  /* 0x000000b3a8a87220 */ /* 0x000fe20000410000 */
[----:B------:R-:W-:-:S03]  /*28f0*/  HADD2.F32 R166, -RZ, R166.H1_H1 ;  /* 0x300000a6ffa67230 */ /* 0x000fc60000004100 */
[----:B------:R-:W-:Y:S01]  /*2900*/  FFMA.FTZ R83, R168, R165, R83 ;  /* 0x000000a5a8537223 */ /* 0x000fe20000010053 */
[----:B------:R-:W-:Y:S01]  /*2910*/  FMUL.FTZ R165, R249, R169 ;  /* 0x000000a9f9a57220 */ /* 0x000fe20000410000 */
[----:B------:R-:W-:-:S05]  /*2920*/  FMUL.FTZ R168, R248, R168 ;  /* 0x000000a8f8a87220 */ /* 0x000fca0000410000 */
        /* <DEDUP_REMOVED lines=18> */
[----:B------:R-:W-:Y:S01]  /*2a50*/  FMUL.FTZ R168, R246, R168 ;  /* 0x000000a8f6a87220 */ /* 0x000fe20000410000 */
[----:B------:R-:W-:-:S04]  /*2a60*/  FFMA.FTZ R169, R18, R170, R171 ;  /* 0x000000aa12a97223 */ /* 0x000fc800000100ab */
[----:B------:R-:W-:Y:S01]  /*2a70*/  F2FP.F16.F32.PACK_AB R166, R168, R166 ;  /* 0x000000a6a8a6723e */ /* 0x000fe200000000ff */
        /* <DEDUP_REMOVED lines=17> */
[----:B------:R-:W-:-:S06]  /*2b90*/  F2FP.F16.F32.PACK_AB R167, R168, R167 ;  /* 0x000000a7a8a7723e */ /* 0x000fcc00000000ff */
        /* <DEDUP_REMOVED lines=8> */
.L_x_8954:
[----:B------:R-:W-:Y:S05]  /*2c20*/  BSYNC B1 ;  /* 0x0000000000017941 */ /* 0x000fea0003800000 */
.L_x_8953:
        /* <DEDUP_REMOVED lines=48> */
[--C-:B------:R-:W-:Y:S02]  /*2f30*/  HADD2.F32 R169, -RZ, R166.reuse.H0_H0 ;  /* 0x200000a6ffa97230 */ /* 0x100fe40000004100 */
[----:B------:R-:W-:Y:S02]  /*2f40*/  HADD2.F32 R166, -RZ, R166.H1_H1 ;  /* 0x300000a6ffa67230 */ /* 0x000fe40000004100 */
[----:B------:R-:W-:Y:S01]  /*2f50*/  F2FP.F16.F32.PACK_AB R165, R168, R165 ;  /* 0x000000a5a8a5723e */ /* 0x000fe200000000ff */
[----:B------:R-:W-:-:S04]  /*2f60*/  FFMA.FTZ R168, R13, R170, R171 ;  /* 0x000000aa0da87223 */ /* 0x000fc800000100ab */
        /* <DEDUP_REMOVED lines=29> */
[----:B------:R-:W-:Y:S01]  /*3140*/  FFMA.FTZ R71, R168, R167, R71 ;  /* 0x000000a7a8477223 */ /* 0x000fe20000010047 */
[----:B------:R-:W-:Y:S01]  /*3150*/  FMUL.FTZ R168, R236, R168 ;  /* 0x000000a8eca87220 */ /* 0x000fe20000410000 */
[----:B------:R-:W-:Y:S01]  /*3160*/  FMUL.FTZ R167, R237, R169 ;  /* 0x000000a9eda77220 */ /* 0x000fe20000410000 */
[----:B------:R-:W-:Y:S01]  /*3170*/  ISETP.NE.AND.EX P5, PT, RZ, UR15, PT, P5 ;  /* 0x0000000fff007c0c */ /* 0x000fe2000bfa5350 */
[----:B------:R-:W-:-:S03]  /*3180*/  FFMA.FTZ R70, R169, R208, R70 ;  /* 0x000000d0a9467223 */ /* 0x000fc60000010046 */
[----:B------:R-:W-:-:S09]  /*3190*/  F2FP.F16.F32.PACK_AB R167, R168, R167 ;  /* 0x000000a7a8a7723e */ /* 0x000fd200000000ff */
        /* <DEDUP_REMOVED lines=8> */
.L_x_8956:
[----:B------:R-:W-:Y:S05]  /*3220*/  BSYNC B1 ;  /* 0x0000000000017941 */ /* 0x000fea0003800000 */
.L_x_8955:
        /* <DEDUP_REMOVED lines=95> */
.L_x_8958:
[----:B------:R-:W-:Y:S05]  /*3820*/  BSYNC B1 ;  /* 0x0000000000017941 */ /* 0x000fea0003800000 */
.L_x_8957:
[----:B------:R-:W-:Y:S04]  /*3830*/  BSSY B1, `(.L_x_8959) ;  /* 0x0000060000017945 */ /* 0x000fe80003800000 */
[----:B------:R-:W-:Y:S05]  /*3840*/  @!P3 BRA `(.L_x_8960) ;  /* 0x000000040078b947 */ /* 0x000fea0003800000 */
[----:B0-23--:R-:W0:Y:S01]  /*3850*/  LDC.64 R164, c[0x0][0x220] ;  /* 0x00008800ffa47b82 */ /* 0x00de220000000a00 */
[----:B------:R-:W-:Y:S01]  /*3860*/  P2R R208, PR, RZ, 0x1 ;  /* 0x00000001ffd07803 */ /* 0x000fe20000000000 */
[----:B0-----:R-:W-:-:S06]  /*3870*/  IMAD.WIDE.U32 R164, R2, 0x10, R164 ;  /* 0x0000001002a47825 */ /* 0x001fcc00078e00a4 */
[----:B------:R-:W1:Y:S01]  /*3880*/  LDG.E.128 R164, desc[UR4][R164.64] ;  /* 0x00000004a4a47981 */ /* 0x000e62000c1e1d00 */
        /* <DEDUP_REMOVED lines=16> */
[--C-:B-1----:R-:W-:Y:S02]  /*3990*/  HADD2.F32 R211, -RZ, R164.reuse.H0_H0 ;  /* 0x200000a4ffd37230 */ /* 0x102fe40000004100 */
[----:B------:R-:W-:-:S03]  /*39a0*/  HADD2.F32 R164, -RZ, R164.H1_H1 ;  /* 0x300000a4ffa47230 */ /* 0x000fc60000004100 */
[----:B------:R-:W-:Y:S01]  /*39b0*/  FFMA.FTZ R56, R169, R211, R56 ;  /* 0x000000d3a9387223 */ /* 0x000fe20000010038 */
[----:B------:R-:W-:Y:S01]  /*39c0*/  FMUL.FTZ R169, R227, R169 ;  /* 0x000000a9e3a97220 */ /* 0x000fe20000410000 */
[----:B------:R-:W-:Y:S01]  /*39d0*/  FFMA.FTZ R57, R168, R164, R57 ;  /* 0x000000a4a8397223 */ /* 0x000fe20000010039 */
[--C-:B------:R-:W-:Y:S01]  /*39e0*/  FFMA.FTZ R164, R175, R170, R171.reuse ;  /* 0x000000aaafa47223 */ /* 0x100fe200000100ab */
[----:B------:R-:W-:Y:S01]  /*39f0*/  FMUL.FTZ R168, R226, R168 ;  /* 0x000000a8e2a87220 */ /* 0x000fe20000410000 */
[--C-:B------:R-:W-:Y:S02]  /*3a00*/  HADD2.F32 R211, -RZ, R165.reuse.H0_H0 ;  /* 0x200000a5ffd37230 */ /* 0x100fe40000004100 */
[----:B------:R-:W-:Y:S01]  /*3a10*/  FADD.FTZ R164, R183, -R164 ;  /* 0x800000a4b7a47221 */ /* 0x000fe20000010000 */
[----:B------:R-:W-:Y:S01]  /*3a20*/  HADD2.F32 R165, -RZ, R165.H1_H1 ;  /* 0x300000a5ffa57230 */ /* 0x000fe20000004100 */
[----:B------:R-:W-:Y:S02]  /*3a30*/  F2FP.F16.F32.PACK_AB R168, R168, R169 ;  /* 0x000000a9a8a8723e */ /* 0x000fe400000000ff */
        /* <DEDUP_REMOVED lines=9> */
[----:B------:R-:W-:Y:S02]  /*3ad0*/  FMUL.FTZ R169, R225, R169 ;  /* 0x000000a9e1a97220 */ /* 0x000fe40000410000 */
[C---:B------:R-:W-:Y:S01]  /*3ae0*/  SEL R159, R164.reuse, R159, P6 ;  /* 0x0000009fa49f7207 */ /* 0x040fe20003000000 */
[----:B------:R-:W-:-:S04]  /*3af0*/  FMUL.FTZ R164, R164, R179 ;  /* 0x000000b3a4a47220 */ /* 0x000fc80000410000 */
[----:B------:R-:W-:Y:S01]  /*3b00*/  FFMA.FTZ R59, R164, R165, R59 ;  /* 0x000000a5a43b7223 */ /* 0x000fe2000001003b */
        /* <DEDUP_REMOVED lines=12> */
[----:B------:R-:W-:Y:S01]  /*3bd0*/  SEL R160, R164, R160, P6 ;  /* 0x000000a0a4a07207 */ /* 0x000fe20003000000 */
[----:B------:R-:W-:-:S05]  /*3be0*/  HADD2.F32 R164, -RZ, R166.H0_H0 ;  /* 0x200000a6ffa47230 */ /* 0x000fca0000004100 */
        /* <DEDUP_REMOVED lines=8> */
[----:B------:R-:W-:Y:S02]  /*3c70*/  HADD2.F32 R164, -RZ, R166.H1_H1 ;  /* 0x300000a6ffa47230 */ /* 0x000fe40000004100 */
[-C--:B------:R-:W-:Y:S01]  /*3c80*/  FMUL.FTZ R166, R165, R179.reuse ;  /* 0x000000b3a5a67220 */ /* 0x080fe20000410000 */
[----:B------:R-:W-:Y:S01]  /*3c90*/  @P5 FADD.FTZ R171, R154, R171 ;  /* 0x000000ab9aab5221 */ /* 0x000fe20000010000 */
[----:B------:R-:W-:Y:S01]  /*3ca0*/  @P5 FADD.FTZ R170, R155, R170 ;  /* 0x000000aa9baa5221 */ /* 0x000fe20000010000 */
[----:B------:R-:W-:Y:S01]  /*3cb0*/  ISETP.NE.U32.AND P5, PT, RZ, UR14, PT ;  /* 0x0000000eff007c0c */ /* 0x000fe2000bfa5070 */
[----:B------:R-:W-:Y:S01]  /*3cc0*/  FFMA.FTZ R53, R166, R164, R53 ;  /* 0x000000a4a6357223 */ /* 0x000fe20000010035 */
[----:B------:R-:W-:Y:S01]  /*3cd0*/  FMUL.FTZ R166, R222, R166 ;  /* 0x000000a6dea67220 */ /* 0x000fe20000410000 */
[C---:B------:R-:W-:Y:S01]  /*3ce0*/  SEL R162, R171.reuse, R162, P6 ;  /* 0x000000a2aba27207 */ /* 0x040fe20003000000 */
[-C--:B------:R-:W-:Y:S01]  /*3cf0*/  FMUL.FTZ R171, R171, R179.reuse ;  /* 0x000000b3abab7220 */ /* 0x080fe20000410000 */
[----:B------:R-:W-:Y:S01]  /*3d00*/  ISETP.NE.AND.EX P5, PT, RZ, UR15, PT, P5 ;  /* 0x0000000fff007c0c */ /* 0x000fe2000bfa5350 */
[C---:B------:R-:W-:Y:S01]  /*3d10*/  FMUL.FTZ R179, R170.reuse, R179 ;  /* 0x000000b3aab37220 */ /* 0x040fe20000410000 */
[----:B------:R-:W-:-:S02]  /*3d20*/  SEL R163, R170, R163, P6 ;  /* 0x000000a3aaa37207 */ /* 0x000fc40003000000 */
[----:B------:R-:W-:-:S09]  /*3d30*/  F2FP.F16.F32.PACK_AB R170, R166, R211 ;  /* 0x000000d3a6aa723e */ /* 0x000fd200000000ff */
[----:B------:R-:W-:-:S04]  /*3d40*/  @P5 LEA R164, P0, R2, UR14, 0x5 ;  /* 0x0000000e02a45c11 */ /* 0x000fc8000f8028ff */
[----:B------:R-:W-:Y:S02]  /*3d50*/  @P5 LEA.HI.X R165, R2, UR15, RZ, 0x5, P0 ;  /* 0x0000000f02a55c11 */ /* 0x000fe400080f2cff */
[----:B------:R-:W-:-:S03]  /*3d60*/  ISETP.NE.AND P0, PT, R208, RZ, PT ;  /* 0x000000ffd000720c */ /* 0x000fc60003f05270 */
[----:B------:R-:W-:Y:S04]  /*3d70*/  @P5 STG.E.128 desc[UR4][R164.64], R156 ;  /* 0x0000009ca4005986 */ /* 0x000fe8000c101d04 */
[----:B------:R0:W-:Y:S02]  /*3d80*/  @P5 STG.E.128 desc[UR4][R164.64+0x10], R160 ;  /* 0x000010a0a4005986 */ /* 0x0001e4000c101d04 */
[--C-:B0-----:R-:W-:Y:S02]  /*3d90*/  HADD2.F32 R164, -RZ, R167.reuse.H0_H0 ;  /* 0x200000a7ffa47230 */ /* 0x101fe40000004100 */
[----:B------:R-:W-:-:S03]  /*3da0*/  HADD2.F32 R167, -RZ, R167.H1_H1 ;  /* 0x300000a7ffa77230 */ /* 0x000fc60000004100 */
[----:B------:R-:W-:Y:S01]  /*3db0*/  FFMA.FTZ R54, R171, R164, R54 ;  /* 0x000000a4ab367223 */ /* 0x000fe20000010036 */
[----:B------:R-:W-:Y:S01]  /*3dc0*/  FMUL.FTZ R171, R221, R171 ;  /* 0x000000abddab7220 */ /* 0x000fe20000410000 */
[----:B------:R-:W-:Y:S01]  /*3dd0*/  FMUL.FTZ R164, R219, R179 ;  /* 0x000000b3dba47220 */ /* 0x000fe20000410000 */
[----:B------:R-:W-:-:S04]  /*3de0*/  FFMA.FTZ R55, R179, R167, R55 ;  /* 0x000000a7b3377223 */ /* 0x000fc80000010037 */
[----:B------:R-:W-:Y:S02]  /*3df0*/  F2FP.F16.F32.PACK_AB R171, R164, R171 ;  /* 0x000000aba4ab723e */ /* 0x000fe400000000ff */
[----:B------:R-:W-:-:S04]  /*3e00*/  LEA R164, P5, R2, UR16, 0x4 ;  /* 0x0000001002a47c11 */ /* 0x000fc8000f8a20ff */
[----:B------:R-:W-:-:S05]  /*3e10*/  LEA.HI.X R165, R2, UR17, RZ, 0x4, P5 ;  /* 0x0000001102a57c11 */ /* 0x000fca000a8f24ff */
[----:B------:R4:W-:Y:S04]  /*3e20*/  STG.E.128 desc[UR4][R164.64], R168 ;  /* 0x000000a8a4007986 */ /* 0x0009e8000c101d04 */
.L_x_8960:
[----:B------:R-:W-:Y:S05]  /*3e30*/  BSYNC B1 ;  /* 0x0000000000017941 */ /* 0x000fea0003800000 */
.L_x_8959:
[----:B0-234-:R-:W0:Y:S02]  /*3e40*/  LDC.64 R164, c[0x0][0x210] ;  /* 0x00008400ffa47b82 */ /* 0x01de240000000a00 */
[----:B0-----:R-:W-:-:S04]  /*3e50*/  LEA R3, R164, R3, 0x2 ;  /* 0x00000003a4037211 */ /* 0x001fc800078e10ff */
[----:B------:R-:W-:-:S13]  /*3e60*/  ISETP.GE.AND P5, PT, R3, R165, PT ;  /* 0x000000a50300720c */ /* 0x000fda0003fa6270 */
[----:B------:R-:W-:Y:S05]  /*3e70*/  @!P5 BRA `(.L_x_8961) ;  /* 0xffffffcc0098d947 */ /* 0x000fea000383ffff */
.L_x_8943:
[----:B------:R-:W-:Y:S05]  /*3e80*/  BSYNC B0 ;  /* 0x0000000000007941 */ /* 0x000fea0003800000 */
.L_x_8942:
        /* <DEDUP_REMOVED lines=155> */
.L_x_8963:
[----:B------:R-:W-:Y:S05]  /*4840*/  BSYNC B0 ;  /* 0x0000000000007941 */ /* 0x000fea0003800000 */
.L_x_8962:
        /* <DEDUP_REMOVED lines=129> */
.L_x_8965:
[----:B------:R-:W-:Y:S05]  /*5060*/  BSYNC B0 ;  /* 0x0000000000007941 */ /* 0x000fea0003800000 */
.L_x_8964:
        /* <DEDUP_REMOVED lines=18> */
.L_x_8967:
[----:B------:R-:W-:Y:S05]  /*5190*/  BSYNC B0 ;  /* 0x0000000000007941 */ /* 0x000fea0003800000 */
.L_x_8966:
        /* <DEDUP_REMOVED lines=18> */
.L_x_8969:
[----:B------:R-:W-:Y:S05]  /*52c0*/  BSYNC B0 ;  /* 0x0000000000007941 */ /* 0x000fea0003800000 */
.L_x_8968:
        /* <DEDUP_REMOVED lines=18> */
.L_x_8971:
[----:B------:R-:W-:Y:S05]  /*53f0*/  BSYNC B0 ;  /* 0x0000000000007941 */ /* 0x000fea0003800000 */
.L_x_8970:
        /* <DEDUP_REMOVED lines=18> */
.L_x_8973:
[----:B------:R-:W-:Y:S05]  /*5520*/  BSYNC B0 ;  /* 0x0000000000007941 */ /* 0x000fea0003800000 */
.L_x_8972:
        /* <DEDUP_REMOVED lines=18> */
.L_x_8975:
[----:B------:R-:W-:Y:S05]  /*5650*/  BSYNC B0 ;  /* 0x0000000000007941 */ /* 0x000fea0003800000 */
.L_x_8974:
        /* <DEDUP_REMOVED lines=11> */
.L_x_8952:
        /* <DEDUP_REMOVED lines=8> */
.L_x_8977:
[----:B------:R-:W-:Y:S05]  /*5790*/  BSYNC B1 ;  /* 0x0000000000017941 */ /* 0x000fea0003800000 */
.L_x_8976:
        /* <DEDUP_REMOVED lines=8> */
.L_x_8978:
[----:B------:R-:W-:Y:S01]  /*5820*/  HFMA2.MMA R166, -RZ, RZ, 0, 1.1920928955078125e-07 ;  /* 0x00000002ffa67435 */ /* 0x000fe200000001ff */
[----:B------:R-:W-:Y:S01]  /*5830*/  MOV R167, R212 ;  /* 0x000000d400a77202 */ /* 0x000fe20000000f00 */
[----:B------:R-:W-:-:S09]  /*5840*/  FADD.FTZ R211, R168, R211 ;  /* 0x000000d3a8d37221 */ /* 0x000fd20000010000 */
[----:B------:R-:W-:Y:S05]  /*5850*/  WARPSYNC.COLLECTIVE R164, `(.L_x_8979) ;  /* 0x00000000a4087348 */ /* 0x000fea0003c00000 */
[----:B------:R0:W1:Y:S02]  /*5860*/  SHFL.BFLY P5, R168, R167, R166, R165 ;  /* 0x0c0000a6a7a87389 */ /* 0x00006400000a00a5 */
[----:B01----:R-:W-:Y:S01]  /*5870*/  ENDCOLLECTIVE ;  /* 0x000000000000791b */ /* 0x003fe20003800000 */
.L_x_8979:
[----:B------:R-:W-:Y:S01]  /*5880*/  MOV R167, R211 ;  /* 0x000000d300a77202 */ /* 0x000fe20000000f00 */
[----:B------:R-:W-:-:S07]  /*5890*/  FADD.FTZ R212, R212, R168 ;  /* 0x000000a8d4d47221 */ /* 0x000fce0000010000 */
[----:B------:R-:W-:Y:S05]  /*58a0*/  WARPSYNC.COLLECTIVE R164, `(.L_x_8980) ;  /* 0x00000000a4087348 */ /* 0x000fea0003c00000 */
[----:B------:R0:W1:Y:S02]  /*58b0*/  SHFL.BFLY P5, R168, R167, R166, R165 ;  /* 0x0c0000a6a7a87389 */ /* 0x00006400000a00a5 */
[----:B01----:R-:W-:Y:S01]  /*58c0*/  ENDCOLLECTIVE ;  /* 0x000000000000791b */ /* 0x003fe20003800000 */
.L_x_8980:
[----:B------:R-:W-:Y:S01]  /*58d0*/  HFMA2.MMA R166, -RZ, RZ, 0, 2.384185791015625e-07 ;  /* 0x00000004ffa67435 */ /* 0x000fe200000001ff */
[----:B------:R-:W-:Y:S01]  /*58e0*/  MOV R167, R212 ;  /* 0x000000d400a77202 */ /* 0x000fe20000000f00 */
[----:B------:R-:W-:-:S09]  /*58f0*/  FADD.FTZ R211, R211, R168 ;  /* 0x000000a8d3d37221 */ /* 0x000fd20000010000 */
[----:B------:R-:W-:Y:S05]  /*5900*/  WARPSYNC.COLLECTIVE R164, `(.L_x_8981) ;  /* 0x00000000a4087348 */ /* 0x000fea0003c00000 */
[----:B------:R0:W1:Y:S02]  /*5910*/  SHFL.BFLY P5, R168, R167, R166, R165 ;  /* 0x0c0000a6a7a87389 */ /* 0x00006400000a00a5 */
[----:B01----:R-:W-:Y:S01]  /*5920*/  ENDCOLLECTIVE ;  /* 0x000000000000791b */ /* 0x003fe20003800000 */
.L_x_8981:
[----:B------:R-:W-:Y:S01]  /*5930*/  MOV R167, R211 ;  /* 0x000000d300a77202 */ /* 0x000fe20000000f00 */
[----:B------:R-:W-:-:S07]  /*5940*/  FADD.FTZ R212, R212, R168 ;  /* 0x000000a8d4d47221 */ /* 0x000fce0000010000 */
[----:B------:R-:W-:Y:S05]  /*5950*/  WARPSYNC.COLLECTIVE R164, `(.L_x_8982) ;  /* 0x00000000a4087348 */ /* 0x000fea0003c00000 */
[----:B------:R0:W1:Y:S02]  /*5960*/  SHFL.BFLY P5, R168, R167, R166, R165 ;  /* 0x0c0000a6a7a87389 */ /* 0x00006400000a00a5 */
[----:B01----:R-:W-:Y:S01]  /*5970*/  ENDCOLLECTIVE ;  /* 0x000000000000791b */ /* 0x003fe20003800000 */
.L_x_8982:
[----:B------:R-:W-:Y:S01]  /*5980*/  HFMA2.MMA R166, -RZ, RZ, 0, 4.76837158203125e-07 ;  /* 0x00000008ffa67435 */ /* 0x000fe200000001ff */
[----:B------:R-:W-:Y:S01]  /*5990*/  MOV R167, R212 ;  /* 0x000000d400a77202 */ /* 0x000fe20000000f00 */
[----:B------:R-:W-:-:S09]  /*59a0*/  FADD.FTZ R211, R211, R168 ;  /* 0x000000a8d3d37221 */ /* 0x000fd20000010000 */
[----:B------:R-:W-:Y:S05]  /*59b0*/  WARPSYNC.COLLECTIVE R164, `(.L_x_8983) ;  /* 0x00000000a4087348 */ /* 0x000fea0003c00000 */
[----:B------:R0:W1:Y:S02]  /*59c0*/  SHFL.BFLY P5, R168, R167, R166, R165 ;  /* 0x0c0000a6a7a87389 */ /* 0x00006400000a00a5 */
[----:B01----:R-:W-:Y:S01]  /*59d0*/  ENDCOLLECTIVE ;  /* 0x000000000000791b */ /* 0x003fe20003800000 */
.L_x_8983:
[----:B------:R-:W-:Y:S01]  /*59e0*/  MOV R167, R211 ;  /* 0x000000d300a77202 */ /* 0x000fe20000000f00 */
[----:B------:R-:W-:-:S07]  /*59f0*/  FADD.FTZ R212, R212, R168 ;  /* 0x000000a8d4d47221 */ /* 0x000fce0000010000 */
[----:B------:R-:W-:Y:S05]  /*5a00*/  WARPSYNC.COLLECTIVE R164, `(.L_x_8984) ;  /* 0x00000000a4087348 */ /* 0x000fea0003c00000 */
[----:B------:R0:W1:Y:S02]  /*5a10*/  SHFL.BFLY P5, R168, R167, R166, R165 ;  /* 0x0c0000a6a7a87389 */ /* 0x00006400000a00a5 */
[----:B01----:R-:W-:Y:S01]  /*5a20*/  ENDCOLLECTIVE ;  /* 0x000000000000791b */ /* 0x003fe20003800000 */
.L_x_8984:
[----:B------:R-:W-:Y:S01]  /*5a30*/  HFMA2.MMA R166, -RZ, RZ, 0, 9.5367431640625e-07 ;  /* 0x00000010ffa67435 */ /* 0x000fe200000001ff */
[----:B------:R-:W-:Y:S01]  /*5a40*/  MOV R167, R212 ;  /* 0x000000d400a77202 */ /* 0x000fe20000000f00 */
[----:B------:R-:W-:-:S09]  /*5a50*/  FADD.FTZ R211, R211, R168 ;  /* 0x000000a8d3d37221 */ /* 0x000fd20000010000 */
[----:B------:R-:W-:Y:S05]  /*5a60*/  WARPSYNC.COLLECTIVE R164, `(.L_x_8985) ;  /* 0x00000000a4087348 */ /* 0x000fea0003c00000 */
[----:B------:R0:W1:Y:S02]  /*5a70*/  SHFL.BFLY P5, R168, R167, R166, R165 ;  /* 0x0c0000a6a7a87389 */ /* 0x00006400000a00a5 */
[----:B01----:R-:W-:Y:S01]  /*5a80*/  ENDCOLLECTIVE ;  /* 0x000000000000791b */ /* 0x003fe20003800000 */
.L_x_8985:
[----:B------:R-:W-:Y:S02]  /*5a90*/  MOV R167, R211 ;  /* 0x000000d300a77202 */ /* 0x000fe40000000f00 */
[----:B------:R-:W-:-:S07]  /*5aa0*/  MOV R169, R168 ;  /* 0x000000a800a97202 */ /* 0x000fce0000000f00 */
[----:B------:R-:W-:Y:S05]  /*5ab0*/  WARPSYNC.COLLECTIVE R164, `(.L_x_8986) ;  /* 0x00000000a4087348 */ /* 0x000fea0003c00000 */
[----:B------:R0:W1:Y:S02]  /*5ac0*/  SHFL.BFLY P5, R168, R167, R166, R165 ;  /* 0x0c0000a6a7a87389 */ /* 0x00006400000a00a5 */
[----:B01----:R-:W-:Y:S01]  /*5ad0*/  ENDCOLLECTIVE ;  /* 0x000000000000791b */ /* 0x003fe20003800000 */
.L_x_8986:
[----:B------:R-:W-:Y:S01]  /*5ae0*/  MOV R164, R168 ;  /* 0x000000a800a47202 */ /* 0x000fe20000000f00 */
[----:B------:R-:W-:Y:S06]  /*5af0*/  BRA `(.L_x_8987) ;  /* 0xffffffc800b47947 */ /* 0x000fec000383ffff */
.L_x_8988:
        /* <DEDUP_REMOVED lines=16> */
.L_x_14328:


//--------------------- .text._ZN10layer_norm13ln_bwd_kernelINS_13Kernel_traitsI6__halfS2_fS2_fjLj1024ELj1ELj4ELj1ELj16ENS_18Kernel_traits_baseILj1024ES2_S2_fS2_fjLj128EEEEELb0ELb1ELb0ELb1EEEvNS_9BwdParamsE --------------------------
	.section	.text._ZN10layer_norm13ln_bwd_kernelINS_13Kernel_traitsI6__halfS2_fS2_fjLj1024ELj1ELj4ELj1ELj16ENS_18Kernel_traits_baseILj1024ES2_S2_fS2_fjLj128EEEEELb0ELb1ELb0ELb1EEEvNS_9BwdParamsE,"ax",@progbits
	.align	128
        .global         _ZN10layer_norm13ln_bwd_kernelINS_13Kernel_traitsI6__halfS2_fS2_fjLj1024ELj1ELj4ELj1ELj16ENS_18Kernel_traits_baseILj1024ES2_S2_fS2_fjLj128EEEEELb0ELb1ELb0ELb1EEEvNS_9BwdParamsE
        .type           _ZN10layer_norm13ln_bwd_kernelINS_13Kernel_traitsI6__halfS2_fS2_fjLj1024ELj1ELj4ELj1ELj16ENS_18Kernel_traits_baseILj1024ES2_S2_fS2_fjLj128EEEEELb0ELb1ELb0ELb1EEEvNS_9BwdParamsE,@function
        .size           _ZN10layer_norm13ln_bwd_kernelINS_13Kernel_traitsI6__halfS2_fS2_fjLj1024ELj1ELj4ELj1ELj16ENS_18Kernel_traits_baseILj1024ES2_S2_fS2_fjLj128EEEEELb0ELb1ELb0ELb1EEEvNS_9BwdParamsE,(.L_x_14329 - _ZN10layer_norm13ln_bwd_kernelINS_13Kernel_traitsI6__halfS2_fS2_fjLj1024ELj1ELj4ELj1ELj16ENS_18Kernel_traits_baseILj1024ES2_S2_fS2_fjLj128EEEEELb0ELb1ELb0ELb1EEEvNS_9BwdParamsE)
        .other          _ZN10layer_norm13ln_bwd_kernelINS_13Kernel_traitsI6__halfS2_fS2_fjLj1024ELj1ELj4ELj1ELj16ENS_18Kernel_traits_baseILj1024ES2_S2_fS2_fjLj128EEEEELb0ELb1ELb0ELb1EEEvNS_9BwdParamsE,@"STO_CUDA_ENTRY STV_DEFAULT"
_ZN10layer_norm13ln_bwd_kernelINS_13Kernel_traitsI6__halfS2_fS2_fjLj1024ELj1ELj4ELj1ELj16ENS_18Kernel_traits_baseILj1024ES2_S2_fS2_fjLj128EEEEELb0ELb1ELb0ELb1EEEvNS_9BwdParamsE:
.text._ZN10layer_norm13ln_bwd_kernelINS_13Kernel_traitsI6__halfS2_fS2_fjLj1024ELj1ELj4ELj1ELj16ENS_18Kernel_traits_baseILj1024ES2_S2_fS2_fjLj128EEEEELb0ELb1ELb0ELb1EEEvNS_9BwdParamsE:
        /* <DEDUP_REMOVED lines=63> */
.L_x_8989:
        /* <DEDUP_REMOVED lines=19> */
[----:B------:R-:W-:-:S02]  /*0520*/  HFMA2.MMA R194, -RZ, RZ, 0, 0 ;  /* 0x00000000ffc27435 */ /* 0x000fc400000001ff */
[----:B------:R-:W-:Y:S01]  /*0530*/  HFMA2.MMA R191, -RZ, RZ, 0, 0 ;  /* 0x00000000ffbf7435 */ /* 0x000fe200000001ff */
[----:B------:R-:W-:Y:S02]  /*0540*/  ISETP.NE.AND.EX P0, PT, RZ, UR7, PT, P0 ;  /* 0x00000007ff007c0c */ /* 0x000fe4000bf05300 */
[----:B------:R-:W-:Y:S02]  /*0550*/  CS2R R196, SRZ ;  /* 0x0000000000c47805 */ /* 0x000fe4000001ff00 */
[----:B------:R-:W-:Y:S02]  /*0560*/  MOV R192, RZ ;  /* 0x000000ff00c07202 */ /* 0x000fe40000000f00 */
        /* <DEDUP_REMOVED lines=30> */
[----:B------:R-:W-:Y:S01]  /*0750*/  ISETP.NE.AND P4, PT, RZ, UR6, PT ;  /* 0x00000006ff007c0c */ /* 0x000fe2000bf85270 */
        /* <DEDUP_REMOVED lines=16> */
[--C-:B---3--:R-:W-:Y:S02]  /*0860*/  HADD2.F32 R3, -RZ, R20.reuse.H0_H0 ;  /* 0x20000014ff037230 */ /* 0x108fe40000004100 */
        /* <DEDUP_REMOVED lines=11> */
[--C-:B0-----:R-:W-:Y:S02]  /*0920*/  HADD2.F32 R3, -RZ, R23.reuse.H0_H0 ;  /* 0x20000017ff037230 */ /* 0x101fe40000004100 */
[----:B-1----:R-:W-:-:S03]  /*0930*/  HADD2.F32 R2, -RZ, R23.H1_H1 ;  /* 0x30000017ff027230 */ /* 0x002fc60000004100 */
[----:B------:R0:W-:Y:S01]  /*0940*/  STL [R1+0x44], R3 ;  /* 0x0000440301007387 */ /* 0x0001e20000100800 */
[----:B----4-:R-:W-:-:S03]  /*0950*/  HADD2.F32 R0, -RZ, R28.H0_H0 ;  /* 0x2000001cff007230 */ /* 0x010fc60000004100 */
        /* <DEDUP_REMOVED lines=11> */
[----:B--2---:R-:W-:-:S03]  /*0a10*/  HADD2.F32 R0, -RZ, R31.H0_H0 ;  /* 0x2000001fff007230 */ /* 0x004fc60000004100 */
[----:B------:R5:W-:Y:S04]  /*0a20*/  STL [R1+0x28], R2 ;  /* 0x0000280201007387 */ /* 0x000be80000100800 */
[----:B------:R1:W-:Y:S01]  /*0a30*/  STL [R1+0x24], R0 ;  /* 0x0000240001007387 */ /* 0x0003e20000100800 */
[----:B0-----:R-:W-:Y:S02]  /*0a40*/  HADD2.F32 R3, -RZ, R31.H1_H1 ;  /* 0x3000001fff037230 */ /* 0x001fe40000004100 */
[----:B-----5:R-:W-:-:S03]  /*0a50*/  HADD2.F32 R2, -RZ, R32.H0_H0 ;  /* 0x20000020ff027230 */ /* 0x020fc60000004100 */
[----:B------:R0:W-:Y:S01]  /*0a60*/  STL [R1+0x20], R3 ;  /* 0x0000200301007387 */ /* 0x0001e20000100800 */
[----:B-1----:R-:W-:-:S03]  /*0a70*/  HADD2.F32 R0, -RZ, R32.H1_H1 ;  /* 0x30000020ff007230 */ /* 0x002fc60000004100 */
        /* <DEDUP_REMOVED lines=9> */
[----:B-1----:R-:W-:-:S03]  /*0b10*/  HADD2.F32 R2, -RZ, R35.H0_H0 ;  /* 0x20000023ff027230 */ /* 0x002fc60000004100 */
[----:B------:R-:W-:Y:S01]  /*0b20*/  STL [R1+0x8], R3 ;  /* 0x0000080301007387 */ /* 0x000fe20000100800 */
[----:B--2---:R-:W-:-:S03]  /*0b30*/  HADD2.F32 R0, -RZ, R35.H1_H1 ;  /* 0x30000023ff007230 */ /* 0x004fc60000004100 */
[----:B------:R0:W-:Y:S01]  /*0b40*/  STL [R1+0x4], R2 ;  /* 0x0000040201007387 */ /* 0x0001e20000100800 */
[--C-:B------:R-:W-:Y:S02]  /*0b50*/  HADD2.F32 R232, -RZ, R222.reuse.H0_H0 ;  /* 0x200000deffe87230 */ /* 0x100fe40000004100 */
[----:B------:R-:W-:Y:S01]  /*0b60*/  HADD2.F32 R227, -RZ, R222.H1_H1 ;  /* 0x300000deffe37230 */ /* 0x000fe20000004100 */
[----:B------:R1:W-:Y:S01]  /*0b70*/  STL [R1], R0 ;  /* 0x0000000001007387 */ /* 0x0003e20000100800 */
[--C-:B------:R-:W-:Y:S01]  /*0b80*/  HADD2.F32 R252, -RZ, R16.reuse.H0_H0 ;  /* 0x20000010fffc7230 */ /* 0x100fe20000004100 */
[----:B------:R-:W-:Y:S01]  /*0b90*/  CS2R R34, SRZ ;  /* 0x0000000000227805 */ /* 0x000fe2000001ff00 */
[----:B------:R-:W-:Y:S01]  /*0ba0*/  HADD2.F32 R251, -RZ, R16.H1_H1 ;  /* 0x30000010fffb7230 */ /* 0x000fe20000004100 */
[----:B------:R-:W-:Y:S01]  /*0bb0*/  CS2R R32, SRZ ;  /* 0x0000000000207805 */ /* 0x000fe2000001ff00 */
        /* <DEDUP_REMOVED lines=17> */
[----:B0-----:R-:W-:Y:S01]  /*0cd0*/  CS2R R2, SRZ ;  /* 0x0000000000027805 */ /* 0x001fe2000001ff00 */
[----:B------:R-:W-:Y:S01]  /*0ce0*/  HADD2.F32 R241, -RZ, R25.H1_H1 ;  /* 0x30000019fff17230 */ /* 0x000fe20000004100 */
[----:B------:R-:W-:Y:S01]  /*0cf0*/  CS2R R24, SRZ ;  /* 0x0000000000187805 */ /* 0x000fe2000001ff00 */
[--C-:B------:R-:W-:Y:S01]  /*0d00*/  HADD2.F32 R240, -RZ, R26.reuse.H0_H0 ;  /* 0x2000001afff07230 */ /* 0x100fe20000004100 */
[----:B-1----:R-:W-:Y:S01]  /*0d10*/  MOV R0, RZ ;  /* 0x000000ff00007202 */ /* 0x002fe20000000f00 */
[----:B------:R-:W-:-:S02]  /*0d20*/  HADD2.F32 R239, -RZ, R26.H1_H1 ;  /* 0x3000001affef7230 */ /* 0x000fc40000004100 */
[--C-:B------:R-:W-:Y:S02]  /*0d30*/  HADD2.F32 R238, -RZ, R27.reuse.H0_H0 ;  /* 0x2000001bffee7230 */ /* 0x100fe40000004100 */
[----:B------:R-:W-:Y:S01]  /*0d40*/  HADD2.F32 R237, -RZ, R27.H1_H1 ;  /* 0x3000001bffed7230 */ /* 0x000fe20000004100 */
[----:B------:R-:W-:Y:S01]  /*0d50*/  CS2R R26, SRZ ;  /* 0x00000000001a7805 */ /* 0x000fe2000001ff00 */
[----:B------:R-:W-:Y:S02]  /*0d60*/  HADD2.F32 R224, -RZ, R223.H0_H0 ;  /* 0x200000dfffe07230 */ /* 0x000fe40000004100 */
        /* <DEDUP_REMOVED lines=13> */
[----:B------:R-:W-:Y:S02]  /*0e40*/  HADD2.F32 R233, -RZ, R221.H1_H1 ;  /* 0x300000ddffe97230 */ /* 0x000fe40000004100 */
[----:B------:R-:W-:-:S07]  /*0e50*/  HADD2.F32 R223, -RZ, R223.H1_H1 ;  /* 0x300000dfffdf7230 */ /* 0x000fce0000004100 */
.L_x_8992:
[----:B------:R-:W0:Y:S01]  /*0e60*/  S2R R90, SR_TID.X ;  /* 0x00000000005a7919 */ /* 0x000e220000002100 */
[----:B------:R-:W1:Y:S01]  /*0e70*/  @P0 LDC.64 R84, c[0x0][0x270] ;  /* 0x00009c00ff540b82 */ /* 0x000e620000000a00 */
[----:B------:R-:W-:Y:S01]  /*0e80*/  IMAD R88, R184, UR8, RZ ;  /* 0x00000008b8587c24 */ /* 0x000fe2000f8e02ff */
[----:B------:R-:W2:Y:S04]  /*0e90*/  LDL R217, [R1+0x6c] ;  /* 0x00006c0001d97983 */ /* 0x000ea80000100800 */
[----:B------:R-:W-:Y:S02]  /*0ea0*/  SHF.R.S32.HI R89, RZ, 0x1f, R88 ;  /* 0x0000001fff597819 */ /* 0x000fe40000011458 */
[----:B------:R-:W3:Y:S02]  /*0eb0*/  LDC.64 R86, c[0x0][0x250] ;  /* 0x00009400ff567b82 */ /* 0x000ee40000000a00 */
[----:B------:R-:W-:-:S06]  /*0ec0*/  LEA.HI R89, R89, R88, RZ, 0x3 ;  /* 0x0000005859597211 */ /* 0x000fcc00078f18ff */
[----:B------:R-:W4:Y:S08]  /*0ed0*/  LDC.64 R128, c[0x0][0x2b8] ;  /* 0x0000ae00ff807b82 */ /* 0x000f300000000a00 */
[----:B------:R-:W4:Y:S01]  /*0ee0*/  LDC.64 R116, c[0x0][0x238] ;  /* 0x00008e00ff747b82 */ /* 0x000f220000000a00 */
[----:B0-----:R-:W-:-:S07]  /*0ef0*/  LOP3.LUT R204, R90, 0x1f, RZ, 0xc0, !PT ;  /* 0x0000001f5acc7812 */ /* 0x001fce00078ec0ff */
[----:B------:R-:W0:Y:S01]  /*0f00*/  LDC.64 R166, c[0x0][0x258] ;  /* 0x00009600ffa67b82 */ /* 0x000e220000000a00 */
[----:B------:R-:W-:Y:S01]  /*0f10*/  LEA.HI.SX32 R204, R89, R204, 0x1d ;  /* 0x000000cc59cc7211 */ /* 0x000fe200078feaff */
[----:B---3--:R-:W-:Y:S01]  /*0f20*/  IMAD.WIDE R86, R184, 0x4, R86 ;  /* 0x00000004b8567825 */ /* 0x008fe200078e0256 */
[----:B------:R-:W-:Y:S02]  /*0f30*/  SHF.R.S32.HI R88, RZ, 0x1f, R184 ;  /* 0x0000001fff587819 */ /* 0x000fe400000114b8 */
[C---:B------:R-:W-:Y:S02]  /*0f40*/  IADD3 R195, R204.reuse, 0x20, RZ ;  /* 0x00000020ccc37810 */ /* 0x040fe40007ffe0ff */
[----:B------:R-:W-:Y:S01]  /*0f50*/  IADD3 R190, R204, 0x40, RZ ;  /* 0x00000040ccbe7810 */ /* 0x000fe20007ffe0ff */
[----:B------:R-:W3:Y:S01]  /*0f60*/  LDG.E R211, desc[UR4][R86.64] ;  /* 0x0000000456d37981 */ /* 0x000ee2000c1e1900 */
[----:B-1----:R-:W-:Y:S01]  /*0f70*/  @P0 LEA R84, P1, R184, R84, 0x1 ;  /* 0x00000054b8540211 */ /* 0x002fe200078208ff */
[----:B----4-:R-:W-:Y:S01]  /*0f80*/  IMAD.WIDE.U32 R120, R195, 0x10, R128 ;  /* 0x00000010c3787825 */ /* 0x010fe200078e0080 */
[----:B------:R-:W-:-:S02]  /*0f90*/  IADD3 R185, R204, 0x60, RZ ;  /* 0x00000060ccb97810 */ /* 0x000fc40007ffe0ff */
[----:B------:R-:W-:Y:S01]  /*0fa0*/  @P0 LEA.HI.X R85, R184, R85, R88, 0x1, P1 ;  /* 0x00000055b8550211 */ /* 0x000fe200008f0c58 */
[----:B------:R-:W-:Y:S02]  /*0fb0*/  IMAD.WIDE.U32 R124, R190, 0x10, R128 ;  /* 0x00000010be7c7825 */ /* 0x000fe400078e0080 */
[----:B------:R-:W4:Y:S02]  /*0fc0*/  LDG.E.128 R120, desc[UR4][R120.64] ;  /* 0x0000000478787981 */ /* 0x000f24000c1e1d00 */
[C---:B------:R-:W-:Y:S02]  /*0fd0*/  IMAD.WIDE.U32 R92, R204.reuse, 0x20, R116 ;  /* 0x00000020cc5c7825 */ /* 0x040fe400078e0074 */
[----:B------:R-:W2:Y:S02]  /*0fe0*/  @P0 LDG.E.U16 R208, desc[UR4][R84.64] ;  /* 0x0000000454d00981 */ /* 0x000ea4000c1e1500 */
[----:B------:R-:W-:Y:S02]  /*0ff0*/  IMAD.WIDE.U32 R88, R204, 0x10, R128 ;  /* 0x00000010cc587825 */ /* 0x000fe400078e0080 */
[----:B------:R-:W2:Y:S02]  /*1000*/  LDG.E.128 R124, desc[UR4][R124.64] ;  /* 0x000000047c7c7981 */ /* 0x000ea4000c1e1d00 */
[----:B------:R-:W-:-:S02]  /*1010*/  IMAD.WIDE.U32 R100, R195, 0x20, R116 ;  /* 0x00000020c3647825 */ /* 0x000fc400078e0074 */
[----:B------:R-:W2:Y:S02]  /*1020*/  LDG.E.128 R88, desc[UR4][R88.64] ;  /* 0x0000000458587981 */ /* 0x000ea4000c1e1d00 */
[--C-:B------:R-:W-:Y:S02]  /*1030*/  IMAD.WIDE.U32 R108, R190, 0x20, R116.reuse ;  /* 0x00000020be6c7825 */ /* 0x100fe400078e0074 */
[----:B------:R-:W2:Y:S02]  /*1040*/  LDG.E.128 R84, desc[UR4][R92.64] ;  /* 0x000000045c547981 */ /* 0x000ea4000c1e1d00 */
[C---:B------:R-:W-:Y:S02]  /*1050*/  IMAD.WIDE.U32 R116, R185.reuse, 0x20, R116 ;  /* 0x00000020b9747825 */ /* 0x040fe400078e0074 */
[----:B------:R-:W2:Y:S04]  /*1060*/  LDG.E.128 R96, desc[UR4][R100.64] ;  /* 0x0000000464607981 */ /* 0x000ea8000c1e1d00 */
[----:B------:R-:W2:Y:S01]  /*1070*/  LDG.E.128 R104, desc[UR4][R108.64] ;  /* 0x000000046c687981 */ /* 0x000ea2000c1e1d00 */
[----:B------:R-:W-:-:S03]  /*1080*/  IMAD.WIDE.U32 R128, R185, 0x10, R128 ;  /* 0x00000010b9807825 */ /* 0x000fc600078e0080 */
[----:B------:R-:W2:Y:S04]  /*1090*/  LDG.E.128 R112, desc[UR4][R116.64] ;  /* 0x0000000474707981 */ /* 0x000ea8000c1e1d00 */
[----:B------:R-:W2:Y:S04]  /*10a0*/  LDG.E.128 R100, desc[UR4][R100.64+0x10] ;  /* 0x0000100464647981 */ /* 0x000ea8000c1e1d00 */
[----:B------:R-:W2:Y:S04]  /*10b0*/  LDG.E.128 R108, desc[UR4][R108.64+0x10] ;  /* 0x000010046c6c7981 */ /* 0x000ea8000c1e1d00 */
[----:B------:R-:W2:Y:S04]  /*10c0*/  LDG.E.128 R92, desc[UR4][R92.64+0x10] ;  /* 0x000010045c5c7981 */ /* 0x000ea8000c1e1d00 */
[----:B------:R-:W2:Y:S04]  /*10d0*/  LDG.E.128 R116, desc[UR4][R116.64+0x10] ;  /* 0x0000100474747981 */ /* 0x000ea8000c1e1d00 */
[----:B------:R-:W2:Y:S01]  /*10e0*/  LDG.E.128 R128, desc[UR4][R128.64] ;  /* 0x0000000480807981 */ /* 0x000ea2000c1e1d00 */
[----:B0-----:R-:W-:-:S05]  /*10f0*/  IMAD.WIDE R166, R184, 0x4, R166 ;  /* 0x00000004b8a67825 */ /* 0x001fca00078e02a6 */
[----:B------:R0:W2:Y:S02]  /*1100*/  LDG.E R193, desc[UR4][R166.64] ;  /* 0x00000004a6c17981 */ /* 0x0000a4000c1e1900 */
[----:B0-----:R-:W0:Y:S02]  /*1110*/  LDC.64 R166, c[0x0][0x2c8] ;  /* 0x0000b200ffa67b82 */ /* 0x001e240000000a00 */
        /* <DEDUP_REMOVED lines=11> */
[----:B------:R-:W5:Y:S03]  /*11d0*/  @P1 LDG.E.128 R52, desc[UR4][R168.64] ;  /* 0x00000004a8341981 */ /* 0x000f66000c1e1d00 */
[----:B------:R-:W-:Y:S01]  /*11e0*/  @P1 IMAD.WIDE.U32 R172, R185, 0x20, R198 ;  /* 0x00000020b9ac1825 */ /* 0x000fe200078e00c6 */
[----:B------:R0:W5:Y:S04]  /*11f0*/  @P1 LDG.E.128 R56, desc[UR4][R168.64+0x10] ;  /* 0x00001004a8381981 */ /* 0x000168000c1e1d00 */
[----:B------:R-:W5:Y:S04]  /*1200*/  @P1 LDG.E.128 R60, desc[UR4][R170.64] ;  /* 0x00000004aa3c1981 */ /* 0x000f68000c1e1d00 */
[----:B------:R1:W5:Y:S01]  /*1210*/  @P1 LDG.E.128 R64, desc[UR4][R170.64+0x10] ;  /* 0x00001004aa401981 */ /* 0x000362000c1e1d00 */
[----:B0-----:R-:W-:-:S03]  /*1220*/  MOV R168, 0x3f800000 ;  /* 0x3f80000000a87802 */ /* 0x001fc60000000f00 */
[----:B------:R-:W5:Y:S04]  /*1230*/  @P1 LDG.E.128 R68, desc[UR4][R172.64] ;  /* 0x00000004ac441981 */ /* 0x000f68000c1e1d00 */
[----:B------:R0:W5:Y:S01]  /*1240*/  @P1 LDG.E.128 R72, desc[UR4][R172.64+0x10] ;  /* 0x00001004ac481981 */ /* 0x000162000c1e1d00 */
[----:B---3--:R-:W-:Y:S01]  /*1250*/  FSEL R211, R211, RZ, !P4 ;  /* 0x000000ffd3d37208 */ /* 0x008fe20006000000 */
[--C-:B----4-:R-:W-:Y:S02]  /*1260*/  HADD2.F32 R229, -RZ, R122.reuse.H0_H0 ;  /* 0x2000007affe57230 */ /* 0x110fe40000004100 */
[----:B------:R-:W-:Y:S02]  /*1270*/  HADD2.F32 R228, -RZ, R122.H1_H1 ;  /* 0x3000007affe47230 */ /* 0x000fe40000004100 */
[----:B------:R-:W-:-:S02]  /*1280*/  HADD2.F32 R225, -RZ, R123.H0_H0 ;  /* 0x2000007bffe17230 */ /* 0x000fc40000004100 */
[----:B------:R-:W-:Y:S02]  /*1290*/  HADD2.F32 R226, -RZ, R123.H1_H1 ;  /* 0x3000007bffe27230 */ /* 0x000fe40000004100 */
[--C-:B--2---:R-:W-:Y:S02]  /*12a0*/  HADD2.F32 R220, -RZ, R124.reuse.H0_H0 ;  /* 0x2000007cffdc7230 */ /* 0x104fe40000004100 */
[----:B------:R-:W-:Y:S02]  /*12b0*/  HADD2.F32 R221, -RZ, R124.H1_H1 ;  /* 0x3000007cffdd7230 */ /* 0x000fe40000004100 */
[--C-:B------:R-:W-:Y:S02]  /*12c0*/  HADD2.F32 R122, -RZ, R125.reuse.H0_H0 ;  /* 0x2000007dff7a7230 */ /* 0x100fe40000004100 */
[----:B------:R-:W-:Y:S02]  /*12d0*/  HADD2.F32 R124, -RZ, R125.H1_H1 ;  /* 0x3000007dff7c7230 */ /* 0x000fe40000004100 */
[C---:B------:R-:W-:Y:S01]  /*12e0*/  FADD.FTZ R199, -R211.reuse, R85 ;  /* 0x00000055d3c77221 */ /* 0x040fe20000010100 */
[----:B------:R-:W-:Y:S01]  /*12f0*/  FADD.FTZ R209, -R211, R86 ;  /* 0x00000056d3d17221 */ /* 0x000fe20000010100 */
[----:B------:R-:W-:-:S02]  /*1300*/  @P0 HADD2.F32 R168, -RZ, R208.H0_H0 ;  /* 0x200000d0ffa80230 */ /* 0x000fc40000004100 */
[C---:B------:R-:W-:Y:S01]  /*1310*/  FADD.FTZ R216, -R211.reuse, R96 ;  /* 0x00000060d3d87221 */ /* 0x040fe20000010100 */
[C---:B------:R-:W-:Y:S01]  /*1320*/  FADD.FTZ R213, -R211.reuse, R99 ;  /* 0x00000063d3d57221 */ /* 0x040fe20000010100 */
[--C-:B------:R-:W-:Y:S02]  /*1330*/  HADD2.F32 R86, -RZ, R88.reuse.H0_H0 ;  /* 0x20000058ff567230 */ /* 0x100fe40000004100 */
[C---:B------:R-:W-:Y:S01]  /*1340*/  FADD.FTZ R215, -R211.reuse, R97 ;  /* 0x00000061d3d77221 */ /* 0x040fe20000010100 */
[----:B------:R-:W-:Y:S02]  /*1350*/  HADD2.F32 R85, -RZ, R88.H1_H1 ;  /* 0x30000058ff557230 */ /* 0x000fe40000004100 */
[C---:B------:R-:W-:Y:S01]  /*1360*/  FADD.FTZ R214, -R211.reuse, R98 ;  /* 0x00000062d3d67221 */ /* 0x040fe20000010100 */
[C---:B------:R-:W-:Y:S01]  /*1370*/  FADD.FTZ R96, -R211.reuse, R104 ;  /* 0x00000068d3607221 */ /* 0x040fe20000010100 */
[----:B------:R-:W-:Y:S01]  /*1380*/  FADD.FTZ R99, -R211, R107 ;  /* 0x0000006bd3637221 */ /* 0x000fe20000010100 */
[----:B------:R-:W-:-:S02]  /*1390*/  HADD2.F32 R123, -RZ, R127.H0_H0 ;  /* 0x2000007fff7b7230 */ /* 0x000fc40000004100 */
[C---:B------:R-:W-:Y:S01]  /*13a0*/  FADD.FTZ R97, -R211.reuse, R105 ;  /* 0x00000069d3617221 */ /* 0x040fe20000010100 */
[----:B------:R-:W-:Y:S02]  /*13b0*/  HADD2.F32 R125, -RZ, R127.H1_H1 ;  /* 0x3000007fff7d7230 */ /* 0x000fe40000004100 */
[C---:B------:R-:W-:Y:S01]  /*13c0*/  FADD.FTZ R98, -R211.reuse, R106 ;  /* 0x0000006ad3627221 */ /* 0x040fe20000010100 */
[C---:B-1----:R-:W-:Y:S01]  /*13d0*/  FADD.FTZ R171, -R211.reuse, R100 ;  /* 0x00000064d3ab7221 */ /* 0x042fe20000010100 */
[--C-:B------:R-:W-:Y:S02]  /*13e0*/  HADD2.F32 R88, -RZ, R90.reuse.H0_H0 ;  /* 0x2000005aff587230 */ /* 0x100fe40000004100 */
[C---:B------:R-:W-:Y:S01]  /*13f0*/  FADD.FTZ R198, -R211.reuse, R102 ;  /* 0x00000066d3c67221 */ /* 0x040fe20000010100 */
[----:B0-----:R-:W-:Y:S02]  /*1400*/  HADD2.F32 R172, -RZ, R90.H1_H1 ;  /* 0x3000005affac7230 */ /* 0x001fe40000004100 */
[C---:B------:R-:W-:Y:S01]  /*1410*/  FADD.FTZ R208, -R211.reuse, R103 ;  /* 0x00000067d3d07221 */ /* 0x040fe20000010100 */
[C---:B------:R-:W-:Y:S01]  /*1420*/  FADD.FTZ R100, -R211.reuse, R108 ;  /* 0x0000006cd3647221 */ /* 0x040fe20000010100 */
[C---:B------:R-:W-:Y:S01]  /*1430*/  FADD.FTZ R219, -R211.reuse, R109 ;  /* 0x0000006dd3db7221 */ /* 0x040fe20000010100 */
[C---:B------:R-:W-:Y:S01]  /*1440*/  FADD.FTZ R107, -R211.reuse, R110 ;  /* 0x0000006ed36b7221 */ /* 0x040fe20000010100 */
[C---:B------:R-:W-:Y:S01]  /*1450*/  FADD.FTZ R104, -R211.reuse, R111 ;  /* 0x0000006fd3687221 */ /* 0x040fe20000010100 */
[----:B------:R-:W2:Y:S01]  /*1460*/  LDL R127, [R1+0x78] ;  /* 0x00007800017f7983 */ /* 0x000ea20000100800 */
        /* <DEDUP_REMOVED lines=19> */
[--C-:B------:R-:W-:Y:S02]  /*15a0*/  HADD2.F32 R120, -RZ, R126.reuse.H0_H0 ;  /* 0x2000007eff787230 */ /* 0x100fe40000004100 */
[----:B------:R-:W-:Y:S02]  /*15b0*/  HADD2.F32 R121, -RZ, R126.H1_H1 ;  /* 0x3000007eff797230 */ /* 0x000fe40000004100 */
[----:B------:R-:W3:Y:S01]  /*15c0*/  LDL R126, [R1+0x70] ;  /* 0x00007000017e7983 */ /* 0x000ee20000100800 */
[----:B------:R-:W-:-:S02]  /*15d0*/  HADD2.F32 R118, -RZ, R130.H0_H0 ;  /* 0x20000082ff767230 */ /* 0x000fc40000004100 */
[----:B------:R-:W-:Y:S02]  /*15e0*/  HADD2.F32 R114, -RZ, R130.H1_H1 ;  /* 0x30000082ff727230 */ /* 0x000fe40000004100 */
[----:B------:R-:W4:Y:S01]  /*15f0*/  LDL R130, [R1+0x5c] ;  /* 0x00005c0001827983 */ /* 0x000f220000100800 */
[--C-:B------:R-:W-:Y:S02]  /*1600*/  HADD2.F32 R169, -RZ, R91.reuse.H0_H0 ;  /* 0x2000005bffa97230 */ /* 0x100fe40000004100 */
[----:B------:R-:W-:Y:S02]  /*1610*/  HADD2.F32 R170, -RZ, R91.H1_H1 ;  /* 0x3000005bffaa7230 */ /* 0x000fe40000004100 */
[----:B------:R-:W4:Y:S01]  /*1620*/  LDL R91, [R1+0x74] ;  /* 0x00007400015b7983 */ /* 0x000f220000100800 */
[--C-:B------:R-:W-:Y:S02]  /*1630*/  HADD2.F32 R116, -RZ, R129.reuse.H0_H0 ;  /* 0x20000081ff747230 */ /* 0x100fe40000004100 */
[----:B------:R-:W-:-:S02]  /*1640*/  HADD2.F32 R115, -RZ, R129.H1_H1 ;  /* 0x30000081ff737230 */ /* 0x000fc40000004100 */
[--C-:B------:R-:W-:Y:S01]  /*1650*/  HADD2.F32 R117, -RZ, R128.reuse.H0_H0 ;  /* 0x20000080ff757230 */ /* 0x100fe20000004100 */
[----:B------:R-:W4:Y:S01]  /*1660*/  LDL R129, [R1+0x7c] ;  /* 0x00007c0001817983 */ /* 0x000f220000100800 */
[----:B------:R-:W-:Y:S02]  /*1670*/  HADD2.F32 R119, -RZ, R128.H1_H1 ;  /* 0x30000080ff777230 */ /* 0x000fe40000004100 */
[----:B------:R-:W-:Y:S01]  /*1680*/  FMUL.FTZ R87, R193, R199 ;  /* 0x000000c7c1577220 */ /* 0x000fe20000410000 */
[--C-:B------:R-:W-:Y:S01]  /*1690*/  HADD2.F32 R113, -RZ, R131.reuse.H0_H0 ;  /* 0x20000083ff717230 */ /* 0x100fe20000004100 */
[----:B------:R-:W4:Y:S01]  /*16a0*/  LDL R128, [R1+0x68] ;  /* 0x0000680001807983 */ /* 0x000f220000100800 */
[----:B------:R-:W-:-:S03]  /*16b0*/  HADD2.F32 R112, -RZ, R131.H1_H1 ;  /* 0x30000083ff707230 */ /* 0x000fc60000004100 */
[----:B------:R-:W4:Y:S01]  /*16c0*/  LDL R131, [R1+0x54] ;  /* 0x0000540001837983 */ /* 0x000f220000100800 */
[--C-:B------:R-:W-:Y:S02]  /*16d0*/  HADD2.F32 R173, -RZ, R89.reuse.H0_H0 ;  /* 0x20000059ffad7230 */ /* 0x100fe40000004100 */
[----:B------:R-:W-:Y:S01]  /*16e0*/  FMUL.FTZ R92, R193, R210 ;  /* 0x000000d2c15c7220 */ /* 0x000fe20000410000 */
[----:B------:R-:W-:Y:S02]  /*16f0*/  HADD2.F32 R89, -RZ, R89.H1_H1 ;  /* 0x30000059ff597230 */ /* 0x000fe40000004100 */
[----:B------:R-:W-:Y:S01]  /*1700*/  FADD.FTZ R33, R85, R33 ;  /* 0x0000002155217221 */ /* 0x000fe20000010000 */
[----:B------:R-:W-:Y:S01]  /*1710*/  FFMA.FTZ R0, R87, R85, R0 ;  /* 0x0000005557007223 */ /* 0x000fe20000010000 */
[----:B------:R-:W-:Y:S01]  /*1720*/  FMUL.FTZ R216, R193, R216 ;  /* 0x000000d8c1d87220 */ /* 0x000fe20000410000 */
[----:B------:R-:W-:Y:S01]  /*1730*/  FADD.FTZ R42, R212, R42 ;  /* 0x0000002ad42a7221 */ /* 0x000fe20000010000 */
[----:B------:R-:W-:Y:S01]  /*1740*/  FADD.FTZ R35, R89, R35 ;  /* 0x0000002359237221 */ /* 0x000fe20000010000 */
[----:B------:R-:W-:Y:S01]  /*1750*/  FFMA.FTZ R3, R92, R89, R3 ;  /* 0x000000595c037223 */ /* 0x000fe20000010003 */
[----:B------:R-:W-:Y:S01]  /*1760*/  FFMA.FTZ R10, R216, R212, R10 ;  /* 0x000000d4d80a7223 */ /* 0x000fe2000001000a */
[----:B------:R-:W4:Y:S01]  /*1770*/  LDL R199, [R1+0x58] ;  /* 0x0000580001c77983 */ /* 0x000f220000100800 */
[----:B--2---:R-:W-:-:S03]  /*1780*/  FMUL.FTZ R85, R127, R85 ;  /* 0x000000557f557220 */ /* 0x004fc60000410000 */
[----:B------:R-:W2:Y:S01]  /*1790*/  LDL R127, [R1+0x64] ;  /* 0x00006400017f7983 */ /* 0x000ea20000100800 */
[----:B---3--:R-:W-:-:S03]  /*17a0*/  FMUL.FTZ R89, R126, R89 ;  /* 0x000000597e597220 */ /* 0x008fc60000410000 */
[----:B------:R-:W3:Y:S01]  /*17b0*/  LDL R126, [R1+0x60] ;  /* 0x00006000017e7983 */ /* 0x000ee20000100800 */
[----:B----4-:R-:W-:-:S03]  /*17c0*/  FMUL.FTZ R212, R130, R212 ;  /* 0x000000d482d47220 */ /* 0x010fc60000410000 */
[----:B------:R-:W4:Y:S01]  /*17d0*/  LDL R130, [R1+0x48] ;  /* 0x0000480001827983 */ /* 0x000f220000100800 */
[C---:B------:R-:W-:Y:S01]  /*17e0*/  FMUL.FTZ R90, R193.reuse, R90 ;  /* 0x0000005ac15a7220 */ /* 0x040fe20000410000 */
[----:B------:R-:W-:Y:S01]  /*17f0*/  FMUL.FTZ R93, R193, R209 ;  /* 0x000000d1c15d7220 */ /* 0x000fe20000410000 */
[----:B------:R-:W-:Y:S02]  /*1800*/  FADD.FTZ R38, R88, R38 ;  /* 0x0000002658267221 */ /* 0x000fe40000010000 */
[-C--:B------:R-:W-:Y:S01]  /*1810*/  FFMA.FTZ R6, R90, R88.reuse, R6 ;  /* 0x000000585a067223 */ /* 0x080fe20000010006 */
[----:B------:R-:W-:Y:S01]  /*1820*/  FMUL.FTZ R88, R217, R88 ;  /* 0x00000058d9587220 */ /* 0x000fe20000410000 */
[----:B------:R-:W-:Y:S01]  /*1830*/  FMUL.FTZ R217, R193, R94 ;  /* 0x0000005ec1d97220 */ /* 0x000fe20000410000 */
[----:B------:R-:W-:Y:S01]  /*1840*/  FADD.FTZ R36, R173, R36 ;  /* 0x00000024ad247221 */ /* 0x000fe20000010000 */
[----:B------:R-:W4:Y:S01]  /*1850*/  LDL R94, [R1+0x50] ;  /* 0x00005000015e7983 */ /* 0x000f220000100800 */
[-C--:B------:R-:W-:Y:S01]  /*1860*/  FFMA.FTZ R4, R93, R173.reuse, R4 ;  /* 0x000000ad5d047223 */ /* 0x080fe20000010004 */
[----:B------:R-:W-:-:S02]  /*1870*/  FMUL.FTZ R91, R91, R173 ;  /* 0x000000ad5b5b7220 */ /* 0x000fc40000410000 */
[----:B------:R-:W4:Y:S01]  /*1880*/  LDL R173, [R1+0x4c] ;  /* 0x00004c0001ad7983 */ /* 0x000f220000100800 */
[----:B------:R-:W-:Y:S01]  /*1890*/  FMUL.FTZ R84, R193, R84 ;  /* 0x00000054c1547220 */ /* 0x000fe20000410000 */
[----:B------:R-:W-:-:S03]  /*18a0*/  FADD.FTZ R34, R86, R34 ;  /* 0x0000002256227221 */ /* 0x000fc60000010000 */
[-C--:B------:R-:W-:Y:S01]  /*18b0*/  FFMA.FTZ R2, R84, R86.reuse, R2 ;  /* 0x0000005654027223 */ /* 0x080fe20000010002 */
[----:B------:R-:W-:Y:S01]  /*18c0*/  FMUL.FTZ R86, R129, R86 ;  /* 0x0000005681567220 */ /* 0x000fe20000410000 */
[----:B------:R-:W-:Y:S01]  /*18d0*/  FMUL.FTZ R129, R128, R172 ;  /* 0x000000ac80817220 */ /* 0x000fe20000410000 */
[----:B------:R-:W-:Y:S01]  /*18e0*/  FMUL.FTZ R128, R193, R95 ;  /* 0x0000005fc1807220 */ /* 0x000fe20000410000 */
[----:B------:R-:W-:Y:S02]  /*18f0*/  FMUL.FTZ R95, R131, R231 ;  /* 0x000000e7835f7220 */ /* 0x000fe40000410000 */
[----:B------:R-:W4:Y:S01]  /*1900*/  LDL R131, [R1+0x40] ;  /* 0x0000400001837983 */ /* 0x000f220000100800 */
        /* <DEDUP_REMOVED lines=8> */
[----:B--2---:R-:W-:-:S02]  /*1990*/  FMUL.FTZ R127, R127, R169 ;  /* 0x000000a97f7f7220 */ /* 0x004fc40000410000 */
        /* <DEDUP_REMOVED lines=17> */
[----:B------:R-:W-:Y:S01]  /*1ab0*/  FFMA.FTZ R5, R218, R172, R5 ;  /* 0x000000acda057223 */ /* 0x000fe20000010005 */
[----:B------:R-:W-:Y:S01]  /*1ac0*/  FMUL.FTZ R172, R193, R101 ;  /* 0x00000065c1ac7220 */ /* 0x000fe20000410000 */
[----:B------:R-:W-:Y:S01]  /*1ad0*/  FADD.FTZ R133, R228, R133 ;  /* 0x00000085e4857221 */ /* 0x000fe20000010000 */
[----:B------:R-:W-:Y:S02]  /*1ae0*/  FMUL.FTZ R210, R131, R226 ;  /* 0x000000e283d27220 */ /* 0x000fe40000410000 */
[----:B------:R-:W-:Y:S01]  /*1af0*/  FFMA.FTZ R13, R172, R228, R13 ;  /* 0x000000e4ac0d7223 */ /* 0x000fe2000001000d */
[----:B------:R-:W-:Y:S01]  /*1b00*/  FFMA.FTZ R131, R84, R86, RZ ;  /* 0x0000005654837223 */ /* 0x000fe200000100ff */
[----:B------:R-:W4:Y:S01]  /*1b10*/  LDL R228, [R1+0x2c] ;  /* 0x00002c0001e47983 */ /* 0x000f220000100800 */
[----:B------:R-:W-:Y:S01]  /*1b20*/  FMUL.FTZ R198, R193, R198 ;  /* 0x000000c6c1c67220 */ /* 0x000fe20000410000 */
[----:B------:R-:W-:Y:S01]  /*1b30*/  FADD.FTZ R136, R225, R136 ;  /* 0x00000088e1887221 */ /* 0x000fe20000010000 */
[----:B------:R-:W-:Y:S01]  /*1b40*/  FFMA.FTZ R131, R87, R85, R131 ;  /* 0x0000005557837223 */ /* 0x000fe20000010083 */
[----:B------:R-:W-:Y:S01]  /*1b50*/  FMUL.FTZ R97, R193, R97 ;  /* 0x00000061c1617220 */ /* 0x000fe20000410000 */
[----:B------:R-:W-:Y:S01]  /*1b60*/  FFMA.FTZ R16, R198, R225, R16 ;  /* 0x000000e1c6107223 */ /* 0x000fe20000010010 */
[----:B------:R-:W-:Y:S01]  /*1b70*/  FADD.FTZ R137, R221, R137 ;  /* 0x00000089dd897221 */ /* 0x000fe20000010000 */
[----:B------:R-:W-:Y:S01]  /*1b80*/  FMUL.FTZ R96, R193, R96 ;  /* 0x00000060c1607220 */ /* 0x000fe20000410000 */
[----:B------:R-:W-:Y:S01]  /*1b90*/  FFMA.FTZ R17, R97, R221, R17 ;  /* 0x000000dd61117223 */ /* 0x000fe20000010011 */
[----:B------:R-:W-:-:S02]  /*1ba0*/  FADD.FTZ R138, R220, R138 ;  /* 0x0000008adc8a7221 */ /* 0x000fc40000010000 */
[-C--:B------:R-:W-:Y:S01]  /*1bb0*/  FFMA.FTZ R18, R96, R220.reuse, R18 ;  /* 0x000000dc60127223 */ /* 0x080fe20000010012 */
[----:B--2---:R-:W-:Y:S02]  /*1bc0*/  FMUL.FTZ R209, R169, R225 ;  /* 0x000000e1a9d17220 */ /* 0x004fe40000410000 */
[----:B------:R-:W2:Y:S01]  /*1bd0*/  LDL R225, [R1+0x28] ;  /* 0x0000280001e17983 */ /* 0x000ea20000100800 */
[----:B------:R-:W-:Y:S01]  /*1be0*/  FFMA.FTZ R169, R93, R91, R131 ;  /* 0x0000005b5da97223 */ /* 0x000fe20000010083 */
[----:B---3--:R-:W-:Y:S02]  /*1bf0*/  FMUL.FTZ R131, R170, R221 ;  /* 0x000000ddaa837220 */ /* 0x008fe40000410000 */
[----:B------:R-:W3:Y:S01]  /*1c00*/  LDL R221, [R1+0x24] ;  /* 0x0000240001dd7983 */ /* 0x000ee20000100800 */
[----:B----4-:R-:W-:-:S03]  /*1c10*/  FMUL.FTZ R130, R130, R220 ;  /* 0x000000dc82827220 */ /* 0x010fc60000410000 */
[----:B------:R-:W4:Y:S01]  /*1c20*/  LDL R220, [R1+0x20] ;  /* 0x0000200001dc7983 */ /* 0x000f220000100800 */
[----:B------:R-:W-:-:S04]  /*1c30*/  FADD.FTZ R101, RZ, R86 ;  /* 0x00000056ff657221 */ /* 0x000fc80000010000 */
[----:B------:R-:W-:-:S04]  /*1c40*/  FADD.FTZ R101, R101, R85 ;  /* 0x0000005565657221 */ /* 0x000fc80000010000 */
[----:B------:R-:W-:Y:S01]  /*1c50*/  FADD.FTZ R101, R101, R91 ;  /* 0x0000005b65657221 */ /* 0x000fe20000010000 */
[----:B------:R-:W-:-:S03]  /*1c60*/  FFMA.FTZ R169, R92, R89, R169 ;  /* 0x000000595ca97223 */ /* 0x000fc600000100a9 */
[----:B------:R-:W-:Y:S01]  /*1c70*/  FADD.FTZ R101, R101, R89 ;  /* 0x0000005965657221 */ /* 0x000fe20000010000 */
[----:B------:R-:W-:-:S03]  /*1c80*/  FMUL.FTZ R98, R193, R98 ;  /* 0x00000062c1627220 */ /* 0x000fc60000410000 */
[----:B------:R-:W-:Y:S01]  /*1c90*/  FADD.FTZ R170, R101, R88 ;  /* 0x0000005865aa7221 */ /* 0x000fe20000010000 */
[----:B------:R-:W-:Y:S01]  /*1ca0*/  FFMA.FTZ R101, R90, R88, R169 ;  /* 0x000000585a657223 */ /* 0x000fe200000100a9 */
[----:B------:R-:W-:Y:S01]  /*1cb0*/  FMUL.FTZ R99, R193, R99 ;  /* 0x00000063c1637220 */ /* 0x000fe20000410000 */
[----:B------:R-:W-:Y:S01]  /*1cc0*/  FADD.FTZ R140, R122, R140 ;  /* 0x0000008c7a8c7221 */ /* 0x000fe20000010000 */
[-C--:B------:R-:W-:Y:S01]  /*1cd0*/  FFMA.FTZ R20, R98, R122.reuse, R20 ;  /* 0x0000007a62147223 */ /* 0x080fe20000010014 */
[----:B------:R-:W-:Y:S01]  /*1ce0*/  FFMA.FTZ R101, R218, R129, R101 ;  /* 0x00000081da657223 */ /* 0x000fe20000010065 */
[----:B------:R-:W-:Y:S01]  /*1cf0*/  FMUL.FTZ R169, R230, R122 ;  /* 0x0000007ae6a97220 */ /* 0x000fe20000410000 */
[----:B------:R-:W-:Y:S01]  /*1d00*/  FADD.FTZ R122, R170, R129 ;  /* 0x00000081aa7a7221 */ /* 0x000fe20000010000 */
[----:B------:R-:W-:Y:S01]  /*1d10*/  FADD.FTZ R139, R124, R139 ;  /* 0x0000008b7c8b7221 */ /* 0x000fe20000010000 */
[-C--:B------:R-:W-:Y:S01]  /*1d20*/  FFMA.FTZ R19, R99, R124.reuse, R19 ;  /* 0x0000007c63137223 */ /* 0x080fe20000010013 */
[----:B------:R-:W-:Y:S01]  /*1d30*/  FMUL.FTZ R170, R229, R124 ;  /* 0x0000007ce5aa7220 */ /* 0x000fe20000410000 */
[----:B------:R-:W-:Y:S01]  /*1d40*/  FFMA.FTZ R124, R217, R127, R101 ;  /* 0x0000007fd97c7223 */ /* 0x000fe20000010065 */
[----:B------:R-:W-:-:S03]  /*1d50*/  FADD.FTZ R122, R122, R127 ;  /* 0x0000007f7a7a7221 */ /* 0x000fc60000010000 */
[----:B------:R-:W-:Y:S01]  /*1d60*/  FFMA.FTZ R124, R128, R126, R124 ;  /* 0x0000007e807c7223 */ /* 0x000fe2000001007c */
[C---:B------:R-:W-:Y:S01]  /*1d70*/  FMUL.FTZ R100, R193.reuse, R100 ;  /* 0x00000064c1647220 */ /* 0x040fe20000410000 */
[----:B------:R-:W-:Y:S02]  /*1d80*/  FADD.FTZ R122, R122, R126 ;  /* 0x0000007e7a7a7221 */ /* 0x000fe40000010000 */
[----:B------:R-:W-:Y:S01]  /*1d90*/  FFMA.FTZ R124, R216, R212, R124 ;  /* 0x000000d4d87c7223 */ /* 0x000fe2000001007c */
[----:B------:R-:W-:Y:S01]  /*1da0*/  FADD.FTZ R142, R120, R142 ;  /* 0x0000008e788e7221 */ /* 0x000fe20000010000 */
[-C--:B------:R-:W-:Y:S01]  /*1db0*/  FFMA.FTZ R22, R100, R120.reuse, R22 ;  /* 0x0000007864167223 */ /* 0x080fe20000010016 */
[----:B------:R-:W-:Y:S01]  /*1dc0*/  FMUL.FTZ R101, R228, R120 ;  /* 0x00000078e4657220 */ /* 0x000fe20000410000 */
[----:B------:R-:W-:Y:S01]  /*1dd0*/  FADD.FTZ R122, R122, R212 ;  /* 0x000000d47a7a7221 */ /* 0x000fe20000010000 */
[C---:B------:R-:W-:Y:S01]  /*1de0*/  FMUL.FTZ R214, R193.reuse, R214 ;  /* 0x000000d6c1d67220 */ /* 0x040fe20000410000 */
[----:B------:R-:W-:Y:S01]  /*1df0*/  FMUL.FTZ R120, R193, R219 ;  /* 0x000000dbc1787220 */ /* 0x000fe20000410000 */
[----:B------:R-:W-:Y:S01]  /*1e00*/  FFMA.FTZ R124, R215, R211, R124 ;  /* 0x000000d3d77c7223 */ /* 0x000fe2000001007c */
[----:B------:R-:W-:Y:S01]  /*1e10*/  FADD.FTZ R219, R122, R211 ;  /* 0x000000d37adb7221 */ /* 0x000fe20000010000 */
[----:B------:R-:W-:Y:S01]  /*1e20*/  FADD.FTZ R141, R121, R141 ;  /* 0x0000008d798d7221 */ /* 0x000fe20000010000 */
[----:B------:R-:W-:Y:S01]  /*1e30*/  FFMA.FTZ R21, R120, R121, R21 ;  /* 0x0000007978157223 */ /* 0x000fe20000010015 */
[----:B------:R-:W-:Y:S01]  /*1e40*/  FFMA.FTZ R124, R214, R95, R124 ;  /* 0x0000005fd67c7223 */ /* 0x000fe2000001007c */
[----:B------:R-:W-:Y:S01]  /*1e50*/  FMUL.FTZ R122, R193, R107 ;  /* 0x0000006bc17a7220 */ /* 0x000fe20000410000 */
[----:B------:R-:W-:Y:S01]  /*1e60*/  FADD.FTZ R144, R123, R144 ;  /* 0x000000907b907221 */ /* 0x000fe20000010000 */
[----:B------:R-:W-:Y:S01]  /*1e70*/  FADD.FTZ R143, R125, R143 ;  /* 0x0000008f7d8f7221 */ /* 0x000fe20000010000 */
[----:B------:R-:W-:Y:S01]  /*1e80*/  FFMA.FTZ R107, R213, R94, R124 ;  /* 0x0000005ed56b7223 */ /* 0x000fe2000001007c */
[----:B------:R-:W-:Y:S01]  /*1e90*/  FFMA.FTZ R24, R122, R123, R24 ;  /* 0x0000007b7a187223 */ /* 0x000fe20000010018 */
[----:B------:R-:W-:Y:S01]  /*1ea0*/  FMUL.FTZ R124, R193, R104 ;  /* 0x00000068c17c7220 */ /* 0x000fe20000410000 */
[----:B------:R-:W4:Y:S03]  /*1eb0*/  LDL R228, [R1+0x14] ;  /* 0x0000140001e47983 */ /* 0x000f260000100800 */
[----:B------:R-:W-:Y:S01]  /*1ec0*/  FFMA.FTZ R23, R124, R125, R23 ;  /* 0x0000007d7c177223 */ /* 0x000fe20000010017 */
[----:B--2---:R-:W-:-:S02]  /*1ed0*/  FMUL.FTZ R121, R225, R121 ;  /* 0x00000079e1797220 */ /* 0x004fc40000410000 */
[----:B------:R-:W2:Y:S01]  /*1ee0*/  LDL R225, [R1+0x1c] ;  /* 0x00001c0001e17983 */ /* 0x000ea20000100800 */
[----:B---3--:R-:W-:-:S03]  /*1ef0*/  FMUL.FTZ R123, R221, R123 ;  /* 0x0000007bdd7b7220 */ /* 0x008fc60000410000 */
[----:B------:R-:W3:Y:S01]  /*1f00*/  LDL R221, [R1+0x18] ;  /* 0x0000180001dd7983 */ /* 0x000ee20000100800 */
[----:B----4-:R-:W-:-:S03]  /*1f10*/  FMUL.FTZ R125, R220, R125 ;  /* 0x0000007ddc7d7220 */ /* 0x010fc60000410000 */
[----:B------:R-:W4:Y:S01]  /*1f20*/  LDL R220, [R1+0x10] ;  /* 0x0000100001dc7983 */ /* 0x000f220000100800 */
[----:B------:R-:W-:Y:S01]  /*1f30*/  FMUL.FTZ R208, R193, R208 ;  /* 0x000000d0c1d07220 */ /* 0x000fe20000410000 */
[----:B------:R-:W-:Y:S01]  /*1f40*/  FFMA.FTZ R107, R171, R173, R107 ;  /* 0x000000adab6b7223 */ /* 0x000fe2000001006b */
[----:B------:R-:W-:Y:S02]  /*1f50*/  FADD.FTZ R135, R226, R135 ;  /* 0x00000087e2877221 */ /* 0x000fe40000010000 */
[----:B------:R-:W-:Y:S02]  /*1f60*/  FFMA.FTZ R15, R208, R226, R15 ;  /* 0x000000e2d00f7223 */ /* 0x000fe4000001000f */
[----:B------:R-:W4:Y:S01]  /*1f70*/  LDL R226, [R1+0xc] ;  /* 0x00000c0001e27983 */ /* 0x000f220000100800 */
[----:B------:R-:W-:Y:S01]  /*1f80*/  FFMA.FTZ R104, R172, R199, R107 ;  /* 0x000000c7ac687223 */ /* 0x000fe2000001006b */
[----:B------:R-:W-:Y:S01]  /*1f90*/  FMUL.FTZ R108, R193, R108 ;  /* 0x0000006cc16c7220 */ /* 0x000fe20000410000 */
[----:B------:R-:W-:Y:S01]  /*1fa0*/  FADD.FTZ R146, R117, R146 ;  /* 0x0000009275927221 */ /* 0x000fe20000010000 */
[----:B------:R-:W-:-:S02]  /*1fb0*/  FMUL.FTZ R102, R193, R102 ;  /* 0x00000066c1667220 */ /* 0x000fc40000410000 */
[----:B------:R-:W-:Y:S01]  /*1fc0*/  FFMA.FTZ R26, R108, R117, R26 ;  /* 0x000000756c1a7223 */ /* 0x000fe2000001001a */
[----:B------:R-:W-:Y:S01]  /*1fd0*/  FADD.FTZ R147, R115, R147 ;  /* 0x0000009373937221 */ /* 0x000fe20000010000 */
[----:B------:R-:W-:Y:S01]  /*1fe0*/  FFMA.FTZ R27, R102, R115, R27 ;  /* 0x00000073661b7223 */ /* 0x000fe2000001001b */
[----:B------:R-:W-:-:S04]  /*1ff0*/  FADD.FTZ R219, R219, R95 ;  /* 0x0000005fdbdb7221 */ /* 0x000fc80000010000 */
[----:B------:R-:W-:-:S04]  /*2000*/  FADD.FTZ R219, R219, R94 ;  /* 0x0000005edbdb7221 */ /* 0x000fc80000010000 */
[----:B------:R-:W-:Y:S01]  /*2010*/  FADD.FTZ R219, R219, R173 ;  /* 0x000000addbdb7221 */ /* 0x000fe20000010000 */
[----:B--2---:R-:W-:Y:S02]  /*2020*/  FMUL.FTZ R107, R225, R117 ;  /* 0x00000075e16b7220 */ /* 0x004fe40000410000 */
[----:B------:R-:W2:Y:S01]  /*2030*/  LDL R225, [R1+0x8] ;  /* 0x0000080001e17983 */ /* 0x000ea20000100800 */
[----:B---3--:R-:W-:-:S03]  /*2040*/  FMUL.FTZ R117, R221, R119 ;  /* 0x00000077dd757220 */ /* 0x008fc60000410000 */
[----:B------:R-:W3:Y:S01]  /*2050*/  LDL R221, [R1+0x4] ;  /* 0x0000040001dd7983 */ /* 0x000ee20000100800 */
[----:B----4-:R-:W-:-:S03]  /*2060*/  FMUL.FTZ R115, R220, R115 ;  /* 0x00000073dc737220 */ /* 0x010fc60000410000 */
[----:B------:R-:W4:Y:S01]  /*2070*/  LDL R220, [R1] ;  /* 0x0000000001dc7983 */ /* 0x000f220000100800 */
        /* <DEDUP_REMOVED lines=13> */
[----:B------:R-:W-:Y:S01]  /*2150*/  FFMA.FTZ R25, R106, R119, R25 ;  /* 0x000000776a197223 */ /* 0x000fe20000010019 */
[----:B------:R-:W-:Y:S01]  /*2160*/  FFMA.FTZ R104, R99, R170, R104 ;  /* 0x000000aa63687223 */ /* 0x000fe20000010068 */
[----:B------:R-:W-:-:S03]  /*2170*/  FADD.FTZ R119, R219, R170 ;  /* 0x000000aadb777221 */ /* 0x000fc60000010000 */
        /* <DEDUP_REMOVED lines=9> */
[----:B------:R-:W-:Y:S02]  /*2210*/  FADD.FTZ R148, R116, R148 ;  /* 0x0000009474947221 */ /* 0x000fe40000010000 */
[----:B------:R-:W-:Y:S01]  /*2220*/  FFMA.FTZ R219, R108, R107, R219 ;  /* 0x0000006b6cdb7223 */ /* 0x000fe200000100db */
        /* <DEDUP_REMOVED lines=27> */
[----:B--2---:R-:W-:-:S04]  /*23e0*/  FMUL.FTZ R114, R225, R114 ;  /* 0x00000072e1727220 */ /* 0x004fc80000410000 */
[----:B------:R-:W-:Y:S01]  /*23f0*/  FADD.FTZ R119, R119, R114 ;  /* 0x0000007277777221 */ /* 0x000fe20000010000 */
[----:B------:R-:W-:Y:S01]  /*2400*/  FFMA.FTZ R219, R111, R114, R219 ;  /* 0x000000726fdb7223 */ /* 0x000fe200000100db */
[----:B---3--:R-:W-:-:S04]  /*2410*/  FMUL.FTZ R113, R221, R113 ;  /* 0x00000071dd717220 */ /* 0x008fc80000410000 */
[----:B------:R-:W-:Y:S01]  /*2420*/  FADD.FTZ R118, R119, R113 ;  /* 0x0000007177767221 */ /* 0x000fe20000010000 */
[----:B----4-:R-:W-:Y:S01]  /*2430*/  FMUL.FTZ R112, R220, R112 ;  /* 0x00000070dc707220 */ /* 0x010fe20000410000 */
        /* <DEDUP_REMOVED lines=22> */
.L_x_9004:
        /* <DEDUP_REMOVED lines=35> */
[----:B------:R-:W-:Y:S01]  /*27d0*/  FFMA.FTZ R217, R217, R119, R118 ;  /* 0x00000077d9d97223 */ /* 0x000fe20000010076 */
[----:B------:R-:W-:Y:S01]  /*27e0*/  SEL R89, R167, R77, P3 ;  /* 0x0000004da7597207 */ /* 0x000fe20001800000 */
[----:B------:R-:W-:Y:S01]  /*27f0*/  FADD.FTZ R129, R129, -R218 ;  /* 0x800000da81817221 */ /* 0x000fe20000010000 */
[----:B------:R-:W-:Y:S01]  /*2800*/  SEL R90, R219, R78, P3 ;  /* 0x0000004edb5a7207 */ /* 0x000fe20001800000 */
[-C--:B------:R-:W-:Y:S01]  /*2810*/  FMUL.FTZ R167, R167, R168.reuse ;  /* 0x000000a8a7a77220 */ /* 0x080fe20000410000 */
[C---:B------:R-:W-:Y:S01]  /*2820*/  SEL R91, R220.reuse, R79, P3 ;  /* 0x0000004fdc5b7207 */ /* 0x040fe20001800000 */
[-C--:B------:R-:W-:Y:S01]  /*2830*/  FMUL.FTZ R219, R219, R168.reuse ;  /* 0x000000a8dbdb7220 */ /* 0x080fe20000410000 */
[-C--:B------:R-:W-:Y:S01]  /*2840*/  FMUL.FTZ R220, R220, R168.reuse ;  /* 0x000000a8dcdc7220 */ /* 0x080fe20000410000 */
[----:B------:R-:W-:Y:S01]  /*2850*/  FMUL.FTZ R166, R166, R168 ;  /* 0x000000a8a6a67220 */ /* 0x000fe20000410000 */
        /* <DEDUP_REMOVED lines=10> */
[----:B------:R-:W-:Y:S01]  /*2900*/  FADD.FTZ R172, R199, -R172 ;  /* 0x800000acc7ac7221 */ /* 0x000fe20000010000 */
[-CC-:B------:R-:W-:Y:S01]  /*2910*/  FFMA.FTZ R171, R171, R119.reuse, R118.reuse ;  /* 0x00000077abab7223 */ /* 0x180fe20000010076 */
[--C-:B------:R-:W-:Y:S01]  /*2920*/  FFMA.FTZ R208, R208, R119, R118.reuse ;  /* 0x00000077d0d07223 */ /* 0x100fe20000010076 */
[----:B------:R-:W-:Y:S01]  /*2930*/  FMUL.FTZ R211, R193, R95 ;  /* 0x0000005fc1d37220 */ /* 0x000fe20000410000 */
[----:B------:R0:W-:Y:S01]  /*2940*/  @P2 STG.E.128 desc[UR4][R92.64], R88 ;  /* 0x000000585c002986 */ /* 0x0001e2000c101d04 */
[-C--:B------:R-:W-:Y:S01]  /*2950*/  FFMA.FTZ R199, R198, R119.reuse, R118 ;  /* 0x00000077c6c77223 */ /* 0x080fe20000010076 */
[----:B------:R-:W-:Y:S01]  /*2960*/  FADD.FTZ R171, R173, -R171 ;  /* 0x800000abadab7221 */ /* 0x000fe20000010000 */
[----:B------:R-:W-:Y:S01]  /*2970*/  FADD.FTZ R208, R210, -R208 ;  /* 0x800000d0d2d07221 */ /* 0x000fe20000010000 */
[----:B------:R-:W-:Y:S01]  /*2980*/  @P1 FADD.FTZ R211, R54, R211 ;  /* 0x000000d336d31221 */ /* 0x000fe20000010000 */
[----:B0-----:R-:W-:Y:S01]  /*2990*/  FFMA.FTZ R88, R128, R119, R118 ;  /* 0x0000007780587223 */ /* 0x001fe20000010076 */
[----:B------:R-:W-:Y:S01]  /*29a0*/  FADD.FTZ R128, R127, -R217 ;  /* 0x800000d97f807221 */ /* 0x000fe20000010000 */
[----:B------:R-:W-:-:S02]  /*29b0*/  FMUL.FTZ R127, R193, R129 ;  /* 0x00000081c17f7220 */ /* 0x000fc40000410000 */
[----:B------:R-:W-:Y:S01]  /*29c0*/  FADD.FTZ R88, R126, -R88 ;  /* 0x800000587e587221 */ /* 0x000fe20000010000 */
[C---:B------:R-:W-:Y:S01]  /*29d0*/  FMUL.FTZ R126, R193.reuse, R221 ;  /* 0x000000ddc17e7220 */ /* 0x040fe20000410000 */
[----:B------:R-:W-:Y:S01]  /*29e0*/  FMUL.FTZ R128, R193, R128 ;  /* 0x00000080c1807220 */ /* 0x000fe20000410000 */
[----:B------:R-:W-:Y:S01]  /*29f0*/  @P1 FADD.FTZ R127, R49, R127 ;  /* 0x0000007f317f1221 */ /* 0x000fe20000010000 */
[----:B------:R-:W-:Y:S01]  /*2a00*/  FMUL.FTZ R129, R193, R88 ;  /* 0x00000058c1817220 */ /* 0x000fe20000410000 */
[----:B------:R-:W-:Y:S01]  /*2a10*/  @P1 FADD.FTZ R126, R48, R126 ;  /* 0x0000007e307e1221 */ /* 0x000fe20000010000 */
[----:B------:R-:W-:Y:S02]  /*2a20*/  @P1 FADD.FTZ R128, R50, R128 ;  /* 0x0000008032801221 */ /* 0x000fe40000010000 */
[----:B------:R-:W-:Y:S01]  /*2a30*/  @P1 FADD.FTZ R129, R51, R129 ;  /* 0x0000008133811221 */ /* 0x000fe20000010000 */
[C---:B------:R-:W-:Y:S01]  /*2a40*/  SEL R89, R127.reuse, R81, P3 ;  /* 0x000000517f597207 */ /* 0x040fe20001800000 */
[----:B------:R-:W-:Y:S01]  /*2a50*/  FMUL.FTZ R127, R127, R168 ;  /* 0x000000a87f7f7220 */ /* 0x000fe20000410000 */
        /* <DEDUP_REMOVED lines=11> */
[----:B------:R-:W-:Y:S01]  /*2b10*/  FADD.FTZ R199, R209, -R199 ;  /* 0x800000c7d1c77221 */ /* 0x000fe20000010000 */
        /* <DEDUP_REMOVED lines=49> */
[----:B------:R-:W-:-:S04]  /*2e30*/  IMAD.WIDE.U32 R100, R185, 0x10, R228 ;  /* 0x00000010b9647825 */ /* 0x000fc800078e00e4 */
[--C-:B--2---:R-:W-:Y:S02]  /*2e40*/  HADD2.F32 R88, -RZ, R84.reuse.H0_H0 ;  /* 0x20000054ff587230 */ /* 0x104fe40000004100 */
[----:B------:R-:W-:-:S03]  /*2e50*/  HADD2.F32 R84, -RZ, R84.H1_H1 ;  /* 0x30000054ff547230 */ /* 0x000fc60000004100 */
[----:B------:R-:W-:Y:S01]  /*2e60*/  FFMA.FTZ R154, R166, R88, R154 ;  /* 0x00000058a69a7223 */ /* 0x000fe2000001009a */
[----:B------:R-:W-:Y:S01]  /*2e70*/  FMUL.FTZ R88, R252, R166 ;  /* 0x000000a6fc587220 */ /* 0x000fe20000410000 */
[----:B------:R-:W-:Y:S01]  /*2e80*/  FFMA.FTZ R153, R167, R84, R153 ;  /* 0x00000054a7997223 */ /* 0x000fe20000010099 */
[--C-:B------:R-:W-:Y:S02]  /*2e90*/  HADD2.F32 R84, -RZ, R85.reuse.H0_H0 ;  /* 0x20000055ff547230 */ /* 0x100fe40000004100 */
[----:B------:R-:W-:Y:S01]  /*2ea0*/  FMUL.FTZ R167, R251, R167 ;  /* 0x000000a7fba77220 */ /* 0x000fe20000410000 */
[----:B------:R-:W-:Y:S02]  /*2eb0*/  HADD2.F32 R85, -RZ, R85.H1_H1 ;  /* 0x30000055ff557230 */ /* 0x000fe40000004100 */
[----:B------:R-:W-:Y:S01]  /*2ec0*/  FMUL.FTZ R166, R193, R216 ;  /* 0x000000d8c1a67220 */ /* 0x000fe20000410000 */
[----:B------:R-:W-:Y:S01]  /*2ed0*/  FFMA.FTZ R156, R219, R84, R156 ;  /* 0x00000054db9c7223 */ /* 0x000fe2000001009c */
[----:B------:R-:W-:Y:S01]  /*2ee0*/  F2FP.F16.F32.PACK_AB R88, R167, R88 ;  /* 0x00000058a758723e */ /* 0x000fe200000000ff */
[----:B------:R-:W-:Y:S01]  /*2ef0*/  FFMA.FTZ R155, R220, R85, R155 ;  /* 0x00000055dc9b7223 */ /* 0x000fe2000001009b */
[----:B0-----:R-:W-:-:S04]  /*2f00*/  IMAD.WIDE.U32 R84, R204, 0x10, R90 ;  /* 0x00000010cc547825 */ /* 0x001fc800078e005a */
[----:B------:R-:W-:Y:S01]  /*2f10*/  FMUL.FTZ R220, R249, R220 ;  /* 0x000000dcf9dc7220 */ /* 0x000fe20000410000 */
[----:B------:R-:W-:Y:S01]  /*2f20*/  FMUL.FTZ R90, R248, R126 ;  /* 0x0000007ef85a7220 */ /* 0x000fe20000410000 */
[----:B------:R-:W-:Y:S01]  /*2f30*/  FMUL.FTZ R91, R246, R128 ;  /* 0x00000080f65b7220 */ /* 0x000fe20000410000 */
[C---:B------:R-:W-:Y:S01]  /*2f40*/  FMUL.FTZ R167, R193.reuse, R215 ;  /* 0x000000d7c1a77220 */ /* 0x040fe20000410000 */
[----:B------:R-:W-:Y:S01]  /*2f50*/  FMUL.FTZ R204, R193, R213 ;  /* 0x000000d5c1cc7220 */ /* 0x000fe20000410000 */
[----:B------:R-:W-:Y:S01]  /*2f60*/  F2FP.F16.F32.PACK_AB R89, R220, R89 ;  /* 0x00000059dc59723e */ /* 0x000fe200000000ff */
[----:B------:R-:W-:Y:S01]  /*2f70*/  @P1 FADD.FTZ R166, R52, R166 ;  /* 0x000000a634a61221 */ /* 0x000fe20000010000 */
[----:B------:R-:W-:Y:S01]  /*2f80*/  F2FP.F16.F32.PACK_AB R90, R93, R90 ;  /* 0x0000005a5d5a723e */ /* 0x000fe200000000ff */
[----:B------:R-:W-:Y:S01]  /*2f90*/  @P1 FADD.FTZ R167, R53, R167 ;  /* 0x000000a735a71221 */ /* 0x000fe20000010000 */
[----:B------:R-:W-:Y:S01]  /*2fa0*/  F2FP.F16.F32.PACK_AB R91, R92, R91 ;  /* 0x0000005b5c5b723e */ /* 0x000fe200000000ff */
[----:B------:R-:W-:Y:S01]  /*2fb0*/  @P1 FADD.FTZ R204, R55, R204 ;  /* 0x000000cc37cc1221 */ /* 0x000fe20000010000 */
[----:B------:R-:W-:-:S03]  /*2fc0*/  IMAD.WIDE.U32 R92, R195, 0x10, R228 ;  /* 0x00000010c35c7825 */ /* 0x000fc600078e00e4 */
        /* <DEDUP_REMOVED lines=15> */
[C---:B------:R-:W-:Y:S02]  /*30c0*/  SEL R90, R199.reuse, R82, P3 ;  /* 0x00000052c75a7207 */ /* 0x040fe40001800000 */
        /* <DEDUP_REMOVED lines=10> */
[----:B------:R-:W-:Y:S01]  /*3170*/  F2FP.F16.F32.PACK_AB R89, R84, R89 ;  /* 0x000000595459723e */ /* 0x000fe200000000ff */
[----:B------:R-:W-:Y:S01]  /*3180*/  FMUL.FTZ R84, R237, R204 ;  /* 0x000000cced547220 */ /* 0x000fe20000410000 */
[----:B------:R-:W-:Y:S01]  /*3190*/  F2FP.F16.F32.PACK_AB R88, R85, R88 ;  /* 0x000000585558723e */ /* 0x000fe200000000ff */
[----:B------:R-:W-:Y:S01]  /*31a0*/  FMUL.FTZ R90, R240, R173 ;  /* 0x000000adf05a7220 */ /* 0x000fe20000410000 */
[----:B------:R-:W-:-:S02]  /*31b0*/  FMUL.FTZ R85, R239, R198 ;  /* 0x000000c6ef557220 */ /* 0x000fc40000410000 */
[----:B------:R-:W-:Y:S02]  /*31c0*/  F2FP.F16.F32.PACK_AB R91, R84, R91 ;  /* 0x0000005b545b723e */ /* 0x000fe400000000ff */
[----:B------:R-:W-:Y:S02]  /*31d0*/  LEA R84, P5, R195, UR12, 0x4 ;  /* 0x0000000cc3547c11 */ /* 0x000fe4000f8a20ff */
[----:B------:R-:W-:Y:S02]  /*31e0*/  F2FP.F16.F32.PACK_AB R90, R85, R90 ;  /* 0x0000005a555a723e */ /* 0x000fe400000000ff */
        /* <DEDUP_REMOVED lines=27> */
[C---:B------:R-:W-:Y:S02]  /*33a0*/  LEA R84, P5, R190.reuse, UR12, 0x4 ;  /* 0x0000000cbe547c11 */ /* 0x040fe4000f8a20ff */
[----:B------:R-:W-:Y:S02]  /*33b0*/  F2FP.F16.F32.PACK_AB R99, R85, R99 ;  /* 0x000000635563723e */ /* 0x000fe400000000ff */
[----:B------:R-:W-:-:S05]  /*33c0*/  LEA.HI.X R85, R190, UR13, RZ, 0x4, P5 ;  /* 0x0000000dbe557c11 */ /* 0x000fca000a8f24ff */
[----:B------:R0:W-:Y:S04]  /*33d0*/  STG.E.128 desc[UR4][R84.64], R96 ;  /* 0x0000006054007986 */ /* 0x0001e8000c101d04 */
[----:B0-----:R0:W4:Y:S01]  /*33e0*/  LDG.E.128 R96, desc[UR4][R100.64] ;  /* 0x0000000464607981 */ /* 0x001122000c1e1d00 */
[----:B------:R-:W-:-:S04]  /*33f0*/  FFMA.FTZ R105, R105, R119, R118 ;  /* 0x0000007769697223 */ /* 0x000fc80000010076 */
[----:B------:R-:W-:Y:S01]  /*3400*/  FADD.FTZ R84, R113, -R105 ;  /* 0x8000006971547221 */ /* 0x000fe20000010000 */
[----:B0-----:R-:W-:-:S03]  /*3410*/  HADD2.F32 R101, -RZ, R87.H0_H0 ;  /* 0x20000057ff657230 */ /* 0x001fc60000004100 */
[----:B------:R-:W-:Y:S01]  /*3420*/  FMUL.FTZ R105, R193, R84 ;  /* 0x00000054c1697220 */ /* 0x000fe20000410000 */
[--C-:B------:R-:W-:Y:S02]  /*3430*/  HADD2.F32 R85, -RZ, R86.reuse.H0_H0 ;  /* 0x20000056ff557230 */ /* 0x100fe40000004100 */
[----:B------:R-:W-:Y:S01]  /*3440*/  FFMA.FTZ R160, R128, R101, R160 ;  /* 0x0000006580a07223 */ /* 0x000fe200000100a0 */
[----:B------:R-:W-:Y:S02]  /*3450*/  HADD2.F32 R86, -RZ, R86.H1_H1 ;  /* 0x30000056ff567230 */ /* 0x000fe40000004100 */
[-CC-:B------:R-:W-:Y:S01]  /*3460*/  FFMA.FTZ R106, R106, R119.reuse, R118.reuse ;  /* 0x000000776a6a7223 */ /* 0x180fe20000010076 */
[-C--:B------:R-:W-:Y:S01]  /*3470*/  FFMA.FTZ R108, R108, R119.reuse, R118 ;  /* 0x000000776c6c7223 */ /* 0x080fe20000010076 */
[----:B------:R-:W-:Y:S02]  /*3480*/  HADD2.F32 R100, -RZ, R87.H1_H1 ;  /* 0x30000057ff647230 */ /* 0x000fe40000004100 */
[----:B------:R-:W-:Y:S01]  /*3490*/  FFMA.FTZ R157, R127, R86, R157 ;  /* 0x000000567f9d7223 */ /* 0x000fe2000001009d */
[----:B------:R-:W-:Y:S01]  /*34a0*/  FADD.FTZ R106, R117, -R106 ;  /* 0x8000006a756a7221 */ /* 0x000fe20000010000 */
[-C--:B------:R-:W-:Y:S01]  /*34b0*/  FFMA.FTZ R102, R102, R119.reuse, R118 ;  /* 0x0000007766667223 */ /* 0x080fe20000010076 */
[----:B------:R-:W-:Y:S01]  /*34c0*/  FADD.FTZ R108, R107, -R108 ;  /* 0x8000006c6b6c7221 */ /* 0x000fe20000010000 */
[-CC-:B------:R-:W-:Y:S01]  /*34d0*/  FFMA.FTZ R103, R103, R119.reuse, R118.reuse ;  /* 0x0000007767677223 */ /* 0x180fe20000010076 */
[-CC-:B------:R-:W-:Y:S01]  /*34e0*/  FFMA.FTZ R110, R110, R119.reuse, R118.reuse ;  /* 0x000000776e6e7223 */ /* 0x180fe20000010076 */
[----:B------:R-:W-:Y:S01]  /*34f0*/  FMUL.FTZ R106, R193, R106 ;  /* 0x0000006ac16a7220 */ /* 0x000fe20000410000 */
[----:B------:R-:W-:Y:S01]  /*3500*/  FFMA.FTZ R111, R111, R119, R118 ;  /* 0x000000776f6f7223 */ /* 0x000fe20000010076 */
[----:B------:R-:W-:Y:S01]  /*3510*/  FFMA.FTZ R158, R126, R85, R158 ;  /* 0x000000557e9e7223 */ /* 0x000fe2000001009e */
[----:B------:R-:W-:Y:S01]  /*3520*/  FFMA.FTZ R109, R109, R119, R118 ;  /* 0x000000776d6d7223 */ /* 0x000fe20000010076 */
[----:B------:R-:W-:Y:S01]  /*3530*/  FADD.FTZ R102, R115, -R102 ;  /* 0x8000006673667221 */ /* 0x000fe20000010000 */
[----:B------:R-:W-:Y:S01]  /*3540*/  FMUL.FTZ R85, R193, R108 ;  /* 0x0000006cc1557220 */ /* 0x000fe20000410000 */
[----:B------:R-:W-:Y:S01]  /*3550*/  FFMA.FTZ R159, R129, R100, R159 ;  /* 0x00000064819f7223 */ /* 0x000fe2000001009f */
[----:B------:R-:W-:Y:S01]  /*3560*/  FADD.FTZ R104, R104, -R103 ;  /* 0x8000006768687221 */ /* 0x000fe20000010000 */
[----:B------:R-:W-:Y:S01]  /*3570*/  FADD.FTZ R110, R116, -R110 ;  /* 0x8000006e746e7221 */ /* 0x000fe20000010000 */
[----:B------:R-:W-:Y:S01]  /*3580*/  @P1 FADD.FTZ R106, R69, R106 ;  /* 0x0000006a456a1221 */ /* 0x000fe20000010000 */
[----:B--2---:R-:W-:-:S02]  /*3590*/  HADD2.F32 R101, -RZ, R92.H0_H0 ;  /* 0x2000005cff657230 */ /* 0x004fc40000004100 */
[--C-:B------:R-:W-:Y:S02]  /*35a0*/  HADD2.F32 R84, -RZ, R93.reuse.H0_H0 ;  /* 0x2000005dff547230 */ /* 0x100fe40000004100 */
[----:B------:R-:W-:Y:S02]  /*35b0*/  HADD2.F32 R92, -RZ, R92.H1_H1 ;  /* 0x3000005cff5c7230 */ /* 0x000fe40000004100 */
[----:B------:R-:W-:Y:S02]  /*35c0*/  HADD2.F32 R93, -RZ, R93.H1_H1 ;  /* 0x3000005dff5d7230 */ /* 0x000fe40000004100 */
[----:B------:R-:W-:Y:S02]  /*35d0*/  HADD2.F32 R86, -RZ, R94.H0_H0 ;  /* 0x2000005eff567230 */ /* 0x000fe40000004100 */
[----:B------:R-:W-:Y:S01]  /*35e0*/  FFMA.FTZ R161, R167, R92, R161 ;  /* 0x0000005ca7a17223 */ /* 0x000fe200000100a1 */
[----:B------:R-:W-:Y:S01]  /*35f0*/  FFMA.FTZ R163, R172, R93, R163 ;  /* 0x0000005daca37223 */ /* 0x000fe200000100a3 */
[----:B------:R-:W-:Y:S01]  /*3600*/  FFMA.FTZ R164, R171, R84, R164 ;  /* 0x00000054aba47223 */ /* 0x000fe200000100a4 */
[----:B------:R-:W-:Y:S01]  /*3610*/  FFMA.FTZ R174, R173, R86, R174 ;  /* 0x00000056adae7223 */ /* 0x000fe200000100ae */
[----:B------:R-:W-:-:S02]  /*3620*/  HADD2.F32 R100, -RZ, R95.H0_H0 ;  /* 0x2000005fff647230 */ /* 0x000fc40000004100 */
[----:B------:R-:W-:Y:S01]  /*3630*/  FADD.FTZ R114, R114, -R111 ;  /* 0x8000006f72727221 */ /* 0x000fe20000010000 */
[----:B------:R-:W-:Y:S02]  /*3640*/  HADD2.F32 R95, -RZ, R95.H1_H1 ;  /* 0x3000005fff5f7230 */ /* 0x000fe40000004100 */
[----:B------:R-:W-:Y:S01]  /*3650*/  FADD.FTZ R112, R112, -R109 ;  /* 0x8000006d70707221 */ /* 0x000fe20000010000 */
[C---:B------:R-:W-:Y:S01]  /*3660*/  FMUL.FTZ R102, R193.reuse, R102 ;  /* 0x00000066c1667220 */ /* 0x040fe20000410000 */
[----:B------:R-:W-:Y:S01]  /*3670*/  @P1 FADD.FTZ R85, R68, R85 ;  /* 0x0000005544551221 */ /* 0x000fe20000010000 */
[C---:B------:R-:W-:Y:S01]  /*3680*/  FMUL.FTZ R103, R193.reuse, R104 ;  /* 0x00000068c1677220 */ /* 0x040fe20000410000 */
[C---:B------:R-:W-:Y:S01]  /*3690*/  FMUL.FTZ R87, R193.reuse, R110 ;  /* 0x0000006ec1577220 */ /* 0x040fe20000410000 */
[C---:B------:R-:W-:Y:S01]  /*36a0*/  FMUL.FTZ R114, R193.reuse, R114 ;  /* 0x00000072c1727220 */ /* 0x040fe20000410000 */
[----:B------:R-:W-:Y:S01]  /*36b0*/  FFMA.FTZ R175, R204, R95, R175 ;  /* 0x0000005fccaf7223 */ /* 0x000fe200000100af */
[C---:B------:R-:W-:Y:S01]  /*36c0*/  SEL R77, R106.reuse, R77, P3 ;  /* 0x0000004d6a4d7207 */ /* 0x040fe20001800000 */
[----:B------:R-:W-:Y:S01]  /*36d0*/  FMUL.FTZ R112, R193, R112 ;  /* 0x00000070c1707220 */ /* 0x000fe20000410000 */
[----:B------:R-:W-:Y:S01]  /*36e0*/  @P1 FADD.FTZ R102, R71, R102 ;  /* 0x0000006647661221 */ /* 0x000fe20000010000 */
[-C--:B------:R-:W-:Y:S01]  /*36f0*/  FMUL.FTZ R95, R85, R168.reuse ;  /* 0x000000a8555f7220 */ /* 0x080fe20000410000 */
[----:B------:R-:W-:Y:S01]  /*3700*/  FMUL.FTZ R106, R106, R168 ;  /* 0x000000a86a6a7220 */ /* 0x000fe20000410000 */
[----:B------:R-:W-:Y:S01]  /*3710*/  @P1 FADD.FTZ R103, R72, R103 ;  /* 0x0000006748671221 */ /* 0x000fe20000010000 */
[----:B------:R-:W-:Y:S01]  /*3720*/  @P1 FADD.FTZ R87, R70, R87 ;  /* 0x0000005746571221 */ /* 0x000fe20000010000 */
[----:B------:R-:W-:Y:S01]  /*3730*/  @P1 FADD.FTZ R105, R74, R105 ;  /* 0x000000694a691221 */ /* 0x000fe20000010000 */
[----:B------:R-:W-:Y:S01]  /*3740*/  @P1 FADD.FTZ R114, R73, R114 ;  /* 0x0000007249721221 */ /* 0x000fe20000010000 */
[----:B------:R-:W-:Y:S01]  /*3750*/  SEL R76, R85, R76, P3 ;  /* 0x0000004c554c7207 */ /* 0x000fe20001800000 */
[----:B------:R-:W-:Y:S01]  /*3760*/  @P1 FADD.FTZ R112, R75, R112 ;  /* 0x000000704b701221 */ /* 0x000fe20000010000 */
[----:B------:R-:W-:Y:S01]  /*3770*/  FMUL.FTZ R85, R207, R106 ;  /* 0x0000006acf557220 */ /* 0x000fe20000410000 */
[----:B------:R-:W-:Y:S01]  /*3780*/  FFMA.FTZ R176, R199, R100, R176 ;  /* 0x00000064c7b07223 */ /* 0x000fe200000100b0 */
[C---:B------:R-:W-:Y:S01]  /*3790*/  SEL R79, R102.reuse, R79, P3 ;  /* 0x0000004f664f7207 */ /* 0x040fe20001800000 */
[-C--:B------:R-:W-:Y:S01]  /*37a0*/  FMUL.FTZ R100, R87, R168.reuse ;  /* 0x000000a857647220 */ /* 0x080fe20000410000 */
[----:B------:R-:W-:Y:S01]  /*37b0*/  FMUL.FTZ R102, R102, R168 ;  /* 0x000000a866667220 */ /* 0x000fe20000410000 */
[C---:B------:R-:W-:Y:S01]  /*37c0*/  SEL R80, R103.reuse, R80, P3 ;  /* 0x0000005067507207 */ /* 0x040fe20001800000 */
[-C--:B------:R-:W-:Y:S01]  /*37d0*/  FMUL.FTZ R103, R103, R168.reuse ;  /* 0x000000a867677220 */ /* 0x080fe20000410000 */
[----:B------:R-:W-:Y:S01]  /*37e0*/  FMUL.FTZ R107, R114, R168 ;  /* 0x000000a8726b7220 */ /* 0x000fe20000410000 */
[C---:B------:R-:W-:Y:S01]  /*37f0*/  SEL R82, R105.reuse, R82, P3 ;  /* 0x0000005269527207 */ /* 0x040fe20001800000 */
[-C--:B------:R-:W-:Y:S01]  /*3800*/  FMUL.FTZ R108, R105, R168.reuse ;  /* 0x000000a8696c7220 */ /* 0x080fe20000410000 */
[----:B------:R-:W-:Y:S01]  /*3810*/  FMUL.FTZ R105, R112, R168 ;  /* 0x000000a870697220 */ /* 0x000fe20000410000 */
[----:B------:R-:W-:Y:S01]  /*3820*/  HADD2.F32 R94, -RZ, R94.H1_H1 ;  /* 0x3000005eff5e7230 */ /* 0x000fe20000004100 */
[----:B------:R-:W-:Y:S01]  /*3830*/  SEL R78, R87, R78, P3 ;  /* 0x0000004e574e7207 */ /* 0x000fe20001800000 */
[----:B------:R-:W-:Y:S01]  /*3840*/  FFMA.FTZ R162, R166, R101, R162 ;  /* 0x00000065a6a27223 */ /* 0x000fe200000100a2 */
[----:B------:R-:W-:Y:S01]  /*3850*/  FMUL.FTZ R87, R203, R103 ;  /* 0x00000067cb577220 */ /* 0x000fe20000410000 */
[----:B------:R-:W-:Y:S01]  /*3860*/  FMUL.FTZ R104, R202, R107 ;  /* 0x0000006bca687220 */ /* 0x000fe20000410000 */
[----:B------:R-:W-:Y:S01]  /*3870*/  FMUL.FTZ R101, R201, R108 ;  /* 0x0000006cc9657220 */ /* 0x000fe20000410000 */
[----:B------:R-:W-:Y:S01]  /*3880*/  FMUL.FTZ R110, R200, R105 ;  /* 0x00000069c86e7220 */ /* 0x000fe20000410000 */
[----:B------:R-:W-:Y:S01]  /*3890*/  FFMA.FTZ R165, R198, R94, R165 ;  /* 0x0000005ec6a57223 */ /* 0x000fe200000100a5 */
[----:B------:R-:W-:-:S02]  /*38a0*/  SEL R81, R114, R81, P3 ;  /* 0x0000005172517207 */ /* 0x000fc40001800000 */
[----:B------:R-:W-:Y:S01]  /*38b0*/  SEL R83, R112, R83, P3 ;  /* 0x0000005370537207 */ /* 0x000fe20001800000 */
[----:B---3--:R-:W-:Y:S02]  /*38c0*/  HADD2.F32 R93, -RZ, R89.H0_H0 ;  /* 0x20000059ff5d7230 */ /* 0x008fe40000004100 */
[----:B------:R-:W-:Y:S02]  /*38d0*/  HADD2.F32 R92, -RZ, R91.H0_H0 ;  /* 0x2000005bff5c7230 */ /* 0x000fe40000004100 */
[--C-:B------:R-:W-:Y:S02]  /*38e0*/  HADD2.F32 R84, -RZ, R88.reuse.H0_H0 ;  /* 0x20000058ff547230 */ /* 0x100fe40000004100 */
[----:B------:R-:W-:Y:S01]  /*38f0*/  FFMA.FTZ R180, R130, R93, R180 ;  /* 0x0000005d82b47223 */ /* 0x000fe200000100b4 */
[----:B------:R-:W-:Y:S02]  /*3900*/  HADD2.F32 R86, -RZ, R89.H1_H1 ;  /* 0x30000059ff567230 */ /* 0x000fe40000004100 */
[----:B------:R-:W-:Y:S01]  /*3910*/  FFMA.FTZ R186, R123, R92, R186 ;  /* 0x0000005c7bba7223 */ /* 0x000fe200000100ba */
[----:B------:R-:W-:Y:S01]  /*3920*/  HADD2.F32 R88, -RZ, R88.H1_H1 ;  /* 0x30000058ff587230 */ /* 0x000fe20000004100 */
[----:B------:R-:W0:Y:S01]  /*3930*/  @P2 LDC.64 R92, c[0x0][0x308] ;  /* 0x0000c200ff5c2b82 */ /* 0x000e220000000a00 */
[----:B------:R-:W-:-:S03]  /*3940*/  HADD2.F32 R89, -RZ, R90.H0_H0 ;  /* 0x2000005aff597230 */ /* 0x000fc60000004100 */
[----:B------:R-:W-:Y:S02]  /*3950*/  FFMA.FTZ R177, R170, R88, R177 ;  /* 0x00000058aab17223 */ /* 0x000fe400000100b1 */
[----:B------:R-:W-:Y:S02]  /*3960*/  FFMA.FTZ R182, R121, R89, R182 ;  /* 0x0000005979b67223 */ /* 0x000fe400000100b6 */
[----:B------:R-:W1:Y:S01]  /*3970*/  LDC.64 R88, c[0x0][0x210] ;  /* 0x00008400ff587b82 */ /* 0x000e620000000a00 */
[----:B------:R-:W-:Y:S01]  /*3980*/  FFMA.FTZ R178, R169, R84, R178 ;  /* 0x00000054a9b27223 */ /* 0x000fe200000100b2 */
[----:B------:R-:W-:Y:S01]  /*3990*/  FMUL.FTZ R84, R222, R95 ;  /* 0x0000005fde547220 */ /* 0x000fe20000410000 */
[----:B------:R-:W-:Y:S02]  /*39a0*/  HADD2.F32 R90, -RZ, R90.H1_H1 ;  /* 0x3000005aff5a7230 */ /* 0x000fe40000004100 */
[----:B------:R-:W-:Y:S01]  /*39b0*/  FFMA.FTZ R179, R131, R86, R179 ;  /* 0x0000005683b37223 */ /* 0x000fe200000100b3 */
[----:B------:R-:W-:Y:S01]  /*39c0*/  FMUL.FTZ R86, R205, R102 ;  /* 0x00000066cd567220 */ /* 0x000fe20000410000 */
[----:B------:R-:W-:Y:S01]  /*39d0*/  F2FP.F16.F32.PACK_AB R84, R85, R84 ;  /* 0x000000545554723e */ /* 0x000fe200000000ff */
[----:B------:R-:W-:Y:S01]  /*39e0*/  FMUL.FTZ R85, R206, R100 ;  /* 0x00000064ce557220 */ /* 0x000fe20000410000 */
[----:B------:R-:W-:Y:S01]  /*39f0*/  FFMA.FTZ R181, R122, R90, R181 ;  /* 0x0000005a7ab57223 */ /* 0x000fe200000100b5 */
[----:B------:R-:W-:Y:S01]  /*3a00*/  LEA R90, P1, R185, UR12, 0x4 ;  /* 0x0000000cb95a7c11 */ /* 0x000fe2000f8220ff */
[----:B------:R-:W-:-:S02]  /*3a10*/  HADD2.F32 R94, -RZ, R91.H1_H1 ;  /* 0x3000005bff5e7230 */ /* 0x000fc40000004100 */
[----:B------:R-:W-:Y:S02]  /*3a20*/  F2FP.F16.F32.PACK_AB R85, R86, R85 ;  /* 0x000000555655723e */ /* 0x000fe400000000ff */
[----:B------:R-:W-:Y:S01]  /*3a30*/  F2FP.F16.F32.PACK_AB R86, R104, R87 ;  /* 0x000000576856723e */ /* 0x000fe200000000ff */
[C---:B0-----:R-:W-:Y:S01]  /*3a40*/  @P2 IMAD.WIDE.U32 R92, R185.reuse, 0x20, R92 ;  /* 0x00000020b95c2825 */ /* 0x041fe200078e005c */
[----:B------:R-:W-:Y:S02]  /*3a50*/  LEA.HI.X R91, R185, UR13, RZ, 0x4, P1 ;  /* 0x0000000db95b7c11 */ /* 0x000fe400088f24ff */
[----:B------:R-:W-:Y:S02]  /*3a60*/  F2FP.F16.F32.PACK_AB R87, R110, R101 ;  /* 0x000000656e57723e */ /* 0x000fe400000000ff */
[----:B------:R0:W-:Y:S04]  /*3a70*/  @P2 STG.E.128 desc[UR4][R92.64], R76 ;  /* 0x0000004c5c002986 */ /* 0x0001e8000c101d04 */
[----:B------:R0:W-:Y:S01]  /*3a80*/  @P2 STG.E.128 desc[UR4][R92.64+0x10], R80 ;  /* 0x000010505c002986 */ /* 0x0001e2000c101d04 */
[----:B-1----:R-:W-:-:S03]  /*3a90*/  LEA R184, R88, R184, 0x2 ;  /* 0x000000b858b87211 */ /* 0x002fc600078e10ff */
[----:B------:R0:W-:Y:S01]  /*3aa0*/  STG.E.128 desc[UR4][R90.64], R84 ;  /* 0x000000545a007986 */ /* 0x0001e2000c101d04 */
[----:B------:R-:W-:Y:S01]  /*3ab0*/  ISETP.GE.AND P1, PT, R184, R89, PT ;  /* 0x00000059b800720c */ /* 0x000fe20003f26270 */
[----:B------:R-:W-:Y:S01]  /*3ac0*/  FFMA.FTZ R183, R120, R94, R183 ;  /* 0x0000005e78b77223 */ /* 0x000fe200000100b7 */
[----:B----4-:R-:W-:Y:S02]  /*3ad0*/  HADD2.F32 R88, -RZ, R96.H0_H0 ;  /* 0x20000060ff587230 */ /* 0x010fe40000004100 */
[----:B------:R-:W-:Y:S02]  /*3ae0*/  HADD2.F32 R94, -RZ, R97.H0_H0 ;  /* 0x20000061ff5e7230 */ /* 0x000fe40000004100 */
[----:B------:R-:W-:Y:S02]  /*3af0*/  HADD2.F32 R101, -RZ, R98.H0_H0 ;  /* 0x20000062ff657230 */ /* 0x000fe40000004100 */
[----:B------:R-:W-:Y:S02]  /*3b00*/  HADD2.F32 R104, -RZ, R99.H0_H0 ;  /* 0x20000063ff687230 */ /* 0x000fe40000004100 */
[----:B------:R-:W-:-:S02]  /*3b10*/  HADD2.F32 R96, -RZ, R96.H1_H1 ;  /* 0x30000060ff607230 */ /* 0x000fc40000004100 */
[----:B------:R-:W-:Y:S02]  /*3b20*/  HADD2.F32 R97, -RZ, R97.H1_H1 ;  /* 0x30000061ff617230 */ /* 0x000fe40000004100 */
[----:B------:R-:W-:Y:S02]  /*3b30*/  HADD2.F32 R98, -RZ, R98.H1_H1 ;  /* 0x30000062ff627230 */ /* 0x000fe40000004100 */
        /* <DEDUP_REMOVED lines=67> */
.L_x_8990:
        /* <DEDUP_REMOVED lines=273> */
.L_x_8991:
        /* <DEDUP_REMOVED lines=8> */
.L_x_8994:
[----:B------:R-:W-:Y:S05]  /*5100*/  BSYNC B0 ;  /* 0x0000000000007941 */ /* 0x000fea0003800000 */
.L_x_8993:
        /* <DEDUP_REMOVED lines=8> */
.L_x_8995:
[----:B------:R-:W-:Y:S01]  /*5190*/  HFMA2.MMA R225, -RZ, RZ, 0, 1.1920928955078125e-07 ;  /* 0x00000002ffe17435 */ /* 0x000fe200000001ff */
[----:B------:R-:W-:Y:S01]  /*51a0*/  MOV R226, R118 ;  /* 0x0000007600e27202 */ /* 0x000fe20000000f00 */
[----:B------:R-:W-:-:S09]  /*51b0*/  FADD.FTZ R119, R119, R228 ;  /* 0x000000e477777221 */ /* 0x000fd20000010000 */
[----:B------:R-:W-:Y:S05]  /*51c0*/  WARPSYNC.COLLECTIVE R220, `(.L_x_8996) ;  /* 0x00000000dc087348 */ /* 0x000fea0003c00000 */
[----:B------:R0:W1:Y:S02]  /*51d0*/  SHFL.BFLY P1, R228, R226, R225, R221 ;  /* 0x0c0000e1e2e47389 */ /* 0x00006400000200dd */
[----:B01----:R-:W-:Y:S01]  /*51e0*/  ENDCOLLECTIVE ;  /* 0x000000000000791b */ /* 0x003fe20003800000 */
.L_x_8996:
[----:B------:R-:W-:Y:S01]  /*51f0*/  MOV R226, R119 ;  /* 0x0000007700e27202 */ /* 0x000fe20000000f00 */
[----:B------:R-:W-:-:S07]  /*5200*/  FADD.FTZ R118, R118, R228 ;  /* 0x000000e476767221 */ /* 0x000fce0000010000 */
[----:B------:R-:W-:Y:S05]  /*5210*/  WARPSYNC.COLLECTIVE R220, `(.L_x_8997) ;  /* 0x00000000dc087348 */ /* 0x000fea0003c00000 */
[----:B------:R0:W1:Y:S02]  /*5220*/  SHFL.BFLY P1, R228, R226, R225, R221 ;  /* 0x0c0000e1e2e47389 */ /* 0x00006400000200dd */
[----:B01----:R-:W-:Y:S01]  /*5230*/  ENDCOLLECTIVE ;  /* 0x000000000000791b */ /* 0x003fe20003800000 */
.L_x_8997:
[----:B------:R-:W-:Y:S01]  /*5240*/  HFMA2.MMA R225, -RZ, RZ, 0, 2.384185791015625e-07 ;  /* 0x00000004ffe17435 */ /* 0x000fe200000001ff */
[----:B------:R-:W-:Y:S01]  /*5250*/  MOV R226, R118 ;  /* 0x0000007600e27202 */ /* 0x000fe20000000f00 */
[----:B------:R-:W-:-:S09]  /*5260*/  FADD.FTZ R119, R119, R228 ;  /* 0x000000e477777221 */ /* 0x000fd20000010000 */
[----:B------:R-:W-:Y:S05]  /*5270*/  WARPSYNC.COLLECTIVE R220, `(.L_x_8998) ;  /* 0x00000000dc087348 */ /* 0x000fea0003c00000 */
[----:B------:R0:W1:Y:S02]  /*5280*/  SHFL.BFLY P1, R228, R226, R225, R221 ;  /* 0x0c0000e1e2e47389 */ /* 0x00006400000200dd */
[----:B01----:R-:W-:Y:S01]  /*5290*/  ENDCOLLECTIVE ;  /* 0x000000000000791b */ /* 0x003fe20003800000 */
.L_x_8998:
[----:B------:R-:W-:Y:S01]  /*52a0*/  MOV R226, R119 ;  /* 0x0000007700e27202 */ /* 0x000fe20000000f00 */
[----:B------:R-:W-:-:S07]  /*52b0*/  FADD.FTZ R118, R118, R228 ;  /* 0x000000e476767221 */ /* 0x000fce0000010000 */
[----:B------:R-:W-:Y:S05]  /*52c0*/  WARPSYNC.COLLECTIVE R220, `(.L_x_8999) ;  /* 0x00000000dc087348 */ /* 0x000fea0003c00000 */
[----:B------:R0:W1:Y:S02]  /*52d0*/  SHFL.BFLY P1, R228, R226, R225, R221 ;  /* 0x0c0000e1e2e47389 */ /* 0x00006400000200dd */
[----:B01----:R-:W-:Y:S01]  /*52e0*/  ENDCOLLECTIVE ;  /* 0x000000000000791b */ /* 0x003fe20003800000 */
.L_x_8999:
[----:B------:R-:W-:Y:S01]  /*52f0*/  HFMA2.MMA R225, -RZ, RZ, 0, 4.76837158203125e-07 ;  /* 0x00000008ffe17435 */ /* 0x000fe200000001ff */
[----:B------:R-:W-:Y:S01]  /*5300*/  MOV R226, R118 ;  /* 0x0000007600e27202 */ /* 0x000fe20000000f00 */
[----:B------:R-:W-:-:S09]  /*5310*/  FADD.FTZ R119, R119, R228 ;  /* 0x000000e477777221 */ /* 0x000fd20000010000 */
[----:B------:R-:W-:Y:S05]  /*5320*/  WARPSYNC.COLLECTIVE R220, `(.L_x_9000) ;  /* 0x00000000dc087348 */ /* 0x000fea0003c00000 */
[----:B------:R0:W1:Y:S02]  /*5330*/  SHFL.BFLY P1, R228, R226, R225, R221 ;  /* 0x0c0000e1e2e47389 */ /* 0x00006400000200dd */
[----:B01----:R-:W-:Y:S01]  /*5340*/  ENDCOLLECTIVE ;  /* 0x000000000000791b */ /* 0x003fe20003800000 */
.L_x_9000:
[----:B------:R-:W-:Y:S01]  /*5350*/  MOV R226, R119 ;  /* 0x0000007700e27202 */ /* 0x000fe20000000f00 */
[----:B------:R-:W-:-:S07]  /*5360*/  FADD.FTZ R118, R118, R228 ;  /* 0x000000e476767221 */ /* 0x000fce0000010000 */
[----:B------:R-:W-:Y:S05]  /*5370*/  WARPSYNC.COLLECTIVE R220, `(.L_x_9001) ;  /* 0x00000000dc087348 */ /* 0x000fea0003c00000 */
[----:B------:R0:W1:Y:S02]  /*5380*/  SHFL.BFLY P1, R228, R226, R225, R221 ;  /* 0x0c0000e1e2e47389 */ /* 0x00006400000200dd */
[----:B01----:R-:W-:Y:S01]  /*5390*/  ENDCOLLECTIVE ;  /* 0x000000000000791b */ /* 0x003fe20003800000 */
.L_x_9001:
[----:B------:R-:W-:Y:S01]  /*53a0*/  HFMA2.MMA R225, -RZ, RZ, 0, 9.5367431640625e-07 ;  /* 0x00000010ffe17435 */ /* 0x000fe200000001ff */
[----:B------:R-:W-:Y:S01]  /*53b0*/  MOV R226, R118 ;  /* 0x0000007600e27202 */ /* 0x000fe20000000f00 */
[----:B------:R-:W-:-:S09]  /*53c0*/  FADD.FTZ R119, R119, R228 ;  /* 0x000000e477777221 */ /* 0x000fd20000010000 */
[----:B------:R-:W-:Y:S05]  /*53d0*/  WARPSYNC.COLLECTIVE R220, `(.L_x_9002) ;  /* 0x00000000dc087348 */ /* 0x000fea0003c00000 */
[----:B------:R0:W1:Y:S02]  /*53e0*/  SHFL.BFLY P1, R228, R226, R225, R221 ;  /* 0x0c0000e1e2e47389 */ /* 0x00006400000200dd */
[----:B01----:R-:W-:Y:S01]  /*53f0*/  ENDCOLLECTIVE ;  /* 0x000000000000791b */ /* 0x003fe20003800000 */
.L_x_9002:
[----:B------:R-:W-:Y:S02]  /*5400*/  MOV R226, R119 ;  /* 0x0000007700e27202 */ /* 0x000fe40000000f00 */
[----:B------:R-:W-:-:S07]  /*5410*/  MOV R219, R228 ;  /* 0x000000e400db7202 */ /* 0x000fce0000000f00 */
[----:B------:R-:W-:Y:S05]  /*5420*/  WARPSYNC.COLLECTIVE R220, `(.L_x_9003) ;  /* 0x00000000dc087348 */ /* 0x000fea0003c00000 */
[----:B------:R0:W1:Y:S02]  /*5430*/  SHFL.BFLY P1, R228, R226, R225, R221 ;  /* 0x0c0000e1e2e47389 */ /* 0x00006400000200dd */
[----:B01----:R-:W-:Y:S01]  /*5440*/  ENDCOLLECTIVE ;  /* 0x000000000000791b */ /* 0x003fe20003800000 */
.L_x_9003:
[----:B------:R-:W-:Y:S01]  /*5450*/  MOV R220, R228 ;  /* 0x000000e400dc7202 */ /* 0x000fe20000000f00 */
[----:B------:R-:W-:Y:S06]  /*5460*/  BRA `(.L_x_9004) ;  /* 0xffffffd0004c7947 */ /* 0x000fec000383ffff */
.L_x_9005:
        /* <DEDUP_REMOVED lines=9> */
.L_x_14329:


//--------------------- .text._ZN10layer_norm13ln_bwd_kernelINS_13Kernel_traitsI6__halfS2_fS2_fjLj1024ELj1ELj4ELj1ELj16ENS_18Kernel_traits_baseILj1024ES2_S2_fS2_fjLj128EEEEELb0ELb1ELb1ELb0EEEvNS_9BwdParamsE --------------------------
	.section	.text._ZN10layer_norm13ln_bwd_kernelINS_13Kernel_traitsI6__halfS2_fS2_fjLj1024ELj1ELj4ELj1ELj16ENS_18Kernel_traits_baseILj1024ES2_S2_fS2_fjLj128EEEEELb0ELb1ELb1ELb0EEEvNS_9BwdParamsE,"ax",@progbits
	.align	128
        .global         _ZN10layer_norm13ln_bwd_kernelINS_13Kernel_traitsI6__halfS2_fS2_fjLj1024ELj1ELj4ELj1ELj16ENS_18Kernel_traits_baseILj1024ES2_S2_fS2_fjLj128EEEEELb0ELb1ELb1ELb0EEEvNS_9BwdParamsE
        .type           _ZN10layer_norm13ln_bwd_kernelINS_13Kernel_traitsI6__halfS2_fS2_fjLj1024ELj1ELj4ELj1ELj16ENS_18Kernel_traits_baseILj1024ES2_S2_fS2_fjLj128EEEEELb0ELb1ELb1ELb0EEEvNS_9BwdParamsE,@function
        .size           _ZN10layer_norm13ln_bwd_kernelINS_13Kernel_traitsI6__halfS2_fS2_fjLj1024ELj1ELj4ELj1ELj16ENS_18Kernel_traits_baseILj1024ES2_S2_fS2_fjLj128EEEEELb0ELb1ELb1ELb0EEEvNS_9BwdParamsE,(.L_x_14330 - _ZN10layer_norm13ln_bwd_kernelINS_13Kernel_traitsI6__halfS2_fS2_fjLj1024ELj1ELj4ELj1ELj16ENS_18Kernel_traits_baseILj1024ES2_S2_fS2_fjLj128EEEEELb0ELb1ELb1ELb0EEEvNS_9BwdParamsE)
        .other          _ZN10layer_norm13ln_bwd_kernelINS_13Kernel_traitsI6__halfS2_fS2_fjLj1024ELj1ELj4ELj1ELj16ENS_18Kernel_traits_baseILj1024ES2_S2_fS2_fjLj128EEEEELb0ELb1ELb1ELb0EEEvNS_9BwdParamsE,@"STO_CUDA_ENTRY STV_DEFAULT"
_ZN10layer_norm13ln_bwd_kernelINS_13Kernel_traitsI6__halfS2_fS2_fjLj1024ELj1ELj4ELj1ELj16ENS_18Kernel_traits_baseILj1024ES2_S2_fS2_fjLj128EEEEELb0ELb1ELb1ELb0EEEvNS_9BwdParamsE:
.text._ZN10layer_norm13ln_bwd_kernelINS_13Kernel_traitsI6__halfS2_fS2_fjLj1024ELj1ELj4ELj1ELj16ENS_18Kernel_traits_baseILj1024ES2_S2_fS2_fjLj128EEEEELb0ELb1ELb1ELb0EEEvNS_9BwdParamsE:
[----:B------:R-:W0:Y:S01]  /*0000*/  LDC R1, c[0x0][0x28] ;  /* 0x00000a00ff017b82 */ /* 0x000e220000000800 */
[----:B------:R-:W1:Y:S01]  /*0010*/  S2R R50, SR_TID.X ;  /* 0x0000000000327919 */ /* 0x000e620000002100 */
[----:B------:R-:W-:Y:S01]  /*0020*/  ULDC UR4, c[0x0][0x218] ;  /* 0x0000860000047ab9 */ /* 0x000fe20000000800 */
[----:B------:R-:W-:Y:S01]  /*0030*/  LOP3.LUT R4, R4, 0xfffffffd, RZ, 0xc0, !PT ;  /* 0xfffffffd04047812 */ /* 0x000fe200078ec0ff */
[----:B------:R-:W-:Y:S01]  /*0040*/  ULDC UR6, c[0x0][0x214] ;  /* 0x0000850000067ab9 */ /* 0x000fe20000000800 */
[----:B------:R-:W-:Y:S01]  /*0050*/  MOV R6, UR4 ;  /* 0x0000000400067c02 */ /* 0x000fe20008000f00 */
        /* <DEDUP_REMOVED lines=15> */
[----:B------:R-:W0:Y:S06]  /*0150*/  @P0 LDC.64 R2, c[0x0][0x260] ;  /* 0x00009800ff020b82 */ /* 0x000e2c0000000a00 */
[----:B------:R-:W-:Y:S02]  /*0160*/  @P3 LOP3.LUT R4, R4, 0x2, RZ, 0xfc, !PT ;  /* 0x0000000204043812 */ /* 0x000fe400078efcff */
[----:B------:R-:W1:Y:S08]  /*0170*/  @P0 LDC.64 R32, c[0x0][0x278] ;  /* 0x00009e00ff200b82 */ /* 0x000e700000000a00 */
[----:B------:R-:W2:Y:S08]  /*0180*/  @P1 LDC.64 R34, c[0x0][0x260] ;  /* 0x00009800ff221b82 */ /* 0x000eb00000000a00 */
[----:B------:R-:W3:Y:S01]  /*0190*/  @P1 LDC.64 R36, c[0x0][0x278] ;  /* 0x00009e00ff241b82 */ /* 0x000ee20000000a00 */
[----:B0-----:R-:W-:-:S05]  /*01a0*/  @P0 IMAD.WIDE.U32 R2, R7, 0x10, R2 ;  /* 0x0000001007020825 */ /* 0x001fca00078e0002 */
[----:B------:R0:W5:Y:S02]  /*01b0*/  @P0 LDG.E.128 R124, desc[UR4][R2.64] ;  /* 0x00000004027c0981 */ /* 0x000164000c1e1d00 */
[----:B------:R-:W4:Y:S01]  /*01c0*/  @P2 LDC.64 R38, c[0x0][0x260] ;  /* 0x00009800ff262b82 */ /* 0x000f220000000a00 */
[C---:B-1----:R-:W-:Y:S01]  /*01d0*/  @P0 IMAD.WIDE.U32 R32, R7.reuse, 0x10, R32 ;  /* 0x0000001007200825 */ /* 0x042fe200078e0020 */
[----:B------:R-:W-:Y:S01]  /*01e0*/  @P0 LOP3.LUT R7, R7, 0x20, RZ, 0xfc, !PT ;  /* 0x0000002007070812 */ /* 0x000fe200078efcff */
[----:B------:R-:W-:Y:S01]  /*01f0*/  BSSY B0, `(.L_x_9006) ;  /* 0x00005cb000007945 */ /* 0x000fe20003800000 */
[----:B------:R-:W-:Y:S02]  /*0200*/  CS2R R52, SRZ ;  /* 0x0000000000347805 */ /* 0x000fe4000001ff00 */
[----:B------:R-:W-:Y:S01]  /*0210*/  CS2R R54, SRZ ;  /* 0x0000000000367805 */ /* 0x000fe2000001ff00 */
[----:B------:R1:W5:Y:S01]  /*0220*/  @P0 LDG.E.128 R20, desc[UR4][R32.64] ;  /* 0x0000000420140981 */ /* 0x000362000c1e1d00 */
[----:B------:R-:W1:Y:S01]  /*0230*/  @P2 LDC.64 R44, c[0x0][0x278] ;  /* 0x00009e00ff2c2b82 */ /* 0x000e620000000a00 */
[----:B--2---:R-:W-:-:S07]  /*0240*/  @P1 IMAD.WIDE.U32 R34, R7, 0x10, R34 ;  /* 0x0000001007221825 */ /* 0x004fce00078e0022 */
[----:B------:R-:W2:Y:S01]  /*0250*/  @P3 LDC.64 R46, c[0x0][0x260] ;  /* 0x00009800ff2e3b82 */ /* 0x000ea20000000a00 */
[C---:B---3--:R-:W-:Y:S01]  /*0260*/  @P1 IMAD.WIDE.U32 R40, R7.reuse, 0x10, R36 ;  /* 0x0000001007281825 */ /* 0x048fe200078e0024 */
[----:B------:R-:W-:Y:S01]  /*0270*/  @P1 IADD3 R7, R7, 0x20, RZ ;  /* 0x0000002007071810 */ /* 0x000fe20007ffe0ff */
[----:B------:R3:W5:Y:S05]  /*0280*/  @P1 LDG.E.128 R120, desc[UR4][R34.64] ;  /* 0x0000000422781981 */ /* 0x00076a000c1e1d00 */
[----:B------:R-:W2:Y:S01]  /*0290*/  @P3 LDC.64 R48, c[0x0][0x278] ;  /* 0x00009e00ff303b82 */ /* 0x000ea20000000a00 */
[C---:B----4-:R-:W-:Y:S01]  /*02a0*/  @P2 IMAD.WIDE.U32 R42, R7.reuse, 0x10, R38 ;  /* 0x00000010072a2825 */ /* 0x050fe200078e0026 */
[----:B0-----:R-:W-:Y:S01]  /*02b0*/  SHF.R.U32.HI R2, RZ, 0x5, R50 ;  /* 0x00000005ff027819 */ /* 0x001fe20000011632 */
[----:B------:R0:W5:Y:S02]  /*02c0*/  @P1 LDG.E.128 R16, desc[UR4][R40.64] ;  /* 0x0000000428101981 */ /* 0x000164000c1e1d00 */
[C---:B-1----:R-:W-:Y:S01]  /*02d0*/  @P2 IMAD.WIDE.U32 R44, R7.reuse, 0x10, R44 ;  /* 0x00000010072c2825 */ /* 0x042fe200078e002c */
[----:B------:R-:W-:Y:S01]  /*02e0*/  @P2 IADD3 R7, R7, 0x20, RZ ;  /* 0x0000002007072810 */ /* 0x000fe20007ffe0ff */
[----:B------:R-:W5:Y:S01]  /*02f0*/  @P2 LDG.E.128 R28, desc[UR4][R42.64] ;  /* 0x000000042a1c2981 */ /* 0x000f62000c1e1d00 */
[----:B------:R-:W-:-:S02]  /*0300*/  CS2R R32, SRZ ;  /* 0x0000000000207805 */ /* 0x000fc4000001ff00 */
[----:B---3--:R-:W-:Y:S02]  /*0310*/  CS2R R34, SRZ ;  /* 0x0000000000227805 */ /* 0x008fe4000001ff00 */
[----:B0-----:R-:W-:Y:S01]  /*0320*/  CS2R R40, SRZ ;  /* 0x0000000000287805 */ /* 0x001fe2000001ff00 */
[----:B------:R-:W5:Y:S01]  /*0330*/  @P2 LDG.E.128 R12, desc[UR4][R44.64] ;  /* 0x000000042c0c2981 */ /* 0x000f62000c1e1d00 */
[----:B--2---:R-:W-:-:S05]  /*0340*/  @P3 IMAD.WIDE.U32 R36, R7, 0x10, R46 ;  /* 0x0000001007243825 */ /* 0x004fca00078e002e */
[----:B------:R0:W5:Y:S01]  /*0350*/  @P3 LDG.E.128 R24, desc[UR4][R36.64] ;  /* 0x0000000424183981 */ /* 0x000162000c1e1d00 */
[----:B------:R-:W-:Y:S02]  /*0360*/  @P3 IMAD.WIDE.U32 R38, R7, 0x10, R48 ;  /* 0x0000001007263825 */ /* 0x000fe400078e0030 */
[----:B------:R-:W1:Y:S03]  /*0370*/  S2R R7, SR_CTAID.X ;  /* 0x0000000000077919 */ /* 0x000e660000002500 */
[----:B------:R2:W5:Y:S01]  /*0380*/  @P3 LDG.E.128 R8, desc[UR4][R38.64] ;  /* 0x0000000426083981 */ /* 0x000562000c1e1d00 */
        /* <DEDUP_REMOVED lines=9> */
[----:B-1----:R-:W-:-:S04]  /*0420*/  LEA R3, R7, R2, 0x2 ;  /* 0x0000000207037211 */ /* 0x002fc800078e10ff */
[----:B------:R-:W-:Y:S02]  /*0430*/  ISETP.GE.AND P3, PT, R3, UR6, PT ;  /* 0x0000000603007c0c */ /* 0x000fe4000bf66270 */
[----:B--2---:R-:W-:Y:S02]  /*0440*/  CS2R R38, SRZ ;  /* 0x0000000000267805 */ /* 0x004fe4000001ff00 */
        /* <DEDUP_REMOVED lines=40> */
[----:B------:R-:W1:Y:S01]  /*06d0*/  LDC.U8 R235, c[0x0][0x2a0] ;  /* 0x0000a800ffeb7b82 */ /* 0x000e620000000000 */
[----:B------:R-:W-:Y:S01]  /*06e0*/  ISETP.NE.AND.EX P3, PT, RZ, UR7, PT, P3 ;  /* 0x00000007ff007c0c */ /* 0x000fe2000bf65330 */
[----:B------:R-:W-:Y:S01]  /*06f0*/  HFMA2.MMA R33, -RZ, RZ, 0, 0 ;  /* 0x00000000ff217435 */ /* 0x000fe200000001ff */
[----:B------:R2:W-:Y:S01]  /*0700*/  STL [R1+0xb4], R5 ;  /* 0x0000b40501007387 */ /* 0x0005e20000100800 */
[----:B------:R-:W-:Y:S01]  /*0710*/  LOP3.LUT R4, R4, 0xfffffffb, RZ, 0xc0, !PT ;  /* 0xfffffffb04047812 */ /* 0x000fe200078ec0ff */
[----:B------:R-:W-:Y:S01]  /*0720*/  HADD2.F32 R252, -RZ, R19.H1_H1 ;  /* 0x30000013fffc7230 */ /* 0x000fe20000004100 */
[----:B------:R-:W-:Y:S01]  /*0730*/  ISETP.LT.U32.OR P3, PT, R0, 0x80, !P3 ;  /* 0x000000800000780c */ /* 0x000fe20005f61470 */
[----:B------:R3:W-:Y:S01]  /*0740*/  STL [R1+0xb0], R6 ;  /* 0x0000b00601007387 */ /* 0x0007e20000100800 */
[----:B------:R-:W-:-:S02]  /*0750*/  HADD2.F32 R251, -RZ, R12.H0_H0 ;  /* 0x2000000cfffb7230 */ /* 0x000fc40000004100 */
[----:B0-----:R-:W-:Y:S02]  /*0760*/  HADD2.F32 R2, -RZ, R125.H1_H1 ;  /* 0x3000007dff027230 */ /* 0x001fe40000004100 */
[----:B------:R-:W-:Y:S02]  /*0770*/  HADD2.F32 R250, -RZ, R12.H1_H1 ;  /* 0x3000000cfffa7230 */ /* 0x000fe40000004100 */
[--C-:B--2---:R-:W-:Y:S01]  /*0780*/  HADD2.F32 R5, -RZ, R126.reuse.H0_H0 ;  /* 0x2000007eff057230 */ /* 0x104fe20000004100 */
[----:B------:R0:W-:Y:S01]  /*0790*/  STL [R1+0xac], R2 ;  /* 0x0000ac0201007387 */ /* 0x0001e20000100800 */
[--C-:B------:R-:W-:Y:S02]  /*07a0*/  HADD2.F32 R249, -RZ, R13.reuse.H0_H0 ;  /* 0x2000000dfff97230 */ /* 0x100fe40000004100 */
[----:B---3--:R-:W-:Y:S01]  /*07b0*/  HADD2.F32 R6, -RZ, R126.H1_H1 ;  /* 0x3000007eff067230 */ /* 0x008fe20000004100 */
[----:B------:R2:W-:Y:S01]  /*07c0*/  STL [R1+0xa8], R5 ;  /* 0x0000a80501007387 */ /* 0x0005e20000100800 */
[----:B------:R-:W-:Y:S01]  /*07d0*/  HADD2.F32 R248, -RZ, R13.H1_H1 ;  /* 0x3000000dfff87230 */ /* 0x000fe20000004100 */
[----:B------:R-:W-:Y:S01]  /*07e0*/  @P3 LOP3.LUT R4, R4, 0x4, RZ, 0xfc, !PT ;  /* 0x0000000404043812 */ /* 0x000fe200078efcff */
[--C-:B------:R-:W-:Y:S01]  /*07f0*/  HADD2.F32 R247, -RZ, R14.reuse.H0_H0 ;  /* 0x2000000efff77230 */ /* 0x100fe20000004100 */
[----:B------:R3:W-:Y:S01]  /*0800*/  STL [R1+0xa4], R6 ;  /* 0x0000a40601007387 */ /* 0x0007e20000100800 */
[----:B------:R-:W-:-:S02]  /*0810*/  HADD2.F32 R246, -RZ, R14.H1_H1 ;  /* 0x3000000efff67230 */ /* 0x000fc40000004100 */
[----:B0-----:R-:W-:Y:S02]  /*0820*/  HADD2.F32 R2, -RZ, R127.H0_H0 ;  /* 0x2000007fff027230 */ /* 0x001fe40000004100 */
[----:B------:R-:W-:Y:S02]  /*0830*/  HADD2.F32 R245, -RZ, R15.H0_H0 ;  /* 0x2000000ffff57230 */ /* 0x000fe40000004100 */
[----:B--2---:R-:W-:Y:S01]  /*0840*/  HADD2.F32 R5, -RZ, R127.H1_H1 ;  /* 0x3000007fff057230 */ /* 0x004fe20000004100 */
[----:B------:R0:W-:Y:S01]  /*0850*/  STL [R1+0xa0], R2 ;  /* 0x0000a00201007387 */ /* 0x0001e20000100800 */
[----:B------:R-:W-:Y:S02]  /*0860*/  HADD2.F32 R244, -RZ, R15.H1_H1 ;  /* 0x3000000ffff47230 */ /* 0x000fe40000004100 */
[----:B---3--:R-:W-:Y:S01]  /*0870*/  HADD2.F32 R6, -RZ, R120.H0_H0 ;  /* 0x20000078ff067230 */ /* 0x008fe20000004100 */
[----:B------:R2:W-:Y:S01]  /*0880*/  STL [R1+0x9c], R5 ;  /* 0x00009c0501007387 */ /* 0x0005e20000100800 */
[----:B------:R-:W-:-:S02]  /*0890*/  HADD2.F32 R243, -RZ, R8.H0_H0 ;  /* 0x20000008fff37230 */ /* 0x000fc40000004100 */
[----:B------:R-:W-:Y:S01]  /*08a0*/  HADD2.F32 R242, -RZ, R8.H1_H1 ;  /* 0x30000008fff27230 */ /* 0x000fe20000004100 */
[----:B------:R3:W-:Y:S01]  /*08b0*/  STL [R1+0x98], R6 ;  /* 0x0000980601007387 */ /* 0x0007e20000100800 */
[--C-:B------:R-:W-:Y:S02]  /*08c0*/  HADD2.F32 R241, -RZ, R9.reuse.H0_H0 ;  /* 0x20000009fff17230 */ /* 0x100fe40000004100 */
[----:B0-----:R-:W-:Y:S02]  /*08d0*/  HADD2.F32 R2, -RZ, R120.H1_H1 ;  /* 0x30000078ff027230 */ /* 0x001fe40000004100 */
[----:B------:R-:W-:Y:S02]  /*08e0*/  HADD2.F32 R240, -RZ, R9.H1_H1 ;  /* 0x30000009fff07230 */ /* 0x000fe40000004100 */
[----:B--2---:R-:W-:Y:S01]  /*08f0*/  HADD2.F32 R5, -RZ, R121.H0_H0 ;  /* 0x20000079ff057230 */ /* 0x004fe20000004100 */
[----:B------:R0:W-:Y:S01]  /*0900*/  STL [R1+0x94], R2 ;  /* 0x0000940201007387 */ /* 0x0001e20000100800 */
[----:B------:R-:W-:-:S02]  /*0910*/  HADD2.F32 R239, -RZ, R10.H0_H0 ;  /* 0x2000000affef7230 */ /* 0x000fc40000004100 */
[----:B---3--:R-:W-:Y:S01]  /*0920*/  HADD2.F32 R6, -RZ, R121.H1_H1 ;  /* 0x30000079ff067230 */ /* 0x008fe20000004100 */
[----:B------:R2:W-:Y:S01]  /*0930*/  STL [R1+0x90], R5 ;  /* 0x0000900501007387 */ /* 0x0005e20000100800 */
[----:B------:R-:W-:Y:S02]  /*0940*/  HADD2.F32 R238, -RZ, R10.H1_H1 ;  /* 0x3000000affee7230 */ /* 0x000fe40000004100 */
[--C-:B------:R-:W-:Y:S01]  /*0950*/  HADD2.F32 R237, -RZ, R11.reuse.H0_H0 ;  /* 0x2000000bffed7230 */ /* 0x100fe20000004100 */
[----:B------:R3:W-:Y:S01]  /*0960*/  STL [R1+0x8c], R6 ;  /* 0x00008c0601007387 */ /* 0x0007e20000100800 */
[----:B------:R-:W-:Y:S02]  /*0970*/  HADD2.F32 R236, -RZ, R11.H1_H1 ;  /* 0x3000000bffec7230 */ /* 0x000fe40000004100 */
[--C-:B0-----:R-:W-:Y:S02]  /*0980*/  HADD2.F32 R2, -RZ, R122.reuse.H0_H0 ;  /* 0x2000007aff027230 */ /* 0x101fe40000004100 */
[----:B--2---:R-:W-:-:S03]  /*0990*/  HADD2.F32 R5, -RZ, R122.H1_H1 ;  /* 0x3000007aff057230 */ /* 0x004fc60000004100 */
[----:B------:R0:W-:Y:S01]  /*09a0*/  STL [R1+0x88], R2 ;  /* 0x0000880201007387 */ /* 0x0001e20000100800 */
[----:B---3--:R-:W-:-:S03]  /*09b0*/  HADD2.F32 R6, -RZ, R123.H0_H0 ;  /* 0x2000007bff067230 */ /* 0x008fc60000004100 */
[----:B------:R2:W-:Y:S04]  /*09c0*/  STL [R1+0x84], R5 ;  /* 0x0000840501007387 */ /* 0x0005e80000100800 */
[----:B------:R3:W-:Y:S01]  /*09d0*/  STL [R1+0x80], R6 ;  /* 0x0000800601007387 */ /* 0x0007e20000100800 */
[----:B0-----:R-:W-:Y:S02]  /*09e0*/  HADD2.F32 R2, -RZ, R123.H1_H1 ;  /* 0x3000007bff027230 */ /* 0x001fe40000004100 */
[----:B--2---:R-:W-:-:S03]  /*09f0*/  HADD2.F32 R5, -RZ, R28.H0_H0 ;  /* 0x2000001cff057230 */ /* 0x004fc60000004100 */
[----:B------:R0:W-:Y:S01]  /*0a00*/  STL [R1+0x7c], R2 ;  /* 0x00007c0201007387 */ /* 0x0001e20000100800 */
[----:B---3--:R-:W-:-:S03]  /*0a10*/  HADD2.F32 R6, -RZ, R28.H1_H1 ;  /* 0x3000001cff067230 */ /* 0x008fc60000004100 */
[----:B------:R2:W-:Y:S04]  /*0a20*/  STL [R1+0x78], R5 ;  /* 0x0000780501007387 */ /* 0x0005e80000100800 */
[----:B------:R3:W-:Y:S01]  /*0a30*/  STL [R1+0x74], R6 ;  /* 0x0000740601007387 */ /* 0x0007e20000100800 */
        /* <DEDUP_REMOVED lines=47> */
[----:B------:R-:W-:Y:S01]  /*0d30*/  STL [R1+0x14], R6 ;  /* 0x0000140601007387 */ /* 0x000fe20000100800 */
[--C-:B0-----:R-:W-:Y:S02]  /*0d40*/  HADD2.F32 R2, -RZ, R17.reuse.H0_H0 ;  /* 0x20000011ff027230 */ /* 0x101fe40000004100 */
[----:B--2---:R-:W-:-:S03]  /*0d50*/  HADD2.F32 R5, -RZ, R17.H1_H1 ;  /* 0x30000011ff057230 */ /* 0x004fc60000004100 */
[----:B------:R0:W-:Y:S04]  /*0d60*/  STL [R1+0x10], R2 ;  /* 0x0000100201007387 */ /* 0x0001e80000100800 */
[----:B------:R2:W-:Y:S01]  /*0d70*/  STL [R1+0xc], R5 ;  /* 0x00000c0501007387 */ /* 0x0005e20000100800 */
[--C-:B0-----:R-:W-:Y:S02]  /*0d80*/  HADD2.F32 R2, -RZ, R18.reuse.H0_H0 ;  /* 0x20000012ff027230 */ /* 0x101fe40000004100 */
[----:B--2---:R-:W-:-:S03]  /*0d90*/  HADD2.F32 R5, -RZ, R18.H1_H1 ;  /* 0x30000012ff057230 */ /* 0x004fc60000004100 */
[----:B------:R0:W-:Y:S04]  /*0da0*/  STL [R1+0x8], R2 ;  /* 0x0000080201007387 */ /* 0x0001e80000100800 */
[----:B------:R2:W-:Y:S01]  /*0db0*/  STL [R1+0x4], R5 ;  /* 0x0000040501007387 */ /* 0x0005e20000100800 */
[----:B0-----:R-:W-:-:S05]  /*0dc0*/  HADD2.F32 R2, -RZ, R19.H0_H0 ;  /* 0x20000013ff027230 */ /* 0x001fca0000004100 */
[----:B-1----:R2:W-:Y:S02]  /*0dd0*/  STL [R1], R2 ;  /* 0x0000000201007387 */ /* 0x0025e40000100800 */
.L_x_9107:
[----:B0-----:R-:W0:Y:S08]  /*0de0*/  LDC.64 R6, c[0x0][0x288] ;  /* 0x0000a200ff067b82 */ /* 0x001e300000000a00 */
[----:B------:R-:W1:Y:S08]  /*0df0*/  LDC.64 R168, c[0x0][0x258] ;  /* 0x00009600ffa87b82 */ /* 0x000e700000000a00 */
[----:B------:R-:W3:Y:S01]  /*0e00*/  LDC.64 R172, c[0x0][0x280] ;  /* 0x0000a000ffac7b82 */ /* 0x000ee20000000a00 */
[----:B0-----:R-:W-:-:S07]  /*0e10*/  IMAD.WIDE R6, R3, 0x4, R6 ;  /* 0x0000000403067825 */ /* 0x001fce00078e0206 */
[----:B------:R-:W0:Y:S01]  /*0e20*/  LDC.64 R174, c[0x0][0x2c8] ;  /* 0x0000b200ffae7b82 */ /* 0x000e220000000a00 */
[----:B------:R3:W4:Y:S01]  /*0e30*/  LDG.E R170, desc[UR4][R6.64] ;  /* 0x0000000406aa7981 */ /* 0x000722000c1e1900 */
[----:B-1----:R-:W-:-:S05]  /*0e40*/  IMAD.WIDE R168, R3, 0x4, R168 ;  /* 0x0000000403a87825 */ /* 0x002fca00078e02a8 */
[----:B--2---:R-:W5:Y:S01]  /*0e50*/  LDG.E R2, desc[UR4][R168.64] ;  /* 0x00000004a8027981 */ /* 0x004f62000c1e1900 */
[----:B---3--:R-:W-:Y:S01]  /*0e60*/  IMAD.WIDE R6, R3, 0x4, R172 ;  /* 0x0000000403067825 */ /* 0x008fe200078e02ac */
[----:B------:R-:W1:Y:S04]  /*0e70*/  S2R R171, SR_TID.X ;  /* 0x0000000000ab7919 */ /* 0x000e680000002100 */
[----:B------:R2:W5:Y:S02]  /*0e80*/  LDG.E R234, desc[UR4][R6.64] ;  /* 0x0000000406ea7981 */ /* 0x000564000c1e1900 */
[----:B--2---:R-:W-:-:S05]  /*0e90*/  MOV R6, UR9 ;  /* 0x0000000900067c02 */ /* 0x004fca0008000f00 */
        /* <DEDUP_REMOVED lines=17> */
.L_x_9012:
[----:B------:R-:W-:-:S07]  /*0fb0*/  IADD3 R168, R7, 0x20, RZ ;  /* 0x0000002007a87810 */ /* 0x000fce0007ffe0ff */
.L_x_9011:
[----:B------:R-:W-:Y:S05]  /*0fc0*/  BSYNC B2 ;  /* 0x0000000000027941 */ /* 0x000fea0003800000 */
.L_x_9010:
        /* <DEDUP_REMOVED lines=8> */
.L_x_9015:
[----:B------:R-:W-:-:S07]  /*1050*/  IADD3 R168, R168, 0x20, RZ ;  /* 0x00000020a8a87810 */ /* 0x000fce0007ffe0ff */
.L_x_9014:
[----:B------:R-:W-:Y:S05]  /*1060*/  BSYNC B2 ;  /* 0x0000000000027941 */ /* 0x000fea0003800000 */
.L_x_9013:
        /* <DEDUP_REMOVED lines=8> */
.L_x_9018:
[----:B------:R-:W-:-:S07]  /*10f0*/  IADD3 R168, R168, 0x20, RZ ;  /* 0x00000020a8a87810 */ /* 0x000fce0007ffe0ff */
.L_x_9017:
[----:B------:R-:W-:Y:S05]  /*1100*/  BSYNC B2 ;  /* 0x0000000000027941 */ /* 0x000fea0003800000 */
.L_x_9016:
[----:B------:R-:W-:Y:S02]  /*1110*/  LOP3.LUT P4, RZ, R4, 0x4, RZ, 0xc0, !PT ;  /* 0x0000000404ff7812 */ /* 0x000fe4000788c0ff */
[----:B------:R-:W-:-:S11]  /*1120*/  CS2R R218, SRZ ;  /* 0x0000000000da7805 */ /* 0x000fd6000001ff00 */
[----:B------:R-:W-:Y:S05]  /*1130*/  @P4 BRA `(.L_x_9019) ;  /* 0x0000001400cc4947 */ /* 0x000fea0003800000 */
[----:B------:R-:W-:-:S05]  /*1140*/  IMAD.WIDE.U32 R24, R168, 0x20, R174 ;  /* 0x00000020a8187825 */ /* 0x000fca00078e00ae */
[----:B------:R1:W5:Y:S04]  /*1150*/  LDG.E.128 R28, desc[UR4][R24.64] ;  /* 0x00000004181c7981 */ /* 0x000368000c1e1d00 */
[----:B------:R-:W5:Y:S01]  /*1160*/  LDG.E.128 R24, desc[UR4][R24.64+0x10] ;  /* 0x0000100418187981 */ /* 0x000f62000c1e1d00 */
[----:B-1----:R-:W-:Y:S05]  /*1170*/  BRA `(.L_x_9019) ;  /* 0x0000001400bc7947 */ /* 0x002fea0003800000 */
.L_x_9009:
        /* <DEDUP_REMOVED lines=19> */
[----:B------:R-:W4:Y:S04]  /*12b0*/  LDL R224, [R1+0xac] ;  /* 0x0000ac0001e07983 */ /* 0x000f280000100800 */
        /* <DEDUP_REMOVED lines=9> */
[----:B------:R-:W-:-:S13]  /*1350*/  ISETP.NE.AND.EX P4, PT, RZ, UR15, PT, P4 ;  /* 0x0000000fff007c0c */ /* 0x000fda000bf85340 */
[----:B------:R0:W5:Y:S04]  /*1360*/  @P4 LDG.E.128 R120, desc[UR4][R202.64] ;  /* 0x00000004ca784981 */ /* 0x000168000c1e1d00 */
[----:B------:R0:W5:Y:S01]  /*1370*/  @P4 LDG.E.128 R124, desc[UR4][R202.64+0x10] ;  /* 0x00001004ca7c4981 */ /* 0x000162000c1e1d00 */
[----:B--2---:R-:W-:-:S04]  /*1380*/  FADD.FTZ R170, -R211, R170 ;  /* 0x000000aad3aa7221 */ /* 0x004fc80000010100 */
[----:B-----5:R-:W-:Y:S02]  /*1390*/  FMUL.FTZ R231, R2, R170 ;  /* 0x000000aa02e77220 */ /* 0x020fe40000410000 */
[----:B------:R-:W2:Y:S01]  /*13a0*/  LDL R170, [R1+0x9c] ;  /* 0x00009c0001aa7983 */ /* 0x000ea20000100800 */
[----:B------:R-:W-:Y:S01]  /*13b0*/  FADD.FTZ R0, -R211, R168 ;  /* 0x000000a8d3007221 */ /* 0x000fe20000010100 */
[----:B---3--:R-:W-:-:S03]  /*13c0*/  HADD2.F32 R209, -RZ, R172.H0_H0 ;  /* 0x200000acffd17230 */ /* 0x008fc60000004100 */
[----:B------:R-:W-:Y:S01]  /*13d0*/  FMUL.FTZ R0, R2, R0 ;  /* 0x0000000002007220 */ /* 0x000fe20000410000 */
[----:B------:R-:W-:Y:S01]  /*13e0*/  FADD.FTZ R169, -R211, R169 ;  /* 0x000000a9d3a97221 */ /* 0x000fe20000010100 */
[----:B------:R-:W-:Y:S02]  /*13f0*/  HADD2.F32 R172, -RZ, R172.H1_H1 ;  /* 0x300000acffac7230 */ /* 0x000fe40000004100 */
[----:B------:R-:W-:Y:S01]  /*1400*/  FADD.FTZ R56, R56, R209 ;  /* 0x000000d138387221 */ /* 0x000fe20000010000 */
[-C--:B------:R-:W-:Y:S01]  /*1410*/  FFMA.FTZ R32, R0, R209.reuse, R32 ;  /* 0x000000d100207223 */ /* 0x080fe20000010020 */
[----:B------:R-:W-:Y:S01]  /*1420*/  FMUL.FTZ R209, R227, R209 ;  /* 0x000000d1e3d17220 */ /* 0x000fe20000410000 */
[--C-:B------:R-:W-:Y:S02]  /*1430*/  HADD2.F32 R230, -RZ, R173.reuse.H0_H0 ;  /* 0x200000adffe67230 */ /* 0x100fe40000004100 */
[----:B------:R-:W-:Y:S01]  /*1440*/  FMUL.FTZ R233, R2, R169 ;  /* 0x000000a902e97220 */ /* 0x000fe20000410000 */
[----:B------:R-:W-:Y:S01]  /*1450*/  FMUL.FTZ R232, R228, R172 ;  /* 0x000000ace4e87220 */ /* 0x000fe20000410000 */
[----:B------:R-:W-:Y:S01]  /*1460*/  FADD.FTZ R169, RZ, R209 ;  /* 0x000000d1ffa97221 */ /* 0x000fe20000010000 */
[----:B------:R-:W-:Y:S01]  /*1470*/  FFMA.FTZ R168, R0, R209, RZ ;  /* 0x000000d100a87223 */ /* 0x000fe200000100ff */
[----:B------:R-:W-:-:S02]  /*1480*/  HADD2.F32 R173, -RZ, R173.H1_H1 ;  /* 0x300000adffad7230 */ /* 0x000fc40000004100 */
[----:B----4-:R-:W-:Y:S01]  /*1490*/  FADD.FTZ R176, -R211, R176 ;  /* 0x000000b0d3b07221 */ /* 0x010fe20000010100 */
        /* <DEDUP_REMOVED lines=46> */
[----:B--2---:R-:W-:-:S04]  /*1780*/  FMUL.FTZ R206, R170, R175 ;  /* 0x000000afaace7220 */ /* 0x004fc80000410000 */
[----:B------:R-:W-:Y:S01]  /*1790*/  FADD.FTZ R219, R169, R206 ;  /* 0x000000cea9db7221 */ /* 0x000fe20000010000 */
[----:B0-----:R-:W-:-:S07]  /*17a0*/  FFMA.FTZ R218, R207, R206, R168 ;  /* 0x000000cecfda7223 */ /* 0x001fce00000100a8 */
.L_x_9021:
[----:B------:R-:W-:Y:S05]  /*17b0*/  BSYNC B2 ;  /* 0x0000000000027941 */ /* 0x000fea0003800000 */
.L_x_9020:
        /* <DEDUP_REMOVED lines=13> */
[----:B------:R-:W-:Y:S01]  /*1890*/  ISETP.NE.AND.EX P4, PT, RZ, UR15, PT, P4 ;  /* 0x0000000fff007c0c */ /* 0x000fe2000bf85340 */
[----:B-1----:R-:W-:Y:S02]  /*18a0*/  IMAD.WIDE.U32 R172, R217, 0x10, R172 ;  /* 0x00000010d9ac7825 */ /* 0x002fe400078e00ac */
[----:B------:R-:W3:Y:S04]  /*18b0*/  LDL R188, [R1+0x80] ;  /* 0x0000800001bc7983 */ /* 0x000ee80000100800 */
[----:B------:R-:W3:Y:S04]  /*18c0*/  LDG.E.128 R172, desc[UR4][R172.64] ;  /* 0x00000004acac7981 */ /* 0x000ee8000c1e1d00 */
[----:B------:R-:W3:Y:S02]  /*18d0*/  LDG.E.128 R176, desc[UR4][R176.64+0x10] ;  /* 0x00001004b0b07981 */ /* 0x000ee4000c1e1d00 */
[----:B----4-:R-:W-:-:S02]  /*18e0*/  @P4 IMAD.WIDE.U32 R182, R221, 0x20, R202 ;  /* 0x00000020ddb64825 */ /* 0x010fc400078e00ca */
[----:B------:R-:W4:Y:S04]  /*18f0*/  LDL R202, [R1+0x98] ;  /* 0x0000980001ca7983 */ /* 0x000f280000100800 */
[----:B------:R-:W5:Y:S04]  /*1900*/  @P4 LDG.E.128 R128, desc[UR4][R182.64] ;  /* 0x00000004b6804981 */ /* 0x000f68000c1e1d00 */
[----:B------:R0:W5:Y:S01]  /*1910*/  @P4 LDG.E.128 R132, desc[UR4][R182.64+0x10] ;  /* 0x00001004b6844981 */ /* 0x000162000c1e1d00 */
[----:B--2---:R-:W-:-:S04]  /*1920*/  FADD.FTZ R168, -R211, R168 ;  /* 0x000000a8d3a87221 */ /* 0x004fc80000010100 */
[----:B-----5:R-:W-:Y:S02]  /*1930*/  FMUL.FTZ R220, R2, R168 ;  /* 0x000000a802dc7220 */ /* 0x020fe40000410000 */
[----:B------:R-:W2:Y:S01]  /*1940*/  LDL R168, [R1+0x7c] ;  /* 0x00007c0001a87983 */ /* 0x000ea20000100800 */
[--C-:B---3--:R-:W-:Y:S02]  /*1950*/  HADD2.F32 R216, -RZ, R172.reuse.H0_H0 ;  /* 0x200000acffd87230 */ /* 0x108fe40000004100 */
[C---:B------:R-:W-:Y:S01]  /*1960*/  FADD.FTZ R170, -R211.reuse, R170 ;  /* 0x000000aad3aa7221 */ /* 0x040fe20000010100 */
[----:B------:R-:W-:Y:S02]  /*1970*/  HADD2.F32 R172, -RZ, R172.H1_H1 ;  /* 0x300000acffac7230 */ /* 0x000fe40000004100 */
[----:B------:R-:W-:Y:S01]  /*1980*/  FADD.FTZ R169, -R211, R169 ;  /* 0x000000a9d3a97221 */ /* 0x000fe20000010100 */
[----:B------:R-:W-:Y:S01]  /*1990*/  FADD.FTZ R64, R64, R216 ;  /* 0x000000d840407221 */ /* 0x000fe20000010000 */
[-C--:B------:R-:W-:Y:S01]  /*19a0*/  FFMA.FTZ R40, R220, R216.reuse, R40 ;  /* 0x000000d8dc287223 */ /* 0x080fe20000010028 */
[----:B----4-:R-:W-:Y:S01]  /*19b0*/  FMUL.FTZ R216, R202, R216 ;  /* 0x000000d8cad87220 */ /* 0x010fe20000410000 */
[----:B------:R-:W-:-:S02]  /*19c0*/  HADD2.F32 R212, -RZ, R173.H0_H0 ;  /* 0x200000adffd47230 */ /* 0x000fc40000004100 */
[C---:B------:R-:W-:Y:S01]  /*19d0*/  FMUL.FTZ R213, R2.reuse, R170 ;  /* 0x000000aa02d57220 */ /* 0x040fe20000410000 */
        /* <DEDUP_REMOVED lines=12> */
[----:B0-----:R-:W-:-:S02]  /*1aa0*/  HADD2.F32 R183, -RZ, R174.H0_H0 ;  /* 0x200000aeffb77230 */ /* 0x001fc40000004100 */
        /* <DEDUP_REMOVED lines=41> */
[----:B------:R-:W-:-:S07]  /*1d40*/  FFMA.FTZ R218, R188, R189, R218 ;  /* 0x000000bdbcda7223 */ /* 0x000fce00000100da */
.L_x_9023:
[----:B------:R-:W-:Y:S05]  /*1d50*/  BSYNC B2 ;  /* 0x0000000000027941 */ /* 0x000fea0003800000 */
.L_x_9022:
        /* <DEDUP_REMOVED lines=8> */
[----:B------:R-:W2:Y:S01]  /*1de0*/  LDC.64 R168, c[0x0][0x2c8] ;  /* 0x0000b200ffa87b82 */ /* 0x000ea20000000a00 */
        /* <DEDUP_REMOVED lines=10> */
[----:B--2---:R-:W-:-:S04]  /*1e90*/  FADD.FTZ R8, -R211, R8 ;  /* 0x00000008d3087221 */ /* 0x004fc80000010100 */
[----:B-----5:R-:W-:Y:S01]  /*1ea0*/  FMUL.FTZ R8, R2, R8 ;  /* 0x0000000802087220 */ /* 0x020fe20000410000 */
[--C-:B---3--:R-:W-:Y:S02]  /*1eb0*/  HADD2.F32 R172, -RZ, R12.reuse.H0_H0 ;  /* 0x2000000cffac7230 */ /* 0x108fe40000004100 */
[----:B------:R-:W-:-:S03]  /*1ec0*/  HADD2.F32 R173, -RZ, R12.H1_H1 ;  /* 0x3000000cffad7230 */ /* 0x000fc60000004100 */
[----:B------:R-:W-:Y:S01]  /*1ed0*/  FADD.FTZ R72, R72, R172 ;  /* 0x000000ac48487221 */ /* 0x000fe20000010000 */
[-C--:B------:R-:W-:Y:S01]  /*1ee0*/  FFMA.FTZ R48, R8, R172.reuse, R48 ;  /* 0x000000ac08307223 */ /* 0x080fe20000010030 */
[----:B------:R-:W-:Y:S02]  /*1ef0*/  FMUL.FTZ R12, R203, R172 ;  /* 0x000000accb0c7220 */ /* 0x000fe40000410000 */
[----:B------:R-:W2:Y:S01]  /*1f00*/  LDL R172, [R1+0x5c] ;  /* 0x00005c0001ac7983 */ /* 0x000ea20000100800 */
[----:B------:R-:W-:Y:S01]  /*1f10*/  FADD.FTZ R9, -R211, R9 ;  /* 0x00000009d3097221 */ /* 0x000fe20000010100 */
[----:B------:R-:W-:-:S04]  /*1f20*/  @P4 IMAD.WIDE.U32 R20, R221, 0x20, R168 ;  /* 0x00000020dd144825 */ /* 0x000fc800078e00a8 */
[----:B------:R-:W-:Y:S01]  /*1f30*/  FADD.FTZ R10, -R211, R10 ;  /* 0x0000000ad30a7221 */ /* 0x000fe20000010100 */
[----:B------:R-:W-:Y:S01]  /*1f40*/  FADD.FTZ R219, R219, R12 ;  /* 0x0000000cdbdb7221 */ /* 0x000fe20000010000 */
[----:B------:R-:W-:Y:S01]  /*1f50*/  FMUL.FTZ R9, R2, R9 ;  /* 0x0000000902097220 */ /* 0x000fe20000410000 */
[--C-:B------:R-:W-:Y:S02]  /*1f60*/  HADD2.F32 R170, -RZ, R13.reuse.H0_H0 ;  /* 0x2000000dffaa7230 */ /* 0x100fe40000004100 */
[----:B------:R-:W-:Y:S01]  /*1f70*/  FFMA.FTZ R218, R8, R12, R218 ;  /* 0x0000000c08da7223 */ /* 0x000fe200000100da */
[----:B------:R-:W-:Y:S02]  /*1f80*/  HADD2.F32 R168, -RZ, R13.H1_H1 ;  /* 0x3000000dffa87230 */ /* 0x000fe40000004100 */
[----:B------:R-:W-:Y:S01]  /*1f90*/  FMUL.FTZ R13, R202, R173 ;  /* 0x000000adca0d7220 */ /* 0x000fe20000410000 */
[----:B------:R-:W5:Y:S01]  /*1fa0*/  @P4 LDG.E.128 R136, desc[UR4][R20.64] ;  /* 0x0000000414884981 */ /* 0x000f62000c1e1d00 */
[----:B------:R-:W-:-:S02]  /*1fb0*/  HADD2.F32 R22, -RZ, R14.H0_H0 ;  /* 0x2000000eff167230 */ /* 0x000fc40000004100 */
[----:B------:R-:W-:Y:S01]  /*1fc0*/  FADD.FTZ R11, -R211, R11 ;  /* 0x0000000bd30b7221 */ /* 0x000fe20000010100 */
[----:B------:R0:W5:Y:S01]  /*1fd0*/  @P4 LDG.E.128 R140, desc[UR4][R20.64+0x10] ;  /* 0x00001004148c4981 */ /* 0x000162000c1e1d00 */
[----:B------:R-:W-:Y:S01]  /*1fe0*/  FMUL.FTZ R10, R2, R10 ;  /* 0x0000000a020a7220 */ /* 0x000fe20000410000 */
[----:B------:R-:W-:Y:S01]  /*1ff0*/  FADD.FTZ R219, R219, R13 ;  /* 0x0000000ddbdb7221 */ /* 0x000fe20000010000 */
[----:B------:R-:W-:Y:S01]  /*2000*/  FFMA.FTZ R218, R9, R13, R218 ;  /* 0x0000000d09da7223 */ /* 0x000fe200000100da */
[--C-:B------:R-:W-:Y:S02]  /*2010*/  HADD2.F32 R23, -RZ, R15.reuse.H1_H1 ;  /* 0x3000000fff177230 */ /* 0x100fe40000004100 */
[----:B----4-:R-:W-:Y:S01]  /*2020*/  FADD.FTZ R174, -R211, R17 ;  /* 0x00000011d3ae7221 */ /* 0x010fe20000010100 */
[----:B0-----:R-:W-:Y:S02]  /*2030*/  HADD2.F32 R20, -RZ, R14.H1_H1 ;  /* 0x3000000eff147230 */ /* 0x001fe40000004100 */
[----:B------:R-:W-:Y:S01]  /*2040*/  FMUL.FTZ R14, R179, R170 ;  /* 0x000000aab30e7220 */ /* 0x000fe20000410000 */
[----:B------:R-:W-:-:S02]  /*2050*/  HADD2.F32 R21, -RZ, R15.H0_H0 ;  /* 0x2000000fff157230 */ /* 0x000fc40000004100 */
        /* <DEDUP_REMOVED lines=41> */
.L_x_9025:
[----:B------:R-:W-:Y:S05]  /*22f0*/  BSYNC B2 ;  /* 0x0000000000027941 */ /* 0x000fea0003800000 */
.L_x_9024:
[----:B------:R-:W-:-:S13]  /*2300*/  LOP3.LUT P4, RZ, R4, 0x2, RZ, 0xc0, !PT ;  /* 0x0000000204ff7812 */ /* 0x000fda000788c0ff */
        /* <DEDUP_REMOVED lines=19> */
[----:B-----5:R-:W-:Y:S02]  /*2440*/  FMUL.FTZ R222, R2, R168 ;  /* 0x000000a802de7220 */ /* 0x020fe40000410000 */
[----:B------:R-:W2:Y:S01]  /*2450*/  LDL R168, [R1+0x3c] ;  /* 0x00003c0001a87983 */ /* 0x000ea20000100800 */
[----:B---3--:R-:W-:-:S05]  /*2460*/  HADD2.F32 R193, -RZ, R176.H0_H0 ;  /* 0x200000b0ffc17230 */ /* 0x008fca0000004100 */
[----:B------:R-:W-:-:S04]  /*2470*/  @P4 IMAD.WIDE.U32 R190, R221, 0x20, R202 ;  /* 0x00000020ddbe4825 */ /* 0x000fc800078e00ca */
[C---:B------:R-:W-:Y:S01]  /*2480*/  FADD.FTZ R170, -R211.reuse, R170 ;  /* 0x000000aad3aa7221 */ /* 0x040fe20000010100 */
[----:B------:R-:W-:Y:S01]  /*2490*/  FADD.FTZ R169, -R211, R169 ;  /* 0x000000a9d3a97221 */ /* 0x000fe20000010100 */
[----:B------:R-:W-:Y:S01]  /*24a0*/  FADD.FTZ R144, R144, R193 ;  /* 0x000000c190907221 */ /* 0x000fe20000010000 */
[----:B------:R-:W-:Y:S02]  /*24b0*/  HADD2.F32 R176, -RZ, R176.H1_H1 ;  /* 0x300000b0ffb07230 */ /* 0x000fe40000004100 */
[-C--:B------:R-:W-:Y:S01]  /*24c0*/  FFMA.FTZ R80, R222, R193.reuse, R80 ;  /* 0x000000c1de507223 */ /* 0x080fe20000010050 */
[----:B------:R-:W-:Y:S01]  /*24d0*/  FMUL.FTZ R193, R201, R193 ;  /* 0x000000c1c9c17220 */ /* 0x000fe20000410000 */
[----:B------:R-:W5:Y:S01]  /*24e0*/  @P4 LDG.E.128 R28, desc[UR4][R190.64] ;  /* 0x00000004be1c4981 */ /* 0x000f62000c1e1d00 */
[--C-:B------:R-:W-:Y:S02]  /*24f0*/  HADD2.F32 R195, -RZ, R177.reuse.H0_H0 ;  /* 0x200000b1ffc37230 */ /* 0x100fe40000004100 */
[----:B------:R-:W-:Y:S01]  /*2500*/  FMUL.FTZ R194, R194, R176 ;  /* 0x000000b0c2c27220 */ /* 0x000fe20000410000 */
[----:B------:R0:W5:Y:S01]  /*2510*/  @P4 LDG.E.128 R24, desc[UR4][R190.64+0x10] ;  /* 0x00001004be184981 */ /* 0x000162000c1e1d00 */
[----:B------:R-:W-:Y:S01]  /*2520*/  FADD.FTZ R219, R219, R193 ;  /* 0x000000c1dbdb7221 */ /* 0x000fe20000010000 */
[----:B------:R-:W-:Y:S01]  /*2530*/  FFMA.FTZ R218, R222, R193, R218 ;  /* 0x000000c1deda7223 */ /* 0x000fe200000100da */
[----:B----4-:R-:W-:Y:S01]  /*2540*/  FADD.FTZ R172, -R211, R172 ;  /* 0x000000acd3ac7221 */ /* 0x010fe20000010100 */
[----:B------:R-:W-:-:S02]  /*2550*/  HADD2.F32 R177, -RZ, R177.H1_H1 ;  /* 0x300000b1ffb17230 */ /* 0x000fc40000004100 */
[----:B------:R-:W-:Y:S01]  /*2560*/  FADD.FTZ R146, R146, R195 ;  /* 0x000000c392927221 */ /* 0x000fe20000010000 */
[C---:B0-----:R-:W-:Y:S01]  /*2570*/  FMUL.FTZ R191, R2.reuse, R170 ;  /* 0x000000aa02bf7220 */ /* 0x041fe20000410000 */
[----:B------:R-:W-:Y:S01]  /*2580*/  FMUL.FTZ R190, R2, R169 ;  /* 0x000000a902be7220 */ /* 0x000fe20000410000 */
[----:B------:R-:W-:Y:S01]  /*2590*/  FADD.FTZ R171, -R211, R171 ;  /* 0x000000abd3ab7221 */ /* 0x000fe20000010100 */
[----:B------:R-:W-:Y:S01]  /*25a0*/  FADD.FTZ R219, R219, R194 ;  /* 0x000000c2dbdb7221 */ /* 0x000fe20000010000 */
[-C--:B------:R-:W-:Y:S01]  /*25b0*/  FFMA.FTZ R82, R191, R195.reuse, R82 ;  /* 0x000000c3bf527223 */ /* 0x080fe20000010052 */
        /* <DEDUP_REMOVED lines=42> */
[----:B------:R-:W-:-:S07]  /*2860*/  FFMA.FTZ R218, R205, R180, R218 ;  /* 0x000000b4cdda7223 */ /* 0x000fce00000100da */
.L_x_9019:
[----:B------:R-:W-:Y:S05]  /*2870*/  BSYNC B1 ;  /* 0x0000000000017941 */ /* 0x000fea0003800000 */
.L_x_9008:
        /* <DEDUP_REMOVED lines=20> */
.L_x_9133:
[----:B-----5:R-:W-:Y:S01]  /*29c0*/  ISETP.GE.AND P4, PT, R234, 0x1, PT ;  /* 0x00000001ea00780c */ /* 0x020fe20003f86270 */
[----:B------:R-:W-:Y:S01]  /*29d0*/  HFMA2.MMA R172, -RZ, RZ, 0, 0 ;  /* 0x00000000ffac7435 */ /* 0x000fe200000001ff */
[----:B------:R-:W-:Y:S01]  /*29e0*/  FADD.FTZ R173, R219, R173 ;  /* 0x000000addbad7221 */ /* 0x000fe20000010000 */
[----:B-1----:R-:W-:Y:S01]  /*29f0*/  FADD.FTZ R168, R218, R168 ;  /* 0x000000a8daa87221 */ /* 0x002fe20000010000 */
[----:B------:R-:W-:Y:S02]  /*2a00*/  BSSY B1, `(.L_x_9027) ;  /* 0x00000db000017945 */ /* 0x000fe40003800000 */
        /* <DEDUP_REMOVED lines=13> */
.L_x_9030:
[----:B------:R-:W-:Y:S05]  /*2ae0*/  BSYNC B2 ;  /* 0x0000000000027941 */ /* 0x000fea0003800000 */
.L_x_9029:
        /* <DEDUP_REMOVED lines=16> */
.L_x_9032:
[----:B------:R-:W-:Y:S05]  /*2bf0*/  BSYNC B2 ;  /* 0x0000000000027941 */ /* 0x000fea0003800000 */
.L_x_9031:
        /* <DEDUP_REMOVED lines=10> */
[----:B-----5:R-:W-:-:S05]  /*2ca0*/  @P4 HADD2.F32 R175, -RZ, R156.H0_H0 ;  /* 0x2000009cffaf4230 */ /* 0x020fca0000004100 */
[----:B------:R-:W-:Y:S01]  /*2cb0*/  @P4 FFMA.FTZ R88, R176, R175, R88 ;  /* 0x000000afb0584223 */ /* 0x000fe20000010058 */
[----:B---3--:R-:W-:-:S05]  /*2cc0*/  @P4 FMUL.FTZ R175, R177, R176 ;  /* 0x000000b0b1af4220 */ /* 0x008fca0000410000 */
[----:B------:R-:W-:-:S04]  /*2cd0*/  @P4 F2FP.F16.F32.PACK_AB R175, RZ, R175 ;  /* 0x000000afffaf423e */ /* 0x000fc800000000ff */
        /* <DEDUP_REMOVED lines=11> */
.L_x_9034:
[----:B------:R-:W-:Y:S05]  /*2d90*/  BSYNC B2 ;  /* 0x0000000000027941 */ /* 0x000fea0003800000 */
.L_x_9033:
[----:B------:R-:W3:Y:S01]  /*2da0*/  LDL R177, [R1+0x34] ;  /* 0x0000340001b17983 */ /* 0x000ee20000100800 */
[----:B------:R-:W1:Y:S01]  /*2db0*/  @P4 LDC R176, c[0x0][0x29c] ;  /* 0x0000a700ffb04b82 */ /* 0x000e620000000800 */
[----:B------:R-:W-:Y:S01]  /*2dc0*/  SEL R161, R175, R161, P5 ;  /* 0x000000a1afa17207 */ /* 0x000fe20002800000 */
[----:B------:R-:W-:Y:S01]  /*2dd0*/  BSSY B2, `(.L_x_9035) ;  /* 0x0000013000027945 */ /* 0x000fe20003800000 */
[----:B------:R-:W-:-:S04]  /*2de0*/  @!P3 ISETP.NE.U32.AND P6, PT, R168, RZ, PT ;  /* 0x000000ffa800b20c */ /* 0x000fc80003fc5070 */
[----:B------:R-:W-:Y:S01]  /*2df0*/  @!P3 ISETP.NE.AND.EX P6, PT, R169, RZ, PT, P6 ;  /* 0x000000ffa900b20c */ /* 0x000fe20003fc5360 */
[----:B-1----:R-:W-:Y:S01]  /*2e00*/  @P4 FMUL.FTZ R176, R175, R176 ;  /* 0x000000b0afb04220 */ /* 0x002fe20000410000 */
[----:B------:R-:W-:-:S05]  /*2e10*/  @P4 HADD2.F32 R175, -RZ, R156.H1_H1 ;  /* 0x3000009cffaf4230 */ /* 0x000fca0000004100 */
        /* <DEDUP_REMOVED lines=14> */
.L_x_9036:
[----:B------:R-:W-:Y:S05]  /*2f00*/  BSYNC B2 ;  /* 0x0000000000027941 */ /* 0x000fea0003800000 */
.L_x_9035:
[----:B------:R-:W3:Y:S01]  /*2f10*/  LDL R177, [R1+0x30] ;  /* 0x0000300001b17983 */ /* 0x000ee20000100800 */
[----:B------:R-:W1:Y:S01]  /*2f20*/  @P4 LDC R176, c[0x0][0x29c] ;  /* 0x0000a700ffb04b82 */ /* 0x000e620000000800 */
[----:B------:R-:W-:Y:S01]  /*2f30*/  SEL R162, R175, R162, P5 ;  /* 0x000000a2afa27207 */ /* 0x000fe20002800000 */
[----:B------:R-:W-:Y:S01]  /*2f40*/  BSSY B2, `(.L_x_9037) ;  /* 0x0000013000027945 */ /* 0x000fe20003800000 */
[----:B------:R-:W-:-:S04]  /*2f50*/  @!P3 ISETP.NE.U32.AND P6, PT, R168, RZ, PT ;  /* 0x000000ffa800b20c */ /* 0x000fc80003fc5070 */
[----:B------:R-:W-:Y:S01]  /*2f60*/  @!P3 ISETP.NE.AND.EX P6, PT, R169, RZ, PT, P6 ;  /* 0x000000ffa900b20c */ /* 0x000fe20003fc5360 */
[----:B-1----:R-:W-:Y:S01]  /*2f70*/  @P4 FMUL.FTZ R176, R175, R176 ;  /* 0x000000b0afb04220 */ /* 0x002fe20000410000 */
[----:B------:R-:W-:-:S05]  /*2f80*/  @P4 HADD2.F32 R175, -RZ, R157.H0_H0 ;  /* 0x2000009dffaf4230 */ /* 0x000fca0000004100 */
        /* <DEDUP_REMOVED lines=14> */
.L_x_9038:
[----:B------:R-:W-:Y:S05]  /*3070*/  BSYNC B2 ;  /* 0x0000000000027941 */ /* 0x000fea0003800000 */
.L_x_9037:
        /* <DEDUP_REMOVED lines=22> */
.L_x_9040:
[----:B------:R-:W-:Y:S05]  /*31e0*/  BSYNC B2 ;  /* 0x0000000000027941 */ /* 0x000fea0003800000 */
.L_x_9039:
        /* <DEDUP_REMOVED lines=22> */
.L_x_9042:
[----:B------:R-:W-:Y:S05]  /*3350*/  BSYNC B2 ;  /* 0x0000000000027941 */ /* 0x000fea0003800000 */
.L_x_9041:
        /* <DEDUP_REMOVED lines=22> */
.L_x_9044:
[----:B------:R-:W-:Y:S05]  /*34c0*/  BSYNC B2 ;  /* 0x0000000000027941 */ /* 0x000fea0003800000 */
.L_x_9043:
        /* <DEDUP_REMOVED lines=25> */
.L_x_9046:
[----:B------:R-:W-:Y:S05]  /*3660*/  BSYNC B2 ;  /* 0x0000000000027941 */ /* 0x000fea0003800000 */
.L_x_9045:
        /* <DEDUP_REMOVED lines=11> */
[----:B------:R-:W-:-:S05]  /*3720*/  @P4 HADD2.F32 R168, -RZ, R159.H1_H1 ;  /* 0x3000009fffa84230 */ /* 0x000fca0000004100 */
[----:B------:R-:W-:Y:S02]  /*3730*/  @P4 FFMA.FTZ R95, R175, R168, R95 ;  /* 0x000000a8af5f4223 */ /* 0x000fe4000001005f */
[----:B------:R-:W1:Y:S02]  /*3740*/  @P4 LDC.64 R168, c[0x0][0x2f8] ;  /* 0x0000be00ffa84b82 */ /* 0x000e640000000a00 */
[C---:B-1----:R-:W-:Y:S01]  /*3750*/  @P4 IMAD.WIDE.U32 R168, R172.reuse, 0x10, R168 ;  /* 0x00000010aca84825 */ /* 0x042fe200078e00a8 */
[----:B------:R-:W-:-:S03]  /*3760*/  IADD3 R172, R172, 0x20, RZ ;  /* 0x00000020acac7810 */ /* 0x000fc60007ffe0ff */
[----:B---3--:R-:W-:-:S05]  /*3770*/  @P4 FMUL.FTZ R170, R176, R175 ;  /* 0x000000afb0aa4220 */ /* 0x008fca0000410000 */
[----:B------:R-:W-:-:S04]  /*3780*/  @P4 F2FP.F16.F32.PACK_AB R170, RZ, R170 ;  /* 0x000000aaffaa423e */ /* 0x000fc800000000ff */
[----:B------:R-:W-:-:S05]  /*3790*/  @P4 PRMT R167, R167, 0x5410, R170 ;  /* 0x00005410a7a74816 */ /* 0x000fca00000000aa */
[----:B------:R1:W-:Y:S02]  /*37a0*/  @P4 STG.E.128 desc[UR4][R168.64], R164 ;  /* 0x000000a4a8004986 */ /* 0x0003e4000c101d04 */
.L_x_9028:
[----:B------:R-:W-:Y:S05]  /*37b0*/  BSYNC B1 ;  /* 0x0000000000017941 */ /* 0x000fea0003800000 */
.L_x_9027:
[----:B------:R-:W-:Y:S04]  /*37c0*/  BSSY B1, `(.L_x_9047) ;  /* 0x00000d3000017945 */ /* 0x000fe80003800000 */
[----:B------:R-:W-:Y:S05]  /*37d0*/  @!P1 BRA `(.L_x_9048) ;  /* 0x0000000c00449947 */ /* 0x000fea0003800000 */
[----:B------:R-:W-:Y:S04]  /*37e0*/  BSSY B2, `(.L_x_9049) ;  /* 0x0000005000027945 */ /* 0x000fe80003800000 */
[----:B------:R-:W-:Y:S05]  /*37f0*/  @!P4 BRA `(.L_x_9050) ;  /* 0x00000000000cc947 */ /* 0x000fea0003800000 */
[----:B------:R-:W3:Y:S02]  /*3800*/  LDC.64 R156, c[0x0][0x220] ;  /* 0x00008800ff9c7b82 */ /* 0x000ee40000000a00 */
[----:B---3--:R-:W-:-:S06]  /*3810*/  IMAD.WIDE.U32 R156, R172, 0x10, R156 ;  /* 0x00000010ac9c7825 */ /* 0x008fcc00078e009c */
[----:B------:R-:W5:Y:S02]  /*3820*/  LDG.E.128 R156, desc[UR4][R156.64] ;  /* 0x000000049c9c7981 */ /* 0x000f64000c1e1d00 */
.L_x_9050:
[----:B------:R-:W-:Y:S05]  /*3830*/  BSYNC B2 ;  /* 0x0000000000027941 */ /* 0x000fea0003800000 */
.L_x_9049:
        /* <DEDUP_REMOVED lines=16> */
.L_x_9052:
[----:B------:R-:W-:Y:S05]  /*3940*/  BSYNC B2 ;  /* 0x0000000000027941 */ /* 0x000fea0003800000 */
.L_x_9051:
        /* <DEDUP_REMOVED lines=11> */
[-C--:B------:R-:W-:Y:S01]  /*3a00*/  @P4 FFMA.FTZ R96, R175, R176.reuse, R96 ;  /* 0x000000b0af604223 */ /* 0x080fe20000010060 */
        /* <DEDUP_REMOVED lines=13> */
.L_x_9054:
[----:B------:R-:W-:Y:S05]  /*3ae0*/  BSYNC B2 ;  /* 0x0000000000027941 */ /* 0x000fea0003800000 */
.L_x_9053:
        /* <DEDUP_REMOVED lines=22> */
.L_x_9056:
[----:B------:R-:W-:Y:S05]  /*3c50*/  BSYNC B2 ;  /* 0x0000000000027941 */ /* 0x000fea0003800000 */
.L_x_9055:
        /* <DEDUP_REMOVED lines=22> */
.L_x_9058:
[----:B------:R-:W-:Y:S05]  /*3dc0*/  BSYNC B2 ;  /* 0x0000000000027941 */ /* 0x000fea0003800000 */
.L_x_9057:
        /* <DEDUP_REMOVED lines=22> */
.L_x_9060:
[----:B------:R-:W-:Y:S05]  /*3f30*/  BSYNC B2 ;  /* 0x0000000000027941 */ /* 0x000fea0003800000 */
.L_x_9059:
        /* <DEDUP_REMOVED lines=22> */
.L_x_9062:
[----:B------:R-:W-:Y:S05]  /*40a0*/  BSYNC B2 ;  /* 0x0000000000027941 */ /* 0x000fea0003800000 */
.L_x_9061:
        /* <DEDUP_REMOVED lines=22> */
.L_x_9064:
[----:B------:R-:W-:Y:S05]  /*4210*/  BSYNC B2 ;  /* 0x0000000000027941 */ /* 0x000fea0003800000 */
.L_x_9063:
[----:B------:R-:W3:Y:S01]  /*4220*/  LDL R177, [R1] ;  /* 0x0000000001b17983 */ /* 0x000ee20000100800 */
        /* <DEDUP_REMOVED lines=24> */
.L_x_9066:
[----:B------:R-:W-:Y:S05]  /*43b0*/  BSYNC B2 ;  /* 0x0000000000027941 */ /* 0x000fea0003800000 */
.L_x_9065:
        /* <DEDUP_REMOVED lines=10> */
[----:B------:R-:W-:-:S03]  /*4460*/  @P4 HADD2.F32 R168, -RZ, R159.H1_H1 ;  /* 0x3000009fffa84230 */ /* 0x000fc60000004100 */
[-C--:B------:R-:W-:Y:S02]  /*4470*/  @P4 FMUL.FTZ R170, R252, R175.reuse ;  /* 0x000000affcaa4220 */ /* 0x080fe40000410000 */
[----:B------:R-:W-:Y:S02]  /*4480*/  @P4 FFMA.FTZ R103, R168, R175, R103 ;  /* 0x000000afa8674223 */ /* 0x000fe40000010067 */
[----:B------:R-:W1:Y:S01]  /*4490*/  @P4 LDC.64 R168, c[0x0][0x2f8] ;  /* 0x0000be00ffa84b82 */ /* 0x000e620000000a00 */
[----:B------:R-:W-:-:S04]  /*44a0*/  @P4 F2FP.F16.F32.PACK_AB R170, RZ, R170 ;  /* 0x000000aaffaa423e */ /* 0x000fc800000000ff */
[----:B------:R-:W-:Y:S01]  /*44b0*/  @P4 PRMT R167, R167, 0x5410, R170 ;  /* 0x00005410a7a74816 */ /* 0x000fe200000000aa */
[C---:B-1----:R-:W-:Y:S01]  /*44c0*/  @P4 IMAD.WIDE.U32 R168, R172.reuse, 0x10, R168 ;  /* 0x00000010aca84825 */ /* 0x042fe200078e00a8 */
[----:B------:R-:W-:-:S04]  /*44d0*/  IADD3 R172, R172, 0x20, RZ ;  /* 0x00000020acac7810 */ /* 0x000fc80007ffe0ff */
[----:B------:R3:W-:Y:S03]  /*44e0*/  @P4 STG.E.128 desc[UR4][R168.64], R164 ;  /* 0x000000a4a8004986 */ /* 0x0007e6000c101d04 */
.L_x_9048:
[----:B------:R-:W-:Y:S05]  /*44f0*/  BSYNC B1 ;  /* 0x0000000000017941 */ /* 0x000fea0003800000 */
.L_x_9047:
[----:B------:R-:W-:Y:S04]  /*4500*/  BSSY B1, `(.L_x_9067) ;  /* 0x00000cc000017945 */ /* 0x000fe80003800000 */
[----:B------:R-:W-:Y:S05]  /*4510*/  @!P2 BRA `(.L_x_9068) ;  /* 0x0000000c0028a947 */ /* 0x000fea0003800000 */
[----:B------:R-:W-:Y:S04]  /*4520*/  BSSY B2, `(.L_x_9069) ;  /* 0x0000005000027945 */ /* 0x000fe80003800000 */
[----:B------:R-:W-:Y:S05]  /*4530*/  @!P4 BRA `(.L_x_9070) ;  /* 0x00000000000cc947 */ /* 0x000fea0003800000 */
[----:B------:R-:W4:Y:S02]  /*4540*/  LDC.64 R156, c[0x0][0x220] ;  /* 0x00008800ff9c7b82 */ /* 0x000f240000000a00 */
[----:B----4-:R-:W-:-:S06]  /*4550*/  IMAD.WIDE.U32 R156, R172, 0x10, R156 ;  /* 0x00000010ac9c7825 */ /* 0x010fcc00078e009c */
[----:B------:R-:W5:Y:S02]  /*4560*/  LDG.E.128 R156, desc[UR4][R156.64] ;  /* 0x000000049c9c7981 */ /* 0x000f64000c1e1d00 */
.L_x_9070:
[----:B------:R-:W-:Y:S05]  /*4570*/  BSYNC B2 ;  /* 0x0000000000027941 */ /* 0x000fea0003800000 */
.L_x_9069:
        /* <DEDUP_REMOVED lines=16> */
.L_x_9072:
[----:B------:R-:W-:Y:S05]  /*4680*/  BSYNC B2 ;  /* 0x0000000000027941 */ /* 0x000fea0003800000 */
.L_x_9071:
        /* <DEDUP_REMOVED lines=9> */
[----:B-----5:R-:W-:-:S05]  /*4720*/  @P4 HADD2.F32 R175, -RZ, R156.H0_H0 ;  /* 0x2000009cffaf4230 */ /* 0x020fca0000004100 */
[-C--:B------:R-:W-:Y:S01]  /*4730*/  @P4 FFMA.FTZ R104, R175, R176.reuse, R104 ;  /* 0x000000b0af684223 */ /* 0x080fe20000010068 */
[----:B------:R-:W-:-:S05]  /*4740*/  @P4 FMUL.FTZ R175, R251, R176 ;  /* 0x000000b0fbaf4220 */ /* 0x000fca0000410000 */
        /* <DEDUP_REMOVED lines=12> */
.L_x_9074:
[----:B------:R-:W-:Y:S05]  /*4810*/  BSYNC B2 ;  /* 0x0000000000027941 */ /* 0x000fea0003800000 */
.L_x_9073:
        /* <DEDUP_REMOVED lines=21> */
.L_x_9076:
[----:B------:R-:W-:Y:S05]  /*4970*/  BSYNC B2 ;  /* 0x0000000000027941 */ /* 0x000fea0003800000 */
.L_x_9075:
        /* <DEDUP_REMOVED lines=21> */
.L_x_9078:
[----:B------:R-:W-:Y:S05]  /*4ad0*/  BSYNC B2 ;  /* 0x0000000000027941 */ /* 0x000fea0003800000 */
.L_x_9077:
        /* <DEDUP_REMOVED lines=21> */
.L_x_9080:
[----:B------:R-:W-:Y:S05]  /*4c30*/  BSYNC B2 ;  /* 0x0000000000027941 */ /* 0x000fea0003800000 */
.L_x_9079:
        /* <DEDUP_REMOVED lines=21> */
.L_x_9082:
[----:B------:R-:W-:Y:S05]  /*4d90*/  BSYNC B2 ;  /* 0x0000000000027941 */ /* 0x000fea0003800000 */
.L_x_9081:
        /* <DEDUP_REMOVED lines=21> */
.L_x_9084:
[----:B------:R-:W-:Y:S05]  /*4ef0*/  BSYNC B2 ;  /* 0x0000000000027941 */ /* 0x000fea0003800000 */
.L_x_9083:
        /* <DEDUP_REMOVED lines=24> */
.L_x_9086:
[----:B------:R-:W-:Y:S05]  /*5080*/  BSYNC B2 ;  /* 0x0000000000027941 */ /* 0x000fea0003800000 */
.L_x_9085:
        /* <DEDUP_REMOVED lines=19> */
.L_x_9068:
[----:B------:R-:W-:Y:S05]  /*51c0*/  BSYNC B1 ;  /* 0x0000000000017941 */ /* 0x000fea0003800000 */
.L_x_9067:
        /* <DEDUP_REMOVED lines=8> */
.L_x_9090:
[----:B------:R-:W-:Y:S05]  /*5250*/  BSYNC B2 ;  /* 0x0000000000027941 */ /* 0x000fea0003800000 */
.L_x_9089:
        /* <DEDUP_REMOVED lines=16> */
.L_x_9092:
[----:B------:R-:W-:Y:S05]  /*5360*/  BSYNC B2 ;  /* 0x0000000000027941 */ /* 0x000fea0003800000 */
.L_x_9091:
        /* <DEDUP_REMOVED lines=24> */
.L_x_9094:
[----:B------:R-:W-:Y:S05]  /*54f0*/  BSYNC B2 ;  /* 0x0000000000027941 */ /* 0x000fea0003800000 */
.L_x_9093:
        /* <DEDUP_REMOVED lines=21> */
.L_x_9096:
[----:B------:R-:W-:Y:S05]  /*5650*/  BSYNC B2 ;  /* 0x0000000000027941 */ /* 0x000fea0003800000 */
.L_x_9095:
        /* <DEDUP_REMOVED lines=21> */
.L_x_9098:
[----:B------:R-:W-:Y:S05]  /*57b0*/  BSYNC B2 ;  /* 0x0000000000027941 */ /* 0x000fea0003800000 */
.L_x_9097:
        /* <DEDUP_REMOVED lines=21> */
.L_x_9100:
[----:B------:R-:W-:Y:S05]  /*5910*/  BSYNC B2 ;  /* 0x0000000000027941 */ /* 0x000fea0003800000 */
.L_x_9099:
        /* <DEDUP_REMOVED lines=21> */
.L_x_9102:
[----:B------:R-:W-:Y:S05]  /*5a70*/  BSYNC B2 ;  /* 0x0000000000027941 */ /* 0x000fea0003800000 */
.L_x_9101:
        /* <DEDUP_REMOVED lines=21> */
.L_x_9104:
[----:B------:R-:W-:Y:S05]  /*5bd0*/  BSYNC B2 ;  /* 0x0000000000027941 */ /* 0x000fea0003800000 */
.L_x_9103:
        /* <DEDUP_REMOVED lines=21> */
.L_x_9106:
[----:B------:R-:W-:Y:S05]  /*5d30*/  BSYNC B2 ;  /* 0x0000000000027941 */ /* 0x000fea0003800000 */
.L_x_9105:
        /* <DEDUP_REMOVED lines=11> */
[----:B------:R-:W-:Y:S01]  /*5df0*/  @P4 F2FP.F16.F32.PACK_AB R7, RZ, R7 ;  /* 0x00000007ff07423e */ /* 0x000fe200000000ff */
[----:B------:R1:W-:Y:S03]  /*5e00*/  @P3 STG.E.128 desc[UR4][R170.64+0x10], R148 ;  /* 0x00001094aa003986 */ /* 0x0003e6000c101d04 */
[----:B------:R-:W-:Y:S01]  /*5e10*/  @P4 PRMT R167, R167, 0x5410, R7 ;  /* 0x00005410a7a74816 */ /* 0x000fe20000000007 */
[----:B------:R-:W-:-:S04]  /*5e20*/  @P4 HADD2.F32 R7, -RZ, R159.H1_H1 ;  /* 0x3000009fff074230 */ /* 0x000fc80000004100 */
[----:B------:R1:W-:Y:S01]  /*5e30*/  @P4 STG.E.128 desc[UR4][R168.64], R164 ;  /* 0x000000a4a8004986 */ /* 0x0003e2000c101d04 */
[----:B------:R-:W-:-:S07]  /*5e40*/  @P4 FFMA.FTZ R119, R7, R2, R119 ;  /* 0x0000000207774223 */ /* 0x000fce0000010077 */
.L_x_9088:
[----:B------:R-:W-:Y:S05]  /*5e50*/  BSYNC B1 ;  /* 0x0000000000017941 */ /* 0x000fea0003800000 */
.L_x_9087:
[----:B-1-34-:R-:W1:Y:S02]  /*5e60*/  LDC.64 R168, c[0x0][0x210] ;  /* 0x00008400ffa87b82 */ /* 0x01ae640000000a00 */
[----:B-1----:R-:W-:-:S04]  /*5e70*/  LEA R3, R168, R3, 0x2 ;  /* 0x00000003a8037211 */ /* 0x002fc800078e10ff */
[----:B------:R-:W-:-:S13]  /*5e80*/  ISETP.GE.AND P3, PT, R3, R169, PT ;  /* 0x000000a90300720c */ /* 0x000fda0003f66270 */
[----:B------:R-:W-:Y:S05]  /*5e90*/  @!P3 BRA `(.L_x_9107) ;  /* 0xffffffac00d0b947 */ /* 0x000fea000383ffff */
.L_x_9007:
[----:B------:R-:W-:Y:S05]  /*5ea0*/  BSYNC B0 ;  /* 0x0000000000007941 */ /* 0x000fea0003800000 */
.L_x_9006:
        /* <DEDUP_REMOVED lines=8> */
[----:B-1----:R-:W-:-:S04]  /*5f30*/  SHF.R.U32.HI R2, RZ, 0x5, R168 ;  /* 0x00000005ff027819 */ /* 0x002fc800000116a8 */
[----:B------:R-:W-:Y:S02]  /*5f40*/  SHF.L.U32 R2, R2, 0x7, RZ ;  /* 0x0000000702027819 */ /* 0x000fe400000006ff */
[----:B---3--:R-:W-:Y:S02]  /*5f50*/  LEA R0, R3, R0, 0x18 ;  /* 0x0000000003007211 */ /* 0x008fe400078ec0ff */
        /* <DEDUP_REMOVED lines=58> */
[----:B-1----:R-:W1:Y:S01]  /*6300*/  S2R R83, SR_CTAID.X ;  /* 0x0000000000537919 */ /* 0x002e620000002500 */
[----:B------:R-:W3:Y:S04]  /*6310*/  LDS R4, [R0] ;  /* 0x0000000000047984 */ /* 0x000ee80000000800 */
[----:B------:R-:W4:Y:S04]  /*6320*/  LDS R65, [R0+0x1000] ;  /* 0x0010000000417984 */ /* 0x000f280000000800 */
[----:B------:R-:W-:Y:S04]  /*6330*/  LDS R32, [R0+0x200] ;  /* 0x0002000000207984 */ /* 0x000fe80000000800 */
[----:B------:R-:W-:Y:S04]  /*6340*/  LDS R39, [R0+0x1200] ;  /* 0x0012000000277984 */ /* 0x000fe80000000800 */
[----:B------:R-:W-:Y:S01]  /*6350*/  LDS R33, [R0+0x400] ;  /* 0x0004000000217984 */ /* 0x000fe20000000800 */
[----:B-1----:R-:W-:-:S03]  /*6360*/  IMAD R3, R83, R6, RZ ;  /* 0x0000000653037224 */ /* 0x002fc600078e02ff */
        /* <DEDUP_REMOVED lines=8> */
[----:B---3--:R-:W-:-:S03]  /*63f0*/  FADD.FTZ R4, RZ, R4 ;  /* 0x00000004ff047221 */ /* 0x008fc60000010000 */
[----:B------:R-:W-:Y:S01]  /*6400*/  LDS R43, [R0+0x1a00] ;  /* 0x001a0000002b7984 */ /* 0x000fe20000000800 */
[----:B----4-:R-:W-:Y:S01]  /*6410*/  FADD.FTZ R4, R4, R65 ;  /* 0x0000004104047221 */ /* 0x010fe20000010000 */
        /* <DEDUP_REMOVED lines=68> */
.L_x_9109:
[----:B------:R-:W-:Y:S05]  /*6860*/  BSYNC B0 ;  /* 0x0000000000007941 */ /* 0x000fea0003800000 */
.L_x_9108:
        /* <DEDUP_REMOVED lines=129> */
.L_x_9111:
[----:B------:R-:W-:Y:S05]  /*7080*/  BSYNC B0 ;  /* 0x0000000000007941 */ /* 0x000fea0003800000 */
.L_x_9110:
        /* <DEDUP_REMOVED lines=18> */
.L_x_9113:
[----:B------:R-:W-:Y:S05]  /*71b0*/  BSYNC B0 ;  /* 0x0000000000007941 */ /* 0x000fea0003800000 */
.L_x_9112:
        /* <DEDUP_REMOVED lines=18> */
.L_x_9115:
[----:B------:R-:W-:Y:S05]  /*72e0*/  BSYNC B0 ;  /* 0x0000000000007941 */ /* 0x000fea0003800000 */
.L_x_9114:
        /* <DEDUP_REMOVED lines=18> */
.L_x_9117:
[----:B------:R-:W-:Y:S05]  /*7410*/  BSYNC B0 ;  /* 0x0000000000007941 */ /* 0x000fea0003800000 */
.L_x_9116:
        /* <DEDUP_REMOVED lines=18> */
.L_x_9119:
[----:B------:R-:W-:Y:S05]  /*7540*/  BSYNC B0 ;  /* 0x0000000000007941 */ /* 0x000fea0003800000 */
.L_x_9118:
        /* <DEDUP_REMOVED lines=18> */
.L_x_9121:
[----:B------:R-:W-:Y:S05]  /*7670*/  BSYNC B0 ;  /* 0x0000000000007941 */ /* 0x000fea0003800000 */
.L_x_9120:
        /* <DEDUP_REMOVED lines=11> */
.L_x_9026:
        /* <DEDUP_REMOVED lines=8> */
.L_x_9123:
[----:B------:R-:W-:Y:S05]  /*77b0*/  BSYNC B1 ;  /* 0x0000000000017941 */ /* 0x000fea0003800000 */
.L_x_9122:
        /* <DEDUP_REMOVED lines=8> */
.L_x_9124:
[----:B------:R-:W-:Y:S01]  /*7840*/  HFMA2.MMA R170, -RZ, RZ, 0, 1.1920928955078125e-07 ;  /* 0x00000002ffaa7435 */ /* 0x000fe200000001ff */
[----:B------:R-:W-:Y:S01]  /*7850*/  MOV R171, R219 ;  /* 0x000000db00ab7202 */ /* 0x000fe20000000f00 */
[----:B------:R-:W-:-:S09]  /*7860*/  FADD.FTZ R218, R172, R218 ;  /* 0x000000daacda7221 */ /* 0x000fd20000010000 */
[----:B------:R-:W-:Y:S05]  /*7870*/  WARPSYNC.COLLECTIVE R168, `(.L_x_9125) ;  /* 0x00000000a8087348 */ /* 0x000fea0003c00000 */
[----:B------:R0:W1:Y:S02]  /*7880*/  SHFL.BFLY P4, R172, R171, R170, R169 ;  /* 0x0c0000aaabac7389 */ /* 0x00006400000800a9 */
[----:B01----:R-:W-:Y:S01]  /*7890*/  ENDCOLLECTIVE ;  /* 0x000000000000791b */ /* 0x003fe20003800000 */
.L_x_9125:
[----:B------:R-:W-:Y:S01]  /*78a0*/  MOV R171, R218 ;  /* 0x000000da00ab7202 */ /* 0x000fe20000000f00 */
[----:B------:R-:W-:-:S07]  /*78b0*/  FADD.FTZ R219, R219, R172 ;  /* 0x000000acdbdb7221 */ /* 0x000fce0000010000 */
[----:B------:R-:W-:Y:S05]  /*78c0*/  WARPSYNC.COLLECTIVE R168, `(.L_x_9126) ;  /* 0x00000000a8087348 */ /* 0x000fea0003c00000 */
[----:B------:R0:W1:Y:S02]  /*78d0*/  SHFL.BFLY P4, R172, R171, R170, R169 ;  /* 0x0c0000aaabac7389 */ /* 0x00006400000800a9 */
[----:B01----:R-:W-:Y:S01]  /*78e0*/  ENDCOLLECTIVE ;  /* 0x000000000000791b */ /* 0x003fe20003800000 */
.L_x_9126:
[----:B------:R-:W-:Y:S01]  /*78f0*/  HFMA2.MMA R170, -RZ, RZ, 0, 2.384185791015625e-07 ;  /* 0x00000004ffaa7435 */ /* 0x000fe200000001ff */
[----:B------:R-:W-:Y:S01]  /*7900*/  MOV R171, R219 ;  /* 0x000000db00ab7202 */ /* 0x000fe20000000f00 */
[----:B------:R-:W-:-:S09]  /*7910*/  FADD.FTZ R218, R218, R172 ;  /* 0x000000acdada7221 */ /* 0x000fd20000010000 */
[----:B------:R-:W-:Y:S05]  /*7920*/  WARPSYNC.COLLECTIVE R168, `(.L_x_9127) ;  /* 0x00000000a8087348 */ /* 0x000fea0003c00000 */
[----:B------:R0:W1:Y:S02]  /*7930*/  SHFL.BFLY P4, R172, R171, R170, R169 ;  /* 0x0c0000aaabac7389 */ /* 0x00006400000800a9 */
[----:B01----:R-:W-:Y:S01]  /*7940*/  ENDCOLLECTIVE ;  /* 0x000000000000791b */ /* 0x003fe20003800000 */
.L_x_9127:
[----:B------:R-:W-:Y:S01]  /*7950*/  MOV R171, R218 ;  /* 0x000000da00ab7202 */ /* 0x000fe20000000f00 */
[----:B------:R-:W-:-:S07]  /*7960*/  FADD.FTZ R219, R219, R172 ;  /* 0x000000acdbdb7221 */ /* 0x000fce0000010000 */
[----:B------:R-:W-:Y:S05]  /*7970*/  WARPSYNC.COLLECTIVE R168, `(.L_x_9128) ;  /* 0x00000000a8087348 */ /* 0x000fea0003c00000 */
[----:B------:R0:W1:Y:S02]  /*7980*/  SHFL.BFLY P4, R172, R171, R170, R169 ;  /* 0x0c0000aaabac7389 */ /* 0x00006400000800a9 */
[----:B01----:R-:W-:Y:S01]  /*7990*/  ENDCOLLECTIVE ;  /* 0x000000000000791b */ /* 0x003fe20003800000 */
.L_x_9128:
[----:B------:R-:W-:Y:S01]  /*79a0*/  HFMA2.MMA R170, -RZ, RZ, 0, 4.76837158203125e-07 ;  /* 0x00000008ffaa7435 */ /* 0x000fe200000001ff */
[----:B------:R-:W-:Y:S01]  /*79b0*/  MOV R171, R219 ;  /* 0x000000db00ab7202 */ /* 0x000fe20000000f00 */
[----:B------:R-:W-:-:S09]  /*79c0*/  FADD.FTZ R218, R218, R172 ;  /* 0x000000acdada7221 */ /* 0x000fd20000010000 */
[----:B------:R-:W-:Y:S05]  /*79d0*/  WARPSYNC.COLLECTIVE R168, `(.L_x_9129) ;  /* 0x00000000a8087348 */ /* 0x000fea0003c00000 */
[----:B------:R0:W1:Y:S02]  /*79e0*/  SHFL.BFLY P4, R172, R171, R170, R169 ;  /* 0x0c0000aaabac7389 */ /* 0x00006400000800a9 */
[----:B01----:R-:W-:Y:S01]  /*79f0*/  ENDCOLLECTIVE ;  /* 0x000000000000791b */ /* 0x003fe20003800000 */
.L_x_9129:
[----:B------:R-:W-:Y:S01]  /*7a00*/  MOV R171, R218 ;  /* 0x000000da00ab7202 */ /* 0x000fe20000000f00 */
[----:B------:R-:W-:-:S07]  /*7a10*/  FADD.FTZ R219, R219, R172 ;  /* 0x000000acdbdb7221 */ /* 0x000fce0000010000 */
[----:B------:R-:W-:Y:S05]  /*7a20*/  WARPSYNC.COLLECTIVE R168, `(.L_x_9130) ;  /* 0x00000000a8087348 */ /* 0x000fea0003c00000 */
[----:B------:R0:W1:Y:S02]  /*7a30*/  SHFL.BFLY P4, R172, R171, R170, R169 ;  /* 0x0c0000aaabac7389 */ /* 0x00006400000800a9 */
[----:B01----:R-:W-:Y:S01]  /*7a40*/  ENDCOLLECTIVE ;  /* 0x000000000000791b */ /* 0x003fe20003800000 */
.L_x_9130:
[----:B------:R-:W-:Y:S01]  /*7a50*/  HFMA2.MMA R170, -RZ, RZ, 0, 9.5367431640625e-07 ;  /* 0x00000010ffaa7435 */ /* 0x000fe200000001ff */
[----:B------:R-:W-:Y:S01]  /*7a60*/  MOV R171, R219 ;  /* 0x000000db00ab7202 */ /* 0x000fe20000000f00 */
[----:B------:R-:W-:-:S09]  /*7a70*/  FADD.FTZ R218, R218, R172 ;  /* 0x000000acdada7221 */ /* 0x000fd20000010000 */
[----:B------:R-:W-:Y:S05]  /*7a80*/  WARPSYNC.COLLECTIVE R168, `(.L_x_9131) ;  /* 0x00000000a8087348 */ /* 0x000fea0003c00000 */
[----:B------:R0:W1:Y:S02]  /*7a90*/  SHFL.BFLY P4, R172, R171, R170, R169 ;  /* 0x0c0000aaabac7389 */ /* 0x00006400000800a9 */
[----:B01----:R-:W-:Y:S01]  /*7aa0*/  ENDCOLLECTIVE ;  /* 0x000000000000791b */ /* 0x003fe20003800000 */
.L_x_9131:
[----:B------:R-:W-:Y:S02]  /*7ab0*/  MOV R171, R218 ;  /* 0x000000da00ab7202 */ /* 0x000fe40000000f00 */
[----:B------:R-:W-:-:S07]  /*7ac0*/  MOV R173, R172 ;  /* 0x000000ac00ad7202 */ /* 0x000fce0000000f00 */
[----:B------:R-:W-:Y:S05]  /*7ad0*/  WARPSYNC.COLLECTIVE R168, `(.L_x_9132) ;  /* 0x00000000a8087348 */ /* 0x000fea0003c00000 */
[----:B------:R0:W1:Y:S02]  /*7ae0*/  SHFL.BFLY P4, R172, R171, R170, R169 ;  /* 0x0c0000aaabac7389 */ /* 0x00006400000800a9 */
[----:B01----:R-:W-:Y:S01]  /*7af0*/  ENDCOLLECTIVE ;  /* 0x000000000000791b */ /* 0x003fe20003800000 */
.L_x_9132:
[----:B------:R-:W-:Y:S01]  /*7b00*/  MOV R168, R172 ;  /* 0x000000ac00a87202 */ /* 0x000fe20000000f00 */
[----:B------:R-:W-:Y:S06]  /*7b10*/  BRA `(.L_x_9133) ;  /* 0xffffffac00a87947 */ /* 0x000fec000383ffff */
.L_x_9134:
        /* <DEDUP_REMOVED lines=14> */
.L_x_14330:


//--------------------- .text._ZN10layer_norm13ln_bwd_kernelINS_13Kernel_traitsI6__halfS2_fS2_fjLj1024ELj1ELj4ELj1ELj16ENS_18Kernel_traits_baseILj1024ES2_S2_fS2_fjLj128EEEEELb0ELb1ELb1ELb1EEEvNS_9BwdParamsE --------------------------
	.section	.text._ZN10layer_norm13ln_bwd_kernelINS_13Kernel_traitsI6__halfS2_fS2_fjLj1024ELj1ELj4ELj1ELj16ENS_18Kernel_traits_baseILj1024ES2_S2_fS2_fjLj128EEEEELb0ELb1ELb1ELb1EEEvNS_9BwdParamsE,"ax",@progbits
	.align	128
        .global         _ZN10layer_norm13ln_bwd_kernelINS_13Kernel_traitsI6__halfS2_fS2_fjLj1024ELj1ELj4ELj1ELj16ENS_18Kernel_traits_baseILj1024ES2_S2_fS2_fjLj128EEEEELb0ELb1ELb1ELb1EEEvNS_9BwdParamsE
        .type           _ZN10layer_norm13ln_bwd_kernelINS_13Kernel_traitsI6__halfS2_fS2_fjLj1024ELj1ELj4ELj1ELj16ENS_18Kernel_traits_baseILj1024ES2_S2_fS2_fjLj128EEEEELb0ELb1ELb1ELb1EEEvNS_9BwdParamsE,@function
        .size           _ZN10layer_norm13ln_bwd_kernelINS_13Kernel_traitsI6__halfS2_fS2_fjLj1024ELj1ELj4ELj1ELj16ENS_18Kernel_traits_baseILj1024ES2_S2_fS2_fjLj128EEEEELb0ELb1ELb1ELb1EEEvNS_9BwdParamsE,(.L_x_14331 - _ZN10layer_norm13ln_bwd_kernelINS_13Kernel_traitsI6__halfS2_fS2_fjLj1024ELj1ELj4ELj1ELj16ENS_18Kernel_traits_baseILj1024ES2_S2_fS2_fjLj128EEEEELb0ELb1ELb1ELb1EEEvNS_9BwdParamsE)
        .other          _ZN10layer_norm13ln_bwd_kernelINS_13Kernel_traitsI6__halfS2_fS2_fjLj1024ELj1ELj4ELj1ELj16ENS_18Kernel_traits_baseILj1024ES2_S2_fS2_fjLj128EEEEELb0ELb1ELb1ELb1EEEvNS_9BwdParamsE,@"STO_CUDA_ENTRY STV_DEFAULT"
_ZN10layer_norm13ln_bwd_kernelINS_13Kernel_traitsI6__halfS2_fS2_fjLj1024ELj1ELj4ELj1ELj16ENS_18Kernel_traits_baseILj1024ES2_S2_fS2_fjLj128EEEEELb0ELb1ELb1ELb1EEEvNS_9BwdParamsE:
.text._ZN10layer_norm13ln_bwd_kernelINS_13Kernel_traitsI6__halfS2_fS2_fjLj1024ELj1ELj4ELj1ELj16ENS_18Kernel_traits_baseILj1024ES2_S2_fS2_fjLj128EEEEELb0ELb1ELb1ELb1EEEvNS_9BwdParamsE:
        /* <DEDUP_REMOVED lines=71> */
.L_x_9135:
        /* <DEDUP_REMOVED lines=57> */
[--C-:B0-----:R-:W-:Y:S01]  /*0800*/  HADD2.F32 R4, -RZ, R9.reuse.H0_H0 ;  /* 0x20000009ff047230 */ /* 0x101fe20000004100 */
[----:B------:R0:W-:Y:S04]  /*0810*/  STL [R1+0x7c], R2 ;  /* 0x00007c0201007387 */ /* 0x0001e80000100800 */
[----:B------:R1:W-:Y:S04]  /*0820*/  STL [R1+0x78], R0 ;  /* 0x0000780001007387 */ /* 0x0003e80000100800 */
[----:B------:R2:W-:Y:S01]  /*0830*/  STL [R1+0x74], R4 ;  /* 0x0000740401007387 */ /* 0x0005e20000100800 */
[----:B0-----:R-:W-:-:S02]  /*0840*/  HADD2.F32 R2, -RZ, R9.H1_H1 ;  /* 0x30000009ff027230 */ /* 0x001fc40000004100 */
        /* <DEDUP_REMOVED lines=8> */
[----:B---3--:R-:W-:-:S03]  /*08d0*/  HADD2.F32 R4, -RZ, R12.H0_H0 ;  /* 0x2000000cff047230 */ /* 0x008fc60000004100 */
        /* <DEDUP_REMOVED lines=15> */
[----:B----4-:R-:W-:-:S03]  /*09d0*/  HADD2.F32 R0, -RZ, R16.H0_H0 ;  /* 0x20000010ff007230 */ /* 0x010fc60000004100 */
        /* <DEDUP_REMOVED lines=30> */
[----:B------:R2:W-:Y:S04]  /*0bc0*/  STL [R1+0x4], R2 ;  /* 0x0000040201007387 */ /* 0x0005e80000100800 */
[----:B------:R2:W-:Y:S02]  /*0bd0*/  STL [R1], R0 ;  /* 0x0000000001007387 */ /* 0x0005e40000100800 */
.L_x_9205:
[----:B--2---:R-:W0:Y:S08]  /*0be0*/  LDC.64 R4, c[0x0][0x288] ;  /* 0x0000a200ff047b82 */ /* 0x004e300000000a00 */
        /* <DEDUP_REMOVED lines=44> */
.L_x_9138:
[----:B------:R-:W0:Y:S01]  /*0eb0*/  LDC.64 R4, c[0x0][0x250] ;  /* 0x00009400ff047b82 */ /* 0x000e220000000a00 */
[----:B------:R-:W-:-:S05]  /*0ec0*/  IADD3 R241, R241, -0x1, RZ ;  /* 0xfffffffff1f17810 */ /* 0x000fca0007ffe0ff */
[----:B------:R-:W-:Y:S02]  /*0ed0*/  IMAD R241, R241, R245, RZ ;  /* 0x000000f5f1f17224 */ /* 0x000fe400078e02ff */
[----:B------:R-:W1:Y:S03]  /*0ee0*/  LDC.64 R212, c[0x0][0x238] ;  /* 0x00008e00ffd47b82 */ /* 0x000e660000000a00 */
[----:B------:R-:W-:-:S04]  /*0ef0*/  SHF.R.S32.HI R0, RZ, 0x1f, R241 ;  /* 0x0000001fff007819 */ /* 0x000fc800000114f1 */
[----:B------:R-:W-:Y:S01]  /*0f00*/  LEA.HI R241, R0, R241, RZ, 0x3 ;  /* 0x000000f100f17211 */ /* 0x000fe200078f18ff */
[----:B------:R-:W2:Y:S01]  /*0f10*/  LDC.64 R6, c[0x0][0x2b8] ;  /* 0x0000ae00ff067b82 */ /* 0x000ea20000000a00 */
[----:B0-----:R-:W-:-:S07]  /*0f20*/  IMAD.WIDE R4, R3, 0x4, R4 ;  /* 0x0000000403047825 */ /* 0x001fce00078e0204 */
[----:B------:R-:W0:Y:S01]  /*0f30*/  LDC.U8 R204, c[0x0][0x2a0] ;  /* 0x0000a800ffcc7b82 */ /* 0x000e220000000000 */
[----:B------:R3:W4:Y:S01]  /*0f40*/  LDG.E R0, desc[UR4][R4.64] ;  /* 0x0000000404007981 */ /* 0x000722000c1e1900 */
[----:B-1----:R-:W-:-:S04]  /*0f50*/  IMAD.WIDE.U32 R188, R226, 0x20, R212 ;  /* 0x00000020e2bc7825 */ /* 0x002fc800078e00d4 */
[--C-:B------:R-:W-:Y:S01]  /*0f60*/  IMAD.WIDE.U32 R16, R239, 0x20, R212.reuse ;  /* 0x00000020ef107825 */ /* 0x100fe200078e00d4 */
[----:B------:R-:W4:Y:S01]  /*0f70*/  LDG.E.128 R20, desc[UR4][R188.64] ;  /* 0x00000004bc147981 */ /* 0x000f22000c1e1d00 */
[----:B---3--:R-:W-:Y:S02]  /*0f80*/  LEA.HI.SX32 R4, R241, R244, 0x1d ;  /* 0x000000f4f1047211 */ /* 0x008fe400078feaff */
[----:B------:R-:W-:Y:S01]  /*0f90*/  IMAD.WIDE.U32 R196, R240, 0x20, R212 ;  /* 0x00000020f0c47825 */ /* 0x000fe200078e00d4 */
[----:B------:R-:W3:Y:S01]  /*0fa0*/  LDG.E.128 R8, desc[UR4][R16.64] ;  /* 0x0000000410087981 */ /* 0x000ee2000c1e1d00 */
[C---:B------:R-:W-:Y:S02]  /*0fb0*/  IADD3 R217, R4.reuse, 0x20, RZ ;  /* 0x0000002004d97810 */ /* 0x040fe40007ffe0ff */
[C---:B--2---:R-:W-:Y:S01]  /*0fc0*/  IMAD.WIDE.U32 R12, R4.reuse, 0x10, R6 ;  /* 0x00000010040c7825 */ /* 0x044fe200078e0006 */
[C---:B------:R-:W-:Y:S01]  /*0fd0*/  IADD3 R228, R4.reuse, 0x60, RZ ;  /* 0x0000006004e47810 */ /* 0x040fe20007ffe0ff */
[----:B------:R-:W2:Y:S01]  /*0fe0*/  LDG.E.128 R192, desc[UR4][R196.64] ;  /* 0x00000004c4c07981 */ /* 0x000ea2000c1e1d00 */
[----:B------:R-:W-:Y:S01]  /*0ff0*/  IADD3 R220, R4, 0x40, RZ ;  /* 0x0000004004dc7810 */ /* 0x000fe20007ffe0ff */
        /* <DEDUP_REMOVED lines=25> */
[----:B0-----:R-:W-:-:S04]  /*1190*/  ISETP.NE.AND P0, PT, R204, RZ, PT ;  /* 0x000000ffcc00720c */ /* 0x001fc80003f05270 */
[----:B----4-:R-:W-:-:S05]  /*11a0*/  FSEL R184, R0, RZ, !P0 ;  /* 0x000000ff00b87208 */ /* 0x010fca0004000000 */
[C---:B------:R-:W-:Y:S01]  /*11b0*/  FADD.FTZ R23, -R184.reuse, R23 ;  /* 0x00000017b8177221 */ /* 0x040fe20000010100 */
[C---:B------:R-:W-:Y:S01]  /*11c0*/  FADD.FTZ R20, -R184.reuse, R20 ;  /* 0x00000014b8147221 */ /* 0x040fe20000010100 */
[C---:B------:R-:W-:Y:S01]  /*11d0*/  FADD.FTZ R21, -R184.reuse, R21 ;  /* 0x00000015b8157221 */ /* 0x040fe20000010100 */
[C---:B---3--:R-:W-:Y:S01]  /*11e0*/  FADD.FTZ R0, -R184.reuse, R8 ;  /* 0x00000008b8007221 */ /* 0x048fe20000010100 */
[C---:B------:R-:W-:Y:S01]  /*11f0*/  FADD.FTZ R9, -R184.reuse, R9 ;  /* 0x00000009b8097221 */ /* 0x040fe20000010100 */
[C---:B------:R-:W-:Y:S01]  /*1200*/  FADD.FTZ R10, -R184.reuse, R10 ;  /* 0x0000000ab80a7221 */ /* 0x040fe20000010100 */
[C---:B------:R-:W-:Y:S01]  /*1210*/  FADD.FTZ R11, -R184.reuse, R11 ;  /* 0x0000000bb80b7221 */ /* 0x040fe20000010100 */
[C---:B------:R-:W-:Y:S01]  /*1220*/  FADD.FTZ R22, -R184.reuse, R22 ;  /* 0x00000016b8167221 */ /* 0x040fe20000010100 */
[C---:B--2---:R-:W-:Y:S01]  /*1230*/  FADD.FTZ R8, -R184.reuse, R193 ;  /* 0x000000c1b8087221 */ /* 0x044fe20000010100 */
[C---:B------:R-:W-:Y:S01]  /*1240*/  FADD.FTZ R192, -R184.reuse, R192 ;  /* 0x000000c0b8c07221 */ /* 0x040fe20000010100 */
[----:B------:R-:W-:Y:S01]  /*1250*/  FADD.FTZ R194, -R184, R194 ;  /* 0x000000c2b8c27221 */ /* 0x000fe20000010100 */
[----:B------:R-:W-:-:S02]  /*1260*/  HADD2.F32 R224, -RZ, R12.H0_H0 ;  /* 0x2000000cffe07230 */ /* 0x000fc40000004100 */
[----:B------:R-:W-:Y:S02]  /*1270*/  HADD2.F32 R237, -RZ, R12.H1_H1 ;  /* 0x3000000cffed7230 */ /* 0x000fe40000004100 */
        /* <DEDUP_REMOVED lines=31> */
[C---:B-----5:R-:W-:Y:S01]  /*1470*/  FMUL.FTZ R217, R2.reuse, R23 ;  /* 0x0000001702d97220 */ /* 0x060fe20000410000 */
[--C-:B------:R-:W-:Y:S01]  /*1480*/  HADD2.F32 R245, -RZ, R229.reuse.H0_H0 ;  /* 0x200000e5fff57230 */ /* 0x100fe20000004100 */
[----:B------:R-:W2:Y:S01]  /*1490*/  LDL R23, [R1+0x7c] ;  /* 0x00007c0001177983 */ /* 0x000ea20000100800 */
[----:B------:R-:W-:Y:S02]  /*14a0*/  HADD2.F32 R244, -RZ, R229.H1_H1 ;  /* 0x300000e5fff47230 */ /* 0x000fe40000004100 */
[----:B------:R-:W-:Y:S01]  /*14b0*/  FMUL.FTZ R211, R2, R190 ;  /* 0x000000be02d37220 */ /* 0x000fe20000410000 */
[--C-:B------:R-:W-:Y:S01]  /*14c0*/  HADD2.F32 R207, -RZ, R222.reuse.H0_H0 ;  /* 0x200000deffcf7230 */ /* 0x100fe20000004100 */
[----:B------:R-:W3:Y:S01]  /*14d0*/  LDL R229, [R1+0x68] ;  /* 0x0000680001e57983 */ /* 0x000ee20000100800 */
[----:B------:R-:W-:-:S02]  /*14e0*/  HADD2.F32 R206, -RZ, R222.H1_H1 ;  /* 0x300000deffce7230 */ /* 0x000fc40000004100 */
[--C-:B------:R-:W-:Y:S01]  /*14f0*/  HADD2.F32 R209, -RZ, R223.reuse.H0_H0 ;  /* 0x200000dfffd17230 */ /* 0x100fe20000004100 */
[----:B------:R-:W4:Y:S01]  /*1500*/  LDL R222, [R1+0x64] ;  /* 0x0000640001de7983 */ /* 0x000f220000100800 */
[----:B------:R-:W-:Y:S02]  /*1510*/  HADD2.F32 R208, -RZ, R223.H1_H1 ;  /* 0x300000dfffd07230 */ /* 0x000fe40000004100 */
[C---:B------:R-:W-:Y:S01]  /*1520*/  FMUL.FTZ R223, R2.reuse, R20 ;  /* 0x0000001402df7220 */ /* 0x040fe20000410000 */
[--C-:B------:R-:W-:Y:S01]  /*1530*/  HADD2.F32 R214, -RZ, R218.reuse.H0_H0 ;  /* 0x200000daffd67230 */ /* 0x100fe20000004100 */
[----:B------:R-:W4:Y:S01]  /*1540*/  LDL R190, [R1+0x74] ;  /* 0x0000740001be7983 */ /* 0x000f220000100800 */
[----:B------:R-:W-:Y:S02]  /*1550*/  HADD2.F32 R212, -RZ, R218.H1_H1 ;  /* 0x300000daffd47230 */ /* 0x000fe40000004100 */
[C---:B------:R-:W-:Y:S01]  /*1560*/  FMUL.FTZ R213, R2.reuse, R7 ;  /* 0x0000000702d57220 */ /* 0x040fe20000410000 */
[C---:B------:R-:W-:Y:S01]  /*1570*/  FMUL.FTZ R20, R2.reuse, R193 ;  /* 0x000000c102147220 */ /* 0x040fe20000410000 */
[----:B------:R-:W4:Y:S01]  /*1580*/  LDL R218, [R1+0x5c] ;  /* 0x00005c0001da7983 */ /* 0x000f220000100800 */
[----:B------:R-:W-:-:S03]  /*1590*/  FMUL.FTZ R7, R2, R192 ;  /* 0x000000c002077220 */ /* 0x000fc60000410000 */
[----:B------:R-:W4:Y:S04]  /*15a0*/  LDL R193, [R1+0x54] ;  /* 0x0000540001c17983 */ /* 0x000f280000100800 */
[----:B------:R-:W4:Y:S01]  /*15b0*/  LDL R192, [R1+0x78] ;  /* 0x0000780001c07983 */ /* 0x000f220000100800 */
[C---:B------:R-:W-:Y:S01]  /*15c0*/  FMUL.FTZ R215, R2.reuse, R6 ;  /* 0x0000000602d77220 */ /* 0x040fe20000410000 */
[C---:B------:R-:W-:Y:S01]  /*15d0*/  FMUL.FTZ R6, R2.reuse, R191 ;  /* 0x000000bf02067220 */ /* 0x040fe20000410000 */
[--C-:B------:R-:W-:Y:S01]  /*15e0*/  HADD2.F32 R200, -RZ, R220.reuse.H0_H0 ;  /* 0x200000dcffc87230 */ /* 0x100fe20000004100 */
[----:B------:R-:W4:Y:S01]  /*15f0*/  LDL R191, [R1+0x70] ;  /* 0x0000700001bf7983 */ /* 0x000f220000100800 */
[----:B------:R-:W-:Y:S02]  /*1600*/  HADD2.F32 R199, -RZ, R220.H1_H1 ;  /* 0x300000dcffc77230 */ /* 0x000fe40000004100 */
[C---:B------:R-:W-:Y:S01]  /*1610*/  FMUL.FTZ R238, R2.reuse, R9 ;  /* 0x0000000902ee7220 */ /* 0x040fe20000410000 */
[----:B------:R-:W-:Y:S01]  /*1620*/  FMUL.FTZ R9, R2, R194 ;  /* 0x000000c202097220 */ /* 0x000fe20000410000 */
[----:B------:R-:W4:Y:S01]  /*1630*/  LDL R220, [R1+0x60] ;  /* 0x0000600001dc7983 */ /* 0x000f220000100800 */
[----:B------:R-:W-:-:S02]  /*1640*/  HADD2.F32 R249, -RZ, R231.H0_H0 ;  /* 0x200000e7fff97230 */ /* 0x000fc40000004100 */
[C---:B------:R-:W-:Y:S01]  /*1650*/  FMUL.FTZ R225, R2.reuse, R19 ;  /* 0x0000001302e17220 */ /* 0x040fe20000410000 */
[----:B------:R-:W-:Y:S01]  /*1660*/  HADD2.F32 R248, -RZ, R231.H1_H1 ;  /* 0x300000e7fff87230 */ /* 0x000fe20000004100 */
[----:B------:R-:W4:Y:S01]  /*1670*/  LDL R194, [R1+0x58] ;  /* 0x0000580001c27983 */ /* 0x000f220000100800 */
[----:B------:R-:W-:-:S03]  /*1680*/  FMUL.FTZ R19, R2, R187 ;  /* 0x000000bb02137220 */ /* 0x000fc60000410000 */
[----:B------:R-:W4:Y:S04]  /*1690*/  LDL R231, [R1+0x6c] ;  /* 0x00006c0001e77983 */ /* 0x000f280000100800 */
[----:B------:R-:W4:Y:S01]  /*16a0*/  LDL R187, [R1+0x44] ;  /* 0x0000440001bb7983 */ /* 0x000f220000100800 */
[--C-:B------:R-:W-:Y:S02]  /*16b0*/  HADD2.F32 R247, -RZ, R230.reuse.H0_H0 ;  /* 0x200000e6fff77230 */ /* 0x100fe40000004100 */
[C---:B------:R-:W-:Y:S01]  /*16c0*/  FMUL.FTZ R236, R2.reuse, R10 ;  /* 0x0000000a02ec7220 */ /* 0x040fe20000410000 */
[----:B------:R-:W-:Y:S02]  /*16d0*/  HADD2.F32 R246, -RZ, R230.H1_H1 ;  /* 0x300000e6fff67230 */ /* 0x000fe40000004100 */
[----:B------:R-:W-:Y:S01]  /*16e0*/  FMUL.FTZ R230, R2, R17 ;  /* 0x0000001102e67220 */ /* 0x000fe20000410000 */
[----:B------:R-:W-:-:S02]  /*16f0*/  HADD2.F32 R188, -RZ, R219.H0_H0 ;  /* 0x200000dbffbc7230 */ /* 0x000fc40000004100 */
[----:B------:R-:W-:Y:S02]  /*1700*/  HADD2.F32 R189, -RZ, R219.H1_H1 ;  /* 0x300000dbffbd7230 */ /* 0x000fe40000004100 */
[C---:B------:R-:W-:Y:S01]  /*1710*/  FMUL.FTZ R219, R2.reuse, R22 ;  /* 0x0000001602db7220 */ /* 0x040fe20000410000 */
        /* <DEDUP_REMOVED lines=11> */
[----:B------:R-:W-:Y:S01]  /*17d0*/  FMUL.FTZ R234, R2, R11 ;  /* 0x0000000b02ea7220 */ /* 0x000fe20000410000 */
[----:B------:R-:W-:-:S02]  /*17e0*/  HADD2.F32 R205, -RZ, R221.H0_H0 ;  /* 0x200000ddffcd7230 */ /* 0x000fc40000004100 */
[----:B------:R-:W-:Y:S01]  /*17f0*/  FADD.FTZ R103, R103, R233 ;  /* 0x000000e967677221 */ /* 0x000fe20000010000 */
[----:B------:R-:W-:Y:S02]  /*1800*/  HADD2.F32 R204, -RZ, R221.H1_H1 ;  /* 0x300000ddffcc7230 */ /* 0x000fe40000004100 */
[----:B------:R-:W-:Y:S01]  /*1810*/  FMUL.FTZ R221, R2, R21 ;  /* 0x0000001502dd7220 */ /* 0x000fe20000410000 */
[----:B------:R-:W-:Y:S01]  /*1820*/  FFMA.FTZ R71, R234, R233, R71 ;  /* 0x000000e9ea477223 */ /* 0x000fe20000010047 */
[----:B------:R-:W-:Y:S01]  /*1830*/  FFMA.FTZ R68, R0, R224, R68 ;  /* 0x000000e000447223 */ /* 0x000fe20000010044 */
[----:B------:R-:W-:Y:S01]  /*1840*/  FADD.FTZ R100, R100, R224 ;  /* 0x000000e064647221 */ /* 0x000fe20000010000 */
[----:B------:R-:W-:Y:S01]  /*1850*/  FFMA.FTZ R77, R221, R186, R77 ;  /* 0x000000badd4d7223 */ /* 0x000fe2000001004d */
[----:B------:R-:W-:Y:S01]  /*1860*/  FADD.FTZ R109, R109, R186 ;  /* 0x000000ba6d6d7221 */ /* 0x000fe20000010000 */
[----:B------:R-:W-:Y:S01]  /*1870*/  FADD.FTZ R114, R114, R188 ;  /* 0x000000bc72727221 */ /* 0x000fe20000010000 */
[----:B------:R-:W-:Y:S01]  /*1880*/  FFMA.FTZ R82, R211, R188, R82 ;  /* 0x000000bcd3527223 */ /* 0x000fe20000010052 */
[----:B------:R-:W-:Y:S01]  /*1890*/  FMUL.FTZ R232, R2, R16 ;  /* 0x0000001002e87220 */ /* 0x000fe20000410000 */
[----:B--2---:R-:W-:Y:S01]  /*18a0*/  FMUL.FTZ R23, R23, R224 ;  /* 0x000000e017177220 */ /* 0x004fe20000410000 */
[----:B---3--:R-:W-:Y:S01]  /*18b0*/  FMUL.FTZ R229, R229, R227 ;  /* 0x000000e3e5e57220 */ /* 0x008fe20000410000 */
[----:B----4-:R-:W-:Y:S01]  /*18c0*/  FMUL.FTZ R227, R222, R252 ;  /* 0x000000fcdee37220 */ /* 0x010fe20000410000 */
[----:B------:R-:W-:-:S02]  /*18d0*/  FMUL.FTZ R235, R190, R235 ;  /* 0x000000ebbeeb7220 */ /* 0x000fc40000410000 */
[----:B------:R-:W2:Y:S01]  /*18e0*/  LDL R190, [R1+0x50] ;  /* 0x0000500001be7983 */ /* 0x000ea20000100800 */
[----:B------:R-:W-:Y:S01]  /*18f0*/  FMUL.FTZ R222, R218, R185 ;  /* 0x000000b9dade7220 */ /* 0x000fe20000410000 */
[----:B------:R-:W-:Y:S01]  /*1900*/  FFMA.FTZ R185, R0, R23, RZ ;  /* 0x0000001700b97223 */ /* 0x000fe200000100ff */
[----:B------:R-:W-:Y:S01]  /*1910*/  FMUL.FTZ R218, R193, R184 ;  /* 0x000000b8c1da7220 */ /* 0x000fe20000410000 */
[----:B------:R-:W-:Y:S01]  /*1920*/  FADD.FTZ R184, RZ, R23 ;  /* 0x00000017ffb87221 */ /* 0x000fe20000010000 */
[----:B------:R-:W3:Y:S01]  /*1930*/  LDL R193, [R1+0x40] ;  /* 0x0000400001c17983 */ /* 0x000ee20000100800 */
[----:B------:R-:W-:-:S03]  /*1940*/  FMUL.FTZ R237, R192, R237 ;  /* 0x000000edc0ed7220 */ /* 0x000fc60000410000 */
[----:B------:R-:W4:Y:S01]  /*1950*/  LDL R192, [R1+0x48] ;  /* 0x0000480001c07983 */ /* 0x000f220000100800 */
[----:B------:R-:W-:Y:S01]  /*1960*/  FADD.FTZ R184, R184, R237 ;  /* 0x000000edb8b87221 */ /* 0x000fe20000010000 */
[----:B------:R-:W-:Y:S01]  /*1970*/  FFMA.FTZ R185, R238, R237, R185 ;  /* 0x000000edeeb97223 */ /* 0x000fe200000100b9 */
[----:B------:R-:W-:Y:S02]  /*1980*/  FMUL.FTZ R233, R191, R233 ;  /* 0x000000e9bfe97220 */ /* 0x000fe40000410000 */
[----:B------:R-:W-:Y:S01]  /*1990*/  FADD.FTZ R184, R184, R235 ;  /* 0x000000ebb8b87221 */ /* 0x000fe20000010000 */
[----:B------:R-:W-:Y:S01]  /*19a0*/  FFMA.FTZ R185, R236, R235, R185 ;  /* 0x000000ebecb97223 */ /* 0x000fe200000100b9 */
[----:B------:R-:W-:Y:S01]  /*19b0*/  FMUL.FTZ R224, R220, R251 ;  /* 0x000000fbdce07220 */ /* 0x000fe20000410000 */
[----:B------:R-:W4:Y:S01]  /*19c0*/  LDL R191, [R1+0x4c] ;  /* 0x00004c0001bf7983 */ /* 0x000f220000100800 */
[----:B------:R-:W-:Y:S01]  /*19d0*/  FMUL.FTZ R220, R194, R186 ;  /* 0x000000bac2dc7220 */ /* 0x000fe20000410000 */
[----:B------:R-:W-:Y:S01]  /*19e0*/  FADD.FTZ R184, R184, R233 ;  /* 0x000000e9b8b87221 */ /* 0x000fe20000010000 */
[----:B------:R-:W-:Y:S01]  /*19f0*/  FFMA.FTZ R186, R234, R233, R185 ;  /* 0x000000e9eaba7223 */ /* 0x000fe200000100b9 */
[----:B------:R-:W-:Y:S01]  /*1a00*/  FMUL.FTZ R231, R231, R250 ;  /* 0x000000fae7e77220 */ /* 0x000fe20000410000 */
[----:B------:R-:W-:-:S02]  /*1a10*/  FMUL.FTZ R188, R187, R188 ;  /* 0x000000bcbbbc7220 */ /* 0x000fc40000410000 */
[----:B------:R-:W4:Y:S01]  /*1a20*/  LDL R187, [R1+0x30] ;  /* 0x0000300001bb7983 */ /* 0x000f220000100800 */
[----:B------:R-:W-:Y:S01]  /*1a30*/  FADD.FTZ R185, R184, R231 ;  /* 0x000000e7b8b97221 */ /* 0x000fe20000010000 */
[----:B------:R-:W-:Y:S02]  /*1a40*/  FFMA.FTZ R184, R232, R231, R186 ;  /* 0x000000e7e8b87223 */ /* 0x000fe400000100ba */
[----:B------:R-:W4:Y:S01]  /*1a50*/  LDL R186, [R1+0x2c] ;  /* 0x00002c0001ba7983 */ /* 0x000f220000100800 */
[----:B------:R-:W-:Y:S01]  /*1a60*/  FFMA.FTZ R79, R217, R216, R79 ;  /* 0x000000d8d94f7223 */ /* 0x000fe2000001004f */
[----:B------:R-:W-:Y:S01]  /*1a70*/  FADD.FTZ R111, R111, R216 ;  /* 0x000000d86f6f7221 */ /* 0x000fe20000010000 */
[----:B------:R-:W-:Y:S01]  /*1a80*/  FADD.FTZ R115, R115, R189 ;  /* 0x000000bd73737221 */ /* 0x000fe20000010000 */
[----:B------:R-:W-:Y:S01]  /*1a90*/  FFMA.FTZ R83, R6, R189, R83 ;  /* 0x000000bd06537223 */ /* 0x000fe20000010053 */
[----:B------:R-:W-:Y:S01]  /*1aa0*/  FADD.FTZ R112, R112, R214 ;  /* 0x000000d670707221 */ /* 0x000fe20000010000 */
[----:B------:R-:W-:Y:S01]  /*1ab0*/  FFMA.FTZ R80, R215, R214, R80 ;  /* 0x000000d6d7507223 */ /* 0x000fe20000010050 */
[----:B--2---:R-:W-:-:S02]  /*1ac0*/  FMUL.FTZ R216, R190, R216 ;  /* 0x000000d8bed87220 */ /* 0x004fc40000410000 */
[----:B------:R-:W2:Y:S01]  /*1ad0*/  LDL R190, [R1+0x3c] ;  /* 0x00003c0001be7983 */ /* 0x000ea20000100800 */
[----:B---3--:R-:W-:Y:S01]  /*1ae0*/  FMUL.FTZ R189, R193, R189 ;  /* 0x000000bdc1bd7220 */ /* 0x008fe20000410000 */
[----:B----4-:R-:W-:Y:S02]  /*1af0*/  FMUL.FTZ R214, R191, R214 ;  /* 0x000000d6bfd67220 */ /* 0x010fe40000410000 */
[----:B------:R-:W3:Y:S01]  /*1b00*/  LDL R191, [R1+0x38] ;  /* 0x0000380001bf7983 */ /* 0x000ee20000100800 */
[----:B------:R-:W-:-:S03]  /*1b10*/  FMUL.FTZ R193, R187, R204 ;  /* 0x000000ccbbc17220 */ /* 0x000fc60000410000 */
[----:B------:R-:W4:Y:S01]  /*1b20*/  LDL R187, [R1+0x1c] ;  /* 0x00001c0001bb7983 */ /* 0x000f220000100800 */
[----:B------:R-:W-:-:S03]  /*1b30*/  FMUL.FTZ R194, R186, R207 ;  /* 0x000000cfbac27220 */ /* 0x000fc60000410000 */
[----:B------:R-:W4:Y:S01]  /*1b40*/  LDL R186, [R1+0x18] ;  /* 0x0000180001ba7983 */ /* 0x000f220000100800 */
[----:B------:R-:W-:Y:S01]  /*1b50*/  FADD.FTZ R113, R113, R212 ;  /* 0x000000d471717221 */ /* 0x000fe20000010000 */
[-C--:B------:R-:W-:Y:S01]  /*1b60*/  FFMA.FTZ R81, R213, R212.reuse, R81 ;  /* 0x000000d4d5517223 */ /* 0x080fe20000010051 */
[----:B------:R-:W-:Y:S02]  /*1b70*/  FMUL.FTZ R212, R192, R212 ;  /* 0x000000d4c0d47220 */ /* 0x000fe40000410000 */
[----:B------:R-:W4:Y:S01]  /*1b80*/  LDL R192, [R1+0x34] ;  /* 0x0000340001c07983 */ /* 0x000f220000100800 */
[----:B------:R-:W-:-:S03]  /*1b90*/  FMUL.FTZ R10, R2, R195 ;  /* 0x000000c3020a7220 */ /* 0x000fc60000410000 */
[----:B------:R-:W4:Y:S01]  /*1ba0*/  LDL R195, [R1+0x28] ;  /* 0x0000280001c37983 */ /* 0x000f220000100800 */
[----:B------:R-:W-:-:S03]  /*1bb0*/  FMUL.FTZ R11, R2, R196 ;  /* 0x000000c4020b7220 */ /* 0x000fc60000410000 */
[----:B------:R-:W4:Y:S01]  /*1bc0*/  LDL R196, [R1+0x24] ;  /* 0x0000240001c47983 */ /* 0x000f220000100800 */
[----:B------:R-:W-:-:S03]  /*1bd0*/  FMUL.FTZ R21, R2, R197 ;  /* 0x000000c502157220 */ /* 0x000fc60000410000 */
[----:B------:R-:W4:Y:S01]  /*1be0*/  LDL R197, [R1+0x20] ;  /* 0x0000200001c57983 */ /* 0x000f220000100800 */
[----:B------:R-:W-:Y:S01]  /*1bf0*/  FFMA.FTZ R84, R7, R200, R84 ;  /* 0x000000c807547223 */ /* 0x000fe20000010054 */
[----:B------:R-:W-:Y:S01]  /*1c00*/  FADD.FTZ R116, R116, R200 ;  /* 0x000000c874747221 */ /* 0x000fe20000010000 */
[C---:B------:R-:W-:Y:S02]  /*1c10*/  FMUL.FTZ R16, R2.reuse, R201 ;  /* 0x000000c902107220 */ /* 0x040fe40000410000 */
[----:B------:R-:W4:Y:S01]  /*1c20*/  LDL R201, [R1+0x10] ;  /* 0x0000100001c97983 */ /* 0x000f220000100800 */
[----:B------:R-:W-:Y:S01]  /*1c30*/  FMUL.FTZ R17, R2, R202 ;  /* 0x000000ca02117220 */ /* 0x000fe20000410000 */
[--C-:B------:R-:W-:Y:S02]  /*1c40*/  HADD2.F32 R242, -RZ, R228.reuse.H0_H0 ;  /* 0x200000e4fff27230 */ /* 0x100fe40000004100 */
[----:B------:R-:W4:Y:S01]  /*1c50*/  LDL R202, [R1+0xc] ;  /* 0x00000c0001ca7983 */ /* 0x000f220000100800 */
[----:B------:R-:W-:-:S02]  /*1c60*/  HADD2.F32 R241, -RZ, R228.H1_H1 ;  /* 0x300000e4fff17230 */ /* 0x000fc40000004100 */
[C---:B------:R-:W-:Y:S01]  /*1c70*/  FMUL.FTZ R228, R2.reuse, R18 ;  /* 0x0000001202e47220 */ /* 0x040fe20000410000 */
[C---:B------:R-:W-:Y:S02]  /*1c80*/  FMUL.FTZ R18, R2.reuse, R203 ;  /* 0x000000cb02127220 */ /* 0x040fe40000410000 */
[----:B------:R-:W4:Y:S01]  /*1c90*/  LDL R203, [R1+0x8] ;  /* 0x0000080001cb7983 */ /* 0x000f220000100800 */
[C---:B------:R-:W-:Y:S01]  /*1ca0*/  FMUL.FTZ R8, R2.reuse, R8 ;  /* 0x0000000802087220 */ /* 0x040fe20000410000 */
[----:B------:R-:W-:Y:S01]  /*1cb0*/  FMUL.FTZ R22, R2, R198 ;  /* 0x000000c602167220 */ /* 0x000fe20000410000 */
[----:B------:R-:W-:Y:S02]  /*1cc0*/  FADD.FTZ R117, R117, R199 ;  /* 0x000000c775757221 */ /* 0x000fe40000010000 */
        /* <DEDUP_REMOVED lines=49> */
[----:B------:R-:W-:Y:S01]  /*1fe0*/  FADD.FTZ R185, R185, R196 ;  /* 0x000000c4b9b97221 */ /* 0x000fe20000010000 */
[----:B------:R-:W-:Y:S01]  /*1ff0*/  FFMA.FTZ R184, R13, R196, R184 ;  /* 0x000000c40db87223 */ /* 0x000fe200000100b8 */
[----:B------:R-:W-:-:S02]  /*2000*/  FMUL.FTZ R15, R2, R15 ;  /* 0x0000000f020f7220 */ /* 0x000fc40000410000 */
        /* <DEDUP_REMOVED lines=52> */
[----:B---3--:R-:W-:Y:S01]  /*2350*/  FMUL.FTZ R204, R187, R249 ;  /* 0x000000f9bbcc7220 */ /* 0x008fe20000410000 */
[----:B----4-:R-:W-:-:S03]  /*2360*/  FMUL.FTZ R205, R186, R248 ;  /* 0x000000f8bacd7220 */ /* 0x010fc60000410000 */
[----:B------:R-:W-:Y:S01]  /*2370*/  FADD.FTZ R185, R185, R204 ;  /* 0x000000ccb9b97221 */ /* 0x000fe20000010000 */
[----:B------:R-:W-:-:S03]  /*2380*/  FFMA.FTZ R184, R21, R204, R184 ;  /* 0x000000cc15b87223 */ /* 0x000fc600000100b8 */
[----:B------:R-:W-:Y:S01]  /*2390*/  FADD.FTZ R242, R185, R205 ;  /* 0x000000cdb9f27221 */ /* 0x000fe20000010000 */
[----:B------:R-:W-:-:S07]  /*23a0*/  FFMA.FTZ R241, R22, R205, R184 ;  /* 0x000000cd16f17223 */ /* 0x000fce00000100b8 */
.L_x_9139:
[----:B------:R-:W-:Y:S05]  /*23b0*/  BSYNC B0 ;  /* 0x0000000000007941 */ /* 0x000fea0003800000 */
.L_x_9137:
        /* <DEDUP_REMOVED lines=20> */
.L_x_9217:
[----:B------:R-:W2:Y:S01]  /*2500*/  LDC R184, c[0x0][0x218] ;  /* 0x00008600ffb87b82 */ /* 0x000ea20000000800 */
[----:B-----5:R-:W-:Y:S01]  /*2510*/  ISETP.GE.AND P4, PT, R210, 0x1, PT ;  /* 0x00000001d200780c */ /* 0x020fe20003f86270 */
[----:B------:R-:W3:Y:S01]  /*2520*/  S2R R241, SR_TID.X ;  /* 0x0000000000f17919 */ /* 0x000ee20000002100 */
[----:B------:R-:W-:-:S05]  /*2530*/  HFMA2.MMA R208, -RZ, RZ, 0, 0 ;  /* 0x00000000ffd07435 */ /* 0x000fca00000001ff */
[----:B------:R-:W4:Y:S06]  /*2540*/  LDC.U8 R250, c[0x0][0x2a0] ;  /* 0x0000a800fffa7b82 */ /* 0x000f2c0000000000 */
        /* <DEDUP_REMOVED lines=25> */
[----:B---34-:R-:W-:Y:S05]  /*26e0*/  @!P5 BRA `(.L_x_9142) ;  /* 0x000000000020d947 */ /* 0x018fea0003800000 */
        /* <DEDUP_REMOVED lines=8> */
.L_x_9142:
[----:B------:R-:W-:Y:S05]  /*2770*/  BSYNC B0 ;  /* 0x0000000000007941 */ /* 0x000fea0003800000 */
.L_x_9141:
        /* <DEDUP_REMOVED lines=13> */
.L_x_9144:
[----:B------:R-:W-:Y:S05]  /*2850*/  BSYNC B0 ;  /* 0x0000000000007941 */ /* 0x000fea0003800000 */
.L_x_9143:
[----:B------:R-:W-:Y:S01]  /*2860*/  @!P5 ISETP.NE.U32.AND P2, PT, R4, RZ, PT ;  /* 0x000000ff0400d20c */ /* 0x000fe20003f45070 */
[----:B------:R-:W-:Y:S01]  /*2870*/  BSSY B0, `(.L_x_9145) ;  /* 0x000000e000007945 */ /* 0x000fe20003800000 */
[----:B------:R-:W-:Y:S01]  /*2880*/  @!P5 ISETP.NE.AND.EX P3, PT, R5, RZ, PT, P3 ;  /* 0x000000ff0500d20c */ /* 0x000fe20003f65330 */
[----:B0-----:R-:W-:Y:S01]  /*2890*/  @P1 IMAD.WIDE.U32 R206, R239, 0x20, R206 ;  /* 0x00000020efce1825 */ /* 0x001fe200078e00ce */
        /* <DEDUP_REMOVED lines=11> */
.L_x_9146:
[----:B------:R-:W-:Y:S05]  /*2950*/  BSYNC B0 ;  /* 0x0000000000007941 */ /* 0x000fea0003800000 */
.L_x_9145:
        /* <DEDUP_REMOVED lines=11> */
.L_x_9148:
[----:B------:R-:W-:Y:S05]  /*2a10*/  BSYNC B0 ;  /* 0x0000000000007941 */ /* 0x000fea0003800000 */
.L_x_9147:
[C---:B------:R-:W-:Y:S01]  /*2a20*/  SEL R184, R242.reuse, R28, P0 ;  /* 0x0000001cf2b87207 */ /* 0x040fe20000000000 */
[----:B------:R-:W-:Y:S01]  /*2a30*/  @P4 FMUL.FTZ R241, R242, R241 ;  /* 0x000000f1f2f14220 */ /* 0x000fe20000410000 */
[----:B------:R-:W-:Y:S01]  /*2a40*/  SEL R185, R244, R29, P0 ;  /* 0x0000001df4b97207 */ /* 0x000fe20000000000 */
[----:B------:R-:W-:Y:S01]  /*2a50*/  @P4 HADD2.F32 R242, -RZ, R177.H0_H0 ;  /* 0x200000b1fff24230 */ /* 0x000fe20000004100 */
[----:B-1----:R-:W-:Y:S01]  /*2a60*/  SEL R186, R245, R30, P0 ;  /* 0x0000001ef5ba7207 */ /* 0x002fe20000000000 */
[----:B------:R-:W-:Y:S01]  /*2a70*/  BSSY B0, `(.L_x_9149) ;  /* 0x000002b000007945 */ /* 0x000fe20003800000 */
[----:B------:R-:W-:Y:S02]  /*2a80*/  SEL R187, R239, R31, P0 ;  /* 0x0000001fefbb7207 */ /* 0x000fe40000000000 */
[C---:B------:R-:W-:Y:S02]  /*2a90*/  @!P5 ISETP.NE.U32.AND P3, PT, R4.reuse, RZ, PT ;  /* 0x000000ff0400d20c */ /* 0x040fe40003f65070 */
[----:B------:R-:W-:Y:S01]  /*2aa0*/  @!P5 ISETP.NE.U32.AND P2, PT, R4, RZ, PT ;  /* 0x000000ff0400d20c */ /* 0x000fe20003f45070 */
[----:B------:R0:W-:Y:S01]  /*2ab0*/  @P1 STG.E.128 desc[UR4][R206.64], R184 ;  /* 0x000000b8ce001986 */ /* 0x0001e2000c101d04 */
[----:B------:R-:W-:Y:S01]  /*2ac0*/  @!P5 ISETP.NE.AND.EX P3, PT, R5, RZ, PT, P3 ;  /* 0x000000ff0500d20c */ /* 0x000fe20003f65330 */
[----:B0-----:R-:W0:Y:S01]  /*2ad0*/  @P4 LDC R184, c[0x0][0x29c] ;  /* 0x0000a700ffb84b82 */ /* 0x001e220000000800 */
[----:B-----5:R-:W-:-:S05]  /*2ae0*/  @P4 HADD2.F32 R185, -RZ, R32.H0_H0 ;  /* 0x20000020ffb94230 */ /* 0x020fca0000004100 */
[C---:B------:R-:W-:Y:S01]  /*2af0*/  @P4 FFMA.FTZ R152, R241.reuse, R185, R152 ;  /* 0x000000b9f1984223 */ /* 0x040fe20000010098 */
[----:B------:R-:W-:Y:S01]  /*2b00*/  @P4 HADD2.F32 R185, -RZ, R176.H0_H0 ;  /* 0x200000b0ffb94230 */ /* 0x000fe20000004100 */
[----:B------:R-:W1:Y:S04]  /*2b10*/  @P4 LDC R186, c[0x0][0x29c] ;  /* 0x0000a700ffba4b82 */ /* 0x000e680000000800 */
[----:B------:R-:W-:Y:S01]  /*2b20*/  @P4 FMUL.FTZ R185, R241, R185 ;  /* 0x000000b9f1b94220 */ /* 0x000fe20000410000 */
[----:B------:R-:W-:-:S03]  /*2b30*/  @P4 HADD2.F32 R241, -RZ, R32.H1_H1 ;  /* 0x30000020fff14230 */ /* 0x000fc60000004100 */
[----:B------:R-:W2:Y:S01]  /*2b40*/  @P4 LDC R187, c[0x0][0x29c] ;  /* 0x0000a700ffbb4b82 */ /* 0x000ea20000000800 */
[----:B0-----:R-:W-:Y:S01]  /*2b50*/  @P4 FMUL.FTZ R184, R244, R184 ;  /* 0x000000b8f4b84220 */ /* 0x001fe20000410000 */
[----:B------:R-:W-:-:S03]  /*2b60*/  @P4 HADD2.F32 R244, -RZ, R177.H1_H1 ;  /* 0x300000b1fff44230 */ /* 0x000fc60000004100 */
[----:B------:R-:W-:Y:S01]  /*2b70*/  @P4 FFMA.FTZ R153, R184, R241, R153 ;  /* 0x000000f1b8994223 */ /* 0x000fe20000010099 */
[----:B------:R-:W-:Y:S02]  /*2b80*/  @P4 HADD2.F32 R241, -RZ, R176.H1_H1 ;  /* 0x300000b0fff14230 */ /* 0x000fe40000004100 */
[----:B-1----:R-:W-:-:S03]  /*2b90*/  @P4 FMUL.FTZ R186, R245, R186 ;  /* 0x000000baf5ba4220 */ /* 0x002fc60000410000 */
[----:B------:R-:W-:Y:S01]  /*2ba0*/  @P4 FMUL.FTZ R241, R184, R241 ;  /* 0x000000f1b8f14220 */ /* 0x000fe20000410000 */
[----:B------:R-:W-:-:S04]  /*2bb0*/  @P4 F2FP.F16.F32.PACK_AB R184, RZ, R185 ;  /* 0x000000b9ffb8423e */ /* 0x000fc800000000ff */
[----:B------:R-:W-:Y:S01]  /*2bc0*/  @P4 F2FP.F16.F32.PACK_AB R185, RZ, R241 ;  /* 0x000000f1ffb9423e */ /* 0x000fe200000000ff */
[--C-:B------:R-:W-:Y:S02]  /*2bd0*/  @P4 HADD2.F32 R241, -RZ, R33.reuse.H0_H0 ;  /* 0x20000021fff14230 */ /* 0x100fe40000004100 */
[----:B--2---:R-:W-:Y:S01]  /*2be0*/  @P4 FMUL.FTZ R239, R239, R187 ;  /* 0x000000bbefef4220 */ /* 0x004fe20000410000 */
[----:B------:R-:W-:Y:S02]  /*2bf0*/  @P4 HADD2.F32 R187, -RZ, R33.H1_H1 ;  /* 0x30000021ffbb4230 */ /* 0x000fe40000004100 */
[C---:B------:R-:W-:Y:S01]  /*2c00*/  @P4 FFMA.FTZ R154, R186.reuse, R241, R154 ;  /* 0x000000f1ba9a4223 */ /* 0x040fe2000001009a */
[----:B------:R-:W-:Y:S01]  /*2c10*/  @P4 FMUL.FTZ R186, R186, R242 ;  /* 0x000000f2baba4220 */ /* 0x000fe20000410000 */
[----:B------:R-:W0:Y:S01]  /*2c20*/  @P4 LDC R241, c[0x0][0x29c] ;  /* 0x0000a700fff14b82 */ /* 0x000e220000000800 */
[C---:B------:R-:W-:Y:S01]  /*2c30*/  @P4 FFMA.FTZ R155, R239.reuse, R187, R155 ;  /* 0x000000bbef9b4223 */ /* 0x040fe2000001009b */
[----:B------:R-:W-:Y:S01]  /*2c40*/  @P4 FMUL.FTZ R187, R239, R244 ;  /* 0x000000f4efbb4220 */ /* 0x000fe20000410000 */
[----:B------:R-:W-:-:S02]  /*2c50*/  @!P5 FSEL R239, R60, RZ, P3 ;  /* 0x000000ff3cefd208 */ /* 0x000fc40001800000 */
[----:B------:R-:W-:Y:S02]  /*2c60*/  @P4 F2FP.F16.F32.PACK_AB R186, RZ, R186 ;  /* 0x000000baffba423e */ /* 0x000fe400000000ff */
[----:B------:R-:W-:Y:S01]  /*2c70*/  @P4 F2FP.F16.F32.PACK_AB R187, RZ, R187 ;  /* 0x000000bbffbb423e */ /* 0x000fe200000000ff */
[----:B------:R-:W1:Y:S01]  /*2c80*/  @P4 LDC R242, c[0x0][0x29c] ;  /* 0x0000a700fff24b82 */ /* 0x000e620000000800 */
        /* <DEDUP_REMOVED lines=9> */
.L_x_9150:
[----:B------:R-:W-:Y:S05]  /*2d20*/  BSYNC B0 ;  /* 0x0000000000007941 */ /* 0x000fea0003800000 */
.L_x_9149:
[----:B------:R-:W-:Y:S02]  /*2d30*/  @P4 HADD2.F32 R244, -RZ, R34.H0_H0 ;  /* 0x20000022fff44230 */ /* 0x000fe40000004100 */
[----:B-1----:R-:W-:Y:S01]  /*2d40*/  @P4 FMUL.FTZ R242, R239, R242 ;  /* 0x000000f2eff24220 */ /* 0x002fe20000410000 */
[----:B------:R-:W-:Y:S01]  /*2d50*/  @P4 HADD2.F32 R245, -RZ, R178.H0_H0 ;  /* 0x200000b2fff54230 */ /* 0x000fe20000004100 */
[----:B------:R-:W-:Y:S01]  /*2d60*/  @!P5 ISETP.NE.AND.EX P2, PT, R5, RZ, PT, P2 ;  /* 0x000000ff0500d20c */ /* 0x000fe20003f45320 */
[----:B------:R-:W-:Y:S01]  /*2d70*/  BSSY B0, `(.L_x_9151) ;  /* 0x000000d000007945 */ /* 0x000fe20003800000 */
[C---:B------:R-:W-:Y:S02]  /*2d80*/  @P4 FFMA.FTZ R148, R242.reuse, R244, R148 ;  /* 0x000000f4f2944223 */ /* 0x040fe40000010094 */
[----:B------:R-:W-:Y:S01]  /*2d90*/  @P4 FMUL.FTZ R245, R242, R245 ;  /* 0x000000f5f2f54220 */ /* 0x000fe20000410000 */
[----:B------:R-:W-:Y:S01]  /*2da0*/  @!P5 FSEL R242, R61, RZ, P2 ;  /* 0x000000ff3df2d208 */ /* 0x000fe20001000000 */
        /* <DEDUP_REMOVED lines=9> */
.L_x_9152:
[----:B------:R-:W-:Y:S05]  /*2e40*/  BSYNC B0 ;  /* 0x0000000000007941 */ /* 0x000fea0003800000 */
.L_x_9151:
[----:B------:R-:W-:Y:S02]  /*2e50*/  @P4 HADD2.F32 R244, -RZ, R34.H1_H1 ;  /* 0x30000022fff44230 */ /* 0x000fe40000004100 */
[----:B0-----:R-:W-:Y:S01]  /*2e60*/  @P4 FMUL.FTZ R241, R242, R241 ;  /* 0x000000f1f2f14220 */ /* 0x001fe20000410000 */
[----:B------:R-:W-:Y:S01]  /*2e70*/  @P4 F2FP.F16.F32.PACK_AB R245, RZ, R245 ;  /* 0x000000f5fff5423e */ /* 0x000fe200000000ff */
[----:B------:R-:W-:Y:S01]  /*2e80*/  BSSY B0, `(.L_x_9153) ;  /* 0x000001c000007945 */ /* 0x000fe20003800000 */
[----:B------:R-:W-:Y:S01]  /*2e90*/  @!P5 ISETP.NE.U32.AND P3, PT, R4, RZ, PT ;  /* 0x000000ff0400d20c */ /* 0x000fe20003f65070 */
[----:B------:R-:W-:Y:S01]  /*2ea0*/  @P4 FFMA.FTZ R149, R241, R244, R149 ;  /* 0x000000f4f1954223 */ /* 0x000fe20000010095 */
[----:B------:R-:W-:Y:S01]  /*2eb0*/  @P4 HADD2.F32 R244, -RZ, R178.H1_H1 ;  /* 0x300000b2fff44230 */ /* 0x000fe20000004100 */
[----:B------:R-:W-:Y:S02]  /*2ec0*/  @P4 PRMT R24, R184, 0x7610, R24 ;  /* 0x00007610b8184816 */ /* 0x000fe40000000018 */
[----:B------:R-:W-:-:S02]  /*2ed0*/  @P4 PRMT R25, R186, 0x7610, R25 ;  /* 0x00007610ba194816 */ /* 0x000fc40000000019 */
[----:B------:R-:W-:Y:S01]  /*2ee0*/  @P4 FMUL.FTZ R244, R241, R244 ;  /* 0x000000f4f1f44220 */ /* 0x000fe20000410000 */
[----:B------:R-:W-:Y:S01]  /*2ef0*/  @P4 PRMT R26, R245, 0x7610, R26 ;  /* 0x00007610f51a4816 */ /* 0x000fe2000000001a */
[----:B------:R-:W0:Y:S01]  /*2f00*/  @P4 LDC R241, c[0x0][0x29c] ;  /* 0x0000a700fff14b82 */ /* 0x000e220000000800 */
[----:B------:R-:W-:Y:S02]  /*2f10*/  @!P5 ISETP.NE.U32.AND P2, PT, R4, RZ, PT ;  /* 0x000000ff0400d20c */ /* 0x000fe40003f45070 */
[----:B------:R-:W-:Y:S02]  /*2f20*/  @P4 F2FP.F16.F32.PACK_AB R244, RZ, R244 ;  /* 0x000000f4fff4423e */ /* 0x000fe400000000ff */
[----:B------:R-:W-:Y:S02]  /*2f30*/  @!P5 ISETP.NE.AND.EX P3, PT, R5, RZ, PT, P3 ;  /* 0x000000ff0500d20c */ /* 0x000fe40003f65330 */
[----:B------:R-:W-:Y:S02]  /*2f40*/  @P4 PRMT R24, R24, 0x5410, R185 ;  /* 0x0000541018184816 */ /* 0x000fe400000000b9 */
[----:B------:R-:W-:-:S02]  /*2f50*/  SEL R185, R242, R181, P0 ;  /* 0x000000b5f2b97207 */ /* 0x000fc40000000000 */
[----:B------:R-:W-:Y:S02]  /*2f60*/  @P4 PRMT R25, R25, 0x5410, R187 ;  /* 0x0000541019194816 */ /* 0x000fe400000000bb */
[----:B------:R-:W-:Y:S02]  /*2f70*/  @P4 PRMT R26, R26, 0x5410, R244 ;  /* 0x000054101a1a4816 */ /* 0x000fe400000000f4 */
        /* <DEDUP_REMOVED lines=12> */
.L_x_9154:
[----:B------:R-:W-:Y:S05]  /*3040*/  BSYNC B0 ;  /* 0x0000000000007941 */ /* 0x000fea0003800000 */
.L_x_9153:
        /* <DEDUP_REMOVED lines=11> */
.L_x_9156:
[----:B------:R-:W-:Y:S05]  /*3100*/  BSYNC B0 ;  /* 0x0000000000007941 */ /* 0x000fea0003800000 */
.L_x_9155:
[C---:B------:R-:W-:Y:S01]  /*3110*/  SEL R186, R242.reuse, R182, P0 ;  /* 0x000000b6f2ba7207 */ /* 0x040fe20000000000 */
[----:B0-----:R-:W-:Y:S01]  /*3120*/  @P4 FMUL.FTZ R241, R242, R241 ;  /* 0x000000f1f2f14220 */ /* 0x001fe20000410000 */
[----:B------:R-:W-:-:S05]  /*3130*/  SEL R187, R239, R183, P0 ;  /* 0x000000b7efbb7207 */ /* 0x000fca0000000000 */
[----:B------:R0:W-:Y:S02]  /*3140*/  @P1 STG.E.128 desc[UR4][R206.64+0x10], R184 ;  /* 0x000010b8ce001986 */ /* 0x0001e4000c101d04 */
[----:B0-----:R-:W0:Y:S01]  /*3150*/  @P4 LDC R206, c[0x0][0x29c] ;  /* 0x0000a700ffce4b82 */ /* 0x001e220000000800 */
[----:B------:R-:W-:Y:S02]  /*3160*/  @P4 HADD2.F32 R184, -RZ, R35.H0_H0 ;  /* 0x20000023ffb84230 */ /* 0x000fe40000004100 */
[----:B------:R-:W-:-:S03]  /*3170*/  @P4 HADD2.F32 R207, -RZ, R179.H0_H0 ;  /* 0x200000b3ffcf4230 */ /* 0x000fc60000004100 */
[C---:B------:R-:W-:Y:S02]  /*3180*/  @P4 FFMA.FTZ R150, R241.reuse, R184, R150 ;  /* 0x000000b8f1964223 */ /* 0x040fe40000010096 */
[----:B------:R-:W1:Y:S01]  /*3190*/  @P4 LDC.64 R186, c[0x0][0x2f8] ;  /* 0x0000be00ffba4b82 */ /* 0x000e620000000a00 */
[----:B------:R-:W-:-:S05]  /*31a0*/  @P4 FMUL.FTZ R207, R241, R207 ;  /* 0x000000cff1cf4220 */ /* 0x000fca0000410000 */
[----:B------:R-:W-:Y:S02]  /*31b0*/  @P4 F2FP.F16.F32.PACK_AB R207, RZ, R207 ;  /* 0x000000cfffcf423e */ /* 0x000fe400000000ff */
[----:B------:R-:W2:Y:S02]  /*31c0*/  @P4 LDC.64 R184, c[0x0][0x220] ;  /* 0x00008800ffb84b82 */ /* 0x000ea40000000a00 */
[----:B------:R-:W-:Y:S01]  /*31d0*/  @P4 PRMT R27, R207, 0x7610, R27 ;  /* 0x00007610cf1b4816 */ /* 0x000fe2000000001b */
[----:B0-----:R-:W-:Y:S01]  /*31e0*/  @P4 FMUL.FTZ R206, R239, R206 ;  /* 0x000000ceefce4220 */ /* 0x001fe20000410000 */
[----:B------:R-:W-:-:S05]  /*31f0*/  @P4 HADD2.F32 R239, -RZ, R179.H1_H1 ;  /* 0x300000b3ffef4230 */ /* 0x000fca0000004100 */
[----:B------:R-:W-:Y:S01]  /*3200*/  @P4 FMUL.FTZ R239, R206, R239 ;  /* 0x000000efceef4220 */ /* 0x000fe20000410000 */
[----:B-1----:R-:W-:-:S04]  /*3210*/  @P4 IMAD.WIDE.U32 R186, R208, 0x10, R186 ;  /* 0x00000010d0ba4825 */ /* 0x002fc800078e00ba */
[----:B------:R-:W-:-:S04]  /*3220*/  @P4 F2FP.F16.F32.PACK_AB R239, RZ, R239 ;  /* 0x000000efffef423e */ /* 0x000fc800000000ff */
[----:B------:R-:W-:Y:S02]  /*3230*/  @P4 PRMT R27, R27, 0x5410, R239 ;  /* 0x000054101b1b4816 */ /* 0x000fe400000000ef */
[----:B------:R-:W-:-:S03]  /*3240*/  IADD3 R239, R208, 0x20, RZ ;  /* 0x00000020d0ef7810 */ /* 0x000fc60007ffe0ff */
[----:B------:R0:W-:Y:S02]  /*3250*/  @P4 STG.E.128 desc[UR4][R186.64], R24 ;  /* 0x00000018ba004986 */ /* 0x0001e4000c101d04 */
[----:B--2---:R-:W-:Y:S01]  /*3260*/  @P4 IMAD.WIDE.U32 R184, R239, 0x10, R184 ;  /* 0x00000010efb84825 */ /* 0x004fe200078e00b8 */
[----:B------:R-:W-:-:S03]  /*3270*/  @!P5 ISETP.NE.U32.AND P3, PT, R4, RZ, PT ;  /* 0x000000ff0400d20c */ /* 0x000fc60003f65070 */
[----:B0-----:R-:W-:Y:S01]  /*3280*/  @P4 HADD2.F32 R187, -RZ, R35.H1_H1 ;  /* 0x30000023ffbb4230 */ /* 0x001fe20000004100 */
[----:B------:R-:W0:Y:S01]  /*3290*/  @P4 LDC R186, c[0x0][0x29c] ;  /* 0x0000a700ffba4b82 */ /* 0x000e220000000800 */
[----:B------:R1:W5:Y:S01]  /*32a0*/  @P4 LDG.E.128 R32, desc[UR4][R184.64] ;  /* 0x00000004b8204981 */ /* 0x000362000c1e1d00 */
[----:B------:R-:W-:Y:S01]  /*32b0*/  @!P5 ISETP.NE.AND.EX P3, PT, R5, RZ, PT, P3 ;  /* 0x000000ff0500d20c */ /* 0x000fe20003f65330 */
[----:B------:R-:W-:Y:S01]  /*32c0*/  BSSY B0, `(.L_x_9157) ;  /* 0x000000e000007945 */ /* 0x000fe20003800000 */
[----:B------:R-:W-:Y:S01]  /*32d0*/  @P4 FFMA.FTZ R151, R206, R187, R151 ;  /* 0x000000bbce974223 */ /* 0x000fe20000010097 */
[----:B------:R-:W-:-:S03]  /*32e0*/  @!P5 ISETP.NE.U32.AND P2, PT, R4, RZ, PT ;  /* 0x000000ff0400d20c */ /* 0x000fc60003f45070 */
[----:B-1----:R-:W1:Y:S01]  /*32f0*/  @P4 LDC R185, c[0x0][0x29c] ;  /* 0x0000a700ffb94b82 */ /* 0x002e620000000800 */
        /* <DEDUP_REMOVED lines=10> */
.L_x_9158:
[----:B------:R-:W-:Y:S05]  /*33a0*/  BSYNC B0 ;  /* 0x0000000000007941 */ /* 0x000fea0003800000 */
.L_x_9157:
[----:B-----5:R-:W-:Y:S02]  /*33b0*/  @P4 HADD2.F32 R187, -RZ, R32.H0_H0 ;  /* 0x20000020ffbb4230 */ /* 0x020fe40000004100 */
[----:B-1----:R-:W-:Y:S01]  /*33c0*/  @P4 FMUL.FTZ R185, R184, R185 ;  /* 0x000000b9b8b94220 */ /* 0x002fe20000410000 */
[----:B------:R-:W-:Y:S01]  /*33d0*/  @P4 HADD2.F32 R241, -RZ, R172.H0_H0 ;  /* 0x200000acfff14230 */ /* 0x000fe20000004100 */
[----:B------:R-:W-:Y:S01]  /*33e0*/  @!P5 ISETP.NE.AND.EX P2, PT, R5, RZ, PT, P2 ;  /* 0x000000ff0500d20c */ /* 0x000fe20003f45320 */
[----:B------:R-:W-:Y:S01]  /*33f0*/  BSSY B0, `(.L_x_9159) ;  /* 0x000000d000007945 */ /* 0x000fe20003800000 */
[----:B------:R-:W-:Y:S02]  /*3400*/  @P4 FFMA.FTZ R144, R187, R185, R144 ;  /* 0x000000b9bb904223 */ /* 0x000fe40000010090 */
        /* <DEDUP_REMOVED lines=11> */
.L_x_9160:
[----:B------:R-:W-:Y:S05]  /*34c0*/  BSYNC B0 ;  /* 0x0000000000007941 */ /* 0x000fea0003800000 */
.L_x_9159:
[----:B------:R-:W1:Y:S01]  /*34d0*/  @P4 LDC R245, c[0x0][0x29c] ;  /* 0x0000a700fff54b82 */ /* 0x000e620000000800 */
[----:B------:R-:W-:Y:S02]  /*34e0*/  @P4 HADD2.F32 R206, -RZ, R172.H1_H1 ;  /* 0x300000acffce4230 */ /* 0x000fe40000004100 */
[----:B0-----:R-:W-:Y:S01]  /*34f0*/  @P4 FMUL.FTZ R186, R185, R186 ;  /* 0x000000bab9ba4220 */ /* 0x001fe20000410000 */
[----:B------:R-:W-:Y:S01]  /*3500*/  @!P5 ISETP.NE.U32.AND P3, PT, R4, RZ, PT ;  /* 0x000000ff0400d20c */ /* 0x000fe20003f65070 */
[----:B------:R-:W-:Y:S01]  /*3510*/  @P4 HADD2.F32 R187, -RZ, R32.H1_H1 ;  /* 0x30000020ffbb4230 */ /* 0x000fe20000004100 */
[----:B------:R-:W-:Y:S01]  /*3520*/  BSSY B0, `(.L_x_9161) ;  /* 0x0000012000007945 */ /* 0x000fe20003800000 */
[----:B------:R-:W-:Y:S01]  /*3530*/  @P4 FMUL.FTZ R242, R186, R206 ;  /* 0x000000cebaf24220 */ /* 0x000fe20000410000 */
[----:B------:R-:W-:Y:S01]  /*3540*/  @!P5 ISETP.NE.AND.EX P3, PT, R5, RZ, PT, P3 ;  /* 0x000000ff0500d20c */ /* 0x000fe20003f65330 */
[----:B------:R-:W0:Y:S01]  /*3550*/  @P4 LDC R244, c[0x0][0x29c] ;  /* 0x0000a700fff44b82 */ /* 0x000e220000000800 */
[----:B------:R-:W-:Y:S01]  /*3560*/  @P4 FFMA.FTZ R145, R187, R186, R145 ;  /* 0x000000babb914223 */ /* 0x000fe20000010091 */
[----:B------:R-:W-:-:S02]  /*3570*/  @!P5 ISETP.NE.U32.AND P2, PT, R4, RZ, PT ;  /* 0x000000ff0400d20c */ /* 0x000fc40003f45070 */
[----:B------:R-:W-:Y:S02]  /*3580*/  @P4 F2FP.F16.F32.PACK_AB R241, RZ, R241 ;  /* 0x000000f1fff1423e */ /* 0x000fe400000000ff */
[----:B------:R-:W-:Y:S02]  /*3590*/  @P4 F2FP.F16.F32.PACK_AB R242, RZ, R242 ;  /* 0x000000f2fff2423e */ /* 0x000fe400000000ff */
        /* <DEDUP_REMOVED lines=10> */
.L_x_9162:
[----:B------:R-:W-:Y:S05]  /*3640*/  BSYNC B0 ;  /* 0x0000000000007941 */ /* 0x000fea0003800000 */
.L_x_9161:
[----:B------:R-:W-:Y:S02]  /*3650*/  @P4 HADD2.F32 R187, -RZ, R33.H0_H0 ;  /* 0x20000021ffbb4230 */ /* 0x000fe40000004100 */
[----:B-1----:R-:W-:Y:S01]  /*3660*/  @P4 FMUL.FTZ R245, R186, R245 ;  /* 0x000000f5baf54220 */ /* 0x002fe20000410000 */
[----:B------:R-:W-:Y:S01]  /*3670*/  @!P5 ISETP.NE.AND.EX P2, PT, R5, RZ, PT, P2 ;  /* 0x000000ff0500d20c */ /* 0x000fe20003f45320 */
[----:B------:R-:W-:Y:S02]  /*3680*/  BSSY B0, `(.L_x_9163) ;  /* 0x000000c000007945 */ /* 0x000fe40003800000 */
[----:B------:R-:W-:Y:S01]  /*3690*/  @P4 FFMA.FTZ R146, R187, R245, R146 ;  /* 0x000000f5bb924223 */ /* 0x000fe20000010092 */
        /* <DEDUP_REMOVED lines=10> */
.L_x_9164:
[----:B------:R-:W-:Y:S05]  /*3740*/  BSYNC B0 ;  /* 0x0000000000007941 */ /* 0x000fea0003800000 */
.L_x_9163:
[----:B------:R-:W-:Y:S02]  /*3750*/  @P4 HADD2.F32 R207, -RZ, R173.H0_H0 ;  /* 0x200000adffcf4230 */ /* 0x000fe40000004100 */
[----:B0-----:R-:W-:Y:S01]  /*3760*/  @P4 FMUL.FTZ R244, R187, R244 ;  /* 0x000000f4bbf44220 */ /* 0x001fe20000410000 */
[----:B------:R-:W-:Y:S01]  /*3770*/  @P4 HADD2.F32 R206, -RZ, R33.H1_H1 ;  /* 0x30000021ffce4230 */ /* 0x000fe20000004100 */
[----:B------:R-:W-:Y:S01]  /*3780*/  @!P5 ISETP.NE.U32.AND P3, PT, R4, RZ, PT ;  /* 0x000000ff0400d20c */ /* 0x000fe20003f65070 */
[----:B------:R-:W-:Y:S02]  /*3790*/  @P4 HADD2.F32 R246, -RZ, R173.H1_H1 ;  /* 0x300000adfff64230 */ /* 0x000fe40000004100 */
[----:B------:R-:W-:Y:S01]  /*37a0*/  @P4 FMUL.FTZ R245, R245, R207 ;  /* 0x000000cff5f54220 */ /* 0x000fe20000410000 */
[----:B------:R-:W-:Y:S01]  /*37b0*/  @P4 PRMT R24, R241, 0x7610, R24 ;  /* 0x00007610f1184816 */ /* 0x000fe20000000018 */
[----:B------:R-:W-:Y:S01]  /*37c0*/  @P4 FFMA.FTZ R147, R206, R244, R147 ;  /* 0x000000f4ce934223 */ /* 0x000fe20000010093 */
[----:B------:R-:W0:Y:S01]  /*37d0*/  @P4 LDC R207, c[0x0][0x29c] ;  /* 0x0000a700ffcf4b82 */ /* 0x000e220000000800 */
[----:B------:R-:W-:Y:S01]  /*37e0*/  @P4 FMUL.FTZ R246, R244, R246 ;  /* 0x000000f6f4f64220 */ /* 0x000fe20000410000 */
[----:B------:R-:W-:Y:S01]  /*37f0*/  @P4 F2FP.F16.F32.PACK_AB R245, RZ, R245 ;  /* 0x000000f5fff5423e */ /* 0x000fe200000000ff */
[----:B------:R-:W-:Y:S01]  /*3800*/  BSSY B0, `(.L_x_9165) ;  /* 0x0000012000007945 */ /* 0x000fe20003800000 */
[----:B------:R-:W-:-:S02]  /*3810*/  @!P5 ISETP.NE.AND.EX P3, PT, R5, RZ, PT, P3 ;  /* 0x000000ff0500d20c */ /* 0x000fc40003f65330 */
[----:B------:R-:W-:Y:S02]  /*3820*/  @P4 F2FP.F16.F32.PACK_AB R246, RZ, R246 ;  /* 0x000000f6fff6423e */ /* 0x000fe400000000ff */
[----:B------:R-:W1:Y:S01]  /*3830*/  @P4 LDC R206, c[0x0][0x29c] ;  /* 0x0000a700ffce4b82 */ /* 0x000e620000000800 */
[----:B------:R-:W-:Y:S02]  /*3840*/  @P4 PRMT R25, R245, 0x7610, R25 ;  /* 0x00007610f5194816 */ /* 0x000fe40000000019 */
[----:B------:R-:W-:Y:S02]  /*3850*/  @P4 PRMT R24, R24, 0x5410, R242 ;  /* 0x0000541018184816 */ /* 0x000fe400000000f2 */
[----:B------:R-:W-:Y:S02]  /*3860*/  @!P5 ISETP.NE.U32.AND P2, PT, R4, RZ, PT ;  /* 0x000000ff0400d20c */ /* 0x000fe40003f45070 */
[----:B------:R-:W-:Y:S02]  /*3870*/  @P4 PRMT R25, R25, 0x5410, R246 ;  /* 0x0000541019194816 */ /* 0x000fe400000000f6 */
        /* <DEDUP_REMOVED lines=10> */
.L_x_9166:
[----:B------:R-:W-:Y:S05]  /*3920*/  BSYNC B0 ;  /* 0x0000000000007941 */ /* 0x000fea0003800000 */
.L_x_9165:
[----:B0-----:R-:W-:Y:S01]  /*3930*/  @P4 FMUL.FTZ R241, R249, R207 ;  /* 0x000000cff9f14220 */ /* 0x001fe20000410000 */
[----:B------:R-:W-:Y:S01]  /*3940*/  @P4 HADD2.F32 R207, -RZ, R34.H0_H0 ;  /* 0x20000022ffcf4230 */ /* 0x000fe20000004100 */
[----:B------:R-:W-:Y:S01]  /*3950*/  @!P5 ISETP.NE.AND.EX P2, PT, R5, RZ, PT, P2 ;  /* 0x000000ff0500d20c */ /* 0x000fe20003f45320 */
[----:B------:R-:W-:Y:S03]  /*3960*/  BSSY B0, `(.L_x_9167) ;  /* 0x000000c000007945 */ /* 0x000fe60003800000 */
[----:B------:R-:W-:Y:S01]  /*3970*/  @P4 FFMA.FTZ R140, R207, R241, R140 ;  /* 0x000000f1cf8c4223 */ /* 0x000fe2000001008c */
        /* <DEDUP_REMOVED lines=10> */
.L_x_9168:
[----:B------:R-:W-:Y:S05]  /*3a20*/  BSYNC B0 ;  /* 0x0000000000007941 */ /* 0x000fea0003800000 */
.L_x_9167:
[----:B-1----:R-:W-:Y:S01]  /*3a30*/  @P4 FMUL.FTZ R207, R248, R206 ;  /* 0x000000cef8cf4220 */ /* 0x002fe20000410000 */
[----:B------:R-:W-:Y:S01]  /*3a40*/  @P4 HADD2.F32 R206, -RZ, R174.H0_H0 ;  /* 0x200000aeffce4230 */ /* 0x000fe20000004100 */
[C---:B------:R-:W-:Y:S01]  /*3a50*/  @!P5 ISETP.NE.U32.AND P3, PT, R4.reuse, RZ, PT ;  /* 0x000000ff0400d20c */ /* 0x040fe20003f65070 */
[----:B------:R-:W-:Y:S01]  /*3a60*/  @P4 HADD2.F32 R242, -RZ, R34.H1_H1 ;  /* 0x30000022fff24230 */ /* 0x000fe20000004100 */
[----:B------:R-:W-:Y:S01]  /*3a70*/  @!P5 ISETP.NE.U32.AND P2, PT, R4, RZ, PT ;  /* 0x000000ff0400d20c */ /* 0x000fe20003f45070 */
[----:B------:R-:W-:Y:S02]  /*3a80*/  @P4 HADD2.F32 R244, -RZ, R174.H1_H1 ;  /* 0x300000aefff44230 */ /* 0x000fe40000004100 */
[----:B------:R-:W-:Y:S01]  /*3a90*/  @P4 FMUL.FTZ R206, R241, R206 ;  /* 0x000000cef1ce4220 */ /* 0x000fe20000410000 */
[----:B------:R-:W-:Y:S01]  /*3aa0*/  @!P5 ISETP.NE.AND.EX P3, PT, R5, RZ, PT, P3 ;  /* 0x000000ff0500d20c */ /* 0x000fe20003f65330 */
[----:B------:R-:W-:Y:S01]  /*3ab0*/  @P4 FFMA.FTZ R141, R242, R207, R141 ;  /* 0x000000cff28d4223 */ /* 0x000fe2000001008d */
[----:B------:R-:W0:Y:S01]  /*3ac0*/  @P4 LDC R241, c[0x0][0x29c] ;  /* 0x0000a700fff14b82 */ /* 0x000e220000000800 */
[----:B------:R-:W-:Y:S01]  /*3ad0*/  @P4 FMUL.FTZ R207, R207, R244 ;  /* 0x000000f4cfcf4220 */ /* 0x000fe20000410000 */
[----:B------:R-:W-:Y:S01]  /*3ae0*/  BSSY B0, `(.L_x_9169) ;  /* 0x000000f000007945 */ /* 0x000fe20003800000 */
[----:B------:R-:W-:-:S02]  /*3af0*/  @!P5 ISETP.NE.AND.EX P2, PT, R5, RZ, PT, P2 ;  /* 0x000000ff0500d20c */ /* 0x000fc40003f45320 */
[----:B------:R-:W-:Y:S02]  /*3b00*/  @P4 F2FP.F16.F32.PACK_AB R206, RZ, R206 ;  /* 0x000000ceffce423e */ /* 0x000fe400000000ff */
[----:B------:R-:W-:Y:S01]  /*3b10*/  @P4 F2FP.F16.F32.PACK_AB R207, RZ, R207 ;  /* 0x000000cfffcf423e */ /* 0x000fe200000000ff */
[----:B------:R-:W1:Y:S01]  /*3b20*/  @P4 LDC R242, c[0x0][0x29c] ;  /* 0x0000a700fff24b82 */ /* 0x000e620000000800 */
        /* <DEDUP_REMOVED lines=10> */
.L_x_9170:
[----:B------:R-:W-:Y:S05]  /*3bd0*/  BSYNC B0 ;  /* 0x0000000000007941 */ /* 0x000fea0003800000 */
.L_x_9169:
[----:B------:R-:W-:Y:S01]  /*3be0*/  BSSY B0, `(.L_x_9171) ;  /* 0x000000c000007945 */ /* 0x000fe20003800000 */
[----:B-1----:R-:W-:Y:S01]  /*3bf0*/  @P4 FMUL.FTZ R242, R247, R242 ;  /* 0x000000f2f7f24220 */ /* 0x002fe20000410000 */
        /* <DEDUP_REMOVED lines=10> */
.L_x_9172:
[----:B------:R-:W-:Y:S05]  /*3ca0*/  BSYNC B0 ;  /* 0x0000000000007941 */ /* 0x000fea0003800000 */
.L_x_9171:
[----:B------:R-:W-:Y:S01]  /*3cb0*/  @P4 PRMT R26, R206, 0x7610, R26 ;  /* 0x00007610ce1a4816 */ /* 0x000fe2000000001a */
[--C-:B------:R-:W-:Y:S01]  /*3cc0*/  @P4 HADD2.F32 R245, -RZ, R175.reuse.H0_H0 ;  /* 0x200000affff54230 */ /* 0x100fe20000004100 */
[----:B------:R-:W-:Y:S01]  /*3cd0*/  SEL R184, R184, R28, P0 ;  /* 0x0000001cb8b87207 */ /* 0x000fe20000000000 */
[----:B------:R-:W-:Y:S01]  /*3ce0*/  @P4 HADD2.F32 R244, -RZ, R175.H1_H1 ;  /* 0x300000affff44230 */ /* 0x000fe20000004100 */
[----:B------:R-:W-:Y:S01]  /*3cf0*/  @P4 PRMT R26, R26, 0x5410, R207 ;  /* 0x000054101a1a4816 */ /* 0x000fe200000000cf */
[----:B0-----:R-:W-:Y:S01]  /*3d00*/  @P4 FMUL.FTZ R241, R246, R241 ;  /* 0x000000f1f6f14220 */ /* 0x001fe20000410000 */
[----:B------:R-:W0:Y:S01]  /*3d10*/  @P1 LDC.64 R206, c[0x0][0x308] ;  /* 0x0000c200ffce1b82 */ /* 0x000e220000000a00 */
[----:B------:R-:W-:Y:S01]  /*3d20*/  SEL R185, R185, R29, P0 ;  /* 0x0000001db9b97207 */ /* 0x000fe20000000000 */
[----:B------:R-:W-:Y:S01]  /*3d30*/  @P4 FMUL.FTZ R245, R242, R245 ;  /* 0x000000f5f2f54220 */ /* 0x000fe20000410000 */
[----:B------:R-:W-:Y:S01]  /*3d40*/  SEL R186, R186, R30, P0 ;  /* 0x0000001ebaba7207 */ /* 0x000fe20000000000 */
[----:B------:R-:W-:Y:S01]  /*3d50*/  @P4 FMUL.FTZ R244, R241, R244 ;  /* 0x000000f4f1f44220 */ /* 0x000fe20000410000 */
[----:B------:R-:W-:-:S02]  /*3d60*/  SEL R187, R187, R31, P0 ;  /* 0x0000001fbbbb7207 */ /* 0x000fc40000000000 */
[----:B------:R-:W-:Y:S02]  /*3d70*/  @P4 F2FP.F16.F32.PACK_AB R245, RZ, R245 ;  /* 0x000000f5fff5423e */ /* 0x000fe400000000ff */
[----:B------:R-:W-:Y:S02]  /*3d80*/  @P4 F2FP.F16.F32.PACK_AB R244, RZ, R244 ;  /* 0x000000f4fff4423e */ /* 0x000fe400000000ff */
[----:B------:R-:W-:-:S04]  /*3d90*/  @P4 PRMT R27, R245, 0x7610, R27 ;  /* 0x00007610f51b4816 */ /* 0x000fc8000000001b */
[----:B------:R-:W-:Y:S01]  /*3da0*/  @P4 PRMT R27, R27, 0x5410, R244 ;  /* 0x000054101b1b4816 */ /* 0x000fe200000000f4 */
[----:B0-----:R-:W-:Y:S01]  /*3db0*/  @P1 IMAD.WIDE.U32 R206, R226, 0x20, R206 ;  /* 0x00000020e2ce1825 */ /* 0x001fe200078e00ce */
[----:B------:R-:W-:-:S04]  /*3dc0*/  IADD3 R226, R208, 0x40, RZ ;  /* 0x00000040d0e27810 */ /* 0x000fc80007ffe0ff */
[----:B------:R0:W-:Y:S02]  /*3dd0*/  @P1 STG.E.128 desc[UR4][R206.64], R184 ;  /* 0x000000b8ce001986 */ /* 0x0001e4000c101d04 */
[----:B0-----:R-:W-:Y:S02]  /*3de0*/  SEL R184, R249, R180, P0 ;  /* 0x000000b4f9b87207 */ /* 0x001fe40000000000 */
[----:B------:R-:W-:Y:S02]  /*3df0*/  SEL R185, R248, R181, P0 ;  /* 0x000000b5f8b97207 */ /* 0x000fe40000000000 */
[----:B------:R-:W-:Y:S02]  /*3e00*/  SEL R186, R247, R182, P0 ;  /* 0x000000b6f7ba7207 */ /* 0x000fe40000000000 */
[----:B------:R-:W-:-:S05]  /*3e10*/  SEL R187, R246, R183, P0 ;  /* 0x000000b7f6bb7207 */ /* 0x000fca0000000000 */
[----:B------:R0:W-:Y:S02]  /*3e20*/  @P1 STG.E.128 desc[UR4][R206.64+0x10], R184 ;  /* 0x000010b8ce001986 */ /* 0x0001e4000c101d04 */
[----:B0-----:R-:W0:Y:S08]  /*3e30*/  @P4 LDC.64 R186, c[0x0][0x2f8] ;  /* 0x0000be00ffba4b82 */ /* 0x001e300000000a00 */
[----:B------:R-:W1:Y:S01]  /*3e40*/  @P4 LDC.64 R184, c[0x0][0x220] ;  /* 0x00008800ffb84b82 */ /* 0x000e620000000a00 */
[----:B0-----:R-:W-:-:S05]  /*3e50*/  @P4 IMAD.WIDE.U32 R186, R239, 0x10, R186 ;  /* 0x00000010efba4825 */ /* 0x001fca00078e00ba */
[----:B------:R0:W-:Y:S01]  /*3e60*/  @P4 STG.E.128 desc[UR4][R186.64], R24 ;  /* 0x00000018ba004986 */ /* 0x0001e2000c101d04 */
[----:B-1----:R-:W-:-:S04]  /*3e70*/  @P4 IMAD.WIDE.U32 R184, R226, 0x10, R184 ;  /* 0x00000010e2b84825 */ /* 0x002fc800078e00b8 */
[--C-:B0-----:R-:W-:Y:S02]  /*3e80*/  @P4 HADD2.F32 R186, -RZ, R35.reuse.H0_H0 ;  /* 0x20000023ffba4230 */ /* 0x101fe40000004100 */
[----:B------:R-:W-:Y:S02]  /*3e90*/  @P4 HADD2.F32 R187, -RZ, R35.H1_H1 ;  /* 0x30000023ffbb4230 */ /* 0x000fe40000004100 */
[----:B------:R0:W5:Y:S01]  /*3ea0*/  @P4 LDG.E.128 R32, desc[UR4][R184.64] ;  /* 0x00000004b8204981 */ /* 0x000162000c1e1d00 */
[----:B------:R-:W-:Y:S02]  /*3eb0*/  @P4 FFMA.FTZ R142, R186, R242, R142 ;  /* 0x000000f2ba8e4223 */ /* 0x000fe4000001008e */
[----:B------:R-:W1:Y:S08]  /*3ec0*/  @P4 LDC R186, c[0x0][0x29c] ;  /* 0x0000a700ffba4b82 */ /* 0x000e700000000800 */
[----:B0-----:R-:W0:Y:S01]  /*3ed0*/  @P4 LDC R185, c[0x0][0x29c] ;  /* 0x0000a700ffb94b82 */ /* 0x001e220000000800 */
[C---:B------:R-:W-:Y:S01]  /*3ee0*/  @!P5 ISETP.NE.U32.AND P3, PT, R4.reuse, RZ, PT ;  /* 0x000000ff0400d20c */ /* 0x040fe20003f65070 */
[----:B------:R-:W-:Y:S03]  /*3ef0*/  BSSY B0, `(.L_x_9173) ;  /* 0x000000e000007945 */ /* 0x000fe60003800000 */
[----:B------:R-:W-:Y:S01]  /*3f00*/  @!P5 ISETP.NE.AND.EX P3, PT, R5, RZ, PT, P3 ;  /* 0x000000ff0500d20c */ /* 0x000fe20003f65330 */
[----:B------:R-:W-:Y:S01]  /*3f10*/  @P4 FFMA.FTZ R143, R187, R241, R143 ;  /* 0x000000f1bb8f4223 */ /* 0x000fe2000001008f */
[----:B------:R-:W-:-:S02]  /*3f20*/  @!P5 ISETP.NE.U32.AND P2, PT, R4, RZ, PT ;  /* 0x000000ff0400d20c */ /* 0x000fc40003f45070 */
        /* <DEDUP_REMOVED lines=10> */
.L_x_9174:
[----:B------:R-:W-:Y:S05]  /*3fd0*/  BSYNC B0 ;  /* 0x0000000000007941 */ /* 0x000fea0003800000 */
.L_x_9173:
[----:B-----5:R-:W-:Y:S02]  /*3fe0*/  @P4 HADD2.F32 R187, -RZ, R32.H0_H0 ;  /* 0x20000020ffbb4230 */ /* 0x020fe40000004100 */
[----:B0-----:R-:W-:Y:S01]  /*3ff0*/  @P4 FMUL.FTZ R185, R184, R185 ;  /* 0x000000b9b8b94220 */ /* 0x001fe20000410000 */
        /* <DEDUP_REMOVED lines=15> */
.L_x_9176:
[----:B------:R-:W-:Y:S05]  /*40f0*/  BSYNC B0 ;  /* 0x0000000000007941 */ /* 0x000fea0003800000 */
.L_x_9175:
[----:B------:R-:W0:Y:S01]  /*4100*/  @P4 LDC R246, c[0x0][0x29c] ;  /* 0x0000a700fff64b82 */ /* 0x000e220000000800 */
[----:B------:R-:W-:Y:S02]  /*4110*/  @P4 HADD2.F32 R206, -RZ, R168.H1_H1 ;  /* 0x300000a8ffce4230 */ /* 0x000fe40000004100 */
[----:B-1----:R-:W-:Y:S01]  /*4120*/  @P4 FMUL.FTZ R186, R185, R186 ;  /* 0x000000bab9ba4220 */ /* 0x002fe20000410000 */
[----:B------:R-:W-:Y:S01]  /*4130*/  @!P5 ISETP.NE.U32.AND P3, PT, R4, RZ, PT ;  /* 0x000000ff0400d20c */ /* 0x000fe20003f65070 */
[----:B------:R-:W-:Y:S01]  /*4140*/  @P4 HADD2.F32 R187, -RZ, R32.H1_H1 ;  /* 0x30000020ffbb4230 */ /* 0x000fe20000004100 */
[----:B------:R-:W-:Y:S01]  /*4150*/  BSSY B0, `(.L_x_9177) ;  /* 0x0000012000007945 */ /* 0x000fe20003800000 */
[----:B------:R-:W-:Y:S01]  /*4160*/  @P4 FMUL.FTZ R207, R186, R206 ;  /* 0x000000cebacf4220 */ /* 0x000fe20000410000 */
[----:B------:R-:W-:Y:S01]  /*4170*/  @!P5 ISETP.NE.AND.EX P3, PT, R5, RZ, PT, P3 ;  /* 0x000000ff0500d20c */ /* 0x000fe20003f65330 */
[----:B------:R-:W1:Y:S01]  /*4180*/  @P4 LDC R245, c[0x0][0x29c] ;  /* 0x0000a700fff54b82 */ /* 0x000e620000000800 */
        /* <DEDUP_REMOVED lines=14> */
.L_x_9178:
[----:B------:R-:W-:Y:S05]  /*4270*/  BSYNC B0 ;  /* 0x0000000000007941 */ /* 0x000fea0003800000 */
.L_x_9177:
[----:B------:R-:W-:Y:S02]  /*4280*/  @P4 HADD2.F32 R187, -RZ, R33.H0_H0 ;  /* 0x20000021ffbb4230 */ /* 0x000fe40000004100 */
[----:B0-----:R-:W-:Y:S01]  /*4290*/  @P4 FMUL.FTZ R246, R186, R246 ;  /* 0x000000f6baf64220 */ /* 0x001fe20000410000 */
        /* <DEDUP_REMOVED lines=13> */
.L_x_9180:
[----:B------:R-:W-:Y:S05]  /*4370*/  BSYNC B0 ;  /* 0x0000000000007941 */ /* 0x000fea0003800000 */
.L_x_9179:
[----:B------:R-:W-:Y:S02]  /*4380*/  @P4 HADD2.F32 R239, -RZ, R169.H0_H0 ;  /* 0x200000a9ffef4230 */ /* 0x000fe40000004100 */
[----:B-1----:R-:W-:Y:S01]  /*4390*/  @P4 FMUL.FTZ R245, R187, R245 ;  /* 0x000000f5bbf54220 */ /* 0x002fe20000410000 */
[----:B------:R-:W-:Y:S01]  /*43a0*/  @P4 HADD2.F32 R206, -RZ, R33.H1_H1 ;  /* 0x30000021ffce4230 */ /* 0x000fe20000004100 */
[----:B------:R-:W0:Y:S01]  /*43b0*/  @P4 LDC R242, c[0x0][0x29c] ;  /* 0x0000a700fff24b82 */ /* 0x000e220000000800 */
[----:B------:R-:W-:Y:S02]  /*43c0*/  @P4 HADD2.F32 R247, -RZ, R169.H1_H1 ;  /* 0x300000a9fff74230 */ /* 0x000fe40000004100 */
[----:B------:R-:W-:Y:S01]  /*43d0*/  @P4 FMUL.FTZ R246, R246, R239 ;  /* 0x000000eff6f64220 */ /* 0x000fe20000410000 */
[----:B------:R-:W-:Y:S01]  /*43e0*/  @!P5 ISETP.NE.U32.AND P3, PT, R4, RZ, PT ;  /* 0x000000ff0400d20c */ /* 0x000fe20003f65070 */
[----:B------:R-:W-:Y:S01]  /*43f0*/  @P4 FFMA.FTZ R139, R206, R245, R139 ;  /* 0x000000f5ce8b4223 */ /* 0x000fe2000001008b */
[----:B------:R-:W-:Y:S01]  /*4400*/  @P4 PRMT R24, R244, 0x7610, R24 ;  /* 0x00007610f4184816 */ /* 0x000fe20000000018 */
[----:B------:R-:W-:Y:S01]  /*4410*/  @P4 FMUL.FTZ R247, R245, R247 ;  /* 0x000000f7f5f74220 */ /* 0x000fe20000410000 */
[----:B------:R-:W-:Y:S01]  /*4420*/  @P4 F2FP.F16.F32.PACK_AB R246, RZ, R246 ;  /* 0x000000f6fff6423e */ /* 0x000fe200000000ff */
[----:B------:R-:W1:Y:S01]  /*4430*/  @P4 LDC R206, c[0x0][0x29c] ;  /* 0x0000a700ffce4b82 */ /* 0x000e620000000800 */
[----:B------:R-:W-:Y:S01]  /*4440*/  @!P5 ISETP.NE.AND.EX P3, PT, R5, RZ, PT, P3 ;  /* 0x000000ff0500d20c */ /* 0x000fe20003f65330 */
[----:B------:R-:W-:Y:S01]  /*4450*/  BSSY B0, `(.L_x_9181) ;  /* 0x0000012000007945 */ /* 0x000fe20003800000 */
[----:B------:R-:W-:-:S02]  /*4460*/  @P4 F2FP.F16.F32.PACK_AB R247, RZ, R247 ;  /* 0x000000f7fff7423e */ /* 0x000fc400000000ff */
[----:B------:R-:W-:Y:S02]  /*4470*/  @P4 PRMT R25, R246, 0x7610, R25 ;  /* 0x00007610f6194816 */ /* 0x000fe40000000019 */
[----:B------:R-:W-:Y:S01]  /*4480*/  @P4 PRMT R24, R24, 0x5410, R207 ;  /* 0x0000541018184816 */ /* 0x000fe200000000cf */
[----:B------:R-:W2:Y:S01]  /*4490*/  @P4 LDC R241, c[0x0][0x29c] ;  /* 0x0000a700fff14b82 */ /* 0x000ea20000000800 */
[----:B------:R-:W-:Y:S02]  /*44a0*/  @!P5 ISETP.NE.U32.AND P2, PT, R4, RZ, PT ;  /* 0x000000ff0400d20c */ /* 0x000fe40003f45070 */
[----:B------:R-:W-:Y:S02]  /*44b0*/  @P4 PRMT R25, R25, 0x5410, R247 ;  /* 0x0000541019194816 */ /* 0x000fe400000000f7 */
[----:B------:R-:W-:-:S03]  /*44c0*/  @!P5 FSEL R249, R44, RZ, P3 ;  /* 0x000000ff2cf9d208 */ /* 0x000fc60001800000 */
[----:B------:R-:W3:Y:S01]  /*44d0*/  @P4 LDC R239, c[0x0][0x29c] ;  /* 0x0000a700ffef4b82 */ /* 0x000ee20000000800 */
        /* <DEDUP_REMOVED lines=9> */
.L_x_9182:
[----:B------:R-:W-:Y:S05]  /*4570*/  BSYNC B0 ;  /* 0x0000000000007941 */ /* 0x000fea0003800000 */
.L_x_9181:
[----:B------:R-:W-:Y:S02]  /*4580*/  @P4 HADD2.F32 R207, -RZ, R34.H0_H0 ;  /* 0x20000022ffcf4230 */ /* 0x000fe40000004100 */
[----:B-1----:R-:W-:Y:S01]  /*4590*/  @P4 FMUL.FTZ R206, R249, R206 ;  /* 0x000000cef9ce4220 */ /* 0x002fe20000410000 */
[----:B------:R-:W-:Y:S01]  /*45a0*/  @P4 HADD2.F32 R244, -RZ, R170.H0_H0 ;  /* 0x200000aafff44230 */ /* 0x000fe20000004100 */
[----:B------:R-:W-:Y:S01]  /*45b0*/  @!P5 ISETP.NE.AND.EX P2, PT, R5, RZ, PT, P2 ;  /* 0x000000ff0500d20c */ /* 0x000fe20003f45320 */
[----:B------:R-:W-:Y:S01]  /*45c0*/  BSSY B0, `(.L_x_9183) ;  /* 0x000000e000007945 */ /* 0x000fe20003800000 */
[----:B------:R-:W-:Y:S01]  /*45d0*/  @P4 FFMA.FTZ R132, R207, R206, R132 ;  /* 0x000000cecf844223 */ /* 0x000fe20000010084 */
[----:B------:R-:W-:Y:S01]  /*45e0*/  @!P5 ISETP.NE.U32.AND P3, PT, R4, RZ, PT ;  /* 0x000000ff0400d20c */ /* 0x000fe20003f65070 */
        /* <DEDUP_REMOVED lines=11> */
.L_x_9184:
[----:B------:R-:W-:Y:S05]  /*46a0*/  BSYNC B0 ;  /* 0x0000000000007941 */ /* 0x000fea0003800000 */
.L_x_9183:
[----:B------:R-:W-:Y:S02]  /*46b0*/  @P4 HADD2.F32 R207, -RZ, R170.H1_H1 ;  /* 0x300000aaffcf4230 */ /* 0x000fe40000004100 */
[----:B0-----:R-:W-:Y:S01]  /*46c0*/  @P4 FMUL.FTZ R242, R248, R242 ;  /* 0x000000f2f8f24220 */ /* 0x001fe20000410000 */
[----:B------:R-:W-:Y:S01]  /*46d0*/  @!P5 ISETP.NE.U32.AND P2, PT, R4, RZ, PT ;  /* 0x000000ff0400d20c */ /* 0x000fe20003f45070 */
[----:B------:R-:W-:Y:S01]  /*46e0*/  BSSY B0, `(.L_x_9185) ;  /* 0x0000010000007945 */ /* 0x000fe20003800000 */
[C---:B------:R-:W-:Y:S01]  /*46f0*/  @!P5 ISETP.NE.AND.EX P3, PT, R5.reuse, RZ, PT, P3 ;  /* 0x000000ff0500d20c */ /* 0x040fe20003f65330 */
[----:B------:R-:W-:Y:S01]  /*4700*/  @P4 FMUL.FTZ R207, R242, R207 ;  /* 0x000000cff2cf4220 */ /* 0x000fe20000410000 */
[----:B------:R-:W-:Y:S02]  /*4710*/  @!P5 ISETP.NE.AND.EX P2, PT, R5, RZ, PT, P2 ;  /* 0x000000ff0500d20c */ /* 0x000fe40003f45320 */
[----:B------:R-:W-:Y:S02]  /*4720*/  @P4 F2FP.F16.F32.PACK_AB R206, RZ, R206 ;  /* 0x000000ceffce423e */ /* 0x000fe400000000ff */
[----:B------:R-:W-:-:S02]  /*4730*/  @P4 F2FP.F16.F32.PACK_AB R207, RZ, R207 ;  /* 0x000000cfffcf423e */ /* 0x000fc400000000ff */
        /* <DEDUP_REMOVED lines=10> */
.L_x_9186:
[----:B------:R-:W-:Y:S05]  /*47e0*/  BSYNC B0 ;  /* 0x0000000000007941 */ /* 0x000fea0003800000 */
.L_x_9185:
[----:B------:R-:W-:Y:S01]  /*47f0*/  BSSY B0, `(.L_x_9187) ;  /* 0x000000c000007945 */ /* 0x000fe20003800000 */
[----:B--2---:R-:W-:Y:S01]  /*4800*/  @P4 FMUL.FTZ R241, R247, R241 ;  /* 0x000000f1f7f14220 */ /* 0x004fe20000410000 */
        /* <DEDUP_REMOVED lines=10> */
.L_x_9188:
[----:B------:R-:W-:Y:S05]  /*48b0*/  BSYNC B0 ;  /* 0x0000000000007941 */ /* 0x000fea0003800000 */
.L_x_9187:
[----:B------:R-:W-:Y:S01]  /*48c0*/  @P4 PRMT R26, R206, 0x7610, R26 ;  /* 0x00007610ce1a4816 */ /* 0x000fe2000000001a */
[--C-:B------:R-:W-:Y:S01]  /*48d0*/  @P4 HADD2.F32 R245, -RZ, R171.reuse.H0_H0 ;  /* 0x200000abfff54230 */ /* 0x100fe20000004100 */
[----:B------:R-:W-:Y:S01]  /*48e0*/  SEL R184, R184, R28, P0 ;  /* 0x0000001cb8b87207 */ /* 0x000fe20000000000 */
[----:B------:R-:W-:Y:S01]  /*48f0*/  @P4 HADD2.F32 R244, -RZ, R171.H1_H1 ;  /* 0x300000abfff44230 */ /* 0x000fe20000004100 */
[----:B------:R-:W-:Y:S01]  /*4900*/  @P4 PRMT R26, R26, 0x5410, R207 ;  /* 0x000054101a1a4816 */ /* 0x000fe200000000cf */
[----:B---3--:R-:W-:Y:S01]  /*4910*/  @P4 FMUL.FTZ R239, R246, R239 ;  /* 0x000000eff6ef4220 */ /* 0x008fe20000410000 */
        /* <DEDUP_REMOVED lines=8> */
[----:B------:R-:W-:Y:S02]  /*49a0*/  @P4 PRMT R27, R245, 0x7610, R27 ;  /* 0x00007610f51b4816 */ /* 0x000fe4000000001b */
[----:B------:R-:W-:Y:S02]  /*49b0*/  IADD3 R208, R208, 0x60, RZ ;  /* 0x00000060d0d07810 */ /* 0x000fe40007ffe0ff */
[----:B------:R-:W-:Y:S01]  /*49c0*/  @P4 PRMT R27, R27, 0x5410, R244 ;  /* 0x000054101b1b4816 */ /* 0x000fe200000000f4 */
[----:B0-----:R-:W-:-:S05]  /*49d0*/  @P1 IMAD.WIDE.U32 R206, R240, 0x20, R206 ;  /* 0x00000020f0ce1825 */ /* 0x001fca00078e00ce */
[----:B------:R0:W-:Y:S02]  /*49e0*/  @P1 STG.E.128 desc[UR4][R206.64], R184 ;  /* 0x000000b8ce001986 */ /* 0x0001e4000c101d04 */
[----:B0-----:R-:W-:Y:S02]  /*49f0*/  SEL R184, R249, R180, P0 ;  /* 0x000000b4f9b87207 */ /* 0x001fe40000000000 */
[----:B------:R-:W-:Y:S02]  /*4a00*/  SEL R185, R248, R181, P0 ;  /* 0x000000b5f8b97207 */ /* 0x000fe40000000000 */
[----:B------:R-:W-:Y:S02]  /*4a10*/  SEL R186, R247, R182, P0 ;  /* 0x000000b6f7ba7207 */ /* 0x000fe40000000000 */
[----:B------:R-:W-:-:S05]  /*4a20*/  SEL R187, R246, R183, P0 ;  /* 0x000000b7f6bb7207 */ /* 0x000fca0000000000 */
[----:B------:R0:W-:Y:S02]  /*4a30*/  @P1 STG.E.128 desc[UR4][R206.64+0x10], R184 ;  /* 0x000010b8ce001986 */ /* 0x0001e4000c101d04 */
[----:B0-----:R-:W0:Y:S01]  /*4a40*/  @P4 LDC.64 R186, c[0x0][0x2f8] ;  /* 0x0000be00ffba4b82 */ /* 0x001e220000000a00 */
[--C-:B------:R-:W-:Y:S02]  /*4a50*/  @P4 HADD2.F32 R206, -RZ, R35.reuse.H0_H0 ;  /* 0x20000023ffce4230 */ /* 0x100fe40000004100 */
[----:B------:R-:W-:-:S05]  /*4a60*/  @P4 HADD2.F32 R207, -RZ, R35.H1_H1 ;  /* 0x30000023ffcf4230 */ /* 0x000fca0000004100 */
[----:B------:R-:W1:Y:S01]  /*4a70*/  @P4 LDC.64 R184, c[0x0][0x220] ;  /* 0x00008800ffb84b82 */ /* 0x000e620000000a00 */
[----:B0-----:R-:W-:-:S05]  /*4a80*/  @P4 IMAD.WIDE.U32 R186, R226, 0x10, R186 ;  /* 0x00000010e2ba4825 */ /* 0x001fca00078e00ba */
[----:B------:R0:W-:Y:S01]  /*4a90*/  @P4 STG.E.128 desc[UR4][R186.64], R24 ;  /* 0x00000018ba004986 */ /* 0x0001e2000c101d04 */
[----:B-1----:R-:W-:-:S04]  /*4aa0*/  @P4 IMAD.WIDE.U32 R184, R208, 0x10, R184 ;  /* 0x00000010d0b84825 */ /* 0x002fc800078e00b8 */
[----:B0-----:R-:W-:Y:S01]  /*4ab0*/  @P4 HADD2.F32 R186, -RZ, R34.H1_H1 ;  /* 0x30000022ffba4230 */ /* 0x001fe20000004100 */
[----:B------:R-:W0:Y:S01]  /*4ac0*/  @P4 LDC R187, c[0x0][0x29c] ;  /* 0x0000a700ffbb4b82 */ /* 0x000e220000000800 */
[----:B------:R1:W5:Y:S03]  /*4ad0*/  @P4 LDG.E.128 R32, desc[UR4][R184.64] ;  /* 0x00000004b8204981 */ /* 0x000366000c1e1d00 */
[----:B------:R-:W-:-:S04]  /*4ae0*/  @P4 FFMA.FTZ R133, R186, R242, R133 ;  /* 0x000000f2ba854223 */ /* 0x000fc80000010085 */
[----:B------:R-:W2:Y:S08]  /*4af0*/  @P4 LDC R186, c[0x0][0x29c] ;  /* 0x0000a700ffba4b82 */ /* 0x000eb00000000800 */
[----:B-1----:R-:W1:Y:S08]  /*4b00*/  @P4 LDC R185, c[0x0][0x29c] ;  /* 0x0000a700ffb94b82 */ /* 0x002e700000000800 */
[----:B------:R-:W3:Y:S01]  /*4b10*/  @P4 LDC R184, c[0x0][0x29c] ;  /* 0x0000a700ffb84b82 */ /* 0x000ee20000000800 */
[----:B------:R-:W-:Y:S01]  /*4b20*/  @!P5 ISETP.NE.U32.AND P3, PT, R4, RZ, PT ;  /* 0x000000ff0400d20c */ /* 0x000fe20003f65070 */
[----:B------:R-:W-:Y:S03]  /*4b30*/  BSSY B0, `(.L_x_9189) ;  /* 0x000000f000007945 */ /* 0x000fe60003800000 */
[----:B------:R-:W-:Y:S01]  /*4b40*/  @!P5 ISETP.NE.AND.EX P3, PT, R5, RZ, PT, P3 ;  /* 0x000000ff0500d20c */ /* 0x000fe20003f65330 */
[----:B------:R-:W-:Y:S01]  /*4b50*/  @P4 FFMA.FTZ R134, R206, R241, R134 ;  /* 0x000000f1ce864223 */ /* 0x000fe20000010086 */
        /* <DEDUP_REMOVED lines=12> */
.L_x_9190:
[----:B------:R-:W-:Y:S05]  /*4c20*/  BSYNC B0 ;  /* 0x0000000000007941 */ /* 0x000fea0003800000 */
.L_x_9189:
[----:B-----5:R-:W-:Y:S02]  /*4c30*/  @P4 HADD2.F32 R207, -RZ, R32.H0_H0 ;  /* 0x20000020ffcf4230 */ /* 0x020fe40000004100 */
        /* <DEDUP_REMOVED lines=17> */
.L_x_9192:
[----:B------:R-:W-:Y:S05]  /*4d50*/  BSYNC B0 ;  /* 0x0000000000007941 */ /* 0x000fea0003800000 */
.L_x_9191:
[----:B------:R-:W-:Y:S02]  /*4d60*/  @P4 HADD2.F32 R207, -RZ, R32.H1_H1 ;  /* 0x30000020ffcf4230 */ /* 0x000fe40000004100 */
[----:B--2---:R-:W-:Y:S01]  /*4d70*/  @P4 FMUL.FTZ R186, R239, R186 ;  /* 0x000000baefba4220 */ /* 0x004fe20000410000 */
[----:B------:R-:W-:Y:S01]  /*4d80*/  @P4 HADD2.F32 R226, -RZ, R164.H1_H1 ;  /* 0x300000a4ffe24230 */ /* 0x000fe20000004100 */
        /* <DEDUP_REMOVED lines=15> */
.L_x_9194:
[----:B------:R-:W-:Y:S05]  /*4e80*/  BSYNC B0 ;  /* 0x0000000000007941 */ /* 0x000fea0003800000 */
.L_x_9193:
[----:B------:R-:W-:Y:S02]  /*4e90*/  @P4 HADD2.F32 R207, -RZ, R33.H0_H0 ;  /* 0x20000021ffcf4230 */ /* 0x000fe40000004100 */
        /* <DEDUP_REMOVED lines=16> */
.L_x_9196:
[----:B------:R-:W-:Y:S05]  /*4fa0*/  BSYNC B0 ;  /* 0x0000000000007941 */ /* 0x000fea0003800000 */
.L_x_9195:
[----:B---3--:R-:W-:Y:S01]  /*4fb0*/  @P4 FMUL.FTZ R184, R207, R184 ;  /* 0x000000b8cfb84220 */ /* 0x008fe20000410000 */
[----:B------:R-:W-:Y:S01]  /*4fc0*/  @P4 HADD2.F32 R240, -RZ, R33.H1_H1 ;  /* 0x30000021fff04230 */ /* 0x000fe20000004100 */
[----:B------:R-:W-:Y:S01]  /*4fd0*/  @!P5 ISETP.NE.U32.AND P2, PT, R4, RZ, PT ;  /* 0x000000ff0400d20c */ /* 0x000fe20003f45070 */
[----:B------:R-:W-:Y:S01]  /*4fe0*/  @P4 HADD2.F32 R241, -RZ, R165.H1_H1 ;  /* 0x300000a5fff14230 */ /* 0x000fe20000004100 */
[----:B------:R-:W-:Y:S01]  /*4ff0*/  BSSY B0, `(.L_x_9197) ;  /* 0x0000017000007945 */ /* 0x000fe20003800000 */
[----:B------:R-:W-:Y:S01]  /*5000*/  SEL R30, R226, R30, P0 ;  /* 0x0000001ee21e7207 */ /* 0x000fe20000000000 */
[----:B------:R-:W-:Y:S01]  /*5010*/  @P4 FFMA.FTZ R131, R240, R184, R131 ;  /* 0x000000b8f0834223 */ /* 0x000fe20000010083 */
[----:B------:R-:W-:Y:S01]  /*5020*/  @!P5 ISETP.NE.AND.EX P2, PT, R5, RZ, PT, P2 ;  /* 0x000000ff0500d20c */ /* 0x000fe20003f45320 */
[----:B------:R-:W-:Y:S01]  /*5030*/  @P4 FMUL.FTZ R241, R184, R241 ;  /* 0x000000f1b8f14220 */ /* 0x000fe20000410000 */
[----:B------:R-:W-:Y:S01]  /*5040*/  @P4 F2FP.F16.F32.PACK_AB R185, RZ, R185 ;  /* 0x000000b9ffb9423e */ /* 0x000fe200000000ff */
[----:B------:R-:W0:Y:S01]  /*5050*/  @P4 LDC R184, c[0x0][0x29c] ;  /* 0x0000a700ffb84b82 */ /* 0x000e220000000800 */
[----:B------:R-:W-:-:S02]  /*5060*/  @P4 F2FP.F16.F32.PACK_AB R186, RZ, R186 ;  /* 0x000000baffba423e */ /* 0x000fc400000000ff */
[----:B------:R-:W-:Y:S02]  /*5070*/  @P4 F2FP.F16.F32.PACK_AB R187, RZ, R187 ;  /* 0x000000bbffbb423e */ /* 0x000fe400000000ff */
[----:B------:R-:W-:Y:S02]  /*5080*/  @P4 F2FP.F16.F32.PACK_AB R241, RZ, R241 ;  /* 0x000000f1fff1423e */ /* 0x000fe400000000ff */
[----:B------:R-:W-:Y:S02]  /*5090*/  SEL R28, R206, R28, P0 ;  /* 0x0000001cce1c7207 */ /* 0x000fe40000000000 */
[----:B------:R-:W-:Y:S02]  /*50a0*/  SEL R29, R239, R29, P0 ;  /* 0x0000001def1d7207 */ /* 0x000fe40000000000 */
[----:B------:R-:W-:Y:S02]  /*50b0*/  SEL R31, R207, R31, P0 ;  /* 0x0000001fcf1f7207 */ /* 0x000fe40000000000 */
        /* <DEDUP_REMOVED lines=10> */
.L_x_9198:
[----:B------:R-:W-:Y:S05]  /*5160*/  BSYNC B0 ;  /* 0x0000000000007941 */ /* 0x000fea0003800000 */
.L_x_9197:
[----:B------:R-:W1:Y:S01]  /*5170*/  @P4 LDC R206, c[0x0][0x29c] ;  /* 0x0000a700ffce4b82 */ /* 0x000e620000000800 */
[----:B------:R-:W-:Y:S02]  /*5180*/  @P4 HADD2.F32 R240, -RZ, R166.H0_H0 ;  /* 0x200000a6fff04230 */ /* 0x000fe40000004100 */
[----:B0-----:R-:W-:Y:S01]  /*5190*/  @P4 FMUL.FTZ R184, R226, R184 ;  /* 0x000000b8e2b84220 */ /* 0x001fe20000410000 */
[----:B------:R-:W-:Y:S01]  /*51a0*/  @!P5 ISETP.NE.U32.AND P2, PT, R4, RZ, PT ;  /* 0x000000ff0400d20c */ /* 0x000fe20003f45070 */
[----:B------:R-:W-:Y:S01]  /*51b0*/  @P4 HADD2.F32 R239, -RZ, R34.H0_H0 ;  /* 0x20000022ffef4230 */ /* 0x000fe20000004100 */
[----:B------:R-:W-:Y:S01]  /*51c0*/  BSSY B0, `(.L_x_9199) ;  /* 0x0000012000007945 */ /* 0x000fe20003800000 */
[----:B------:R-:W-:Y:S01]  /*51d0*/  @P4 FMUL.FTZ R240, R184, R240 ;  /* 0x000000f0b8f04220 */ /* 0x000fe20000410000 */
[----:B------:R-:W-:Y:S01]  /*51e0*/  @!P5 ISETP.NE.AND.EX P2, PT, R5, RZ, PT, P2 ;  /* 0x000000ff0500d20c */ /* 0x000fe20003f45320 */
[----:B------:R-:W0:Y:S01]  /*51f0*/  @P4 LDC R207, c[0x0][0x29c] ;  /* 0x0000a700ffcf4b82 */ /* 0x000e220000000800 */
[----:B------:R-:W-:Y:S01]  /*5200*/  @P4 FFMA.FTZ R124, R239, R184, R124 ;  /* 0x000000b8ef7c4223 */ /* 0x000fe2000001007c */
[----:B------:R-:W-:-:S02]  /*5210*/  SEL R180, R226, R180, P0 ;  /* 0x000000b4e2b47207 */ /* 0x000fc40000000000 */
[----:B------:R-:W-:Y:S02]  /*5220*/  @P4 F2FP.F16.F32.PACK_AB R240, RZ, R240 ;  /* 0x000000f0fff0423e */ /* 0x000fe400000000ff */
        /* <DEDUP_REMOVED lines=11> */
.L_x_9200:
[----:B------:R-:W-:Y:S05]  /*52e0*/  BSYNC B0 ;  /* 0x0000000000007941 */ /* 0x000fea0003800000 */
.L_x_9199:
[----:B------:R-:W-:Y:S01]  /*52f0*/  @!P5 ISETP.NE.U32.AND P2, PT, R4, RZ, PT ;  /* 0x000000ff0400d20c */ /* 0x000fe20003f45070 */
[C---:B-1----:R-:W-:Y:S01]  /*5300*/  @P4 FMUL.FTZ R206, R184.reuse, R206 ;  /* 0x000000ceb8ce4220 */ /* 0x042fe20000410000 */
[----:B------:R-:W-:Y:S01]  /*5310*/  SEL R181, R184, R181, P0 ;  /* 0x000000b5b8b57207 */ /* 0x000fe20000000000 */
[----:B------:R-:W-:Y:S01]  /*5320*/  @P4 HADD2.F32 R184, -RZ, R34.H1_H1 ;  /* 0x30000022ffb84230 */ /* 0x000fe20000004100 */
[----:B------:R-:W-:Y:S01]  /*5330*/  @!P5 ISETP.NE.AND.EX P2, PT, R5, RZ, PT, P2 ;  /* 0x000000ff0500d20c */ /* 0x000fe20003f45320 */
[----:B------:R-:W-:Y:S01]  /*5340*/  @P4 HADD2.F32 R185, -RZ, R166.H1_H1 ;  /* 0x300000a6ffb94230 */ /* 0x000fe20000004100 */
[----:B------:R-:W-:Y:S02]  /*5350*/  BSSY B0, `(.L_x_9201) ;  /* 0x000000d000007945 */ /* 0x000fe40003800000 */
[----:B------:R-:W-:Y:S01]  /*5360*/  @P4 FFMA.FTZ R125, R184, R206, R125 ;  /* 0x000000ceb87d4223 */ /* 0x000fe2000001007d */
[----:B------:R-:W-:Y:S01]  /*5370*/  @!P5 FSEL R184, R38, RZ, P2 ;  /* 0x000000ff26b8d208 */ /* 0x000fe20001000000 */
[----:B------:R-:W-:Y:S01]  /*5380*/  @P4 FMUL.FTZ R185, R206, R185 ;  /* 0x000000b9ceb94220 */ /* 0x000fe20000410000 */
        /* <DEDUP_REMOVED lines=9> */
.L_x_9202:
[----:B------:R-:W-:Y:S05]  /*5420*/  BSYNC B0 ;  /* 0x0000000000007941 */ /* 0x000fea0003800000 */
.L_x_9201:
[----:B------:R-:W-:Y:S02]  /*5430*/  @P4 HADD2.F32 R206, -RZ, R167.H0_H0 ;  /* 0x200000a7ffce4230 */ /* 0x000fe40000004100 */
[----:B0-----:R-:W-:Y:S01]  /*5440*/  @P4 FMUL.FTZ R207, R184, R207 ;  /* 0x000000cfb8cf4220 */ /* 0x001fe20000410000 */
[----:B------:R-:W-:Y:S01]  /*5450*/  @!P5 ISETP.NE.U32.AND P2, PT, R4, RZ, PT ;  /* 0x000000ff0400d20c */ /* 0x000fe20003f45070 */
[----:B------:R-:W-:Y:S01]  /*5460*/  BSSY B0, `(.L_x_9203) ;  /* 0x0000018000007945 */ /* 0x000fe20003800000 */
[----:B------:R-:W-:Y:S01]  /*5470*/  SEL R182, R184, R182, P0 ;  /* 0x000000b6b8b67207 */ /* 0x000fe20000000000 */
[----:B------:R-:W-:Y:S01]  /*5480*/  @P4 FMUL.FTZ R206, R207, R206 ;  /* 0x000000cecfce4220 */ /* 0x000fe20000410000 */
[----:B------:R-:W-:Y:S01]  /*5490*/  @P4 HADD2.F32 R184, -RZ, R35.H0_H0 ;  /* 0x20000023ffb84230 */ /* 0x000fe20000004100 */
[----:B------:R-:W-:Y:S02]  /*54a0*/  @P4 F2FP.F16.F32.PACK_AB R185, RZ, R185 ;  /* 0x000000b9ffb9423e */ /* 0x000fe400000000ff */
[----:B------:R-:W-:-:S02]  /*54b0*/  @P4 PRMT R25, R187, 0x7610, R25 ;  /* 0x00007610bb194816 */ /* 0x000fc40000000019 */
[----:B------:R-:W-:Y:S01]  /*54c0*/  @P4 F2FP.F16.F32.PACK_AB R206, RZ, R206 ;  /* 0x000000ceffce423e */ /* 0x000fe200000000ff */
[----:B------:R-:W-:Y:S01]  /*54d0*/  @P4 FFMA.FTZ R126, R184, R207, R126 ;  /* 0x000000cfb87e4223 */ /* 0x000fe2000001007e */
[----:B------:R-:W-:Y:S02]  /*54e0*/  @!P5 ISETP.NE.AND.EX P2, PT, R5, RZ, PT, P2 ;  /* 0x000000ff0500d20c */ /* 0x000fe40003f45320 */
[----:B------:R-:W-:Y:S02]  /*54f0*/  @P4 PRMT R26, R240, 0x7610, R26 ;  /* 0x00007610f01a4816 */ /* 0x000fe4000000001a */
[----:B------:R-:W-:Y:S02]  /*5500*/  @P4 PRMT R24, R24, 0x5410, R186 ;  /* 0x0000541018184816 */ /* 0x000fe400000000ba */
[----:B------:R-:W-:Y:S02]  /*5510*/  @P4 PRMT R25, R25, 0x5410, R241 ;  /* 0x0000541019194816 */ /* 0x000fe400000000f1 */
[----:B------:R-:W-:-:S02]  /*5520*/  @P4 PRMT R26, R26, 0x5410, R185 ;  /* 0x000054101a1a4816 */ /* 0x000fc400000000b9 */
        /* <DEDUP_REMOVED lines=11> */
.L_x_9204:
[----:B------:R-:W-:Y:S05]  /*55e0*/  BSYNC B0 ;  /* 0x0000000000007941 */ /* 0x000fea0003800000 */
.L_x_9203:
[----:B------:R-:W0:Y:S01]  /*55f0*/  @P4 LDC R2, c[0x0][0x29c] ;  /* 0x0000a700ff024b82 */ /* 0x000e220000000800 */
[----:B------:R-:W-:Y:S01]  /*5600*/  @P4 HADD2.F32 R4, -RZ, R35.H1_H1 ;  /* 0x30000023ff044230 */ /* 0x000fe20000004100 */
[C---:B------:R-:W-:Y:S01]  /*5610*/  SEL R183, R184.reuse, R183, P0 ;  /* 0x000000b7b8b77207 */ /* 0x040fe20000000000 */
[----:B0-----:R-:W-:-:S04]  /*5620*/  @P4 FMUL.FTZ R2, R184, R2 ;  /* 0x00000002b8024220 */ /* 0x001fc80000410000 */
[----:B------:R-:W-:Y:S01]  /*5630*/  @P4 FFMA.FTZ R127, R4, R2, R127 ;  /* 0x00000002047f4223 */ /* 0x000fe2000001007f */
[----:B------:R-:W-:-:S05]  /*5640*/  @P4 HADD2.F32 R4, -RZ, R167.H1_H1 ;  /* 0x300000a7ff044230 */ /* 0x000fca0000004100 */
[----:B------:R-:W-:Y:S02]  /*5650*/  @P4 FMUL.FTZ R2, R2, R4 ;  /* 0x0000000402024220 */ /* 0x000fe40000410000 */
[----:B------:R-:W0:Y:S03]  /*5660*/  @P1 LDC.64 R4, c[0x0][0x308] ;  /* 0x0000c200ff041b82 */ /* 0x000e260000000a00 */
[----:B------:R-:W-:-:S04]  /*5670*/  @P4 F2FP.F16.F32.PACK_AB R2, RZ, R2 ;  /* 0x00000002ff02423e */ /* 0x000fc800000000ff */
        /* <DEDUP_REMOVED lines=11> */
.L_x_9136:
        /* <DEDUP_REMOVED lines=274> */
.L_x_9140:
        /* <DEDUP_REMOVED lines=8> */
.L_x_9207:
[----:B------:R-:W-:Y:S05]  /*68d0*/  BSYNC B0 ;  /* 0x0000000000007941 */ /* 0x000fea0003800000 */
.L_x_9206:
        /* <DEDUP_REMOVED lines=8> */
.L_x_9208:
[----:B------:R-:W-:Y:S01]  /*6960*/  HFMA2.MMA R184, -RZ, RZ, 0, 1.1920928955078125e-07 ;  /* 0x00000002ffb87435 */ /* 0x000fe200000001ff */
[----:B------:R-:W-:Y:S01]  /*6970*/  MOV R207, R242 ;  /* 0x000000f200cf7202 */ /* 0x000fe20000000f00 */
[----:B------:R-:W-:-:S09]  /*6980*/  FADD.FTZ R241, R208, R241 ;  /* 0x000000f1d0f17221 */ /* 0x000fd20000010000 */
[----:B------:R-:W-:Y:S05]  /*6990*/  WARPSYNC.COLLECTIVE R206, `(.L_x_9209) ;  /* 0x00000000ce087348 */ /* 0x000fea0003c00000 */
[----:B------:R0:W1:Y:S02]  /*69a0*/  SHFL.BFLY P0, R208, R207, R184, R185 ;  /* 0x0c0000b8cfd07389 */ /* 0x00006400000000b9 */
[----:B01----:R-:W-:Y:S01]  /*69b0*/  ENDCOLLECTIVE ;  /* 0x000000000000791b */ /* 0x003fe20003800000 */
.L_x_9209:
[----:B------:R-:W-:Y:S01]  /*69c0*/  MOV R207, R241 ;  /* 0x000000f100cf7202 */ /* 0x000fe20000000f00 */
[----:B------:R-:W-:-:S07]  /*69d0*/  FADD.FTZ R242, R242, R208 ;  /* 0x000000d0f2f27221 */ /* 0x000fce0000010000 */
[----:B------:R-:W-:Y:S05]  /*69e0*/  WARPSYNC.COLLECTIVE R206, `(.L_x_9210) ;  /* 0x00000000ce087348 */ /* 0x000fea0003c00000 */
[----:B------:R0:W1:Y:S02]  /*69f0*/  SHFL.BFLY P0, R208, R207, R184, R185 ;  /* 0x0c0000b8cfd07389 */ /* 0x00006400000000b9 */
[----:B01----:R-:W-:Y:S01]  /*6a00*/  ENDCOLLECTIVE ;  /* 0x000000000000791b */ /* 0x003fe20003800000 */
.L_x_9210:
[----:B------:R-:W-:Y:S01]  /*6a10*/  HFMA2.MMA R184, -RZ, RZ, 0, 2.384185791015625e-07 ;  /* 0x00000004ffb87435 */ /* 0x000fe200000001ff */
[----:B------:R-:W-:Y:S01]  /*6a20*/  MOV R207, R242 ;  /* 0x000000f200cf7202 */ /* 0x000fe20000000f00 */
[----:B------:R-:W-:-:S09]  /*6a30*/  FADD.FTZ R241, R241, R208 ;  /* 0x000000d0f1f17221 */ /* 0x000fd20000010000 */
[----:B------:R-:W-:Y:S05]  /*6a40*/  WARPSYNC.COLLECTIVE R206, `(.L_x_9211) ;  /* 0x00000000ce087348 */ /* 0x000fea0003c00000 */
[----:B------:R0:W1:Y:S02]  /*6a50*/  SHFL.BFLY P0, R208, R207, R184, R185 ;  /* 0x0c0000b8cfd07389 */ /* 0x00006400000000b9 */
[----:B01----:R-:W-:Y:S01]  /*6a60*/  ENDCOLLECTIVE ;  /* 0x000000000000791b */ /* 0x003fe20003800000 */
.L_x_9211:
[----:B------:R-:W-:Y:S02]  /*6a70*/  MOV R207, R241 ;  /* 0x000000f100cf7202 */ /* 0x000fe40000000f00 */
[----:B------:R-:W-:-:S07]  /*6a80*/  MOV R186, R208 ;  /* 0x000000d000ba7202 */ /* 0x000fce0000000f00 */
[----:B------:R-:W-:Y:S05]  /*6a90*/  WARPSYNC.COLLECTIVE R206, `(.L_x_9212) ;  /* 0x00000000ce087348 */ /* 0x000fea0003c00000 */
[----:B------:R0:W1:Y:S02]  /*6aa0*/  SHFL.BFLY P0, R208, R207, R184, R185 ;  /* 0x0c0000b8cfd07389 */ /* 0x00006400000000b9 */
[----:B01----:R-:W-:Y:S01]  /*6ab0*/  ENDCOLLECTIVE ;  /* 0x000000000000791b */ /* 0x003fe20003800000 */
.L_x_9212:
[----:B------:R-:W-:Y:S01]  /*6ac0*/  FADD.FTZ R186, R242, R186 ;  /* 0x000000baf2ba7221 */ /* 0x000fe20000010000 */
[----:B------:R-:W-:-:S04]  /*6ad0*/  HFMA2.MMA R184, -RZ, RZ, 0, 4.76837158203125e-07 ;  /* 0x00000008ffb87435 */ /* 0x000fc800000001ff */
[----:B------:R-:W-:Y:S02]  /*6ae0*/  MOV R207, R186 ;  /* 0x000000ba00cf7202 */ /* 0x000fe40000000f00 */
[----:B------:R-:W-:-:S07]  /*6af0*/  MOV R187, R208 ;  /* 0x000000d000bb7202 */ /* 0x000fce0000000f00 */
[----:B------:R-:W-:Y:S05]  /*6b00*/  WARPSYNC.COLLECTIVE R206, `(.L_x_9213) ;  /* 0x00000000ce087348 */ /* 0x000fea0003c00000 */
[----:B------:R0:W1:Y:S02]  /*6b10*/  SHFL.BFLY P0, R208, R207, R184, R185 ;  /* 0x0c0000b8cfd07389 */ /* 0x00006400000000b9 */
[----:B01----:R-:W-:Y:S01]  /*6b20*/  ENDCOLLECTIVE ;  /* 0x000000000000791b */ /* 0x003fe20003800000 */
.L_x_9213:
[----:B------:R-:W-:-:S05]  /*6b30*/  FADD.FTZ R187, R241, R187 ;  /* 0x000000bbf1bb7221 */ /* 0x000fca0000010000 */
[----:B------:R-:W-:Y:S01]  /*6b40*/  MOV R207, R187 ;  /* 0x000000bb00cf7202 */ /* 0x000fe20000000f00 */
[----:B------:R-:W-:-:S07]  /*6b50*/  FADD.FTZ R186, R186, R208 ;  /* 0x000000d0baba7221 */ /* 0x000fce0000010000 */
[----:B------:R-:W-:Y:S05]  /*6b60*/  WARPSYNC.COLLECTIVE R206, `(.L_x_9214) ;  /* 0x00000000ce087348 */ /* 0x000fea0003c00000 */
[----:B------:R0:W1:Y:S02]  /*6b70*/  SHFL.BFLY P0, R208, R207, R184, R185 ;  /* 0x0c0000b8cfd07389 */ /* 0x00006400000000b9 */
[----:B01----:R-:W-:Y:S01]  /*6b80*/  ENDCOLLECTIVE ;  /* 0x000000000000791b */ /* 0x003fe20003800000 */
.L_x_9214:
[----:B------:R-:W-:Y:S01]  /*6b90*/  HFMA2.MMA R184, -RZ, RZ, 0, 9.5367431640625e-07 ;  /* 0x00000010ffb87435 */ /* 0x000fe200000001ff */
[----:B------:R-:W-:Y:S01]  /*6ba0*/  MOV R207, R186 ;  /* 0x000000ba00cf7202 */ /* 0x000fe20000000f00 */
[----:B------:R-:W-:-:S09]  /*6bb0*/  FADD.FTZ R187, R187, R208 ;  /* 0x000000d0bbbb7221 */ /* 0x000fd20000010000 */
[----:B------:R-:W-:Y:S05]  /*6bc0*/  WARPSYNC.COLLECTIVE R206, `(.L_x_9215) ;  /* 0x00000000ce087348 */ /* 0x000fea0003c00000 */
[----:B------:R0:W1:Y:S02]  /*6bd0*/  SHFL.BFLY P0, R208, R207, R184, R185 ;  /* 0x0c0000b8cfd07389 */ /* 0x00006400000000b9 */
[----:B01----:R-:W-:Y:S01]  /*6be0*/  ENDCOLLECTIVE ;  /* 0x000000000000791b */ /* 0x003fe20003800000 */
.L_x_9215:
[----:B------:R-:W-:Y:S02]  /*6bf0*/  MOV R207, R187 ;  /* 0x000000bb00cf7202 */ /* 0x000fe40000000f00 */
[----:B------:R-:W-:-:S07]  /*6c00*/  MOV R209, R208 ;  /* 0x000000d000d17202 */ /* 0x000fce0000000f00 */
[----:B------:R-:W-:Y:S05]  /*6c10*/  WARPSYNC.COLLECTIVE R206, `(.L_x_9216) ;  /* 0x00000000ce087348 */ /* 0x000fea0003c00000 */
[----:B------:R0:W1:Y:S02]  /*6c20*/  SHFL.BFLY P0, R208, R207, R184, R185 ;  /* 0x0c0000b8cfd07389 */ /* 0x00006400000000b9 */
[----:B01----:R-:W-:Y:S01]  /*6c30*/  ENDCOLLECTIVE ;  /* 0x000000000000791b */ /* 0x003fe20003800000 */
.L_x_9216:
[----:B------:R-:W-:Y:S01]  /*6c40*/  MOV R242, R208 ;  /* 0x000000d000f27202 */ /* 0x000fe20000000f00 */
[----:B------:R-:W-:Y:S06]  /*6c50*/  BRA `(.L_x_9217) ;  /* 0xffffffb800287947 */ /* 0x000fec000383ffff */
.L_x_9218:
        /* <DEDUP_REMOVED lines=10> */
.L_x_14331:


//--------------------- .text._ZN10layer_norm13ln_bwd_kernelINS_13Kernel_traitsI6__halfS2_fS2_fjLj1024ELj1ELj4ELj1ELj16ENS_18Kernel_traits_baseILj1024ES2_S2_fS2_fjLj128EEEEELb1ELb0ELb0ELb0EEEvNS_9BwdParamsE --------------------------
	.section	.text._ZN10layer_norm13ln_bwd_kernelINS_13Kernel_traitsI6__halfS2_fS2_fjLj1024ELj1ELj4ELj1ELj16ENS_18Kernel_traits_baseILj1024ES2_S2_fS2_fjLj128EEEEELb1ELb0ELb0ELb0EEEvNS_9BwdParamsE,"ax",@progbits
	.align	128
        .global         _ZN10layer_norm13ln_bwd_kernelINS_13Kernel_traitsI6__halfS2_fS2_fjLj1024ELj1ELj4ELj1ELj16ENS_18Kernel_traits_baseILj1024ES2_S2_fS2_fjLj128EEEEELb1ELb0ELb0ELb0EEEvNS_9BwdParamsE
        .type           _ZN10layer_norm13ln_bwd_kernelINS_13Kernel_traitsI6__halfS2_fS2_fjLj1024ELj1ELj4ELj1ELj16ENS_18Kernel_traits_baseILj1024ES2_S2_fS2_fjLj128EEEEELb1ELb0ELb0ELb0EEEvNS_9BwdParamsE,@function
        .size           _ZN10layer_norm13ln_bwd_kernelINS_13Kernel_traitsI6__halfS2_fS2_fjLj1024ELj1ELj4ELj1ELj16ENS_18Kernel_traits_baseILj1024ES2_S2_fS2_fjLj128EEEEELb1ELb0ELb0ELb0EEEvNS_9BwdParamsE,(.L_x_14332 - _ZN10layer_norm13ln_bwd_kernelINS_13Kernel_traitsI6__halfS2_fS2_fjLj1024ELj1ELj4ELj1ELj16ENS_18Kernel_traits_baseILj1024ES2_S2_fS2_fjLj128EEEEELb1ELb0ELb0ELb0EEEvNS_9BwdParamsE)
        .other          _ZN10layer_norm13ln_bwd_kernelINS_13Kernel_traitsI6__halfS2_fS2_fjLj1024ELj1ELj4ELj1ELj16ENS_18Kernel_traits_baseILj1024ES2_S2_fS2_fjLj128EEEEELb1ELb0ELb0ELb0EEEvNS_9BwdParamsE,@"STO_CUDA_ENTRY STV_DEFAULT"
_ZN10layer_norm13ln_bwd_kernelINS_13Kernel_traitsI6__halfS2_fS2_fjLj1024ELj1ELj4ELj1ELj16ENS_18Kernel_traits_baseILj1024ES2_S2_fS2_fjLj128EEEEELb1ELb0ELb0ELb0EEEvNS_9BwdParamsE:
.text._ZN10layer_norm13ln_bwd_kernelINS_13Kernel_traitsI6__halfS2_fS2_fjLj1024ELj1ELj4ELj1ELj16ENS_18Kernel_traits_baseILj1024ES2_S2_fS2_fjLj128EEEEELb1ELb0ELb0ELb0EEEvNS_9BwdParamsE:
        /* <DEDUP_REMOVED lines=115> */
.L_x_9238:
        /* <DEDUP_REMOVED lines=41> */
[----:B--2---:R-:W-:-:S04]  /*09c0*/  FADD.FTZ R144, -R219, R144 ;  /* 0x00000090db907221 */ /* 0x004fc80000010100 */
[----:B-----5:R-:W-:Y:S01]  /*09d0*/  FMUL.FTZ R3, R157, R144 ;  /* 0x000000909d037220 */ /* 0x020fe20000410000 */
[C---:B------:R-:W-:Y:S01]  /*09e0*/  FADD.FTZ R146, -R219.reuse, R146 ;  /* 0x00000092db927221 */ /* 0x040fe20000010100 */
[C---:B------:R-:W-:Y:S01]  /*09f0*/  FADD.FTZ R220, -R219.reuse, R145 ;  /* 0x00000091dbdc7221 */ /* 0x040fe20000010100 */
[C---:B---3--:R-:W-:Y:S01]  /*0a00*/  FADD.FTZ R140, -R219.reuse, R140 ;  /* 0x0000008cdb8c7221 */ /* 0x048fe20000010100 */
[----:B0-----:R-:W-:Y:S01]  /*0a10*/  FADD.FTZ R212, -R219, R141 ;  /* 0x0000008ddbd47221 */ /* 0x001fe20000010100 */
[----:B------:R-:W-:Y:S01]  /*0a20*/  FMUL.FTZ R217, R157, R146 ;  /* 0x000000929dd97220 */ /* 0x000fe20000410000 */
[----:B------:R-:W-:Y:S01]  /*0a30*/  FADD.FTZ R162, -R219, R143 ;  /* 0x0000008fdba27221 */ /* 0x000fe20000010100 */
[--C-:B----4-:R-:W-:Y:S02]  /*0a40*/  HADD2.F32 R222, -RZ, R148.reuse.H0_H0 ;  /* 0x20000094ffde7230 */ /* 0x110fe40000004100 */
[----:B------:R-:W-:-:S03]  /*0a50*/  HADD2.F32 R148, -RZ, R148.H1_H1 ;  /* 0x30000094ff947230 */ /* 0x000fc60000004100 */
        /* <DEDUP_REMOVED lines=8> */
[----:B------:R-:W-:Y:S02]  /*0ae0*/  HADD2.F32 R149, -RZ, R149.H1_H1 ;  /* 0x30000095ff957230 */ /* 0x000fe40000004100 */
[----:B------:R-:W-:Y:S01]  /*0af0*/  FADD.FTZ R78, R78, R215 ;  /* 0x000000d74e4e7221 */ /* 0x000fe20000010000 */
[-C--:B------:R-:W-:Y:S01]  /*0b00*/  FFMA.FTZ R46, R217, R215.reuse, R46 ;  /* 0x000000d7d92e7223 */ /* 0x080fe2000001002e */
[----:B------:R-:W-:Y:S01]  /*0b10*/  FMUL.FTZ R213, R157, R140 ;  /* 0x0000008c9dd57220 */ /* 0x000fe20000410000 */
[----:B------:R-:W-:Y:S01]  /*0b20*/  FADD.FTZ R158, -R219, R142 ;  /* 0x0000008edb9e7221 */ /* 0x000fe20000010100 */
[----:B------:R-:W-:Y:S01]  /*0b30*/  FMUL.FTZ R215, R33, R215 ;  /* 0x000000d721d77220 */ /* 0x000fe20000410000 */
[----:B------:R-:W-:Y:S01]  /*0b40*/  FADD.FTZ R140, R141, R218 ;  /* 0x000000da8d8c7221 */ /* 0x000fe20000010000 */
[----:B------:R-:W-:Y:S01]  /*0b50*/  FADD.FTZ R216, -R219, R147 ;  /* 0x00000093dbd87221 */ /* 0x000fe20000010100 */
[----:B------:R-:W-:Y:S01]  /*0b60*/  FFMA.FTZ R142, R220, R218, R143 ;  /* 0x000000dadc8e7223 */ /* 0x000fe2000001008f */
[----:B------:R-:W-:-:S02]  /*0b70*/  HADD2.F32 R211, -RZ, R150.H0_H0 ;  /* 0x20000096ffd37230 */ /* 0x000fc40000004100 */
[----:B------:R-:W-:Y:S01]  /*0b80*/  FMUL.FTZ R214, R32, R149 ;  /* 0x0000009520d67220 */ /* 0x000fe20000410000 */
[----:B------:R-:W-:Y:S01]  /*0b90*/  FADD.FTZ R141, R140, R215 ;  /* 0x000000d78c8d7221 */ /* 0x000fe20000010000 */
[----:B------:R-:W-:Y:S01]  /*0ba0*/  FMUL.FTZ R216, R157, R216 ;  /* 0x000000d89dd87220 */ /* 0x000fe20000410000 */
        /* <DEDUP_REMOVED lines=10> */
[----:B------:R-:W-:Y:S01]  /*0c50*/  FMUL.FTZ R212, R157, R212 ;  /* 0x000000d49dd47220 */ /* 0x000fe20000410000 */
[----:B------:R-:W-:Y:S01]  /*0c60*/  FFMA.FTZ R141, R213, R211, R142 ;  /* 0x000000d3d58d7223 */ /* 0x000fe2000001008e */
[----:B------:R-:W-:Y:S02]  /*0c70*/  HADD2.F32 R151, -RZ, R151.H1_H1 ;  /* 0x30000097ff977230 */ /* 0x000fe40000004100 */
        /* <DEDUP_REMOVED lines=20> */
.L_x_9222:
[----:B------:R-:W-:Y:S05]  /*0dc0*/  BSYNC B1 ;  /* 0x0000000000017941 */ /* 0x000fea0003800000 */
.L_x_9221:
        /* <DEDUP_REMOVED lines=22> */
[----:B---3--:R-:W-:Y:S02]  /*0f30*/  FADD.FTZ R148, -R219, R148 ;  /* 0x00000094db947221 */ /* 0x008fe40000010100 */
[----:B-----5:R-:W-:Y:S01]  /*0f40*/  FMUL.FTZ R163, R157, R140 ;  /* 0x0000008c9da37220 */ /* 0x020fe20000410000 */
[----:B------:R-:W-:Y:S01]  /*0f50*/  FADD.FTZ R172, -R219, R143 ;  /* 0x0000008fdbac7221 */ /* 0x000fe20000010100 */
[C---:B0-----:R-:W-:Y:S01]  /*0f60*/  FMUL.FTZ R165, R157.reuse, R142 ;  /* 0x0000008e9da57220 */ /* 0x041fe20000410000 */
[C---:B------:R-:W-:Y:S01]  /*0f70*/  FMUL.FTZ R171, R157.reuse, R148 ;  /* 0x000000949dab7220 */ /* 0x040fe20000410000 */
[----:B------:R-:W-:Y:S01]  /*0f80*/  FMUL.FTZ R164, R157, R168 ;  /* 0x000000a89da47220 */ /* 0x000fe20000410000 */
[----:B----4-:R-:W-:-:S02]  /*0f90*/  HADD2.F32 R141, -RZ, R144.H0_H0 ;  /* 0x20000090ff8d7230 */ /* 0x010fc40000004100 */
[----:B------:R-:W-:-:S03]  /*0fa0*/  HADD2.F32 R144, -RZ, R144.H1_H1 ;  /* 0x30000090ff907230 */ /* 0x000fc60000004100 */
[-C--:B------:R-:W-:Y:S01]  /*0fb0*/  FMUL.FTZ R166, R27, R141.reuse ;  /* 0x0000008d1ba67220 */ /* 0x080fe20000410000 */
[----:B------:R-:W-:Y:S02]  /*0fc0*/  HADD2.F32 R143, -RZ, R146.H0_H0 ;  /* 0x20000092ff8f7230 */ /* 0x000fe40000004100 */
[----:B------:R-:W-:Y:S01]  /*0fd0*/  FADD.FTZ R84, R84, R141 ;  /* 0x0000008d54547221 */ /* 0x000fe20000010000 */
[--C-:B------:R-:W-:Y:S02]  /*0fe0*/  HADD2.F32 R170, -RZ, R145.reuse.H0_H0 ;  /* 0x20000091ffaa7230 */ /* 0x100fe40000004100 */
        /* <DEDUP_REMOVED lines=49> */
.L_x_9224:
[----:B------:R-:W-:Y:S05]  /*1300*/  BSYNC B1 ;  /* 0x0000000000017941 */ /* 0x000fea0003800000 */
.L_x_9223:
        /* <DEDUP_REMOVED lines=25> */
[C---:B------:R-:W-:Y:S01]  /*14a0*/  FMUL.FTZ R179, R157.reuse, R142 ;  /* 0x0000008e9db37220 */ /* 0x040fe20000410000 */
[C---:B------:R-:W-:Y:S01]  /*14b0*/  FMUL.FTZ R185, R157.reuse, R148 ;  /* 0x000000949db97220 */ /* 0x040fe20000410000 */
[----:B0-----:R-:W-:Y:S01]  /*14c0*/  FMUL.FTZ R180, R157, R184 ;  /* 0x000000b89db47220 */ /* 0x001fe20000410000 */
        /* <DEDUP_REMOVED lines=55> */
.L_x_9226:
[----:B------:R-:W-:Y:S05]  /*1840*/  BSYNC B1 ;  /* 0x0000000000017941 */ /* 0x000fea0003800000 */
.L_x_9225:
        /* <DEDUP_REMOVED lines=82> */
.L_x_9228:
[----:B------:R-:W-:Y:S05]  /*1d70*/  BSYNC B1 ;  /* 0x0000000000017941 */ /* 0x000fea0003800000 */
.L_x_9227:
        /* <DEDUP_REMOVED lines=21> */
.L_x_9250:
        /* <DEDUP_REMOVED lines=44> */
[----:B------:R-:W-:Y:S02]  /*2190*/  F2FP.F16.F32.PACK_AB R140, R143, R140 ;  /* 0x0000008c8f8c723e */ /* 0x000fe400000000ff */
        /* <DEDUP_REMOVED lines=33> */
[----:B------:R-:W-:-:S02]  /*23b0*/  F2FP.F16.F32.PACK_AB R143, R240, R235 ;  /* 0x000000ebf08f723e */ /* 0x000fc400000000ff */
        /* <DEDUP_REMOVED lines=11> */
[----:B------:R-:W-:Y:S02]  /*2470*/  F2FP.F16.F32.PACK_AB R141, R219, R150 ;  /* 0x00000096db8d723e */ /* 0x000fe400000000ff */
[----:B------:R-:W-:Y:S01]  /*2480*/  F2FP.F16.F32.PACK_AB R142, R236, R223 ;  /* 0x000000dfec8e723e */ /* 0x000fe200000000ff */
[C---:B-1----:R-:W-:Y:S01]  /*2490*/  @P0 IMAD.WIDE.U32 R146, R154.reuse, 0x20, R146 ;  /* 0x000000209a920825 */ /* 0x042fe200078e0092 */
[----:B------:R-:W-:-:S04]  /*24a0*/  IADD3 R154, R154, 0x20, RZ ;  /* 0x000000209a9a7810 */ /* 0x000fc80007ffe0ff */
[----:B------:R1:W-:Y:S04]  /*24b0*/  @P0 STG.E.128 desc[UR4][R146.64], R120 ;  /* 0x0000007892000986 */ /* 0x0003e8000c101d04 */
[----:B------:R1:W-:Y:S04]  /*24c0*/  @P0 STG.E.128 desc[UR4][R146.64+0x10], R60 ;  /* 0x0000103c92000986 */ /* 0x0003e8000c101d04 */
[----:B------:R1:W-:Y:S02]  /*24d0*/  STG.E.128 desc[UR4][R144.64], R140 ;  /* 0x0000008c90007986 */ /* 0x0003e4000c101d04 */
.L_x_9231:
[----:B------:R-:W-:Y:S05]  /*24e0*/  BSYNC B1 ;  /* 0x0000000000017941 */ /* 0x000fea0003800000 */
.L_x_9230:
        /* <DEDUP_REMOVED lines=33> */
[----:B------:R-:W-:Y:S02]  /*2700*/  F2FP.F16.F32.PACK_AB R140, R143, R140 ;  /* 0x0000008c8f8c723e */ /* 0x000fe400000000ff */
        /* <DEDUP_REMOVED lines=57> */
.L_x_9233:
[----:B------:R-:W-:Y:S05]  /*2aa0*/  BSYNC B1 ;  /* 0x0000000000017941 */ /* 0x000fea0003800000 */
.L_x_9232:
        /* <DEDUP_REMOVED lines=91> */
.L_x_9235:
[----:B------:R-:W-:Y:S05]  /*3060*/  BSYNC B1 ;  /* 0x0000000000017941 */ /* 0x000fea0003800000 */
.L_x_9234:
        /* <DEDUP_REMOVED lines=72> */
[----:B------:R-:W-:Y:S02]  /*34f0*/  F2FP.F16.F32.PACK_AB R143, R236, R157 ;  /* 0x0000009dec8f723e */ /* 0x000fe400000000ff */
        /* <DEDUP_REMOVED lines=10> */
[----:B------:R-:W-:Y:S01]  /*35a0*/  F2FP.F16.F32.PACK_AB R141, R219, R150 ;  /* 0x00000096db8d723e */ /* 0x000fe200000000ff */
[----:B0-----:R-:W-:Y:S01]  /*35b0*/  IMAD.WIDE.U32 R146, R154, 0x10, R146 ;  /* 0x000000109a927825 */ /* 0x001fe200078e0092 */
[----:B------:R-:W-:-:S03]  /*35c0*/  F2FP.F16.F32.PACK_AB R142, R156, R221 ;  /* 0x000000dd9c8e723e */ /* 0x000fc600000000ff */
[----:B-1----:R-:W-:-:S05]  /*35d0*/  @P0 IMAD.WIDE.U32 R144, R154, 0x20, R144 ;  /* 0x000000209a900825 */ /* 0x002fca00078e0090 */
[----:B------:R4:W-:Y:S04]  /*35e0*/  @P0 STG.E.128 desc[UR4][R144.64], R120 ;  /* 0x0000007890000986 */ /* 0x0009e8000c101d04 */
[----:B------:R4:W-:Y:S04]  /*35f0*/  @P0 STG.E.128 desc[UR4][R144.64+0x10], R60 ;  /* 0x0000103c90000986 */ /* 0x0009e8000c101d04 */
[----:B------:R4:W-:Y:S02]  /*3600*/  STG.E.128 desc[UR4][R146.64], R140 ;  /* 0x0000008c92007986 */ /* 0x0009e4000c101d04 */
.L_x_9237:
[----:B------:R-:W-:Y:S05]  /*3610*/  BSYNC B1 ;  /* 0x0000000000017941 */ /* 0x000fea0003800000 */
.L_x_9236:
[----:B-1234-:R-:W1:Y:S02]  /*3620*/  LDC.64 R140, c[0x0][0x210] ;  /* 0x00008400ff8c7b82 */ /* 0x01ee640000000a00 */
[----:B-1----:R-:W-:-:S04]  /*3630*/  LEA R2, R140, R2, 0x2 ;  /* 0x000000028c027211 */ /* 0x002fc800078e10ff */
[----:B------:R-:W-:-:S13]  /*3640*/  ISETP.GE.AND P0, PT, R2, R141, PT ;  /* 0x0000008d0200720c */ /* 0x000fda0003f06270 */
[----:B------:R-:W-:Y:S05]  /*3650*/  @!P0 BRA `(.L_x_9238) ;  /* 0xffffffd000348947 */ /* 0x000fea000383ffff */
.L_x_9220:
[----:B------:R-:W-:Y:S05]  /*3660*/  BSYNC B0 ;  /* 0x0000000000007941 */ /* 0x000fea0003800000 */
.L_x_9219:
        /* <DEDUP_REMOVED lines=255> */
.L_x_9229:
[----:B------:R-:W-:Y:S01]  /*4660*/  HFMA2.MMA R150, -RZ, RZ, 0, 5.9604644775390625e-08 ;  /* 0x00000001ff967435 */ /* 0x000fe200000001ff */
[----:B------:R-:W-:Y:S01]  /*4670*/  BSSY B1, `(.L_x_9239) ;  /* 0x0000006000017945 */ /* 0x000fe20003800000 */
[----:B------:R-:W-:Y:S02]  /*4680*/  MOV R151, 0x1f ;  /* 0x0000001f00977802 */ /* 0x000fe40000000f00 */
[----:B------:R-:W-:-:S07]  /*4690*/  MOV R148, 0xffffffff ;  /* 0xffffffff00947802 */ /* 0x000fce0000000f00 */
[----:B------:R-:W-:Y:S05]  /*46a0*/  WARPSYNC.COLLECTIVE R148, `(.L_x_9240) ;  /* 0x0000000094087348 */ /* 0x000fea0003c00000 */
[----:B------:R0:W1:Y:S02]  /*46b0*/  SHFL.BFLY P0, R149, R227, R150, R151 ;  /* 0x0c000096e3957389 */ /* 0x0000640000000097 */
[----:B01----:R-:W-:Y:S01]  /*46c0*/  ENDCOLLECTIVE ;  /* 0x000000000000791b */ /* 0x003fe20003800000 */
.L_x_9240:
[----:B------:R-:W-:Y:S05]  /*46d0*/  BSYNC B1 ;  /* 0x0000000000017941 */ /* 0x000fea0003800000 */
.L_x_9239:
        /* <DEDUP_REMOVED lines=9> */
.L_x_9241:
[----:B------:R-:W-:Y:S01]  /*4770*/  HFMA2.MMA R150, -RZ, RZ, 0, 1.1920928955078125e-07 ;  /* 0x00000002ff967435 */ /* 0x000fe200000001ff */
[----:B------:R-:W-:Y:S02]  /*4780*/  MOV R227, R140 ;  /* 0x0000008c00e37202 */ /* 0x000fe40000000f00 */
[----:B------:R-:W-:-:S08]  /*4790*/  MOV R141, R149 ;  /* 0x00000095008d7202 */ /* 0x000fd00000000f00 */
[----:B------:R-:W-:Y:S05]  /*47a0*/  WARPSYNC.COLLECTIVE R148, `(.L_x_9242) ;  /* 0x0000000094087348 */ /* 0x000fea0003c00000 */
[----:B------:R0:W1:Y:S02]  /*47b0*/  SHFL.BFLY P0, R149, R227, R150, R151 ;  /* 0x0c000096e3957389 */ /* 0x0000640000000097 */
[----:B01----:R-:W-:Y:S01]  /*47c0*/  ENDCOLLECTIVE ;  /* 0x000000000000791b */ /* 0x003fe20003800000 */
.L_x_9242:
[----:B------:R-:W-:-:S05]  /*47d0*/  FADD.FTZ R141, R141, R226 ;  /* 0x000000e28d8d7221 */ /* 0x000fca0000010000 */
[----:B------:R-:W-:Y:S02]  /*47e0*/  MOV R227, R141 ;  /* 0x0000008d00e37202 */ /* 0x000fe40000000f00 */
[----:B------:R-:W-:-:S07]  /*47f0*/  MOV R143, R149 ;  /* 0x00000095008f7202 */ /* 0x000fce0000000f00 */
[----:B------:R-:W-:Y:S05]  /*4800*/  WARPSYNC.COLLECTIVE R148, `(.L_x_9243) ;  /* 0x0000000094087348 */ /* 0x000fea0003c00000 */
[----:B------:R0:W1:Y:S02]  /*4810*/  SHFL.BFLY P0, R149, R227, R150, R151 ;  /* 0x0c000096e3957389 */ /* 0x0000640000000097 */
[----:B01----:R-:W-:Y:S01]  /*4820*/  ENDCOLLECTIVE ;  /* 0x000000000000791b */ /* 0x003fe20003800000 */
.L_x_9243:
[----:B------:R-:W-:Y:S01]  /*4830*/  FADD.FTZ R143, R140, R143 ;  /* 0x0000008f8c8f7221 */ /* 0x000fe20000010000 */
[----:B------:R-:W-:-:S04]  /*4840*/  HFMA2.MMA R150, -RZ, RZ, 0, 2.384185791015625e-07 ;  /* 0x00000004ff967435 */ /* 0x000fc800000001ff */
[----:B------:R-:W-:Y:S02]  /*4850*/  MOV R227, R143 ;  /* 0x0000008f00e37202 */ /* 0x000fe40000000f00 */
[----:B------:R-:W-:-:S07]  /*4860*/  MOV R142, R149 ;  /* 0x00000095008e7202 */ /* 0x000fce0000000f00 */
[----:B------:R-:W-:Y:S05]  /*4870*/  WARPSYNC.COLLECTIVE R148, `(.L_x_9244) ;  /* 0x0000000094087348 */ /* 0x000fea0003c00000 */
[----:B------:R0:W1:Y:S02]  /*4880*/  SHFL.BFLY P0, R149, R227, R150, R151 ;  /* 0x0c000096e3957389 */ /* 0x0000640000000097 */
[----:B01----:R-:W-:Y:S01]  /*4890*/  ENDCOLLECTIVE ;  /* 0x000000000000791b */ /* 0x003fe20003800000 */
.L_x_9244:
[----:B------:R-:W-:-:S05]  /*48a0*/  FADD.FTZ R142, R141, R142 ;  /* 0x0000008e8d8e7221 */ /* 0x000fca0000010000 */
[----:B------:R-:W-:Y:S02]  /*48b0*/  MOV R227, R142 ;  /* 0x0000008e00e37202 */ /* 0x000fe40000000f00 */
[----:B------:R-:W-:-:S07]  /*48c0*/  MOV R144, R149 ;  /* 0x0000009500907202 */ /* 0x000fce0000000f00 */
[----:B------:R-:W-:Y:S05]  /*48d0*/  WARPSYNC.COLLECTIVE R148, `(.L_x_9245) ;  /* 0x0000000094087348 */ /* 0x000fea0003c00000 */
[----:B------:R0:W1:Y:S02]  /*48e0*/  SHFL.BFLY P0, R149, R227, R150, R151 ;  /* 0x0c000096e3957389 */ /* 0x0000640000000097 */
[----:B01----:R-:W-:Y:S01]  /*48f0*/  ENDCOLLECTIVE ;  /* 0x000000000000791b */ /* 0x003fe20003800000 */
.L_x_9245:
[----:B------:R-:W-:Y:S01]  /*4900*/  FADD.FTZ R144, R143, R144 ;  /* 0x000000908f907221 */ /* 0x000fe20000010000 */
[----:B------:R-:W-:-:S04]  /*4910*/  HFMA2.MMA R150, -RZ, RZ, 0, 4.76837158203125e-07 ;  /* 0x00000008ff967435 */ /* 0x000fc800000001ff */
[----:B------:R-:W-:Y:S02]  /*4920*/  MOV R227, R144 ;  /* 0x0000009000e37202 */ /* 0x000fe40000000f00 */
[----:B------:R-:W-:-:S07]  /*4930*/  MOV R145, R149 ;  /* 0x0000009500917202 */ /* 0x000fce0000000f00 */
[----:B------:R-:W-:Y:S05]  /*4940*/  WARPSYNC.COLLECTIVE R148, `(.L_x_9246) ;  /* 0x0000000094087348 */ /* 0x000fea0003c00000 */
[----:B------:R0:W1:Y:S02]  /*4950*/  SHFL.BFLY P0, R149, R227, R150, R151 ;  /* 0x0c000096e3957389 */ /* 0x0000640000000097 */
[----:B01----:R-:W-:Y:S01]  /*4960*/  ENDCOLLECTIVE ;  /* 0x000000000000791b */ /* 0x003fe20003800000 */
.L_x_9246:
[----:B------:R-:W-:-:S05]  /*4970*/  FADD.FTZ R145, R142, R145 ;  /* 0x000000918e917221 */ /* 0x000fca0000010000 */
[----:B------:R-:W-:Y:S02]  /*4980*/  MOV R227, R145 ;  /* 0x0000009100e37202 */ /* 0x000fe40000000f00 */
[----:B------:R-:W-:-:S07]  /*4990*/  MOV R147, R149 ;  /* 0x0000009500937202 */ /* 0x000fce0000000f00 */
[----:B------:R-:W-:Y:S05]  /*49a0*/  WARPSYNC.COLLECTIVE R148, `(.L_x_9247) ;  /* 0x0000000094087348 */ /* 0x000fea0003c00000 */
[----:B------:R0:W1:Y:S02]  /*49b0*/  SHFL.BFLY P0, R149, R227, R150, R151 ;  /* 0x0c000096e3957389 */ /* 0x0000640000000097 */
[----:B01----:R-:W-:Y:S01]  /*49c0*/  ENDCOLLECTIVE ;  /* 0x000000000000791b */ /* 0x003fe20003800000 */
.L_x_9247:
[----:B------:R-:W-:Y:S01]  /*49d0*/  FADD.FTZ R147, R144, R147 ;  /* 0x0000009390937221 */ /* 0x000fe20000010000 */
[----:B------:R-:W-:-:S04]  /*49e0*/  HFMA2.MMA R150, -RZ, RZ, 0, 9.5367431640625e-07 ;  /* 0x00000010ff967435 */ /* 0x000fc800000001ff */
[----:B------:R-:W-:Y:S02]  /*49f0*/  MOV R227, R147 ;  /* 0x0000009300e37202 */ /* 0x000fe40000000f00 */
[----:B------:R-:W-:-:S07]  /*4a00*/  MOV R146, R149 ;  /* 0x0000009500927202 */ /* 0x000fce0000000f00 */
[----:B------:R-:W-:Y:S05]  /*4a10*/  WARPSYNC.COLLECTIVE R148, `(.L_x_9248) ;  /* 0x0000000094087348 */ /* 0x000fea0003c00000 */
[----:B------:R0:W1:Y:S02]  /*4a20*/  SHFL.BFLY P0, R149, R227, R150, R151 ;  /* 0x0c000096e3957389 */ /* 0x0000640000000097 */
[----:B01----:R-:W-:Y:S01]  /*4a30*/  ENDCOLLECTIVE ;  /* 0x000000000000791b */ /* 0x003fe20003800000 */
.L_x_9248:
[----:B------:R-:W-:-:S05]  /*4a40*/  FADD.FTZ R146, R145, R146 ;  /* 0x0000009291927221 */ /* 0x000fca0000010000 */
[----:B------:R-:W-:Y:S02]  /*4a50*/  MOV R227, R146 ;  /* 0x0000009200e37202 */ /* 0x000fe40000000f00 */
[----:B------:R-:W-:-:S07]  /*4a60*/  MOV R140, R149 ;  /* 0x00000095008c7202 */ /* 0x000fce0000000f00 */
[----:B------:R-:W-:Y:S05]  /*4a70*/  WARPSYNC.COLLECTIVE R148, `(.L_x_9249) ;  /* 0x0000000094087348 */ /* 0x000fea0003c00000 */
[----:B------:R0:W1:Y:S02]  /*4a80*/  SHFL.BFLY P0, R149, R227, R150, R151 ;  /* 0x0c000096e3957389 */ /* 0x0000640000000097 */
[----:B01----:R-:W-:Y:S01]  /*4a90*/  ENDCOLLECTIVE ;  /* 0x000000000000791b */ /* 0x003fe20003800000 */
.L_x_9249:
[----:B------:R-:W-:Y:S01]  /*4aa0*/  MOV R141, R149 ;  /* 0x00000095008d7202 */ /* 0x000fe20000000f00 */
[----:B------:R-:W-:Y:S06]  /*4ab0*/  BRA `(.L_x_9250) ;  /* 0xffffffd400047947 */ /* 0x000fec000383ffff */
.L_x_9251:
        /* <DEDUP_REMOVED lines=12> */
.L_x_14332:


//--------------------- .text._ZN10layer_norm13ln_bwd_kernelINS_13Kernel_traitsI6__halfS2_fS2_fjLj1024ELj1ELj4ELj1ELj16ENS_18Kernel_traits_baseILj1024ES2_S2_fS2_fjLj128EEEEELb1ELb0ELb0ELb1EEEvNS_9BwdParamsE --------------------------
	.section	.text._ZN10layer_norm13ln_bwd_kernelINS_13Kernel_traitsI6__halfS2_fS2_fjLj1024ELj1ELj4ELj1ELj16ENS_18Kernel_traits_baseILj1024ES2_S2_fS2_fjLj128EEEEELb1ELb0ELb0ELb1EEEvNS_9BwdParamsE,"ax",@progbits
	.align	128
        .global         _ZN10layer_norm13ln_bwd_kernelINS_13Kernel_traitsI6__halfS2_fS2_fjLj1024ELj1ELj4ELj1ELj16ENS_18Kernel_traits_baseILj1024ES2_S2_fS2_fjLj128EEEEELb1ELb0ELb0ELb1EEEvNS_9BwdParamsE
        .type           _ZN10layer_norm13ln_bwd_kernelINS_13Kernel_traitsI6__halfS2_fS2_fjLj1024ELj1ELj4ELj1ELj16ENS_18Kernel_traits_baseILj1024ES2_S2_fS2_fjLj128EEEEELb1ELb0ELb0ELb1EEEvNS_9BwdParamsE,@function
        .size           _ZN10layer_norm13ln_bwd_kernelINS_13Kernel_traitsI6__halfS2_fS2_fjLj1024ELj1ELj4ELj1ELj16ENS_18Kernel_traits_baseILj1024ES2_S2_fS2_fjLj128EEEEELb1ELb0ELb0ELb1EEEvNS_9BwdParamsE,(.L_x_14333 - _ZN10layer_norm13ln_bwd_kernelINS_13Kernel_traitsI6__halfS2_fS2_fjLj1024ELj1ELj4ELj1ELj16ENS_18Kernel_traits_baseILj1024ES2_S2_fS2_fjLj128EEEEELb1ELb0ELb0ELb1EEEvNS_9BwdParamsE)
        .other          _ZN10layer_norm13ln_bwd_kernelINS_13Kernel_traitsI6__halfS2_fS2_fjLj1024ELj1ELj4ELj1ELj16ENS_18Kernel_traits_baseILj1024ES2_S2_fS2_fjLj128EEEEELb1ELb0ELb0ELb1EEEvNS_9BwdParamsE,@"STO_CUDA_ENTRY STV_DEFAULT"
_ZN10layer_norm13ln_bwd_kernelINS_13Kernel_traitsI6__halfS2_fS2_fjLj1024ELj1ELj4ELj1ELj16ENS_18Kernel_traits_baseILj1024ES2_S2_fS2_fjLj128EEEEELb1ELb0ELb0ELb1EEEvNS_9BwdParamsE:
.text._ZN10layer_norm13ln_bwd_kernelINS_13Kernel_traitsI6__halfS2_fS2_fjLj1024ELj1ELj4ELj1ELj16ENS_18Kernel_traits_baseILj1024ES2_S2_fS2_fjLj128EEEEELb1ELb0ELb0ELb1EEEvNS_9BwdParamsE:
        /* <DEDUP_REMOVED lines=47> */
.L_x_9253:
        /* <DEDUP_REMOVED lines=46> */
[----:B------:R-:W-:Y:S01]  /*05d0*/  CS2R R154, SRZ ;  /* 0x00000000009a7805 */ /* 0x000fe2000001ff00 */
[--C-:B--2---:R-:W-:Y:S02]  /*05e0*/  HADD2.F32 R195, -RZ, R4.reuse.H0_H0 ;  /* 0x20000004ffc37230 */ /* 0x104fe40000004100 */
[----:B------:R-:W-:Y:S02]  /*05f0*/  HADD2.F32 R194, -RZ, R4.H1_H1 ;  /* 0x30000004ffc27230 */ /* 0x000fe40000004100 */
[--C-:B------:R-:W-:Y:S02]  /*0600*/  HADD2.F32 R193, -RZ, R5.reuse.H0_H0 ;  /* 0x20000005ffc17230 */ /* 0x100fe40000004100 */
[----:B------:R-:W-:-:S02]  /*0610*/  HADD2.F32 R192, -RZ, R5.H1_H1 ;  /* 0x30000005ffc07230 */ /* 0x000fc40000004100 */
[--C-:B------:R-:W-:Y:S02]  /*0620*/  HADD2.F32 R191, -RZ, R6.reuse.H0_H0 ;  /* 0x20000006ffbf7230 */ /* 0x100fe40000004100 */
[----:B------:R-:W-:Y:S02]  /*0630*/  HADD2.F32 R190, -RZ, R6.H1_H1 ;  /* 0x30000006ffbe7230 */ /* 0x000fe40000004100 */
[--C-:B------:R-:W-:Y:S02]  /*0640*/  HADD2.F32 R189, -RZ, R7.reuse.H0_H0 ;  /* 0x20000007ffbd7230 */ /* 0x100fe40000004100 */
[----:B------:R-:W-:Y:S02]  /*0650*/  HADD2.F32 R188, -RZ, R7.H1_H1 ;  /* 0x30000007ffbc7230 */ /* 0x000fe40000004100 */
[--C-:B---3--:R-:W-:Y:S02]  /*0660*/  HADD2.F32 R187, -RZ, R8.reuse.H0_H0 ;  /* 0x20000008ffbb7230 */ /* 0x108fe40000004100 */
[----:B------:R-:W-:-:S02]  /*0670*/  HADD2.F32 R186, -RZ, R8.H1_H1 ;  /* 0x30000008ffba7230 */ /* 0x000fc40000004100 */
[--C-:B------:R-:W-:Y:S02]  /*0680*/  HADD2.F32 R185, -RZ, R9.reuse.H0_H0 ;  /* 0x20000009ffb97230 */ /* 0x100fe40000004100 */
[----:B------:R-:W-:Y:S02]  /*0690*/  HADD2.F32 R184, -RZ, R9.H1_H1 ;  /* 0x30000009ffb87230 */ /* 0x000fe40000004100 */
[--C-:B------:R-:W-:Y:S02]  /*06a0*/  HADD2.F32 R183, -RZ, R10.reuse.H0_H0 ;  /* 0x2000000affb77230 */ /* 0x100fe40000004100 */
[----:B------:R-:W-:Y:S02]  /*06b0*/  HADD2.F32 R182, -RZ, R10.H1_H1 ;  /* 0x3000000affb67230 */ /* 0x000fe40000004100 */
[--C-:B------:R-:W-:Y:S02]  /*06c0*/  HADD2.F32 R181, -RZ, R11.reuse.H0_H0 ;  /* 0x2000000bffb57230 */ /* 0x100fe40000004100 */
[----:B------:R-:W-:-:S02]  /*06d0*/  HADD2.F32 R180, -RZ, R11.H1_H1 ;  /* 0x3000000bffb47230 */ /* 0x000fc40000004100 */
[--C-:B----4-:R-:W-:Y:S02]  /*06e0*/  HADD2.F32 R179, -RZ, R12.reuse.H0_H0 ;  /* 0x2000000cffb37230 */ /* 0x110fe40000004100 */
[----:B------:R-:W-:Y:S02]  /*06f0*/  HADD2.F32 R178, -RZ, R12.H1_H1 ;  /* 0x3000000cffb27230 */ /* 0x000fe40000004100 */
[--C-:B------:R-:W-:Y:S02]  /*0700*/  HADD2.F32 R177, -RZ, R13.reuse.H0_H0 ;  /* 0x2000000dffb17230 */ /* 0x100fe40000004100 */
        /* <DEDUP_REMOVED lines=8> */
[----:B------:R-:W-:-:S02]  /*0790*/  HADD2.F32 R168, -RZ, R17.H1_H1 ;  /* 0x30000011ffa87230 */ /* 0x000fc40000004100 */
[--C-:B------:R-:W-:Y:S02]  /*07a0*/  HADD2.F32 R167, -RZ, R18.reuse.H0_H0 ;  /* 0x20000012ffa77230 */ /* 0x100fe40000004100 */
[----:B------:R-:W-:Y:S02]  /*07b0*/  HADD2.F32 R166, -RZ, R18.H1_H1 ;  /* 0x30000012ffa67230 */ /* 0x000fe40000004100 */
[--C-:B------:R-:W-:Y:S02]  /*07c0*/  HADD2.F32 R165, -RZ, R19.reuse.H0_H0 ;  /* 0x20000013ffa57230 */ /* 0x100fe40000004100 */
[----:B------:R-:W-:-:S07]  /*07d0*/  HADD2.F32 R164, -RZ, R19.H1_H1 ;  /* 0x30000013ffa47230 */ /* 0x000fce0000004100 */
.L_x_9257:
        /* <DEDUP_REMOVED lines=23> */
[--C-:B---3--:R-:W-:Y:S02]  /*0950*/  IMAD.WIDE.U32 R48, R205, 0x10, R84.reuse ;  /* 0x00000010cd307825 */ /* 0x108fe400078e0054 */
[----:B------:R-:W3:Y:S02]  /*0960*/  LDG.E.128 R56, desc[UR4][R88.64] ;  /* 0x0000000458387981 */ /* 0x000ee4000c1e1d00 */
[----:B------:R-:W-:Y:S02]  /*0970*/  IMAD.WIDE.U32 R60, R203, 0x10, R84 ;  /* 0x00000010cb3c7825 */ /* 0x000fe400078e0054 */
[----:B------:R-:W3:Y:S02]  /*0980*/  LDG.E.128 R52, desc[UR4][R76.64+0x10] ;  /* 0x000010044c347981 */ /* 0x000ee4000c1e1d00 */
[----:B------:R-:W-:-:S02]  /*0990*/  IMAD.WIDE.U32 R2, R199, 0x20, R208 ;  /* 0x00000020c7027825 */ /* 0x000fc400078e00d0 */
[----:B------:R-:W3:Y:S02]  /*09a0*/  LDG.E.128 R48, desc[UR4][R48.64] ;  /* 0x0000000430307981 */ /* 0x000ee4000c1e1d00 */
[----:B------:R-:W-:Y:S02]  /*09b0*/  IMAD.WIDE.U32 R208, R201, 0x20, R208 ;  /* 0x00000020c9d07825 */ /* 0x000fe400078e00d0 */
[----:B------:R-:W3:Y:S02]  /*09c0*/  LDG.E.128 R68, desc[UR4][R2.64] ;  /* 0x0000000402447981 */ /* 0x000ee4000c1e1d00 */
[----:B0-----:R-:W-:Y:S02]  /*09d0*/  IMAD.WIDE R212, R196, 0x4, R212 ;  /* 0x00000004c4d47825 */ /* 0x001fe400078e02d4 */
[----:B------:R-:W3:Y:S02]  /*09e0*/  LDG.E.128 R60, desc[UR4][R60.64] ;  /* 0x000000043c3c7981 */ /* 0x000ee4000c1e1d00 */
[----:B------:R-:W-:-:S02]  /*09f0*/  IMAD.WIDE.U32 R72, R199, 0x10, R84 ;  /* 0x00000010c7487825 */ /* 0x000fc400078e0054 */
[----:B------:R-:W3:Y:S04]  /*0a00*/  LDG.E.128 R80, desc[UR4][R208.64] ;  /* 0x00000004d0507981 */ /* 0x000ee8000c1e1d00 */
[----:B------:R-:W3:Y:S04]  /*0a10*/  LDG.E R198, desc[UR4][R212.64] ;  /* 0x00000004d4c67981 */ /* 0x000ee8000c1e1900 */
[----:B------:R-:W3:Y:S01]  /*0a20*/  LDG.E.128 R64, desc[UR4][R88.64+0x10] ;  /* 0x0000100458407981 */ /* 0x000ee2000c1e1d00 */
[----:B------:R-:W-:-:S03]  /*0a30*/  IMAD.WIDE.U32 R84, R201, 0x10, R84 ;  /* 0x00000010c9547825 */ /* 0x000fc600078e0054 */
[----:B------:R-:W3:Y:S04]  /*0a40*/  LDG.E.128 R72, desc[UR4][R72.64] ;  /* 0x0000000448487981 */ /* 0x000ee8000c1e1d00 */
[----:B------:R0:W3:Y:S04]  /*0a50*/  LDG.E.128 R76, desc[UR4][R2.64+0x10] ;  /* 0x00001004024c7981 */ /* 0x0000e8000c1e1d00 */
[----:B------:R-:W3:Y:S04]  /*0a60*/  LDG.E.128 R84, desc[UR4][R84.64] ;  /* 0x0000000454547981 */ /* 0x000ee8000c1e1d00 */
[----:B------:R1:W3:Y:S01]  /*0a70*/  LDG.E.128 R88, desc[UR4][R208.64+0x10] ;  /* 0x00001004d0587981 */ /* 0x0002e2000c1e1d00 */
[----:B--2---:R-:W-:Y:S01]  /*0a80*/  ISETP.NE.U32.AND P1, PT, R92, RZ, PT ;  /* 0x000000ff5c00720c */ /* 0x004fe20003f25070 */
[----:B0-----:R-:W0:Y:S03]  /*0a90*/  LDC.64 R2, c[0x0][0x240] ;  /* 0x00009000ff027b82 */ /* 0x001e260000000a00 */
[----:B------:R-:W-:-:S13]  /*0aa0*/  ISETP.NE.AND.EX P1, PT, R93, RZ, PT, P1 ;  /* 0x000000ff5d00720c */ /* 0x000fda0003f25310 */
[----:B------:R-:W2:Y:S08]  /*0ab0*/  @P1 LDC.64 R98, c[0x0][0x2c8] ;  /* 0x0000b200ff621b82 */ /* 0x000eb00000000a00 */
[----:B------:R-:W1:Y:S08]  /*0ac0*/  @P1 LDC.64 R96, c[0x0][0x2c8] ;  /* 0x0000b200ff601b82 */ /* 0x000e700000000a00 */
[----:B------:R-:W1:Y:S01]  /*0ad0*/  @P1 LDC.64 R94, c[0x0][0x2c8] ;  /* 0x0000b200ff5e1b82 */ /* 0x000e620000000a00 */
[----:B--2---:R-:W-:-:S07]  /*0ae0*/  @P1 IMAD.WIDE.U32 R206, R205, 0x20, R98 ;  /* 0x00000020cdce1825 */ /* 0x004fce00078e0062 */
[----:B------:R-:W2:Y:S01]  /*0af0*/  @P1 LDC.64 R210, c[0x0][0x2c8] ;  /* 0x0000b200ffd21b82 */ /* 0x000ea20000000a00 */
[----:B0-----:R-:W-:Y:S01]  /*0b00*/  IMAD.WIDE.U32 R98, R199, 0x8, R2 ;  /* 0x00000008c7627825 */ /* 0x001fe200078e0002 */
[----:B------:R-:W-:Y:S01]  /*0b10*/  HFMA2.MMA R197, -RZ, RZ, 1.875, 0 ;  /* 0x3f800000ffc57435 */ /* 0x000fe200000001ff */
[----:B------:R-:W5:Y:S02]  /*0b20*/  @P1 LDG.E.128 R4, desc[UR4][R206.64] ;  /* 0x00000004ce041981 */ /* 0x000f64000c1e1d00 */
[C---:B-1----:R-:W-:Y:S02]  /*0b30*/  @P1 IMAD.WIDE.U32 R208, R203.reuse, 0x20, R96 ;  /* 0x00000020cbd01825 */ /* 0x042fe400078e0060 */
[----:B------:R-:W5:Y:S02]  /*0b40*/  LDG.E.64 R98, desc[UR4][R98.64] ;  /* 0x0000000462627981 */ /* 0x000f64000c1e1b00 */
[----:B------:R-:W-:Y:S02]  /*0b50*/  IMAD.WIDE.U32 R96, R203, 0x8, R2 ;  /* 0x00000008cb607825 */ /* 0x000fe400078e0002 */
[----:B------:R-:W5:Y:S02]  /*0b60*/  @P1 LDG.E.128 R12, desc[UR4][R208.64] ;  /* 0x00000004d00c1981 */ /* 0x000f64000c1e1d00 */
[----:B------:R-:W-:-:S02]  /*0b70*/  @P1 IMAD.WIDE.U32 R212, R199, 0x20, R94 ;  /* 0x00000020c7d41825 */ /* 0x000fc400078e005e */
[----:B------:R-:W5:Y:S02]  /*0b80*/  LDG.E.64 R96, desc[UR4][R96.64] ;  /* 0x0000000460607981 */ /* 0x000f64000c1e1b00 */
[--C-:B------:R-:W-:Y:S02]  /*0b90*/  IMAD.WIDE.U32 R94, R205, 0x8, R2.reuse ;  /* 0x00000008cd5e7825 */ /* 0x100fe400078e0002 */
[----:B------:R0:W5:Y:S02]  /*0ba0*/  @P1 LDG.E.128 R16, desc[UR4][R208.64+0x10] ;  /* 0x00001004d0101981 */ /* 0x000164000c1e1d00 */
[C---:B------:R-:W-:Y:S02]  /*0bb0*/  IMAD.WIDE.U32 R2, R201.reuse, 0x8, R2 ;  /* 0x00000008c9027825 */ /* 0x040fe400078e0002 */
[----:B------:R-:W5:Y:S04]  /*0bc0*/  LDG.E.64 R94, desc[UR4][R94.64] ;  /* 0x000000045e5e7981 */ /* 0x000f68000c1e1b00 */
[----:B------:R-:W5:Y:S01]  /*0bd0*/  LDG.E.64 R2, desc[UR4][R2.64] ;  /* 0x0000000402027981 */ /* 0x000f62000c1e1b00 */
[----:B--2---:R-:W-:-:S03]  /*0be0*/  @P1 IMAD.WIDE.U32 R210, R201, 0x20, R210 ;  /* 0x00000020c9d21825 */ /* 0x004fc600078e00d2 */
[----:B------:R1:W5:Y:S04]  /*0bf0*/  @P1 LDG.E.128 R8, desc[UR4][R206.64+0x10] ;  /* 0x00001004ce081981 */ /* 0x000368000c1e1d00 */
[----:B------:R-:W5:Y:S04]  /*0c00*/  @P1 LDG.E.128 R28, desc[UR4][R210.64] ;  /* 0x00000004d21c1981 */ /* 0x000f68000c1e1d00 */
[----:B------:R2:W5:Y:S04]  /*0c10*/  @P1 LDG.E.128 R32, desc[UR4][R210.64+0x10] ;  /* 0x00001004d2201981 */ /* 0x000568000c1e1d00 */
[----:B------:R-:W5:Y:S04]  /*0c20*/  @P1 LDG.E.128 R20, desc[UR4][R212.64] ;  /* 0x00000004d4141981 */ /* 0x000f68000c1e1d00 */
[----:B------:R2:W5:Y:S01]  /*0c30*/  @P1 LDG.E.128 R24, desc[UR4][R212.64+0x10] ;  /* 0x00001004d4181981 */ /* 0x000562000c1e1d00 */
[----:B------:R-:W-:Y:S01]  /*0c40*/  UMOV UR6, 0xffffffff ;  /* 0xffffffff00067882 */ /* 0x000fe20000000000 */
[----:B----4-:R-:W-:Y:S01]  /*0c50*/  FSEL R200, R200, RZ, !P4 ;  /* 0x000000ffc8c87208 */ /* 0x010fe20006000000 */
[----:B------:R-:W-:-:S04]  /*0c60*/  @P0 HADD2.F32 R197, -RZ, R202.H0_H0 ;  /* 0x200000caffc50230 */ /* 0x000fc80000004100 */
[C---:B0-----:R-:W-:Y:S01]  /*0c70*/  FADD.FTZ R209, -R200.reuse, R46 ;  /* 0x0000002ec8d17221 */ /* 0x041fe20000010100 */
[C---:B------:R-:W-:Y:S01]  /*0c80*/  FADD.FTZ R45, -R200.reuse, R45 ;  /* 0x0000002dc82d7221 */ /* 0x040fe20000010100 */
[C---:B-1----:R-:W-:Y:S01]  /*0c90*/  FADD.FTZ R207, -R200.reuse, R44 ;  /* 0x0000002cc8cf7221 */ /* 0x042fe20000010100 */
[C---:B---3--:R-:W-:Y:S01]  /*0ca0*/  FADD.FTZ R59, -R200.reuse, R59 ;  /* 0x0000003bc83b7221 */ /* 0x048fe20000010100 */
[C---:B------:R-:W-:Y:S01]  /*0cb0*/  FADD.FTZ R57, -R200.reuse, R57 ;  /* 0x00000039c8397221 */ /* 0x040fe20000010100 */
[--C-:B------:R-:W-:Y:S02]  /*0cc0*/  HADD2.F32 R46, -RZ, R48.reuse.H0_H0 ;  /* 0x20000030ff2e7230 */ /* 0x100fe40000004100 */
[--C-:B------:R-:W-:Y:S02]  /*0cd0*/  HADD2.F32 R215, -RZ, R51.reuse.H0_H0 ;  /* 0x20000033ffd77230 */ /* 0x100fe40000004100 */
[----:B------:R-:W-:Y:S02]  /*0ce0*/  HADD2.F32 R202, -RZ, R51.H1_H1 ;  /* 0x30000033ffca7230 */ /* 0x000fe40000004100 */
[----:B------:R-:W-:Y:S01]  /*0cf0*/  FADD.FTZ R51, -R200, R52 ;  /* 0x00000034c8337221 */ /* 0x000fe20000010100 */
[----:B--2---:R-:W-:-:S02]  /*0d00*/  HADD2.F32 R211, -RZ, R48.H1_H1 ;  /* 0x30000030ffd37230 */ /* 0x004fc40000004100 */
[C---:B------:R-:W-:Y:S01]  /*0d10*/  FADD.FTZ R231, -R200.reuse, R68 ;  /* 0x00000044c8e77221 */ /* 0x040fe20000010100 */
[--C-:B------:R-:W-:Y:S02]  /*0d20*/  HADD2.F32 R52, -RZ, R61.reuse.H1_H1 ;  /* 0x3000003dff347230 */ /* 0x100fe40000004100 */
[----:B------:R-:W-:Y:S01]  /*0d30*/  FADD.FTZ R245, -R200, R82 ;  /* 0x00000052c8f57221 */ /* 0x000fe20000010100 */
[----:B------:R-:W-:Y:S02]  /*0d40*/  HADD2.F32 R225, -RZ, R61.H0_H0 ;  /* 0x2000003dffe17230 */ /* 0x000fe40000004100 */
[C---:B------:R-:W-:Y:S01]  /*0d50*/  FMUL.FTZ R68, R198.reuse, R45 ;  /* 0x0000002dc6447220 */ /* 0x040fe20000410000 */
[----:B------:R-:W-:Y:S01]  /*0d60*/  FMUL.FTZ R45, R195, R46 ;  /* 0x0000002ec32d7220 */ /* 0x000fe20000410000 */
[C---:B------:R-:W-:Y:S01]  /*0d70*/  FMUL.FTZ R82, R198.reuse, R59 ;  /* 0x0000003bc6527220 */ /* 0x040fe20000410000 */
[----:B------:R-:W-:Y:S01]  /*0d80*/  FMUL.FTZ R44, R198, R207 ;  /* 0x000000cfc62c7220 */ /* 0x000fe20000410000 */
[C---:B------:R-:W-:Y:S01]  /*0d90*/  FADD.FTZ R65, -R200.reuse, R65 ;  /* 0x00000041c8417221 */ /* 0x040fe20000010100 */
[C---:B------:R-:W-:Y:S01]  /*0da0*/  FADD.FTZ R243, -R200.reuse, R80 ;  /* 0x00000050c8f37221 */ /* 0x040fe20000010100 */
[----:B------:R-:W-:Y:S01]  /*0db0*/  FADD.FTZ R47, -R200, R47 ;  /* 0x0000002fc82f7221 */ /* 0x000fe20000010100 */
[----:B------:R-:W-:-:S02]  /*0dc0*/  HADD2.F32 R48, -RZ, R49.H0_H0 ;  /* 0x20000031ff307230 */ /* 0x000fc40000004100 */
[----:B------:R-:W-:Y:S01]  /*0dd0*/  FADD.FTZ R217, -R200, R54 ;  /* 0x00000036c8d97221 */ /* 0x000fe20000010100 */
[--C-:B------:R-:W-:Y:S02]  /*0de0*/  HADD2.F32 R61, -RZ, R62.reuse.H0_H0 ;  /* 0x2000003eff3d7230 */ /* 0x100fe40000004100 */
[----:B------:R-:W-:Y:S01]  /*0df0*/  FADD.FTZ R160, R211, R160 ;  /* 0x000000a0d3a07221 */ /* 0x000fe20000010000 */
[----:B------:R-:W-:Y:S01]  /*0e00*/  FFMA.FTZ R161, R68, R211, R161 ;  /* 0x000000d344a17223 */ /* 0x000fe200000100a1 */
[----:B------:R-:W-:Y:S01]  /*0e10*/  FMUL.FTZ R80, R198, R57 ;  /* 0x00000039c6507220 */ /* 0x000fe20000410000 */
[----:B------:R-:W-:Y:S01]  /*0e20*/  FADD.FTZ R221, -R200, R58 ;  /* 0x0000003ac8dd7221 */ /* 0x000fe20000010100 */
[----:B------:R-:W-:Y:S02]  /*0e30*/  HADD2.F32 R62, -RZ, R62.H1_H1 ;  /* 0x3000003eff3e7230 */ /* 0x000fe40000004100 */
[----:B------:R-:W-:Y:S01]  /*0e40*/  FMUL.FTZ R211, R194, R211 ;  /* 0x000000d3c2d37220 */ /* 0x000fe20000410000 */
[----:B------:R-:W-:-:S02]  /*0e50*/  HADD2.F32 R227, -RZ, R63.H0_H0 ;  /* 0x2000003fffe37230 */ /* 0x000fc40000004100 */
[----:B------:R-:W-:Y:S01]  /*0e60*/  FADD.FTZ R206, RZ, R45 ;  /* 0x0000002dffce7221 */ /* 0x000fe20000010000 */
[----:B------:R-:W-:Y:S02]  /*0e70*/  HADD2.F32 R54, -RZ, R63.H1_H1 ;  /* 0x3000003fff367230 */ /* 0x000fe40000004100 */
[----:B------:R-:W-:Y:S01]  /*0e80*/  FADD.FTZ R121, R52, R121 ;  /* 0x0000007934797221 */ /* 0x000fe20000010000 */
[-C--:B------:R-:W-:Y:S01]  /*0e90*/  FFMA.FTZ R149, R82, R52.reuse, R149 ;  /* 0x0000003452957223 */ /* 0x080fe20000010095 */
[----:B------:R-:W-:Y:S01]  /*0ea0*/  FMUL.FTZ R57, R184, R52 ;  /* 0x00000034b8397220 */ /* 0x000fe20000410000 */
[----:B------:R-:W-:Y:S01]  /*0eb0*/  FADD.FTZ R63, -R200, R64 ;  /* 0x00000040c83f7221 */ /* 0x000fe20000010100 */
[--C-:B------:R-:W-:Y:S02]  /*0ec0*/  HADD2.F32 R239, -RZ, R75.reuse.H0_H0 ;  /* 0x2000004bffef7230 */ /* 0x100fe40000004100 */
[----:B------:R-:W-:Y:S01]  /*0ed0*/  FFMA.FTZ R207, R44, R45, RZ ;  /* 0x0000002d2ccf7223 */ /* 0x000fe200000100ff */
[----:B------:R-:W-:-:S02]  /*0ee0*/  HADD2.F32 R58, -RZ, R75.H1_H1 ;  /* 0x3000004bff3a7230 */ /* 0x000fc40000004100 */
[----:B------:R-:W-:Y:S01]  /*0ef0*/  FMUL.FTZ R52, R198, R65 ;  /* 0x00000041c6347220 */ /* 0x000fe20000410000 */
[----:B------:R-:W-:Y:S02]  /*0f00*/  HADD2.F32 R213, -RZ, R49.H1_H1 ;  /* 0x30000031ffd57230 */ /* 0x000fe40000004100 */
[C---:B------:R-:W-:Y:S01]  /*0f10*/  FADD.FTZ R67, -R200.reuse, R67 ;  /* 0x00000043c8437221 */ /* 0x040fe20000010100 */
[----:B------:R-:W-:Y:S01]  /*0f20*/  FADD.FTZ R75, -R200, R76 ;  /* 0x0000004cc84b7221 */ /* 0x000fe20000010100 */
[----:B------:R-:W-:Y:S01]  /*0f30*/  FMUL.FTZ R76, R198, R47 ;  /* 0x0000002fc64c7220 */ /* 0x000fe20000410000 */
[----:B------:R-:W-:Y:S01]  /*0f40*/  FADD.FTZ R233, -R200, R70 ;  /* 0x00000046c8e97221 */ /* 0x000fe20000010100 */
[----:B------:R-:W-:Y:S01]  /*0f50*/  FMUL.FTZ R47, R193, R48 ;  /* 0x00000030c12f7220 */ /* 0x000fe20000410000 */
[----:B------:R-:W-:Y:S01]  /*0f60*/  FADD.FTZ R206, R206, R211 ;  /* 0x000000d3cece7221 */ /* 0x000fe20000010000 */
[C---:B------:R-:W-:Y:S01]  /*0f70*/  FMUL.FTZ R70, R198.reuse, R209 ;  /* 0x000000d1c6467220 */ /* 0x040fe20000410000 */
[----:B------:R-:W-:Y:S01]  /*0f80*/  FMUL.FTZ R63, R198, R63 ;  /* 0x0000003fc63f7220 */ /* 0x000fe20000410000 */
[----:B------:R-:W-:Y:S01]  /*0f90*/  FADD.FTZ R119, R62, R119 ;  /* 0x000000773e777221 */ /* 0x000fe20000010000 */
[-C--:B------:R-:W-:Y:S01]  /*0fa0*/  FFMA.FTZ R147, R52, R62.reuse, R147 ;  /* 0x0000003e34937223 */ /* 0x080fe20000010093 */
[----:B------:R-:W-:Y:S01]  /*0fb0*/  FMUL.FTZ R59, R182, R62 ;  /* 0x0000003eb63b7220 */ /* 0x000fe20000410000 */
[----:B------:R-:W-:Y:S01]  /*0fc0*/  FFMA.FTZ R207, R68, R211, R207 ;  /* 0x000000d344cf7223 */ /* 0x000fe200000100cf */
[----:B------:R-:W-:Y:S01]  /*0fd0*/  FADD.FTZ R229, -R200, R66 ;  /* 0x00000042c8e57221 */ /* 0x000fe20000010100 */
[----:B------:R-:W-:Y:S01]  /*0fe0*/  FMUL.FTZ R62, R198, R67 ;  /* 0x00000043c63e7220 */ /* 0x000fe20000410000 */
[----:B------:R-:W-:-:S02]  /*0ff0*/  HADD2.F32 R49, -RZ, R50.H0_H0 ;  /* 0x20000032ff317230 */ /* 0x000fc40000004100 */
[----:B------:R-:W-:Y:S01]  /*1000*/  FADD.FTZ R69, -R200, R69 ;  /* 0x00000045c8457221 */ /* 0x000fe20000010100 */
[--C-:B------:R-:W-:Y:S02]  /*1010*/  HADD2.F32 R251, -RZ, R87.reuse.H0_H0 ;  /* 0x20000057fffb7230 */ /* 0x100fe40000004100 */
[----:B------:R-:W-:Y:S01]  /*1020*/  FADD.FTZ R156, R213, R156 ;  /* 0x0000009cd59c7221 */ /* 0x000fe20000010000 */
[----:B------:R-:W-:Y:S02]  /*1030*/  HADD2.F32 R66, -RZ, R87.H1_H1 ;  /* 0x30000057ff427230 */ /* 0x000fe40000004100 */
[-C--:B------:R-:W-:Y:S01]  /*1040*/  FFMA.FTZ R157, R76, R213.reuse, R157 ;  /* 0x000000d54c9d7223 */ /* 0x080fe2000001009d */
        /* <DEDUP_REMOVED lines=14> */
[----:B------:R-:W-:Y:S01]  /*1130*/  FADD.FTZ R208, R206, R47 ;  /* 0x0000002fced07221 */ /* 0x000fe20000010000 */
[----:B------:R-:W-:-:S02]  /*1140*/  HADD2.F32 R235, -RZ, R72.H0_H0 ;  /* 0x20000048ffeb7230 */ /* 0x000fc40000004100 */
[----:B------:R-:W-:Y:S01]  /*1150*/  FADD.FTZ R118, R61, R118 ;  /* 0x000000763d767221 */ /* 0x000fe20000010000 */
[-C--:B------:R-:W-:Y:S01]  /*1160*/  FFMA.FTZ R146, R63, R61.reuse, R146 ;  /* 0x0000003d3f927223 */ /* 0x080fe20000010092 */
[----:B------:R-:W-:Y:S01]  /*1170*/  FMUL.FTZ R200, R183, R61 ;  /* 0x0000003db7c87220 */ /* 0x000fe20000410000 */
[----:B------:R-:W-:Y:S01]  /*1180*/  FFMA.FTZ R207, R70, R47, R207 ;  /* 0x0000002f46cf7223 */ /* 0x000fe200000100cf */
[----:B------:R-:W-:Y:S02]  /*1190*/  HADD2.F32 R72, -RZ, R72.H1_H1 ;  /* 0x30000048ff487230 */ /* 0x000fe40000004100 */
[----:B------:R-:W-:Y:S01]  /*11a0*/  FADD.FTZ R117, R54, R117 ;  /* 0x0000007536757221 */ /* 0x000fe20000010000 */
[-C--:B------:R-:W-:Y:S01]  /*11b0*/  FFMA.FTZ R145, R62, R54.reuse, R145 ;  /* 0x000000363e917223 */ /* 0x080fe20000010091 */
[----:B------:R-:W-:Y:S01]  /*11c0*/  FMUL.FTZ R61, R180, R54 ;  /* 0x00000036b43d7220 */ /* 0x000fe20000410000 */
        /* <DEDUP_REMOVED lines=23> */
[----:B------:R-:W-:-:S02]  /*1340*/  HADD2.F32 R223, -RZ, R60.H0_H0 ;  /* 0x2000003cffdf7230 */ /* 0x000fc40000004100 */
[----:B------:R-:W-:Y:S01]  /*1350*/  FADD.FTZ R127, R50, R127 ;  /* 0x0000007f327f7221 */ /* 0x000fe20000010000 */
[----:B------:R-:W-:Y:S02]  /*1360*/  HADD2.F32 R56, -RZ, R73.H1_H1 ;  /* 0x30000049ff387230 */ /* 0x000fe40000004100 */
[----:B------:R-:W-:Y:S01]  /*1370*/  FFMA.FTZ R155, R46, R50, R155 ;  /* 0x000000322e9b7223 */ /* 0x000fe2000001009b */
[----:B------:R-:W-:Y:S01]  /*1380*/  FMUL.FTZ R53, R188, R202 ;  /* 0x000000cabc357220 */ /* 0x000fe20000410000 */
[C---:B------:R-:W-:Y:S01]  /*1390*/  FMUL.FTZ R204, R198.reuse, R71 ;  /* 0x00000047c6cc7220 */ /* 0x040fe20000410000 */
[----:B------:R-:W-:Y:S01]  /*13a0*/  FADD.FTZ R210, R69, R78 ;  /* 0x0000004e45d27221 */ /* 0x000fe20000010000 */
[----:B------:R-:W-:Y:S01]  /*13b0*/  FMUL.FTZ R50, R198, R55 ;  /* 0x00000037c6327220 */ /* 0x000fe20000410000 */
[----:B------:R-:W-:Y:S01]  /*13c0*/  FFMA.FTZ R69, R217, R78, R208 ;  /* 0x0000004ed9457223 */ /* 0x000fe200000100d0 */
[----:B------:R-:W-:Y:S02]  /*13d0*/  HADD2.F32 R60, -RZ, R60.H1_H1 ;  /* 0x3000003cff3c7230 */ /* 0x000fe40000004100 */
[----:B------:R-:W-:Y:S01]  /*13e0*/  FMUL.FTZ R88, R187, R223 ;  /* 0x000000dfbb587220 */ /* 0x000fe20000410000 */
[----:B------:R-:W-:Y:S01]  /*13f0*/  FADD.FTZ R113, R56, R113 ;  /* 0x0000007138717221 */ /* 0x000fe20000010000 */
[-C--:B------:R-:W-:Y:S01]  /*1400*/  FFMA.FTZ R141, R204, R56.reuse, R141 ;  /* 0x00000038cc8d7223 */ /* 0x080fe2000001008d */
        /* <DEDUP_REMOVED lines=11> */
[----:B------:R-:W-:Y:S02]  /*14c0*/  HADD2.F32 R237, -RZ, R73.H0_H0 ;  /* 0x20000049ffed7230 */ /* 0x000fe40000004100 */
[----:B------:R-:W-:Y:S01]  /*14d0*/  FMUL.FTZ R221, R198, R221 ;  /* 0x000000ddc6dd7220 */ /* 0x000fe20000410000 */
[----:B------:R-:W-:Y:S01]  /*14e0*/  FFMA.FTZ R210, R80, R55, R69 ;  /* 0x0000003750d27223 */ /* 0x000fe20000010045 */
[--C-:B------:R-:W-:Y:S02]  /*14f0*/  HADD2.F32 R73, -RZ, R74.reuse.H0_H0 ;  /* 0x2000004aff497230 */ /* 0x100fe40000004100 */
[----:B------:R-:W-:Y:S01]  /*1500*/  FMUL.FTZ R75, R198, R75 ;  /* 0x0000004bc64b7220 */ /* 0x000fe20000410000 */
[----:B------:R-:W-:-:S02]  /*1510*/  HADD2.F32 R74, -RZ, R74.H1_H1 ;  /* 0x3000004aff4a7230 */ /* 0x000fc40000004100 */
        /* <DEDUP_REMOVED lines=10> */
[----:B------:R-:W-:-:S03]  /*15c0*/  FFMA.FTZ R74, R82, R57, R71 ;  /* 0x00000039524a7223 */ /* 0x000fc60000010047 */
[----:B------:R-:W-:Y:S01]  /*15d0*/  FADD.FTZ R210, R73, R200 ;  /* 0x000000c849d27221 */ /* 0x000fe20000010000 */
[----:B------:R-:W-:Y:S01]  /*15e0*/  FFMA.FTZ R71, R63, R200, R74 ;  /* 0x000000c83f477223 */ /* 0x000fe2000001004a */
[----:B------:R-:W-:Y:S01]  /*15f0*/  FADD.FTZ R125, R202, R125 ;  /* 0x0000007dca7d7221 */ /* 0x000fe20000010000 */
[----:B------:R-:W-:Y:S01]  /*1600*/  FFMA.FTZ R153, R50, R202, R153 ;  /* 0x000000ca32997223 */ /* 0x000fe20000010099 */
[----:B------:R-:W-:Y:S01]  /*1610*/  FMUL.FTZ R202, R181, R227 ;  /* 0x000000e3b5ca7220 */ /* 0x000fe20000410000 */
[----:B------:R-:W-:Y:S01]  /*1620*/  FADD.FTZ R73, R210, R59 ;  /* 0x0000003bd2497221 */ /* 0x000fe20000010000 */
[----:B------:R-:W-:Y:S01]  /*1630*/  FMUL.FTZ R229, R198, R229 ;  /* 0x000000e5c6e57220 */ /* 0x000fe20000410000 */
[----:B------:R-:W-:Y:S02]  /*1640*/  FFMA.FTZ R212, R52, R59, R71 ;  /* 0x0000003b34d47223 */ /* 0x000fe40000010047 */
[----:B------:R-:W-:Y:S02]  /*1650*/  FADD.FTZ R214, R73, R202 ;  /* 0x000000ca49d67221 */ /* 0x000fe40000010000 */
[----:B------:R-:W-:Y:S01]  /*1660*/  FFMA.FTZ R73, R229, R202, R212 ;  /* 0x000000cae5497223 */ /* 0x000fe200000100d4 */
[----:B------:R-:W-:Y:S01]  /*1670*/  FMUL.FTZ R206, R179, R235 ;  /* 0x000000ebb3ce7220 */ /* 0x000fe20000410000 */
[----:B------:R-:W-:Y:S01]  /*1680*/  FADD.FTZ R77, R214, R61 ;  /* 0x0000003dd64d7221 */ /* 0x000fe20000010000 */
[----:B------:R-:W-:Y:S01]  /*1690*/  FMUL.FTZ R231, R198, R231 ;  /* 0x000000e7c6e77220 */ /* 0x000fe20000410000 */
[----:B------:R-:W-:-:S02]  /*16a0*/  FFMA.FTZ R212, R62, R61, R73 ;  /* 0x0000003d3ed47223 */ /* 0x000fc40000010049 */
[----:B------:R-:W-:Y:S02]  /*16b0*/  FADD.FTZ R214, R77, R206 ;  /* 0x000000ce4dd67221 */ /* 0x000fe40000010000 */
[----:B------:R-:W-:Y:S01]  /*16c0*/  FFMA.FTZ R73, R231, R206, R212 ;  /* 0x000000cee7497223 */ /* 0x000fe200000100d4 */
[----:B------:R-:W-:Y:S01]  /*16d0*/  FMUL.FTZ R72, R177, R237 ;  /* 0x000000edb1487220 */ /* 0x000fe20000410000 */
[----:B------:R-:W-:Y:S01]  /*16e0*/  FADD.FTZ R77, R214, R65 ;  /* 0x00000041d64d7221 */ /* 0x000fe20000010000 */
[----:B------:R-:W-:Y:S01]  /*16f0*/  FMUL.FTZ R233, R198, R233 ;  /* 0x000000e9c6e97220 */ /* 0x000fe20000410000 */
[----:B------:R-:W-:Y:S01]  /*1700*/  FFMA.FTZ R214, R54, R65, R73 ;  /* 0x0000004136d67223 */ /* 0x000fe20000010049 */
[----:B------:R-:W-:Y:S01]  /*1710*/  FMUL.FTZ R210, R198, R79 ;  /* 0x0000004fc6d27220 */ /* 0x000fe20000410000 */
[----:B------:R-:W-:Y:S01]  /*1720*/  FADD.FTZ R216, R77, R72 ;  /* 0x000000484dd87221 */ /* 0x000fe20000010000 */
[--C-:B------:R-:W-:Y:S02]  /*1730*/  HADD2.F32 R247, -RZ, R84.reuse.H0_H0 ;  /* 0x20000054fff77230 */ /* 0x100fe40000004100 */
        /* <DEDUP_REMOVED lines=17> */
[----:B------:R-:W-:-:S02]  /*1850*/  HADD2.F32 R64, -RZ, R85.H1_H1 ;  /* 0x30000055ff407230 */ /* 0x000fc40000004100 */
[C---:B------:R-:W-:Y:S01]  /*1860*/  FMUL.FTZ R212, R198.reuse, R83 ;  /* 0x00000053c6d47220 */ /* 0x040fe20000410000 */
        /* <DEDUP_REMOVED lines=16> */
[--C-:B------:R-:W-:Y:S02]  /*1970*/  HADD2.F32 R85, -RZ, R86.reuse.H0_H0 ;  /* 0x20000056ff557230 */ /* 0x100fe40000004100 */
[C---:B------:R-:W-:Y:S01]  /*1980*/  FMUL.FTZ R216, R198.reuse, R89 ;  /* 0x00000059c6d87220 */ /* 0x040fe20000410000 */
[----:B------:R-:W-:Y:S02]  /*1990*/  HADD2.F32 R86, -RZ, R86.H1_H1 ;  /* 0x30000056ff567230 */ /* 0x000fe40000004100 */
[----:B------:R-:W-:Y:S01]  /*19a0*/  FADD.FTZ R220, R81, R84 ;  /* 0x0000005451dc7221 */ /* 0x000fe20000010000 */
[----:B------:R-:W-:Y:S01]  /*19b0*/  FFMA.FTZ R79, R245, R84, R218 ;  /* 0x00000054f54f7223 */ /* 0x000fe200000100da */
[----:B------:R-:W-:Y:S01]  /*19c0*/  FMUL.FTZ R87, R198, R87 ;  /* 0x00000057c6577220 */ /* 0x000fe20000410000 */
[----:B------:R-:W-:Y:S01]  /*19d0*/  FMUL.FTZ R64, R167, R85 ;  /* 0x00000055a7407220 */ /* 0x000fe20000410000 */
[----:B------:R-:W-:Y:S01]  /*19e0*/  FADD.FTZ R103, R86, R103 ;  /* 0x0000006756677221 */ /* 0x000fe20000010000 */
[-C--:B------:R-:W-:Y:S01]  /*19f0*/  FFMA.FTZ R131, R216, R86.reuse, R131 ;  /* 0x00000056d8837223 */ /* 0x080fe20000010083 */
[----:B------:R-:W-:Y:S01]  /*1a00*/  FMUL.FTZ R83, R166, R86 ;  /* 0x00000056a6537220 */ /* 0x000fe20000410000 */
[----:B------:R-:W-:Y:S01]  /*1a10*/  FADD.FTZ R81, R220, R77 ;  /* 0x0000004ddc517221 */ /* 0x000fe20000010000 */
[----:B------:R-:W-:Y:S01]  /*1a20*/  FFMA.FTZ R86, R212, R77, R79 ;  /* 0x0000004dd4567223 */ /* 0x000fe2000001004f */
[----:B------:R-:W-:-:S02]  /*1a30*/  FADD.FTZ R102, R85, R102 ;  /* 0x0000006655667221 */ /* 0x000fc40000010000 */
[----:B------:R-:W-:Y:S01]  /*1a40*/  FADD.FTZ R218, R81, R64 ;  /* 0x0000004051da7221 */ /* 0x000fe20000010000 */
[C---:B------:R-:W-:Y:S01]  /*1a50*/  FFMA.FTZ R79, R87.reuse, R64, R86 ;  /* 0x00000040574f7223 */ /* 0x040fe20000010056 */
        /* <DEDUP_REMOVED lines=52> */
.L_x_9269:
        /* <DEDUP_REMOVED lines=34> */
[-CC-:B------:R-:W-:Y:S01]  /*1fc0*/  FFMA.FTZ R217, R217, R91.reuse, R220.reuse ;  /* 0x0000005bd9d97223 */ /* 0x180fe200000100dc */
[----:B------:R-:W-:Y:S01]  /*1fd0*/  FSEL R47, R44, RZ, P6 ;  /* 0x000000ff2c2f7208 */ /* 0x000fe20003000000 */
[--C-:B------:R-:W-:Y:S01]  /*1fe0*/  FFMA.FTZ R50, R50, R91, R220.reuse ;  /* 0x0000005b32327223 */ /* 0x100fe200000100dc */
[----:B------:R-:W-:Y:S01]  /*1ff0*/  FSEL R44, R45, RZ, P1 ;  /* 0x000000ff2d2c7208 */ /* 0x000fe20000800000 */
[----:B------:R-:W-:Y:S01]  /*2000*/  FMUL.FTZ R51, R198, R51 ;  /* 0x00000033c6337220 */ /* 0x000fe20000410000 */
[----:B------:R-:W-:Y:S01]  /*2010*/  FSEL R45, R70, RZ, P3 ;  /* 0x000000ff462d7208 */ /* 0x000fe20001800000 */
[----:B------:R-:W-:Y:S01]  /*2020*/  FFMA.FTZ R70, R46, R91, R220 ;  /* 0x0000005b2e467223 */ /* 0x000fe200000100dc */
[----:B------:R-:W-:Y:S01]  /*2030*/  FADD.FTZ R217, R78, -R217 ;  /* 0x800000d94ed97221 */ /* 0x000fe20000010000 */
[----:B------:R-:W-:Y:S01]  /*2040*/  FADD.FTZ R53, R53, -R50 ;  /* 0x8000003235357221 */ /* 0x000fe20000010000 */
[----:B------:R-:W-:Y:S01]  /*2050*/  @P2 FADD.FTZ R93, R6, R93 ;  /* 0x0000005d065d2221 */ /* 0x000fe20000010000 */
[----:B------:R-:W-:Y:S01]  /*2060*/  FADD.FTZ R49, R49, -R70 ;  /* 0x8000004631317221 */ /* 0x000fe20000010000 */
[----:B------:R-:W-:Y:S01]  /*2070*/  @P2 FADD.FTZ R51, R8, R51 ;  /* 0x0000003308332221 */ /* 0x000fe20000010000 */
[C---:B------:R-:W-:Y:S01]  /*2080*/  FMUL.FTZ R225, R198.reuse, R217 ;  /* 0x000000d9c6e17220 */ /* 0x040fe20000410000 */
[C---:B------:R-:W-:Y:S01]  /*2090*/  FMUL.FTZ R222, R198.reuse, R53 ;  /* 0x00000035c6de7220 */ /* 0x040fe20000410000 */
[----:B------:R-:W-:Y:S01]  /*20a0*/  FMUL.FTZ R224, R198, R49 ;  /* 0x00000031c6e07220 */ /* 0x000fe20000410000 */
[-CC-:B------:R-:W-:Y:S01]  /*20b0*/  FFMA.FTZ R219, R219, R91.reuse, R220.reuse ;  /* 0x0000005bdbdb7223 */ /* 0x180fe200000100dc */
[--C-:B------:R-:W-:Y:S01]  /*20c0*/  FFMA.FTZ R80, R80, R91, R220.reuse ;  /* 0x0000005b50507223 */ /* 0x100fe200000100dc */
[----:B------:R-:W-:Y:S01]  /*20d0*/  FMUL.FTZ R48, R93, R197 ;  /* 0x000000c55d307220 */ /* 0x000fe20000410000 */
[----:B------:R-:W-:Y:S01]  /*20e0*/  FFMA.FTZ R221, R221, R91, R220 ;  /* 0x0000005bdddd7223 */ /* 0x000fe200000100dc */
[----:B------:R-:W-:Y:S01]  /*20f0*/  FMUL.FTZ R76, R51, R197 ;  /* 0x000000c5334c7220 */ /* 0x000fe20000410000 */
[----:B------:R-:W-:Y:S01]  /*2100*/  @P2 FADD.FTZ R224, R9, R224 ;  /* 0x000000e009e02221 */ /* 0x000fe20000010000 */
[----:B------:R-:W-:Y:S01]  /*2110*/  @P2 FADD.FTZ R225, R10, R225 ;  /* 0x000000e10ae12221 */ /* 0x000fe20000010000 */
[----:B------:R-:W-:Y:S01]  /*2120*/  @P2 FADD.FTZ R222, R11, R222 ;  /* 0x000000de0bde2221 */ /* 0x000fe20000010000 */
[----:B------:R-:W-:Y:S01]  /*2130*/  FADD.FTZ R89, R88, -R219 ;  /* 0x800000db58597221 */ /* 0x000fe20000010000 */
[----:B------:R-:W-:Y:S01]  /*2140*/  FADD.FTZ R55, R55, -R80 ;  /* 0x8000005037377221 */ /* 0x000fe20000010000 */
[----:B------:R-:W-:Y:S01]  /*2150*/  FMUL.FTZ R48, R48, UR12 ;  /* 0x0000000c30307c20 */ /* 0x000fe20008410000 */
[----:B0-----:R-:W-:Y:S01]  /*2160*/  FADD.FTZ R81, R60, -R221 ;  /* 0x800000dd3c517221 */ /* 0x001fe20000010000 */
[-CC-:B------:R-:W-:Y:S01]  /*2170*/  FFMA.FTZ R63, R63, R91.reuse, R220.reuse ;  /* 0x0000005b3f3f7223 */ /* 0x180fe200000100dc */
[--C-:B------:R-:W-:Y:S01]  /*2180*/  FFMA.FTZ R52, R52, R91, R220.reuse ;  /* 0x0000005b34347223 */ /* 0x100fe200000100dc */
[----:B------:R-:W-:Y:S01]  /*2190*/  LOP3.LUT P5, RZ, R94, 0xff0000, RZ, 0xc0, !PT ;  /* 0x00ff00005eff7812 */ /* 0x000fe200078ac0ff */
[----:B------:R-:W-:Y:S01]  /*21a0*/  FMUL.FTZ R76, R76, UR12 ;  /* 0x0000000c4c4c7c20 */ /* 0x000fe20008410000 */
[-C--:B------:R-:W-:Y:S01]  /*21b0*/  FMUL.FTZ R49, R224, R197.reuse ;  /* 0x000000c5e0317220 */ /* 0x080fe20000410000 */
[-C--:B------:R-:W-:Y:S01]  /*21c0*/  FMUL.FTZ R50, R225, R197.reuse ;  /* 0x000000c5e1327220 */ /* 0x080fe20000410000 */
[----:B------:R-:W-:Y:S01]  /*21d0*/  LOP3.LUT P6, RZ, R95, 0xff, RZ, 0xc0, !PT ;  /* 0x000000ff5fff7812 */ /* 0x000fe200078cc0ff */
[----:B------:R-:W-:Y:S01]  /*21e0*/  FMUL.FTZ R53, R222, R197 ;  /* 0x000000c5de357220 */ /* 0x000fe20000410000 */
[----:B------:R-:W-:Y:S01]  /*21f0*/  MOV R79, R96 ;  /* 0x00000060004f7202 */ /* 0x000fe20000000f00 */
[----:B------:R-:W-:Y:S01]  /*2200*/  FFMA.FTZ R82, R82, R91, R220 ;  /* 0x0000005b52527223 */ /* 0x000fe200000100dc */
[C---:B------:R-:W-:Y:S01]  /*2210*/  FMUL.FTZ R89, R198.reuse, R89 ;  /* 0x00000059c6597220 */ /* 0x040fe20000410000 */
[----:B------:R-:W-:Y:S01]  /*2220*/  FMUL.FTZ R78, R198, R55 ;  /* 0x00000037c64e7220 */ /* 0x000fe20000410000 */
[----:B------:R-:W-:Y:S01]  /*2230*/  FADD.FTZ R63, R200, -R63 ;  /* 0x8000003fc83f7221 */ /* 0x000fe20000010000 */
[----:B------:R-:W-:Y:S01]  /*2240*/  FMUL.FTZ R81, R198, R81 ;  /* 0x00000051c6517220 */ /* 0x000fe20000410000 */
[----:B------:R-:W-:Y:S01]  /*2250*/  FADD.FTZ R59, R59, -R52 ;  /* 0x800000343b3b7221 */ /* 0x000fe20000010000 */
[----:B------:R-:W-:Y:S01]  /*2260*/  FSEL R48, R48, RZ, P5 ;  /* 0x000000ff30307208 */ /* 0x000fe20002800000 */
[----:B------:R-:W-:Y:S01]  /*2270*/  FMUL.FTZ R49, R49, UR12 ;  /* 0x0000000c31317c20 */ /* 0x000fe20008410000 */
[----:B------:R-:W-:Y:S01]  /*2280*/  FMUL.FTZ R50, R50, UR12 ;  /* 0x0000000c32327c20 */ /* 0x000fe20008410000 */
[----:B------:R-:W-:Y:S01]  /*2290*/  LOP3.LUT P1, RZ, R95, 0xff00, RZ, 0xc0, !PT ;  /* 0x0000ff005fff7812 */ /* 0x000fe2000782c0ff */
[----:B------:R-:W-:Y:S01]  /*22a0*/  FMUL.FTZ R53, R53, UR12 ;  /* 0x0000000c35357c20 */ /* 0x000fe20008410000 */
[----:B------:R-:W-:Y:S01]  /*22b0*/  LOP3.LUT P5, RZ, R95, 0xff0000, RZ, 0xc0, !PT ;  /* 0x00ff00005fff7812 */ /* 0x000fe200078ac0ff */
[----:B------:R-:W-:Y:S01]  /*22c0*/  FADD.FTZ R57, R57, -R82 ;  /* 0x8000005239397221 */ /* 0x000fe20000010000 */
[----:B------:R-:W-:Y:S01]  /*22d0*/  FSEL R46, R76, RZ, P6 ;  /* 0x000000ff4c2e7208 */ /* 0x000fe20003000000 */
[----:B------:R-:W-:Y:S01]  /*22e0*/  @P2 FADD.FTZ R89, R12, R89 ;  /* 0x000000590c592221 */ /* 0x000fe20000010000 */
[----:B------:R-:W-:Y:S01]  /*22f0*/  LOP3.LUT P3, RZ, R95, 0xff000000, RZ, 0xc0, !PT ;  /* 0xff0000005fff7812 */ /* 0x000fe2000786c0ff */
[----:B------:R-:W-:Y:S01]  /*2300*/  @P2 FADD.FTZ R78, R13, R78 ;  /* 0x0000004e0d4e2221 */ /* 0x000fe20000010000 */
[----:B------:R-:W-:Y:S01]  /*2310*/  LOP3.LUT P6, RZ, R79, 0xff, RZ, 0xc0, !PT ;  /* 0x000000ff4fff7812 */ /* 0x000fe200078cc0ff */
[----:B------:R-:W-:Y:S01]  /*2320*/  FMUL.FTZ R79, R198, R63 ;  /* 0x0000003fc64f7220 */ /* 0x000fe20000410000 */
[----:B------:R-:W-:Y:S01]  /*2330*/  @P2 FADD.FTZ R81, R14, R81 ;  /* 0x000000510e512221 */ /* 0x000fe20000010000 */
[----:B------:R-:W-:Y:S01]  /*2340*/  FMUL.FTZ R82, R198, R59 ;  /* 0x0000003bc6527220 */ /* 0x000fe20000410000 */
[----:B------:R-:W-:Y:S01]  /*2350*/  FSEL R221, R49, RZ, P1 ;  /* 0x000000ff31dd7208 */ /* 0x000fe20000800000 */
[--C-:B------:R-:W-:Y:S01]  /*2360*/  FFMA.FTZ R231, R231, R91, R220.reuse ;  /* 0x0000005be7e77223 */ /* 0x100fe200000100dc */
[----:B------:R-:W-:Y:S01]  /*2370*/  FSEL R219, R50, RZ, P5 ;  /* 0x000000ff32db7208 */ /* 0x000fe20002800000 */
[----:B------:R-:W-:Y:S01]  /*2380*/  FMUL.FTZ R76, R198, R57 ;  /* 0x00000039c64c7220 */ /* 0x000fe20000410000 */
[----:B------:R-:W-:Y:S01]  /*2390*/  FSEL R200, R53, RZ, P3 ;  /* 0x000000ff35c87208 */ /* 0x000fe20001800000 */
[-C--:B------:R-:W-:Y:S01]  /*23a0*/  FMUL.FTZ R49, R89, R197.reuse ;  /* 0x000000c559317220 */ /* 0x080fe20000410000 */
[----:B------:R-:W-:Y:S01]  /*23b0*/  FMUL.FTZ R50, R78, R197 ;  /* 0x000000c54e327220 */ /* 0x000fe20000410000 */
[-CC-:B------:R-:W-:Y:S01]  /*23c0*/  FFMA.FTZ R229, R229, R91.reuse, R220.reuse ;  /* 0x0000005be5e57223 */ /* 0x180fe200000100dc */
[----:B------:R-:W-:Y:S01]  /*23d0*/  FFMA.FTZ R62, R62, R91, R220 ;  /* 0x0000005b3e3e7223 */ /* 0x000fe200000100dc */
[----:B------:R-:W-:Y:S01]  /*23e0*/  @P2 FADD.FTZ R79, R16, R79 ;  /* 0x0000004f104f2221 */ /* 0x000fe20000010000 */
[-C--:B------:R-:W-:Y:S01]  /*23f0*/  FMUL.FTZ R53, R81, R197.reuse ;  /* 0x000000c551357220 */ /* 0x080fe20000410000 */
[----:B------:R-:W-:Y:S01]  /*2400*/  @P2 FADD.FTZ R82, R17, R82 ;  /* 0x0000005211522221 */ /* 0x000fe20000010000 */
[----:B------:R-:W-:Y:S01]  /*2410*/  FADD.FTZ R231, R206, -R231 ;  /* 0x800000e7cee77221 */ /* 0x000fe20000010000 */
[----:B------:R-:W-:Y:S01]  /*2420*/  @P2 FADD.FTZ R76, R15, R76 ;  /* 0x0000004c0f4c2221 */ /* 0x000fe20000010000 */
[----:B------:R-:W-:Y:S01]  /*2430*/  FMUL.FTZ R49, R49, UR12 ;  /* 0x0000000c31317c20 */ /* 0x000fe20008410000 */
[----:B------:R-:W-:Y:S01]  /*2440*/  FMUL.FTZ R50, R50, UR12 ;  /* 0x0000000c32327c20 */ /* 0x000fe20008410000 */
[----:B------:R-:W-:Y:S01]  /*2450*/  FADD.FTZ R229, R202, -R229 ;  /* 0x800000e5cae57221 */ /* 0x000fe20000010000 */
[----:B------:R-:W-:Y:S01]  /*2460*/  FADD.FTZ R61, R61, -R62 ;  /* 0x8000003e3d3d7221 */ /* 0x000fe20000010000 */
[----:B------:R-:W-:Y:S01]  /*2470*/  LOP3.LUT P1, RZ, R96, 0xff00, RZ, 0xc0, !PT ;  /* 0x0000ff0060ff7812 */ /* 0x000fe2000782c0ff */
[----:B------:R-:W-:Y:S01]  /*2480*/  FMUL.FTZ R53, R53, UR12 ;  /* 0x0000000c35357c20 */ /* 0x000fe20008410000 */
[-C--:B------:R-:W-:Y:S01]  /*2490*/  FMUL.FTZ R57, R79, R197.reuse ;  /* 0x000000c54f397220 */ /* 0x080fe20000410000 */
[----:B------:R-:W-:Y:S01]  /*24a0*/  FMUL.FTZ R52, R82, R197 ;  /* 0x000000c552347220 */ /* 0x000fe20000410000 */
[----:B------:R-:W-:Y:S01]  /*24b0*/  LOP3.LUT P5, RZ, R96, 0xff0000, RZ, 0xc0, !PT ;  /* 0x00ff000060ff7812 */ /* 0x000fe200078ac0ff */
[----:B------:R-:W-:Y:S01]  /*24c0*/  FMUL.FTZ R215, R198, R231 ;  /* 0x000000e7c6d77220 */ /* 0x000fe20000410000 */
[----:B------:R-:W-:Y:S01]  /*24d0*/  LOP3.LUT P3, RZ, R96, 0xff000000, RZ, 0xc0, !PT ;  /* 0xff00000060ff7812 */ /* 0x000fe2000786c0ff */
[----:B------:R-:W-:Y:S01]  /*24e0*/  FMUL.FTZ R55, R76, R197 ;  /* 0x000000c54c377220 */ /* 0x000fe20000410000 */
[C---:B------:R-:W-:Y:S01]  /*24f0*/  FMUL.FTZ R211, R198.reuse, R229 ;  /* 0x000000e5c6d37220 */ /* 0x040fe20000410000 */
[----:B------:R-:W-:Y:S01]  /*2500*/  FMUL.FTZ R92, R198, R61 ;  /* 0x0000003dc65c7220 */ /* 0x000fe20000410000 */
[----:B------:R-:W-:Y:S01]  /*2510*/  FSEL R217, R49, RZ, P6 ;  /* 0x000000ff31d97208 */ /* 0x000fe20003000000 */
[----:B------:R-:W-:Y:S01]  /*2520*/  FMUL.FTZ R57, R57, UR12 ;  /* 0x0000000c39397c20 */ /* 0x000fe20008410000 */
[----:B------:R-:W-:Y:S01]  /*2530*/  FSEL R96, R50, RZ, P1 ;  /* 0x000000ff32607208 */ /* 0x000fe20000800000 */
[-CC-:B------:R-:W-:Y:S01]  /*2540*/  FFMA.FTZ R204, R204, R91.reuse, R220.reuse ;  /* 0x0000005bcccc7223 */ /* 0x180fe200000100dc */
[----:B------:R-:W-:Y:S01]  /*2550*/  FMUL.FTZ R52, R52, UR12 ;  /* 0x0000000c34347c20 */ /* 0x000fe20008410000 */
[C---:B------:R-:W-:Y:S01]  /*2560*/  LOP3.LUT P6, RZ, R97.reuse, 0xff, RZ, 0xc0, !PT ;  /* 0x000000ff61ff7812 */ /* 0x040fe200078cc0ff */
[----:B------:R-:W-:Y:S01]  /*2570*/  FFMA.FTZ R54, R54, R91, R220 ;  /* 0x0000005b36367223 */ /* 0x000fe200000100dc */
[----:B------:R-:W-:Y:S01]  /*2580*/  LOP3.LUT P1, RZ, R97, 0xff00, RZ, 0xc0, !PT ;  /* 0x0000ff0061ff7812 */ /* 0x000fe2000782c0ff */
[----:B------:R-:W-:Y:S01]  /*2590*/  @P2 FADD.FTZ R215, R20, R215 ;  /* 0x000000d714d72221 */ /* 0x000fe20000010000 */
[----:B------:R-:W-:Y:S01]  /*25a0*/  FSEL R50, R53, RZ, P5 ;  /* 0x000000ff35327208 */ /* 0x000fe20002800000 */
[----:B------:R-:W-:Y:S01]  /*25b0*/  FMUL.FTZ R49, R55, UR12 ;  /* 0x0000000c37317c20 */ /* 0x000fe20008410000 */
[----:B------:R-:W-:Y:S01]  /*25c0*/  MOV R53, R98 ;  /* 0x0000006200357202 */ /* 0x000fe20000000f00 */
[----:B------:R-:W-:Y:S01]  /*25d0*/  @P2 FADD.FTZ R211, R18, R211 ;  /* 0x000000d312d32221 */ /* 0x000fe20000010000 */
[----:B------:R-:W-:Y:S01]  /*25e0*/  @P2 FADD.FTZ R92, R19, R92 ;  /* 0x0000005c135c2221 */ /* 0x000fe20000010000 */
[----:B------:R-:W-:Y:S01]  /*25f0*/  FADD.FTZ R55, R67, -R204 ;  /* 0x800000cc43377221 */ /* 0x000fe20000010000 */
[----:B------:R-:W-:Y:S01]  /*2600*/  FSEL R223, R57, RZ, P6 ;  /* 0x000000ff39df7208 */ /* 0x000fe20003000000 */
[----:B------:R-:W-:Y:S01]  /*2610*/  FADD.FTZ R65, R65, -R54 ;  /* 0x8000003641417221 */ /* 0x000fe20000010000 */
[----:B------:R-:W-:Y:S01]  /*2620*/  FSEL R204, R52, RZ, P1 ;  /* 0x000000ff34cc7208 */ /* 0x000fe20000800000 */
[-C--:B------:R-:W-:Y:S01]  /*2630*/  FMUL.FTZ R52, R215, R197.reuse ;  /* 0x000000c5d7347220 */ /* 0x080fe20000410000 */
[----:B------:R-:W-:Y:S01]  /*2640*/  LOP3.LUT P6, RZ, R53, 0xff, RZ, 0xc0, !PT ;  /* 0x000000ff35ff7812 */ /* 0x000fe200078cc0ff */
[-C--:B------:R-:W-:Y:S01]  /*2650*/  FMUL.FTZ R53, R211, R197.reuse ;  /* 0x000000c5d3357220 */ /* 0x080fe20000410000 */
[----:B------:R-:W-:Y:S01]  /*2660*/  FMUL.FTZ R54, R92, R197 ;  /* 0x000000c55c367220 */ /* 0x000fe20000410000 */
[----:B------:R-:W-:Y:S01]  /*2670*/  FMUL.FTZ R88, R198, R55 ;  /* 0x00000037c6587220 */ /* 0x000fe20000410000 */
[----:B------:R-:W-:Y:S01]  /*2680*/  FMUL.FTZ R52, R52, UR12 ;  /* 0x0000000c34347c20 */ /* 0x000fe20008410000 */
[----:B------:R-:W-:Y:S01]  /*2690*/  FFMA.FTZ R208, R208, R91, R220 ;  /* 0x0000005bd0d07223 */ /* 0x000fe200000100dc */
[----:B------:R-:W-:Y:S01]  /*26a0*/  FSEL R49, R49, RZ, P3 ;  /* 0x000000ff31317208 */ /* 0x000fe20001800000 */
[----:B------:R-:W-:Y:S01]  /*26b0*/  FMUL.FTZ R53, R53, UR12 ;  /* 0x0000000c35357c20 */ /* 0x000fe20008410000 */
[----:B------:R-:W-:Y:S01]  /*26c0*/  FMUL.FTZ R54, R54, UR12 ;  /* 0x0000000c36367c20 */ /* 0x000fe20008410000 */
[----:B------:R-:W-:Y:S01]  /*26d0*/  LOP3.LUT P5, RZ, R97, 0xff0000, RZ, 0xc0, !PT ;  /* 0x00ff000061ff7812 */ /* 0x000fe200078ac0ff */
[----:B------:R-:W-:Y:S01]  /*26e0*/  @P2 FADD.FTZ R88, R23, R88 ;  /* 0x0000005817582221 */ /* 0x000fe20000010000 */
[----:B------:R-:W-:Y:S01]  /*26f0*/  LOP3.LUT P3, RZ, R97, 0xff000000, RZ, 0xc0, !PT ;  /* 0xff00000061ff7812 */ /* 0x000fe2000786c0ff */
[----:B------:R-:W-:Y:S01]  /*2700*/  FMUL.FTZ R94, R198, R65 ;  /* 0x00000041c65e7220 */ /* 0x000fe20000410000 */
[----:B------:R-:W-:Y:S01]  /*2710*/  FADD.FTZ R69, R69, -R208 ;  /* 0x800000d045457221 */ /* 0x000fe20000010000 */
[----:B------:R-:W-:Y:S01]  /*2720*/  FSEL R80, R52, RZ, P6 ;  /* 0x000000ff34507208 */ /* 0x000fe20003000000 */
[-C--:B------:R-:W-:Y:S01]  /*2730*/  FMUL.FTZ R52, R88, R197.reuse ;  /* 0x000000c558347220 */ /* 0x080fe20000410000 */
[----:B------:R-:W-:Y:S01]  /*2740*/  FSEL R202, R53, RZ, P5 ;  /* 0x000000ff35ca7208 */ /* 0x000fe20002800000 */
[----:B------:R-:W-:Y:S01]  /*2750*/  @P2 FADD.FTZ R94, R21, R94 ;  /* 0x0000005e155e2221 */ /* 0x000fe20000010000 */
[----:B------:R-:W-:Y:S01]  /*2760*/  FSEL R67, R54, RZ, P3 ;  /* 0x000000ff36437208 */ /* 0x000fe20001800000 */
[----:B------:R-:W-:Y:S01]  /*2770*/  FMUL.FTZ R52, R52, UR12 ;  /* 0x0000000c34347c20 */ /* 0x000fe20008410000 */
[----:B------:R-:W-:Y:S01]  /*2780*/  LOP3.LUT P1, RZ, R98, 0xff00, RZ, 0xc0, !PT ;  /* 0x0000ff0062ff7812 */ /* 0x000fe2000782c0ff */
[----:B------:R-:W-:Y:S01]  /*2790*/  FMUL.FTZ R53, R94, R197 ;  /* 0x000000c55e357220 */ /* 0x000fe20000410000 */
[C---:B------:R-:W-:Y:S01]  /*27a0*/  LOP3.LUT P5, RZ, R98.reuse, 0xff0000, RZ, 0xc0, !PT ;  /* 0x00ff000062ff7812 */ /* 0x040fe200078ac0ff */
[--C-:B------:R-:W-:Y:S01]  /*27b0*/  FFMA.FTZ R233, R233, R91, R220.reuse ;  /* 0x0000005be9e97223 */ /* 0x100fe200000100dc */
[----:B------:R-:W-:Y:S01]  /*27c0*/  LOP3.LUT P3, RZ, R98, 0xff000000, RZ, 0xc0, !PT ;  /* 0xff00000062ff7812 */ /* 0x000fe2000786c0ff */
[----:B------:R-:W-:Y:S01]  /*27d0*/  FMUL.FTZ R98, R198, R69 ;  /* 0x00000045c6627220 */ /* 0x000fe20000410000 */
[----:B------:R-:W-:Y:S01]  /*27e0*/  FMUL.FTZ R53, R53, UR12 ;  /* 0x0000000c35357c20 */ /* 0x000fe20008410000 */
[-C--:B------:R-:W-:Y:S01]  /*27f0*/  FFMA.FTZ R75, R75, R91.reuse, R220 ;  /* 0x0000005b4b4b7223 */ /* 0x080fe200000100dc */
[----:B------:R-:W-:Y:S01]  /*2800*/  FSEL R97, R52, RZ, P3 ;  /* 0x000000ff34617208 */ /* 0x000fe20001800000 */
[----:B------:R-:W-:Y:S01]  /*2810*/  @P2 FADD.FTZ R98, R25, R98 ;  /* 0x0000006219622221 */ /* 0x000fe20000010000 */
[--C-:B------:R-:W-:Y:S01]  /*2820*/  FFMA.FTZ R241, R241, R91, R220.reuse ;  /* 0x0000005bf1f17223 */ /* 0x100fe200000100dc */
[----:B------:R-:W-:Y:S01]  /*2830*/  FSEL R95, R53, RZ, P1 ;  /* 0x000000ff355f7208 */ /* 0x000fe20000800000 */
[----:B------:R-:W-:Y:S01]  /*2840*/  FADD.FTZ R233, R72, -R233 ;  /* 0x800000e948e97221 */ /* 0x000fe20000010000 */
[----:B------:R-:W-:Y:S01]  /*2850*/  FMUL.FTZ R52, R98, R197 ;  /* 0x000000c562347220 */ /* 0x000fe20000410000 */
[----:B------:R-:W-:Y:S01]  /*2860*/  LOP3.LUT P1, RZ, R99, 0xff00, RZ, 0xc0, !PT ;  /* 0x0000ff0063ff7812 */ /* 0x000fe2000782c0ff */
[----:B------:R-:W-:Y:S01]  /*2870*/  FADD.FTZ R75, R56, -R75 ;  /* 0x8000004b384b7221 */ /* 0x000fe20000010000 */
[----:B------:R-:W-:Y:S01]  /*2880*/  FADD.FTZ R241, R74, -R241 ;  /* 0x800000f14af17221 */ /* 0x000fe20000010000 */
[----:B------:R-:W-:Y:S01]  /*2890*/  FMUL.FTZ R52, R52, UR12 ;  /* 0x0000000c34347c20 */ /* 0x000fe20008410000 */
[C---:B------:R-:W-:Y:S01]  /*28a0*/  FMUL.FTZ R213, R198.reuse, R233 ;  /* 0x000000e9c6d57220 */ /* 0x040fe20000410000 */
[----:B------:R-:W-:Y:S01]  /*28b0*/  FMUL.FTZ R209, R198, R75 ;  /* 0x0000004bc6d17220 */ /* 0x000fe20000410000 */
[-CC-:B------:R-:W-:Y:S01]  /*28c0*/  FFMA.FTZ R210, R210, R91.reuse, R220.reuse ;  /* 0x0000005bd2d27223 */ /* 0x180fe200000100dc */
[-CC-:B------:R-:W-:Y:S01]  /*28d0*/  FFMA.FTZ R243, R243, R91.reuse, R220.reuse ;  /* 0x0000005bf3f37223 */ /* 0x180fe200000100dc */
[----:B------:R-:W-:Y:S01]  /*28e0*/  FSEL R74, R52, RZ, P1 ;  /* 0x000000ff344a7208 */ /* 0x000fe20000800000 */
[-CC-:B------:R-:W-:Y:S01]  /*28f0*/  FFMA.FTZ R58, R58, R91.reuse, R220.reuse ;  /* 0x0000005b3a3a7223 */ /* 0x180fe200000100dc */
[----:B------:R-:W-:Y:S01]  /*2900*/  ISETP.NE.U32.AND P1, PT, RZ, UR10, PT ;  /* 0x0000000aff007c0c */ /* 0x000fe2000bf25070 */
[-CC-:B------:R-:W-:Y:S01]  /*2910*/  FFMA.FTZ R245, R245, R91.reuse, R220.reuse ;  /* 0x0000005bf5f57223 */ /* 0x180fe200000100dc */
[-CC-:B------:R-:W-:Y:S01]  /*2920*/  FFMA.FTZ R212, R212, R91.reuse, R220.reuse ;  /* 0x0000005bd4d47223 */ /* 0x180fe200000100dc */
[-CC-:B------:R-:W-:Y:S01]  /*2930*/  FFMA.FTZ R87, R87, R91.reuse, R220.reuse ;  /* 0x0000005b57577223 */ /* 0x180fe200000100dc */
[-CC-:B------:R-:W-:Y:S01]  /*2940*/  FFMA.FTZ R216, R216, R91.reuse, R220.reuse ;  /* 0x0000005bd8d87223 */ /* 0x180fe200000100dc */
[-CC-:B------:R-:W-:Y:S01]  /*2950*/  FFMA.FTZ R85, R85, R91.reuse, R220.reuse ;  /* 0x0000005b55557223 */ /* 0x180fe200000100dc */
[----:B------:R-:W-:Y:S01]  /*2960*/  FFMA.FTZ R91, R218, R91, R220 ;  /* 0x0000005bda5b7223 */ /* 0x000fe200000100dc */
[----:B------:R-:W-:Y:S01]  /*2970*/  @P2 FADD.FTZ R213, R22, R213 ;  /* 0x000000d516d52221 */ /* 0x000fe20000010000 */
[----:B------:R-:W-:Y:S01]  /*2980*/  @P2 FADD.FTZ R209, R24, R209 ;  /* 0x000000d118d12221 */ /* 0x000fe20000010000 */
[----:B------:R-:W-:Y:S01]  /*2990*/  ISETP.NE.AND.EX P1, PT, RZ, UR11, PT, P1 ;  /* 0x0000000bff007c0c */ /* 0x000fe2000bf25310 */
[----:B------:R-:W-:Y:S01]  /*29a0*/  FADD.FTZ R71, R71, -R210 ;  /* 0x800000d247477221 */ /* 0x000fe20000010000 */
[----:B------:R-:W-:Y:S01]  /*29b0*/  FADD.FTZ R55, R86, -R91 ;  /* 0x8000005b56377221 */ /* 0x000fe20000010000 */
[-C--:B------:R-:W-:Y:S01]  /*29c0*/  FMUL.FTZ R54, R213, R197.reuse ;  /* 0x000000c5d5367220 */ /* 0x080fe20000410000 */
[----:B------:R-:W-:Y:S01]  /*29d0*/  FMUL.FTZ R53, R209, R197 ;  /* 0x000000c5d1357220 */ /* 0x000fe20000410000 */
[C---:B------:R-:W-:Y:S01]  /*29e0*/  FMUL.FTZ R91, R198.reuse, R241 ;  /* 0x000000f1c65b7220 */ /* 0x040fe20000410000 */
[----:B------:R-:W-:Y:S01]  /*29f0*/  FMUL.FTZ R206, R198, R71 ;  /* 0x00000047c6ce7220 */ /* 0x000fe20000410000 */
[----:B------:R-:W-:Y:S01]  /*2a00*/  FADD.FTZ R245, R84, -R245 ;  /* 0x800000f554f57221 */ /* 0x000fe20000010000 */
[----:B------:R-:W-:Y:S01]  /*2a10*/  FMUL.FTZ R54, R54, UR12 ;  /* 0x0000000c36367c20 */ /* 0x000fe20008410000 */
[----:B------:R-:W-:Y:S01]  /*2a20*/  FMUL.FTZ R53, R53, UR12 ;  /* 0x0000000c35357c20 */ /* 0x000fe20008410000 */
[----:B------:R-:W-:Y:S01]  /*2a30*/  @P2 FADD.FTZ R91, R26, R91 ;  /* 0x0000005b1a5b2221 */ /* 0x000fe20000010000 */
[----:B------:R-:W-:Y:S01]  /*2a40*/  LOP3.LUT P6, RZ, R99, 0xff, RZ, 0xc0, !PT ;  /* 0x000000ff63ff7812 */ /* 0x000fe200078cc0ff */
[----:B------:R-:W-:Y:S01]  /*2a50*/  FADD.FTZ R243, R214, -R243 ;  /* 0x800000f3d6f37221 */ /* 0x000fe20000010000 */
[----:B------:R-:W-:Y:S01]  /*2a60*/  @P2 FADD.FTZ R206, R27, R206 ;  /* 0x000000ce1bce2221 */ /* 0x000fe20000010000 */
[----:B------:R-:W-:Y:S01]  /*2a70*/  FMUL.FTZ R227, R198, R245 ;  /* 0x000000f5c6e37220 */ /* 0x000fe20000410000 */
[----:B------:R-:W-:Y:S01]  /*2a80*/  FMUL.FTZ R52, R91, R197 ;  /* 0x000000c55b347220 */ /* 0x000fe20000410000 */
[----:B------:R-:W-:Y:S01]  /*2a90*/  FSEL R72, R54, RZ, P5 ;  /* 0x000000ff36487208 */ /* 0x000fe20002800000 */
[----:B------:R-:W0:Y:S01]  /*2aa0*/  @P1 LDC.64 R70, c[0x0][0x308] ;  /* 0x0000c200ff461b82 */ /* 0x000e220000000a00 */
[----:B------:R-:W-:Y:S01]  /*2ab0*/  FSEL R75, R53, RZ, P6 ;  /* 0x000000ff354b7208 */ /* 0x000fe20003000000 */
[----:B------:R-:W-:Y:S01]  /*2ac0*/  FMUL.FTZ R229, R198, R243 ;  /* 0x000000f3c6e57220 */ /* 0x000fe20000410000 */
[----:B------:R-:W-:Y:S01]  /*2ad0*/  MOV R54, R2 ;  /* 0x0000000200367202 */ /* 0x000fe20000000f00 */
[----:B------:R-:W-:Y:S01]  /*2ae0*/  FMUL.FTZ R53, R206, R197 ;  /* 0x000000c5ce357220 */ /* 0x000fe20000410000 */
[----:B------:R-:W-:Y:S01]  /*2af0*/  FADD.FTZ R73, R73, -R58 ;  /* 0x8000003a49497221 */ /* 0x000fe20000010000 */
[----:B------:R-:W-:Y:S01]  /*2b00*/  FADD.FTZ R77, R77, -R212 ;  /* 0x800000d44d4d7221 */ /* 0x000fe20000010000 */
[----:B------:R-:W-:Y:S01]  /*2b10*/  FADD.FTZ R87, R64, -R87 ;  /* 0x8000005740577221 */ /* 0x000fe20000010000 */
[----:B------:R-:W-:Y:S01]  /*2b20*/  @P2 FADD.FTZ R227, R30, R227 ;  /* 0x000000e31ee32221 */ /* 0x000fe20000010000 */
[----:B------:R-:W-:Y:S01]  /*2b30*/  FADD.FTZ R85, R90, -R85 ;  /* 0x800000555a557221 */ /* 0x000fe20000010000 */
[----:B------:R-:W-:Y:S01]  /*2b40*/  FMUL.FTZ R52, R52, UR12 ;  /* 0x0000000c34347c20 */ /* 0x000fe20008410000 */
[----:B------:R-:W-:Y:S01]  /*2b50*/  LOP3.LUT P5, RZ, R99, 0xff0000, RZ, 0xc0, !PT ;  /* 0x00ff000063ff7812 */ /* 0x000fe200078ac0ff */
[----:B------:R-:W-:Y:S01]  /*2b60*/  FMUL.FTZ R53, R53, UR12 ;  /* 0x0000000c35357c20 */ /* 0x000fe20008410000 */
[----:B------:R-:W-:Y:S01]  /*2b70*/  LOP3.LUT P3, RZ, R99, 0xff000000, RZ, 0xc0, !PT ;  /* 0xff00000063ff7812 */ /* 0x000fe2000786c0ff */
[----:B------:R-:W-:Y:S01]  /*2b80*/  @P2 FADD.FTZ R229, R28, R229 ;  /* 0x000000e51ce52221 */ /* 0x000fe20000010000 */
[----:B------:R-:W-:Y:S01]  /*2b90*/  LOP3.LUT P6, RZ, R54, 0xff, RZ, 0xc0, !PT ;  /* 0x000000ff36ff7812 */ /* 0x000fe200078cc0ff */
[----:B------:R-:W1:Y:S01]  /*2ba0*/  LDC.64 R64, c[0x0][0x2f8] ;  /* 0x0000be00ff407b82 */ /* 0x000e620000000a00 */
[C---:B------:R-:W-:Y:S01]  /*2bb0*/  FMUL.FTZ R212, R198.reuse, R73 ;  /* 0x00000049c6d47220 */ /* 0x040fe20000410000 */
[C---:B------:R-:W-:Y:S01]  /*2bc0*/  FMUL.FTZ R210, R198.reuse, R77 ;  /* 0x0000004dc6d27220 */ /* 0x040fe20000410000 */
[C---:B------:R-:W-:Y:S01]  /*2bd0*/  FMUL.FTZ R99, R198.reuse, R87 ;  /* 0x00000057c6637220 */ /* 0x040fe20000410000 */
[----:B------:R-:W-:Y:S01]  /*2be0*/  FMUL.FTZ R54, R227, R197 ;  /* 0x000000c5e3367220 */ /* 0x000fe20000410000 */
[----:B------:R-:W-:Y:S01]  /*2bf0*/  FMUL.FTZ R87, R198, R85 ;  /* 0x00000055c6577220 */ /* 0x000fe20000410000 */
[----:B------:R-:W-:Y:S01]  /*2c00*/  FADD.FTZ R83, R83, -R216 ;  /* 0x800000d853537221 */ /* 0x000fe20000010000 */
[----:B------:R-:W-:Y:S01]  /*2c10*/  FSEL R85, R52, RZ, P5 ;  /* 0x000000ff34557208 */ /* 0x000fe20002800000 */
[----:B------:R-:W2:Y:S01]  /*2c20*/  @P1 LDC.64 R60, c[0x0][0x308] ;  /* 0x0000c200ff3c1b82 */ /* 0x000ea20000000a00 */
[----:B------:R-:W-:Y:S01]  /*2c30*/  FMUL.FTZ R52, R229, R197 ;  /* 0x000000c5e5347220 */ /* 0x000fe20000410000 */
[----:B------:R-:W-:Y:S01]  /*2c40*/  FSEL R90, R53, RZ, P3 ;  /* 0x000000ff355a7208 */ /* 0x000fe20001800000 */
[----:B------:R-:W-:Y:S01]  /*2c50*/  @P2 FADD.FTZ R212, R29, R212 ;  /* 0x000000d41dd42221 */ /* 0x000fe20000010000 */
[----:B------:R-:W-:Y:S01]  /*2c60*/  @P2 FADD.FTZ R210, R31, R210 ;  /* 0x000000d21fd22221 */ /* 0x000fe20000010000 */
[----:B------:R-:W-:Y:S01]  /*2c70*/  FMUL.FTZ R54, R54, UR12 ;  /* 0x0000000c36367c20 */ /* 0x000fe20008410000 */
[----:B------:R-:W-:Y:S01]  /*2c80*/  LOP3.LUT P3, RZ, R2, 0xff0000, RZ, 0xc0, !PT ;  /* 0x00ff000002ff7812 */ /* 0x000fe2000786c0ff */
[C---:B------:R-:W-:Y:S01]  /*2c90*/  FMUL.FTZ R208, R198.reuse, R83 ;  /* 0x00000053c6d07220 */ /* 0x040fe20000410000 */
[----:B------:R-:W-:Y:S01]  /*2ca0*/  FMUL.FTZ R198, R198, R55 ;  /* 0x00000037c6c67220 */ /* 0x000fe20000410000 */
[----:B------:R-:W-:Y:S01]  /*2cb0*/  FMUL.FTZ R52, R52, UR12 ;  /* 0x0000000c34347c20 */ /* 0x000fe20008410000 */
[-C--:B------:R-:W-:Y:S01]  /*2cc0*/  FMUL.FTZ R53, R212, R197.reuse ;  /* 0x000000c5d4357220 */ /* 0x080fe20000410000 */
[----:B------:R-:W-:Y:S01]  /*2cd0*/  FMUL.FTZ R55, R210, R197 ;  /* 0x000000c5d2377220 */ /* 0x000fe20000410000 */
[----:B------:R-:W-:Y:S01]  /*2ce0*/  FSEL R77, R54, RZ, P3 ;  /* 0x000000ff364d7208 */ /* 0x000fe20001800000 */
[----:B0-----:R-:W-:Y:S01]  /*2cf0*/  @P1 IMAD.WIDE.U32 R70, R205, 0x20, R70 ;  /* 0x00000020cd461825 */ /* 0x001fe200078e0046 */
[----:B------:R-:W-:-:S03]  /*2d00*/  ISETP.NE.U32.AND P3, PT, RZ, UR10, PT ;  /* 0x0000000aff007c0c */ /* 0x000fc6000bf65070 */
[----:B------:R-:W-:Y:S01]  /*2d10*/  FMUL.FTZ R53, R53, UR12 ;  /* 0x0000000c35357c20 */ /* 0x000fe20008410000 */
[----:B------:R-:W-:Y:S01]  /*2d20*/  FSEL R83, R52, RZ, P6 ;  /* 0x000000ff34537208 */ /* 0x000fe20003000000 */
[----:B------:R-:W-:Y:S01]  /*2d30*/  FMUL.FTZ R55, R55, UR12 ;  /* 0x0000000c37377c20 */ /* 0x000fe20008410000 */
[C---:B------:R-:W-:Y:S01]  /*2d40*/  LOP3.LUT P5, RZ, R2.reuse, 0xff00, RZ, 0xc0, !PT ;  /* 0x0000ff0002ff7812 */ /* 0x040fe200078ac0ff */
[----:B------:R-:W0:Y:S01]  /*2d50*/  @P1 LDC.64 R62, c[0x0][0x308] ;  /* 0x0000c200ff3e1b82 */ /* 0x000e220000000a00 */
[----:B------:R-:W-:Y:S01]  /*2d60*/  LOP3.LUT P6, RZ, R2, 0xff000000, RZ, 0xc0, !PT ;  /* 0xff00000002ff7812 */ /* 0x000fe200078cc0ff */
[----:B------:R-:W-:Y:S01]  /*2d70*/  @P2 FADD.FTZ R99, R32, R99 ;  /* 0x0000006320632221 */ /* 0x000fe20000010000 */
[----:B------:R-:W-:Y:S01]  /*2d80*/  ISETP.NE.AND.EX P3, PT, RZ, UR11, PT, P3 ;  /* 0x0000000bff007c0c */ /* 0x000fe2000bf65330 */
[----:B------:R-:W-:Y:S01]  /*2d90*/  @P2 FADD.FTZ R208, R33, R208 ;  /* 0x000000d021d02221 */ /* 0x000fe20000010000 */
[----:B------:R-:W-:Y:S01]  /*2da0*/  FSEL R86, R53, RZ, P5 ;  /* 0x000000ff35567208 */ /* 0x000fe20002800000 */
[----:B------:R-:W-:Y:S01]  /*2db0*/  @P2 FADD.FTZ R87, R34, R87 ;  /* 0x0000005722572221 */ /* 0x000fe20000010000 */
[----:B------:R-:W-:Y:S01]  /*2dc0*/  FSEL R84, R55, RZ, P6 ;  /* 0x000000ff37547208 */ /* 0x000fe20003000000 */
[----:B------:R-:W-:Y:S01]  /*2dd0*/  FMUL.FTZ R2, R99, R197 ;  /* 0x000000c563027220 */ /* 0x000fe20000410000 */
[----:B------:R-:W-:Y:S01]  /*2de0*/  SEL R52, R207, R36, P3 ;  /* 0x00000024cf347207 */ /* 0x000fe20001800000 */
[----:B------:R-:W-:Y:S01]  /*2df0*/  @P2 FADD.FTZ R198, R35, R198 ;  /* 0x000000c623c62221 */ /* 0x000fe20000010000 */
[----:B------:R-:W-:Y:S01]  /*2e00*/  SEL R53, R68, R37, P3 ;  /* 0x0000002544357207 */ /* 0x000fe20001800000 */
[----:B-1----:R-:W-:Y:S01]  /*2e10*/  IMAD.WIDE.U32 R68, R205, 0x10, R64 ;  /* 0x00000010cd447825 */ /* 0x002fe200078e0040 */
[----:B------:R-:W-:-:S03]  /*2e20*/  SEL R54, R93, R38, P3 ;  /* 0x000000265d367207 */ /* 0x000fc60001800000 */
[----:B------:R-:W-:Y:S01]  /*2e30*/  FMUL.FTZ R2, R2, UR12 ;  /* 0x0000000c02027c20 */ /* 0x000fe20008410000 */
[----:B------:R-:W-:Y:S02]  /*2e40*/  SEL R55, R66, R39, P3 ;  /* 0x0000002742377207 */ /* 0x000fe40001800000 */
[----:B------:R-:W-:Y:S02]  /*2e50*/  SEL R56, R51, R40, P3 ;  /* 0x0000002833387207 */ /* 0x000fe40001800000 */
[----:B------:R-:W-:Y:S01]  /*2e60*/  SEL R57, R224, R41, P3 ;  /* 0x00000029e0397207 */ /* 0x000fe20001800000 */
[----:B------:R1:W-:Y:S01]  /*2e70*/  @P1 STG.E.128 desc[UR4][R70.64], R52 ;  /* 0x0000003446001986 */ /* 0x0003e2000c101d04 */
[----:B------:R-:W-:Y:S02]  /*2e80*/  SEL R58, R225, R42, P3 ;  /* 0x0000002ae13a7207 */ /* 0x000fe40001800000 */
[----:B------:R-:W-:Y:S02]  /*2e90*/  SEL R59, R222, R43, P3 ;  /* 0x0000002bde3b7207 */ /* 0x000fe40001800000 */
[----:B------:R-:W-:-:S02]  /*2ea0*/  F2FP.F16.F32.PACK_AB R44, R44, R47 ;  /* 0x0000002f2c2c723e */ /* 0x000fc400000000ff */
[----:B------:R-:W-:Y:S01]  /*2eb0*/  F2FP.F16.F32.PACK_AB R51, R67, R202 ;  /* 0x000000ca4333723e */ /* 0x000fe200000000ff */
[----:B------:R2:W-:Y:S01]  /*2ec0*/  @P1 STG.E.128 desc[UR4][R70.64+0x10], R56 ;  /* 0x0000103846001986 */ /* 0x0005e2000c101d04 */
[----:B------:R-:W-:Y:S01]  /*2ed0*/  F2FP.F16.F32.PACK_AB R45, R45, R48 ;  /* 0x000000302d2d723e */ /* 0x000fe200000000ff */
[----:B------:R-:W3:Y:S01]  /*2ee0*/  @P1 LDC.64 R66, c[0x0][0x308] ;  /* 0x0000c200ff421b82 */ /* 0x000ee20000000a00 */
[----:B------:R-:W-:Y:S02]  /*2ef0*/  F2FP.F16.F32.PACK_AB R46, R221, R46 ;  /* 0x0000002edd2e723e */ /* 0x000fe400000000ff */
[----:B------:R-:W-:Y:S02]  /*2f00*/  F2FP.F16.F32.PACK_AB R47, R200, R219 ;  /* 0x000000dbc82f723e */ /* 0x000fe400000000ff */
[----:B------:R-:W-:Y:S02]  /*2f10*/  LOP3.LUT P5, RZ, R3, 0xff, RZ, 0xc0, !PT ;  /* 0x000000ff03ff7812 */ /* 0x000fe400078ac0ff */
[----:B------:R-:W-:Y:S01]  /*2f20*/  F2FP.F16.F32.PACK_AB R49, R49, R50 ;  /* 0x000000323131723e */ /* 0x000fe200000000ff */
[----:B------:R4:W-:Y:S01]  /*2f30*/  STG.E.128 desc[UR4][R68.64], R44 ;  /* 0x0000002c44007986 */ /* 0x0009e2000c101d04 */
[----:B-1----:R-:W-:-:S02]  /*2f40*/  SEL R52, R89, R36, P3 ;  /* 0x0000002459347207 */ /* 0x002fc40001800000 */
[----:B------:R-:W-:Y:S02]  /*2f50*/  SEL R53, R78, R37, P3 ;  /* 0x000000254e357207 */ /* 0x000fe40001800000 */
[----:B------:R-:W-:Y:S02]  /*2f60*/  SEL R54, R81, R38, P3 ;  /* 0x0000002651367207 */ /* 0x000fe40001800000 */
[----:B------:R-:W-:Y:S01]  /*2f70*/  SEL R55, R76, R39, P3 ;  /* 0x000000274c377207 */ /* 0x000fe20001800000 */
[----:B--2---:R-:W-:Y:S01]  /*2f80*/  @P1 IMAD.WIDE.U32 R70, R203, 0x20, R60 ;  /* 0x00000020cb461825 */ /* 0x004fe200078e003c */
[----:B------:R-:W-:Y:S02]  /*2f90*/  SEL R56, R79, R40, P3 ;  /* 0x000000284f387207 */ /* 0x000fe40001800000 */
[----:B------:R-:W-:Y:S01]  /*2fa0*/  SEL R57, R82, R41, P3 ;  /* 0x0000002952397207 */ /* 0x000fe20001800000 */
[--C-:B------:R-:W-:Y:S01]  /*2fb0*/  IMAD.WIDE.U32 R202, R203, 0x10, R64.reuse ;  /* 0x00000010cbca7825 */ /* 0x100fe200078e0040 */
[----:B------:R-:W-:Y:S01]  /*2fc0*/  SEL R58, R211, R42, P3 ;  /* 0x0000002ad33a7207 */ /* 0x000fe20001800000 */
[----:B------:R-:W-:Y:S01]  /*2fd0*/  @P1 STG.E.128 desc[UR4][R70.64], R52 ;  /* 0x0000003446001986 */ /* 0x000fe2000c101d04 */
[----:B------:R-:W-:Y:S01]  /*2fe0*/  SEL R59, R92, R43, P3 ;  /* 0x0000002b5c3b7207 */ /* 0x000fe20001800000 */
[----:B------:R-:W-:Y:S01]  /*2ff0*/  IMAD.WIDE.U32 R78, R199, 0x10, R64 ;  /* 0x00000010c74e7825 */ /* 0x000fe200078e0040 */
[----:B------:R-:W-:-:S02]  /*3000*/  FSEL R73, R2, RZ, P5 ;  /* 0x000000ff02497208 */ /* 0x000fc40002800000 */
[-C--:B----4-:R-:W-:Y:S01]  /*3010*/  SEL R45, R98, R41.reuse, P3 ;  /* 0x00000029622d7207 */ /* 0x090fe20001800000 */
[----:B------:R1:W-:Y:S01]  /*3020*/  @P1 STG.E.128 desc[UR4][R70.64+0x10], R56 ;  /* 0x0000103846001986 */ /* 0x0003e2000c101d04 */
[----:B------:R-:W-:Y:S01]  /*3030*/  SEL R46, R91, R42, P3 ;  /* 0x0000002a5b2e7207 */ /* 0x000fe20001800000 */
[----:B---3--:R-:W-:Y:S01]  /*3040*/  @P1 IMAD.WIDE.U32 R66, R201, 0x20, R66 ;  /* 0x00000020c9421825 */ /* 0x008fe200078e0042 */
[----:B------:R-:W-:-:S03]  /*3050*/  SEL R41, R208, R41, P3 ;  /* 0x00000029d0297207 */ /* 0x000fc60001800000 */
[-C--:B------:R-:W-:Y:S01]  /*3060*/  FMUL.FTZ R208, R208, R197.reuse ;  /* 0x000000c5d0d07220 */ /* 0x080fe20000410000 */
[C---:B------:R-:W-:Y:S01]  /*3070*/  SEL R42, R87.reuse, R42, P3 ;  /* 0x0000002a572a7207 */ /* 0x040fe20001800000 */
[-C--:B------:R-:W-:Y:S01]  /*3080*/  FMUL.FTZ R87, R87, R197.reuse ;  /* 0x000000c557577220 */ /* 0x080fe20000410000 */
[----:B------:R-:W-:Y:S01]  /*3090*/  FMUL.FTZ R197, R198, R197 ;  /* 0x000000c5c6c57220 */ /* 0x000fe20000410000 */
[----:B------:R-:W-:Y:S01]  /*30a0*/  FMUL.FTZ R208, R208, UR12 ;  /* 0x0000000cd0d07c20 */ /* 0x000fe20008410000 */
[----:B------:R-:W-:Y:S01]  /*30b0*/  LOP3.LUT P6, RZ, R3, 0xff00, RZ, 0xc0, !PT ;  /* 0x0000ff0003ff7812 */ /* 0x000fe200078cc0ff */
[----:B------:R-:W-:Y:S01]  /*30c0*/  FMUL.FTZ R87, R87, UR12 ;  /* 0x0000000c57577c20 */ /* 0x000fe20008410000 */
[----:B------:R-:W-:Y:S01]  /*30d0*/  FMUL.FTZ R197, R197, UR12 ;  /* 0x0000000cc5c57c20 */ /* 0x000fe20008410000 */
[----:B------:R-:W-:Y:S01]  /*30e0*/  LOP3.LUT P5, RZ, R3, 0xff0000, RZ, 0xc0, !PT ;  /* 0x00ff000003ff7812 */ /* 0x000fe200078ac0ff */
[----:B------:R-:W-:Y:S01]  /*30f0*/  IMAD.WIDE.U32 R64, R201, 0x10, R64 ;  /* 0x00000010c9407825 */ /* 0x000fe200078e0040 */
[----:B------:R-:W-:-:S02]  /*3100*/  LOP3.LUT P2, RZ, R3, 0xff000000, RZ, 0xc0, !PT ;  /* 0xff00000003ff7812 */ /* 0x000fc4000784c0ff */
[----:B------:R-:W-:Y:S01]  /*3110*/  F2FP.F16.F32.PACK_AB R48, R96, R217 ;  /* 0x000000d96030723e */ /* 0x000fe200000000ff */
[----:B0-----:R-:W-:Y:S01]  /*3120*/  @P1 IMAD.WIDE.U32 R2, R199, 0x20, R62 ;  /* 0x00000020c7021825 */ /* 0x001fe200078e003e */
[----:B-1----:R-:W0:Y:S01]  /*3130*/  LDC.64 R56, c[0x0][0x210] ;  /* 0x00008400ff387b82 */ /* 0x002e220000000a00 */
[----:B------:R-:W-:Y:S02]  /*3140*/  F2FP.F16.F32.PACK_AB R50, R204, R223 ;  /* 0x000000dfcc32723e */ /* 0x000fe400000000ff */
[----:B------:R-:W-:Y:S02]  /*3150*/  FSEL R54, R208, RZ, P6 ;  /* 0x000000ffd0367208 */ /* 0x000fe40003000000 */
[----:B------:R-:W-:Y:S01]  /*3160*/  FSEL R55, R87, RZ, P5 ;  /* 0x000000ff57377208 */ /* 0x000fe20002800000 */
[----:B------:R1:W-:Y:S01]  /*3170*/  STG.E.128 desc[UR4][R202.64], R48 ;  /* 0x00000030ca007986 */ /* 0x0003e2000c101d04 */
[----:B------:R-:W-:Y:S02]  /*3180*/  FSEL R58, R197, RZ, P2 ;  /* 0x000000ffc53a7208 */ /* 0x000fe40001000000 */
[----:B------:R-:W-:-:S02]  /*3190*/  SEL R60, R215, R36, P3 ;  /* 0x00000024d73c7207 */ /* 0x000fc40001800000 */
        /* <DEDUP_REMOVED lines=9> */
[----:B-1----:R-:W-:Y:S02]  /*3230*/  F2FP.F16.F32.PACK_AB R48, R95, R80 ;  /* 0x000000505f30723e */ /* 0x002fe400000000ff */
[----:B------:R-:W-:Y:S02]  /*3240*/  F2FP.F16.F32.PACK_AB R49, R97, R72 ;  /* 0x000000486131723e */ /* 0x000fe400000000ff */
[----:B------:R-:W-:Y:S02]  /*3250*/  F2FP.F16.F32.PACK_AB R50, R74, R75 ;  /* 0x0000004b4a32723e */ /* 0x000fe400000000ff */
[----:B------:R-:W-:Y:S02]  /*3260*/  F2FP.F16.F32.PACK_AB R51, R90, R85 ;  /* 0x000000555a33723e */ /* 0x000fe400000000ff */
[----:B------:R-:W-:-:S02]  /*3270*/  SEL R38, R227, R38, P3 ;  /* 0x00000026e3267207 */ /* 0x000fc40001800000 */
[----:B------:R-:W-:Y:S01]  /*3280*/  SEL R39, R210, R39, P3 ;  /* 0x00000027d2277207 */ /* 0x000fe20001800000 */
[----:B------:R2:W-:Y:S01]  /*3290*/  STG.E.128 desc[UR4][R78.64], R48 ;  /* 0x000000304e007986 */ /* 0x0005e2000c101d04 */
[----:B------:R-:W-:Y:S02]  /*32a0*/  SEL R40, R99, R40, P3 ;  /* 0x0000002863287207 */ /* 0x000fe40001800000 */
[----:B------:R-:W-:Y:S01]  /*32b0*/  SEL R43, R198, R43, P3 ;  /* 0x0000002bc62b7207 */ /* 0x000fe20001800000 */
[----:B------:R2:W-:Y:S01]  /*32c0*/  @P1 STG.E.128 desc[UR4][R66.64], R36 ;  /* 0x0000002442001986 */ /* 0x0005e2000c101d04 */
[----:B------:R-:W-:Y:S02]  /*32d0*/  F2FP.F16.F32.PACK_AB R52, R86, R83 ;  /* 0x000000535634723e */ /* 0x000fe400000000ff */
[----:B------:R-:W-:Y:S01]  /*32e0*/  F2FP.F16.F32.PACK_AB R53, R84, R77 ;  /* 0x0000004d5435723e */ /* 0x000fe200000000ff */
[----:B------:R2:W-:Y:S01]  /*32f0*/  @P1 STG.E.128 desc[UR4][R66.64+0x10], R40 ;  /* 0x0000102842001986 */ /* 0x0005e2000c101d04 */
[----:B------:R-:W-:-:S02]  /*3300*/  F2FP.F16.F32.PACK_AB R54, R54, R73 ;  /* 0x000000493636723e */ /* 0x000fc400000000ff */
[----:B------:R-:W-:Y:S02]  /*3310*/  F2FP.F16.F32.PACK_AB R55, R58, R55 ;  /* 0x000000373a37723e */ /* 0x000fe400000000ff */
[----:B0-----:R-:W-:-:S03]  /*3320*/  LEA R196, R56, R196, 0x2 ;  /* 0x000000c438c47211 */ /* 0x001fc600078e10ff */
[----:B------:R2:W-:Y:S01]  /*3330*/  STG.E.128 desc[UR4][R64.64], R52 ;  /* 0x0000003440007986 */ /* 0x0005e2000c101d04 */
[----:B------:R-:W-:-:S13]  /*3340*/  ISETP.GE.AND P1, PT, R196, R57, PT ;  /* 0x00000039c400720c */ /* 0x000fda0003f26270 */
[----:B------:R-:W-:Y:S05]  /*3350*/  @!P1 BRA `(.L_x_9257) ;  /* 0xffffffd400209947 */ /* 0x000fea000383ffff */
[----:B------:R-:W-:Y:S05]  /*3360*/  BSYNC B1 ;  /* 0x0000000000017941 */ /* 0x000fea0003800000 */
.L_x_9255:
        /* <DEDUP_REMOVED lines=64> */
.L_x_9254:
[----:B------:R-:W-:Y:S05]  /*3770*/  BSYNC B0 ;  /* 0x0000000000007941 */ /* 0x000fea0003800000 */
.L_x_9252:
        /* <DEDUP_REMOVED lines=187> */
.L_x_9256:
[----:B------:R-:W-:Y:S01]  /*4330*/  BSSY B2, `(.L_x_9258) ;  /* 0x0000008000027945 */ /* 0x000fe20003800000 */
[----:B------:R-:W-:Y:S02]  /*4340*/  MOV R226, R81 ;  /* 0x0000005100e27202 */ /* 0x000fe40000000f00 */
[----:B------:R-:W-:Y:S02]  /*4350*/  MOV R215, 0x1 ;  /* 0x0000000100d77802 */ /* 0x000fe40000000f00 */
[----:B------:R-:W-:Y:S02]  /*4360*/  MOV R228, 0x1f ;  /* 0x0000001f00e47802 */ /* 0x000fe40000000f00 */
[----:B------:R-:W-:-:S07]  /*4370*/  MOV R207, 0xffffffff ;  /* 0xffffffff00cf7802 */ /* 0x000fce0000000f00 */
[----:B-----5:R-:W-:Y:S05]  /*4380*/  WARPSYNC.COLLECTIVE R207, `(.L_x_9259) ;  /* 0x00000000cf087348 */ /* 0x020fea0003c00000 */
[----:B------:R0:W1:Y:S02]  /*4390*/  SHFL.BFLY P1, R209, R226, R215, R228 ;  /* 0x0c0000d7e2d17389 */ /* 0x00006400000200e4 */
[----:B01---5:R-:W-:Y:S01]  /*43a0*/  ENDCOLLECTIVE ;  /* 0x000000000000791b */ /* 0x023fe20003800000 */
.L_x_9259:
[----:B------:R-:W-:Y:S05]  /*43b0*/  BSYNC B2 ;  /* 0x0000000000027941 */ /* 0x000fea0003800000 */
.L_x_9258:
        /* <DEDUP_REMOVED lines=8> */
.L_x_9260:
[----:B------:R-:W-:Y:S01]  /*4440*/  FADD.FTZ R66, R81, R66 ;  /* 0x0000004251427221 */ /* 0x000fe20000010000 */
[----:B------:R-:W-:-:S04]  /*4450*/  HFMA2.MMA R215, -RZ, RZ, 0, 1.1920928955078125e-07 ;  /* 0x00000002ffd77435 */ /* 0x000fc800000001ff */
[----:B------:R-:W-:Y:S02]  /*4460*/  MOV R226, R66 ;  /* 0x0000004200e27202 */ /* 0x000fe40000000f00 */
[----:B------:R-:W-:-:S07]  /*4470*/  MOV R220, R209 ;  /* 0x000000d100dc7202 */ /* 0x000fce0000000f00 */
[----:B------:R-:W-:Y:S05]  /*4480*/  WARPSYNC.COLLECTIVE R207, `(.L_x_9261) ;  /* 0x00000000cf087348 */ /* 0x000fea0003c00000 */
[----:B------:R0:W1:Y:S02]  /*4490*/  SHFL.BFLY P1, R209, R226, R215, R228 ;  /* 0x0c0000d7e2d17389 */ /* 0x00006400000200e4 */
[----:B01----:R-:W-:Y:S01]  /*44a0*/  ENDCOLLECTIVE ;  /* 0x000000000000791b */ /* 0x003fe20003800000 */
.L_x_9261:
[----:B------:R-:W-:-:S05]  /*44b0*/  FADD.FTZ R220, R79, R220 ;  /* 0x000000dc4fdc7221 */ /* 0x000fca0000010000 */
[----:B------:R-:W-:Y:S02]  /*44c0*/  MOV R226, R220 ;  /* 0x000000dc00e27202 */ /* 0x000fe40000000f00 */
[----:B------:R-:W-:-:S07]  /*44d0*/  MOV R89, R209 ;  /* 0x000000d100597202 */ /* 0x000fce0000000f00 */
[----:B------:R-:W-:Y:S05]  /*44e0*/  WARPSYNC.COLLECTIVE R207, `(.L_x_9262) ;  /* 0x00000000cf087348 */ /* 0x000fea0003c00000 */
[----:B------:R0:W1:Y:S02]  /*44f0*/  SHFL.BFLY P1, R209, R226, R215, R228 ;  /* 0x0c0000d7e2d17389 */ /* 0x00006400000200e4 */
[----:B01----:R-:W-:Y:S01]  /*4500*/  ENDCOLLECTIVE ;  /* 0x000000000000791b */ /* 0x003fe20003800000 */
.L_x_9262:
[----:B------:R-:W-:Y:S01]  /*4510*/  FADD.FTZ R89, R66, R89 ;  /* 0x0000005942597221 */ /* 0x000fe20000010000 */
[----:B------:R-:W-:-:S04]  /*4520*/  HFMA2.MMA R215, -RZ, RZ, 0, 2.384185791015625e-07 ;  /* 0x00000004ffd77435 */ /* 0x000fc800000001ff */
[----:B------:R-:W-:Y:S02]  /*4530*/  MOV R226, R89 ;  /* 0x0000005900e27202 */ /* 0x000fe40000000f00 */
[----:B------:R-:W-:-:S07]  /*4540*/  MOV R91, R209 ;  /* 0x000000d1005b7202 */ /* 0x000fce0000000f00 */
[----:B------:R-:W-:Y:S05]  /*4550*/  WARPSYNC.COLLECTIVE R207, `(.L_x_9263) ;  /* 0x00000000cf087348 */ /* 0x000fea0003c00000 */
[----:B------:R0:W1:Y:S02]  /*4560*/  SHFL.BFLY P1, R209, R226, R215, R228 ;  /* 0x0c0000d7e2d17389 */ /* 0x00006400000200e4 */
[----:B01----:R-:W-:Y:S01]  /*4570*/  ENDCOLLECTIVE ;  /* 0x000000000000791b */ /* 0x003fe20003800000 */
.L_x_9263:
[----:B------:R-:W-:-:S05]  /*4580*/  FADD.FTZ R91, R220, R91 ;  /* 0x0000005bdc5b7221 */ /* 0x000fca0000010000 */
[----:B------:R-:W-:Y:S02]  /*4590*/  MOV R226, R91 ;  /* 0x0000005b00e27202 */ /* 0x000fe40000000f00 */
[----:B------:R-:W-:-:S07]  /*45a0*/  MOV R222, R209 ;  /* 0x000000d100de7202 */ /* 0x000fce0000000f00 */
[----:B------:R-:W-:Y:S05]  /*45b0*/  WARPSYNC.COLLECTIVE R207, `(.L_x_9264) ;  /* 0x00000000cf087348 */ /* 0x000fea0003c00000 */
[----:B------:R0:W1:Y:S02]  /*45c0*/  SHFL.BFLY P1, R209, R226, R215, R228 ;  /* 0x0c0000d7e2d17389 */ /* 0x00006400000200e4 */
[----:B01----:R-:W-:Y:S01]  /*45d0*/  ENDCOLLECTIVE ;  /* 0x000000000000791b */ /* 0x003fe20003800000 */
.L_x_9264:
[----:B------:R-:W-:Y:S01]  /*45e0*/  FADD.FTZ R222, R89, R222 ;  /* 0x000000de59de7221 */ /* 0x000fe20000010000 */
[----:B------:R-:W-:-:S04]  /*45f0*/  HFMA2.MMA R215, -RZ, RZ, 0, 4.76837158203125e-07 ;  /* 0x00000008ffd77435 */ /* 0x000fc800000001ff */
[----:B------:R-:W-:Y:S02]  /*4600*/  MOV R226, R222 ;  /* 0x000000de00e27202 */ /* 0x000fe40000000f00 */
[----:B------:R-:W-:-:S07]  /*4610*/  MOV R224, R209 ;  /* 0x000000d100e07202 */ /* 0x000fce0000000f00 */
[----:B------:R-:W-:Y:S05]  /*4620*/  WARPSYNC.COLLECTIVE R207, `(.L_x_9265) ;  /* 0x00000000cf087348 */ /* 0x000fea0003c00000 */
[----:B------:R0:W1:Y:S02]  /*4630*/  SHFL.BFLY P1, R209, R226, R215, R228 ;  /* 0x0c0000d7e2d17389 */ /* 0x00006400000200e4 */
[----:B01----:R-:W-:Y:S01]  /*4640*/  ENDCOLLECTIVE ;  /* 0x000000000000791b */ /* 0x003fe20003800000 */
.L_x_9265:
[----:B------:R-:W-:-:S05]  /*4650*/  FADD.FTZ R224, R91, R224 ;  /* 0x000000e05be07221 */ /* 0x000fca0000010000 */
[----:B------:R-:W-:Y:S02]  /*4660*/  MOV R226, R224 ;  /* 0x000000e000e27202 */ /* 0x000fe40000000f00 */
[----:B------:R-:W-:-:S07]  /*4670*/  MOV R79, R209 ;  /* 0x000000d1004f7202 */ /* 0x000fce0000000f00 */
[----:B------:R-:W-:Y:S05]  /*4680*/  WARPSYNC.COLLECTIVE R207, `(.L_x_9266) ;  /* 0x00000000cf087348 */ /* 0x000fea0003c00000 */
[----:B------:R0:W1:Y:S02]  /*4690*/  SHFL.BFLY P1, R209, R226, R215, R228 ;  /* 0x0c0000d7e2d17389 */ /* 0x00006400000200e4 */
[----:B01----:R-:W-:Y:S01]  /*46a0*/  ENDCOLLECTIVE ;  /* 0x000000000000791b */ /* 0x003fe20003800000 */
.L_x_9266:
[----:B------:R-:W-:Y:S01]  /*46b0*/  FADD.FTZ R79, R222, R79 ;  /* 0x0000004fde4f7221 */ /* 0x000fe20000010000 */
[----:B------:R-:W-:-:S04]  /*46c0*/  HFMA2.MMA R215, -RZ, RZ, 0, 9.5367431640625e-07 ;  /* 0x00000010ffd77435 */ /* 0x000fc800000001ff */
[----:B------:R-:W-:Y:S02]  /*46d0*/  MOV R226, R79 ;  /* 0x0000004f00e27202 */ /* 0x000fe40000000f00 */
[----:B------:R-:W-:-:S07]  /*46e0*/  MOV R81, R209 ;  /* 0x000000d100517202 */ /* 0x000fce0000000f00 */
[----:B------:R-:W-:Y:S05]  /*46f0*/  WARPSYNC.COLLECTIVE R207, `(.L_x_9267) ;  /* 0x00000000cf087348 */ /* 0x000fea0003c00000 */
[----:B------:R0:W1:Y:S02]  /*4700*/  SHFL.BFLY P1, R209, R226, R215, R228 ;  /* 0x0c0000d7e2d17389 */ /* 0x00006400000200e4 */
[----:B01----:R-:W-:Y:S01]  /*4710*/  ENDCOLLECTIVE ;  /* 0x000000000000791b */ /* 0x003fe20003800000 */
.L_x_9267:
[----:B------:R-:W-:-:S05]  /*4720*/  FADD.FTZ R81, R224, R81 ;  /* 0x00000051e0517221 */ /* 0x000fca0000010000 */
[----:B------:R-:W-:Y:S02]  /*4730*/  MOV R226, R81 ;  /* 0x0000005100e27202 */ /* 0x000fe40000000f00 */
[----:B------:R-:W-:-:S07]  /*4740*/  MOV R66, R209 ;  /* 0x000000d100427202 */ /* 0x000fce0000000f00 */
[----:B------:R-:W-:Y:S05]  /*4750*/  WARPSYNC.COLLECTIVE R207, `(.L_x_9268) ;  /* 0x00000000cf087348 */ /* 0x000fea0003c00000 */
[----:B------:R0:W1:Y:S02]  /*4760*/  SHFL.BFLY P1, R209, R226, R215, R228 ;  /* 0x0c0000d7e2d17389 */ /* 0x00006400000200e4 */
[----:B01----:R-:W-:Y:S01]  /*4770*/  ENDCOLLECTIVE ;  /* 0x000000000000791b */ /* 0x003fe20003800000 */
.L_x_9268:
[----:B------:R-:W-:Y:S01]  /*4780*/  MOV R220, R209 ;  /* 0x000000d100dc7202 */ /* 0x000fe20000000f00 */
[----:B------:R-:W-:Y:S06]  /*4790*/  BRA `(.L_x_9269) ;  /* 0xffffffd400807947 */ /* 0x000fec000383ffff */
.L_x_9270:
        /* <DEDUP_REMOVED lines=14> */
.L_x_14333:


//--------------------- .text._ZN10layer_norm22ln_bwd_finalize_kernelINS_22Kernel_traits_finalizeILj1024E6__halfS2_fS2_fjLb0ELj1024ELj4ENS_18Kernel_traits_baseILj1024ES2_S2_fS2_fjLj1024EEEEELb0ELb0EEEvNS_9BwdParamsE --------------------------
	.section	.text._ZN10layer_norm22ln_bwd_finalize_kernelINS_22Kernel_traits_finalizeILj1024E6__halfS2_fS2_fjLb0ELj1024ELj4ENS_18Kernel_traits_baseILj1024ES2_S2_fS2_fjLj1024EEEEELb0ELb0EEEvNS_9BwdParamsE,"ax",@progbits
	.align	128
        .global         _ZN10layer_norm22ln_bwd_finalize_kernelINS_22Kernel_traits_finalizeILj1024E6__halfS2_fS2_fjLb0ELj1024ELj4ENS_18Kernel_traits_baseILj1024ES2_S2_fS2_fjLj1024EEEEELb0ELb0EEEvNS_9BwdParamsE
        .type           _ZN10layer_norm22ln_bwd_finalize_kernelINS_22Kernel_traits_finalizeILj1024E6__halfS2_fS2_fjLb0ELj1024ELj4ENS_18Kernel_traits_baseILj1024ES2_S2_fS2_fjLj1024EEEEELb0ELb0EEEvNS_9BwdParamsE,@function
        .size           _ZN10layer_norm22ln_bwd_finalize_kernelINS_22Kernel_traits_finalizeILj1024E6__halfS2_fS2_fjLb0ELj1024ELj4ENS_18Kernel_traits_baseILj1024ES2_S2_fS2_fjLj1024EEEEELb0ELb0EEEvNS_9BwdParamsE,(.L_x_14334 - _ZN10layer_norm22ln_bwd_finalize_kernelINS_22Kernel_traits_finalizeILj1024E6__halfS2_fS2_fjLb0ELj1024ELj4ENS_18Kernel_traits_baseILj1024ES2_S2_fS2_fjLj1024EEEEELb0ELb0EEEvNS_9BwdParamsE)
        .other          _ZN10layer_norm22ln_bwd_finalize_kernelINS_22Kernel_traits_finalizeILj1024E6__halfS2_fS2_fjLb0ELj1024ELj4ENS_18Kernel_traits_baseILj1024ES2_S2_fS2_fjLj1024EEEEELb0ELb0EEEvNS_9BwdParamsE,@"STO_CUDA_ENTRY STV_DEFAULT"
_ZN10layer_norm22ln_bwd_finalize_kernelINS_22Kernel_traits_finalizeILj1024E6__halfS2_fS2_fjLb0ELj1024ELj4ENS_18Kernel_traits_baseILj1024ES2_S2_fS2_fjLj1024EEEEELb0ELb0EEEvNS_9BwdParamsE:
.text._ZN10layer_norm22ln_bwd_finalize_kernelINS_22Kernel_traits_finalizeILj1024E6__halfS2_fS2_fjLb0ELj1024ELj4ENS_18Kernel_traits_baseILj1024ES2_S2_fS2_fjLj1024EEEEELb0ELb0EEEvNS_9BwdParamsE:
        /* <DEDUP_REMOVED lines=25> */
.L_x_9283:
        /* <DEDUP_REMOVED lines=30> */
.L_x_9275:
        /* <DEDUP_REMOVED lines=36> */
.L_x_9274:
[----:B------:R-:W-:Y:S05]  /*05b0*/  BSYNC B1 ;  /* 0x0000000000017941 */ /* 0x000fea0003800000 */
.L_x_9273:
        /* <DEDUP_REMOVED lines=24> */
.L_x_9277:
[----:B------:R-:W-:Y:S05]  /*0740*/  BSYNC B1 ;  /* 0x0000000000017941 */ /* 0x000fea0003800000 */
.L_x_9276:
        /* <DEDUP_REMOVED lines=12> */
.L_x_9278:
[----:B------:R-:W-:Y:S05]  /*0810*/  BSYNC B1 ;  /* 0x0000000000017941 */ /* 0x000fea0003800000 */
.L_x_9272:
[----:B------:R-:W-:Y:S05]  /*0820*/  BSYNC B0 ;  /* 0x0000000000007941 */ /* 0x000fea0003800000 */
.L_x_9271:
        /* <DEDUP_REMOVED lines=29> */
.L_x_9294:
[----:B---3--:R-:W-:Y:S01]  /*0a00*/  FADD.FTZ R9, R18, R9 ;  /* 0x0000000912097221 */ /* 0x008fe20000010000 */
[----:B--2---:R-:W-:-:S04]  /*0a10*/  FADD.FTZ R11, R10, R11 ;  /* 0x0000000b0a0b7221 */ /* 0x004fc80000010000 */
[----:B------:R2:W-:Y:S04]  /*0a20*/  @!P1 STS [R6+0x2000], R9 ;  /* 0x0020000906009388 */ /* 0x0005e80000000800 */
[----:B------:R2:W-:Y:S02]  /*0a30*/  @!P1 STS [R6+0x2080], R11 ;  /* 0x0020800b06009388 */ /* 0x0005e40000000800 */
.L_x_9279:
        /* <DEDUP_REMOVED lines=18> */
.L_x_9282:
[----:B------:R-:W-:Y:S05]  /*0b60*/  BSYNC B0 ;  /* 0x0000000000007941 */ /* 0x000fea0003800000 */
.L_x_9281:
[C---:B------:R-:W-:Y:S01]  /*0b70*/  ISETP.GT.U32.AND P1, PT, R3.reuse, -0x401, PT ;  /* 0xfffffbff0300780c */ /* 0x040fe20003f24070 */
[----:B------:R-:W-:Y:S01]  /*0b80*/  VIADD R4, R4, 0x200 ;  /* 0x0000020004047836 */ /* 0x000fe20000000000 */
[----:B------:R-:W-:-:S11]  /*0b90*/  IADD3 R3, R3, 0x400, RZ ;  /* 0x0000040003037810 */ /* 0x000fd60007ffe0ff */
[----:B------:R-:W-:Y:S05]  /*0ba0*/  @P1 BRA `(.L_x_9283) ;  /* 0xfffffff400781947 */ /* 0x000fea000383ffff */
[----:B------:R-:W-:Y:S05]  /*0bb0*/  EXIT ;  /* 0x000000000000794d */ /* 0x000fea0003800000 */
.L_x_9280:
[----:B------:R-:W-:Y:S01]  /*0bc0*/  HFMA2.MMA R21, -RZ, RZ, 0, 5.9604644775390625e-08 ;  /* 0x00000001ff157435 */ /* 0x000fe200000001ff */
[----:B0--3--:R-:W-:Y:S01]  /*0bd0*/  MOV R22, R10 ;  /* 0x0000000a00167202 */ /* 0x009fe20000000f00 */
[----:B------:R-:W-:Y:S01]  /*0be0*/  IMAD.MOV.U32 R19, RZ, RZ, -0x1 ;  /* 0xffffffffff137424 */ /* 0x000fe200078e00ff */
[----:B------:R-:W-:-:S08]  /*0bf0*/  MOV R24, 0x1f ;  /* 0x0000001f00187802 */ /* 0x000fd00000000f00 */
[----:B-12---:R-:W-:Y:S05]  /*0c00*/  WARPSYNC.COLLECTIVE R19, `(.L_x_9284) ;  /* 0x0000000013087348 */ /* 0x006fea0003c00000 */
[----:B------:R0:W3:Y:S02]  /*0c10*/  SHFL.BFLY P2, R20, R22, R21, R24 ;  /* 0x0c00001516147389 */ /* 0x0000e40000040018 */
[----:B0123--:R-:W-:Y:S01]  /*0c20*/  ENDCOLLECTIVE ;  /* 0x000000000000791b */ /* 0x00ffe20003800000 */
.L_x_9284:
[----:B------:R-:W-:Y:S01]  /*0c30*/  HFMA2.MMA R21, -RZ, RZ, 0, 1.1920928955078125e-07 ;  /* 0x00000002ff157435 */ /* 0x000fe200000001ff */
[----:B------:R-:W-:-:S05]  /*0c40*/  MOV R11, R20 ;  /* 0x00000014000b7202 */ /* 0x000fca0000000f00 */
[----:B------:R-:W-:-:S05]  /*0c50*/  FADD.FTZ R11, R10, R11 ;  /* 0x0000000b0a0b7221 */ /* 0x000fca0000010000 */
[----:B------:R-:W-:-:S07]  /*0c60*/  MOV R22, R11 ;  /* 0x0000000b00167202 */ /* 0x000fce0000000f00 */
[----:B------:R-:W-:Y:S05]  /*0c70*/  WARPSYNC.COLLECTIVE R19, `(.L_x_9285) ;  /* 0x0000000013087348 */ /* 0x000fea0003c00000 */
[----:B------:R0:W1:Y:S02]  /*0c80*/  SHFL.BFLY P2, R20, R22, R21, R24 ;  /* 0x0c00001516147389 */ /* 0x0000640000040018 */
[----:B01----:R-:W-:Y:S01]  /*0c90*/  ENDCOLLECTIVE ;  /* 0x000000000000791b */ /* 0x003fe20003800000 */
.L_x_9285:
[----:B------:R-:W-:Y:S01]  /*0ca0*/  HFMA2.MMA R21, -RZ, RZ, 0, 2.384185791015625e-07 ;  /* 0x00000004ff157435 */ /* 0x000fe200000001ff */
[----:B------:R-:W-:-:S04]  /*0cb0*/  IMAD.MOV.U32 R14, RZ, RZ, R20 ;  /* 0x000000ffff0e7224 */ /* 0x000fc800078e0014 */
[----:B------:R-:W-:-:S05]  /*0cc0*/  FADD.FTZ R14, R11, R14 ;  /* 0x0000000e0b0e7221 */ /* 0x000fca0000010000 */
[----:B------:R-:W-:-:S07]  /*0cd0*/  MOV R22, R14 ;  /* 0x0000000e00167202 */ /* 0x000fce0000000f00 */
[----:B------:R-:W-:Y:S05]  /*0ce0*/  WARPSYNC.COLLECTIVE R19, `(.L_x_9286) ;  /* 0x0000000013087348 */ /* 0x000fea0003c00000 */
[----:B------:R0:W1:Y:S02]  /*0cf0*/  SHFL.BFLY P2, R20, R22, R21, R24 ;  /* 0x0c00001516147389 */ /* 0x0000640000040018 */
[----:B01----:R-:W-:Y:S01]  /*0d00*/  ENDCOLLECTIVE ;  /* 0x000000000000791b */ /* 0x003fe20003800000 */
.L_x_9286:
[----:B------:R-:W-:Y:S01]  /*0d10*/  HFMA2.MMA R21, -RZ, RZ, 0, 4.76837158203125e-07 ;  /* 0x00000008ff157435 */ /* 0x000fe200000001ff */
[----:B------:R-:W-:-:S05]  /*0d20*/  MOV R13, R20 ;  /* 0x00000014000d7202 */ /* 0x000fca0000000f00 */
[----:B------:R-:W-:-:S04]  /*0d30*/  FADD.FTZ R13, R14, R13 ;  /* 0x0000000d0e0d7221 */ /* 0x000fc80000010000 */
[----:B------:R-:W-:-:S07]  /*0d40*/  IMAD.MOV.U32 R22, RZ, RZ, R13 ;  /* 0x000000ffff167224 */ /* 0x000fce00078e000d */
[----:B------:R-:W-:Y:S05]  /*0d50*/  WARPSYNC.COLLECTIVE R19, `(.L_x_9287) ;  /* 0x0000000013087348 */ /* 0x000fea0003c00000 */
[----:B------:R0:W1:Y:S02]  /*0d60*/  SHFL.BFLY P2, R20, R22, R21, R24 ;  /* 0x0c00001516147389 */ /* 0x0000640000040018 */
[----:B01----:R-:W-:Y:S01]  /*0d70*/  ENDCOLLECTIVE ;  /* 0x000000000000791b */ /* 0x003fe20003800000 */
.L_x_9287:
[----:B------:R-:W-:Y:S01]  /*0d80*/  IMAD.MOV.U32 R21, RZ, RZ, 0x10 ;  /* 0x00000010ff157424 */ /* 0x000fe200078e00ff */
[----:B------:R-:W-:-:S05]  /*0d90*/  MOV R10, R20 ;  /* 0x00000014000a7202 */ /* 0x000fca0000000f00 */
[----:B------:R-:W-:-:S05]  /*0da0*/  FADD.FTZ R10, R13, R10 ;  /* 0x0000000a0d0a7221 */ /* 0x000fca0000010000 */
[----:B------:R-:W-:-:S07]  /*0db0*/  MOV R22, R10 ;  /* 0x0000000a00167202 */ /* 0x000fce0000000f00 */
[----:B------:R-:W-:Y:S05]  /*0dc0*/  WARPSYNC.COLLECTIVE R19, `(.L_x_9288) ;  /* 0x0000000013087348 */ /* 0x000fea0003c00000 */
[----:B------:R0:W1:Y:S02]  /*0dd0*/  SHFL.BFLY P2, R20, R22, R21, R24 ;  /* 0x0c00001516147389 */ /* 0x0000640000040018 */
[----:B01----:R-:W-:Y:S01]  /*0de0*/  ENDCOLLECTIVE ;  /* 0x000000000000791b */ /* 0x003fe20003800000 */
.L_x_9288:
[----:B------:R-:W-:Y:S01]  /*0df0*/  HFMA2.MMA R21, -RZ, RZ, 0, 5.9604644775390625e-08 ;  /* 0x00000001ff157435 */ /* 0x000fe200000001ff */
[----:B------:R-:W-:Y:S02]  /*0e00*/  MOV R22, R9 ;  /* 0x0000000900167202 */ /* 0x000fe40000000f00 */
[----:B------:R-:W-:-:S08]  /*0e10*/  MOV R11, R20 ;  /* 0x00000014000b7202 */ /* 0x000fd00000000f00 */
[----:B------:R-:W-:Y:S05]  /*0e20*/  WARPSYNC.COLLECTIVE R19, `(.L_x_9289) ;  /* 0x0000000013087348 */ /* 0x000fea0003c00000 */
[----:B------:R0:W1:Y:S02]  /*0e30*/  SHFL.BFLY P2, R20, R22, R21, R24 ;  /* 0x0c00001516147389 */ /* 0x0000640000040018 */
[----:B01----:R-:W-:Y:S01]  /*0e40*/  ENDCOLLECTIVE ;  /* 0x000000000000791b */ /* 0x003fe20003800000 */
.L_x_9289:
[----:B------:R-:W-:Y:S01]  /*0e50*/  HFMA2.MMA R21, -RZ, RZ, 0, 1.1920928955078125e-07 ;  /* 0x00000002ff157435 */ /* 0x000fe200000001ff */
[----:B------:R-:W-:-:S04]  /*0e60*/  IMAD.MOV.U32 R14, RZ, RZ, R20 ;  /* 0x000000ffff0e7224 */ /* 0x000fc800078e0014 */
[----:B------:R-:W-:-:S05]  /*0e70*/  FADD.FTZ R15, R9, R14 ;  /* 0x0000000e090f7221 */ /* 0x000fca0000010000 */
[----:B------:R-:W-:-:S07]  /*0e80*/  MOV R22, R15 ;  /* 0x0000000f00167202 */ /* 0x000fce0000000f00 */
[----:B------:R-:W-:Y:S05]  /*0e90*/  WARPSYNC.COLLECTIVE R19, `(.L_x_9290) ;  /* 0x0000000013087348 */ /* 0x000fea0003c00000 */
[----:B------:R0:W1:Y:S02]  /*0ea0*/  SHFL.BFLY P2, R20, R22, R21, R24 ;  /* 0x0c00001516147389 */ /* 0x0000640000040018 */
[----:B01----:R-:W-:Y:S01]  /*0eb0*/  ENDCOLLECTIVE ;  /* 0x000000000000791b */ /* 0x003fe20003800000 */
.L_x_9290:
[----:B------:R-:W-:Y:S01]  /*0ec0*/  HFMA2.MMA R21, -RZ, RZ, 0, 2.384185791015625e-07 ;  /* 0x00000004ff157435 */ /* 0x000fe200000001ff */
[----:B------:R-:W-:-:S05]  /*0ed0*/  MOV R16, R20 ;  /* 0x0000001400107202 */ /* 0x000fca0000000f00 */
[----:B------:R-:W-:-:S04]  /*0ee0*/  FADD.FTZ R16, R15, R16 ;  /* 0x000000100f107221 */ /* 0x000fc80000010000 */
[----:B------:R-:W-:-:S07]  /*0ef0*/  IMAD.MOV.U32 R22, RZ, RZ, R16 ;  /* 0x000000ffff167224 */ /* 0x000fce00078e0010 */
[----:B------:R-:W-:Y:S05]  /*0f00*/  WARPSYNC.COLLECTIVE R19, `(.L_x_9291) ;  /* 0x0000000013087348 */ /* 0x000fea0003c00000 */
[----:B------:R0:W1:Y:S02]  /*0f10*/  SHFL.BFLY P2, R20, R22, R21, R24 ;  /* 0x0c00001516147389 */ /* 0x0000640000040018 */
[----:B01----:R-:W-:Y:S01]  /*0f20*/  ENDCOLLECTIVE ;  /* 0x000000000000791b */ /* 0x003fe20003800000 */
.L_x_9291:
[----:B------:R-:W-:Y:S01]  /*0f30*/  IMAD.MOV.U32 R21, RZ, RZ, 0x8 ;  /* 0x00000008ff157424 */ /* 0x000fe200078e00ff */
[----:B------:R-:W-:-:S05]  /*0f40*/  MOV R17, R20 ;  /* 0x0000001400117202 */ /* 0x000fca0000000f00 */
[----:B------:R-:W-:-:S05]  /*0f50*/  FADD.FTZ R17, R16, R17 ;  /* 0x0000001110117221 */ /* 0x000fca0000010000 */
[----:B------:R-:W-:-:S07]  /*0f60*/  MOV R22, R17 ;  /* 0x0000001100167202 */ /* 0x000fce0000000f00 */
[----:B------:R-:W-:Y:S05]  /*0f70*/  WARPSYNC.COLLECTIVE R19, `(.L_x_9292) ;  /* 0x0000000013087348 */ /* 0x000fea0003c00000 */
[----:B------:R0:W1:Y:S02]  /*0f80*/  SHFL.BFLY P2, R20, R22, R21, R24 ;  /* 0x0c00001516147389 */ /* 0x0000640000040018 */
[----:B01----:R-:W-:Y:S01]  /*0f90*/  ENDCOLLECTIVE ;  /* 0x000000000000791b */ /* 0x003fe20003800000 */
.L_x_9292:
[----:B------:R-:W-:Y:S01]  /*0fa0*/  HFMA2.MMA R21, -RZ, RZ, 0, 9.5367431640625e-07 ;  /* 0x00000010ff157435 */ /* 0x000fe200000001ff */
[----:B------:R-:W-:-:S05]  /*0fb0*/  MOV R18, R20 ;  /* 0x0000001400127202 */ /* 0x000fca0000000f00 */
[----:B------:R-:W-:-:S05]  /*0fc0*/  FADD.FTZ R18, R17, R18 ;  /* 0x0000001211127221 */ /* 0x000fca0000010000 */
[----:B------:R-:W-:-:S07]  /*0fd0*/  MOV R22, R18 ;  /* 0x0000001200167202 */ /* 0x000fce0000000f00 */
[----:B------:R-:W-:Y:S05]  /*0fe0*/  WARPSYNC.COLLECTIVE R19, `(.L_x_9293) ;  /* 0x0000000013087348 */ /* 0x000fea0003c00000 */
[----:B------:R0:W1:Y:S02]  /*0ff0*/  SHFL.BFLY P2, R20, R22, R21, R24 ;  /* 0x0c00001516147389 */ /* 0x0000640000040018 */
[----:B01----:R-:W-:Y:S01]  /*1000*/  ENDCOLLECTIVE ;  /* 0x000000000000791b */ /* 0x003fe20003800000 */
.L_x_9293:
[----:B------:R-:W-:Y:S01]  /*1010*/  MOV R9, R20 ;  /* 0x0000001400097202 */ /* 0x000fe20000000f00 */
[----:B------:R-:W-:Y:S06]  /*1020*/  BRA `(.L_x_9294) ;  /* 0xfffffff800747947 */ /* 0x000fec000383ffff */
.L_x_9295:
        /* <DEDUP_REMOVED lines=13> */
.L_x_14334:


//--------------------- .text._ZN10layer_norm13ln_bwd_kernelINS_13Kernel_traitsI6__halfS2_fS2_fjLj1024ELj1ELj4ELj1ELj16ENS_18Kernel_traits_baseILj1024ES2_S2_fS2_fjLj128EEEEELb1ELb0ELb1ELb0EEEvNS_9BwdParamsE --------------------------
	.section	.text._ZN10layer_norm13ln_bwd_kernelINS_13Kernel_traitsI6__halfS2_fS2_fjLj1024ELj1ELj4ELj1ELj16ENS_18Kernel_traits_baseILj1024ES2_S2_fS2_fjLj128EEEEELb1ELb0ELb1ELb0EEEvNS_9BwdParamsE,"ax",@progbits
	.align	128
        .global         _ZN10layer_norm13ln_bwd_kernelINS_13Kernel_traitsI6__halfS2_fS2_fjLj1024ELj1ELj4ELj1ELj16ENS_18Kernel_traits_baseILj1024ES2_S2_fS2_fjLj128EEEEELb1ELb0ELb1ELb0EEEvNS_9BwdParamsE
        .type           _ZN10layer_norm13ln_bwd_kernelINS_13Kernel_traitsI6__halfS2_fS2_fjLj1024ELj1ELj4ELj1ELj16ENS_18Kernel_traits_baseILj1024ES2_S2_fS2_fjLj128EEEEELb1ELb0ELb1ELb0EEEvNS_9BwdParamsE,@function
        .size           _ZN10layer_norm13ln_bwd_kernelINS_13Kernel_traitsI6__halfS2_fS2_fjLj1024ELj1ELj4ELj1ELj16ENS_18Kernel_traits_baseILj1024ES2_S2_fS2_fjLj128EEEEELb1ELb0ELb1ELb0EEEvNS_9BwdParamsE,(.L_x_14335 - _ZN10layer_norm13ln_bwd_kernelINS_13Kernel_traitsI6__halfS2_fS2_fjLj1024ELj1ELj4ELj1ELj16ENS_18Kernel_traits_baseILj1024ES2_S2_fS2_fjLj128EEEEELb1ELb0ELb1ELb0EEEvNS_9BwdParamsE)
        .other          _ZN10layer_norm13ln_bwd_kernelINS_13Kernel_traitsI6__halfS2_fS2_fjLj1024ELj1ELj4ELj1ELj16ENS_18Kernel_traits_baseILj1024ES2_S2_fS2_fjLj128EEEEELb1ELb0ELb1ELb0EEEvNS_9BwdParamsE,@"STO_CUDA_ENTRY STV_DEFAULT"
_ZN10layer_norm13ln_bwd_kernelINS_13Kernel_traitsI6__halfS2_fS2_fjLj1024ELj1ELj4ELj1ELj16ENS_18Kernel_traits_baseILj1024ES2_S2_fS2_fjLj128EEEEELb1ELb0ELb1ELb0EEEvNS_9BwdParamsE:
.text._ZN10layer_norm13ln_bwd_kernelINS_13Kernel_traitsI6__halfS2_fS2_fjLj1024ELj1ELj4ELj1ELj16ENS_18Kernel_traits_baseILj1024ES2_S2_fS2_fjLj128EEEEELb1ELb0ELb1ELb0EEEvNS_9BwdParamsE:
        /* <DEDUP_REMOVED lines=33> */
[----:B------:R-:W1:Y:S01]  /*0210*/  S2R R15, SR_CTAID.X ;  /* 0x00000000000f7919 */ /* 0x000e620000002500 */
        /* <DEDUP_REMOVED lines=39> */
[--C-:B-----5:R-:W-:Y:S01]  /*0490*/  HADD2.F32 R156, -RZ, R20.reuse.H0_H0 ;  /* 0x20000014ff9c7230 */ /* 0x120fe20000004100 */
[----:B------:R-:W-:Y:S01]  /*04a0*/  HFMA2.MMA R45, -RZ, RZ, 0, 0 ;  /* 0x00000000ff2d7435 */ /* 0x000fe200000001ff */
[----:B------:R-:W-:Y:S01]  /*04b0*/  HADD2.F32 R35, -RZ, R20.H1_H1 ;  /* 0x30000014ff237230 */ /* 0x000fe20000004100 */
[----:B------:R-:W-:Y:S01]  /*04c0*/  MOV R3, R0 ;  /* 0x0000000000037202 */ /* 0x000fe20000000f00 */
        /* <DEDUP_REMOVED lines=30> */
.L_x_9386:
        /* <DEDUP_REMOVED lines=38> */
[----:B------:R-:W-:Y:S02]  /*0910*/  IADD3 R149, R0, 0x20, RZ ;  /* 0x0000002000957810 */ /* 0x000fe40007ffe0ff */
[----:B------:R-:W-:-:S07]  /*0920*/  IADD3 R147, R147, 0x20, RZ ;  /* 0x0000002093937810 */ /* 0x000fce0007ffe0ff */
.L_x_9301:
[----:B------:R-:W-:Y:S05]  /*0930*/  BSYNC B2 ;  /* 0x0000000000027941 */ /* 0x000fea0003800000 */
.L_x_9300:
        /* <DEDUP_REMOVED lines=10> */
[----:B------:R-:W-:Y:S02]  /*09e0*/  IADD3 R147, R147, 0x20, RZ ;  /* 0x0000002093937810 */ /* 0x000fe40007ffe0ff */
[----:B------:R-:W-:-:S07]  /*09f0*/  IADD3 R149, R149, 0x20, RZ ;  /* 0x0000002095957810 */ /* 0x000fce0007ffe0ff */
.L_x_9303:
[----:B------:R-:W-:Y:S05]  /*0a00*/  BSYNC B2 ;  /* 0x0000000000027941 */ /* 0x000fea0003800000 */
.L_x_9302:
        /* <DEDUP_REMOVED lines=12> */
.L_x_9305:
[----:B------:R-:W-:Y:S05]  /*0ad0*/  BSYNC B2 ;  /* 0x0000000000027941 */ /* 0x000fea0003800000 */
.L_x_9304:
[----:B------:R-:W-:Y:S01]  /*0ae0*/  HFMA2.MMA R235, -RZ, RZ, 0, 0 ;  /* 0x00000000ffeb7435 */ /* 0x000fe200000001ff */
[----:B------:R-:W-:Y:S01]  /*0af0*/  MOV R236, RZ ;  /* 0x000000ff00ec7202 */ /* 0x000fe20000000f00 */
        /* <DEDUP_REMOVED lines=11> */
.L_x_9299:
        /* <DEDUP_REMOVED lines=36> */
[----:B------:R-:W-:-:S02]  /*0df0*/  IADD3 R234, R0, 0x20, RZ ;  /* 0x0000002000ea7810 */ /* 0x000fc40007ffe0ff */
[----:B------:R-:W-:Y:S02]  /*0e00*/  IADD3 R237, R237, 0x20, RZ ;  /* 0x00000020eded7810 */ /* 0x000fe40007ffe0ff */
[----:B------:R-:W-:Y:S01]  /*0e10*/  IADD3 R233, R233, 0x20, RZ ;  /* 0x00000020e9e97810 */ /* 0x000fe20007ffe0ff */
[----:B---3--:R-:W-:-:S04]  /*0e20*/  FADD.FTZ R231, -R230, R144 ;  /* 0x00000090e6e77221 */ /* 0x008fc80000010100 */
[----:B------:R-:W-:Y:S01]  /*0e30*/  FMUL.FTZ R231, R2, R231 ;  /* 0x000000e702e77220 */ /* 0x000fe20000410000 */
[--C-:B----4-:R-:W-:Y:S02]  /*0e40*/  HADD2.F32 R229, -RZ, R148.reuse.H0_H0 ;  /* 0x20000094ffe57230 */ /* 0x110fe40000004100 */
[C---:B------:R-:W-:Y:S01]  /*0e50*/  FADD.FTZ R145, -R230.reuse, R145 ;  /* 0x00000091e6917221 */ /* 0x040fe20000010100 */
[C---:B------:R-:W-:Y:S01]  /*0e60*/  FADD.FTZ R227, -R230.reuse, R146 ;  /* 0x00000092e6e37221 */ /* 0x040fe20000010100 */
[----:B------:R-:W-:Y:S01]  /*0e70*/  FADD.FTZ R147, -R230, R147 ;  /* 0x00000093e6937221 */ /* 0x000fe20000010100 */
[----:B------:R-:W-:Y:S02]  /*0e80*/  HADD2.F32 R148, -RZ, R148.H1_H1 ;  /* 0x30000094ff947230 */ /* 0x000fe40000004100 */
[----:B------:R-:W-:Y:S01]  /*0e90*/  FADD.FTZ R76, R76, R229 ;  /* 0x000000e54c4c7221 */ /* 0x000fe20000010000 */
[-C--:B------:R-:W-:Y:S01]  /*0ea0*/  FFMA.FTZ R44, R231, R229.reuse, R44 ;  /* 0x000000e5e72c7223 */ /* 0x080fe2000001002c */
[----:B------:R-:W-:Y:S01]  /*0eb0*/  FMUL.FTZ R229, R156, R229 ;  /* 0x000000e59ce57220 */ /* 0x000fe20000410000 */
[----:B------:R-:W-:-:S02]  /*0ec0*/  HADD2.F32 R225, -RZ, R149.H0_H0 ;  /* 0x20000095ffe17230 */ /* 0x000fc40000004100 */
[C---:B------:R-:W-:Y:S01]  /*0ed0*/  FMUL.FTZ R228, R2.reuse, R145 ;  /* 0x0000009102e47220 */ /* 0x040fe20000410000 */
[C---:B------:R-:W-:Y:S01]  /*0ee0*/  FMUL.FTZ R227, R2.reuse, R227 ;  /* 0x000000e302e37220 */ /* 0x040fe20000410000 */
[----:B------:R-:W-:Y:S01]  /*0ef0*/  FMUL.FTZ R224, R2, R147 ;  /* 0x0000009302e07220 */ /* 0x000fe20000410000 */
[----:B------:R-:W-:Y:S01]  /*0f00*/  FMUL.FTZ R226, R35, R148 ;  /* 0x0000009423e27220 */ /* 0x000fe20000410000 */
[----:B------:R-:W-:Y:S01]  /*0f10*/  FADD.FTZ R145, RZ, R229 ;  /* 0x000000e5ff917221 */ /* 0x000fe20000010000 */
[----:B------:R-:W-:Y:S01]  /*0f20*/  FFMA.FTZ R147, R231, R229, RZ ;  /* 0x000000e5e7937223 */ /* 0x000fe200000100ff */
        /* <DEDUP_REMOVED lines=47> */
.L_x_9308:
[----:B------:R-:W-:Y:S05]  /*1220*/  BSYNC B2 ;  /* 0x0000000000027941 */ /* 0x000fea0003800000 */
.L_x_9307:
        /* <DEDUP_REMOVED lines=20> */
[----:B---3--:R-:W-:-:S04]  /*1370*/  FADD.FTZ R215, -R230, R144 ;  /* 0x00000090e6d77221 */ /* 0x008fc80000010100 */
[----:B------:R-:W-:Y:S01]  /*1380*/  FMUL.FTZ R215, R2, R215 ;  /* 0x000000d702d77220 */ /* 0x000fe20000410000 */
[--C-:B----4-:R-:W-:Y:S02]  /*1390*/  HADD2.F32 R213, -RZ, R148.reuse.H0_H0 ;  /* 0x20000094ffd57230 */ /* 0x110fe40000004100 */
[C---:B------:R-:W-:Y:S01]  /*13a0*/  FADD.FTZ R145, -R230.reuse, R145 ;  /* 0x00000091e6917221 */ /* 0x040fe20000010100 */
[----:B------:R-:W-:Y:S01]  /*13b0*/  FADD.FTZ R211, -R230, R146 ;  /* 0x00000092e6d37221 */ /* 0x000fe20000010100 */
[----:B------:R-:W-:Y:S02]  /*13c0*/  HADD2.F32 R148, -RZ, R148.H1_H1 ;  /* 0x30000094ff947230 */ /* 0x000fe40000004100 */
[----:B------:R-:W-:Y:S01]  /*13d0*/  FADD.FTZ R132, R132, R213 ;  /* 0x000000d584847221 */ /* 0x000fe20000010000 */
[-C--:B------:R-:W-:Y:S01]  /*13e0*/  FFMA.FTZ R84, R215, R213.reuse, R84 ;  /* 0x000000d5d7547223 */ /* 0x080fe20000010054 */
[----:B------:R-:W-:Y:S01]  /*13f0*/  FMUL.FTZ R213, R28, R213 ;  /* 0x000000d51cd57220 */ /* 0x000fe20000410000 */
[----:B------:R-:W-:-:S02]  /*1400*/  HADD2.F32 R209, -RZ, R149.H0_H0 ;  /* 0x20000095ffd17230 */ /* 0x000fc40000004100 */
[----:B------:R-:W-:Y:S01]  /*1410*/  FADD.FTZ R147, -R230, R147 ;  /* 0x00000093e6937221 */ /* 0x000fe20000010100 */
[C---:B------:R-:W-:Y:S01]  /*1420*/  FMUL.FTZ R212, R2.reuse, R145 ;  /* 0x0000009102d47220 */ /* 0x040fe20000410000 */
[----:B------:R-:W-:Y:S01]  /*1430*/  FMUL.FTZ R211, R2, R211 ;  /* 0x000000d302d37220 */ /* 0x000fe20000410000 */
[-C--:B------:R-:W-:Y:S01]  /*1440*/  FMUL.FTZ R210, R27, R148.reuse ;  /* 0x000000941bd27220 */ /* 0x080fe20000410000 */
[----:B------:R-:W-:Y:S01]  /*1450*/  FADD.FTZ R235, R235, R213 ;  /* 0x000000d5ebeb7221 */ /* 0x000fe20000010000 */
[----:B------:R-:W-:Y:S01]  /*1460*/  FFMA.FTZ R145, R215, R213, R236 ;  /* 0x000000d5d7917223 */ /* 0x000fe200000100ec */
[----:B------:R-:W-:Y:S02]  /*1470*/  HADD2.F32 R206, -RZ, R149.H1_H1 ;  /* 0x30000095ffce7230 */ /* 0x000fe40000004100 */
[----:B------:R-:W-:Y:S01]  /*1480*/  FADD.FTZ R207, -R230, R152 ;  /* 0x00000098e6cf7221 */ /* 0x000fe20000010100 */
        /* <DEDUP_REMOVED lines=46> */
.L_x_9310:
[----:B------:R-:W-:Y:S05]  /*1770*/  BSYNC B2 ;  /* 0x0000000000027941 */ /* 0x000fea0003800000 */
.L_x_9309:
        /* <DEDUP_REMOVED lines=20> */
[C---:B---3--:R-:W-:Y:S01]  /*18c0*/  FADD.FTZ R183, -R230.reuse, R145 ;  /* 0x00000091e6b77221 */ /* 0x048fe20000010100 */
[C---:B------:R-:W-:Y:S01]  /*18d0*/  FADD.FTZ R189, -R230.reuse, R144 ;  /* 0x00000090e6bd7221 */ /* 0x040fe20000010100 */
[----:B0-----:R-:W-:Y:S01]  /*18e0*/  FADD.FTZ R187, -R230, R146 ;  /* 0x00000092e6bb7221 */ /* 0x001fe20000010100 */
[----:B----4-:R-:W-:-:S02]  /*18f0*/  HADD2.F32 R145, -RZ, R148.H0_H0 ;  /* 0x20000094ff917230 */ /* 0x010fc40000004100 */
[----:B------:R-:W-:Y:S01]  /*1900*/  FMUL.FTZ R189, R2, R189 ;  /* 0x000000bd02bd7220 */ /* 0x000fe20000410000 */
[----:B------:R-:W-:Y:S02]  /*1910*/  HADD2.F32 R148, -RZ, R148.H1_H1 ;  /* 0x30000094ff947230 */ /* 0x000fe40000004100 */
[----:B------:R-:W-:Y:S01]  /*1920*/  FMUL.FTZ R198, R20, R145 ;  /* 0x0000009114c67220 */ /* 0x000fe20000410000 */
[----:B------:R-:W-:Y:S01]  /*1930*/  FADD.FTZ R147, -R230, R147 ;  /* 0x00000093e6937221 */ /* 0x000fe20000010100 */
[--C-:B------:R-:W-:Y:S02]  /*1940*/  HADD2.F32 R196, -RZ, R149.reuse.H0_H0 ;  /* 0x20000095ffc47230 */ /* 0x100fe40000004100 */
[----:B------:R-:W-:Y:S01]  /*1950*/  FMUL.FTZ R187, R2, R187 ;  /* 0x000000bb02bb7220 */ /* 0x000fe20000410000 */
[----:B------:R-:W-:Y:S01]  /*1960*/  FADD.FTZ R92, R92, R145 ;  /* 0x000000915c5c7221 */ /* 0x000fe20000010000 */
[----:B------:R-:W-:Y:S01]  /*1970*/  FFMA.FTZ R60, R189, R145, R60 ;  /* 0x00000091bd3c7223 */ /* 0x000fe2000001003c */
[----:B------:R-:W-:Y:S01]  /*1980*/  FMUL.FTZ R197, R18, R148 ;  /* 0x0000009412c57220 */ /* 0x000fe20000410000 */
[----:B------:R-:W-:Y:S01]  /*1990*/  FADD.FTZ R144, R235, R198 ;  /* 0x000000c6eb907221 */ /* 0x000fe20000010000 */
[C---:B------:R-:W-:Y:S01]  /*19a0*/  FMUL.FTZ R190, R2.reuse, R183 ;  /* 0x000000b702be7220 */ /* 0x040fe20000410000 */
[----:B------:R-:W-:Y:S01]  /*19b0*/  FFMA.FTZ R145, R189, R198, R236 ;  /* 0x000000c6bd917223 */ /* 0x000fe200000100ec */
[----:B------:R-:W-:Y:S01]  /*19c0*/  FMUL.FTZ R188, R2, R147 ;  /* 0x0000009302bc7220 */ /* 0x000fe20000410000 */
[----:B------:R-:W-:-:S02]  /*19d0*/  HADD2.F32 R149, -RZ, R149.H1_H1 ;  /* 0x30000095ff957230 */ /* 0x000fc40000004100 */
[----:B-1----:R-:W-:Y:S01]  /*19e0*/  FADD.FTZ R185, -R230, R152 ;  /* 0x00000098e6b97221 */ /* 0x002fe20000010100 */
[----:B------:R-:W-:Y:S01]  /*19f0*/  FADD.FTZ R94, R94, R196 ;  /* 0x000000c45e5e7221 */ /* 0x000fe20000010000 */
[-C--:B------:R-:W-:Y:S01]  /*1a00*/  FFMA.FTZ R62, R187, R196.reuse, R62 ;  /* 0x000000c4bb3e7223 */ /* 0x080fe2000001003e */
[----:B------:R-:W-:Y:S01]  /*1a10*/  FADD.FTZ R147, R144, R197 ;  /* 0x000000c590937221 */ /* 0x000fe20000010000 */
[----:B------:R-:W-:Y:S01]  /*1a20*/  FMUL.FTZ R196, R17, R196 ;  /* 0x000000c411c47220 */ /* 0x000fe20000410000 */
[----:B------:R-:W-:Y:S01]  /*1a30*/  FFMA.FTZ R144, R190, R197, R145 ;  /* 0x000000c5be907223 */ /* 0x000fe20000010091 */
[--C-:B------:R-:W-:Y:S02]  /*1a40*/  HADD2.F32 R194, -RZ, R150.reuse.H0_H0 ;  /* 0x20000096ffc27230 */ /* 0x100fe40000004100 */
        /* <DEDUP_REMOVED lines=39> */
.L_x_9312:
[----:B------:R-:W-:Y:S05]  /*1cc0*/  BSYNC B2 ;  /* 0x0000000000027941 */ /* 0x000fea0003800000 */
.L_x_9311:
        /* <DEDUP_REMOVED lines=16> */
[----:B---3--:R-:W-:-:S04]  /*1dd0*/  FADD.FTZ R181, -R230, R144 ;  /* 0x00000090e6b57221 */ /* 0x008fc80000010100 */
[----:B------:R-:W-:Y:S01]  /*1de0*/  FMUL.FTZ R181, R2, R181 ;  /* 0x000000b502b57220 */ /* 0x000fe20000410000 */
[--C-:B----4-:R-:W-:Y:S02]  /*1df0*/  HADD2.F32 R178, -RZ, R148.reuse.H0_H0 ;  /* 0x20000094ffb27230 */ /* 0x110fe40000004100 */
[C---:B------:R-:W-:Y:S01]  /*1e00*/  FADD.FTZ R145, -R230.reuse, R145 ;  /* 0x00000091e6917221 */ /* 0x040fe20000010100 */
[----:B------:R-:W-:Y:S02]  /*1e10*/  HADD2.F32 R148, -RZ, R148.H1_H1 ;  /* 0x30000094ff947230 */ /* 0x000fe40000004100 */
[----:B------:R-:W-:Y:S01]  /*1e20*/  FADD.FTZ R179, -R230, R146 ;  /* 0x00000092e6b37221 */ /* 0x000fe20000010100 */
[----:B------:R-:W-:Y:S01]  /*1e30*/  FADD.FTZ R100, R100, R178 ;  /* 0x000000b264647221 */ /* 0x000fe20000010000 */
[-C--:B------:R-:W-:Y:S01]  /*1e40*/  FFMA.FTZ R68, R181, R178.reuse, R68 ;  /* 0x000000b2b5447223 */ /* 0x080fe20000010044 */
[----:B------:R-:W-:Y:S01]  /*1e50*/  FMUL.FTZ R178, R11, R178 ;  /* 0x000000b20bb27220 */ /* 0x000fe20000410000 */
        /* <DEDUP_REMOVED lines=9> */
[----:B------:R-:W-:Y:S01]  /*1ef0*/  FADD.FTZ R175, -R230, R152 ;  /* 0x00000098e6af7221 */ /* 0x000fe20000010100 */
        /* <DEDUP_REMOVED lines=45> */
.L_x_9306:
[----:B------:R-:W-:Y:S05]  /*21d0*/  BSYNC B1 ;  /* 0x0000000000017941 */ /* 0x000fea0003800000 */
.L_x_9298:
        /* <DEDUP_REMOVED lines=20> */
.L_x_9398:
[----:B------:R-:W-:Y:S01]  /*2320*/  @P5 IADD3 R147, R232, -0x1, RZ ;  /* 0xffffffffe8935810 */ /* 0x000fe20007ffe0ff */
[----:B-1----:R-:W-:Y:S01]  /*2330*/  FADD.FTZ R144, R151, R144 ;  /* 0x0000009097907221 */ /* 0x002fe20000010000 */
[----:B------:R-:W-:Y:S01]  /*2340*/  HFMA2.MMA R230, -RZ, RZ, 0, 0 ;  /* 0x00000000ffe67435 */ /* 0x000fe200000001ff */
[----:B--2---:R-:W-:Y:S01]  /*2350*/  FADD.FTZ R145, R150, R145 ;  /* 0x0000009196917221 */ /* 0x004fe20000010000 */
[----:B------:R-:W-:Y:S01]  /*2360*/  ISETP.NE.AND P0, PT, R19, RZ, PT ;  /* 0x000000ff1300720c */ /* 0x000fe20003f05270 */
[----:B------:R-:W-:Y:S02]  /*2370*/  @P5 IMAD R147, R147, R158, RZ ;  /* 0x0000009e93935224 */ /* 0x000fe400078e02ff */
[----:B------:R-:W-:Y:S01]  /*2380*/  FMUL.FTZ R144, R144, UR8 ;  /* 0x0000000890907c20 */ /* 0x000fe20008410000 */
[----:B------:R-:W-:Y:S01]  /*2390*/  BSSY B1, `(.L_x_9314) ;  /* 0x00000b8000017945 */ /* 0x000fe20003800000 */
        /* <DEDUP_REMOVED lines=24> */
.L_x_9317:
[----:B------:R-:W-:Y:S05]  /*2520*/  BSYNC B2 ;  /* 0x0000000000027941 */ /* 0x000fea0003800000 */
.L_x_9316:
        /* <DEDUP_REMOVED lines=15> */
.L_x_9319:
[----:B------:R-:W-:Y:S05]  /*2620*/  BSYNC B2 ;  /* 0x0000000000027941 */ /* 0x000fea0003800000 */
.L_x_9318:
        /* <DEDUP_REMOVED lines=15> */
.L_x_9321:
[----:B------:R-:W-:Y:S05]  /*2720*/  BSYNC B2 ;  /* 0x0000000000027941 */ /* 0x000fea0003800000 */
.L_x_9320:
        /* <DEDUP_REMOVED lines=15> */
.L_x_9323:
[----:B------:R-:W-:Y:S05]  /*2820*/  BSYNC B2 ;  /* 0x0000000000027941 */ /* 0x000fea0003800000 */
.L_x_9322:
        /* <DEDUP_REMOVED lines=16> */
.L_x_9325:
[----:B------:R-:W-:Y:S05]  /*2930*/  BSYNC B2 ;  /* 0x0000000000027941 */ /* 0x000fea0003800000 */
.L_x_9324:
        /* <DEDUP_REMOVED lines=16> */
.L_x_9327:
[----:B------:R-:W-:Y:S05]  /*2a40*/  BSYNC B2 ;  /* 0x0000000000027941 */ /* 0x000fea0003800000 */
.L_x_9326:
        /* <DEDUP_REMOVED lines=16> */
.L_x_9329:
[----:B------:R-:W-:Y:S05]  /*2b50*/  BSYNC B2 ;  /* 0x0000000000027941 */ /* 0x000fea0003800000 */
.L_x_9328:
        /* <DEDUP_REMOVED lines=17> */
.L_x_9331:
[----:B------:R-:W-:Y:S05]  /*2c70*/  BSYNC B2 ;  /* 0x0000000000027941 */ /* 0x000fea0003800000 */
.L_x_9330:
[----:B-1----:R-:W-:Y:S01]  /*2c80*/  ISETP.NE.U32.AND P0, PT, R146, RZ, PT ;  /* 0x000000ff9200720c */ /* 0x002fe20003f05070 */
[----:B0-----:R-:W-:Y:S01]  /*2c90*/  @P5 FMUL.FTZ R149, R242, R149 ;  /* 0x00000095f2955220 */ /* 0x001fe20000410000 */
[----:B------:R-:W0:Y:S01]  /*2ca0*/  @P5 LDC.64 R144, c[0x0][0x2f8] ;  /* 0x0000be00ff905b82 */ /* 0x000e220000000a00 */
[----:B------:R-:W-:Y:S02]  /*2cb0*/  @P5 F2FP.F16.F32.PACK_AB R232, RZ, R232 ;  /* 0x000000e8ffe8523e */ /* 0x000fe400000000ff */
[----:B------:R-:W-:Y:S01]  /*2cc0*/  ISETP.NE.AND.EX P0, PT, R147, RZ, PT, P0 ;  /* 0x000000ff9300720c */ /* 0x000fe20003f05300 */
[----:B------:R-:W-:Y:S01]  /*2cd0*/  @P5 FMUL.FTZ R148, R149, R148 ;  /* 0x0000009495945220 */ /* 0x000fe20000410000 */
[----:B------:R-:W-:Y:S02]  /*2ce0*/  @P5 F2FP.F16.F32.PACK_AB R150, RZ, R150 ;  /* 0x00000096ff96523e */ /* 0x000fe400000000ff */
        /* <DEDUP_REMOVED lines=10> */
[----:B------:R-:W-:Y:S02]  /*2d90*/  @P5 F2FP.F16.F32.PACK_AB R152, RZ, R152 ;  /* 0x00000098ff98523e */ /* 0x000fe400000000ff */
[----:B------:R-:W-:Y:S02]  /*2da0*/  @P5 FSEL R148, R148, RZ, P0 ;  /* 0x000000ff94945208 */ /* 0x000fe40000000000 */
[----:B------:R-:W-:Y:S02]  /*2db0*/  ISETP.NE.U32.AND P0, PT, R146, RZ, PT ;  /* 0x000000ff9200720c */ /* 0x000fe40003f05070 */
[----:B------:R-:W-:Y:S02]  /*2dc0*/  @P5 F2FP.F16.F32.PACK_AB R239, RZ, R239 ;  /* 0x000000efffef523e */ /* 0x000fe400000000ff */
[----:B------:R-:W-:-:S02]  /*2dd0*/  ISETP.NE.AND.EX P0, PT, R147, RZ, PT, P0 ;  /* 0x000000ff9300720c */ /* 0x000fc40003f05300 */
[----:B------:R-:W-:Y:S02]  /*2de0*/  @P5 F2FP.F16.F32.PACK_AB R233, RZ, R233 ;  /* 0x000000e9ffe9523e */ /* 0x000fe400000000ff */
[----:B------:R-:W-:Y:S02]  /*2df0*/  @P5 F2FP.F16.F32.PACK_AB R151, RZ, R151 ;  /* 0x00000097ff97523e */ /* 0x000fe400000000ff */
[----:B------:R-:W-:Y:S02]  /*2e00*/  @P5 PRMT R52, R232, 0x7610, R52 ;  /* 0x00007610e8345816 */ /* 0x000fe40000000034 */
[----:B------:R-:W-:Y:S02]  /*2e10*/  @P5 PRMT R53, R150, 0x7610, R53 ;  /* 0x0000761096355816 */ /* 0x000fe40000000035 */
[----:B------:R-:W-:Y:S02]  /*2e20*/  @P5 F2FP.F16.F32.PACK_AB R238, RZ, R238 ;  /* 0x000000eeffee523e */ /* 0x000fe400000000ff */
[----:B------:R-:W-:Y:S01]  /*2e30*/  @P5 PRMT R54, R152, 0x7610, R54 ;  /* 0x0000761098365816 */ /* 0x000fe20000000036 */
[----:B------:R-:W0:Y:S01]  /*2e40*/  @P0 LDC.64 R146, c[0x0][0x308] ;  /* 0x0000c200ff920b82 */ /* 0x000e220000000a00 */
[----:B------:R-:W-:-:S02]  /*2e50*/  @P5 F2FP.F16.F32.PACK_AB R148, RZ, R148 ;  /* 0x00000094ff94523e */ /* 0x000fc400000000ff */
        /* <DEDUP_REMOVED lines=11> */
.L_x_9315:
[----:B------:R-:W-:Y:S05]  /*2f10*/  BSYNC B1 ;  /* 0x0000000000017941 */ /* 0x000fea0003800000 */
.L_x_9314:
        /* <DEDUP_REMOVED lines=20> */
.L_x_9335:
[----:B------:R-:W-:Y:S05]  /*3060*/  BSYNC B2 ;  /* 0x0000000000027941 */ /* 0x000fea0003800000 */
.L_x_9334:
        /* <DEDUP_REMOVED lines=15> */
.L_x_9337:
[----:B------:R-:W-:Y:S05]  /*3160*/  BSYNC B2 ;  /* 0x0000000000027941 */ /* 0x000fea0003800000 */
.L_x_9336:
        /* <DEDUP_REMOVED lines=15> */
.L_x_9339:
[----:B------:R-:W-:Y:S05]  /*3260*/  BSYNC B2 ;  /* 0x0000000000027941 */ /* 0x000fea0003800000 */
.L_x_9338:
        /* <DEDUP_REMOVED lines=15> */
.L_x_9341:
[----:B------:R-:W-:Y:S05]  /*3360*/  BSYNC B2 ;  /* 0x0000000000027941 */ /* 0x000fea0003800000 */
.L_x_9340:
        /* <DEDUP_REMOVED lines=16> */
.L_x_9343:
[----:B------:R-:W-:Y:S05]  /*3470*/  BSYNC B2 ;  /* 0x0000000000027941 */ /* 0x000fea0003800000 */
.L_x_9342:
        /* <DEDUP_REMOVED lines=16> */
.L_x_9345:
[----:B------:R-:W-:Y:S05]  /*3580*/  BSYNC B2 ;  /* 0x0000000000027941 */ /* 0x000fea0003800000 */
.L_x_9344:
        /* <DEDUP_REMOVED lines=16> */
.L_x_9347:
[----:B------:R-:W-:Y:S05]  /*3690*/  BSYNC B2 ;  /* 0x0000000000027941 */ /* 0x000fea0003800000 */
.L_x_9346:
        /* <DEDUP_REMOVED lines=17> */
.L_x_9349:
[----:B------:R-:W-:Y:S05]  /*37b0*/  BSYNC B2 ;  /* 0x0000000000027941 */ /* 0x000fea0003800000 */
.L_x_9348:
        /* <DEDUP_REMOVED lines=41> */
.L_x_9333:
[----:B------:R-:W-:Y:S05]  /*3a50*/  BSYNC B1 ;  /* 0x0000000000017941 */ /* 0x000fea0003800000 */
.L_x_9332:
        /* <DEDUP_REMOVED lines=20> */
.L_x_9353:
[----:B------:R-:W-:Y:S05]  /*3ba0*/  BSYNC B2 ;  /* 0x0000000000027941 */ /* 0x000fea0003800000 */
.L_x_9352:
        /* <DEDUP_REMOVED lines=15> */
.L_x_9355:
[----:B------:R-:W-:Y:S05]  /*3ca0*/  BSYNC B2 ;  /* 0x0000000000027941 */ /* 0x000fea0003800000 */
.L_x_9354:
        /* <DEDUP_REMOVED lines=15> */
.L_x_9357:
[----:B------:R-:W-:Y:S05]  /*3da0*/  BSYNC B2 ;  /* 0x0000000000027941 */ /* 0x000fea0003800000 */
.L_x_9356:
        /* <DEDUP_REMOVED lines=15> */
.L_x_9359:
[----:B------:R-:W-:Y:S05]  /*3ea0*/  BSYNC B2 ;  /* 0x0000000000027941 */ /* 0x000fea0003800000 */
.L_x_9358:
        /* <DEDUP_REMOVED lines=16> */
.L_x_9361:
[----:B------:R-:W-:Y:S05]  /*3fb0*/  BSYNC B2 ;  /* 0x0000000000027941 */ /* 0x000fea0003800000 */
.L_x_9360:
        /* <DEDUP_REMOVED lines=16> */
.L_x_9363:
[----:B------:R-:W-:Y:S05]  /*40c0*/  BSYNC B2 ;  /* 0x0000000000027941 */ /* 0x000fea0003800000 */
.L_x_9362:
        /* <DEDUP_REMOVED lines=16> */
.L_x_9365:
[----:B------:R-:W-:Y:S05]  /*41d0*/  BSYNC B2 ;  /* 0x0000000000027941 */ /* 0x000fea0003800000 */
.L_x_9364:
        /* <DEDUP_REMOVED lines=17> */
.L_x_9367:
[----:B------:R-:W-:Y:S05]  /*42f0*/  BSYNC B2 ;  /* 0x0000000000027941 */ /* 0x000fea0003800000 */
.L_x_9366:
        /* <DEDUP_REMOVED lines=41> */
.L_x_9351:
[----:B------:R-:W-:Y:S05]  /*4590*/  BSYNC B1 ;  /* 0x0000000000017941 */ /* 0x000fea0003800000 */
.L_x_9350:
        /* <DEDUP_REMOVED lines=20> */
.L_x_9371:
[----:B------:R-:W-:Y:S05]  /*46e0*/  BSYNC B2 ;  /* 0x0000000000027941 */ /* 0x000fea0003800000 */
.L_x_9370:
        /* <DEDUP_REMOVED lines=15> */
.L_x_9373:
[----:B------:R-:W-:Y:S05]  /*47e0*/  BSYNC B2 ;  /* 0x0000000000027941 */ /* 0x000fea0003800000 */
.L_x_9372:
        /* <DEDUP_REMOVED lines=15> */
.L_x_9375:
[----:B------:R-:W-:Y:S05]  /*48e0*/  BSYNC B2 ;  /* 0x0000000000027941 */ /* 0x000fea0003800000 */
.L_x_9374:
        /* <DEDUP_REMOVED lines=15> */
.L_x_9377:
[----:B------:R-:W-:Y:S05]  /*49e0*/  BSYNC B2 ;  /* 0x0000000000027941 */ /* 0x000fea0003800000 */
.L_x_9376:
        /* <DEDUP_REMOVED lines=16> */
.L_x_9379:
[----:B------:R-:W-:Y:S05]  /*4af0*/  BSYNC B2 ;  /* 0x0000000000027941 */ /* 0x000fea0003800000 */
.L_x_9378:
        /* <DEDUP_REMOVED lines=16> */
.L_x_9381:
[----:B------:R-:W-:Y:S05]  /*4c00*/  BSYNC B2 ;  /* 0x0000000000027941 */ /* 0x000fea0003800000 */
.L_x_9380:
        /* <DEDUP_REMOVED lines=16> */
.L_x_9383:
[----:B------:R-:W-:Y:S05]  /*4d10*/  BSYNC B2 ;  /* 0x0000000000027941 */ /* 0x000fea0003800000 */
.L_x_9382:
        /* <DEDUP_REMOVED lines=17> */
.L_x_9385:
[----:B------:R-:W-:Y:S05]  /*4e30*/  BSYNC B2 ;  /* 0x0000000000027941 */ /* 0x000fea0003800000 */
.L_x_9384:
[----:B-1----:R-:W-:Y:S01]  /*4e40*/  ISETP.NE.U32.AND P0, PT, R146, RZ, PT ;  /* 0x000000ff9200720c */ /* 0x002fe20003f05070 */
[----:B0-----:R-:W-:Y:S01]  /*4e50*/  @P5 FMUL.FTZ R149, R240, R149 ;  /* 0x00000095f0955220 */ /* 0x001fe20000410000 */
[----:B------:R-:W-:Y:S02]  /*4e60*/  @P5 LOP3.LUT P6, RZ, R165, 0xff000000, RZ, 0xc0, !PT ;  /* 0xff000000a5ff5812 */ /* 0x000fe400078cc0ff */
[----:B------:R-:W-:Y:S01]  /*4e70*/  ISETP.NE.AND.EX P0, PT, R147, RZ, PT, P0 ;  /* 0x000000ff9300720c */ /* 0x000fe20003f05300 */
[----:B------:R-:W-:Y:S01]  /*4e80*/  @P5 FMUL.FTZ R148, R149, R148 ;  /* 0x0000009495945220 */ /* 0x000fe20000410000 */
[----:B------:R-:W-:Y:S02]  /*4e90*/  @P5 F2FP.F16.F32.PACK_AB R234, RZ, R234 ;  /* 0x000000eaffea523e */ /* 0x000fe400000000ff */
[----:B------:R-:W-:Y:S02]  /*4ea0*/  @P5 F2FP.F16.F32.PACK_AB R237, RZ, R237 ;  /* 0x000000edffed523e */ /* 0x000fe400000000ff */
[----:B------:R-:W-:-:S02]  /*4eb0*/  @P5 FSEL R148, R148, RZ, P6 ;  /* 0x000000ff94945208 */ /* 0x000fc40003000000 */
[----:B------:R-:W-:Y:S02]  /*4ec0*/  ISETP.NE.U32.AND P6, PT, R146, RZ, PT ;  /* 0x000000ff9200720c */ /* 0x000fe40003fc5070 */
[----:B------:R-:W-:Y:S02]  /*4ed0*/  @P5 F2FP.F16.F32.PACK_AB R153, RZ, R153 ;  /* 0x00000099ff99523e */ /* 0x000fe400000000ff */
[----:B------:R-:W-:Y:S01]  /*4ee0*/  ISETP.NE.AND.EX P6, PT, R147, RZ, PT, P6 ;  /* 0x000000ff9300720c */ /* 0x000fe20003fc5360 */
[----:B------:R-:W0:Y:S01]  /*4ef0*/  @P0 LDC.64 R144, c[0x0][0x308] ;  /* 0x0000c200ff900b82 */ /* 0x000e220000000a00 */
[----:B------:R-:W-:Y:S02]  /*4f00*/  @P5 F2FP.F16.F32.PACK_AB R242, RZ, R242 ;  /* 0x000000f2fff2523e */ /* 0x000fe400000000ff */
[----:B------:R-:W-:Y:S02]  /*4f10*/  @P5 F2FP.F16.F32.PACK_AB R236, RZ, R236 ;  /* 0x000000ecffec523e */ /* 0x000fe400000000ff */
[----:B------:R-:W-:-:S02]  /*4f20*/  @P5 F2FP.F16.F32.PACK_AB R238, RZ, R238 ;  /* 0x000000eeffee523e */ /* 0x000fc400000000ff */
[----:B------:R-:W-:Y:S01]  /*4f30*/  @P5 F2FP.F16.F32.PACK_AB R241, RZ, R241 ;  /* 0x000000f1fff1523e */ /* 0x000fe200000000ff */
[----:B------:R-:W1:Y:S01]  /*4f40*/  @P5 LDC.64 R146, c[0x0][0x2f8] ;  /* 0x0000be00ff925b82 */ /* 0x000e620000000a00 */
[----:B------:R-:W-:Y:S02]  /*4f50*/  @P5 F2FP.F16.F32.PACK_AB R148, RZ, R148 ;  /* 0x00000094ff94523e */ /* 0x000fe400000000ff */
        /* <DEDUP_REMOVED lines=21> */
.L_x_9369:
[----:B------:R-:W-:Y:S05]  /*50b0*/  BSYNC B1 ;  /* 0x0000000000017941 */ /* 0x000fea0003800000 */
.L_x_9368:
[----:B0123--:R-:W0:Y:S02]  /*50c0*/  LDC.64 R144, c[0x0][0x210] ;  /* 0x00008400ff907b82 */ /* 0x00fe240000000a00 */
[----:B0-----:R-:W-:-:S04]  /*50d0*/  LEA R3, R144, R3, 0x2 ;  /* 0x0000000390037211 */ /* 0x001fc800078e10ff */
[----:B------:R-:W-:-:S13]  /*50e0*/  ISETP.GE.AND P0, PT, R3, R145, PT ;  /* 0x000000910300720c */ /* 0x000fda0003f06270 */
[----:B------:R-:W-:Y:S05]  /*50f0*/  @!P0 BRA `(.L_x_9386) ;  /* 0xffffffb4006c8947 */ /* 0x000fea000383ffff */
.L_x_9297:
[----:B------:R-:W-:Y:S05]  /*5100*/  BSYNC B0 ;  /* 0x0000000000007941 */ /* 0x000fea0003800000 */
.L_x_9296:
        /* <DEDUP_REMOVED lines=10> */
[----:B------:R-:W-:Y:S01]  /*51b0*/  LOP3.LUT R157, R2, 0xffffff80, R157, 0xe2, !PT ;  /* 0xffffff80029d7812 */ /* 0x000fe200078ee29d */
[----:B--2--5:R-:W-:Y:S01]  /*51c0*/  IMAD R40, R53, R158, RZ ;  /* 0x0000009e35287224 */ /* 0x024fe200078e02ff */
[----:B------:R-:W-:Y:S02]  /*51d0*/  IADD3 R158, R158, 0x7f, -R55 ;  /* 0x0000007f9e9e7810 */ /* 0x000fe40007ffe837 */
[-C--:B------:R-:W-:Y:S02]  /*51e0*/  LEA R157, R157, R0.reuse, 0x5 ;  /* 0x000000009d9d7211 */ /* 0x080fe400078e28ff */
[----:B------:R-:W-:-:S02]  /*51f0*/  LEA R0, R55, R0, 0x2 ;  /* 0x0000000037007211 */ /* 0x000fc400078e10ff */
[----:B------:R-:W-:Y:S01]  /*5200*/  IADD3 R40, P0, R40, R55, RZ ;  /* 0x0000003728287210 */ /* 0x000fe20007f1e0ff */
[----:B------:R-:W-:Y:S01]  /*5210*/  STS.128 [R157], R76 ;  /* 0x0000004c9d007388 */ /* 0x000fe20000000c00 */
[C---:B------:R-:W-:Y:S02]  /*5220*/  LOP3.LUT P5, RZ, R158.reuse, 0xffffff80, RZ, 0xc0, !PT ;  /* 0xffffff809eff7812 */ /* 0x040fe400078ac0ff */
[C---:B------:R-:W-:Y:S01]  /*5230*/  ISETP.GE.U32.AND P4, PT, R158.reuse, 0x180, PT ;  /* 0x000001809e00780c */ /* 0x040fe20003f86070 */
[----:B------:R-:W-:Y:S01]  /*5240*/  STS.128 [R157+0x10], R80 ;  /* 0x000010509d007388 */ /* 0x000fe20000000c00 */
[C---:B------:R-:W-:Y:S02]  /*5250*/  ISETP.GE.U32.AND P3, PT, R158.reuse, 0x200, PT ;  /* 0x000002009e00780c */ /* 0x040fe40003f66070 */
[----:B------:R-:W-:Y:S01]  /*5260*/  ISETP.GE.U32.AND P2, PT, R158, 0x280, PT ;  /* 0x000002809e00780c */ /* 0x000fe20003f46070 */
        /* <DEDUP_REMOVED lines=234> */
.L_x_9313:
[----:B------:R-:W-:Y:S01]  /*6110*/  HFMA2.MMA R154, -RZ, RZ, 0, 5.9604644775390625e-08 ;  /* 0x00000001ff9a7435 */ /* 0x000fe200000001ff */
[----:B------:R-:W-:Y:S01]  /*6120*/  BSSY B1, `(.L_x_9387) ;  /* 0x0000006000017945 */ /* 0x000fe20003800000 */
[----:B------:R-:W-:Y:S02]  /*6130*/  MOV R155, 0x1f ;  /* 0x0000001f009b7802 */ /* 0x000fe40000000f00 */
[----:B------:R-:W-:-:S07]  /*6140*/  MOV R152, 0xffffffff ;  /* 0xffffffff00987802 */ /* 0x000fce0000000f00 */
[----:B-12345:R-:W-:Y:S05]  /*6150*/  WARPSYNC.COLLECTIVE R152, `(.L_x_9388) ;  /* 0x0000000098087348 */ /* 0x03efea0003c00000 */
[----:B------:R0:W0:Y:S02]  /*6160*/  SHFL.BFLY P0, R153, R235, R154, R155 ;  /* 0x0c00009aeb997389 */ /* 0x000024000000009b */
[----:B012345:R-:W-:Y:S01]  /*6170*/  ENDCOLLECTIVE ;  /* 0x000000000000791b */ /* 0x03ffe20003800000 */
.L_x_9388:
[----:B------:R-:W-:Y:S05]  /*6180*/  BSYNC B1 ;  /* 0x0000000000017941 */ /* 0x000fea0003800000 */
.L_x_9387:
        /* <DEDUP_REMOVED lines=9> */
.L_x_9389:
[----:B------:R-:W-:Y:S01]  /*6220*/  HFMA2.MMA R154, -RZ, RZ, 0, 1.1920928955078125e-07 ;  /* 0x00000002ff9a7435 */ /* 0x000fe200000001ff */
[----:B------:R-:W-:Y:S02]  /*6230*/  MOV R235, R144 ;  /* 0x0000009000eb7202 */ /* 0x000fe40000000f00 */
[----:B------:R-:W-:-:S08]  /*6240*/  MOV R145, R153 ;  /* 0x0000009900917202 */ /* 0x000fd00000000f00 */
[----:B------:R-:W-:Y:S05]  /*6250*/  WARPSYNC.COLLECTIVE R152, `(.L_x_9390) ;  /* 0x0000000098087348 */ /* 0x000fea0003c00000 */
[----:B------:R0:W1:Y:S02]  /*6260*/  SHFL.BFLY P0, R153, R235, R154, R155 ;  /* 0x0c00009aeb997389 */ /* 0x000064000000009b */
[----:B01----:R-:W-:Y:S01]  /*6270*/  ENDCOLLECTIVE ;  /* 0x000000000000791b */ /* 0x003fe20003800000 */
.L_x_9390:
[----:B------:R-:W-:-:S05]  /*6280*/  FADD.FTZ R145, R145, R236 ;  /* 0x000000ec91917221 */ /* 0x000fca0000010000 */
[----:B------:R-:W-:Y:S02]  /*6290*/  MOV R235, R145 ;  /* 0x0000009100eb7202 */ /* 0x000fe40000000f00 */
[----:B------:R-:W-:-:S07]  /*62a0*/  MOV R147, R153 ;  /* 0x0000009900937202 */ /* 0x000fce0000000f00 */
[----:B------:R-:W-:Y:S05]  /*62b0*/  WARPSYNC.COLLECTIVE R152, `(.L_x_9391) ;  /* 0x0000000098087348 */ /* 0x000fea0003c00000 */
[----:B------:R0:W1:Y:S02]  /*62c0*/  SHFL.BFLY P0, R153, R235, R154, R155 ;  /* 0x0c00009aeb997389 */ /* 0x000064000000009b */
[----:B01----:R-:W-:Y:S01]  /*62d0*/  ENDCOLLECTIVE ;  /* 0x000000000000791b */ /* 0x003fe20003800000 */
.L_x_9391:
[----:B------:R-:W-:Y:S01]  /*62e0*/  FADD.FTZ R147, R144, R147 ;  /* 0x0000009390937221 */ /* 0x000fe20000010000 */
[----:B------:R-:W-:-:S04]  /*62f0*/  HFMA2.MMA R154, -RZ, RZ, 0, 2.384185791015625e-07 ;  /* 0x00000004ff9a7435 */ /* 0x000fc800000001ff */
[----:B------:R-:W-:Y:S02]  /*6300*/  MOV R235, R147 ;  /* 0x0000009300eb7202 */ /* 0x000fe40000000f00 */
[----:B------:R-:W-:-:S07]  /*6310*/  MOV R146, R153 ;  /* 0x0000009900927202 */ /* 0x000fce0000000f00 */
[----:B------:R-:W-:Y:S05]  /*6320*/  WARPSYNC.COLLECTIVE R152, `(.L_x_9392) ;  /* 0x0000000098087348 */ /* 0x000fea0003c00000 */
[----:B------:R0:W1:Y:S02]  /*6330*/  SHFL.BFLY P0, R153, R235, R154, R155 ;  /* 0x0c00009aeb997389 */ /* 0x000064000000009b */
[----:B01----:R-:W-:Y:S01]  /*6340*/  ENDCOLLECTIVE ;  /* 0x000000000000791b */ /* 0x003fe20003800000 */
.L_x_9392:
[----:B------:R-:W-:-:S05]  /*6350*/  FADD.FTZ R146, R145, R146 ;  /* 0x0000009291927221 */ /* 0x000fca0000010000 */
[----:B------:R-:W-:Y:S02]  /*6360*/  MOV R235, R146 ;  /* 0x0000009200eb7202 */ /* 0x000fe40000000f00 */
[----:B------:R-:W-:-:S07]  /*6370*/  MOV R148, R153 ;  /* 0x0000009900947202 */ /* 0x000fce0000000f00 */
[----:B------:R-:W-:Y:S05]  /*6380*/  WARPSYNC.COLLECTIVE R152, `(.L_x_9393) ;  /* 0x0000000098087348 */ /* 0x000fea0003c00000 */
[----:B------:R0:W1:Y:S02]  /*6390*/  SHFL.BFLY P0, R153, R235, R154, R155 ;  /* 0x0c00009aeb997389 */ /* 0x000064000000009b */
[----:B01----:R-:W-:Y:S01]  /*63a0*/  ENDCOLLECTIVE ;  /* 0x000000000000791b */ /* 0x003fe20003800000 */
.L_x_9393:
[----:B------:R-:W-:Y:S01]  /*63b0*/  FADD.FTZ R148, R147, R148 ;  /* 0x0000009493947221 */ /* 0x000fe20000010000 */
[----:B------:R-:W-:-:S04]  /*63c0*/  HFMA2.MMA R154, -RZ, RZ, 0, 4.76837158203125e-07 ;  /* 0x00000008ff9a7435 */ /* 0x000fc800000001ff */
[----:B------:R-:W-:Y:S02]  /*63d0*/  MOV R235, R148 ;  /* 0x0000009400eb7202 */ /* 0x000fe40000000f00 */
[----:B------:R-:W-:-:S07]  /*63e0*/  MOV R149, R153 ;  /* 0x0000009900957202 */ /* 0x000fce0000000f00 */
[----:B------:R-:W-:Y:S05]  /*63f0*/  WARPSYNC.COLLECTIVE R152, `(.L_x_9394) ;  /* 0x0000000098087348 */ /* 0x000fea0003c00000 */
[----:B------:R0:W1:Y:S02]  /*6400*/  SHFL.BFLY P0, R153, R235, R154, R155 ;  /* 0x0c00009aeb997389 */ /* 0x000064000000009b */
[----:B01----:R-:W-:Y:S01]  /*6410*/  ENDCOLLECTIVE ;  /* 0x000000000000791b */ /* 0x003fe20003800000 */
.L_x_9394:
[----:B------:R-:W-:-:S05]  /*6420*/  FADD.FTZ R149, R146, R149 ;  /* 0x0000009592957221 */ /* 0x000fca0000010000 */
[----:B------:R-:W-:Y:S02]  /*6430*/  MOV R235, R149 ;  /* 0x0000009500eb7202 */ /* 0x000fe40000000f00 */
[----:B------:R-:W-:-:S07]  /*6440*/  MOV R151, R153 ;  /* 0x0000009900977202 */ /* 0x000fce0000000f00 */
[----:B------:R-:W-:Y:S05]  /*6450*/  WARPSYNC.COLLECTIVE R152, `(.L_x_9395) ;  /* 0x0000000098087348 */ /* 0x000fea0003c00000 */
[----:B------:R0:W1:Y:S02]  /*6460*/  SHFL.BFLY P0, R153, R235, R154, R155 ;  /* 0x0c00009aeb997389 */ /* 0x000064000000009b */
[----:B01----:R-:W-:Y:S01]  /*6470*/  ENDCOLLECTIVE ;  /* 0x000000000000791b */ /* 0x003fe20003800000 */
.L_x_9395:
[----:B------:R-:W-:Y:S01]  /*6480*/  FADD.FTZ R151, R148, R151 ;  /* 0x0000009794977221 */ /* 0x000fe20000010000 */
[----:B------:R-:W-:-:S04]  /*6490*/  HFMA2.MMA R154, -RZ, RZ, 0, 9.5367431640625e-07 ;  /* 0x00000010ff9a7435 */ /* 0x000fc800000001ff */
[----:B------:R-:W-:Y:S02]  /*64a0*/  MOV R235, R151 ;  /* 0x0000009700eb7202 */ /* 0x000fe40000000f00 */
[----:B------:R-:W-:-:S07]  /*64b0*/  MOV R150, R153 ;  /* 0x0000009900967202 */ /* 0x000fce0000000f00 */
[----:B------:R-:W-:Y:S05]  /*64c0*/  WARPSYNC.COLLECTIVE R152, `(.L_x_9396) ;  /* 0x0000000098087348 */ /* 0x000fea0003c00000 */
[----:B------:R0:W1:Y:S02]  /*64d0*/  SHFL.BFLY P0, R153, R235, R154, R155 ;  /* 0x0c00009aeb997389 */ /* 0x000064000000009b */
[----:B01----:R-:W-:Y:S01]  /*64e0*/  ENDCOLLECTIVE ;  /* 0x000000000000791b */ /* 0x003fe20003800000 */
.L_x_9396:
[----:B------:R-:W-:-:S05]  /*64f0*/  FADD.FTZ R150, R149, R150 ;  /* 0x0000009695967221 */ /* 0x000fca0000010000 */
[----:B------:R-:W-:Y:S02]  /*6500*/  MOV R235, R150 ;  /* 0x0000009600eb7202 */ /* 0x000fe40000000f00 */
[----:B------:R-:W-:-:S07]  /*6510*/  MOV R144, R153 ;  /* 0x0000009900907202 */ /* 0x000fce0000000f00 */
[----:B------:R-:W-:Y:S05]  /*6520*/  WARPSYNC.COLLECTIVE R152, `(.L_x_9397) ;  /* 0x0000000098087348 */ /* 0x000fea0003c00000 */
[----:B------:R0:W1:Y:S02]  /*6530*/  SHFL.BFLY P0, R153, R235, R154, R155 ;  /* 0x0c00009aeb997389 */ /* 0x000064000000009b */
[----:B01----:R-:W-:Y:S01]  /*6540*/  ENDCOLLECTIVE ;  /* 0x000000000000791b */ /* 0x003fe20003800000 */
.L_x_9397:
[----:B------:R-:W-:Y:S01]  /*6550*/  MOV R145, R153 ;  /* 0x0000009900917202 */ /* 0x000fe20000000f00 */
[----:B------:R-:W-:Y:S06]  /*6560*/  BRA `(.L_x_9398) ;  /* 0xffffffbc006c7947 */ /* 0x000fec000383ffff */
.L_x_9399:
        /* <DEDUP_REMOVED lines=9> */
.L_x_14335:


//--------------------- .text._ZN10layer_norm22ln_bwd_finalize_kernelINS_22Kernel_traits_finalizeILj1024E6__halfS2_fS2_fjLb0ELj1024ELj4ENS_18Kernel_traits_baseILj1024ES2_S2_fS2_fjLj1024EEEEELb0ELb1EEEvNS_9BwdParamsE --------------------------
	.section	.text._ZN10layer_norm22ln_bwd_finalize_kernelINS_22Kernel_traits_finalizeILj1024E6__halfS2_fS2_fjLb0ELj1024ELj4ENS_18Kernel_traits_baseILj1024ES2_S2_fS2_fjLj1024EEEEELb0ELb1EEEvNS_9BwdParamsE,"ax",@progbits
	.align	128
        .global         _ZN10layer_norm22ln_bwd_finalize_kernelINS_22Kernel_traits_finalizeILj1024E6__halfS2_fS2_fjLb0ELj1024ELj4ENS_18Kernel_traits_baseILj1024ES2_S2_fS2_fjLj1024EEEEELb0ELb1EEEvNS_9BwdParamsE
        .type           _ZN10layer_norm22ln_bwd_finalize_kernelINS_22Kernel_traits_finalizeILj1024E6__halfS2_fS2_fjLb0ELj1024ELj4ENS_18Kernel_traits_baseILj1024ES2_S2_fS2_fjLj1024EEEEELb0ELb1EEEvNS_9BwdParamsE,@function
        .size           _ZN10layer_norm22ln_bwd_finalize_kernelINS_22Kernel_traits_finalizeILj1024E6__halfS2_fS2_fjLb0ELj1024ELj4ENS_18Kernel_traits_baseILj1024ES2_S2_fS2_fjLj1024EEEEELb0ELb1EEEvNS_9BwdParamsE,(.L_x_14336 - _ZN10layer_norm22ln_bwd_finalize_kernelINS_22Kernel_traits_finalizeILj1024E6__halfS2_fS2_fjLb0ELj1024ELj4ENS_18Kernel_traits_baseILj1024ES2_S2_fS2_fjLj1024EEEEELb0ELb1EEEvNS_9BwdParamsE)
        .other          _ZN10layer_norm22ln_bwd_finalize_kernelINS_22Kernel_traits_finalizeILj1024E6__halfS2_fS2_fjLb0ELj1024ELj4ENS_18Kernel_traits_baseILj1024ES2_S2_fS2_fjLj1024EEEEELb0ELb1EEEvNS_9BwdParamsE,@"STO_CUDA_ENTRY STV_DEFAULT"
_ZN10layer_norm22ln_bwd_finalize_kernelINS_22Kernel_traits_finalizeILj1024E6__halfS2_fS2_fjLb0ELj1024ELj4ENS_18Kernel_traits_baseILj1024ES2_S2_fS2_fjLj1024EEEEELb0ELb1EEEvNS_9BwdParamsE:
.text._ZN10layer_norm22ln_bwd_finalize_kernelINS_22Kernel_traits_finalizeILj1024E6__halfS2_fS2_fjLb0ELj1024ELj4ENS_18Kernel_traits_baseILj1024ES2_S2_fS2_fjLj1024EEEEELb0ELb1EEEvNS_9BwdParamsE:
        /* <DEDUP_REMOVED lines=26> */
.L_x_9411:
        /* <DEDUP_REMOVED lines=31> */
.L_x_9404:
        /* <DEDUP_REMOVED lines=34> */
.L_x_9403:
[----:B------:R-:W-:Y:S05]  /*05b0*/  BSYNC B1 ;  /* 0x0000000000017941 */ /* 0x000fea0003800000 */
.L_x_9402:
        /* <DEDUP_REMOVED lines=25> */
.L_x_9406:
[----:B------:R-:W-:Y:S05]  /*0750*/  BSYNC B1 ;  /* 0x0000000000017941 */ /* 0x000fea0003800000 */
.L_x_9405:
        /* <DEDUP_REMOVED lines=12> */
.L_x_9401:
[----:B------:R-:W-:Y:S05]  /*0820*/  BSYNC B0 ;  /* 0x0000000000007941 */ /* 0x000fea0003800000 */
.L_x_9400:
        /* <DEDUP_REMOVED lines=29> */
.L_x_9422:
[----:B------:R-:W-:Y:S01]  /*0a00*/  @!P1 SHF.R.U32.HI R12, RZ, 0x3, R0 ;  /* 0x00000003ff0c9819 */ /* 0x000fe20000011600 */
[----:B----4-:R-:W-:Y:S01]  /*0a10*/  FADD.FTZ R14, R9, R14 ;  /* 0x0000000e090e7221 */ /* 0x010fe20000010000 */
[----:B---3--:R-:W-:Y:S02]  /*0a20*/  FADD.FTZ R11, R10, R11 ;  /* 0x0000000b0a0b7221 */ /* 0x008fe40000010000 */
[----:B------:R-:W-:-:S05]  /*0a30*/  @!P1 LOP3.LUT R12, R12, 0x1ffffffc, RZ, 0xc0, !PT ;  /* 0x1ffffffc0c0c9812 */ /* 0x000fca00078ec0ff */
[----:B------:R3:W-:Y:S04]  /*0a40*/  @!P1 STS [R12+UR4+0x2000], R14 ;  /* 0x0020000e0c009988 */ /* 0x0007e80008000804 */
[----:B------:R3:W-:Y:S02]  /*0a50*/  @!P1 STS [R12+UR4+0x2080], R11 ;  /* 0x0020800b0c009988 */ /* 0x0007e40008000804 */
.L_x_9407:
        /* <DEDUP_REMOVED lines=14> */
.L_x_9410:
[----:B------:R-:W-:Y:S05]  /*0b40*/  BSYNC B0 ;  /* 0x0000000000007941 */ /* 0x000fea0003800000 */
.L_x_9409:
[C---:B------:R-:W-:Y:S02]  /*0b50*/  ISETP.GT.U32.AND P1, PT, R3.reuse, -0x401, PT ;  /* 0xfffffbff0300780c */ /* 0x040fe40003f24070 */
[----:B------:R-:W-:Y:S02]  /*0b60*/  IADD3 R3, R3, 0x400, RZ ;  /* 0x0000040003037810 */ /* 0x000fe40007ffe0ff */
[----:B------:R-:W-:-:S09]  /*0b70*/  IADD3 R4, R4, 0x200, RZ ;  /* 0x0000020004047810 */ /* 0x000fd20007ffe0ff */
[----:B------:R-:W-:Y:S05]  /*0b80*/  @P1 BRA `(.L_x_9411) ;  /* 0xfffffff400841947 */ /* 0x000fea000383ffff */
[----:B------:R-:W-:Y:S05]  /*0b90*/  EXIT ;  /* 0x000000000000794d */ /* 0x000fea0003800000 */
.L_x_9408:
[----:B------:R-:W-:Y:S01]  /*0ba0*/  HFMA2.MMA R22, -RZ, RZ, 0, 1.847743988037109375e-06 ;  /* 0x0000001fff167435 */ /* 0x000fe200000001ff */
[----:B0--3--:R-:W-:Y:S01]  /*0bb0*/  MOV R20, R10 ;  /* 0x0000000a00147202 */ /* 0x009fe20000000f00 */
[----:B------:R-:W-:Y:S01]  /*0bc0*/  IMAD.MOV.U32 R19, RZ, RZ, 0x1 ;  /* 0x00000001ff137424 */ /* 0x000fe200078e00ff */
[----:B------:R-:W-:-:S08]  /*0bd0*/  MOV R17, 0xffffffff ;  /* 0xffffffff00117802 */ /* 0x000fd00000000f00 */
[----:B-12---:R-:W-:Y:S05]  /*0be0*/  WARPSYNC.COLLECTIVE R17, `(.L_x_9412) ;  /* 0x0000000011087348 */ /* 0x006fea0003c00000 */
[----:B------:R0:W3:Y:S02]  /*0bf0*/  SHFL.BFLY P2, R18, R20, R19, R22 ;  /* 0x0c00001314127389 */ /* 0x0000e40000040016 */
[----:B0123--:R-:W-:Y:S01]  /*0c00*/  ENDCOLLECTIVE ;  /* 0x000000000000791b */ /* 0x00ffe20003800000 */
.L_x_9412:
[----:B------:R-:W-:Y:S01]  /*0c10*/  HFMA2.MMA R19, -RZ, RZ, 0, 1.1920928955078125e-07 ;  /* 0x00000002ff137435 */ /* 0x000fe200000001ff */
[----:B------:R-:W-:-:S05]  /*0c20*/  MOV R11, R18 ;  /* 0x00000012000b7202 */ /* 0x000fca0000000f00 */
[----:B------:R-:W-:-:S04]  /*0c30*/  FADD.FTZ R11, R10, R11 ;  /* 0x0000000b0a0b7221 */ /* 0x000fc80000010000 */
[----:B------:R-:W-:-:S07]  /*0c40*/  IMAD.MOV.U32 R20, RZ, RZ, R11 ;  /* 0x000000ffff147224 */ /* 0x000fce00078e000b */
[----:B------:R-:W-:Y:S05]  /*0c50*/  WARPSYNC.COLLECTIVE R17, `(.L_x_9413) ;  /* 0x0000000011087348 */ /* 0x000fea0003c00000 */
[----:B------:R0:W1:Y:S02]  /*0c60*/  SHFL.BFLY P2, R18, R20, R19, R22 ;  /* 0x0c00001314127389 */ /* 0x0000640000040016 */
[----:B01----:R-:W-:Y:S01]  /*0c70*/  ENDCOLLECTIVE ;  /* 0x000000000000791b */ /* 0x003fe20003800000 */
.L_x_9413:
[----:B------:R-:W-:Y:S01]  /*0c80*/  IMAD.MOV.U32 R19, RZ, RZ, 0x4 ;  /* 0x00000004ff137424 */ /* 0x000fe200078e00ff */
[----:B------:R-:W-:-:S05]  /*0c90*/  MOV R12, R18 ;  /* 0x00000012000c7202 */ /* 0x000fca0000000f00 */
[----:B------:R-:W-:-:S05]  /*0ca0*/  FADD.FTZ R12, R11, R12 ;  /* 0x0000000c0b0c7221 */ /* 0x000fca0000010000 */
[----:B------:R-:W-:-:S07]  /*0cb0*/  MOV R20, R12 ;  /* 0x0000000c00147202 */ /* 0x000fce0000000f00 */
[----:B------:R-:W-:Y:S05]  /*0cc0*/  WARPSYNC.COLLECTIVE R17, `(.L_x_9414) ;  /* 0x0000000011087348 */ /* 0x000fea0003c00000 */
[----:B------:R0:W1:Y:S02]  /*0cd0*/  SHFL.BFLY P2, R18, R20, R19, R22 ;  /* 0x0c00001314127389 */ /* 0x0000640000040016 */
[----:B01----:R-:W-:Y:S01]  /*0ce0*/  ENDCOLLECTIVE ;  /* 0x000000000000791b */ /* 0x003fe20003800000 */
.L_x_9414:
[----:B------:R-:W-:Y:S01]  /*0cf0*/  HFMA2.MMA R19, -RZ, RZ, 0, 4.76837158203125e-07 ;  /* 0x00000008ff137435 */ /* 0x000fe200000001ff */
[----:B------:R-:W-:-:S05]  /*0d00*/  MOV R13, R18 ;  /* 0x00000012000d7202 */ /* 0x000fca0000000f00 */
[----:B------:R-:W-:-:S05]  /*0d10*/  FADD.FTZ R13, R12, R13 ;  /* 0x0000000d0c0d7221 */ /* 0x000fca0000010000 */
[----:B------:R-:W-:-:S07]  /*0d20*/  MOV R20, R13 ;  /* 0x0000000d00147202 */ /* 0x000fce0000000f00 */
[----:B------:R-:W-:Y:S05]  /*0d30*/  WARPSYNC.COLLECTIVE R17, `(.L_x_9415) ;  /* 0x0000000011087348 */ /* 0x000fea0003c00000 */
[----:B------:R0:W1:Y:S02]  /*0d40*/  SHFL.BFLY P2, R18, R20, R19, R22 ;  /* 0x0c00001314127389 */ /* 0x0000640000040016 */
[----:B01----:R-:W-:Y:S01]  /*0d50*/  ENDCOLLECTIVE ;  /* 0x000000000000791b */ /* 0x003fe20003800000 */
.L_x_9415:
[----:B------:R-:W-:Y:S01]  /*0d60*/  HFMA2.MMA R19, -RZ, RZ, 0, 9.5367431640625e-07 ;  /* 0x00000010ff137435 */ /* 0x000fe200000001ff */
[----:B------:R-:W-:-:S04]  /*0d70*/  IMAD.MOV.U32 R10, RZ, RZ, R18 ;  /* 0x000000ffff0a7224 */ /* 0x000fc800078e0012 */
[----:B------:R-:W-:-:S05]  /*0d80*/  FADD.FTZ R10, R13, R10 ;  /* 0x0000000a0d0a7221 */ /* 0x000fca0000010000 */
[----:B------:R-:W-:-:S07]  /*0d90*/  MOV R20, R10 ;  /* 0x0000000a00147202 */ /* 0x000fce0000000f00 */
[----:B------:R-:W-:Y:S05]  /*0da0*/  WARPSYNC.COLLECTIVE R17, `(.L_x_9416) ;  /* 0x0000000011087348 */ /* 0x000fea0003c00000 */
[----:B------:R0:W1:Y:S02]  /*0db0*/  SHFL.BFLY P2, R18, R20, R19, R22 ;  /* 0x0c00001314127389 */ /* 0x0000640000040016 */
[----:B01----:R-:W-:Y:S01]  /*0dc0*/  ENDCOLLECTIVE ;  /* 0x000000000000791b */ /* 0x003fe20003800000 */
.L_x_9416:
[----:B------:R-:W-:Y:S01]  /*0dd0*/  HFMA2.MMA R19, -RZ, RZ, 0, 5.9604644775390625e-08 ;  /* 0x00000001ff137435 */ /* 0x000fe200000001ff */
[----:B------:R-:W-:Y:S01]  /*0de0*/  IMAD.MOV.U32 R20, RZ, RZ, R9 ;  /* 0x000000ffff147224 */ /* 0x000fe200078e0009 */
[----:B------:R-:W-:-:S09]  /*0df0*/  MOV R11, R18 ;  /* 0x00000012000b7202 */ /* 0x000fd20000000f00 */
[----:B------:R-:W-:Y:S05]  /*0e00*/  WARPSYNC.COLLECTIVE R17, `(.L_x_9417) ;  /* 0x0000000011087348 */ /* 0x000fea0003c00000 */
[----:B------:R0:W1:Y:S02]  /*0e10*/  SHFL.BFLY P2, R18, R20, R19, R22 ;  /* 0x0c00001314127389 */ /* 0x0000640000040016 */
[----:B01----:R-:W-:Y:S01]  /*0e20*/  ENDCOLLECTIVE ;  /* 0x000000000000791b */ /* 0x003fe20003800000 */
.L_x_9417:
[----:B------:R-:W-:Y:S01]  /*0e30*/  HFMA2.MMA R19, -RZ, RZ, 0, 1.1920928955078125e-07 ;  /* 0x00000002ff137435 */ /* 0x000fe200000001ff */
[----:B------:R-:W-:-:S05]  /*0e40*/  MOV R12, R18 ;  /* 0x00000012000c7202 */ /* 0x000fca0000000f00 */
[----:B------:R-:W-:-:S05]  /*0e50*/  FADD.FTZ R14, R9, R12 ;  /* 0x0000000c090e7221 */ /* 0x000fca0000010000 */
[----:B------:R-:W-:-:S07]  /*0e60*/  MOV R20, R14 ;  /* 0x0000000e00147202 */ /* 0x000fce0000000f00 */
[----:B------:R-:W-:Y:S05]  /*0e70*/  WARPSYNC.COLLECTIVE R17, `(.L_x_9418) ;  /* 0x0000000011087348 */ /* 0x000fea0003c00000 */
[----:B------:R0:W1:Y:S02]  /*0e80*/  SHFL.BFLY P2, R18, R20, R19, R22 ;  /* 0x0c00001314127389 */ /* 0x0000640000040016 */
[----:B01----:R-:W-:Y:S01]  /*0e90*/  ENDCOLLECTIVE ;  /* 0x000000000000791b */ /* 0x003fe20003800000 */
.L_x_9418:
[----:B------:R-:W-:Y:S01]  /*0ea0*/  HFMA2.MMA R19, -RZ, RZ, 0, 2.384185791015625e-07 ;  /* 0x00000004ff137435 */ /* 0x000fe200000001ff */
[----:B------:R-:W-:-:S04]  /*0eb0*/  IMAD.MOV.U32 R13, RZ, RZ, R18 ;  /* 0x000000ffff0d7224 */ /* 0x000fc800078e0012 */
[----:B------:R-:W-:-:S05]  /*0ec0*/  FADD.FTZ R15, R14, R13 ;  /* 0x0000000d0e0f7221 */ /* 0x000fca0000010000 */
[----:B------:R-:W-:-:S07]  /*0ed0*/  MOV R20, R15 ;  /* 0x0000000f00147202 */ /* 0x000fce0000000f00 */
[----:B------:R-:W-:Y:S05]  /*0ee0*/  WARPSYNC.COLLECTIVE R17, `(.L_x_9419) ;  /* 0x0000000011087348 */ /* 0x000fea0003c00000 */
[----:B------:R0:W1:Y:S02]  /*0ef0*/  SHFL.BFLY P2, R18, R20, R19, R22 ;  /* 0x0c00001314127389 */ /* 0x0000640000040016 */
[----:B01----:R-:W-:Y:S01]  /*0f00*/  ENDCOLLECTIVE ;  /* 0x000000000000791b */ /* 0x003fe20003800000 */
.L_x_9419:
[----:B------:R-:W-:Y:S01]  /*0f10*/  IMAD.MOV.U32 R19, RZ, RZ, 0x8 ;  /* 0x00000008ff137424 */ /* 0x000fe200078e00ff */
[----:B------:R-:W-:-:S05]  /*0f20*/  MOV R16, R18 ;  /* 0x0000001200107202 */ /* 0x000fca0000000f00 */
[----:B------:R-:W-:-:S05]  /*0f30*/  FADD.FTZ R16, R15, R16 ;  /* 0x000000100f107221 */ /* 0x000fca0000010000 */
[----:B------:R-:W-:-:S07]  /*0f40*/  MOV R20, R16 ;  /* 0x0000001000147202 */ /* 0x000fce0000000f00 */
[----:B------:R-:W-:Y:S05]  /*0f50*/  WARPSYNC.COLLECTIVE R17, `(.L_x_9420) ;  /* 0x0000000011087348 */ /* 0x000fea0003c00000 */
[----:B------:R0:W1:Y:S02]  /*0f60*/  SHFL.BFLY P2, R18, R20, R19, R22 ;  /* 0x0c00001314127389 */ /* 0x0000640000040016 */
[----:B01----:R-:W-:Y:S01]  /*0f70*/  ENDCOLLECTIVE ;  /* 0x000000000000791b */ /* 0x003fe20003800000 */
.L_x_9420:
[----:B------:R-:W-:Y:S01]  /*0f80*/  HFMA2.MMA R19, -RZ, RZ, 0, 9.5367431640625e-07 ;  /* 0x00000010ff137435 */ /* 0x000fe200000001ff */
[----:B------:R-:W-:-:S05]  /*0f90*/  MOV R9, R18 ;  /* 0x0000001200097202 */ /* 0x000fca0000000f00 */
[----:B------:R-:W-:-:S05]  /*0fa0*/  FADD.FTZ R9, R16, R9 ;  /* 0x0000000910097221 */ /* 0x000fca0000010000 */
[----:B------:R-:W-:-:S07]  /*0fb0*/  MOV R20, R9 ;  /* 0x0000000900147202 */ /* 0x000fce0000000f00 */
[----:B------:R-:W-:Y:S05]  /*0fc0*/  WARPSYNC.COLLECTIVE R17, `(.L_x_9421) ;  /* 0x0000000011087348 */ /* 0x000fea0003c00000 */
[----:B------:R0:W1:Y:S02]  /*0fd0*/  SHFL.BFLY P2, R18, R20, R19, R22 ;  /* 0x0c00001314127389 */ /* 0x0000640000040016 */
[----:B01----:R-:W-:Y:S01]  /*0fe0*/  ENDCOLLECTIVE ;  /* 0x000000000000791b */ /* 0x003fe20003800000 */
.L_x_9421:
[----:B------:R-:W-:Y:S01]  /*0ff0*/  MOV R14, R18 ;  /* 0x00000012000e7202 */ /* 0x000fe20000000f00 */
[----:B------:R-:W-:Y:S06]  /*1000*/  BRA `(.L_x_9422) ;  /* 0xfffffff8007c7947 */ /* 0x000fec000383ffff */
.L_x_9423:
        /* <DEDUP_REMOVED lines=15> */
.L_x_14336:


//--------------------- .text._ZN10layer_norm13ln_bwd_kernelINS_13Kernel_traitsI6__halfS2_fS2_fjLj1024ELj1ELj4ELj1ELj16ENS_18Kernel_traits_baseILj1024ES2_S2_fS2_fjLj128EEEEELb1ELb0ELb1ELb1EEEvNS_9BwdParamsE --------------------------
	.section	.text._ZN10layer_norm13ln_bwd_kernelINS_13Kernel_traitsI6__halfS2_fS2_fjLj1024ELj1ELj4ELj1ELj16ENS_18Kernel_traits_baseILj1024ES2_S2_fS2_fjLj128EEEEELb1ELb0ELb1ELb1EEEvNS_9BwdParamsE,"ax",@progbits
	.align	128
        .global         _ZN10layer_norm13ln_bwd_kernelINS_13Kernel_traitsI6__halfS2_fS2_fjLj1024ELj1ELj4ELj1ELj16ENS_18Kernel_traits_baseILj1024ES2_S2_fS2_fjLj128EEEEELb1ELb0ELb1ELb1EEEvNS_9BwdParamsE
        .type           _ZN10layer_norm13ln_bwd_kernelINS_13Kernel_traitsI6__halfS2_fS2_fjLj1024ELj1ELj4ELj1ELj16ENS_18Kernel_traits_baseILj1024ES2_S2_fS2_fjLj128EEEEELb1ELb0ELb1ELb1EEEvNS_9BwdParamsE,@function
        .size           _ZN10layer_norm13ln_bwd_kernelINS_13Kernel_traitsI6__halfS2_fS2_fjLj1024ELj1ELj4ELj1ELj16ENS_18Kernel_traits_baseILj1024ES2_S2_fS2_fjLj128EEEEELb1ELb0ELb1ELb1EEEvNS_9BwdParamsE,(.L_x_14337 - _ZN10layer_norm13ln_bwd_kernelINS_13Kernel_traitsI6__halfS2_fS2_fjLj1024ELj1ELj4ELj1ELj16ENS_18Kernel_traits_baseILj1024ES2_S2_fS2_fjLj128EEEEELb1ELb0ELb1ELb1EEEvNS_9BwdParamsE)
        .other          _ZN10layer_norm13ln_bwd_kernelINS_13Kernel_traitsI6__halfS2_fS2_fjLj1024ELj1ELj4ELj1ELj16ENS_18Kernel_traits_baseILj1024ES2_S2_fS2_fjLj128EEEEELb1ELb0ELb1ELb1EEEvNS_9BwdParamsE,@"STO_CUDA_ENTRY STV_DEFAULT"
_ZN10layer_norm13ln_bwd_kernelINS_13Kernel_traitsI6__halfS2_fS2_fjLj1024ELj1ELj4ELj1ELj16ENS_18Kernel_traits_baseILj1024ES2_S2_fS2_fjLj128EEEEELb1ELb0ELb1ELb1EEEvNS_9BwdParamsE:
.text._ZN10layer_norm13ln_bwd_kernelINS_13Kernel_traitsI6__halfS2_fS2_fjLj1024ELj1ELj4ELj1ELj16ENS_18Kernel_traits_baseILj1024ES2_S2_fS2_fjLj128EEEEELb1ELb0ELb1ELb1EEEvNS_9BwdParamsE:
        /* <DEDUP_REMOVED lines=45> */
.L_x_9425:
        /* <DEDUP_REMOVED lines=37> */
[--C-:B--2---:R-:W-:Y:S02]  /*0520*/  HADD2.F32 R191, -RZ, R5.reuse.H0_H0 ;  /* 0x20000005ffbf7230 */ /* 0x104fe40000004100 */
[----:B------:R-:W-:Y:S02]  /*0530*/  HADD2.F32 R190, -RZ, R5.H1_H1 ;  /* 0x30000005ffbe7230 */ /* 0x000fe40000004100 */
[----:B------:R-:W0:Y:S01]  /*0540*/  LDC.U8 R5, c[0x0][0x2a0] ;  /* 0x0000a800ff057b82 */ /* 0x000e220000000000 */
        /* <DEDUP_REMOVED lines=33> */
[----:B0-----:R-:W-:-:S07]  /*0760*/  HADD2.F32 R192, -RZ, R4.H1_H1 ;  /* 0x30000004ffc07230 */ /* 0x001fce0000004100 */
.L_x_9495:
        /* <DEDUP_REMOVED lines=18> */
[C---:B------:R-:W-:Y:S02]  /*0890*/  IADD3 R233, R232.reuse, 0x20, RZ ;  /* 0x00000020e8e97810 */ /* 0x040fe40007ffe0ff */
[C---:B------:R-:W-:Y:S01]  /*08a0*/  IADD3 R195, R232.reuse, 0x40, RZ ;  /* 0x00000040e8c37810 */ /* 0x040fe20007ffe0ff */
        /* <DEDUP_REMOVED lines=11> */
[----:B------:R-:W-:Y:S01]  /*0960*/  HFMA2.MMA R247, -RZ, RZ, 0, 0 ;  /* 0x00000000fff77435 */ /* 0x000fe200000001ff */
[----:B------:R-:W-:-:S04]  /*0970*/  MOV R2, UR12 ;  /* 0x0000000c00027c02 */ /* 0x000fc80008000f00 */
        /* <DEDUP_REMOVED lines=8> */
[C---:B------:R-:W-:Y:S02]  /*0a00*/  IADD3 R245, R247.reuse, 0x20, RZ ;  /* 0x00000020f7f57810 */ /* 0x040fe40007ffe0ff */
[----:B------:R-:W-:-:S02]  /*0a10*/  IADD3 R243, R247, 0x40, RZ ;  /* 0x00000040f7f37810 */ /* 0x000fc40007ffe0ff */
[C---:B------:R-:W-:Y:S01]  /*0a20*/  IADD3 R133, R247.reuse, 0x60, RZ ;  /* 0x00000060f7857810 */ /* 0x040fe20007ffe0ff */
[----:B0-----:R-:W-:-:S04]  /*0a30*/  IMAD.WIDE.U32 R246, R247, 0x8, R240 ;  /* 0x00000008f7f67825 */ /* 0x001fc800078e00f0 */
[--C-:B------:R-:W-:Y:S02]  /*0a40*/  IMAD.WIDE.U32 R244, R245, 0x8, R240.reuse ;  /* 0x00000008f5f47825 */ /* 0x100fe400078e00f0 */
[----:B------:R0:W5:Y:S02]  /*0a50*/  @P0 LDG.E.128 R88, desc[UR4][R250.64] ;  /* 0x00000004fa580981 */ /* 0x000164000c1e1d00 */
        /* <DEDUP_REMOVED lines=11> */
[----:B------:R-:W5:Y:S04]  /*0b10*/  LDG.E.64 R242, desc[UR4][R242.64] ;  /* 0x00000004f2f27981 */ /* 0x000f68000c1e1b00 */
[----:B------:R-:W5:Y:S01]  /*0b20*/  LDG.E.64 R240, desc[UR4][R240.64] ;  /* 0x00000004f0f07981 */ /* 0x000f62000c1e1b00 */
[----:B------:R-:W-:Y:S01]  /*0b30*/  HFMA2.MMA R132, -RZ, RZ, 0, 0 ;  /* 0x00000000ff847435 */ /* 0x000fe200000001ff */
[----:B------:R-:W-:Y:S01]  /*0b40*/  MOV R134, RZ ;  /* 0x000000ff00867202 */ /* 0x000fe20000000f00 */
[----:B0-----:R-:W-:Y:S09]  /*0b50*/  BRA `(.L_x_9429) ;  /* 0x0000001400007947 */ /* 0x001ff20003800000 */
.L_x_9428:
        /* <DEDUP_REMOVED lines=8> */
[----:B------:R-:W-:Y:S01]  /*0be0*/  LEA.HI.SX32 R173, R0, R235, 0x1d ;  /* 0x000000eb00ad7211 */ /* 0x000fe200078feaff */
[----:B0-----:R-:W-:-:S05]  /*0bf0*/  IMAD.WIDE.U32 R166, R232, 0x20, R196 ;  /* 0x00000020e8a67825 */ /* 0x001fca00078e00c4 */
[----:B------:R-:W4:Y:S01]  /*0c00*/  LDG.E.128 R132, desc[UR4][R166.64] ;  /* 0x00000004a6847981 */ /* 0x000f22000c1e1d00 */
[----:B-1----:R-:W-:-:S03]  /*0c10*/  IMAD.WIDE.U32 R136, R173, 0x10, R168 ;  /* 0x00000010ad887825 */ /* 0x002fc600078e00a8 */
[----:B------:R-:W4:Y:S04]  /*0c20*/  LDG.E.128 R140, desc[UR4][R166.64+0x10] ;  /* 0x00001004a68c7981 */ /* 0x000f28000c1e1d00 */
[----:B------:R-:W4:Y:S01]  /*0c30*/  LDG.E.128 R136, desc[UR4][R136.64] ;  /* 0x0000000488887981 */ /* 0x000f22000c1e1d00 */
[----:B------:R-:W-:Y:S01]  /*0c40*/  IADD3 R149, R173, 0x20, RZ ;  /* 0x00000020ad957810 */ /* 0x000fe20007ffe0ff */
[----:B------:R-:W-:Y:S01]  /*0c50*/  IMAD.WIDE.U32 R202, R233, 0x20, R196 ;  /* 0x00000020e9ca7825 */ /* 0x000fe200078e00c4 */
[----:B------:R-:W-:-:S03]  /*0c60*/  IADD3 R161, R173, 0x40, RZ ;  /* 0x00000040ada17810 */ /* 0x000fc60007ffe0ff */
[----:B------:R-:W-:Y:S01]  /*0c70*/  IMAD.WIDE.U32 R148, R149, 0x10, R168 ;  /* 0x0000001095947825 */ /* 0x000fe200078e00a8 */
[----:B------:R-:W4:Y:S03]  /*0c80*/  LDG.E.128 R144, desc[UR4][R202.64] ;  /* 0x00000004ca907981 */ /* 0x000f26000c1e1d00 */
[----:B------:R-:W-:Y:S01]  /*0c90*/  IMAD.WIDE.U32 R200, R195, 0x20, R196 ;  /* 0x00000020c3c87825 */ /* 0x000fe200078e00c4 */
[----:B------:R-:W4:Y:S04]  /*0ca0*/  LDG.E.128 R152, desc[UR4][R202.64+0x10] ;  /* 0x00001004ca987981 */ /* 0x000f28000c1e1d00 */
[----:B------:R-:W4:Y:S01]  /*0cb0*/  LDG.E.128 R148, desc[UR4][R148.64] ;  /* 0x0000000494947981 */ /* 0x000f22000c1e1d00 */
[----:B------:R-:W-:-:S03]  /*0cc0*/  IMAD.WIDE.U32 R160, R161, 0x10, R168 ;  /* 0x00000010a1a07825 */ /* 0x000fc600078e00a8 */
[----:B------:R-:W4:Y:S01]  /*0cd0*/  LDG.E.128 R156, desc[UR4][R200.64] ;  /* 0x00000004c89c7981 */ /* 0x000f22000c1e1d00 */
[----:B------:R-:W-:-:S03]  /*0ce0*/  IMAD.WIDE.U32 R196, R3, 0x20, R196 ;  /* 0x0000002003c47825 */ /* 0x000fc600078e00c4 */
[----:B------:R-:W4:Y:S04]  /*0cf0*/  LDG.E.128 R160, desc[UR4][R160.64] ;  /* 0x00000004a0a07981 */ /* 0x000f28000c1e1d00 */
[----:B------:R-:W4:Y:S01]  /*0d00*/  LDG.E.128 R176, desc[UR4][R196.64+0x10] ;  /* 0x00001004c4b07981 */ /* 0x000f22000c1e1d00 */
[----:B------:R-:W-:-:S03]  /*0d10*/  IADD3 R173, R173, 0x60, RZ ;  /* 0x00000060adad7810 */ /* 0x000fc60007ffe0ff */
[----:B------:R0:W4:Y:S02]  /*0d20*/  LDG.E.128 R164, desc[UR4][R200.64+0x10] ;  /* 0x00001004c8a47981 */ /* 0x000124000c1e1d00 */
[----:B------:R-:W-:Y:S02]  /*0d30*/  IMAD.WIDE.U32 R172, R173, 0x10, R168 ;  /* 0x00000010adac7825 */ /* 0x000fe400078e00a8 */
[----:B------:R1:W4:Y:S01]  /*0d40*/  LDG.E.128 R168, desc[UR4][R196.64] ;  /* 0x00000004c4a87981 */ /* 0x000322000c1e1d00 */
[----:B-----5:R-:W-:-:S03]  /*0d50*/  ISETP.GE.AND P4, PT, R234, 0x1, PT ;  /* 0x00000001ea00780c */ /* 0x020fc60003f86270 */
[----:B------:R-:W4:Y:S10]  /*0d60*/  LDG.E.128 R172, desc[UR4][R172.64] ;  /* 0x00000004acac7981 */ /* 0x000f34000c1e1d00 */
[----:B------:R-:W-:-:S05]  /*0d70*/  @P4 IADD3 R0, R234, -0x1, RZ ;  /* 0xffffffffea004810 */ /* 0x000fca0007ffe0ff */
[----:B------:R-:W-:-:S05]  /*0d80*/  @P4 IMAD R0, R0, R237, RZ ;  /* 0x000000ed00004224 */ /* 0x000fca00078e02ff */
[----:B------:R-:W-:-:S04]  /*0d90*/  @P4 SHF.R.S32.HI R199, RZ, 0x1f, R0 ;  /* 0x0000001fffc74819 */ /* 0x000fc80000011400 */
[----:B0-----:R-:W-:Y:S02]  /*0da0*/  @P4 LEA.HI R200, R199, R0, RZ, 0x3 ;  /* 0x00000000c7c84211 */ /* 0x001fe400078f18ff */
[----:B------:R-:W-:Y:S02]  /*0db0*/  MOV R247, RZ ;  /* 0x000000ff00f77202 */ /* 0x000fe40000000f00 */
[----:B------:R-:W-:-:S04]  /*0dc0*/  @P4 LEA.HI.SX32 R247, R200, R235, 0x1d ;  /* 0x000000ebc8f74211 */ /* 0x000fc800078feaff */
[C---:B------:R-:W-:Y:S02]  /*0dd0*/  IADD3 R245, R247.reuse, 0x20, RZ ;  /* 0x00000020f7f57810 */ /* 0x040fe40007ffe0ff */
[C---:B------:R-:W-:Y:S02]  /*0de0*/  IADD3 R243, R247.reuse, 0x40, RZ ;  /* 0x00000040f7f37810 */ /* 0x040fe40007ffe0ff */
        /* <DEDUP_REMOVED lines=23> */
[C---:B----4-:R-:W-:Y:S01]  /*0f60*/  FADD.FTZ R229, -R196.reuse, R132 ;  /* 0x00000084c4e57221 */ /* 0x050fe20000010100 */
[----:B------:R-:W-:-:S03]  /*0f70*/  FADD.FTZ R201, -R196, R135 ;  /* 0x00000087c4c97221 */ /* 0x000fc60000010100 */
[----:B------:R-:W-:Y:S01]  /*0f80*/  FMUL.FTZ R229, R4, R229 ;  /* 0x000000e504e57220 */ /* 0x000fe20000410000 */
[C---:B------:R-:W-:Y:S01]  /*0f90*/  FADD.FTZ R143, -R196.reuse, R143 ;  /* 0x0000008fc48f7221 */ /* 0x040fe20000010100 */
[----:B------:R-:W-:Y:S02]  /*0fa0*/  HADD2.F32 R227, -RZ, R136.H0_H0 ;  /* 0x20000088ffe37230 */ /* 0x000fe40000004100 */
[--C-:B------:R-:W-:Y:S02]  /*0fb0*/  HADD2.F32 R223, -RZ, R137.reuse.H0_H0 ;  /* 0x20000089ffdf7230 */ /* 0x100fe40000004100 */
[----:B------:R-:W-:Y:S01]  /*0fc0*/  FADD.FTZ R225, -R196, R134 ;  /* 0x00000086c4e17221 */ /* 0x000fe20000010100 */
[----:B------:R-:W-:Y:S02]  /*0fd0*/  HADD2.F32 R137, -RZ, R137.H1_H1 ;  /* 0x30000089ff897230 */ /* 0x000fe40000004100 */
[----:B------:R-:W-:Y:S01]  /*0fe0*/  FMUL.FTZ R224, R4, R201 ;  /* 0x000000c904e07220 */ /* 0x000fe20000410000 */
[----:B------:R-:W-:-:S02]  /*0ff0*/  HADD2.F32 R215, -RZ, R139.H0_H0 ;  /* 0x2000008bffd77230 */ /* 0x000fc40000004100 */
[----:B------:R-:W-:Y:S01]  /*1000*/  FFMA.FTZ R24, R229, R227, R24 ;  /* 0x000000e3e5187223 */ /* 0x000fe20000010018 */
[----:B------:R-:W-:Y:S02]  /*1010*/  HADD2.F32 R136, -RZ, R136.H1_H1 ;  /* 0x30000088ff887230 */ /* 0x000fe40000004100 */
[----:B------:R-:W-:Y:S01]  /*1020*/  FADD.FTZ R84, R84, R227 ;  /* 0x000000e354547221 */ /* 0x000fe20000010000 */
[----:B------:R-:W-:Y:S02]  /*1030*/  HADD2.F32 R139, -RZ, R139.H1_H1 ;  /* 0x3000008bff8b7230 */ /* 0x000fe40000004100 */
[----:B------:R-:W-:Y:S01]  /*1040*/  FADD.FTZ R197, -R196, R133 ;  /* 0x00000085c4c57221 */ /* 0x000fe20000010100 */
[C---:B------:R-:W-:Y:S01]  /*1050*/  FMUL.FTZ R216, R4.reuse, R143 ;  /* 0x0000008f04d87220 */ /* 0x040fe20000410000 */
[----:B------:R-:W-:Y:S01]  /*1060*/  FMUL.FTZ R227, R193, R227 ;  /* 0x000000e3c1e37220 */ /* 0x000fe20000410000 */
[----:B------:R-:W-:Y:S01]  /*1070*/  FMUL.FTZ R225, R4, R225 ;  /* 0x000000e104e17220 */ /* 0x000fe20000410000 */
[-C--:B------:R-:W-:Y:S01]  /*1080*/  FFMA.FTZ R27, R224, R137.reuse, R27 ;  /* 0x00000089e01b7223 */ /* 0x080fe2000001001b */
[----:B------:R-:W-:Y:S01]  /*1090*/  FADD.FTZ R87, R87, R137 ;  /* 0x0000008957577221 */ /* 0x000fe20000010000 */
[----:B------:R-:W-:Y:S01]  /*10a0*/  FMUL.FTZ R222, R190, R137 ;  /* 0x00000089bede7220 */ /* 0x000fe20000410000 */
[----:B------:R-:W-:Y:S01]  /*10b0*/  FMUL.FTZ R228, R4, R197 ;  /* 0x000000c504e47220 */ /* 0x000fe20000410000 */
[-C--:B------:R-:W-:Y:S01]  /*10c0*/  FMUL.FTZ R226, R192, R136.reuse ;  /* 0x00000088c0e27220 */ /* 0x080fe20000410000 */
[----:B------:R-:W-:Y:S01]  /*10d0*/  FADD.FTZ R83, R83, R139 ;  /* 0x0000008b53537221 */ /* 0x000fe20000010000 */
[-C--:B------:R-:W-:Y:S01]  /*10e0*/  FFMA.FTZ R31, R216, R139.reuse, R31 ;  /* 0x0000008bd81f7223 */ /* 0x080fe2000001001f */
[----:B------:R-:W-:Y:S01]  /*10f0*/  FMUL.FTZ R214, R186, R139 ;  /* 0x0000008bbad67220 */ /* 0x000fe20000410000 */
[----:B------:R-:W-:Y:S01]  /*1100*/  FADD.FTZ R137, RZ, R227 ;  /* 0x000000e3ff897221 */ /* 0x000fe20000010000 */
[----:B------:R-:W-:Y:S01]  /*1110*/  FFMA.FTZ R139, R229, R227, RZ ;  /* 0x000000e3e58b7223 */ /* 0x000fe200000100ff */
[----:B------:R-:W-:Y:S01]  /*1120*/  FADD.FTZ R221, -R196, R140 ;  /* 0x0000008cc4dd7221 */ /* 0x000fe20000010100 */
[-C--:B------:R-:W-:Y:S01]  /*1130*/  FFMA.FTZ R26, R225, R223.reuse, R26 ;  /* 0x000000dfe11a7223 */ /* 0x080fe2000001001a */
[----:B------:R-:W-:Y:S01]  /*1140*/  FADD.FTZ R86, R86, R223 ;  /* 0x000000df56567221 */ /* 0x000fe20000010000 */
[C---:B------:R-:W-:Y:S01]  /*1150*/  FFMA.FTZ R25, R228.reuse, R136, R25 ;  /* 0x00000088e4197223 */ /* 0x040fe20000010019 */
[----:B------:R-:W-:Y:S01]  /*1160*/  FADD.FTZ R85, R85, R136 ;  /* 0x0000008855557221 */ /* 0x000fe20000010000 */
        /* <DEDUP_REMOVED lines=27> */
[----:B------:R-:W-:Y:S01]  /*1320*/  FADD.FTZ R145, -R196, R145 ;  /* 0x00000091c4917221 */ /* 0x000fe20000010100 */
[----:B------:R-:W-:Y:S01]  /*1330*/  FMUL.FTZ R213, R4, R213 ;  /* 0x000000d504d57220 */ /* 0x000fe20000410000 */
[----:B------:R-:W-:Y:S01]  /*1340*/  FADD.FTZ R137, R134, R215 ;  /* 0x000000d786897221 */ /* 0x000fe20000010000 */
[----:B------:R-:W-:Y:S01]  /*1350*/  FFMA.FTZ R139, R217, R215, R136 ;  /* 0x000000d7d98b7223 */ /* 0x000fe20000010088 */
[----:B------:R-:W-:Y:S02]  /*1360*/  HADD2.F32 R210, -RZ, R148.H1_H1 ;  /* 0x30000094ffd27230 */ /* 0x000fe40000004100 */
[C---:B------:R-:W-:Y:S01]  /*1370*/  FADD.FTZ R209, -R196.reuse, R146 ;  /* 0x00000092c4d17221 */ /* 0x040fe20000010100 */
[----:B0-----:R-:W-:Y:S01]  /*1380*/  FADD.FTZ R231, -R196, R156 ;  /* 0x0000009cc4e77221 */ /* 0x001fe20000010100 */
[----:B------:R-:W-:Y:S01]  /*1390*/  FMUL.FTZ R212, R4, R145 ;  /* 0x0000009104d47220 */ /* 0x000fe20000410000 */
[-C--:B------:R-:W-:Y:S01]  /*13a0*/  FFMA.FTZ R32, R213, R211.reuse, R32 ;  /* 0x000000d3d5207223 */ /* 0x080fe20000010020 */
[----:B------:R-:W-:Y:S01]  /*13b0*/  FADD.FTZ R76, R76, R211 ;  /* 0x000000d34c4c7221 */ /* 0x000fe20000010000 */
[----:B------:R-:W-:Y:S01]  /*13c0*/  FMUL.FTZ R211, R185, R211 ;  /* 0x000000d3b9d37220 */ /* 0x000fe20000410000 */
[----:B------:R-:W-:Y:S01]  /*13d0*/  FADD.FTZ R134, R137, R214 ;  /* 0x000000d689867221 */ /* 0x000fe20000010000 */
[----:B------:R-:W-:Y:S01]  /*13e0*/  FFMA.FTZ R136, R216, R214, R139 ;  /* 0x000000d6d8887223 */ /* 0x000fe2000001008b */
[----:B------:R-:W-:-:S02]  /*13f0*/  HADD2.F32 R207, -RZ, R149.H0_H0 ;  /* 0x20000095ffcf7230 */ /* 0x000fc40000004100 */
[----:B------:R-:W-:Y:S01]  /*1400*/  FADD.FTZ R147, -R196, R147 ;  /* 0x00000093c4937221 */ /* 0x000fe20000010100 */
[----:B------:R-:W-:Y:S02]  /*1410*/  HADD2.F32 R132, -RZ, R160.H0_H0 ;  /* 0x200000a0ff847230 */ /* 0x000fe40000004100 */
[C---:B------:R-:W-:Y:S01]  /*1420*/  FMUL.FTZ R209, R4.reuse, R209 ;  /* 0x000000d104d17220 */ /* 0x040fe20000410000 */
[----:B------:R-:W-:Y:S01]  /*1430*/  FMUL.FTZ R197, R4, R231 ;  /* 0x000000e704c57220 */ /* 0x000fe20000410000 */
[-C--:B------:R-:W-:Y:S01]  /*1440*/  FFMA.FTZ R33, R212, R210.reuse, R33 ;  /* 0x000000d2d4217223 */ /* 0x080fe20000010021 */
[----:B------:R-:W-:Y:S01]  /*1450*/  FADD.FTZ R77, R77, R210 ;  /* 0x000000d24d4d7221 */ /* 0x000fe20000010000 */
[----:B------:R-:W-:Y:S01]  /*1460*/  FMUL.FTZ R210, R184, R210 ;  /* 0x000000d2b8d27220 */ /* 0x000fe20000410000 */
[----:B------:R-:W-:Y:S01]  /*1470*/  FADD.FTZ R137, R134, R211 ;  /* 0x000000d386897221 */ /* 0x000fe20000010000 */
[----:B------:R-:W-:Y:S01]  /*1480*/  FFMA.FTZ R139, R213, R211, R136 ;  /* 0x000000d3d58b7223 */ /* 0x000fe20000010088 */
[----:B------:R-:W-:-:S02]  /*1490*/  HADD2.F32 R206, -RZ, R149.H1_H1 ;  /* 0x30000095ffce7230 */ /* 0x000fc40000004100 */
[C---:B------:R-:W-:Y:S01]  /*14a0*/  FADD.FTZ R135, -R196.reuse, R179 ;  /* 0x000000b3c4877221 */ /* 0x040fe20000010100 */
[----:B------:R-:W-:Y:S01]  /*14b0*/  FADD.FTZ R205, -R196, R152 ;  /* 0x00000098c4cd7221 */ /* 0x000fe20000010100 */
[----:B------:R-:W-:Y:S01]  /*14c0*/  FMUL.FTZ R208, R4, R147 ;  /* 0x0000009304d07220 */ /* 0x000fe20000410000 */
[-C--:B------:R-:W-:Y:S01]  /*14d0*/  FFMA.FTZ R34, R209, R207.reuse, R34 ;  /* 0x000000cfd1227223 */ /* 0x080fe20000010022 */
[----:B------:R-:W-:Y:S01]  /*14e0*/  FADD.FTZ R78, R78, R207 ;  /* 0x000000cf4e4e7221 */ /* 0x000fe20000010000 */
[-C--:B------:R-:W-:Y:S01]  /*14f0*/  FFMA.FTZ R40, R197, R132.reuse, R40 ;  /* 0x00000084c5287223 */ /* 0x080fe20000010028 */
[----:B------:R-:W-:Y:S01]  /*1500*/  FADD.FTZ R68, R68, R132 ;  /* 0x0000008444447221 */ /* 0x000fe20000010000 */
[----:B------:R-:W-:Y:S01]  /*1510*/  FMUL.FTZ R179, R21, R132 ;  /* 0x0000008415b37220 */ /* 0x000fe20000410000 */
        /* <DEDUP_REMOVED lines=11> */
[----:B------:R-:W-:Y:S02]  /*15d0*/  HADD2.F32 R202, -RZ, R150.H1_H1 ;  /* 0x30000096ffca7230 */ /* 0x000fe40000004100 */
[----:B------:R-:W-:Y:S01]  /*15e0*/  FADD.FTZ R149, -R196, R154 ;  /* 0x0000009ac4957221 */ /* 0x000fe20000010100 */
        /* <DEDUP_REMOVED lines=29> */
[----:B------:R-:W-:Y:S01]  /*17c0*/  FFMA.FTZ R139, R201, R199, R134 ;  /* 0x000000c7c98b7223 */ /* 0x000fe20000010086 */
[C---:B------:R-:W-:Y:S01]  /*17d0*/  FADD.FTZ R249, -R196.reuse, R158 ;  /* 0x0000009ec4f97221 */ /* 0x040fe20000010100 */
        /* <DEDUP_REMOVED lines=12> */
[----:B------:R-:W-:Y:S01]  /*18a0*/  FFMA.FTZ R134, R200, R198, R139 ;  /* 0x000000c6c8867223 */ /* 0x000fe2000001008b */
[----:B------:R-:W-:-:S02]  /*18b0*/  HADD2.F32 R154, -RZ, R161.H0_H0 ;  /* 0x200000a1ff9a7230 */ /* 0x000fc40000004100 */
[----:B------:R-:W-:Y:S01]  /*18c0*/  FMUL.FTZ R141, R4, R249 ;  /* 0x000000f9048d7220 */ /* 0x000fe20000410000 */
[-C--:B------:R-:W-:Y:S01]  /*18d0*/  FFMA.FTZ R41, R196, R152.reuse, R41 ;  /* 0x00000098c4297223 */ /* 0x080fe20000010029 */
[----:B------:R-:W-:Y:S01]  /*18e0*/  FADD.FTZ R69, R69, R152 ;  /* 0x0000009845457221 */ /* 0x000fe20000010000 */
[----:B------:R-:W-:Y:S01]  /*18f0*/  FMUL.FTZ R152, R20, R152 ;  /* 0x0000009814987220 */ /* 0x000fe20000410000 */
[----:B------:R-:W-:Y:S01]  /*1900*/  FADD.FTZ R137, R132, R179 ;  /* 0x000000b384897221 */ /* 0x000fe20000010000 */
[----:B------:R-:W-:Y:S01]  /*1910*/  FFMA.FTZ R139, R197, R179, R134 ;  /* 0x000000b3c58b7223 */ /* 0x000fe20000010086 */
[----:B------:R-:W-:Y:S02]  /*1920*/  HADD2.F32 R155, -RZ, R161.H1_H1 ;  /* 0x300000a1ff9b7230 */ /* 0x000fe40000004100 */
        /* <DEDUP_REMOVED lines=49> */
[----:B------:R-:W-:Y:S01]  /*1c40*/  FFMA.FTZ R49, R146, R161, R49 ;  /* 0x000000a192317223 */ /* 0x000fe20000010031 */
[----:B------:R-:W-:Y:S01]  /*1c50*/  FADD.FTZ R61, R61, R161 ;  /* 0x000000a13d3d7221 */ /* 0x000fe20000010000 */
[----:B------:R-:W-:Y:S01]  /*1c60*/  FMUL.FTZ R149, R4, R165 ;  /* 0x000000a504957220 */ /* 0x000fe20000410000 */
[----:B------:R-:W-:Y:S01]  /*1c70*/  FMUL.FTZ R161, R12, R161 ;  /* 0x000000a10ca17220 */ /* 0x000fe20000410000 */
[----:B------:R-:W-:Y:S01]  /*1c80*/  FADD.FTZ R132, R139, R160 ;  /* 0x000000a08b847221 */ /* 0x000fe20000010000 */
[----:B------:R-:W-:Y:S01]  /*1c90*/  FFMA.FTZ R137, R147, R160, R134 ;  /* 0x000000a093897223 */ /* 0x000fe20000010086 */
[----:B------:R-:W-:Y:S02]  /*1ca0*/  HADD2.F32 R163, -RZ, R173.H1_H1 ;  /* 0x300000adffa37230 */ /* 0x000fe40000004100 */
[----:B------:R-:W-:Y:S01]  /*1cb0*/  FMUL.FTZ R148, R4, R171 ;  /* 0x000000ab04947220 */ /* 0x000fe20000410000 */
[-C--:B------:R-:W-:Y:S01]  /*1cc0*/  FFMA.FTZ R50, R149, R162.reuse, R50 ;  /* 0x000000a295327223 */ /* 0x080fe20000010032 */
[----:B------:R-:W-:Y:S01]  /*1cd0*/  FADD.FTZ R62, R62, R162 ;  /* 0x000000a23e3e7221 */ /* 0x000fe20000010000 */
[----:B------:R-:W-:Y:S01]  /*1ce0*/  FADD.FTZ R139, R132, R161 ;  /* 0x000000a1848b7221 */ /* 0x000fe20000010000 */
[----:B------:R-:W-:Y:S01]  /*1cf0*/  FMUL.FTZ R162, R11, R162 ;  /* 0x000000a20ba27220 */ /* 0x000fe20000410000 */
        /* <DEDUP_REMOVED lines=38> */
.L_x_9429:
[----:B------:R-:W-:Y:S05]  /*1f60*/  BSYNC B1 ;  /* 0x0000000000017941 */ /* 0x000fea0003800000 */
.L_x_9427:
        /* <DEDUP_REMOVED lines=28> */
.L_x_9507:
        /* <DEDUP_REMOVED lines=31> */
.L_x_9432:
[----:B------:R-:W-:Y:S05]  /*2320*/  BSYNC B1 ;  /* 0x0000000000017941 */ /* 0x000fea0003800000 */
.L_x_9431:
        /* <DEDUP_REMOVED lines=8> */
.L_x_9434:
[----:B------:R-:W-:Y:S05]  /*23b0*/  BSYNC B1 ;  /* 0x0000000000017941 */ /* 0x000fea0003800000 */
.L_x_9433:
        /* <DEDUP_REMOVED lines=9> */
.L_x_9436:
[----:B------:R-:W-:Y:S05]  /*2450*/  BSYNC B1 ;  /* 0x0000000000017941 */ /* 0x000fea0003800000 */
.L_x_9435:
        /* <DEDUP_REMOVED lines=9> */
.L_x_9438:
[----:B------:R-:W-:Y:S05]  /*24f0*/  BSYNC B1 ;  /* 0x0000000000017941 */ /* 0x000fea0003800000 */
.L_x_9437:
        /* <DEDUP_REMOVED lines=27> */
.L_x_9440:
[----:B------:R-:W-:Y:S05]  /*26b0*/  BSYNC B1 ;  /* 0x0000000000017941 */ /* 0x000fea0003800000 */
.L_x_9439:
        /* <DEDUP_REMOVED lines=13> */
.L_x_9442:
[----:B------:R-:W-:Y:S05]  /*2790*/  BSYNC B1 ;  /* 0x0000000000017941 */ /* 0x000fea0003800000 */
.L_x_9441:
        /* <DEDUP_REMOVED lines=15> */
.L_x_9444:
[----:B------:R-:W-:Y:S05]  /*2890*/  BSYNC B1 ;  /* 0x0000000000017941 */ /* 0x000fea0003800000 */
.L_x_9443:
        /* <DEDUP_REMOVED lines=9> */
.L_x_9446:
[----:B------:R-:W-:Y:S05]  /*2930*/  BSYNC B1 ;  /* 0x0000000000017941 */ /* 0x000fea0003800000 */
.L_x_9445:
[----:B------:R-:W-:Y:S01]  /*2940*/  SEL R133, R248, R125, P0 ;  /* 0x0000007df8857207 */ /* 0x000fe20000000000 */
[----:B------:R-:W-:Y:S01]  /*2950*/  HFMA2.MMA R234, -RZ, RZ, 0, 0 ;  /* 0x00000000ffea7435 */ /* 0x000fe200000001ff */
        /* <DEDUP_REMOVED lines=27> */
[----:B------:R-:W-:Y:S02]  /*2b10*/  @P4 F2FP.F16.F32.PACK_AB R169, RZ, R169 ;  /* 0x000000a9ffa9423e */ /* 0x000fe400000000ff */
[----:B------:R-:W-:Y:S01]  /*2b20*/  @P4 F2FP.F16.F32.PACK_AB R239, RZ, R239 ;  /* 0x000000efffef423e */ /* 0x000fe200000000ff */
[----:B------:R-:W-:Y:S01]  /*2b30*/  @P4 FMUL.FTZ R136, R137, R136 ;  /* 0x0000008889884220 */ /* 0x000fe20000410000 */
[----:B------:R-:W-:-:S02]  /*2b40*/  @P4 F2FP.F16.F32.PACK_AB R166, RZ, R166 ;  /* 0x000000a6ffa6423e */ /* 0x000fc400000000ff */
[----:B------:R-:W1:Y:S01]  /*2b50*/  @P4 LDC.64 R134, c[0x0][0x298] ;  /* 0x0000a600ff864b82 */ /* 0x000e620000000a00 */
[----:B------:R-:W-:Y:S02]  /*2b60*/  @P4 F2FP.F16.F32.PACK_AB R138, RZ, R138 ;  /* 0x0000008aff8a423e */ /* 0x000fe400000000ff */
[----:B------:R-:W-:Y:S02]  /*2b70*/  @P4 FSEL R136, R136, RZ, P2 ;  /* 0x000000ff88884208 */ /* 0x000fe40001000000 */
[----:B------:R-:W-:Y:S01]  /*2b80*/  @P4 F2FP.F16.F32.PACK_AB R164, RZ, R164 ;  /* 0x000000a4ffa4423e */ /* 0x000fe200000000ff */
        /* <DEDUP_REMOVED lines=9> */
[----:B------:R-:W-:Y:S02]  /*2c20*/  @P4 F2FP.F16.F32.PACK_AB R136, RZ, R136 ;  /* 0x00000088ff88423e */ /* 0x000fe400000000ff */
[----:B------:R-:W-:Y:S02]  /*2c30*/  @!P5 ISETP.NE.AND.EX P6, PT, R0, RZ, PT, P6 ;  /* 0x000000ff0000d20c */ /* 0x000fe40003fc5360 */
[----:B------:R-:W-:Y:S01]  /*2c40*/  @P4 PRMT R128, R128, 0x5410, R138 ;  /* 0x0000541080804816 */ /* 0x000fe2000000008a */
[----:B-1----:R-:W-:Y:S01]  /*2c50*/  @P4 FMUL.FTZ R139, R139, R135 ;  /* 0x000000878b8b4220 */ /* 0x002fe20000410000 */
[----:B------:R-:W-:-:S02]  /*2c60*/  @P4 F2FP.F16.F32.PACK_AB R135, RZ, R132 ;  /* 0x00000084ff87423e */ /* 0x000fc400000000ff */
[----:B------:R-:W0:Y:S01]  /*2c70*/  @P4 LDC.64 R132, c[0x0][0x2f8] ;  /* 0x0000be00ff844b82 */ /* 0x000e220000000a00 */
[----:B------:R-:W-:Y:S01]  /*2c80*/  @P4 FMUL.FTZ R134, R139, R134 ;  /* 0x000000868b864220 */ /* 0x000fe20000410000 */
[----:B------:R-:W-:Y:S02]  /*2c90*/  @!P5 FSEL R235, R96, RZ, P6 ;  /* 0x000000ff60ebd208 */ /* 0x000fe40003000000 */
[----:B------:R-:W-:Y:S02]  /*2ca0*/  @!P5 ISETP.NE.U32.AND P6, PT, R2, RZ, PT ;  /* 0x000000ff0200d20c */ /* 0x000fe40003fc5070 */
[----:B------:R-:W-:Y:S02]  /*2cb0*/  @P4 FSEL R134, R134, RZ, P3 ;  /* 0x000000ff86864208 */ /* 0x000fe40001800000 */
[----:B------:R-:W-:Y:S02]  /*2cc0*/  @!P5 ISETP.NE.U32.AND P3, PT, R2, RZ, PT ;  /* 0x000000ff0200d20c */ /* 0x000fe40003f65070 */
[----:B------:R-:W-:-:S02]  /*2cd0*/  @P4 F2FP.F16.F32.PACK_AB R134, RZ, R134 ;  /* 0x00000086ff86423e */ /* 0x000fc400000000ff */
        /* <DEDUP_REMOVED lines=16> */
.L_x_9448:
[----:B------:R-:W-:Y:S05]  /*2de0*/  BSYNC B1 ;  /* 0x0000000000017941 */ /* 0x000fea0003800000 */
.L_x_9447:
        /* <DEDUP_REMOVED lines=10> */
.L_x_9450:
[----:B------:R-:W-:Y:S05]  /*2e90*/  BSYNC B1 ;  /* 0x0000000000017941 */ /* 0x000fea0003800000 */
.L_x_9449:
        /* <DEDUP_REMOVED lines=10> */
.L_x_9452:
[----:B------:R-:W-:Y:S05]  /*2f40*/  BSYNC B1 ;  /* 0x0000000000017941 */ /* 0x000fea0003800000 */
.L_x_9451:
        /* <DEDUP_REMOVED lines=8> */
.L_x_9454:
[----:B------:R-:W-:Y:S05]  /*2fd0*/  BSYNC B1 ;  /* 0x0000000000017941 */ /* 0x000fea0003800000 */
.L_x_9453:
        /* <DEDUP_REMOVED lines=24> */
.L_x_9456:
[----:B------:R-:W-:Y:S05]  /*3160*/  BSYNC B1 ;  /* 0x0000000000017941 */ /* 0x000fea0003800000 */
.L_x_9455:
        /* <DEDUP_REMOVED lines=13> */
.L_x_9458:
[----:B------:R-:W-:Y:S05]  /*3240*/  BSYNC B1 ;  /* 0x0000000000017941 */ /* 0x000fea0003800000 */
.L_x_9457:
        /* <DEDUP_REMOVED lines=15> */
.L_x_9460:
[----:B------:R-:W-:Y:S05]  /*3340*/  BSYNC B1 ;  /* 0x0000000000017941 */ /* 0x000fea0003800000 */
.L_x_9459:
        /* <DEDUP_REMOVED lines=9> */
.L_x_9462:
[----:B------:R-:W-:Y:S05]  /*33e0*/  BSYNC B1 ;  /* 0x0000000000017941 */ /* 0x000fea0003800000 */
.L_x_9461:
        /* <DEDUP_REMOVED lines=48> */
.L_x_9464:
[----:B------:R-:W-:Y:S05]  /*36f0*/  BSYNC B1 ;  /* 0x0000000000017941 */ /* 0x000fea0003800000 */
.L_x_9463:
        /* <DEDUP_REMOVED lines=15> */
.L_x_9466:
[----:B------:R-:W-:Y:S05]  /*37f0*/  BSYNC B1 ;  /* 0x0000000000017941 */ /* 0x000fea0003800000 */
.L_x_9465:
        /* <DEDUP_REMOVED lines=15> */
.L_x_9468:
[----:B------:R-:W-:Y:S05]  /*38f0*/  BSYNC B1 ;  /* 0x0000000000017941 */ /* 0x000fea0003800000 */
.L_x_9467:
        /* <DEDUP_REMOVED lines=15> */
.L_x_9470:
[----:B------:R-:W-:Y:S05]  /*39f0*/  BSYNC B1 ;  /* 0x0000000000017941 */ /* 0x000fea0003800000 */
.L_x_9469:
        /* <DEDUP_REMOVED lines=15> */
.L_x_9472:
[----:B------:R-:W-:Y:S05]  /*3af0*/  BSYNC B1 ;  /* 0x0000000000017941 */ /* 0x000fea0003800000 */
.L_x_9471:
        /* <DEDUP_REMOVED lines=15> */
.L_x_9474:
[----:B------:R-:W-:Y:S05]  /*3bf0*/  BSYNC B1 ;  /* 0x0000000000017941 */ /* 0x000fea0003800000 */
.L_x_9473:
[----:B------:R-:W-:Y:S01]  /*3c00*/  @!P5 ISETP.NE.U32.AND P2, PT, R2, RZ, PT ;  /* 0x000000ff0200d20c */ /* 0x000fe20003f45070 */
[----:B------:R-:W-:Y:S01]  /*3c10*/  BSSY B1, `(.L_x_9475) ;  /* 0x000000e000017945 */ /* 0x000fe20003800000 */
[----:B------:R-:W-:Y:S02]  /*3c20*/  @P4 FSEL R165, R165, RZ, P3 ;  /* 0x000000ffa5a54208 */ /* 0x000fe40001800000 */
[----:B------:R-:W-:Y:S02]  /*3c30*/  @!P5 ISETP.NE.AND.EX P2, PT, R0, RZ, PT, P2 ;  /* 0x000000ff0000d20c */ /* 0x000fe40003f45320 */
[----:B------:R-:W-:Y:S02]  /*3c40*/  @P4 LOP3.LUT P3, RZ, R243, 0xff0000, RZ, 0xc0, !PT ;  /* 0x00ff0000f3ff4812 */ /* 0x000fe4000786c0ff */
[----:B------:R-:W-:Y:S02]  /*3c50*/  @P4 F2FP.F16.F32.PACK_AB R238, RZ, R238 ;  /* 0x000000eeffee423e */ /* 0x000fe400000000ff */
[----:B------:R-:W-:-:S02]  /*3c60*/  @P4 F2FP.F16.F32.PACK_AB R237, RZ, R237 ;  /* 0x000000edffed423e */ /* 0x000fc400000000ff */
        /* <DEDUP_REMOVED lines=8> */
.L_x_9476:
[----:B------:R-:W-:Y:S05]  /*3cf0*/  BSYNC B1 ;  /* 0x0000000000017941 */ /* 0x000fea0003800000 */
.L_x_9475:
[----:B------:R-:W0:Y:S01]  /*3d00*/  @P4 LDC.64 R132, c[0x0][0x2f8] ;  /* 0x0000be00ff844b82 */ /* 0x000e220000000a00 */
[----:B------:R-:W-:Y:S01]  /*3d10*/  @P4 F2FP.F16.F32.PACK_AB R235, RZ, R235 ;  /* 0x000000ebffeb423e */ /* 0x000fe200000000ff */
[----:B------:R-:W-:Y:S01]  /*3d20*/  BSSY B1, `(.L_x_9477) ;  /* 0x0000031000017945 */ /* 0x000fe20003800000 */
[----:B------:R-:W-:Y:S02]  /*3d30*/  @P4 F2FP.F16.F32.PACK_AB R171, RZ, R171 ;  /* 0x000000abffab423e */ /* 0x000fe400000000ff */
[----:B------:R-:W-:Y:S02]  /*3d40*/  @P4 F2FP.F16.F32.PACK_AB R236, RZ, R236 ;  /* 0x000000ecffec423e */ /* 0x000fe400000000ff */
[----:B------:R-:W-:Y:S01]  /*3d50*/  @P4 IADD3 R137, R234, 0x20, RZ ;  /* 0x00000020ea894810 */ /* 0x000fe20007ffe0ff */
[----:B------:R-:W1:Y:S01]  /*3d60*/  @P4 LDC.64 R134, c[0x0][0x298] ;  /* 0x0000a600ff864b82 */ /* 0x000e620000000a00 */
[----:B------:R-:W-:Y:S02]  /*3d70*/  @P4 PRMT R128, R238, 0x7610, R128 ;  /* 0x00007610ee804816 */ /* 0x000fe40000000080 */
[----:B------:R-:W-:-:S02]  /*3d80*/  @P4 F2FP.F16.F32.PACK_AB R233, RZ, R233 ;  /* 0x000000e9ffe9423e */ /* 0x000fc400000000ff */
[----:B------:R-:W-:Y:S02]  /*3d90*/  @P4 PRMT R129, R235, 0x7610, R129 ;  /* 0x00007610eb814816 */ /* 0x000fe40000000081 */
[----:B------:R-:W-:Y:S02]  /*3da0*/  @P4 F2FP.F16.F32.PACK_AB R170, RZ, R170 ;  /* 0x000000aaffaa423e */ /* 0x000fe400000000ff */
[----:B------:R-:W-:Y:S02]  /*3db0*/  @P4 F2FP.F16.F32.PACK_AB R244, RZ, R244 ;  /* 0x000000f4fff4423e */ /* 0x000fe400000000ff */
        /* <DEDUP_REMOVED lines=8> */
[----:B------:R-:W-:Y:S01]  /*3e40*/  @P4 F2FP.F16.F32.PACK_AB R233, RZ, R165 ;  /* 0x000000a5ffe9423e */ /* 0x000fe200000000ff */
[----:B-1----:R-:W-:Y:S01]  /*3e50*/  @P4 FMUL.FTZ R135, R166, R135 ;  /* 0x00000087a6874220 */ /* 0x002fe20000410000 */
[----:B------:R-:W-:Y:S01]  /*3e60*/  @P4 F2FP.F16.F32.PACK_AB R239, RZ, R239 ;  /* 0x000000efffef423e */ /* 0x000fe200000000ff */
[----:B------:R1:W-:Y:S01]  /*3e70*/  @P4 STG.E.128 desc[UR4][R136.64], R128 ;  /* 0x0000008088004986 */ /* 0x0003e2000c101d04 */
[----:B------:R-:W2:Y:S01]  /*3e80*/  @P1 LDC.64 R170, c[0x0][0x308] ;  /* 0x0000c200ffaa1b82 */ /* 0x000ea20000000a00 */
[----:B------:R-:W-:Y:S01]  /*3e90*/  @P4 FMUL.FTZ R235, R135, R134 ;  /* 0x0000008687eb4220 */ /* 0x000fe20000410000 */
[----:B------:R-:W-:Y:S02]  /*3ea0*/  @P4 F2FP.F16.F32.PACK_AB R245, RZ, R245 ;  /* 0x000000f5fff5423e */ /* 0x000fe400000000ff */
[----:B------:R-:W-:-:S02]  /*3eb0*/  @P4 F2FP.F16.F32.PACK_AB R174, RZ, R174 ;  /* 0x000000aeffae423e */ /* 0x000fc400000000ff */
[----:B------:R-:W-:Y:S02]  /*3ec0*/  @P4 FSEL R235, R235, RZ, P6 ;  /* 0x000000ffebeb4208 */ /* 0x000fe40003000000 */
[----:B------:R-:W3:Y:S01]  /*3ed0*/  @P4 LDC.64 R134, c[0x0][0x298] ;  /* 0x0000a600ff864b82 */ /* 0x000ee20000000a00 */
[----:B------:R-:W-:Y:S02]  /*3ee0*/  @!P5 ISETP.NE.U32.AND P6, PT, R2, RZ, PT ;  /* 0x000000ff0200d20c */ /* 0x000fe40003fc5070 */
[----:B------:R-:W-:Y:S02]  /*3ef0*/  @P4 LOP3.LUT P2, RZ, R243, 0xff000000, RZ, 0xc0, !PT ;  /* 0xff000000f3ff4812 */ /* 0x000fe4000784c0ff */
[----:B------:R-:W-:Y:S01]  /*3f00*/  @!P5 ISETP.NE.AND.EX P6, PT, R0, RZ, PT, P6 ;  /* 0x000000ff0000d20c */ /* 0x000fe20003fc5360 */
[----:B0-----:R-:W-:Y:S01]  /*3f10*/  @P4 FMUL.FTZ R133, R167, R133 ;  /* 0x00000085a7854220 */ /* 0x001fe20000410000 */
[----:B------:R-:W-:Y:S02]  /*3f20*/  @P4 F2FP.F16.F32.PACK_AB R235, RZ, R235 ;  /* 0x000000ebffeb423e */ /* 0x000fe400000000ff */
[----:B-1----:R-:W-:Y:S01]  /*3f30*/  @P4 F2FP.F16.F32.PACK_AB R137, RZ, R164 ;  /* 0x000000a4ff89423e */ /* 0x002fe200000000ff */
        /* <DEDUP_REMOVED lines=15> */
.L_x_9478:
[----:B------:R-:W-:Y:S05]  /*4030*/  BSYNC B1 ;  /* 0x0000000000017941 */ /* 0x000fea0003800000 */
.L_x_9477:
[----:B------:R-:W-:Y:S01]  /*4040*/  @P4 FMUL.FTZ R135, R236, R135 ;  /* 0x00000087ec874220 */ /* 0x000fe20000410000 */
[----:B------:R-:W-:Y:S01]  /*4050*/  @P4 FSEL R132, R132, RZ, P3 ;  /* 0x000000ff84844208 */ /* 0x000fe20001800000 */
[----:B------:R-:W-:Y:S01]  /*4060*/  @P1 IMAD.WIDE.U32 R170, R195, 0x20, R170 ;  /* 0x00000020c3aa1825 */ /* 0x000fe200078e00aa */
[----:B------:R-:W-:-:S03]  /*4070*/  SEL R133, R168, R121, P0 ;  /* 0x00000079a8857207 */ /* 0x000fc60000000000 */
[----:B------:R-:W-:Y:S01]  /*4080*/  @P4 FMUL.FTZ R137, R135, R134 ;  /* 0x0000008687894220 */ /* 0x000fe20000410000 */
[----:B------:R-:W-:Y:S01]  /*4090*/  @P4 F2FP.F16.F32.PACK_AB R174, RZ, R132 ;  /* 0x00000084ffae423e */ /* 0x000fe200000000ff */
        /* <DEDUP_REMOVED lines=12> */
[----:B------:R-:W-:Y:S02]  /*4160*/  @P4 F2FP.F16.F32.PACK_AB R168, RZ, R168 ;  /* 0x000000a8ffa8423e */ /* 0x000fe400000000ff */
        /* <DEDUP_REMOVED lines=34> */
.L_x_9480:
[----:B------:R-:W-:Y:S05]  /*4390*/  BSYNC B1 ;  /* 0x0000000000017941 */ /* 0x000fea0003800000 */
.L_x_9479:
        /* <DEDUP_REMOVED lines=8> */
.L_x_9482:
[----:B------:R-:W-:Y:S05]  /*4420*/  BSYNC B1 ;  /* 0x0000000000017941 */ /* 0x000fea0003800000 */
.L_x_9481:
        /* <DEDUP_REMOVED lines=17> */
.L_x_9484:
[----:B------:R-:W-:Y:S05]  /*4540*/  BSYNC B1 ;  /* 0x0000000000017941 */ /* 0x000fea0003800000 */
.L_x_9483:
        /* <DEDUP_REMOVED lines=9> */
.L_x_9486:
[----:B------:R-:W-:Y:S05]  /*45e0*/  BSYNC B1 ;  /* 0x0000000000017941 */ /* 0x000fea0003800000 */
.L_x_9485:
        /* <DEDUP_REMOVED lines=8> */
.L_x_9488:
[----:B------:R-:W-:Y:S05]  /*4670*/  BSYNC B1 ;  /* 0x0000000000017941 */ /* 0x000fea0003800000 */
.L_x_9487:
        /* <DEDUP_REMOVED lines=8> */
.L_x_9490:
[----:B------:R-:W-:Y:S05]  /*4700*/  BSYNC B1 ;  /* 0x0000000000017941 */ /* 0x000fea0003800000 */
.L_x_9489:
        /* <DEDUP_REMOVED lines=17> */
.L_x_9492:
[----:B------:R-:W-:Y:S05]  /*4820*/  BSYNC B1 ;  /* 0x0000000000017941 */ /* 0x000fea0003800000 */
.L_x_9491:
        /* <DEDUP_REMOVED lines=15> */
[----:B------:R-:W-:-:S02]  /*4920*/  @P4 F2FP.F16.F32.PACK_AB R165, RZ, R165 ;  /* 0x000000a5ffa5423e */ /* 0x000fc400000000ff */
[----:B------:R-:W-:Y:S02]  /*4930*/  @P4 F2FP.F16.F32.PACK_AB R168, RZ, R168 ;  /* 0x000000a8ffa8423e */ /* 0x000fe400000000ff */
[----:B------:R-:W-:Y:S02]  /*4940*/  @P4 FSEL R136, R136, RZ, P6 ;  /* 0x000000ff88884208 */ /* 0x000fe40003000000 */
[----:B------:R-:W-:Y:S02]  /*4950*/  @P4 F2FP.F16.F32.PACK_AB R134, RZ, R134 ;  /* 0x00000086ff86423e */ /* 0x000fe400000000ff */
[----:B------:R-:W-:Y:S02]  /*4960*/  @!P5 ISETP.NE.U32.AND P2, PT, R2, RZ, PT ;  /* 0x000000ff0200d20c */ /* 0x000fe40003f45070 */
[----:B------:R-:W-:Y:S02]  /*4970*/  @P4 F2FP.F16.F32.PACK_AB R166, RZ, R166 ;  /* 0x000000a6ffa6423e */ /* 0x000fe400000000ff */
[----:B------:R-:W-:-:S02]  /*4980*/  @P4 F2FP.F16.F32.PACK_AB R132, RZ, R132 ;  /* 0x00000084ff84423e */ /* 0x000fc400000000ff */
[----:B------:R-:W-:Y:S02]  /*4990*/  @P4 F2FP.F16.F32.PACK_AB R136, RZ, R136 ;  /* 0x00000088ff88423e */ /* 0x000fe400000000ff */
[----:B------:R-:W-:Y:S02]  /*49a0*/  @P4 F2FP.F16.F32.PACK_AB R138, RZ, R138 ;  /* 0x0000008aff8a423e */ /* 0x000fe400000000ff */
        /* <DEDUP_REMOVED lines=23> */
.L_x_9494:
[----:B------:R-:W-:Y:S05]  /*4b20*/  BSYNC B1 ;  /* 0x0000000000017941 */ /* 0x000fea0003800000 */
.L_x_9493:
        /* <DEDUP_REMOVED lines=11> */
[----:B------:R-:W-:Y:S01]  /*4be0*/  @P4 F2FP.F16.F32.PACK_AB R0, RZ, R0 ;  /* 0x00000000ff00423e */ /* 0x000fe200000000ff */
        /* <DEDUP_REMOVED lines=8> */
.L_x_9426:
[----:B------:R-:W-:Y:S05]  /*4c70*/  BSYNC B0 ;  /* 0x0000000000007941 */ /* 0x000fea0003800000 */
.L_x_9424:
        /* <DEDUP_REMOVED lines=97> */
[----:B------:R-:W-:Y:S01]  /*5290*/  STS.128 [R0+0xc00], R48 ;  /* 0x000c003000007388 */ /* 0x000fe20000000c00 */
[----:B------:R-:W-:-:S03]  /*52a0*/  IADD3.X R3, RZ, RZ, RZ, P0, !PT ;  /* 0x000000ffff037210 */ /* 0x000fc600007fe4ff */
[----:B------:R-:W-:Y:S01]  /*52b0*/  STS.128 [R0+0xc10], R52 ;  /* 0x000c103400007388 */ /* 0x000fe20000000c00 */
[C---:B------:R-:W-:Y:S02]  /*52c0*/  SHF.L.U64.HI R20, R28.reuse, 0x2, R3 ;  /* 0x000000021c147819 */ /* 0x040fe40000010203 */
[----:B------:R-:W-:Y:S01]  /*52d0*/  SHF.L.U32 R3, R28, 0x2, RZ ;  /* 0x000000021c037819 */ /* 0x000fe200000006ff */
[----:B------:R-:W-:Y:S03]  /*52e0*/  BAR.SYNC.DEFER_BLOCKING 0x0 ;  /* 0x0000000000007b1d */ /* 0x000fe60000010000 */
[----:B------:R-:W-:-:S03]  /*52f0*/  IADD3 R2, P0, R3, UR6, RZ ;  /* 0x0000000603027c10 */ /* 0x000fc6000ff1e0ff */
        /* <DEDUP_REMOVED lines=84> */
.L_x_9430:
        /* <DEDUP_REMOVED lines=8> */
.L_x_9497:
[----:B------:R-:W-:Y:S05]  /*58c0*/  BSYNC B1 ;  /* 0x0000000000017941 */ /* 0x000fea0003800000 */
.L_x_9496:
        /* <DEDUP_REMOVED lines=8> */
.L_x_9498:
[----:B------:R-:W-:Y:S01]  /*5950*/  FADD.FTZ R133, R133, R134 ;  /* 0x0000008685857221 */ /* 0x000fe20000010000 */
[----:B------:R-:W-:-:S04]  /*5960*/  HFMA2.MMA R169, -RZ, RZ, 0, 1.1920928955078125e-07 ;  /* 0x00000002ffa97435 */ /* 0x000fc800000001ff */
[----:B------:R-:W-:Y:S02]  /*5970*/  MOV R170, R133 ;  /* 0x0000008500aa7202 */ /* 0x000fe40000000f00 */
[----:B------:R-:W-:-:S07]  /*5980*/  MOV R135, R168 ;  /* 0x000000a800877202 */ /* 0x000fce0000000f00 */
[----:B------:R-:W-:Y:S05]  /*5990*/  WARPSYNC.COLLECTIVE R167, `(.L_x_9499) ;  /* 0x00000000a7087348 */ /* 0x000fea0003c00000 */
[----:B------:R0:W1:Y:S02]  /*59a0*/  SHFL.BFLY P0, R168, R170, R169, R174 ;  /* 0x0c0000a9aaa87389 */ /* 0x00006400000000ae */
[----:B01----:R-:W-:Y:S01]  /*59b0*/  ENDCOLLECTIVE ;  /* 0x000000000000791b */ /* 0x003fe20003800000 */
.L_x_9499:
[----:B------:R-:W-:-:S05]  /*59c0*/  FADD.FTZ R135, R135, R132 ;  /* 0x0000008487877221 */ /* 0x000fca0000010000 */
[----:B------:R-:W-:Y:S02]  /*59d0*/  MOV R170, R135 ;  /* 0x0000008700aa7202 */ /* 0x000fe40000000f00 */
[----:B------:R-:W-:-:S07]  /*59e0*/  MOV R138, R168 ;  /* 0x000000a8008a7202 */ /* 0x000fce0000000f00 */
[----:B------:R-:W-:Y:S05]  /*59f0*/  WARPSYNC.COLLECTIVE R167, `(.L_x_9500) ;  /* 0x00000000a7087348 */ /* 0x000fea0003c00000 */
[----:B------:R0:W1:Y:S02]  /*5a00*/  SHFL.BFLY P0, R168, R170, R169, R174 ;  /* 0x0c0000a9aaa87389 */ /* 0x00006400000000ae */
[----:B01----:R-:W-:Y:S01]  /*5a10*/  ENDCOLLECTIVE ;  /* 0x000000000000791b */ /* 0x003fe20003800000 */
.L_x_9500:
[----:B------:R-:W-:Y:S01]  /*5a20*/  FADD.FTZ R138, R133, R138 ;  /* 0x0000008a858a7221 */ /* 0x000fe20000010000 */
[----:B------:R-:W-:-:S04]  /*5a30*/  HFMA2.MMA R169, -RZ, RZ, 0, 2.384185791015625e-07 ;  /* 0x00000004ffa97435 */ /* 0x000fc800000001ff */
[----:B------:R-:W-:Y:S02]  /*5a40*/  MOV R170, R138 ;  /* 0x0000008a00aa7202 */ /* 0x000fe40000000f00 */
[----:B------:R-:W-:-:S07]  /*5a50*/  MOV R164, R168 ;  /* 0x000000a800a47202 */ /* 0x000fce0000000f00 */
[----:B------:R-:W-:Y:S05]  /*5a60*/  WARPSYNC.COLLECTIVE R167, `(.L_x_9501) ;  /* 0x00000000a7087348 */ /* 0x000fea0003c00000 */
[----:B------:R0:W1:Y:S02]  /*5a70*/  SHFL.BFLY P0, R168, R170, R169, R174 ;  /* 0x0c0000a9aaa87389 */ /* 0x00006400000000ae */
[----:B01----:R-:W-:Y:S01]  /*5a80*/  ENDCOLLECTIVE ;  /* 0x000000000000791b */ /* 0x003fe20003800000 */
.L_x_9501:
[----:B------:R-:W-:-:S05]  /*5a90*/  FADD.FTZ R164, R135, R164 ;  /* 0x000000a487a47221 */ /* 0x000fca0000010000 */
[----:B------:R-:W-:Y:S02]  /*5aa0*/  MOV R170, R164 ;  /* 0x000000a400aa7202 */ /* 0x000fe40000000f00 */
[----:B------:R-:W-:-:S07]  /*5ab0*/  MOV R137, R168 ;  /* 0x000000a800897202 */ /* 0x000fce0000000f00 */
[----:B------:R-:W-:Y:S05]  /*5ac0*/  WARPSYNC.COLLECTIVE R167, `(.L_x_9502) ;  /* 0x00000000a7087348 */ /* 0x000fea0003c00000 */
[----:B------:R0:W1:Y:S02]  /*5ad0*/  SHFL.BFLY P0, R168, R170, R169, R174 ;  /* 0x0c0000a9aaa87389 */ /* 0x00006400000000ae */
[----:B01----:R-:W-:Y:S01]  /*5ae0*/  ENDCOLLECTIVE ;  /* 0x000000000000791b */ /* 0x003fe20003800000 */
.L_x_9502:
[----:B------:R-:W-:Y:S01]  /*5af0*/  FADD.FTZ R137, R138, R137 ;  /* 0x000000898a897221 */ /* 0x000fe20000010000 */
[----:B------:R-:W-:-:S04]  /*5b00*/  HFMA2.MMA R169, -RZ, RZ, 0, 4.76837158203125e-07 ;  /* 0x00000008ffa97435 */ /* 0x000fc800000001ff */
[----:B------:R-:W-:Y:S02]  /*5b10*/  MOV R170, R137 ;  /* 0x0000008900aa7202 */ /* 0x000fe40000000f00 */
[----:B------:R-:W-:-:S07]  /*5b20*/  MOV R139, R168 ;  /* 0x000000a8008b7202 */ /* 0x000fce0000000f00 */
[----:B------:R-:W-:Y:S05]  /*5b30*/  WARPSYNC.COLLECTIVE R167, `(.L_x_9503) ;  /* 0x00000000a7087348 */ /* 0x000fea0003c00000 */
[----:B------:R0:W1:Y:S02]  /*5b40*/  SHFL.BFLY P0, R168, R170, R169, R174 ;  /* 0x0c0000a9aaa87389 */ /* 0x00006400000000ae */
[----:B01----:R-:W-:Y:S01]  /*5b50*/  ENDCOLLECTIVE ;  /* 0x000000000000791b */ /* 0x003fe20003800000 */
.L_x_9503:
[----:B------:R-:W-:-:S05]  /*5b60*/  FADD.FTZ R139, R164, R139 ;  /* 0x0000008ba48b7221 */ /* 0x000fca0000010000 */
[----:B------:R-:W-:Y:S02]  /*5b70*/  MOV R170, R139 ;  /* 0x0000008b00aa7202 */ /* 0x000fe40000000f00 */
[----:B------:R-:W-:-:S07]  /*5b80*/  MOV R132, R168 ;  /* 0x000000a800847202 */ /* 0x000fce0000000f00 */
[----:B------:R-:W-:Y:S05]  /*5b90*/  WARPSYNC.COLLECTIVE R167, `(.L_x_9504) ;  /* 0x00000000a7087348 */ /* 0x000fea0003c00000 */
[----:B------:R0:W1:Y:S02]  /*5ba0*/  SHFL.BFLY P0, R168, R170, R169, R174 ;  /* 0x0c0000a9aaa87389 */ /* 0x00006400000000ae */
[----:B01----:R-:W-:Y:S01]  /*5bb0*/  ENDCOLLECTIVE ;  /* 0x000000000000791b */ /* 0x003fe20003800000 */
.L_x_9504:
[----:B------:R-:W-:Y:S01]  /*5bc0*/  FADD.FTZ R165, R137, R132 ;  /* 0x0000008489a57221 */ /* 0x000fe20000010000 */
[----:B------:R-:W-:-:S04]  /*5bd0*/  HFMA2.MMA R169, -RZ, RZ, 0, 9.5367431640625e-07 ;  /* 0x00000010ffa97435 */ /* 0x000fc800000001ff */
[----:B------:R-:W-:Y:S02]  /*5be0*/  MOV R170, R165 ;  /* 0x000000a500aa7202 */ /* 0x000fe40000000f00 */
[----:B------:R-:W-:-:S07]  /*5bf0*/  MOV R134, R168 ;  /* 0x000000a800867202 */ /* 0x000fce0000000f00 */
[----:B------:R-:W-:Y:S05]  /*5c00*/  WARPSYNC.COLLECTIVE R167, `(.L_x_9505) ;  /* 0x00000000a7087348 */ /* 0x000fea0003c00000 */
[----:B------:R0:W1:Y:S02]  /*5c10*/  SHFL.BFLY P0, R168, R170, R169, R174 ;  /* 0x0c0000a9aaa87389 */ /* 0x00006400000000ae */
[----:B01----:R-:W-:Y:S01]  /*5c20*/  ENDCOLLECTIVE ;  /* 0x000000000000791b */ /* 0x003fe20003800000 */
.L_x_9505:
[----:B------:R-:W-:-:S05]  /*5c30*/  FADD.FTZ R134, R139, R134 ;  /* 0x000000868b867221 */ /* 0x000fca0000010000 */
[----:B------:R-:W-:Y:S02]  /*5c40*/  MOV R170, R134 ;  /* 0x0000008600aa7202 */ /* 0x000fe40000000f00 */
[----:B------:R-:W-:-:S07]  /*5c50*/  MOV R166, R168 ;  /* 0x000000a800a67202 */ /* 0x000fce0000000f00 */
[----:B------:R-:W-:Y:S05]  /*5c60*/  WARPSYNC.COLLECTIVE R167, `(.L_x_9506) ;  /* 0x00000000a7087348 */ /* 0x000fea0003c00000 */
[----:B------:R0:W1:Y:S02]  /*5c70*/  SHFL.BFLY P0, R168, R170, R169, R174 ;  /* 0x0c0000a9aaa87389 */ /* 0x00006400000000ae */
[----:B01----:R-:W-:Y:S01]  /*5c80*/  ENDCOLLECTIVE ;  /* 0x000000000000791b */ /* 0x003fe20003800000 */
.L_x_9506:
[----:B------:R-:W-:Y:S01]  /*5c90*/  MOV R135, R168 ;  /* 0x000000a800877202 */ /* 0x000fe20000000f00 */
[----:B------:R-:W-:Y:S06]  /*5ca0*/  BRA `(.L_x_9507) ;  /* 0xffffffc400207947 */ /* 0x000fec000383ffff */
.L_x_9508:
        /* <DEDUP_REMOVED lines=13> */
.L_x_14337:


//--------------------- .text._ZN10layer_norm13ln_bwd_kernelINS_13Kernel_traitsI6__halfS2_fS2_fjLj1024ELj1ELj4ELj1ELj16ENS_18Kernel_traits_baseILj1024ES2_S2_fS2_fjLj128EEEEELb1ELb1ELb0ELb0EEEvNS_9BwdParamsE --------------------------
	.section	.text._ZN10layer_norm13ln_bwd_kernelINS_13Kernel_traitsI6__halfS2_fS2_fjLj1024ELj1ELj4ELj1ELj16ENS_18Kernel_traits_baseILj1024ES2_S2_fS2_fjLj128EEEEELb1ELb1ELb0ELb0EEEvNS_9BwdParamsE,"ax",@progbits
	.align	128
        .global         _ZN10layer_norm13ln_bwd_kernelINS_13Kernel_traitsI6__halfS2_fS2_fjLj1024ELj1ELj4ELj1ELj16ENS_18Kernel_traits_baseILj1024ES2_S2_fS2_fjLj128EEEEELb1ELb1ELb0ELb0EEEvNS_9BwdParamsE
        .type           _ZN10layer_norm13ln_bwd_kernelINS_13Kernel_traitsI6__halfS2_fS2_fjLj1024ELj1ELj4ELj1ELj16ENS_18Kernel_traits_baseILj1024ES2_S2_fS2_fjLj128EEEEELb1ELb1ELb0ELb0EEEvNS_9BwdParamsE,@function
        .size           _ZN10layer_norm13ln_bwd_kernelINS_13Kernel_traitsI6__halfS2_fS2_fjLj1024ELj1ELj4ELj1ELj16ENS_18Kernel_traits_baseILj1024ES2_S2_fS2_fjLj128EEEEELb1ELb1ELb0ELb0EEEvNS_9BwdParamsE,(.L_x_14338 - _ZN10layer_norm13ln_bwd_kernelINS_13Kernel_traitsI6__halfS2_fS2_fjLj1024ELj1ELj4ELj1ELj16ENS_18Kernel_traits_baseILj1024ES2_S2_fS2_fjLj128EEEEELb1ELb1ELb0ELb0EEEvNS_9BwdParamsE)
        .other          _ZN10layer_norm13ln_bwd_kernelINS_13Kernel_traitsI6__halfS2_fS2_fjLj1024ELj1ELj4ELj1ELj16ENS_18Kernel_traits_baseILj1024ES2_S2_fS2_fjLj128EEEEELb1ELb1ELb0ELb0EEEvNS_9BwdParamsE,@"STO_CUDA_ENTRY STV_DEFAULT"
_ZN10layer_norm13ln_bwd_kernelINS_13Kernel_traitsI6__halfS2_fS2_fjLj1024ELj1ELj4ELj1ELj16ENS_18Kernel_traits_baseILj1024ES2_S2_fS2_fjLj128EEEEELb1ELb1ELb0ELb0EEEvNS_9BwdParamsE:
.text._ZN10layer_norm13ln_bwd_kernelINS_13Kernel_traitsI6__halfS2_fS2_fjLj1024ELj1ELj4ELj1ELj16ENS_18Kernel_traits_baseILj1024ES2_S2_fS2_fjLj128EEEEELb1ELb1ELb0ELb0EEEvNS_9BwdParamsE:
        /* <DEDUP_REMOVED lines=35> */
[C---:B--2---:R-:W-:Y:S01]  /*0230*/  @P1 IMAD.WIDE.U32 R34, R47.reuse, 0x10, R30 ;  /* 0x000000102f221825 */ /* 0x044fe200078e001e */
[----:B------:R-:W-:Y:S01]  /*0240*/  SHF.R.U32.HI R0, RZ, 0x5, R46 ;  /* 0x00000005ff007819 */ /* 0x000fe2000001162e */
[----:B------:R-:W-:Y:S01]  /*0250*/  BSSY B0, `(.L_x_9509) ;  /* 0x0000497000007945 */ /* 0x000fe20003800000 */
[----:B------:R-:W-:Y:S01]  /*0260*/  P2R R232, PR, RZ, 0x8 ;  /* 0x00000008ffe87803 */ /* 0x000fe20000000000 */
[----:B------:R2:W5:Y:S03]  /*0270*/  @P0 LDG.E.128 R16, desc[UR4][R28.64] ;  /* 0x000000041c100981 */ /* 0x000566000c1e1d00 */
[----:B------:R-:W4:Y:S01]  /*0280*/  @P3 LDC.64 R42, c[0x0][0x260] ;  /* 0x00009800ff2a3b82 */ /* 0x000f220000000a00 */
[C---:B---3--:R-:W-:Y:S01]  /*0290*/  @P1 IMAD.WIDE.U32 R36, R47.reuse, 0x10, R32 ;  /* 0x000000102f241825 */ /* 0x048fe200078e0020 */
[----:B------:R-:W-:Y:S01]  /*02a0*/  @P1 IADD3 R47, R47, 0x20, RZ ;  /* 0x000000202f2f1810 */ /* 0x000fe20007ffe0ff */
[----:B------:R3:W5:Y:S01]  /*02b0*/  @P1 LDG.E.128 R124, desc[UR4][R34.64] ;  /* 0x00000004227c1981 */ /* 0x000762000c1e1d00 */
[----:B------:R-:W-:-:S02]  /*02c0*/  CS2R R48, SRZ ;  /* 0x0000000000307805 */ /* 0x000fc4000001ff00 */
[----:B------:R-:W-:Y:S02]  /*02d0*/  CS2R R50, SRZ ;  /* 0x0000000000327805 */ /* 0x000fe4000001ff00 */
[----:B------:R-:W-:Y:S01]  /*02e0*/  CS2R R52, SRZ ;  /* 0x0000000000347805 */ /* 0x000fe2000001ff00 */
[----:B------:R3:W5:Y:S01]  /*02f0*/  @P1 LDG.E.128 R12, desc[UR4][R36.64] ;  /* 0x00000004240c1981 */ /* 0x000762000c1e1d00 */
[C---:B0-----:R-:W-:Y:S01]  /*0300*/  @P2 IMAD.WIDE.U32 R38, R47.reuse, 0x10, R38 ;  /* 0x000000102f262825 */ /* 0x041fe200078e0026 */
[----:B------:R-:W0:Y:S01]  /*0310*/  @P3 LDC.64 R44, c[0x0][0x278] ;  /* 0x00009e00ff2c3b82 */ /* 0x000e220000000a00 */
[----:B--2---:R-:W-:Y:S02]  /*0320*/  CS2R R28, SRZ ;  /* 0x00000000001c7805 */ /* 0x004fe4000001ff00 */
[----:B------:R-:W-:Y:S02]  /*0330*/  CS2R R54, SRZ ;  /* 0x0000000000367805 */ /* 0x000fe4000001ff00 */
[----:B------:R-:W-:Y:S01]  /*0340*/  CS2R R56, SRZ ;  /* 0x0000000000387805 */ /* 0x000fe2000001ff00 */
[----:B------:R2:W5:Y:S01]  /*0350*/  @P2 LDG.E.128 R24, desc[UR4][R38.64] ;  /* 0x0000000426182981 */ /* 0x000562000c1e1d00 */
[C---:B-1----:R-:W-:Y:S01]  /*0360*/  @P2 IMAD.WIDE.U32 R40, R47.reuse, 0x10, R40 ;  /* 0x000000102f282825 */ /* 0x042fe200078e0028 */
[----:B------:R-:W-:-:S02]  /*0370*/  @P2 IADD3 R47, R47, 0x20, RZ ;  /* 0x000000202f2f2810 */ /* 0x000fc40007ffe0ff */
[----:B---3--:R-:W-:Y:S02]  /*0380*/  CS2R R34, SRZ ;  /* 0x0000000000227805 */ /* 0x008fe4000001ff00 */
[----:B------:R-:W-:Y:S02]  /*0390*/  CS2R R36, SRZ ;  /* 0x0000000000247805 */ /* 0x000fe4000001ff00 */
[----:B------:R-:W-:Y:S01]  /*03a0*/  CS2R R58, SRZ ;  /* 0x00000000003a7805 */ /* 0x000fe2000001ff00 */
[----:B------:R-:W5:Y:S01]  /*03b0*/  @P2 LDG.E.128 R8, desc[UR4][R40.64] ;  /* 0x0000000428082981 */ /* 0x000f62000c1e1d00 */
[C---:B----4-:R-:W-:Y:S02]  /*03c0*/  @P3 IMAD.WIDE.U32 R30, R47.reuse, 0x10, R42 ;  /* 0x000000102f1e3825 */ /* 0x050fe400078e002a */
[----:B------:R-:W1:Y:S03]  /*03d0*/  S2R R43, SR_CTAID.X ;  /* 0x00000000002b7919 */ /* 0x000e660000002500 */
[----:B------:R3:W5:Y:S01]  /*03e0*/  @P3 LDG.E.128 R20, desc[UR4][R30.64] ;  /* 0x000000041e143981 */ /* 0x000762000c1e1d00 */
[----:B0-----:R-:W-:-:S05]  /*03f0*/  @P3 IMAD.WIDE.U32 R32, R47, 0x10, R44 ;  /* 0x000000102f203825 */ /* 0x001fca00078e002c */
[----:B------:R0:W5:Y:S01]  /*0400*/  @P3 LDG.E.128 R4, desc[UR4][R32.64] ;  /* 0x0000000420043981 */ /* 0x000162000c1e1d00 */
[----:B--2---:R-:W-:Y:S02]  /*0410*/  CS2R R38, SRZ ;  /* 0x0000000000267805 */ /* 0x004fe4000001ff00 */
[----:B-1----:R-:W-:-:S04]  /*0420*/  LEA R0, R43, R0, 0x2 ;  /* 0x000000002b007211 */ /* 0x002fc800078e10ff */
        /* <DEDUP_REMOVED lines=44> */
[--C-:B------:R-:W-:Y:S01]  /*06f0*/  HADD2.F32 R29, -RZ, R129.reuse.H0_H0 ;  /* 0x20000081ff1d7230 */ /* 0x100fe20000004100 */
[----:B------:R0:W-:Y:S01]  /*0700*/  STL [R1+0xac], R3 ;  /* 0x0000ac0301007387 */ /* 0x0001e20000100800 */
[----:B------:R-:W-:Y:S01]  /*0710*/  ULDC.U8 UR6, c[0x0][0x2a0] ;  /* 0x0000a80000067ab9 */ /* 0x000fe20000000000 */
[--C-:B------:R-:W-:Y:S01]  /*0720*/  HADD2.F32 R240, -RZ, R4.reuse.H0_H0 ;  /* 0x20000004fff07230 */ /* 0x100fe20000004100 */
[----:B------:R-:W-:Y:S01]  /*0730*/  ISETP.NE.AND P4, PT, RZ, UR6, PT ;  /* 0x00000006ff007c0c */ /* 0x000fe2000bf85270 */
[----:B------:R1:W-:Y:S01]  /*0740*/  STL [R1+0xa8], R2 ;  /* 0x0000a80201007387 */ /* 0x0003e20000100800 */
[----:B------:R-:W-:Y:S01]  /*0750*/  HADD2.F32 R239, -RZ, R4.H1_H1 ;  /* 0x30000004ffef7230 */ /* 0x000fe20000004100 */
[----:B------:R-:W-:Y:S01]  /*0760*/  ISETP.NE.AND.EX P3, PT, RZ, UR7, PT, P3 ;  /* 0x00000007ff007c0c */ /* 0x000fe2000bf65330 */
[--C-:B------:R-:W-:Y:S01]  /*0770*/  HADD2.F32 R252, -RZ, R14.reuse.H0_H0 ;  /* 0x2000000efffc7230 */ /* 0x100fe20000004100 */
[----:B------:R2:W-:Y:S01]  /*0780*/  STL [R1+0xa4], R29 ;  /* 0x0000a41d01007387 */ /* 0x0005e20000100800 */
[----:B------:R-:W-:Y:S01]  /*0790*/  HADD2.F32 R251, -RZ, R14.H1_H1 ;  /* 0x3000000efffb7230 */ /* 0x000fe20000004100 */
[----:B------:R-:W-:Y:S01]  /*07a0*/  MOV R4, R0 ;  /* 0x0000000000047202 */ /* 0x000fe20000000f00 */
        /* <DEDUP_REMOVED lines=23> */
[----:B------:R-:W-:Y:S02]  /*0920*/  HADD2.F32 R238, -RZ, R5.H0_H0 ;  /* 0x20000005ffee7230 */ /* 0x000fe40000004100 */
[----:B-1----:R-:W-:Y:S01]  /*0930*/  HADD2.F32 R2, -RZ, R125.H0_H0 ;  /* 0x2000007dff027230 */ /* 0x002fe20000004100 */
[----:B------:R0:W-:Y:S01]  /*0940*/  STL [R1+0x88], R3 ;  /* 0x0000880301007387 */ /* 0x0001e20000100800 */
[----:B------:R-:W-:-:S02]  /*0950*/  HADD2.F32 R237, -RZ, R5.H1_H1 ;  /* 0x30000005ffed7230 */ /* 0x000fc40000004100 */
[----:B--2---:R-:W-:Y:S01]  /*0960*/  HADD2.F32 R29, -RZ, R125.H1_H1 ;  /* 0x3000007dff1d7230 */ /* 0x004fe20000004100 */
[----:B------:R1:W-:Y:S01]  /*0970*/  STL [R1+0x84], R2 ;  /* 0x0000840201007387 */ /* 0x0003e20000100800 */
[--C-:B------:R-:W-:Y:S02]  /*0980*/  HADD2.F32 R236, -RZ, R6.reuse.H0_H0 ;  /* 0x20000006ffec7230 */ /* 0x100fe40000004100 */
[----:B------:R-:W-:Y:S01]  /*0990*/  HADD2.F32 R235, -RZ, R6.H1_H1 ;  /* 0x30000006ffeb7230 */ /* 0x000fe20000004100 */
[----:B------:R2:W-:Y:S01]  /*09a0*/  STL [R1+0x80], R29 ;  /* 0x0000801d01007387 */ /* 0x0005e20000100800 */
[--C-:B------:R-:W-:Y:S02]  /*09b0*/  HADD2.F32 R234, -RZ, R7.reuse.H0_H0 ;  /* 0x20000007ffea7230 */ /* 0x100fe40000004100 */
[----:B0-----:R-:W-:Y:S02]  /*09c0*/  HADD2.F32 R3, -RZ, R126.H0_H0 ;  /* 0x2000007eff037230 */ /* 0x001fe40000004100 */
[----:B------:R-:W-:-:S02]  /*09d0*/  HADD2.F32 R233, -RZ, R7.H1_H1 ;  /* 0x30000007ffe97230 */ /* 0x000fc40000004100 */
[----:B-1----:R-:W-:Y:S01]  /*09e0*/  HADD2.F32 R2, -RZ, R126.H1_H1 ;  /* 0x3000007eff027230 */ /* 0x002fe20000004100 */
[----:B------:R0:W-:Y:S01]  /*09f0*/  STL [R1+0x7c], R3 ;  /* 0x00007c0301007387 */ /* 0x0001e20000100800 */
[----:B--2---:R-:W-:-:S03]  /*0a00*/  HADD2.F32 R29, -RZ, R127.H0_H0 ;  /* 0x2000007fff1d7230 */ /* 0x004fc60000004100 */
[----:B------:R1:W-:Y:S04]  /*0a10*/  STL [R1+0x78], R2 ;  /* 0x0000780201007387 */ /* 0x0003e80000100800 */
[----:B------:R2:W-:Y:S01]  /*0a20*/  STL [R1+0x74], R29 ;  /* 0x0000741d01007387 */ /* 0x0005e20000100800 */
[----:B0-----:R-:W-:Y:S02]  /*0a30*/  HADD2.F32 R3, -RZ, R127.H1_H1 ;  /* 0x3000007fff037230 */ /* 0x001fe40000004100 */
[----:B-1----:R-:W-:-:S03]  /*0a40*/  HADD2.F32 R2, -RZ, R24.H0_H0 ;  /* 0x20000018ff027230 */ /* 0x002fc60000004100 */
[----:B------:R0:W-:Y:S01]  /*0a50*/  STL [R1+0x70], R3 ;  /* 0x0000700301007387 */ /* 0x0001e20000100800 */
[----:B------:R-:W-:Y:S01]  /*0a60*/  HADD2.F32 R24, -RZ, R24.H1_H1 ;  /* 0x30000018ff187230 */ /* 0x000fe20000004100 */
[----:B--2---:R-:W-:Y:S02]  /*0a70*/  HFMA2.MMA R29, -RZ, RZ, 0, 0 ;  /* 0x00000000ff1d7435 */ /* 0x004fe400000001ff */
        /* <DEDUP_REMOVED lines=13> */
[----:B------:R-:W-:Y:S01]  /*0b50*/  STL [R1+0x50], R24 ;  /* 0x0000501801007387 */ /* 0x000fe20000100800 */
[--C-:B0-----:R-:W-:Y:S02]  /*0b60*/  HADD2.F32 R3, -RZ, R20.reuse.H0_H0 ;  /* 0x20000014ff037230 */ /* 0x101fe40000004100 */
[----:B-1----:R-:W-:-:S03]  /*0b70*/  HADD2.F32 R2, -RZ, R20.H1_H1 ;  /* 0x30000014ff027230 */ /* 0x002fc60000004100 */
[----:B------:R0:W-:Y:S01]  /*0b80*/  STL [R1+0x4c], R3 ;  /* 0x00004c0301007387 */ /* 0x0001e20000100800 */
[----:B------:R-:W-:-:S03]  /*0b90*/  HADD2.F32 R20, -RZ, R21.H0_H0 ;  /* 0x20000015ff147230 */ /* 0x000fc60000004100 */
        /* <DEDUP_REMOVED lines=13> */
[----:B------:R-:W-:Y:S01]  /*0c70*/  STL [R1+0x2c], R20 ;  /* 0x00002c1401007387 */ /* 0x000fe20000100800 */
[----:B0-----:R-:W-:Y:S02]  /*0c80*/  HADD2.F32 R3, -RZ, R16.H1_H1 ;  /* 0x30000010ff037230 */ /* 0x001fe40000004100 */
[--C-:B------:R-:W-:Y:S02]  /*0c90*/  HADD2.F32 R16, -RZ, R17.reuse.H1_H1 ;  /* 0x30000011ff107230 */ /* 0x100fe40000004100 */
[----:B-1----:R-:W-:Y:S01]  /*0ca0*/  HADD2.F32 R2, -RZ, R17.H0_H0 ;  /* 0x20000011ff027230 */ /* 0x002fe20000004100 */
[----:B------:R0:W-:Y:S04]  /*0cb0*/  STL [R1+0x28], R3 ;  /* 0x0000280301007387 */ /* 0x0001e80000100800 */
[----:B------:R1:W-:Y:S04]  /*0cc0*/  STL [R1+0x24], R2 ;  /* 0x0000240201007387 */ /* 0x0003e80000100800 */
[----:B------:R2:W-:Y:S01]  /*0cd0*/  STL [R1+0x20], R16 ;  /* 0x0000201001007387 */ /* 0x0005e20000100800 */
[----:B0-----:R-:W-:-:S02]  /*0ce0*/  HADD2.F32 R3, -RZ, R18.H0_H0 ;  /* 0x20000012ff037230 */ /* 0x001fc40000004100 */
[----:B-1----:R-:W-:-:S03]  /*0cf0*/  HADD2.F32 R2, -RZ, R18.H1_H1 ;  /* 0x30000012ff027230 */ /* 0x002fc60000004100 */
[----:B------:R0:W-:Y:S01]  /*0d00*/  STL [R1+0x1c], R3 ;  /* 0x00001c0301007387 */ /* 0x0001e20000100800 */
[----:B--2---:R-:W-:-:S03]  /*0d10*/  HADD2.F32 R16, -RZ, R19.H0_H0 ;  /* 0x20000013ff107230 */ /* 0x004fc60000004100 */
[----:B------:R1:W-:Y:S04]  /*0d20*/  STL [R1+0x18], R2 ;  /* 0x0000180201007387 */ /* 0x0003e80000100800 */
[----:B------:R-:W-:Y:S01]  /*0d30*/  STL [R1+0x14], R16 ;  /* 0x0000141001007387 */ /* 0x000fe20000100800 */
[----:B0-----:R-:W-:Y:S02]  /*0d40*/  HADD2.F32 R3, -RZ, R19.H1_H1 ;  /* 0x30000013ff037230 */ /* 0x001fe40000004100 */
[----:B-1----:R-:W-:-:S03]  /*0d50*/  HADD2.F32 R2, -RZ, R12.H0_H0 ;  /* 0x2000000cff027230 */ /* 0x002fc60000004100 */
[----:B------:R0:W-:Y:S01]  /*0d60*/  STL [R1+0x10], R3 ;  /* 0x0000100301007387 */ /* 0x0001e20000100800 */
[----:B------:R-:W-:-:S03]  /*0d70*/  HADD2.F32 R12, -RZ, R12.H1_H1 ;  /* 0x3000000cff0c7230 */ /* 0x000fc60000004100 */
[----:B------:R1:W-:Y:S04]  /*0d80*/  STL [R1+0xc], R2 ;  /* 0x00000c0201007387 */ /* 0x0003e80000100800 */
[----:B------:R-:W-:Y:S01]  /*0d90*/  STL [R1+0x8], R12 ;  /* 0x0000080c01007387 */ /* 0x000fe20000100800 */
[--C-:B0-----:R-:W-:Y:S02]  /*0da0*/  HADD2.F32 R3, -RZ, R13.reuse.H0_H0 ;  /* 0x2000000dff037230 */ /* 0x101fe40000004100 */
[----:B-1----:R-:W-:-:S03]  /*0db0*/  HADD2.F32 R2, -RZ, R13.H1_H1 ;  /* 0x3000000dff027230 */ /* 0x002fc60000004100 */
[----:B------:R0:W-:Y:S04]  /*0dc0*/  STL [R1+0x4], R3 ;  /* 0x0000040301007387 */ /* 0x0001e80000100800 */
[----:B------:R1:W-:Y:S01]  /*0dd0*/  STL [R1], R2 ;  /* 0x0000000201007387 */ /* 0x0003e20000100800 */
[----:B0-----:R-:W-:-:S07]  /*0de0*/  P2R R3, PR, RZ, 0x10 ;  /* 0x00000010ff037803 */ /* 0x001fce0000000000 */
.L_x_9528:
        /* <DEDUP_REMOVED lines=36> */
[----:B0-----:R-:W-:-:S03]  /*1030*/  IMAD.WIDE.U32 R172, R2, 0x10, R172 ;  /* 0x0000001002ac7825 */ /* 0x001fc600078e00ac */
[----:B------:R-:W3:Y:S04]  /*1040*/  LDL R178, [R1+0x9c] ;  /* 0x00009c0001b27983 */ /* 0x000ee80000100800 */
[----:B------:R-:W2:Y:S01]  /*1050*/  LDG.E.128 R172, desc[UR4][R172.64] ;  /* 0x00000004acac7981 */ /* 0x000ea2000c1e1d00 */
[----:B------:R-:W-:-:S03]  /*1060*/  ISETP.NE.U32.AND P4, PT, RZ, UR8, PT ;  /* 0x00000008ff007c0c */ /* 0x000fc6000bf85070 */
[----:B------:R-:W3:Y:S01]  /*1070*/  LDL R177, [R1+0x98] ;  /* 0x0000980001b17983 */ /* 0x000ee20000100800 */
        /* <DEDUP_REMOVED lines=10> */
[C---:B------:R-:W-:Y:S01]  /*1120*/  FADD.FTZ R166, -R212.reuse, R166 ;  /* 0x000000a6d4a67221 */ /* 0x040fe20000010100 */
[----:B--2---:R-:W-:Y:S02]  /*1130*/  HADD2.F32 R24, -RZ, R172.H0_H0 ;  /* 0x200000acff187230 */ /* 0x004fe40000004100 */
[----:B------:R-:W-:-:S03]  /*1140*/  FADD.FTZ R222, -R212, R23 ;  /* 0x00000017d4de7221 */ /* 0x000fc60000010100 */
[----:B------:R-:W-:Y:S01]  /*1150*/  FADD.FTZ R60, R60, R24 ;  /* 0x000000183c3c7221 */ /* 0x000fe20000010000 */
[-C--:B------:R-:W-:Y:S01]  /*1160*/  FFMA.FTZ R28, R0, R24.reuse, R28 ;  /* 0x00000018001c7223 */ /* 0x080fe2000001001c */
[----:B------:R-:W-:Y:S02]  /*1170*/  FMUL.FTZ R24, R176, R24 ;  /* 0x00000018b0187220 */ /* 0x000fe40000410000 */
[----:B------:R-:W2:Y:S01]  /*1180*/  LDL R176, [R1+0x94] ;  /* 0x0000940001b07983 */ /* 0x000ea20000100800 */
[----:B------:R-:W-:-:S03]  /*1190*/  FMUL.FTZ R23, R6, R166 ;  /* 0x000000a606177220 */ /* 0x000fc60000410000 */
[----:B------:R-:W4:Y:S01]  /*11a0*/  LDL R166, [R1+0x90] ;  /* 0x0000900001a67983 */ /* 0x000f220000100800 */
[----:B------:R-:W-:Y:S02]  /*11b0*/  HADD2.F32 R172, -RZ, R172.H1_H1 ;  /* 0x300000acffac7230 */ /* 0x000fe40000004100 */
[C---:B------:R-:W-:Y:S01]  /*11c0*/  FADD.FTZ R164, -R212.reuse, R20 ;  /* 0x00000014d4a47221 */ /* 0x040fe20000010100 */
[C---:B------:R-:W-:Y:S01]  /*11d0*/  FADD.FTZ R25, -R212.reuse, R165 ;  /* 0x000000a5d4197221 */ /* 0x040fe20000010100 */
[--C-:B------:R-:W-:Y:S02]  /*11e0*/  HADD2.F32 R228, -RZ, R173.reuse.H0_H0 ;  /* 0x200000adffe47230 */ /* 0x100fe40000004100 */
[----:B------:R-:W-:Y:S01]  /*11f0*/  FADD.FTZ R20, -R212, R21 ;  /* 0x00000015d4147221 */ /* 0x000fe20000010100 */
[C---:B------:R-:W-:Y:S01]  /*1200*/  FMUL.FTZ R21, R6.reuse, R164 ;  /* 0x000000a406157220 */ /* 0x040fe20000410000 */
[----:B------:R-:W-:Y:S01]  /*1210*/  FMUL.FTZ R25, R6, R25 ;  /* 0x0000001906197220 */ /* 0x000fe20000410000 */
[----:B---3--:R-:W-:Y:S01]  /*1220*/  FMUL.FTZ R229, R225, R172 ;  /* 0x000000ace1e57220 */ /* 0x008fe20000410000 */
[----:B------:R-:W-:Y:S01]  /*1230*/  FADD.FTZ R165, RZ, R24 ;  /* 0x00000018ffa57221 */ /* 0x000fe20000010000 */
[----:B------:R-:W-:Y:S01]  /*1240*/  FFMA.FTZ R164, R0, R24, RZ ;  /* 0x0000001800a47223 */ /* 0x000fe200000100ff */
[----:B------:R-:W-:-:S02]  /*1250*/  HADD2.F32 R173, -RZ, R173.H1_H1 ;  /* 0x300000adffad7230 */ /* 0x000fc40000004100 */
[----:B------:R-:W-:Y:S01]  /*1260*/  FADD.FTZ R62, R62, R228 ;  /* 0x000000e43e3e7221 */ /* 0x000fe20000010000 */
[-C--:B------:R-:W-:Y:S01]  /*1270*/  FFMA.FTZ R30, R23, R228.reuse, R30 ;  /* 0x000000e4171e7223 */ /* 0x080fe2000001001e */
[C---:B------:R-:W-:Y:S01]  /*1280*/  FADD.FTZ R167, -R212.reuse, R167 ;  /* 0x000000a7d4a77221 */ /* 0x040fe20000010100 */
[----:B------:R-:W-:Y:S01]  /*1290*/  FMUL.FTZ R228, R211, R228 ;  /* 0x000000e4d3e47220 */ /* 0x000fe20000410000 */
        /* <DEDUP_REMOVED lines=35> */
[----:B--2---:R-:W-:Y:S01]  /*14d0*/  FMUL.FTZ R223, R176, R223 ;  /* 0x000000dfb0df7220 */ /* 0x004fe20000410000 */
[----:B----4-:R-:W-:-:S03]  /*14e0*/  FMUL.FTZ R211, R166, R175 ;  /* 0x000000afa6d37220 */ /* 0x010fc60000410000 */
[----:B------:R-:W-:Y:S01]  /*14f0*/  FADD.FTZ R165, R165, R223 ;  /* 0x000000dfa5a57221 */ /* 0x000fe20000010000 */
[----:B------:R-:W-:-:S03]  /*1500*/  FFMA.FTZ R164, R224, R223, R164 ;  /* 0x000000dfe0a47223 */ /* 0x000fc600000100a4 */
[----:B------:R-:W-:Y:S01]  /*1510*/  FADD.FTZ R219, R165, R211 ;  /* 0x000000d3a5db7221 */ /* 0x000fe20000010000 */
[----:B------:R-:W-:-:S07]  /*1520*/  FFMA.FTZ R217, R222, R211, R164 ;  /* 0x000000d3ded97223 */ /* 0x000fce00000100a4 */
.L_x_9512:
[----:B------:R-:W-:Y:S05]  /*1530*/  BSYNC B1 ;  /* 0x0000000000017941 */ /* 0x000fea0003800000 */
.L_x_9511:
[----:B------:R-:W-:Y:S04]  /*1540*/  BSSY B1, `(.L_x_9513) ;  /* 0x000005b000017945 */ /* 0x000fe80003800000 */
[----:B------:R-:W-:Y:S05]  /*1550*/  @!P1 BRA `(.L_x_9514) ;  /* 0x0000000400649947 */ /* 0x000fea0003800000 */
[C---:B------:R-:W-:Y:S01]  /*1560*/  LEA R16, P4, R218.reuse, UR10, 0x5 ;  /* 0x0000000ada107c11 */ /* 0x040fe2000f8828ff */
[----:B------:R-:W0:Y:S01]  /*1570*/  LDC.64 R172, c[0x0][0x2b8] ;  /* 0x0000ae00ffac7b82 */ /* 0x000e220000000a00 */
[----:B------:R-:W2:Y:S02]  /*1580*/  LDL R210, [R1+0x8c] ;  /* 0x00008c0001d27983 */ /* 0x000ea40000100800 */
[C---:B------:R-:W-:Y:S02]  /*1590*/  LEA.HI.X R17, R218.reuse, UR11, RZ, 0x5, P4 ;  /* 0x0000000bda117c11 */ /* 0x040fe4000a0f2cff */
[----:B------:R-:W3:Y:S04]  /*15a0*/  LDL R206, [R1+0x88] ;  /* 0x0000880001ce7983 */ /* 0x000ee80000100800 */
[----:B------:R-:W4:Y:S04]  /*15b0*/  LDG.E.128 R164, desc[UR4][R16.64] ;  /* 0x0000000410a47981 */ /* 0x000f28000c1e1d00 */
[----:B------:R-:W3:Y:S04]  /*15c0*/  LDL R179, [R1+0x84] ;  /* 0x0000840001b37983 */ /* 0x000ee80000100800 */
[----:B------:R-:W3:Y:S04]  /*15d0*/  LDL R178, [R1+0x80] ;  /* 0x0000800001b27983 */ /* 0x000ee80000100800 */
[----:B------:R-:W2:Y:S01]  /*15e0*/  LDG.E.128 R16, desc[UR4][R16.64+0x10] ;  /* 0x0000100410107981 */ /* 0x000ea2000c1e1d00 */
[----:B0-----:R-:W-:Y:S01]  /*15f0*/  IMAD.WIDE.U32 R172, R218, 0x10, R172 ;  /* 0x00000010daac7825 */ /* 0x001fe200078e00ac */
[----:B------:R-:W-:-:S02]  /*1600*/  ISETP.NE.U32.AND P4, PT, RZ, UR8, PT ;  /* 0x00000008ff007c0c */ /* 0x000fc4000bf85070 */
[----:B------:R-:W3:Y:S04]  /*1610*/  LDL R177, [R1+0x7c] ;  /* 0x00007c0001b17983 */ /* 0x000ee80000100800 */
[----:B------:R-:W3:Y:S01]  /*1620*/  LDG.E.128 R172, desc[UR4][R172.64] ;  /* 0x00000004acac7981 */ /* 0x000ee2000c1e1d00 */
[----:B------:R-:W-:-:S03]  /*1630*/  ISETP.NE.AND.EX P4, PT, RZ, UR9, PT, P4 ;  /* 0x00000009ff007c0c */ /* 0x000fc6000bf85340 */
[----:B------:R-:W3:Y:S10]  /*1640*/  LDL R176, [R1+0x78] ;  /* 0x0000780001b07983 */ /* 0x000ef40000100800 */
[----:B------:R-:W-:-:S04]  /*1650*/  @P4 LEA R168, P5, R218, UR8, 0x5 ;  /* 0x00000008daa84c11 */ /* 0x000fc8000f8a28ff */
[----:B------:R-:W-:-:S05]  /*1660*/  @P4 LEA.HI.X R169, R218, UR9, RZ, 0x5, P5 ;  /* 0x00000009daa94c11 */ /* 0x000fca000a8f2cff */
[----:B------:R-:W5:Y:S04]  /*1670*/  @P4 LDG.E.128 R132, desc[UR4][R168.64] ;  /* 0x00000004a8844981 */ /* 0x000f68000c1e1d00 */
[----:B------:R0:W5:Y:S02]  /*1680*/  @P4 LDG.E.128 R136, desc[UR4][R168.64+0x10] ;  /* 0x00001004a8884981 */ /* 0x000164000c1e1d00 */
[----:B0-----:R-:W-:-:S04]  /*1690*/  LEA R168, P4, R218, UR12, 0x3 ;  /* 0x0000000cdaa87c11 */ /* 0x001fc8000f8818ff */
[----:B------:R-:W-:-:S06]  /*16a0*/  LEA.HI.X R169, R218, UR13, RZ, 0x3, P4 ;  /* 0x0000000ddaa97c11 */ /* 0x000fcc000a0f1cff */
[----:B------:R-:W5:Y:S01]  /*16b0*/  LDG.E.64 R168, desc[UR4][R168.64] ;  /* 0x00000004a8a87981 */ /* 0x000f62000c1e1b00 */
[C---:B----4-:R-:W-:Y:S01]  /*16c0*/  FADD.FTZ R165, -R212.reuse, R165 ;  /* 0x000000a5d4a57221 */ /* 0x050fe20000010100 */
[C---:B------:R-:W-:Y:S02]  /*16d0*/  FADD.FTZ R9, -R212.reuse, R164 ;  /* 0x000000a4d4097221 */ /* 0x040fe40000010100 */
[----:B------:R-:W4:Y:S01]  /*16e0*/  LDL R164, [R1+0x70] ;  /* 0x0000700001a47983 */ /* 0x000f220000100800 */
[----:B--2---:R-:W-:Y:S01]  /*16f0*/  FADD.FTZ R207, -R212, R19 ;  /* 0x00000013d4cf7221 */ /* 0x004fe20000010100 */
[C---:B-----5:R-:W-:Y:S02]  /*1700*/  FMUL.FTZ R19, R6.reuse, R165 ;  /* 0x000000a506137220 */ /* 0x060fe40000410000 */
[----:B------:R-:W2:Y:S01]  /*1710*/  LDL R165, [R1+0x74] ;  /* 0x0000740001a57983 */ /* 0x000ea20000100800 */
[----:B------:R-:W-:Y:S01]  /*1720*/  FMUL.FTZ R9, R6, R9 ;  /* 0x0000000906097220 */ /* 0x000fe20000410000 */
[----:B---3--:R-:W-:-:S02]  /*1730*/  HADD2.F32 R221, -RZ, R172.H0_H0 ;  /* 0x200000acffdd7230 */ /* 0x008fc40000004100 */
[----:B------:R-:W-:Y:S01]  /*1740*/  FADD.FTZ R166, -R212, R166 ;  /* 0x000000a6d4a67221 */ /* 0x000fe20000010100 */
[----:B------:R-:W-:Y:S02]  /*1750*/  HADD2.F32 R172, -RZ, R172.H1_H1 ;  /* 0x300000acffac7230 */ /* 0x000fe40000004100 */
[----:B------:R-:W-:Y:S01]  /*1760*/  FADD.FTZ R68, R68, R221 ;  /* 0x000000dd44447221 */ /* 0x000fe20000010000 */
[-C--:B------:R-:W-:Y:S01]  /*1770*/  FFMA.FTZ R36, R9, R221.reuse, R36 ;  /* 0x000000dd09247223 */ /* 0x080fe20000010024 */
[----:B------:R-:W-:Y:S01]  /*1780*/  FMUL.FTZ R221, R210, R221 ;  /* 0x000000ddd2dd7220 */ /* 0x000fe20000410000 */
[--C-:B------:R-:W-:Y:S02]  /*1790*/  HADD2.F32 R215, -RZ, R173.reuse.H0_H0 ;  /* 0x200000adffd77230 */ /* 0x100fe40000004100 */
[----:B------:R-:W-:Y:S01]  /*17a0*/  FADD.FTZ R209, -R212, R18 ;  /* 0x00000012d4d17221 */ /* 0x000fe20000010100 */
        /* <DEDUP_REMOVED lines=46> */
[----:B----4-:R-:W-:Y:S01]  /*1a90*/  FMUL.FTZ R206, R164, R175 ;  /* 0x000000afa4ce7220 */ /* 0x010fe20000410000 */
[----:B--2---:R-:W-:-:S04]  /*1aa0*/  FMUL.FTZ R208, R165, R208 ;  /* 0x000000d0a5d07220 */ /* 0x004fc80000410000 */
[----:B------:R-:W-:Y:S01]  /*1ab0*/  FADD.FTZ R219, R219, R208 ;  /* 0x000000d0dbdb7221 */ /* 0x000fe20000010000 */
[----:B------:R-:W-:-:S03]  /*1ac0*/  FFMA.FTZ R217, R209, R208, R217 ;  /* 0x000000d0d1d97223 */ /* 0x000fc600000100d9 */
[----:B------:R-:W-:Y:S01]  /*1ad0*/  FADD.FTZ R219, R219, R206 ;  /* 0x000000cedbdb7221 */ /* 0x000fe20000010000 */
[----:B------:R-:W-:-:S07]  /*1ae0*/  FFMA.FTZ R217, R207, R206, R217 ;  /* 0x000000cecfd97223 */ /* 0x000fce00000100d9 */
.L_x_9514:
[----:B------:R-:W-:Y:S05]  /*1af0*/  BSYNC B1 ;  /* 0x0000000000017941 */ /* 0x000fea0003800000 */
.L_x_9513:
        /* <DEDUP_REMOVED lines=24> */
[----:B--2---:R-:W-:-:S03]  /*1c80*/  FADD.FTZ R10, -R212, R165 ;  /* 0x000000a5d40a7221 */ /* 0x004fc60000010100 */
[----:B------:R-:W2:Y:S01]  /*1c90*/  LDL R165, [R1+0x54] ;  /* 0x0000540001a57983 */ /* 0x000ea20000100800 */
[----:B------:R-:W-:-:S03]  /*1ca0*/  FADD.FTZ R11, -R212, R164 ;  /* 0x000000a4d40b7221 */ /* 0x000fc60000010100 */
[----:B------:R-:W2:Y:S01]  /*1cb0*/  LDL R164, [R1+0x50] ;  /* 0x0000500001a47983 */ /* 0x000ea20000100800 */
[----:B----4-:R-:W-:Y:S01]  /*1cc0*/  FADD.FTZ R8, -R212, R172 ;  /* 0x000000acd4087221 */ /* 0x010fe20000010100 */
[----:B---3--:R-:W-:-:S03]  /*1cd0*/  HADD2.F32 R220, -RZ, R176.H0_H0 ;  /* 0x200000b0ffdc7230 */ /* 0x008fc60000004100 */
[----:B-----5:R-:W-:Y:S01]  /*1ce0*/  FMUL.FTZ R8, R6, R8 ;  /* 0x0000000806087220 */ /* 0x020fe20000410000 */
[----:B------:R-:W-:Y:S01]  /*1cf0*/  FADD.FTZ R13, -R212, R174 ;  /* 0x000000aed40d7221 */ /* 0x000fe20000010100 */
[----:B------:R-:W-:Y:S02]  /*1d00*/  HADD2.F32 R176, -RZ, R176.H1_H1 ;  /* 0x300000b0ffb07230 */ /* 0x000fe40000004100 */
[----:B------:R-:W-:Y:S01]  /*1d10*/  FADD.FTZ R76, R76, R220 ;  /* 0x000000dc4c4c7221 */ /* 0x000fe20000010000 */
[-C--:B------:R-:W-:Y:S01]  /*1d20*/  FFMA.FTZ R44, R8, R220.reuse, R44 ;  /* 0x000000dc082c7223 */ /* 0x080fe2000001002c */
[----:B------:R-:W-:Y:S01]  /*1d30*/  FADD.FTZ R14, -R212, R173 ;  /* 0x000000add40e7221 */ /* 0x000fe20000010100 */
[----:B------:R-:W-:Y:S01]  /*1d40*/  FMUL.FTZ R220, R205, R220 ;  /* 0x000000dccddc7220 */ /* 0x000fe20000410000 */
        /* <DEDUP_REMOVED lines=49> */
[----:B------:R-:W-:-:S03]  /*2060*/  FMUL.FTZ R197, R164, R179 ;  /* 0x000000b3a4c57220 */ /* 0x000fc60000410000 */
[----:B------:R-:W-:Y:S01]  /*2070*/  FADD.FTZ R219, R219, R199 ;  /* 0x000000c7dbdb7221 */ /* 0x000fe20000010000 */
[----:B------:R-:W-:-:S03]  /*2080*/  FFMA.FTZ R217, R200, R199, R217 ;  /* 0x000000c7c8d97223 */ /* 0x000fc600000100d9 */
[----:B------:R-:W-:Y:S01]  /*2090*/  FADD.FTZ R219, R219, R197 ;  /* 0x000000c5dbdb7221 */ /* 0x000fe20000010000 */
[----:B------:R-:W-:-:S07]  /*20a0*/  FFMA.FTZ R217, R198, R197, R217 ;  /* 0x000000c5c6d97223 */ /* 0x000fce00000100d9 */
.L_x_9516:
[----:B------:R-:W-:Y:S05]  /*20b0*/  BSYNC B1 ;  /* 0x0000000000017941 */ /* 0x000fea0003800000 */
.L_x_9515:
        /* <DEDUP_REMOVED lines=25> */
[C---:B----4-:R-:W-:Y:S01]  /*2250*/  FADD.FTZ R26, -R212.reuse, R173 ;  /* 0x000000add41a7221 */ /* 0x050fe20000010100 */
[----:B------:R-:W-:Y:S02]  /*2260*/  FADD.FTZ R7, -R212, R172 ;  /* 0x000000acd4077221 */ /* 0x000fe40000010100 */
[----:B------:R-:W4:Y:S01]  /*2270*/  LDL R172, [R1+0x34] ;  /* 0x0000340001ac7983 */ /* 0x000f220000100800 */
[----:B-----5:R-:W-:Y:S01]  /*2280*/  FMUL.FTZ R26, R6, R26 ;  /* 0x0000001a061a7220 */ /* 0x020fe20000410000 */
[--C-:B--2---:R-:W-:Y:S02]  /*2290*/  HADD2.F32 R27, -RZ, R164.reuse.H0_H0 ;  /* 0x200000a4ff1b7230 */ /* 0x104fe40000004100 */
[----:B------:R-:W-:-:S05]  /*22a0*/  HADD2.F32 R164, -RZ, R164.H1_H1 ;  /* 0x300000a4ffa47230 */ /* 0x000fca0000004100 */
[----:B------:R-:W-:Y:S01]  /*22b0*/  FADD.FTZ R85, R85, R164 ;  /* 0x000000a455557221 */ /* 0x000fe20000010000 */
[-C--:B------:R-:W-:Y:S01]  /*22c0*/  FFMA.FTZ R53, R26, R164.reuse, R53 ;  /* 0x000000a41a357223 */ /* 0x080fe20000010035 */
[----:B------:R-:W-:Y:S02]  /*22d0*/  FMUL.FTZ R185, R191, R164 ;  /* 0x000000a4bfb97220 */ /* 0x000fe40000410000 */
[----:B------:R-:W2:Y:S01]  /*22e0*/  LDL R164, [R1+0x30] ;  /* 0x0000300001a47983 */ /* 0x000ea20000100800 */
[----:B------:R-:W-:Y:S01]  /*22f0*/  FMUL.FTZ R7, R6, R7 ;  /* 0x0000000706077220 */ /* 0x000fe20000410000 */
[----:B------:R-:W-:Y:S01]  /*2300*/  FADD.FTZ R174, -R212, R174 ;  /* 0x000000aed4ae7221 */ /* 0x000fe20000010100 */
[----:B------:R-:W-:Y:S02]  /*2310*/  FADD.FTZ R84, R84, R27 ;  /* 0x0000001b54547221 */ /* 0x000fe40000010000 */
[-C--:B------:R-:W-:Y:S01]  /*2320*/  FFMA.FTZ R52, R7, R27.reuse, R52 ;  /* 0x0000001b07347223 */ /* 0x080fe20000010034 */
[----:B---3--:R-:W-:Y:S01]  /*2330*/  FMUL.FTZ R27, R189, R27 ;  /* 0x0000001bbd1b7220 */ /* 0x008fe20000410000 */
[----:B------:R-:W-:-:S02]  /*2340*/  HADD2.F32 R187, -RZ, R165.H0_H0 ;  /* 0x200000a5ffbb7230 */ /* 0x000fc40000004100 */
        /* <DEDUP_REMOVED lines=47> */
[----:B--2---:R-:W-:-:S04]  /*2640*/  FMUL.FTZ R196, R164, R167 ;  /* 0x000000a7a4c47220 */ /* 0x004fc80000410000 */
[----:B------:R-:W-:Y:S01]  /*2650*/  FADD.FTZ R219, R219, R196 ;  /* 0x000000c4dbdb7221 */ /* 0x000fe20000010000 */
[----:B------:R-:W-:-:S07]  /*2660*/  FFMA.FTZ R217, R195, R196, R217 ;  /* 0x000000c4c3d97223 */ /* 0x000fce00000100d9 */
.L_x_9518:
[----:B------:R-:W-:Y:S05]  /*2670*/  BSYNC B1 ;  /* 0x0000000000017941 */ /* 0x000fea0003800000 */
.L_x_9517:
        /* <DEDUP_REMOVED lines=20> */
.L_x_9554:
        /* <DEDUP_REMOVED lines=8> */
[----:B-1----:R-:W3:Y:S01]  /*2840*/  LDL R219, [R1+0x28] ;  /* 0x0000280001db7983 */ /* 0x002ee20000100800 */
[----:B------:R-:W-:-:S03]  /*2850*/  ISETP.NE.AND P4, PT, R3, RZ, PT ;  /* 0x000000ff0300720c */ /* 0x000fc60003f85270 */
[----:B------:R-:W4:Y:S04]  /*2860*/  LDL R218, [R1+0x24] ;  /* 0x0000240001da7983 */ /* 0x000f280000100800 */
[----:B------:R-:W4:Y:S04]  /*2870*/  LDL R212, [R1+0x20] ;  /* 0x0000200001d47983 */ /* 0x000f280000100800 */
[----:B------:R-:W4:Y:S01]  /*2880*/  LDL R217, [R1+0x1c] ;  /* 0x00001c0001d97983 */ /* 0x000f220000100800 */
        /* <DEDUP_REMOVED lines=15> */
[----:B--2---:R-:W-:-:S05]  /*2980*/  @P4 HADD2.F32 R172, -RZ, R164.H0_H0 ;  /* 0x200000a4ffac4230 */ /* 0x004fca0000004100 */
        /* <DEDUP_REMOVED lines=9> */
[----:B------:R-:W-:Y:S01]  /*2a20*/  SEL R156, R178, R156, P4 ;  /* 0x0000009cb29c7207 */ /* 0x000fe20002000000 */
[----:B------:R-:W-:Y:S02]  /*2a30*/  HFMA2.MMA R178, -RZ, RZ, 0, 0 ;  /* 0x00000000ffb27435 */ /* 0x000fe400000001ff */
[C---:B------:R-:W-:Y:S01]  /*2a40*/  FMUL.FTZ R179, R175.reuse, R5 ;  /* 0x00000005afb37220 */ /* 0x040fe20000410000 */
[----:B------:R-:W-:Y:S01]  /*2a50*/  @P6 HADD2.F32 R164, -RZ, R164.H1_H1 ;  /* 0x300000a4ffa46230 */ /* 0x000fe20000004100 */
[----:B------:R-:W-:Y:S01]  /*2a60*/  SEL R157, R175, R157, P4 ;  /* 0x0000009daf9d7207 */ /* 0x000fe20002000000 */
[----:B------:R-:W-:Y:S01]  /*2a70*/  FFMA.FTZ R175, R23, R177, R174 ;  /* 0x000000b117af7223 */ /* 0x000fe200000100ae */
[----:B------:R-:W-:-:S03]  /*2a80*/  FMUL.FTZ R179, R179, UR15 ;  /* 0x0000000fb3b37c20 */ /* 0x000fc60008410000 */
[----:B------:R-:W-:Y:S01]  /*2a90*/  FADD.FTZ R175, R228, -R175 ;  /* 0x800000afe4af7221 */ /* 0x000fe20000010000 */
[----:B------:R-:W-:Y:S01]  /*2aa0*/  @P6 FMUL.FTZ R178, R179, R164 ;  /* 0x000000a4b3b26220 */ /* 0x000fe20000410000 */
[----:B------:R-:W-:Y:S01]  /*2ab0*/  MOV R164, RZ ;  /* 0x000000ff00a47202 */ /* 0x000fe20000000f00 */
[----:B---3--:R-:W-:Y:S01]  /*2ac0*/  @P6 FMUL.FTZ R164, R219, R179 ;  /* 0x000000b3dba46220 */ /* 0x008fe20000410000 */
[----:B------:R-:W-:Y:S01]  /*2ad0*/  LOP3.LUT P6, RZ, R170, 0xff0000, RZ, 0xc0, !PT ;  /* 0x00ff0000aaff7812 */ /* 0x000fe200078cc0ff */
[----:B------:R-:W-:-:S04]  /*2ae0*/  FMUL.FTZ R175, R6, R175 ;  /* 0x000000af06af7220 */ /* 0x000fc80000410000 */
[----:B------:R-:W-:Y:S01]  /*2af0*/  @P5 FADD.FTZ R175, R126, R175 ;  /* 0x000000af7eaf5221 */ /* 0x000fe20000010000 */
[----:B------:R-:W-:Y:S01]  /*2b00*/  FADD.FTZ R93, R93, R178 ;  /* 0x000000b25d5d7221 */ /* 0x000fe20000010000 */
[----:B------:R-:W-:Y:S02]  /*2b10*/  FADD.FTZ R92, R92, R173 ;  /* 0x000000ad5c5c7221 */ /* 0x000fe40000010000 */
[C---:B------:R-:W-:Y:S01]  /*2b20*/  FMUL.FTZ R179, R175.reuse, R5 ;  /* 0x00000005afb37220 */ /* 0x040fe20000410000 */
[----:B------:R-:W-:Y:S01]  /*2b30*/  HFMA2.MMA R178, -RZ, RZ, 0, 0 ;  /* 0x00000000ffb27435 */ /* 0x000fe200000001ff */
[----:B------:R-:W-:Y:S02]  /*2b40*/  SEL R158, R175, R158, P4 ;  /* 0x0000009eaf9e7207 */ /* 0x000fe40002000000 */
[----:B------:R-:W-:Y:S02]  /*2b50*/  @P6 HADD2.F32 R173, -RZ, R165.H0_H0 ;  /* 0x200000a5ffad6230 */ /* 0x000fe40000004100 */
[----:B------:R-:W-:Y:S01]  /*2b60*/  FMUL.FTZ R179, R179, UR15 ;  /* 0x0000000fb3b37c20 */ /* 0x000fe20008410000 */
[----:B------:R-:W-:-:S03]  /*2b70*/  FFMA.FTZ R175, R22, R177, R174 ;  /* 0x000000b116af7223 */ /* 0x000fc600000100ae */
[----:B------:R-:W-:Y:S01]  /*2b80*/  @P6 FMUL.FTZ R178, R179, R173 ;  /* 0x000000adb3b26220 */ /* 0x000fe20000410000 */
[----:B------:R-:W-:Y:S01]  /*2b90*/  MOV R173, RZ ;  /* 0x000000ff00ad7202 */ /* 0x000fe20000000f00 */
[----:B------:R-:W-:Y:S01]  /*2ba0*/  FADD.FTZ R175, R227, -R175 ;  /* 0x800000afe3af7221 */ /* 0x000fe20000010000 */
[----:B----4-:R-:W-:Y:S01]  /*2bb0*/  @P6 FMUL.FTZ R173, R218, R179 ;  /* 0x000000b3daad6220 */ /* 0x010fe20000410000 */
[----:B------:R-:W-:Y:S02]  /*2bc0*/  LOP3.LUT P6, RZ, R170, 0xff000000, RZ, 0xc0, !PT ;  /* 0xff000000aaff7812 */ /* 0x000fe400078cc0ff */
[----:B------:R-:W-:Y:S01]  /*2bd0*/  FMUL.FTZ R175, R6, R175 ;  /* 0x000000af06af7220 */ /* 0x000fe20000410000 */
[----:B------:R-:W-:Y:S01]  /*2be0*/  FADD.FTZ R94, R94, R178 ;  /* 0x000000b25e5e7221 */ /* 0x000fe20000010000 */
[----:B------:R-:W2:Y:S02]  /*2bf0*/  LDL R218, [R1+0x14] ;  /* 0x0000140001da7983 */ /* 0x000ea40000100800 */
[----:B------:R-:W-:Y:S01]  /*2c00*/  @P5 FADD.FTZ R175, R127, R175 ;  /* 0x000000af7faf5221 */ /* 0x000fe20000010000 */
[----:B------:R-:W-:-:S03]  /*2c10*/  HFMA2.MMA R179, -RZ, RZ, 0, 0 ;  /* 0x00000000ffb37435 */ /* 0x000fc600000001ff */
[----:B------:R-:W-:-:S03]  /*2c20*/  FMUL.FTZ R178, R175, R5 ;  /* 0x00000005afb27220 */ /* 0x000fc60000410000 */
[----:B------:R-:W-:Y:S02]  /*2c30*/  @P6 HADD2.F32 R165, -RZ, R165.H1_H1 ;  /* 0x300000a5ffa56230 */ /* 0x000fe40000004100 */
[----:B------:R-:W-:-:S04]  /*2c40*/  FMUL.FTZ R178, R178, UR15 ;  /* 0x0000000fb2b27c20 */ /* 0x000fc80008410000 */
[----:B------:R-:W-:Y:S01]  /*2c50*/  @P6 FMUL.FTZ R179, R178, R165 ;  /* 0x000000a5b2b36220 */ /* 0x000fe20000410000 */
[----:B------:R-:W-:Y:S01]  /*2c60*/  MOV R165, RZ ;  /* 0x000000ff00a57202 */ /* 0x000fe20000000f00 */
[----:B------:R-:W-:Y:S02]  /*2c70*/  @P6 FMUL.FTZ R165, R212, R178 ;  /* 0x000000b2d4a56220 */ /* 0x000fe40000410000 */
[----:B------:R-:W3:Y:S01]  /*2c80*/  LDL R212, [R1+0x18] ;  /* 0x0000180001d47983 */ /* 0x000ee20000100800 */
[----:B------:R-:W-:Y:S01]  /*2c90*/  SEL R159, R175, R159, P4 ;  /* 0x0000009faf9f7207 */ /* 0x000fe20002000000 */
[----:B------:R-:W-:-:S04]  /*2ca0*/  FFMA.FTZ R175, R21, R177, R174 ;  /* 0x000000b115af7223 */ /* 0x000fc800000100ae */
[----:B------:R-:W-:Y:S01]  /*2cb0*/  FADD.FTZ R175, R226, -R175 ;  /* 0x800000afe2af7221 */ /* 0x000fe20000010000 */
[----:B------:R-:W-:-:S03]  /*2cc0*/  LOP3.LUT P6, RZ, R171, 0xff, RZ, 0xc0, !PT ;  /* 0x000000ffabff7812 */ /* 0x000fc600078cc0ff */
[----:B------:R-:W-:-:S04]  /*2cd0*/  FMUL.FTZ R175, R6, R175 ;  /* 0x000000af06af7220 */ /* 0x000fc80000410000 */
[----:B------:R-:W-:Y:S01]  /*2ce0*/  @P5 FADD.FTZ R175, R128, R175 ;  /* 0x000000af80af5221 */ /* 0x000fe20000010000 */
[----:B------:R-:W-:Y:S01]  /*2cf0*/  FADD.FTZ R95, R95, R179 ;  /* 0x000000b35f5f7221 */ /* 0x000fe20000010000 */
[----:B------:R-:W-:-:S03]  /*2d00*/  HFMA2.MMA R179, -RZ, RZ, 0, 0 ;  /* 0x00000000ffb37435 */ /* 0x000fc600000001ff */
[C---:B------:R-:W-:Y:S01]  /*2d10*/  SEL R160, R175.reuse, R160, P4 ;  /* 0x000000a0afa07207 */ /* 0x040fe20002000000 */
[----:B------:R-:W-:Y:S01]  /*2d20*/  FMUL.FTZ R175, R175, R5 ;  /* 0x00000005afaf7220 */ /* 0x000fe20000410000 */
[----:B------:R-:W-:-:S03]  /*2d30*/  @P6 HADD2.F32 R178, -RZ, R166.H0_H0 ;  /* 0x200000a6ffb26230 */ /* 0x000fc60000004100 */
[----:B------:R-:W-:-:S04]  /*2d40*/  FMUL.FTZ R175, R175, UR15 ;  /* 0x0000000fafaf7c20 */ /* 0x000fc80008410000 */
[----:B------:R-:W-:Y:S01]  /*2d50*/  @P6 FMUL.FTZ R179, R175, R178 ;  /* 0x000000b2afb36220 */ /* 0x000fe20000410000 */
[----:B------:R-:W-:Y:S01]  /*2d60*/  MOV R178, RZ ;  /* 0x000000ff00b27202 */ /* 0x000fe20000000f00 */
[----:B------:R-:W-:Y:S02]  /*2d70*/  @P6 FMUL.FTZ R178, R217, R175 ;  /* 0x000000afd9b26220 */ /* 0x000fe40000410000 */
[----:B------:R-:W4:Y:S01]  /*2d80*/  LDL R217, [R1+0x10] ;  /* 0x0000100001d97983 */ /* 0x000f220000100800 */
        /* <DEDUP_REMOVED lines=9> */
[----:B------:R-:W-:-:S03]  /*2e20*/  @P6 HADD2.F32 R166, -RZ, R166.H1_H1 ;  /* 0x300000a6ffa66230 */ /* 0x000fc60000004100 */
[----:B------:R-:W-:-:S04]  /*2e30*/  FMUL.FTZ R175, R175, UR15 ;  /* 0x0000000fafaf7c20 */ /* 0x000fc80008410000 */
[----:B------:R-:W-:Y:S01]  /*2e40*/  @P6 FMUL.FTZ R179, R175, R166 ;  /* 0x000000a6afb36220 */ /* 0x000fe20000410000 */
[----:B------:R-:W-:-:S03]  /*2e50*/  MOV R166, RZ ;  /* 0x000000ff00a67202 */ /* 0x000fc60000000f00 */
[----:B------:R-:W-:Y:S01]  /*2e60*/  FADD.FTZ R97, R97, R179 ;  /* 0x000000b361617221 */ /* 0x000fe20000010000 */
[----:B------:R-:W-:Y:S01]  /*2e70*/  HFMA2.MMA R179, -RZ, RZ, 0, 0 ;  /* 0x00000000ffb37435 */ /* 0x000fe200000001ff */
[----:B------:R-:W-:Y:S02]  /*2e80*/  F2FP.F16.F32.PACK_AB R165, R165, R173 ;  /* 0x000000ada5a5723e */ /* 0x000fe400000000ff */
[----:B------:R-:W-:Y:S01]  /*2e90*/  F2FP.F16.F32.PACK_AB R164, R164, R172 ;  /* 0x000000aca4a4723e */ /* 0x000fe200000000ff */
[----:B---3--:R-:W-:Y:S01]  /*2ea0*/  @P6 FMUL.FTZ R166, R212, R175 ;  /* 0x000000afd4a66220 */ /* 0x008fe20000410000 */
        /* <DEDUP_REMOVED lines=13> */
[----:B------:R-:W-:-:S05]  /*2f80*/  @P4 HADD2.F32 R212, -RZ, R167.H0_H0 ;  /* 0x200000a7ffd44230 */ /* 0x000fca0000004100 */
[----:B------:R-:W-:-:S04]  /*2f90*/  @P4 FMUL.FTZ R179, R175, R212 ;  /* 0x000000d4afb34220 */ /* 0x000fc80000410000 */
[----:B------:R-:W-:Y:S01]  /*2fa0*/  FADD.FTZ R98, R98, R179 ;  /* 0x000000b362627221 */ /* 0x000fe20000010000 */
[----:B------:R-:W-:Y:S01]  /*2fb0*/  MOV R179, RZ ;  /* 0x000000ff00b37202 */ /* 0x000fe20000000f00 */
[----:B--2---:R-:W-:Y:S01]  /*2fc0*/  @P4 FMUL.FTZ R179, R218, R175 ;  /* 0x000000afdab34220 */ /* 0x004fe20000410000 */
[----:B------:R-:W-:Y:S01]  /*2fd0*/  LOP3.LUT P4, RZ, R171, 0xff000000, RZ, 0xc0, !PT ;  /* 0xff000000abff7812 */ /* 0x000fe2000788c0ff */
[----:B------:R-:W-:Y:S01]  /*2fe0*/  FMUL.FTZ R174, R174, R5 ;  /* 0x00000005aeae7220 */ /* 0x000fe20000410000 */
[----:B------:R-:W-:-:S03]  /*2ff0*/  HFMA2.MMA R175, -RZ, RZ, 0, 0 ;  /* 0x00000000ffaf7435 */ /* 0x000fc600000001ff */
[----:B------:R-:W-:-:S08]  /*3000*/  FMUL.FTZ R174, R174, UR15 ;  /* 0x0000000faeae7c20 */ /* 0x000fd00008410000 */
[----:B------:R-:W-:-:S05]  /*3010*/  @P4 HADD2.F32 R167, -RZ, R167.H1_H1 ;  /* 0x300000a7ffa74230 */ /* 0x000fca0000004100 */
[----:B------:R-:W-:Y:S01]  /*3020*/  @P4 FMUL.FTZ R175, R174, R167 ;  /* 0x000000a7aeaf4220 */ /* 0x000fe20000410000 */
[----:B------:R-:W-:Y:S01]  /*3030*/  MOV R167, RZ ;  /* 0x000000ff00a77202 */ /* 0x000fe20000000f00 */
[----:B----4-:R-:W-:Y:S01]  /*3040*/  @P4 FMUL.FTZ R167, R217, R174 ;  /* 0x000000aed9a74220 */ /* 0x010fe20000410000 */
        /* <DEDUP_REMOVED lines=8> */
[----:B------:R-:W-:Y:S02]  /*30d0*/  F2FP.F16.F32.PACK_AB R167, R167, R179 ;  /* 0x000000b3a7a7723e */ /* 0x000fe400000000ff */
[----:B------:R-:W-:Y:S01]  /*30e0*/  F2FP.F16.F32.PACK_AB R166, R166, R178 ;  /* 0x000000b2a6a6723e */ /* 0x000fe200000000ff */
[----:B0-----:R-:W-:-:S05]  /*30f0*/  IMAD.WIDE.U32 R172, R2, 0x10, R174 ;  /* 0x0000001002ac7825 */ /* 0x001fca00078e00ae */
[----:B------:R0:W-:Y:S01]  /*3100*/  STG.E.128 desc[UR4][R172.64], R164 ;  /* 0x000000a4ac007986 */ /* 0x0001e2000c101d04 */
[----:B------:R-:W-:-:S07]  /*3110*/  IADD3 R2, R2, 0x20, RZ ;  /* 0x0000002002027810 */ /* 0x000fce0007ffe0ff */
.L_x_9521:
[----:B------:R-:W-:Y:S05]  /*3120*/  BSYNC B1 ;  /* 0x0000000000017941 */ /* 0x000fea0003800000 */
.L_x_9520:
[----:B------:R-:W-:Y:S04]  /*3130*/  BSSY B1, `(.L_x_9522) ;  /* 0x000008e000017945 */ /* 0x000fe80003800000 */
[----:B------:R-:W-:Y:S05]  /*3140*/  @!P1 BRA `(.L_x_9523) ;  /* 0x0000000800309947 */ /* 0x000fea0003800000 */
[----:B0-----:R-:W0:Y:S01]  /*3150*/  LDC.64 R164, c[0x0][0x220] ;  /* 0x00008800ffa47b82 */ /* 0x001e220000000a00 */
[----:B------:R-:W2:Y:S04]  /*3160*/  LDL R179, [R1+0xc] ;  /* 0x00000c0001b37983 */ /* 0x000ea80000100800 */
[----:B------:R-:W3:Y:S01]  /*3170*/  LDL R218, [R1+0x8] ;  /* 0x0000080001da7983 */ /* 0x000ee20000100800 */
[----:B------:R-:W-:-:S03]  /*3180*/  ISETP.NE.AND P4, PT, R3, RZ, PT ;  /* 0x000000ff0300720c */ /* 0x000fc60003f85270 */
[----:B-1----:R-:W4:Y:S04]  /*3190*/  LDL R217, [R1+0x4] ;  /* 0x0000040001d97983 */ /* 0x002f280000100800 */
        /* <DEDUP_REMOVED lines=54> */
[----:B------:R-:W-:-:S03]  /*3500*/  FADD.FTZ R102, R102, R178 ;  /* 0x000000b266667221 */ /* 0x000fc60000010000 */
[----:B------:R-:W-:Y:S01]  /*3510*/  @P5 FADD.FTZ R175, R135, R175 ;  /* 0x000000af87af5221 */ /* 0x000fe20000010000 */
[----:B------:R-:W-:-:S03]  /*3520*/  HFMA2.MMA R179, -RZ, RZ, 0, 0 ;  /* 0x00000000ffb37435 */ /* 0x000fc600000001ff */
[C---:B------:R-:W-:Y:S01]  /*3530*/  FMUL.FTZ R178, R175.reuse, R5 ;  /* 0x00000005afb27220 */ /* 0x040fe20000410000 */
[----:B------:R-:W-:Y:S01]  /*3540*/  SEL R159, R175, R159, P4 ;  /* 0x0000009faf9f7207 */ /* 0x000fe20002000000 */
[----:B------:R-:W-:Y:S01]  /*3550*/  FFMA.FTZ R175, R16, R177, R174 ;  /* 0x000000b110af7223 */ /* 0x000fe200000100ae */
[----:B------:R-:W-:Y:S02]  /*3560*/  @P6 HADD2.F32 R165, -RZ, R165.H1_H1 ;  /* 0x300000a5ffa56230 */ /* 0x000fe40000004100 */
[----:B------:R-:W-:Y:S01]  /*3570*/  FMUL.FTZ R178, R178, UR15 ;  /* 0x0000000fb2b27c20 */ /* 0x000fe20008410000 */
[----:B------:R-:W-:-:S03]  /*3580*/  FADD.FTZ R175, R213, -R175 ;  /* 0x800000afd5af7221 */ /* 0x000fc60000010000 */
        /* <DEDUP_REMOVED lines=10> */
[----:B------:R-:W-:Y:S02]  /*3630*/  @P6 HADD2.F32 R178, -RZ, R166.H0_H0 ;  /* 0x200000a6ffb26230 */ /* 0x000fe40000004100 */
[----:B------:R-:W-:-:S04]  /*3640*/  FMUL.FTZ R175, R175, UR15 ;  /* 0x0000000fafaf7c20 */ /* 0x000fc80008410000 */
[----:B------:R-:W-:Y:S01]  /*3650*/  @P6 FMUL.FTZ R179, R175, R178 ;  /* 0x000000b2afb36220 */ /* 0x000fe20000410000 */
[----:B------:R-:W-:Y:S01]  /*3660*/  MOV R178, RZ ;  /* 0x000000ff00b27202 */ /* 0x000fe20000000f00 */
[----:B------:R-:W-:Y:S01]  /*3670*/  @P6 FMUL.FTZ R178, R252, R175 ;  /* 0x000000affcb26220 */ /* 0x000fe20000410000 */
        /* <DEDUP_REMOVED lines=29> */
[----:B------:R-:W-:-:S05]  /*3850*/  @P4 HADD2.F32 R212, -RZ, R167.H0_H0 ;  /* 0x200000a7ffd44230 */ /* 0x000fca0000004100 */
        /* <DEDUP_REMOVED lines=8> */
[----:B------:R-:W-:-:S05]  /*38e0*/  @P4 HADD2.F32 R167, -RZ, R167.H1_H1 ;  /* 0x300000a7ffa74230 */ /* 0x000fca0000004100 */
[----:B------:R-:W-:Y:S01]  /*38f0*/  @P4 FMUL.FTZ R175, R174, R167 ;  /* 0x000000a7aeaf4220 */ /* 0x000fe20000410000 */
[----:B------:R-:W-:Y:S01]  /*3900*/  MOV R167, RZ ;  /* 0x000000ff00a77202 */ /* 0x000fe20000000f00 */
[----:B------:R-:W-:Y:S01]  /*3910*/  @P4 FMUL.FTZ R167, R249, R174 ;  /* 0x000000aef9a74220 */ /* 0x000fe20000410000 */
[----:B------:R-:W-:-:S04]  /*3920*/  ISETP.NE.U32.AND P4, PT, RZ, UR16, PT ;  /* 0x00000010ff007c0c */ /* 0x000fc8000bf85070 */
[----:B------:R-:W-:Y:S01]  /*3930*/  ISETP.NE.AND.EX P4, PT, RZ, UR17, PT, P4 ;  /* 0x00000011ff007c0c */ /* 0x000fe2000bf85340 */
[----:B------:R-:W-:Y:S01]  /*3940*/  FADD.FTZ R107, R107, R175 ;  /* 0x000000af6b6b7221 */ /* 0x000fe20000010000 */
[----:B------:R-:W-:-:S11]  /*3950*/  F2FP.F16.F32.PACK_AB R164, R164, R172 ;  /* 0x000000aca4a4723e */ /* 0x000fd600000000ff */
[----:B------:R-:W-:-:S04]  /*3960*/  @P4 LEA R174, P5, R2, UR16, 0x5 ;  /* 0x0000001002ae4c11 */ /* 0x000fc8000f8a28ff */
[----:B------:R-:W-:-:S05]  /*3970*/  @P4 LEA.HI.X R175, R2, UR17, RZ, 0x5, P5 ;  /* 0x0000001102af4c11 */ /* 0x000fca000a8f2cff */
[----:B------:R2:W-:Y:S04]  /*3980*/  @P4 STG.E.128 desc[UR4][R174.64], R156 ;  /* 0x0000009cae004986 */ /* 0x0005e8000c101d04 */
[----:B------:R2:W-:Y:S01]  /*3990*/  @P4 STG.E.128 desc[UR4][R174.64+0x10], R160 ;  /* 0x000010a0ae004986 */ /* 0x0005e2000c101d04 */
[----:B------:R-:W-:Y:S02]  /*39a0*/  LEA R172, P4, R2, UR18, 0x4 ;  /* 0x0000001202ac7c11 */ /* 0x000fe4000f8820ff */
[----:B------:R-:W-:Y:S02]  /*39b0*/  F2FP.F16.F32.PACK_AB R165, R165, R173 ;  /* 0x000000ada5a5723e */ /* 0x000fe400000000ff */
[----:B------:R-:W-:Y:S02]  /*39c0*/  F2FP.F16.F32.PACK_AB R167, R167, R179 ;  /* 0x000000b3a7a7723e */ /* 0x000fe400000000ff */
[----:B------:R-:W-:-:S02]  /*39d0*/  F2FP.F16.F32.PACK_AB R166, R166, R178 ;  /* 0x000000b2a6a6723e */ /* 0x000fc400000000ff */
[----:B------:R-:W-:-:S05]  /*39e0*/  LEA.HI.X R173, R2, UR19, RZ, 0x4, P4 ;  /* 0x0000001302ad7c11 */ /* 0x000fca000a0f24ff */
[----:B------:R2:W-:Y:S01]  /*39f0*/  STG.E.128 desc[UR4][R172.64], R164 ;  /* 0x000000a4ac007986 */ /* 0x0005e2000c101d04 */
[----:B------:R-:W-:-:S07]  /*3a00*/  IADD3 R2, R2, 0x20, RZ ;  /* 0x0000002002027810 */ /* 0x000fce0007ffe0ff */
.L_x_9523:
[----:B------:R-:W-:Y:S05]  /*3a10*/  BSYNC B1 ;  /* 0x0000000000017941 */ /* 0x000fea0003800000 */
.L_x_9522:
        /* <DEDUP_REMOVED lines=19> */
[--C-:B--2---:R-:W-:Y:S02]  /*3b50*/  @P4 HADD2.F32 R172, -RZ, R164.reuse.H0_H0 ;  /* 0x200000a4ffac4230 */ /* 0x104fe40000004100 */
[----:B------:R-:W-:-:S03]  /*3b60*/  @P6 HADD2.F32 R164, -RZ, R164.H1_H1 ;  /* 0x300000a4ffa46230 */ /* 0x000fc60000004100 */
[----:B------:R-:W-:Y:S01]  /*3b70*/  @P4 FMUL.FTZ R173, R175, R172 ;  /* 0x000000acafad4220 */ /* 0x000fe20000410000 */
[----:B------:R-:W-:Y:S01]  /*3b80*/  MOV R172, RZ ;  /* 0x000000ff00ac7202 */ /* 0x000fe20000000f00 */
[----:B------:R-:W-:Y:S01]  /*3b90*/  @P4 FMUL.FTZ R172, R248, R175 ;  /* 0x000000aff8ac4220 */ /* 0x000fe20000410000 */
[----:B------:R-:W-:Y:S01]  /*3ba0*/  FFMA.FTZ R175, R14, R177, R174 ;  /* 0x000000b10eaf7223 */ /* 0x000fe200000100ae */
[----:B------:R-:W-:Y:S01]  /*3bb0*/  ISETP.NE.U32.AND P4, PT, RZ, UR16, PT ;  /* 0x00000010ff007c0c */ /* 0x000fe2000bf85070 */
[----:B------:R-:W-:Y:S02]  /*3bc0*/  FADD.FTZ R108, R108, R173 ;  /* 0x000000ad6c6c7221 */ /* 0x000fe40000010000 */
        /* <DEDUP_REMOVED lines=18> */
[----:B------:R-:W-:Y:S01]  /*3cf0*/  F2FP.F16.F32.PACK_AB R164, R164, R172 ;  /* 0x000000aca4a4723e */ /* 0x000fe200000000ff */
[----:B------:R-:W-:-:S04]  /*3d00*/  @P5 FADD.FTZ R175, R142, R175 ;  /* 0x000000af8eaf5221 */ /* 0x000fc80000010000 */
[C---:B------:R-:W-:Y:S01]  /*3d10*/  FMUL.FTZ R179, R175.reuse, R5 ;  /* 0x00000005afb37220 */ /* 0x040fe20000410000 */
[----:B------:R-:W-:Y:S01]  /*3d20*/  SEL R158, R175, R158, P4 ;  /* 0x0000009eaf9e7207 */ /* 0x000fe20002000000 */
[----:B------:R-:W-:Y:S02]  /*3d30*/  FFMA.FTZ R175, R12, R177, R174 ;  /* 0x000000b10caf7223 */ /* 0x000fe400000100ae */
[----:B------:R-:W-:Y:S02]  /*3d40*/  @P6 HADD2.F32 R173, -RZ, R165.H0_H0 ;  /* 0x200000a5ffad6230 */ /* 0x000fe40000004100 */
        /* <DEDUP_REMOVED lines=13> */
[----:B------:R-:W-:Y:S02]  /*3e20*/  @P6 HADD2.F32 R165, -RZ, R165.H1_H1 ;  /* 0x300000a5ffa56230 */ /* 0x000fe40000004100 */
[----:B------:R-:W-:Y:S01]  /*3e30*/  FMUL.FTZ R178, R178, UR15 ;  /* 0x0000000fb2b27c20 */ /* 0x000fe20008410000 */
[----:B------:R-:W-:-:S03]  /*3e40*/  FADD.FTZ R175, R202, -R175 ;  /* 0x800000afcaaf7221 */ /* 0x000fc60000010000 */
[----:B------:R-:W-:Y:S01]  /*3e50*/  @P6 FMUL.FTZ R179, R178, R165 ;  /* 0x000000a5b2b36220 */ /* 0x000fe20000410000 */
[----:B------:R-:W-:Y:S01]  /*3e60*/  MOV R165, RZ ;  /* 0x000000ff00a57202 */ /* 0x000fe20000000f00 */
[----:B------:R-:W-:Y:S01]  /*3e70*/  @P6 FMUL.FTZ R165, R245, R178 ;  /* 0x000000b2f5a56220 */ /* 0x000fe20000410000 */
[----:B------:R-:W-:Y:S01]  /*3e80*/  FMUL.FTZ R175, R6, R175 ;  /* 0x000000af06af7220 */ /* 0x000fe20000410000 */
[----:B------:R-:W-:Y:S01]  /*3e90*/  LOP3.LUT P6, RZ, R181, 0xff, RZ, 0xc0, !PT ;  /* 0x000000ffb5ff7812 */ /* 0x000fe200078cc0ff */
[----:B------:R-:W-:Y:S01]  /*3ea0*/  FADD.FTZ R111, R111, R179 ;  /* 0x000000b36f6f7221 */ /* 0x000fe20000010000 */
[----:B------:R-:W-:Y:S01]  /*3eb0*/  HFMA2.MMA R179, -RZ, RZ, 0, 0 ;  /* 0x00000000ffb37435 */ /* 0x000fe200000001ff */
[----:B------:R-:W-:Y:S01]  /*3ec0*/  @P5 FADD.FTZ R175, R144, R175 ;  /* 0x000000af90af5221 */ /* 0x000fe20000010000 */
[----:B------:R-:W-:-:S04]  /*3ed0*/  F2FP.F16.F32.PACK_AB R165, R165, R173 ;  /* 0x000000ada5a5723e */ /* 0x000fc800000000ff */
[C---:B------:R-:W-:Y:S01]  /*3ee0*/  SEL R160, R175.reuse, R160, P4 ;  /* 0x000000a0afa07207 */ /* 0x040fe20002000000 */
[----:B------:R-:W-:-:S04]  /*3ef0*/  FMUL.FTZ R175, R175, R5 ;  /* 0x00000005afaf7220 */ /* 0x000fc80000410000 */
[----:B------:R-:W-:Y:S02]  /*3f00*/  @P6 HADD2.F32 R178, -RZ, R166.H0_H0 ;  /* 0x200000a6ffb26230 */ /* 0x000fe40000004100 */
        /* <DEDUP_REMOVED lines=11> */
[----:B------:R-:W-:-:S03]  /*3fc0*/  @P6 HADD2.F32 R166, -RZ, R166.H1_H1 ;  /* 0x300000a6ffa66230 */ /* 0x000fc60000004100 */
[C---:B------:R-:W-:Y:S01]  /*3fd0*/  SEL R161, R175.reuse, R161, P4 ;  /* 0x000000a1afa17207 */ /* 0x040fe20002000000 */
[----:B------:R-:W-:-:S04]  /*3fe0*/  FMUL.FTZ R175, R175, R5 ;  /* 0x00000005afaf7220 */ /* 0x000fc80000410000 */
        /* <DEDUP_REMOVED lines=10> */
[----:B------:R-:W-:Y:S02]  /*4090*/  F2FP.F16.F32.PACK_AB R166, R166, R178 ;  /* 0x000000b2a6a6723e */ /* 0x000fe400000000ff */
        /* <DEDUP_REMOVED lines=11> */
[----:B------:R-:W-:-:S05]  /*4150*/  @P4 HADD2.F32 R212, -RZ, R167.H0_H0 ;  /* 0x200000a7ffd44230 */ /* 0x000fca0000004100 */
[----:B------:R-:W-:-:S04]  /*4160*/  @P4 FMUL.FTZ R179, R175, R212 ;  /* 0x000000d4afb34220 */ /* 0x000fc80000410000 */
[----:B------:R-:W-:Y:S01]  /*4170*/  FADD.FTZ R114, R114, R179 ;  /* 0x000000b372727221 */ /* 0x000fe20000010000 */
[----:B------:R-:W-:Y:S01]  /*4180*/  MOV R179, RZ ;  /* 0x000000ff00b37202 */ /* 0x000fe20000000f00 */
[----:B------:R-:W-:Y:S01]  /*4190*/  @P4 FMUL.FTZ R179, R242, R175 ;  /* 0x000000aff2b34220 */ /* 0x000fe20000410000 */
[----:B------:R-:W-:Y:S01]  /*41a0*/  LOP3.LUT P4, RZ, R181, 0xff000000, RZ, 0xc0, !PT ;  /* 0xff000000b5ff7812 */ /* 0x000fe2000788c0ff */
[----:B------:R-:W-:-:S12]  /*41b0*/  HFMA2.MMA R175, -RZ, RZ, 0, 0 ;  /* 0x00000000ffaf7435 */ /* 0x000fd800000001ff */
[----:B------:R-:W-:-:S05]  /*41c0*/  @P4 HADD2.F32 R167, -RZ, R167.H1_H1 ;  /* 0x300000a7ffa74230 */ /* 0x000fca0000004100 */
[----:B------:R-:W-:Y:S01]  /*41d0*/  @P4 FMUL.FTZ R175, R174, R167 ;  /* 0x000000a7aeaf4220 */ /* 0x000fe20000410000 */
[----:B------:R-:W-:Y:S01]  /*41e0*/  MOV R167, RZ ;  /* 0x000000ff00a77202 */ /* 0x000fe20000000f00 */
[----:B------:R-:W-:Y:S01]  /*41f0*/  @P4 FMUL.FTZ R167, R241, R174 ;  /* 0x000000aef1a74220 */ /* 0x000fe20000410000 */
[----:B------:R-:W-:Y:S01]  /*4200*/  ISETP.NE.U32.AND P4, PT, RZ, UR16, PT ;  /* 0x00000010ff007c0c */ /* 0x000fe2000bf85070 */
[----:B------:R-:W-:-:S03]  /*4210*/  FADD.FTZ R115, R115, R175 ;  /* 0x000000af73737221 */ /* 0x000fc60000010000 */
[----:B------:R-:W-:Y:S02]  /*4220*/  ISETP.NE.AND.EX P4, PT, RZ, UR17, PT, P4 ;  /* 0x00000011ff007c0c */ /* 0x000fe4000bf85340 */
[----:B------:R-:W-:-:S11]  /*4230*/  F2FP.F16.F32.PACK_AB R167, R167, R179 ;  /* 0x000000b3a7a7723e */ /* 0x000fd600000000ff */
        /* <DEDUP_REMOVED lines=8> */
.L_x_9525:
[----:B------:R-:W-:Y:S05]  /*42c0*/  BSYNC B1 ;  /* 0x0000000000017941 */ /* 0x000fea0003800000 */
.L_x_9524:
        /* <DEDUP_REMOVED lines=49> */
[----:B------:R-:W-:-:S03]  /*45e0*/  SEL R158, R173, R158, P4 ;  /* 0x0000009ead9e7207 */ /* 0x000fc60002000000 */
        /* <DEDUP_REMOVED lines=24> */
[----:B------:R-:W-:-:S03]  /*4770*/  F2FP.F16.F32.PACK_AB R165, R165, R173 ;  /* 0x000000ada5a5723e */ /* 0x000fc600000000ff */
[----:B------:R-:W-:-:S04]  /*4780*/  FMUL.FTZ R175, R6, R175 ;  /* 0x000000af06af7220 */ /* 0x000fc80000410000 */
[----:B------:R-:W-:Y:S02]  /*4790*/  @P5 FADD.FTZ R175, R152, R175 ;  /* 0x000000af98af5221 */ /* 0x000fe40000010000 */
[----:B------:R-:W-:-:S03]  /*47a0*/  @P6 HADD2.F32 R178, -RZ, R166.H0_H0 ;  /* 0x200000a6ffb26230 */ /* 0x000fc60000004100 */
        /* <DEDUP_REMOVED lines=26> */
[----:B------:R-:W-:Y:S02]  /*4950*/  F2FP.F16.F32.PACK_AB R166, R166, R176 ;  /* 0x000000b0a6a6723e */ /* 0x000fe400000000ff */
        /* <DEDUP_REMOVED lines=12> */
[----:B------:R-:W-:Y:S02]  /*4a20*/  @P4 HADD2.F32 R175, -RZ, R167.H0_H0 ;  /* 0x200000a7ffaf4230 */ /* 0x000fe40000004100 */
[----:B------:R-:W-:-:S03]  /*4a30*/  @P4 FMUL.FTZ R177, R234, R6 ;  /* 0x00000006eab14220 */ /* 0x000fc60000410000 */
[----:B------:R-:W-:Y:S01]  /*4a40*/  @P4 FMUL.FTZ R5, R6, R175 ;  /* 0x000000af06054220 */ /* 0x000fe20000410000 */
[----:B------:R-:W-:Y:S01]  /*4a50*/  LOP3.LUT P4, RZ, R183, 0xff000000, RZ, 0xc0, !PT ;  /* 0xff000000b7ff7812 */ /* 0x000fe2000788c0ff */
[----:B------:R-:W-:Y:S02]  /*4a60*/  HFMA2.MMA R6, -RZ, RZ, 0, 0 ;  /* 0x00000000ff067435 */ /* 0x000fe400000001ff */
[----:B------:R-:W-:-:S10]  /*4a70*/  FADD.FTZ R122, R122, R5 ;  /* 0x000000057a7a7221 */ /* 0x000fd40000010000 */
        /* <DEDUP_REMOVED lines=13> */
[----:B------:R-:W-:-:S05]  /*4b50*/  LEA.HI.X R173, R2, UR19, RZ, 0x4, P4 ;  /* 0x0000001302ad7c11 */ /* 0x000fca000a0f24ff */
[----:B------:R4:W-:Y:S04]  /*4b60*/  STG.E.128 desc[UR4][R172.64], R164 ;  /* 0x000000a4ac007986 */ /* 0x0009e8000c101d04 */
.L_x_9527:
[----:B------:R-:W-:Y:S05]  /*4b70*/  BSYNC B1 ;  /* 0x0000000000017941 */ /* 0x000fea0003800000 */
.L_x_9526:
[----:B0-234-:R-:W0:Y:S02]  /*4b80*/  LDC.64 R164, c[0x0][0x210] ;  /* 0x00008400ffa47b82 */ /* 0x01de240000000a00 */
[----:B0-----:R-:W-:-:S04]  /*4b90*/  LEA R4, R164, R4, 0x2 ;  /* 0x00000004a4047211 */ /* 0x001fc800078e10ff */
[----:B------:R-:W-:-:S13]  /*4ba0*/  ISETP.GE.AND P4, PT, R4, R165, PT ;  /* 0x000000a50400720c */ /* 0x000fda0003f86270 */
[----:B------:R-:W-:Y:S05]  /*4bb0*/  @!P4 BRA `(.L_x_9528) ;  /* 0xffffffc0008cc947 */ /* 0x000fea000383ffff */
.L_x_9510:
[----:B------:R-:W-:Y:S05]  /*4bc0*/  BSYNC B0 ;  /* 0x0000000000007941 */ /* 0x000fea0003800000 */
.L_x_9509:
        /* <DEDUP_REMOVED lines=155> */
.L_x_9530:
[----:B------:R-:W-:Y:S05]  /*5580*/  BSYNC B0 ;  /* 0x0000000000007941 */ /* 0x000fea0003800000 */
.L_x_9529:
        /* <DEDUP_REMOVED lines=129> */
.L_x_9532:
[----:B------:R-:W-:Y:S05]  /*5da0*/  BSYNC B0 ;  /* 0x0000000000007941 */ /* 0x000fea0003800000 */
.L_x_9531:
        /* <DEDUP_REMOVED lines=18> */
.L_x_9534:
[----:B------:R-:W-:Y:S05]  /*5ed0*/  BSYNC B0 ;  /* 0x0000000000007941 */ /* 0x000fea0003800000 */
.L_x_9533:
        /* <DEDUP_REMOVED lines=18> */
.L_x_9536:
[----:B------:R-:W-:Y:S05]  /*6000*/  BSYNC B0 ;  /* 0x0000000000007941 */ /* 0x000fea0003800000 */
.L_x_9535:
        /* <DEDUP_REMOVED lines=18> */
.L_x_9538:
[----:B------:R-:W-:Y:S05]  /*6130*/  BSYNC B0 ;  /* 0x0000000000007941 */ /* 0x000fea0003800000 */
.L_x_9537:
        /* <DEDUP_REMOVED lines=18> */
.L_x_9540:
[----:B------:R-:W-:Y:S05]  /*6260*/  BSYNC B0 ;  /* 0x0000000000007941 */ /* 0x000fea0003800000 */
.L_x_9539:
        /* <DEDUP_REMOVED lines=18> */
.L_x_9542:
[----:B------:R-:W-:Y:S05]  /*6390*/  BSYNC B0 ;  /* 0x0000000000007941 */ /* 0x000fea0003800000 */
.L_x_9541:
        /* <DEDUP_REMOVED lines=11> */
.L_x_9519:
        /* <DEDUP_REMOVED lines=8> */
.L_x_9544:
[----:B------:R-:W-:Y:S05]  /*64d0*/  BSYNC B1 ;  /* 0x0000000000017941 */ /* 0x000fea0003800000 */
.L_x_9543:
        /* <DEDUP_REMOVED lines=8> */
.L_x_9545:
[----:B------:R-:W-:Y:S01]  /*6560*/  HFMA2.MMA R166, -RZ, RZ, 0, 1.1920928955078125e-07 ;  /* 0x00000002ffa67435 */ /* 0x000fe200000001ff */
[----:B------:R-:W-:Y:S01]  /*6570*/  MOV R167, R219 ;  /* 0x000000db00a77202 */ /* 0x000fe20000000f00 */
[----:B------:R-:W-:-:S09]  /*6580*/  FADD.FTZ R217, R172, R217 ;  /* 0x000000d9acd97221 */ /* 0x000fd20000010000 */
[----:B------:R-:W-:Y:S05]  /*6590*/  WARPSYNC.COLLECTIVE R164, `(.L_x_9546) ;  /* 0x00000000a4087348 */ /* 0x000fea0003c00000 */
[----:B------:R0:W1:Y:S02]  /*65a0*/  SHFL.BFLY P4, R172, R167, R166, R165 ;  /* 0x0c0000a6a7ac7389 */ /* 0x00006400000800a5 */
[----:B01----:R-:W-:Y:S01]  /*65b0*/  ENDCOLLECTIVE ;  /* 0x000000000000791b */ /* 0x003fe20003800000 */
.L_x_9546:
[----:B------:R-:W-:Y:S01]  /*65c0*/  MOV R167, R217 ;  /* 0x000000d900a77202 */ /* 0x000fe20000000f00 */
[----:B------:R-:W-:-:S07]  /*65d0*/  FADD.FTZ R219, R219, R172 ;  /* 0x000000acdbdb7221 */ /* 0x000fce0000010000 */
[----:B------:R-:W-:Y:S05]  /*65e0*/  WARPSYNC.COLLECTIVE R164, `(.L_x_9547) ;  /* 0x00000000a4087348 */ /* 0x000fea0003c00000 */
[----:B------:R0:W1:Y:S02]  /*65f0*/  SHFL.BFLY P4, R172, R167, R166, R165 ;  /* 0x0c0000a6a7ac7389 */ /* 0x00006400000800a5 */
[----:B01----:R-:W-:Y:S01]  /*6600*/  ENDCOLLECTIVE ;  /* 0x000000000000791b */ /* 0x003fe20003800000 */
.L_x_9547:
[----:B------:R-:W-:Y:S01]  /*6610*/  HFMA2.MMA R166, -RZ, RZ, 0, 2.384185791015625e-07 ;  /* 0x00000004ffa67435 */ /* 0x000fe200000001ff */
[----:B------:R-:W-:Y:S01]  /*6620*/  MOV R167, R219 ;  /* 0x000000db00a77202 */ /* 0x000fe20000000f00 */
[----:B------:R-:W-:-:S09]  /*6630*/  FADD.FTZ R217, R217, R172 ;  /* 0x000000acd9d97221 */ /* 0x000fd20000010000 */
[----:B------:R-:W-:Y:S05]  /*6640*/  WARPSYNC.COLLECTIVE R164, `(.L_x_9548) ;  /* 0x00000000a4087348 */ /* 0x000fea0003c00000 */
[----:B------:R0:W1:Y:S02]  /*6650*/  SHFL.BFLY P4, R172, R167, R166, R165 ;  /* 0x0c0000a6a7ac7389 */ /* 0x00006400000800a5 */
[----:B01----:R-:W-:Y:S01]  /*6660*/  ENDCOLLECTIVE ;  /* 0x000000000000791b */ /* 0x003fe20003800000 */
.L_x_9548:
[----:B------:R-:W-:Y:S01]  /*6670*/  MOV R167, R217 ;  /* 0x000000d900a77202 */ /* 0x000fe20000000f00 */
[----:B------:R-:W-:-:S07]  /*6680*/  FADD.FTZ R219, R219, R172 ;  /* 0x000000acdbdb7221 */ /* 0x000fce0000010000 */
[----:B------:R-:W-:Y:S05]  /*6690*/  WARPSYNC.COLLECTIVE R164, `(.L_x_9549) ;  /* 0x00000000a4087348 */ /* 0x000fea0003c00000 */
[----:B------:R0:W1:Y:S02]  /*66a0*/  SHFL.BFLY P4, R172, R167, R166, R165 ;  /* 0x0c0000a6a7ac7389 */ /* 0x00006400000800a5 */
[----:B01----:R-:W-:Y:S01]  /*66b0*/  ENDCOLLECTIVE ;  /* 0x000000000000791b */ /* 0x003fe20003800000 */
.L_x_9549:
[----:B------:R-:W-:Y:S01]  /*66c0*/  HFMA2.MMA R166, -RZ, RZ, 0, 4.76837158203125e-07 ;  /* 0x00000008ffa67435 */ /* 0x000fe200000001ff */
[----:B------:R-:W-:Y:S01]  /*66d0*/  MOV R167, R219 ;  /* 0x000000db00a77202 */ /* 0x000fe20000000f00 */
[----:B------:R-:W-:-:S09]  /*66e0*/  FADD.FTZ R217, R217, R172 ;  /* 0x000000acd9d97221 */ /* 0x000fd20000010000 */
[----:B------:R-:W-:Y:S05]  /*66f0*/  WARPSYNC.COLLECTIVE R164, `(.L_x_9550) ;  /* 0x00000000a4087348 */ /* 0x000fea0003c00000 */
[----:B------:R0:W1:Y:S02]  /*6700*/  SHFL.BFLY P4, R172, R167, R166, R165 ;  /* 0x0c0000a6a7ac7389 */ /* 0x00006400000800a5 */
[----:B01----:R-:W-:Y:S01]  /*6710*/  ENDCOLLECTIVE ;  /* 0x000000000000791b */ /* 0x003fe20003800000 */
.L_x_9550:
[----:B------:R-:W-:Y:S01]  /*6720*/  MOV R167, R217 ;  /* 0x000000d900a77202 */ /* 0x000fe20000000f00 */
[----:B------:R-:W-:-:S07]  /*6730*/  FADD.FTZ R219, R219, R172 ;  /* 0x000000acdbdb7221 */ /* 0x000fce0000010000 */
[----:B------:R-:W-:Y:S05]  /*6740*/  WARPSYNC.COLLECTIVE R164, `(.L_x_9551) ;  /* 0x00000000a4087348 */ /* 0x000fea0003c00000 */
[----:B------:R0:W1:Y:S02]  /*6750*/  SHFL.BFLY P4, R172, R167, R166, R165 ;  /* 0x0c0000a6a7ac7389 */ /* 0x00006400000800a5 */
[----:B01----:R-:W-:Y:S01]  /*6760*/  ENDCOLLECTIVE ;  /* 0x000000000000791b */ /* 0x003fe20003800000 */
.L_x_9551:
[----:B------:R-:W-:Y:S01]  /*6770*/  HFMA2.MMA R166, -RZ, RZ, 0, 9.5367431640625e-07 ;  /* 0x00000010ffa67435 */ /* 0x000fe200000001ff */
[----:B------:R-:W-:Y:S01]  /*6780*/  MOV R167, R219 ;  /* 0x000000db00a77202 */ /* 0x000fe20000000f00 */
[----:B------:R-:W-:-:S09]  /*6790*/  FADD.FTZ R217, R217, R172 ;  /* 0x000000acd9d97221 */ /* 0x000fd20000010000 */
[----:B------:R-:W-:Y:S05]  /*67a0*/  WARPSYNC.COLLECTIVE R164, `(.L_x_9552) ;  /* 0x00000000a4087348 */ /* 0x000fea0003c00000 */
[----:B------:R0:W1:Y:S02]  /*67b0*/  SHFL.BFLY P4, R172, R167, R166, R165 ;  /* 0x0c0000a6a7ac7389 */ /* 0x00006400000800a5 */
[----:B01----:R-:W-:Y:S01]  /*67c0*/  ENDCOLLECTIVE ;  /* 0x000000000000791b */ /* 0x003fe20003800000 */
.L_x_9552:
[----:B------:R-:W-:Y:S02]  /*67d0*/  MOV R167, R217 ;  /* 0x000000d900a77202 */ /* 0x000fe40000000f00 */
[----:B------:R-:W-:-:S07]  /*67e0*/  MOV R173, R172 ;  /* 0x000000ac00ad7202 */ /* 0x000fce0000000f00 */
[----:B------:R-:W-:Y:S05]  /*67f0*/  WARPSYNC.COLLECTIVE R164, `(.L_x_9553) ;  /* 0x00000000a4087348 */ /* 0x000fea0003c00000 */
[----:B------:R0:W1:Y:S02]  /*6800*/  SHFL.BFLY P4, R172, R167, R166, R165 ;  /* 0x0c0000a6a7ac7389 */ /* 0x00006400000800a5 */
[----:B01----:R-:W-:Y:S01]  /*6810*/  ENDCOLLECTIVE ;  /* 0x000000000000791b */ /* 0x003fe20003800000 */
.L_x_9553:
[----:B------:R-:W-:Y:S01]  /*6820*/  MOV R164, R172 ;  /* 0x000000ac00a47202 */ /* 0x000fe20000000f00 */
[----:B------:R-:W-:Y:S06]  /*6830*/  BRA `(.L_x_9554) ;  /* 0xffffffbc00e07947 */ /* 0x000fec000383ffff */
.L_x_9555:
        /* <DEDUP_REMOVED lines=12> */
.L_x_14338:


//--------------------- .text._ZN10layer_norm13ln_bwd_kernelINS_13Kernel_traitsI6__halfS2_fS2_fjLj1024ELj1ELj4ELj1ELj16ENS_18Kernel_traits_baseILj1024ES2_S2_fS2_fjLj128EEEEELb1ELb1ELb0ELb1EEEvNS_9BwdParamsE --------------------------
	.section	.text._ZN10layer_norm13ln_bwd_kernelINS_13Kernel_traitsI6__halfS2_fS2_fjLj1024ELj1ELj4ELj1ELj16ENS_18Kernel_traits_baseILj1024ES2_S2_fS2_fjLj128EEEEELb1ELb1ELb0ELb1EEEvNS_9BwdParamsE,"ax",@progbits
	.align	128
        .global         _ZN10layer_norm13ln_bwd_kernelINS_13Kernel_traitsI6__halfS2_fS2_fjLj1024ELj1ELj4ELj1ELj16ENS_18Kernel_traits_baseILj1024ES2_S2_fS2_fjLj128EEEEELb1ELb1ELb0ELb1EEEvNS_9BwdParamsE
        .type           _ZN10layer_norm13ln_bwd_kernelINS_13Kernel_traitsI6__halfS2_fS2_fjLj1024ELj1ELj4ELj1ELj16ENS_18Kernel_traits_baseILj1024ES2_S2_fS2_fjLj128EEEEELb1ELb1ELb0ELb1EEEvNS_9BwdParamsE,@function
        .size           _ZN10layer_norm13ln_bwd_kernelINS_13Kernel_traitsI6__halfS2_fS2_fjLj1024ELj1ELj4ELj1ELj16ENS_18Kernel_traits_baseILj1024ES2_S2_fS2_fjLj128EEEEELb1ELb1ELb0ELb1EEEvNS_9BwdParamsE,(.L_x_14339 - _ZN10layer_norm13ln_bwd_kernelINS_13Kernel_traitsI6__halfS2_fS2_fjLj1024ELj1ELj4ELj1ELj16ENS_18Kernel_traits_baseILj1024ES2_S2_fS2_fjLj128EEEEELb1ELb1ELb0ELb1EEEvNS_9BwdParamsE)
        .other          _ZN10layer_norm13ln_bwd_kernelINS_13Kernel_traitsI6__halfS2_fS2_fjLj1024ELj1ELj4ELj1ELj16ENS_18Kernel_traits_baseILj1024ES2_S2_fS2_fjLj128EEEEELb1ELb1ELb0ELb1EEEvNS_9BwdParamsE,@"STO_CUDA_ENTRY STV_DEFAULT"
_ZN10layer_norm13ln_bwd_kernelINS_13Kernel_traitsI6__halfS2_fS2_fjLj1024ELj1ELj4ELj1ELj16ENS_18Kernel_traits_baseILj1024ES2_S2_fS2_fjLj128EEEEELb1ELb1ELb0ELb1EEEvNS_9BwdParamsE:
.text._ZN10layer_norm13ln_bwd_kernelINS_13Kernel_traitsI6__halfS2_fS2_fjLj1024ELj1ELj4ELj1ELj16ENS_18Kernel_traits_baseILj1024ES2_S2_fS2_fjLj128EEEEELb1ELb1ELb0ELb1EEEvNS_9BwdParamsE:
        /* <DEDUP_REMOVED lines=45> */
[----:B-----5:R-:W-:Y:S02]  /*02d0*/  CS2R R46, SRZ ;  /* 0x00000000002e7805 */ /* 0x020fe4000001ff00 */
        /* <DEDUP_REMOVED lines=28> */
.L_x_9556:
[----:B------:R-:W-:Y:S02]  /*04a0*/  ULDC.64 UR6, c[0x0][0x260] ;  /* 0x0000980000067ab9 */ /* 0x000fe40000000a00 */
[----:B------:R-:W-:-:S04]  /*04b0*/  LEA R2, P0, R84, UR6, 0x4 ;  /* 0x0000000654027c11 */ /* 0x000fc8000f8020ff */
[----:B------:R-:W-:Y:S01]  /*04c0*/  IADD3.X R3, RZ, UR7, RZ, P0, !PT ;  /* 0x00000007ff037c10 */ /* 0x000fe200087fe4ff */
[----:B------:R-:W-:-:S04]  /*04d0*/  ULDC.64 UR6, c[0x0][0x270] ;  /* 0x00009c0000067ab9 */ /* 0x000fc80000000a00 */
[----:B------:R-:W2:Y:S04]  /*04e0*/  LDG.E.128 R4, desc[UR4][R2.64] ;  /* 0x0000000402047981 */ /* 0x000ea8000c1e1d00 */
[----:B------:R-:W3:Y:S04]  /*04f0*/  LDG.E.128 R8, desc[UR4][R2.64+0x200] ;  /* 0x0002000402087981 */ /* 0x000ee8000c1e1d00 */
[----:B------:R-:W4:Y:S04]  /*0500*/  LDG.E.128 R12, desc[UR4][R2.64+0x400] ;  /* 0x00040004020c7981 */ /* 0x000f28000c1e1d00 */
[----:B------:R2:W3:Y:S01]  /*0510*/  LDG.E.128 R16, desc[UR4][R2.64+0x600] ;  /* 0x0006000402107981 */ /* 0x0004e2000c1e1d00 */
[----:B------:R-:W-:Y:S01]  /*0520*/  ISETP.NE.U32.AND P0, PT, RZ, UR6, PT ;  /* 0x00000006ff007c0c */ /* 0x000fe2000bf05070 */
[----:B------:R-:W-:Y:S01]  /*0530*/  ULDC.U8 UR6, c[0x0][0x2a0] ;  /* 0x0000a80000067ab9 */ /* 0x000fe20000000000 */
[----:B------:R-:W-:Y:S01]  /*0540*/  HFMA2.MMA R235, -RZ, RZ, 0, 0 ;  /* 0x00000000ffeb7435 */ /* 0x000fe200000001ff */
[----:B------:R-:W-:Y:S01]  /*0550*/  CS2R R246, SRZ ;  /* 0x0000000000f67805 */ /* 0x000fe2000001ff00 */
[----:B------:R-:W-:Y:S01]  /*0560*/  HFMA2.MMA R226, -RZ, RZ, 0, 0 ;  /* 0x00000000ffe27435 */ /* 0x000fe200000001ff */
[----:B------:R-:W-:Y:S01]  /*0570*/  ISETP.NE.AND.EX P0, PT, RZ, UR7, PT, P0 ;  /* 0x00000007ff007c0c */ /* 0x000fe2000bf05300 */
[----:B------:R-:W-:Y:S01]  /*0580*/  HFMA2.MMA R187, -RZ, RZ, 0, 0 ;  /* 0x00000000ffbb7435 */ /* 0x000fe200000001ff */
        /* <DEDUP_REMOVED lines=38> */
[----:B------:R-:W-:Y:S01]  /*07f0*/  ISETP.NE.AND P4, PT, RZ, UR6, PT ;  /* 0x00000006ff007c0c */ /* 0x000fe2000bf85270 */
[--C-:B--2---:R-:W-:Y:S02]  /*0800*/  HADD2.F32 R2, -RZ, R4.reuse.H0_H0 ;  /* 0x20000004ff027230 */ /* 0x104fe40000004100 */
[----:B------:R-:W-:Y:S02]  /*0810*/  HADD2.F32 R4, -RZ, R4.H1_H1 ;  /* 0x30000004ff047230 */ /* 0x000fe40000004100 */
[----:B------:R-:W-:Y:S01]  /*0820*/  HADD2.F32 R3, -RZ, R5.H0_H0 ;  /* 0x20000005ff037230 */ /* 0x000fe20000004100 */
[----:B------:R0:W-:Y:S04]  /*0830*/  STL [R1+0x68], R2 ;  /* 0x0000680201007387 */ /* 0x0001e80000100800 */
[----:B------:R1:W-:Y:S01]  /*0840*/  STL [R1+0x64], R4 ;  /* 0x0000640401007387 */ /* 0x0003e20000100800 */
[----:B---3--:R-:W-:-:S03]  /*0850*/  HADD2.F32 R252, -RZ, R17.H1_H1 ;  /* 0x30000011fffc7230 */ /* 0x008fc60000004100 */
[----:B------:R2:W-:Y:S01]  /*0860*/  STL [R1+0x60], R3 ;  /* 0x0000600301007387 */ /* 0x0005e20000100800 */
[--C-:B------:R-:W-:Y:S02]  /*0870*/  HADD2.F32 R251, -RZ, R18.reuse.H0_H0 ;  /* 0x20000012fffb7230 */ /* 0x100fe40000004100 */
[----:B0-----:R-:W-:Y:S02]  /*0880*/  HADD2.F32 R2, -RZ, R5.H1_H1 ;  /* 0x30000005ff027230 */ /* 0x001fe40000004100 */
[----:B------:R-:W-:Y:S02]  /*0890*/  HADD2.F32 R250, -RZ, R18.H1_H1 ;  /* 0x30000012fffa7230 */ /* 0x000fe40000004100 */
[--C-:B-1----:R-:W-:Y:S01]  /*08a0*/  HADD2.F32 R4, -RZ, R6.reuse.H0_H0 ;  /* 0x20000006ff047230 */ /* 0x102fe20000004100 */
[----:B------:R0:W-:Y:S01]  /*08b0*/  STL [R1+0x5c], R2 ;  /* 0x00005c0201007387 */ /* 0x0001e20000100800 */
[--C-:B------:R-:W-:Y:S02]  /*08c0*/  HADD2.F32 R249, -RZ, R19.reuse.H0_H0 ;  /* 0x20000013fff97230 */ /* 0x100fe40000004100 */
[----:B--2---:R-:W-:Y:S01]  /*08d0*/  HADD2.F32 R3, -RZ, R6.H1_H1 ;  /* 0x30000006ff037230 */ /* 0x004fe20000004100 */
[----:B------:R1:W-:Y:S01]  /*08e0*/  STL [R1+0x58], R4 ;  /* 0x0000580401007387 */ /* 0x0003e20000100800 */
[----:B------:R-:W-:Y:S01]  /*08f0*/  HADD2.F32 R248, -RZ, R19.H1_H1 ;  /* 0x30000013fff87230 */ /* 0x000fe20000004100 */
[----:B------:R-:W-:-:S02]  /*0900*/  CS2R R18, SRZ ;  /* 0x0000000000127805 */ /* 0x000fc4000001ff00 */
[----:B------:R2:W-:Y:S01]  /*0910*/  STL [R1+0x54], R3 ;  /* 0x0000540301007387 */ /* 0x0005e20000100800 */
[--C-:B0-----:R-:W-:Y:S02]  /*0920*/  HADD2.F32 R2, -RZ, R7.reuse.H0_H0 ;  /* 0x20000007ff027230 */ /* 0x101fe40000004100 */
[----:B-1----:R-:W-:-:S03]  /*0930*/  HADD2.F32 R4, -RZ, R7.H1_H1 ;  /* 0x30000007ff047230 */ /* 0x002fc60000004100 */
[----:B------:R0:W-:Y:S01]  /*0940*/  STL [R1+0x50], R2 ;  /* 0x0000500201007387 */ /* 0x0001e20000100800 */
[----:B------:R-:W-:Y:S01]  /*0950*/  CS2R R6, SRZ ;  /* 0x0000000000067805 */ /* 0x000fe2000001ff00 */
[--C-:B--2---:R-:W-:Y:S02]  /*0960*/  HADD2.F32 R3, -RZ, R8.reuse.H0_H0 ;  /* 0x20000008ff037230 */ /* 0x104fe40000004100 */
[----:B------:R1:W-:Y:S04]  /*0970*/  STL [R1+0x4c], R4 ;  /* 0x00004c0401007387 */ /* 0x0003e80000100800 */
[----:B------:R2:W-:Y:S01]  /*0980*/  STL [R1+0x48], R3 ;  /* 0x0000480301007387 */ /* 0x0005e20000100800 */
[----:B0-----:R-:W-:Y:S02]  /*0990*/  HADD2.F32 R2, -RZ, R8.H1_H1 ;  /* 0x30000008ff027230 */ /* 0x001fe40000004100 */
[----:B-1----:R-:W-:-:S03]  /*09a0*/  HADD2.F32 R4, -RZ, R9.H0_H0 ;  /* 0x20000009ff047230 */ /* 0x002fc60000004100 */
[----:B------:R0:W-:Y:S01]  /*09b0*/  STL [R1+0x44], R2 ;  /* 0x0000440201007387 */ /* 0x0001e20000100800 */
[----:B--2---:R-:W-:-:S03]  /*09c0*/  HADD2.F32 R3, -RZ, R9.H1_H1 ;  /* 0x30000009ff037230 */ /* 0x004fc60000004100 */
[----:B------:R1:W-:Y:S01]  /*09d0*/  STL [R1+0x40], R4 ;  /* 0x0000400401007387 */ /* 0x0003e20000100800 */
[----:B------:R-:W-:-:S03]  /*09e0*/  CS2R R8, SRZ ;  /* 0x0000000000087805 */ /* 0x000fc6000001ff00 */
[----:B------:R2:W-:Y:S01]  /*09f0*/  STL [R1+0x3c], R3 ;  /* 0x00003c0301007387 */ /* 0x0005e20000100800 */
[--C-:B0-----:R-:W-:Y:S02]  /*0a00*/  HADD2.F32 R2, -RZ, R10.reuse.H0_H0 ;  /* 0x2000000aff027230 */ /* 0x101fe40000004100 */
[----:B-1----:R-:W-:-:S03]  /*0a10*/  HADD2.F32 R4, -RZ, R10.H1_H1 ;  /* 0x3000000aff047230 */ /* 0x002fc60000004100 */
[----:B------:R0:W-:Y:S01]  /*0a20*/  STL [R1+0x38], R2 ;  /* 0x0000380201007387 */ /* 0x0001e20000100800 */
[----:B--2---:R-:W-:-:S03]  /*0a30*/  HADD2.F32 R3, -RZ, R11.H0_H0 ;  /* 0x2000000bff037230 */ /* 0x004fc60000004100 */
[----:B------:R4:W-:Y:S04]  /*0a40*/  STL [R1+0x34], R4 ;  /* 0x0000340401007387 */ /* 0x0009e80000100800 */
[----:B------:R1:W-:Y:S01]  /*0a50*/  STL [R1+0x30], R3 ;  /* 0x0000300301007387 */ /* 0x0003e20000100800 */
[----:B0-----:R-:W-:Y:S01]  /*0a60*/  HADD2.F32 R2, -RZ, R11.H1_H1 ;  /* 0x3000000bff027230 */ /* 0x001fe20000004100 */
[----:B------:R-:W-:Y:S01]  /*0a70*/  CS2R R10, SRZ ;  /* 0x00000000000a7805 */ /* 0x000fe2000001ff00 */
[----:B----4-:R-:W-:-:S03]  /*0a80*/  HADD2.F32 R4, -RZ, R13.H0_H0 ;  /* 0x2000000dff047230 */ /* 0x010fc60000004100 */
[----:B------:R0:W-:Y:S01]  /*0a90*/  STL [R1+0x2c], R2 ;  /* 0x00002c0201007387 */ /* 0x0001e20000100800 */
[----:B-1----:R-:W-:-:S05]  /*0aa0*/  HADD2.F32 R3, -RZ, R12.H0_H0 ;  /* 0x2000000cff037230 */ /* 0x002fca0000004100 */
[----:B------:R1:W-:Y:S01]  /*0ab0*/  STL [R1+0x28], R3 ;  /* 0x0000280301007387 */ /* 0x0003e20000100800 */
[----:B0-----:R-:W-:-:S05]  /*0ac0*/  HADD2.F32 R2, -RZ, R12.H1_H1 ;  /* 0x3000000cff027230 */ /* 0x001fca0000004100 */
[----:B------:R0:W-:Y:S01]  /*0ad0*/  STL [R1+0x24], R2 ;  /* 0x0000240201007387 */ /* 0x0001e20000100800 */
[----:B-1----:R-:W-:-:S03]  /*0ae0*/  HADD2.F32 R3, -RZ, R13.H1_H1 ;  /* 0x3000000dff037230 */ /* 0x002fc60000004100 */
        /* <DEDUP_REMOVED lines=11> */
[----:B-1----:R-:W-:-:S03]  /*0ba0*/  HADD2.F32 R4, -RZ, R16.H0_H0 ;  /* 0x20000010ff047230 */ /* 0x002fc60000004100 */
[----:B------:R0:W-:Y:S01]  /*0bb0*/  STL [R1+0xc], R2 ;  /* 0x00000c0201007387 */ /* 0x0001e20000100800 */
[----:B--2---:R-:W-:-:S03]  /*0bc0*/  HADD2.F32 R3, -RZ, R16.H1_H1 ;  /* 0x30000010ff037230 */ /* 0x004fc60000004100 */
[----:B------:R1:W-:Y:S04]  /*0bd0*/  STL [R1+0x8], R4 ;  /* 0x0000080401007387 */ /* 0x0003e80000100800 */
[----:B------:R-:W-:Y:S01]  /*0be0*/  STL [R1+0x4], R3 ;  /* 0x0000040301007387 */ /* 0x000fe20000100800 */
[----:B0-----:R-:W-:Y:S01]  /*0bf0*/  HADD2.F32 R2, -RZ, R17.H0_H0 ;  /* 0x20000011ff027230 */ /* 0x001fe20000004100 */
[----:B------:R-:W-:Y:S02]  /*0c00*/  CS2R R16, SRZ ;  /* 0x0000000000107805 */ /* 0x000fe4000001ff00 */
[----:B-1----:R-:W-:Y:S02]  /*0c10*/  CS2R R4, SRZ ;  /* 0x0000000000047805 */ /* 0x002fe4000001ff00 */
[----:B------:R0:W-:Y:S02]  /*0c20*/  STL [R1], R2 ;  /* 0x0000000201007387 */ /* 0x0001e40000100800 */
[----:B0-----:R-:W-:-:S07]  /*0c30*/  CS2R R2, SRZ ;  /* 0x0000000000027805 */ /* 0x001fce000001ff00 */
.L_x_9559:
[----:B------:R-:W0:Y:S01]  /*0c40*/  S2R R102, SR_TID.X ;  /* 0x0000000000667919 */ /* 0x000e220000002100 */
[----:B------:R-:W1:Y:S01]  /*0c50*/  @P0 LDC.64 R96, c[0x0][0x270] ;  /* 0x00009c00ff600b82 */ /* 0x000e620000000a00 */
[----:B------:R-:W-:Y:S01]  /*0c60*/  IMAD R100, R0, UR8, RZ ;  /* 0x0000000800647c24 */ /* 0x000fe2000f8e02ff */
[----:B------:R-:W2:Y:S04]  /*0c70*/  LDL R220, [R1+0x5c] ;  /* 0x00005c0001dc7983 */ /* 0x000ea80000100800 */
[----:B------:R-:W-:Y:S01]  /*0c80*/  SHF.R.S32.HI R101, RZ, 0x1f, R100 ;  /* 0x0000001fff657819 */ /* 0x000fe20000011464 */
[----:B------:R-:W3:Y:S01]  /*0c90*/  LDL R219, [R1+0x58] ;  /* 0x0000580001db7983 */ /* 0x000ee20000100800 */
[----:B------:R-:W4:Y:S02]  /*0ca0*/  LDC.64 R140, c[0x0][0x2b8] ;  /* 0x0000ae00ff8c7b82 */ /* 0x000f240000000a00 */
[----:B------:R-:W-:-:S02]  /*0cb0*/  LEA.HI R101, R101, R100, RZ, 0x3 ;  /* 0x0000006465657211 */ /* 0x000fc400078f18ff */
[----:B------:R-:W-:-:S04]  /*0cc0*/  SHF.R.S32.HI R100, RZ, 0x1f, R0 ;  /* 0x0000001fff647819 */ /* 0x000fc80000011400 */
[----:B------:R-:W4:Y:S08]  /*0cd0*/  LDC.64 R98, c[0x0][0x250] ;  /* 0x00009400ff627b82 */ /* 0x000f300000000a00 */
[----:B------:R-:W4:Y:S01]  /*0ce0*/  LDC.64 R128, c[0x0][0x238] ;  /* 0x00008e00ff807b82 */ /* 0x000f220000000a00 */
[----:B-1----:R-:W-:Y:S02]  /*0cf0*/  @P0 LEA R96, P1, R0, R96, 0x1 ;  /* 0x0000006000600211 */ /* 0x002fe400078208ff */
[----:B0-----:R-:W-:-:S05]  /*0d00*/  LOP3.LUT R102, R102, 0x1f, RZ, 0xc0, !PT ;  /* 0x0000001f66667812 */ /* 0x001fca00078ec0ff */
[----:B------:R-:W0:Y:S01]  /*0d10*/  LDC.64 R180, c[0x0][0x2c8] ;  /* 0x0000b200ffb47b82 */ /* 0x000e220000000a00 */
[----:B------:R-:W-:-:S04]  /*0d20*/  LEA.HI.SX32 R201, R101, R102, 0x1d ;  /* 0x0000006665c97211 */ /* 0x000fc800078feaff */
[C---:B------:R-:W-:Y:S01]  /*0d30*/  IADD3 R200, R201.reuse, 0x20, RZ ;  /* 0x00000020c9c87810 */ /* 0x040fe20007ffe0ff */
[C---:B----4-:R-:W-:Y:S01]  /*0d40*/  IMAD.WIDE R98, R0.reuse, 0x4, R98 ;  /* 0x0000000400627825 */ /* 0x050fe200078e0262 */
[----:B------:R-:W-:Y:S01]  /*0d50*/  @P0 LEA.HI.X R97, R0, R97, R100, 0x1, P1 ;  /* 0x0000006100610211 */ /* 0x000fe200008f0c64 */
[----:B------:R-:W1:Y:S02]  /*0d60*/  LDC.64 R152, c[0x0][0x258] ;  /* 0x00009600ff987b82 */ /* 0x000e640000000a00 */
[--C-:B------:R-:W-:Y:S01]  /*0d70*/  IMAD.WIDE.U32 R132, R200, 0x10, R140.reuse ;  /* 0x00000010c8847825 */ /* 0x100fe200078e008c */
[C---:B------:R-:W-:Y:S01]  /*0d80*/  IADD3 R195, R201.reuse, 0x40, RZ ;  /* 0x00000040c9c37810 */ /* 0x040fe20007ffe0ff */
[----:B------:R-:W4:Y:S02]  /*0d90*/  LDG.E R203, desc[UR4][R98.64] ;  /* 0x0000000462cb7981 */ /* 0x000f24000c1e1900 */
[C---:B------:R-:W-:Y:S01]  /*0da0*/  IMAD.WIDE.U32 R100, R201.reuse, 0x10, R140 ;  /* 0x00000010c9647825 */ /* 0x040fe200078e008c */
[C---:B------:R-:W-:Y:S01]  /*0db0*/  IADD3 R185, R201.reuse, 0x60, RZ ;  /* 0x00000060c9b97810 */ /* 0x040fe20007ffe0ff */
[----:B------:R-:W2:Y:S01]  /*0dc0*/  LDG.E.128 R132, desc[UR4][R132.64] ;  /* 0x0000000484847981 */ /* 0x000ea2000c1e1d00 */
[----:B------:R-:W1:Y:S01]  /*0dd0*/  LDC.64 R204, c[0x0][0x240] ;  /* 0x00009000ffcc7b82 */ /* 0x000e620000000a00 */
[----:B------:R-:W-:-:S02]  /*0de0*/  IMAD.WIDE.U32 R104, R201, 0x20, R128 ;  /* 0x00000020c9687825 */ /* 0x000fc400078e0080 */
[----:B------:R-:W3:Y:S02]  /*0df0*/  LDG.E.128 R100, desc[UR4][R100.64] ;  /* 0x0000000464647981 */ /* 0x000ee4000c1e1d00 */
[--C-:B------:R-:W-:Y:S02]  /*0e00*/  IMAD.WIDE.U32 R112, R200, 0x20, R128.reuse ;  /* 0x00000020c8707825 */ /* 0x100fe400078e0080 */
[----:B------:R-:W3:Y:S02]  /*0e10*/  @P0 LDG.E.U16 R202, desc[UR4][R96.64] ;  /* 0x0000000460ca0981 */ /* 0x000ee4000c1e1500 */
[--C-:B------:R-:W-:Y:S02]  /*0e20*/  IMAD.WIDE.U32 R120, R195, 0x20, R128.reuse ;  /* 0x00000020c3787825 */ /* 0x100fe400078e0080 */
[----:B------:R-:W3:Y:S02]  /*0e30*/  LDG.E.128 R108, desc[UR4][R112.64] ;  /* 0x00000004706c7981 */ /* 0x000ee4000c1e1d00 */
[----:B------:R-:W-:Y:S01]  /*0e40*/  IMAD.WIDE.U32 R128, R185, 0x20, R128 ;  /* 0x00000020b9807825 */ /* 0x000fe200078e0080 */
[----:B0-----:R-:W-:Y:S01]  /*0e50*/  ISETP.NE.U32.AND P1, PT, R180, RZ, PT ;  /* 0x000000ffb400720c */ /* 0x001fe20003f25070 */
[----:B------:R-:W3:Y:S02]  /*0e60*/  LDG.E.128 R116, desc[UR4][R120.64] ;  /* 0x0000000478747981 */ /* 0x000ee4000c1e1d00 */
[----:B------:R-:W-:-:S02]  /*0e70*/  IMAD.WIDE.U32 R136, R195, 0x10, R140 ;  /* 0x00000010c3887825 */ /* 0x000fc400078e008c */
[----:B------:R-:W3:Y:S02]  /*0e80*/  LDG.E.128 R124, desc[UR4][R128.64] ;  /* 0x00000004807c7981 */ /* 0x000ee4000c1e1d00 */
[----:B------:R-:W-:Y:S02]  /*0e90*/  IMAD.WIDE.U32 R140, R185, 0x10, R140 ;  /* 0x00000010b98c7825 */ /* 0x000fe400078e008c */
[----:B------:R-:W3:Y:S04]  /*0ea0*/  LDG.E.128 R112, desc[UR4][R112.64+0x10] ;  /* 0x0000100470707981 */ /* 0x000ee8000c1e1d00 */
[----:B------:R-:W3:Y:S04]  /*0eb0*/  LDG.E.128 R96, desc[UR4][R104.64] ;  /* 0x0000000468607981 */ /* 0x000ee8000c1e1d00 */
[----:B------:R-:W3:Y:S04]  /*0ec0*/  LDG.E.128 R128, desc[UR4][R128.64+0x10] ;  /* 0x0000100480807981 */ /* 0x000ee8000c1e1d00 */
[----:B------:R-:W3:Y:S01]  /*0ed0*/  LDG.E.128 R140, desc[UR4][R140.64] ;  /* 0x000000048c8c7981 */ /* 0x000ee2000c1e1d00 */
[----:B------:R-:W-:Y:S01]  /*0ee0*/  ISETP.NE.AND.EX P1, PT, R181, RZ, PT, P1 ;  /* 0x000000ffb500720c */ /* 0x000fe20003f25310 */
[----:B-1----:R-:W-:-:S02]  /*0ef0*/  IMAD.WIDE R152, R0, 0x4, R152 ;  /* 0x0000000400987825 */ /* 0x002fc400078e0298 */
[----:B------:R-:W3:Y:S04]  /*0f00*/  LDG.E.128 R120, desc[UR4][R120.64+0x10] ;  /* 0x0000100478787981 */ /* 0x000ee8000c1e1d00 */
[----:B------:R0:W3:Y:S01]  /*0f10*/  LDG.E R186, desc[UR4][R152.64] ;  /* 0x0000000498ba7981 */ /* 0x0000e2000c1e1900 */
[----:B------:R-:W-:-:S03]  /*0f20*/  IMAD.WIDE.U32 R182, R201, 0x8, R204 ;  /* 0x00000008c9b67825 */ /* 0x000fc600078e00cc */
[----:B------:R-:W3:Y:S02]  /*0f30*/  LDG.E.128 R136, desc[UR4][R136.64] ;  /* 0x0000000488887981 */ /* 0x000ee4000c1e1d00 */
[----:B------:R-:W1:Y:S02]  /*0f40*/  @P1 LDC.64 R160, c[0x0][0x2c8] ;  /* 0x0000b200ffa01b82 */ /* 0x000e640000000a00 */
[----:B------:R-:W3:Y:S06]  /*0f50*/  LDG.E.128 R104, desc[UR4][R104.64+0x10] ;  /* 0x0000100468687981 */ /* 0x000eec000c1e1d00 */
[----:B0-----:R-:W0:Y:S08]  /*0f60*/  @P1 LDC.64 R152, c[0x0][0x2c8] ;  /* 0x0000b200ff981b82 */ /* 0x001e300000000a00 */
[----:B------:R-:W0:Y:S01]  /*0f70*/  @P1 LDC.64 R166, c[0x0][0x2c8] ;  /* 0x0000b200ffa61b82 */ /* 0x000e220000000a00 */
[----:B-1----:R-:W-:-:S07]  /*0f80*/  @P1 IMAD.WIDE.U32 R160, R200, 0x20, R160 ;  /* 0x00000020c8a01825 */ /* 0x002fce00078e00a0 */
[----:B------:R-:W1:Y:S01]  /*0f90*/  @P1 LDC.64 R174, c[0x0][0x2c8] ;  /* 0x0000b200ffae1b82 */ /* 0x000e620000000a00 */
[----:B-----5:R-:W5:Y:S01]  /*0fa0*/  @P1 LDG.E.128 R64, desc[UR4][R160.64] ;  /* 0x00000004a0401981 */ /* 0x020f62000c1e1d00 */
[----:B0-----:R-:W-:-:S03]  /*0fb0*/  @P1 IMAD.WIDE.U32 R152, R201, 0x20, R152 ;  /* 0x00000020c9981825 */ /* 0x001fc600078e0098 */
[----:B------:R0:W5:Y:S04]  /*0fc0*/  @P1 LDG.E.128 R68, desc[UR4][R160.64+0x10] ;  /* 0x00001004a0441981 */ /* 0x000168000c1e1d00 */
[----:B------:R-:W5:Y:S01]  /*0fd0*/  @P1 LDG.E.128 R56, desc[UR4][R152.64] ;  /* 0x0000000498381981 */ /* 0x000f62000c1e1d00 */
[----:B------:R-:W-:-:S03]  /*0fe0*/  @P1 IMAD.WIDE.U32 R166, R195, 0x20, R166 ;  /* 0x00000020c3a61825 */ /* 0x000fc600078e00a6 */
[----:B------:R0:W5:Y:S02]  /*0ff0*/  @P1 LDG.E.128 R60, desc[UR4][R152.64+0x10] ;  /* 0x00001004983c1981 */ /* 0x000164000c1e1d00 */
[--C-:B0-----:R-:W-:Y:S02]  /*1000*/  IMAD.WIDE.U32 R160, R195, 0x8, R204.reuse ;  /* 0x00000008c3a07825 */ /* 0x101fe400078e00cc */
[----:B------:R-:W5:Y:S04]  /*1010*/  @P1 LDG.E.128 R72, desc[UR4][R166.64] ;  /* 0x00000004a6481981 */ /* 0x000f68000c1e1d00 */
[----:B------:R0:W5:Y:S01]  /*1020*/  @P1 LDG.E.128 R76, desc[UR4][R166.64+0x10] ;  /* 0x00001004a64c1981 */ /* 0x000162000c1e1d00 */
[----:B------:R-:W-:-:S03]  /*1030*/  IMAD.WIDE.U32 R152, R185, 0x8, R204 ;  /* 0x00000008b9987825 */ /* 0x000fc600078e00cc */
[----:B------:R-:W5:Y:S01]  /*1040*/  LDG.E.64 R160, desc[UR4][R160.64] ;  /* 0x00000004a0a07981 */ /* 0x000f62000c1e1b00 */
[----:B--2---:R-:W-:-:S03]  /*1050*/  HADD2.F32 R227, -RZ, R135.H0_H0 ;  /* 0x20000087ffe37230 */ /* 0x004fc60000004100 */
[----:B------:R-:W5:Y:S01]  /*1060*/  LDG.E.64 R152, desc[UR4][R152.64] ;  /* 0x0000000498987981 */ /* 0x000f62000c1e1b00 */
[----:B0-----:R-:W-:Y:S01]  /*1070*/  IMAD.WIDE.U32 R166, R200, 0x8, R204 ;  /* 0x00000008c8a67825 */ /* 0x001fe200078e00cc */
[----:B----4-:R-:W-:-:S03]  /*1080*/  FSEL R204, R203, RZ, !P4 ;  /* 0x000000ffcbcc7208 */ /* 0x010fc60006000000 */
[----:B------:R-:W-:Y:S02]  /*1090*/  HADD2.F32 R228, -RZ, R135.H1_H1 ;  /* 0x30000087ffe47230 */ /* 0x000fe40000004100 */
[--C-:B---3--:R-:W-:Y:S01]  /*10a0*/  HADD2.F32 R207, -RZ, R101.reuse.H0_H0 ;  /* 0x20000065ffcf7230 */ /* 0x108fe20000004100 */
[----:B------:R-:W2:Y:S01]  /*10b0*/  LDL R135, [R1+0x68] ;  /* 0x0000680001877983 */ /* 0x000ea20000100800 */
[----:B------:R-:W-:Y:S02]  /*10c0*/  HADD2.F32 R203, -RZ, R101.H1_H1 ;  /* 0x30000065ffcb7230 */ /* 0x000fe40000004100 */
[--C-:B------:R-:W-:Y:S02]  /*10d0*/  HADD2.F32 R231, -RZ, R134.reuse.H0_H0 ;  /* 0x20000086ffe77230 */ /* 0x100fe40000004100 */
[----:B------:R-:W-:Y:S02]  /*10e0*/  HADD2.F32 R230, -RZ, R134.H1_H1 ;  /* 0x30000086ffe67230 */ /* 0x000fe40000004100 */
[--C-:B------:R-:W-:Y:S01]  /*10f0*/  HADD2.F32 R218, -RZ, R102.reuse.H1_H1 ;  /* 0x30000066ffda7230 */ /* 0x100fe20000004100 */
[----:B------:R-:W3:Y:S01]  /*1100*/  LDL R134, [R1+0x64] ;  /* 0x0000640001867983 */ /* 0x000ee20000100800 */
[----:B------:R-:W-:-:S03]  /*1110*/  HADD2.F32 R101, -RZ, R102.H0_H0 ;  /* 0x20000066ff657230 */ /* 0x000fc60000004100 */
[----:B------:R-:W4:Y:S01]  /*1120*/  LDL R102, [R1+0x60] ;  /* 0x0000600001667983 */ /* 0x000f220000100800 */
[----:B------:R-:W-:Y:S01]  /*1130*/  FADD.FTZ R205, -R204, R112 ;  /* 0x00000070cccd7221 */ /* 0x000fe20000010100 */
[----:B-1----:R-:W-:-:S04]  /*1140*/  @P1 IMAD.WIDE.U32 R174, R185, 0x20, R174 ;  /* 0x00000020b9ae1825 */ /* 0x002fc800078e00ae */
[----:B------:R-:W-:Y:S02]  /*1150*/  HADD2.F32 R209, -RZ, R100.H0_H0 ;  /* 0x20000064ffd17230 */ /* 0x000fe40000004100 */
[C---:B------:R-:W-:Y:S01]  /*1160*/  FADD.FTZ R222, -R204.reuse, R97 ;  /* 0x00000061ccde7221 */ /* 0x040fe20000010100 */
[----:B------:R-:W5:Y:S01]  /*1170*/  @P1 LDG.E.128 R80, desc[UR4][R174.64] ;  /* 0x00000004ae501981 */ /* 0x000f62000c1e1d00 */
[----:B------:R-:W-:-:S03]  /*1180*/  FADD.FTZ R112, -R204, R130 ;  /* 0x00000082cc707221 */ /* 0x000fc60000010100 */
[----:B------:R-:W5:Y:S01]  /*1190*/  @P1 LDG.E.128 R84, desc[UR4][R174.64+0x10] ;  /* 0x00001004ae541981 */ /* 0x000f62000c1e1d00 */
[--C-:B------:R-:W-:Y:S02]  /*11a0*/  HADD2.F32 R130, -RZ, R141.reuse.H0_H0 ;  /* 0x2000008dff827230 */ /* 0x100fe40000004100 */
[----:B------:R-:W-:Y:S02]  /*11b0*/  HADD2.F32 R97, -RZ, R141.H1_H1 ;  /* 0x3000008dff617230 */ /* 0x000fe40000004100 */
[----:B------:R-:W-:Y:S01]  /*11c0*/  HADD2.F32 R211, -RZ, R100.H1_H1 ;  /* 0x30000064ffd37230 */ /* 0x000fe20000004100 */
[----:B------:R-:W4:Y:S01]  /*11d0*/  LDL R141, [R1+0x54] ;  /* 0x00005400018d7983 */ /* 0x000f220000100800 */
[----:B------:R-:W-:-:S03]  /*11e0*/  FADD.FTZ R221, -R204, R98 ;  /* 0x00000062ccdd7221 */ /* 0x000fc60000010100 */
[----:B------:R0:W5:Y:S01]  /*11f0*/  LDG.E.64 R174, desc[UR4][R182.64] ;  /* 0x00000004b6ae7981 */ /* 0x000162000c1e1b00 */
[----:B------:R-:W-:Y:S02]  /*1200*/  HADD2.F32 R98, -RZ, R140.H0_H0 ;  /* 0x2000008cff627230 */ /* 0x000fe40000004100 */
[C---:B------:R-:W-:Y:S01]  /*1210*/  FADD.FTZ R214, -R204.reuse, R110 ;  /* 0x0000006eccd67221 */ /* 0x040fe20000010100 */
[----:B------:R-:W-:Y:S01]  /*1220*/  FADD.FTZ R213, -R204, R111 ;  /* 0x0000006fccd57221 */ /* 0x000fe20000010100 */
[----:B------:R-:W-:Y:S02]  /*1230*/  HADD2.F32 R232, -RZ, R133.H0_H0 ;  /* 0x20000085ffe87230 */ /* 0x000fe40000004100 */
[----:B------:R-:W-:Y:S02]  /*1240*/  HADD2.F32 R223, -RZ, R138.H0_H0 ;  /* 0x2000008affdf7230 */ /* 0x000fe40000004100 */
[--C-:B------:R-:W-:Y:S02]  /*1250*/  HADD2.F32 R233, -RZ, R132.reuse.H0_H0 ;  /* 0x20000084ffe97230 */ /* 0x100fe40000004100 */
[----:B------:R-:W-:-:S02]  /*1260*/  HADD2.F32 R234, -RZ, R132.H1_H1 ;  /* 0x30000084ffea7230 */ /* 0x000fc40000004100 */
[C---:B0-----:R-:W-:Y:S01]  /*1270*/  FADD.FTZ R183, -R204.reuse, R122 ;  /* 0x0000007accb77221 */ /* 0x041fe20000010100 */
[C---:B------:R-:W-:Y:S01]  /*1280*/  FADD.FTZ R122, -R204.reuse, R131 ;  /* 0x00000083cc7a7221 */ /* 0x040fe20000010100 */
[----:B------:R-:W-:Y:S02]  /*1290*/  HADD2.F32 R131, -RZ, R140.H1_H1 ;  /* 0x3000008cff837230 */ /* 0x000fe40000004100 */
[----:B------:R-:W-:Y:S01]  /*12a0*/  FADD.FTZ R151, R227, R151 ;  /* 0x00000097e3977221 */ /* 0x000fe20000010000 */
[----:B------:R-:W4:Y:S01]  /*12b0*/  LDL R140, [R1+0x48] ;  /* 0x00004800018c7983 */ /* 0x000f220000100800 */
[C---:B------:R-:W-:Y:S01]  /*12c0*/  FADD.FTZ R110, -R204.reuse, R118 ;  /* 0x00000076cc6e7221 */ /* 0x040fe20000010100 */
[C---:B------:R-:W-:Y:S01]  /*12d0*/  FADD.FTZ R111, -R204.reuse, R119 ;  /* 0x00000077cc6f7221 */ /* 0x040fe20000010100 */
[--C-:B------:R-:W-:Y:S02]  /*12e0*/  HADD2.F32 R118, -RZ, R137.reuse.H0_H0 ;  /* 0x20000089ff767230 */ /* 0x100fe40000004100 */
[----:B------:R-:W-:Y:S01]  /*12f0*/  FADD.FTZ R105, -R204, R105 ;  /* 0x00000069cc697221 */ /* 0x000fe20000010100 */
[----:B------:R-:W-:-:S02]  /*1300*/  HADD2.F32 R119, -RZ, R137.H1_H1 ;  /* 0x30000089ff777230 */ /* 0x000fc40000004100 */
[----:B------:R-:W-:Y:S01]  /*1310*/  FADD.FTZ R33, R218, R33 ;  /* 0x00000021da217221 */ /* 0x000fe20000010000 */
[C---:B------:R-:W-:Y:S01]  /*1320*/  FADD.FTZ R208, -R204.reuse, R114 ;  /* 0x00000072ccd07221 */ /* 0x040fe20000010100 */
[C---:B------:R-:W-:Y:S01]  /*1330*/  FADD.FTZ R210, -R204.reuse, R115 ;  /* 0x00000073ccd27221 */ /* 0x040fe20000010100 */
[----:B------:R-:W-:Y:S01]  /*1340*/  MOV R182, 0x3f800000 ;  /* 0x3f80000000b67802 */ /* 0x000fe20000000f00 */
[C---:B------:R-:W-:Y:S01]  /*1350*/  FADD.FTZ R114, -R204.reuse, R126 ;  /* 0x0000007ecc727221 */ /* 0x040fe20000010100 */
[C---:B------:R-:W-:Y:S01]  /*1360*/  FADD.FTZ R115, -R204.reuse, R127 ;  /* 0x0000007fcc737221 */ /* 0x040fe20000010100 */
[----:B------:R-:W-:Y:S02]  /*1370*/  @P0 HADD2.F32 R182, -RZ, R202.H0_H0 ;  /* 0x200000caffb60230 */ /* 0x000fe40000004100 */
[C---:B------:R-:W-:Y:S01]  /*1380*/  FADD.FTZ R217, -R204.reuse, R96 ;  /* 0x00000060ccd97221 */ /* 0x040fe20000010100 */
[----:B------:R-:W-:Y:S01]  /*1390*/  FADD.FTZ R212, -R204, R99 ;  /* 0x00000063ccd47221 */ /* 0x000fe20000010100 */
[----:B------:R-:W-:-:S02]  /*13a0*/  HADD2.F32 R127, -RZ, R143.H0_H0 ;  /* 0x2000008fff7f7230 */ /* 0x000fc40000004100 */
[C---:B------:R-:W-:Y:S01]  /*13b0*/  FADD.FTZ R206, -R204.reuse, R113 ;  /* 0x00000071ccce7221 */ /* 0x040fe20000010100 */
[----:B------:R-:W-:Y:S02]  /*13c0*/  HADD2.F32 R126, -RZ, R143.H1_H1 ;  /* 0x3000008fff7e7230 */ /* 0x000fe40000004100 */
[C---:B------:R-:W-:Y:S01]  /*13d0*/  FADD.FTZ R96, -R204.reuse, R121 ;  /* 0x00000079cc607221 */ /* 0x040fe20000010100 */
[--C-:B------:R-:W-:Y:S01]  /*13e0*/  HADD2.F32 R99, -RZ, R103.reuse.H0_H0 ;  /* 0x20000067ff637230 */ /* 0x100fe20000004100 */
[----:B------:R-:W4:Y:S01]  /*13f0*/  LDL R143, [R1+0x3c] ;  /* 0x00003c00018f7983 */ /* 0x000f220000100800 */
[----:B------:R-:W-:Y:S02]  /*1400*/  HADD2.F32 R202, -RZ, R103.H1_H1 ;  /* 0x30000067ffca7230 */ /* 0x000fe40000004100 */
[C---:B------:R-:W-:Y:S01]  /*1410*/  FADD.FTZ R103, -R204.reuse, R104 ;  /* 0x00000068cc677221 */ /* 0x040fe20000010100 */
[C---:B------:R-:W-:Y:S01]  /*1420*/  FADD.FTZ R113, -R204.reuse, R124 ;  /* 0x0000007ccc717221 */ /* 0x040fe20000010100 */
[C---:B------:R-:W-:Y:S01]  /*1430*/  FADD.FTZ R121, -R204.reuse, R125 ;  /* 0x0000007dcc797221 */ /* 0x040fe20000010100 */
[C---:B------:R-:W-:Y:S01]  /*1440*/  FADD.FTZ R124, -R204.reuse, R128 ;  /* 0x00000080cc7c7221 */ /* 0x040fe20000010100 */
[----:B------:R-:W-:Y:S01]  /*1450*/  FADD.FTZ R125, -R204, R129 ;  /* 0x00000081cc7d7221 */ /* 0x000fe20000010100 */
[----:B------:R-:W-:Y:S01]  /*1460*/  HADD2.F32 R104, -RZ, R133.H1_H1 ;  /* 0x30000085ff687230 */ /* 0x000fe20000004100 */
[----:B------:R-:W5:Y:S01]  /*1470*/  LDG.E.64 R166, desc[UR4][R166.64] ;  /* 0x00000004a6a67981 */ /* 0x000f62000c1e1b00 */
[----:B------:R-:W-:-:S02]  /*1480*/  HADD2.F32 R133, -RZ, R138.H1_H1 ;  /* 0x3000008aff857230 */ /* 0x000fc40000004100 */
[--C-:B------:R-:W-:Y:S01]  /*1490*/  HADD2.F32 R129, -RZ, R142.reuse.H0_H0 ;  /* 0x2000008eff817230 */ /* 0x100fe20000004100 */
[----:B------:R-:W4:Y:S01]  /*14a0*/  LDL R138, [R1+0x4c] ;  /* 0x00004c00018a7983 */ /* 0x000f220000100800 */
[----:B------:R-:W-:Y:S02]  /*14b0*/  HADD2.F32 R128, -RZ, R142.H1_H1 ;  /* 0x3000008eff807230 */ /* 0x000fe40000004100 */
[C---:B------:R-:W-:Y:S01]  /*14c0*/  FADD.FTZ R216, -R204.reuse, R108 ;  /* 0x0000006cccd87221 */ /* 0x040fe20000010100 */
[C---:B------:R-:W-:Y:S01]  /*14d0*/  FADD.FTZ R215, -R204.reuse, R109 ;  /* 0x0000006dccd77221 */ /* 0x040fe20000010100 */
[----:B------:R-:W4:Y:S01]  /*14e0*/  LDL R142, [R1+0x34] ;  /* 0x00003400018e7983 */ /* 0x000f220000100800 */
        /* <DEDUP_REMOVED lines=8> */
[----:B------:R-:W4:Y:S01]  /*1570*/  LDL R139, [R1+0x50] ;  /* 0x00005000018b7983 */ /* 0x000f220000100800 */
[----:B--2---:R-:W-:Y:S01]  /*1580*/  FMUL.FTZ R137, R135, R209 ;  /* 0x000000d187897220 */ /* 0x004fe20000410000 */
[----:B---3--:R-:W-:Y:S01]  /*1590*/  FMUL.FTZ R135, R134, R211 ;  /* 0x000000d386877220 */ /* 0x008fe20000410000 */
[----:B----4-:R-:W-:Y:S01]  /*15a0*/  FMUL.FTZ R134, R102, R207 ;  /* 0x000000cf66867220 */ /* 0x010fe20000410000 */
[----:B------:R-:W-:Y:S01]  /*15b0*/  FMUL.FTZ R102, R220, R203 ;  /* 0x000000cbdc667220 */ /* 0x000fe20000410000 */
[C---:B------:R-:W-:Y:S01]  /*15c0*/  FMUL.FTZ R220, R186.reuse, R105 ;  /* 0x00000069badc7220 */ /* 0x040fe20000410000 */
[C---:B------:R-:W-:Y:S01]  /*15d0*/  FMUL.FTZ R100, R186.reuse, R217 ;  /* 0x000000d9ba647220 */ /* 0x040fe20000410000 */
[----:B------:R-:W-:Y:S01]  /*15e0*/  FMUL.FTZ R221, R186, R221 ;  /* 0x000000ddbadd7220 */ /* 0x000fe20000410000 */
[----:B------:R-:W-:Y:S01]  /*15f0*/  FADD.FTZ R28, R207, R28 ;  /* 0x0000001ccf1c7221 */ /* 0x000fe20000010000 */
[----:B------:R-:W-:Y:S01]  /*1600*/  FFMA.FTZ R34, R220, R218, R34 ;  /* 0x000000dadc227223 */ /* 0x000fe20000010022 */
[----:B------:R-:W-:-:S02]  /*1610*/  HADD2.F32 R116, -RZ, R136.H0_H0 ;  /* 0x20000088ff747230 */ /* 0x000fc40000004100 */
[----:B------:R-:W-:Y:S01]  /*1620*/  FADD.FTZ R29, R203, R29 ;  /* 0x0000001dcb1d7221 */ /* 0x000fe20000010000 */
[----:B------:R-:W-:Y:S02]  /*1630*/  HADD2.F32 R117, -RZ, R136.H1_H1 ;  /* 0x30000088ff757230 */ /* 0x000fe40000004100 */
[C---:B------:R-:W-:Y:S01]  /*1640*/  FMUL.FTZ R213, R186.reuse, R213 ;  /* 0x000000d5bad57220 */ /* 0x040fe20000410000 */
[----:B------:R-:W-:Y:S01]  /*1650*/  FMUL.FTZ R103, R186, R103 ;  /* 0x00000067ba677220 */ /* 0x000fe20000410000 */
[----:B------:R-:W-:Y:S01]  /*1660*/  FADD.FTZ R145, R104, R145 ;  /* 0x0000009168917221 */ /* 0x000fe20000010000 */
[----:B------:R-:W-:Y:S01]  /*1670*/  FADD.FTZ R31, R101, R31 ;  /* 0x0000001f651f7221 */ /* 0x000fe20000010000 */
[----:B------:R-:W-:Y:S01]  /*1680*/  FADD.FTZ R26, R209, R26 ;  /* 0x0000001ad11a7221 */ /* 0x000fe20000010000 */
[----:B------:R-:W-:Y:S01]  /*1690*/  FADD.FTZ R37, R202, R37 ;  /* 0x00000025ca257221 */ /* 0x000fe20000010000 */
[----:B------:R-:W-:Y:S01]  /*16a0*/  FADD.FTZ R35, R99, R35 ;  /* 0x0000002363237221 */ /* 0x000fe20000010000 */
[----:B------:R-:W2:Y:S01]  /*16b0*/  LDL R105, [R1+0x40] ;  /* 0x0000400001697983 */ /* 0x000ea20000100800 */
[----:B------:R-:W-:-:S03]  /*16c0*/  FMUL.FTZ R218, R141, R218 ;  /* 0x000000da8dda7220 */ /* 0x000fc60000410000 */
[----:B------:R-:W3:Y:S01]  /*16d0*/  LDL R141, [R1+0x38] ;  /* 0x00003800018d7983 */ /* 0x000ee20000100800 */
[----:B------:R-:W-:Y:S01]  /*16e0*/  FMUL.FTZ R217, R186, R107 ;  /* 0x0000006bbad97220 */ /* 0x000fe20000410000 */
[----:B------:R-:W-:Y:S01]  /*16f0*/  FFMA.FTZ R17, R221, R207, R17 ;  /* 0x000000cfdd117223 */ /* 0x000fe20000010011 */
[----:B------:R-:W-:Y:S02]  /*1700*/  FMUL.FTZ R107, R140, R233 ;  /* 0x000000e98c6b7220 */ /* 0x000fe40000410000 */
[----:B------:R-:W4:Y:S01]  /*1710*/  LDL R140, [R1+0x30] ;  /* 0x00003000018c7983 */ /* 0x000f220000100800 */
[----:B------:R-:W-:-:S04]  /*1720*/  FMUL.FTZ R136, R186, R212 ;  /* 0x000000d4ba887220 */ /* 0x000fc80000410000 */
[----:B------:R-:W-:Y:S02]  /*1730*/  FFMA.FTZ R30, R136, R203, R30 ;  /* 0x000000cb881e7223 */ /* 0x000fe4000001001e */
[----:B------:R-:W2:Y:S01]  /*1740*/  LDL R203, [R1+0x44] ;  /* 0x0000440001cb7983 */ /* 0x000ea20000100800 */
[----:B------:R-:W-:Y:S01]  /*1750*/  FFMA.FTZ R146, R213, R104, R146 ;  /* 0x00000068d5927223 */ /* 0x000fe20000010092 */
[----:B------:R-:W-:Y:S01]  /*1760*/  FFMA.FTZ R32, R103, R101, R32 ;  /* 0x0000006567207223 */ /* 0x000fe20000010020 */
[----:B------:R-:W-:Y:S01]  /*1770*/  FFMA.FTZ R18, R100, R209, R18 ;  /* 0x000000d164127223 */ /* 0x000fe20000010012 */
[----:B------:R-:W-:Y:S01]  /*1780*/  FMUL.FTZ R101, R219, R101 ;  /* 0x00000065db657220 */ /* 0x000fe20000410000 */
[----:B------:R-:W-:Y:S01]  /*1790*/  FMUL.FTZ R219, R186, R106 ;  /* 0x0000006abadb7220 */ /* 0x000fe20000410000 */
[----:B------:R-:W-:Y:S01]  /*17a0*/  FFMA.FTZ R16, R217, R202, R16 ;  /* 0x000000cad9107223 */ /* 0x000fe20000010010 */
[----:B------:R-:W-:Y:S02]  /*17b0*/  FMUL.FTZ R104, R143, R104 ;  /* 0x000000688f687220 */ /* 0x000fe40000410000 */
[----:B------:R-:W2:Y:S01]  /*17c0*/  LDL R143, [R1+0x28] ;  /* 0x00002800018f7983 */ /* 0x000ea20000100800 */
[----:B------:R-:W-:Y:S01]  /*17d0*/  FFMA.FTZ R36, R219, R99, R36 ;  /* 0x00000063db247223 */ /* 0x000fe20000010024 */
[----:B------:R-:W-:-:S02]  /*17e0*/  FMUL.FTZ R138, R138, R202 ;  /* 0x000000ca8a8a7220 */ /* 0x000fc40000410000 */
[----:B------:R-:W2:Y:S01]  /*17f0*/  LDL R202, [R1+0x20] ;  /* 0x0000200001ca7983 */ /* 0x000ea20000100800 */
[----:B------:R-:W-:-:S03]  /*1800*/  FMUL.FTZ R209, R142, R230 ;  /* 0x000000e68ed17220 */ /* 0x000fc60000410000 */
[----:B------:R-:W2:Y:S01]  /*1810*/  LDL R142, [R1+0x18] ;  /* 0x00001800018e7983 */ /* 0x000ea20000100800 */
[----:B------:R-:W-:-:S03]  /*1820*/  FMUL.FTZ R139, R139, R99 ;  /* 0x000000638b8b7220 */ /* 0x000fc60000410000 */
[----:B------:R-:W2:Y:S01]  /*1830*/  LDL R99, [R1+0x2c] ;  /* 0x00002c0001637983 */ /* 0x000ea20000100800 */
[----:B---3--:R-:W-:-:S03]  /*1840*/  FMUL.FTZ R207, R141, R231 ;  /* 0x000000e78dcf7220 */ /* 0x008fc60000410000 */
[----:B------:R-:W3:Y:S01]  /*1850*/  LDL R141, [R1+0x24] ;  /* 0x00002400018d7983 */ /* 0x000ee20000100800 */
[----:B------:R-:W-:Y:S01]  /*1860*/  FMUL.FTZ R222, R186, R222 ;  /* 0x000000debade7220 */ /* 0x000fe20000410000 */
[----:B------:R-:W-:-:S03]  /*1870*/  FADD.FTZ R27, R211, R27 ;  /* 0x0000001bd31b7221 */ /* 0x000fc60000010000 */
[----:B------:R-:W-:Y:S01]  /*1880*/  FFMA.FTZ R19, R222, R211, R19 ;  /* 0x000000d3de137223 */ /* 0x000fe20000010013 */
[----:B------:R-:W-:Y:S01]  /*1890*/  FMUL.FTZ R109, R186, R109 ;  /* 0x0000006dba6d7220 */ /* 0x000fe20000410000 */
[----:B----4-:R-:W-:Y:S01]  /*18a0*/  FMUL.FTZ R211, R140, R227 ;  /* 0x000000e38cd37220 */ /* 0x010fe20000410000 */
[----:B------:R-:W-:-:S04]  /*18b0*/  FFMA.FTZ R140, R100, R137, RZ ;  /* 0x00000089648c7223 */ /* 0x000fc800000100ff */
[----:B------:R-:W-:-:S04]  /*18c0*/  FFMA.FTZ R140, R222, R135, R140 ;  /* 0x00000087de8c7223 */ /* 0x000fc8000001008c */
[----:B------:R-:W-:Y:S01]  /*18d0*/  FFMA.FTZ R140, R221, R134, R140 ;  /* 0x00000086dd8c7223 */ /* 0x000fe2000001008c */
[----:B------:R-:W-:Y:S01]  /*18e0*/  FADD.FTZ R156, R117, R156 ;  /* 0x0000009c759c7221 */ /* 0x000fe20000010000 */
[----:B------:R-:W-:Y:S02]  /*18f0*/  FFMA.FTZ R20, R109, R117, R20 ;  /* 0x000000756d147223 */ /* 0x000fe40000010014 */
[----:B------:R-:W-:Y:S01]  /*1900*/  FFMA.FTZ R140, R136, R102, R140 ;  /* 0x00000066888c7223 */ /* 0x000fe2000001008c */
[----:B------:R-:W-:Y:S01]  /*1910*/  FMUL.FTZ R208, R186, R208 ;  /* 0x000000d0bad07220 */ /* 0x000fe20000410000 */
[----:B--2---:R-:W-:Y:S02]  /*1920*/  FMUL.FTZ R106, R203, R234 ;  /* 0x000000eacb6a7220 */ /* 0x004fe40000410000 */
[----:B------:R-:W2:Y:S01]  /*1930*/  LDL R203, [R1+0x1c] ;  /* 0x00001c0001cb7983 */ /* 0x000ea20000100800 */
[----:B------:R-:W-:-:S03]  /*1940*/  FFMA.FTZ R154, R208, R227, R154 ;  /* 0x000000e3d09a7223 */ /* 0x000fc6000001009a */
[----:B------:R-:W4:Y:S01]  /*1950*/  LDL R227, [R1+0x8] ;  /* 0x0000080001e37983 */ /* 0x000f220000100800 */
[C---:B------:R-:W-:Y:S01]  /*1960*/  FMUL.FTZ R108, R186.reuse, R108 ;  /* 0x0000006cba6c7220 */ /* 0x040fe20000410000 */
[C---:B------:R-:W-:Y:S01]  /*1970*/  FMUL.FTZ R216, R186.reuse, R216 ;  /* 0x000000d8bad87220 */ /* 0x040fe20000410000 */
[----:B------:R-:W-:Y:S01]  /*1980*/  FMUL.FTZ R110, R186, R110 ;  /* 0x0000006eba6e7220 */ /* 0x000fe20000410000 */
[----:B------:R-:W-:Y:S01]  /*1990*/  FADD.FTZ R11, R116, R11 ;  /* 0x0000000b740b7221 */ /* 0x000fe20000010000 */
[-C--:B------:R-:W-:Y:S01]  /*19a0*/  FFMA.FTZ R157, R108, R116.reuse, R157 ;  /* 0x000000746c9d7223 */ /* 0x080fe2000001009d */
[----:B------:R-:W-:Y:S01]  /*19b0*/  FMUL.FTZ R116, R143, R116 ;  /* 0x000000748f747220 */ /* 0x000fe20000410000 */
[----:B------:R-:W-:Y:S01]  /*19c0*/  FMUL.FTZ R215, R186, R215 ;  /* 0x000000d7bad77220 */ /* 0x000fe20000410000 */
[----:B------:R-:W4:Y:S01]  /*19d0*/  LDL R143, [R1+0x14] ;  /* 0x00001400018f7983 */ /* 0x000f220000100800 */
[----:B------:R-:W-:Y:S01]  /*19e0*/  FADD.FTZ R10, R118, R10 ;  /* 0x0000000a760a7221 */ /* 0x000fe20000010000 */
[----:B------:R-:W-:Y:S01]  /*19f0*/  FFMA.FTZ R9, R110, R118, R9 ;  /* 0x000000766e097223 */ /* 0x000fe20000010009 */
[----:B------:R-:W-:Y:S01]  /*1a00*/  FMUL.FTZ R210, R186, R210 ;  /* 0x000000d2bad27220 */ /* 0x000fe20000410000 */
[----:B------:R-:W-:-:S02]  /*1a10*/  FMUL.FTZ R118, R202, R118 ;  /* 0x00000076ca767220 */ /* 0x000fc40000410000 */
[----:B------:R-:W4:Y:S01]  /*1a20*/  LDL R202, [R1+0x10] ;  /* 0x0000100001ca7983 */ /* 0x000f220000100800 */
[----:B------:R-:W-:Y:S01]  /*1a30*/  FADD.FTZ R155, R228, R155 ;  /* 0x0000009be49b7221 */ /* 0x000fe20000010000 */
[-C--:B------:R-:W-:Y:S01]  /*1a40*/  FFMA.FTZ R12, R210, R228.reuse, R12 ;  /* 0x000000e4d20c7223 */ /* 0x080fe2000001000c */
[----:B------:R-:W-:Y:S01]  /*1a50*/  FADD.FTZ R159, R223, R159 ;  /* 0x0000009fdf9f7221 */ /* 0x000fe20000010000 */
[----:B------:R-:W-:Y:S02]  /*1a60*/  FMUL.FTZ R212, R99, R228 ;  /* 0x000000e463d47220 */ /* 0x000fe40000410000 */
[----:B------:R-:W4:Y:S01]  /*1a70*/  LDL R228, [R1+0xc] ;  /* 0x00000c0001e47983 */ /* 0x000f220000100800 */
[----:B---3--:R-:W-:Y:S01]  /*1a80*/  FMUL.FTZ R117, R141, R117 ;  /* 0x000000758d757220 */ /* 0x008fe20000410000 */
[----:B------:R-:W-:-:S04]  /*1a90*/  FFMA.FTZ R141, R103, R101, R140 ;  /* 0x00000065678d7223 */ /* 0x000fc8000001008c */
[----:B------:R-:W-:Y:S01]  /*1aa0*/  FFMA.FTZ R141, R220, R218, R141 ;  /* 0x000000dadc8d7223 */ /* 0x000fe2000001008d */
[----:B------:R-:W-:-:S03]  /*1ab0*/  FMUL.FTZ R140, R186, R120 ;  /* 0x00000078ba8c7220 */ /* 0x000fc60000410000 */
[----:B------:R-:W-:-:S04]  /*1ac0*/  FFMA.FTZ R141, R219, R139, R141 ;  /* 0x0000008bdb8d7223 */ /* 0x000fc8000001008d */
[----:B------:R-:W-:Y:S01]  /*1ad0*/  FFMA.FTZ R120, R217, R138, R141 ;  /* 0x0000008ad9787223 */ /* 0x000fe2000001008d */
[----:B------:R-:W-:-:S03]  /*1ae0*/  FMUL.FTZ R141, R142, R223 ;  /* 0x000000df8e8d7220 */ /* 0x000fc60000410000 */
[----:B------:R-:W-:Y:S01]  /*1af0*/  FFMA.FTZ R120, R216, R107, R120 ;  /* 0x0000006bd8787223 */ /* 0x000fe20000010078 */
[----:B------:R-:W-:-:S03]  /*1b00*/  FMUL.FTZ R142, R186, R96 ;  /* 0x00000060ba8e7220 */ /* 0x000fc60000410000 */
[----:B------:R-:W-:Y:S02]  /*1b10*/  FFMA.FTZ R96, R215, R106, R120 ;  /* 0x0000006ad7607223 */ /* 0x000fe40000010078 */
[----:B------:R-:W3:Y:S01]  /*1b20*/  LDL R120, [R1] ;  /* 0x0000000001787983 */ /* 0x000ee20000100800 */
[----:B------:R-:W-:-:S03]  /*1b30*/  FFMA.FTZ R8, R140, R223, R8 ;  /* 0x000000df8c087223 */ /* 0x000fc60000010008 */
[----:B------:R-:W3:Y:S01]  /*1b40*/  LDL R223, [R1+0x4] ;  /* 0x0000040001df7983 */ /* 0x000ee20000100800 */
[----:B------:R-:W-:-:S04]  /*1b50*/  FADD.FTZ R99, RZ, R137 ;  /* 0x00000089ff637221 */ /* 0x000fc80000010000 */
[----:B------:R-:W-:-:S04]  /*1b60*/  FADD.FTZ R99, R99, R135 ;  /* 0x0000008763637221 */ /* 0x000fc80000010000 */
[----:B------:R-:W-:-:S04]  /*1b70*/  FADD.FTZ R99, R99, R134 ;  /* 0x0000008663637221 */ /* 0x000fc80000010000 */
[----:B------:R-:W-:-:S04]  /*1b80*/  FADD.FTZ R99, R99, R102 ;  /* 0x0000006663637221 */ /* 0x000fc80000010000 */
[----:B------:R-:W-:-:S04]  /*1b90*/  FADD.FTZ R99, R99, R101 ;  /* 0x0000006563637221 */ /* 0x000fc80000010000 */
[----:B------:R-:W-:-:S04]  /*1ba0*/  FADD.FTZ R99, R99, R218 ;  /* 0x000000da63637221 */ /* 0x000fc80000010000 */
[----:B------:R-:W-:-:S04]  /*1bb0*/  FADD.FTZ R99, R99, R139 ;  /* 0x0000008b63637221 */ /* 0x000fc80000010000 */
[----:B------:R-:W-:-:S04]  /*1bc0*/  FADD.FTZ R99, R99, R138 ;  /* 0x0000008a63637221 */ /* 0x000fc80000010000 */
[----:B------:R-:W-:Y:S01]  /*1bd0*/  FADD.FTZ R99, R99, R107 ;  /* 0x0000006b63637221 */ /* 0x000fe20000010000 */
[----:B------:R-:W-:Y:S01]  /*1be0*/  FMUL.FTZ R105, R105, R232 ;  /* 0x000000e869697220 */ /* 0x000fe20000410000 */
[----:B------:R-:W-:Y:S02]  /*1bf0*/  FMUL.FTZ R214, R186, R214 ;  /* 0x000000d6bad67220 */ /* 0x000fe40000410000 */
[----:B------:R-:W-:Y:S02]  /*1c00*/  FADD.FTZ R99, R99, R106 ;  /* 0x0000006a63637221 */ /* 0x000fe40000010000 */
[----:B------:R-:W-:Y:S02]  /*1c10*/  FFMA.FTZ R96, R214, R105, R96 ;  /* 0x00000069d6607223 */ /* 0x000fe40000010060 */
[----:B------:R-:W-:Y:S01]  /*1c20*/  FADD.FTZ R99, R99, R105 ;  /* 0x0000006963637221 */ /* 0x000fe20000010000 */
[----:B------:R-:W-:Y:S01]  /*1c30*/  FMUL.FTZ R205, R186, R205 ;  /* 0x000000cdbacd7220 */ /* 0x000fe20000410000 */
[----:B------:R-:W-:-:S02]  /*1c40*/  FFMA.FTZ R96, R213, R104, R96 ;  /* 0x00000068d5607223 */ /* 0x000fc40000010060 */
[----:B------:R-:W-:Y:S01]  /*1c50*/  FADD.FTZ R99, R99, R104 ;  /* 0x0000006863637221 */ /* 0x000fe20000010000 */
[----:B------:R-:W-:Y:S01]  /*1c60*/  FMUL.FTZ R206, R186, R206 ;  /* 0x000000cebace7220 */ /* 0x000fe20000410000 */
[----:B------:R-:W-:Y:S02]  /*1c70*/  FFMA.FTZ R96, R205, R207, R96 ;  /* 0x000000cfcd607223 */ /* 0x000fe40000010060 */
[----:B------:R-:W-:Y:S02]  /*1c80*/  FADD.FTZ R99, R99, R207 ;  /* 0x000000cf63637221 */ /* 0x000fe40000010000 */
[----:B------:R-:W-:Y:S02]  /*1c90*/  FFMA.FTZ R96, R206, R209, R96 ;  /* 0x000000d1ce607223 */ /* 0x000fe40000010060 */
[----:B------:R-:W-:Y:S02]  /*1ca0*/  FADD.FTZ R99, R99, R209 ;  /* 0x000000d163637221 */ /* 0x000fe40000010000 */
[----:B------:R-:W-:-:S02]  /*1cb0*/  FFMA.FTZ R96, R208, R211, R96 ;  /* 0x000000d3d0607223 */ /* 0x000fc40000010060 */
[----:B------:R-:W-:Y:S02]  /*1cc0*/  FADD.FTZ R99, R99, R211 ;  /* 0x000000d363637221 */ /* 0x000fe40000010000 */
[----:B------:R-:W-:Y:S02]  /*1cd0*/  FFMA.FTZ R96, R210, R212, R96 ;  /* 0x000000d4d2607223 */ /* 0x000fe40000010060 */
[----:B------:R-:W-:Y:S01]  /*1ce0*/  FADD.FTZ R99, R99, R212 ;  /* 0x000000d463637221 */ /* 0x000fe20000010000 */
[----:B------:R-:W-:Y:S01]  /*1cf0*/  FMUL.FTZ R111, R186, R111 ;  /* 0x0000006fba6f7220 */ /* 0x000fe20000410000 */
[----:B------:R-:W-:Y:S02]  /*1d00*/  FFMA.FTZ R96, R108, R116, R96 ;  /* 0x000000746c607223 */ /* 0x000fe40000010060 */
[----:B------:R-:W-:Y:S01]  /*1d10*/  FADD.FTZ R99, R99, R116 ;  /* 0x0000007463637221 */ /* 0x000fe20000010000 */
[C---:B------:R-:W-:Y:S01]  /*1d20*/  FMUL.FTZ R113, R186.reuse, R113 ;  /* 0x00000071ba717220 */ /* 0x040fe20000410000 */
[----:B------:R-:W-:Y:S01]  /*1d30*/  FADD.FTZ R158, R119, R158 ;  /* 0x0000009e779e7221 */ /* 0x000fe20000010000 */
[-C--:B------:R-:W-:Y:S01]  /*1d40*/  FFMA.FTZ R7, R111, R119.reuse, R7 ;  /* 0x000000776f077223 */ /* 0x080fe20000010007 */
[----:B------:R-:W-:Y:S01]  /*1d50*/  FADD.FTZ R99, R99, R117 ;  /* 0x0000007563637221 */ /* 0x000fe20000010000 */
[----:B--2---:R-:W-:Y:S01]  /*1d60*/  FMUL.FTZ R119, R203, R119 ;  /* 0x00000077cb777220 */ /* 0x004fe20000410000 */
[----:B------:R-:W-:Y:S01]  /*1d70*/  FFMA.FTZ R96, R109, R117, R96 ;  /* 0x000000756d607223 */ /* 0x000fe20000010060 */
[----:B------:R-:W-:Y:S01]  /*1d80*/  FMUL.FTZ R203, R186, R123 ;  /* 0x0000007bbacb7220 */ /* 0x000fe20000410000 */
[----:B------:R-:W-:Y:S01]  /*1d90*/  FADD.FTZ R170, R98, R170 ;  /* 0x000000aa62aa7221 */ /* 0x000fe20000010000 */
[-C--:B------:R-:W-:Y:S01]  /*1da0*/  FFMA.FTZ R168, R113, R98.reuse, R168 ;  /* 0x0000006271a87223 */ /* 0x080fe200000100a8 */
[----:B----4-:R-:W-:Y:S01]  /*1db0*/  FMUL.FTZ R123, R227, R98 ;  /* 0x00000062e37b7220 */ /* 0x010fe20000410000 */
        /* <DEDUP_REMOVED lines=18> */
[----:B------:R-:W-:Y:S01]  /*1ee0*/  FFMA.FTZ R178, R115, R97, R178 ;  /* 0x0000006173b27223 */ /* 0x000fe200000100b2 */
[----:B------:R-:W-:Y:S01]  /*1ef0*/  FMUL.FTZ R204, R228, R204 ;  /* 0x000000cce4cc7220 */ /* 0x000fe20000410000 */
[----:B------:R-:W-:Y:S01]  /*1f00*/  FFMA.FTZ R96, R183, R202, R96 ;  /* 0x000000cab7607223 */ /* 0x000fe20000010060 */
[----:B------:R-:W-:Y:S01]  /*1f10*/  FMUL.FTZ R121, R186, R121 ;  /* 0x00000079ba797220 */ /* 0x000fe20000410000 */
[----:B------:R-:W-:-:S02]  /*1f20*/  FADD.FTZ R169, R131, R169 ;  /* 0x000000a983a97221 */ /* 0x000fc40000010000 */
[----:B------:R-:W-:Y:S01]  /*1f30*/  FFMA.FTZ R96, R203, R204, R96 ;  /* 0x000000cccb607223 */ /* 0x000fe20000010060 */
[----:B------:R-:W-:-:S03]  /*1f40*/  FFMA.FTZ R172, R121, R131, R172 ;  /* 0x0000008379ac7223 */ /* 0x000fc600000100ac */
[----:B------:R-:W-:Y:S01]  /*1f50*/  FFMA.FTZ R96, R113, R123, R96 ;  /* 0x0000007b71607223 */ /* 0x000fe20000010060 */
[C---:B------:R-:W-:Y:S01]  /*1f60*/  FMUL.FTZ R124, R186.reuse, R124 ;  /* 0x0000007cba7c7220 */ /* 0x040fe20000410000 */
[----:B------:R-:W-:Y:S01]  /*1f70*/  FADD.FTZ R177, R129, R177 ;  /* 0x000000b181b17221 */ /* 0x000fe20000010000 */
[----:B------:R-:W-:Y:S02]  /*1f80*/  FMUL.FTZ R125, R186, R125 ;  /* 0x0000007dba7d7220 */ /* 0x000fe40000410000 */
        /* <DEDUP_REMOVED lines=13> */
[----:B------:R-:W-:Y:S01]  /*2060*/  UMOV UR6, 0xffffffff ;  /* 0xffffffff00067882 */ /* 0x000fe20000000000 */
        /* <DEDUP_REMOVED lines=14> */
[----:B---3--:R-:W-:Y:S01]  /*2150*/  FMUL.FTZ R130, R120, R130 ;  /* 0x0000008278827220 */ /* 0x008fe20000410000 */
[----:B------:R-:W-:Y:S01]  /*2160*/  FMUL.FTZ R120, R252, R97 ;  /* 0x00000061fc787220 */ /* 0x000fe20000410000 */
[----:B------:R-:W-:-:S04]  /*2170*/  FADD.FTZ R97, R98, R202 ;  /* 0x000000ca62617221 */ /* 0x000fc80000010000 */
[----:B------:R-:W-:Y:S01]  /*2180*/  FADD.FTZ R97, R97, R204 ;  /* 0x000000cc61617221 */ /* 0x000fe20000010000 */
        /* <DEDUP_REMOVED lines=13> */
[----:B------:R-:W-:-:S04]  /*2260*/  FADD.FTZ R97, R97, R127 ;  /* 0x0000007f61617221 */ /* 0x000fc80000010000 */
        /* <DEDUP_REMOVED lines=21> */
.L_x_9571:
        /* <DEDUP_REMOVED lines=15> */
[----:B------:R-:W-:Y:S01]  /*24b0*/  MOV R221, RZ ;  /* 0x000000ff00dd7202 */ /* 0x000fe20000000f00 */
        /* <DEDUP_REMOVED lines=9> */
[----:B------:R-:W-:Y:S01]  /*2550*/  FFMA.FTZ R136, R136, R133, R132 ;  /* 0x0000008588887223 */ /* 0x000fe20000010084 */
[----:B------:R-:W-:Y:S01]  /*2560*/  @P1 FADD.FTZ R223, R57, R223 ;  /* 0x000000df39df1221 */ /* 0x000fe20000010000 */
[----:B------:R-:W-:Y:S01]  /*2570*/  FMUL.FTZ R227, R186, R227 ;  /* 0x000000e3bae37220 */ /* 0x000fe20000410000 */
[-C--:B------:R-:W-:Y:S01]  /*2580*/  FMUL.FTZ R137, R100, R182.reuse ;  /* 0x000000b664897220 */ /* 0x080fe20000410000 */
[----:B------:R-:W-:Y:S01]  /*2590*/  FADD.FTZ R136, R102, -R136 ;  /* 0x8000008866887221 */ /* 0x000fe20000010000 */
[----:B------:R-:W-:Y:S01]  /*25a0*/  FMUL.FTZ R134, R223, R182 ;  /* 0x000000b6df867220 */ /* 0x000fe20000410000 */
[----:B------:R-:W-:Y:S01]  /*25b0*/  @P1 FADD.FTZ R227, R58, R227 ;  /* 0x000000e33ae31221 */ /* 0x000fe20000010000 */
[----:B------:R-:W-:Y:S01]  /*25c0*/  FMUL.FTZ R137, R137, UR12 ;  /* 0x0000000c89897c20 */ /* 0x000fe20008410000 */
[----:B------:R-:W-:Y:S01]  /*25d0*/  FMUL.FTZ R228, R186, R136 ;  /* 0x00000088bae47220 */ /* 0x000fe20000410000 */
[----:B------:R-:W-:Y:S01]  /*25e0*/  @P2 HADD2.F32 R181, -RZ, R52.H0_H0 ;  /* 0x20000034ffb52230 */ /* 0x000fe20000004100 */
[----:B------:R-:W-:Y:S01]  /*25f0*/  HFMA2.MMA R222, -RZ, RZ, 0, 0 ;  /* 0x00000000ffde7435 */ /* 0x000fe200000001ff */
[-C--:B------:R-:W-:Y:S01]  /*2600*/  FFMA.FTZ R103, R103, R133.reuse, R132 ;  /* 0x0000008567677223 */ /* 0x080fe20000010084 */
[----:B------:R-:W-:Y:S01]  /*2610*/  @P1 FADD.FTZ R228, R59, R228 ;  /* 0x000000e43be41221 */ /* 0x000fe20000010000 */
[----:B------:R-:W-:Y:S01]  /*2620*/  FFMA.FTZ R220, R220, R133, R132 ;  /* 0x00000085dcdc7223 */ /* 0x000fe20000010084 */
[----:B------:R-:W-:Y:S01]  /*2630*/  SEL R102, R227, R90, P3 ;  /* 0x0000005ae3667207 */ /* 0x000fe20001800000 */
[----:B------:R-:W-:Y:S01]  /*2640*/  FADD.FTZ R101, R101, -R103 ;  /* 0x8000006765657221 */ /* 0x000fe20000010000 */
[----:B------:R-:W-:Y:S01]  /*2650*/  LOP3.LUT P5, RZ, R175, 0xff00, RZ, 0xc0, !PT ;  /* 0x0000ff00afff7812 */ /* 0x000fe200078ac0ff */
[----:B------:R-:W-:Y:S01]  /*2660*/  FADD.FTZ R220, R218, -R220 ;  /* 0x800000dcdadc7221 */ /* 0x000fe20000010000 */
[----:B------:R-:W-:Y:S01]  /*2670*/  SEL R103, R228, R91, P3 ;  /* 0x0000005be4677207 */ /* 0x000fe20001800000 */
[----:B------:R-:W-:Y:S01]  /*2680*/  FMUL.FTZ R230, R186, R101 ;  /* 0x00000065bae67220 */ /* 0x000fe20000410000 */
[----:B------:R-:W-:Y:S01]  /*2690*/  SEL R101, R223, R89, P3 ;  /* 0x00000059df657207 */ /* 0x000fe20001800000 */
[----:B------:R-:W-:Y:S01]  /*26a0*/  FFMA.FTZ R219, R219, R133, R132 ;  /* 0x00000085dbdb7223 */ /* 0x000fe20000010084 */
[----:B------:R-:W-:Y:S01]  /*26b0*/  LOP3.LUT P6, RZ, R175, 0xff0000, RZ, 0xc0, !PT ;  /* 0x00ff0000afff7812 */ /* 0x000fe200078cc0ff */
[----:B------:R-:W-:-:S02]  /*26c0*/  @P1 FADD.FTZ R230, R60, R230 ;  /* 0x000000e63ce61221 */ /* 0x000fc40000010000 */
[----:B------:R-:W-:Y:S02]  /*26d0*/  FADD.FTZ R139, R139, -R219 ;  /* 0x800000db8b8b7221 */ /* 0x000fe40000010000 */
[----:B------:R-:W0:Y:S02]  /*26e0*/  LDC.64 R218, c[0x0][0x2f8] ;  /* 0x0000be00ffda7b82 */ /* 0x000e240000000a00 */
[----:B------:R-:W-:-:S04]  /*26f0*/  FMUL.FTZ R139, R186, R139 ;  /* 0x0000008bba8b7220 */ /* 0x000fc80000410000 */
[----:B------:R-:W-:Y:S01]  /*2700*/  @P1 FADD.FTZ R139, R62, R139 ;  /* 0x0000008b3e8b1221 */ /* 0x000fe20000010000 */
[----:B--2---:R-:W-:-:S05]  /*2710*/  @P2 HADD2.F32 R180, -RZ, R96.H0_H0 ;  /* 0x20000060ffb42230 */ /* 0x004fca0000004100 */
[C---:B------:R-:W-:Y:S01]  /*2720*/  @P2 FMUL.FTZ R135, R137.reuse, R180 ;  /* 0x000000b489872220 */ /* 0x040fe20000410000 */
[----:B------:R-:W-:Y:S01]  /*2730*/  MOV R180, RZ ;  /* 0x000000ff00b47202 */ /* 0x000fe20000000f00 */
[----:B------:R-:W-:Y:S01]  /*2740*/  @P2 FMUL.FTZ R180, R137, R181 ;  /* 0x000000b589b42220 */ /* 0x000fe20000410000 */
[----:B------:R-:W-:Y:S01]  /*2750*/  LOP3.LUT P2, RZ, R174, 0xff00, RZ, 0xc0, !PT ;  /* 0x0000ff00aeff7812 */ /* 0x000fe2000784c0ff */
[----:B------:R-:W-:Y:S01]  /*2760*/  FADD.FTZ R3, R135, R3 ;  /* 0x0000000387037221 */ /* 0x000fe20000010000 */
[----:B------:R-:W-:-:S11]  /*2770*/  MOV R181, RZ ;  /* 0x000000ff00b57202 */ /* 0x000fd60000000f00 */
[----:B------:R-:W-:Y:S02]  /*2780*/  @P2 HADD2.F32 R137, -RZ, R96.H1_H1 ;  /* 0x30000060ff892230 */ /* 0x000fe40000004100 */
[----:B------:R-:W-:Y:S01]  /*2790*/  FMUL.FTZ R96, R134, UR12 ;  /* 0x0000000c86607c20 */ /* 0x000fe20008410000 */
[----:B------:R-:W-:Y:S01]  /*27a0*/  HFMA2.MMA R134, -RZ, RZ, 0, 0 ;  /* 0x00000000ff867435 */ /* 0x000fe200000001ff */
[----:B------:R-:W-:-:S05]  /*27b0*/  @P2 HADD2.F32 R135, -RZ, R52.H1_H1 ;  /* 0x30000034ff872230 */ /* 0x000fca0000004100 */
[C---:B------:R-:W-:Y:S01]  /*27c0*/  @P2 FMUL.FTZ R134, R96.reuse, R137 ;  /* 0x0000008960862220 */ /* 0x040fe20000410000 */
[----:B------:R-:W-:Y:S01]  /*27d0*/  @P2 FMUL.FTZ R221, R96, R135 ;  /* 0x0000008760dd2220 */ /* 0x000fe20000410000 */
[----:B------:R-:W-:Y:S01]  /*27e0*/  LOP3.LUT P2, RZ, R174, 0xff0000, RZ, 0xc0, !PT ;  /* 0x00ff0000aeff7812 */ /* 0x000fe2000784c0ff */
[----:B------:R-:W-:Y:S01]  /*27f0*/  FMUL.FTZ R96, R227, R182 ;  /* 0x000000b6e3607220 */ /* 0x000fe20000410000 */
[----:B------:R-:W-:-:S03]  /*2800*/  HFMA2.MMA R135, -RZ, RZ, 0, 0 ;  /* 0x00000000ff877435 */ /* 0x000fc600000001ff */
[----:B------:R-:W-:-:S08]  /*2810*/  FMUL.FTZ R96, R96, UR12 ;  /* 0x0000000c60607c20 */ /* 0x000fd00008410000 */
[----:B------:R-:W-:-:S05]  /*2820*/  @P2 HADD2.F32 R137, -RZ, R97.H0_H0 ;  /* 0x20000061ff892230 */ /* 0x000fca0000004100 */
[----:B------:R-:W-:Y:S01]  /*2830*/  @P2 FMUL.FTZ R135, R96, R137 ;  /* 0x0000008960872220 */ /* 0x000fe20000410000 */
[----:B------:R-:W-:-:S05]  /*2840*/  @P2 HADD2.F32 R137, -RZ, R53.H0_H0 ;  /* 0x20000035ff892230 */ /* 0x000fca0000004100 */
[----:B------:R-:W-:Y:S01]  /*2850*/  @P2 FMUL.FTZ R181, R96, R137 ;  /* 0x0000008960b52220 */ /* 0x000fe20000410000 */
[----:B------:R-:W-:Y:S01]  /*2860*/  LOP3.LUT P2, RZ, R174, 0xff000000, RZ, 0xc0, !PT ;  /* 0xff000000aeff7812 */ /* 0x000fe2000784c0ff */
[----:B------:R-:W-:Y:S01]  /*2870*/  FMUL.FTZ R96, R228, R182 ;  /* 0x000000b6e4607220 */ /* 0x000fe20000410000 */
[----:B------:R-:W-:Y:S02]  /*2880*/  CS2R R136, SRZ ;  /* 0x0000000000887805 */ /* 0x000fe4000001ff00 */
[----:B------:R-:W-:Y:S01]  /*2890*/  MOV R174, RZ ;  /* 0x000000ff00ae7202 */ /* 0x000fe20000000f00 */
[----:B------:R-:W-:-:S08]  /*28a0*/  FMUL.FTZ R96, R96, UR12 ;  /* 0x0000000c60607c20 */ /* 0x000fd00008410000 */
[----:B------:R-:W-:-:S05]  /*28b0*/  @P2 HADD2.F32 R97, -RZ, R97.H1_H1 ;  /* 0x30000061ff612230 */ /* 0x000fca0000004100 */
[----:B------:R-:W-:Y:S01]  /*28c0*/  @P2 FMUL.FTZ R136, R96, R97 ;  /* 0x0000006160882220 */ /* 0x000fe20000410000 */
[----:B------:R-:W-:-:S05]  /*28d0*/  @P2 HADD2.F32 R97, -RZ, R53.H1_H1 ;  /* 0x30000035ff612230 */ /* 0x000fca0000004100 */
[----:B------:R-:W-:Y:S01]  /*28e0*/  @P2 FMUL.FTZ R222, R96, R97 ;  /* 0x0000006160de2220 */ /* 0x000fe20000410000 */
[----:B------:R-:W-:Y:S01]  /*28f0*/  LOP3.LUT P2, RZ, R175, 0xff, RZ, 0xc0, !PT ;  /* 0x000000ffafff7812 */ /* 0x000fe2000784c0ff */
[----:B------:R-:W-:-:S04]  /*2900*/  FMUL.FTZ R96, R230, R182 ;  /* 0x000000b6e6607220 */ /* 0x000fc80000410000 */
[----:B------:R-:W-:-:S08]  /*2910*/  FMUL.FTZ R96, R96, UR12 ;  /* 0x0000000c60607c20 */ /* 0x000fd00008410000 */
[----:B------:R-:W-:-:S05]  /*2920*/  @P2 HADD2.F32 R97, -RZ, R98.H0_H0 ;  /* 0x20000062ff612230 */ /* 0x000fca0000004100 */
[----:B------:R-:W-:Y:S01]  /*2930*/  @P2 FMUL.FTZ R137, R96, R97 ;  /* 0x0000006160892220 */ /* 0x000fe20000410000 */
[----:B------:R-:W-:-:S05]  /*2940*/  @P2 HADD2.F32 R97, -RZ, R54.H0_H0 ;  /* 0x20000036ff612230 */ /* 0x000fca0000004100 */
[----:B------:R-:W-:Y:S01]  /*2950*/  @P2 FMUL.FTZ R174, R96, R97 ;  /* 0x0000006160ae2220 */ /* 0x000fe20000410000 */
[----:B------:R-:W-:-:S04]  /*2960*/  ISETP.NE.U32.AND P2, PT, RZ, UR10, PT ;  /* 0x0000000aff007c0c */ /* 0x000fc8000bf45070 */
[----:B------:R-:W-:-:S13]  /*2970*/  ISETP.NE.AND.EX P2, PT, RZ, UR11, PT, P2 ;  /* 0x0000000bff007c0c */ /* 0x000fda000bf45320 */
[----:B------:R-:W1:Y:S01]  /*2980*/  @P2 LDC.64 R96, c[0x0][0x308] ;  /* 0x0000c200ff602b82 */ /* 0x000e620000000a00 */
[----:B------:R-:W-:Y:S01]  /*2990*/  @P2 SEL R100, R100, R88, P3 ;  /* 0x0000005864642207 */ /* 0x000fe20001800000 */
[----:B-1----:R-:W-:-:S05]  /*29a0*/  @P2 IMAD.WIDE.U32 R96, R201, 0x20, R96 ;  /* 0x00000020c9602825 */ /* 0x002fca00078e0060 */
[----:B------:R1:W-:Y:S02]  /*29b0*/  @P2 STG.E.128 desc[UR4][R96.64], R100 ;  /* 0x0000006460002986 */ /* 0x0003e4000c101d04 */
[----:B-1----:R-:W-:Y:S01]  /*29c0*/  FMUL.FTZ R101, R186, R220 ;  /* 0x000000dcba657220 */ /* 0x002fe20000410000 */
[----:B------:R-:W-:Y:S01]  /*29d0*/  FFMA.FTZ R100, R217, R133, R132 ;  /* 0x00000085d9647223 */ /* 0x000fe20000010084 */
[----:B------:R-:W-:Y:S01]  /*29e0*/  @P5 HADD2.F32 R102, -RZ, R98.H1_H1 ;  /* 0x30000062ff665230 */ /* 0x000fe20000004100 */
[----:B------:R-:W-:Y:S01]  /*29f0*/  MOV R217, RZ ;  /* 0x000000ff00d97202 */ /* 0x000fe20000000f00 */
[----:B------:R-:W-:Y:S01]  /*2a00*/  @P1 FADD.FTZ R101, R61, R101 ;  /* 0x000000653d651221 */ /* 0x000fe20000010000 */
[----:B------:R-:W-:Y:S01]  /*2a10*/  FADD.FTZ R100, R138, -R100 ;  /* 0x800000648a647221 */ /* 0x000fe20000010000 */
[----:B------:R-:W-:Y:S02]  /*2a20*/  HFMA2.MMA R138, -RZ, RZ, 0, 0 ;  /* 0x00000000ff8a7435 */ /* 0x000fe400000001ff */
[C---:B------:R-:W-:Y:S01]  /*2a30*/  FMUL.FTZ R103, R101.reuse, R182 ;  /* 0x000000b665677220 */ /* 0x040fe20000410000 */
[----:B------:R-:W-:-:S03]  /*2a40*/  SEL R101, R101, R93, P3 ;  /* 0x0000005d65657207 */ /* 0x000fc60001800000 */
[----:B------:R-:W-:-:S04]  /*2a50*/  FMUL.FTZ R98, R103, UR12 ;  /* 0x0000000c67627c20 */ /* 0x000fc80008410000 */
[----:B------:R-:W-:Y:S01]  /*2a60*/  @P5 FMUL.FTZ R138, R98, R102 ;  /* 0x00000066628a5220 */ /* 0x000fe20000410000 */
[----:B------:R-:W-:-:S05]  /*2a70*/  @P5 HADD2.F32 R102, -RZ, R54.H1_H1 ;  /* 0x30000036ff665230 */ /* 0x000fca0000004100 */
        /* <DEDUP_REMOVED lines=10> */
[----:B-1----:R-:W-:Y:S01]  /*2b20*/  FMUL.FTZ R96, R139, R182 ;  /* 0x000000b68b607220 */ /* 0x002fe20000410000 */
[----:B------:R-:W-:Y:S01]  /*2b30*/  HFMA2.MMA R139, -RZ, RZ, 0, 0 ;  /* 0x00000000ff8b7435 */ /* 0x000fe200000001ff */
[----:B------:R-:W-:Y:S01]  /*2b40*/  @P6 HADD2.F32 R97, -RZ, R99.H0_H0 ;  /* 0x20000063ff616230 */ /* 0x000fe20000004100 */
[----:B------:R-:W-:Y:S01]  /*2b50*/  MOV R103, RZ ;  /* 0x000000ff00677202 */ /* 0x000fe20000000f00 */
[----:B------:R-:W-:Y:S01]  /*2b60*/  FMUL.FTZ R96, R96, UR12 ;  /* 0x0000000c60607c20 */ /* 0x000fe20008410000 */
[----:B------:R-:W-:Y:S02]  /*2b70*/  F2FP.F16.F32.PACK_AB R100, R221, R180 ;  /* 0x000000b4dd64723e */ /* 0x000fe400000000ff */
[----:B------:R-:W-:Y:S01]  /*2b80*/  F2FP.F16.F32.PACK_AB R101, R222, R181 ;  /* 0x000000b5de65723e */ /* 0x000fe200000000ff */
[----:B------:R-:W-:Y:S01]  /*2b90*/  @P6 FMUL.FTZ R139, R96, R97 ;  /* 0x00000061608b6220 */ /* 0x000fe20000410000 */
[----:B------:R-:W-:Y:S01]  /*2ba0*/  @P6 HADD2.F32 R97, -RZ, R55.H0_H0 ;  /* 0x20000037ff616230 */ /* 0x000fe20000004100 */
[----:B------:R-:W-:-:S04]  /*2bb0*/  F2FP.F16.F32.PACK_AB R102, R217, R174 ;  /* 0x000000aed966723e */ /* 0x000fc800000000ff */
[----:B------:R-:W-:Y:S01]  /*2bc0*/  @P6 FMUL.FTZ R103, R96, R97 ;  /* 0x0000006160676220 */ /* 0x000fe20000410000 */
[----:B------:R-:W-:Y:S01]  /*2bd0*/  HFMA2.MMA R96, -RZ, RZ, 0, 0 ;  /* 0x00000000ff607435 */ /* 0x000fe200000001ff */
[----:B------:R-:W-:-:S05]  /*2be0*/  @P5 HADD2.F32 R97, -RZ, R55.H1_H1 ;  /* 0x30000037ff615230 */ /* 0x000fca0000004100 */
[----:B------:R-:W-:-:S05]  /*2bf0*/  @P5 FMUL.FTZ R96, R98, R97 ;  /* 0x0000006162605220 */ /* 0x000fca0000410000 */
[----:B------:R-:W-:Y:S01]  /*2c00*/  F2FP.F16.F32.PACK_AB R103, R96, R103 ;  /* 0x000000676067723e */ /* 0x000fe200000000ff */
[----:B0-----:R-:W-:-:S05]  /*2c10*/  IMAD.WIDE.U32 R96, R201, 0x10, R218 ;  /* 0x00000010c9607825 */ /* 0x001fca00078e00da */
[----:B------:R0:W-:Y:S02]  /*2c20*/  STG.E.128 desc[UR4][R96.64], R100 ;  /* 0x0000006460007986 */ /* 0x0001e4000c101d04 */
[----:B0-----:R-:W-:Y:S01]  /*2c30*/  IMAD.WIDE.U32 R100, R200, 0x10, R232 ;  /* 0x00000010c8647825 */ /* 0x001fe200078e00e8 */
[----:B------:R-:W0:Y:S05]  /*2c40*/  @P2 LDC.64 R96, c[0x0][0x308] ;  /* 0x0000c200ff602b82 */ /* 0x000e2a0000000a00 */
        /* <DEDUP_REMOVED lines=38> */
[----:B------:R-:W-:Y:S01]  /*2eb0*/  HFMA2.MMA R180, -RZ, RZ, 0, 0 ;  /* 0x00000000ffb47435 */ /* 0x000fe200000001ff */
[----:B------:R-:W-:Y:S02]  /*2ec0*/  @P5 HADD2.F32 R99, -RZ, R99.H1_H1 ;  /* 0x30000063ff635230 */ /* 0x000fe40000004100 */
[-C--:B------:R-:W-:Y:S01]  /*2ed0*/  FMUL.FTZ R174, R174, R182.reuse ;  /* 0x000000b6aeae7220 */ /* 0x080fe20000410000 */
[----:B------:R0:W-:Y:S01]  /*2ee0*/  @P2 STG.E.128 desc[UR4][R96.64], R104 ;  /* 0x0000006860002986 */ /* 0x0001e2000c101d04 */
[----:B------:R-:W-:Y:S01]  /*2ef0*/  MOV R175, RZ ;  /* 0x000000ff00af7202 */ /* 0x000fe20000000f00 */
[-C--:B------:R-:W-:Y:S01]  /*2f00*/  FMUL.FTZ R181, R181, R182.reuse ;  /* 0x000000b6b5b57220 */ /* 0x080fe20000410000 */
[----:B------:R-:W-:Y:S01]  /*2f10*/  @P5 FMUL.FTZ R180, R98, R99 ;  /* 0x0000006362b45220 */ /* 0x000fe20000410000 */
[----:B------:R-:W-:Y:S01]  /*2f20*/  LOP3.LUT P5, RZ, R166, 0xff00, RZ, 0xc0, !PT ;  /* 0x0000ff00a6ff7812 */ /* 0x000fe200078ac0ff */
[----:B------:R-:W-:Y:S01]  /*2f30*/  FMUL.FTZ R174, R174, UR12 ;  /* 0x0000000caeae7c20 */ /* 0x000fe20008410000 */
[----:B------:R-:W-:Y:S01]  /*2f40*/  FMUL.FTZ R181, R181, UR12 ;  /* 0x0000000cb5b57c20 */ /* 0x000fe20008410000 */
[----:B------:R-:W-:-:S04]  /*2f50*/  FMUL.FTZ R99, R213, R182 ;  /* 0x000000b6d5637220 */ /* 0x000fc80000410000 */
[----:B------:R-:W-:Y:S01]  /*2f60*/  FMUL.FTZ R99, R99, UR12 ;  /* 0x0000000c63637c20 */ /* 0x000fe20008410000 */
[C---:B0-----:R-:W-:Y:S01]  /*2f70*/  SEL R104, R208.reuse, R92, P3 ;  /* 0x0000005cd0687207 */ /* 0x041fe20001800000 */
[-C--:B------:R-:W-:Y:S01]  /*2f80*/  FMUL.FTZ R208, R208, R182.reuse ;  /* 0x000000b6d0d07220 */ /* 0x080fe20000410000 */
[C---:B------:R-:W-:Y:S01]  /*2f90*/  SEL R105, R205.reuse, R93, P3 ;  /* 0x0000005dcd697207 */ /* 0x040fe20001800000 */
[----:B------:R-:W-:Y:S01]  /*2fa0*/  FMUL.FTZ R205, R205, R182 ;  /* 0x000000b6cdcd7220 */ /* 0x000fe20000410000 */
        /* <DEDUP_REMOVED lines=9> */
[----:B------:R-:W-:-:S05]  /*3040*/  @P6 HADD2.F32 R97, -RZ, R48.H0_H0 ;  /* 0x20000030ff616230 */ /* 0x000fca0000004100 */
[----:B------:R-:W-:Y:S01]  /*3050*/  @P6 FMUL.FTZ R96, R174, R97 ;  /* 0x00000061ae606220 */ /* 0x000fe20000410000 */
[----:B------:R-:W-:Y:S01]  /*3060*/  HFMA2.MMA R97, -RZ, RZ, 0, 0 ;  /* 0x00000000ff617435 */ /* 0x000fe200000001ff */
[--C-:B--2---:R-:W-:Y:S02]  /*3070*/  @P6 HADD2.F32 R98, -RZ, R100.reuse.H0_H0 ;  /* 0x20000064ff626230 */ /* 0x104fe40000004100 */
[----:B------:R-:W-:-:S03]  /*3080*/  @P5 HADD2.F32 R100, -RZ, R100.H1_H1 ;  /* 0x30000064ff645230 */ /* 0x000fc60000004100 */
[----:B------:R-:W-:Y:S01]  /*3090*/  @P6 FMUL.FTZ R175, R174, R98 ;  /* 0x00000062aeaf6220 */ /* 0x000fe20000410000 */
[----:B------:R-:W-:Y:S01]  /*30a0*/  LOP3.LUT P6, RZ, R166, 0xff0000, RZ, 0xc0, !PT ;  /* 0x00ff0000a6ff7812 */ /* 0x000fe200078cc0ff */
[----:B------:R-:W-:Y:S01]  /*30b0*/  @P5 HADD2.F32 R98, -RZ, R48.H1_H1 ;  /* 0x30000030ff625230 */ /* 0x000fe20000004100 */
[----:B------:R-:W-:Y:S01]  /*30c0*/  MOV R174, RZ ;  /* 0x000000ff00ae7202 */ /* 0x000fe20000000f00 */
[----:B------:R-:W-:-:S03]  /*30d0*/  @P5 FMUL.FTZ R174, R181, R100 ;  /* 0x00000064b5ae5220 */ /* 0x000fc60000410000 */
[----:B------:R-:W-:Y:S01]  /*30e0*/  @P5 FMUL.FTZ R97, R181, R98 ;  /* 0x00000062b5615220 */ /* 0x000fe20000410000 */
[----:B------:R-:W-:Y:S01]  /*30f0*/  LOP3.LUT P5, RZ, R166, 0xff000000, RZ, 0xc0, !PT ;  /* 0xff000000a6ff7812 */ /* 0x000fe200078ac0ff */
[----:B------:R-:W-:Y:S01]  /*3100*/  HFMA2.MMA R98, -RZ, RZ, 0, 0 ;  /* 0x00000000ff627435 */ /* 0x000fe200000001ff */
[----:B------:R-:W-:Y:S02]  /*3110*/  MOV R181, RZ ;  /* 0x000000ff00b57202 */ /* 0x000fe40000000f00 */
[----:B------:R-:W-:Y:S02]  /*3120*/  MOV R166, RZ ;  /* 0x000000ff00a67202 */ /* 0x000fe40000000f00 */
[----:B------:R-:W-:Y:S01]  /*3130*/  @P6 HADD2.F32 R100, -RZ, R101.H0_H0 ;  /* 0x20000065ff646230 */ /* 0x000fe20000004100 */
[----:B------:R-:W-:Y:S01]  /*3140*/  F2FP.F16.F32.PACK_AB R96, R97, R96 ;  /* 0x000000606160723e */ /* 0x000fe200000000ff */
[----:B------:R-:W-:-:S03]  /*3150*/  @P6 HADD2.F32 R104, -RZ, R49.H0_H0 ;  /* 0x20000031ff686230 */ /* 0x000fc60000004100 */
[----:B------:R-:W-:Y:S01]  /*3160*/  @P6 FMUL.FTZ R181, R99, R100 ;  /* 0x0000006463b56220 */ /* 0x000fe20000410000 */
[----:B------:R-:W-:Y:S01]  /*3170*/  FMUL.FTZ R100, R201, R182 ;  /* 0x000000b6c9647220 */ /* 0x000fe20000410000 */
[----:B------:R-:W-:Y:S01]  /*3180*/  @P6 FMUL.FTZ R98, R99, R104 ;  /* 0x0000006863626220 */ /* 0x000fe20000410000 */
[C---:B------:R-:W-:Y:S01]  /*3190*/  LOP3.LUT P6, RZ, R167.reuse, 0xff, RZ, 0xc0, !PT ;  /* 0x000000ffa7ff7812 */ /* 0x040fe200078cc0ff */
[----:B------:R-:W-:Y:S01]  /*31a0*/  HFMA2.MMA R99, -RZ, RZ, 0, 0 ;  /* 0x00000000ff637435 */ /* 0x000fe200000001ff */
[----:B------:R-:W-:Y:S02]  /*31b0*/  @P5 HADD2.F32 R104, -RZ, R101.H1_H1 ;  /* 0x30000065ff685230 */ /* 0x000fe40000004100 */
[----:B------:R-:W-:Y:S01]  /*31c0*/  FMUL.FTZ R100, R100, UR12 ;  /* 0x0000000c64647c20 */ /* 0x000fe20008410000 */
[----:B------:R-:W-:Y:S01]  /*31d0*/  @P5 HADD2.F32 R101, -RZ, R49.H1_H1 ;  /* 0x30000031ff655230 */ /* 0x000fe20000004100 */
[----:B------:R-:W-:Y:S02]  /*31e0*/  MOV R201, RZ ;  /* 0x000000ff00c97202 */ /* 0x000fe40000000f00 */
[C---:B------:R-:W-:Y:S01]  /*31f0*/  @P5 FMUL.FTZ R166, R100.reuse, R104 ;  /* 0x0000006864a65220 */ /* 0x040fe20000410000 */
[----:B------:R-:W-:Y:S01]  /*3200*/  CS2R R104, SRZ ;  /* 0x0000000000687805 */ /* 0x000fe2000001ff00 */
[----:B------:R-:W-:Y:S01]  /*3210*/  @P5 FMUL.FTZ R99, R100, R101 ;  /* 0x0000006564635220 */ /* 0x000fe20000410000 */
[----:B------:R-:W-:Y:S01]  /*3220*/  FMUL.FTZ R100, R208, UR12 ;  /* 0x0000000cd0647c20 */ /* 0x000fe20008410000 */
[----:B------:R-:W-:Y:S01]  /*3230*/  LOP3.LUT P5, RZ, R167, 0xff00, RZ, 0xc0, !PT ;  /* 0x0000ff00a7ff7812 */ /* 0x000fe200078ac0ff */
[----:B------:R-:W-:-:S02]  /*3240*/  @P6 HADD2.F32 R101, -RZ, R102.H0_H0 ;  /* 0x20000066ff656230 */ /* 0x000fc40000004100 */
[----:B------:R-:W-:-:S03]  /*3250*/  F2FP.F16.F32.PACK_AB R97, R99, R98 ;  /* 0x000000626361723e */ /* 0x000fc600000000ff */
[----:B------:R-:W-:Y:S01]  /*3260*/  @P6 FMUL.FTZ R201, R100, R101 ;  /* 0x0000006564c96220 */ /* 0x000fe20000410000 */
[----:B------:R-:W-:-:S05]  /*3270*/  @P6 HADD2.F32 R101, -RZ, R50.H0_H0 ;  /* 0x20000032ff656230 */ /* 0x000fca0000004100 */
[----:B------:R-:W-:Y:S01]  /*3280*/  @P6 FMUL.FTZ R104, R100, R101 ;  /* 0x0000006564686220 */ /* 0x000fe20000410000 */
[----:B------:R-:W-:Y:S01]  /*3290*/  FMUL.FTZ R100, R205, UR12 ;  /* 0x0000000ccd647c20 */ /* 0x000fe20008410000 */
[----:B------:R-:W-:Y:S01]  /*32a0*/  HFMA2.MMA R205, -RZ, RZ, 0, 0 ;  /* 0x00000000ffcd7435 */ /* 0x000fe200000001ff */
[----:B------:R-:W-:Y:S01]  /*32b0*/  @P5 HADD2.F32 R102, -RZ, R102.H1_H1 ;  /* 0x30000066ff665230 */ /* 0x000fe20000004100 */
[----:B------:R-:W-:Y:S01]  /*32c0*/  LOP3.LUT P6, RZ, R167, 0xff0000, RZ, 0xc0, !PT ;  /* 0x00ff0000a7ff7812 */ /* 0x000fe200078cc0ff */
[----:B------:R-:W-:-:S03]  /*32d0*/  @P5 HADD2.F32 R101, -RZ, R50.H1_H1 ;  /* 0x30000032ff655230 */ /* 0x000fc60000004100 */
[C---:B------:R-:W-:Y:S01]  /*32e0*/  @P5 FMUL.FTZ R205, R100.reuse, R102 ;  /* 0x0000006664cd5220 */ /* 0x040fe20000410000 */
[----:B------:R-:W-:Y:S01]  /*32f0*/  FMUL.FTZ R102, R207, R182 ;  /* 0x000000b6cf667220 */ /* 0x000fe20000410000 */
[----:B------:R-:W-:Y:S01]  /*3300*/  @P5 FMUL.FTZ R105, R100, R101 ;  /* 0x0000006564695220 */ /* 0x000fe20000410000 */
[----:B------:R-:W-:Y:S02]  /*3310*/  LEA R100, P5, R200, UR14, 0x4 ;  /* 0x0000000ec8647c11 */ /* 0x000fe4000f8a20ff */
[----:B------:R-:W-:Y:S02]  /*3320*/  FMUL.FTZ R102, R102, UR12 ;  /* 0x0000000c66667c20 */ /* 0x000fe40008410000 */
[----:B------:R-:W-:Y:S02]  /*3330*/  LEA.HI.X R101, R200, UR15, RZ, 0x4, P5 ;  /* 0x0000000fc8657c11 */ /* 0x000fe4000a8f24ff */
[----:B------:R-:W-:Y:S01]  /*3340*/  LOP3.LUT P5, RZ, R167, 0xff000000, RZ, 0xc0, !PT ;  /* 0xff000000a7ff7812 */ /* 0x000fe200078ac0ff */
[----:B------:R-:W-:Y:S01]  /*3350*/  HFMA2.MMA R167, -RZ, RZ, 0, 0 ;  /* 0x00000000ffa77435 */ /* 0x000fe200000001ff */
[----:B------:R-:W-:Y:S01]  /*3360*/  @P6 HADD2.F32 R200, -RZ, R51.H0_H0 ;  /* 0x20000033ffc86230 */ /* 0x000fe20000004100 */
[----:B------:R-:W-:Y:S01]  /*3370*/  F2FP.F16.F32.PACK_AB R98, R105, R104 ;  /* 0x000000686962723e */ /* 0x000fe200000000ff */
[----:B------:R-:W-:-:S04]  /*3380*/  IMAD.WIDE.U32 R104, R195, 0x10, R232 ;  /* 0x00000010c3687825 */ /* 0x000fc800078e00e8 */
[----:B------:R-:W-:-:S05]  /*3390*/  @P6 FMUL.FTZ R107, R106, R200 ;  /* 0x000000c86a6b6220 */ /* 0x000fca0000410000 */
[----:B------:R-:W-:-:S05]  /*33a0*/  @P5 HADD2.F32 R206, -RZ, R51.H1_H1 ;  /* 0x30000033ffce5230 */ /* 0x000fca0000004100 */
[----:B------:R-:W-:-:S05]  /*33b0*/  @P5 FMUL.FTZ R167, R102, R206 ;  /* 0x000000ce66a75220 */ /* 0x000fca0000410000 */
[----:B------:R-:W-:-:S05]  /*33c0*/  F2FP.F16.F32.PACK_AB R99, R167, R107 ;  /* 0x0000006ba763723e */ /* 0x000fca00000000ff */
[----:B------:R0:W-:Y:S04]  /*33d0*/  STG.E.128 desc[UR4][R100.64], R96 ;  /* 0x0000006064007986 */ /* 0x0001e8000c101d04 */
[----:B0-----:R0:W2:Y:S01]  /*33e0*/  LDG.E.128 R96, desc[UR4][R104.64] ;  /* 0x0000000468607981 */ /* 0x0010a2000c1e1d00 */
[--C-:B------:R-:W-:Y:S01]  /*33f0*/  @P6 HADD2.F32 R100, -RZ, R103.reuse.H0_H0 ;  /* 0x20000067ff646230 */ /* 0x100fe20000004100 */
[----:B------:R-:W-:Y:S01]  /*3400*/  MOV R167, RZ ;  /* 0x000000ff00a77202 */ /* 0x000fe20000000f00 */
[----:B------:R-:W-:Y:S01]  /*3410*/  HFMA2.MMA R200, -RZ, RZ, 0, 0 ;  /* 0x00000000ffc87435 */ /* 0x000fe200000001ff */
[----:B------:R-:W-:Y:S01]  /*3420*/  MOV R101, R160 ;  /* 0x000000a000657202 */ /* 0x000fe20000000f00 */
[----:B------:R-:W-:Y:S02]  /*3430*/  @P5 HADD2.F32 R103, -RZ, R103.H1_H1 ;  /* 0x30000067ff675230 */ /* 0x000fe40000004100 */
[----:B------:R-:W-:Y:S01]  /*3440*/  @P6 FMUL.FTZ R167, R106, R100 ;  /* 0x000000646aa76220 */ /* 0x000fe20000410000 */
[-CC-:B------:R-:W-:Y:S01]  /*3450*/  FFMA.FTZ R100, R108, R133.reuse, R132.reuse ;  /* 0x000000856c647223 */ /* 0x180fe20000010084 */
[----:B------:R-:W-:Y:S01]  /*3460*/  LOP3.LUT P6, RZ, R101, 0xff, RZ, 0xc0, !PT ;  /* 0x000000ff65ff7812 */ /* 0x000fe200078cc0ff */
[----:B------:R-:W-:Y:S01]  /*3470*/  FFMA.FTZ R101, R109, R133, R132 ;  /* 0x000000856d657223 */ /* 0x000fe20000010084 */
[----:B------:R-:W-:Y:S01]  /*3480*/  @P5 FMUL.FTZ R200, R102, R103 ;  /* 0x0000006766c85220 */ /* 0x000fe20000410000 */
[----:B------:R-:W-:Y:S01]  /*3490*/  FADD.FTZ R100, R116, -R100 ;  /* 0x8000006474647221 */ /* 0x000fe20000010000 */
[----:B------:R-:W-:Y:S01]  /*34a0*/  LOP3.LUT P5, RZ, R160, 0xff00, RZ, 0xc0, !PT ;  /* 0x0000ff00a0ff7812 */ /* 0x000fe200078ac0ff */
[----:B------:R-:W-:Y:S01]  /*34b0*/  FADD.FTZ R101, R117, -R101 ;  /* 0x8000006575657221 */ /* 0x000fe20000010000 */
[-CC-:B------:R-:W-:Y:S01]  /*34c0*/  FFMA.FTZ R110, R110, R133.reuse, R132.reuse ;  /* 0x000000856e6e7223 */ /* 0x180fe20000010084 */
[C---:B------:R-:W-:Y:S01]  /*34d0*/  FMUL.FTZ R100, R186.reuse, R100 ;  /* 0x00000064ba647220 */ /* 0x040fe20000410000 */
[----:B------:R-:W-:Y:S01]  /*34e0*/  FFMA.FTZ R111, R111, R133, R132 ;  /* 0x000000856f6f7223 */ /* 0x000fe20000010084 */
[----:B------:R-:W-:Y:S01]  /*34f0*/  FMUL.FTZ R101, R186, R101 ;  /* 0x00000065ba657220 */ /* 0x000fe20000410000 */
[----:B------:R-:W-:Y:S01]  /*3500*/  FADD.FTZ R118, R118, -R110 ;  /* 0x8000006e76767221 */ /* 0x000fe20000010000 */
[----:B------:R-:W-:Y:S01]  /*3510*/  @P1 FADD.FTZ R100, R72, R100 ;  /* 0x0000006448641221 */ /* 0x000fe20000010000 */
[----:B0-----:R-:W-:Y:S01]  /*3520*/  FFMA.FTZ R104, R140, R133, R132 ;  /* 0x000000858c687223 */ /* 0x001fe20000010084 */
[----:B------:R-:W-:Y:S01]  /*3530*/  @P1 FADD.FTZ R101, R73, R101 ;  /* 0x0000006549651221 */ /* 0x000fe20000010000 */
[----:B------:R-:W-:Y:S01]  /*3540*/  FADD.FTZ R119, R119, -R111 ;  /* 0x8000006f77777221 */ /* 0x000fe20000010000 */
[----:B------:R-:W-:Y:S01]  /*3550*/  FMUL.FTZ R110, R100, R182 ;  /* 0x000000b6646e7220 */ /* 0x000fe20000410000 */
[----:B------:R-:W-:-:S02]  /*3560*/  @P6 HADD2.F32 R102, -RZ, R44.H0_H0 ;  /* 0x2000002cff666230 */ /* 0x000fc40000004100 */
[----:B------:R-:W-:Y:S01]  /*3570*/  FMUL.FTZ R111, R101, R182 ;  /* 0x000000b6656f7220 */ /* 0x000fe20000410000 */
[----:B------:R-:W-:Y:S01]  /*3580*/  FADD.FTZ R104, R141, -R104 ;  /* 0x800000688d687221 */ /* 0x000fe20000010000 */
[----:B------:R-:W-:Y:S01]  /*3590*/  FMUL.FTZ R116, R110, UR12 ;  /* 0x0000000c6e747c20 */ /* 0x000fe20008410000 */
[----:B------:R-:W-:Y:S02]  /*35a0*/  CS2R R140, SRZ ;  /* 0x00000000008c7805 */ /* 0x000fe4000001ff00 */
[----:B------:R-:W-:Y:S01]  /*35b0*/  CS2R R108, SRZ ;  /* 0x00000000006c7805 */ /* 0x000fe2000001ff00 */
[----:B------:R-:W-:Y:S02]  /*35c0*/  @P5 HADD2.F32 R110, -RZ, R44.H1_H1 ;  /* 0x3000002cff6e5230 */ /* 0x000fe40000004100 */
[----:B------:R-:W-:Y:S01]  /*35d0*/  FMUL.FTZ R111, R111, UR12 ;  /* 0x0000000c6f6f7c20 */ /* 0x000fe20008410000 */
[----:B------:R-:W-:Y:S01]  /*35e0*/  @P6 FMUL.FTZ R108, R116, R102 ;  /* 0x00000066746c6220 */ /* 0x000fe20000410000 */
[----:B------:R-:W-:Y:S01]  /*35f0*/  FMUL.FTZ R102, R186, R118 ;  /* 0x00000076ba667220 */ /* 0x000fe20000410000 */
[-CC-:B------:R-:W-:Y:S01]  /*3600*/  FFMA.FTZ R183, R183, R133.reuse, R132.reuse ;  /* 0x00000085b7b77223 */ /* 0x180fe20000010084 */
[----:B------:R-:W-:Y:S01]  /*3610*/  @P5 FMUL.FTZ R109, R111, R110 ;  /* 0x0000006e6f6d5220 */ /* 0x000fe20000410000 */
[-C--:B------:R-:W-:Y:S01]  /*3620*/  FFMA.FTZ R142, R142, R133.reuse, R132 ;  /* 0x000000858e8e7223 */ /* 0x080fe20000010084 */
[----:B------:R-:W-:Y:S01]  /*3630*/  @P1 FADD.FTZ R102, R74, R102 ;  /* 0x000000664a661221 */ /* 0x000fe20000010000 */
[----:B------:R-:W-:Y:S01]  /*3640*/  FFMA.FTZ R107, R203, R133, R132 ;  /* 0x00000085cb6b7223 */ /* 0x000fe20000010084 */
[----:B------:R-:W-:Y:S01]  /*3650*/  FADD.FTZ R106, R202, -R183 ;  /* 0x800000b7ca6a7221 */ /* 0x000fe20000010000 */
[----:B------:R-:W-:Y:S01]  /*3660*/  CS2R R202, SRZ ;  /* 0x0000000000ca7805 */ /* 0x000fe2000001ff00 */
[----:B------:R-:W-:Y:S01]  /*3670*/  FADD.FTZ R105, R143, -R142 ;  /* 0x8000008e8f697221 */ /* 0x000fe20000010000 */
[----:B------:R-:W-:Y:S01]  /*3680*/  CS2R R142, SRZ ;  /* 0x00000000008e7805 */ /* 0x000fe2000001ff00 */
[C---:B------:R-:W-:Y:S01]  /*3690*/  FMUL.FTZ R104, R186.reuse, R104 ;  /* 0x00000068ba687220 */ /* 0x040fe20000410000 */
[----:B------:R-:W-:Y:S01]  /*36a0*/  HFMA2.MMA R183, -RZ, RZ, 0, 0 ;  /* 0x00000000ffb77435 */ /* 0x000fe200000001ff */
[----:B------:R-:W-:Y:S01]  /*36b0*/  FMUL.FTZ R105, R186, R105 ;  /* 0x00000069ba697220 */ /* 0x000fe20000410000 */
[----:B------:R-:W-:Y:S01]  /*36c0*/  FADD.FTZ R107, R204, -R107 ;  /* 0x8000006bcc6b7221 */ /* 0x000fe20000010000 */
[----:B------:R-:W-:Y:S01]  /*36d0*/  @P1 FADD.FTZ R104, R76, R104 ;  /* 0x000000684c681221 */ /* 0x000fe20000010000 */
[C---:B------:R-:W-:Y:S01]  /*36e0*/  FMUL.FTZ R106, R186.reuse, R106 ;  /* 0x0000006aba6a7220 */ /* 0x040fe20000410000 */
[----:B------:R-:W-:Y:S01]  /*36f0*/  @P1 FADD.FTZ R105, R77, R105 ;  /* 0x000000694d691221 */ /* 0x000fe20000010000 */
[----:B------:R-:W-:Y:S01]  /*3700*/  FMUL.FTZ R107, R186, R107 ;  /* 0x0000006bba6b7220 */ /* 0x000fe20000410000 */
[----:B------:R-:W-:Y:S01]  /*3710*/  F2FP.F16.F32.PACK_AB R108, R109, R108 ;  /* 0x0000006c6d6c723e */ /* 0x000fe200000000ff */
[----:B------:R-:W-:Y:S01]  /*3720*/  @P1 FADD.FTZ R106, R78, R106 ;  /* 0x0000006a4e6a1221 */ /* 0x000fe20000010000 */
[----:B------:R-:W-:Y:S01]  /*3730*/  SEL R100, R100, R88, P3 ;  /* 0x0000005864647207 */ /* 0x000fe20001800000 */
[----:B------:R-:W-:Y:S01]  /*3740*/  @P1 FADD.FTZ R107, R79, R107 ;  /* 0x0000006b4f6b1221 */ /* 0x000fe20000010000 */
[----:B------:R-:W-:Y:S01]  /*3750*/  SEL R101, R101, R89, P3 ;  /* 0x0000005965657207 */ /* 0x000fe20001800000 */
[----:B--2---:R-:W-:-:S02]  /*3760*/  @P6 HADD2.F32 R103, -RZ, R96.H0_H0 ;  /* 0x20000060ff676230 */ /* 0x004fc40000004100 */
[----:B------:R-:W-:-:S03]  /*3770*/  @P5 HADD2.F32 R96, -RZ, R96.H1_H1 ;  /* 0x30000060ff605230 */ /* 0x000fc60000004100 */
[----:B------:R-:W-:Y:S01]  /*3780*/  @P6 FMUL.FTZ R141, R116, R103 ;  /* 0x00000067748d6220 */ /* 0x000fe20000410000 */
[C---:B------:R-:W-:Y:S01]  /*3790*/  LOP3.LUT P6, RZ, R160.reuse, 0xff0000, RZ, 0xc0, !PT ;  /* 0x00ff0000a0ff7812 */ /* 0x040fe200078cc0ff */
[----:B------:R-:W-:Y:S01]  /*37a0*/  @P5 FMUL.FTZ R140, R111, R96 ;  /* 0x000000606f8c5220 */ /* 0x000fe20000410000 */
[----:B------:R-:W-:Y:S01]  /*37b0*/  LOP3.LUT P5, RZ, R160, 0xff000000, RZ, 0xc0, !PT ;  /* 0xff000000a0ff7812 */ /* 0x000fe200078ac0ff */
[----:B------:R-:W-:Y:S01]  /*37c0*/  FMUL.FTZ R103, R186, R119 ;  /* 0x00000077ba677220 */ /* 0x000fe20000410000 */
[C---:B------:R-:W-:Y:S01]  /*37d0*/  FMUL.FTZ R111, R102.reuse, R182 ;  /* 0x000000b6666f7220 */ /* 0x040fe20000410000 */
[----:B------:R-:W-:Y:S02]  /*37e0*/  MOV R160, RZ ;  /* 0x000000ff00a07202 */ /* 0x000fe40000000f00 */
[----:B------:R-:W-:Y:S01]  /*37f0*/  @P1 FADD.FTZ R103, R75, R103 ;  /* 0x000000674b671221 */ /* 0x000fe20000010000 */
[----:B------:R-:W-:Y:S01]  /*3800*/  FMUL.FTZ R111, R111, UR12 ;  /* 0x0000000c6f6f7c20 */ /* 0x000fe20008410000 */
[----:B------:R-:W-:-:S02]  /*3810*/  SEL R102, R102, R90, P3 ;  /* 0x0000005a66667207 */ /* 0x000fc40001800000 */
[C---:B------:R-:W-:Y:S01]  /*3820*/  FMUL.FTZ R117, R103.reuse, R182 ;  /* 0x000000b667757220 */ /* 0x040fe20000410000 */
[----:B------:R-:W-:Y:S01]  /*3830*/  SEL R103, R103, R91, P3 ;  /* 0x0000005b67677207 */ /* 0x000fe20001800000 */
[----:B------:R-:W-:Y:S02]  /*3840*/  @P6 HADD2.F32 R116, -RZ, R45.H0_H0 ;  /* 0x2000002dff746230 */ /* 0x000fe40000004100 */
[----:B------:R-:W-:Y:S02]  /*3850*/  @P6 HADD2.F32 R96, -RZ, R97.H0_H0 ;  /* 0x20000061ff606230 */ /* 0x000fe40000004100 */
[----:B------:R-:W-:Y:S01]  /*3860*/  FMUL.FTZ R117, R117, UR12 ;  /* 0x0000000c75757c20 */ /* 0x000fe20008410000 */
[----:B------:R-:W-:Y:S02]  /*3870*/  @P5 HADD2.F32 R110, -RZ, R45.H1_H1 ;  /* 0x3000002dff6e5230 */ /* 0x000fe40000004100 */
[----:B------:R-:W-:Y:S01]  /*3880*/  @P6 FMUL.FTZ R202, R111, R116 ;  /* 0x000000746fca6220 */ /* 0x000fe20000410000 */
[----:B------:R-:W-:-:S02]  /*3890*/  @P5 HADD2.F32 R97, -RZ, R97.H1_H1 ;  /* 0x30000061ff615230 */ /* 0x000fc40000004100 */
[----:B------:R-:W-:Y:S01]  /*38a0*/  @P6 FMUL.FTZ R160, R111, R96 ;  /* 0x000000606fa06220 */ /* 0x000fe20000410000 */
[----:B------:R-:W-:Y:S01]  /*38b0*/  LOP3.LUT P6, RZ, R161, 0xff, RZ, 0xc0, !PT ;  /* 0x000000ffa1ff7812 */ /* 0x000fe200078cc0ff */
[C---:B------:R-:W-:Y:S01]  /*38c0*/  @P5 FMUL.FTZ R203, R117.reuse, R110 ;  /* 0x0000006e75cb5220 */ /* 0x040fe20000410000 */
[----:B------:R-:W-:Y:S01]  /*38d0*/  CS2R R110, SRZ ;  /* 0x00000000006e7805 */ /* 0x000fe2000001ff00 */
[----:B------:R-:W-:Y:S01]  /*38e0*/  @P5 FMUL.FTZ R143, R117, R97 ;  /* 0x00000061758f5220 */ /* 0x000fe20000410000 */
[----:B------:R-:W-:Y:S01]  /*38f0*/  LOP3.LUT P5, RZ, R161, 0xff00, RZ, 0xc0, !PT ;  /* 0x0000ff00a1ff7812 */ /* 0x000fe200078ac0ff */
[CC--:B------:R-:W-:Y:S01]  /*3900*/  FMUL.FTZ R117, R104.reuse, R182.reuse ;  /* 0x000000b668757220 */ /* 0x0c0fe20000410000 */
[----:B------:R-:W-:Y:S01]  /*3910*/  FMUL.FTZ R97, R105, R182 ;  /* 0x000000b669617220 */ /* 0x000fe20000410000 */
[----:B------:R-:W-:Y:S02]  /*3920*/  SEL R104, R104, R92, P3 ;  /* 0x0000005c68687207 */ /* 0x000fe40001800000 */
[----:B------:R-:W-:Y:S01]  /*3930*/  FMUL.FTZ R117, R117, UR12 ;  /* 0x0000000c75757c20 */ /* 0x000fe20008410000 */
[----:B------:R-:W-:Y:S01]  /*3940*/  FMUL.FTZ R97, R97, UR12 ;  /* 0x0000000c61617c20 */ /* 0x000fe20008410000 */
[----:B------:R-:W-:-:S02]  /*3950*/  SEL R105, R105, R93, P3 ;  /* 0x0000005d69697207 */ /* 0x000fc40001800000 */
[----:B------:R-:W-:Y:S01]  /*3960*/  @P6 HADD2.F32 R116, -RZ, R46.H0_H0 ;  /* 0x2000002eff746230 */ /* 0x000fe20000004100 */
[----:B------:R-:W-:Y:S01]  /*3970*/  F2FP.F16.F32.PACK_AB R109, R203, R202 ;  /* 0x000000cacb6d723e */ /* 0x000fe200000000ff */
[--C-:B------:R-:W-:Y:S02]  /*3980*/  @P6 HADD2.F32 R96, -RZ, R98.reuse.H0_H0 ;  /* 0x20000062ff606230 */ /* 0x100fe40000004100 */
[----:B------:R-:W-:Y:S02]  /*3990*/  @P5 HADD2.F32 R118, -RZ, R98.H1_H1 ;  /* 0x30000062ff765230 */ /* 0x000fe40000004100 */
[C---:B------:R-:W-:Y:S01]  /*39a0*/  @P6 FMUL.FTZ R110, R117.reuse, R116 ;  /* 0x00000074756e6220 */ /* 0x040fe20000410000 */
[----:B------:R-:W-:Y:S02]  /*39b0*/  @P5 HADD2.F32 R98, -RZ, R46.H1_H1 ;  /* 0x3000002eff625230 */ /* 0x000fe40000004100 */
[----:B------:R-:W-:Y:S01]  /*39c0*/  @P6 FMUL.FTZ R183, R117, R96 ;  /* 0x0000006075b76220 */ /* 0x000fe20000410000 */
[----:B------:R-:W-:Y:S01]  /*39d0*/  LEA R96, P6, R195, UR14, 0x4 ;  /* 0x0000000ec3607c11 */ /* 0x000fe2000f8c20ff */
[C---:B------:R-:W-:Y:S01]  /*39e0*/  @P5 FMUL.FTZ R142, R97.reuse, R118 ;  /* 0x00000076618e5220 */ /* 0x040fe20000410000 */
[----:B------:R-:W0:Y:S01]  /*39f0*/  @P2 LDC.64 R116, c[0x0][0x308] ;  /* 0x0000c200ff742b82 */ /* 0x000e220000000a00 */
[----:B------:R-:W-:Y:S01]  /*3a00*/  @P5 FMUL.FTZ R111, R97, R98 ;  /* 0x00000062616f5220 */ /* 0x000fe20000410000 */
[----:B------:R-:W-:Y:S01]  /*3a10*/  LEA.HI.X R97, R195, UR15, RZ, 0x4, P6 ;  /* 0x0000000fc3617c11 */ /* 0x000fe2000b0f24ff */
[----:B------:R-:W-:Y:S01]  /*3a20*/  FMUL.FTZ R98, R106, R182 ;  /* 0x000000b66a627220 */ /* 0x000fe20000410000 */
[----:B------:R-:W-:-:S02]  /*3a30*/  LOP3.LUT P5, RZ, R161, 0xff0000, RZ, 0xc0, !PT ;  /* 0x00ff0000a1ff7812 */ /* 0x000fc400078ac0ff */
[----:B------:R-:W-:Y:S02]  /*3a40*/  CS2R R118, SRZ ;  /* 0x0000000000767805 */ /* 0x000fe4000001ff00 */
[----:B------:R-:W-:Y:S01]  /*3a50*/  LOP3.LUT P6, RZ, R161, 0xff000000, RZ, 0xc0, !PT ;  /* 0xff000000a1ff7812 */ /* 0x000fe200078cc0ff */
[----:B------:R-:W-:Y:S01]  /*3a60*/  FMUL.FTZ R161, R107, R182 ;  /* 0x000000b66ba17220 */ /* 0x000fe20000410000 */
[----:B------:R-:W-:Y:S01]  /*3a70*/  FMUL.FTZ R98, R98, UR12 ;  /* 0x0000000c62627c20 */ /* 0x000fe20008410000 */
[----:B------:R-:W-:Y:S02]  /*3a80*/  SEL R106, R106, R94, P3 ;  /* 0x0000005e6a6a7207 */ /* 0x000fe40001800000 */
[----:B------:R-:W-:Y:S01]  /*3a90*/  FMUL.FTZ R161, R161, UR12 ;  /* 0x0000000ca1a17c20 */ /* 0x000fe20008410000 */
[----:B------:R-:W-:Y:S02]  /*3aa0*/  SEL R107, R107, R95, P3 ;  /* 0x0000005f6b6b7207 */ /* 0x000fe40001800000 */
[----:B------:R-:W-:Y:S01]  /*3ab0*/  F2FP.F16.F32.PACK_AB R110, R111, R110 ;  /* 0x0000006e6f6e723e */ /* 0x000fe200000000ff */
[----:B------:R-:W-:-:S04]  /*3ac0*/  @P5 HADD2.F32 R204, -RZ, R47.H0_H0 ;  /* 0x2000002fffcc5230 */ /* 0x000fc80000004100 */
[----:B------:R-:W-:Y:S02]  /*3ad0*/  @P6 HADD2.F32 R206, -RZ, R47.H1_H1 ;  /* 0x3000002fffce6230 */ /* 0x000fe40000004100 */
[----:B------:R-:W-:-:S03]  /*3ae0*/  @P5 FMUL.FTZ R118, R98, R204 ;  /* 0x000000cc62765220 */ /* 0x000fc60000410000 */
[----:B------:R-:W-:Y:S01]  /*3af0*/  @P6 FMUL.FTZ R119, R161, R206 ;  /* 0x000000cea1776220 */ /* 0x000fe20000410000 */
[----:B0-----:R-:W-:-:S04]  /*3b00*/  @P2 IMAD.WIDE.U32 R116, R195, 0x20, R116 ;  /* 0x00000020c3742825 */ /* 0x001fc800078e0074 */
[----:B------:R-:W-:Y:S01]  /*3b10*/  F2FP.F16.F32.PACK_AB R111, R119, R118 ;  /* 0x00000076776f723e */ /* 0x000fe200000000ff */
[----:B------:R-:W-:Y:S01]  /*3b20*/  IMAD.WIDE.U32 R118, R185, 0x10, R232 ;  /* 0x00000010b9767825 */ /* 0x000fe200078e00e8 */
[----:B------:R0:W-:Y:S04]  /*3b30*/  @P2 STG.E.128 desc[UR4][R116.64], R100 ;  /* 0x0000006474002986 */ /* 0x0001e8000c101d04 */
[----:B------:R1:W-:Y:S04]  /*3b40*/  @P2 STG.E.128 desc[UR4][R116.64+0x10], R104 ;  /* 0x0000106874002986 */ /* 0x0003e8000c101d04 */
[----:B------:R2:W-:Y:S04]  /*3b50*/  STG.E.128 desc[UR4][R96.64], R108 ;  /* 0x0000006c60007986 */ /* 0x0005e8000c101d04 */
[----:B0-----:R0:W3:Y:S01]  /*3b60*/  LDG.E.128 R100, desc[UR4][R118.64] ;  /* 0x0000000476647981 */ /* 0x0010e2000c1e1d00 */
[-CC-:B------:R-:W-:Y:S01]  /*3b70*/  FFMA.FTZ R204, R113, R133.reuse, R132.reuse ;  /* 0x0000008571cc7223 */ /* 0x180fe20000010084 */
[--C-:B------:R-:W-:Y:S01]  /*3b80*/  @P5 HADD2.F32 R195, -RZ, R99.reuse.H0_H0 ;  /* 0x20000063ffc35230 */ /* 0x100fe20000004100 */
[----:B------:R-:W-:Y:S01]  /*3b90*/  MOV R203, R152 ;  /* 0x0000009800cb7202 */ /* 0x000fe20000000f00 */
[----:B-1----:R-:W-:Y:S01]  /*3ba0*/  FFMA.FTZ R107, R114, R133, R132 ;  /* 0x00000085726b7223 */ /* 0x002fe20000010084 */
[----:B------:R-:W-:Y:S01]  /*3bb0*/  FADD.FTZ R123, R123, -R204 ;  /* 0x800000cc7b7b7221 */ /* 0x000fe20000010000 */
[----:B------:R-:W-:Y:S01]  /*3bc0*/  MOV R202, RZ ;  /* 0x000000ff00ca7202 */ /* 0x000fe20000000f00 */
[----:B------:R-:W-:Y:S01]  /*3bd0*/  @P5 FMUL.FTZ R202, R98, R195 ;  /* 0x000000c362ca5220 */ /* 0x000fe20000410000 */
[----:B------:R-:W-:Y:S01]  /*3be0*/  LOP3.LUT P5, RZ, R203, 0xff, RZ, 0xc0, !PT ;  /* 0x000000ffcbff7812 */ /* 0x000fe200078ac0ff */
[----:B------:R-:W-:Y:S01]  /*3bf0*/  FMUL.FTZ R105, R186, R123 ;  /* 0x0000007bba697220 */ /* 0x000fe20000410000 */
[-C--:B------:R-:W-:Y:S01]  /*3c00*/  FFMA.FTZ R98, R121, R133.reuse, R132 ;  /* 0x0000008579627223 */ /* 0x080fe20000010084 */
[----:B--2---:R-:W-:Y:S01]  /*3c10*/  @P6 HADD2.F32 R96, -RZ, R99.H1_H1 ;  /* 0x30000063ff606230 */ /* 0x004fe20000004100 */
[----:B------:R-:W-:Y:S01]  /*3c20*/  HFMA2.MMA R99, -RZ, RZ, 0, 0 ;  /* 0x00000000ff637435 */ /* 0x000fe200000001ff */
[----:B------:R-:W-:Y:S01]  /*3c30*/  @P1 FADD.FTZ R105, R80, R105 ;  /* 0x0000006950691221 */ /* 0x000fe20000010000 */
[----:B------:R-:W-:Y:S01]  /*3c40*/  FADD.FTZ R131, R131, -R98 ;  /* 0x8000006283837221 */ /* 0x000fe20000010000 */
[----:B------:R-:W-:Y:S01]  /*3c50*/  CS2R R108, SRZ ;  /* 0x00000000006c7805 */ /* 0x000fe2000001ff00 */
[-CC-:B------:R-:W-:Y:S01]  /*3c60*/  FFMA.FTZ R115, R115, R133.reuse, R132.reuse ;  /* 0x0000008573737223 */ /* 0x180fe20000010084 */
[----:B------:R-:W-:Y:S01]  /*3c70*/  FMUL.FTZ R97, R105, R182 ;  /* 0x000000b669617220 */ /* 0x000fe20000410000 */
[----:B------:R-:W-:Y:S01]  /*3c80*/  @P6 FMUL.FTZ R99, R161, R96 ;  /* 0x00000060a1636220 */ /* 0x000fe20000410000 */
[-CC-:B------:R-:W-:Y:S01]  /*3c90*/  FFMA.FTZ R124, R124, R133.reuse, R132.reuse ;  /* 0x000000857c7c7223 */ /* 0x180fe20000010084 */
[----:B------:R-:W-:Y:S01]  /*3ca0*/  FFMA.FTZ R125, R125, R133, R132 ;  /* 0x000000857d7d7223 */ /* 0x000fe20000010084 */
[----:B------:R-:W-:-:S02]  /*3cb0*/  @P5 HADD2.F32 R104, -RZ, R40.H0_H0 ;  /* 0x20000028ff685230 */ /* 0x000fc40000004100 */
[----:B------:R-:W-:Y:S01]  /*3cc0*/  FMUL.FTZ R97, R97, UR12 ;  /* 0x0000000c61617c20 */ /* 0x000fe20008410000 */
[-CC-:B------:R-:W-:Y:S01]  /*3cd0*/  FFMA.FTZ R112, R112, R133.reuse, R132.reuse ;  /* 0x0000008570707223 */ /* 0x180fe20000010084 */
[----:B------:R-:W-:Y:S01]  /*3ce0*/  FFMA.FTZ R133, R122, R133, R132 ;  /* 0x000000857a857223 */ /* 0x000fe20000010084 */
[----:B------:R-:W-:Y:S01]  /*3cf0*/  FADD.FTZ R107, R130, -R107 ;  /* 0x8000006b826b7221 */ /* 0x000fe20000010000 */
[----:B------:R-:W-:Y:S01]  /*3d00*/  @P5 FMUL.FTZ R109, R97, R104 ;  /* 0x00000068616d5220 */ /* 0x000fe20000410000 */
        /* <DEDUP_REMOVED lines=9> */
[----:B------:R-:W-:Y:S01]  /*3da0*/  FMUL.FTZ R127, R186, R127 ;  /* 0x0000007fba7f7220 */ /* 0x000fe20000410000 */
[----:B------:R-:W-:Y:S01]  /*3db0*/  LOP3.LUT P6, RZ, R152, 0xff00, RZ, 0xc0, !PT ;  /* 0x0000ff0098ff7812 */ /* 0x000fe200078cc0ff */
[----:B------:R-:W-:Y:S01]  /*3dc0*/  @P1 FADD.FTZ R104, R81, R104 ;  /* 0x0000006851681221 */ /* 0x000fe20000010000 */
[----:B------:R-:W-:Y:S01]  /*3dd0*/  @P1 FADD.FTZ R113, R82, R113 ;  /* 0x0000007152711221 */ /* 0x000fe20000010000 */
[----:B------:R-:W-:Y:S01]  /*3de0*/  @P1 FADD.FTZ R116, R83, R116 ;  /* 0x0000007453741221 */ /* 0x000fe20000010000 */
[----:B------:R-:W-:Y:S01]  /*3df0*/  @P1 FADD.FTZ R129, R84, R129 ;  /* 0x0000008154811221 */ /* 0x000fe20000010000 */
[----:B------:R-:W-:Y:S01]  /*3e00*/  @P1 FADD.FTZ R127, R86, R127 ;  /* 0x0000007f567f1221 */ /* 0x000fe20000010000 */
[----:B------:R-:W-:Y:S01]  /*3e10*/  SEL R88, R105, R88, P3 ;  /* 0x0000005869587207 */ /* 0x000fe20001800000 */
[CC--:B------:R-:W-:Y:S01]  /*3e20*/  FMUL.FTZ R106, R104.reuse, R182.reuse ;  /* 0x000000b6686a7220 */ /* 0x0c0fe20000410000 */
[----:B------:R-:W-:Y:S01]  /*3e30*/  SEL R89, R104, R89, P3 ;  /* 0x0000005968597207 */ /* 0x000fe20001800000 */
[C---:B------:R-:W-:Y:S01]  /*3e40*/  FMUL.FTZ R112, R113.reuse, R182 ;  /* 0x000000b671707220 */ /* 0x040fe20000410000 */
[----:B------:R-:W-:Y:S01]  /*3e50*/  SEL R90, R113, R90, P3 ;  /* 0x0000005a715a7207 */ /* 0x000fe20001800000 */
[----:B------:R-:W-:Y:S01]  /*3e60*/  FMUL.FTZ R106, R106, UR12 ;  /* 0x0000000c6a6a7c20 */ /* 0x000fe20008410000 */
[----:B------:R-:W-:Y:S01]  /*3e70*/  SEL R91, R116, R91, P3 ;  /* 0x0000005b745b7207 */ /* 0x000fe20001800000 */
[----:B------:R-:W-:Y:S01]  /*3e80*/  FMUL.FTZ R115, R112, UR12 ;  /* 0x0000000c70737c20 */ /* 0x000fe20008410000 */
[----:B------:R-:W-:Y:S01]  /*3e90*/  SEL R92, R129, R92, P3 ;  /* 0x0000005c815c7207 */ /* 0x000fe20001800000 */
[----:B------:R-:W-:Y:S01]  /*3ea0*/  @P6 HADD2.F32 R107, -RZ, R40.H1_H1 ;  /* 0x30000028ff6b6230 */ /* 0x000fe20000004100 */
[----:B------:R-:W-:-:S02]  /*3eb0*/  SEL R94, R127, R94, P3 ;  /* 0x0000005e7f5e7207 */ /* 0x000fc40001800000 */
[----:B------:R-:W-:Y:S02]  /*3ec0*/  CS2R R112, SRZ ;  /* 0x0000000000707805 */ /* 0x000fe4000001ff00 */
[----:B------:R-:W-:Y:S01]  /*3ed0*/  CS2R R110, SRZ ;  /* 0x00000000006e7805 */ /* 0x000fe2000001ff00 */
[----:B------:R-:W-:Y:S01]  /*3ee0*/  FMUL.FTZ R127, R127, R182 ;  /* 0x000000b67f7f7220 */ /* 0x000fe20000410000 */
[----:B------:R-:W-:Y:S01]  /*3ef0*/  @P6 FMUL.FTZ R110, R106, R107 ;  /* 0x0000006b6a6e6220 */ /* 0x000fe20000410000 */
[----:B0-----:R-:W-:Y:S01]  /*3f00*/  MOV R118, RZ ;  /* 0x000000ff00767202 */ /* 0x001fe20000000f00 */
[----:B------:R-:W-:Y:S01]  /*3f10*/  FADD.FTZ R238, R99, R238 ;  /* 0x000000ee63ee7221 */ /* 0x000fe20000010000 */
[----:B------:R-:W-:Y:S01]  /*3f20*/  FMUL.FTZ R120, R127, UR12 ;  /* 0x0000000c7f787c20 */ /* 0x000fe20008410000 */
        /* <DEDUP_REMOVED lines=23> */
[----:B------:R-:W-:-:S03]  /*40a0*/  @P6 HADD2.F32 R100, -RZ, R100.H1_H1 ;  /* 0x30000064ff646230 */ /* 0x000fc60000004100 */
[----:B------:R-:W-:Y:S01]  /*40b0*/  @P5 FMUL.FTZ R108, R97, R98 ;  /* 0x00000062616c5220 */ /* 0x000fe20000410000 */
[C---:B------:R-:W-:Y:S01]  /*40c0*/  FMUL.FTZ R98, R186.reuse, R125 ;  /* 0x0000007dba627220 */ /* 0x040fe20000410000 */
[----:B------:R-:W0:Y:S01]  /*40d0*/  @P2 LDC.64 R96, c[0x0][0x308] ;  /* 0x0000c200ff602b82 */ /* 0x000e220000000a00 */
[----:B------:R-:W-:Y:S01]  /*40e0*/  FMUL.FTZ R186, R186, R133 ;  /* 0x00000085baba7220 */ /* 0x000fe20000410000 */
[----:B------:R-:W-:Y:S01]  /*40f0*/  LOP3.LUT P5, RZ, R152, 0xff0000, RZ, 0xc0, !PT ;  /* 0x00ff000098ff7812 */ /* 0x000fe200078ac0ff */
[----:B------:R-:W-:Y:S01]  /*4100*/  @P1 FADD.FTZ R98, R85, R98 ;  /* 0x0000006255621221 */ /* 0x000fe20000010000 */
[----:B------:R-:W-:Y:S01]  /*4110*/  @P6 FMUL.FTZ R113, R106, R100 ;  /* 0x000000646a716220 */ /* 0x000fe20000410000 */
[----:B------:R-:W-:Y:S01]  /*4120*/  @P1 FADD.FTZ R186, R87, R186 ;  /* 0x000000ba57ba1221 */ /* 0x000fe20000010000 */
[----:B------:R-:W-:Y:S01]  /*4130*/  LOP3.LUT P1, RZ, R152, 0xff000000, RZ, 0xc0, !PT ;  /* 0xff00000098ff7812 */ /* 0x000fe2000782c0ff */
[----:B------:R-:W-:Y:S01]  /*4140*/  FMUL.FTZ R100, R116, R182 ;  /* 0x000000b674647220 */ /* 0x000fe20000410000 */
[----:B------:R-:W-:-:S02]  /*4150*/  SEL R93, R98, R93, P3 ;  /* 0x0000005d625d7207 */ /* 0x000fc40001800000 */
[----:B------:R-:W-:Y:S02]  /*4160*/  CS2R R116, SRZ ;  /* 0x0000000000747805 */ /* 0x000fe4000001ff00 */
[----:B------:R-:W-:Y:S01]  /*4170*/  SEL R95, R186, R95, P3 ;  /* 0x0000005fba5f7207 */ /* 0x000fe20001800000 */
[----:B------:R-:W-:Y:S01]  /*4180*/  FMUL.FTZ R100, R100, UR12 ;  /* 0x0000000c64647c20 */ /* 0x000fe20008410000 */
[----:B------:R-:W-:Y:S01]  /*4190*/  LOP3.LUT P3, RZ, R153, 0xff00, RZ, 0xc0, !PT ;  /* 0x0000ff0099ff7812 */ /* 0x000fe2000786c0ff */
[----:B------:R-:W-:Y:S01]  /*41a0*/  FADD.FTZ R241, R108, R241 ;  /* 0x000000f16cf17221 */ /* 0x000fe20000010000 */
[----:B------:R-:W-:Y:S01]  /*41b0*/  FADD.FTZ R240, R113, R240 ;  /* 0x000000f071f07221 */ /* 0x000fe20000010000 */
[----:B------:R-:W-:Y:S02]  /*41c0*/  @P5 HADD2.F32 R104, -RZ, R101.H0_H0 ;  /* 0x20000065ff685230 */ /* 0x000fe40000004100 */
[--C-:B------:R-:W-:Y:S02]  /*41d0*/  @P5 HADD2.F32 R114, -RZ, R41.reuse.H0_H0 ;  /* 0x20000029ff725230 */ /* 0x100fe40000004100 */
[----:B------:R-:W-:-:S02]  /*41e0*/  @P1 HADD2.F32 R107, -RZ, R41.H1_H1 ;  /* 0x30000029ff6b1230 */ /* 0x000fc40000004100 */
[----:B------:R-:W-:Y:S01]  /*41f0*/  @P5 FMUL.FTZ R112, R115, R104 ;  /* 0x0000006873705220 */ /* 0x000fe20000410000 */
[----:B------:R-:W-:Y:S01]  /*4200*/  LEA R104, P6, R185, UR14, 0x4 ;  /* 0x0000000eb9687c11 */ /* 0x000fe2000f8c20ff */
[----:B------:R-:W-:Y:S01]  /*4210*/  @P5 FMUL.FTZ R111, R115, R114 ;  /* 0x00000072736f5220 */ /* 0x000fe20000410000 */
[----:B------:R-:W-:Y:S01]  /*4220*/  HFMA2.MMA R115, -RZ, RZ, 0, 0 ;  /* 0x00000000ff737435 */ /* 0x000fe200000001ff */
[----:B0-----:R-:W-:-:S04]  /*4230*/  @P2 IMAD.WIDE.U32 R96, R185, 0x20, R96 ;  /* 0x00000020b9602825 */ /* 0x001fc800078e0060 */
[----:B------:R-:W-:Y:S01]  /*4240*/  @P1 FMUL.FTZ R116, R100, R107 ;  /* 0x0000006b64741220 */ /* 0x000fe20000410000 */
[----:B------:R-:W-:Y:S01]  /*4250*/  LEA.HI.X R105, R185, UR15, RZ, 0x4, P6 ;  /* 0x0000000fb9697c11 */ /* 0x000fe2000b0f24ff */
[----:B------:R-:W-:Y:S01]  /*4260*/  FMUL.FTZ R114, R129, R182 ;  /* 0x000000b681727220 */ /* 0x000fe20000410000 */
[----:B------:R-:W-:Y:S01]  /*4270*/  @P3 HADD2.F32 R106, -RZ, R42.H1_H1 ;  /* 0x3000002aff6a3230 */ /* 0x000fe20000004100 */
[----:B------:R-:W-:Y:S01]  /*4280*/  @P2 STG.E.128 desc[UR4][R96.64], R88 ;  /* 0x0000005860002986 */ /* 0x000fe2000c101d04 */
[C---:B------:R-:W-:Y:S01]  /*4290*/  LOP3.LUT P5, RZ, R153.reuse, 0xff, RZ, 0xc0, !PT ;  /* 0x000000ff99ff7812 */ /* 0x040fe200078ac0ff */
[----:B------:R-:W-:Y:S01]  /*42a0*/  FMUL.FTZ R114, R114, UR12 ;  /* 0x0000000c72727c20 */ /* 0x000fe20008410000 */
[C---:B------:R-:W-:Y:S01]  /*42b0*/  LOP3.LUT P6, RZ, R153.reuse, 0xff000000, RZ, 0xc0, !PT ;  /* 0xff00000099ff7812 */ /* 0x040fe200078cc0ff */
[----:B------:R0:W-:Y:S01]  /*42c0*/  @P2 STG.E.128 desc[UR4][R96.64+0x10], R92 ;  /* 0x0000105c60002986 */ /* 0x0001e2000c101d04 */
[----:B------:R-:W-:Y:S01]  /*42d0*/  LOP3.LUT P2, RZ, R153, 0xff0000, RZ, 0xc0, !PT ;  /* 0x00ff000099ff7812 */ /* 0x000fe2000784c0ff */
[----:B------:R-:W-:-:S10]  /*42e0*/  FADD.FTZ R243, R112, R243 ;  /* 0x000000f370f37221 */ /* 0x000fd40000010000 */
[--C-:B------:R-:W-:Y:S02]  /*42f0*/  @P6 HADD2.F32 R119, -RZ, R43.reuse.H1_H1 ;  /* 0x3000002bff776230 */ /* 0x100fe40000004100 */
[----:B------:R-:W-:Y:S02]  /*4300*/  @P2 HADD2.F32 R107, -RZ, R43.H0_H0 ;  /* 0x2000002bff6b2230 */ /* 0x000fe40000004100 */
[----:B0-----:R-:W-:-:S03]  /*4310*/  FMUL.FTZ R96, R98, R182 ;  /* 0x000000b662607220 */ /* 0x001fc60000410000 */
[----:B------:R-:W-:Y:S01]  /*4320*/  @P2 FMUL.FTZ R117, R120, R107 ;  /* 0x0000006b78752220 */ /* 0x000fe20000410000 */
[----:B------:R-:W-:Y:S01]  /*4330*/  FMUL.FTZ R182, R186, R182 ;  /* 0x000000b6bab67220 */ /* 0x000fe20000410000 */
[----:B------:R-:W-:Y:S02]  /*4340*/  @P5 HADD2.F32 R97, -RZ, R42.H0_H0 ;  /* 0x2000002aff615230 */ /* 0x000fe40000004100 */
[----:B------:R-:W-:Y:S01]  /*4350*/  FMUL.FTZ R121, R96, UR12 ;  /* 0x0000000c60797c20 */ /* 0x000fe20008410000 */
[----:B------:R-:W-:Y:S01]  /*4360*/  MOV R98, RZ ;  /* 0x000000ff00627202 */ /* 0x000fe20000000f00 */
[----:B------:R-:W-:Y:S01]  /*4370*/  FMUL.FTZ R182, R182, UR12 ;  /* 0x0000000cb6b67c20 */ /* 0x000fe20008410000 */
[----:B------:R-:W-:Y:S01]  /*4380*/  F2FP.F16.F32.PACK_AB R96, R110, R109 ;  /* 0x0000006d6e60723e */ /* 0x000fe200000000ff */
[----:B------:R-:W-:Y:S01]  /*4390*/  @P3 FMUL.FTZ R115, R121, R106 ;  /* 0x0000006a79733220 */ /* 0x000fe20000410000 */
[----:B------:R-:W-:Y:S01]  /*43a0*/  @P5 FMUL.FTZ R98, R114, R97 ;  /* 0x0000006172625220 */ /* 0x000fe20000410000 */
[----:B------:R-:W0:Y:S01]  /*43b0*/  LDC.64 R106, c[0x0][0x210] ;  /* 0x00008400ff6a7b82 */ /* 0x000e220000000a00 */
[----:B------:R-:W-:Y:S01]  /*43c0*/  @P6 FMUL.FTZ R118, R182, R119 ;  /* 0x00000077b6766220 */ /* 0x000fe20000410000 */
[----:B------:R-:W-:Y:S01]  /*43d0*/  F2FP.F16.F32.PACK_AB R97, R116, R111 ;  /* 0x0000006f7461723e */ /* 0x000fe200000000ff */
[----:B------:R-:W-:Y:S01]  /*43e0*/  @P1 HADD2.F32 R109, -RZ, R101.H1_H1 ;  /* 0x30000065ff6d1230 */ /* 0x000fe20000004100 */
[----:B------:R-:W-:Y:S01]  /*43f0*/  F2FP.F16.F32.PACK_AB R98, R115, R98 ;  /* 0x000000627362723e */ /* 0x000fe200000000ff */
[----:B------:R-:W-:Y:S01]  /*4400*/  HFMA2.MMA R101, -RZ, RZ, 0, 0 ;  /* 0x00000000ff657435 */ /* 0x000fe200000001ff */
[----:B------:R-:W-:Y:S01]  /*4410*/  F2FP.F16.F32.PACK_AB R99, R118, R117 ;  /* 0x000000757663723e */ /* 0x000fe200000000ff */
[--C-:B------:R-:W-:Y:S01]  /*4420*/  @P2 HADD2.F32 R115, -RZ, R103.reuse.H0_H0 ;  /* 0x20000067ff732230 */ /* 0x100fe20000004100 */
[----:B------:R-:W-:Y:S01]  /*4430*/  MOV R116, RZ ;  /* 0x000000ff00747202 */ /* 0x000fe20000000f00 */
[----:B------:R-:W-:Y:S01]  /*4440*/  @P6 HADD2.F32 R117, -RZ, R103.H1_H1 ;  /* 0x30000067ff756230 */ /* 0x000fe20000004100 */
[----:B------:R-:W-:Y:S01]  /*4450*/  HFMA2.MMA R103, -RZ, RZ, 0, 0 ;  /* 0x00000000ff677435 */ /* 0x000fe200000001ff */
[----:B------:R1:W-:Y:S01]  /*4460*/  STG.E.128 desc[UR4][R104.64], R96 ;  /* 0x0000006068007986 */ /* 0x0003e2000c101d04 */
[----:B------:R-:W-:Y:S01]  /*4470*/  @P1 FMUL.FTZ R101, R100, R109 ;  /* 0x0000006d64651220 */ /* 0x000fe20000410000 */
[----:B------:R-:W-:Y:S01]  /*4480*/  HFMA2.MMA R109, -RZ, RZ, 0, 0 ;  /* 0x00000000ff6d7435 */ /* 0x000fe200000001ff */
[----:B------:R-:W-:-:S02]  /*4490*/  @P5 HADD2.F32 R111, -RZ, R102.H0_H0 ;  /* 0x20000066ff6f5230 */ /* 0x000fc40000004100 */
[----:B------:R-:W-:Y:S01]  /*44a0*/  @P2 FMUL.FTZ R116, R120, R115 ;  /* 0x0000007378742220 */ /* 0x000fe20000410000 */
[----:B------:R-:W-:Y:S01]  /*44b0*/  @P3 HADD2.F32 R110, -RZ, R102.H1_H1 ;  /* 0x30000066ff6e3230 */ /* 0x000fe20000004100 */
[----:B------:R-:W-:Y:S01]  /*44c0*/  MOV R102, RZ ;  /* 0x000000ff00667202 */ /* 0x000fe20000000f00 */
[----:B------:R-:W-:Y:S01]  /*44d0*/  FADD.FTZ R242, R101, R242 ;  /* 0x000000f265f27221 */ /* 0x000fe20000010000 */
[----:B------:R-:W-:Y:S01]  /*44e0*/  @P5 FMUL.FTZ R102, R114, R111 ;  /* 0x0000006f72665220 */ /* 0x000fe20000410000 */
[----:B------:R-:W-:Y:S01]  /*44f0*/  @P6 FMUL.FTZ R109, R182, R117 ;  /* 0x00000075b66d6220 */ /* 0x000fe20000410000 */
[----:B------:R-:W-:Y:S01]  /*4500*/  @P3 FMUL.FTZ R103, R121, R110 ;  /* 0x0000006e79673220 */ /* 0x000fe20000410000 */
[----:B------:R-:W-:Y:S01]  /*4510*/  FADD.FTZ R247, R116, R247 ;  /* 0x000000f774f77221 */ /* 0x000fe20000010000 */
[----:B------:R-:W-:Y:S01]  /*4520*/  FADD.FTZ R245, R102, R245 ;  /* 0x000000f566f57221 */ /* 0x000fe20000010000 */
[----:B0-----:R-:W-:Y:S01]  /*4530*/  LEA R0, R106, R0, 0x2 ;  /* 0x000000006a007211 */ /* 0x001fe200078e10ff */
[----:B------:R-:W-:Y:S01]  /*4540*/  FADD.FTZ R244, R103, R244 ;  /* 0x000000f467f47221 */ /* 0x000fe20000010000 */
[----:B------:R-:W-:-:S02]  /*4550*/  FADD.FTZ R246, R109, R246 ;  /* 0x000000f66df67221 */ /* 0x000fc40000010000 */
[----:B------:R-:W-:-:S13]  /*4560*/  ISETP.GE.AND P1, PT, R0, R107, PT ;  /* 0x0000006b0000720c */ /* 0x000fda0003f26270 */
        /* <DEDUP_REMOVED lines=90> */
.L_x_9557:
        /* <DEDUP_REMOVED lines=139> */
[----:B----4-:R-:W-:Y:S01]  /*53c0*/  FADD.FTZ R13, R13, R18 ;  /* 0x000000120d0d7221 */ /* 0x010fe20000010000 */
[----:B------:R-:W-:Y:S02]  /*53d0*/  SHF.L.U32 R18, R87, 0x2, RZ ;  /* 0x0000000257127819 */ /* 0x000fe400000006ff */
        /* <DEDUP_REMOVED lines=29> */
[----:B0-----:R-:W-:Y:S01]  /*55b0*/  IADD3.X R20, RZ, RZ, RZ, P0, !PT ;  /* 0x000000ffff147210 */ /* 0x001fe200007fe4ff */
[----:B------:R-:W-:Y:S02]  /*55c0*/  FADD.FTZ R21, R3, R40 ;  /* 0x0000002803157221 */ /* 0x000fe40000010000 */
[----:B------:R-:W-:Y:S01]  /*55d0*/  STS.128 [R2+0x810], R72 ;  /* 0x0008104802007388 */ /* 0x000fe20000000c00 */
[----:B------:R-:W-:-:S03]  /*55e0*/  SHF.L.U64.HI R20, R87, 0x2, R20 ;  /* 0x0000000257147819 */ /* 0x000fc60000010214 */
        /* <DEDUP_REMOVED lines=100> */
.L_x_9558:
        /* <DEDUP_REMOVED lines=8> */
.L_x_9561:
[----:B------:R-:W-:Y:S05]  /*5cb0*/  BSYNC B0 ;  /* 0x0000000000007941 */ /* 0x000fea0003800000 */
.L_x_9560:
        /* <DEDUP_REMOVED lines=8> */
.L_x_9562:
[----:B------:R-:W-:Y:S01]  /*5d40*/  HFMA2.MMA R133, -RZ, RZ, 0, 1.1920928955078125e-07 ;  /* 0x00000002ff857435 */ /* 0x000fe200000001ff */
[----:B------:R-:W-:Y:S01]  /*5d50*/  MOV R223, R96 ;  /* 0x0000006000df7202 */ /* 0x000fe20000000f00 */
[----:B------:R-:W-:-:S09]  /*5d60*/  FADD.FTZ R97, R97, R227 ;  /* 0x000000e361617221 */ /* 0x000fd20000010000 */
[----:B------:R-:W-:Y:S05]  /*5d70*/  WARPSYNC.COLLECTIVE R99, `(.L_x_9563) ;  /* 0x0000000063087348 */ /* 0x000fea0003c00000 */
[----:B------:R0:W1:Y:S02]  /*5d80*/  SHFL.BFLY P1, R227, R223, R133, R132 ;  /* 0x0c000085dfe37389 */ /* 0x0000640000020084 */
[----:B01----:R-:W-:Y:S01]  /*5d90*/  ENDCOLLECTIVE ;  /* 0x000000000000791b */ /* 0x003fe20003800000 */
.L_x_9563:
[----:B------:R-:W-:Y:S01]  /*5da0*/  MOV R223, R97 ;  /* 0x0000006100df7202 */ /* 0x000fe20000000f00 */
[----:B------:R-:W-:-:S07]  /*5db0*/  FADD.FTZ R96, R96, R227 ;  /* 0x000000e360607221 */ /* 0x000fce0000010000 */
[----:B------:R-:W-:Y:S05]  /*5dc0*/  WARPSYNC.COLLECTIVE R99, `(.L_x_9564) ;  /* 0x0000000063087348 */ /* 0x000fea0003c00000 */
[----:B------:R0:W1:Y:S02]  /*5dd0*/  SHFL.BFLY P1, R227, R223, R133, R132 ;  /* 0x0c000085dfe37389 */ /* 0x0000640000020084 */
[----:B01----:R-:W-:Y:S01]  /*5de0*/  ENDCOLLECTIVE ;  /* 0x000000000000791b */ /* 0x003fe20003800000 */
.L_x_9564:
[----:B------:R-:W-:Y:S01]  /*5df0*/  HFMA2.MMA R133, -RZ, RZ, 0, 2.384185791015625e-07 ;  /* 0x00000004ff857435 */ /* 0x000fe200000001ff */
[----:B------:R-:W-:Y:S01]  /*5e00*/  MOV R223, R96 ;  /* 0x0000006000df7202 */ /* 0x000fe20000000f00 */
[----:B------:R-:W-:-:S09]  /*5e10*/  FADD.FTZ R97, R97, R227 ;  /* 0x000000e361617221 */ /* 0x000fd20000010000 */
[----:B------:R-:W-:Y:S05]  /*5e20*/  WARPSYNC.COLLECTIVE R99, `(.L_x_9565) ;  /* 0x0000000063087348 */ /* 0x000fea0003c00000 */
[----:B------:R0:W1:Y:S02]  /*5e30*/  SHFL.BFLY P1, R227, R223, R133, R132 ;  /* 0x0c000085dfe37389 */ /* 0x0000640000020084 */
[----:B01----:R-:W-:Y:S01]  /*5e40*/  ENDCOLLECTIVE ;  /* 0x000000000000791b */ /* 0x003fe20003800000 */
.L_x_9565:
[----:B------:R-:W-:Y:S01]  /*5e50*/  MOV R223, R97 ;  /* 0x0000006100df7202 */ /* 0x000fe20000000f00 */
[----:B------:R-:W-:-:S07]  /*5e60*/  FADD.FTZ R96, R96, R227 ;  /* 0x000000e360607221 */ /* 0x000fce0000010000 */
[----:B------:R-:W-:Y:S05]  /*5e70*/  WARPSYNC.COLLECTIVE R99, `(.L_x_9566) ;  /* 0x0000000063087348 */ /* 0x000fea0003c00000 */
[----:B------:R0:W1:Y:S02]  /*5e80*/  SHFL.BFLY P1, R227, R223, R133, R132 ;  /* 0x0c000085dfe37389 */ /* 0x0000640000020084 */
[----:B01----:R-:W-:Y:S01]  /*5e90*/  ENDCOLLECTIVE ;  /* 0x000000000000791b */ /* 0x003fe20003800000 */
.L_x_9566:
[----:B------:R-:W-:Y:S01]  /*5ea0*/  HFMA2.MMA R133, -RZ, RZ, 0, 4.76837158203125e-07 ;  /* 0x00000008ff857435 */ /* 0x000fe200000001ff */
[----:B------:R-:W-:Y:S01]  /*5eb0*/  MOV R223, R96 ;  /* 0x0000006000df7202 */ /* 0x000fe20000000f00 */
[----:B------:R-:W-:-:S09]  /*5ec0*/  FADD.FTZ R97, R97, R227 ;  /* 0x000000e361617221 */ /* 0x000fd20000010000 */
[----:B------:R-:W-:Y:S05]  /*5ed0*/  WARPSYNC.COLLECTIVE R99, `(.L_x_9567) ;  /* 0x0000000063087348 */ /* 0x000fea0003c00000 */
[----:B------:R0:W1:Y:S02]  /*5ee0*/  SHFL.BFLY P1, R227, R223, R133, R132 ;  /* 0x0c000085dfe37389 */ /* 0x0000640000020084 */
[----:B01----:R-:W-:Y:S01]  /*5ef0*/  ENDCOLLECTIVE ;  /* 0x000000000000791b */ /* 0x003fe20003800000 */
.L_x_9567:
[----:B------:R-:W-:Y:S01]  /*5f00*/  MOV R223, R97 ;  /* 0x0000006100df7202 */ /* 0x000fe20000000f00 */
[----:B------:R-:W-:-:S07]  /*5f10*/  FADD.FTZ R96, R96, R227 ;  /* 0x000000e360607221 */ /* 0x000fce0000010000 */
[----:B------:R-:W-:Y:S05]  /*5f20*/  WARPSYNC.COLLECTIVE R99, `(.L_x_9568) ;  /* 0x0000000063087348 */ /* 0x000fea0003c00000 */
[----:B------:R0:W1:Y:S02]  /*5f30*/  SHFL.BFLY P1, R227, R223, R133, R132 ;  /* 0x0c000085dfe37389 */ /* 0x0000640000020084 */
[----:B01----:R-:W-:Y:S01]  /*5f40*/  ENDCOLLECTIVE ;  /* 0x000000000000791b */ /* 0x003fe20003800000 */
.L_x_9568:
[----:B------:R-:W-:Y:S01]  /*5f50*/  HFMA2.MMA R133, -RZ, RZ, 0, 9.5367431640625e-07 ;  /* 0x00000010ff857435 */ /* 0x000fe200000001ff */
[----:B------:R-:W-:Y:S01]  /*5f60*/  MOV R223, R96 ;  /* 0x0000006000df7202 */ /* 0x000fe20000000f00 */
[----:B------:R-:W-:-:S09]  /*5f70*/  FADD.FTZ R97, R97, R227 ;  /* 0x000000e361617221 */ /* 0x000fd20000010000 */
[----:B------:R-:W-:Y:S05]  /*5f80*/  WARPSYNC.COLLECTIVE R99, `(.L_x_9569) ;  /* 0x0000000063087348 */ /* 0x000fea0003c00000 */
[----:B------:R0:W1:Y:S02]  /*5f90*/  SHFL.BFLY P1, R227, R223, R133, R132 ;  /* 0x0c000085dfe37389 */ /* 0x0000640000020084 */
[----:B01----:R-:W-:Y:S01]  /*5fa0*/  ENDCOLLECTIVE ;  /* 0x000000000000791b */ /* 0x003fe20003800000 */
.L_x_9569:
[----:B------:R-:W-:Y:S02]  /*5fb0*/  MOV R223, R97 ;  /* 0x0000006100df7202 */ /* 0x000fe40000000f00 */
[----:B------:R-:W-:-:S07]  /*5fc0*/  MOV R98, R227 ;  /* 0x000000e300627202 */ /* 0x000fce0000000f00 */
[----:B------:R-:W-:Y:S05]  /*5fd0*/  WARPSYNC.COLLECTIVE R99, `(.L_x_9570) ;  /* 0x0000000063087348 */ /* 0x000fea0003c00000 */
[----:B------:R0:W1:Y:S02]  /*5fe0*/  SHFL.BFLY P1, R227, R223, R133, R132 ;  /* 0x0c000085dfe37389 */ /* 0x0000640000020084 */
[----:B01----:R-:W-:Y:S01]  /*5ff0*/  ENDCOLLECTIVE ;  /* 0x000000000000791b */ /* 0x003fe20003800000 */
.L_x_9570:
[----:B------:R-:W-:Y:S01]  /*6000*/  MOV R99, R227 ;  /* 0x000000e300637202 */ /* 0x000fe20000000f00 */
[----:B------:R-:W-:Y:S06]  /*6010*/  BRA `(.L_x_9571) ;  /* 0xffffffc000e87947 */ /* 0x000fec000383ffff */
.L_x_9572:
        /* <DEDUP_REMOVED lines=14> */
.L_x_14339:


//--------------------- .text._ZN10layer_norm22ln_bwd_finalize_kernelINS_22Kernel_traits_finalizeILj1024E6__halfS2_fS2_fjLb1ELj1024ELj4ENS_18Kernel_traits_baseILj1024ES2_S2_fS2_fjLj1024EEEEELb1ELb0EEEvNS_9BwdParamsE --------------------------
	.section	.text._ZN10layer_norm22ln_bwd_finalize_kernelINS_22Kernel_traits_finalizeILj1024E6__halfS2_fS2_fjLb1ELj1024ELj4ENS_18Kernel_traits_baseILj1024ES2_S2_fS2_fjLj1024EEEEELb1ELb0EEEvNS_9BwdParamsE,"ax",@progbits
	.align	128
        .global         _ZN10layer_norm22ln_bwd_finalize_kernelINS_22Kernel_traits_finalizeILj1024E6__halfS2_fS2_fjLb1ELj1024ELj4ENS_18Kernel_traits_baseILj1024ES2_S2_fS2_fjLj1024EEEEELb1ELb0EEEvNS_9BwdParamsE
        .type           _ZN10layer_norm22ln_bwd_finalize_kernelINS_22Kernel_traits_finalizeILj1024E6__halfS2_fS2_fjLb1ELj1024ELj4ENS_18Kernel_traits_baseILj1024ES2_S2_fS2_fjLj1024EEEEELb1ELb0EEEvNS_9BwdParamsE,@function
        .size           _ZN10layer_norm22ln_bwd_finalize_kernelINS_22Kernel_traits_finalizeILj1024E6__halfS2_fS2_fjLb1ELj1024ELj4ENS_18Kernel_traits_baseILj1024ES2_S2_fS2_fjLj1024EEEEELb1ELb0EEEvNS_9BwdParamsE,(.L_x_14340 - _ZN10layer_norm22ln_bwd_finalize_kernelINS_22Kernel_traits_finalizeILj1024E6__halfS2_fS2_fjLb1ELj1024ELj4ENS_18Kernel_traits_baseILj1024ES2_S2_fS2_fjLj1024EEEEELb1ELb0EEEvNS_9BwdParamsE)
        .other          _ZN10layer_norm22ln_bwd_finalize_kernelINS_22Kernel_traits_finalizeILj1024E6__halfS2_fS2_fjLb1ELj1024ELj4ENS_18Kernel_traits_baseILj1024ES2_S2_fS2_fjLj1024EEEEELb1ELb0EEEvNS_9BwdParamsE,@"STO_CUDA_ENTRY STV_DEFAULT"
_ZN10layer_norm22ln_bwd_finalize_kernelINS_22Kernel_traits_finalizeILj1024E6__halfS2_fS2_fjLb1ELj1024ELj4ENS_18Kernel_traits_baseILj1024ES2_S2_fS2_fjLj1024EEEEELb1ELb0EEEvNS_9BwdParamsE:
.text._ZN10layer_norm22ln_bwd_finalize_kernelINS_22Kernel_traits_finalizeILj1024E6__halfS2_fS2_fjLb1ELj1024ELj4ENS_18Kernel_traits_baseILj1024ES2_S2_fS2_fjLj1024EEEEELb1ELb0EEEvNS_9BwdParamsE:
        /* <DEDUP_REMOVED lines=24> */
.L_x_9585:
        /* <DEDUP_REMOVED lines=36> */
.L_x_9577:
        /* <DEDUP_REMOVED lines=49> */
.L_x_9576:
[----:B------:R-:W-:Y:S05]  /*06d0*/  BSYNC B1 ;  /* 0x0000000000017941 */ /* 0x000fea0003800000 */
.L_x_9575:
        /* <DEDUP_REMOVED lines=31> */
.L_x_9579:
[----:B------:R-:W-:Y:S05]  /*08d0*/  BSYNC B1 ;  /* 0x0000000000017941 */ /* 0x000fea0003800000 */
.L_x_9578:
        /* <DEDUP_REMOVED lines=16> */
.L_x_9580:
[----:B------:R-:W-:Y:S05]  /*09e0*/  BSYNC B1 ;  /* 0x0000000000017941 */ /* 0x000fea0003800000 */
.L_x_9574:
[----:B------:R-:W-:Y:S05]  /*09f0*/  BSYNC B0 ;  /* 0x0000000000007941 */ /* 0x000fea0003800000 */
.L_x_9573:
        /* <DEDUP_REMOVED lines=40> */
.L_x_9601:
        /* <DEDUP_REMOVED lines=8> */
.L_x_9581:
        /* <DEDUP_REMOVED lines=23> */
.L_x_9584:
[----:B------:R-:W-:Y:S05]  /*0e70*/  BSYNC B0 ;  /* 0x0000000000007941 */ /* 0x000fea0003800000 */
.L_x_9583:
[C---:B------:R-:W-:Y:S01]  /*0e80*/  ISETP.GT.U32.AND P1, PT, R4.reuse, -0x401, PT ;  /* 0xfffffbff0400780c */ /* 0x040fe20003f24070 */
[----:B------:R-:W-:Y:S01]  /*0e90*/  VIADD R4, R4, 0x400 ;  /* 0x0000040004047836 */ /* 0x000fe20000000000 */
[----:B------:R-:W-:-:S11]  /*0ea0*/  IADD3 R5, R5, 0x200, RZ ;  /* 0x0000020005057810 */ /* 0x000fd60007ffe0ff */
[----:B------:R-:W-:Y:S05]  /*0eb0*/  @P1 BRA `(.L_x_9585) ;  /* 0xfffffff000b01947 */ /* 0x000fea000383ffff */
[----:B------:R-:W-:Y:S05]  /*0ec0*/  EXIT ;  /* 0x000000000000794d */ /* 0x000fea0003800000 */
.L_x_9582:
[----:B0-----:R-:W-:Y:S01]  /*0ed0*/  HFMA2.MMA R24, -RZ, RZ, 0, 5.9604644775390625e-08 ;  /* 0x00000001ff187435 */ /* 0x001fe200000001ff */
[----:B----4-:R-:W-:Y:S02]  /*0ee0*/  MOV R23, R10 ;  /* 0x0000000a00177202 */ /* 0x010fe40000000f00 */
[----:B------:R-:W-:Y:S02]  /*0ef0*/  MOV R25, 0x1f ;  /* 0x0000001f00197802 */ /* 0x000fe40000000f00 */
[----:B------:R-:W-:-:S07]  /*0f00*/  MOV R20, 0xffffffff ;  /* 0xffffffff00147802 */ /* 0x000fce0000000f00 */
[----:B-123--:R-:W-:Y:S05]  /*0f10*/  WARPSYNC.COLLECTIVE R20, `(.L_x_9586) ;  /* 0x0000000014087348 */ /* 0x00efea0003c00000 */
[----:B------:R0:W4:Y:S02]  /*0f20*/  SHFL.BFLY P2, R22, R23, R24, R25 ;  /* 0x0c00001817167389 */ /* 0x0001240000040019 */
[----:B01234-:R-:W-:Y:S01]  /*0f30*/  ENDCOLLECTIVE ;  /* 0x000000000000791b */ /* 0x01ffe20003800000 */
.L_x_9586:
[----:B------:R-:W-:Y:S01]  /*0f40*/  HFMA2.MMA R24, -RZ, RZ, 0, 1.1920928955078125e-07 ;  /* 0x00000002ff187435 */ /* 0x000fe200000001ff */
[----:B------:R-:W-:-:S05]  /*0f50*/  MOV R11, R22 ;  /* 0x00000016000b7202 */ /* 0x000fca0000000f00 */
[----:B------:R-:W-:-:S04]  /*0f60*/  FADD.FTZ R11, R10, R11 ;  /* 0x0000000b0a0b7221 */ /* 0x000fc80000010000 */
[----:B------:R-:W-:-:S07]  /*0f70*/  IMAD.MOV.U32 R23, RZ, RZ, R11 ;  /* 0x000000ffff177224 */ /* 0x000fce00078e000b */
[----:B------:R-:W-:Y:S05]  /*0f80*/  WARPSYNC.COLLECTIVE R20, `(.L_x_9587) ;  /* 0x0000000014087348 */ /* 0x000fea0003c00000 */
[----:B------:R0:W1:Y:S02]  /*0f90*/  SHFL.BFLY P2, R22, R23, R24, R25 ;  /* 0x0c00001817167389 */ /* 0x0000640000040019 */
[----:B01----:R-:W-:Y:S01]  /*0fa0*/  ENDCOLLECTIVE ;  /* 0x000000000000791b */ /* 0x003fe20003800000 */
.L_x_9587:
[----:B------:R-:W-:Y:S01]  /*0fb0*/  HFMA2.MMA R24, -RZ, RZ, 0, 2.384185791015625e-07 ;  /* 0x00000004ff187435 */ /* 0x000fe200000001ff */
[----:B------:R-:W-:-:S05]  /*0fc0*/  MOV R14, R22 ;  /* 0x00000016000e7202 */ /* 0x000fca0000000f00 */
[----:B------:R-:W-:-:S05]  /*0fd0*/  FADD.FTZ R14, R11, R14 ;  /* 0x0000000e0b0e7221 */ /* 0x000fca0000010000 */
[----:B------:R-:W-:-:S07]  /*0fe0*/  MOV R23, R14 ;  /* 0x0000000e00177202 */ /* 0x000fce0000000f00 */
[----:B------:R-:W-:Y:S05]  /*0ff0*/  WARPSYNC.COLLECTIVE R20, `(.L_x_9588) ;  /* 0x0000000014087348 */ /* 0x000fea0003c00000 */
[----:B------:R0:W1:Y:S02]  /*1000*/  SHFL.BFLY P2, R22, R23, R24, R25 ;  /* 0x0c00001817167389 */ /* 0x0000640000040019 */
[----:B01----:R-:W-:Y:S01]  /*1010*/  ENDCOLLECTIVE ;  /* 0x000000000000791b */ /* 0x003fe20003800000 */
.L_x_9588:
[----:B------:R-:W-:Y:S01]  /*1020*/  IMAD.MOV.U32 R24, RZ, RZ, 0x8 ;  /* 0x00000008ff187424 */ /* 0x000fe200078e00ff */
[----:B------:R-:W-:-:S05]  /*1030*/  MOV R13, R22 ;  /* 0x00000016000d7202 */ /* 0x000fca0000000f00 */
[----:B------:R-:W-:-:S05]  /*1040*/  FADD.FTZ R13, R14, R13 ;  /* 0x0000000d0e0d7221 */ /* 0x000fca0000010000 */
[----:B------:R-:W-:-:S07]  /*1050*/  MOV R23, R13 ;  /* 0x0000000d00177202 */ /* 0x000fce0000000f00 */
[----:B------:R-:W-:Y:S05]  /*1060*/  WARPSYNC.COLLECTIVE R20, `(.L_x_9589) ;  /* 0x0000000014087348 */ /* 0x000fea0003c00000 */
[----:B------:R0:W1:Y:S02]  /*1070*/  SHFL.BFLY P2, R22, R23, R24, R25 ;  /* 0x0c00001817167389 */ /* 0x0000640000040019 */
[----:B01----:R-:W-:Y:S01]  /*1080*/  ENDCOLLECTIVE ;  /* 0x000000000000791b */ /* 0x003fe20003800000 */
.L_x_9589:
[----:B------:R-:W-:Y:S01]  /*1090*/  HFMA2.MMA R24, -RZ, RZ, 0, 9.5367431640625e-07 ;  /* 0x00000010ff187435 */ /* 0x000fe200000001ff */
[----:B------:R-:W-:-:S05]  /*10a0*/  MOV R10, R22 ;  /* 0x00000016000a7202 */ /* 0x000fca0000000f00 */
[----:B------:R-:W-:-:S05]  /*10b0*/  FADD.FTZ R11, R13, R10 ;  /* 0x0000000a0d0b7221 */ /* 0x000fca0000010000 */
[----:B------:R-:W-:-:S07]  /*10c0*/  MOV R23, R11 ;  /* 0x0000000b00177202 */ /* 0x000fce0000000f00 */
[----:B------:R-:W-:Y:S05]  /*10d0*/  WARPSYNC.COLLECTIVE R20, `(.L_x_9590) ;  /* 0x0000000014087348 */ /* 0x000fea0003c00000 */
[----:B------:R0:W1:Y:S02]  /*10e0*/  SHFL.BFLY P2, R22, R23, R24, R25 ;  /* 0x0c00001817167389 */ /* 0x0000640000040019 */
[----:B01----:R-:W-:Y:S01]  /*10f0*/  ENDCOLLECTIVE ;  /* 0x000000000000791b */ /* 0x003fe20003800000 */
.L_x_9590:
[----:B------:R-:W-:Y:S01]  /*1100*/  HFMA2.MMA R24, -RZ, RZ, 0, 5.9604644775390625e-08 ;  /* 0x00000001ff187435 */ /* 0x000fe200000001ff */
[----:B------:R-:W-:Y:S02]  /*1110*/  MOV R23, R12 ;  /* 0x0000000c00177202 */ /* 0x000fe40000000f00 */
[----:B------:R-:W-:-:S08]  /*1120*/  MOV R10, R22 ;  /* 0x00000016000a7202 */ /* 0x000fd00000000f00 */
[----:B------:R-:W-:Y:S05]  /*1130*/  WARPSYNC.COLLECTIVE R20, `(.L_x_9591) ;  /* 0x0000000014087348 */ /* 0x000fea0003c00000 */
[----:B------:R0:W1:Y:S02]  /*1140*/  SHFL.BFLY P2, R22, R23, R24, R25 ;  /* 0x0c00001817167389 */ /* 0x0000640000040019 */
[----:B01----:R-:W-:Y:S01]  /*1150*/  ENDCOLLECTIVE ;  /* 0x000000000000791b */ /* 0x003fe20003800000 */
.L_x_9591:
[----:B------:R-:W-:Y:S01]  /*1160*/  HFMA2.MMA R24, -RZ, RZ, 0, 1.1920928955078125e-07 ;  /* 0x00000002ff187435 */ /* 0x000fe200000001ff */
[----:B------:R-:W-:-:S04]  /*1170*/  IMAD.MOV.U32 R13, RZ, RZ, R22 ;  /* 0x000000ffff0d7224 */ /* 0x000fc800078e0016 */
[----:B------:R-:W-:-:S05]  /*1180*/  FADD.FTZ R15, R12, R13 ;  /* 0x0000000d0c0f7221 */ /* 0x000fca0000010000 */
[----:B------:R-:W-:-:S07]  /*1190*/  MOV R23, R15 ;  /* 0x0000000f00177202 */ /* 0x000fce0000000f00 */
[----:B------:R-:W-:Y:S05]  /*11a0*/  WARPSYNC.COLLECTIVE R20, `(.L_x_9592) ;  /* 0x0000000014087348 */ /* 0x000fea0003c00000 */
[----:B------:R0:W1:Y:S02]  /*11b0*/  SHFL.BFLY P2, R22, R23, R24, R25 ;  /* 0x0c00001817167389 */ /* 0x0000640000040019 */
[----:B01----:R-:W-:Y:S01]  /*11c0*/  ENDCOLLECTIVE ;  /* 0x000000000000791b */ /* 0x003fe20003800000 */
.L_x_9592:
[----:B------:R-:W-:Y:S01]  /*11d0*/  HFMA2.MMA R24, -RZ, RZ, 0, 2.384185791015625e-07 ;  /* 0x00000004ff187435 */ /* 0x000fe200000001ff */
[----:B------:R-:W-:-:S05]  /*11e0*/  MOV R16, R22 ;  /* 0x0000001600107202 */ /* 0x000fca0000000f00 */
[----:B------:R-:W-:-:S05]  /*11f0*/  FADD.FTZ R16, R15, R16 ;  /* 0x000000100f107221 */ /* 0x000fca0000010000 */
[----:B------:R-:W-:-:S07]  /*1200*/  MOV R23, R16 ;  /* 0x0000001000177202 */ /* 0x000fce0000000f00 */
[----:B------:R-:W-:Y:S05]  /*1210*/  WARPSYNC.COLLECTIVE R20, `(.L_x_9593) ;  /* 0x0000000014087348 */ /* 0x000fea0003c00000 */
[----:B------:R0:W1:Y:S02]  /*1220*/  SHFL.BFLY P2, R22, R23, R24, R25 ;  /* 0x0c00001817167389 */ /* 0x0000640000040019 */
[----:B01----:R-:W-:Y:S01]  /*1230*/  ENDCOLLECTIVE ;  /* 0x000000000000791b */ /* 0x003fe20003800000 */
.L_x_9593:
[----:B------:R-:W-:Y:S01]  /*1240*/  HFMA2.MMA R24, -RZ, RZ, 0, 4.76837158203125e-07 ;  /* 0x00000008ff187435 */ /* 0x000fe200000001ff */
[----:B------:R-:W-:-:S05]  /*1250*/  MOV R17, R22 ;  /* 0x0000001600117202 */ /* 0x000fca0000000f00 */
[----:B------:R-:W-:-:S04]  /*1260*/  FADD.FTZ R17, R16, R17 ;  /* 0x0000001110117221 */ /* 0x000fc80000010000 */
[----:B------:R-:W-:-:S07]  /*1270*/  IMAD.MOV.U32 R23, RZ, RZ, R17 ;  /* 0x000000ffff177224 */ /* 0x000fce00078e0011 */
[----:B------:R-:W-:Y:S05]  /*1280*/  WARPSYNC.COLLECTIVE R20, `(.L_x_9594) ;  /* 0x0000000014087348 */ /* 0x000fea0003c00000 */
[----:B------:R0:W1:Y:S02]  /*1290*/  SHFL.BFLY P2, R22, R23, R24, R25 ;  /* 0x0c00001817167389 */ /* 0x0000640000040019 */
[----:B01----:R-:W-:Y:S01]  /*12a0*/  ENDCOLLECTIVE ;  /* 0x000000000000791b */ /* 0x003fe20003800000 */
.L_x_9594:
[----:B------:R-:W-:Y:S01]  /*12b0*/  HFMA2.MMA R24, -RZ, RZ, 0, 9.5367431640625e-07 ;  /* 0x00000010ff187435 */ /* 0x000fe200000001ff */
[----:B------:R-:W-:-:S05]  /*12c0*/  MOV R12, R22 ;  /* 0x00000016000c7202 */ /* 0x000fca0000000f00 */
[----:B------:R-:W-:-:S05]  /*12d0*/  FADD.FTZ R12, R17, R12 ;  /* 0x0000000c110c7221 */ /* 0x000fca0000010000 */
[----:B------:R-:W-:-:S07]  /*12e0*/  MOV R23, R12 ;  /* 0x0000000c00177202 */ /* 0x000fce0000000f00 */
[----:B------:R-:W-:Y:S05]  /*12f0*/  WARPSYNC.COLLECTIVE R20, `(.L_x_9595) ;  /* 0x0000000014087348 */ /* 0x000fea0003c00000 */
[----:B------:R0:W1:Y:S02]  /*1300*/  SHFL.BFLY P2, R22, R23, R24, R25 ;  /* 0x0c00001817167389 */ /* 0x0000640000040019 */
[----:B01----:R-:W-:Y:S01]  /*1310*/  ENDCOLLECTIVE ;  /* 0x000000000000791b */ /* 0x003fe20003800000 */
.L_x_9595:
[----:B------:R-:W-:Y:S01]  /*1320*/  MOV R23, R8 ;  /* 0x0000000800177202 */ /* 0x000fe20000000f00 */
[----:B------:R-:W-:Y:S01]  /*1330*/  IMAD.MOV.U32 R24, RZ, RZ, 0x1 ;  /* 0x00000001ff187424 */ /* 0x000fe200078e00ff */
[----:B------:R-:W-:-:S07]  /*1340*/  MOV R15, R22 ;  /* 0x00000016000f7202 */ /* 0x000fce0000000f00 */
[----:B------:R-:W-:Y:S05]  /*1350*/  WARPSYNC.COLLECTIVE R20, `(.L_x_9596) ;  /* 0x0000000014087348 */ /* 0x000fea0003c00000 */
[----:B------:R0:W1:Y:S02]  /*1360*/  SHFL.BFLY P2, R22, R23, R24, R25 ;  /* 0x0c00001817167389 */ /* 0x0000640000040019 */
[----:B01----:R-:W-:Y:S01]  /*1370*/  ENDCOLLECTIVE ;  /* 0x000000000000791b */ /* 0x003fe20003800000 */
.L_x_9596:
[----:B------:R-:W-:Y:S01]  /*1380*/  HFMA2.MMA R24, -RZ, RZ, 0, 1.1920928955078125e-07 ;  /* 0x00000002ff187435 */ /* 0x000fe200000001ff */
[----:B------:R-:W-:-:S05]  /*1390*/  MOV R17, R22 ;  /* 0x0000001600117202 */ /* 0x000fca0000000f00 */
[----:B------:R-:W-:-:S05]  /*13a0*/  FADD.FTZ R18, R8, R17 ;  /* 0x0000001108127221 */ /* 0x000fca0000010000 */
[----:B------:R-:W-:-:S07]  /*13b0*/  MOV R23, R18 ;  /* 0x0000001200177202 */ /* 0x000fce0000000f00 */
[----:B------:R-:W-:Y:S05]  /*13c0*/  WARPSYNC.COLLECTIVE R20, `(.L_x_9597) ;  /* 0x0000000014087348 */ /* 0x000fea0003c00000 */
[----:B------:R0:W1:Y:S02]  /*13d0*/  SHFL.BFLY P2, R22, R23, R24, R25 ;  /* 0x0c00001817167389 */ /* 0x0000640000040019 */
[----:B01----:R-:W-:Y:S01]  /*13e0*/  ENDCOLLECTIVE ;  /* 0x000000000000791b */ /* 0x003fe20003800000 */
.L_x_9597:
[----:B------:R-:W-:Y:S01]  /*13f0*/  HFMA2.MMA R24, -RZ, RZ, 0, 2.384185791015625e-07 ;  /* 0x00000004ff187435 */ /* 0x000fe200000001ff */
[----:B------:R-:W-:-:S05]  /*1400*/  MOV R13, R22 ;  /* 0x00000016000d7202 */ /* 0x000fca0000000f00 */
[----:B------:R-:W-:-:S05]  /*1410*/  FADD.FTZ R19, R18, R13 ;  /* 0x0000000d12137221 */ /* 0x000fca0000010000 */
[----:B------:R-:W-:-:S07]  /*1420*/  MOV R23, R19 ;  /* 0x0000001300177202 */ /* 0x000fce0000000f00 */
[----:B------:R-:W-:Y:S05]  /*1430*/  WARPSYNC.COLLECTIVE R20, `(.L_x_9598) ;  /* 0x0000000014087348 */ /* 0x000fea0003c00000 */
[----:B------:R0:W1:Y:S02]  /*1440*/  SHFL.BFLY P2, R22, R23, R24, R25 ;  /* 0x0c00001817167389 */ /* 0x0000640000040019 */
[----:B01----:R-:W-:Y:S01]  /*1450*/  ENDCOLLECTIVE ;  /* 0x000000000000791b */ /* 0x003fe20003800000 */
.L_x_9598:
[----:B------:R-:W-:Y:S01]  /*1460*/  HFMA2.MMA R24, -RZ, RZ, 0, 4.76837158203125e-07 ;  /* 0x00000008ff187435 */ /* 0x000fe200000001ff */
[----:B------:R-:W-:-:S04]  /*1470*/  IMAD.MOV.U32 R8, RZ, RZ, R22 ;  /* 0x000000ffff087224 */ /* 0x000fc800078e0016 */
[----:B------:R-:W-:-:S05]  /*1480*/  FADD.FTZ R8, R19, R8 ;  /* 0x0000000813087221 */ /* 0x000fca0000010000 */
[----:B------:R-:W-:-:S07]  /*1490*/  MOV R23, R8 ;  /* 0x0000000800177202 */ /* 0x000fce0000000f00 */
[----:B------:R-:W-:Y:S05]  /*14a0*/  WARPSYNC.COLLECTIVE R20, `(.L_x_9599) ;  /* 0x0000000014087348 */ /* 0x000fea0003c00000 */
[----:B------:R0:W1:Y:S02]  /*14b0*/  SHFL.BFLY P2, R22, R23, R24, R25 ;  /* 0x0c00001817167389 */ /* 0x0000640000040019 */
[----:B01----:R-:W-:Y:S01]  /*14c0*/  ENDCOLLECTIVE ;  /* 0x000000000000791b */ /* 0x003fe20003800000 */
.L_x_9599:
[----:B------:R-:W-:Y:S01]  /*14d0*/  HFMA2.MMA R24, -RZ, RZ, 0, 9.5367431640625e-07 ;  /* 0x00000010ff187435 */ /* 0x000fe200000001ff */
[----:B------:R-:W-:-:S05]  /*14e0*/  MOV R21, R22 ;  /* 0x0000001600157202 */ /* 0x000fca0000000f00 */
[----:B------:R-:W-:-:S05]  /*14f0*/  FADD.FTZ R21, R8, R21 ;  /* 0x0000001508157221 */ /* 0x000fca0000010000 */
[----:B------:R-:W-:-:S07]  /*1500*/  MOV R23, R21 ;  /* 0x0000001500177202 */ /* 0x000fce0000000f00 */
[----:B------:R-:W-:Y:S05]  /*1510*/  WARPSYNC.COLLECTIVE R20, `(.L_x_9600) ;  /* 0x0000000014087348 */ /* 0x000fea0003c00000 */
[----:B------:R0:W1:Y:S02]  /*1520*/  SHFL.BFLY P2, R22, R23, R24, R25 ;  /* 0x0c00001817167389 */ /* 0x0000640000040019 */
[----:B01----:R-:W-:Y:S01]  /*1530*/  ENDCOLLECTIVE ;  /* 0x000000000000791b */ /* 0x003fe20003800000 */
.L_x_9600:
[----:B------:R-:W-:Y:S01]  /*1540*/  MOV R14, R22 ;  /* 0x00000016000e7202 */ /* 0x000fe20000000f00 */
[----:B------:R-:W-:Y:S06]  /*1550*/  BRA `(.L_x_9601) ;  /* 0xfffffff400c87947 */ /* 0x000fec000383ffff */
.L_x_9602:
        /* <DEDUP_REMOVED lines=10> */
.L_x_14340:


//--------------------- .text._ZN10layer_norm13ln_bwd_kernelINS_13Kernel_traitsI6__halfS2_fS2_fjLj1024ELj1ELj4ELj1ELj16ENS_18Kernel_traits_baseILj1024ES2_S2_fS2_fjLj128EEEEELb1ELb1ELb1ELb0EEEvNS_9BwdParamsE --------------------------
	.section	.text._ZN10layer_norm13ln_bwd_kernelINS_13Kernel_traitsI6__halfS2_fS2_fjLj1024ELj1ELj4ELj1ELj16ENS_18Kernel_traits_baseILj1024ES2_S2_fS2_fjLj128EEEEELb1ELb1ELb1ELb0EEEvNS_9BwdParamsE,"ax",@progbits
	.align	128
        .global         _ZN10layer_norm13ln_bwd_kernelINS_13Kernel_traitsI6__halfS2_fS2_fjLj1024ELj1ELj4ELj1ELj16ENS_18Kernel_traits_baseILj1024ES2_S2_fS2_fjLj128EEEEELb1ELb1ELb1ELb0EEEvNS_9BwdParamsE
        .type           _ZN10layer_norm13ln_bwd_kernelINS_13Kernel_traitsI6__halfS2_fS2_fjLj1024ELj1ELj4ELj1ELj16ENS_18Kernel_traits_baseILj1024ES2_S2_fS2_fjLj128EEEEELb1ELb1ELb1ELb0EEEvNS_9BwdParamsE,@function
        .size           _ZN10layer_norm13ln_bwd_kernelINS_13Kernel_traitsI6__halfS2_fS2_fjLj1024ELj1ELj4ELj1ELj16ENS_18Kernel_traits_baseILj1024ES2_S2_fS2_fjLj128EEEEELb1ELb1ELb1ELb0EEEvNS_9BwdParamsE,(.L_x_14341 - _ZN10layer_norm13ln_bwd_kernelINS_13Kernel_traitsI6__halfS2_fS2_fjLj1024ELj1ELj4ELj1ELj16ENS_18Kernel_traits_baseILj1024ES2_S2_fS2_fjLj128EEEEELb1ELb1ELb1ELb0EEEvNS_9BwdParamsE)
        .other          _ZN10layer_norm13ln_bwd_kernelINS_13Kernel_traitsI6__halfS2_fS2_fjLj1024ELj1ELj4ELj1ELj16ENS_18Kernel_traits_baseILj1024ES2_S2_fS2_fjLj128EEEEELb1ELb1ELb1ELb0EEEvNS_9BwdParamsE,@"STO_CUDA_ENTRY STV_DEFAULT"
_ZN10layer_norm13ln_bwd_kernelINS_13Kernel_traitsI6__halfS2_fS2_fjLj1024ELj1ELj4ELj1ELj16ENS_18Kernel_traits_baseILj1024ES2_S2_fS2_fjLj128EEEEELb1ELb1ELb1ELb0EEEvNS_9BwdParamsE:
.text._ZN10layer_norm13ln_bwd_kernelINS_13Kernel_traitsI6__halfS2_fS2_fjLj1024ELj1ELj4ELj1ELj16ENS_18Kernel_traits_baseILj1024ES2_S2_fS2_fjLj128EEEEELb1ELb1ELb1ELb0EEEvNS_9BwdParamsE:
        /* <DEDUP_REMOVED lines=32> */
[----:B------:R1:W5:Y:S01]  /*0200*/  @P0 LDG.E.128 R20, desc[UR4][R40.64] ;  /* 0x0000000428140981 */ /* 0x000362000c1e1d00 */
[----:B------:R-:W-:-:S02]  /*0210*/  SHF.R.U32.HI R0, RZ, 0x5, R58 ;  /* 0x00000005ff007819 */ /* 0x000fc4000001163a */
[----:B------:R-:W-:Y:S01]  /*0220*/  @P3 LOP3.LUT R8, R8, 0x2, RZ, 0xfc, !PT ;  /* 0x0000000208083812 */ /* 0x000fe200078efcff */
[----:B------:R1:W5:Y:S01]  /*0230*/  @P1 LDG.E.128 R32, desc[UR4][R46.64] ;  /* 0x000000042e201981 */ /* 0x000362000c1e1d00 */
[C---:B---3--:R-:W-:Y:S01]  /*0240*/  @P1 IMAD.WIDE.U32 R48, R9.reuse, 0x10, R44 ;  /* 0x0000001009301825 */ /* 0x048fe200078e002c */
[----:B------:R-:W-:Y:S01]  /*0250*/  @P1 IADD3 R9, R9, 0x20, RZ ;  /* 0x0000002009091810 */ /* 0x000fe20007ffe0ff */
[----:B------:R-:W2:Y:S03]  /*0260*/  @P3 LDC.64 R54, c[0x0][0x260] ;  /* 0x00009800ff363b82 */ /* 0x000ea60000000a00 */
[----:B------:R1:W5:Y:S01]  /*0270*/  @P1 LDG.E.128 R16, desc[UR4][R48.64] ;  /* 0x0000000430101981 */ /* 0x000362000c1e1d00 */
[----:B0-----:R-:W-:-:S04]  /*0280*/  @P2 IMAD.WIDE.U32 R50, R9, 0x10, R50 ;  /* 0x0000001009322825 */ /* 0x001fc800078e0032 */
[----:B------:R-:W0:Y:S01]  /*0290*/  @P3 LDC.64 R56, c[0x0][0x278] ;  /* 0x00009e00ff383b82 */ /* 0x000e220000000a00 */
[----:B------:R1:W5:Y:S01]  /*02a0*/  @P2 LDG.E.128 R28, desc[UR4][R50.64] ;  /* 0x00000004321c2981 */ /* 0x000362000c1e1d00 */
[C---:B----4-:R-:W-:Y:S01]  /*02b0*/  @P2 IMAD.WIDE.U32 R52, R9.reuse, 0x10, R52 ;  /* 0x0000001009342825 */ /* 0x050fe200078e0034 */
[----:B------:R-:W-:-:S04]  /*02c0*/  @P2 IADD3 R9, R9, 0x20, RZ ;  /* 0x0000002009092810 */ /* 0x000fc80007ffe0ff */
[----:B------:R1:W5:Y:S01]  /*02d0*/  @P2 LDG.E.128 R12, desc[UR4][R52.64] ;  /* 0x00000004340c2981 */ /* 0x000362000c1e1d00 */
[----:B--2---:R-:W-:-:S05]  /*02e0*/  @P3 IMAD.WIDE.U32 R42, R9, 0x10, R54 ;  /* 0x00000010092a3825 */ /* 0x004fca00078e0036 */
[----:B------:R1:W5:Y:S01]  /*02f0*/  @P3 LDG.E.128 R24, desc[UR4][R42.64] ;  /* 0x000000042a183981 */ /* 0x000362000c1e1d00 */
[----:B0-----:R-:W-:Y:S02]  /*0300*/  @P3 IMAD.WIDE.U32 R44, R9, 0x10, R56 ;  /* 0x00000010092c3825 */ /* 0x001fe400078e0038 */
[----:B------:R-:W0:Y:S03]  /*0310*/  S2R R9, SR_CTAID.X ;  /* 0x0000000000097919 */ /* 0x000e260000002500 */
        /* <DEDUP_REMOVED lines=53> */
[----:B-1----:R-:W-:Y:S06]  /*0670*/  @P3 BRA `(.L_x_9604) ;  /* 0x0000006800743947 */ /* 0x002fec0003800000 */
        /* <DEDUP_REMOVED lines=16> */
[--C-:B--2---:R-:W-:Y:S01]  /*0780*/  HADD2.F32 R9, -RZ, R38.reuse.H0_H0 ;  /* 0x20000026ff097230 */ /* 0x104fe20000004100 */
[----:B------:R1:W-:Y:S01]  /*0790*/  STL [R1+0xd0], R3 ;  /* 0x0000d00301007387 */ /* 0x0003e20000100800 */
[--C-:B------:R-:W-:Y:S02]  /*07a0*/  HADD2.F32 R246, -RZ, R7.reuse.H0_H0 ;  /* 0x20000007fff67230 */ /* 0x100fe40000004100 */
[----:B---3--:R-:W-:Y:S01]  /*07b0*/  HADD2.F32 R2, -RZ, R38.H1_H1 ;  /* 0x30000026ff027230 */ /* 0x008fe20000004100 */
[----:B------:R2:W-:Y:S01]  /*07c0*/  STL [R1+0xcc], R9 ;  /* 0x0000cc0901007387 */ /* 0x0005e20000100800 */
[----:B------:R-:W-:-:S03]  /*07d0*/  HADD2.F32 R245, -RZ, R7.H1_H1 ;  /* 0x30000007fff57230 */ /* 0x000fc60000004100 */
[----:B------:R3:W-:Y:S01]  /*07e0*/  STL [R1+0xc8], R2 ;  /* 0x0000c80201007387 */ /* 0x0007e20000100800 */
[--C-:B-1----:R-:W-:Y:S02]  /*07f0*/  HADD2.F32 R3, -RZ, R39.reuse.H0_H0 ;  /* 0x20000027ff037230 */ /* 0x102fe40000004100 */
[----:B--2---:R-:W-:-:S03]  /*0800*/  HADD2.F32 R9, -RZ, R39.H1_H1 ;  /* 0x30000027ff097230 */ /* 0x004fc60000004100 */
[----:B------:R1:W-:Y:S01]  /*0810*/  STL [R1+0xc4], R3 ;  /* 0x0000c40301007387 */ /* 0x0003e20000100800 */
[----:B---3--:R-:W-:-:S03]  /*0820*/  HADD2.F32 R2, -RZ, R32.H0_H0 ;  /* 0x20000020ff027230 */ /* 0x008fc60000004100 */
        /* <DEDUP_REMOVED lines=80> */
[----:B-1----:R-:W-:Y:S02]  /*0d30*/  HADD2.F32 R3, -RZ, R12.H0_H0 ;  /* 0x2000000cff037230 */ /* 0x002fe40000004100 */
[----:B--2---:R-:W-:-:S03]  /*0d40*/  HADD2.F32 R9, -RZ, R13.H0_H0 ;  /* 0x2000000dff097230 */ /* 0x004fc60000004100 */
[----:B------:R1:W-:Y:S01]  /*0d50*/  STL [R1+0x1c], R3 ;  /* 0x00001c0301007387 */ /* 0x0003e20000100800 */
[----:B---3--:R-:W-:-:S05]  /*0d60*/  HADD2.F32 R2, -RZ, R12.H1_H1 ;  /* 0x3000000cff027230 */ /* 0x008fca0000004100 */
[----:B------:R2:W-:Y:S01]  /*0d70*/  STL [R1+0x18], R2 ;  /* 0x0000180201007387 */ /* 0x0005e20000100800 */
[----:B-1----:R-:W-:-:S03]  /*0d80*/  HADD2.F32 R3, -RZ, R13.H1_H1 ;  /* 0x3000000dff037230 */ /* 0x002fc60000004100 */
[----:B------:R1:W-:Y:S04]  /*0d90*/  STL [R1+0x14], R9 ;  /* 0x0000140901007387 */ /* 0x0003e80000100800 */
[----:B------:R3:W-:Y:S01]  /*0da0*/  STL [R1+0x10], R3 ;  /* 0x0000100301007387 */ /* 0x0007e20000100800 */
[--C-:B--2---:R-:W-:Y:S02]  /*0db0*/  HADD2.F32 R2, -RZ, R14.reuse.H0_H0 ;  /* 0x2000000eff027230 */ /* 0x104fe40000004100 */
[----:B-1----:R-:W-:-:S03]  /*0dc0*/  HADD2.F32 R9, -RZ, R14.H1_H1 ;  /* 0x3000000eff097230 */ /* 0x002fc60000004100 */
[----:B------:R1:W-:Y:S01]  /*0dd0*/  STL [R1+0xc], R2 ;  /* 0x00000c0201007387 */ /* 0x0003e20000100800 */
[----:B---3--:R-:W-:-:S03]  /*0de0*/  HADD2.F32 R3, -RZ, R15.H0_H0 ;  /* 0x2000000fff037230 */ /* 0x008fc60000004100 */
[----:B------:R2:W-:Y:S04]  /*0df0*/  STL [R1+0x8], R9 ;  /* 0x0000080901007387 */ /* 0x0005e80000100800 */
[----:B------:R2:W-:Y:S01]  /*0e00*/  STL [R1+0x4], R3 ;  /* 0x0000040301007387 */ /* 0x0005e20000100800 */
[----:B-1----:R-:W-:-:S05]  /*0e10*/  HADD2.F32 R2, -RZ, R15.H1_H1 ;  /* 0x3000000fff027230 */ /* 0x002fca0000004100 */
[----:B0-----:R2:W-:Y:S02]  /*0e20*/  STL [R1], R2 ;  /* 0x0000000201007387 */ /* 0x0015e40000100800 */
.L_x_9765:
[----:B--2---:R-:W0:Y:S08]  /*0e30*/  LDC.64 R2, c[0x0][0x288] ;  /* 0x0000a200ff027b82 */ /* 0x004e300000000a00 */
[----:B-1----:R-:W1:Y:S08]  /*0e40*/  LDC.64 R6, c[0x0][0x258] ;  /* 0x00009600ff067b82 */ /* 0x002e700000000a00 */
[----:B---3--:R-:W2:Y:S01]  /*0e50*/  LDC.64 R168, c[0x0][0x280] ;  /* 0x0000a000ffa87b82 */ /* 0x008ea20000000a00 */
        /* <DEDUP_REMOVED lines=35> */
[----:B------:R-:W-:Y:S02]  /*1090*/  IADD3 R9, R9, 0x20, RZ ;  /* 0x0000002009097810 */ /* 0x000fe40007ffe0ff */
[----:B-1----:R-:W-:-:S07]  /*10a0*/  IADD3 R10, R7, 0x20, RZ ;  /* 0x00000020070a7810 */ /* 0x002fce0007ffe0ff */
.L_x_9608:
[----:B------:R-:W-:Y:S05]  /*10b0*/  BSYNC B2 ;  /* 0x0000000000027941 */ /* 0x000fea0003800000 */
.L_x_9607:
        /* <DEDUP_REMOVED lines=12> */
.L_x_9610:
[----:B------:R-:W-:Y:S05]  /*1180*/  BSYNC B2 ;  /* 0x0000000000027941 */ /* 0x000fea0003800000 */
.L_x_9609:
        /* <DEDUP_REMOVED lines=12> */
.L_x_9612:
[----:B------:R-:W-:Y:S05]  /*1250*/  BSYNC B2 ;  /* 0x0000000000027941 */ /* 0x000fea0003800000 */
.L_x_9611:
[----:B------:R-:W-:Y:S01]  /*1260*/  LOP3.LUT P5, RZ, R8, 0x2, RZ, 0xc0, !PT ;  /* 0x0000000208ff7812 */ /* 0x000fe200078ac0ff */
[----:B------:R-:W-:Y:S01]  /*1270*/  HFMA2.MMA R221, -RZ, RZ, 0, 0 ;  /* 0x00000000ffdd7435 */ /* 0x000fe200000001ff */
[----:B------:R-:W-:-:S11]  /*1280*/  MOV R222, RZ ;  /* 0x000000ff00de7202 */ /* 0x000fd60000000f00 */
        /* <DEDUP_REMOVED lines=11> */
.L_x_9606:
[----:B------:R-:W0:Y:S02]  /*1340*/  LDC.64 R168, c[0x0][0x250] ;  /* 0x00009400ffa87b82 */ /* 0x000e240000000a00 */
[----:B0-----:R-:W-:-:S06]  /*1350*/  IMAD.WIDE R168, R4, 0x4, R168 ;  /* 0x0000000404a87825 */ /* 0x001fcc00078e02a8 */
[----:B------:R-:W2:Y:S01]  /*1360*/  LDG.E R168, desc[UR4][R168.64] ;  /* 0x00000004a8a87981 */ /* 0x000ea2000c1e1900 */
[----:B-----5:R-:W-:Y:S01]  /*1370*/  ISETP.GE.AND P4, PT, R6, 0x1, PT ;  /* 0x000000010600780c */ /* 0x020fe20003f86270 */
[----:B------:R-:W-:Y:S01]  /*1380*/  BSSY B2, `(.L_x_9614) ;  /* 0x000006b000027945 */ /* 0x000fe20003800000 */
[----:B------:R-:W-:Y:S01]  /*1390*/  IADD3 R220, R9, -0x1, RZ ;  /* 0xffffffff09dc7810 */ /* 0x000fe20007ffe0ff */
[----:B------:R-:W-:Y:S01]  /*13a0*/  HFMA2.MMA R222, -RZ, RZ, 0, 0 ;  /* 0x00000000ffde7435 */ /* 0x000fe200000001ff */
[----:B------:R-:W-:Y:S02]  /*13b0*/  ISETP.NE.AND P5, PT, R244, RZ, PT ;  /* 0x000000fff400720c */ /* 0x000fe40003fa5270 */
        /* <DEDUP_REMOVED lines=9> */
[----:B------:R-:W-:Y:S01]  /*1450*/  @P4 LEA.HI R9, R10, R9, RZ, 0x3 ;  /* 0x000000090a094211 */ /* 0x000fe200078f18ff */
[----:B------:R-:W-:-:S06]  /*1460*/  HFMA2.MMA R10, -RZ, RZ, 0, 0 ;  /* 0x00000000ff0a7435 */ /* 0x000fcc00000001ff */
        /* <DEDUP_REMOVED lines=20> */
[----:B------:R-:W-:-:S06]  /*15b0*/  IMAD.WIDE.U32 R188, R10, 0x8, R188 ;  /* 0x000000080abc7825 */ /* 0x000fcc00078e00bc */
[----:B------:R-:W5:Y:S06]  /*15c0*/  LDG.E.64 R188, desc[UR4][R188.64] ;  /* 0x00000004bcbc7981 */ /* 0x000f6c000c1e1b00 */
[----:B------:R0:W5:Y:S04]  /*15d0*/  @P5 LDG.E.128 R52, desc[UR4][R206.64] ;  /* 0x00000004ce345981 */ /* 0x000168000c1e1d00 */
[----:B------:R0:W5:Y:S01]  /*15e0*/  @P5 LDG.E.128 R48, desc[UR4][R206.64+0x10] ;  /* 0x00001004ce305981 */ /* 0x000162000c1e1d00 */
[----:B--2---:R-:W-:-:S04]  /*15f0*/  FADD.FTZ R170, -R9, R170 ;  /* 0x000000aa09aa7221 */ /* 0x004fc80000010100 */
[----:B------:R-:W-:Y:S02]  /*1600*/  FMUL.FTZ R241, R5, R170 ;  /* 0x000000aa05f17220 */ /* 0x000fe40000410000 */
        /* <DEDUP_REMOVED lines=61> */
[----:B------:R-:W-:Y:S02]  /*19e0*/  IADD3 R10, R10, 0x20, RZ ;  /* 0x000000200a0a7810 */ /* 0x000fe40007ffe0ff */
[----:B------:R-:W-:Y:S01]  /*19f0*/  IADD3 R223, R7, 0x20, RZ ;  /* 0x0000002007df7810 */ /* 0x000fe20007ffe0ff */
[----:B--2---:R-:W-:-:S04]  /*1a00*/  FMUL.FTZ R230, R170, R175 ;  /* 0x000000afaae67220 */ /* 0x004fc80000410000 */
[----:B------:R-:W-:Y:S01]  /*1a10*/  FADD.FTZ R221, R169, R230 ;  /* 0x000000e6a9dd7221 */ /* 0x000fe20000010000 */
[----:B0-----:R-:W-:-:S07]  /*1a20*/  FFMA.FTZ R222, R231, R230, R168 ;  /* 0x000000e6e7de7223 */ /* 0x001fce00000100a8 */
.L_x_9615:
[----:B------:R-:W-:Y:S05]  /*1a30*/  BSYNC B2 ;  /* 0x0000000000027941 */ /* 0x000fea0003800000 */
.L_x_9614:
        /* <DEDUP_REMOVED lines=12> */
[----:B------:R-:W0:Y:S04]  /*1b00*/  LDC.64 R186, c[0x0][0x240] ;  /* 0x00009000ffba7b82 */ /* 0x000e280000000a00 */
[----:B------:R-:W2:Y:S01]  /*1b10*/  LDG.E.128 R12, desc[UR4][R168.64] ;  /* 0x00000004a80c7981 */ /* 0x000ea2000c1e1d00 */
[----:B-1----:R-:W-:-:S06]  /*1b20*/  IMAD.WIDE.U32 R16, R220, 0x10, R16 ;  /* 0x00000010dc107825 */ /* 0x002fcc00078e0010 */
[----:B------:R-:W3:Y:S04]  /*1b30*/  LDG.E.128 R16, desc[UR4][R16.64] ;  /* 0x0000000410107981 */ /* 0x000ee8000c1e1d00 */
[----:B------:R-:W4:Y:S01]  /*1b40*/  LDG.E.128 R168, desc[UR4][R168.64+0x10] ;  /* 0x00001004a8a87981 */ /* 0x000f22000c1e1d00 */
[----:B------:R-:W-:-:S13]  /*1b50*/  ISETP.NE.AND.EX P5, PT, RZ, UR7, PT, P5 ;  /* 0x00000007ff007c0c */ /* 0x000fda000bfa5350 */
[----:B------:R-:W-:Y:S02]  /*1b60*/  @P5 IMAD.WIDE.U32 R20, R223, 0x20, R172 ;  /* 0x00000020df145825 */ /* 0x000fe400078e00ac */
[----:B------:R-:W4:Y:S04]  /*1b70*/  LDL R173, [R1+0xa8] ;  /* 0x0000a80001ad7983 */ /* 0x000f280000100800 */
[----:B------:R-:W4:Y:S01]  /*1b80*/  LDL R172, [R1+0xa4] ;  /* 0x0000a40001ac7983 */ /* 0x000f220000100800 */
[----:B0-----:R-:W-:-:S03]  /*1b90*/  IMAD.WIDE.U32 R186, R10, 0x8, R186 ;  /* 0x000000080aba7825 */ /* 0x001fc600078e00ba */
[----:B------:R-:W5:Y:S04]  /*1ba0*/  @P5 LDG.E.128 R44, desc[UR4][R20.64] ;  /* 0x00000004142c5981 */ /* 0x000f68000c1e1d00 */
[----:B------:R-:W5:Y:S04]  /*1bb0*/  LDG.E.64 R186, desc[UR4][R186.64] ;  /* 0x00000004baba7981 */ /* 0x000f68000c1e1b00 */
[----:B------:R0:W5:Y:S01]  /*1bc0*/  @P5 LDG.E.128 R40, desc[UR4][R20.64+0x10] ;  /* 0x0000100414285981 */ /* 0x000162000c1e1d00 */
[C---:B--2---:R-:W-:Y:S01]  /*1bd0*/  FADD.FTZ R229, -R9.reuse, R12 ;  /* 0x0000000c09e57221 */ /* 0x044fe20000010100 */
[C---:B------:R-:W-:Y:S01]  /*1be0*/  FADD.FTZ R217, -R9.reuse, R14 ;  /* 0x0000000e09d97221 */ /* 0x040fe20000010100 */
[----:B------:R-:W-:Y:S01]  /*1bf0*/  FADD.FTZ R11, -R9, R15 ;  /* 0x0000000f090b7221 */ /* 0x000fe20000010100 */
[----:B---3--:R-:W-:-:S02]  /*1c00*/  HADD2.F32 R12, -RZ, R17.H0_H0 ;  /* 0x20000011ff0c7230 */ /* 0x008fc40000004100 */
[----:B------:R-:W-:Y:S02]  /*1c10*/  HADD2.F32 R14, -RZ, R17.H1_H1 ;  /* 0x30000011ff0e7230 */ /* 0x000fe40000004100 */
[--C-:B------:R-:W-:Y:S02]  /*1c20*/  HADD2.F32 R15, -RZ, R18.reuse.H0_H0 ;  /* 0x20000012ff0f7230 */ /* 0x100fe40000004100 */
[----:B------:R-:W-:Y:S02]  /*1c30*/  HADD2.F32 R17, -RZ, R18.H1_H1 ;  /* 0x30000012ff117230 */ /* 0x000fe40000004100 */
[----:B----4-:R-:W-:Y:S02]  /*1c40*/  FADD.FTZ R18, -R9, R170 ;  /* 0x000000aa09127221 */ /* 0x010fe40000010100 */
[----:B------:R-:W2:Y:S01]  /*1c50*/  LDL R170, [R1+0xa0] ;  /* 0x0000a00001aa7983 */ /* 0x000ea20000100800 */
[--C-:B------:R-:W-:Y:S02]  /*1c60*/  HADD2.F32 R228, -RZ, R16.reuse.H0_H0 ;  /* 0x20000010ffe47230 */ /* 0x100fe40000004100 */
[----:B------:R-:W-:Y:S01]  /*1c70*/  FMUL.FTZ R229, R5, R229 ;  /* 0x000000e505e57220 */ /* 0x000fe20000410000 */
[----:B------:R-:W-:-:S02]  /*1c80*/  HADD2.F32 R16, -RZ, R16.H1_H1 ;  /* 0x30000010ff107230 */ /* 0x000fc40000004100 */
[----:B------:R-:W-:Y:S01]  /*1c90*/  FADD.FTZ R13, -R9, R13 ;  /* 0x0000000d090d7221 */ /* 0x000fe20000010100 */
        /* <DEDUP_REMOVED lines=30> */
[----:B0-----:R-:W-:-:S02]  /*1e80*/  HADD2.F32 R20, -RZ, R19.H0_H0 ;  /* 0x20000013ff147230 */ /* 0x001fc40000004100 */
        /* <DEDUP_REMOVED lines=23> */
[----:B------:R-:W-:-:S07]  /*2000*/  FFMA.FTZ R222, R20, R21, R222 ;  /* 0x0000001514de7223 */ /* 0x000fce00000100de */
.L_x_9617:
[----:B------:R-:W-:Y:S05]  /*2010*/  BSYNC B2 ;  /* 0x0000000000027941 */ /* 0x000fea0003800000 */
.L_x_9616:
        /* <DEDUP_REMOVED lines=25> */
[----:B--2---:R-:W-:-:S03]  /*21b0*/  FADD.FTZ R22, -R9, R168 ;  /* 0x000000a809167221 */ /* 0x004fc60000010100 */
[----:B------:R-:W2:Y:S01]  /*21c0*/  LDL R168, [R1+0x80] ;  /* 0x0000800001a87983 */ /* 0x000ea20000100800 */
[----:B------:R-:W-:Y:S01]  /*21d0*/  FMUL.FTZ R22, R5, R22 ;  /* 0x0000001605167220 */ /* 0x000fe20000410000 */
[--C-:B---3--:R-:W-:Y:S02]  /*21e0*/  HADD2.F32 R226, -RZ, R172.reuse.H0_H0 ;  /* 0x200000acffe27230 */ /* 0x108fe40000004100 */
[C---:B------:R-:W-:Y:S01]  /*21f0*/  FADD.FTZ R170, -R9.reuse, R170 ;  /* 0x000000aa09aa7221 */ /* 0x040fe20000010100 */
[----:B------:R-:W-:Y:S02]  /*2200*/  HADD2.F32 R172, -RZ, R172.H1_H1 ;  /* 0x300000acffac7230 */ /* 0x000fe40000004100 */
[----:B------:R-:W-:Y:S01]  /*2210*/  FADD.FTZ R23, -R9, R169 ;  /* 0x000000a909177221 */ /* 0x000fe20000010100 */
[----:B------:R-:W-:Y:S01]  /*2220*/  FADD.FTZ R100, R100, R226 ;  /* 0x000000e264647221 */ /* 0x000fe20000010000 */
[-C--:B------:R-:W-:Y:S01]  /*2230*/  FFMA.FTZ R132, R22, R226.reuse, R132 ;  /* 0x000000e216847223 */ /* 0x080fe20000010084 */
[----:B------:R-:W-:Y:S01]  /*2240*/  FMUL.FTZ R226, R197, R226 ;  /* 0x000000e2c5e27220 */ /* 0x000fe20000410000 */
[----:B------:R-:W-:-:S02]  /*2250*/  HADD2.F32 R183, -RZ, R173.H0_H0 ;  /* 0x200000adffb77230 */ /* 0x000fc40000004100 */
[C---:B------:R-:W-:Y:S01]  /*2260*/  FMUL.FTZ R180, R5.reuse, R170 ;  /* 0x000000aa05b47220 */ /* 0x040fe20000410000 */
[----:B------:R-:W-:Y:S01]  /*2270*/  FMUL.FTZ R23, R5, R23 ;  /* 0x0000001705177220 */ /* 0x000fe20000410000 */
[----:B------:R-:W-:Y:S01]  /*2280*/  FMUL.FTZ R182, R182, R172 ;  /* 0x000000acb6b67220 */ /* 0x000fe20000410000 */
[----:B------:R-:W-:Y:S01]  /*2290*/  FADD.FTZ R221, R221, R226 ;  /* 0x000000e2dddd7221 */ /* 0x000fe20000010000 */
[----:B------:R-:W-:Y:S01]  /*22a0*/  FFMA.FTZ R222, R22, R226, R222 ;  /* 0x000000e216de7223 */ /* 0x000fe200000100de */
[----:B------:R-:W-:Y:S02]  /*22b0*/  HADD2.F32 R173, -RZ, R173.H1_H1 ;  /* 0x300000adffad7230 */ /* 0x000fe40000004100 */
[C---:B----4-:R-:W-:Y:S01]  /*22c0*/  FADD.FTZ R176, -R9.reuse, R176 ;  /* 0x000000b009b07221 */ /* 0x050fe20000010100 */
        /* <DEDUP_REMOVED lines=13> */
[C---:B------:R-:W-:Y:S01]  /*23a0*/  FADD.FTZ R178, -R9.reuse, R178 ;  /* 0x000000b209b27221 */ /* 0x040fe20000010100 */
        /* <DEDUP_REMOVED lines=36> */
.L_x_9619:
[----:B------:R-:W-:Y:S05]  /*25f0*/  BSYNC B2 ;  /* 0x0000000000027941 */ /* 0x000fea0003800000 */
.L_x_9618:
[----:B------:R-:W-:-:S13]  /*2600*/  LOP3.LUT P5, RZ, R8, 0x2, RZ, 0xc0, !PT ;  /* 0x0000000208ff7812 */ /* 0x000fda00078ac0ff */
        /* <DEDUP_REMOVED lines=18> */
[----:B------:R-:W3:Y:S04]  /*2730*/  LDL R207, [R1+0x68] ;  /* 0x0000680001cf7983 */ /* 0x000ee80000100800 */
[----:B------:R-:W3:Y:S01]  /*2740*/  LDL R206, [R1+0x64] ;  /* 0x0000640001ce7983 */ /* 0x000ee20000100800 */
[----:B0-----:R-:W-:-:S03]  /*2750*/  IMAD.WIDE.U32 R202, R10, 0x8, R202 ;  /* 0x000000080aca7825 */ /* 0x001fc600078e00ca */
[----:B------:R-:W5:Y:S04]  /*2760*/  @P5 LDG.E.128 R28, desc[UR4][R192.64] ;  /* 0x00000004c01c5981 */ /* 0x000f68000c1e1d00 */
[----:B------:R-:W5:Y:S04]  /*2770*/  @P5 LDG.E.128 R24, desc[UR4][R192.64+0x10] ;  /* 0x00001004c0185981 */ /* 0x000f68000c1e1d00 */
[----:B------:R0:W5:Y:S01]  /*2780*/  LDG.E.64 R192, desc[UR4][R202.64] ;  /* 0x00000004cac07981 */ /* 0x000162000c1e1b00 */
[C---:B--2---:R-:W-:Y:S01]  /*2790*/  FADD.FTZ R168, -R9.reuse, R168 ;  /* 0x000000a809a87221 */ /* 0x044fe20000010100 */
[C---:B------:R-:W-:Y:S01]  /*27a0*/  FADD.FTZ R169, -R9.reuse, R169 ;  /* 0x000000a909a97221 */ /* 0x040fe20000010100 */
[C---:B------:R-:W-:Y:S01]  /*27b0*/  FADD.FTZ R170, -R9.reuse, R170 ;  /* 0x000000aa09aa7221 */ /* 0x040fe20000010100 */
[C---:B------:R-:W-:Y:S01]  /*27c0*/  FADD.FTZ R171, -R9.reuse, R171 ;  /* 0x000000ab09ab7221 */ /* 0x040fe20000010100 */
[C---:B----4-:R-:W-:Y:S01]  /*27d0*/  FADD.FTZ R172, -R9.reuse, R172 ;  /* 0x000000ac09ac7221 */ /* 0x050fe20000010100 */
[C---:B------:R-:W-:Y:S01]  /*27e0*/  FADD.FTZ R173, -R9.reuse, R173 ;  /* 0x000000ad09ad7221 */ /* 0x040fe20000010100 */
[C---:B------:R-:W-:Y:S01]  /*27f0*/  FADD.FTZ R174, -R9.reuse, R174 ;  /* 0x000000ae09ae7221 */ /* 0x040fe20000010100 */
[----:B------:R-:W-:-:S02]  /*2800*/  FADD.FTZ R175, -R9, R175 ;  /* 0x000000af09af7221 */ /* 0x000fc40000010100 */
[----:B------:R-:W2:Y:S01]  /*2810*/  LDL R9, [R1+0x60] ;  /* 0x0000600001097983 */ /* 0x000ea20000100800 */
[--C-:B---3--:R-:W-:Y:S02]  /*2820*/  HADD2.F32 R225, -RZ, R176.reuse.H0_H0 ;  /* 0x200000b0ffe17230 */ /* 0x108fe40000004100 */
[----:B------:R-:W-:Y:S01]  /*2830*/  FMUL.FTZ R227, R5, R168 ;  /* 0x000000a805e37220 */ /* 0x000fe20000410000 */
[----:B------:R-:W-:Y:S02]  /*2840*/  HADD2.F32 R176, -RZ, R176.H1_H1 ;  /* 0x300000b0ffb07230 */ /* 0x000fe40000004100 */
[----:B------:R-:W-:Y:S01]  /*2850*/  FADD.FTZ R92, R92, R225 ;  /* 0x000000e15c5c7221 */ /* 0x000fe20000010000 */
[-C--:B------:R-:W-:Y:S01]  /*2860*/  FFMA.FTZ R124, R227, R225.reuse, R124 ;  /* 0x000000e1e37c7223 */ /* 0x080fe2000001007c */
[----:B------:R-:W-:Y:S01]  /*2870*/  FMUL.FTZ R225, R212, R225 ;  /* 0x000000e1d4e17220 */ /* 0x000fe20000410000 */
[--C-:B------:R-:W-:Y:S02]  /*2880*/  HADD2.F32 R204, -RZ, R177.reuse.H0_H0 ;  /* 0x200000b1ffcc7230 */ /* 0x100fe40000004100 */
[C---:B------:R-:W-:Y:S01]  /*2890*/  FMUL.FTZ R201, R5.reuse, R170 ;  /* 0x000000aa05c97220 */ /* 0x040fe20000410000 */
[----:B------:R-:W-:Y:S01]  /*28a0*/  FMUL.FTZ R224, R5, R169 ;  /* 0x000000a905e07220 */ /* 0x000fe20000410000 */
[----:B0-----:R-:W-:Y:S01]  /*28b0*/  FMUL.FTZ R203, R211, R176 ;  /* 0x000000b0d3cb7220 */ /* 0x001fe20000410000 */
        /* <DEDUP_REMOVED lines=46> */
.L_x_9613:
[----:B------:R-:W-:Y:S05]  /*2ba0*/  BSYNC B1 ;  /* 0x0000000000017941 */ /* 0x000fea0003800000 */
.L_x_9605:
        /* <DEDUP_REMOVED lines=20> */
.L_x_9791:
        /* <DEDUP_REMOVED lines=17> */
.L_x_9624:
[----:B------:R-:W-:Y:S05]  /*2e00*/  BSYNC B2 ;  /* 0x0000000000027941 */ /* 0x000fea0003800000 */
.L_x_9623:
[----:B--23--:R-:W0:Y:S01]  /*2e10*/  @!P3 LDC.64 R168, c[0x0][0x2c8] ;  /* 0x0000b200ffa8bb82 */ /* 0x00ce220000000a00 */
        /* <DEDUP_REMOVED lines=15> */
.L_x_9626:
[----:B------:R-:W-:Y:S05]  /*2f10*/  BSYNC B2 ;  /* 0x0000000000027941 */ /* 0x000fea0003800000 */
.L_x_9625:
        /* <DEDUP_REMOVED lines=11> */
[----:B------:R-:W-:-:S05]  /*2fd0*/  @P6 HADD2.F32 R174, -RZ, R152.H0_H0 ;  /* 0x20000098ffae6230 */ /* 0x000fca0000004100 */
[----:B------:R-:W-:-:S04]  /*2fe0*/  @P6 FMUL.FTZ R173, R172, R174 ;  /* 0x000000aeacad6220 */ /* 0x000fc80000410000 */
[----:B------:R-:W-:Y:S01]  /*2ff0*/  FADD.FTZ R84, R84, R173 ;  /* 0x000000ad54547221 */ /* 0x000fe20000010000 */
[----:B------:R-:W-:-:S06]  /*3000*/  HFMA2.MMA R173, -RZ, RZ, 0, 0 ;  /* 0x00000000ffad7435 */ /* 0x000fcc00000001ff */
[----:B--2---:R-:W-:-:S05]  /*3010*/  @P6 FMUL.FTZ R173, R175, R172 ;  /* 0x000000acafad6220 */ /* 0x004fca0000410000 */
[----:B------:R-:W-:-:S04]  /*3020*/  F2FP.F16.F32.PACK_AB R173, RZ, R173 ;  /* 0x000000adffad723e */ /* 0x000fc800000000ff */
[----:B------:R-:W-:-:S07]  /*3030*/  PRMT R160, R173, 0x7610, R160 ;  /* 0x00007610ada07816 */ /* 0x000fce00000000a0 */
.L_x_9628:
[----:B------:R-:W-:Y:S05]  /*3040*/  BSYNC B2 ;  /* 0x0000000000027941 */ /* 0x000fea0003800000 */
.L_x_9627:
        /* <DEDUP_REMOVED lines=13> */
.L_x_9630:
[----:B------:R-:W-:Y:S05]  /*3120*/  BSYNC B2 ;  /* 0x0000000000027941 */ /* 0x000fea0003800000 */
.L_x_9629:
        /* <DEDUP_REMOVED lines=8> */
[----:B------:R-:W-:-:S05]  /*31b0*/  @P6 HADD2.F32 R174, -RZ, R152.H1_H1 ;  /* 0x30000098ffae6230 */ /* 0x000fca0000004100 */
[----:B------:R-:W-:-:S04]  /*31c0*/  @P6 FMUL.FTZ R173, R172, R174 ;  /* 0x000000aeacad6220 */ /* 0x000fc80000410000 */
[----:B------:R-:W-:Y:S01]  /*31d0*/  FADD.FTZ R85, R85, R173 ;  /* 0x000000ad55557221 */ /* 0x000fe20000010000 */
[----:B------:R-:W-:-:S06]  /*31e0*/  HFMA2.MMA R173, -RZ, RZ, 0, 0 ;  /* 0x00000000ffad7435 */ /* 0x000fcc00000001ff */
[----:B--2---:R-:W-:-:S05]  /*31f0*/  @P6 FMUL.FTZ R173, R175, R172 ;  /* 0x000000acafad6220 */ /* 0x004fca0000410000 */
[----:B------:R-:W-:-:S04]  /*3200*/  F2FP.F16.F32.PACK_AB R173, RZ, R173 ;  /* 0x000000adffad723e */ /* 0x000fc800000000ff */
[----:B------:R-:W-:-:S07]  /*3210*/  PRMT R160, R160, 0x5410, R173 ;  /* 0x00005410a0a07816 */ /* 0x000fce00000000ad */
.L_x_9632:
[----:B------:R-:W-:Y:S05]  /*3220*/  BSYNC B2 ;  /* 0x0000000000027941 */ /* 0x000fea0003800000 */
.L_x_9631:
        /* <DEDUP_REMOVED lines=13> */
.L_x_9634:
[----:B------:R-:W-:Y:S05]  /*3300*/  BSYNC B2 ;  /* 0x0000000000027941 */ /* 0x000fea0003800000 */
.L_x_9633:
        /* <DEDUP_REMOVED lines=15> */
.L_x_9636:
[----:B------:R-:W-:Y:S05]  /*3400*/  BSYNC B2 ;  /* 0x0000000000027941 */ /* 0x000fea0003800000 */
.L_x_9635:
        /* <DEDUP_REMOVED lines=13> */
.L_x_9638:
[----:B------:R-:W-:Y:S05]  /*34e0*/  BSYNC B2 ;  /* 0x0000000000027941 */ /* 0x000fea0003800000 */
.L_x_9637:
        /* <DEDUP_REMOVED lines=15> */
.L_x_9640:
[----:B------:R-:W-:Y:S05]  /*35e0*/  BSYNC B2 ;  /* 0x0000000000027941 */ /* 0x000fea0003800000 */
.L_x_9639:
        /* <DEDUP_REMOVED lines=13> */
.L_x_9642:
[----:B------:R-:W-:Y:S05]  /*36c0*/  BSYNC B2 ;  /* 0x0000000000027941 */ /* 0x000fea0003800000 */
.L_x_9641:
        /* <DEDUP_REMOVED lines=15> */
.L_x_9644:
[----:B------:R-:W-:Y:S05]  /*37c0*/  BSYNC B2 ;  /* 0x0000000000027941 */ /* 0x000fea0003800000 */
.L_x_9643:
        /* <DEDUP_REMOVED lines=13> */
.L_x_9646:
[----:B------:R-:W-:Y:S05]  /*38a0*/  BSYNC B2 ;  /* 0x0000000000027941 */ /* 0x000fea0003800000 */
.L_x_9645:
        /* <DEDUP_REMOVED lines=15> */
.L_x_9648:
[----:B------:R-:W-:Y:S05]  /*39a0*/  BSYNC B2 ;  /* 0x0000000000027941 */ /* 0x000fea0003800000 */
.L_x_9647:
        /* <DEDUP_REMOVED lines=13> */
.L_x_9650:
[----:B------:R-:W-:Y:S05]  /*3a80*/  BSYNC B2 ;  /* 0x0000000000027941 */ /* 0x000fea0003800000 */
.L_x_9649:
        /* <DEDUP_REMOVED lines=15> */
.L_x_9652:
[----:B------:R-:W-:Y:S05]  /*3b80*/  BSYNC B2 ;  /* 0x0000000000027941 */ /* 0x000fea0003800000 */
.L_x_9651:
        /* <DEDUP_REMOVED lines=16> */
.L_x_9654:
[----:B------:R-:W-:Y:S05]  /*3c90*/  BSYNC B2 ;  /* 0x0000000000027941 */ /* 0x000fea0003800000 */
.L_x_9653:
        /* <DEDUP_REMOVED lines=15> */
.L_x_9656:
[----:B------:R-:W-:Y:S05]  /*3d90*/  BSYNC B2 ;  /* 0x0000000000027941 */ /* 0x000fea0003800000 */
.L_x_9655:
        /* <DEDUP_REMOVED lines=11> */
.L_x_9622:
[----:B------:R-:W-:Y:S05]  /*3e50*/  BSYNC B1 ;  /* 0x0000000000017941 */ /* 0x000fea0003800000 */
.L_x_9621:
[----:B------:R-:W-:Y:S04]  /*3e60*/  BSSY B1, `(.L_x_9657) ;  /* 0x000010c000017945 */ /* 0x000fe80003800000 */
[----:B------:R-:W-:Y:S05]  /*3e70*/  @!P1 BRA `(.L_x_9658) ;  /* 0x0000001000289947 */ /* 0x000fea0003800000 */
[----:B------:R-:W-:Y:S04]  /*3e80*/  BSSY B2, `(.L_x_9659) ;  /* 0x0000005000027945 */ /* 0x000fe80003800000 */
[----:B------:R-:W-:Y:S05]  /*3e90*/  @!P4 BRA `(.L_x_9660) ;  /* 0x00000000000cc947 */ /* 0x000fea0003800000 */
[----:B------:R-:W1:Y:S02]  /*3ea0*/  LDC.64 R152, c[0x0][0x220] ;  /* 0x00008800ff987b82 */ /* 0x000e640000000a00 */
[----:B-1----:R-:W-:-:S06]  /*3eb0*/  IMAD.WIDE.U32 R152, R9, 0x10, R152 ;  /* 0x0000001009987825 */ /* 0x002fcc00078e0098 */
[----:B------:R-:W5:Y:S02]  /*3ec0*/  LDG.E.128 R152, desc[UR4][R152.64] ;  /* 0x0000000498987981 */ /* 0x000f64000c1e1d00 */
.L_x_9660:
[----:B------:R-:W-:Y:S05]  /*3ed0*/  BSYNC B2 ;  /* 0x0000000000027941 */ /* 0x000fea0003800000 */
.L_x_9659:
        /* <DEDUP_REMOVED lines=16> */
.L_x_9662:
[----:B------:R-:W-:Y:S05]  /*3fe0*/  BSYNC B2 ;  /* 0x0000000000027941 */ /* 0x000fea0003800000 */
.L_x_9661:
        /* <DEDUP_REMOVED lines=18> */
.L_x_9664:
[----:B------:R-:W-:Y:S05]  /*4110*/  BSYNC B2 ;  /* 0x0000000000027941 */ /* 0x000fea0003800000 */
.L_x_9663:
        /* <DEDUP_REMOVED lines=13> */
.L_x_9666:
[----:B------:R-:W-:Y:S05]  /*41f0*/  BSYNC B2 ;  /* 0x0000000000027941 */ /* 0x000fea0003800000 */
.L_x_9665:
        /* <DEDUP_REMOVED lines=15> */
.L_x_9668:
[----:B------:R-:W-:Y:S05]  /*42f0*/  BSYNC B2 ;  /* 0x0000000000027941 */ /* 0x000fea0003800000 */
.L_x_9667:
        /* <DEDUP_REMOVED lines=13> */
.L_x_9670:
[----:B------:R-:W-:Y:S05]  /*43d0*/  BSYNC B2 ;  /* 0x0000000000027941 */ /* 0x000fea0003800000 */
.L_x_9669:
        /* <DEDUP_REMOVED lines=15> */
.L_x_9672:
[----:B------:R-:W-:Y:S05]  /*44d0*/  BSYNC B2 ;  /* 0x0000000000027941 */ /* 0x000fea0003800000 */
.L_x_9671:
        /* <DEDUP_REMOVED lines=13> */
.L_x_9674:
[----:B------:R-:W-:Y:S05]  /*45b0*/  BSYNC B2 ;  /* 0x0000000000027941 */ /* 0x000fea0003800000 */
.L_x_9673:
        /* <DEDUP_REMOVED lines=15> */
.L_x_9676:
[----:B------:R-:W-:Y:S05]  /*46b0*/  BSYNC B2 ;  /* 0x0000000000027941 */ /* 0x000fea0003800000 */
.L_x_9675:
        /* <DEDUP_REMOVED lines=13> */
.L_x_9678:
[----:B------:R-:W-:Y:S05]  /*4790*/  BSYNC B2 ;  /* 0x0000000000027941 */ /* 0x000fea0003800000 */
.L_x_9677:
        /* <DEDUP_REMOVED lines=15> */
.L_x_9680:
[----:B------:R-:W-:Y:S05]  /*4890*/  BSYNC B2 ;  /* 0x0000000000027941 */ /* 0x000fea0003800000 */
.L_x_9679:
        /* <DEDUP_REMOVED lines=13> */
.L_x_9682:
[----:B------:R-:W-:Y:S05]  /*4970*/  BSYNC B2 ;  /* 0x0000000000027941 */ /* 0x000fea0003800000 */
.L_x_9681:
        /* <DEDUP_REMOVED lines=15> */
.L_x_9684:
[----:B------:R-:W-:Y:S05]  /*4a70*/  BSYNC B2 ;  /* 0x0000000000027941 */ /* 0x000fea0003800000 */
.L_x_9683:
        /* <DEDUP_REMOVED lines=13> */
.L_x_9686:
[----:B------:R-:W-:Y:S05]  /*4b50*/  BSYNC B2 ;  /* 0x0000000000027941 */ /* 0x000fea0003800000 */
.L_x_9685:
        /* <DEDUP_REMOVED lines=15> */
.L_x_9688:
[----:B------:R-:W-:Y:S05]  /*4c50*/  BSYNC B2 ;  /* 0x0000000000027941 */ /* 0x000fea0003800000 */
.L_x_9687:
        /* <DEDUP_REMOVED lines=16> */
.L_x_9690:
[----:B------:R-:W-:Y:S05]  /*4d60*/  BSYNC B2 ;  /* 0x0000000000027941 */ /* 0x000fea0003800000 */
.L_x_9689:
        /* <DEDUP_REMOVED lines=15> */
.L_x_9692:
[----:B------:R-:W-:Y:S05]  /*4e60*/  BSYNC B2 ;  /* 0x0000000000027941 */ /* 0x000fea0003800000 */
.L_x_9691:
        /* <DEDUP_REMOVED lines=11> */
.L_x_9658:
[----:B------:R-:W-:Y:S05]  /*4f20*/  BSYNC B1 ;  /* 0x0000000000017941 */ /* 0x000fea0003800000 */
.L_x_9657:
[----:B------:R-:W-:Y:S04]  /*4f30*/  BSSY B1, `(.L_x_9693) ;  /* 0x000010c000017945 */ /* 0x000fe80003800000 */
[----:B------:R-:W-:Y:S05]  /*4f40*/  @!P2 BRA `(.L_x_9694) ;  /* 0x000000100028a947 */ /* 0x000fea0003800000 */
[----:B------:R-:W-:Y:S04]  /*4f50*/  BSSY B2, `(.L_x_9695) ;  /* 0x0000005000027945 */ /* 0x000fe80003800000 */
[----:B------:R-:W-:Y:S05]  /*4f60*/  @!P4 BRA `(.L_x_9696) ;  /* 0x00000000000cc947 */ /* 0x000fea0003800000 */
[----:B------:R-:W0:Y:S02]  /*4f70*/  LDC.64 R152, c[0x0][0x220] ;  /* 0x00008800ff987b82 */ /* 0x000e240000000a00 */
[----:B0-----:R-:W-:-:S06]  /*4f80*/  IMAD.WIDE.U32 R152, R9, 0x10, R152 ;  /* 0x0000001009987825 */ /* 0x001fcc00078e0098 */
[----:B------:R-:W5:Y:S02]  /*4f90*/  LDG.E.128 R152, desc[UR4][R152.64] ;  /* 0x0000000498987981 */ /* 0x000f64000c1e1d00 */
.L_x_9696:
[----:B------:R-:W-:Y:S05]  /*4fa0*/  BSYNC B2 ;  /* 0x0000000000027941 */ /* 0x000fea0003800000 */
.L_x_9695:
[----:B0123--:R-:W0:Y:S01]  /*4fb0*/  @!P3 LDC.64 R168, c[0x0][0x2c8] ;  /* 0x0000b200ffa8bb82 */ /* 0x00fe220000000a00 */
        /* <DEDUP_REMOVED lines=15> */
.L_x_9698:
[----:B------:R-:W-:Y:S05]  /*50b0*/  BSYNC B2 ;  /* 0x0000000000027941 */ /* 0x000fea0003800000 */
.L_x_9697:
        /* <DEDUP_REMOVED lines=18> */
.L_x_9700:
[----:B------:R-:W-:Y:S05]  /*51e0*/  BSYNC B2 ;  /* 0x0000000000027941 */ /* 0x000fea0003800000 */
.L_x_9699:
        /* <DEDUP_REMOVED lines=13> */
.L_x_9702:
[----:B------:R-:W-:Y:S05]  /*52c0*/  BSYNC B2 ;  /* 0x0000000000027941 */ /* 0x000fea0003800000 */
.L_x_9701:
        /* <DEDUP_REMOVED lines=15> */
.L_x_9704:
[----:B------:R-:W-:Y:S05]  /*53c0*/  BSYNC B2 ;  /* 0x0000000000027941 */ /* 0x000fea0003800000 */
.L_x_9703:
        /* <DEDUP_REMOVED lines=13> */
.L_x_9706:
[----:B------:R-:W-:Y:S05]  /*54a0*/  BSYNC B2 ;  /* 0x0000000000027941 */ /* 0x000fea0003800000 */
.L_x_9705:
        /* <DEDUP_REMOVED lines=15> */
.L_x_9708:
[----:B------:R-:W-:Y:S05]  /*55a0*/  BSYNC B2 ;  /* 0x0000000000027941 */ /* 0x000fea0003800000 */
.L_x_9707:
        /* <DEDUP_REMOVED lines=13> */
.L_x_9710:
[----:B------:R-:W-:Y:S05]  /*5680*/  BSYNC B2 ;  /* 0x0000000000027941 */ /* 0x000fea0003800000 */
.L_x_9709:
        /* <DEDUP_REMOVED lines=15> */
.L_x_9712:
[----:B------:R-:W-:Y:S05]  /*5780*/  BSYNC B2 ;  /* 0x0000000000027941 */ /* 0x000fea0003800000 */
.L_x_9711:
        /* <DEDUP_REMOVED lines=13> */
.L_x_9714:
[----:B------:R-:W-:Y:S05]  /*5860*/  BSYNC B2 ;  /* 0x0000000000027941 */ /* 0x000fea0003800000 */
.L_x_9713:
        /* <DEDUP_REMOVED lines=15> */
.L_x_9716:
[----:B------:R-:W-:Y:S05]  /*5960*/  BSYNC B2 ;  /* 0x0000000000027941 */ /* 0x000fea0003800000 */
.L_x_9715:
        /* <DEDUP_REMOVED lines=13> */
.L_x_9718:
[----:B------:R-:W-:Y:S05]  /*5a40*/  BSYNC B2 ;  /* 0x0000000000027941 */ /* 0x000fea0003800000 */
.L_x_9717:
        /* <DEDUP_REMOVED lines=15> */
.L_x_9720:
[----:B------:R-:W-:Y:S05]  /*5b40*/  BSYNC B2 ;  /* 0x0000000000027941 */ /* 0x000fea0003800000 */
.L_x_9719:
        /* <DEDUP_REMOVED lines=13> */
.L_x_9722:
[----:B------:R-:W-:Y:S05]  /*5c20*/  BSYNC B2 ;  /* 0x0000000000027941 */ /* 0x000fea0003800000 */
.L_x_9721:
        /* <DEDUP_REMOVED lines=15> */
.L_x_9724:
[----:B------:R-:W-:Y:S05]  /*5d20*/  BSYNC B2 ;  /* 0x0000000000027941 */ /* 0x000fea0003800000 */
.L_x_9723:
        /* <DEDUP_REMOVED lines=16> */
.L_x_9726:
[----:B------:R-:W-:Y:S05]  /*5e30*/  BSYNC B2 ;  /* 0x0000000000027941 */ /* 0x000fea0003800000 */
.L_x_9725:
[----:B------:R-:W-:Y:S01]  /*5e40*/  BSSY B2, `(.L_x_9727) ;  /* 0x000000f000027945 */ /* 0x000fe20003800000 */
[----:B------:R-:W-:-:S03]  /*5e50*/  SEL R167, R172, R167, P5 ;  /* 0x000000a7aca77207 */ /* 0x000fc60002800000 */
[----:B------:R-:W-:Y:S05]  /*5e60*/  @!P4 BRA `(.L_x_9728) ;  /* 0x000000000030c947 */ /* 0x000fea0003800000 */
[----:B------:R-:W2:Y:S01]  /*5e70*/  LDL R173, [R1] ;  /* 0x0000000001ad7983 */ /* 0x000ea20000100800 */
        /* <DEDUP_REMOVED lines=11> */
.L_x_9728:
[----:B------:R-:W-:Y:S05]  /*5f30*/  BSYNC B2 ;  /* 0x0000000000027941 */ /* 0x000fea0003800000 */
.L_x_9727:
        /* <DEDUP_REMOVED lines=11> */
.L_x_9694:
[----:B------:R-:W-:Y:S05]  /*5ff0*/  BSYNC B1 ;  /* 0x0000000000017941 */ /* 0x000fea0003800000 */
.L_x_9693:
        /* <DEDUP_REMOVED lines=8> */
.L_x_9732:
[----:B------:R-:W-:Y:S05]  /*6080*/  BSYNC B2 ;  /* 0x0000000000027941 */ /* 0x000fea0003800000 */
.L_x_9731:
        /* <DEDUP_REMOVED lines=16> */
.L_x_9734:
[----:B------:R-:W-:Y:S05]  /*6190*/  BSYNC B2 ;  /* 0x0000000000027941 */ /* 0x000fea0003800000 */
.L_x_9733:
        /* <DEDUP_REMOVED lines=14> */
[----:B------:R-:W-:-:S05]  /*6280*/  @P5 FMUL.FTZ R173, R252, R172 ;  /* 0x000000acfcad5220 */ /* 0x000fca0000410000 */
[----:B------:R-:W-:-:S04]  /*6290*/  F2FP.F16.F32.PACK_AB R173, RZ, R173 ;  /* 0x000000adffad723e */ /* 0x000fc800000000ff */
[----:B------:R-:W-:-:S07]  /*62a0*/  PRMT R160, R173, 0x7610, R160 ;  /* 0x00007610ada07816 */ /* 0x000fce00000000a0 */
.L_x_9736:
[----:B------:R-:W-:Y:S05]  /*62b0*/  BSYNC B2 ;  /* 0x0000000000027941 */ /* 0x000fea0003800000 */
.L_x_9735:
        /* <DEDUP_REMOVED lines=13> */
.L_x_9738:
[----:B------:R-:W-:Y:S05]  /*6390*/  BSYNC B2 ;  /* 0x0000000000027941 */ /* 0x000fea0003800000 */
.L_x_9737:
[----:B------:R-:W-:Y:S01]  /*63a0*/  BSSY B2, `(.L_x_9739) ;  /* 0x000000e000027945 */ /* 0x000fe20003800000 */
[----:B------:R-:W-:-:S03]  /*63b0*/  SEL R157, R172, R157, P6 ;  /* 0x0000009dac9d7207 */ /* 0x000fc60003000000 */
[----:B------:R-:W-:Y:S05]  /*63c0*/  @!P4 BRA `(.L_x_9740) ;  /* 0x00000000002cc947 */ /* 0x000fea0003800000 */
        /* <DEDUP_REMOVED lines=11> */
.L_x_9740:
[----:B------:R-:W-:Y:S05]  /*6480*/  BSYNC B2 ;  /* 0x0000000000027941 */ /* 0x000fea0003800000 */
.L_x_9739:
        /* <DEDUP_REMOVED lines=13> */
.L_x_9742:
[----:B------:R-:W-:Y:S05]  /*6560*/  BSYNC B2 ;  /* 0x0000000000027941 */ /* 0x000fea0003800000 */
.L_x_9741:
[----:B------:R-:W-:Y:S01]  /*6570*/  BSSY B2, `(.L_x_9743) ;  /* 0x000000e000027945 */ /* 0x000fe20003800000 */
[----:B------:R-:W-:-:S03]  /*6580*/  SEL R158, R172, R158, P6 ;  /* 0x0000009eac9e7207 */ /* 0x000fc60003000000 */
[----:B------:R-:W-:Y:S05]  /*6590*/  @!P4 BRA `(.L_x_9744) ;  /* 0x00000000002cc947 */ /* 0x000fea0003800000 */
        /* <DEDUP_REMOVED lines=11> */
.L_x_9744:
[----:B------:R-:W-:Y:S05]  /*6650*/  BSYNC B2 ;  /* 0x0000000000027941 */ /* 0x000fea0003800000 */
.L_x_9743:
        /* <DEDUP_REMOVED lines=13> */
.L_x_9746:
[----:B------:R-:W-:Y:S05]  /*6730*/  BSYNC B2 ;  /* 0x0000000000027941 */ /* 0x000fea0003800000 */
.L_x_9745:
        /* <DEDUP_REMOVED lines=14> */
.L_x_9748:
[----:B------:R-:W-:Y:S05]  /*6820*/  BSYNC B2 ;  /* 0x0000000000027941 */ /* 0x000fea0003800000 */
.L_x_9747:
        /* <DEDUP_REMOVED lines=13> */
.L_x_9750:
[----:B------:R-:W-:Y:S05]  /*6900*/  BSYNC B2 ;  /* 0x0000000000027941 */ /* 0x000fea0003800000 */
.L_x_9749:
        /* <DEDUP_REMOVED lines=14> */
.L_x_9752:
[----:B------:R-:W-:Y:S05]  /*69f0*/  BSYNC B2 ;  /* 0x0000000000027941 */ /* 0x000fea0003800000 */
.L_x_9751:
        /* <DEDUP_REMOVED lines=13> */
.L_x_9754:
[----:B------:R-:W-:Y:S05]  /*6ad0*/  BSYNC B2 ;  /* 0x0000000000027941 */ /* 0x000fea0003800000 */
.L_x_9753:
        /* <DEDUP_REMOVED lines=14> */
.L_x_9756:
[----:B------:R-:W-:Y:S05]  /*6bc0*/  BSYNC B2 ;  /* 0x0000000000027941 */ /* 0x000fea0003800000 */
.L_x_9755:
        /* <DEDUP_REMOVED lines=13> */
.L_x_9758:
[----:B------:R-:W-:Y:S05]  /*6ca0*/  BSYNC B2 ;  /* 0x0000000000027941 */ /* 0x000fea0003800000 */
.L_x_9757:
        /* <DEDUP_REMOVED lines=14> */
.L_x_9760:
[----:B------:R-:W-:Y:S05]  /*6d90*/  BSYNC B2 ;  /* 0x0000000000027941 */ /* 0x000fea0003800000 */
.L_x_9759:
        /* <DEDUP_REMOVED lines=13> */
.L_x_9762:
[----:B------:R-:W-:Y:S05]  /*6e70*/  BSYNC B2 ;  /* 0x0000000000027941 */ /* 0x000fea0003800000 */
.L_x_9761:
        /* <DEDUP_REMOVED lines=22> */
.L_x_9764:
[----:B------:R-:W-:Y:S05]  /*6fe0*/  BSYNC B2 ;  /* 0x0000000000027941 */ /* 0x000fea0003800000 */
.L_x_9763:
[----:B------:R0:W-:Y:S02]  /*6ff0*/  @P4 STG.E.128 desc[UR4][R6.64], R160 ;  /* 0x000000a006004986 */ /* 0x0001e4000c101d04 */
.L_x_9730:
[----:B------:R-:W-:Y:S05]  /*7000*/  BSYNC B1 ;  /* 0x0000000000017941 */ /* 0x000fea0003800000 */
.L_x_9729:
[----:B0-----:R-:W0:Y:S02]  /*7010*/  LDC.64 R6, c[0x0][0x210] ;  /* 0x00008400ff067b82 */ /* 0x001e240000000a00 */
[----:B0-----:R-:W-:-:S04]  /*7020*/  LEA R4, R6, R4, 0x2 ;  /* 0x0000000406047211 */ /* 0x001fc800078e10ff */
[----:B------:R-:W-:-:S13]  /*7030*/  ISETP.GE.AND P3, PT, R4, R7, PT ;  /* 0x000000070400720c */ /* 0x000fda0003f66270 */
[----:B------:R-:W-:Y:S05]  /*7040*/  @!P3 BRA `(.L_x_9765) ;  /* 0xffffff9c0078b947 */ /* 0x000fea000383ffff */
.L_x_9604:
[----:B------:R-:W-:Y:S05]  /*7050*/  BSYNC B0 ;  /* 0x0000000000007941 */ /* 0x000fea0003800000 */
.L_x_9603:
[----:B-123--:R-:W0:Y:S01]  /*7060*/  S2R R168, SR_TID.X ;  /* 0x0000000000a87919 */ /* 0x00ee220000002100 */
[----:B------:R-:W-:Y:S01]  /*7070*/  MOV R0, 0x400 ;  /* 0x0000040000007802 */ /* 0x000fe20000000f00 */
[----:B------:R-:W-:Y:S05]  /*7080*/  WARPSYNC.ALL ;  /* 0x0000000000007948 */ /* 0x000fea0003800000 */
[----:B-----5:R-:W1:Y:S01]  /*7090*/  S2R R5, SR_CgaCtaId ;  /* 0x0000000000057919 */ /* 0x020e620000008800 */
        /* <DEDUP_REMOVED lines=115> */
[----:B------:R-:W-:Y:S02]  /*77d0*/  IADD3.X R57, RZ, RZ, RZ, P0, !PT ;  /* 0x000000ffff397210 */ /* 0x000fe400007fe4ff */
[----:B------:R-:W-:Y:S02]  /*77e0*/  ISETP.GE.U32.AND P5, PT, R60, 0x180, PT ;  /* 0x000001803c00780c */ /* 0x000fe40003fa6070 */
[C---:B------:R-:W-:Y:S02]  /*77f0*/  SHF.L.U64.HI R57, R56.reuse, 0x2, R57 ;  /* 0x0000000238397819 */ /* 0x040fe40000010239 */
[----:B------:R-:W-:Y:S01]  /*7800*/  SHF.L.U32 R56, R56, 0x2, RZ ;  /* 0x0000000238387819 */ /* 0x000fe200000006ff */
[----:B------:R-:W0:Y:S03]  /*7810*/  LDS R88, [R0] ;  /* 0x0000000000587984 */ /* 0x000e260000000800 */
[C---:B------:R-:W-:Y:S01]  /*7820*/  IADD3 R61, P0, R56.reuse, UR12, RZ ;  /* 0x0000000c383d7c10 */ /* 0x040fe2000ff1e0ff */
[----:B------:R-:W1:Y:S01]  /*7830*/  LDS R85, [R0+0x1000] ;  /* 0x0010000000557984 */ /* 0x000e620000000800 */
[----:B------:R-:W-:-:S02]  /*7840*/  IADD3 R58, P1, R56, UR14, RZ ;  /* 0x0000000e383a7c10 */ /* 0x000fc4000ff3e0ff */
[C---:B------:R-:W-:Y:S01]  /*7850*/  IADD3.X R62, R57.reuse, UR13, RZ, P0, !PT ;  /* 0x0000000d393e7c10 */ /* 0x040fe200087fe4ff */
[----:B------:R-:W2:Y:S01]  /*7860*/  LDS R80, [R0+0x2000] ;  /* 0x0020000000507984 */ /* 0x000ea20000000800 */
[----:B------:R-:W-:Y:S01]  /*7870*/  LOP3.LUT P0, RZ, R60, 0xffffff80, RZ, 0xc0, !PT ;  /* 0xffffff803cff7812 */ /* 0x000fe2000780c0ff */
[----:B------:R-:W-:Y:S01]  /*7880*/  ULDC.64 UR12, c[0x0][0x2f0] ;  /* 0x0000bc00000c7ab9 */ /* 0x000fe20000000a00 */
[----:B------:R-:W-:Y:S01]  /*7890*/  IADD3.X R59, R57, UR15, RZ, P1, !PT ;  /* 0x0000000f393b7c10 */ /* 0x000fe20008ffe4ff */
[----:B------:R-:W3:Y:S01]  /*78a0*/  LDS R77, [R0+0x3000] ;  /* 0x00300000004d7984 */ /* 0x000ee20000000800 */
[----:B------:R-:W-:-:S04]  /*78b0*/  IADD3 R56, P1, R56, UR12, RZ ;  /* 0x0000000c38387c10 */ /* 0x000fc8000ff3e0ff */
        /* <DEDUP_REMOVED lines=21> */
.L_x_9767:
[----:B------:R-:W-:Y:S05]  /*7a10*/  BSYNC B0 ;  /* 0x0000000000007941 */ /* 0x000fea0003800000 */
.L_x_9766:
        /* <DEDUP_REMOVED lines=129> */
.L_x_9769:
[----:B------:R-:W-:Y:S05]  /*8230*/  BSYNC B0 ;  /* 0x0000000000007941 */ /* 0x000fea0003800000 */
.L_x_9768:
        /* <DEDUP_REMOVED lines=18> */
.L_x_9771:
[----:B------:R-:W-:Y:S05]  /*8360*/  BSYNC B0 ;  /* 0x0000000000007941 */ /* 0x000fea0003800000 */
.L_x_9770:
        /* <DEDUP_REMOVED lines=18> */
.L_x_9773:
[----:B------:R-:W-:Y:S05]  /*8490*/  BSYNC B0 ;  /* 0x0000000000007941 */ /* 0x000fea0003800000 */
.L_x_9772:
        /* <DEDUP_REMOVED lines=18> */
.L_x_9775:
[----:B------:R-:W-:Y:S05]  /*85c0*/  BSYNC B0 ;  /* 0x0000000000007941 */ /* 0x000fea0003800000 */
.L_x_9774:
        /* <DEDUP_REMOVED lines=18> */
.L_x_9777:
[----:B------:R-:W-:Y:S05]  /*86f0*/  BSYNC B0 ;  /* 0x0000000000007941 */ /* 0x000fea0003800000 */
.L_x_9776:
        /* <DEDUP_REMOVED lines=18> */
.L_x_9779:
[----:B------:R-:W-:Y:S05]  /*8820*/  BSYNC B0 ;  /* 0x0000000000007941 */ /* 0x000fea0003800000 */
.L_x_9778:
        /* <DEDUP_REMOVED lines=11> */
.L_x_9620:
[----:B-123--:R-:W-:Y:S01]  /*88e0*/  HFMA2.MMA R168, -RZ, RZ, 0, 5.9604644775390625e-08 ;  /* 0x00000001ffa87435 */ /* 0x00efe200000001ff */
[----:B------:R-:W-:Y:S01]  /*88f0*/  BSSY B1, `(.L_x_9780) ;  /* 0x0000007000017945 */ /* 0x000fe20003800000 */
[----:B------:R-:W-:Y:S02]  /*8900*/  MOV R169, R221 ;  /* 0x000000dd00a97202 */ /* 0x000fe40000000f00 */
[----:B------:R-:W-:Y:S02]  /*8910*/  MOV R10, 0x1f ;  /* 0x0000001f000a7802 */ /* 0x000fe40000000f00 */
[----:B------:R-:W-:-:S07]  /*8920*/  MOV R9, 0xffffffff ;  /* 0xffffffff00097802 */ /* 0x000fce0000000f00 */
[----:B-----5:R-:W-:Y:S05]  /*8930*/  WARPSYNC.COLLECTIVE R9, `(.L_x_9781) ;  /* 0x0000000009087348 */ /* 0x020fea0003c00000 */
[----:B------:R0:W1:Y:S02]  /*8940*/  SHFL.BFLY P5, R170, R169, R168, R10 ;  /* 0x0c0000a8a9aa7389 */ /* 0x00006400000a000a */
[----:B01---5:R-:W-:Y:S01]  /*8950*/  ENDCOLLECTIVE ;  /* 0x000000000000791b */ /* 0x023fe20003800000 */
.L_x_9781:
[----:B------:R-:W-:Y:S05]  /*8960*/  BSYNC B1 ;  /* 0x0000000000017941 */ /* 0x000fea0003800000 */
.L_x_9780:
        /* <DEDUP_REMOVED lines=8> */
.L_x_9782:
[----:B------:R-:W-:Y:S01]  /*89f0*/  HFMA2.MMA R168, -RZ, RZ, 0, 1.1920928955078125e-07 ;  /* 0x00000002ffa87435 */ /* 0x000fe200000001ff */
[----:B------:R-:W-:Y:S01]  /*8a00*/  MOV R169, R221 ;  /* 0x000000dd00a97202 */ /* 0x000fe20000000f00 */
[----:B------:R-:W-:-:S09]  /*8a10*/  FADD.FTZ R222, R170, R222 ;  /* 0x000000deaade7221 */ /* 0x000fd20000010000 */
[----:B------:R-:W-:Y:S05]  /*8a20*/  WARPSYNC.COLLECTIVE R9, `(.L_x_9783) ;  /* 0x0000000009087348 */ /* 0x000fea0003c00000 */
[----:B------:R0:W1:Y:S02]  /*8a30*/  SHFL.BFLY P5, R170, R169, R168, R10 ;  /* 0x0c0000a8a9aa7389 */ /* 0x00006400000a000a */
[----:B01----:R-:W-:Y:S01]  /*8a40*/  ENDCOLLECTIVE ;  /* 0x000000000000791b */ /* 0x003fe20003800000 */
.L_x_9783:
[----:B------:R-:W-:Y:S01]  /*8a50*/  MOV R169, R222 ;  /* 0x000000de00a97202 */ /* 0x000fe20000000f00 */
[----:B------:R-:W-:-:S07]  /*8a60*/  FADD.FTZ R221, R221, R170 ;  /* 0x000000aadddd7221 */ /* 0x000fce0000010000 */
[----:B------:R-:W-:Y:S05]  /*8a70*/  WARPSYNC.COLLECTIVE R9, `(.L_x_9784) ;  /* 0x0000000009087348 */ /* 0x000fea0003c00000 */
[----:B------:R0:W1:Y:S02]  /*8a80*/  SHFL.BFLY P5, R170, R169, R168, R10 ;  /* 0x0c0000a8a9aa7389 */ /* 0x00006400000a000a */
[----:B01----:R-:W-:Y:S01]  /*8a90*/  ENDCOLLECTIVE ;  /* 0x000000000000791b */ /* 0x003fe20003800000 */
.L_x_9784:
[----:B------:R-:W-:Y:S01]  /*8aa0*/  HFMA2.MMA R168, -RZ, RZ, 0, 2.384185791015625e-07 ;  /* 0x00000004ffa87435 */ /* 0x000fe200000001ff */
[----:B------:R-:W-:Y:S01]  /*8ab0*/  MOV R169, R221 ;  /* 0x000000dd00a97202 */ /* 0x000fe20000000f00 */
[----:B------:R-:W-:-:S09]  /*8ac0*/  FADD.FTZ R222, R222, R170 ;  /* 0x000000aadede7221 */ /* 0x000fd20000010000 */
[----:B------:R-:W-:Y:S05]  /*8ad0*/  WARPSYNC.COLLECTIVE R9, `(.L_x_9785) ;  /* 0x0000000009087348 */ /* 0x000fea0003c00000 */
[----:B------:R0:W1:Y:S02]  /*8ae0*/  SHFL.BFLY P5, R170, R169, R168, R10 ;  /* 0x0c0000a8a9aa7389 */ /* 0x00006400000a000a */
[----:B01----:R-:W-:Y:S01]  /*8af0*/  ENDCOLLECTIVE ;  /* 0x000000000000791b */ /* 0x003fe20003800000 */
.L_x_9785:
[----:B------:R-:W-:Y:S01]  /*8b00*/  MOV R169, R222 ;  /* 0x000000de00a97202 */ /* 0x000fe20000000f00 */
[----:B------:R-:W-:-:S07]  /*8b10*/  FADD.FTZ R221, R221, R170 ;  /* 0x000000aadddd7221 */ /* 0x000fce0000010000 */
[----:B------:R-:W-:Y:S05]  /*8b20*/  WARPSYNC.COLLECTIVE R9, `(.L_x_9786) ;  /* 0x0000000009087348 */ /* 0x000fea0003c00000 */
[----:B------:R0:W1:Y:S02]  /*8b30*/  SHFL.BFLY P5, R170, R169, R168, R10 ;  /* 0x0c0000a8a9aa7389 */ /* 0x00006400000a000a */
[----:B01----:R-:W-:Y:S01]  /*8b40*/  ENDCOLLECTIVE ;  /* 0x000000000000791b */ /* 0x003fe20003800000 */
.L_x_9786:
[----:B------:R-:W-:Y:S01]  /*8b50*/  HFMA2.MMA R168, -RZ, RZ, 0, 4.76837158203125e-07 ;  /* 0x00000008ffa87435 */ /* 0x000fe200000001ff */
[----:B------:R-:W-:Y:S01]  /*8b60*/  MOV R169, R221 ;  /* 0x000000dd00a97202 */ /* 0x000fe20000000f00 */
[----:B------:R-:W-:-:S09]  /*8b70*/  FADD.FTZ R222, R222, R170 ;  /* 0x000000aadede7221 */ /* 0x000fd20000010000 */
[----:B------:R-:W-:Y:S05]  /*8b80*/  WARPSYNC.COLLECTIVE R9, `(.L_x_9787) ;  /* 0x0000000009087348 */ /* 0x000fea0003c00000 */
[----:B------:R0:W1:Y:S02]  /*8b90*/  SHFL.BFLY P5, R170, R169, R168, R10 ;  /* 0x0c0000a8a9aa7389 */ /* 0x00006400000a000a */
[----:B01----:R-:W-:Y:S01]  /*8ba0*/  ENDCOLLECTIVE ;  /* 0x000000000000791b */ /* 0x003fe20003800000 */
.L_x_9787:
[----:B------:R-:W-:Y:S01]  /*8bb0*/  MOV R169, R222 ;  /* 0x000000de00a97202 */ /* 0x000fe20000000f00 */
[----:B------:R-:W-:-:S07]  /*8bc0*/  FADD.FTZ R221, R221, R170 ;  /* 0x000000aadddd7221 */ /* 0x000fce0000010000 */
[----:B------:R-:W-:Y:S05]  /*8bd0*/  WARPSYNC.COLLECTIVE R9, `(.L_x_9788) ;  /* 0x0000000009087348 */ /* 0x000fea0003c00000 */
[----:B------:R0:W1:Y:S02]  /*8be0*/  SHFL.BFLY P5, R170, R169, R168, R10 ;  /* 0x0c0000a8a9aa7389 */ /* 0x00006400000a000a */
[----:B01----:R-:W-:Y:S01]  /*8bf0*/  ENDCOLLECTIVE ;  /* 0x000000000000791b */ /* 0x003fe20003800000 */
.L_x_9788:
[----:B------:R-:W-:Y:S01]  /*8c00*/  HFMA2.MMA R168, -RZ, RZ, 0, 9.5367431640625e-07 ;  /* 0x00000010ffa87435 */ /* 0x000fe200000001ff */
[----:B------:R-:W-:Y:S01]  /*8c10*/  MOV R169, R221 ;  /* 0x000000dd00a97202 */ /* 0x000fe20000000f00 */
[----:B------:R-:W-:-:S09]  /*8c20*/  FADD.FTZ R222, R222, R170 ;  /* 0x000000aadede7221 */ /* 0x000fd20000010000 */
[----:B------:R-:W-:Y:S05]  /*8c30*/  WARPSYNC.COLLECTIVE R9, `(.L_x_9789) ;  /* 0x0000000009087348 */ /* 0x000fea0003c00000 */
[----:B------:R0:W1:Y:S02]  /*8c40*/  SHFL.BFLY P5, R170, R169, R168, R10 ;  /* 0x0c0000a8a9aa7389 */ /* 0x00006400000a000a */
[----:B01----:R-:W-:Y:S01]  /*8c50*/  ENDCOLLECTIVE ;  /* 0x000000000000791b */ /* 0x003fe20003800000 */
.L_x_9789:
[----:B------:R-:W-:Y:S02]  /*8c60*/  MOV R169, R222 ;  /* 0x000000de00a97202 */ /* 0x000fe40000000f00 */
[----:B------:R-:W-:-:S07]  /*8c70*/  MOV R171, R170 ;  /* 0x000000aa00ab7202 */ /* 0x000fce0000000f00 */
[----:B------:R-:W-:Y:S05]  /*8c80*/  WARPSYNC.COLLECTIVE R9, `(.L_x_9790) ;  /* 0x0000000009087348 */ /* 0x000fea0003c00000 */
[----:B------:R0:W1:Y:S02]  /*8c90*/  SHFL.BFLY P5, R170, R169, R168, R10 ;  /* 0x0c0000a8a9aa7389 */ /* 0x00006400000a000a */
[----:B01----:R-:W-:Y:S01]  /*8ca0*/  ENDCOLLECTIVE ;  /* 0x000000000000791b */ /* 0x003fe20003800000 */
.L_x_9790:
[----:B------:R-:W-:Y:S01]  /*8cb0*/  MOV R9, R170 ;  /* 0x000000aa00097202 */ /* 0x000fe20000000f00 */
[----:B------:R-:W-:Y:S06]  /*8cc0*/  BRA `(.L_x_9791) ;  /* 0xffffffa000087947 */ /* 0x000fec000383ffff */
.L_x_9792:
        /* <DEDUP_REMOVED lines=11> */
.L_x_14341:


//--------------------- .text._ZN10layer_norm22ln_bwd_finalize_kernelINS_22Kernel_traits_finalizeILj1024E6__halfS2_fS2_fjLb1ELj1024ELj4ENS_18Kernel_traits_baseILj1024ES2_S2_fS2_fjLj1024EEEEELb1ELb1EEEvNS_9BwdParamsE --------------------------
	.section	.text._ZN10layer_norm22ln_bwd_finalize_kernelINS_22Kernel_traits_finalizeILj1024E6__halfS2_fS2_fjLb1ELj1024ELj4ENS_18Kernel_traits_baseILj1024ES2_S2_fS2_fjLj1024EEEEELb1ELb1EEEvNS_9BwdParamsE,"ax",@progbits
	.align	128
        .global         _ZN10layer_norm22ln_bwd_finalize_kernelINS_22Kernel_traits_finalizeILj1024E6__halfS2_fS2_fjLb1ELj1024ELj4ENS_18Kernel_traits_baseILj1024ES2_S2_fS2_fjLj1024EEEEELb1ELb1EEEvNS_9BwdParamsE
        .type           _ZN10layer_norm22ln_bwd_finalize_kernelINS_22Kernel_traits_finalizeILj1024E6__halfS2_fS2_fjLb1ELj1024ELj4ENS_18Kernel_traits_baseILj1024ES2_S2_fS2_fjLj1024EEEEELb1ELb1EEEvNS_9BwdParamsE,@function
        .size           _ZN10layer_norm22ln_bwd_finalize_kernelINS_22Kernel_traits_finalizeILj1024E6__halfS2_fS2_fjLb1ELj1024ELj4ENS_18Kernel_traits_baseILj1024ES2_S2_fS2_fjLj1024EEEEELb1ELb1EEEvNS_9BwdParamsE,(.L_x_14342 - _ZN10layer_norm22ln_bwd_finalize_kernelINS_22Kernel_traits_finalizeILj1024E6__halfS2_fS2_fjLb1ELj1024ELj4ENS_18Kernel_traits_baseILj1024ES2_S2_fS2_fjLj1024EEEEELb1ELb1EEEvNS_9BwdParamsE)
        .other          _ZN10layer_norm22ln_bwd_finalize_kernelINS_22Kernel_traits_finalizeILj1024E6__halfS2_fS2_fjLb1ELj1024ELj4ENS_18Kernel_traits_baseILj1024ES2_S2_fS2_fjLj1024EEEEELb1ELb1EEEvNS_9BwdParamsE,@"STO_CUDA_ENTRY STV_DEFAULT"
_ZN10layer_norm22ln_bwd_finalize_kernelINS_22Kernel_traits_finalizeILj1024E6__halfS2_fS2_fjLb1ELj1024ELj4ENS_18Kernel_traits_baseILj1024ES2_S2_fS2_fjLj1024EEEEELb1ELb1EEEvNS_9BwdParamsE:
.text._ZN10layer_norm22ln_bwd_finalize_kernelINS_22Kernel_traits_finalizeILj1024E6__halfS2_fS2_fjLb1ELj1024ELj4ENS_18Kernel_traits_baseILj1024ES2_S2_fS2_fjLj1024EEEEELb1ELb1EEEvNS_9BwdParamsE:
        /* <DEDUP_REMOVED lines=25> */
.L_x_9804:
        /* <DEDUP_REMOVED lines=33> */
.L_x_9797:
        /* <DEDUP_REMOVED lines=49> */
.L_x_9796:
[----:B------:R-:W-:Y:S05]  /*06b0*/  BSYNC B1 ;  /* 0x0000000000017941 */ /* 0x000fea0003800000 */
.L_x_9795:
        /* <DEDUP_REMOVED lines=32> */
.L_x_9799:
[----:B------:R-:W-:Y:S05]  /*08c0*/  BSYNC B1 ;  /* 0x0000000000017941 */ /* 0x000fea0003800000 */
.L_x_9798:
        /* <DEDUP_REMOVED lines=16> */
.L_x_9794:
[----:B------:R-:W-:Y:S05]  /*09d0*/  BSYNC B0 ;  /* 0x0000000000007941 */ /* 0x000fea0003800000 */
.L_x_9793:
        /* <DEDUP_REMOVED lines=40> */
.L_x_9820:
        /* <DEDUP_REMOVED lines=8> */
.L_x_9800:
        /* <DEDUP_REMOVED lines=21> */
.L_x_9803:
[----:B------:R-:W-:Y:S05]  /*0e30*/  BSYNC B0 ;  /* 0x0000000000007941 */ /* 0x000fea0003800000 */
.L_x_9802:
[C---:B------:R-:W-:Y:S02]  /*0e40*/  ISETP.GT.U32.AND P1, PT, R4.reuse, -0x401, PT ;  /* 0xfffffbff0400780c */ /* 0x040fe40003f24070 */
[----:B------:R-:W-:Y:S02]  /*0e50*/  IADD3 R4, R4, 0x400, RZ ;  /* 0x0000040004047810 */ /* 0x000fe40007ffe0ff */
[----:B------:R-:W-:-:S09]  /*0e60*/  IADD3 R5, R5, 0x200, RZ ;  /* 0x0000020005057810 */ /* 0x000fd20007ffe0ff */
[----:B------:R-:W-:Y:S05]  /*0e70*/  @P1 BRA `(.L_x_9804) ;  /* 0xfffffff000c41947 */ /* 0x000fea000383ffff */
[----:B------:R-:W-:Y:S05]  /*0e80*/  EXIT ;  /* 0x000000000000794d */ /* 0x000fea0003800000 */
.L_x_9801:
[----:B------:R-:W-:Y:S01]  /*0e90*/  HFMA2.MMA R22, -RZ, RZ, 0, 5.9604644775390625e-08 ;  /* 0x00000001ff167435 */ /* 0x000fe200000001ff */
[----:B---3--:R-:W-:Y:S01]  /*0ea0*/  MOV R23, R8 ;  /* 0x0000000800177202 */ /* 0x008fe20000000f00 */
[----:B------:R-:W-:Y:S01]  /*0eb0*/  IMAD.MOV.U32 R20, RZ, RZ, -0x1 ;  /* 0xffffffffff147424 */ /* 0x000fe200078e00ff */
[----:B------:R-:W-:-:S08]  /*0ec0*/  MOV R25, 0x1f ;  /* 0x0000001f00197802 */ /* 0x000fd00000000f00 */
[----:B012---:R-:W-:Y:S05]  /*0ed0*/  WARPSYNC.COLLECTIVE R20, `(.L_x_9805) ;  /* 0x0000000014087348 */ /* 0x007fea0003c00000 */
[----:B------:R3:W4:Y:S02]  /*0ee0*/  SHFL.BFLY P2, R21, R23, R22, R25 ;  /* 0x0c00001617157389 */ /* 0x0007240000040019 */
[----:B01234-:R-:W-:Y:S01]  /*0ef0*/  ENDCOLLECTIVE ;  /* 0x000000000000791b */ /* 0x01ffe20003800000 */
.L_x_9805:
[----:B------:R-:W-:Y:S01]  /*0f00*/  HFMA2.MMA R22, -RZ, RZ, 0, 1.1920928955078125e-07 ;  /* 0x00000002ff167435 */ /* 0x000fe200000001ff */
[----:B------:R-:W-:-:S05]  /*0f10*/  MOV R9, R21 ;  /* 0x0000001500097202 */ /* 0x000fca0000000f00 */
[----:B------:R-:W-:-:S05]  /*0f20*/  FADD.FTZ R9, R8, R9 ;  /* 0x0000000908097221 */ /* 0x000fca0000010000 */
[----:B------:R-:W-:-:S07]  /*0f30*/  MOV R23, R9 ;  /* 0x0000000900177202 */ /* 0x000fce0000000f00 */
[----:B------:R-:W-:Y:S05]  /*0f40*/  WARPSYNC.COLLECTIVE R20, `(.L_x_9806) ;  /* 0x0000000014087348 */ /* 0x000fea0003c00000 */
[----:B------:R0:W1:Y:S02]  /*0f50*/  SHFL.BFLY P2, R21, R23, R22, R25 ;  /* 0x0c00001617157389 */ /* 0x0000640000040019 */
[----:B01----:R-:W-:Y:S01]  /*0f60*/  ENDCOLLECTIVE ;  /* 0x000000000000791b */ /* 0x003fe20003800000 */
.L_x_9806:
[----:B------:R-:W-:Y:S01]  /*0f70*/  HFMA2.MMA R22, -RZ, RZ, 0, 2.384185791015625e-07 ;  /* 0x00000004ff167435 */ /* 0x000fe200000001ff */
[----:B------:R-:W-:-:S05]  /*0f80*/  MOV R12, R21 ;  /* 0x00000015000c7202 */ /* 0x000fca0000000f00 */
[----:B------:R-:W-:-:S05]  /*0f90*/  FADD.FTZ R12, R9, R12 ;  /* 0x0000000c090c7221 */ /* 0x000fca0000010000 */
[----:B------:R-:W-:-:S07]  /*0fa0*/  MOV R23, R12 ;  /* 0x0000000c00177202 */ /* 0x000fce0000000f00 */
[----:B------:R-:W-:Y:S05]  /*0fb0*/  WARPSYNC.COLLECTIVE R20, `(.L_x_9807) ;  /* 0x0000000014087348 */ /* 0x000fea0003c00000 */
[----:B------:R0:W1:Y:S02]  /*0fc0*/  SHFL.BFLY P2, R21, R23, R22, R25 ;  /* 0x0c00001617157389 */ /* 0x0000640000040019 */
[----:B01----:R-:W-:Y:S01]  /*0fd0*/  ENDCOLLECTIVE ;  /* 0x000000000000791b */ /* 0x003fe20003800000 */
.L_x_9807:
[----:B------:R-:W-:Y:S01]  /*0fe0*/  HFMA2.MMA R22, -RZ, RZ, 0, 4.76837158203125e-07 ;  /* 0x00000008ff167435 */ /* 0x000fe200000001ff */
[----:B------:R-:W-:-:S05]  /*0ff0*/  MOV R13, R21 ;  /* 0x00000015000d7202 */ /* 0x000fca0000000f00 */
[----:B------:R-:W-:-:S04]  /*1000*/  FADD.FTZ R13, R12, R13 ;  /* 0x0000000d0c0d7221 */ /* 0x000fc80000010000 */
[----:B------:R-:W-:-:S07]  /*1010*/  IMAD.MOV.U32 R23, RZ, RZ, R13 ;  /* 0x000000ffff177224 */ /* 0x000fce00078e000d */
[----:B------:R-:W-:Y:S05]  /*1020*/  WARPSYNC.COLLECTIVE R20, `(.L_x_9808) ;  /* 0x0000000014087348 */ /* 0x000fea0003c00000 */
[----:B------:R0:W1:Y:S02]  /*1030*/  SHFL.BFLY P2, R21, R23, R22, R25 ;  /* 0x0c00001617157389 */ /* 0x0000640000040019 */
[----:B01----:R-:W-:Y:S01]  /*1040*/  ENDCOLLECTIVE ;  /* 0x000000000000791b */ /* 0x003fe20003800000 */
.L_x_9808:
[----:B------:R-:W-:Y:S01]  /*1050*/  HFMA2.MMA R22, -RZ, RZ, 0, 9.5367431640625e-07 ;  /* 0x00000010ff167435 */ /* 0x000fe200000001ff */
[----:B------:R-:W-:-:S05]  /*1060*/  MOV R8, R21 ;  /* 0x0000001500087202 */ /* 0x000fca0000000f00 */
[----:B------:R-:W-:-:S05]  /*1070*/  FADD.FTZ R9, R13, R8 ;  /* 0x000000080d097221 */ /* 0x000fca0000010000 */
[----:B------:R-:W-:-:S07]  /*1080*/  MOV R23, R9 ;  /* 0x0000000900177202 */ /* 0x000fce0000000f00 */
[----:B------:R-:W-:Y:S05]  /*1090*/  WARPSYNC.COLLECTIVE R20, `(.L_x_9809) ;  /* 0x0000000014087348 */ /* 0x000fea0003c00000 */
[----:B------:R0:W1:Y:S02]  /*10a0*/  SHFL.BFLY P2, R21, R23, R22, R25 ;  /* 0x0c00001617157389 */ /* 0x0000640000040019 */
[----:B01----:R-:W-:Y:S01]  /*10b0*/  ENDCOLLECTIVE ;  /* 0x000000000000791b */ /* 0x003fe20003800000 */
.L_x_9809:
[----:B------:R-:W-:Y:S01]  /*10c0*/  HFMA2.MMA R22, -RZ, RZ, 0, 5.9604644775390625e-08 ;  /* 0x00000001ff167435 */ /* 0x000fe200000001ff */
[----:B------:R-:W-:Y:S02]  /*10d0*/  MOV R23, R11 ;  /* 0x0000000b00177202 */ /* 0x000fe40000000f00 */
[----:B------:R-:W-:-:S08]  /*10e0*/  MOV R8, R21 ;  /* 0x0000001500087202 */ /* 0x000fd00000000f00 */
[----:B------:R-:W-:Y:S05]  /*10f0*/  WARPSYNC.COLLECTIVE R20, `(.L_x_9810) ;  /* 0x0000000014087348 */ /* 0x000fea0003c00000 */
[----:B------:R0:W1:Y:S02]  /*1100*/  SHFL.BFLY P2, R21, R23, R22, R25 ;  /* 0x0c00001617157389 */ /* 0x0000640000040019 */
[----:B01----:R-:W-:Y:S01]  /*1110*/  ENDCOLLECTIVE ;  /* 0x000000000000791b */ /* 0x003fe20003800000 */
.L_x_9810:
[----:B------:R-:W-:Y:S01]  /*1120*/  HFMA2.MMA R22, -RZ, RZ, 0, 1.1920928955078125e-07 ;  /* 0x00000002ff167435 */ /* 0x000fe200000001ff */
[----:B------:R-:W-:-:S05]  /*1130*/  MOV R12, R21 ;  /* 0x00000015000c7202 */ /* 0x000fca0000000f00 */
[----:B------:R-:W-:-:S04]  /*1140*/  FADD.FTZ R14, R11, R12 ;  /* 0x0000000c0b0e7221 */ /* 0x000fc80000010000 */
[----:B------:R-:W-:-:S07]  /*1150*/  IMAD.MOV.U32 R23, RZ, RZ, R14 ;  /* 0x000000ffff177224 */ /* 0x000fce00078e000e */
[----:B------:R-:W-:Y:S05]  /*1160*/  WARPSYNC.COLLECTIVE R20, `(.L_x_9811) ;  /* 0x0000000014087348 */ /* 0x000fea0003c00000 */
[----:B------:R0:W1:Y:S02]  /*1170*/  SHFL.BFLY P2, R21, R23, R22, R25 ;  /* 0x0c00001617157389 */ /* 0x0000640000040019 */
[----:B01----:R-:W-:Y:S01]  /*1180*/  ENDCOLLECTIVE ;  /* 0x000000000000791b */ /* 0x003fe20003800000 */
.L_x_9811:
[----:B------:R-:W-:Y:S01]  /*1190*/  HFMA2.MMA R22, -RZ, RZ, 0, 2.384185791015625e-07 ;  /* 0x00000004ff167435 */ /* 0x000fe200000001ff */
[----:B------:R-:W-:-:S05]  /*11a0*/  MOV R13, R21 ;  /* 0x00000015000d7202 */ /* 0x000fca0000000f00 */
[----:B------:R-:W-:-:S05]  /*11b0*/  FADD.FTZ R15, R14, R13 ;  /* 0x0000000d0e0f7221 */ /* 0x000fca0000010000 */
[----:B------:R-:W-:-:S07]  /*11c0*/  MOV R23, R15 ;  /* 0x0000000f00177202 */ /* 0x000fce0000000f00 */
[----:B------:R-:W-:Y:S05]  /*11d0*/  WARPSYNC.COLLECTIVE R20, `(.L_x_9812) ;  /* 0x0000000014087348 */ /* 0x000fea0003c00000 */
[----:B------:R0:W1:Y:S02]  /*11e0*/  SHFL.BFLY P2, R21, R23, R22, R25 ;  /* 0x0c00001617157389 */ /* 0x0000640000040019 */
[----:B01----:R-:W-:Y:S01]  /*11f0*/  ENDCOLLECTIVE ;  /* 0x000000000000791b */ /* 0x003fe20003800000 */
.L_x_9812:
[----:B------:R-:W-:Y:S01]  /*1200*/  HFMA2.MMA R22, -RZ, RZ, 0, 4.76837158203125e-07 ;  /* 0x00000008ff167435 */ /* 0x000fe200000001ff */
[----:B------:R-:W-:-:S05]  /*1210*/  MOV R16, R21 ;  /* 0x0000001500107202 */ /* 0x000fca0000000f00 */
[----:B------:R-:W-:-:S05]  /*1220*/  FADD.FTZ R16, R15, R16 ;  /* 0x000000100f107221 */ /* 0x000fca0000010000 */
[----:B------:R-:W-:-:S07]  /*1230*/  MOV R23, R16 ;  /* 0x0000001000177202 */ /* 0x000fce0000000f00 */
[----:B------:R-:W-:Y:S05]  /*1240*/  WARPSYNC.COLLECTIVE R20, `(.L_x_9813) ;  /* 0x0000000014087348 */ /* 0x000fea0003c00000 */
[----:B------:R0:W1:Y:S02]  /*1250*/  SHFL.BFLY P2, R21, R23, R22, R25 ;  /* 0x0c00001617157389 */ /* 0x0000640000040019 */
[----:B01----:R-:W-:Y:S01]  /*1260*/  ENDCOLLECTIVE ;  /* 0x000000000000791b */ /* 0x003fe20003800000 */
.L_x_9813:
[----:B------:R-:W-:Y:S01]  /*1270*/  HFMA2.MMA R22, -RZ, RZ, 0, 9.5367431640625e-07 ;  /* 0x00000010ff167435 */ /* 0x000fe200000001ff */
[----:B------:R-:W-:-:S05]  /*1280*/  MOV R11, R21 ;  /* 0x00000015000b7202 */ /* 0x000fca0000000f00 */
[----:B------:R-:W-:-:S04]  /*1290*/  FADD.FTZ R11, R16, R11 ;  /* 0x0000000b100b7221 */ /* 0x000fc80000010000 */
[----:B------:R-:W-:-:S07]  /*12a0*/  IMAD.MOV.U32 R23, RZ, RZ, R11 ;  /* 0x000000ffff177224 */ /* 0x000fce00078e000b */
[----:B------:R-:W-:Y:S05]  /*12b0*/  WARPSYNC.COLLECTIVE R20, `(.L_x_9814) ;  /* 0x0000000014087348 */ /* 0x000fea0003c00000 */
[----:B------:R0:W1:Y:S02]  /*12c0*/  SHFL.BFLY P2, R21, R23, R22, R25 ;  /* 0x0c00001617157389 */ /* 0x0000640000040019 */
[----:B01----:R-:W-:Y:S01]  /*12d0*/  ENDCOLLECTIVE ;  /* 0x000000000000791b */ /* 0x003fe20003800000 */
.L_x_9814:
[----:B------:R-:W-:Y:S01]  /*12e0*/  HFMA2.MMA R22, -RZ, RZ, 0, 5.9604644775390625e-08 ;  /* 0x00000001ff167435 */ /* 0x000fe200000001ff */
[----:B------:R-:W-:Y:S02]  /*12f0*/  MOV R23, R10 ;  /* 0x0000000a00177202 */ /* 0x000fe40000000f00 */
[----:B------:R-:W-:-:S08]  /*1300*/  MOV R12, R21 ;  /* 0x00000015000c7202 */ /* 0x000fd00000000f00 */
[----:B------:R-:W-:Y:S05]  /*1310*/  WARPSYNC.COLLECTIVE R20, `(.L_x_9815) ;  /* 0x0000000014087348 */ /* 0x000fea0003c00000 */
[----:B------:R0:W1:Y:S02]  /*1320*/  SHFL.BFLY P2, R21, R23, R22, R25 ;  /* 0x0c00001617157389 */ /* 0x0000640000040019 */
[----:B01----:R-:W-:Y:S01]  /*1330*/  ENDCOLLECTIVE ;  /* 0x000000000000791b */ /* 0x003fe20003800000 */
.L_x_9815:
[----:B------:R-:W-:Y:S01]  /*1340*/  HFMA2.MMA R22, -RZ, RZ, 0, 1.1920928955078125e-07 ;  /* 0x00000002ff167435 */ /* 0x000fe200000001ff */
[----:B------:R-:W-:-:S05]  /*1350*/  MOV R13, R21 ;  /* 0x00000015000d7202 */ /* 0x000fca0000000f00 */
[----:B------:R-:W-:-:S05]  /*1360*/  FADD.FTZ R17, R10, R13 ;  /* 0x0000000d0a117221 */ /* 0x000fca0000010000 */
[----:B------:R-:W-:-:S07]  /*1370*/  MOV R23, R17 ;  /* 0x0000001100177202 */ /* 0x000fce0000000f00 */
[----:B------:R-:W-:Y:S05]  /*1380*/  WARPSYNC.COLLECTIVE R20, `(.L_x_9816) ;  /* 0x0000000014087348 */ /* 0x000fea0003c00000 */
[----:B------:R0:W1:Y:S02]  /*1390*/  SHFL.BFLY P2, R21, R23, R22, R25 ;  /* 0x0c00001617157389 */ /* 0x0000640000040019 */
[----:B01----:R-:W-:Y:S01]  /*13a0*/  ENDCOLLECTIVE ;  /* 0x000000000000791b */ /* 0x003fe20003800000 */
.L_x_9816:
[----:B------:R-:W-:Y:S01]  /*13b0*/  HFMA2.MMA R22, -RZ, RZ, 0, 2.384185791015625e-07 ;  /* 0x00000004ff167435 */ /* 0x000fe200000001ff */
[----:B------:R-:W-:-:S05]  /*13c0*/  MOV R16, R21 ;  /* 0x0000001500107202 */ /* 0x000fca0000000f00 */
[----:B------:R-:W-:-:S04]  /*13d0*/  FADD.FTZ R18, R17, R16 ;  /* 0x0000001011127221 */ /* 0x000fc80000010000 */
[----:B------:R-:W-:-:S07]  /*13e0*/  IMAD.MOV.U32 R23, RZ, RZ, R18 ;  /* 0x000000ffff177224 */ /* 0x000fce00078e0012 */
[----:B------:R-:W-:Y:S05]  /*13f0*/  WARPSYNC.COLLECTIVE R20, `(.L_x_9817) ;  /* 0x0000000014087348 */ /* 0x000fea0003c00000 */
[----:B------:R0:W1:Y:S02]  /*1400*/  SHFL.BFLY P2, R21, R23, R22, R25 ;  /* 0x0c00001617157389 */ /* 0x0000640000040019 */
[----:B01----:R-:W-:Y:S01]  /*1410*/  ENDCOLLECTIVE ;  /* 0x000000000000791b */ /* 0x003fe20003800000 */
.L_x_9817:
[----:B------:R-:W-:Y:S01]  /*1420*/  HFMA2.MMA R22, -RZ, RZ, 0, 4.76837158203125e-07 ;  /* 0x00000008ff167435 */ /* 0x000fe200000001ff */
[----:B------:R-:W-:-:S05]  /*1430*/  MOV R19, R21 ;  /* 0x0000001500137202 */ /* 0x000fca0000000f00 */
[----:B------:R-:W-:-:S05]  /*1440*/  FADD.FTZ R19, R18, R19 ;  /* 0x0000001312137221 */ /* 0x000fca0000010000 */
[----:B------:R-:W-:-:S07]  /*1450*/  MOV R23, R19 ;  /* 0x0000001300177202 */ /* 0x000fce0000000f00 */
[----:B------:R-:W-:Y:S05]  /*1460*/  WARPSYNC.COLLECTIVE R20, `(.L_x_9818) ;  /* 0x0000000014087348 */ /* 0x000fea0003c00000 */
[----:B------:R0:W1:Y:S02]  /*1470*/  SHFL.BFLY P2, R21, R23, R22, R25 ;  /* 0x0c00001617157389 */ /* 0x0000640000040019 */
[----:B01----:R-:W-:Y:S01]  /*1480*/  ENDCOLLECTIVE ;  /* 0x000000000000791b */ /* 0x003fe20003800000 */
.L_x_9818:
[----:B------:R-:W-:Y:S01]  /*1490*/  HFMA2.MMA R22, -RZ, RZ, 0, 9.5367431640625e-07 ;  /* 0x00000010ff167435 */ /* 0x000fe200000001ff */
[----:B------:R-:W-:-:S05]  /*14a0*/  MOV R10, R21 ;  /* 0x00000015000a7202 */ /* 0x000fca0000000f00 */
[----:B------:R-:W-:-:S05]  /*14b0*/  FADD.FTZ R10, R19, R10 ;  /* 0x0000000a130a7221 */ /* 0x000fca0000010000 */
[----:B------:R-:W-:-:S07]  /*14c0*/  MOV R23, R10 ;  /* 0x0000000a00177202 */ /* 0x000fce0000000f00 */
[----:B------:R-:W-:Y:S05]  /*14d0*/  WARPSYNC.COLLECTIVE R20, `(.L_x_9819) ;  /* 0x0000000014087348 */ /* 0x000fea0003c00000 */
[----:B------:R0:W1:Y:S02]  /*14e0*/  SHFL.BFLY P2, R21, R23, R22, R25 ;  /* 0x0c00001617157389 */ /* 0x0000640000040019 */
[----:B01----:R-:W-:Y:S01]  /*14f0*/  ENDCOLLECTIVE ;  /* 0x000000000000791b */ /* 0x003fe20003800000 */
.L_x_9819:
[----:B------:R-:W-:Y:S01]  /*1500*/  MOV R15, R21 ;  /* 0x00000015000f7202 */ /* 0x000fe20000000f00 */
[----:B------:R-:W-:Y:S06]  /*1510*/  BRA `(.L_x_9820) ;  /* 0xfffffff400d07947 */ /* 0x000fec000383ffff */
.L_x_9821:
        /* <DEDUP_REMOVED lines=14> */
.L_x_14342:


//--------------------- .text._ZN10layer_norm13ln_bwd_kernelINS_13Kernel_traitsI6__halfS2_fS2_fjLj1024ELj1ELj4ELj1ELj16ENS_18Kernel_traits_baseILj1024ES2_S2_fS2_fjLj128EEEEELb1ELb1ELb1ELb1EEEvNS_9BwdParamsE --------------------------
	.section	.text._ZN10layer_norm13ln_bwd_kernelINS_13Kernel_traitsI6__halfS2_fS2_fjLj1024ELj1ELj4ELj1ELj16ENS_18Kernel_traits_baseILj1024ES2_S2_fS2_fjLj128EEEEELb1ELb1ELb1ELb1EEEvNS_9BwdParamsE,"ax",@progbits
	.align	128
        .global         _ZN10layer_norm13ln_bwd_kernelINS_13Kernel_traitsI6__halfS2_fS2_fjLj1024ELj1ELj4ELj1ELj16ENS_18Kernel_traits_baseILj1024ES2_S2_fS2_fjLj128EEEEELb1ELb1ELb1ELb1EEEvNS_9BwdParamsE
        .type           _ZN10layer_norm13ln_bwd_kernelINS_13Kernel_traitsI6__halfS2_fS2_fjLj1024ELj1ELj4ELj1ELj16ENS_18Kernel_traits_baseILj1024ES2_S2_fS2_fjLj128EEEEELb1ELb1ELb1ELb1EEEvNS_9BwdParamsE,@function
        .size           _ZN10layer_norm13ln_bwd_kernelINS_13Kernel_traitsI6__halfS2_fS2_fjLj1024ELj1ELj4ELj1ELj16ENS_18Kernel_traits_baseILj1024ES2_S2_fS2_fjLj128EEEEELb1ELb1ELb1ELb1EEEvNS_9BwdParamsE,(.L_x_14343 - _ZN10layer_norm13ln_bwd_kernelINS_13Kernel_traitsI6__halfS2_fS2_fjLj1024ELj1ELj4ELj1ELj16ENS_18Kernel_traits_baseILj1024ES2_S2_fS2_fjLj128EEEEELb1ELb1ELb1ELb1EEEvNS_9BwdParamsE)
        .other          _ZN10layer_norm13ln_bwd_kernelINS_13Kernel_traitsI6__halfS2_fS2_fjLj1024ELj1ELj4ELj1ELj16ENS_18Kernel_traits_baseILj1024ES2_S2_fS2_fjLj128EEEEELb1ELb1ELb1ELb1EEEvNS_9BwdParamsE,@"STO_CUDA_ENTRY STV_DEFAULT"
_ZN10layer_norm13ln_bwd_kernelINS_13Kernel_traitsI6__halfS2_fS2_fjLj1024ELj1ELj4ELj1ELj16ENS_18Kernel_traits_baseILj1024ES2_S2_fS2_fjLj128EEEEELb1ELb1ELb1ELb1EEEvNS_9BwdParamsE:
.text._ZN10layer_norm13ln_bwd_kernelINS_13Kernel_traitsI6__halfS2_fS2_fjLj1024ELj1ELj4ELj1ELj16ENS_18Kernel_traits_baseILj1024ES2_S2_fS2_fjLj128EEEEELb1ELb1ELb1ELb1EEEvNS_9BwdParamsE:
        /* <DEDUP_REMOVED lines=72> */
.L_x_9822:
        /* <DEDUP_REMOVED lines=118> */
[----:B------:R2:W-:Y:S02]  /*0be0*/  STL [R1+0x14], R0 ;  /* 0x0000140001007387 */ /* 0x0005e40000100800 */
.L_x_9962:
        /* <DEDUP_REMOVED lines=18> */
[C---:B------:R-:W-:Y:S02]  /*0d10*/  IADD3 R215, R6.reuse, 0x40, RZ ;  /* 0x0000004006d77810 */ /* 0x040fe40007ffe0ff */
[----:B------:R-:W-:-:S03]  /*0d20*/  IADD3 R214, R6, 0x60, RZ ;  /* 0x0000006006d67810 */ /* 0x000fc60007ffe0ff */
        /* <DEDUP_REMOVED lines=12> */
[----:B------:R-:W0:Y:S01]  /*0df0*/  LDC.64 R192, c[0x0][0x240] ;  /* 0x00009000ffc07b82 */ /* 0x000e220000000a00 */
        /* <DEDUP_REMOVED lines=8> */
[----:B-1----:R-:W-:-:S03]  /*0e80*/  @P4 IADD3 R20, R7, -0x1, RZ ;  /* 0xffffffff07144810 */ /* 0x002fc60007ffe0ff */
[----:B------:R-:W5:Y:S02]  /*0e90*/  @P0 LDG.E.128 R48, desc[UR4][R22.64] ;  /* 0x0000000416300981 */ /* 0x000f64000c1e1d00 */
[----:B------:R-:W-:Y:S02]  /*0ea0*/  @P4 IMAD R20, R20, R247, RZ ;  /* 0x000000f714144224 */ /* 0x000fe400078e02ff */
[----:B------:R1:W5:Y:S01]  /*0eb0*/  @P0 LDG.E.128 R44, desc[UR4][R22.64+0x10] ;  /* 0x00001004162c0981 */ /* 0x000362000c1e1d00 */
[----:B--2---:R-:W-:Y:S02]  /*0ec0*/  HFMA2.MMA R24, -RZ, RZ, 0, 0 ;  /* 0x00000000ff187435 */ /* 0x004fe400000001ff */
[----:B------:R-:W-:Y:S01]  /*0ed0*/  @P4 SHF.R.S32.HI R21, RZ, 0x1f, R20 ;  /* 0x0000001fff154819 */ /* 0x000fe20000011414 */
[----:B------:R-:W5:Y:S03]  /*0ee0*/  @P0 LDG.E.128 R32, desc[UR4][R18.64] ;  /* 0x0000000412200981 */ /* 0x000f66000c1e1d00 */
[----:B------:R-:W-:Y:S01]  /*0ef0*/  @P4 LEA.HI R21, R21, R20, RZ, 0x3 ;  /* 0x0000001415154211 */ /* 0x000fe200078f18ff */
[----:B------:R2:W5:Y:S03]  /*0f00*/  @P0 LDG.E.128 R28, desc[UR4][R18.64+0x10] ;  /* 0x00001004121c0981 */ /* 0x000566000c1e1d00 */
[----:B------:R-:W-:-:S04]  /*0f10*/  @P4 LEA.HI.SX32 R24, R21, R246, 0x1d ;  /* 0x000000f615184211 */ /* 0x000fc800078feaff */
[C---:B-1----:R-:W-:Y:S02]  /*0f20*/  IADD3 R22, R24.reuse, 0x20, RZ ;  /* 0x0000002018167810 */ /* 0x042fe40007ffe0ff */
[C---:B------:R-:W-:Y:S02]  /*0f30*/  IADD3 R20, R24.reuse, 0x40, RZ ;  /* 0x0000004018147810 */ /* 0x040fe40007ffe0ff */
[C---:B--2---:R-:W-:Y:S01]  /*0f40*/  IADD3 R18, R24.reuse, 0x60, RZ ;  /* 0x0000006018127810 */ /* 0x044fe20007ffe0ff */
        /* <DEDUP_REMOVED lines=11> */
.L_x_9825:
[----:B------:R-:W0:Y:S01]  /*1000*/  LDC.64 R212, c[0x0][0x238] ;  /* 0x00008e00ffd47b82 */ /* 0x000e220000000a00 */
[----:B------:R-:W-:Y:S01]  /*1010*/  IADD3 R192, R192, -0x1, RZ ;  /* 0xffffffffc0c07810 */ /* 0x000fe20007ffe0ff */
[----:B------:R1:W2:Y:S04]  /*1020*/  LDG.E R0, desc[UR4][R4.64] ;  /* 0x0000000404007981 */ /* 0x0002a8000c1e1900 */
[----:B------:R-:W-:Y:S01]  /*1030*/  IMAD R192, R192, R247, RZ ;  /* 0x000000f7c0c07224 */ /* 0x000fe200078e02ff */
[----:B------:R-:W-:Y:S01]  /*1040*/  STL [R1+0xac], R65 ;  /* 0x0000ac4101007387 */ /* 0x000fe20000100800 */
[----:B------:R-:W3:Y:S03]  /*1050*/  LDC.64 R16, c[0x0][0x2b8] ;  /* 0x0000ae00ff107b82 */ /* 0x000ee60000000a00 */
[----:B------:R-:W-:Y:S01]  /*1060*/  SHF.R.S32.HI R9, RZ, 0x1f, R192 ;  /* 0x0000001fff097819 */ /* 0x000fe200000114c0 */
[----:B------:R-:W-:Y:S03]  /*1070*/  STL [R1+0xa8], R64 ;  /* 0x0000a84001007387 */ /* 0x000fe60000100800 */
[----:B------:R-:W-:Y:S01]  /*1080*/  LEA.HI R9, R9, R192, RZ, 0x3 ;  /* 0x000000c009097211 */ /* 0x000fe200078f18ff */
[----:B------:R-:W-:Y:S01]  /*1090*/  STL [R1+0xa4], R63 ;  /* 0x0000a43f01007387 */ /* 0x000fe20000100800 */
[----:B-----5:R-:W-:Y:S01]  /*10a0*/  ISETP.GE.AND P4, PT, R7, 0x1, PT ;  /* 0x000000010700780c */ /* 0x020fe20003f86270 */
[----:B------:R-:W4:Y:S01]  /*10b0*/  LDC.64 R230, c[0x0][0x240] ;  /* 0x00009000ffe67b82 */ /* 0x000f220000000a00 */
[----:B0-----:R-:W-:Y:S01]  /*10c0*/  IMAD.WIDE.U32 R196, R228, 0x20, R212 ;  /* 0x00000020e4c47825 */ /* 0x001fe200078e00d4 */
[----:B-1----:R-:W-:Y:S01]  /*10d0*/  LEA.HI.SX32 R4, R9, R246, 0x1d ;  /* 0x000000f609047211 */ /* 0x002fe200078feaff */
[----:B------:R-:W-:Y:S04]  /*10e0*/  STL [R1+0xa0], R62 ;  /* 0x0000a03e01007387 */ /* 0x000fe80000100800 */
[----:B------:R-:W2:Y:S01]  /*10f0*/  LDG.E.128 R192, desc[UR4][R196.64] ;  /* 0x00000004c4c07981 */ /* 0x000ea2000c1e1d00 */
[----:B------:R-:W-:-:S03]  /*1100*/  IADD3 R224, R4, 0x60, RZ ;  /* 0x0000006004e07810 */ /* 0x000fc60007ffe0ff */
[----:B------:R-:W-:Y:S02]  /*1110*/  STL [R1+0x9c], R61 ;  /* 0x00009c3d01007387 */ /* 0x000fe40000100800 */
[--C-:B---3--:R-:W-:Y:S02]  /*1120*/  IMAD.WIDE.U32 R224, R224, 0x10, R16.reuse ;  /* 0x00000010e0e07825 */ /* 0x108fe400078e0010 */
[----:B------:R-:W-:Y:S04]  /*1130*/  STL [R1+0x98], R60 ;  /* 0x0000983c01007387 */ /* 0x000fe80000100800 */
[----:B------:R-:W3:Y:S01]  /*1140*/  LDG.E.128 R224, desc[UR4][R224.64] ;  /* 0x00000004e0e07981 */ /* 0x000ee2000c1e1d00 */
[C---:B------:R-:W-:Y:S01]  /*1150*/  IMAD.WIDE.U32 R12, R4.reuse, 0x10, R16 ;  /* 0x00000010040c7825 */ /* 0x040fe200078e0010 */
[----:B------:R-:W-:-:S02]  /*1160*/  IADD3 R217, R4, 0x20, RZ ;  /* 0x0000002004d97810 */ /* 0x000fc40007ffe0ff */
[----:B------:R0:W-:Y:S01]  /*1170*/  STL [R1+0x94], R2 ;  /* 0x0000940201007387 */ /* 0x0001e20000100800 */
[----:B------:R-:W-:Y:S02]  /*1180*/  IADD3 R220, R4, 0x40, RZ ;  /* 0x0000004004dc7810 */ /* 0x000fe40007ffe0ff */
[----:B------:R-:W-:Y:S01]  /*1190*/  MOV R4, UR12 ;  /* 0x0000000c00047c02 */ /* 0x000fe20008000f00 */
[----:B------:R-:W-:Y:S01]  /*11a0*/  IMAD.WIDE.U32 R188, R6, 0x20, R212 ;  /* 0x0000002006bc7825 */ /* 0x000fe200078e00d4 */
[----:B------:R-:W-:Y:S01]  /*11b0*/  MOV R5, UR13 ;  /* 0x0000000d00057c02 */ /* 0x000fe20008000f00 */
[----:B------:R-:W3:Y:S01]  /*11c0*/  LDG.E.128 R196, desc[UR4][R196.64+0x10] ;  /* 0x00001004c4c47981 */ /* 0x000ee2000c1e1d00 */
[----:B0-----:R-:W0:Y:S01]  /*11d0*/  LDC.U8 R2, c[0x0][0x2a0] ;  /* 0x0000a800ff027b82 */ /* 0x001e220000000000 */
[----:B------:R-:W-:Y:S01]  /*11e0*/  ISETP.NE.U32.AND P0, PT, R4, RZ, PT ;  /* 0x000000ff0400720c */ /* 0x000fe20003f05070 */
[--C-:B------:R-:W-:Y:S01]  /*11f0*/  IMAD.WIDE.U32 R216, R217, 0x10, R16.reuse ;  /* 0x00000010d9d87825 */ /* 0x100fe200078e0010 */
[----:B------:R-:W3:Y:S03]  /*1200*/  LDG.E.128 R8, desc[UR4][R188.64] ;  /* 0x00000004bc087981 */ /* 0x000ee6000c1e1d00 */
[----:B------:R-:W-:Y:S01]  /*1210*/  IMAD.WIDE.U32 R220, R220, 0x10, R16 ;  /* 0x00000010dcdc7825 */ /* 0x000fe200078e0010 */
[----:B------:R-:W-:Y:S01]  /*1220*/  @P4 IADD3 R16, R7, -0x1, RZ ;  /* 0xffffffff07104810 */ /* 0x000fe20007ffe0ff */
[----:B------:R-:W3:Y:S01]  /*1230*/  LDG.E.128 R12, desc[UR4][R12.64] ;  /* 0x000000040c0c7981 */ /* 0x000ee2000c1e1d00 */
[----:B------:R-:W-:-:S03]  /*1240*/  ISETP.NE.AND.EX P0, PT, R5, RZ, PT, P0 ;  /* 0x000000ff0500720c */ /* 0x000fc60003f05300 */
[----:B------:R-:W-:Y:S01]  /*1250*/  @P4 IMAD R16, R16, R247, RZ ;  /* 0x000000f710104224 */ /* 0x000fe200078e02ff */
[----:B------:R-:W3:Y:S04]  /*1260*/  LDG.E.128 R220, desc[UR4][R220.64] ;  /* 0x00000004dcdc7981 */ /* 0x000ee8000c1e1d00 */
[----:B------:R-:W-:Y:S01]  /*1270*/  @P4 SHF.R.S32.HI R17, RZ, 0x1f, R16 ;  /* 0x0000001fff114819 */ /* 0x000fe20000011410 */
[----:B------:R-:W3:Y:S03]  /*1280*/  LDG.E.128 R188, desc[UR4][R188.64+0x10] ;  /* 0x00001004bcbc7981 */ /* 0x000ee6000c1e1d00 */
[----:B------:R-:W-:Y:S01]  /*1290*/  @P4 LEA.HI R16, R17, R16, RZ, 0x3 ;  /* 0x0000001011104211 */ /* 0x000fe200078f18ff */
[----:B------:R-:W5:Y:S01]  /*12a0*/  @P0 LDG.E.128 R56, desc[UR4][R24.64] ;  /* 0x0000000418380981 */ /* 0x000f62000c1e1d00 */
[----:B------:R-:W-:-:S03]  /*12b0*/  MOV R17, RZ ;  /* 0x000000ff00117202 */ /* 0x000fc60000000f00 */
[----:B------:R4:W5:Y:S04]  /*12c0*/  @P0 LDG.E.128 R52, desc[UR4][R24.64+0x10] ;  /* 0x0000100418340981 */ /* 0x000968000c1e1d00 */
[----:B------:R-:W5:Y:S04]  /*12d0*/  @P0 LDG.E.128 R48, desc[UR4][R22.64] ;  /* 0x0000000416300981 */ /* 0x000f68000c1e1d00 */
[----:B------:R1:W5:Y:S04]  /*12e0*/  @P0 LDG.E.128 R44, desc[UR4][R22.64+0x10] ;  /* 0x00001004162c0981 */ /* 0x000368000c1e1d00 */
[----:B------:R-:W5:Y:S04]  /*12f0*/  @P0 LDG.E.128 R40, desc[UR4][R20.64] ;  /* 0x0000000414280981 */ /* 0x000f68000c1e1d00 */
[----:B------:R-:W5:Y:S04]  /*1300*/  @P0 LDG.E.128 R36, desc[UR4][R20.64+0x10] ;  /* 0x0000100414240981 */ /* 0x000f68000c1e1d00 */
[----:B------:R-:W5:Y:S04]  /*1310*/  @P0 LDG.E.128 R32, desc[UR4][R18.64] ;  /* 0x0000000412200981 */ /* 0x000f68000c1e1d00 */
[----:B------:R-:W5:Y:S01]  /*1320*/  @P0 LDG.E.128 R28, desc[UR4][R18.64+0x10] ;  /* 0x00001004121c0981 */ /* 0x000f62000c1e1d00 */
[----:B0-----:R-:W-:-:S02]  /*1330*/  ISETP.NE.AND P0, PT, R2, RZ, PT ;  /* 0x000000ff0200720c */ /* 0x001fc40003f05270 */
[----:B------:R-:W-:Y:S01]  /*1340*/  @P4 LEA.HI.SX32 R17, R16, R246, 0x1d ;  /* 0x000000f610114211 */ /* 0x000fe200078feaff */
[----:B------:R-:W-:Y:S01]  /*1350*/  IMAD.WIDE.U32 R204, R215, 0x20, R212 ;  /* 0x00000020d7cc7825 */ /* 0x000fe200078e00d4 */
[----:B------:R-:W3:Y:S02]  /*1360*/  LDG.E.128 R216, desc[UR4][R216.64] ;  /* 0x00000004d8d87981 */ /* 0x000ee4000c1e1d00 */
[C---:B------:R-:W-:Y:S02]  /*1370*/  IADD3 R27, R17.reuse, 0x20, RZ ;  /* 0x00000020111b7810 */ /* 0x040fe40007ffe0ff */
[C---:B------:R-:W-:Y:S02]  /*1380*/  IADD3 R26, R17.reuse, 0x40, RZ ;  /* 0x00000040111a7810 */ /* 0x040fe40007ffe0ff */
[C---:B------:R-:W-:Y:S01]  /*1390*/  IADD3 R16, R17.reuse, 0x60, RZ ;  /* 0x0000006011107810 */ /* 0x040fe20007ffe0ff */
[--C-:B----4-:R-:W-:Y:S01]  /*13a0*/  IMAD.WIDE.U32 R24, R17, 0x8, R230.reuse ;  /* 0x0000000811187825 */ /* 0x110fe200078e00e6 */
[----:B------:R-:W4:Y:S03]  /*13b0*/  LDG.E.128 R200, desc[UR4][R204.64] ;  /* 0x00000004ccc87981 */ /* 0x000f26000c1e1d00 */
[----:B-1----:R-:W-:-:S02]  /*13c0*/  IMAD.WIDE.U32 R22, R27, 0x8, R230 ;  /* 0x000000081b167825 */ /* 0x002fc400078e00e6 */
[----:B------:R-:W5:Y:S02]  /*13d0*/  LDG.E.64 R24, desc[UR4][R24.64] ;  /* 0x0000000418187981 */ /* 0x000f64000c1e1b00 */
[--C-:B------:R-:W-:Y:S02]  /*13e0*/  IMAD.WIDE.U32 R26, R26, 0x8, R230.reuse ;  /* 0x000000081a1a7825 */ /* 0x100fe400078e00e6 */
[----:B------:R-:W5:Y:S02]  /*13f0*/  LDG.E.64 R22, desc[UR4][R22.64] ;  /* 0x0000000416167981 */ /* 0x000f64000c1e1b00 */
[----:B------:R-:W-:Y:S02]  /*1400*/  IMAD.WIDE.U32 R16, R16, 0x8, R230 ;  /* 0x0000000810107825 */ /* 0x000fe400078e00e6 */
[----:B------:R-:W4:Y:S02]  /*1410*/  LDG.E.128 R204, desc[UR4][R204.64+0x10] ;  /* 0x00001004cccc7981 */ /* 0x000f24000c1e1d00 */
[----:B------:R-:W-:-:S02]  /*1420*/  IMAD.WIDE.U32 R212, R214, 0x20, R212 ;  /* 0x00000020d6d47825 */ /* 0x000fc400078e00d4 */
[----:B------:R-:W5:Y:S04]  /*1430*/  LDG.E.64 R20, desc[UR4][R26.64] ;  /* 0x000000041a147981 */ /* 0x000f68000c1e1b00 */
[----:B------:R-:W4:Y:S04]  /*1440*/  LDG.E.128 R208, desc[UR4][R212.64] ;  /* 0x00000004d4d07981 */ /* 0x000f28000c1e1d00 */
[----:B------:R4:W5:Y:S04]  /*1450*/  LDG.E.64 R18, desc[UR4][R16.64] ;  /* 0x0000000410127981 */ /* 0x000968000c1e1b00 */
[----:B------:R-:W4:Y:S01]  /*1460*/  LDG.E.128 R212, desc[UR4][R212.64+0x10] ;  /* 0x00001004d4d47981 */ /* 0x000f22000c1e1d00 */
[----:B--2---:R-:W-:-:S05]  /*1470*/  FSEL R0, R0, RZ, !P0 ;  /* 0x000000ff00007208 */ /* 0x004fca0004000000 */
[C---:B------:R-:W-:Y:S01]  /*1480*/  FADD.FTZ R192, -R0.reuse, R192 ;  /* 0x000000c000c07221 */ /* 0x040fe20000010100 */
[----:B------:R-:W-:-:S03]  /*1490*/  FADD.FTZ R193, -R0, R193 ;  /* 0x000000c100c17221 */ /* 0x000fc60000010100 */
[C---:B------:R-:W-:Y:S01]  /*14a0*/  FMUL.FTZ R232, R3.reuse, R192 ;  /* 0x000000c003e87220 */ /* 0x040fe20000410000 */
[----:B------:R-:W-:Y:S01]  /*14b0*/  FMUL.FTZ R230, R3, R193 ;  /* 0x000000c103e67220 */ /* 0x000fe20000410000 */
[----:B------:R-:W2:Y:S04]  /*14c0*/  LDL R192, [R1+0x88] ;  /* 0x0000880001c07983 */ /* 0x000ea80000100800 */
[----:B------:R-:W2:Y:S01]  /*14d0*/  LDL R193, [R1+0x8c] ;  /* 0x00008c0001c17983 */ /* 0x000ea20000100800 */
[C---:B------:R-:W-:Y:S01]  /*14e0*/  FADD.FTZ R194, -R0.reuse, R194 ;  /* 0x000000c200c27221 */ /* 0x040fe20000010100 */
[--C-:B---3--:R-:W-:Y:S02]  /*14f0*/  HADD2.F32 R60, -RZ, R227.reuse.H0_H0 ;  /* 0x200000e3ff3c7230 */ /* 0x108fe40000004100 */
[----:B------:R-:W-:Y:S01]  /*1500*/  FADD.FTZ R195, -R0, R195 ;  /* 0x000000c300c37221 */ /* 0x000fe20000010100 */
[----:B------:R-:W-:-:S02]  /*1510*/  HADD2.F32 R2, -RZ, R227.H1_H1 ;  /* 0x300000e3ff027230 */ /* 0x000fc40000004100 */
[C---:B------:R-:W-:Y:S02]  /*1520*/  FMUL.FTZ R227, R3.reuse, R194 ;  /* 0x000000c203e37220 */ /* 0x040fe40000410000 */
[----:B------:R-:W3:Y:S01]  /*1530*/  LDL R194, [R1+0x80] ;  /* 0x0000800001c27983 */ /* 0x000ee20000100800 */
[--C-:B------:R-:W-:Y:S02]  /*1540*/  HADD2.F32 R64, -RZ, R225.reuse.H0_H0 ;  /* 0x200000e1ff407230 */ /* 0x100fe40000004100 */
[----:B------:R-:W-:Y:S02]  /*1550*/  HADD2.F32 R63, -RZ, R225.H1_H1 ;  /* 0x300000e1ff3f7230 */ /* 0x000fe40000004100 */
[----:B------:R-:W-:Y:S02]  /*1560*/  FMUL.FTZ R225, R3, R195 ;  /* 0x000000c303e17220 */ /* 0x000fe40000410000 */
[----:B------:R-:W3:Y:S01]  /*1570*/  LDL R195, [R1+0x84] ;  /* 0x0000840001c37983 */ /* 0x000ee20000100800 */
[C---:B------:R-:W-:Y:S01]  /*1580*/  FADD.FTZ R196, -R0.reuse, R196 ;  /* 0x000000c400c47221 */ /* 0x040fe20000010100 */
[C---:B------:R-:W-:Y:S01]  /*1590*/  FADD.FTZ R9, -R0.reuse, R9 ;  /* 0x0000000900097221 */ /* 0x040fe20000010100 */
[----:B------:R-:W-:-:S03]  /*15a0*/  FADD.FTZ R10, -R0, R10 ;  /* 0x0000000a000a7221 */ /* 0x000fc60000010100 */
[C---:B------:R-:W-:Y:S01]  /*15b0*/  FMUL.FTZ R252, R3.reuse, R9 ;  /* 0x0000000903fc7220 */ /* 0x040fe20000410000 */
[----:B------:R-:W-:Y:S02]  /*15c0*/  HADD2.F32 R245, -RZ, R12.H1_H1 ;  /* 0x3000000cfff57230 */ /* 0x000fe40000004100 */
[C---:B------:R-:W-:Y:S01]  /*15d0*/  FMUL.FTZ R244, R3.reuse, R10 ;  /* 0x0000000a03f47220 */ /* 0x040fe20000410000 */
[----:B------:R-:W-:Y:S02]  /*15e0*/  HADD2.F32 R243, -RZ, R13.H0_H0 ;  /* 0x2000000dfff37230 */ /* 0x000fe40000004100 */
[--C-:B------:R-:W-:Y:S02]  /*15f0*/  HADD2.F32 R250, -RZ, R223.reuse.H0_H0 ;  /* 0x200000dffffa7230 */ /* 0x100fe40000004100 */
[----:B------:R-:W-:Y:S02]  /*1600*/  HADD2.F32 R249, -RZ, R223.H1_H1 ;  /* 0x300000dffff97230 */ /* 0x000fe40000004100 */
[----:B------:R-:W-:Y:S01]  /*1610*/  FMUL.FTZ R223, R3, R196 ;  /* 0x000000c403df7220 */ /* 0x000fe20000410000 */
[--C-:B------:R-:W-:Y:S01]  /*1620*/  HADD2.F32 R65, -RZ, R224.reuse.H0_H0 ;  /* 0x200000e0ff417230 */ /* 0x100fe20000004100 */
[----:B------:R-:W3:Y:S01]  /*1630*/  LDL R196, [R1+0x90] ;  /* 0x0000900001c47983 */ /* 0x000ee20000100800 */
[----:B------:R-:W-:-:S02]  /*1640*/  HADD2.F32 R251, -RZ, R224.H1_H1 ;  /* 0x300000e0fffb7230 */ /* 0x000fc40000004100 */
[----:B------:R-:W-:Y:S01]  /*1650*/  FFMA.FTZ R173, R252, R245, R173 ;  /* 0x000000f5fcad7223 */ /* 0x000fe200000100ad */
[--C-:B------:R-:W-:Y:S02]  /*1660*/  HADD2.F32 R62, -RZ, R226.reuse.H0_H0 ;  /* 0x200000e2ff3e7230 */ /* 0x100fe40000004100 */
[----:B------:R-:W-:Y:S01]  /*1670*/  FADD.FTZ R169, R169, R245 ;  /* 0x000000f5a9a97221 */ /* 0x000fe20000010000 */
[----:B------:R-:W-:Y:S02]  /*1680*/  HADD2.F32 R61, -RZ, R226.H1_H1 ;  /* 0x300000e2ff3d7230 */ /* 0x000fe40000004100 */
[----:B------:R-:W-:Y:S01]  /*1690*/  FFMA.FTZ R174, R244, R243, R174 ;  /* 0x000000f3f4ae7223 */ /* 0x000fe200000100ae */
[----:B------:R-:W-:Y:S01]  /*16a0*/  FADD.FTZ R170, R170, R243 ;  /* 0x000000f3aaaa7221 */ /* 0x000fe20000010000 */
[----:B------:R-:W3:Y:S01]  /*16b0*/  LDL R224, [R1+0x78] ;  /* 0x0000780001e07983 */ /* 0x000ee20000100800 */
[----:B------:R-:W-:-:S03]  /*16c0*/  FADD.FTZ R188, -R0, R188 ;  /* 0x000000bc00bc7221 */ /* 0x000fc60000010100 */
[----:B------:R-:W3:Y:S01]  /*16d0*/  LDL R226, [R1+0x7c] ;  /* 0x00007c0001e27983 */ /* 0x000ee20000100800 */
[----:B------:R-:W-:Y:S02]  /*16e0*/  HADD2.F32 R239, -RZ, R14.H0_H0 ;  /* 0x2000000effef7230 */ /* 0x000fe40000004100 */
[C---:B------:R-:W-:Y:S01]  /*16f0*/  FMUL.FTZ R240, R3.reuse, R188 ;  /* 0x000000bc03f07220 */ /* 0x040fe20000410000 */
[----:B------:R-:W-:Y:S01]  /*1700*/  FADD.FTZ R11, -R0, R11 ;  /* 0x0000000b000b7221 */ /* 0x000fe20000010100 */
[----:B------:R-:W-:Y:S02]  /*1710*/  HADD2.F32 R241, -RZ, R13.H1_H1 ;  /* 0x3000000dfff17230 */ /* 0x000fe40000004100 */
[----:B------:R-:W-:Y:S01]  /*1720*/  FADD.FTZ R176, R176, R239 ;  /* 0x000000efb0b07221 */ /* 0x000fe20000010000 */
[----:B------:R-:W-:Y:S01]  /*1730*/  FFMA.FTZ R128, R240, R239, R128 ;  /* 0x000000eff0807223 */ /* 0x000fe20000010080 */
[----:B------:R-:W-:Y:S01]  /*1740*/  FMUL.FTZ R242, R3, R11 ;  /* 0x0000000b03f27220 */ /* 0x000fe20000410000 */
[----:B------:R-:W-:-:S02]  /*1750*/  HADD2.F32 R248, -RZ, R222.H0_H0 ;  /* 0x200000defff87230 */ /* 0x000fc40000004100 */
[----:B------:R-:W-:Y:S01]  /*1760*/  FADD.FTZ R171, R171, R241 ;  /* 0x000000f1abab7221 */ /* 0x000fe20000010000 */
[----:B------:R-:W-:Y:S02]  /*1770*/  HADD2.F32 R247, -RZ, R222.H1_H1 ;  /* 0x300000defff77230 */ /* 0x000fe40000004100 */
[----:B------:R-:W-:Y:S01]  /*1780*/  FFMA.FTZ R175, R242, R241, R175 ;  /* 0x000000f1f2af7223 */ /* 0x000fe200000100af */
[----:B------:R-:W3:Y:S01]  /*1790*/  LDL R222, [R1+0x74] ;  /* 0x0000740001de7983 */ /* 0x000ee20000100800 */
[C---:B----4-:R-:W-:Y:S01]  /*17a0*/  FADD.FTZ R17, -R0.reuse, R209 ;  /* 0x000000d100117221 */ /* 0x050fe20000010100 */
[----:B------:R-:W-:Y:S01]  /*17b0*/  FADD.FTZ R26, -R0, R210 ;  /* 0x000000d2001a7221 */ /* 0x000fe20000010100 */
[--C-:B------:R-:W-:Y:S02]  /*17c0*/  HADD2.F32 R210, -RZ, R220.reuse.H0_H0 ;  /* 0x200000dcffd27230 */ /* 0x100fe40000004100 */
[----:B------:R-:W-:Y:S02]  /*17d0*/  HADD2.F32 R209, -RZ, R220.H1_H1 ;  /* 0x300000dcffd17230 */ /* 0x000fe40000004100 */
[----:B------:R-:W4:Y:S01]  /*17e0*/  LDL R220, [R1+0x70] ;  /* 0x0000700001dc7983 */ /* 0x000f220000100800 */
[----:B--2---:R-:W-:-:S03]  /*17f0*/  FMUL.FTZ R243, R192, R243 ;  /* 0x000000f3c0f37220 */ /* 0x004fc60000410000 */
[----:B------:R-:W2:Y:S01]  /*1800*/  LDL R192, [R1+0x64] ;  /* 0x0000640001c07983 */ /* 0x000ea20000100800 */
[----:B------:R-:W-:-:S03]  /*1810*/  FMUL.FTZ R245, R193, R245 ;  /* 0x000000f5c1f57220 */ /* 0x000fc60000410000 */
[----:B------:R-:W2:Y:S01]  /*1820*/  LDL R193, [R1+0x68] ;  /* 0x0000680001c17983 */ /* 0x000ea20000100800 */
[----:B---3--:R-:W-:-:S03]  /*1830*/  FMUL.FTZ R239, R194, R239 ;  /* 0x000000efc2ef7220 */ /* 0x008fc60000410000 */
[----:B------:R-:W3:Y:S01]  /*1840*/  LDL R194, [R1+0x5c] ;  /* 0x00005c0001c27983 */ /* 0x000ee20000100800 */
[----:B------:R-:W-:-:S03]  /*1850*/  FMUL.FTZ R241, R195, R241 ;  /* 0x000000f1c3f17220 */ /* 0x000fc60000410000 */
[----:B------:R-:W3:Y:S01]  /*1860*/  LDL R195, [R1+0x60] ;  /* 0x0000600001c37983 */ /* 0x000ee20000100800 */
[C---:B------:R-:W-:Y:S01]  /*1870*/  FADD.FTZ R189, -R0.reuse, R189 ;  /* 0x000000bd00bd7221 */ /* 0x040fe20000010100 */
[C---:B------:R-:W-:Y:S01]  /*1880*/  FADD.FTZ R190, -R0.reuse, R190 ;  /* 0x000000be00be7221 */ /* 0x040fe20000010100 */
[----:B------:R-:W-:Y:S02]  /*1890*/  HADD2.F32 R229, -RZ, R12.H0_H0 ;  /* 0x2000000cffe57230 */ /* 0x000fe40000004100 */
[C---:B------:R-:W-:Y:S01]  /*18a0*/  FADD.FTZ R8, -R0.reuse, R8 ;  /* 0x0000000800087221 */ /* 0x040fe20000010100 */
[----:B------:R-:W-:Y:S02]  /*18b0*/  HADD2.F32 R237, -RZ, R14.H1_H1 ;  /* 0x3000000effed7230 */ /* 0x000fe40000004100 */
[C---:B------:R-:W-:Y:S01]  /*18c0*/  FADD.FTZ R12, -R0.reuse, R204 ;  /* 0x000000cc000c7221 */ /* 0x040fe20000010100 */
[--C-:B------:R-:W-:Y:S02]  /*18d0*/  HADD2.F32 R235, -RZ, R15.reuse.H0_H0 ;  /* 0x2000000fffeb7230 */ /* 0x100fe40000004100 */
[----:B------:R-:W-:Y:S01]  /*18e0*/  FADD.FTZ R13, -R0, R205 ;  /* 0x000000cd000d7221 */ /* 0x000fe20000010100 */
[C---:B------:R-:W-:Y:S01]  /*18f0*/  FMUL.FTZ R238, R3.reuse, R189 ;  /* 0x000000bd03ee7220 */ /* 0x040fe20000410000 */
[----:B------:R-:W-:Y:S01]  /*1900*/  FMUL.FTZ R236, R3, R190 ;  /* 0x000000be03ec7220 */ /* 0x000fe20000410000 */
        /* <DEDUP_REMOVED lines=27> */
[----:B------:R-:W-:-:S02]  /*1ac0*/  HADD2.F32 R231, -RZ, R216.H0_H0 ;  /* 0x200000d8ffe77230 */ /* 0x000fc40000004100 */
[--C-:B------:R-:W-:Y:S02]  /*1ad0*/  HADD2.F32 R206, -RZ, R218.reuse.H0_H0 ;  /* 0x200000daffce7230 */ /* 0x100fe40000004100 */
[----:B------:R-:W-:Y:S02]  /*1ae0*/  HADD2.F32 R218, -RZ, R218.H1_H1 ;  /* 0x300000daffda7230 */ /* 0x000fe40000004100 */
[----:B------:R-:W-:Y:S01]  /*1af0*/  FFMA.FTZ R180, R232, R231, R180 ;  /* 0x000000e7e8b47223 */ /* 0x000fe200000100b4 */
[----:B------:R-:W-:Y:S01]  /*1b00*/  FADD.FTZ R164, R164, R231 ;  /* 0x000000e7a4a47221 */ /* 0x000fe20000010000 */
[----:B------:R-:W-:Y:S01]  /*1b10*/  FMUL.FTZ R234, R3, R191 ;  /* 0x000000bf03ea7220 */ /* 0x000fe20000410000 */
[----:B------:R-:W-:Y:S01]  /*1b20*/  FADD.FTZ R179, R179, R233 ;  /* 0x000000e9b3b37221 */ /* 0x000fe20000010000 */
[--C-:B------:R-:W-:Y:S02]  /*1b30*/  HADD2.F32 R246, -RZ, R221.reuse.H0_H0 ;  /* 0x200000ddfff67230 */ /* 0x100fe40000004100 */
[----:B------:R-:W-:Y:S01]  /*1b40*/  FMUL.FTZ R217, R3, R199 ;  /* 0x000000c703d97220 */ /* 0x000fe20000410000 */
[----:B------:R-:W-:Y:S01]  /*1b50*/  FFMA.FTZ R131, R234, R233, R131 ;  /* 0x000000e9ea837223 */ /* 0x000fe20000010083 */
[----:B------:R-:W-:-:S02]  /*1b60*/  HADD2.F32 R211, -RZ, R221.H1_H1 ;  /* 0x300000ddffd37230 */ /* 0x000fc40000004100 */
[----:B------:R-:W-:Y:S01]  /*1b70*/  FMUL.FTZ R233, R222, R233 ;  /* 0x000000e9dee97220 */ /* 0x000fe20000410000 */
[----:B------:R-:W-:Y:S01]  /*1b80*/  FMUL.FTZ R221, R3, R197 ;  /* 0x000000c503dd7220 */ /* 0x000fe20000410000 */
[----:B------:R-:W3:Y:S04]  /*1b90*/  LDL R199, [R1+0x58] ;  /* 0x0000580001c77983 */ /* 0x000ee80000100800 */
[----:B------:R-:W3:Y:S01]  /*1ba0*/  LDL R197, [R1+0x6c] ;  /* 0x00006c0001c57983 */ /* 0x000ee20000100800 */
[----:B----4-:R-:W-:Y:S01]  /*1bb0*/  FMUL.FTZ R231, R220, R231 ;  /* 0x000000e7dce77220 */ /* 0x010fe20000410000 */
[----:B--2---:R-:W-:Y:S01]  /*1bc0*/  FMUL.FTZ R224, R192, R204 ;  /* 0x000000ccc0e07220 */ /* 0x004fe20000410000 */
[----:B------:R-:W-:Y:S01]  /*1bd0*/  FADD.FTZ R192, RZ, R196 ;  /* 0x000000c4ffc07221 */ /* 0x000fe20000010000 */
[----:B------:R-:W-:Y:S01]  /*1be0*/  FMUL.FTZ R226, R193, R205 ;  /* 0x000000cdc1e27220 */ /* 0x000fe20000410000 */
[----:B------:R-:W-:-:S02]  /*1bf0*/  FFMA.FTZ R193, R0, R196, RZ ;  /* 0x000000c400c17223 */ /* 0x000fc400000100ff */
[----:B------:R-:W-:Y:S02]  /*1c00*/  FADD.FTZ R192, R192, R245 ;  /* 0x000000f5c0c07221 */ /* 0x000fe40000010000 */
[----:B------:R-:W-:Y:S02]  /*1c10*/  FFMA.FTZ R193, R252, R245, R193 ;  /* 0x000000f5fcc17223 */ /* 0x000fe400000100c1 */
[----:B------:R-:W-:Y:S02]  /*1c20*/  FADD.FTZ R192, R192, R243 ;  /* 0x000000f3c0c07221 */ /* 0x000fe40000010000 */
[----:B------:R-:W-:Y:S01]  /*1c30*/  FFMA.FTZ R193, R244, R243, R193 ;  /* 0x000000f3f4c17223 */ /* 0x000fe200000100c1 */
[----:B---3--:R-:W-:Y:S01]  /*1c40*/  FMUL.FTZ R220, R194, R218 ;  /* 0x000000dac2dc7220 */ /* 0x008fe20000410000 */
[----:B------:R-:W-:Y:S02]  /*1c50*/  FADD.FTZ R192, R192, R241 ;  /* 0x000000f1c0c07221 */ /* 0x000fe40000010000 */
[----:B------:R-:W-:Y:S01]  /*1c60*/  FFMA.FTZ R194, R242, R241, R193 ;  /* 0x000000f1f2c27223 */ /* 0x000fe200000100c1 */
[----:B------:R-:W-:Y:S01]  /*1c70*/  FMUL.FTZ R222, R195, R206 ;  /* 0x000000cec3de7220 */ /* 0x000fe20000410000 */
[----:B------:R-:W-:Y:S01]  /*1c80*/  FADD.FTZ R193, R192, R239 ;  /* 0x000000efc0c17221 */ /* 0x000fe20000010000 */
[----:B------:R-:W2:Y:S01]  /*1c90*/  LDL R195, [R1+0x4c] ;  /* 0x00004c0001c37983 */ /* 0x000ea20000100800 */
[----:B------:R-:W-:-:S03]  /*1ca0*/  FFMA.FTZ R192, R240, R239, R194 ;  /* 0x000000eff0c07223 */ /* 0x000fc600000100c2 */
[----:B------:R-:W3:Y:S01]  /*1cb0*/  LDL R194, [R1+0x44] ;  /* 0x0000440001c27983 */ /* 0x000ee20000100800 */
[----:B------:R-:W-:Y:S02]  /*1cc0*/  HADD2.F32 R208, -RZ, R219.H0_H0 ;  /* 0x200000dbffd07230 */ /* 0x000fe40000004100 */
[----:B------:R-:W-:Y:S02]  /*1cd0*/  HADD2.F32 R216, -RZ, R216.H1_H1 ;  /* 0x300000d8ffd87230 */ /* 0x000fe40000004100 */
[----:B------:R-:W-:Y:S01]  /*1ce0*/  FADD.FTZ R185, R185, R218 ;  /* 0x000000dab9b97221 */ /* 0x000fe20000010000 */
[----:B------:R-:W-:Y:S01]  /*1cf0*/  FFMA.FTZ R125, R221, R218, R125 ;  /* 0x000000dadd7d7223 */ /* 0x000fe2000001007d */
[----:B------:R-:W-:Y:S01]  /*1d00*/  FFMA.FTZ R172, R0, R229, R172 ;  /* 0x000000e500ac7223 */ /* 0x000fe200000100ac */
[----:B------:R-:W-:Y:S01]  /*1d10*/  FADD.FTZ R168, R168, R229 ;  /* 0x000000e5a8a87221 */ /* 0x000fe20000010000 */
[----:B------:R-:W-:Y:S01]  /*1d20*/  FMUL.FTZ R9, R3, R201 ;  /* 0x000000c903097220 */ /* 0x000fe20000410000 */
[----:B------:R-:W-:Y:S01]  /*1d30*/  FMUL.FTZ R218, R199, R208 ;  /* 0x000000d0c7da7220 */ /* 0x000fe20000410000 */
[----:B------:R-:W-:-:S02]  /*1d40*/  FMUL.FTZ R229, R197, R216 ;  /* 0x000000d8c5e57220 */ /* 0x000fc40000410000 */
[----:B------:R-:W4:Y:S01]  /*1d50*/  LDL R197, [R1+0x54] ;  /* 0x0000540001c57983 */ /* 0x000f220000100800 */
[----:B--2---:R-:W-:-:S03]  /*1d60*/  FMUL.FTZ R199, R195, R209 ;  /* 0x000000d1c3c77220 */ /* 0x004fc60000410000 */
[----:B------:R-:W2:Y:S01]  /*1d70*/  LDL R195, [R1+0x38] ;  /* 0x0000380001c37983 */ /* 0x000ea20000100800 */
[----:B---3--:R-:W-:-:S03]  /*1d80*/  FMUL.FTZ R201, R194, R211 ;  /* 0x000000d3c2c97220 */ /* 0x008fc60000410000 */
[----:B------:R-:W3:Y:S01]  /*1d90*/  LDL R194, [R1+0x30] ;  /* 0x0000300001c27983 */ /* 0x000ee20000100800 */
[----:B------:R-:W-:Y:S02]  /*1da0*/  HADD2.F32 R207, -RZ, R219.H1_H1 ;  /* 0x300000dbffcf7230 */ /* 0x000fe40000004100 */
[C---:B------:R-:W-:Y:S01]  /*1db0*/  FMUL.FTZ R219, R3.reuse, R198 ;  /* 0x000000c603db7220 */ /* 0x040fe20000410000 */
[----:B------:R-:W-:Y:S01]  /*1dc0*/  FMUL.FTZ R16, R3, R16 ;  /* 0x0000001003107220 */ /* 0x000fe20000410000 */
[----:B------:R-:W-:Y:S01]  /*1dd0*/  FADD.FTZ R186, R186, R208 ;  /* 0x000000d0baba7221 */ /* 0x000fe20000010000 */
[----:B------:R-:W-:Y:S01]  /*1de0*/  FFMA.FTZ R183, R225, R204, R183 ;  /* 0x000000cce1b77223 */ /* 0x000fe200000100b7 */
[----:B------:R-:W-:Y:S01]  /*1df0*/  FFMA.FTZ R126, R219, R208, R126 ;  /* 0x000000d0db7e7223 */ /* 0x000fe2000001007e */
[----:B------:R-:W-:Y:S01]  /*1e00*/  FADD.FTZ R167, R167, R204 ;  /* 0x000000cca7a77221 */ /* 0x000fe20000010000 */
[----:B------:R-:W3:Y:S01]  /*1e10*/  LDL R208, [R1+0x28] ;  /* 0x0000280001d07983 */ /* 0x000ee20000100800 */
[C---:B------:R-:W-:Y:S01]  /*1e20*/  FMUL.FTZ R8, R3.reuse, R200 ;  /* 0x000000c803087220 */ /* 0x040fe20000410000 */
[C---:B------:R-:W-:Y:S01]  /*1e30*/  FMUL.FTZ R10, R3.reuse, R202 ;  /* 0x000000ca030a7220 */ /* 0x040fe20000410000 */
[----:B------:R-:W-:Y:S01]  /*1e40*/  FMUL.FTZ R11, R3, R203 ;  /* 0x000000cb030b7220 */ /* 0x000fe20000410000 */
[----:B------:R-:W-:Y:S01]  /*1e50*/  FFMA.FTZ R182, R227, R205, R182 ;  /* 0x000000cde3b67223 */ /* 0x000fe200000100b6 */
[----:B------:R-:W-:Y:S01]  /*1e60*/  FADD.FTZ R166, R166, R205 ;  /* 0x000000cda6a67221 */ /* 0x000fe20000010000 */
[----:B------:R-:W-:Y:S01]  /*1e70*/  FADD.FTZ R184, R184, R206 ;  /* 0x000000ceb8b87221 */ /* 0x000fe20000010000 */
[----:B------:R-:W-:Y:S01]  /*1e80*/  FFMA.FTZ R124, R223, R206, R124 ;  /* 0x000000cedf7c7223 */ /* 0x000fe2000001007c */
[----:B------:R-:W-:Y:S01]  /*1e90*/  FADD.FTZ R187, R187, R207 ;  /* 0x000000cfbbbb7221 */ /* 0x000fe20000010000 */
[----:B------:R-:W-:Y:S01]  /*1ea0*/  FFMA.FTZ R127, R217, R207, R127 ;  /* 0x000000cfd97f7223 */ /* 0x000fe2000001007f */
[----:B------:R-:W3:Y:S01]  /*1eb0*/  LDL R198, [R1+0x50] ;  /* 0x0000500001c67983 */ /* 0x000ee20000100800 */
[----:B------:R-:W-:Y:S01]  /*1ec0*/  FFMA.FTZ R144, R16, R65, R144 ;  /* 0x0000004110907223 */ /* 0x000fe20000010090 */
[----:B------:R-:W-:-:S02]  /*1ed0*/  FADD.FTZ R140, R140, R65 ;  /* 0x000000418c8c7221 */ /* 0x000fc40000010000 */
[----:B------:R-:W3:Y:S04]  /*1ee0*/  LDL R200, [R1+0x48] ;  /* 0x0000480001c87983 */ /* 0x000ee80000100800 */
[----:B------:R-:W3:Y:S04]  /*1ef0*/  LDL R202, [R1+0x40] ;  /* 0x0000400001ca7983 */ /* 0x000ee80000100800 */
[----:B------:R-:W3:Y:S04]  /*1f00*/  LDL R203, [R1+0x3c] ;  /* 0x00003c0001cb7983 */ /* 0x000ee80000100800 */
[----:B------:R-:W3:Y:S01]  /*1f10*/  LDL R205, [R1+0x34] ;  /* 0x0000340001cd7983 */ /* 0x000ee20000100800 */
[----:B----4-:R-:W-:-:S03]  /*1f20*/  FMUL.FTZ R197, R197, R207 ;  /* 0x000000cfc5c57220 */ /* 0x010fc60000410000 */
[----:B------:R-:W4:Y:S01]  /*1f30*/  LDL R207, [R1+0x2c] ;  /* 0x00002c0001cf7983 */ /* 0x000f220000100800 */
[----:B--2---:R-:W-:-:S03]  /*1f40*/  FMUL.FTZ R204, R195, R250 ;  /* 0x000000fac3cc7220 */ /* 0x004fc60000410000 */
[----:B------:R-:W2:Y:S01]  /*1f50*/  LDL R195, [R1+0x24] ;  /* 0x0000240001c37983 */ /* 0x000ea20000100800 */
[----:B---3--:R-:W-:-:S03]  /*1f60*/  FMUL.FTZ R206, R194, R65 ;  /* 0x00000041c2ce7220 */ /* 0x008fc60000410000 */
[----:B------:R0:W5:Y:S04]  /*1f70*/  LDL.LU R65, [R1+0xac] ;  /* 0x0000ac0001417983 */ /* 0x0001680000300800 */
[----:B------:R-:W3:Y:S01]  /*1f80*/  LDL R194, [R1+0x20] ;  /* 0x0000200001c27983 */ /* 0x000ee20000100800 */
[C---:B------:R-:W-:Y:S01]  /*1f90*/  FMUL.FTZ R26, R3.reuse, R26 ;  /* 0x0000001a031a7220 */ /* 0x040fe20000410000 */
[C---:B------:R-:W-:Y:S01]  /*1fa0*/  FMUL.FTZ R27, R3.reuse, R27 ;  /* 0x0000001b031b7220 */ /* 0x040fe20000410000 */
[----:B------:R-:W-:Y:S01]  /*1fb0*/  FMUL.FTZ R188, R3, R212 ;  /* 0x000000d403bc7220 */ /* 0x000fe20000410000 */
[----:B------:R-:W-:Y:S01]  /*1fc0*/  FADD.FTZ R142, R142, R64 ;  /* 0x000000408e8e7221 */ /* 0x000fe20000010000 */
[-C--:B------:R-:W-:Y:S01]  /*1fd0*/  FFMA.FTZ R146, R26, R64.reuse, R146 ;  /* 0x000000401a927223 */ /* 0x080fe20000010092 */
[----:B------:R-:W-:Y:S01]  /*1fe0*/  FMUL.FTZ R208, R208, R64 ;  /* 0x00000040d0d07220 */ /* 0x000fe20000410000 */
[----:B------:R-:W-:Y:S01]  /*1ff0*/  FFMA.FTZ R157, R9, R209, R157 ;  /* 0x000000d1099d7223 */ /* 0x000fe2000001009d */
[----:B------:R-:W-:Y:S01]  /*2000*/  FADD.FTZ R153, R153, R209 ;  /* 0x000000d199997221 */ /* 0x000fe20000010000 */
[----:B------:R-:W-:Y:S01]  /*2010*/  FFMA.FTZ R159, R11, R211, R159 ;  /* 0x000000d30b9f7223 */ /* 0x000fe2000001009f */
[----:B------:R-:W-:Y:S01]  /*2020*/  FADD.FTZ R155, R155, R211 ;  /* 0x000000d39b9b7221 */ /* 0x000fe20000010000 */
[----:B------:R0:W5:Y:S01]  /*2030*/  LDL.LU R64, [R1+0xa8] ;  /* 0x0000a80001407983 */ /* 0x0001620000300800 */
[-C--:B------:R-:W-:Y:S01]  /*2040*/  FFMA.FTZ R147, R27, R63.reuse, R147 ;  /* 0x0000003f1b937223 */ /* 0x080fe20000010093 */
[----:B------:R-:W-:Y:S01]  /*2050*/  FADD.FTZ R143, R143, R63 ;  /* 0x0000003f8f8f7221 */ /* 0x000fe20000010000 */
[-C--:B------:R-:W-:Y:S01]  /*2060*/  FFMA.FTZ R156, R8, R210.reuse, R156 ;  /* 0x000000d2089c7223 */ /* 0x080fe2000001009c */
[----:B------:R-:W4:Y:S01]  /*2070*/  LDL R211, [R1+0x1c] ;  /* 0x00001c0001d37983 */ /* 0x000f220000100800 */
[----:B------:R-:W-:Y:S01]  /*2080*/  FADD.FTZ R152, R152, R210 ;  /* 0x000000d298987221 */ /* 0x000fe20000010000 */
[----:B------:R-:W-:Y:S01]  /*2090*/  FMUL.FTZ R198, R198, R210 ;  /* 0x000000d2c6c67220 */ /* 0x000fe20000410000 */
[----:B------:R-:W-:Y:S01]  /*20a0*/  FADD.FTZ R76, R76, R62 ;  /* 0x0000003e4c4c7221 */ /* 0x000fe20000010000 */
[----:B------:R-:W-:Y:S01]  /*20b0*/  FFMA.FTZ R80, R188, R62, R80 ;  /* 0x0000003ebc507223 */ /* 0x000fe20000010050 */
[----:B--2---:R-:W-:-:S02]  /*20c0*/  FMUL.FTZ R209, R195, R63 ;  /* 0x0000003fc3d17220 */ /* 0x004fc40000410000 */
[----:B------:R0:W5:Y:S04]  /*20d0*/  LDL.LU R63, [R1+0xa4] ;  /* 0x0000a400013f7983 */ /* 0x0001680000300800 */
        /* <DEDUP_REMOVED lines=9> */
[----:B------:R-:W-:Y:S01]  /*2170*/  FADD.FTZ R78, R78, R60 ;  /* 0x0000003c4e4e7221 */ /* 0x000fe20000010000 */
[----:B------:R-:W-:Y:S01]  /*2180*/  FFMA.FTZ R82, R190, R60, R82 ;  /* 0x0000003cbe527223 */ /* 0x000fe20000010052 */
[----:B----4-:R-:W-:Y:S01]  /*2190*/  FMUL.FTZ R211, R211, R61 ;  /* 0x0000003dd3d37220 */ /* 0x010fe20000410000 */
[----:B------:R-:W-:Y:S01]  /*21a0*/  FADD.FTZ R79, R79, R2 ;  /* 0x000000024f4f7221 */ /* 0x000fe20000010000 */
[----:B------:R0:W5:Y:S01]  /*21b0*/  LDL.LU R61, [R1+0x9c] ;  /* 0x00009c00013d7983 */ /* 0x0001620000300800 */
[----:B------:R-:W-:Y:S01]  /*21c0*/  FFMA.FTZ R83, R191, R2, R83 ;  /* 0x00000002bf537223 */ /* 0x000fe20000010053 */
        /* <DEDUP_REMOVED lines=22> */
[----:B--2---:R-:W-:Y:S02]  /*2330*/  FMUL.FTZ R212, R195, R60 ;  /* 0x0000003cc3d47220 */ /* 0x004fe40000410000 */
[----:B------:R0:W5:Y:S01]  /*2340*/  LDL.LU R60, [R1+0x98] ;  /* 0x00009800013c7983 */ /* 0x0001620000300800 */
[----:B---3--:R-:W-:-:S03]  /*2350*/  FMUL.FTZ R213, R194, R2 ;  /* 0x00000002c2d57220 */ /* 0x008fc60000410000 */
[----:B------:R0:W5:Y:S01]  /*2360*/  LDL.LU R2, [R1+0x94] ;  /* 0x0000940001027983 */ /* 0x0001620000300800 */
[----:B------:R-:W-:Y:S01]  /*2370*/  FADD.FTZ R193, R193, R198 ;  /* 0x000000c6c1c17221 */ /* 0x000fe20000010000 */
[----:B------:R-:W-:Y:S01]  /*2380*/  FFMA.FTZ R192, R8, R198, R192 ;  /* 0x000000c608c07223 */ /* 0x000fe200000100c0 */
[----:B------:R-:W-:Y:S02]  /*2390*/  FMUL.FTZ R200, R200, R246 ;  /* 0x000000f6c8c87220 */ /* 0x000fe40000410000 */
        /* <DEDUP_REMOVED lines=52> */
[----:B0-----:R-:W-:-:S07]  /*26e0*/  FFMA.FTZ R195, R191, R213, R192 ;  /* 0x000000d5bfc37223 */ /* 0x001fce00000100c0 */
.L_x_9826:
[----:B------:R-:W-:Y:S05]  /*26f0*/  BSYNC B0 ;  /* 0x0000000000007941 */ /* 0x000fea0003800000 */
.L_x_9824:
[----:B-----5:R-:W-:Y:S01]  /*2700*/  MOV R192, R24 ;  /* 0x0000001800c07202 */ /* 0x020fe20000000f00 */
[----:B------:R-:W-:Y:S01]  /*2710*/  UMOV UR6, 0xffffffff ;  /* 0xffffffff00067882 */ /* 0x000fe20000000000 */
[----:B------:R-:W-:Y:S02]  /*2720*/  MOV R214, R22 ;  /* 0x0000001600d67202 */ /* 0x000fe40000000f00 */
[----:B------:R-:W-:Y:S02]  /*2730*/  PRMT R194, R192, 0x7610, R194 ;  /* 0x00007610c0c27816 */ /* 0x000fe400000000c2 */
[----:B------:R-:W-:Y:S01]  /*2740*/  MOV R193, R20 ;  /* 0x0000001400c17202 */ /* 0x000fe20000000f00 */
[----:B------:R0:W-:Y:S01]  /*2750*/  STL.S16 [R1+0x8], R214 ;  /* 0x000008d601007387 */ /* 0x0001e20000100600 */
[----:B------:R-:W-:-:S03]  /*2760*/  MOV R192, R18 ;  /* 0x0000001200c07202 */ /* 0x000fc60000000f00 */
        /* <DEDUP_REMOVED lines=21> */
.L_x_9974:
[----:B0-----:R-:W0:Y:S01]  /*28c0*/  LDC R192, c[0x0][0x218] ;  /* 0x00008600ffc07b82 */ /* 0x001e220000000800 */
[----:B------:R-:W3:Y:S01]  /*28d0*/  S2R R247, SR_TID.X ;  /* 0x0000000000f77919 */ /* 0x000ee20000002100 */
[----:B------:R-:W-:-:S05]  /*28e0*/  @P4 IADD3 R7, R7, -0x1, RZ ;  /* 0xffffffff07074810 */ /* 0x000fca0007ffe0ff */
        /* <DEDUP_REMOVED lines=31> */
.L_x_9829:
[----:B------:R-:W-:Y:S05]  /*2ae0*/  BSYNC B0 ;  /* 0x0000000000007941 */ /* 0x000fea0003800000 */
.L_x_9828:
        /* <DEDUP_REMOVED lines=16> */
.L_x_9831:
[----:B------:R-:W-:Y:S05]  /*2bf0*/  BSYNC B0 ;  /* 0x0000000000007941 */ /* 0x000fea0003800000 */
.L_x_9830:
        /* <DEDUP_REMOVED lines=12> */
.L_x_9833:
[----:B------:R-:W-:Y:S05]  /*2cc0*/  BSYNC B0 ;  /* 0x0000000000007941 */ /* 0x000fea0003800000 */
.L_x_9832:
        /* <DEDUP_REMOVED lines=8> */
[----:B-----5:R-:W-:-:S05]  /*2d50*/  @P6 HADD2.F32 R195, -RZ, R132.H1_H1 ;  /* 0x30000084ffc36230 */ /* 0x020fca0000004100 */
[----:B------:R-:W-:Y:S01]  /*2d60*/  @P6 FMUL.FTZ R194, R7, R195 ;  /* 0x000000c307c26220 */ /* 0x000fe20000410000 */
[----:B------:R-:W-:-:S03]  /*2d70*/  @P6 HADD2.F32 R195, -RZ, R60.H1_H1 ;  /* 0x3000003cffc36230 */ /* 0x000fc60000004100 */
[----:B------:R-:W-:Y:S01]  /*2d80*/  FADD.FTZ R85, R85, R194 ;  /* 0x000000c255557221 */ /* 0x000fe20000010000 */
[----:B------:R-:W-:-:S06]  /*2d90*/  HFMA2.MMA R194, -RZ, RZ, 0, 0 ;  /* 0x00000000ffc27435 */ /* 0x000fcc00000001ff */
[----:B------:R-:W-:-:S05]  /*2da0*/  @P6 FMUL.FTZ R194, R7, R195 ;  /* 0x000000c307c26220 */ /* 0x000fca0000410000 */
[----:B------:R-:W-:-:S04]  /*2db0*/  F2FP.F16.F32.PACK_AB R194, RZ, R194 ;  /* 0x000000c2ffc2723e */ /* 0x000fc800000000ff */
[----:B------:R-:W-:-:S07]  /*2dc0*/  PRMT R160, R160, 0x5410, R194 ;  /* 0x00005410a0a07816 */ /* 0x000fce00000000c2 */
.L_x_9835:
[----:B------:R-:W-:Y:S05]  /*2dd0*/  BSYNC B0 ;  /* 0x0000000000007941 */ /* 0x000fea0003800000 */
.L_x_9834:
        /* <DEDUP_REMOVED lines=12> */
.L_x_9837:
[----:B------:R-:W-:Y:S05]  /*2ea0*/  BSYNC B0 ;  /* 0x0000000000007941 */ /* 0x000fea0003800000 */
.L_x_9836:
        /* <DEDUP_REMOVED lines=16> */
.L_x_9839:
[----:B------:R-:W-:Y:S05]  /*2fb0*/  BSYNC B0 ;  /* 0x0000000000007941 */ /* 0x000fea0003800000 */
.L_x_9838:
        /* <DEDUP_REMOVED lines=12> */
.L_x_9841:
[----:B------:R-:W-:Y:S05]  /*3080*/  BSYNC B0 ;  /* 0x0000000000007941 */ /* 0x000fea0003800000 */
.L_x_9840:
        /* <DEDUP_REMOVED lines=19> */
.L_x_9843:
[----:B------:R-:W-:Y:S05]  /*31c0*/  BSYNC B0 ;  /* 0x0000000000007941 */ /* 0x000fea0003800000 */
.L_x_9842:
        /* <DEDUP_REMOVED lines=12> */
.L_x_9845:
[----:B------:R-:W-:Y:S05]  /*3290*/  BSYNC B0 ;  /* 0x0000000000007941 */ /* 0x000fea0003800000 */
.L_x_9844:
[----:B------:R-:W-:Y:S04]  /*32a0*/  BSSY B0, `(.L_x_9846) ;  /* 0x000000e000007945 */ /* 0x000fe80003800000 */
[----:B------:R-:W-:Y:S05]  /*32b0*/  @!P4 BRA `(.L_x_9847) ;  /* 0x000000000030c947 */ /* 0x000fea0003800000 */
        /* <DEDUP_REMOVED lines=12> */
.L_x_9847:
[----:B------:R-:W-:Y:S05]  /*3380*/  BSYNC B0 ;  /* 0x0000000000007941 */ /* 0x000fea0003800000 */
.L_x_9846:
        /* <DEDUP_REMOVED lines=12> */
.L_x_9849:
[----:B------:R-:W-:Y:S05]  /*3450*/  BSYNC B0 ;  /* 0x0000000000007941 */ /* 0x000fea0003800000 */
.L_x_9848:
[----:B------:R-:W-:Y:S04]  /*3460*/  BSSY B0, `(.L_x_9850) ;  /* 0x000000e000007945 */ /* 0x000fe80003800000 */
[----:B------:R-:W-:Y:S05]  /*3470*/  @!P4 BRA `(.L_x_9851) ;  /* 0x000000000030c947 */ /* 0x000fea0003800000 */
        /* <DEDUP_REMOVED lines=12> */
.L_x_9851:
[----:B------:R-:W-:Y:S05]  /*3540*/  BSYNC B0 ;  /* 0x0000000000007941 */ /* 0x000fea0003800000 */
.L_x_9850:
        /* <DEDUP_REMOVED lines=12> */
.L_x_9853:
[----:B------:R-:W-:Y:S05]  /*3610*/  BSYNC B0 ;  /* 0x0000000000007941 */ /* 0x000fea0003800000 */
.L_x_9852:
[----:B------:R-:W-:Y:S04]  /*3620*/  BSSY B0, `(.L_x_9854) ;  /* 0x0000010000007945 */ /* 0x000fe80003800000 */
[----:B------:R-:W-:Y:S05]  /*3630*/  @!P4 BRA `(.L_x_9855) ;  /* 0x000000000038c947 */ /* 0x000fea0003800000 */
[----:B------:R-:W-:Y:S01]  /*3640*/  LOP3.LUT P0, RZ, R25, 0xff0000, RZ, 0xc0, !PT ;  /* 0x00ff000019ff7812 */ /* 0x000fe2000780c0ff */
[----:B------:R-:W-:Y:S01]  /*3650*/  FMUL.FTZ R7, R247, UR11 ;  /* 0x0000000bf7077c20 */ /* 0x000fe20008410000 */
[----:B------:R1:W-:Y:S01]  /*3660*/  STL [R1+0x94], R0 ;  /* 0x0000940001007387 */ /* 0x0003e20000100800 */
[----:B------:R-:W-:Y:S02]  /*3670*/  MOV R246, RZ ;  /* 0x000000ff00f67202 */ /* 0x000fe40000000f00 */
[----:B------:R-:W-:-:S08]  /*3680*/  FMUL.FTZ R7, R7, UR10 ;  /* 0x0000000a07077c20 */ /* 0x000fd00008410000 */
[----:B-1---5:R-:W-:-:S05]  /*3690*/  @P0 HADD2.F32 R0, -RZ, R135.H0_H0 ;  /* 0x20000087ff000230 */ /* 0x022fca0000004100 */
[----:B------:R-:W-:Y:S01]  /*36a0*/  @P0 FMUL.FTZ R246, R7, R0 ;  /* 0x0000000007f60220 */ /* 0x000fe20000410000 */
[----:B------:R-:W-:-:S03]  /*36b0*/  @P0 HADD2.F32 R0, -RZ, R63.H0_H0 ;  /* 0x2000003fff000230 */ /* 0x000fc60000004100 */
[----:B------:R-:W-:Y:S01]  /*36c0*/  FADD.FTZ R90, R90, R246 ;  /* 0x000000f65a5a7221 */ /* 0x000fe20000010000 */
[----:B------:R-:W-:-:S06]  /*36d0*/  HFMA2.MMA R246, -RZ, RZ, 0, 0 ;  /* 0x00000000fff67435 */ /* 0x000fcc00000001ff */
[----:B------:R-:W-:Y:S02]  /*36e0*/  @P0 FMUL.FTZ R246, R7, R0 ;  /* 0x0000000007f60220 */ /* 0x000fe40000410000 */
[----:B------:R1:W5:Y:S03]  /*36f0*/  LDL.LU R0, [R1+0x94] ;  /* 0x0000940001007983 */ /* 0x0003660000300800 */
[----:B------:R-:W-:-:S04]  /*3700*/  F2FP.F16.F32.PACK_AB R246, RZ, R246 ;  /* 0x000000f6fff6723e */ /* 0x000fc800000000ff */
[----:B------:R-:W-:-:S07]  /*3710*/  PRMT R163, R246, 0x7610, R163 ;  /* 0x00007610f6a37816 */ /* 0x000fce00000000a3 */
.L_x_9855:
[----:B------:R-:W-:Y:S05]  /*3720*/  BSYNC B0 ;  /* 0x0000000000007941 */ /* 0x000fea0003800000 */
.L_x_9854:
        /* <DEDUP_REMOVED lines=12> */
.L_x_9857:
[----:B------:R-:W-:Y:S05]  /*37f0*/  BSYNC B0 ;  /* 0x0000000000007941 */ /* 0x000fea0003800000 */
.L_x_9856:
        /* <DEDUP_REMOVED lines=14> */
.L_x_9859:
[----:B------:R-:W-:Y:S05]  /*38e0*/  BSYNC B0 ;  /* 0x0000000000007941 */ /* 0x000fea0003800000 */
.L_x_9858:
        /* <DEDUP_REMOVED lines=29> */
.L_x_9861:
[----:B------:R-:W-:Y:S05]  /*3ac0*/  BSYNC B0 ;  /* 0x0000000000007941 */ /* 0x000fea0003800000 */
.L_x_9860:
        /* <DEDUP_REMOVED lines=12> */
.L_x_9863:
[----:B------:R-:W-:Y:S05]  /*3b90*/  BSYNC B0 ;  /* 0x0000000000007941 */ /* 0x000fea0003800000 */
.L_x_9862:
[----:B------:R-:W-:Y:S01]  /*3ba0*/  BSSY B0, `(.L_x_9864) ;  /* 0x0000011000007945 */ /* 0x000fe20003800000 */
[----:B------:R-:W-:Y:S02]  /*3bb0*/  @!P5 ISETP.NE.U32.AND P3, PT, R4, RZ, PT ;  /* 0x000000ff0400d20c */ /* 0x000fe40003f65070 */
[----:B------:R-:W-:Y:S01]  /*3bc0*/  @!P5 ISETP.NE.AND.EX P2, PT, R5, RZ, PT, P2 ;  /* 0x000000ff0500d20c */ /* 0x000fe20003f45320 */
[----:B------:R-:W-:-:S12]  /*3bd0*/  @!P4 BRA `(.L_x_9865) ;  /* 0x000000000034c947 */ /* 0x000fd80003800000 */
[----:B--2---:R-:W2:Y:S01]  /*3be0*/  LDL.LU R6, [R1+0x8] ;  /* 0x0000080001067983 */ /* 0x004ea20000300800 */
[----:B------:R-:W-:Y:S02]  /*3bf0*/  MOV R7, RZ ;  /* 0x000000ff00077202 */ /* 0x000fe40000000f00 */
[----:B--2---:R-:W-:Y:S01]  /*3c00*/  LOP3.LUT P6, RZ, R6, 0xff, RZ, 0xc0, !PT ;  /* 0x000000ff06ff7812 */ /* 0x004fe200078cc0ff */
[----:B------:R-:W-:-:S04]  /*3c10*/  FMUL.FTZ R6, R192, UR11 ;  /* 0x0000000bc0067c20 */ /* 0x000fc80008410000 */
        /* <DEDUP_REMOVED lines=9> */
.L_x_9865:
[----:B------:R-:W-:Y:S05]  /*3cb0*/  BSYNC B0 ;  /* 0x0000000000007941 */ /* 0x000fea0003800000 */
.L_x_9864:
        /* <DEDUP_REMOVED lines=12> */
.L_x_9867:
[----:B------:R-:W-:Y:S05]  /*3d80*/  BSYNC B0 ;  /* 0x0000000000007941 */ /* 0x000fea0003800000 */
.L_x_9866:
        /* <DEDUP_REMOVED lines=19> */
.L_x_9869:
[----:B------:R-:W-:Y:S05]  /*3ec0*/  BSYNC B0 ;  /* 0x0000000000007941 */ /* 0x000fea0003800000 */
.L_x_9868:
        /* <DEDUP_REMOVED lines=13> */
.L_x_9871:
[----:B------:R-:W-:Y:S05]  /*3fa0*/  BSYNC B0 ;  /* 0x0000000000007941 */ /* 0x000fea0003800000 */
.L_x_9870:
        /* <DEDUP_REMOVED lines=14> */
.L_x_9873:
[----:B------:R-:W-:Y:S05]  /*4090*/  BSYNC B0 ;  /* 0x0000000000007941 */ /* 0x000fea0003800000 */
.L_x_9872:
        /* <DEDUP_REMOVED lines=13> */
.L_x_9875:
[----:B------:R-:W-:Y:S05]  /*4170*/  BSYNC B0 ;  /* 0x0000000000007941 */ /* 0x000fea0003800000 */
.L_x_9874:
        /* <DEDUP_REMOVED lines=14> */
.L_x_9877:
[----:B------:R-:W-:Y:S05]  /*4260*/  BSYNC B0 ;  /* 0x0000000000007941 */ /* 0x000fea0003800000 */
.L_x_9876:
        /* <DEDUP_REMOVED lines=17> */
.L_x_9879:
[----:B------:R-:W-:Y:S05]  /*4380*/  BSYNC B0 ;  /* 0x0000000000007941 */ /* 0x000fea0003800000 */
.L_x_9878:
        /* <DEDUP_REMOVED lines=16> */
.L_x_9881:
[----:B------:R-:W-:Y:S05]  /*4490*/  BSYNC B0 ;  /* 0x0000000000007941 */ /* 0x000fea0003800000 */
.L_x_9880:
        /* <DEDUP_REMOVED lines=12> */
.L_x_9883:
[----:B------:R-:W-:Y:S05]  /*4560*/  BSYNC B0 ;  /* 0x0000000000007941 */ /* 0x000fea0003800000 */
.L_x_9882:
        /* <DEDUP_REMOVED lines=17> */
.L_x_9885:
[----:B------:R-:W-:Y:S05]  /*4680*/  BSYNC B0 ;  /* 0x0000000000007941 */ /* 0x000fea0003800000 */
.L_x_9884:
        /* <DEDUP_REMOVED lines=12> */
.L_x_9887:
[----:B------:R-:W-:Y:S05]  /*4750*/  BSYNC B0 ;  /* 0x0000000000007941 */ /* 0x000fea0003800000 */
.L_x_9886:
        /* <DEDUP_REMOVED lines=14> */
.L_x_9889:
[----:B------:R-:W-:Y:S05]  /*4840*/  BSYNC B0 ;  /* 0x0000000000007941 */ /* 0x000fea0003800000 */
.L_x_9888:
        /* <DEDUP_REMOVED lines=12> */
.L_x_9891:
[----:B------:R-:W-:Y:S05]  /*4910*/  BSYNC B0 ;  /* 0x0000000000007941 */ /* 0x000fea0003800000 */
.L_x_9890:
        /* <DEDUP_REMOVED lines=14> */
.L_x_9893:
[----:B------:R-:W-:Y:S05]  /*4a00*/  BSYNC B0 ;  /* 0x0000000000007941 */ /* 0x000fea0003800000 */
.L_x_9892:
        /* <DEDUP_REMOVED lines=19> */
.L_x_9895:
[----:B------:R-:W-:Y:S05]  /*4b40*/  BSYNC B0 ;  /* 0x0000000000007941 */ /* 0x000fea0003800000 */
.L_x_9894:
        /* <DEDUP_REMOVED lines=12> */
.L_x_9897:
[----:B------:R-:W-:Y:S05]  /*4c10*/  BSYNC B0 ;  /* 0x0000000000007941 */ /* 0x000fea0003800000 */
.L_x_9896:
        /* <DEDUP_REMOVED lines=17> */
.L_x_9899:
[----:B------:R-:W-:Y:S05]  /*4d30*/  BSYNC B0 ;  /* 0x0000000000007941 */ /* 0x000fea0003800000 */
.L_x_9898:
        /* <DEDUP_REMOVED lines=12> */
.L_x_9901:
[----:B------:R-:W-:Y:S05]  /*4e00*/  BSYNC B0 ;  /* 0x0000000000007941 */ /* 0x000fea0003800000 */
.L_x_9900:
        /* <DEDUP_REMOVED lines=20> */
.L_x_9903:
[----:B------:R-:W-:Y:S05]  /*4f50*/  BSYNC B0 ;  /* 0x0000000000007941 */ /* 0x000fea0003800000 */
.L_x_9902:
        /* <DEDUP_REMOVED lines=13> */
.L_x_9905:
[----:B------:R-:W-:Y:S05]  /*5030*/  BSYNC B0 ;  /* 0x0000000000007941 */ /* 0x000fea0003800000 */
.L_x_9904:
        /* <DEDUP_REMOVED lines=14> */
.L_x_9907:
[----:B------:R-:W-:Y:S05]  /*5120*/  BSYNC B0 ;  /* 0x0000000000007941 */ /* 0x000fea0003800000 */
.L_x_9906:
        /* <DEDUP_REMOVED lines=13> */
.L_x_9909:
[----:B------:R-:W-:Y:S05]  /*5200*/  BSYNC B0 ;  /* 0x0000000000007941 */ /* 0x000fea0003800000 */
.L_x_9908:
        /* <DEDUP_REMOVED lines=14> */
.L_x_9911:
[----:B------:R-:W-:Y:S05]  /*52f0*/  BSYNC B0 ;  /* 0x0000000000007941 */ /* 0x000fea0003800000 */
.L_x_9910:
        /* <DEDUP_REMOVED lines=18> */
.L_x_9913:
[----:B------:R-:W-:Y:S05]  /*5420*/  BSYNC B0 ;  /* 0x0000000000007941 */ /* 0x000fea0003800000 */
.L_x_9912:
        /* <DEDUP_REMOVED lines=16> */
.L_x_9915:
[----:B------:R-:W-:Y:S05]  /*5530*/  BSYNC B0 ;  /* 0x0000000000007941 */ /* 0x000fea0003800000 */
.L_x_9914:
        /* <DEDUP_REMOVED lines=12> */
.L_x_9917:
[----:B------:R-:W-:Y:S05]  /*5600*/  BSYNC B0 ;  /* 0x0000000000007941 */ /* 0x000fea0003800000 */
.L_x_9916:
        /* <DEDUP_REMOVED lines=17> */
.L_x_9919:
[----:B------:R-:W-:Y:S05]  /*5720*/  BSYNC B0 ;  /* 0x0000000000007941 */ /* 0x000fea0003800000 */
.L_x_9918:
        /* <DEDUP_REMOVED lines=12> */
.L_x_9921:
[----:B------:R-:W-:Y:S05]  /*57f0*/  BSYNC B0 ;  /* 0x0000000000007941 */ /* 0x000fea0003800000 */
.L_x_9920:
        /* <DEDUP_REMOVED lines=14> */
.L_x_9923:
[----:B------:R-:W-:Y:S05]  /*58e0*/  BSYNC B0 ;  /* 0x0000000000007941 */ /* 0x000fea0003800000 */
.L_x_9922:
        /* <DEDUP_REMOVED lines=12> */
.L_x_9925:
[----:B------:R-:W-:Y:S05]  /*59b0*/  BSYNC B0 ;  /* 0x0000000000007941 */ /* 0x000fea0003800000 */
.L_x_9924:
        /* <DEDUP_REMOVED lines=14> */
.L_x_9927:
[----:B------:R-:W-:Y:S05]  /*5aa0*/  BSYNC B0 ;  /* 0x0000000000007941 */ /* 0x000fea0003800000 */
.L_x_9926:
        /* <DEDUP_REMOVED lines=16> */
.L_x_9929:
[----:B------:R-:W-:Y:S05]  /*5bb0*/  BSYNC B0 ;  /* 0x0000000000007941 */ /* 0x000fea0003800000 */
.L_x_9928:
        /* <DEDUP_REMOVED lines=12> */
.L_x_9931:
[----:B------:R-:W-:Y:S05]  /*5c80*/  BSYNC B0 ;  /* 0x0000000000007941 */ /* 0x000fea0003800000 */
.L_x_9930:
[----:B------:R-:W-:Y:S01]  /*5c90*/  BSSY B0, `(.L_x_9932) ;  /* 0x0000011000007945 */ /* 0x000fe20003800000 */
[----:B------:R-:W-:Y:S02]  /*5ca0*/  @!P5 ISETP.NE.U32.AND P3, PT, R4, RZ, PT ;  /* 0x000000ff0400d20c */ /* 0x000fe40003f65070 */
[----:B------:R-:W-:Y:S01]  /*5cb0*/  @!P5 ISETP.NE.AND.EX P2, PT, R5, RZ, PT, P2 ;  /* 0x000000ff0500d20c */ /* 0x000fe20003f45320 */
[----:B------:R-:W-:-:S12]  /*5cc0*/  @!P4 BRA `(.L_x_9933) ;  /* 0x000000000034c947 */ /* 0x000fd80003800000 */
[----:B------:R-:W2:Y:S01]  /*5cd0*/  LDL.LU R7, [R1+0x10] ;  /* 0x0000100001077983 */ /* 0x000ea20000300800 */
        /* <DEDUP_REMOVED lines=12> */
.L_x_9933:
[----:B------:R-:W-:Y:S05]  /*5da0*/  BSYNC B0 ;  /* 0x0000000000007941 */ /* 0x000fea0003800000 */
.L_x_9932:
        /* <DEDUP_REMOVED lines=12> */
.L_x_9935:
[----:B------:R-:W-:Y:S05]  /*5e70*/  BSYNC B0 ;  /* 0x0000000000007941 */ /* 0x000fea0003800000 */
.L_x_9934:
        /* <DEDUP_REMOVED lines=16> */
.L_x_9937:
[----:B------:R-:W-:Y:S05]  /*5f80*/  BSYNC B0 ;  /* 0x0000000000007941 */ /* 0x000fea0003800000 */
.L_x_9936:
        /* <DEDUP_REMOVED lines=12> */
.L_x_9939:
[----:B------:R-:W-:Y:S05]  /*6050*/  BSYNC B0 ;  /* 0x0000000000007941 */ /* 0x000fea0003800000 */
.L_x_9938:
        /* <DEDUP_REMOVED lines=16> */
.L_x_9941:
[----:B------:R-:W-:Y:S05]  /*6160*/  BSYNC B0 ;  /* 0x0000000000007941 */ /* 0x000fea0003800000 */
.L_x_9940:
        /* <DEDUP_REMOVED lines=12> */
.L_x_9943:
[----:B------:R-:W-:Y:S05]  /*6230*/  BSYNC B0 ;  /* 0x0000000000007941 */ /* 0x000fea0003800000 */
.L_x_9942:
        /* <DEDUP_REMOVED lines=16> */
.L_x_9945:
[----:B------:R-:W-:Y:S05]  /*6340*/  BSYNC B0 ;  /* 0x0000000000007941 */ /* 0x000fea0003800000 */
.L_x_9944:
        /* <DEDUP_REMOVED lines=12> */
.L_x_9947:
[----:B------:R-:W-:Y:S05]  /*6410*/  BSYNC B0 ;  /* 0x0000000000007941 */ /* 0x000fea0003800000 */
.L_x_9946:
        /* <DEDUP_REMOVED lines=16> */
.L_x_9949:
[----:B------:R-:W-:Y:S05]  /*6520*/  BSYNC B0 ;  /* 0x0000000000007941 */ /* 0x000fea0003800000 */
.L_x_9948:
        /* <DEDUP_REMOVED lines=12> */
.L_x_9951:
[----:B------:R-:W-:Y:S05]  /*65f0*/  BSYNC B0 ;  /* 0x0000000000007941 */ /* 0x000fea0003800000 */
.L_x_9950:
        /* <DEDUP_REMOVED lines=17> */
.L_x_9953:
[----:B------:R-:W-:Y:S05]  /*6710*/  BSYNC B0 ;  /* 0x0000000000007941 */ /* 0x000fea0003800000 */
.L_x_9952:
        /* <DEDUP_REMOVED lines=12> */
.L_x_9955:
[----:B------:R-:W-:Y:S05]  /*67e0*/  BSYNC B0 ;  /* 0x0000000000007941 */ /* 0x000fea0003800000 */
.L_x_9954:
        /* <DEDUP_REMOVED lines=14> */
.L_x_9957:
[----:B------:R-:W-:Y:S05]  /*68d0*/  BSYNC B0 ;  /* 0x0000000000007941 */ /* 0x000fea0003800000 */
.L_x_9956:
        /* <DEDUP_REMOVED lines=12> */
.L_x_9959:
[----:B------:R-:W-:Y:S05]  /*69a0*/  BSYNC B0 ;  /* 0x0000000000007941 */ /* 0x000fea0003800000 */
.L_x_9958:
        /* <DEDUP_REMOVED lines=22> */
.L_x_9961:
[----:B------:R-:W-:Y:S05]  /*6b10*/  BSYNC B0 ;  /* 0x0000000000007941 */ /* 0x000fea0003800000 */
.L_x_9960:
        /* <DEDUP_REMOVED lines=12> */
.L_x_9823:
        /* <DEDUP_REMOVED lines=274> */
.L_x_9827:
[----:B0-----:R-:W-:Y:S01]  /*7d00*/  HFMA2.MMA R214, -RZ, RZ, 0, 5.9604644775390625e-08 ;  /* 0x00000001ffd67435 */ /* 0x001fe200000001ff */
[----:B------:R-:W-:Y:S01]  /*7d10*/  BSSY B0, `(.L_x_9963) ;  /* 0x0000007000007945 */ /* 0x000fe20003800000 */
[----:B------:R-:W-:Y:S02]  /*7d20*/  MOV R215, R216 ;  /* 0x000000d800d77202 */ /* 0x000fe40000000f00 */
[----:B------:R-:W-:Y:S02]  /*7d30*/  MOV R193, 0x1f ;  /* 0x0000001f00c17802 */ /* 0x000fe40000000f00 */
[----:B------:R-:W-:-:S07]  /*7d40*/  MOV R192, 0xffffffff ;  /* 0xffffffff00c07802 */ /* 0x000fce0000000f00 */
[----:B------:R-:W-:Y:S05]  /*7d50*/  WARPSYNC.COLLECTIVE R192, `(.L_x_9964) ;  /* 0x00000000c0087348 */ /* 0x000fea0003c00000 */
[----:B------:R0:W1:Y:S02]  /*7d60*/  SHFL.BFLY P0, R247, R215, R214, R193 ;  /* 0x0c0000d6d7f77389 */ /* 0x00006400000000c1 */
[----:B01----:R-:W-:Y:S01]  /*7d70*/  ENDCOLLECTIVE ;  /* 0x000000000000791b */ /* 0x003fe20003800000 */
.L_x_9964:
[----:B------:R-:W-:Y:S05]  /*7d80*/  BSYNC B0 ;  /* 0x0000000000007941 */ /* 0x000fea0003800000 */
.L_x_9963:
        /* <DEDUP_REMOVED lines=8> */
.L_x_9965:
[----:B------:R-:W-:Y:S01]  /*7e10*/  HFMA2.MMA R214, -RZ, RZ, 0, 1.1920928955078125e-07 ;  /* 0x00000002ffd67435 */ /* 0x000fe200000001ff */
[----:B------:R-:W-:Y:S01]  /*7e20*/  MOV R215, R216 ;  /* 0x000000d800d77202 */ /* 0x000fe20000000f00 */
[----:B------:R-:W-:-:S09]  /*7e30*/  FADD.FTZ R195, R247, R195 ;  /* 0x000000c3f7c37221 */ /* 0x000fd20000010000 */
[----:B------:R-:W-:Y:S05]  /*7e40*/  WARPSYNC.COLLECTIVE R192, `(.L_x_9966) ;  /* 0x00000000c0087348 */ /* 0x000fea0003c00000 */
[----:B------:R0:W1:Y:S02]  /*7e50*/  SHFL.BFLY P0, R247, R215, R214, R193 ;  /* 0x0c0000d6d7f77389 */ /* 0x00006400000000c1 */
[----:B01----:R-:W-:Y:S01]  /*7e60*/  ENDCOLLECTIVE ;  /* 0x000000000000791b */ /* 0x003fe20003800000 */
.L_x_9966:
[----:B------:R-:W-:Y:S01]  /*7e70*/  MOV R215, R195 ;  /* 0x000000c300d77202 */ /* 0x000fe20000000f00 */
[----:B------:R-:W-:-:S07]  /*7e80*/  FADD.FTZ R216, R216, R247 ;  /* 0x000000f7d8d87221 */ /* 0x000fce0000010000 */
[----:B------:R-:W-:Y:S05]  /*7e90*/  WARPSYNC.COLLECTIVE R192, `(.L_x_9967) ;  /* 0x00000000c0087348 */ /* 0x000fea0003c00000 */
[----:B------:R0:W1:Y:S02]  /*7ea0*/  SHFL.BFLY P0, R247, R215, R214, R193 ;  /* 0x0c0000d6d7f77389 */ /* 0x00006400000000c1 */
[----:B01----:R-:W-:Y:S01]  /*7eb0*/  ENDCOLLECTIVE ;  /* 0x000000000000791b */ /* 0x003fe20003800000 */
.L_x_9967:
[----:B------:R-:W-:Y:S01]  /*7ec0*/  HFMA2.MMA R214, -RZ, RZ, 0, 2.384185791015625e-07 ;  /* 0x00000004ffd67435 */ /* 0x000fe200000001ff */
[----:B------:R-:W-:Y:S01]  /*7ed0*/  MOV R215, R216 ;  /* 0x000000d800d77202 */ /* 0x000fe20000000f00 */
[----:B------:R-:W-:-:S09]  /*7ee0*/  FADD.FTZ R195, R195, R247 ;  /* 0x000000f7c3c37221 */ /* 0x000fd20000010000 */
[----:B------:R-:W-:Y:S05]  /*7ef0*/  WARPSYNC.COLLECTIVE R192, `(.L_x_9968) ;  /* 0x00000000c0087348 */ /* 0x000fea0003c00000 */
[----:B------:R0:W1:Y:S02]  /*7f00*/  SHFL.BFLY P0, R247, R215, R214, R193 ;  /* 0x0c0000d6d7f77389 */ /* 0x00006400000000c1 */
[----:B01----:R-:W-:Y:S01]  /*7f10*/  ENDCOLLECTIVE ;  /* 0x000000000000791b */ /* 0x003fe20003800000 */
.L_x_9968:
[----:B------:R-:W-:Y:S01]  /*7f20*/  MOV R215, R195 ;  /* 0x000000c300d77202 */ /* 0x000fe20000000f00 */
[----:B------:R-:W-:-:S07]  /*7f30*/  FADD.FTZ R216, R216, R247 ;  /* 0x000000f7d8d87221 */ /* 0x000fce0000010000 */
[----:B------:R-:W-:Y:S05]  /*7f40*/  WARPSYNC.COLLECTIVE R192, `(.L_x_9969) ;  /* 0x00000000c0087348 */ /* 0x000fea0003c00000 */
[----:B------:R0:W1:Y:S02]  /*7f50*/  SHFL.BFLY P0, R247, R215, R214, R193 ;  /* 0x0c0000d6d7f77389 */ /* 0x00006400000000c1 */
[----:B01----:R-:W-:Y:S01]  /*7f60*/  ENDCOLLECTIVE ;  /* 0x000000000000791b */ /* 0x003fe20003800000 */
.L_x_9969:
[----:B------:R-:W-:Y:S01]  /*7f70*/  HFMA2.MMA R214, -RZ, RZ, 0, 4.76837158203125e-07 ;  /* 0x00000008ffd67435 */ /* 0x000fe200000001ff */
[----:B------:R-:W-:Y:S01]  /*7f80*/  MOV R215, R216 ;  /* 0x000000d800d77202 */ /* 0x000fe20000000f00 */
[----:B------:R-:W-:-:S09]  /*7f90*/  FADD.FTZ R195, R195, R247 ;  /* 0x000000f7c3c37221 */ /* 0x000fd20000010000 */
[----:B------:R-:W-:Y:S05]  /*7fa0*/  WARPSYNC.COLLECTIVE R192, `(.L_x_9970) ;  /* 0x00000000c0087348 */ /* 0x000fea0003c00000 */
[----:B------:R0:W1:Y:S02]  /*7fb0*/  SHFL.BFLY P0, R247, R215, R214, R193 ;  /* 0x0c0000d6d7f77389 */ /* 0x00006400000000c1 */
[----:B01----:R-:W-:Y:S01]  /*7fc0*/  ENDCOLLECTIVE ;  /* 0x000000000000791b */ /* 0x003fe20003800000 */
.L_x_9970:
[----:B------:R-:W-:Y:S01]  /*7fd0*/  MOV R215, R195 ;  /* 0x000000c300d77202 */ /* 0x000fe20000000f00 */
[----:B------:R-:W-:-:S07]  /*7fe0*/  FADD.FTZ R216, R216, R247 ;  /* 0x000000f7d8d87221 */ /* 0x000fce0000010000 */
[----:B------:R-:W-:Y:S05]  /*7ff0*/  WARPSYNC.COLLECTIVE R192, `(.L_x_9971) ;  /* 0x00000000c0087348 */ /* 0x000fea0003c00000 */
[----:B------:R0:W1:Y:S02]  /*8000*/  SHFL.BFLY P0, R247, R215, R214, R193 ;  /* 0x0c0000d6d7f77389 */ /* 0x00006400000000c1 */
[----:B01----:R-:W-:Y:S01]  /*8010*/  ENDCOLLECTIVE ;  /* 0x000000000000791b */ /* 0x003fe20003800000 */
.L_x_9971:
[----:B------:R-:W-:Y:S01]  /*8020*/  HFMA2.MMA R214, -RZ, RZ, 0, 9.5367431640625e-07 ;  /* 0x00000010ffd67435 */ /* 0x000fe200000001ff */
[----:B------:R-:W-:Y:S01]  /*8030*/  MOV R215, R216 ;  /* 0x000000d800d77202 */ /* 0x000fe20000000f00 */
[----:B------:R-:W-:-:S09]  /*8040*/  FADD.FTZ R195, R195, R247 ;  /* 0x000000f7c3c37221 */ /* 0x000fd20000010000 */
[----:B------:R-:W-:Y:S05]  /*8050*/  WARPSYNC.COLLECTIVE R192, `(.L_x_9972) ;  /* 0x00000000c0087348 */ /* 0x000fea0003c00000 */
[----:B------:R0:W1:Y:S02]  /*8060*/  SHFL.BFLY P0, R247, R215, R214, R193 ;  /* 0x0c0000d6d7f77389 */ /* 0x00006400000000c1 */
[----:B01----:R-:W-:Y:S01]  /*8070*/  ENDCOLLECTIVE ;  /* 0x000000000000791b */ /* 0x003fe20003800000 */
.L_x_9972:
[----:B------:R-:W-:Y:S02]  /*8080*/  MOV R215, R195 ;  /* 0x000000c300d77202 */ /* 0x000fe40000000f00 */
[----:B------:R-:W-:-:S07]  /*8090*/  MOV R246, R247 ;  /* 0x000000f700f67202 */ /* 0x000fce0000000f00 */
[----:B------:R-:W-:Y:S05]  /*80a0*/  WARPSYNC.COLLECTIVE R192, `(.L_x_9973) ;  /* 0x00000000c0087348 */ /* 0x000fea0003c00000 */
[----:B------:R0:W1:Y:S02]  /*80b0*/  SHFL.BFLY P0, R247, R215, R214, R193 ;  /* 0x0c0000d6d7f77389 */ /* 0x00006400000000c1 */
[----:B01----:R-:W-:Y:S01]  /*80c0*/  ENDCOLLECTIVE ;  /* 0x000000000000791b */ /* 0x003fe20003800000 */
.L_x_9973:
[----:B------:R-:W-:Y:S01]  /*80d0*/  MOV R215, R247 ;  /* 0x000000f700d77202 */ /* 0x000fe20000000f00 */
[----:B------:R-:W-:Y:S06]  /*80e0*/  BRA `(.L_x_9974) ;  /* 0xffffffa400f47947 */ /* 0x000fec000383ffff */
.L_x_9975:
        /* <DEDUP_REMOVED lines=9> */
.L_x_14343:


//--------------------- .text._ZN10layer_norm13ln_bwd_kernelINS_13Kernel_traitsIf6__halffS2_fjLj1024ELj1ELj4ELj1ELj16ENS_18Kernel_traits_baseILj1024EfS2_fS2_fjLj128EEEEELb0ELb0ELb0ELb0EEEvNS_9BwdParamsE --------------------------
	.section	.text._ZN10layer_norm13ln_bwd_kernelINS_13Kernel_traitsIf6__halffS2_fjLj1024ELj1ELj4ELj1ELj16ENS_18Kernel_traits_baseILj1024EfS2_fS2_fjLj128EEEEELb0ELb0ELb0ELb0EEEvNS_9BwdParamsE,"ax",@progbits
	.align	128
        .global         _ZN10layer_norm13ln_bwd_kernelINS_13Kernel_traitsIf6__halffS2_fjLj1024ELj1ELj4ELj1ELj16ENS_18Kernel_traits_baseILj1024EfS2_fS2_fjLj128EEEEELb0ELb0ELb0ELb0EEEvNS_9BwdParamsE
        .type           _ZN10layer_norm13ln_bwd_kernelINS_13Kernel_traitsIf6__halffS2_fjLj1024ELj1ELj4ELj1ELj16ENS_18Kernel_traits_baseILj1024EfS2_fS2_fjLj128EEEEELb0ELb0ELb0ELb0EEEvNS_9BwdParamsE,@function
        .size           _ZN10layer_norm13ln_bwd_kernelINS_13Kernel_traitsIf6__halffS2_fjLj1024ELj1ELj4ELj1ELj16ENS_18Kernel_traits_baseILj1024EfS2_fS2_fjLj128EEEEELb0ELb0ELb0ELb0EEEvNS_9BwdParamsE,(.L_x_14344 - _ZN10layer_norm13ln_bwd_kernelINS_13Kernel_traitsIf6__halffS2_fjLj1024ELj1ELj4ELj1ELj16ENS_18Kernel_traits_baseILj1024EfS2_fS2_fjLj128EEEEELb0ELb0ELb0ELb0EEEvNS_9BwdParamsE)
        .other          _ZN10layer_norm13ln_bwd_kernelINS_13Kernel_traitsIf6__halffS2_fjLj1024ELj1ELj4ELj1ELj16ENS_18Kernel_traits_baseILj1024EfS2_fS2_fjLj128EEEEELb0ELb0ELb0ELb0EEEvNS_9BwdParamsE,@"STO_CUDA_ENTRY STV_DEFAULT"
_ZN10layer_norm13ln_bwd_kernelINS_13Kernel_traitsIf6__halffS2_fjLj1024ELj1ELj4ELj1ELj16ENS_18Kernel_traits_baseILj1024EfS2_fS2_fjLj128EEEEELb0ELb0ELb0ELb0EEEvNS_9BwdParamsE:
.text._ZN10layer_norm13ln_bwd_kernelINS_13Kernel_traitsIf6__halffS2_fjLj1024ELj1ELj4ELj1ELj16ENS_18Kernel_traits_baseILj1024EfS2_fS2_fjLj128EEEEELb0ELb0ELb0ELb0EEEvNS_9BwdParamsE:
        /* <DEDUP_REMOVED lines=86> */
.L_x_9995:
        /* <DEDUP_REMOVED lines=43> */
[C---:B------:R-:W-:Y:S01]  /*0810*/  FADD.FTZ R216, -R219.reuse, R171 ;  /* 0x000000abdbd87221 */ /* 0x040fe20000010100 */
[C---:B---3--:R-:W-:Y:S01]  /*0820*/  FADD.FTZ R164, -R219.reuse, R164 ;  /* 0x000000a4dba47221 */ /* 0x048fe20000010100 */
[C---:B------:R-:W-:Y:S01]  /*0830*/  FADD.FTZ R214, -R219.reuse, R165 ;  /* 0x000000a5dbd67221 */ /* 0x040fe20000010100 */
[C---:B------:R-:W-:Y:S01]  /*0840*/  FADD.FTZ R180, -R219.reuse, R167 ;  /* 0x000000a7dbb47221 */ /* 0x040fe20000010100 */
[----:B------:R-:W-:Y:S01]  /*0850*/  FADD.FTZ R170, -R219, R170 ;  /* 0x000000aadbaa7221 */ /* 0x000fe20000010100 */
[--C-:B----4-:R-:W-:Y:S02]  /*0860*/  HADD2.F32 R169, -RZ, R172.reuse.H0_H0 ;  /* 0x200000acffa97230 */ /* 0x110fe40000004100 */
[----:B------:R-:W-:-:S03]  /*0870*/  HADD2.F32 R218, -RZ, R172.H1_H1 ;  /* 0x300000acffda7230 */ /* 0x000fc60000004100 */
[----:B------:R-:W-:Y:S01]  /*0880*/  FMUL.FTZ R222, R136, R169 ;  /* 0x000000a988de7220 */ /* 0x000fe20000410000 */
[--C-:B------:R-:W-:Y:S02]  /*0890*/  HADD2.F32 R171, -RZ, R173.reuse.H0_H0 ;  /* 0x200000adffab7230 */ /* 0x100fe40000004100 */
[----:B------:R-:W-:Y:S01]  /*08a0*/  FADD.FTZ R73, R73, R218 ;  /* 0x000000da49497221 */ /* 0x000fe20000010000 */
[-C--:B------:R-:W-:Y:S01]  /*08b0*/  FFMA.FTZ R105, R220, R218.reuse, R105 ;  /* 0x000000dadc697223 */ /* 0x080fe20000010069 */
[----:B------:R-:W-:Y:S01]  /*08c0*/  FMUL.FTZ R218, R137, R218 ;  /* 0x000000da89da7220 */ /* 0x000fe20000410000 */
[----:B------:R-:W-:Y:S01]  /*08d0*/  FADD.FTZ R165, RZ, R222 ;  /* 0x000000deffa57221 */ /* 0x000fe20000010000 */
[----:B------:R-:W-:Y:S01]  /*08e0*/  FFMA.FTZ R167, R3, R222, RZ ;  /* 0x000000de03a77223 */ /* 0x000fe200000100ff */
[----:B------:R-:W-:Y:S02]  /*08f0*/  HADD2.F32 R172, -RZ, R173.H1_H1 ;  /* 0x300000adffac7230 */ /* 0x000fe40000004100 */
[----:B------:R-:W-:Y:S01]  /*0900*/  FMUL.FTZ R211, R9, R164 ;  /* 0x000000a409d37220 */ /* 0x000fe20000410000 */
[----:B0-----:R-:W-:Y:S01]  /*0910*/  FADD.FTZ R176, -R219, R166 ;  /* 0x000000a6dbb07221 */ /* 0x001fe20000010100 */
[----:B------:R-:W-:Y:S01]  /*0920*/  FMUL.FTZ R215, R138, R171 ;  /* 0x000000ab8ad77220 */ /* 0x000fe20000410000 */
[----:B------:R-:W-:Y:S01]  /*0930*/  FADD.FTZ R164, R165, R218 ;  /* 0x000000daa5a47221 */ /* 0x000fe20000010000 */
[----:B------:R-:W-:Y:S01]  /*0940*/  FMUL.FTZ R217, R9, R170 ;  /* 0x000000aa09d97220 */ /* 0x000fe20000410000 */
        /* <DEDUP_REMOVED lines=18> */
[C---:B------:R-:W-:Y:S01]  /*0a70*/  FMUL.FTZ R177, R9.reuse, R176 ;  /* 0x000000b009b17220 */ /* 0x040fe20000410000 */
        /* <DEDUP_REMOVED lines=21> */
.L_x_9979:
[----:B------:R-:W-:Y:S05]  /*0bd0*/  BSYNC B1 ;  /* 0x0000000000017941 */ /* 0x000fea0003800000 */
.L_x_9978:
        /* <DEDUP_REMOVED lines=19> */
[----:B------:R-:W-:Y:S01]  /*0d10*/  FADD.FTZ R26, -R219, R23 ;  /* 0x00000017db1a7221 */ /* 0x000fe20000010100 */
[C---:B0----5:R-:W-:Y:S01]  /*0d20*/  FMUL.FTZ R11, R9.reuse, R20 ;  /* 0x00000014090b7220 */ /* 0x061fe20000410000 */
[C---:B------:R-:W-:Y:S01]  /*0d30*/  FMUL.FTZ R10, R9.reuse, R12 ;  /* 0x0000000c090a7220 */ /* 0x040fe20000410000 */
[----:B------:R-:W-:Y:S01]  /*0d40*/  FMUL.FTZ R15, R9, R24 ;  /* 0x00000018090f7220 */ /* 0x000fe20000410000 */
[C---:B---3--:R-:W-:Y:S01]  /*0d50*/  FADD.FTZ R168, -R219.reuse, R17 ;  /* 0x00000011dba87221 */ /* 0x048fe20000010100 */
[----:B------:R-:W-:Y:S01]  /*0d60*/  FADD.FTZ R172, -R219, R18 ;  /* 0x00000012dbac7221 */ /* 0x000fe20000010100 */
[----:B----4-:R-:W-:-:S02]  /*0d70*/  HADD2.F32 R21, -RZ, R164.H0_H0 ;  /* 0x200000a4ff157230 */ /* 0x010fc40000004100 */
[----:B------:R-:W-:Y:S02]  /*0d80*/  HADD2.F32 R22, -RZ, R164.H1_H1 ;  /* 0x300000a4ff167230 */ /* 0x000fe40000004100 */
[--C-:B------:R-:W-:Y:S02]  /*0d90*/  HADD2.F32 R25, -RZ, R166.reuse.H0_H0 ;  /* 0x200000a6ff197230 */ /* 0x100fe40000004100 */
[----:B------:R-:W-:Y:S02]  /*0da0*/  HADD2.F32 R170, -RZ, R166.H1_H1 ;  /* 0x300000a6ffaa7230 */ /* 0x000fe40000004100 */
[----:B------:R-:W-:Y:S01]  /*0db0*/  FADD.FTZ R166, -R219, R16 ;  /* 0x00000010dba67221 */ /* 0x000fe20000010100 */
[--C-:B------:R-:W-:Y:S02]  /*0dc0*/  HADD2.F32 R23, -RZ, R165.reuse.H0_H0 ;  /* 0x200000a5ff177230 */ /* 0x100fe40000004100 */
[-C--:B------:R-:W-:Y:S01]  /*0dd0*/  FMUL.FTZ R12, R128, R21.reuse ;  /* 0x00000015800c7220 */ /* 0x080fe20000410000 */
[----:B------:R-:W-:Y:S01]  /*0de0*/  FADD.FTZ R64, R64, R21 ;  /* 0x0000001540407221 */ /* 0x000fe20000010000 */
[----:B------:R-:W-:Y:S01]  /*0df0*/  FFMA.FTZ R96, R11, R21, R96 ;  /* 0x000000150b607223 */ /* 0x000fe20000010060 */
        /* <DEDUP_REMOVED lines=21> */
[----:B------:R-:W-:Y:S02]  /*0f50*/  HADD2.F32 R226, -RZ, R167.H1_H1 ;  /* 0x300000a7ffe27230 */ /* 0x000fe40000004100 */
        /* <DEDUP_REMOVED lines=24> */
.L_x_9981:
[----:B------:R-:W-:Y:S05]  /*10e0*/  BSYNC B1 ;  /* 0x0000000000017941 */ /* 0x000fea0003800000 */
.L_x_9980:
        /* <DEDUP_REMOVED lines=19> */
[----:B---3--:R-:W-:-:S02]  /*1220*/  FADD.FTZ R164, -R219, R164 ;  /* 0x000000a4dba47221 */ /* 0x008fc40000010100 */
[----:B-----5:R-:W-:Y:S01]  /*1230*/  FMUL.FTZ R13, R9, R168 ;  /* 0x000000a8090d7220 */ /* 0x020fe20000410000 */
[C---:B------:R-:W-:Y:S01]  /*1240*/  FADD.FTZ R190, -R219.reuse, R171 ;  /* 0x000000abdbbe7221 */ /* 0x040fe20000010100 */
[----:B------:R-:W-:Y:S01]  /*1250*/  FADD.FTZ R192, -R219, R165 ;  /* 0x000000a5dbc07221 */ /* 0x000fe20000010100 */
[C---:B------:R-:W-:Y:S01]  /*1260*/  FMUL.FTZ R185, R9.reuse, R164 ;  /* 0x000000a409b97220 */ /* 0x040fe20000410000 */
[----:B0-----:R-:W-:Y:S01]  /*1270*/  FMUL.FTZ R182, R9, R186 ;  /* 0x000000ba09b67220 */ /* 0x001fe20000410000 */
[--C-:B----4-:R-:W-:Y:S02]  /*1280*/  HADD2.F32 R169, -RZ, R172.reuse.H0_H0 ;  /* 0x200000acffa97230 */ /* 0x110fe40000004100 */
[----:B------:R-:W-:-:S03]  /*1290*/  HADD2.F32 R170, -RZ, R172.H1_H1 ;  /* 0x300000acffaa7230 */ /* 0x000fc60000004100 */
[----:B------:R-:W-:Y:S01]  /*12a0*/  FMUL.FTZ R184, R120, R169 ;  /* 0x000000a978b87220 */ /* 0x000fe20000410000 */
[--C-:B------:R-:W-:Y:S02]  /*12b0*/  HADD2.F32 R171, -RZ, R173.reuse.H0_H0 ;  /* 0x200000adffab7230 */ /* 0x100fe40000004100 */
[----:B------:R-:W-:Y:S01]  /*12c0*/  FMUL.FTZ R181, R121, R170 ;  /* 0x000000aa79b57220 */ /* 0x000fe20000410000 */
[----:B------:R-:W-:Y:S01]  /*12d0*/  FADD.FTZ R164, R223, R184 ;  /* 0x000000b8dfa47221 */ /* 0x000fe20000010000 */
[----:B------:R-:W-:Y:S01]  /*12e0*/  FFMA.FTZ R165, R13, R184, R224 ;  /* 0x000000b80da57223 */ /* 0x000fe200000100e0 */
[----:B------:R-:W-:Y:S01]  /*12f0*/  FADD.FTZ R196, -R219, R167 ;  /* 0x000000a7dbc47221 */ /* 0x000fe20000010100 */
[----:B------:R-:W-:Y:S02]  /*1300*/  HADD2.F32 R172, -RZ, R173.H1_H1 ;  /* 0x300000adffac7230 */ /* 0x000fe40000004100 */
        /* <DEDUP_REMOVED lines=46> */
.L_x_9983:
[----:B------:R-:W-:Y:S05]  /*15f0*/  BSYNC B1 ;  /* 0x0000000000017941 */ /* 0x000fea0003800000 */
.L_x_9982:
        /* <DEDUP_REMOVED lines=79> */
.L_x_9985:
[----:B------:R-:W-:Y:S05]  /*1af0*/  BSYNC B1 ;  /* 0x0000000000017941 */ /* 0x000fea0003800000 */
.L_x_9984:
        /* <DEDUP_REMOVED lines=21> */
.L_x_10007:
        /* <DEDUP_REMOVED lines=72> */
.L_x_9988:
[----:B------:R-:W-:Y:S05]  /*20d0*/  BSYNC B1 ;  /* 0x0000000000017941 */ /* 0x000fea0003800000 */
.L_x_9987:
        /* <DEDUP_REMOVED lines=66> */
.L_x_9990:
[----:B------:R-:W-:Y:S05]  /*2500*/  BSYNC B1 ;  /* 0x0000000000017941 */ /* 0x000fea0003800000 */
.L_x_9989:
        /* <DEDUP_REMOVED lines=66> */
.L_x_9992:
[----:B------:R-:W-:Y:S05]  /*2930*/  BSYNC B1 ;  /* 0x0000000000017941 */ /* 0x000fea0003800000 */
.L_x_9991:
        /* <DEDUP_REMOVED lines=53> */
[----:B------:R-:W-:Y:S01]  /*2c90*/  F2FP.F16.F32.PACK_AB R165, R172, R165 ;  /* 0x000000a5aca5723e */ /* 0x000fe200000000ff */
[----:B0-----:R-:W-:-:S04]  /*2ca0*/  IMAD.WIDE.U32 R170, R7, 0x10, R170 ;  /* 0x0000001007aa7825 */ /* 0x001fc800078e00aa */
[----:B-1----:R-:W-:-:S04]  /*2cb0*/  @P0 IMAD.WIDE.U32 R168, R7, 0x20, R168 ;  /* 0x0000002007a80825 */ /* 0x002fc800078e00a8 */
[-C--:B------:R-:W-:Y:S01]  /*2cc0*/  FMUL.FTZ R7, R166, R8.reuse ;  /* 0x00000008a6077220 */ /* 0x080fe20000410000 */
[-C--:B------:R-:W-:Y:S01]  /*2cd0*/  FMUL.FTZ R166, R173, R8.reuse ;  /* 0x00000008ada67220 */ /* 0x080fe20000410000 */
[----:B------:R-:W-:Y:S01]  /*2ce0*/  FMUL.FTZ R8, R228, R8 ;  /* 0x00000008e4087220 */ /* 0x000fe20000410000 */
[----:B------:R4:W-:Y:S02]  /*2cf0*/  @P0 STG.E.128 desc[UR4][R168.64], R156 ;  /* 0x0000009ca8000986 */ /* 0x0009e4000c101d04 */
[----:B------:R-:W-:Y:S02]  /*2d00*/  F2FP.F16.F32.PACK_AB R164, R7, R164 ;  /* 0x000000a407a4723e */ /* 0x000fe400000000ff */
[----:B------:R-:W-:Y:S01]  /*2d10*/  F2FP.F16.F32.PACK_AB R166, R9, R166 ;  /* 0x000000a609a6723e */ /* 0x000fe200000000ff */
[----:B------:R4:W-:Y:S01]  /*2d20*/  @P0 STG.E.128 desc[UR4][R168.64+0x10], R160 ;  /* 0x000010a0a8000986 */ /* 0x0009e2000c101d04 */
[----:B------:R-:W-:-:S05]  /*2d30*/  F2FP.F16.F32.PACK_AB R167, R8, R167 ;  /* 0x000000a708a7723e */ /* 0x000fca00000000ff */
[----:B------:R4:W-:Y:S02]  /*2d40*/  STG.E.128 desc[UR4][R170.64], R164 ;  /* 0x000000a4aa007986 */ /* 0x0009e4000c101d04 */
.L_x_9994:
[----:B------:R-:W-:Y:S05]  /*2d50*/  BSYNC B1 ;  /* 0x0000000000017941 */ /* 0x000fea0003800000 */
.L_x_9993:
[----:B------:R-:W5:Y:S02]  /*2d60*/  LDC.64 R8, c[0x0][0x210] ;  /* 0x00008400ff087b82 */ /* 0x000f640000000a00 */
[----:B-----5:R-:W-:-:S04]  /*2d70*/  LEA R2, R8, R2, 0x2 ;  /* 0x0000000208027211 */ /* 0x020fc800078e10ff */
[----:B------:R-:W-:-:S13]  /*2d80*/  ISETP.GE.AND P0, PT, R2, R9, PT ;  /* 0x000000090200720c */ /* 0x000fda0003f06270 */
[----:B------:R-:W-:Y:S05]  /*2d90*/  @!P0 BRA `(.L_x_9995) ;  /* 0xffffffd400f08947 */ /* 0x000fea000383ffff */
.L_x_9977:
[----:B------:R-:W-:Y:S05]  /*2da0*/  BSYNC B0 ;  /* 0x0000000000007941 */ /* 0x000fea0003800000 */
.L_x_9976:
        /* <DEDUP_REMOVED lines=255> */
.L_x_9986:
        /* <DEDUP_REMOVED lines=8> */
.L_x_9997:
[----:B------:R-:W-:Y:S05]  /*3e20*/  BSYNC B1 ;  /* 0x0000000000017941 */ /* 0x000fea0003800000 */
.L_x_9996:
        /* <DEDUP_REMOVED lines=8> */
.L_x_9998:
[----:B------:R-:W-:Y:S01]  /*3eb0*/  FADD.FTZ R164, R164, R223 ;  /* 0x000000dfa4a47221 */ /* 0x000fe20000010000 */
[----:B------:R-:W-:-:S04]  /*3ec0*/  HFMA2.MMA R174, -RZ, RZ, 0, 1.1920928955078125e-07 ;  /* 0x00000002ffae7435 */ /* 0x000fc800000001ff */
[----:B------:R-:W-:Y:S02]  /*3ed0*/  MOV R175, R164 ;  /* 0x000000a400af7202 */ /* 0x000fe40000000f00 */
[----:B------:R-:W-:-:S07]  /*3ee0*/  MOV R165, R173 ;  /* 0x000000ad00a57202 */ /* 0x000fce0000000f00 */
[----:B------:R-:W-:Y:S05]  /*3ef0*/  WARPSYNC.COLLECTIVE R172, `(.L_x_9999) ;  /* 0x00000000ac087348 */ /* 0x000fea0003c00000 */
[----:B------:R0:W1:Y:S02]  /*3f00*/  SHFL.BFLY P0, R173, R175, R174, R219 ;  /* 0x0c0000aeafad7389 */ /* 0x00006400000000db */
[----:B01----:R-:W-:Y:S01]  /*3f10*/  ENDCOLLECTIVE ;  /* 0x000000000000791b */ /* 0x003fe20003800000 */
.L_x_9999:
[----:B------:R-:W-:-:S05]  /*3f20*/  FADD.FTZ R165, R165, R224 ;  /* 0x000000e0a5a57221 */ /* 0x000fca0000010000 */
[----:B------:R-:W-:Y:S02]  /*3f30*/  MOV R175, R165 ;  /* 0x000000a500af7202 */ /* 0x000fe40000000f00 */
[----:B------:R-:W-:-:S07]  /*3f40*/  MOV R167, R173 ;  /* 0x000000ad00a77202 */ /* 0x000fce0000000f00 */
[----:B------:R-:W-:Y:S05]  /*3f50*/  WARPSYNC.COLLECTIVE R172, `(.L_x_10000) ;  /* 0x00000000ac087348 */ /* 0x000fea0003c00000 */
[----:B------:R0:W1:Y:S02]  /*3f60*/  SHFL.BFLY P0, R173, R175, R174, R219 ;  /* 0x0c0000aeafad7389 */ /* 0x00006400000000db */
[----:B01----:R-:W-:Y:S01]  /*3f70*/  ENDCOLLECTIVE ;  /* 0x000000000000791b */ /* 0x003fe20003800000 */
.L_x_10000:
[----:B------:R-:W-:Y:S01]  /*3f80*/  FADD.FTZ R167, R164, R167 ;  /* 0x000000a7a4a77221 */ /* 0x000fe20000010000 */
[----:B------:R-:W-:-:S04]  /*3f90*/  HFMA2.MMA R174, -RZ, RZ, 0, 2.384185791015625e-07 ;  /* 0x00000004ffae7435 */ /* 0x000fc800000001ff */
[----:B------:R-:W-:Y:S02]  /*3fa0*/  MOV R175, R167 ;  /* 0x000000a700af7202 */ /* 0x000fe40000000f00 */
[----:B------:R-:W-:-:S07]  /*3fb0*/  MOV R166, R173 ;  /* 0x000000ad00a67202 */ /* 0x000fce0000000f00 */
[----:B------:R-:W-:Y:S05]  /*3fc0*/  WARPSYNC.COLLECTIVE R172, `(.L_x_10001) ;  /* 0x00000000ac087348 */ /* 0x000fea0003c00000 */
[----:B------:R0:W1:Y:S02]  /*3fd0*/  SHFL.BFLY P0, R173, R175, R174, R219 ;  /* 0x0c0000aeafad7389 */ /* 0x00006400000000db */
[----:B01----:R-:W-:Y:S01]  /*3fe0*/  ENDCOLLECTIVE ;  /* 0x000000000000791b */ /* 0x003fe20003800000 */
.L_x_10001:
[----:B------:R-:W-:-:S05]  /*3ff0*/  FADD.FTZ R166, R165, R166 ;  /* 0x000000a6a5a67221 */ /* 0x000fca0000010000 */
[----:B------:R-:W-:Y:S02]  /*4000*/  MOV R175, R166 ;  /* 0x000000a600af7202 */ /* 0x000fe40000000f00 */
[----:B------:R-:W-:-:S07]  /*4010*/  MOV R168, R173 ;  /* 0x000000ad00a87202 */ /* 0x000fce0000000f00 */
[----:B------:R-:W-:Y:S05]  /*4020*/  WARPSYNC.COLLECTIVE R172, `(.L_x_10002) ;  /* 0x00000000ac087348 */ /* 0x000fea0003c00000 */
[----:B------:R0:W1:Y:S02]  /*4030*/  SHFL.BFLY P0, R173, R175, R174, R219 ;  /* 0x0c0000aeafad7389 */ /* 0x00006400000000db */
[----:B01----:R-:W-:Y:S01]  /*4040*/  ENDCOLLECTIVE ;  /* 0x000000000000791b */ /* 0x003fe20003800000 */
.L_x_10002:
[----:B------:R-:W-:Y:S01]  /*4050*/  FADD.FTZ R168, R167, R168 ;  /* 0x000000a8a7a87221 */ /* 0x000fe20000010000 */
[----:B------:R-:W-:-:S04]  /*4060*/  HFMA2.MMA R174, -RZ, RZ, 0, 4.76837158203125e-07 ;  /* 0x00000008ffae7435 */ /* 0x000fc800000001ff */
[----:B------:R-:W-:Y:S02]  /*4070*/  MOV R175, R168 ;  /* 0x000000a800af7202 */ /* 0x000fe40000000f00 */
[----:B------:R-:W-:-:S07]  /*4080*/  MOV R169, R173 ;  /* 0x000000ad00a97202 */ /* 0x000fce0000000f00 */
[----:B------:R-:W-:Y:S05]  /*4090*/  WARPSYNC.COLLECTIVE R172, `(.L_x_10003) ;  /* 0x00000000ac087348 */ /* 0x000fea0003c00000 */
[----:B------:R0:W1:Y:S02]  /*40a0*/  SHFL.BFLY P0, R173, R175, R174, R219 ;  /* 0x0c0000aeafad7389 */ /* 0x00006400000000db */
[----:B01----:R-:W-:Y:S01]  /*40b0*/  ENDCOLLECTIVE ;  /* 0x000000000000791b */ /* 0x003fe20003800000 */
.L_x_10003:
[----:B------:R-:W-:-:S05]  /*40c0*/  FADD.FTZ R169, R166, R169 ;  /* 0x000000a9a6a97221 */ /* 0x000fca0000010000 */
[----:B------:R-:W-:Y:S02]  /*40d0*/  MOV R175, R169 ;  /* 0x000000a900af7202 */ /* 0x000fe40000000f00 */
[----:B------:R-:W-:-:S07]  /*40e0*/  MOV R171, R173 ;  /* 0x000000ad00ab7202 */ /* 0x000fce0000000f00 */
[----:B------:R-:W-:Y:S05]  /*40f0*/  WARPSYNC.COLLECTIVE R172, `(.L_x_10004) ;  /* 0x00000000ac087348 */ /* 0x000fea0003c00000 */
[----:B------:R0:W1:Y:S02]  /*4100*/  SHFL.BFLY P0, R173, R175, R174, R219 ;  /* 0x0c0000aeafad7389 */ /* 0x00006400000000db */
[----:B01----:R-:W-:Y:S01]  /*4110*/  ENDCOLLECTIVE ;  /* 0x000000000000791b */ /* 0x003fe20003800000 */
.L_x_10004:
[----:B------:R-:W-:Y:S01]  /*4120*/  FADD.FTZ R171, R168, R171 ;  /* 0x000000aba8ab7221 */ /* 0x000fe20000010000 */
[----:B------:R-:W-:-:S04]  /*4130*/  HFMA2.MMA R174, -RZ, RZ, 0, 9.5367431640625e-07 ;  /* 0x00000010ffae7435 */ /* 0x000fc800000001ff */
[----:B------:R-:W-:Y:S02]  /*4140*/  MOV R175, R171 ;  /* 0x000000ab00af7202 */ /* 0x000fe40000000f00 */
[----:B------:R-:W-:-:S07]  /*4150*/  MOV R170, R173 ;  /* 0x000000ad00aa7202 */ /* 0x000fce0000000f00 */
[----:B------:R-:W-:Y:S05]  /*4160*/  WARPSYNC.COLLECTIVE R172, `(.L_x_10005) ;  /* 0x00000000ac087348 */ /* 0x000fea0003c00000 */
[----:B------:R0:W1:Y:S02]  /*4170*/  SHFL.BFLY P0, R173, R175, R174, R219 ;  /* 0x0c0000aeafad7389 */ /* 0x00006400000000db */
[----:B01----:R-:W-:Y:S01]  /*4180*/  ENDCOLLECTIVE ;  /* 0x000000000000791b */ /* 0x003fe20003800000 */
.L_x_10005:
[----:B------:R-:W-:-:S05]  /*4190*/  FADD.FTZ R170, R169, R170 ;  /* 0x000000aaa9aa7221 */ /* 0x000fca0000010000 */
[----:B------:R-:W-:Y:S02]  /*41a0*/  MOV R175, R170 ;  /* 0x000000aa00af7202 */ /* 0x000fe40000000f00 */
[----:B------:R-:W-:-:S07]  /*41b0*/  MOV R164, R173 ;  /* 0x000000ad00a47202 */ /* 0x000fce0000000f00 */
[----:B------:R-:W-:Y:S05]  /*41c0*/  WARPSYNC.COLLECTIVE R172, `(.L_x_10006) ;  /* 0x00000000ac087348 */ /* 0x000fea0003c00000 */
[----:B------:R0:W1:Y:S02]  /*41d0*/  SHFL.BFLY P0, R173, R175, R174, R219 ;  /* 0x0c0000aeafad7389 */ /* 0x00006400000000db */
[----:B01----:R-:W-:Y:S01]  /*41e0*/  ENDCOLLECTIVE ;  /* 0x000000000000791b */ /* 0x003fe20003800000 */
.L_x_10006:
[----:B------:R-:W-:Y:S01]  /*41f0*/  MOV R165, R173 ;  /* 0x000000ad00a57202 */ /* 0x000fe20000000f00 */
[----:B------:R-:W-:Y:S06]  /*4200*/  BRA `(.L_x_10007) ;  /* 0xffffffd800907947 */ /* 0x000fec000383ffff */
.L_x_10008:
        /* <DEDUP_REMOVED lines=15> */
.L_x_14344:


//--------------------- .text._ZN10layer_norm13ln_bwd_kernelINS_13Kernel_traitsIf6__halffS2_fjLj1024ELj1ELj4ELj1ELj16ENS_18Kernel_traits_baseILj1024EfS2_fS2_fjLj128EEEEELb0ELb0ELb0ELb1EEEvNS_9BwdParamsE --------------------------
	.section	.text._ZN10layer_norm13ln_bwd_kernelINS_13Kernel_traitsIf6__halffS2_fjLj1024ELj1ELj4ELj1ELj16ENS_18Kernel_traits_baseILj1024EfS2_fS2_fjLj128EEEEELb0ELb0ELb0ELb1EEEvNS_9BwdParamsE,"ax",@progbits
	.align	128
        .global         _ZN10layer_norm13ln_bwd_kernelINS_13Kernel_traitsIf6__halffS2_fjLj1024ELj1ELj4ELj1ELj16ENS_18Kernel_traits_baseILj1024EfS2_fS2_fjLj128EEEEELb0ELb0ELb0ELb1EEEvNS_9BwdParamsE
        .type           _ZN10layer_norm13ln_bwd_kernelINS_13Kernel_traitsIf6__halffS2_fjLj1024ELj1ELj4ELj1ELj16ENS_18Kernel_traits_baseILj1024EfS2_fS2_fjLj128EEEEELb0ELb0ELb0ELb1EEEvNS_9BwdParamsE,@function
        .size           _ZN10layer_norm13ln_bwd_kernelINS_13Kernel_traitsIf6__halffS2_fjLj1024ELj1ELj4ELj1ELj16ENS_18Kernel_traits_baseILj1024EfS2_fS2_fjLj128EEEEELb0ELb0ELb0ELb1EEEvNS_9BwdParamsE,(.L_x_14345 - _ZN10layer_norm13ln_bwd_kernelINS_13Kernel_traitsIf6__halffS2_fjLj1024ELj1ELj4ELj1ELj16ENS_18Kernel_traits_baseILj1024EfS2_fS2_fjLj128EEEEELb0ELb0ELb0ELb1EEEvNS_9BwdParamsE)
        .other          _ZN10layer_norm13ln_bwd_kernelINS_13Kernel_traitsIf6__halffS2_fjLj1024ELj1ELj4ELj1ELj16ENS_18Kernel_traits_baseILj1024EfS2_fS2_fjLj128EEEEELb0ELb0ELb0ELb1EEEvNS_9BwdParamsE,@"STO_CUDA_ENTRY STV_DEFAULT"
_ZN10layer_norm13ln_bwd_kernelINS_13Kernel_traitsIf6__halffS2_fjLj1024ELj1ELj4ELj1ELj16ENS_18Kernel_traits_baseILj1024EfS2_fS2_fjLj128EEEEELb0ELb0ELb0ELb1EEEvNS_9BwdParamsE:
.text._ZN10layer_norm13ln_bwd_kernelINS_13Kernel_traitsIf6__halffS2_fjLj1024ELj1ELj4ELj1ELj16ENS_18Kernel_traits_baseILj1024EfS2_fS2_fjLj128EEEEELb0ELb0ELb0ELb1EEEvNS_9BwdParamsE:
        /* <DEDUP_REMOVED lines=46> */
.L_x_10010:
        /* <DEDUP_REMOVED lines=52> */
.L_x_10014:
        /* <DEDUP_REMOVED lines=12> */
[----:B-1----:R-:W-:Y:S01]  /*06e0*/  @P0 LEA R96, P1, R199, R96, 0x1 ;  /* 0x00000060c7600211 */ /* 0x002fe200078208ff */
[----:B------:R-:W4:Y:S01]  /*06f0*/  LDG.E R0, desc[UR4][R92.64] ;  /* 0x000000045c007981 */ /* 0x000f22000c1e1900 */
[C---:B------:R-:W-:Y:S02]  /*0700*/  IADD3 R209, R207.reuse, 0x20, RZ ;  /* 0x00000020cfd17810 */ /* 0x040fe40007ffe0ff */
[C---:B------:R-:W-:Y:S02]  /*0710*/  IADD3 R205, R207.reuse, 0x40, RZ ;  /* 0x00000040cfcd7810 */ /* 0x040fe40007ffe0ff */
[C---:B------:R-:W-:Y:S01]  /*0720*/  IADD3 R203, R207.reuse, 0x60, RZ ;  /* 0x00000060cfcb7810 */ /* 0x040fe20007ffe0ff */
[----:B--2---:R-:W-:Y:S01]  /*0730*/  IMAD.WIDE.U32 R108, R207, 0x20, R196 ;  /* 0x00000020cf6c7825 */ /* 0x004fe200078e00c4 */
[----:B------:R-:W-:-:S03]  /*0740*/  @P0 LEA.HI.X R97, R199, R97, R76, 0x1, P1 ;  /* 0x00000061c7610211 */ /* 0x000fc600008f0c4c */
[----:B------:R-:W-:Y:S01]  /*0750*/  IMAD.WIDE.U32 R120, R209, 0x20, R196 ;  /* 0x00000020d1787825 */ /* 0x000fe200078e00c4 */
[----:B------:R-:W2:Y:S03]  /*0760*/  LDG.E.128 R76, desc[UR4][R108.64] ;  /* 0x000000046c4c7981 */ /* 0x000ea6000c1e1d00 */
[----:B---3--:R-:W-:Y:S01]  /*0770*/  IMAD.WIDE.U32 R80, R207, 0x10, R2 ;  /* 0x00000010cf507825 */ /* 0x008fe200078e0002 */
[----:B------:R-:W3:Y:S03]  /*0780*/  @P0 LDG.E.U16 R202, desc[UR4][R96.64] ;  /* 0x0000000460ca0981 */ /* 0x000ee6000c1e1500 */
[--C-:B------:R-:W-:Y:S01]  /*0790*/  IMAD.WIDE.U32 R124, R205, 0x20, R196.reuse ;  /* 0x00000020cd7c7825 */ /* 0x100fe200078e00c4 */
[----:B------:R-:W3:Y:S03]  /*07a0*/  LDG.E.128 R84, desc[UR4][R108.64+0x10] ;  /* 0x000010046c547981 */ /* 0x000ee6000c1e1d00 */
[----:B------:R-:W-:Y:S01]  /*07b0*/  IMAD.WIDE.U32 R196, R203, 0x20, R196 ;  /* 0x00000020cbc47825 */ /* 0x000fe200078e00c4 */
[----:B------:R-:W3:Y:S03]  /*07c0*/  LDG.E.128 R88, desc[UR4][R120.64] ;  /* 0x0000000478587981 */ /* 0x000ee6000c1e1d00 */
[----:B0-----:R-:W-:Y:S01]  /*07d0*/  IMAD.WIDE R194, R199, 0x4, R194 ;  /* 0x00000004c7c27825 */ /* 0x001fe200078e02c2 */
[----:B------:R-:W3:Y:S04]  /*07e0*/  LDG.E.128 R96, desc[UR4][R120.64+0x10] ;  /* 0x0000100478607981 */ /* 0x000ee8000c1e1d00 */
[----:B------:R-:W3:Y:S04]  /*07f0*/  LDG.E.128 R80, desc[UR4][R80.64] ;  /* 0x0000000450507981 */ /* 0x000ee8000c1e1d00 */
[----:B------:R-:W3:Y:S04]  /*0800*/  LDG.E.128 R100, desc[UR4][R124.64] ;  /* 0x000000047c647981 */ /* 0x000ee8000c1e1d00 */
[----:B------:R0:W3:Y:S04]  /*0810*/  LDG.E.128 R108, desc[UR4][R124.64+0x10] ;  /* 0x000010047c6c7981 */ /* 0x0000e8000c1e1d00 */
[----:B------:R-:W3:Y:S04]  /*0820*/  LDG.E.128 R112, desc[UR4][R196.64] ;  /* 0x00000004c4707981 */ /* 0x000ee8000c1e1d00 */
[----:B------:R-:W3:Y:S04]  /*0830*/  LDG.E.128 R120, desc[UR4][R196.64+0x10] ;  /* 0x00001004c4787981 */ /* 0x000ee8000c1e1d00 */
[----:B------:R1:W3:Y:S01]  /*0840*/  LDG.E R195, desc[UR4][R194.64] ;  /* 0x00000004c2c37981 */ /* 0x0002e2000c1e1900 */
[----:B------:R-:W-:-:S04]  /*0850*/  IMAD.WIDE.U32 R104, R205, 0x10, R2 ;  /* 0x00000010cd687825 */ /* 0x000fc800078e0002 */
[--C-:B------:R-:W-:Y:S02]  /*0860*/  IMAD.WIDE.U32 R94, R209, 0x10, R2.reuse ;  /* 0x00000010d15e7825 */ /* 0x100fe400078e0002 */
[----:B------:R-:W3:Y:S02]  /*0870*/  LDG.E.128 R104, desc[UR4][R104.64] ;  /* 0x0000000468687981 */ /* 0x000ee4000c1e1d00 */
[----:B------:R-:W-:Y:S02]  /*0880*/  IMAD.WIDE.U32 R116, R203, 0x10, R2 ;  /* 0x00000010cb747825 */ /* 0x000fe400078e0002 */
[----:B------:R-:W3:Y:S01]  /*0890*/  LDG.E.128 R92, desc[UR4][R94.64] ;  /* 0x000000045e5c7981 */ /* 0x000ee2000c1e1d00 */
[----:B------:R-:W0:Y:S03]  /*08a0*/  LDC.64 R2, c[0x0][0x2c8] ;  /* 0x0000b200ff027b82 */ /* 0x000e260000000a00 */
        /* <DEDUP_REMOVED lines=15> */
[----:B------:R-:W5:Y:S04]  /*09a0*/  @P1 LDG.E.128 R60, desc[UR4][R124.64] ;  /* 0x000000047c3c1981 */ /* 0x000f68000c1e1d00 */
[----:B------:R1:W5:Y:S01]  /*09b0*/  @P1 LDG.E.128 R64, desc[UR4][R124.64+0x10] ;  /* 0x000010047c401981 */ /* 0x000362000c1e1d00 */
[----:B------:R-:W-:-:S05]  /*09c0*/  @P1 IMAD.WIDE.U32 R126, R205, 0x20, R126 ;  /* 0x00000020cd7e1825 */ /* 0x000fca00078e007e */
[----:B------:R-:W5:Y:S04]  /*09d0*/  @P1 LDG.E.128 R52, desc[UR4][R126.64] ;  /* 0x000000047e341981 */ /* 0x000f68000c1e1d00 */
[----:B------:R1:W5:Y:S01]  /*09e0*/  @P1 LDG.E.128 R56, desc[UR4][R126.64+0x10] ;  /* 0x000010047e381981 */ /* 0x000362000c1e1d00 */
[----:B----4-:R-:W-:-:S05]  /*09f0*/  FSEL R0, R0, RZ, !P4 ;  /* 0x000000ff00007208 */ /* 0x010fca0006000000 */
[C---:B--2---:R-:W-:Y:S01]  /*0a00*/  FADD.FTZ R128, -R0.reuse, R76 ;  /* 0x0000004c00807221 */ /* 0x044fe20000010100 */
[C---:B------:R-:W-:Y:S01]  /*0a10*/  FADD.FTZ R76, -R0.reuse, R77 ;  /* 0x0000004d004c7221 */ /* 0x040fe20000010100 */
[C---:B------:R-:W-:Y:S01]  /*0a20*/  FADD.FTZ R78, -R0.reuse, R78 ;  /* 0x0000004e004e7221 */ /* 0x040fe20000010100 */
[C---:B0-----:R-:W-:Y:S01]  /*0a30*/  FADD.FTZ R130, -R0.reuse, R79 ;  /* 0x0000004f00827221 */ /* 0x041fe20000010100 */
[----:B---3--:R-:W-:Y:S02]  /*0a40*/  @P0 HADD2.F32 R194, -RZ, R202.H0_H0 ;  /* 0x200000caffc20230 */ /* 0x008fe40000004100 */
        /* <DEDUP_REMOVED lines=30> */
[----:B------:R-:W-:-:S02]  /*0c30*/  HADD2.F32 R80, -RZ, R80.H1_H1 ;  /* 0x30000050ff507230 */ /* 0x000fc40000004100 */
[C---:B------:R-:W-:Y:S01]  /*0c40*/  FMUL.FTZ R109, R195.reuse, R76 ;  /* 0x0000004cc36d7220 */ /* 0x040fe20000410000 */
[--C-:B------:R-:W-:Y:S02]  /*0c50*/  HADD2.F32 R79, -RZ, R81.reuse.H0_H0 ;  /* 0x20000051ff4f7230 */ /* 0x100fe40000004100 */
[----:B------:R-:W-:Y:S01]  /*0c60*/  FMUL.FTZ R111, R195, R78 ;  /* 0x0000004ec36f7220 */ /* 0x000fe20000410000 */
[----:B-1----:R-:W-:Y:S02]  /*0c70*/  HADD2.F32 R124, -RZ, R81.H1_H1 ;  /* 0x30000051ff7c7230 */ /* 0x002fe40000004100 */
[----:B------:R-:W-:Y:S01]  /*0c80*/  FADD.FTZ R200, R77, R200 ;  /* 0x000000c84dc87221 */ /* 0x000fe20000010000 */
[-C--:B------:R-:W-:Y:S01]  /*0c90*/  FFMA.FTZ R201, R0, R77.reuse, R201 ;  /* 0x0000004d00c97223 */ /* 0x080fe200000100c9 */
[----:B------:R-:W-:Y:S01]  /*0ca0*/  FMUL.FTZ R130, R195, R130 ;  /* 0x00000082c3827220 */ /* 0x000fe20000410000 */
[----:B------:R-:W-:Y:S01]  /*0cb0*/  FMUL.FTZ R77, R32, R77 ;  /* 0x0000004d204d7220 */ /* 0x000fe20000410000 */
[----:B------:R-:W-:Y:S01]  /*0cc0*/  FADD.FTZ R193, R80, R193 ;  /* 0x000000c150c17221 */ /* 0x000fe20000010000 */
[-C--:B------:R-:W-:Y:S01]  /*0cd0*/  FFMA.FTZ R198, R109, R80.reuse, R198 ;  /* 0x000000506dc67223 */ /* 0x080fe200000100c6 */
        /* <DEDUP_REMOVED lines=8> */
[----:B------:R-:W-:Y:S01]  /*0d60*/  FFMA.FTZ R124, R0, R77, RZ ;  /* 0x0000004d007c7223 */ /* 0x000fe200000100ff */
[----:B------:R-:W-:-:S02]  /*0d70*/  HADD2.F32 R125, -RZ, R83.H0_H0 ;  /* 0x20000053ff7d7230 */ /* 0x000fc40000004100 */
[----:B------:R-:W-:Y:S02]  /*0d80*/  HADD2.F32 R126, -RZ, R83.H1_H1 ;  /* 0x30000053ff7e7230 */ /* 0x000fe40000004100 */
[----:B------:R-:W-:Y:S01]  /*0d90*/  FADD.FTZ R131, R131, R80 ;  /* 0x0000005083837221 */ /* 0x000fe20000010000 */
[--C-:B------:R-:W-:Y:S02]  /*0da0*/  HADD2.F32 R99, -RZ, R107.reuse.H0_H0 ;  /* 0x2000006bff637230 */ /* 0x100fe40000004100 */
[----:B------:R-:W-:Y:S01]  /*0db0*/  FFMA.FTZ R124, R109, R80, R124 ;  /* 0x000000506d7c7223 */ /* 0x000fe2000001007c */
[----:B------:R-:W-:Y:S02]  /*0dc0*/  HADD2.F32 R220, -RZ, R107.H1_H1 ;  /* 0x3000006bffdc7230 */ /* 0x000fe40000004100 */
[--C-:B------:R-:W-:Y:S02]  /*0dd0*/  HADD2.F32 R208, -RZ, R92.reuse.H0_H0 ;  /* 0x2000005cffd07230 */ /* 0x100fe40000004100 */
[----:B------:R-:W-:-:S02]  /*0de0*/  HADD2.F32 R83, -RZ, R92.H1_H1 ;  /* 0x3000005cff537230 */ /* 0x000fc40000004100 */
[--C-:B------:R-:W-:Y:S02]  /*0df0*/  HADD2.F32 R107, -RZ, R119.reuse.H0_H0 ;  /* 0x20000077ff6b7230 */ /* 0x100fe40000004100 */
[----:B------:R-:W-:Y:S02]  /*0e00*/  HADD2.F32 R230, -RZ, R119.H1_H1 ;  /* 0x30000077ffe67230 */ /* 0x000fe40000004100 */
[C---:B------:R-:W-:Y:S01]  /*0e10*/  FMUL.FTZ R119, R195.reuse, R204 ;  /* 0x000000ccc3777220 */ /* 0x040fe20000410000 */
[--C-:B------:R-:W-:Y:S02]  /*0e20*/  HADD2.F32 R81, -RZ, R82.reuse.H0_H0 ;  /* 0x20000052ff517230 */ /* 0x100fe40000004100 */
[C---:B------:R-:W-:Y:S01]  /*0e30*/  FMUL.FTZ R84, R195.reuse, R84 ;  /* 0x00000054c3547220 */ /* 0x040fe20000410000 */
[----:B------:R-:W-:Y:S02]  /*0e40*/  HADD2.F32 R92, -RZ, R93.H1_H1 ;  /* 0x3000005dff5c7230 */ /* 0x000fe40000004100 */
[C---:B------:R-:W-:Y:S01]  /*0e50*/  FMUL.FTZ R121, R195.reuse, R90 ;  /* 0x0000005ac3797220 */ /* 0x040fe20000410000 */
        /* <DEDUP_REMOVED lines=29> */
[----:B------:R-:W-:-:S02]  /*1030*/  HADD2.F32 R85, -RZ, R93.H0_H0 ;  /* 0x2000005dff557230 */ /* 0x000fc40000004100 */
[--C-:B------:R-:W-:Y:S02]  /*1040*/  HADD2.F32 R87, -RZ, R94.reuse.H0_H0 ;  /* 0x2000005eff577230 */ /* 0x100fe40000004100 */
[----:B------:R-:W-:Y:S01]  /*1050*/  FMUL.FTZ R123, R24, R208 ;  /* 0x000000d0187b7220 */ /* 0x000fe20000410000 */
[----:B------:R-:W-:Y:S02]  /*1060*/  HADD2.F32 R94, -RZ, R94.H1_H1 ;  /* 0x3000005eff5e7230 */ /* 0x000fe40000004100 */
        /* <DEDUP_REMOVED lines=15> */
[----:B------:R-:W-:Y:S02]  /*1160*/  HADD2.F32 R93, -RZ, R104.H1_H1 ;  /* 0x30000068ff5d7230 */ /* 0x000fe40000004100 */
[C---:B------:R-:W-:Y:S01]  /*1170*/  FMUL.FTZ R129, R195.reuse, R216 ;  /* 0x000000d8c3817220 */ /* 0x040fe20000410000 */
        /* <DEDUP_REMOVED lines=37> */
[----:B------:R-:W-:-:S02]  /*13d0*/  HADD2.F32 R97, -RZ, R106.H0_H0 ;  /* 0x2000006aff617230 */ /* 0x000fc40000004100 */
[----:B------:R-:W-:Y:S01]  /*13e0*/  FFMA.FTZ R211, R214, R127, R211 ;  /* 0x0000007fd6d37223 */ /* 0x000fe200000100d3 */
[----:B------:R-:W-:Y:S02]  /*13f0*/  HADD2.F32 R95, -RZ, R105.H0_H0 ;  /* 0x20000069ff5f7230 */ /* 0x000fe40000004100 */
        /* <DEDUP_REMOVED lines=27> */
[----:B------:R-:W-:Y:S02]  /*15b0*/  HADD2.F32 R101, -RZ, R116.H0_H0 ;  /* 0x20000074ff657230 */ /* 0x000fe40000004100 */
[----:B------:R-:W-:Y:S01]  /*15c0*/  FADD.FTZ R180, R99, R180 ;  /* 0x000000b463b47221 */ /* 0x000fe20000010000 */
[--C-:B------:R-:W-:Y:S02]  /*15d0*/  HADD2.F32 R103, -RZ, R117.reuse.H0_H0 ;  /* 0x20000075ff677230 */ /* 0x100fe40000004100 */
[----:B------:R-:W-:Y:S01]  /*15e0*/  FFMA.FTZ R134, R197, R99, R134 ;  /* 0x00000063c5867223 */ /* 0x000fe20000010086 */
[----:B------:R-:W-:-:S02]  /*15f0*/  HADD2.F32 R117, -RZ, R117.H1_H1 ;  /* 0x30000075ff757230 */ /* 0x000fc40000004100 */
[----:B------:R-:W-:Y:S01]  /*1600*/  FMUL.FTZ R112, R195, R112 ;  /* 0x00000070c3707220 */ /* 0x000fe20000410000 */
[----:B------:R-:W-:Y:S01]  /*1610*/  FMUL.FTZ R99, R15, R220 ;  /* 0x000000dc0f637220 */ /* 0x000fe20000410000 */
        /* <DEDUP_REMOVED lines=34> */
[C---:B------:R-:W-:Y:S01]  /*1840*/  FMUL.FTZ R232, R195.reuse, R232 ;  /* 0x000000e8c3e87220 */ /* 0x040fe20000410000 */
        /* <DEDUP_REMOVED lines=48> */
.L_x_10026:
        /* <DEDUP_REMOVED lines=8> */
[----:B------:R-:W-:Y:S02]  /*1bd0*/  FSEL R217, R217, RZ, !P4 ;  /* 0x000000ffd9d97208 */ /* 0x000fe40006000000 */
[----:B------:R-:W-:-:S03]  /*1be0*/  ISETP.NE.U32.AND P3, PT, RZ, UR10, PT ;  /* 0x0000000aff007c0c */ /* 0x000fc6000bf65070 */
[-CC-:B------:R-:W-:Y:S01]  /*1bf0*/  FFMA.FTZ R88, R88, R219.reuse, R217.reuse ;  /* 0x000000db58587223 */ /* 0x180fe200000100d9 */
[-CC-:B0-----:R-:W-:Y:S01]  /*1c00*/  FFMA.FTZ R108, R98, R219.reuse, R217.reuse ;  /* 0x000000db626c7223 */ /* 0x181fe200000100d9 */
[-CC-:B------:R-:W-:Y:S01]  /*1c10*/  FFMA.FTZ R2, R96, R219.reuse, R217.reuse ;  /* 0x000000db60027223 */ /* 0x180fe200000100d9 */
[-CC-:B------:R-:W-:Y:S01]  /*1c20*/  FFMA.FTZ R102, R102, R219.reuse, R217.reuse ;  /* 0x000000db66667223 */ /* 0x180fe200000100d9 */
[----:B------:R-:W-:Y:S01]  /*1c30*/  FADD.FTZ R96, R123, -R88 ;  /* 0x800000587b607221 */ /* 0x000fe20000010000 */
[----:B------:R-:W-:Y:S01]  /*1c40*/  FADD.FTZ R108, R89, -R108 ;  /* 0x8000006c596c7221 */ /* 0x000fe20000010000 */
[-CC-:B------:R-:W-:Y:S01]  /*1c50*/  FFMA.FTZ R0, R0, R219.reuse, R217.reuse ;  /* 0x000000db00007223 */ /* 0x180fe200000100d9 */
[----:B------:R-:W0:Y:S01]  /*1c60*/  @P2 LDC.64 R88, c[0x0][0x308] ;  /* 0x0000c200ff582b82 */ /* 0x000e220000000a00 */
        /* <DEDUP_REMOVED lines=8> */
[----:B------:R-:W-:Y:S01]  /*1cf0*/  FADD.FTZ R102, R95, -R102 ;  /* 0x800000665f667221 */ /* 0x000fe20000010000 */
[-C--:B------:R-:W-:Y:S01]  /*1d00*/  FFMA.FTZ R114, R114, R219.reuse, R217 ;  /* 0x000000db72727223 */ /* 0x080fe200000100d9 */
[----:B------:R-:W-:Y:S01]  /*1d10*/  FADD.FTZ R0, R77, -R0 ;  /* 0x800000004d007221 */ /* 0x000fe20000010000 */
[----:B------:R-:W-:Y:S01]  /*1d20*/  FADD.FTZ R80, R80, -R109 ;  /* 0x8000006d50507221 */ /* 0x000fe20000010000 */
[----:B------:R-:W-:Y:S01]  /*1d30*/  FADD.FTZ R76, R76, -R111 ;  /* 0x8000006f4c4c7221 */ /* 0x000fe20000010000 */
[----:B------:R-:W-:Y:S01]  /*1d40*/  FADD.FTZ R130, R79, -R130 ;  /* 0x800000824f827221 */ /* 0x000fe20000010000 */
[-CC-:B------:R-:W-:Y:S01]  /*1d50*/  FFMA.FTZ R100, R100, R219.reuse, R217.reuse ;  /* 0x000000db64647223 */ /* 0x180fe200000100d9 */
[-CC-:B------:R-:W-:Y:S01]  /*1d60*/  FFMA.FTZ R218, R218, R219.reuse, R217.reuse ;  /* 0x000000dbdada7223 */ /* 0x180fe200000100d9 */
[----:B------:R-:W-:Y:S01]  /*1d70*/  FADD.FTZ R84, R81, -R84 ;  /* 0x8000005451547221 */ /* 0x000fe20000010000 */
[----:B------:R-:W-:Y:S01]  /*1d80*/  FADD.FTZ R196, R113, -R196 ;  /* 0x800000c471c47221 */ /* 0x000fe20000010000 */
[----:B------:R-:W-:Y:S01]  /*1d90*/  FADD.FTZ R86, R125, -R86 ;  /* 0x800000567d567221 */ /* 0x000fe20000010000 */
[----:B------:R-:W-:Y:S01]  /*1da0*/  FADD.FTZ R202, R115, -R202 ;  /* 0x800000ca73ca7221 */ /* 0x000fe20000010000 */
[----:B------:R-:W-:Y:S01]  /*1db0*/  FADD.FTZ R222, R97, -R222 ;  /* 0x800000de61de7221 */ /* 0x000fe20000010000 */
[----:B------:R-:W-:Y:S01]  /*1dc0*/  FMUL.FTZ R95, R195, R96 ;  /* 0x00000060c35f7220 */ /* 0x000fe20000410000 */
[-CC-:B------:R-:W-:Y:S01]  /*1dd0*/  FFMA.FTZ R119, R119, R219.reuse, R217.reuse ;  /* 0x000000db77777223 */ /* 0x180fe200000100d9 */
[----:B------:R-:W-:Y:S01]  /*1de0*/  FADD.FTZ R98, R87, -R2 ;  /* 0x8000000257627221 */ /* 0x000fe20000010000 */
[----:B------:R-:W-:Y:S01]  /*1df0*/  FADD.FTZ R114, R103, -R114 ;  /* 0x8000007267727221 */ /* 0x000fe20000010000 */
[----:B------:R-:W-:Y:S01]  /*1e00*/  FMUL.FTZ R123, R195, R102 ;  /* 0x00000066c37b7220 */ /* 0x000fe20000410000 */
[----:B------:R-:W1:Y:S01]  /*1e10*/  LDC.64 R96, c[0x0][0x2f8] ;  /* 0x0000be00ff607b82 */ /* 0x000e620000000a00 */
[-CC-:B------:R-:W-:Y:S01]  /*1e20*/  FFMA.FTZ R121, R121, R219.reuse, R217.reuse ;  /* 0x000000db79797223 */ /* 0x180fe200000100d9 */
[-CC-:B------:R-:W-:Y:S01]  /*1e30*/  FFMA.FTZ R206, R206, R219.reuse, R217.reuse ;  /* 0x000000dbcece7223 */ /* 0x180fe200000100d9 */
[C---:B------:R-:W-:Y:S01]  /*1e40*/  FMUL.FTZ R3, R195.reuse, R0 ;  /* 0x00000000c3037220 */ /* 0x040fe20000410000 */
[C---:B------:R-:W-:Y:S01]  /*1e50*/  FMUL.FTZ R2, R195.reuse, R80 ;  /* 0x00000050c3027220 */ /* 0x040fe20000410000 */
[C---:B------:R-:W-:Y:S01]  /*1e60*/  FMUL.FTZ R79, R195.reuse, R76 ;  /* 0x0000004cc34f7220 */ /* 0x040fe20000410000 */
[----:B------:R-:W-:Y:S01]  /*1e70*/  FMUL.FTZ R130, R195, R130 ;  /* 0x00000082c3827220 */ /* 0x000fe20000410000 */
[-CC-:B------:R-:W-:Y:S01]  /*1e80*/  FFMA.FTZ R212, R212, R219.reuse, R217.reuse ;  /* 0x000000dbd4d47223 */ /* 0x180fe200000100d9 */
[----:B------:R-:W2:Y:S01]  /*1e90*/  @P2 LDC.64 R102, c[0x0][0x308] ;  /* 0x0000c200ff662b82 */ /* 0x000ea20000000a00 */
[----:B------:R-:W-:Y:S01]  /*1ea0*/  FADD.FTZ R100, R91, -R100 ;  /* 0x800000645b647221 */ /* 0x000fe20000010000 */
[----:B------:R-:W-:Y:S01]  /*1eb0*/  FADD.FTZ R218, R93, -R218 ;  /* 0x800000da5dda7221 */ /* 0x000fe20000010000 */
[-CC-:B------:R-:W-:Y:S01]  /*1ec0*/  FFMA.FTZ R129, R129, R219.reuse, R217.reuse ;  /* 0x000000db81817223 */ /* 0x180fe200000100d9 */
[C---:B------:R-:W-:Y:S01]  /*1ed0*/  FMUL.FTZ R91, R195.reuse, R84 ;  /* 0x00000054c35b7220 */ /* 0x040fe20000410000 */
[C---:B------:R-:W-:Y:S01]  /*1ee0*/  FMUL.FTZ R196, R195.reuse, R196 ;  /* 0x000000c4c3c47220 */ /* 0x040fe20000410000 */
[C---:B------:R-:W-:Y:S01]  /*1ef0*/  FMUL.FTZ R93, R195.reuse, R86 ;  /* 0x00000056c35d7220 */ /* 0x040fe20000410000 */
[----:B------:R-:W-:Y:S01]  /*1f00*/  FMUL.FTZ R202, R195, R202 ;  /* 0x000000cac3ca7220 */ /* 0x000fe20000410000 */
[-C--:B------:R-:W-:Y:S01]  /*1f10*/  FFMA.FTZ R234, R234, R219.reuse, R217 ;  /* 0x000000dbeaea7223 */ /* 0x080fe200000100d9 */
[----:B------:R-:W-:Y:S01]  /*1f20*/  FADD.FTZ R78, R78, -R119 ;  /* 0x800000774e4e7221 */ /* 0x000fe20000010000 */
[----:B------:R-:W-:Y:S01]  /*1f30*/  FFMA.FTZ R214, R214, R219, R217 ;  /* 0x000000dbd6d67223 */ /* 0x000fe200000100d9 */
[----:B------:R-:W-:Y:S01]  /*1f40*/  FADD.FTZ R82, R82, -R121 ;  /* 0x8000007952527221 */ /* 0x000fe20000010000 */
[----:B------:R-:W-:Y:S01]  /*1f50*/  FADD.FTZ R206, R83, -R206 ;  /* 0x800000ce53ce7221 */ /* 0x000fe20000010000 */
[----:B-----5:R-:W-:Y:S01]  /*1f60*/  @P1 FADD.FTZ R3, R36, R3 ;  /* 0x0000000324031221 */ /* 0x020fe20000010000 */
[----:B------:R-:W-:Y:S01]  /*1f70*/  @P1 FADD.FTZ R2, R37, R2 ;  /* 0x0000000225021221 */ /* 0x000fe20000010000 */
[----:B------:R-:W-:Y:S01]  /*1f80*/  @P1 FADD.FTZ R79, R38, R79 ;  /* 0x0000004f264f1221 */ /* 0x000fe20000010000 */
[----:B------:R-:W-:Y:S01]  /*1f90*/  @P1 FADD.FTZ R130, R39, R130 ;  /* 0x0000008227821221 */ /* 0x000fe20000010000 */
[----:B------:R-:W-:Y:S01]  /*1fa0*/  FADD.FTZ R212, R85, -R212 ;  /* 0x800000d455d47221 */ /* 0x000fe20000010000 */
[----:B------:R-:W-:Y:S01]  /*1fb0*/  ISETP.NE.AND.EX P3, PT, RZ, UR11, PT, P3 ;  /* 0x0000000bff007c0c */ /* 0x000fe2000bf65330 */
[----:B------:R-:W-:Y:S01]  /*1fc0*/  FADD.FTZ R118, R90, -R129 ;  /* 0x800000815a767221 */ /* 0x000fe20000010000 */
[----:B------:R-:W-:Y:S01]  /*1fd0*/  @P1 FADD.FTZ R91, R40, R91 ;  /* 0x0000005b285b1221 */ /* 0x000fe20000010000 */
[----:B------:R-:W-:Y:S01]  /*1fe0*/  @P1 FADD.FTZ R196, R41, R196 ;  /* 0x000000c429c41221 */ /* 0x000fe20000010000 */
[----:B------:R-:W-:Y:S01]  /*1ff0*/  @P1 FADD.FTZ R93, R42, R93 ;  /* 0x0000005d2a5d1221 */ /* 0x000fe20000010000 */
[----:B------:R-:W-:Y:S01]  /*2000*/  @P1 FADD.FTZ R202, R43, R202 ;  /* 0x000000ca2bca1221 */ /* 0x000fe20000010000 */
[----:B------:R-:W-:Y:S01]  /*2010*/  FADD.FTZ R234, R107, -R234 ;  /* 0x800000ea6bea7221 */ /* 0x000fe20000010000 */
[----:B------:R-:W-:Y:S01]  /*2020*/  FMUL.FTZ R90, R195, R78 ;  /* 0x0000004ec35a7220 */ /* 0x000fe20000410000 */
[----:B------:R-:W-:Y:S01]  /*2030*/  FADD.FTZ R214, R127, -R214 ;  /* 0x800000d67fd67221 */ /* 0x000fe20000010000 */
        /* <DEDUP_REMOVED lines=10> */
[C---:B------:R-:W-:Y:S01]  /*20e0*/  FMUL.FTZ R127, R195.reuse, R108 ;  /* 0x0000006cc37f7220 */ /* 0x040fe20000410000 */
[----:B------:R-:W-:Y:S01]  /*20f0*/  SEL R83, R130, R71, P3 ;  /* 0x0000004782537207 */ /* 0x000fe20001800000 */
        /* <DEDUP_REMOVED lines=11> */
[----:B------:R0:W-:Y:S01]  /*21b0*/  @P2 STG.E.128 desc[UR4][R88.64], R80 ;  /* 0x0000005058002986 */ /* 0x0001e2000c101d04 */
[-C--:B------:R-:W-:Y:S01]  /*21c0*/  FMUL.FTZ R78, R79, R194.reuse ;  /* 0x000000c24f4e7220 */ /* 0x080fe20000410000 */
[-C--:B------:R-:W-:Y:S01]  /*21d0*/  FMUL.FTZ R3, R130, R194.reuse ;  /* 0x000000c282037220 */ /* 0x080fe20000410000 */
[-C--:B------:R-:W-:Y:S01]  /*21e0*/  FFMA.FTZ R131, R131, R219.reuse, R217 ;  /* 0x000000db83837223 */ /* 0x080fe200000100d9 */
[----:B------:R3:W-:Y:S01]  /*21f0*/  @P2 STG.E.128 desc[UR4][R88.64+0x10], R84 ;  /* 0x0000105458002986 */ /* 0x0007e2000c101d04 */
[----:B------:R-:W-:Y:S01]  /*2200*/  @P1 FADD.FTZ R127, R50, R127 ;  /* 0x0000007f327f1221 */ /* 0x000fe20000010000 */
[----:B------:R-:W-:Y:S01]  /*2210*/  @P1 FADD.FTZ R214, R51, R214 ;  /* 0x000000d633d61221 */ /* 0x000fe20000010000 */
[-CC-:B------:R-:W-:Y:S01]  /*2220*/  FFMA.FTZ R197, R197, R219.reuse, R217.reuse ;  /* 0x000000dbc5c57223 */ /* 0x180fe200000100d9 */
[-CC-:B------:R-:W-:Y:S01]  /*2230*/  FFMA.FTZ R224, R224, R219.reuse, R217.reuse ;  /* 0x000000dbe0e07223 */ /* 0x180fe200000100d9 */
[-CC-:B------:R-:W-:Y:S01]  /*2240*/  FFMA.FTZ R112, R112, R219.reuse, R217.reuse ;  /* 0x000000db70707223 */ /* 0x180fe200000100d9 */
[-CC-:B------:R-:W-:Y:S01]  /*2250*/  FFMA.FTZ R211, R211, R219.reuse, R217.reuse ;  /* 0x000000dbd3d37223 */ /* 0x180fe200000100d9 */
[-C--:B------:R-:W-:Y:S01]  /*2260*/  FMUL.FTZ R91, R91, R194.reuse ;  /* 0x000000c25b5b7220 */ /* 0x080fe20000410000 */
[-C--:B------:R-:W-:Y:S01]  /*2270*/  FMUL.FTZ R196, R196, R194.reuse ;  /* 0x000000c2c4c47220 */ /* 0x080fe20000410000 */
[-C--:B------:R-:W-:Y:S01]  /*2280*/  FMUL.FTZ R79, R93, R194.reuse ;  /* 0x000000c25d4f7220 */ /* 0x080fe20000410000 */
[----:B------:R-:W-:Y:S01]  /*2290*/  FMUL.FTZ R202, R202, R194 ;  /* 0x000000c2caca7220 */ /* 0x000fe20000410000 */
[----:B------:R-:W-:Y:S01]  /*22a0*/  F2FP.F16.F32.PACK_AB R76, R77, R76 ;  /* 0x0000004c4d4c723e */ /* 0x000fe200000000ff */
[-C--:B------:R-:W-:Y:S01]  /*22b0*/  FFMA.FTZ R232, R232, R219.reuse, R217 ;  /* 0x000000dbe8e87223 */ /* 0x080fe200000100d9 */
[----:B------:R-:W-:Y:S01]  /*22c0*/  FADD.FTZ R92, R92, -R131 ;  /* 0x800000835c5c7221 */ /* 0x000fe20000010000 */
[-C--:B0-----:R-:W-:Y:S01]  /*22d0*/  FMUL.FTZ R80, R95, R194.reuse ;  /* 0x000000c25f507220 */ /* 0x081fe20000410000 */
[-C--:B------:R-:W-:Y:S01]  /*22e0*/  FMUL.FTZ R81, R90, R194.reuse ;  /* 0x000000c25a517220 */ /* 0x080fe20000410000 */
[-C--:B------:R-:W-:Y:S01]  /*22f0*/  FMUL.FTZ R82, R107, R194.reuse ;  /* 0x000000c26b527220 */ /* 0x080fe20000410000 */
[-C--:B------:R-:W-:Y:S01]  /*2300*/  FMUL.FTZ R83, R206, R194.reuse ;  /* 0x000000c2ce537220 */ /* 0x080fe20000410000 */
[-C--:B---3--:R-:W-:Y:S01]  /*2310*/  FMUL.FTZ R84, R125, R194.reuse ;  /* 0x000000c27d547220 */ /* 0x088fe20000410000 */
[----:B------:R-:W-:Y:S01]  /*2320*/  FMUL.FTZ R85, R212, R194 ;  /* 0x000000c2d4557220 */ /* 0x000fe20000410000 */
[----:B------:R-:W-:Y:S01]  /*2330*/  F2FP.F16.F32.PACK_AB R77, R3, R78 ;  /* 0x0000004e034d723e */ /* 0x000fe200000000ff */
[-C--:B------:R-:W-:Y:S01]  /*2340*/  FMUL.FTZ R86, R127, R194.reuse ;  /* 0x000000c27f567220 */ /* 0x080fe20000410000 */
[----:B------:R-:W-:Y:S01]  /*2350*/  FMUL.FTZ R87, R214, R194 ;  /* 0x000000c2d6577220 */ /* 0x000fe20000410000 */
[----:B------:R-:W-:Y:S01]  /*2360*/  F2FP.F16.F32.PACK_AB R80, R81, R80 ;  /* 0x000000505150723e */ /* 0x000fe200000000ff */
[----:B------:R-:W-:Y:S01]  /*2370*/  FADD.FTZ R94, R94, -R197 ;  /* 0x800000c55e5e7221 */ /* 0x000fe20000010000 */
[----:B------:R-:W-:Y:S01]  /*2380*/  FADD.FTZ R224, R99, -R224 ;  /* 0x800000e063e07221 */ /* 0x000fe20000010000 */
[----:B------:R-:W0:Y:S01]  /*2390*/  @P2 LDC.64 R2, c[0x0][0x308] ;  /* 0x0000c200ff022b82 */ /* 0x000e220000000a00 */
[----:B------:R-:W-:Y:S01]  /*23a0*/  F2FP.F16.F32.PACK_AB R81, R83, R82 ;  /* 0x000000525351723e */ /* 0x000fe200000000ff */
[-C--:B------:R-:W-:Y:S01]  /*23b0*/  FFMA.FTZ R120, R120, R219.reuse, R217 ;  /* 0x000000db78787223 */ /* 0x080fe200000100d9 */
[----:B------:R-:W-:Y:S01]  /*23c0*/  FADD.FTZ R110, R101, -R112 ;  /* 0x80000070656e7221 */ /* 0x000fe20000010000 */
[----:B------:R-:W-:Y:S01]  /*23d0*/  FADD.FTZ R104, R104, -R211 ;  /* 0x800000d368687221 */ /* 0x000fe20000010000 */
[----:B------:R-:W-:Y:S01]  /*23e0*/  FMUL.FTZ R121, R195, R100 ;  /* 0x00000064c3797220 */ /* 0x000fe20000410000 */
[----:B------:R-:W-:Y:S01]  /*23f0*/  F2FP.F16.F32.PACK_AB R82, R85, R84 ;  /* 0x000000545552723e */ /* 0x000fe200000000ff */
[----:B------:R-:W-:Y:S01]  /*2400*/  FFMA.FTZ R226, R226, R219, R217 ;  /* 0x000000dbe2e27223 */ /* 0x000fe200000100d9 */
[----:B------:R-:W-:Y:S01]  /*2410*/  F2FP.F16.F32.PACK_AB R78, R196, R91 ;  /* 0x0000005bc44e723e */ /* 0x000fe200000000ff */
[----:B-1----:R-:W-:Y:S01]  /*2420*/  IMAD.WIDE.U32 R98, R207, 0x10, R96 ;  /* 0x00000010cf627825 */ /* 0x002fe200078e0060 */
[----:B------:R-:W-:Y:S01]  /*2430*/  F2FP.F16.F32.PACK_AB R79, R202, R79 ;  /* 0x0000004fca4f723e */ /* 0x000fe200000000ff */
[----:B------:R-:W1:Y:S01]  /*2440*/  @P2 LDC.64 R100, c[0x0][0x308] ;  /* 0x0000c200ff642b82 */ /* 0x000e620000000a00 */
[----:B------:R-:W-:Y:S01]  /*2450*/  SEL R85, R90, R69, P3 ;  /* 0x000000455a557207 */ /* 0x000fe20001800000 */
[----:B------:R-:W-:Y:S01]  /*2460*/  FADD.FTZ R232, R117, -R232 ;  /* 0x800000e875e87221 */ /* 0x000fe20000010000 */
[C---:B------:R-:W-:Y:S01]  /*2470*/  FMUL.FTZ R115, R195.reuse, R92 ;  /* 0x0000005cc3737220 */ /* 0x040fe20000410000 */
[----:B------:R-:W-:Y:S01]  /*2480*/  FMUL.FTZ R112, R195, R222 ;  /* 0x000000dec3707220 */ /* 0x000fe20000410000 */
[----:B--2---:R-:W-:Y:S01]  /*2490*/  @P2 IMAD.WIDE.U32 R102, R209, 0x20, R102 ;  /* 0x00000020d1662825 */ /* 0x004fe200078e0066 */
[----:B------:R-:W-:-:S03]  /*24a0*/  SEL R88, R125, R72, P3 ;  /* 0x000000487d587207 */ /* 0x000fc60001800000 */
[C---:B------:R-:W-:Y:S01]  /*24b0*/  FMUL.FTZ R111, R195.reuse, R94 ;  /* 0x0000005ec36f7220 */ /* 0x040fe20000410000 */
[----:B------:R-:W-:Y:S01]  /*24c0*/  SEL R89, R212, R73, P3 ;  /* 0x00000049d4597207 */ /* 0x000fe20001800000 */
[----:B------:R-:W-:Y:S01]  /*24d0*/  FMUL.FTZ R108, R195, R224 ;  /* 0x000000e0c36c7220 */ /* 0x000fe20000410000 */
[----:B------:R-:W-:Y:S01]  /*24e0*/  SEL R90, R127, R74, P3 ;  /* 0x0000004a7f5a7207 */ /* 0x000fe20001800000 */
[----:B------:R-:W-:Y:S01]  /*24f0*/  FMUL.FTZ R117, R195, R114 ;  /* 0x00000072c3757220 */ /* 0x000fe20000410000 */
[----:B------:R-:W-:Y:S01]  /*2500*/  SEL R91, R214, R75, P3 ;  /* 0x0000004bd65b7207 */ /* 0x000fe20001800000 */
[----:B------:R-:W-:Y:S01]  /*2510*/  FADD.FTZ R122, R105, -R120 ;  /* 0x80000078697a7221 */ /* 0x000fe20000010000 */
[----:B------:R-:W-:Y:S01]  /*2520*/  F2FP.F16.F32.PACK_AB R83, R87, R86 ;  /* 0x000000565753723e */ /* 0x000fe200000000ff */
[----:B------:R-:W-:Y:S01]  /*2530*/  FMUL.FTZ R114, R195, R104 ;  /* 0x00000068c3727220 */ /* 0x000fe20000410000 */
[----:B------:R-:W-:Y:S01]  /*2540*/  SEL R84, R95, R68, P3 ;  /* 0x000000445f547207 */ /* 0x000fe20001800000 */
[----:B------:R-:W-:Y:S01]  /*2550*/  FFMA.FTZ R215, R215, R219, R217 ;  /* 0x000000dbd7d77223 */ /* 0x000fe200000100d9 */
[----:B------:R-:W-:Y:S01]  /*2560*/  SEL R86, R107, R70, P3 ;  /* 0x000000466b567207 */ /* 0x000fe20001800000 */
[----:B------:R-:W-:Y:S01]  /*2570*/  FADD.FTZ R226, R213, -R226 ;  /* 0x800000e2d5e27221 */ /* 0x000fe20000010000 */
[-C--:B------:R-:W-:Y:S01]  /*2580*/  SEL R87, R206, R71.reuse, P3 ;  /* 0x00000047ce577207 */ /* 0x080fe20001800000 */
[----:B------:R-:W-:Y:S01]  /*2590*/  IMAD.WIDE.U32 R104, R209, 0x10, R96 ;  /* 0x00000010d1687825 */ /* 0x000fe200078e0060 */
[----:B------:R2:W-:Y:S03]  /*25a0*/  STG.E.128 desc[UR4][R98.64], R76 ;  /* 0x0000004c62007986 */ /* 0x0005e6000c101d04 */
[----:B------:R-:W-:Y:S01]  /*25b0*/  @P1 FADD.FTZ R115, R56, R115 ;  /* 0x0000007338731221 */ /* 0x000fe20000010000 */
[----:B------:R-:W-:Y:S01]  /*25c0*/  @P1 FADD.FTZ R112, R57, R112 ;  /* 0x0000007039701221 */ /* 0x000fe20000010000 */
[----:B------:R-:W-:Y:S01]  /*25d0*/  @P1 FADD.FTZ R111, R58, R111 ;  /* 0x0000006f3a6f1221 */ /* 0x000fe20000010000 */
[----:B------:R3:W-:Y:S01]  /*25e0*/  @P2 STG.E.128 desc[UR4][R102.64+0x10], R88 ;  /* 0x0000105866002986 */ /* 0x0007e2000c101d04 */
[----:B------:R-:W-:Y:S01]  /*25f0*/  @P1 FADD.FTZ R108, R59, R108 ;  /* 0x0000006c3b6c1221 */ /* 0x000fe20000010000 */
[----:B------:R-:W-:Y:S01]  /*2600*/  FADD.FTZ R106, R106, -R215 ;  /* 0x800000d76a6a7221 */ /* 0x000fe20000010000 */
[C---:B------:R-:W-:Y:S01]  /*2610*/  FMUL.FTZ R120, R195.reuse, R218 ;  /* 0x000000dac3787220 */ /* 0x040fe20000410000 */
[C---:B------:R-:W-:Y:S01]  /*2620*/  FMUL.FTZ R119, R195.reuse, R110 ;  /* 0x0000006ec3777220 */ /* 0x040fe20000410000 */
[C---:B------:R-:W-:Y:S01]  /*2630*/  FMUL.FTZ R116, R195.reuse, R226 ;  /* 0x000000e2c3747220 */ /* 0x040fe20000410000 */
[----:B------:R4:W-:Y:S01]  /*2640*/  @P2 STG.E.128 desc[UR4][R102.64], R84 ;  /* 0x0000005466002986 */ /* 0x0009e2000c101d04 */
[C---:B------:R-:W-:Y:S01]  /*2650*/  FMUL.FTZ R118, R195.reuse, R118 ;  /* 0x00000076c3767220 */ /* 0x040fe20000410000 */
[C---:B------:R-:W-:Y:S01]  /*2660*/  FMUL.FTZ R113, R195.reuse, R122 ;  /* 0x0000007ac3717220 */ /* 0x040fe20000410000 */
[C---:B------:R-:W-:Y:S01]  /*2670*/  FMUL.FTZ R110, R195.reuse, R232 ;  /* 0x000000e8c36e7220 */ /* 0x040fe20000410000 */
[----:B------:R0:W-:Y:S01]  /*2680*/  STG.E.128 desc[UR4][R104.64], R80 ;  /* 0x0000005068007986 */ /* 0x0001e2000c101d04 */
[C---:B------:R-:W-:Y:S01]  /*2690*/  FMUL.FTZ R109, R195.reuse, R106 ;  /* 0x0000006ac36d7220 */ /* 0x040fe20000410000 */
[----:B------:R-:W-:Y:S01]  /*26a0*/  FMUL.FTZ R0, R195, R234 ;  /* 0x000000eac3007220 */ /* 0x000fe20000410000 */
[----:B------:R-:W-:Y:S01]  /*26b0*/  @P1 FADD.FTZ R123, R54, R123 ;  /* 0x0000007b367b1221 */ /* 0x000fe20000010000 */
[-C--:B--2---:R-:W-:Y:S01]  /*26c0*/  FMUL.FTZ R78, R115, R194.reuse ;  /* 0x000000c2734e7220 */ /* 0x084fe20000410000 */
[----:B------:R-:W-:Y:S01]  /*26d0*/  FMUL.FTZ R79, R112, R194 ;  /* 0x000000c2704f7220 */ /* 0x000fe20000410000 */
[----:B------:R-:W-:Y:S01]  /*26e0*/  @P1 FADD.FTZ R120, R55, R120 ;  /* 0x0000007837781221 */ /* 0x000fe20000010000 */
[----:B------:R-:W-:Y:S01]  /*26f0*/  @P1 FADD.FTZ R119, R60, R119 ;  /* 0x000000773c771221 */ /* 0x000fe20000010000 */
[----:B---3--:R-:W2:Y:S01]  /*2700*/  LDC.64 R88, c[0x0][0x210] ;  /* 0x00008400ff587b82 */ /* 0x008ea20000000a00 */
        /* <DEDUP_REMOVED lines=8> */
[-C--:B----4-:R-:W-:Y:S01]  /*2790*/  FMUL.FTZ R84, R119, R194.reuse ;  /* 0x000000c277547220 */ /* 0x090fe20000410000 */
[-C--:B0-----:R-:W-:Y:S01]  /*27a0*/  FMUL.FTZ R80, R111, R194.reuse ;  /* 0x000000c26f507220 */ /* 0x081fe20000410000 */
[-C--:B------:R-:W-:Y:S01]  /*27b0*/  FMUL.FTZ R81, R108, R194.reuse ;  /* 0x000000c26c517220 */ /* 0x080fe20000410000 */
        /* <DEDUP_REMOVED lines=23> */
[----:B-1----:R-:W-:Y:S01]  /*2930*/  @P2 IMAD.WIDE.U32 R100, R203, 0x20, R100 ;  /* 0x00000020cb642825 */ /* 0x002fe200078e0064 */
        /* <DEDUP_REMOVED lines=20> */
[----:B--2---:R-:W-:Y:S01]  /*2a80*/  LEA R199, R88, R199, 0x2 ;  /* 0x000000c758c77211 */ /* 0x004fe200078e10ff */
[----:B------:R0:W-:Y:S03]  /*2a90*/  @P2 STG.E.128 desc[UR4][R100.64+0x10], R72 ;  /* 0x0000104864002986 */ /* 0x0001e6000c101d04 */
[----:B------:R-:W-:Y:S01]  /*2aa0*/  ISETP.GE.AND P1, PT, R199, R89, PT ;  /* 0x00000059c700720c */ /* 0x000fe20003f26270 */
[----:B------:R0:W-:-:S12]  /*2ab0*/  STG.E.128 desc[UR4][R96.64], R84 ;  /* 0x0000005460007986 */ /* 0x0001d8000c101d04 */
[----:B------:R-:W-:Y:S05]  /*2ac0*/  @!P1 BRA `(.L_x_10014) ;  /* 0xffffffd800d49947 */ /* 0x000fea000383ffff */
[----:B------:R-:W-:Y:S05]  /*2ad0*/  BSYNC B1 ;  /* 0x0000000000017941 */ /* 0x000fea0003800000 */
.L_x_10012:
        /* <DEDUP_REMOVED lines=59> */
.L_x_10011:
[----:B------:R-:W-:Y:S05]  /*2e90*/  BSYNC B0 ;  /* 0x0000000000007941 */ /* 0x000fea0003800000 */
.L_x_10009:
        /* <DEDUP_REMOVED lines=187> */
.L_x_10013:
        /* <DEDUP_REMOVED lines=8> */
.L_x_10016:
[----:B------:R-:W-:Y:S05]  /*3ad0*/  BSYNC B2 ;  /* 0x0000000000027941 */ /* 0x000fea0003800000 */
.L_x_10015:
        /* <DEDUP_REMOVED lines=8> */
.L_x_10017:
[----:B------:R-:W-:Y:S01]  /*3b60*/  FADD.FTZ R217, R110, R217 ;  /* 0x000000d96ed97221 */ /* 0x000fe20000010000 */
[----:B------:R-:W-:-:S04]  /*3b70*/  HFMA2.MMA R126, -RZ, RZ, 0, 1.1920928955078125e-07 ;  /* 0x00000002ff7e7435 */ /* 0x000fc800000001ff */
[----:B------:R-:W-:Y:S02]  /*3b80*/  MOV R225, R217 ;  /* 0x000000d900e17202 */ /* 0x000fe40000000f00 */
[----:B------:R-:W-:-:S07]  /*3b90*/  MOV R219, R124 ;  /* 0x0000007c00db7202 */ /* 0x000fce0000000f00 */
[----:B------:R-:W-:Y:S05]  /*3ba0*/  WARPSYNC.COLLECTIVE R122, `(.L_x_10018) ;  /* 0x000000007a087348 */ /* 0x000fea0003c00000 */
[----:B------:R0:W1:Y:S02]  /*3bb0*/  SHFL.BFLY P1, R124, R225, R126, R227 ;  /* 0x0c00007ee17c7389 */ /* 0x00006400000200e3 */
[----:B01----:R-:W-:Y:S01]  /*3bc0*/  ENDCOLLECTIVE ;  /* 0x000000000000791b */ /* 0x003fe20003800000 */
.L_x_10018:
[----:B------:R-:W-:-:S05]  /*3bd0*/  FADD.FTZ R219, R108, R219 ;  /* 0x000000db6cdb7221 */ /* 0x000fca0000010000 */
[----:B------:R-:W-:Y:S02]  /*3be0*/  MOV R225, R219 ;  /* 0x000000db00e17202 */ /* 0x000fe40000000f00 */
[----:B------:R-:W-:-:S07]  /*3bf0*/  MOV R116, R124 ;  /* 0x0000007c00747202 */ /* 0x000fce0000000f00 */
[----:B------:R-:W-:Y:S05]  /*3c00*/  WARPSYNC.COLLECTIVE R122, `(.L_x_10019) ;  /* 0x000000007a087348 */ /* 0x000fea0003c00000 */
[----:B------:R0:W1:Y:S02]  /*3c10*/  SHFL.BFLY P1, R124, R225, R126, R227 ;  /* 0x0c00007ee17c7389 */ /* 0x00006400000200e3 */
[----:B01----:R-:W-:Y:S01]  /*3c20*/  ENDCOLLECTIVE ;  /* 0x000000000000791b */ /* 0x003fe20003800000 */
.L_x_10019:
[----:B------:R-:W-:Y:S01]  /*3c30*/  FADD.FTZ R116, R217, R116 ;  /* 0x00000074d9747221 */ /* 0x000fe20000010000 */
[----:B------:R-:W-:-:S04]  /*3c40*/  HFMA2.MMA R126, -RZ, RZ, 0, 2.384185791015625e-07 ;  /* 0x00000004ff7e7435 */ /* 0x000fc800000001ff */
[----:B------:R-:W-:Y:S02]  /*3c50*/  MOV R225, R116 ;  /* 0x0000007400e17202 */ /* 0x000fe40000000f00 */
[----:B------:R-:W-:-:S07]  /*3c60*/  MOV R118, R124 ;  /* 0x0000007c00767202 */ /* 0x000fce0000000f00 */
[----:B------:R-:W-:Y:S05]  /*3c70*/  WARPSYNC.COLLECTIVE R122, `(.L_x_10020) ;  /* 0x000000007a087348 */ /* 0x000fea0003c00000 */
[----:B------:R0:W1:Y:S02]  /*3c80*/  SHFL.BFLY P1, R124, R225, R126, R227 ;  /* 0x0c00007ee17c7389 */ /* 0x00006400000200e3 */
[----:B01----:R-:W-:Y:S01]  /*3c90*/  ENDCOLLECTIVE ;  /* 0x000000000000791b */ /* 0x003fe20003800000 */
.L_x_10020:
[----:B------:R-:W-:-:S05]  /*3ca0*/  FADD.FTZ R118, R219, R118 ;  /* 0x00000076db767221 */ /* 0x000fca0000010000 */
[----:B------:R-:W-:Y:S02]  /*3cb0*/  MOV R225, R118 ;  /* 0x0000007600e17202 */ /* 0x000fe40000000f00 */
[----:B------:R-:W-:-:S07]  /*3cc0*/  MOV R221, R124 ;  /* 0x0000007c00dd7202 */ /* 0x000fce0000000f00 */
[----:B------:R-:W-:Y:S05]  /*3cd0*/  WARPSYNC.COLLECTIVE R122, `(.L_x_10021) ;  /* 0x000000007a087348 */ /* 0x000fea0003c00000 */
[----:B------:R0:W1:Y:S02]  /*3ce0*/  SHFL.BFLY P1, R124, R225, R126, R227 ;  /* 0x0c00007ee17c7389 */ /* 0x00006400000200e3 */
[----:B01----:R-:W-:Y:S01]  /*3cf0*/  ENDCOLLECTIVE ;  /* 0x000000000000791b */ /* 0x003fe20003800000 */
.L_x_10021:
[----:B------:R-:W-:Y:S01]  /*3d00*/  FADD.FTZ R221, R116, R221 ;  /* 0x000000dd74dd7221 */ /* 0x000fe20000010000 */
[----:B------:R-:W-:-:S04]  /*3d10*/  HFMA2.MMA R126, -RZ, RZ, 0, 4.76837158203125e-07 ;  /* 0x00000008ff7e7435 */ /* 0x000fc800000001ff */
[----:B------:R-:W-:Y:S02]  /*3d20*/  MOV R225, R221 ;  /* 0x000000dd00e17202 */ /* 0x000fe40000000f00 */
[----:B------:R-:W-:-:S07]  /*3d30*/  MOV R223, R124 ;  /* 0x0000007c00df7202 */ /* 0x000fce0000000f00 */
[----:B------:R-:W-:Y:S05]  /*3d40*/  WARPSYNC.COLLECTIVE R122, `(.L_x_10022) ;  /* 0x000000007a087348 */ /* 0x000fea0003c00000 */
[----:B------:R0:W1:Y:S02]  /*3d50*/  SHFL.BFLY P1, R124, R225, R126, R227 ;  /* 0x0c00007ee17c7389 */ /* 0x00006400000200e3 */
[----:B01----:R-:W-:Y:S01]  /*3d60*/  ENDCOLLECTIVE ;  /* 0x000000000000791b */ /* 0x003fe20003800000 */
.L_x_10022:
[----:B------:R-:W-:-:S05]  /*3d70*/  FADD.FTZ R223, R118, R223 ;  /* 0x000000df76df7221 */ /* 0x000fca0000010000 */
[----:B------:R-:W-:Y:S02]  /*3d80*/  MOV R225, R223 ;  /* 0x000000df00e17202 */ /* 0x000fe40000000f00 */
[----:B------:R-:W-:-:S07]  /*3d90*/  MOV R108, R124 ;  /* 0x0000007c006c7202 */ /* 0x000fce0000000f00 */
[----:B------:R-:W-:Y:S05]  /*3da0*/  WARPSYNC.COLLECTIVE R122, `(.L_x_10023) ;  /* 0x000000007a087348 */ /* 0x000fea0003c00000 */
[----:B------:R0:W1:Y:S02]  /*3db0*/  SHFL.BFLY P1, R124, R225, R126, R227 ;  /* 0x0c00007ee17c7389 */ /* 0x00006400000200e3 */
[----:B01----:R-:W-:Y:S01]  /*3dc0*/  ENDCOLLECTIVE ;  /* 0x000000000000791b */ /* 0x003fe20003800000 */
.L_x_10023:
[----:B------:R-:W-:Y:S01]  /*3dd0*/  FADD.FTZ R108, R221, R108 ;  /* 0x0000006cdd6c7221 */ /* 0x000fe20000010000 */
[----:B------:R-:W-:-:S04]  /*3de0*/  HFMA2.MMA R126, -RZ, RZ, 0, 9.5367431640625e-07 ;  /* 0x00000010ff7e7435 */ /* 0x000fc800000001ff */
[----:B------:R-:W-:Y:S02]  /*3df0*/  MOV R225, R108 ;  /* 0x0000006c00e17202 */ /* 0x000fe40000000f00 */
[----:B------:R-:W-:-:S07]  /*3e00*/  MOV R110, R124 ;  /* 0x0000007c006e7202 */ /* 0x000fce0000000f00 */
[----:B------:R-:W-:Y:S05]  /*3e10*/  WARPSYNC.COLLECTIVE R122, `(.L_x_10024) ;  /* 0x000000007a087348 */ /* 0x000fea0003c00000 */
[----:B------:R0:W1:Y:S02]  /*3e20*/  SHFL.BFLY P1, R124, R225, R126, R227 ;  /* 0x0c00007ee17c7389 */ /* 0x00006400000200e3 */
[----:B01----:R-:W-:Y:S01]  /*3e30*/  ENDCOLLECTIVE ;  /* 0x000000000000791b */ /* 0x003fe20003800000 */
.L_x_10024:
[----:B------:R-:W-:-:S05]  /*3e40*/  FADD.FTZ R110, R223, R110 ;  /* 0x0000006edf6e7221 */ /* 0x000fca0000010000 */
[----:B------:R-:W-:Y:S02]  /*3e50*/  MOV R225, R110 ;  /* 0x0000006e00e17202 */ /* 0x000fe40000000f00 */
[----:B------:R-:W-:-:S07]  /*3e60*/  MOV R217, R124 ;  /* 0x0000007c00d97202 */ /* 0x000fce0000000f00 */
[----:B------:R-:W-:Y:S05]  /*3e70*/  WARPSYNC.COLLECTIVE R122, `(.L_x_10025) ;  /* 0x000000007a087348 */ /* 0x000fea0003c00000 */
[----:B------:R0:W1:Y:S02]  /*3e80*/  SHFL.BFLY P1, R124, R225, R126, R227 ;  /* 0x0c00007ee17c7389 */ /* 0x00006400000200e3 */
[----:B01----:R-:W-:Y:S01]  /*3e90*/  ENDCOLLECTIVE ;  /* 0x000000000000791b */ /* 0x003fe20003800000 */
.L_x_10025:
[----:B------:R-:W-:Y:S01]  /*3ea0*/  MOV R219, R124 ;  /* 0x0000007c00db7202 */ /* 0x000fe20000000f00 */
[----:B------:R-:W-:Y:S06]  /*3eb0*/  BRA `(.L_x_10026) ;  /* 0xffffffdc00247947 */ /* 0x000fec000383ffff */
.L_x_10027:
        /* <DEDUP_REMOVED lines=12> */
.L_x_14345:


//--------------------- .text._ZN10layer_norm13ln_bwd_kernelINS_13Kernel_traitsIf6__halffS2_fjLj1024ELj1ELj4ELj1ELj16ENS_18Kernel_traits_baseILj1024EfS2_fS2_fjLj128EEEEELb0ELb0ELb1ELb0EEEvNS_9BwdParamsE --------------------------
	.section	.text._ZN10layer_norm13ln_bwd_kernelINS_13Kernel_traitsIf6__halffS2_fjLj1024ELj1ELj4ELj1ELj16ENS_18Kernel_traits_baseILj1024EfS2_fS2_fjLj128EEEEELb0ELb0ELb1ELb0EEEvNS_9BwdParamsE,"ax",@progbits
	.align	128
        .global         _ZN10layer_norm13ln_bwd_kernelINS_13Kernel_traitsIf6__halffS2_fjLj1024ELj1ELj4ELj1ELj16ENS_18Kernel_traits_baseILj1024EfS2_fS2_fjLj128EEEEELb0ELb0ELb1ELb0EEEvNS_9BwdParamsE
        .type           _ZN10layer_norm13ln_bwd_kernelINS_13Kernel_traitsIf6__halffS2_fjLj1024ELj1ELj4ELj1ELj16ENS_18Kernel_traits_baseILj1024EfS2_fS2_fjLj128EEEEELb0ELb0ELb1ELb0EEEvNS_9BwdParamsE,@function
        .size           _ZN10layer_norm13ln_bwd_kernelINS_13Kernel_traitsIf6__halffS2_fjLj1024ELj1ELj4ELj1ELj16ENS_18Kernel_traits_baseILj1024EfS2_fS2_fjLj128EEEEELb0ELb0ELb1ELb0EEEvNS_9BwdParamsE,(.L_x_14346 - _ZN10layer_norm13ln_bwd_kernelINS_13Kernel_traitsIf6__halffS2_fjLj1024ELj1ELj4ELj1ELj16ENS_18Kernel_traits_baseILj1024EfS2_fS2_fjLj128EEEEELb0ELb0ELb1ELb0EEEvNS_9BwdParamsE)
        .other          _ZN10layer_norm13ln_bwd_kernelINS_13Kernel_traitsIf6__halffS2_fjLj1024ELj1ELj4ELj1ELj16ENS_18Kernel_traits_baseILj1024EfS2_fS2_fjLj128EEEEELb0ELb0ELb1ELb0EEEvNS_9BwdParamsE,@"STO_CUDA_ENTRY STV_DEFAULT"
_ZN10layer_norm13ln_bwd_kernelINS_13Kernel_traitsIf6__halffS2_fjLj1024ELj1ELj4ELj1ELj16ENS_18Kernel_traits_baseILj1024EfS2_fS2_fjLj128EEEEELb0ELb0ELb1ELb0EEEvNS_9BwdParamsE:
.text._ZN10layer_norm13ln_bwd_kernelINS_13Kernel_traitsIf6__halffS2_fjLj1024ELj1ELj4ELj1ELj16ENS_18Kernel_traits_baseILj1024EfS2_fS2_fjLj128EEEEELb0ELb0ELb1ELb0EEEvNS_9BwdParamsE:
        /* <DEDUP_REMOVED lines=85> */
.L_x_10121:
        /* <DEDUP_REMOVED lines=28> */
.L_x_10034:
[----:B------:R-:W-:-:S07]  /*0710*/  IADD3 R171, R3, 0x20, RZ ;  /* 0x0000002003ab7810 */ /* 0x000fce0007ffe0ff */
.L_x_10033:
[----:B------:R-:W-:Y:S05]  /*0720*/  BSYNC B2 ;  /* 0x0000000000027941 */ /* 0x000fea0003800000 */
.L_x_10032:
        /* <DEDUP_REMOVED lines=8> */
.L_x_10037:
[----:B------:R-:W-:-:S07]  /*07b0*/  IADD3 R171, R171, 0x20, RZ ;  /* 0x00000020abab7810 */ /* 0x000fce0007ffe0ff */
.L_x_10036:
[----:B------:R-:W-:Y:S05]  /*07c0*/  BSYNC B2 ;  /* 0x0000000000027941 */ /* 0x000fea0003800000 */
.L_x_10035:
        /* <DEDUP_REMOVED lines=8> */
.L_x_10040:
[----:B------:R-:W-:-:S07]  /*0850*/  IADD3 R171, R171, 0x20, RZ ;  /* 0x00000020abab7810 */ /* 0x000fce0007ffe0ff */
.L_x_10039:
[----:B------:R-:W-:Y:S05]  /*0860*/  BSYNC B2 ;  /* 0x0000000000027941 */ /* 0x000fea0003800000 */
.L_x_10038:
        /* <DEDUP_REMOVED lines=8> */
.L_x_10031:
[----:B------:R-:W1:Y:S02]  /*08f0*/  LDC.64 R168, c[0x0][0x250] ;  /* 0x00009400ffa87b82 */ /* 0x000e640000000a00 */
[----:B-1----:R-:W-:-:S06]  /*0900*/  IMAD.WIDE R168, R5, 0x4, R168 ;  /* 0x0000000405a87825 */ /* 0x002fcc00078e02a8 */
[----:B------:R-:W2:Y:S01]  /*0910*/  LDG.E R168, desc[UR4][R168.64] ;  /* 0x00000004a8a87981 */ /* 0x000ea2000c1e1900 */
[----:B------:R-:W-:Y:S01]  /*0920*/  IADD3 R171, R171, -0x1, RZ ;  /* 0xffffffffabab7810 */ /* 0x000fe20007ffe0ff */
[----:B------:R-:W-:Y:S01]  /*0930*/  BSSY B2, `(.L_x_10042) ;  /* 0x0000058000027945 */ /* 0x000fe20003800000 */
[----:B0-----:R-:W-:Y:S01]  /*0940*/  ISETP.NE.AND P4, PT, R6, RZ, PT ;  /* 0x000000ff0600720c */ /* 0x001fe20003f85270 */
        /* <DEDUP_REMOVED lines=21> */
[----:B--2---:R-:W-:-:S04]  /*0aa0*/  FADD.FTZ R225, -R226, R168 ;  /* 0x000000a8e2e17221 */ /* 0x004fc80000010100 */
[----:B-----5:R-:W-:Y:S01]  /*0ab0*/  FMUL.FTZ R225, R4, R225 ;  /* 0x000000e104e17220 */ /* 0x020fe20000410000 */
        /* <DEDUP_REMOVED lines=16> */
[----:B---3--:R-:W-:Y:S01]  /*0bc0*/  FADD.FTZ R217, -R226, R176 ;  /* 0x000000b0e2d97221 */ /* 0x008fe20000010100 */
        /* <DEDUP_REMOVED lines=45> */
[----:B0-----:R-:W-:-:S07]  /*0ea0*/  FFMA.FTZ R230, R212, R26, R169 ;  /* 0x0000001ad4e67223 */ /* 0x001fce00000100a9 */
.L_x_10043:
[----:B------:R-:W-:Y:S05]  /*0eb0*/  BSYNC B2 ;  /* 0x0000000000027941 */ /* 0x000fea0003800000 */
.L_x_10042:
        /* <DEDUP_REMOVED lines=20> */
[----:B0----5:R-:W-:Y:S01]  /*1000*/  FMUL.FTZ R11, R4, R169 ;  /* 0x000000a9040b7220 */ /* 0x021fe20000410000 */
[--C-:B----4-:R-:W-:Y:S02]  /*1010*/  HADD2.F32 R15, -RZ, R16.reuse.H0_H0 ;  /* 0x20000010ff0f7230 */ /* 0x110fe40000004100 */
[----:B------:R-:W-:-:S03]  /*1020*/  HADD2.F32 R16, -RZ, R16.H1_H1 ;  /* 0x30000010ff107230 */ /* 0x000fc60000004100 */
[----:B------:R-:W-:Y:S01]  /*1030*/  FMUL.FTZ R14, R44, R15 ;  /* 0x0000000f2c0e7220 */ /* 0x000fe20000410000 */
[--C-:B------:R-:W-:Y:S02]  /*1040*/  HADD2.F32 R25, -RZ, R17.reuse.H0_H0 ;  /* 0x20000011ff197230 */ /* 0x100fe40000004100 */
[----:B---3--:R-:W-:Y:S01]  /*1050*/  FADD.FTZ R179, -R226, R22 ;  /* 0x00000016e2b37221 */ /* 0x008fe20000010100 */
[----:B------:R-:W-:Y:S01]  /*1060*/  FMUL.FTZ R10, R4, R13 ;  /* 0x0000000d040a7220 */ /* 0x000fe20000410000 */
[----:B------:R-:W-:Y:S01]  /*1070*/  FADD.FTZ R104, R104, R15 ;  /* 0x0000000f68687221 */ /* 0x000fe20000010000 */
[----:B------:R-:W-:Y:S01]  /*1080*/  FFMA.FTZ R76, R11, R15, R76 ;  /* 0x0000000f0b4c7223 */ /* 0x000fe2000001004c */
[----:B------:R-:W-:Y:S01]  /*1090*/  FADD.FTZ R177, -R226, R21 ;  /* 0x00000015e2b17221 */ /* 0x000fe20000010100 */
[----:B------:R-:W-:Y:S01]  /*10a0*/  FMUL.FTZ R15, R45, R16 ;  /* 0x000000102d0f7220 */ /* 0x000fe20000410000 */
[----:B------:R-:W-:Y:S01]  /*10b0*/  FADD.FTZ R22, R229, R14 ;  /* 0x0000000ee5167221 */ /* 0x000fe20000010000 */
[----:B------:R-:W-:Y:S01]  /*10c0*/  FFMA.FTZ R21, R11, R14, R230 ;  /* 0x0000000e0b157223 */ /* 0x000fe200000100e6 */
[----:B------:R-:W-:-:S02]  /*10d0*/  HADD2.F32 R24, -RZ, R17.H1_H1 ;  /* 0x30000011ff187230 */ /* 0x000fc40000004100 */
        /* <DEDUP_REMOVED lines=8> */
[--C-:B------:R-:W-:Y:S02]  /*1160*/  HADD2.F32 R235, -RZ, R19.reuse.H0_H0 ;  /* 0x20000013ffeb7230 */ /* 0x100fe40000004100 */
[----:B------:R-:W-:Y:S01]  /*1170*/  FADD.FTZ R107, R107, R24 ;  /* 0x000000186b6b7221 */ /* 0x000fe20000010000 */
[----:B------:R-:W-:-:S02]  /*1180*/  HADD2.F32 R168, -RZ, R19.H1_H1 ;  /* 0x30000013ffa87230 */ /* 0x000fc40000004100 */
[-C--:B------:R-:W-:Y:S01]  /*1190*/  FFMA.FTZ R79, R12, R24.reuse, R79 ;  /* 0x000000180c4f7223 */ /* 0x080fe2000001004f */
[--C-:B------:R-:W-:Y:S02]  /*11a0*/  HADD2.F32 R175, -RZ, R18.reuse.H0_H0 ;  /* 0x20000012ffaf7230 */ /* 0x100fe40000004100 */
[----:B------:R-:W-:Y:S01]  /*11b0*/  FMUL.FTZ R19, R47, R24 ;  /* 0x000000182f137220 */ /* 0x000fe20000410000 */
[----:B------:R-:W-:Y:S01]  /*11c0*/  FADD.FTZ R106, R106, R25 ;  /* 0x000000196a6a7221 */ /* 0x000fe20000010000 */
[----:B------:R-:W-:Y:S01]  /*11d0*/  FFMA.FTZ R78, R13, R25, R78 ;  /* 0x000000190d4e7223 */ /* 0x000fe2000001004e */
[----:B------:R-:W-:Y:S01]  /*11e0*/  FADD.FTZ R24, R23, R16 ;  /* 0x0000001017187221 */ /* 0x000fe20000010000 */
[----:B------:R-:W-:Y:S01]  /*11f0*/  FADD.FTZ R17, -R226, R20 ;  /* 0x00000014e2117221 */ /* 0x000fe20000010100 */
[----:B------:R-:W-:Y:S01]  /*1200*/  FFMA.FTZ R25, R13, R16, R22 ;  /* 0x000000100d197223 */ /* 0x000fe20000010016 */
[----:B------:R-:W-:Y:S02]  /*1210*/  HADD2.F32 R170, -RZ, R18.H1_H1 ;  /* 0x30000012ffaa7230 */ /* 0x000fe40000004100 */
        /* <DEDUP_REMOVED lines=26> */
.L_x_10045:
[----:B------:R-:W-:Y:S05]  /*13c0*/  BSYNC B2 ;  /* 0x0000000000027941 */ /* 0x000fea0003800000 */
.L_x_10044:
[----:B------:R-:W-:Y:S04]  /*13d0*/  BSSY B2, `(.L_x_10046) ;  /* 0x0000050000027945 */ /* 0x000fe80003800000 */
        /* <DEDUP_REMOVED lines=19> */
[C---:B0----5:R-:W-:Y:S01]  /*1510*/  FMUL.FTZ R182, R4.reuse, R189 ;  /* 0x000000bd04b67220 */ /* 0x061fe20000410000 */
[--C-:B----4-:R-:W-:Y:S02]  /*1520*/  HADD2.F32 R169, -RZ, R172.reuse.H0_H0 ;  /* 0x200000acffa97230 */ /* 0x110fe40000004100 */
[--C-:B------:R-:W-:Y:S02]  /*1530*/  HADD2.F32 R170, -RZ, R173.reuse.H1_H1 ;  /* 0x300000adffaa7230 */ /* 0x100fe40000004100 */
[----:B------:R-:W-:Y:S01]  /*1540*/  FMUL.FTZ R27, R4, R27 ;  /* 0x0000001b041b7220 */ /* 0x000fe20000410000 */
[----:B------:R-:W-:Y:S02]  /*1550*/  HADD2.F32 R172, -RZ, R172.H1_H1 ;  /* 0x300000acffac7230 */ /* 0x000fe40000004100 */
[----:B------:R-:W-:Y:S01]  /*1560*/  FMUL.FTZ R184, R52, R169 ;  /* 0x000000a934b87220 */ /* 0x000fe20000410000 */
[----:B------:R-:W-:Y:S02]  /*1570*/  HADD2.F32 R171, -RZ, R173.H0_H0 ;  /* 0x200000adffab7230 */ /* 0x000fe40000004100 */
[----:B-1----:R-:W-:Y:S01]  /*1580*/  FMUL.FTZ R181, R4, R187 ;  /* 0x000000bb04b57220 */ /* 0x002fe20000410000 */
        /* <DEDUP_REMOVED lines=15> */
[----:B------:R-:W-:Y:S01]  /*1680*/  FADD.FTZ R153, R153, R172 ;  /* 0x000000ac99997221 */ /* 0x000fe20000010000 */
[--C-:B------:R-:W-:Y:S02]  /*1690*/  HADD2.F32 R193, -RZ, R175.reuse.H0_H0 ;  /* 0x200000afffc17230 */ /* 0x100fe40000004100 */
[----:B------:R-:W-:Y:S01]  /*16a0*/  FFMA.FTZ R113, R180, R172, R113 ;  /* 0x000000acb4717223 */ /* 0x000fe20000010071 */
[----:B------:R-:W-:Y:S02]  /*16b0*/  HADD2.F32 R168, -RZ, R175.H1_H1 ;  /* 0x300000afffa87230 */ /* 0x000fe40000004100 */
[C---:B---3--:R-:W-:Y:S01]  /*16c0*/  FADD.FTZ R175, -R226.reuse, R176 ;  /* 0x000000b0e2af7221 */ /* 0x048fe20000010100 */
[----:B------:R-:W-:Y:S01]  /*16d0*/  FADD.FTZ R172, R171, R186 ;  /* 0x000000baabac7221 */ /* 0x000fe20000010000 */
[----:B------:R-:W-:Y:S01]  /*16e0*/  FFMA.FTZ R169, R181, R186, R170 ;  /* 0x000000bab5a97223 */ /* 0x000fe200000100aa */
[----:B------:R-:W-:Y:S02]  /*16f0*/  HADD2.F32 R174, -RZ, R174.H1_H1 ;  /* 0x300000aeffae7230 */ /* 0x000fe40000004100 */
[----:B------:R-:W-:Y:S01]  /*1700*/  FADD.FTZ R177, -R226, R177 ;  /* 0x000000b1e2b17221 */ /* 0x000fe20000010100 */
[----:B------:R-:W-:Y:S01]  /*1710*/  FMUL.FTZ R185, R4, R175 ;  /* 0x000000af04b97220 */ /* 0x000fe20000410000 */
[----:B------:R-:W-:Y:S01]  /*1720*/  FMUL.FTZ R188, R56, R173 ;  /* 0x000000ad38bc7220 */ /* 0x000fe20000410000 */
[----:B------:R-:W-:Y:S01]  /*1730*/  FADD.FTZ R171, R172, R187 ;  /* 0x000000bbacab7221 */ /* 0x000fe20000010000 */
[----:B------:R-:W-:Y:S01]  /*1740*/  FFMA.FTZ R170, R182, R187, R169 ;  /* 0x000000bbb6aa7223 */ /* 0x000fe200000100a9 */
[C---:B------:R-:W-:Y:S01]  /*1750*/  FADD.FTZ R191, -R226.reuse, R178 ;  /* 0x000000b2e2bf7221 */ /* 0x040fe20000010100 */
[----:B------:R-:W-:Y:S01]  /*1760*/  FADD.FTZ R179, -R226, R179 ;  /* 0x000000b3e2b37221 */ /* 0x000fe20000010100 */
        /* <DEDUP_REMOVED lines=22> */
.L_x_10047:
[----:B------:R-:W-:Y:S05]  /*18d0*/  BSYNC B2 ;  /* 0x0000000000027941 */ /* 0x000fea0003800000 */
.L_x_10046:
        /* <DEDUP_REMOVED lines=16> */
[C---:B------:R-:W-:Y:S01]  /*19e0*/  FADD.FTZ R195, -R226.reuse, R168 ;  /* 0x000000a8e2c37221 */ /* 0x040fe20000010100 */
[----:B------:R-:W-:Y:S02]  /*19f0*/  FADD.FTZ R201, -R226, R170 ;  /* 0x000000aae2c97221 */ /* 0x000fe40000010100 */
[----:B-----5:R-:W-:Y:S01]  /*1a00*/  FMUL.FTZ R198, R4, R203 ;  /* 0x000000cb04c67220 */ /* 0x020fe20000410000 */
[----:B----4-:R-:W-:-:S02]  /*1a10*/  HADD2.F32 R169, -RZ, R172.H0_H0 ;  /* 0x200000acffa97230 */ /* 0x010fc40000004100 */
[--C-:B------:R-:W-:Y:S02]  /*1a20*/  HADD2.F32 R168, -RZ, R173.reuse.H1_H1 ;  /* 0x300000adffa87230 */ /* 0x100fe40000004100 */
[----:B------:R-:W-:Y:S01]  /*1a30*/  FMUL.FTZ R195, R4, R195 ;  /* 0x000000c304c37220 */ /* 0x000fe20000410000 */
[----:B------:R-:W-:Y:S02]  /*1a40*/  HADD2.F32 R172, -RZ, R172.H1_H1 ;  /* 0x300000acffac7230 */ /* 0x000fe40000004100 */
[----:B------:R-:W-:Y:S01]  /*1a50*/  FMUL.FTZ R200, R60, R169 ;  /* 0x000000a93cc87220 */ /* 0x000fe20000410000 */
[----:B------:R-:W-:Y:S02]  /*1a60*/  HADD2.F32 R171, -RZ, R173.H0_H0 ;  /* 0x200000adffab7230 */ /* 0x000fe40000004100 */
[C---:B0-----:R-:W-:Y:S01]  /*1a70*/  FMUL.FTZ R197, R4.reuse, R201 ;  /* 0x000000c904c57220 */ /* 0x041fe20000410000 */
        /* <DEDUP_REMOVED lines=15> */
[----:B---3--:R-:W-:Y:S01]  /*1b70*/  FADD.FTZ R173, -R226, R176 ;  /* 0x000000b0e2ad7221 */ /* 0x008fe20000010100 */
        /* <DEDUP_REMOVED lines=9> */
[----:B------:R-:W-:Y:S01]  /*1c10*/  FADD.FTZ R207, -R226, R178 ;  /* 0x000000b2e2cf7221 */ /* 0x000fe20000010100 */
[----:B------:R-:W-:Y:S01]  /*1c20*/  FADD.FTZ R124, R124, R205 ;  /* 0x000000cd7c7c7221 */ /* 0x000fe20000010000 */
[----:B------:R-:W-:Y:S01]  /*1c30*/  FFMA.FTZ R92, R203, R205, R92 ;  /* 0x000000cdcb5c7223 */ /* 0x000fe2000001005c */
[C---:B------:R-:W-:Y:S01]  /*1c40*/  FMUL.FTZ R206, R4.reuse, R177 ;  /* 0x000000b104ce7220 */ /* 0x040fe20000410000 */
        /* <DEDUP_REMOVED lines=22> */
[----:B-1----:R-:W-:-:S07]  /*1db0*/  FFMA.FTZ R230, R210, R209, R168 ;  /* 0x000000d1d2e67223 */ /* 0x002fce00000100a8 */
.L_x_10041:
[----:B------:R-:W-:Y:S05]  /*1dc0*/  BSYNC B1 ;  /* 0x0000000000017941 */ /* 0x000fea0003800000 */
.L_x_10030:
        /* <DEDUP_REMOVED lines=20> */
.L_x_10133:
        /* <DEDUP_REMOVED lines=29> */
.L_x_10052:
[----:B------:R-:W-:Y:S05]  /*20e0*/  BSYNC B2 ;  /* 0x0000000000027941 */ /* 0x000fea0003800000 */
.L_x_10051:
        /* <DEDUP_REMOVED lines=11> */
.L_x_10054:
[----:B------:R-:W-:Y:S05]  /*21a0*/  BSYNC B2 ;  /* 0x0000000000027941 */ /* 0x000fea0003800000 */
.L_x_10053:
        /* <DEDUP_REMOVED lines=11> */
.L_x_10056:
[----:B------:R-:W-:Y:S05]  /*2260*/  BSYNC B2 ;  /* 0x0000000000027941 */ /* 0x000fea0003800000 */
.L_x_10055:
        /* <DEDUP_REMOVED lines=11> */
.L_x_10058:
[----:B------:R-:W-:Y:S05]  /*2320*/  BSYNC B2 ;  /* 0x0000000000027941 */ /* 0x000fea0003800000 */
.L_x_10057:
        /* <DEDUP_REMOVED lines=11> */
.L_x_10060:
[----:B------:R-:W-:Y:S05]  /*23e0*/  BSYNC B2 ;  /* 0x0000000000027941 */ /* 0x000fea0003800000 */
.L_x_10059:
        /* <DEDUP_REMOVED lines=11> */
.L_x_10062:
[----:B------:R-:W-:Y:S05]  /*24a0*/  BSYNC B2 ;  /* 0x0000000000027941 */ /* 0x000fea0003800000 */
.L_x_10061:
        /* <DEDUP_REMOVED lines=11> */
.L_x_10064:
[----:B------:R-:W-:Y:S05]  /*2560*/  BSYNC B2 ;  /* 0x0000000000027941 */ /* 0x000fea0003800000 */
.L_x_10063:
        /* <DEDUP_REMOVED lines=16> */
.L_x_10066:
[----:B------:R-:W-:Y:S05]  /*2670*/  BSYNC B2 ;  /* 0x0000000000027941 */ /* 0x000fea0003800000 */
.L_x_10065:
        /* <DEDUP_REMOVED lines=13> */
[----:B------:R-:W-:Y:S02]  /*2750*/  @P4 F2FP.F16.F32.PACK_AB R177, RZ, R177 ;  /* 0x000000b1ffb1423e */ /* 0x000fe400000000ff */
[----:B------:R-:W0:Y:S01]  /*2760*/  @P5 LDC.64 R168, c[0x0][0x308] ;  /* 0x0000c200ffa85b82 */ /* 0x000e220000000a00 */
        /* <DEDUP_REMOVED lines=8> */
[----:B-1----:R-:W-:Y:S01]  /*27f0*/  @P4 FMUL.FTZ R227, R227, R234 ;  /* 0x000000eae3e34220 */ /* 0x002fe20000410000 */
[----:B------:R-:W-:-:S04]  /*2800*/  @P4 PRMT R86, R179, 0x7610, R86 ;  /* 0x00007610b3564816 */ /* 0x000fc80000000056 */
[----:B------:R-:W-:Y:S02]  /*2810*/  @P4 F2FP.F16.F32.PACK_AB R227, RZ, R227 ;  /* 0x000000e3ffe3423e */ /* 0x000fe400000000ff */
        /* <DEDUP_REMOVED lines=13> */
[----:B-1----:R-:W-:-:S03]  /*28f0*/  @P4 FMUL.FTZ R178, R178, R235 ;  /* 0x000000ebb2b24220 */ /* 0x002fc60000410000 */
        /* <DEDUP_REMOVED lines=9> */
.L_x_10050:
[----:B------:R-:W-:Y:S05]  /*2990*/  BSYNC B1 ;  /* 0x0000000000017941 */ /* 0x000fea0003800000 */
.L_x_10049:
        /* <DEDUP_REMOVED lines=16> */
.L_x_10070:
[----:B------:R-:W-:Y:S05]  /*2aa0*/  BSYNC B2 ;  /* 0x0000000000027941 */ /* 0x000fea0003800000 */
.L_x_10069:
        /* <DEDUP_REMOVED lines=11> */
.L_x_10072:
[----:B------:R-:W-:Y:S05]  /*2b60*/  BSYNC B2 ;  /* 0x0000000000027941 */ /* 0x000fea0003800000 */
.L_x_10071:
        /* <DEDUP_REMOVED lines=11> */
.L_x_10074:
[----:B------:R-:W-:Y:S05]  /*2c20*/  BSYNC B2 ;  /* 0x0000000000027941 */ /* 0x000fea0003800000 */
.L_x_10073:
        /* <DEDUP_REMOVED lines=11> */
.L_x_10076:
[----:B------:R-:W-:Y:S05]  /*2ce0*/  BSYNC B2 ;  /* 0x0000000000027941 */ /* 0x000fea0003800000 */
.L_x_10075:
        /* <DEDUP_REMOVED lines=11> */
.L_x_10078:
[----:B------:R-:W-:Y:S05]  /*2da0*/  BSYNC B2 ;  /* 0x0000000000027941 */ /* 0x000fea0003800000 */
.L_x_10077:
        /* <DEDUP_REMOVED lines=11> */
.L_x_10080:
[----:B------:R-:W-:Y:S05]  /*2e60*/  BSYNC B2 ;  /* 0x0000000000027941 */ /* 0x000fea0003800000 */
.L_x_10079:
        /* <DEDUP_REMOVED lines=11> */
.L_x_10082:
[----:B------:R-:W-:Y:S05]  /*2f20*/  BSYNC B2 ;  /* 0x0000000000027941 */ /* 0x000fea0003800000 */
.L_x_10081:
        /* <DEDUP_REMOVED lines=16> */
.L_x_10084:
[----:B------:R-:W-:Y:S05]  /*3030*/  BSYNC B2 ;  /* 0x0000000000027941 */ /* 0x000fea0003800000 */
.L_x_10083:
        /* <DEDUP_REMOVED lines=49> */
.L_x_10068:
[----:B------:R-:W-:Y:S05]  /*3350*/  BSYNC B1 ;  /* 0x0000000000017941 */ /* 0x000fea0003800000 */
.L_x_10067:
        /* <DEDUP_REMOVED lines=16> */
.L_x_10088:
[----:B------:R-:W-:Y:S05]  /*3460*/  BSYNC B2 ;  /* 0x0000000000027941 */ /* 0x000fea0003800000 */
.L_x_10087:
        /* <DEDUP_REMOVED lines=11> */
.L_x_10090:
[----:B------:R-:W-:Y:S05]  /*3520*/  BSYNC B2 ;  /* 0x0000000000027941 */ /* 0x000fea0003800000 */
.L_x_10089:
        /* <DEDUP_REMOVED lines=11> */
.L_x_10092:
[----:B------:R-:W-:Y:S05]  /*35e0*/  BSYNC B2 ;  /* 0x0000000000027941 */ /* 0x000fea0003800000 */
.L_x_10091:
        /* <DEDUP_REMOVED lines=11> */
.L_x_10094:
[----:B------:R-:W-:Y:S05]  /*36a0*/  BSYNC B2 ;  /* 0x0000000000027941 */ /* 0x000fea0003800000 */
.L_x_10093:
        /* <DEDUP_REMOVED lines=11> */
.L_x_10096:
[----:B------:R-:W-:Y:S05]  /*3760*/  BSYNC B2 ;  /* 0x0000000000027941 */ /* 0x000fea0003800000 */
.L_x_10095:
        /* <DEDUP_REMOVED lines=11> */
.L_x_10098:
[----:B------:R-:W-:Y:S05]  /*3820*/  BSYNC B2 ;  /* 0x0000000000027941 */ /* 0x000fea0003800000 */
.L_x_10097:
        /* <DEDUP_REMOVED lines=11> */
.L_x_10100:
[----:B------:R-:W-:Y:S05]  /*38e0*/  BSYNC B2 ;  /* 0x0000000000027941 */ /* 0x000fea0003800000 */
.L_x_10099:
        /* <DEDUP_REMOVED lines=16> */
.L_x_10102:
[----:B------:R-:W-:Y:S05]  /*39f0*/  BSYNC B2 ;  /* 0x0000000000027941 */ /* 0x000fea0003800000 */
.L_x_10101:
        /* <DEDUP_REMOVED lines=14> */
[----:B------:R-:W0:Y:S01]  /*3ae0*/  @P4 LDC R231, c[0x0][0x29c] ;  /* 0x0000a700ffe74b82 */ /* 0x000e220000000800 */
        /* <DEDUP_REMOVED lines=12> */
[----:B0-----:R-:W-:Y:S01]  /*3bb0*/  @P4 FMUL.FTZ R176, R176, R231 ;  /* 0x000000e7b0b04220 */ /* 0x001fe20000410000 */
[----:B------:R-:W-:-:S04]  /*3bc0*/  @P4 PRMT R87, R227, 0x7610, R87 ;  /* 0x00007610e3574816 */ /* 0x000fc80000000057 */
[----:B------:R-:W-:Y:S02]  /*3bd0*/  @P4 F2FP.F16.F32.PACK_AB R176, RZ, R176 ;  /* 0x000000b0ffb0423e */ /* 0x000fe400000000ff */
[----:B------:R-:W0:Y:S01]  /*3be0*/  @P5 LDC.64 R170, c[0x0][0x308] ;  /* 0x0000c200ffaa5b82 */ /* 0x000e220000000a00 */
[----:B--2---:R-:W-:Y:S01]  /*3bf0*/  @P4 FMUL.FTZ R174, R174, R233 ;  /* 0x000000e9aeae4220 */ /* 0x004fe20000410000 */
[----:B------:R-:W-:-:S04]  /*3c00*/  @P4 PRMT R84, R84, 0x5410, R176 ;  /* 0x0000541054544816 */ /* 0x000fc800000000b0 */
[----:B------:R-:W-:Y:S02]  /*3c10*/  @P4 F2FP.F16.F32.PACK_AB R174, RZ, R174 ;  /* 0x000000aeffae423e */ /* 0x000fe400000000ff */
[----:B------:R-:W2:Y:S01]  /*3c20*/  @P4 LDC.64 R168, c[0x0][0x2f8] ;  /* 0x0000be00ffa84b82 */ /* 0x000ea20000000a00 */
[----:B---3--:R-:W-:Y:S01]  /*3c30*/  @P4 FMUL.FTZ R178, R178, R235 ;  /* 0x000000ebb2b24220 */ /* 0x008fe20000410000 */
[----:B------:R-:W-:-:S04]  /*3c40*/  @P4 PRMT R85, R85, 0x5410, R174 ;  /* 0x0000541055554816 */ /* 0x000fc800000000ae */
[----:B------:R-:W-:Y:S01]  /*3c50*/  @P4 F2FP.F16.F32.PACK_AB R178, RZ, R178 ;  /* 0x000000b2ffb2423e */ /* 0x000fe200000000ff */
[----:B-1----:R-:W-:-:S03]  /*3c60*/  @P4 FMUL.FTZ R226, R226, R237 ;  /* 0x000000ede2e24220 */ /* 0x002fc60000410000 */
[----:B------:R-:W-:Y:S02]  /*3c70*/  @P4 PRMT R86, R86, 0x5410, R178 ;  /* 0x0000541056564816 */ /* 0x000fe400000000b2 */
[----:B------:R-:W-:Y:S01]  /*3c80*/  @P4 F2FP.F16.F32.PACK_AB R226, RZ, R226 ;  /* 0x000000e2ffe2423e */ /* 0x000fe200000000ff */
[----:B0-----:R-:W-:-:S03]  /*3c90*/  @P5 IMAD.WIDE.U32 R170, R3, 0x20, R170 ;  /* 0x0000002003aa5825 */ /* 0x001fc600078e00aa */
[----:B------:R-:W-:Y:S02]  /*3ca0*/  @P4 PRMT R87, R87, 0x5410, R226 ;  /* 0x0000541057574816 */ /* 0x000fe400000000e2 */
[----:B------:R-:W-:Y:S01]  /*3cb0*/  IADD3 R3, R3, 0x20, RZ ;  /* 0x0000002003037810 */ /* 0x000fe20007ffe0ff */
[----:B------:R3:W-:Y:S01]  /*3cc0*/  @P5 STG.E.128 desc[UR4][R170.64], R164 ;  /* 0x000000a4aa005986 */ /* 0x0007e2000c101d04 */
[----:B--2---:R-:W-:-:S03]  /*3cd0*/  @P4 IMAD.WIDE.U32 R168, R175, 0x10, R168 ;  /* 0x00000010afa84825 */ /* 0x004fc600078e00a8 */
[----:B------:R3:W-:Y:S01]  /*3ce0*/  @P5 STG.E.128 desc[UR4][R170.64+0x10], R160 ;  /* 0x000010a0aa005986 */ /* 0x0007e2000c101d04 */
[----:B------:R-:W-:-:S03]  /*3cf0*/  IADD3 R175, R175, 0x20, RZ ;  /* 0x00000020afaf7810 */ /* 0x000fc60007ffe0ff */
[----:B------:R3:W-:Y:S04]  /*3d00*/  @P4 STG.E.128 desc[UR4][R168.64], R84 ;  /* 0x00000054a8004986 */ /* 0x0007e8000c101d04 */
.L_x_10086:
[----:B------:R-:W-:Y:S05]  /*3d10*/  BSYNC B1 ;  /* 0x0000000000017941 */ /* 0x000fea0003800000 */
.L_x_10085:
        /* <DEDUP_REMOVED lines=17> */
.L_x_10106:
[----:B------:R-:W-:Y:S05]  /*3e30*/  BSYNC B2 ;  /* 0x0000000000027941 */ /* 0x000fea0003800000 */
.L_x_10105:
        /* <DEDUP_REMOVED lines=11> */
.L_x_10108:
[----:B------:R-:W-:Y:S05]  /*3ef0*/  BSYNC B2 ;  /* 0x0000000000027941 */ /* 0x000fea0003800000 */
.L_x_10107:
        /* <DEDUP_REMOVED lines=11> */
.L_x_10110:
[----:B------:R-:W-:Y:S05]  /*3fb0*/  BSYNC B2 ;  /* 0x0000000000027941 */ /* 0x000fea0003800000 */
.L_x_10109:
        /* <DEDUP_REMOVED lines=11> */
.L_x_10112:
[----:B------:R-:W-:Y:S05]  /*4070*/  BSYNC B2 ;  /* 0x0000000000027941 */ /* 0x000fea0003800000 */
.L_x_10111:
        /* <DEDUP_REMOVED lines=11> */
.L_x_10114:
[----:B------:R-:W-:Y:S05]  /*4130*/  BSYNC B2 ;  /* 0x0000000000027941 */ /* 0x000fea0003800000 */
.L_x_10113:
        /* <DEDUP_REMOVED lines=11> */
.L_x_10116:
[----:B------:R-:W-:Y:S05]  /*41f0*/  BSYNC B2 ;  /* 0x0000000000027941 */ /* 0x000fea0003800000 */
.L_x_10115:
        /* <DEDUP_REMOVED lines=11> */
.L_x_10118:
[----:B------:R-:W-:Y:S05]  /*42b0*/  BSYNC B2 ;  /* 0x0000000000027941 */ /* 0x000fea0003800000 */
.L_x_10117:
        /* <DEDUP_REMOVED lines=15> */
.L_x_10120:
[----:B------:R-:W-:Y:S05]  /*43b0*/  BSYNC B2 ;  /* 0x0000000000027941 */ /* 0x000fea0003800000 */
.L_x_10119:
        /* <DEDUP_REMOVED lines=14> */
[----:B------:R-:W-:-:S03]  /*44a0*/  @P4 F2FP.F16.F32.PACK_AB R227, RZ, R227 ;  /* 0x000000e3ffe3423e */ /* 0x000fc600000000ff */
[----:B------:R-:W5:Y:S01]  /*44b0*/  @P4 LDC R230, c[0x0][0x29c] ;  /* 0x0000a700ffe64b82 */ /* 0x000f620000000800 */
[----:B0-----:R-:W-:Y:S01]  /*44c0*/  @P4 FMUL.FTZ R178, R178, R169 ;  /* 0x000000a9b2b24220 */ /* 0x001fe20000410000 */
[----:B------:R-:W-:-:S04]  /*44d0*/  @P4 PRMT R84, R227, 0x7610, R84 ;  /* 0x00007610e3544816 */ /* 0x000fc80000000054 */
[----:B------:R-:W-:Y:S02]  /*44e0*/  @P4 F2FP.F16.F32.PACK_AB R178, RZ, R178 ;  /* 0x000000b2ffb2423e */ /* 0x000fe400000000ff */
[----:B------:R-:W0:Y:S01]  /*44f0*/  @P4 LDC R173, c[0x0][0x29c] ;  /* 0x0000a700ffad4b82 */ /* 0x000e220000000800 */
[----:B---3--:R-:W-:Y:S01]  /*4500*/  @P4 FMUL.FTZ R229, R229, R4 ;  /* 0x00000004e5e54220 */ /* 0x008fe20000410000 */
[----:B------:R-:W-:-:S04]  /*4510*/  @P4 PRMT R84, R84, 0x5410, R178 ;  /* 0x0000541054544816 */ /* 0x000fc800000000b2 */
[----:B------:R-:W-:Y:S02]  /*4520*/  @P4 F2FP.F16.F32.PACK_AB R229, RZ, R229 ;  /* 0x000000e5ffe5423e */ /* 0x000fe400000000ff */
[----:B------:R-:W3:Y:S01]  /*4530*/  @P4 LDC R231, c[0x0][0x29c] ;  /* 0x0000a700ffe74b82 */ /* 0x000ee20000000800 */
[----:B--2---:R-:W-:Y:S01]  /*4540*/  @P4 FMUL.FTZ R179, R179, R172 ;  /* 0x000000acb3b34220 */ /* 0x004fe20000410000 */
[----:B------:R-:W-:-:S04]  /*4550*/  @P4 PRMT R85, R229, 0x7610, R85 ;  /* 0x00007610e5554816 */ /* 0x000fc80000000055 */
[----:B------:R-:W-:Y:S02]  /*4560*/  @P4 F2FP.F16.F32.PACK_AB R179, RZ, R179 ;  /* 0x000000b3ffb3423e */ /* 0x000fe400000000ff */
[----:B----4-:R-:W2:Y:S01]  /*4570*/  @P4 LDC R233, c[0x0][0x29c] ;  /* 0x0000a700ffe94b82 */ /* 0x010ea20000000800 */
[----:B-----5:R-:W-:Y:S01]  /*4580*/  @P4 FMUL.FTZ R177, R177, R230 ;  /* 0x000000e6b1b14220 */ /* 0x020fe20000410000 */
[----:B------:R-:W-:-:S04]  /*4590*/  @P4 PRMT R86, R179, 0x7610, R86 ;  /* 0x00007610b3564816 */ /* 0x000fc80000000056 */
[----:B------:R-:W-:Y:S02]  /*45a0*/  @P4 F2FP.F16.F32.PACK_AB R177, RZ, R177 ;  /* 0x000000b1ffb1423e */ /* 0x000fe400000000ff */
[----:B------:R-:W4:Y:S01]  /*45b0*/  @P3 LDC.64 R170, c[0x0][0x308] ;  /* 0x0000c200ffaa3b82 */ /* 0x000f220000000a00 */
[----:B0-----:R-:W-:Y:S01]  /*45c0*/  @P4 FMUL.FTZ R174, R174, R173 ;  /* 0x000000adaeae4220 */ /* 0x001fe20000410000 */
[----:B------:R-:W-:-:S04]  /*45d0*/  @P4 PRMT R87, R177, 0x7610, R87 ;  /* 0x00007610b1574816 */ /* 0x000fc80000000057 */
[----:B------:R-:W-:Y:S02]  /*45e0*/  @P4 F2FP.F16.F32.PACK_AB R174, RZ, R174 ;  /* 0x000000aeffae423e */ /* 0x000fe400000000ff */
[----:B------:R-:W0:Y:S01]  /*45f0*/  @P4 LDC.64 R168, c[0x0][0x2f8] ;  /* 0x0000be00ffa84b82 */ /* 0x000e220000000a00 */
[----:B---3--:R-:W-:Y:S01]  /*4600*/  @P4 FMUL.FTZ R176, R176, R231 ;  /* 0x000000e7b0b04220 */ /* 0x008fe20000410000 */
[----:B------:R-:W-:-:S04]  /*4610*/  @P4 PRMT R85, R85, 0x5410, R174 ;  /* 0x0000541055554816 */ /* 0x000fc800000000ae */
[----:B------:R-:W-:Y:S01]  /*4620*/  @P4 F2FP.F16.F32.PACK_AB R176, RZ, R176 ;  /* 0x000000b0ffb0423e */ /* 0x000fe200000000ff */
[----:B--2---:R-:W-:-:S03]  /*4630*/  @P4 FMUL.FTZ R226, R226, R233 ;  /* 0x000000e9e2e24220 */ /* 0x004fc60000410000 */
[----:B------:R-:W-:Y:S02]  /*4640*/  @P4 PRMT R86, R86, 0x5410, R176 ;  /* 0x0000541056564816 */ /* 0x000fe400000000b0 */
[----:B------:R-:W-:Y:S01]  /*4650*/  @P4 F2FP.F16.F32.PACK_AB R226, RZ, R226 ;  /* 0x000000e2ffe2423e */ /* 0x000fe200000000ff */
[----:B----4-:R-:W-:-:S03]  /*4660*/  @P3 IMAD.WIDE.U32 R170, R3, 0x20, R170 ;  /* 0x0000002003aa3825 */ /* 0x010fc600078e00aa */
[----:B------:R-:W-:Y:S02]  /*4670*/  @P4 PRMT R87, R87, 0x5410, R226 ;  /* 0x0000541057574816 */ /* 0x000fe400000000e2 */
[----:B------:R2:W-:Y:S01]  /*4680*/  @P3 STG.E.128 desc[UR4][R170.64], R164 ;  /* 0x000000a4aa003986 */ /* 0x0005e2000c101d04 */
[----:B0-----:R-:W-:-:S03]  /*4690*/  @P4 IMAD.WIDE.U32 R168, R175, 0x10, R168 ;  /* 0x00000010afa84825 */ /* 0x001fc600078e00a8 */
[----:B------:R2:W-:Y:S04]  /*46a0*/  @P3 STG.E.128 desc[UR4][R170.64+0x10], R160 ;  /* 0x000010a0aa003986 */ /* 0x0005e8000c101d04 */
[----:B------:R2:W-:Y:S02]  /*46b0*/  @P4 STG.E.128 desc[UR4][R168.64], R84 ;  /* 0x00000054a8004986 */ /* 0x0005e4000c101d04 */
.L_x_10104:
[----:B------:R-:W-:Y:S05]  /*46c0*/  BSYNC B1 ;  /* 0x0000000000017941 */ /* 0x000fea0003800000 */
.L_x_10103:
[----:B0-23--:R-:W0:Y:S02]  /*46d0*/  LDC.64 R168, c[0x0][0x210] ;  /* 0x00008400ffa87b82 */ /* 0x00de240000000a00 */
[----:B0-----:R-:W-:-:S04]  /*46e0*/  LEA R5, R168, R5, 0x2 ;  /* 0x00000005a8057211 */ /* 0x001fc800078e10ff */
[----:B------:R-:W-:-:S13]  /*46f0*/  ISETP.GE.AND P3, PT, R5, R169, PT ;  /* 0x000000a90500720c */ /* 0x000fda0003f66270 */
[----:B------:R-:W-:Y:S05]  /*4700*/  @!P3 BRA `(.L_x_10121) ;  /* 0xffffffbc0090b947 */ /* 0x000fea000383ffff */
.L_x_10029:
[----:B------:R-:W-:Y:S05]  /*4710*/  BSYNC B0 ;  /* 0x0000000000007941 */ /* 0x000fea0003800000 */
.L_x_10028:
        /* <DEDUP_REMOVED lines=10> */
[-C--:B------:R-:W-:Y:S02]  /*47c0*/  LEA R7, R7, R0.reuse, 0x5 ;  /* 0x0000000007077211 */ /* 0x080fe400078e28ff */
[----:B------:R-:W-:Y:S01]  /*47d0*/  LEA R0, R9, R0, 0x2 ;  /* 0x0000000009007211 */ /* 0x000fe200078e10ff */
        /* <DEDUP_REMOVED lines=243> */
.L_x_10048:
[----:B------:R-:W-:Y:S01]  /*5710*/  HFMA2.MMA R178, -RZ, RZ, 0, 5.9604644775390625e-08 ;  /* 0x00000001ffb27435 */ /* 0x000fe200000001ff */
[----:B------:R-:W-:Y:S01]  /*5720*/  BSSY B1, `(.L_x_10122) ;  /* 0x0000006000017945 */ /* 0x000fe20003800000 */
[----:B------:R-:W-:Y:S02]  /*5730*/  MOV R179, 0x1f ;  /* 0x0000001f00b37802 */ /* 0x000fe40000000f00 */
[----:B------:R-:W-:-:S07]  /*5740*/  MOV R176, 0xffffffff ;  /* 0xffffffff00b07802 */ /* 0x000fce0000000f00 */
[----:B012345:R-:W-:Y:S05]  /*5750*/  WARPSYNC.COLLECTIVE R176, `(.L_x_10123) ;  /* 0x00000000b0087348 */ /* 0x03ffea0003c00000 */
[----:B------:R0:W0:Y:S02]  /*5760*/  SHFL.BFLY P4, R177, R229, R178, R179 ;  /* 0x0c0000b2e5b17389 */ /* 0x00002400000800b3 */
[----:B012345:R-:W-:Y:S01]  /*5770*/  ENDCOLLECTIVE ;  /* 0x000000000000791b */ /* 0x03ffe20003800000 */
.L_x_10123:
[----:B------:R-:W-:Y:S05]  /*5780*/  BSYNC B1 ;  /* 0x0000000000017941 */ /* 0x000fea0003800000 */
.L_x_10122:
        /* <DEDUP_REMOVED lines=9> */
.L_x_10124:
[----:B------:R-:W-:Y:S01]  /*5820*/  HFMA2.MMA R178, -RZ, RZ, 0, 1.1920928955078125e-07 ;  /* 0x00000002ffb27435 */ /* 0x000fe200000001ff */
[----:B------:R-:W-:Y:S02]  /*5830*/  MOV R229, R168 ;  /* 0x000000a800e57202 */ /* 0x000fe40000000f00 */
[----:B------:R-:W-:-:S08]  /*5840*/  MOV R169, R177 ;  /* 0x000000b100a97202 */ /* 0x000fd00000000f00 */
[----:B------:R-:W-:Y:S05]  /*5850*/  WARPSYNC.COLLECTIVE R176, `(.L_x_10125) ;  /* 0x00000000b0087348 */ /* 0x000fea0003c00000 */
[----:B------:R0:W1:Y:S02]  /*5860*/  SHFL.BFLY P4, R177, R229, R178, R179 ;  /* 0x0c0000b2e5b17389 */ /* 0x00006400000800b3 */
[----:B01----:R-:W-:Y:S01]  /*5870*/  ENDCOLLECTIVE ;  /* 0x000000000000791b */ /* 0x003fe20003800000 */
.L_x_10125:
[----:B------:R-:W-:-:S05]  /*5880*/  FADD.FTZ R169, R169, R230 ;  /* 0x000000e6a9a97221 */ /* 0x000fca0000010000 */
[----:B------:R-:W-:Y:S02]  /*5890*/  MOV R229, R169 ;  /* 0x000000a900e57202 */ /* 0x000fe40000000f00 */
[----:B------:R-:W-:-:S07]  /*58a0*/  MOV R171, R177 ;  /* 0x000000b100ab7202 */ /* 0x000fce0000000f00 */
[----:B------:R-:W-:Y:S05]  /*58b0*/  WARPSYNC.COLLECTIVE R176, `(.L_x_10126) ;  /* 0x00000000b0087348 */ /* 0x000fea0003c00000 */
[----:B------:R0:W1:Y:S02]  /*58c0*/  SHFL.BFLY P4, R177, R229, R178, R179 ;  /* 0x0c0000b2e5b17389 */ /* 0x00006400000800b3 */
[----:B01----:R-:W-:Y:S01]  /*58d0*/  ENDCOLLECTIVE ;  /* 0x000000000000791b */ /* 0x003fe20003800000 */
.L_x_10126:
[----:B------:R-:W-:Y:S01]  /*58e0*/  FADD.FTZ R171, R168, R171 ;  /* 0x000000aba8ab7221 */ /* 0x000fe20000010000 */
[----:B------:R-:W-:-:S04]  /*58f0*/  HFMA2.MMA R178, -RZ, RZ, 0, 2.384185791015625e-07 ;  /* 0x00000004ffb27435 */ /* 0x000fc800000001ff */
[----:B------:R-:W-:Y:S02]  /*5900*/  MOV R229, R171 ;  /* 0x000000ab00e57202 */ /* 0x000fe40000000f00 */
[----:B------:R-:W-:-:S07]  /*5910*/  MOV R170, R177 ;  /* 0x000000b100aa7202 */ /* 0x000fce0000000f00 */
[----:B------:R-:W-:Y:S05]  /*5920*/  WARPSYNC.COLLECTIVE R176, `(.L_x_10127) ;  /* 0x00000000b0087348 */ /* 0x000fea0003c00000 */
[----:B------:R0:W1:Y:S02]  /*5930*/  SHFL.BFLY P4, R177, R229, R178, R179 ;  /* 0x0c0000b2e5b17389 */ /* 0x00006400000800b3 */
[----:B01----:R-:W-:Y:S01]  /*5940*/  ENDCOLLECTIVE ;  /* 0x000000000000791b */ /* 0x003fe20003800000 */
.L_x_10127:
[----:B------:R-:W-:-:S05]  /*5950*/  FADD.FTZ R170, R169, R170 ;  /* 0x000000aaa9aa7221 */ /* 0x000fca0000010000 */
[----:B------:R-:W-:Y:S02]  /*5960*/  MOV R229, R170 ;  /* 0x000000aa00e57202 */ /* 0x000fe40000000f00 */
[----:B------:R-:W-:-:S07]  /*5970*/  MOV R172, R177 ;  /* 0x000000b100ac7202 */ /* 0x000fce0000000f00 */
[----:B------:R-:W-:Y:S05]  /*5980*/  WARPSYNC.COLLECTIVE R176, `(.L_x_10128) ;  /* 0x00000000b0087348 */ /* 0x000fea0003c00000 */
[----:B------:R0:W1:Y:S02]  /*5990*/  SHFL.BFLY P4, R177, R229, R178, R179 ;  /* 0x0c0000b2e5b17389 */ /* 0x00006400000800b3 */
[----:B01----:R-:W-:Y:S01]  /*59a0*/  ENDCOLLECTIVE ;  /* 0x000000000000791b */ /* 0x003fe20003800000 */
.L_x_10128:
[----:B------:R-:W-:Y:S01]  /*59b0*/  FADD.FTZ R172, R171, R172 ;  /* 0x000000acabac7221 */ /* 0x000fe20000010000 */
[----:B------:R-:W-:-:S04]  /*59c0*/  HFMA2.MMA R178, -RZ, RZ, 0, 4.76837158203125e-07 ;  /* 0x00000008ffb27435 */ /* 0x000fc800000001ff */
[----:B------:R-:W-:Y:S02]  /*59d0*/  MOV R229, R172 ;  /* 0x000000ac00e57202 */ /* 0x000fe40000000f00 */
[----:B------:R-:W-:-:S07]  /*59e0*/  MOV R173, R177 ;  /* 0x000000b100ad7202 */ /* 0x000fce0000000f00 */
[----:B------:R-:W-:Y:S05]  /*59f0*/  WARPSYNC.COLLECTIVE R176, `(.L_x_10129) ;  /* 0x00000000b0087348 */ /* 0x000fea0003c00000 */
[----:B------:R0:W1:Y:S02]  /*5a00*/  SHFL.BFLY P4, R177, R229, R178, R179 ;  /* 0x0c0000b2e5b17389 */ /* 0x00006400000800b3 */
[----:B01----:R-:W-:Y:S01]  /*5a10*/  ENDCOLLECTIVE ;  /* 0x000000000000791b */ /* 0x003fe20003800000 */
.L_x_10129:
[----:B------:R-:W-:-:S05]  /*5a20*/  FADD.FTZ R173, R170, R173 ;  /* 0x000000adaaad7221 */ /* 0x000fca0000010000 */
[----:B------:R-:W-:Y:S02]  /*5a30*/  MOV R229, R173 ;  /* 0x000000ad00e57202 */ /* 0x000fe40000000f00 */
[----:B------:R-:W-:-:S07]  /*5a40*/  MOV R175, R177 ;  /* 0x000000b100af7202 */ /* 0x000fce0000000f00 */
[----:B------:R-:W-:Y:S05]  /*5a50*/  WARPSYNC.COLLECTIVE R176, `(.L_x_10130) ;  /* 0x00000000b0087348 */ /* 0x000fea0003c00000 */
[----:B------:R0:W1:Y:S02]  /*5a60*/  SHFL.BFLY P4, R177, R229, R178, R179 ;  /* 0x0c0000b2e5b17389 */ /* 0x00006400000800b3 */
[----:B01----:R-:W-:Y:S01]  /*5a70*/  ENDCOLLECTIVE ;  /* 0x000000000000791b */ /* 0x003fe20003800000 */
.L_x_10130:
[----:B------:R-:W-:Y:S01]  /*5a80*/  FADD.FTZ R175, R172, R175 ;  /* 0x000000afacaf7221 */ /* 0x000fe20000010000 */
[----:B------:R-:W-:-:S04]  /*5a90*/  HFMA2.MMA R178, -RZ, RZ, 0, 9.5367431640625e-07 ;  /* 0x00000010ffb27435 */ /* 0x000fc800000001ff */
[----:B------:R-:W-:Y:S02]  /*5aa0*/  MOV R229, R175 ;  /* 0x000000af00e57202 */ /* 0x000fe40000000f00 */
[----:B------:R-:W-:-:S07]  /*5ab0*/  MOV R174, R177 ;  /* 0x000000b100ae7202 */ /* 0x000fce0000000f00 */
[----:B------:R-:W-:Y:S05]  /*5ac0*/  WARPSYNC.COLLECTIVE R176, `(.L_x_10131) ;  /* 0x00000000b0087348 */ /* 0x000fea0003c00000 */
[----:B------:R0:W1:Y:S02]  /*5ad0*/  SHFL.BFLY P4, R177, R229, R178, R179 ;  /* 0x0c0000b2e5b17389 */ /* 0x00006400000800b3 */
[----:B01----:R-:W-:Y:S01]  /*5ae0*/  ENDCOLLECTIVE ;  /* 0x000000000000791b */ /* 0x003fe20003800000 */
.L_x_10131:
[----:B------:R-:W-:-:S05]  /*5af0*/  FADD.FTZ R174, R173, R174 ;  /* 0x000000aeadae7221 */ /* 0x000fca0000010000 */
[----:B------:R-:W-:Y:S02]  /*5b00*/  MOV R229, R174 ;  /* 0x000000ae00e57202 */ /* 0x000fe40000000f00 */
[----:B------:R-:W-:-:S07]  /*5b10*/  MOV R168, R177 ;  /* 0x000000b100a87202 */ /* 0x000fce0000000f00 */
[----:B------:R-:W-:Y:S05]  /*5b20*/  WARPSYNC.COLLECTIVE R176, `(.L_x_10132) ;  /* 0x00000000b0087348 */ /* 0x000fea0003c00000 */
[----:B------:R0:W1:Y:S02]  /*5b30*/  SHFL.BFLY P4, R177, R229, R178, R179 ;  /* 0x0c0000b2e5b17389 */ /* 0x00006400000800b3 */
[----:B01----:R-:W-:Y:S01]  /*5b40*/  ENDCOLLECTIVE ;  /* 0x000000000000791b */ /* 0x003fe20003800000 */
.L_x_10132:
[----:B------:R-:W-:Y:S01]  /*5b50*/  MOV R169, R177 ;  /* 0x000000b100a97202 */ /* 0x000fe20000000f00 */
[----:B------:R-:W-:Y:S06]  /*5b60*/  BRA `(.L_x_10133) ;  /* 0xffffffc000e87947 */ /* 0x000fec000383ffff */
.L_x_10134:
        /* <DEDUP_REMOVED lines=9> */
.L_x_14346:


//--------------------- .text._ZN10layer_norm13ln_bwd_kernelINS_13Kernel_traitsIf6__halffS2_fjLj1024ELj1ELj4ELj1ELj16ENS_18Kernel_traits_baseILj1024EfS2_fS2_fjLj128EEEEELb0ELb0ELb1ELb1EEEvNS_9BwdParamsE --------------------------
	.section	.text._ZN10layer_norm13ln_bwd_kernelINS_13Kernel_traitsIf6__halffS2_fjLj1024ELj1ELj4ELj1ELj16ENS_18Kernel_traits_baseILj1024EfS2_fS2_fjLj128EEEEELb0ELb0ELb1ELb1EEEvNS_9BwdParamsE,"ax",@progbits
	.align	128
        .global         _ZN10layer_norm13ln_bwd_kernelINS_13Kernel_traitsIf6__halffS2_fjLj1024ELj1ELj4ELj1ELj16ENS_18Kernel_traits_baseILj1024EfS2_fS2_fjLj128EEEEELb0ELb0ELb1ELb1EEEvNS_9BwdParamsE
        .type           _ZN10layer_norm13ln_bwd_kernelINS_13Kernel_traitsIf6__halffS2_fjLj1024ELj1ELj4ELj1ELj16ENS_18Kernel_traits_baseILj1024EfS2_fS2_fjLj128EEEEELb0ELb0ELb1ELb1EEEvNS_9BwdParamsE,@function
        .size           _ZN10layer_norm13ln_bwd_kernelINS_13Kernel_traitsIf6__halffS2_fjLj1024ELj1ELj4ELj1ELj16ENS_18Kernel_traits_baseILj1024EfS2_fS2_fjLj128EEEEELb0ELb0ELb1ELb1EEEvNS_9BwdParamsE,(.L_x_14347 - _ZN10layer_norm13ln_bwd_kernelINS_13Kernel_traitsIf6__halffS2_fjLj1024ELj1ELj4ELj1ELj16ENS_18Kernel_traits_baseILj1024EfS2_fS2_fjLj128EEEEELb0ELb0ELb1ELb1EEEvNS_9BwdParamsE)
        .other          _ZN10layer_norm13ln_bwd_kernelINS_13Kernel_traitsIf6__halffS2_fjLj1024ELj1ELj4ELj1ELj16ENS_18Kernel_traits_baseILj1024EfS2_fS2_fjLj128EEEEELb0ELb0ELb1ELb1EEEvNS_9BwdParamsE,@"STO_CUDA_ENTRY STV_DEFAULT"
_ZN10layer_norm13ln_bwd_kernelINS_13Kernel_traitsIf6__halffS2_fjLj1024ELj1ELj4ELj1ELj16ENS_18Kernel_traits_baseILj1024EfS2_fS2_fjLj128EEEEELb0ELb0ELb1ELb1EEEvNS_9BwdParamsE:
.text._ZN10layer_norm13ln_bwd_kernelINS_13Kernel_traitsIf6__halffS2_fjLj1024ELj1ELj4ELj1ELj16ENS_18Kernel_traits_baseILj1024EfS2_fS2_fjLj128EEEEELb0ELb0ELb1ELb1EEEvNS_9BwdParamsE:
        /* <DEDUP_REMOVED lines=45> */
.L_x_10136:
        /* <DEDUP_REMOVED lines=46> */
.L_x_10206:
        /* <DEDUP_REMOVED lines=42> */
.L_x_10139:
        /* <DEDUP_REMOVED lines=15> */
[----:B--2---:R-:W-:Y:S01]  /*0940*/  IMAD.WIDE.U32 R20, R15, 0x10, R204 ;  /* 0x000000100f147825 */ /* 0x004fe200078e00cc */
[----:B------:R0:W2:Y:S03]  /*0950*/  LDG.E.128 R24, desc[UR4][R28.64+0x10] ;  /* 0x000010041c187981 */ /* 0x0000a6000c1e1d00 */
[----:B------:R-:W-:Y:S01]  /*0960*/  IMAD.WIDE.U32 R212, R10, 0x20, R196 ;  /* 0x000000200ad47825 */ /* 0x000fe200078e00c4 */
[----:B------:R-:W2:Y:S03]  /*0970*/  LDG.E.128 R188, desc[UR4][R214.64] ;  /* 0x00000004d6bc7981 */ /* 0x000ea6000c1e1d00 */
[----:B------:R-:W-:Y:S01]  /*0980*/  IMAD.WIDE.U32 R180, R181, 0x10, R204 ;  /* 0x00000010b5b47825 */ /* 0x000fe200078e00cc */
[----:B------:R-:W2:Y:S03]  /*0990*/  LDG.E.128 R20, desc[UR4][R20.64] ;  /* 0x0000000414147981 */ /* 0x000ea6000c1e1d00 */
[----:B0-----:R-:W-:Y:S01]  /*09a0*/  IMAD.WIDE.U32 R28, R4, 0x20, R196 ;  /* 0x00000020041c7825 */ /* 0x001fe200078e00c4 */
[----:B------:R-:W2:Y:S04]  /*09b0*/  LDG.E.128 R176, desc[UR4][R212.64] ;  /* 0x00000004d4b07981 */ /* 0x000ea8000c1e1d00 */
[----:B------:R-:W2:Y:S01]  /*09c0*/  LDG.E.128 R196, desc[UR4][R214.64+0x10] ;  /* 0x00001004d6c47981 */ /* 0x000ea2000c1e1d00 */
[----:B------:R-:W-:-:S03]  /*09d0*/  IMAD.WIDE.U32 R192, R193, 0x10, R204 ;  /* 0x00000010c1c07825 */ /* 0x000fc600078e00cc */
[----:B------:R-:W2:Y:S04]  /*09e0*/  LDG.E.128 R200, desc[UR4][R28.64] ;  /* 0x000000041cc87981 */ /* 0x000ea8000c1e1d00 */
[----:B------:R-:W2:Y:S04]  /*09f0*/  LDG.E.128 R180, desc[UR4][R180.64] ;  /* 0x00000004b4b47981 */ /* 0x000ea8000c1e1d00 */
[----:B------:R-:W2:Y:S04]  /*0a00*/  LDG.E.128 R192, desc[UR4][R192.64] ;  /* 0x00000004c0c07981 */ /* 0x000ea8000c1e1d00 */
[----:B------:R-:W2:Y:S01]  /*0a10*/  LDG.E.128 R184, desc[UR4][R212.64+0x10] ;  /* 0x00001004d4b87981 */ /* 0x000ea2000c1e1d00 */
[----:B------:R-:W-:-:S03]  /*0a20*/  IADD3 R15, R15, 0x60, RZ ;  /* 0x000000600f0f7810 */ /* 0x000fc60007ffe0ff */
[----:B------:R-:W2:Y:S02]  /*0a30*/  LDG.E.128 R208, desc[UR4][R28.64+0x10] ;  /* 0x000010041cd07981 */ /* 0x000ea4000c1e1d00 */
[----:B------:R-:W-:-:S06]  /*0a40*/  IMAD.WIDE.U32 R204, R15, 0x10, R204 ;  /* 0x000000100fcc7825 */ /* 0x000fcc00078e00cc */
[----:B------:R-:W2:Y:S01]  /*0a50*/  LDG.E.128 R204, desc[UR4][R204.64] ;  /* 0x00000004cccc7981 */ /* 0x000ea2000c1e1d00 */
[----:B------:R-:W-:Y:S02]  /*0a60*/  MOV R2, UR10 ;  /* 0x0000000a00027c02 */ /* 0x000fe40008000f00 */
        /* <DEDUP_REMOVED lines=15> */
[C---:B--2---:R-:W-:Y:S01]  /*0b60*/  FADD.FTZ R26, -R234.reuse, R26 ;  /* 0x0000001aea1a7221 */ /* 0x044fe20000010100 */
[C---:B------:R-:W-:Y:S01]  /*0b70*/  FADD.FTZ R24, -R234.reuse, R24 ;  /* 0x00000018ea187221 */ /* 0x040fe20000010100 */
[--C-:B0-----:R-:W-:Y:S02]  /*0b80*/  HADD2.F32 R173, -RZ, R22.reuse.H0_H0 ;  /* 0x20000016ffad7230 */ /* 0x101fe40000004100 */
[----:B------:R-:W-:Y:S02]  /*0b90*/  HADD2.F32 R172, -RZ, R22.H1_H1 ;  /* 0x30000016ffac7230 */ /* 0x000fe40000004100 */
[C---:B------:R-:W-:Y:S01]  /*0ba0*/  FADD.FTZ R22, -R234.reuse, R27 ;  /* 0x0000001bea167221 */ /* 0x040fe20000010100 */
[----:B------:R-:W-:Y:S02]  /*0bb0*/  HADD2.F32 R213, -RZ, R20.H0_H0 ;  /* 0x20000014ffd57230 */ /* 0x000fe40000004100 */
[C---:B------:R-:W-:Y:S01]  /*0bc0*/  FADD.FTZ R240, -R234.reuse, R179 ;  /* 0x000000b3eaf07221 */ /* 0x040fe20000010100 */
[----:B------:R-:W-:Y:S01]  /*0bd0*/  FADD.FTZ R196, -R234, R196 ;  /* 0x000000c4eac47221 */ /* 0x000fe20000010100 */
[----:B-1----:R-:W-:-:S02]  /*0be0*/  HADD2.F32 R30, -RZ, R23.H1_H1 ;  /* 0x30000017ff1e7230 */ /* 0x002fc40000004100 */
[C---:B-----5:R-:W-:Y:S01]  /*0bf0*/  FMUL.FTZ R22, R5.reuse, R22 ;  /* 0x0000001605167220 */ /* 0x060fe20000410000 */
[----:B------:R-:W-:Y:S02]  /*0c00*/  HADD2.F32 R212, -RZ, R20.H1_H1 ;  /* 0x30000014ffd47230 */ /* 0x000fe40000004100 */
[----:B------:R-:W-:Y:S01]  /*0c10*/  FADD.FTZ R202, -R234, R202 ;  /* 0x000000caeaca7221 */ /* 0x000fe20000010100 */
[----:B------:R-:W-:Y:S02]  /*0c20*/  HADD2.F32 R31, -RZ, R23.H0_H0 ;  /* 0x20000017ff1f7230 */ /* 0x000fe40000004100 */
[C---:B------:R-:W-:Y:S01]  /*0c30*/  FMUL.FTZ R179, R5.reuse, R196 ;  /* 0x000000c405b37220 */ /* 0x040fe20000410000 */
[----:B------:R-:W-:Y:S01]  /*0c40*/  FMUL.FTZ R19, R5, R26 ;  /* 0x0000001a05137220 */ /* 0x000fe20000410000 */
[----:B------:R-:W-:Y:S01]  /*0c50*/  FMUL.FTZ R196, R92, R213 ;  /* 0x000000d55cc47220 */ /* 0x000fe20000410000 */
[----:B------:R-:W-:Y:S01]  /*0c60*/  FADD.FTZ R28, -R234, R17 ;  /* 0x00000011ea1c7221 */ /* 0x000fe20000010100 */
[----:B------:R-:W-:-:S02]  /*0c70*/  HADD2.F32 R219, -RZ, R180.H0_H0 ;  /* 0x200000b4ffdb7230 */ /* 0x000fc40000004100 */
[----:B------:R-:W-:Y:S01]  /*0c80*/  FMUL.FTZ R3, R5, R16 ;  /* 0x0000001005037220 */ /* 0x000fe20000410000 */
        /* <DEDUP_REMOVED lines=8> */
[----:B------:R-:W-:Y:S02]  /*0d10*/  HADD2.F32 R180, -RZ, R183.H1_H1 ;  /* 0x300000b7ffb47230 */ /* 0x000fe40000004100 */
[----:B------:R-:W-:Y:S01]  /*0d20*/  FADD.FTZ R198, -R234, R198 ;  /* 0x000000c6eac67221 */ /* 0x000fe20000010100 */
[----:B------:R-:W-:Y:S02]  /*0d30*/  HADD2.F32 R175, -RZ, R21.H0_H0 ;  /* 0x20000015ffaf7230 */ /* 0x000fe40000004100 */
[C---:B------:R-:W-:Y:S01]  /*0d40*/  FMUL.FTZ R17, R5.reuse, R24 ;  /* 0x0000001805117220 */ /* 0x040fe20000410000 */
[--C-:B------:R-:W-:Y:S02]  /*0d50*/  HADD2.F32 R183, -RZ, R195.reuse.H0_H0 ;  /* 0x200000c3ffb77230 */ /* 0x100fe40000004100 */
[----:B------:R-:W-:Y:S01]  /*0d60*/  FMUL.FTZ R189, R5, R202 ;  /* 0x000000ca05bd7220 */ /* 0x000fe20000410000 */
[----:B------:R-:W-:-:S02]  /*0d70*/  HADD2.F32 R220, -RZ, R195.H1_H1 ;  /* 0x300000c3ffdc7230 */ /* 0x000fc40000004100 */
        /* <DEDUP_REMOVED lines=8> */
[C---:B------:R-:W-:Y:S01]  /*0e00*/  FADD.FTZ R18, -R234.reuse, R18 ;  /* 0x00000012ea127221 */ /* 0x040fe20000010100 */
[C---:B------:R-:W-:Y:S01]  /*0e10*/  FADD.FTZ R244, -R234.reuse, R187 ;  /* 0x000000bbeaf47221 */ /* 0x040fe20000010100 */
[----:B------:R-:W-:Y:S01]  /*0e20*/  FMUL.FTZ R16, R5, R28 ;  /* 0x0000001c05107220 */ /* 0x000fe20000410000 */
[----:B------:R-:W-:Y:S01]  /*0e30*/  FFMA.FTZ R31, R3, R196, RZ ;  /* 0x000000c4031f7223 */ /* 0x000fe200000100ff */
[----:B------:R-:W-:Y:S01]  /*0e40*/  FADD.FTZ R242, -R234, R185 ;  /* 0x000000b9eaf27221 */ /* 0x000fe20000010100 */
[----:B------:R-:W-:Y:S01]  /*0e50*/  FMUL.FTZ R187, R5, R200 ;  /* 0x000000c805bb7220 */ /* 0x000fe20000410000 */
[----:B------:R-:W-:-:S02]  /*0e60*/  HADD2.F32 R174, -RZ, R21.H1_H1 ;  /* 0x30000015ffae7230 */ /* 0x000fc40000004100 */
[C---:B------:R-:W-:Y:S01]  /*0e70*/  FMUL.FTZ R20, R5.reuse, R20 ;  /* 0x0000001405147220 */ /* 0x040fe20000410000 */
[----:B------:R-:W-:Y:S01]  /*0e80*/  FMUL.FTZ R185, R5, R198 ;  /* 0x000000c605b97220 */ /* 0x000fe20000410000 */
[----:B------:R-:W-:Y:S01]  /*0e90*/  FADD.FTZ R132, R132, R173 ;  /* 0x000000ad84847221 */ /* 0x000fe20000010000 */
[-C--:B------:R-:W-:Y:S01]  /*0ea0*/  FFMA.FTZ R100, R17, R173.reuse, R100 ;  /* 0x000000ad11647223 */ /* 0x080fe20000010064 */
[----:B------:R-:W-:Y:S01]  /*0eb0*/  FMUL.FTZ R200, R88, R173 ;  /* 0x000000ad58c87220 */ /* 0x000fe20000410000 */
[----:B------:R-:W-:Y:S01]  /*0ec0*/  FMUL.FTZ R198, R94, R175 ;  /* 0x000000af5ec67220 */ /* 0x000fe20000410000 */
[----:B------:R-:W-:Y:S01]  /*0ed0*/  FADD.FTZ R173, R30, R195 ;  /* 0x000000c31ead7221 */ /* 0x000fe20000010000 */
[--C-:B------:R-:W-:Y:S02]  /*0ee0*/  HADD2.F32 R221, -RZ, R194.reuse.H0_H0 ;  /* 0x200000c2ffdd7230 */ /* 0x100fe40000004100 */
[----:B------:R-:W-:Y:S01]  /*0ef0*/  FMUL.FTZ R15, R5, R18 ;  /* 0x00000012050f7220 */ /* 0x000fe20000410000 */
[----:B------:R-:W-:-:S02]  /*0f00*/  HADD2.F32 R218, -RZ, R194.H1_H1 ;  /* 0x300000c2ffda7230 */ /* 0x000fc40000004100 */
[----:B------:R-:W-:Y:S01]  /*0f10*/  FFMA.FTZ R30, R16, R195, R31 ;  /* 0x000000c3101e7223 */ /* 0x000fe2000001001f */
[--C-:B------:R-:W-:Y:S02]  /*0f20*/  HADD2.F32 R225, -RZ, R192.reuse.H0_H0 ;  /* 0x200000c0ffe17230 */ /* 0x100fe40000004100 */
[C---:B------:R-:W-:Y:S01]  /*0f30*/  FADD.FTZ R194, -R234.reuse, R199 ;  /* 0x000000c7eac27221 */ /* 0x040fe20000010100 */
[----:B------:R-:W-:Y:S02]  /*0f40*/  HADD2.F32 R224, -RZ, R192.H1_H1 ;  /* 0x300000c0ffe07230 */ /* 0x000fe40000004100 */
[----:B------:R-:W-:Y:S01]  /*0f50*/  FADD.FTZ R192, -R234, R197 ;  /* 0x000000c5eac07221 */ /* 0x000fe20000010100 */
[----:B------:R-:W-:Y:S01]  /*0f60*/  FADD.FTZ R133, R133, R172 ;  /* 0x000000ac85857221 */ /* 0x000fe20000010000 */
[-C--:B------:R-:W-:Y:S01]  /*0f70*/  FFMA.FTZ R101, R20, R172.reuse, R101 ;  /* 0x000000ac14657223 */ /* 0x080fe20000010065 */
[----:B------:R-:W-:Y:S01]  /*0f80*/  FMUL.FTZ R199, R89, R172 ;  /* 0x000000ac59c77220 */ /* 0x000fe20000410000 */
[----:B------:R-:W-:Y:S01]  /*0f90*/  FMUL.FTZ R197, R95, R174 ;  /* 0x000000ae5fc57220 */ /* 0x000fe20000410000 */
[----:B------:R-:W-:Y:S01]  /*0fa0*/  FADD.FTZ R172, R173, R198 ;  /* 0x000000c6adac7221 */ /* 0x000fe20000010000 */
[----:B------:R-:W-:Y:S01]  /*0fb0*/  FMUL.FTZ R18, R5, R236 ;  /* 0x000000ec05127220 */ /* 0x000fe20000410000 */
[----:B------:R-:W-:-:S02]  /*0fc0*/  FFMA.FTZ R31, R15, R198, R30 ;  /* 0x000000c60f1f7223 */ /* 0x000fc4000001001e */
[----:B------:R-:W-:Y:S02]  /*0fd0*/  FADD.FTZ R173, R172, R197 ;  /* 0x000000c5acad7221 */ /* 0x000fe40000010000 */
[----:B------:R-:W-:Y:S02]  /*0fe0*/  FFMA.FTZ R30, R18, R197, R31 ;  /* 0x000000c5121e7223 */ /* 0x000fe4000001001f */
[----:B------:R-:W-:Y:S02]  /*0ff0*/  FADD.FTZ R172, R173, R200 ;  /* 0x000000c8adac7221 */ /* 0x000fe40000010000 */
[----:B------:R-:W-:Y:S01]  /*1000*/  FFMA.FTZ R31, R17, R200, R30 ;  /* 0x000000c8111f7223 */ /* 0x000fe2000001001e */
[----:B------:R-:W-:Y:S01]  /*1010*/  FADD.FTZ R188, -R234, R188 ;  /* 0x000000bceabc7221 */ /* 0x000fe20000010100 */
[----:B------:R-:W-:Y:S01]  /*1020*/  FADD.FTZ R173, R172, R199 ;  /* 0x000000c7acad7221 */ /* 0x000fe20000010000 */
[--C-:B------:R-:W-:Y:S02]  /*1030*/  HADD2.F32 R233, -RZ, R204.reuse.H0_H0 ;  /* 0x200000ccffe97230 */ /* 0x100fe40000004100 */
[----:B------:R-:W-:Y:S01]  /*1040*/  FFMA.FTZ R30, R20, R199, R31 ;  /* 0x000000c7141e7223 */ /* 0x000fe2000001001f */
[----:B------:R-:W-:-:S02]  /*1050*/  HADD2.F32 R232, -RZ, R204.H1_H1 ;  /* 0x300000ccffe87230 */ /* 0x000fc40000004100 */
[C---:B------:R-:W-:Y:S01]  /*1060*/  FADD.FTZ R204, -R234.reuse, R209 ;  /* 0x000000d1eacc7221 */ /* 0x040fe20000010100 */
[----:B------:R-:W-:Y:S01]  /*1070*/  FADD.FTZ R172, R173, R202 ;  /* 0x000000caadac7221 */ /* 0x000fe20000010000 */
[----:B------:R-:W-:Y:S01]  /*1080*/  FADD.FTZ R176, -R234, R176 ;  /* 0x000000b0eab07221 */ /* 0x000fe20000010100 */
[----:B------:R-:W-:Y:S01]  /*1090*/  FMUL.FTZ R29, R5, R188 ;  /* 0x000000bc051d7220 */ /* 0x000fe20000410000 */
[----:B------:R-:W-:Y:S01]  /*10a0*/  FFMA.FTZ R31, R19, R202, R30 ;  /* 0x000000ca131f7223 */ /* 0x000fe2000001001e */
[C---:B------:R-:W-:Y:S01]  /*10b0*/  FMUL.FTZ R188, R5.reuse, R194 ;  /* 0x000000c205bc7220 */ /* 0x040fe20000410000 */
[C---:B------:R-:W-:Y:S01]  /*10c0*/  FMUL.FTZ R194, R5.reuse, R204 ;  /* 0x000000cc05c27220 */ /* 0x040fe20000410000 */
[----:B------:R-:W-:Y:S01]  /*10d0*/  FMUL.FTZ R204, R84, R219 ;  /* 0x000000db54cc7220 */ /* 0x000fe20000410000 */
[----:B------:R-:W-:Y:S01]  /*10e0*/  FADD.FTZ R173, R172, R201 ;  /* 0x000000c9acad7221 */ /* 0x000fe20000010000 */
[----:B------:R-:W-:Y:S01]  /*10f0*/  FADD.FTZ R238, -R234, R177 ;  /* 0x000000b1eaee7221 */ /* 0x000fe20000010100 */
[----:B------:R-:W-:Y:S01]  /*1100*/  FMUL.FTZ R21, R5, R176 ;  /* 0x000000b005157220 */ /* 0x000fe20000410000 */
[----:B------:R-:W-:Y:S01]  /*1110*/  FFMA.FTZ R172, R22, R201, R31 ;  /* 0x000000c916ac7223 */ /* 0x000fe2000001001f */
[C---:B------:R-:W-:Y:S01]  /*1120*/  FADD.FTZ R252, -R234.reuse, R203 ;  /* 0x000000cbeafc7221 */ /* 0x040fe20000010100 */
[----:B------:R-:W-:Y:S01]  /*1130*/  FMUL.FTZ R203, R85, R216 ;  /* 0x000000d855cb7220 */ /* 0x000fe20000410000 */
[----:B------:R-:W-:Y:S01]  /*1140*/  FADD.FTZ R30, R173, R204 ;  /* 0x000000ccad1e7221 */ /* 0x000fe20000010000 */
[----:B------:R-:W-:Y:S01]  /*1150*/  FADD.FTZ R178, -R234, R178 ;  /* 0x000000b2eab27221 */ /* 0x000fe20000010100 */
[----:B------:R-:W-:Y:S01]  /*1160*/  FMUL.FTZ R24, R5, R238 ;  /* 0x000000ee05187220 */ /* 0x000fe20000410000 */
[----:B------:R-:W-:Y:S01]  /*1170*/  FFMA.FTZ R31, R21, R204, R172 ;  /* 0x000000cc151f7223 */ /* 0x000fe200000100ac */
[----:B------:R-:W-:-:S02]  /*1180*/  HADD2.F32 R229, -RZ, R206.H0_H0 ;  /* 0x200000ceffe57230 */ /* 0x000fc40000004100 */
[----:B------:R-:W-:Y:S01]  /*1190*/  FADD.FTZ R173, R30, R203 ;  /* 0x000000cb1ead7221 */ /* 0x000fe20000010000 */
[----:B------:R-:W-:Y:S02]  /*11a0*/  HADD2.F32 R226, -RZ, R206.H1_H1 ;  /* 0x300000ceffe27230 */ /* 0x000fe40000004100 */
[----:B------:R-:W-:Y:S01]  /*11b0*/  FMUL.FTZ R206, R86, R217 ;  /* 0x000000d956ce7220 */ /* 0x000fe20000410000 */
[----:B------:R-:W-:Y:S01]  /*11c0*/  FMUL.FTZ R23, R5, R178 ;  /* 0x000000b205177220 */ /* 0x000fe20000410000 */
[----:B------:R-:W-:Y:S01]  /*11d0*/  FFMA.FTZ R30, R24, R203, R31 ;  /* 0x000000cb181e7223 */ /* 0x000fe2000001001f */
[----:B------:R-:W-:Y:S02]  /*11e0*/  HADD2.F32 R215, -RZ, R182.H0_H0 ;  /* 0x200000b6ffd77230 */ /* 0x000fe40000004100 */
[----:B------:R-:W-:Y:S01]  /*11f0*/  FADD.FTZ R208, -R234, R208 ;  /* 0x000000d0ead07221 */ /* 0x000fe20000010100 */
[--C-:B------:R-:W-:Y:S02]  /*1200*/  HADD2.F32 R231, -RZ, R205.reuse.H0_H0 ;  /* 0x200000cdffe77230 */ /* 0x100fe40000004100 */
[----:B------:R-:W-:Y:S01]  /*1210*/  FADD.FTZ R172, R173, R206 ;  /* 0x000000ceadac7221 */ /* 0x000fe20000010000 */
[----:B------:R-:W-:-:S02]  /*1220*/  HADD2.F32 R228, -RZ, R205.H1_H1 ;  /* 0x300000cdffe47230 */ /* 0x000fc40000004100 */
[----:B------:R-:W-:Y:S01]  /*1230*/  FMUL.FTZ R205, R87, R214 ;  /* 0x000000d657cd7220 */ /* 0x000fe20000410000 */
[C---:B------:R-:W-:Y:S01]  /*1240*/  FADD.FTZ R184, -R234.reuse, R184 ;  /* 0x000000b8eab87221 */ /* 0x040fe20000010100 */
[----:B------:R-:W-:Y:S01]  /*1250*/  FMUL.FTZ R26, R5, R240 ;  /* 0x000000f0051a7220 */ /* 0x000fe20000410000 */
[----:B------:R-:W-:Y:S01]  /*1260*/  FFMA.FTZ R31, R23, R206, R30 ;  /* 0x000000ce171f7223 */ /* 0x000fe2000001001e */
[----:B------:R-:W-:Y:S01]  /*1270*/  FADD.FTZ R248, -R234, R191 ;  /* 0x000000bfeaf87221 */ /* 0x000fe20000010100 */
[----:B------:R-:W-:Y:S02]  /*1280*/  HADD2.F32 R182, -RZ, R182.H1_H1 ;  /* 0x300000b6ffb67230 */ /* 0x000fe40000004100 */
[C---:B------:R-:W-:Y:S01]  /*1290*/  FMUL.FTZ R191, R5.reuse, R208 ;  /* 0x000000d005bf7220 */ /* 0x040fe20000410000 */
[----:B------:R-:W-:Y:S01]  /*12a0*/  FMUL.FTZ R208, R80, R215 ;  /* 0x000000d750d07220 */ /* 0x000fe20000410000 */
[----:B------:R-:W-:Y:S01]  /*12b0*/  FADD.FTZ R173, R172, R205 ;  /* 0x000000cdacad7221 */ /* 0x000fe20000010000 */
[----:B------:R-:W-:Y:S01]  /*12c0*/  FMUL.FTZ R25, R5, R184 ;  /* 0x000000b805197220 */ /* 0x000fe20000410000 */
[----:B------:R-:W-:Y:S01]  /*12d0*/  FFMA.FTZ R30, R26, R205, R31 ;  /* 0x000000cd1a1e7223 */ /* 0x000fe2000001001f */
[----:B------:R-:W-:-:S02]  /*12e0*/  HADD2.F32 R227, -RZ, R207.H0_H0 ;  /* 0x200000cfffe37230 */ /* 0x000fc40000004100 */
[C---:B------:R-:W-:Y:S01]  /*12f0*/  FADD.FTZ R210, -R234.reuse, R210 ;  /* 0x000000d2ead27221 */ /* 0x040fe20000010100 */
[----:B------:R-:W-:Y:S02]  /*1300*/  HADD2.F32 R230, -RZ, R207.H1_H1 ;  /* 0x300000cfffe67230 */ /* 0x000fe40000004100 */
[----:B------:R-:W-:Y:S01]  /*1310*/  FMUL.FTZ R207, R81, R182 ;  /* 0x000000b651cf7220 */ /* 0x000fe20000410000 */
[----:B------:R-:W-:Y:S01]  /*1320*/  FADD.FTZ R172, R173, R208 ;  /* 0x000000d0adac7221 */ /* 0x000fe20000010000 */
[----:B------:R-:W-:Y:S01]  /*1330*/  FADD.FTZ R186, -R234, R186 ;  /* 0x000000baeaba7221 */ /* 0x000fe20000010100 */
[----:B------:R-:W-:Y:S01]  /*1340*/  FMUL.FTZ R28, R5, R242 ;  /* 0x000000f2051c7220 */ /* 0x000fe20000410000 */
[----:B------:R-:W-:Y:S01]  /*1350*/  FFMA.FTZ R31, R25, R208, R30 ;  /* 0x000000d0191f7223 */ /* 0x000fe2000001001e */
[--C-:B------:R-:W-:Y:S02]  /*1360*/  HADD2.F32 R223, -RZ, R193.reuse.H0_H0 ;  /* 0x200000c1ffdf7230 */ /* 0x100fe40000004100 */
[----:B------:R-:W-:-:S02]  /*1370*/  HADD2.F32 R222, -RZ, R193.H1_H1 ;  /* 0x300000c1ffde7230 */ /* 0x000fc40000004100 */
[C---:B------:R-:W-:Y:S01]  /*1380*/  FMUL.FTZ R193, R5.reuse, R210 ;  /* 0x000000d205c17220 */ /* 0x040fe20000410000 */
        /* <DEDUP_REMOVED lines=65> */
[----:B------:R-:W-:Y:S01]  /*17a0*/  FADD.FTZ R173, R30, R219 ;  /* 0x000000db1ead7221 */ /* 0x000fe20000010000 */
        /* <DEDUP_REMOVED lines=57> */
.L_x_10140:
[----:B------:R-:W-:Y:S05]  /*1b40*/  BSYNC B1 ;  /* 0x0000000000017941 */ /* 0x000fea0003800000 */
.L_x_10138:
        /* <DEDUP_REMOVED lines=20> */
.L_x_10218:
        /* <DEDUP_REMOVED lines=47> */
.L_x_10143:
[----:B------:R-:W-:Y:S05]  /*1f80*/  BSYNC B1 ;  /* 0x0000000000017941 */ /* 0x000fea0003800000 */
.L_x_10142:
        /* <DEDUP_REMOVED lines=8> */
.L_x_10145:
[----:B------:R-:W-:Y:S05]  /*2010*/  BSYNC B1 ;  /* 0x0000000000017941 */ /* 0x000fea0003800000 */
.L_x_10144:
[----:B0-----:R-:W-:Y:S01]  /*2020*/  @P5 FMUL.FTZ R182, R180, R229 ;  /* 0x000000e5b4b65220 */ /* 0x001fe20000410000 */
        /* <DEDUP_REMOVED lines=14> */
.L_x_10147:
[----:B------:R-:W-:Y:S05]  /*2110*/  BSYNC B1 ;  /* 0x0000000000017941 */ /* 0x000fea0003800000 */
.L_x_10146:
        /* <DEDUP_REMOVED lines=8> */
.L_x_10149:
[----:B------:R-:W-:Y:S05]  /*21a0*/  BSYNC B1 ;  /* 0x0000000000017941 */ /* 0x000fea0003800000 */
.L_x_10148:
        /* <DEDUP_REMOVED lines=18> */
.L_x_10151:
[----:B------:R-:W-:Y:S05]  /*22d0*/  BSYNC B1 ;  /* 0x0000000000017941 */ /* 0x000fea0003800000 */
.L_x_10150:
        /* <DEDUP_REMOVED lines=10> */
.L_x_10153:
[----:B------:R-:W-:Y:S05]  /*2380*/  BSYNC B1 ;  /* 0x0000000000017941 */ /* 0x000fea0003800000 */
.L_x_10152:
        /* <DEDUP_REMOVED lines=15> */
.L_x_10155:
[----:B------:R-:W-:Y:S05]  /*2480*/  BSYNC B1 ;  /* 0x0000000000017941 */ /* 0x000fea0003800000 */
.L_x_10154:
[----:B------:R-:W-:Y:S01]  /*2490*/  @!P4 ISETP.NE.U32.AND P2, PT, R2, RZ, PT ;  /* 0x000000ff0200c20c */ /* 0x000fe20003f45070 */
[----:B------:R-:W-:Y:S01]  /*24a0*/  @P5 FMUL.FTZ R175, R233, R175 ;  /* 0x000000afe9af5220 */ /* 0x000fe20000410000 */
[----:B------:R-:W-:Y:S01]  /*24b0*/  @P5 PRMT R170, R13, 0x7610, R170 ;  /* 0x000076100daa5816 */ /* 0x000fe200000000aa */
[----:B------:R-:W-:Y:S01]  /*24c0*/  BSSY B1, `(.L_x_10156) ;  /* 0x0000011000017945 */ /* 0x000fe20003800000 */
[----:B------:R-:W-:Y:S01]  /*24d0*/  @!P4 ISETP.NE.AND.EX P2, PT, R0, RZ, PT, P2 ;  /* 0x000000ff0000c20c */ /* 0x000fe20003f45320 */
[----:B------:R-:W-:Y:S01]  /*24e0*/  @P0 IMAD.WIDE.U32 R12, R11, 0x20, R172 ;  /* 0x000000200b0c0825 */ /* 0x000fe200078e00ac */
[----:B------:R-:W-:Y:S02]  /*24f0*/  @P5 PRMT R170, R170, 0x5410, R174 ;  /* 0x00005410aaaa5816 */ /* 0x000fe400000000ae */
[----:B------:R-:W-:Y:S02]  /*2500*/  @P5 F2FP.F16.F32.PACK_AB R11, RZ, R175 ;  /* 0x000000afff0b523e */ /* 0x000fe400000000ff */
        /* <DEDUP_REMOVED lines=12> */
.L_x_10157:
[----:B------:R-:W-:Y:S05]  /*25d0*/  BSYNC B1 ;  /* 0x0000000000017941 */ /* 0x000fea0003800000 */
.L_x_10156:
        /* <DEDUP_REMOVED lines=41> */
.L_x_10159:
[----:B------:R-:W-:Y:S05]  /*2870*/  BSYNC B1 ;  /* 0x0000000000017941 */ /* 0x000fea0003800000 */
.L_x_10158:
        /* <DEDUP_REMOVED lines=8> */
.L_x_10161:
[----:B------:R-:W-:Y:S05]  /*2900*/  BSYNC B1 ;  /* 0x0000000000017941 */ /* 0x000fea0003800000 */
.L_x_10160:
        /* <DEDUP_REMOVED lines=15> */
.L_x_10163:
[----:B------:R-:W-:Y:S05]  /*2a00*/  BSYNC B1 ;  /* 0x0000000000017941 */ /* 0x000fea0003800000 */
.L_x_10162:
        /* <DEDUP_REMOVED lines=8> */
.L_x_10165:
[----:B------:R-:W-:Y:S05]  /*2a90*/  BSYNC B1 ;  /* 0x0000000000017941 */ /* 0x000fea0003800000 */
.L_x_10164:
        /* <DEDUP_REMOVED lines=18> */
.L_x_10167:
[----:B------:R-:W-:Y:S05]  /*2bc0*/  BSYNC B1 ;  /* 0x0000000000017941 */ /* 0x000fea0003800000 */
.L_x_10166:
        /* <DEDUP_REMOVED lines=10> */
.L_x_10169:
[----:B------:R-:W-:Y:S05]  /*2c70*/  BSYNC B1 ;  /* 0x0000000000017941 */ /* 0x000fea0003800000 */
.L_x_10168:
        /* <DEDUP_REMOVED lines=15> */
.L_x_10171:
[----:B------:R-:W-:Y:S05]  /*2d70*/  BSYNC B1 ;  /* 0x0000000000017941 */ /* 0x000fea0003800000 */
.L_x_10170:
        /* <DEDUP_REMOVED lines=21> */
.L_x_10173:
[----:B------:R-:W-:Y:S05]  /*2ed0*/  BSYNC B1 ;  /* 0x0000000000017941 */ /* 0x000fea0003800000 */
.L_x_10172:
        /* <DEDUP_REMOVED lines=41> */
.L_x_10175:
[----:B------:R-:W-:Y:S05]  /*3170*/  BSYNC B1 ;  /* 0x0000000000017941 */ /* 0x000fea0003800000 */
.L_x_10174:
        /* <DEDUP_REMOVED lines=8> */
.L_x_10177:
[----:B------:R-:W-:Y:S05]  /*3200*/  BSYNC B1 ;  /* 0x0000000000017941 */ /* 0x000fea0003800000 */
.L_x_10176:
        /* <DEDUP_REMOVED lines=15> */
.L_x_10179:
[----:B------:R-:W-:Y:S05]  /*3300*/  BSYNC B1 ;  /* 0x0000000000017941 */ /* 0x000fea0003800000 */
.L_x_10178:
        /* <DEDUP_REMOVED lines=8> */
.L_x_10181:
[----:B------:R-:W-:Y:S05]  /*3390*/  BSYNC B1 ;  /* 0x0000000000017941 */ /* 0x000fea0003800000 */
.L_x_10180:
[----:B------:R-:W-:Y:S01]  /*33a0*/  @P5 FMUL.FTZ R183, R180, R233 ;  /* 0x000000e9b4b75220 */ /* 0x000fe20000410000 */
[----:B0-----:R-:W-:Y:S01]  /*33b0*/  @P5 FMUL.FTZ R182, R175, R234 ;  /* 0x000000eaafb65220 */ /* 0x001fe20000410000 */
        /* <DEDUP_REMOVED lines=16> */
.L_x_10183:
[----:B------:R-:W-:Y:S05]  /*34c0*/  BSYNC B1 ;  /* 0x0000000000017941 */ /* 0x000fea0003800000 */
.L_x_10182:
        /* <DEDUP_REMOVED lines=10> */
.L_x_10185:
[----:B------:R-:W-:Y:S05]  /*3570*/  BSYNC B1 ;  /* 0x0000000000017941 */ /* 0x000fea0003800000 */
.L_x_10184:
        /* <DEDUP_REMOVED lines=15> */
.L_x_10187:
[----:B------:R-:W-:Y:S05]  /*3670*/  BSYNC B1 ;  /* 0x0000000000017941 */ /* 0x000fea0003800000 */
.L_x_10186:
        /* <DEDUP_REMOVED lines=21> */
.L_x_10189:
[----:B------:R-:W-:Y:S05]  /*37d0*/  BSYNC B1 ;  /* 0x0000000000017941 */ /* 0x000fea0003800000 */
.L_x_10188:
        /* <DEDUP_REMOVED lines=12> */
[----:B------:R-:W-:Y:S01]  /*38a0*/  @P5 F2FP.F16.F32.PACK_AB R30, RZ, R30 ;  /* 0x0000001eff1e523e */ /* 0x000fe200000000ff */
        /* <DEDUP_REMOVED lines=28> */
.L_x_10191:
[----:B------:R-:W-:Y:S05]  /*3a70*/  BSYNC B1 ;  /* 0x0000000000017941 */ /* 0x000fea0003800000 */
.L_x_10190:
        /* <DEDUP_REMOVED lines=8> */
.L_x_10193:
[----:B------:R-:W-:Y:S05]  /*3b00*/  BSYNC B1 ;  /* 0x0000000000017941 */ /* 0x000fea0003800000 */
.L_x_10192:
        /* <DEDUP_REMOVED lines=8> */
.L_x_10195:
[----:B------:R-:W-:Y:S05]  /*3b90*/  BSYNC B1 ;  /* 0x0000000000017941 */ /* 0x000fea0003800000 */
.L_x_10194:
        /* <DEDUP_REMOVED lines=8> */
.L_x_10197:
[----:B------:R-:W-:Y:S05]  /*3c20*/  BSYNC B1 ;  /* 0x0000000000017941 */ /* 0x000fea0003800000 */
.L_x_10196:
        /* <DEDUP_REMOVED lines=19> */
.L_x_10199:
[----:B------:R-:W-:Y:S05]  /*3d60*/  BSYNC B1 ;  /* 0x0000000000017941 */ /* 0x000fea0003800000 */
.L_x_10198:
        /* <DEDUP_REMOVED lines=10> */
.L_x_10201:
[----:B------:R-:W-:Y:S05]  /*3e10*/  BSYNC B1 ;  /* 0x0000000000017941 */ /* 0x000fea0003800000 */
.L_x_10200:
        /* <DEDUP_REMOVED lines=10> */
.L_x_10203:
[----:B------:R-:W-:Y:S05]  /*3ec0*/  BSYNC B1 ;  /* 0x0000000000017941 */ /* 0x000fea0003800000 */
.L_x_10202:
[----:B------:R-:W-:Y:S01]  /*3ed0*/  @P5 FMUL.FTZ R182, R183, R236 ;  /* 0x000000ecb7b65220 */ /* 0x000fe20000410000 */
[----:B------:R-:W-:Y:S01]  /*3ee0*/  @P5 F2FP.F16.F32.PACK_AB R172, RZ, R172 ;  /* 0x000000acffac523e */ /* 0x000fe200000000ff */
[----:B------:R-:W-:Y:S01]  /*3ef0*/  BSSY B1, `(.L_x_10204) ;  /* 0x000001d000017945 */ /* 0x000fe20003800000 */
[----:B------:R-:W-:Y:S02]  /*3f00*/  @P5 F2FP.F16.F32.PACK_AB R174, RZ, R174 ;  /* 0x000000aeffae523e */ /* 0x000fe400000000ff */
[----:B------:R-:W-:Y:S02]  /*3f10*/  @!P4 ISETP.NE.U32.AND P2, PT, R2, RZ, PT ;  /* 0x000000ff0200c20c */ /* 0x000fe40003f45070 */
[----:B------:R-:W-:Y:S02]  /*3f20*/  @P5 PRMT R168, R13, 0x7610, R168 ;  /* 0x000076100da85816 */ /* 0x000fe400000000a8 */
[----:B------:R-:W-:Y:S02]  /*3f30*/  @P5 F2FP.F16.F32.PACK_AB R173, RZ, R173 ;  /* 0x000000adffad523e */ /* 0x000fe400000000ff */
[----:B------:R-:W-:-:S02]  /*3f40*/  @P5 F2FP.F16.F32.PACK_AB R181, RZ, R181 ;  /* 0x000000b5ffb5523e */ /* 0x000fc400000000ff */
[----:B------:R-:W-:Y:S02]  /*3f50*/  @P5 F2FP.F16.F32.PACK_AB R182, RZ, R182 ;  /* 0x000000b6ffb6523e */ /* 0x000fe400000000ff */
        /* <DEDUP_REMOVED lines=22> */
.L_x_10205:
[----:B------:R-:W-:Y:S05]  /*40c0*/  BSYNC B1 ;  /* 0x0000000000017941 */ /* 0x000fea0003800000 */
.L_x_10204:
        /* <DEDUP_REMOVED lines=17> */
.L_x_10137:
[----:B------:R-:W-:Y:S05]  /*41e0*/  BSYNC B0 ;  /* 0x0000000000007941 */ /* 0x000fea0003800000 */
.L_x_10135:
        /* <DEDUP_REMOVED lines=187> */
.L_x_10141:
        /* <DEDUP_REMOVED lines=8> */
.L_x_10208:
[----:B------:R-:W-:Y:S05]  /*4e20*/  BSYNC B1 ;  /* 0x0000000000017941 */ /* 0x000fea0003800000 */
.L_x_10207:
        /* <DEDUP_REMOVED lines=8> */
.L_x_10209:
[----:B------:R-:W-:Y:S01]  /*4eb0*/  FADD.FTZ R31, R31, R180 ;  /* 0x000000b41f1f7221 */ /* 0x000fe20000010000 */
[----:B------:R-:W-:-:S04]  /*4ec0*/  HFMA2.MMA R229, -RZ, RZ, 0, 1.1920928955078125e-07 ;  /* 0x00000002ffe57435 */ /* 0x000fc800000001ff */
[----:B------:R-:W-:Y:S02]  /*4ed0*/  MOV R230, R31 ;  /* 0x0000001f00e67202 */ /* 0x000fe40000000f00 */
[----:B------:R-:W-:-:S07]  /*4ee0*/  MOV R30, R182 ;  /* 0x000000b6001e7202 */ /* 0x000fce0000000f00 */
[----:B------:R-:W-:Y:S05]  /*4ef0*/  WARPSYNC.COLLECTIVE R227, `(.L_x_10210) ;  /* 0x00000000e3087348 */ /* 0x000fea0003c00000 */
[----:B------:R0:W1:Y:S02]  /*4f00*/  SHFL.BFLY P0, R182, R230, R229, R232 ;  /* 0x0c0000e5e6b67389 */ /* 0x00006400000000e8 */
[----:B01----:R-:W-:Y:S01]  /*4f10*/  ENDCOLLECTIVE ;  /* 0x000000000000791b */ /* 0x003fe20003800000 */
.L_x_10210:
[----:B------:R-:W-:-:S05]  /*4f20*/  FADD.FTZ R30, R30, R181 ;  /* 0x000000b51e1e7221 */ /* 0x000fca0000010000 */
[----:B------:R-:W-:Y:S02]  /*4f30*/  MOV R230, R30 ;  /* 0x0000001e00e67202 */ /* 0x000fe40000000f00 */
[----:B------:R-:W-:-:S07]  /*4f40*/  MOV R172, R182 ;  /* 0x000000b600ac7202 */ /* 0x000fce0000000f00 */
[----:B------:R-:W-:Y:S05]  /*4f50*/  WARPSYNC.COLLECTIVE R227, `(.L_x_10211) ;  /* 0x00000000e3087348 */ /* 0x000fea0003c00000 */
[----:B------:R0:W1:Y:S02]  /*4f60*/  SHFL.BFLY P0, R182, R230, R229, R232 ;  /* 0x0c0000e5e6b67389 */ /* 0x00006400000000e8 */
[----:B01----:R-:W-:Y:S01]  /*4f70*/  ENDCOLLECTIVE ;  /* 0x000000000000791b */ /* 0x003fe20003800000 */
.L_x_10211:
[----:B------:R-:W-:Y:S01]  /*4f80*/  FADD.FTZ R172, R31, R172 ;  /* 0x000000ac1fac7221 */ /* 0x000fe20000010000 */
[----:B------:R-:W-:-:S04]  /*4f90*/  HFMA2.MMA R229, -RZ, RZ, 0, 2.384185791015625e-07 ;  /* 0x00000004ffe57435 */ /* 0x000fc800000001ff */
[----:B------:R-:W-:Y:S02]  /*4fa0*/  MOV R230, R172 ;  /* 0x000000ac00e67202 */ /* 0x000fe40000000f00 */
[----:B------:R-:W-:-:S07]  /*4fb0*/  MOV R173, R182 ;  /* 0x000000b600ad7202 */ /* 0x000fce0000000f00 */
[----:B------:R-:W-:Y:S05]  /*4fc0*/  WARPSYNC.COLLECTIVE R227, `(.L_x_10212) ;  /* 0x00000000e3087348 */ /* 0x000fea0003c00000 */
[----:B------:R0:W1:Y:S02]  /*4fd0*/  SHFL.BFLY P0, R182, R230, R229, R232 ;  /* 0x0c0000e5e6b67389 */ /* 0x00006400000000e8 */
[----:B01----:R-:W-:Y:S01]  /*4fe0*/  ENDCOLLECTIVE ;  /* 0x000000000000791b */ /* 0x003fe20003800000 */
.L_x_10212:
[----:B------:R-:W-:-:S05]  /*4ff0*/  FADD.FTZ R173, R30, R173 ;  /* 0x000000ad1ead7221 */ /* 0x000fca0000010000 */
[----:B------:R-:W-:Y:S02]  /*5000*/  MOV R230, R173 ;  /* 0x000000ad00e67202 */ /* 0x000fe40000000f00 */
[----:B------:R-:W-:-:S07]  /*5010*/  MOV R175, R182 ;  /* 0x000000b600af7202 */ /* 0x000fce0000000f00 */
[----:B------:R-:W-:Y:S05]  /*5020*/  WARPSYNC.COLLECTIVE R227, `(.L_x_10213) ;  /* 0x00000000e3087348 */ /* 0x000fea0003c00000 */
[----:B------:R0:W1:Y:S02]  /*5030*/  SHFL.BFLY P0, R182, R230, R229, R232 ;  /* 0x0c0000e5e6b67389 */ /* 0x00006400000000e8 */
[----:B01----:R-:W-:Y:S01]  /*5040*/  ENDCOLLECTIVE ;  /* 0x000000000000791b */ /* 0x003fe20003800000 */
.L_x_10213:
[----:B------:R-:W-:Y:S01]  /*5050*/  FADD.FTZ R175, R172, R175 ;  /* 0x000000afacaf7221 */ /* 0x000fe20000010000 */
[----:B------:R-:W-:-:S04]  /*5060*/  HFMA2.MMA R229, -RZ, RZ, 0, 4.76837158203125e-07 ;  /* 0x00000008ffe57435 */ /* 0x000fc800000001ff */
[----:B------:R-:W-:Y:S02]  /*5070*/  MOV R230, R175 ;  /* 0x000000af00e67202 */ /* 0x000fe40000000f00 */
[----:B------:R-:W-:-:S07]  /*5080*/  MOV R174, R182 ;  /* 0x000000b600ae7202 */ /* 0x000fce0000000f00 */
[----:B------:R-:W-:Y:S05]  /*5090*/  WARPSYNC.COLLECTIVE R227, `(.L_x_10214) ;  /* 0x00000000e3087348 */ /* 0x000fea0003c00000 */
[----:B------:R0:W1:Y:S02]  /*50a0*/  SHFL.BFLY P0, R182, R230, R229, R232 ;  /* 0x0c0000e5e6b67389 */ /* 0x00006400000000e8 */
[----:B01----:R-:W-:Y:S01]  /*50b0*/  ENDCOLLECTIVE ;  /* 0x000000000000791b */ /* 0x003fe20003800000 */
.L_x_10214:
[----:B------:R-:W-:-:S05]  /*50c0*/  FADD.FTZ R174, R173, R174 ;  /* 0x000000aeadae7221 */ /* 0x000fca0000010000 */
[----:B------:R-:W-:Y:S02]  /*50d0*/  MOV R230, R174 ;  /* 0x000000ae00e67202 */ /* 0x000fe40000000f00 */
[----:B------:R-:W-:-:S07]  /*50e0*/  MOV R180, R182 ;  /* 0x000000b600b47202 */ /* 0x000fce0000000f00 */
[----:B------:R-:W-:Y:S05]  /*50f0*/  WARPSYNC.COLLECTIVE R227, `(.L_x_10215) ;  /* 0x00000000e3087348 */ /* 0x000fea0003c00000 */
[----:B------:R0:W1:Y:S02]  /*5100*/  SHFL.BFLY P0, R182, R230, R229, R232 ;  /* 0x0c0000e5e6b67389 */ /* 0x00006400000000e8 */
[----:B01----:R-:W-:Y:S01]  /*5110*/  ENDCOLLECTIVE ;  /* 0x000000000000791b */ /* 0x003fe20003800000 */
.L_x_10215:
[----:B------:R-:W-:Y:S01]  /*5120*/  FADD.FTZ R180, R175, R180 ;  /* 0x000000b4afb47221 */ /* 0x000fe20000010000 */
[----:B------:R-:W-:-:S04]  /*5130*/  HFMA2.MMA R229, -RZ, RZ, 0, 9.5367431640625e-07 ;  /* 0x00000010ffe57435 */ /* 0x000fc800000001ff */
[----:B------:R-:W-:Y:S02]  /*5140*/  MOV R230, R180 ;  /* 0x000000b400e67202 */ /* 0x000fe40000000f00 */
[----:B------:R-:W-:-:S07]  /*5150*/  MOV R181, R182 ;  /* 0x000000b600b57202 */ /* 0x000fce0000000f00 */
[----:B------:R-:W-:Y:S05]  /*5160*/  WARPSYNC.COLLECTIVE R227, `(.L_x_10216) ;  /* 0x00000000e3087348 */ /* 0x000fea0003c00000 */
[----:B------:R0:W1:Y:S02]  /*5170*/  SHFL.BFLY P0, R182, R230, R229, R232 ;  /* 0x0c0000e5e6b67389 */ /* 0x00006400000000e8 */
[----:B01----:R-:W-:Y:S01]  /*5180*/  ENDCOLLECTIVE ;  /* 0x000000000000791b */ /* 0x003fe20003800000 */
.L_x_10216:
[----:B------:R-:W-:-:S05]  /*5190*/  FADD.FTZ R181, R174, R181 ;  /* 0x000000b5aeb57221 */ /* 0x000fca0000010000 */
[----:B------:R-:W-:Y:S02]  /*51a0*/  MOV R230, R181 ;  /* 0x000000b500e67202 */ /* 0x000fe40000000f00 */
[----:B------:R-:W-:-:S07]  /*51b0*/  MOV R183, R182 ;  /* 0x000000b600b77202 */ /* 0x000fce0000000f00 */
[----:B------:R-:W-:Y:S05]  /*51c0*/  WARPSYNC.COLLECTIVE R227, `(.L_x_10217) ;  /* 0x00000000e3087348 */ /* 0x000fea0003c00000 */
[----:B------:R0:W1:Y:S02]  /*51d0*/  SHFL.BFLY P0, R182, R230, R229, R232 ;  /* 0x0c0000e5e6b67389 */ /* 0x00006400000000e8 */
[----:B01----:R-:W-:Y:S01]  /*51e0*/  ENDCOLLECTIVE ;  /* 0x000000000000791b */ /* 0x003fe20003800000 */
.L_x_10217:
[----:B------:R-:W-:Y:S05]  /*51f0*/  BRA `(.L_x_10218) ;  /* 0xffffffc800a47947 */ /* 0x000fea000383ffff */
.L_x_10219:
        /* <DEDUP_REMOVED lines=16> */
.L_x_14347:


//--------------------- .text._ZN10layer_norm13ln_bwd_kernelINS_13Kernel_traitsIf6__halffS2_fjLj1024ELj1ELj4ELj1ELj16ENS_18Kernel_traits_baseILj1024EfS2_fS2_fjLj128EEEEELb0ELb1ELb0ELb0EEEvNS_9BwdParamsE --------------------------
	.section	.text._ZN10layer_norm13ln_bwd_kernelINS_13Kernel_traitsIf6__halffS2_fjLj1024ELj1ELj4ELj1ELj16ENS_18Kernel_traits_baseILj1024EfS2_fS2_fjLj128EEEEELb0ELb1ELb0ELb0EEEvNS_9BwdParamsE,"ax",@progbits
	.align	128
        .global         _ZN10layer_norm13ln_bwd_kernelINS_13Kernel_traitsIf6__halffS2_fjLj1024ELj1ELj4ELj1ELj16ENS_18Kernel_traits_baseILj1024EfS2_fS2_fjLj128EEEEELb0ELb1ELb0ELb0EEEvNS_9BwdParamsE
        .type           _ZN10layer_norm13ln_bwd_kernelINS_13Kernel_traitsIf6__halffS2_fjLj1024ELj1ELj4ELj1ELj16ENS_18Kernel_traits_baseILj1024EfS2_fS2_fjLj128EEEEELb0ELb1ELb0ELb0EEEvNS_9BwdParamsE,@function
        .size           _ZN10layer_norm13ln_bwd_kernelINS_13Kernel_traitsIf6__halffS2_fjLj1024ELj1ELj4ELj1ELj16ENS_18Kernel_traits_baseILj1024EfS2_fS2_fjLj128EEEEELb0ELb1ELb0ELb0EEEvNS_9BwdParamsE,(.L_x_14348 - _ZN10layer_norm13ln_bwd_kernelINS_13Kernel_traitsIf6__halffS2_fjLj1024ELj1ELj4ELj1ELj16ENS_18Kernel_traits_baseILj1024EfS2_fS2_fjLj128EEEEELb0ELb1ELb0ELb0EEEvNS_9BwdParamsE)
        .other          _ZN10layer_norm13ln_bwd_kernelINS_13Kernel_traitsIf6__halffS2_fjLj1024ELj1ELj4ELj1ELj16ENS_18Kernel_traits_baseILj1024EfS2_fS2_fjLj128EEEEELb0ELb1ELb0ELb0EEEvNS_9BwdParamsE,@"STO_CUDA_ENTRY STV_DEFAULT"
_ZN10layer_norm13ln_bwd_kernelINS_13Kernel_traitsIf6__halffS2_fjLj1024ELj1ELj4ELj1ELj16ENS_18Kernel_traits_baseILj1024EfS2_fS2_fjLj128EEEEELb0ELb1ELb0ELb0EEEvNS_9BwdParamsE:
.text._ZN10layer_norm13ln_bwd_kernelINS_13Kernel_traitsIf6__halffS2_fjLj1024ELj1ELj4ELj1ELj16ENS_18Kernel_traits_baseILj1024EfS2_fS2_fjLj128EEEEELb0ELb1ELb0ELb0EEEvNS_9BwdParamsE:
        /* <DEDUP_REMOVED lines=146> */
.L_x_10239:
        /* <DEDUP_REMOVED lines=22> */
[----:B--2---:R-:W-:Y:S02]  /*0a80*/  @P4 HADD2.F32 R10, -RZ, R3.H0_H0 ;  /* 0x20000003ff0a4230 */ /* 0x004fe40000004100 */
        /* <DEDUP_REMOVED lines=8> */
[----:B------:R-:W2:Y:S04]  /*0b10*/  LDL R252, [R1+0x74] ;  /* 0x0000740001fc7983 */ /* 0x000ea80000100800 */
[----:B------:R-:W3:Y:S04]  /*0b20*/  LDL R250, [R1+0x78] ;  /* 0x0000780001fa7983 */ /* 0x000ee80000100800 */
[----:B------:R-:W4:Y:S04]  /*0b30*/  LDL R225, [R1+0x7c] ;  /* 0x00007c0001e17983 */ /* 0x000f280000100800 */
[----:B------:R-:W4:Y:S01]  /*0b40*/  LDL R251, [R1+0x64] ;  /* 0x0000640001fb7983 */ /* 0x000f220000100800 */
[----:B------:R-:W-:-:S04]  /*0b50*/  LEA R192, P5, R3, UR10, 0x5 ;  /* 0x0000000a03c07c11 */ /* 0x000fc8000f8a28ff */
[----:B------:R-:W-:Y:S02]  /*0b60*/  LEA.HI.X R193, R3, UR11, RZ, 0x5, P5 ;  /* 0x0000000b03c17c11 */ /* 0x000fe4000a8f2cff */
[----:B------:R-:W-:-:S03]  /*0b70*/  ISETP.NE.U32.AND P5, PT, RZ, UR8, PT ;  /* 0x00000008ff007c0c */ /* 0x000fc6000bfa5070 */
[----:B------:R-:W2:Y:S01]  /*0b80*/  LDG.E.128 R196, desc[UR4][R192.64] ;  /* 0x00000004c0c47981 */ /* 0x000ea2000c1e1d00 */
[----:B0-----:R-:W-:Y:S01]  /*0b90*/  IMAD.WIDE.U32 R194, R3, 0x10, R194 ;  /* 0x0000001003c27825 */ /* 0x001fe200078e00c2 */
[----:B------:R-:W-:-:S04]  /*0ba0*/  ISETP.NE.AND.EX P5, PT, RZ, UR9, PT, P5 ;  /* 0x00000009ff007c0c */ /* 0x000fc8000bfa5350 */
[----:B------:R-:W3:Y:S09]  /*0bb0*/  LDG.E.128 R204, desc[UR4][R194.64] ;  /* 0x00000004c2cc7981 */ /* 0x000ef2000c1e1d00 */
[C---:B------:R-:W-:Y:S01]  /*0bc0*/  @P5 LEA R214, P6, R3.reuse, UR8, 0x5 ;  /* 0x0000000803d65c11 */ /* 0x040fe2000f8c28ff */
[----:B------:R-:W4:Y:S03]  /*0bd0*/  LDG.E.128 R192, desc[UR4][R192.64+0x10] ;  /* 0x00001004c0c07981 */ /* 0x000f26000c1e1d00 */
[----:B------:R-:W-:-:S05]  /*0be0*/  @P5 LEA.HI.X R215, R3, UR9, RZ, 0x5, P6 ;  /* 0x0000000903d75c11 */ /* 0x000fca000b0f2cff */
[----:B------:R-:W5:Y:S04]  /*0bf0*/  @P5 LDG.E.128 R20, desc[UR4][R214.64] ;  /* 0x00000004d6145981 */ /* 0x000f68000c1e1d00 */
[----:B------:R2:W5:Y:S01]  /*0c00*/  @P5 LDG.E.128 R16, desc[UR4][R214.64+0x10] ;  /* 0x00001004d6105981 */ /* 0x000562000c1e1d00 */
[--C-:B---3--:R-:W-:Y:S02]  /*0c10*/  HADD2.F32 R221, -RZ, R204.reuse.H0_H0 ;  /* 0x200000ccffdd7230 */ /* 0x108fe40000004100 */
[----:B------:R-:W-:Y:S02]  /*0c20*/  HADD2.F32 R213, -RZ, R204.H1_H1 ;  /* 0x300000ccffd57230 */ /* 0x000fe40000004100 */
[----:B------:R-:W3:Y:S01]  /*0c30*/  LDL R204, [R1+0x70] ;  /* 0x0000700001cc7983 */ /* 0x000ee20000100800 */
[C---:B--2---:R-:W-:Y:S01]  /*0c40*/  FADD.FTZ R214, -R212.reuse, R197 ;  /* 0x000000c5d4d67221 */ /* 0x044fe20000010100 */
[----:B------:R-:W-:Y:S01]  /*0c50*/  FADD.FTZ R215, -R212, R198 ;  /* 0x000000c6d4d77221 */ /* 0x000fe20000010100 */
[----:B------:R-:W-:-:S02]  /*0c60*/  HADD2.F32 R198, -RZ, R205.H0_H0 ;  /* 0x200000cdffc67230 */ /* 0x000fc40000004100 */
[----:B------:R-:W-:Y:S02]  /*0c70*/  HADD2.F32 R197, -RZ, R205.H1_H1 ;  /* 0x300000cdffc57230 */ /* 0x000fe40000004100 */
[--C-:B------:R-:W-:Y:S02]  /*0c80*/  HADD2.F32 R205, -RZ, R207.reuse.H0_H0 ;  /* 0x200000cfffcd7230 */ /* 0x100fe40000004100 */
[----:B------:R-:W-:Y:S02]  /*0c90*/  HADD2.F32 R224, -RZ, R207.H1_H1 ;  /* 0x300000cfffe07230 */ /* 0x000fe40000004100 */
[----:B------:R-:W2:Y:S01]  /*0ca0*/  LDL R207, [R1+0x60] ;  /* 0x0000600001cf7983 */ /* 0x000ea20000100800 */
[----:B------:R-:W-:Y:S01]  /*0cb0*/  FADD.FTZ R0, -R212, R196 ;  /* 0x000000c4d4007221 */ /* 0x000fe20000010100 */
[----:B------:R-:W-:Y:S01]  /*0cc0*/  FMUL.FTZ R252, R252, R213 ;  /* 0x000000d5fcfc7220 */ /* 0x000fe20000410000 */
[----:B------:R-:W-:Y:S02]  /*0cd0*/  FMUL.FTZ R250, R250, R198 ;  /* 0x000000c6fafa7220 */ /* 0x000fe40000410000 */
[C---:B-----5:R-:W-:Y:S01]  /*0ce0*/  FMUL.FTZ R0, R9.reuse, R0 ;  /* 0x0000000009007220 */ /* 0x060fe20000410000 */
[----:B------:R-:W-:Y:S01]  /*0cf0*/  FADD.FTZ R84, R84, R221 ;  /* 0x000000dd54547221 */ /* 0x000fe20000010000 */
[----:B------:R0:W-:Y:S01]  /*0d00*/  STL [R1+0xc], R252 ;  /* 0x00000cfc01007387 */ /* 0x0001e20000100800 */
[----:B------:R-:W-:Y:S01]  /*0d10*/  FMUL.FTZ R215, R9, R215 ;  /* 0x000000d709d77220 */ /* 0x000fe20000410000 */
[----:B------:R-:W-:-:S02]  /*0d20*/  FFMA.FTZ R116, R0, R221, R116 ;  /* 0x000000dd00747223 */ /* 0x000fc40000010074 */
[----:B------:R1:W-:Y:S01]  /*0d30*/  STL [R1+0x8], R250 ;  /* 0x000008fa01007387 */ /* 0x0003e20000100800 */
[----:B------:R-:W-:Y:S01]  /*0d40*/  FADD.FTZ R86, R86, R198 ;  /* 0x000000c656567221 */ /* 0x000fe20000010000 */
[----:B------:R-:W-:Y:S02]  /*0d50*/  FFMA.FTZ R118, R215, R198, R118 ;  /* 0x000000c6d7767223 */ /* 0x000fe40000010076 */
[----:B------:R-:W1:Y:S01]  /*0d60*/  LDL R198, [R1+0x6c] ;  /* 0x00006c0001c67983 */ /* 0x000e620000100800 */
[----:B---3--:R-:W-:-:S03]  /*0d70*/  FMUL.FTZ R204, R204, R221 ;  /* 0x000000ddcccc7220 */ /* 0x008fc60000410000 */
[----:B------:R-:W3:Y:S01]  /*0d80*/  LDL R221, [R1+0x68] ;  /* 0x0000680001dd7983 */ /* 0x000ee20000100800 */
[C---:B------:R-:W-:Y:S01]  /*0d90*/  FADD.FTZ R199, -R212.reuse, R199 ;  /* 0x000000c7d4c77221 */ /* 0x040fe20000010100 */
[----:B------:R-:W-:Y:S02]  /*0da0*/  HADD2.F32 R196, -RZ, R206.H0_H0 ;  /* 0x200000ceffc47230 */ /* 0x000fe40000004100 */
[C---:B------:R-:W-:Y:S01]  /*0db0*/  FMUL.FTZ R226, R9.reuse, R214 ;  /* 0x000000d609e27220 */ /* 0x040fe20000410000 */
[C---:B----4-:R-:W-:Y:S01]  /*0dc0*/  FADD.FTZ R192, -R212.reuse, R192 ;  /* 0x000000c0d4c07221 */ /* 0x050fe20000010100 */
[----:B------:R-:W-:Y:S01]  /*0dd0*/  FADD.FTZ R193, -R212, R193 ;  /* 0x000000c1d4c17221 */ /* 0x000fe20000010100 */
[----:B------:R-:W-:Y:S01]  /*0de0*/  FMUL.FTZ R214, R9, R199 ;  /* 0x000000c709d67220 */ /* 0x000fe20000410000 */
[----:B------:R-:W-:Y:S01]  /*0df0*/  FADD.FTZ R85, R85, R213 ;  /* 0x000000d555557221 */ /* 0x000fe20000010000 */
[----:B------:R-:W-:Y:S01]  /*0e00*/  FFMA.FTZ R117, R226, R213, R117 ;  /* 0x000000d5e2757223 */ /* 0x000fe20000010075 */
[----:B--2---:R-:W-:Y:S01]  /*0e10*/  FMUL.FTZ R199, R207, R196 ;  /* 0x000000c4cfc77220 */ /* 0x004fe20000410000 */
[C---:B------:R-:W-:Y:S01]  /*0e20*/  FMUL.FTZ R213, R9.reuse, R192 ;  /* 0x000000c009d57220 */ /* 0x040fe20000410000 */
[----:B------:R-:W-:Y:S01]  /*0e30*/  FMUL.FTZ R207, R9, R193 ;  /* 0x000000c109cf7220 */ /* 0x000fe20000410000 */
[----:B------:R-:W-:Y:S01]  /*0e40*/  FADD.FTZ R193, RZ, R204 ;  /* 0x000000ccffc17221 */ /* 0x000fe20000010000 */
[----:B------:R-:W-:Y:S01]  /*0e50*/  FFMA.FTZ R192, R0, R204, RZ ;  /* 0x000000cc00c07223 */ /* 0x000fe200000100ff */
[----:B------:R-:W-:-:S02]  /*0e60*/  FMUL.FTZ R225, R225, R197 ;  /* 0x000000c5e1e17220 */ /* 0x000fc40000410000 */
[----:B------:R-:W-:Y:S01]  /*0e70*/  FADD.FTZ R193, R193, R252 ;  /* 0x000000fcc1c17221 */ /* 0x000fe20000010000 */
[----:B------:R-:W-:Y:S02]  /*0e80*/  FFMA.FTZ R192, R226, R252, R192 ;  /* 0x000000fce2c07223 */ /* 0x000fe400000100c0 */
[----:B------:R2:W-:Y:S01]  /*0e90*/  STL [R1+0x4], R225 ;  /* 0x000004e101007387 */ /* 0x0005e20000100800 */
[----:B------:R-:W-:Y:S01]  /*0ea0*/  FADD.FTZ R193, R193, R250 ;  /* 0x000000fac1c17221 */ /* 0x000fe20000010000 */
[----:B------:R-:W-:Y:S02]  /*0eb0*/  FFMA.FTZ R192, R215, R250, R192 ;  /* 0x000000fad7c07223 */ /* 0x000fe400000100c0 */
[----:B------:R4:W-:Y:S01]  /*0ec0*/  STL [R1], R199 ;  /* 0x000000c701007387 */ /* 0x0009e20000100800 */
[----:B------:R-:W-:Y:S02]  /*0ed0*/  HADD2.F32 R206, -RZ, R206.H1_H1 ;  /* 0x300000ceffce7230 */ /* 0x000fe40000004100 */
[----:B------:R-:W-:Y:S01]  /*0ee0*/  FADD.FTZ R193, R193, R225 ;  /* 0x000000e1c1c17221 */ /* 0x000fe20000010000 */
[----:B------:R-:W-:Y:S01]  /*0ef0*/  FFMA.FTZ R192, R214, R225, R192 ;  /* 0x000000e1d6c07223 */ /* 0x000fe200000100c0 */
[C---:B------:R-:W-:Y:S01]  /*0f00*/  FADD.FTZ R194, -R212.reuse, R194 ;  /* 0x000000c2d4c27221 */ /* 0x040fe20000010100 */
[-C--:B0-----:R-:W-:Y:S01]  /*0f10*/  FMUL.FTZ R252, R251, R206.reuse ;  /* 0x000000cefbfc7220 */ /* 0x081fe20000410000 */
        /* <DEDUP_REMOVED lines=10> */
[----:B-1----:R-:W-:Y:S01]  /*0fc0*/  FMUL.FTZ R250, R198, R224 ;  /* 0x000000e0c6fa7220 */ /* 0x002fe20000410000 */
[----:B------:R-:W-:Y:S01]  /*0fd0*/  FADD.FTZ R83, R83, R224 ;  /* 0x000000e053537221 */ /* 0x000fe20000010000 */
[----:B------:R-:W-:Y:S01]  /*0fe0*/  FADD.FTZ R87, R87, R197 ;  /* 0x000000c557577221 */ /* 0x000fe20000010000 */
[----:B------:R-:W-:Y:S01]  /*0ff0*/  FFMA.FTZ R119, R214, R197, R119 ;  /* 0x000000c5d6777223 */ /* 0x000fe20000010077 */
[----:B------:R-:W-:Y:S01]  /*1000*/  FADD.FTZ R80, R80, R196 ;  /* 0x000000c450507221 */ /* 0x000fe20000010000 */
[----:B------:R-:W-:Y:S01]  /*1010*/  FFMA.FTZ R112, R213, R196, R112 ;  /* 0x000000c4d5707223 */ /* 0x000fe20000010070 */
[----:B--2---:R-:W-:Y:S01]  /*1020*/  IADD3 R225, R3, 0x20, RZ ;  /* 0x0000002003e17810 */ /* 0x004fe20007ffe0ff */
[----:B---3--:R-:W-:Y:S01]  /*1030*/  FMUL.FTZ R251, R221, R205 ;  /* 0x000000cdddfb7220 */ /* 0x008fe20000410000 */
[----:B------:R-:W-:-:S03]  /*1040*/  FMUL.FTZ R205, R9, R195 ;  /* 0x000000c309cd7220 */ /* 0x000fc60000410000 */
[----:B------:R-:W-:Y:S01]  /*1050*/  FADD.FTZ R193, R193, R251 ;  /* 0x000000fbc1c17221 */ /* 0x000fe20000010000 */
[----:B------:R-:W-:Y:S01]  /*1060*/  FFMA.FTZ R192, R206, R251, R192 ;  /* 0x000000fbcec07223 */ /* 0x000fe200000100c0 */
[----:B------:R-:W-:Y:S02]  /*1070*/  FFMA.FTZ R115, R205, R224, R115 ;  /* 0x000000e0cd737223 */ /* 0x000fe40000010073 */
[----:B------:R-:W-:Y:S01]  /*1080*/  FADD.FTZ R224, R193, R250 ;  /* 0x000000fac1e07221 */ /* 0x000fe20000010000 */
[----:B----4-:R-:W-:-:S07]  /*1090*/  FFMA.FTZ R221, R205, R250, R192 ;  /* 0x000000facddd7223 */ /* 0x010fce00000100c0 */
.L_x_10223:
[----:B------:R-:W-:Y:S05]  /*10a0*/  BSYNC B1 ;  /* 0x0000000000017941 */ /* 0x000fea0003800000 */
.L_x_10222:
        /* <DEDUP_REMOVED lines=17> */
[C---:B0-----:R-:W-:Y:S01]  /*11c0*/  FADD.FTZ R211, -R212.reuse, R13 ;  /* 0x0000000dd4d37221 */ /* 0x041fe20000010100 */
[----:B------:R-:W-:-:S03]  /*11d0*/  FADD.FTZ R14, -R212, R14 ;  /* 0x0000000ed40e7221 */ /* 0x000fc60000010100 */
[C---:B-----5:R-:W-:Y:S01]  /*11e0*/  FMUL.FTZ R211, R9.reuse, R211 ;  /* 0x000000d309d37220 */ /* 0x060fe20000410000 */
[----:B----4-:R-:W-:Y:S02]  /*11f0*/  HADD2.F32 R218, -RZ, R195.H0_H0 ;  /* 0x200000c3ffda7230 */ /* 0x010fe40000004100 */
[--C-:B------:R-:W-:Y:S02]  /*1200*/  HADD2.F32 R242, -RZ, R193.reuse.H0_H0 ;  /* 0x200000c1fff27230 */ /* 0x100fe40000004100 */
[----:B------:R-:W-:Y:S02]  /*1210*/  HADD2.F32 R243, -RZ, R193.H1_H1 ;  /* 0x300000c1fff37230 */ /* 0x000fe40000004100 */
[----:B---3--:R-:W-:Y:S01]  /*1220*/  FADD.FTZ R193, -R212, R196 ;  /* 0x000000c4d4c17221 */ /* 0x008fe20000010100 */
[--C-:B------:R-:W-:Y:S01]  /*1230*/  HADD2.F32 R210, -RZ, R192.reuse.H0_H0 ;  /* 0x200000c0ffd27230 */ /* 0x100fe20000004100 */
[----:B------:R-:W-:Y:S01]  /*1240*/  MOV R196, R218 ;  /* 0x000000da00c47202 */ /* 0x000fe20000000f00 */
[----:B------:R-:W-:Y:S01]  /*1250*/  FMUL.FTZ R218, R9, R11 ;  /* 0x0000000b09da7220 */ /* 0x000fe20000410000 */
[----:B------:R-:W-:-:S02]  /*1260*/  HADD2.F32 R192, -RZ, R192.H1_H1 ;  /* 0x300000c0ffc07230 */ /* 0x000fc40000004100 */
[-C--:B------:R-:W-:Y:S01]  /*1270*/  FMUL.FTZ R249, R156, R210.reuse ;  /* 0x000000d29cf97220 */ /* 0x080fe20000410000 */
        /* <DEDUP_REMOVED lines=52> */
.L_x_10225:
[----:B------:R-:W-:Y:S05]  /*15c0*/  BSYNC B1 ;  /* 0x0000000000017941 */ /* 0x000fea0003800000 */
.L_x_10224:
        /* <DEDUP_REMOVED lines=20> */
[C---:B------:R-:W-:Y:S01]  /*1710*/  FADD.FTZ R4, -R212.reuse, R7 ;  /* 0x00000007d4047221 */ /* 0x040fe20000010100 */
[----:B----4-:R-:W-:Y:S02]  /*1720*/  HADD2.F32 R217, -RZ, R195.H0_H0 ;  /* 0x200000c3ffd97230 */ /* 0x010fe40000004100 */
[--C-:B------:R-:W-:Y:S02]  /*1730*/  HADD2.F32 R208, -RZ, R192.reuse.H0_H0 ;  /* 0x200000c0ffd07230 */ /* 0x100fe40000004100 */
[----:B------:R-:W-:Y:S02]  /*1740*/  HADD2.F32 R5, -RZ, R192.H1_H1 ;  /* 0x300000c0ff057230 */ /* 0x000fe40000004100 */
[----:B---3--:R-:W-:Y:S01]  /*1750*/  FADD.FTZ R192, -R212, R197 ;  /* 0x000000c5d4c07221 */ /* 0x008fe20000010100 */
[--C-:B------:R-:W-:Y:S01]  /*1760*/  HADD2.F32 R234, -RZ, R193.reuse.H0_H0 ;  /* 0x200000c1ffea7230 */ /* 0x100fe20000004100 */
[----:B------:R-:W-:Y:S01]  /*1770*/  MOV R197, R217 ;  /* 0x000000d900c57202 */ /* 0x000fe20000000f00 */
[----:B------:R-:W-:-:S02]  /*1780*/  HADD2.F32 R235, -RZ, R193.H1_H1 ;  /* 0x300000c1ffeb7230 */ /* 0x000fc40000004100 */
[----:B------:R-:W-:Y:S01]  /*1790*/  FADD.FTZ R193, -R212, R196 ;  /* 0x000000c4d4c17221 */ /* 0x000fe20000010100 */
[----:B------:R-:W-:Y:S01]  /*17a0*/  FMUL.FTZ R217, R9, R8 ;  /* 0x0000000809d97220 */ /* 0x000fe20000410000 */
[-C--:B------:R-:W-:Y:S01]  /*17b0*/  FMUL.FTZ R241, R148, R208.reuse ;  /* 0x000000d094f17220 */ /* 0x080fe20000410000 */
        /* <DEDUP_REMOVED lines=50> */
.L_x_10227:
[----:B------:R-:W-:Y:S05]  /*1ae0*/  BSYNC B1 ;  /* 0x0000000000017941 */ /* 0x000fea0003800000 */
.L_x_10226:
        /* <DEDUP_REMOVED lines=17> */
[C---:B0-----:R-:W-:Y:S01]  /*1c00*/  FADD.FTZ R222, -R212.reuse, R193 ;  /* 0x000000c1d4de7221 */ /* 0x041fe20000010100 */
[----:B------:R-:W-:-:S02]  /*1c10*/  FADD.FTZ R220, -R212, R194 ;  /* 0x000000c2d4dc7221 */ /* 0x000fc40000010100 */
[----:B-----5:R-:W-:Y:S01]  /*1c20*/  FMUL.FTZ R216, R9, R216 ;  /* 0x000000d809d87220 */ /* 0x020fe20000410000 */
[C---:B---3--:R-:W-:Y:S01]  /*1c30*/  FADD.FTZ R195, -R212.reuse, R196 ;  /* 0x000000c4d4c37221 */ /* 0x048fe20000010100 */
[C---:B------:R-:W-:Y:S01]  /*1c40*/  FADD.FTZ R192, -R212.reuse, R198 ;  /* 0x000000c6d4c07221 */ /* 0x040fe20000010100 */
[C---:B------:R-:W-:Y:S01]  /*1c50*/  FADD.FTZ R194, -R212.reuse, R197 ;  /* 0x000000c5d4c27221 */ /* 0x040fe20000010100 */
[----:B------:R-:W-:Y:S01]  /*1c60*/  FADD.FTZ R193, -R212, R199 ;  /* 0x000000c7d4c17221 */ /* 0x000fe20000010100 */
[----:B----4-:R-:W-:Y:S02]  /*1c70*/  HADD2.F32 R227, -RZ, R200.H0_H0 ;  /* 0x200000c8ffe37230 */ /* 0x010fe40000004100 */
[----:B------:R-:W-:Y:S02]  /*1c80*/  HADD2.F32 R198, -RZ, R202.H0_H0 ;  /* 0x200000caffc67230 */ /* 0x000fe40000004100 */
[--C-:B------:R-:W-:Y:S02]  /*1c90*/  HADD2.F32 R196, -RZ, R203.reuse.H0_H0 ;  /* 0x200000cbffc47230 */ /* 0x100fe40000004100 */
[----:B------:R-:W-:-:S02]  /*1ca0*/  HADD2.F32 R225, -RZ, R203.H1_H1 ;  /* 0x300000cbffe17230 */ /* 0x000fc40000004100 */
[----:B------:R-:W-:Y:S01]  /*1cb0*/  FMUL.FTZ R203, R9, R195 ;  /* 0x000000c309cb7220 */ /* 0x000fe20000410000 */
[----:B------:R-:W-:Y:S02]  /*1cc0*/  HADD2.F32 R223, -RZ, R200.H1_H1 ;  /* 0x300000c8ffdf7230 */ /* 0x000fe40000004100 */
[----:B------:R-:W-:Y:S01]  /*1cd0*/  FMUL.FTZ R233, R132, R227 ;  /* 0x000000e384e97220 */ /* 0x000fe20000410000 */
[--C-:B------:R-:W-:Y:S02]  /*1ce0*/  HADD2.F32 R212, -RZ, R201.reuse.H0_H0 ;  /* 0x200000c9ffd47230 */ /* 0x100fe40000004100 */
[----:B------:R-:W-:Y:S01]  /*1cf0*/  FADD.FTZ R56, R56, R198 ;  /* 0x000000c638387221 */ /* 0x000fe20000010000 */
[-C--:B------:R-:W-:Y:S01]  /*1d00*/  FFMA.FTZ R88, R203, R198.reuse, R88 ;  /* 0x000000c6cb587223 */ /* 0x080fe20000010058 */
[----:B------:R-:W-:Y:S01]  /*1d10*/  FMUL.FTZ R229, R128, R198 ;  /* 0x000000c680e57220 */ /* 0x000fe20000410000 */
[----:B------:R-:W-:Y:S01]  /*1d20*/  FMUL.FTZ R200, R9, R222 ;  /* 0x000000de09c87220 */ /* 0x000fe20000410000 */
[----:B------:R-:W-:Y:S01]  /*1d30*/  FMUL.FTZ R232, R133, R223 ;  /* 0x000000df85e87220 */ /* 0x000fe20000410000 */
[----:B------:R-:W-:Y:S01]  /*1d40*/  FADD.FTZ R195, R224, R233 ;  /* 0x000000e9e0c37221 */ /* 0x000fe20000010000 */
[----:B------:R-:W-:Y:S01]  /*1d50*/  FFMA.FTZ R198, R216, R233, R221 ;  /* 0x000000e9d8c67223 */ /* 0x000fe200000100dd */
[----:B------:R-:W-:-:S02]  /*1d60*/  HADD2.F32 R199, -RZ, R201.H1_H1 ;  /* 0x300000c9ffc77230 */ /* 0x000fc40000004100 */
[C---:B------:R-:W-:Y:S01]  /*1d70*/  FMUL.FTZ R228, R9.reuse, R194 ;  /* 0x000000c209e47220 */ /* 0x040fe20000410000 */
        /* <DEDUP_REMOVED lines=38> */
.L_x_10229:
[----:B------:R-:W-:Y:S05]  /*1fe0*/  BSYNC B1 ;  /* 0x0000000000017941 */ /* 0x000fea0003800000 */
.L_x_10228:
        /* <DEDUP_REMOVED lines=20> */
.L_x_10265:
        /* <DEDUP_REMOVED lines=10> */
[----:B------:R-:W2:Y:S01]  /*21d0*/  LDL R212, [R1+0xc] ;  /* 0x00000c0001d47983 */ /* 0x000ea20000100800 */
[----:B------:R-:W-:Y:S01]  /*21e0*/  ISETP.NE.U32.AND P6, PT, RZ, UR8, PT ;  /* 0x00000008ff007c0c */ /* 0x000fe2000bfc5070 */
[----:B-1----:R-:W-:Y:S02]  /*21f0*/  FFMA.FTZ R196, R0, R198, R199 ;  /* 0x000000c600c47223 */ /* 0x002fe400000100c7 */
[----:B------:R-:W3:Y:S04]  /*2200*/  LDL R225, [R1+0x54] ;  /* 0x0000540001e17983 */ /* 0x000ee80000100800 */
[----:B------:R-:W4:Y:S04]  /*2210*/  LDL R224, [R1+0x5c] ;  /* 0x00005c0001e07983 */ /* 0x000f280000100800 */
[----:B------:R-:W4:Y:S01]  /*2220*/  LDL R221, [R1] ;  /* 0x0000000001dd7983 */ /* 0x000f220000100800 */
[----:B0-----:R-:W-:-:S06]  /*2230*/  IMAD.WIDE.U32 R192, R3, 0x10, R192 ;  /* 0x0000001003c07825 */ /* 0x001fcc00078e00c0 */
[----:B------:R-:W3:Y:S01]  /*2240*/  LDG.E.128 R192, desc[UR4][R192.64] ;  /* 0x00000004c0c07981 */ /* 0x000ee2000c1e1d00 */
[----:B------:R-:W-:Y:S01]  /*2250*/  ISETP.NE.AND.EX P6, PT, RZ, UR9, PT, P6 ;  /* 0x00000009ff007c0c */ /* 0x000fe2000bfc5360 */
[----:B------:R-:W-:Y:S01]  /*2260*/  FADD.FTZ R196, R204, -R196 ;  /* 0x800000c4ccc47221 */ /* 0x000fe20000010000 */
[----:B------:R-:W-:-:S03]  /*2270*/  ISETP.NE.U32.AND P5, PT, RZ, UR14, PT ;  /* 0x0000000eff007c0c */ /* 0x000fc6000bfa5070 */
[----:B-----5:R-:W-:Y:S01]  /*2280*/  FMUL.FTZ R197, R9, R196 ;  /* 0x000000c409c57220 */ /* 0x020fe20000410000 */
[----:B------:R-:W-:Y:S01]  /*2290*/  FFMA.FTZ R196, R226, R198, R199 ;  /* 0x000000c6e2c47223 */ /* 0x000fe200000100c7 */
[----:B------:R-:W-:-:S06]  /*22a0*/  ISETP.NE.AND.EX P5, PT, RZ, UR15, PT, P5 ;  /* 0x0000000fff007c0c */ /* 0x000fcc000bfa5350 */
[----:B------:R-:W-:-:S05]  /*22b0*/  @P6 FADD.FTZ R197, R20, R197 ;  /* 0x000000c514c56221 */ /* 0x000fca0000010000 */
[C---:B------:R-:W-:Y:S01]  /*22c0*/  SEL R184, R197.reuse, R184, P5 ;  /* 0x000000b8c5b87207 */ /* 0x040fe20002800000 */
[----:B------:R-:W-:Y:S01]  /*22d0*/  FMUL.FTZ R197, R197, R10 ;  /* 0x0000000ac5c57220 */ /* 0x000fe20000410000 */
[----:B--2---:R-:W-:-:S04]  /*22e0*/  FADD.FTZ R196, R212, -R196 ;  /* 0x800000c4d4c47221 */ /* 0x004fc80000010000 */
[----:B------:R-:W-:-:S04]  /*22f0*/  FMUL.FTZ R196, R9, R196 ;  /* 0x000000c409c47220 */ /* 0x000fc80000410000 */
[----:B------:R-:W-:-:S05]  /*2300*/  @P6 FADD.FTZ R196, R21, R196 ;  /* 0x000000c415c46221 */ /* 0x000fca0000010000 */
[----:B------:R-:W-:Y:S01]  /*2310*/  SEL R185, R196, R185, P5 ;  /* 0x000000b9c4b97207 */ /* 0x000fe20002800000 */
[----:B---3--:R-:W-:-:S05]  /*2320*/  HADD2.F32 R212, -RZ, R192.H0_H0 ;  /* 0x200000c0ffd47230 */ /* 0x008fca0000004100 */
[----:B------:R-:W-:Y:S01]  /*2330*/  FFMA.FTZ R52, R197, R212, R52 ;  /* 0x000000d4c5347223 */ /* 0x000fe20000010034 */
[----:B------:R-:W-:Y:S02]  /*2340*/  HADD2.F32 R212, -RZ, R192.H1_H1 ;  /* 0x300000c0ffd47230 */ /* 0x000fe40000004100 */
[----:B------:R-:W-:Y:S02]  /*2350*/  FMUL.FTZ R192, R196, R10 ;  /* 0x0000000ac4c07220 */ /* 0x000fe40000410000 */
[----:B------:R-:W2:Y:S02]  /*2360*/  LDL R196, [R1+0x50] ;  /* 0x0000500001c47983 */ /* 0x000ea40000100800 */
[----:B------:R-:W-:Y:S01]  /*2370*/  FFMA.FTZ R53, R192, R212, R53 ;  /* 0x000000d4c0357223 */ /* 0x000fe20000010035 */
[----:B------:R-:W-:Y:S01]  /*2380*/  FMUL.FTZ R192, R225, R192 ;  /* 0x000000c0e1c07220 */ /* 0x000fe20000410000 */
[----:B------:R-:W3:Y:S04]  /*2390*/  LDL R212, [R1+0x4] ;  /* 0x0000040001d47983 */ /* 0x000ee80000100800 */
[----:B------:R-:W4:Y:S01]  /*23a0*/  LDL R225, [R1+0x58] ;  /* 0x0000580001e17983 */ /* 0x000f220000100800 */
[----:B--2---:R-:W-:-:S05]  /*23b0*/  FMUL.FTZ R197, R196, R197 ;  /* 0x000000c5c4c57220 */ /* 0x004fca0000410000 */
[----:B------:R-:W-:Y:S02]  /*23c0*/  F2FP.F16.F32.PACK_AB R192, R192, R197 ;  /* 0x000000c5c0c0723e */ /* 0x000fe400000000ff */
[----:B------:R-:W2:Y:S01]  /*23d0*/  LDL R197, [R1+0x8] ;  /* 0x0000080001c57983 */ /* 0x000ea20000100800 */
[----:B------:R-:W-:-:S04]  /*23e0*/  FFMA.FTZ R196, R215, R198, R199 ;  /* 0x000000c6d7c47223 */ /* 0x000fc800000100c7 */
[----:B--2---:R-:W-:-:S04]  /*23f0*/  FADD.FTZ R196, R197, -R196 ;  /* 0x800000c4c5c47221 */ /* 0x004fc80000010000 */
[----:B------:R-:W-:Y:S01]  /*2400*/  FMUL.FTZ R197, R9, R196 ;  /* 0x000000c409c57220 */ /* 0x000fe20000410000 */
[----:B------:R-:W-:-:S03]  /*2410*/  FFMA.FTZ R196, R214, R198, R199 ;  /* 0x000000c6d6c47223 */ /* 0x000fc600000100c7 */
[----:B------:R-:W-:Y:S01]  /*2420*/  @P6 FADD.FTZ R197, R22, R197 ;  /* 0x000000c516c56221 */ /* 0x000fe20000010000 */
[----:B---3--:R-:W-:Y:S01]  /*2430*/  FADD.FTZ R196, R212, -R196 ;  /* 0x800000c4d4c47221 */ /* 0x008fe20000010000 */
[----:B------:R-:W-:-:S03]  /*2440*/  HADD2.F32 R212, -RZ, R193.H0_H0 ;  /* 0x200000c1ffd47230 */ /* 0x000fc60000004100 */
[----:B------:R-:W-:Y:S01]  /*2450*/  FMUL.FTZ R196, R9, R196 ;  /* 0x000000c409c47220 */ /* 0x000fe20000410000 */
[C---:B------:R-:W-:Y:S01]  /*2460*/  SEL R186, R197.reuse, R186, P5 ;  /* 0x000000bac5ba7207 */ /* 0x040fe20002800000 */
[----:B------:R-:W-:Y:S02]  /*2470*/  FMUL.FTZ R197, R197, R10 ;  /* 0x0000000ac5c57220 */ /* 0x000fe40000410000 */
[----:B------:R-:W-:Y:S02]  /*2480*/  @P6 FADD.FTZ R196, R23, R196 ;  /* 0x000000c417c46221 */ /* 0x000fe40000010000 */
[----:B------:R-:W-:Y:S01]  /*2490*/  FFMA.FTZ R54, R197, R212, R54 ;  /* 0x000000d4c5367223 */ /* 0x000fe20000010036 */
[----:B------:R-:W-:Y:S02]  /*24a0*/  HADD2.F32 R212, -RZ, R193.H1_H1 ;  /* 0x300000c1ffd47230 */ /* 0x000fe40000004100 */
[C---:B------:R-:W-:Y:S01]  /*24b0*/  FMUL.FTZ R193, R196.reuse, R10 ;  /* 0x0000000ac4c17220 */ /* 0x040fe20000410000 */
[----:B------:R-:W-:Y:S01]  /*24c0*/  SEL R187, R196, R187, P5 ;  /* 0x000000bbc4bb7207 */ /* 0x000fe20002800000 */
[----:B------:R-:W-:Y:S01]  /*24d0*/  FFMA.FTZ R196, R213, R198, R199 ;  /* 0x000000c6d5c47223 */ /* 0x000fe200000100c7 */
[----:B----4-:R-:W-:Y:S01]  /*24e0*/  FMUL.FTZ R197, R225, R197 ;  /* 0x000000c5e1c57220 */ /* 0x010fe20000410000 */
[----:B------:R-:W-:Y:S01]  /*24f0*/  FFMA.FTZ R55, R193, R212, R55 ;  /* 0x000000d4c1377223 */ /* 0x000fe20000010037 */
[----:B------:R-:W-:Y:S01]  /*2500*/  FMUL.FTZ R193, R224, R193 ;  /* 0x000000c1e0c17220 */ /* 0x000fe20000410000 */
[----:B------:R-:W-:Y:S01]  /*2510*/  FADD.FTZ R196, R221, -R196 ;  /* 0x800000c4ddc47221 */ /* 0x000fe20000010000 */
[----:B------:R-:W-:Y:S01]  /*2520*/  HADD2.F32 R212, -RZ, R194.H0_H0 ;  /* 0x200000c2ffd47230 */ /* 0x000fe20000004100 */
[----:B------:R-:W2:Y:S02]  /*2530*/  LDL R225, [R1+0x44] ;  /* 0x0000440001e17983 */ /* 0x000ea40000100800 */
[----:B------:R-:W-:Y:S01]  /*2540*/  F2FP.F16.F32.PACK_AB R193, R193, R197 ;  /* 0x000000c5c1c1723e */ /* 0x000fe200000000ff */
[----:B------:R-:W-:Y:S01]  /*2550*/  FMUL.FTZ R197, R9, R196 ;  /* 0x000000c409c57220 */ /* 0x000fe20000410000 */
[----:B------:R-:W-:Y:S01]  /*2560*/  FFMA.FTZ R196, R207, R198, R199 ;  /* 0x000000c6cfc47223 */ /* 0x000fe200000100c7 */
[----:B------:R-:W3:Y:S02]  /*2570*/  LDL R224, [R1+0x48] ;  /* 0x0000480001e07983 */ /* 0x000ee40000100800 */
[----:B------:R-:W-:Y:S01]  /*2580*/  @P6 FADD.FTZ R197, R16, R197 ;  /* 0x000000c510c56221 */ /* 0x000fe20000010000 */
[----:B------:R-:W-:Y:S01]  /*2590*/  FADD.FTZ R196, R252, -R196 ;  /* 0x800000c4fcc47221 */ /* 0x000fe20000010000 */
[----:B------:R-:W4:Y:S03]  /*25a0*/  LDL R221, [R1+0x4c] ;  /* 0x00004c0001dd7983 */ /* 0x000f260000100800 */
[----:B------:R-:W-:Y:S01]  /*25b0*/  FMUL.FTZ R196, R9, R196 ;  /* 0x000000c409c47220 */ /* 0x000fe20000410000 */
[C---:B------:R-:W-:Y:S01]  /*25c0*/  SEL R188, R197.reuse, R188, P5 ;  /* 0x000000bcc5bc7207 */ /* 0x040fe20002800000 */
[----:B------:R-:W-:-:S02]  /*25d0*/  FMUL.FTZ R197, R197, R10 ;  /* 0x0000000ac5c57220 */ /* 0x000fc40000410000 */
[----:B------:R-:W-:Y:S02]  /*25e0*/  @P6 FADD.FTZ R196, R17, R196 ;  /* 0x000000c411c46221 */ /* 0x000fe40000010000 */
[----:B------:R-:W-:Y:S01]  /*25f0*/  FFMA.FTZ R48, R197, R212, R48 ;  /* 0x000000d4c5307223 */ /* 0x000fe20000010030 */
[----:B------:R-:W-:Y:S02]  /*2600*/  HADD2.F32 R212, -RZ, R194.H1_H1 ;  /* 0x300000c2ffd47230 */ /* 0x000fe40000004100 */
[C---:B------:R-:W-:Y:S01]  /*2610*/  FMUL.FTZ R194, R196.reuse, R10 ;  /* 0x0000000ac4c27220 */ /* 0x040fe20000410000 */
[----:B------:R-:W-:Y:S02]  /*2620*/  SEL R189, R196, R189, P5 ;  /* 0x000000bdc4bd7207 */ /* 0x000fe40002800000 */
[----:B------:R-:W3:Y:S01]  /*2630*/  LDL R196, [R1+0x40] ;  /* 0x0000400001c47983 */ /* 0x000ee20000100800 */
[----:B------:R-:W-:Y:S01]  /*2640*/  FFMA.FTZ R49, R194, R212, R49 ;  /* 0x000000d4c2317223 */ /* 0x000fe20000010031 */
[----:B------:R-:W-:-:S02]  /*2650*/  HADD2.F32 R212, -RZ, R195.H0_H0 ;  /* 0x200000c3ffd47230 */ /* 0x000fc40000004100 */
[----:B--2---:R-:W-:Y:S01]  /*2660*/  FMUL.FTZ R194, R225, R194 ;  /* 0x000000c2e1c27220 */ /* 0x004fe20000410000 */
[----:B---3--:R-:W-:Y:S01]  /*2670*/  FMUL.FTZ R197, R196, R197 ;  /* 0x000000c5c4c57220 */ /* 0x008fe20000410000 */
        /* <DEDUP_REMOVED lines=11> */
[C---:B------:R-:W-:Y:S02]  /*2730*/  SEL R191, R197.reuse, R191, P5 ;  /* 0x000000bfc5bf7207 */ /* 0x040fe40002800000 */
[----:B------:R-:W-:Y:S01]  /*2740*/  ISETP.NE.U32.AND P5, PT, RZ, UR14, PT ;  /* 0x0000000eff007c0c */ /* 0x000fe2000bfa5070 */
[----:B------:R-:W-:Y:S01]  /*2750*/  FFMA.FTZ R50, R196, R212, R50 ;  /* 0x000000d4c4327223 */ /* 0x000fe20000010032 */
[----:B------:R-:W-:Y:S02]  /*2760*/  HADD2.F32 R212, -RZ, R195.H1_H1 ;  /* 0x300000c3ffd47230 */ /* 0x000fe40000004100 */
[----:B------:R-:W-:Y:S01]  /*2770*/  ISETP.NE.AND.EX P5, PT, RZ, UR15, PT, P5 ;  /* 0x0000000fff007c0c */ /* 0x000fe2000bfa5350 */
[----:B------:R-:W-:Y:S01]  /*2780*/  FMUL.FTZ R195, R197, R10 ;  /* 0x0000000ac5c37220 */ /* 0x000fe20000410000 */
[----:B------:R-:W-:-:S03]  /*2790*/  FMUL.FTZ R196, R224, R196 ;  /* 0x000000c4e0c47220 */ /* 0x000fc60000410000 */
[----:B------:R-:W-:Y:S01]  /*27a0*/  FFMA.FTZ R51, R195, R212, R51 ;  /* 0x000000d4c3337223 */ /* 0x000fe20000010033 */
[----:B----4-:R-:W-:-:S05]  /*27b0*/  FMUL.FTZ R195, R221, R195 ;  /* 0x000000c3ddc37220 */ /* 0x010fca0000410000 */
[----:B------:R-:W-:Y:S02]  /*27c0*/  F2FP.F16.F32.PACK_AB R195, R195, R196 ;  /* 0x000000c4c3c3723e */ /* 0x000fe400000000ff */
[----:B------:R-:W0:Y:S02]  /*27d0*/  @P5 LDC.64 R196, c[0x0][0x308] ;  /* 0x0000c200ffc45b82 */ /* 0x000e240000000a00 */
[----:B0-----:R-:W-:-:S05]  /*27e0*/  @P5 IMAD.WIDE.U32 R196, R3, 0x20, R196 ;  /* 0x0000002003c45825 */ /* 0x001fca00078e00c4 */
[----:B------:R-:W-:Y:S04]  /*27f0*/  @P5 STG.E.128 desc[UR4][R196.64], R184 ;  /* 0x000000b8c4005986 */ /* 0x000fe8000c101d04 */
[----:B------:R0:W-:Y:S02]  /*2800*/  @P5 STG.E.128 desc[UR4][R196.64+0x10], R188 ;  /* 0x000010bcc4005986 */ /* 0x0001e4000c101d04 */
[----:B0-----:R-:W0:Y:S02]  /*2810*/  LDC.64 R196, c[0x0][0x2f8] ;  /* 0x0000be00ffc47b82 */ /* 0x001e240000000a00 */
[----:B0-----:R-:W-:-:S05]  /*2820*/  IMAD.WIDE.U32 R196, R3, 0x10, R196 ;  /* 0x0000001003c47825 */ /* 0x001fca00078e00c4 */
[----:B------:R0:W-:Y:S01]  /*2830*/  STG.E.128 desc[UR4][R196.64], R192 ;  /* 0x000000c0c4007986 */ /* 0x0001e2000c101d04 */
[----:B------:R-:W-:-:S07]  /*2840*/  IADD3 R3, R3, 0x20, RZ ;  /* 0x0000002003037810 */ /* 0x000fce0007ffe0ff */
.L_x_10232:
[----:B------:R-:W-:Y:S05]  /*2850*/  BSYNC B1 ;  /* 0x0000000000017941 */ /* 0x000fea0003800000 */
.L_x_10231:
        /* <DEDUP_REMOVED lines=22> */
[----:B------:R-:W-:Y:S01]  /*29c0*/  SEL R185, R196, R185, P5 ;  /* 0x000000b9c4b97207 */ /* 0x000fe20002800000 */
[----:B--2---:R-:W-:-:S05]  /*29d0*/  HADD2.F32 R212, -RZ, R192.H0_H0 ;  /* 0x200000c0ffd47230 */ /* 0x004fca0000004100 */
[----:B------:R-:W-:Y:S01]  /*29e0*/  FFMA.FTZ R44, R197, R212, R44 ;  /* 0x000000d4c52c7223 */ /* 0x000fe2000001002c */
[----:B------:R-:W-:Y:S02]  /*29f0*/  HADD2.F32 R212, -RZ, R192.H1_H1 ;  /* 0x300000c0ffd47230 */ /* 0x000fe40000004100 */
[----:B------:R-:W-:Y:S02]  /*2a00*/  FMUL.FTZ R192, R196, R10 ;  /* 0x0000000ac4c07220 */ /* 0x000fe40000410000 */
[----:B------:R-:W2:Y:S02]  /*2a10*/  LDL R196, [R1+0x30] ;  /* 0x0000300001c47983 */ /* 0x000ea40000100800 */
[----:B------:R-:W-:Y:S01]  /*2a20*/  FFMA.FTZ R45, R192, R212, R45 ;  /* 0x000000d4c02d7223 */ /* 0x000fe2000001002d */
[----:B------:R-:W-:Y:S01]  /*2a30*/  FMUL.FTZ R192, R225, R192 ;  /* 0x000000c0e1c07220 */ /* 0x000fe20000410000 */
[----:B------:R-:W-:Y:S01]  /*2a40*/  HADD2.F32 R212, -RZ, R193.H0_H0 ;  /* 0x200000c1ffd47230 */ /* 0x000fe20000004100 */
[----:B------:R-:W4:Y:S01]  /*2a50*/  LDL R225, [R1+0x24] ;  /* 0x0000240001e17983 */ /* 0x000f220000100800 */
[----:B--2---:R-:W-:Y:S01]  /*2a60*/  FMUL.FTZ R197, R196, R197 ;  /* 0x000000c5c4c57220 */ /* 0x004fe20000410000 */
[----:B------:R-:W-:-:S04]  /*2a70*/  FFMA.FTZ R196, R210, R198, R199 ;  /* 0x000000c6d2c47223 */ /* 0x000fc800000100c7 */
[----:B------:R-:W-:Y:S01]  /*2a80*/  FADD.FTZ R196, R247, -R196 ;  /* 0x800000c4f7c47221 */ /* 0x000fe20000010000 */
[----:B------:R-:W-:-:S03]  /*2a90*/  F2FP.F16.F32.PACK_AB R192, R192, R197 ;  /* 0x000000c5c0c0723e */ /* 0x000fc600000000ff */
        /* <DEDUP_REMOVED lines=13> */
[----:B---3--:R-:W-:Y:S01]  /*2b70*/  FMUL.FTZ R197, R224, R197 ;  /* 0x000000c5e0c57220 */ /* 0x008fe20000410000 */
[----:B------:R-:W-:Y:S01]  /*2b80*/  FFMA.FTZ R47, R193, R212, R47 ;  /* 0x000000d4c12f7223 */ /* 0x000fe2000001002f */
[----:B----4-:R-:W-:Y:S01]  /*2b90*/  FMUL.FTZ R193, R221, R193 ;  /* 0x000000c1ddc17220 */ /* 0x010fe20000410000 */
[----:B------:R-:W-:Y:S01]  /*2ba0*/  FADD.FTZ R196, R245, -R196 ;  /* 0x800000c4f5c47221 */ /* 0x000fe20000010000 */
[----:B------:R-:W-:Y:S01]  /*2bb0*/  HADD2.F32 R212, -RZ, R194.H1_H1 ;  /* 0x300000c2ffd47230 */ /* 0x000fe20000004100 */
[----:B------:R-:W2:Y:S02]  /*2bc0*/  LDL R224, [R1+0x28] ;  /* 0x0000280001e07983 */ /* 0x000ea40000100800 */
[----:B------:R-:W-:-:S02]  /*2bd0*/  FMUL.FTZ R196, R9, R196 ;  /* 0x000000c409c47220 */ /* 0x000fc40000410000 */
[----:B------:R-:W3:Y:S02]  /*2be0*/  LDL R221, [R1+0x2c] ;  /* 0x00002c0001dd7983 */ /* 0x000ee40000100800 */
[----:B------:R-:W-:Y:S01]  /*2bf0*/  @P6 FADD.FTZ R196, R164, R196 ;  /* 0x000000c4a4c46221 */ /* 0x000fe20000010000 */
[----:B------:R-:W-:Y:S01]  /*2c00*/  F2FP.F16.F32.PACK_AB R193, R193, R197 ;  /* 0x000000c5c1c1723e */ /* 0x000fe200000000ff */
[----:B------:R-:W-:-:S03]  /*2c10*/  HADD2.F32 R197, -RZ, R194.H0_H0 ;  /* 0x200000c2ffc57230 */ /* 0x000fc60000004100 */
[C---:B------:R-:W-:Y:S01]  /*2c20*/  SEL R188, R196.reuse, R188, P5 ;  /* 0x000000bcc4bc7207 */ /* 0x040fe20002800000 */
[----:B------:R-:W-:-:S04]  /*2c30*/  FMUL.FTZ R196, R196, R10 ;  /* 0x0000000ac4c47220 */ /* 0x000fc80000410000 */
[----:B------:R-:W-:Y:S01]  /*2c40*/  FFMA.FTZ R40, R196, R197, R40 ;  /* 0x000000c5c4287223 */ /* 0x000fe20000010028 */
[----:B------:R-:W-:-:S04]  /*2c50*/  FFMA.FTZ R197, R13, R198, R199 ;  /* 0x000000c60dc57223 */ /* 0x000fc800000100c7 */
[----:B------:R-:W-:-:S04]  /*2c60*/  FADD.FTZ R197, R244, -R197 ;  /* 0x800000c5f4c57221 */ /* 0x000fc80000010000 */
[----:B------:R-:W-:-:S04]  /*2c70*/  FMUL.FTZ R197, R9, R197 ;  /* 0x000000c509c57220 */ /* 0x000fc80000410000 */
[----:B------:R-:W-:-:S04]  /*2c80*/  @P6 FADD.FTZ R197, R165, R197 ;  /* 0x000000c5a5c56221 */ /* 0x000fc80000010000 */
[C---:B------:R-:W-:Y:S01]  /*2c90*/  FMUL.FTZ R194, R197.reuse, R10 ;  /* 0x0000000ac5c27220 */ /* 0x040fe20000410000 */
[----:B------:R-:W-:Y:S02]  /*2ca0*/  SEL R189, R197, R189, P5 ;  /* 0x000000bdc5bd7207 */ /* 0x000fe40002800000 */
[----:B------:R-:W4:Y:S01]  /*2cb0*/  LDL R197, [R1+0x20] ;  /* 0x0000200001c57983 */ /* 0x000f220000100800 */
[----:B------:R-:W-:Y:S01]  /*2cc0*/  FFMA.FTZ R41, R194, R212, R41 ;  /* 0x000000d4c2297223 */ /* 0x000fe20000010029 */
[----:B------:R-:W-:Y:S01]  /*2cd0*/  FMUL.FTZ R194, R225, R194 ;  /* 0x000000c2e1c27220 */ /* 0x000fe20000410000 */
[----:B------:R-:W-:Y:S02]  /*2ce0*/  HADD2.F32 R212, -RZ, R195.H0_H0 ;  /* 0x200000c3ffd47230 */ /* 0x000fe40000004100 */
[----:B----4-:R-:W-:Y:S01]  /*2cf0*/  FMUL.FTZ R196, R197, R196 ;  /* 0x000000c4c5c47220 */ /* 0x010fe20000410000 */
        /* <DEDUP_REMOVED lines=9> */
[----:B------:R-:W-:-:S03]  /*2d90*/  SEL R191, R197, R191, P5 ;  /* 0x000000bfc5bf7207 */ /* 0x000fc60002800000 */
[C---:B------:R-:W-:Y:S01]  /*2da0*/  SEL R190, R196.reuse, R190, P5 ;  /* 0x000000bec4be7207 */ /* 0x040fe20002800000 */
[----:B------:R-:W-:Y:S01]  /*2db0*/  FMUL.FTZ R196, R196, R10 ;  /* 0x0000000ac4c47220 */ /* 0x000fe20000410000 */
[----:B------:R-:W-:-:S03]  /*2dc0*/  ISETP.NE.U32.AND P5, PT, RZ, UR14, PT ;  /* 0x0000000eff007c0c */ /* 0x000fc6000bfa5070 */
[----:B------:R-:W-:Y:S01]  /*2dd0*/  FFMA.FTZ R42, R196, R212, R42 ;  /* 0x000000d4c42a7223 */ /* 0x000fe2000001002a */
[----:B------:R-:W-:Y:S01]  /*2de0*/  ISETP.NE.AND.EX P5, PT, RZ, UR15, PT, P5 ;  /* 0x0000000fff007c0c */ /* 0x000fe2000bfa5350 */
[----:B------:R-:W-:Y:S02]  /*2df0*/  HADD2.F32 R212, -RZ, R195.H1_H1 ;  /* 0x300000c3ffd47230 */ /* 0x000fe40000004100 */
[----:B------:R-:W-:Y:S01]  /*2e00*/  FMUL.FTZ R195, R197, R10 ;  /* 0x0000000ac5c37220 */ /* 0x000fe20000410000 */
[----:B--2---:R-:W-:-:S03]  /*2e10*/  FMUL.FTZ R196, R224, R196 ;  /* 0x000000c4e0c47220 */ /* 0x004fc60000410000 */
[----:B------:R-:W-:Y:S01]  /*2e20*/  FFMA.FTZ R43, R195, R212, R43 ;  /* 0x000000d4c32b7223 */ /* 0x000fe2000001002b */
[----:B---3--:R-:W-:-:S05]  /*2e30*/  FMUL.FTZ R195, R221, R195 ;  /* 0x000000c3ddc37220 */ /* 0x008fca0000410000 */
[----:B------:R-:W-:Y:S02]  /*2e40*/  F2FP.F16.F32.PACK_AB R195, R195, R196 ;  /* 0x000000c4c3c3723e */ /* 0x000fe400000000ff */
[----:B------:R-:W-:-:S04]  /*2e50*/  @P5 LEA R196, P6, R3, UR14, 0x5 ;  /* 0x0000000e03c45c11 */ /* 0x000fc8000f8c28ff */
[----:B------:R-:W-:-:S05]  /*2e60*/  @P5 LEA.HI.X R197, R3, UR15, RZ, 0x5, P6 ;  /* 0x0000000f03c55c11 */ /* 0x000fca000b0f2cff */
[----:B------:R-:W-:Y:S04]  /*2e70*/  @P5 STG.E.128 desc[UR4][R196.64], R184 ;  /* 0x000000b8c4005986 */ /* 0x000fe8000c101d04 */
[----:B------:R0:W-:Y:S02]  /*2e80*/  @P5 STG.E.128 desc[UR4][R196.64+0x10], R188 ;  /* 0x000010bcc4005986 */ /* 0x0001e4000c101d04 */
[----:B0-----:R-:W-:-:S04]  /*2e90*/  LEA R196, P5, R3, UR16, 0x4 ;  /* 0x0000001003c47c11 */ /* 0x001fc8000f8a20ff */
[----:B------:R-:W-:-:S05]  /*2ea0*/  LEA.HI.X R197, R3, UR17, RZ, 0x4, P5 ;  /* 0x0000001103c57c11 */ /* 0x000fca000a8f24ff */
[----:B------:R2:W-:Y:S01]  /*2eb0*/  STG.E.128 desc[UR4][R196.64], R192 ;  /* 0x000000c0c4007986 */ /* 0x0005e2000c101d04 */
[----:B------:R-:W-:-:S07]  /*2ec0*/  IADD3 R3, R3, 0x20, RZ ;  /* 0x0000002003037810 */ /* 0x000fce0007ffe0ff */
.L_x_10234:
[----:B------:R-:W-:Y:S05]  /*2ed0*/  BSYNC B1 ;  /* 0x0000000000017941 */ /* 0x000fea0003800000 */
.L_x_10233:
        /* <DEDUP_REMOVED lines=23> */
[----:B------:R-:W-:Y:S01]  /*3050*/  FMUL.FTZ R192, R196, R10 ;  /* 0x0000000ac4c07220 */ /* 0x000fe20000410000 */
[----:B------:R-:W-:Y:S01]  /*3060*/  FFMA.FTZ R196, R208, R198, R199 ;  /* 0x000000c6d0c47223 */ /* 0x000fe200000100c7 */
[----:B------:R-:W-:Y:S02]  /*3070*/  FMUL.FTZ R197, R140, R197 ;  /* 0x000000c58cc57220 */ /* 0x000fe40000410000 */
[----:B------:R-:W-:Y:S01]  /*3080*/  FFMA.FTZ R37, R192, R212, R37 ;  /* 0x000000d4c0257223 */ /* 0x000fe20000010025 */
[----:B------:R-:W-:Y:S01]  /*3090*/  FMUL.FTZ R192, R141, R192 ;  /* 0x000000c08dc07220 */ /* 0x000fe20000410000 */
[----:B------:R-:W-:Y:S01]  /*30a0*/  FADD.FTZ R196, R239, -R196 ;  /* 0x800000c4efc47221 */ /* 0x000fe20000010000 */
[----:B------:R-:W-:-:S03]  /*30b0*/  HADD2.F32 R212, -RZ, R193.H0_H0 ;  /* 0x200000c1ffd47230 */ /* 0x000fc60000004100 */
[----:B------:R-:W-:Y:S01]  /*30c0*/  F2FP.F16.F32.PACK_AB R192, R192, R197 ;  /* 0x000000c5c0c0723e */ /* 0x000fe200000000ff */
        /* <DEDUP_REMOVED lines=13> */
[----:B------:R-:W-:Y:S01]  /*31a0*/  FMUL.FTZ R197, R142, R197 ;  /* 0x000000c58ec57220 */ /* 0x000fe20000410000 */
[----:B------:R-:W-:Y:S01]  /*31b0*/  FFMA.FTZ R39, R193, R212, R39 ;  /* 0x000000d4c1277223 */ /* 0x000fe20000010027 */
[----:B------:R-:W-:Y:S01]  /*31c0*/  FMUL.FTZ R193, R143, R193 ;  /* 0x000000c18fc17220 */ /* 0x000fe20000410000 */
[----:B------:R-:W-:Y:S01]  /*31d0*/  FADD.FTZ R196, R237, -R196 ;  /* 0x800000c4edc47221 */ /* 0x000fe20000010000 */
[----:B------:R-:W-:-:S03]  /*31e0*/  HADD2.F32 R212, -RZ, R194.H1_H1 ;  /* 0x300000c2ffd47230 */ /* 0x000fc60000004100 */
[----:B------:R-:W-:Y:S01]  /*31f0*/  FMUL.FTZ R196, R9, R196 ;  /* 0x000000c409c47220 */ /* 0x000fe20000410000 */
[----:B------:R-:W-:Y:S01]  /*3200*/  F2FP.F16.F32.PACK_AB R193, R193, R197 ;  /* 0x000000c5c1c1723e */ /* 0x000fe200000000ff */
[----:B------:R-:W-:Y:S02]  /*3210*/  HADD2.F32 R197, -RZ, R194.H0_H0 ;  /* 0x200000c2ffc57230 */ /* 0x000fe40000004100 */
[----:B------:R-:W-:-:S05]  /*3220*/  @P6 FADD.FTZ R196, R172, R196 ;  /* 0x000000c4acc46221 */ /* 0x000fca0000010000 */
[C---:B------:R-:W-:Y:S01]  /*3230*/  SEL R188, R196.reuse, R188, P5 ;  /* 0x000000bcc4bc7207 */ /* 0x040fe20002800000 */
[----:B------:R-:W-:-:S04]  /*3240*/  FMUL.FTZ R196, R196, R10 ;  /* 0x0000000ac4c47220 */ /* 0x000fc80000410000 */
[----:B------:R-:W-:Y:S01]  /*3250*/  FFMA.FTZ R32, R196, R197, R32 ;  /* 0x000000c5c4207223 */ /* 0x000fe20000010020 */
[----:B------:R-:W-:Y:S01]  /*3260*/  FFMA.FTZ R197, R6, R198, R199 ;  /* 0x000000c606c57223 */ /* 0x000fe200000100c7 */
[----:B------:R-:W-:-:S03]  /*3270*/  FMUL.FTZ R196, R136, R196 ;  /* 0x000000c488c47220 */ /* 0x000fc60000410000 */
[----:B------:R-:W-:-:S04]  /*3280*/  FADD.FTZ R197, R236, -R197 ;  /* 0x800000c5ecc57221 */ /* 0x000fc80000010000 */
[----:B------:R-:W-:-:S04]  /*3290*/  FMUL.FTZ R197, R9, R197 ;  /* 0x000000c509c57220 */ /* 0x000fc80000410000 */
[----:B------:R-:W-:-:S04]  /*32a0*/  @P6 FADD.FTZ R197, R173, R197 ;  /* 0x000000c5adc56221 */ /* 0x000fc80000010000 */
[C---:B------:R-:W-:Y:S01]  /*32b0*/  FMUL.FTZ R194, R197.reuse, R10 ;  /* 0x0000000ac5c27220 */ /* 0x040fe20000410000 */
[----:B------:R-:W-:Y:S01]  /*32c0*/  SEL R189, R197, R189, P5 ;  /* 0x000000bdc5bd7207 */ /* 0x000fe20002800000 */
[----:B------:R-:W-:Y:S02]  /*32d0*/  FFMA.FTZ R197, R8, R198, R199 ;  /* 0x000000c608c57223 */ /* 0x000fe400000100c7 */
[----:B------:R-:W-:Y:S01]  /*32e0*/  FFMA.FTZ R33, R194, R212, R33 ;  /* 0x000000d4c2217223 */ /* 0x000fe20000010021 */
[----:B------:R-:W-:Y:S01]  /*32f0*/  FMUL.FTZ R194, R137, R194 ;  /* 0x000000c289c27220 */ /* 0x000fe20000410000 */
[----:B------:R-:W-:Y:S01]  /*3300*/  FADD.FTZ R197, R234, -R197 ;  /* 0x800000c5eac57221 */ /* 0x000fe20000010000 */
[----:B------:R-:W-:-:S03]  /*3310*/  HADD2.F32 R212, -RZ, R195.H0_H0 ;  /* 0x200000c3ffd47230 */ /* 0x000fc60000004100 */
[----:B------:R-:W-:Y:S01]  /*3320*/  F2FP.F16.F32.PACK_AB R194, R194, R196 ;  /* 0x000000c4c2c2723e */ /* 0x000fe200000000ff */
[----:B------:R-:W-:Y:S01]  /*3330*/  FFMA.FTZ R196, R7, R198, R199 ;  /* 0x000000c607c47223 */ /* 0x000fe200000100c7 */
[----:B------:R-:W-:-:S03]  /*3340*/  FMUL.FTZ R197, R9, R197 ;  /* 0x000000c509c57220 */ /* 0x000fc60000410000 */
[----:B------:R-:W-:Y:S01]  /*3350*/  FADD.FTZ R196, R235, -R196 ;  /* 0x800000c4ebc47221 */ /* 0x000fe20000010000 */
[----:B------:R-:W-:-:S03]  /*3360*/  @P6 FADD.FTZ R197, R175, R197 ;  /* 0x000000c5afc56221 */ /* 0x000fc60000010000 */
[----:B------:R-:W-:Y:S02]  /*3370*/  FMUL.FTZ R196, R9, R196 ;  /* 0x000000c409c47220 */ /* 0x000fe40000410000 */
[----:B------:R-:W-:Y:S02]  /*3380*/  SEL R191, R197, R191, P5 ;  /* 0x000000bfc5bf7207 */ /* 0x000fe40002800000 */
[----:B------:R-:W-:-:S05]  /*3390*/  @P6 FADD.FTZ R196, R174, R196 ;  /* 0x000000c4aec46221 */ /* 0x000fca0000010000 */
[C---:B------:R-:W-:Y:S01]  /*33a0*/  SEL R190, R196.reuse, R190, P5 ;  /* 0x000000bec4be7207 */ /* 0x040fe20002800000 */
[----:B------:R-:W-:Y:S01]  /*33b0*/  FMUL.FTZ R196, R196, R10 ;  /* 0x0000000ac4c47220 */ /* 0x000fe20000410000 */
[----:B------:R-:W-:-:S03]  /*33c0*/  ISETP.NE.U32.AND P5, PT, RZ, UR14, PT ;  /* 0x0000000eff007c0c */ /* 0x000fc6000bfa5070 */
[----:B------:R-:W-:Y:S01]  /*33d0*/  FFMA.FTZ R34, R196, R212, R34 ;  /* 0x000000d4c4227223 */ /* 0x000fe20000010022 */
[----:B------:R-:W-:Y:S01]  /*33e0*/  ISETP.NE.AND.EX P5, PT, RZ, UR15, PT, P5 ;  /* 0x0000000fff007c0c */ /* 0x000fe2000bfa5350 */
[----:B------:R-:W-:Y:S02]  /*33f0*/  HADD2.F32 R212, -RZ, R195.H1_H1 ;  /* 0x300000c3ffd47230 */ /* 0x000fe40000004100 */
[----:B------:R-:W-:Y:S01]  /*3400*/  FMUL.FTZ R195, R197, R10 ;  /* 0x0000000ac5c37220 */ /* 0x000fe20000410000 */
[----:B------:R-:W-:-:S03]  /*3410*/  FMUL.FTZ R196, R138, R196 ;  /* 0x000000c48ac47220 */ /* 0x000fc60000410000 */
[----:B------:R-:W-:Y:S01]  /*3420*/  FFMA.FTZ R35, R195, R212, R35 ;  /* 0x000000d4c3237223 */ /* 0x000fe20000010023 */
[----:B------:R-:W-:-:S05]  /*3430*/  FMUL.FTZ R195, R139, R195 ;  /* 0x000000c38bc37220 */ /* 0x000fca0000410000 */
[----:B------:R-:W-:Y:S02]  /*3440*/  F2FP.F16.F32.PACK_AB R195, R195, R196 ;  /* 0x000000c4c3c3723e */ /* 0x000fe400000000ff */
        /* <DEDUP_REMOVED lines=8> */
.L_x_10236:
[----:B------:R-:W-:Y:S05]  /*34d0*/  BSYNC B1 ;  /* 0x0000000000017941 */ /* 0x000fea0003800000 */
.L_x_10235:
        /* <DEDUP_REMOVED lines=8> */
[-CC-:B------:R-:W-:Y:S01]  /*3560*/  FFMA.FTZ R197, R200, R198.reuse, R199.reuse ;  /* 0x000000c6c8c57223 */ /* 0x180fe200000100c7 */
[----:B------:R-:W-:Y:S01]  /*3570*/  ISETP.NE.U32.AND P6, PT, RZ, UR14, PT ;  /* 0x0000000eff007c0c */ /* 0x000fe2000bfc5070 */
[----:B------:R-:W-:Y:S01]  /*3580*/  FFMA.FTZ R221, R223, R198, R199 ;  /* 0x000000c6dfdd7223 */ /* 0x000fe200000100c7 */
        /* <DEDUP_REMOVED lines=8> */
[C---:B------:R-:W-:Y:S01]  /*3610*/  SEL R184, R196.reuse, R184, P6 ;  /* 0x000000b8c4b87207 */ /* 0x040fe20003000000 */
[----:B------:R-:W-:Y:S01]  /*3620*/  FMUL.FTZ R196, R196, R10 ;  /* 0x0000000ac4c47220 */ /* 0x000fe20000410000 */
[----:B------:R-:W-:Y:S01]  /*3630*/  SEL R185, R197, R185, P6 ;  /* 0x000000b9c5b97207 */ /* 0x000fe20003000000 */
[----:B--2---:R-:W-:-:S05]  /*3640*/  HADD2.F32 R212, -RZ, R192.H0_H0 ;  /* 0x200000c0ffd47230 */ /* 0x004fca0000004100 */
[----:B------:R-:W-:Y:S01]  /*3650*/  FFMA.FTZ R28, R196, R212, R28 ;  /* 0x000000d4c41c7223 */ /* 0x000fe2000001001c */
[----:B------:R-:W-:Y:S02]  /*3660*/  HADD2.F32 R212, -RZ, R192.H1_H1 ;  /* 0x300000c0ffd47230 */ /* 0x000fe40000004100 */
[----:B------:R-:W-:Y:S01]  /*3670*/  FMUL.FTZ R192, R197, R10 ;  /* 0x0000000ac5c07220 */ /* 0x000fe20000410000 */
[----:B------:R-:W-:Y:S01]  /*3680*/  FMUL.FTZ R196, R124, R196 ;  /* 0x000000c47cc47220 */ /* 0x000fe20000410000 */
        /* <DEDUP_REMOVED lines=14> */
[----:B------:R-:W-:-:S04]  /*3770*/  FMUL.FTZ R192, R192, R10 ;  /* 0x0000000ac0c07220 */ /* 0x000fc80000410000 */
[----:B------:R-:W-:Y:S01]  /*3780*/  FFMA.FTZ R30, R192, R212, R30 ;  /* 0x000000d4c01e7223 */ /* 0x000fe2000001001e */
[----:B------:R-:W-:Y:S02]  /*3790*/  HADD2.F32 R212, -RZ, R193.H1_H1 ;  /* 0x300000c1ffd47230 */ /* 0x000fe40000004100 */
[----:B------:R-:W-:Y:S01]  /*37a0*/  FMUL.FTZ R193, R197, R10 ;  /* 0x0000000ac5c17220 */ /* 0x000fe20000410000 */
[----:B------:R-:W-:-:S03]  /*37b0*/  FMUL.FTZ R192, R126, R192 ;  /* 0x000000c07ec07220 */ /* 0x000fc60000410000 */
[----:B------:R-:W-:Y:S01]  /*37c0*/  FFMA.FTZ R31, R193, R212, R31 ;  /* 0x000000d4c11f7223 */ /* 0x000fe2000001001f */
[----:B------:R-:W-:-:S05]  /*37d0*/  FMUL.FTZ R193, R127, R193 ;  /* 0x000000c17fc17220 */ /* 0x000fca0000410000 */
[----:B------:R-:W-:Y:S01]  /*37e0*/  F2FP.F16.F32.PACK_AB R197, R193, R192 ;  /* 0x000000c0c1c5723e */ /* 0x000fe200000000ff */
[-CC-:B------:R-:W-:Y:S01]  /*37f0*/  FFMA.FTZ R192, R203, R198.reuse, R199.reuse ;  /* 0x000000c6cbc07223 */ /* 0x180fe200000100c7 */
[----:B------:R-:W-:-:S03]  /*3800*/  FFMA.FTZ R193, R220, R198, R199 ;  /* 0x000000c6dcc17223 */ /* 0x000fc600000100c7 */
[----:B------:R-:W-:Y:S01]  /*3810*/  FADD.FTZ R192, R229, -R192 ;  /* 0x800000c0e5c07221 */ /* 0x000fe20000010000 */
[----:B------:R-:W-:-:S03]  /*3820*/  FADD.FTZ R193, R219, -R193 ;  /* 0x800000c1dbc17221 */ /* 0x000fc60000010000 */
[----:B------:R-:W-:-:S04]  /*3830*/  FMUL.FTZ R192, R9, R192 ;  /* 0x000000c009c07220 */ /* 0x000fc80000410000 */
[----:B------:R-:W-:-:S04]  /*3840*/  @P5 FADD.FTZ R192, R180, R192 ;  /* 0x000000c0b4c05221 */ /* 0x000fc80000010000 */
[C---:B------:R-:W-:Y:S01]  /*3850*/  FMUL.FTZ R212, R192.reuse, R10 ;  /* 0x0000000ac0d47220 */ /* 0x040fe20000410000 */
[----:B------:R-:W-:Y:S01]  /*3860*/  SEL R188, R192, R188, P6 ;  /* 0x000000bcc0bc7207 */ /* 0x000fe20003000000 */
[----:B------:R-:W-:-:S05]  /*3870*/  HADD2.F32 R192, -RZ, R194.H0_H0 ;  /* 0x200000c2ffc07230 */ /* 0x000fca0000004100 */
        /* <DEDUP_REMOVED lines=8> */
[----:B------:R-:W-:Y:S02]  /*3900*/  HADD2.F32 R193, -RZ, R194.H1_H1 ;  /* 0x300000c2ffc17230 */ /* 0x000fe40000004100 */
[----:B------:R-:W-:Y:S01]  /*3910*/  @P5 FADD.FTZ R192, R181, R192 ;  /* 0x000000c0b5c05221 */ /* 0x000fe20000010000 */
[----:B------:R-:W-:Y:S01]  /*3920*/  @P5 FADD.FTZ R9, R183, R9 ;  /* 0x00000009b7095221 */ /* 0x000fe20000010000 */
[----:B------:R-:W-:Y:S02]  /*3930*/  ISETP.NE.U32.AND P5, PT, RZ, UR14, PT ;  /* 0x0000000eff007c0c */ /* 0x000fe4000bfa5070 */
[C---:B------:R-:W-:Y:S01]  /*3940*/  FMUL.FTZ R194, R192.reuse, R10 ;  /* 0x0000000ac0c27220 */ /* 0x040fe20000410000 */
[----:B------:R-:W-:-:S02]  /*3950*/  SEL R189, R192, R189, P6 ;  /* 0x000000bdc0bd7207 */ /* 0x000fc40003000000 */
[----:B------:R-:W-:Y:S01]  /*3960*/  ISETP.NE.AND.EX P5, PT, RZ, UR15, PT, P5 ;  /* 0x0000000fff007c0c */ /* 0x000fe2000bfa5350 */
[----:B------:R-:W-:Y:S01]  /*3970*/  FFMA.FTZ R25, R194, R193, R25 ;  /* 0x000000c1c2197223 */ /* 0x000fe20000010019 */
[----:B------:R-:W-:Y:S01]  /*3980*/  SEL R190, R198, R190, P6 ;  /* 0x000000bec6be7207 */ /* 0x000fe20003000000 */
[----:B------:R-:W-:Y:S01]  /*3990*/  FMUL.FTZ R194, R121, R194 ;  /* 0x000000c279c27220 */ /* 0x000fe20000410000 */
[C---:B------:R-:W-:Y:S01]  /*39a0*/  SEL R191, R9.reuse, R191, P6 ;  /* 0x000000bf09bf7207 */ /* 0x040fe20003000000 */
[----:B------:R-:W-:-:S08]  /*39b0*/  FMUL.FTZ R9, R9, R10 ;  /* 0x0000000a09097220 */ /* 0x000fd00000410000 */
[----:B------:R-:W-:-:S04]  /*39c0*/  @P5 LEA R192, P0, R3, UR14, 0x5 ;  /* 0x0000000e03c05c11 */ /* 0x000fc8000f8028ff */
[----:B------:R-:W-:Y:S02]  /*39d0*/  @P5 LEA.HI.X R193, R3, UR15, RZ, 0x5, P0 ;  /* 0x0000000f03c15c11 */ /* 0x000fe400080f2cff */
[----:B------:R-:W-:-:S03]  /*39e0*/  ISETP.NE.AND P0, PT, R224, RZ, PT ;  /* 0x000000ffe000720c */ /* 0x000fc60003f05270 */
[----:B------:R-:W-:Y:S04]  /*39f0*/  @P5 STG.E.128 desc[UR4][R192.64], R184 ;  /* 0x000000b8c0005986 */ /* 0x000fe8000c101d04 */
[----:B------:R0:W-:Y:S02]  /*3a00*/  @P5 STG.E.128 desc[UR4][R192.64+0x10], R188 ;  /* 0x000010bcc0005986 */ /* 0x0001e4000c101d04 */
[----:B0-----:R-:W-:Y:S01]  /*3a10*/  FMUL.FTZ R193, R198, R10 ;  /* 0x0000000ac6c17220 */ /* 0x001fe20000410000 */
[----:B------:R-:W-:Y:S01]  /*3a20*/  FMUL.FTZ R192, R120, R212 ;  /* 0x000000d478c07220 */ /* 0x000fe20000410000 */
[--C-:B------:R-:W-:Y:S02]  /*3a30*/  HADD2.F32 R10, -RZ, R195.reuse.H0_H0 ;  /* 0x200000c3ff0a7230 */ /* 0x100fe40000004100 */
[----:B------:R-:W-:-:S02]  /*3a40*/  HADD2.F32 R195, -RZ, R195.H1_H1 ;  /* 0x300000c3ffc37230 */ /* 0x000fc40000004100 */
[----:B------:R-:W-:Y:S01]  /*3a50*/  F2FP.F16.F32.PACK_AB R198, R194, R192 ;  /* 0x000000c0c2c6723e */ /* 0x000fe200000000ff */
        /* <DEDUP_REMOVED lines=8> */
.L_x_10238:
[----:B------:R-:W-:Y:S05]  /*3ae0*/  BSYNC B1 ;  /* 0x0000000000017941 */ /* 0x000fea0003800000 */
.L_x_10237:
[----:B0-234-:R-:W0:Y:S02]  /*3af0*/  LDC.64 R192, c[0x0][0x210] ;  /* 0x00008400ffc07b82 */ /* 0x01de240000000a00 */
[----:B0-----:R-:W-:-:S04]  /*3b00*/  LEA R2, R192, R2, 0x2 ;  /* 0x00000002c0027211 */ /* 0x001fc800078e10ff */
[----:B------:R-:W-:-:S13]  /*3b10*/  ISETP.GE.AND P5, PT, R2, R193, PT ;  /* 0x000000c10200720c */ /* 0x000fda0003fa6270 */
[----:B------:R-:W-:Y:S05]  /*3b20*/  @!P5 BRA `(.L_x_10239) ;  /* 0xffffffcc007cd947 */ /* 0x000fea000383ffff */
.L_x_10221:
[----:B------:R-:W-:Y:S05]  /*3b30*/  BSYNC B0 ;  /* 0x0000000000007941 */ /* 0x000fea0003800000 */
.L_x_10220:
[----:B-----5:R-:W2:Y:S01]  /*3b40*/  LDL.LU R9, [R1+0x18] ;  /* 0x0000180001097983 */ /* 0x020ea20000300800 */
        /* <DEDUP_REMOVED lines=156> */
.L_x_10241:
[----:B------:R-:W-:Y:S05]  /*4510*/  BSYNC B0 ;  /* 0x0000000000007941 */ /* 0x000fea0003800000 */
.L_x_10240:
        /* <DEDUP_REMOVED lines=129> */
.L_x_10243:
[----:B------:R-:W-:Y:S05]  /*4d30*/  BSYNC B0 ;  /* 0x0000000000007941 */ /* 0x000fea0003800000 */
.L_x_10242:
        /* <DEDUP_REMOVED lines=18> */
.L_x_10245:
[----:B------:R-:W-:Y:S05]  /*4e60*/  BSYNC B0 ;  /* 0x0000000000007941 */ /* 0x000fea0003800000 */
.L_x_10244:
        /* <DEDUP_REMOVED lines=18> */
.L_x_10247:
[----:B------:R-:W-:Y:S05]  /*4f90*/  BSYNC B0 ;  /* 0x0000000000007941 */ /* 0x000fea0003800000 */
.L_x_10246:
        /* <DEDUP_REMOVED lines=18> */
.L_x_10249:
[----:B------:R-:W-:Y:S05]  /*50c0*/  BSYNC B0 ;  /* 0x0000000000007941 */ /* 0x000fea0003800000 */
.L_x_10248:
        /* <DEDUP_REMOVED lines=18> */
.L_x_10251:
[----:B------:R-:W-:Y:S05]  /*51f0*/  BSYNC B0 ;  /* 0x0000000000007941 */ /* 0x000fea0003800000 */
.L_x_10250:
        /* <DEDUP_REMOVED lines=18> */
.L_x_10253:
[----:B------:R-:W-:Y:S05]  /*5320*/  BSYNC B0 ;  /* 0x0000000000007941 */ /* 0x000fea0003800000 */
.L_x_10252:
        /* <DEDUP_REMOVED lines=11> */
.L_x_10230:
        /* <DEDUP_REMOVED lines=8> */
.L_x_10255:
[----:B------:R-:W-:Y:S05]  /*5460*/  BSYNC B1 ;  /* 0x0000000000017941 */ /* 0x000fea0003800000 */
.L_x_10254:
        /* <DEDUP_REMOVED lines=9> */
.L_x_10256:
        /* <DEDUP_REMOVED lines=8> */
.L_x_10257:
[----:B------:R-:W-:Y:S02]  /*5580*/  MOV R195, R197 ;  /* 0x000000c500c37202 */ /* 0x000fe40000000f00 */
[----:B------:R-:W-:-:S05]  /*5590*/  MOV R192, R198 ;  /* 0x000000c600c07202 */ /* 0x000fca0000000f00 */
[----:B------:R-:W-:Y:S01]  /*55a0*/  FADD.FTZ R196, R196, R192 ;  /* 0x000000c0c4c47221 */ /* 0x000fe20000010000 */
[----:B------:R-:W-:-:S07]  /*55b0*/  MOV R192, 0xffffffff ;  /* 0xffffffff00c07802 */ /* 0x000fce0000000f00 */
[----:B------:R-:W-:Y:S05]  /*55c0*/  WARPSYNC.COLLECTIVE R192, `(.L_x_10258) ;  /* 0x00000000c0087348 */ /* 0x000fea0003c00000 */
[----:B------:R0:W1:Y:S02]  /*55d0*/  SHFL.BFLY P5, R198, R195, R194, R193 ;  /* 0x0c0000c2c3c67389 */ /* 0x00006400000a00c1 */
[----:B01----:R-:W-:Y:S01]  /*55e0*/  ENDCOLLECTIVE ;  /* 0x000000000000791b */ /* 0x003fe20003800000 */
.L_x_10258:
        /* <DEDUP_REMOVED lines=8> */
.L_x_10259:
[----:B------:R-:W-:Y:S02]  /*5670*/  MOV R195, R197 ;  /* 0x000000c500c37202 */ /* 0x000fe40000000f00 */
[----:B------:R-:W-:-:S05]  /*5680*/  MOV R192, R198 ;  /* 0x000000c600c07202 */ /* 0x000fca0000000f00 */
[----:B------:R-:W-:Y:S01]  /*5690*/  FADD.FTZ R196, R196, R192 ;  /* 0x000000c0c4c47221 */ /* 0x000fe20000010000 */
[----:B------:R-:W-:-:S07]  /*56a0*/  MOV R192, 0xffffffff ;  /* 0xffffffff00c07802 */ /* 0x000fce0000000f00 */
[----:B------:R-:W-:Y:S05]  /*56b0*/  WARPSYNC.COLLECTIVE R192, `(.L_x_10260) ;  /* 0x00000000c0087348 */ /* 0x000fea0003c00000 */
[----:B------:R0:W1:Y:S02]  /*56c0*/  SHFL.BFLY P5, R198, R195, R194, R193 ;  /* 0x0c0000c2c3c67389 */ /* 0x00006400000a00c1 */
[----:B01----:R-:W-:Y:S01]  /*56d0*/  ENDCOLLECTIVE ;  /* 0x000000000000791b */ /* 0x003fe20003800000 */
.L_x_10260:
        /* <DEDUP_REMOVED lines=8> */
.L_x_10261:
[----:B------:R-:W-:Y:S02]  /*5760*/  MOV R195, R197 ;  /* 0x000000c500c37202 */ /* 0x000fe40000000f00 */
[----:B------:R-:W-:-:S05]  /*5770*/  MOV R192, R198 ;  /* 0x000000c600c07202 */ /* 0x000fca0000000f00 */
[----:B------:R-:W-:Y:S01]  /*5780*/  FADD.FTZ R196, R196, R192 ;  /* 0x000000c0c4c47221 */ /* 0x000fe20000010000 */
[----:B------:R-:W-:-:S07]  /*5790*/  MOV R192, 0xffffffff ;  /* 0xffffffff00c07802 */ /* 0x000fce0000000f00 */
[----:B------:R-:W-:Y:S05]  /*57a0*/  WARPSYNC.COLLECTIVE R192, `(.L_x_10262) ;  /* 0x00000000c0087348 */ /* 0x000fea0003c00000 */
[----:B------:R0:W1:Y:S02]  /*57b0*/  SHFL.BFLY P5, R198, R195, R194, R193 ;  /* 0x0c0000c2c3c67389 */ /* 0x00006400000a00c1 */
[----:B01----:R-:W-:Y:S01]  /*57c0*/  ENDCOLLECTIVE ;  /* 0x000000000000791b */ /* 0x003fe20003800000 */
.L_x_10262:
        /* <DEDUP_REMOVED lines=8> */
.L_x_10263:
[----:B------:R-:W-:Y:S02]  /*5850*/  MOV R195, R197 ;  /* 0x000000c500c37202 */ /* 0x000fe40000000f00 */
[----:B------:R-:W-:-:S07]  /*5860*/  MOV R199, R198 ;  /* 0x000000c600c77202 */ /* 0x000fce0000000f00 */
[----:B------:R-:W-:Y:S05]  /*5870*/  WARPSYNC.COLLECTIVE R192, `(.L_x_10264) ;  /* 0x00000000c0087348 */ /* 0x000fea0003c00000 */
[----:B------:R0:W1:Y:S02]  /*5880*/  SHFL.BFLY P5, R198, R195, R194, R193 ;  /* 0x0c0000c2c3c67389 */ /* 0x00006400000a00c1 */
[----:B01----:R-:W-:Y:S01]  /*5890*/  ENDCOLLECTIVE ;  /* 0x000000000000791b */ /* 0x003fe20003800000 */
.L_x_10264:
[----:B------:R-:W-:Y:S01]  /*58a0*/  MOV R192, R198 ;  /* 0x000000c600c07202 */ /* 0x000fe20000000f00 */
[----:B------:R-:W-:Y:S06]  /*58b0*/  BRA `(.L_x_10265) ;  /* 0xffffffc8001c7947 */ /* 0x000fec000383ffff */
.L_x_10266:
        /* <DEDUP_REMOVED lines=12> */
.L_x_14348:


//--------------------- .text._ZN10layer_norm13ln_bwd_kernelINS_13Kernel_traitsIf6__halffS2_fjLj1024ELj1ELj4ELj1ELj16ENS_18Kernel_traits_baseILj1024EfS2_fS2_fjLj128EEEEELb0ELb1ELb0ELb1EEEvNS_9BwdParamsE --------------------------
	.section	.text._ZN10layer_norm13ln_bwd_kernelINS_13Kernel_traitsIf6__halffS2_fjLj1024ELj1ELj4ELj1ELj16ENS_18Kernel_traits_baseILj1024EfS2_fS2_fjLj128EEEEELb0ELb1ELb0ELb1EEEvNS_9BwdParamsE,"ax",@progbits
	.align	128
        .global         _ZN10layer_norm13ln_bwd_kernelINS_13Kernel_traitsIf6__halffS2_fjLj1024ELj1ELj4ELj1ELj16ENS_18Kernel_traits_baseILj1024EfS2_fS2_fjLj128EEEEELb0ELb1ELb0ELb1EEEvNS_9BwdParamsE
        .type           _ZN10layer_norm13ln_bwd_kernelINS_13Kernel_traitsIf6__halffS2_fjLj1024ELj1ELj4ELj1ELj16ENS_18Kernel_traits_baseILj1024EfS2_fS2_fjLj128EEEEELb0ELb1ELb0ELb1EEEvNS_9BwdParamsE,@function
        .size           _ZN10layer_norm13ln_bwd_kernelINS_13Kernel_traitsIf6__halffS2_fjLj1024ELj1ELj4ELj1ELj16ENS_18Kernel_traits_baseILj1024EfS2_fS2_fjLj128EEEEELb0ELb1ELb0ELb1EEEvNS_9BwdParamsE,(.L_x_14349 - _ZN10layer_norm13ln_bwd_kernelINS_13Kernel_traitsIf6__halffS2_fjLj1024ELj1ELj4ELj1ELj16ENS_18Kernel_traits_baseILj1024EfS2_fS2_fjLj128EEEEELb0ELb1ELb0ELb1EEEvNS_9BwdParamsE)
        .other          _ZN10layer_norm13ln_bwd_kernelINS_13Kernel_traitsIf6__halffS2_fjLj1024ELj1ELj4ELj1ELj16ENS_18Kernel_traits_baseILj1024EfS2_fS2_fjLj128EEEEELb0ELb1ELb0ELb1EEEvNS_9BwdParamsE,@"STO_CUDA_ENTRY STV_DEFAULT"
_ZN10layer_norm13ln_bwd_kernelINS_13Kernel_traitsIf6__halffS2_fjLj1024ELj1ELj4ELj1ELj16ENS_18Kernel_traits_baseILj1024EfS2_fS2_fjLj128EEEEELb0ELb1ELb0ELb1EEEvNS_9BwdParamsE:
.text._ZN10layer_norm13ln_bwd_kernelINS_13Kernel_traitsIf6__halffS2_fjLj1024ELj1ELj4ELj1ELj16ENS_18Kernel_traits_baseILj1024EfS2_fS2_fjLj128EEEEELb0ELb1ELb0ELb1EEEvNS_9BwdParamsE:
        /* <DEDUP_REMOVED lines=63> */
.L_x_10267:
        /* <DEDUP_REMOVED lines=57> */
[----:B------:R-:W-:Y:S01]  /*0780*/  CS2R R184, SRZ ;  /* 0x0000000000b87805 */ /* 0x000fe2000001ff00 */
[----:B------:R-:W5:Y:S01]  /*0790*/  LDG.E.128 R72, desc[UR4][R2.64+0x800] ;  /* 0x0008000402487981 */ /* 0x000f62000c1e1d00 */
[----:B------:R-:W-:Y:S02]  /*07a0*/  MOV R252, RZ ;  /* 0x000000ff00fc7202 */ /* 0x000fe40000000f00 */
        /* <DEDUP_REMOVED lines=10> */
[----:B------:R1:W5:Y:S01]  /*0850*/  LDG.E.128 R60, desc[UR4][R2.64+0xc10] ;  /* 0x000c1004023c7981 */ /* 0x000362000c1e1d00 */
[----:B------:R-:W-:-:S02]  /*0860*/  MOV R225, RZ ;  /* 0x000000ff00e17202 */ /* 0x000fc40000000f00 */
[----:B------:R-:W-:Y:S02]  /*0870*/  CS2R R208, SRZ ;  /* 0x0000000000d07805 */ /* 0x000fe4000001ff00 */
[----:B------:R-:W-:Y:S01]  /*0880*/  MOV R210, RZ ;  /* 0x000000ff00d27202 */ /* 0x000fe20000000f00 */
        /* <DEDUP_REMOVED lines=18> */
[----:B------:R-:W-:Y:S02]  /*09b0*/  ISETP.NE.AND P4, PT, RZ, UR6, PT ;  /* 0x00000006ff007c0c */ /* 0x000fe4000bf85270 */
[----:B-1----:R-:W-:Y:S01]  /*09c0*/  CS2R R2, SRZ ;  /* 0x0000000000027805 */ /* 0x002fe2000001ff00 */
[----:B------:R-:W5:Y:S01]  /*09d0*/  LDG.E.128 R36, desc[UR4][R4.64+0x810] ;  /* 0x0008100404247981 */ /* 0x000f62000c1e1d00 */
[----:B------:R-:W-:-:S03]  /*09e0*/  MOV R0, RZ ;  /* 0x000000ff00007202 */ /* 0x000fc60000000f00 */
[----:B------:R-:W5:Y:S04]  /*09f0*/  LDG.E.128 R32, desc[UR4][R4.64+0xc00] ;  /* 0x000c000404207981 */ /* 0x000f68000c1e1d00 */
[----:B------:R1:W5:Y:S02]  /*0a00*/  LDG.E.128 R28, desc[UR4][R4.64+0xc10] ;  /* 0x000c1004041c7981 */ /* 0x000364000c1e1d00 */
[----:B01----:R-:W-:-:S07]  /*0a10*/  CS2R R4, SRZ ;  /* 0x0000000000047805 */ /* 0x003fce000001ff00 */
.L_x_10270:
[----:B------:R-:W0:Y:S01]  /*0a20*/  S2R R134, SR_TID.X ;  /* 0x0000000000867919 */ /* 0x000e220000002100 */
[----:B------:R-:W1:Y:S01]  /*0a30*/  LDC.64 R216, c[0x0][0x250] ;  /* 0x00009400ffd87b82 */ /* 0x000e620000000a00 */
[----:B------:R-:W-:-:S05]  /*0a40*/  IMAD R132, R193, UR10, RZ ;  /* 0x0000000ac1847c24 */ /* 0x000fca000f8e02ff */
[----:B------:R-:W-:Y:S02]  /*0a50*/  SHF.R.S32.HI R133, RZ, 0x1f, R132 ;  /* 0x0000001fff857819 */ /* 0x000fe40000011484 */
[----:B------:R-:W2:Y:S02]  /*0a60*/  @P0 LDC.64 R214, c[0x0][0x270] ;  /* 0x00009c00ffd60b82 */ /* 0x000ea40000000a00 */
[----:B------:R-:W-:-:S06]  /*0a70*/  LEA.HI R133, R133, R132, RZ, 0x3 ;  /* 0x0000008485857211 */ /* 0x000fcc00078f18ff */
[----:B------:R-:W3:Y:S08]  /*0a80*/  LDC.64 R164, c[0x0][0x238] ;  /* 0x00008e00ffa47b82 */ /* 0x000ef00000000a00 */
[----:B------:R-:W4:Y:S01]  /*0a90*/  LDC.64 R176, c[0x0][0x2b8] ;  /* 0x0000ae00ffb07b82 */ /* 0x000f220000000a00 */
[----:B-1----:R-:W-:Y:S01]  /*0aa0*/  IMAD.WIDE R216, R193, 0x4, R216 ;  /* 0x00000004c1d87825 */ /* 0x002fe200078e02d8 */
[----:B0-----:R-:W-:-:S06]  /*0ab0*/  LOP3.LUT R132, R134, 0x1f, RZ, 0xc0, !PT ;  /* 0x0000001f86847812 */ /* 0x001fcc00078ec0ff */
[----:B------:R-:W0:Y:S01]  /*0ac0*/  LDC.64 R198, c[0x0][0x258] ;  /* 0x00009600ffc67b82 */ /* 0x000e220000000a00 */
[----:B------:R-:W-:Y:S01]  /*0ad0*/  SHF.R.S32.HI R134, RZ, 0x1f, R193 ;  /* 0x0000001fff867819 */ /* 0x000fe200000114c1 */
[----:B------:R-:W4:Y:S01]  /*0ae0*/  LDG.E R216, desc[UR4][R216.64] ;  /* 0x00000004d8d87981 */ /* 0x000f22000c1e1900 */
[----:B------:R-:W-:Y:S02]  /*0af0*/  LEA.HI.SX32 R213, R133, R132, 0x1d ;  /* 0x0000008485d57211 */ /* 0x000fe400078feaff */
[----:B--2---:R-:W-:-:S03]  /*0b00*/  @P0 LEA R214, P1, R193, R214, 0x1 ;  /* 0x000000d6c1d60211 */ /* 0x004fc600078208ff */
[C---:B---3--:R-:W-:Y:S01]  /*0b10*/  IMAD.WIDE.U32 R140, R213.reuse, 0x20, R164 ;  /* 0x00000020d58c7825 */ /* 0x048fe200078e00a4 */
[C---:B------:R-:W-:Y:S02]  /*0b20*/  IADD3 R211, R213.reuse, 0x20, RZ ;  /* 0x00000020d5d37810 */ /* 0x040fe40007ffe0ff */
[----:B------:R-:W-:Y:S02]  /*0b30*/  IADD3 R196, R213, 0x40, RZ ;  /* 0x00000040d5c47810 */ /* 0x000fe40007ffe0ff */
[----:B------:R-:W-:Y:S02]  /*0b40*/  @P0 LEA.HI.X R215, R193, R215, R134, 0x1, P1 ;  /* 0x000000d7c1d70211 */ /* 0x000fe400008f0c86 */
[C---:B------:R-:W-:Y:S01]  /*0b50*/  IADD3 R194, R213.reuse, 0x60, RZ ;  /* 0x00000060d5c27810 */ /* 0x040fe20007ffe0ff */
[----:B----4-:R-:W-:Y:S01]  /*0b60*/  IMAD.WIDE.U32 R136, R213, 0x10, R176 ;  /* 0x00000010d5887825 */ /* 0x010fe200078e00b0 */
[----:B------:R-:W2:Y:S03]  /*0b70*/  LDG.E.128 R132, desc[UR4][R140.64] ;  /* 0x000000048c847981 */ /* 0x000ea6000c1e1d00 */
[----:B------:R-:W-:Y:S01]  /*0b80*/  IMAD.WIDE.U32 R148, R211, 0x20, R164 ;  /* 0x00000020d3947825 */ /* 0x000fe200078e00a4 */
[----:B------:R-:W3:Y:S03]  /*0b90*/  @P0 LDG.E.U16 R214, desc[UR4][R214.64] ;  /* 0x00000004d6d60981 */ /* 0x000ee6000c1e1500 */
[----:B0-----:R-:W-:Y:S01]  /*0ba0*/  IMAD.WIDE R198, R193, 0x4, R198 ;  /* 0x00000004c1c67825 */ /* 0x001fe200078e02c6 */
[----:B------:R-:W4:Y:S03]  /*0bb0*/  LDG.E.128 R136, desc[UR4][R136.64] ;  /* 0x0000000488887981 */ /* 0x000f26000c1e1d00 */
[--C-:B------:R-:W-:Y:S01]  /*0bc0*/  IMAD.WIDE.U32 R168, R211, 0x10, R176.reuse ;  /* 0x00000010d3a87825 */ /* 0x100fe200078e00b0 */
[----:B------:R-:W3:Y:S03]  /*0bd0*/  LDG.E.128 R140, desc[UR4][R140.64+0x10] ;  /* 0x000010048c8c7981 */ /* 0x000ee6000c1e1d00 */
[C---:B------:R-:W-:Y:S01]  /*0be0*/  IMAD.WIDE.U32 R172, R196.reuse, 0x10, R176 ;  /* 0x00000010c4ac7825 */ /* 0x040fe200078e00b0 */
[----:B------:R0:W3:Y:S03]  /*0bf0*/  LDG.E R195, desc[UR4][R198.64] ;  /* 0x00000004c6c37981 */ /* 0x0000e6000c1e1900 */
[----:B------:R-:W-:Y:S01]  /*0c00*/  IMAD.WIDE.U32 R156, R196, 0x20, R164 ;  /* 0x00000020c49c7825 */ /* 0x000fe200078e00a4 */
[----:B------:R-:W3:Y:S03]  /*0c10*/  LDG.E.128 R144, desc[UR4][R148.64] ;  /* 0x0000000494907981 */ /* 0x000ee6000c1e1d00 */
[C---:B------:R-:W-:Y:S01]  /*0c20*/  IMAD.WIDE.U32 R176, R194.reuse, 0x10, R176 ;  /* 0x00000010c2b07825 */ /* 0x040fe200078e00b0 */
[----:B------:R-:W3:Y:S01]  /*0c30*/  LDG.E.128 R152, desc[UR4][R156.64] ;  /* 0x000000049c987981 */ /* 0x000ee2000c1e1d00 */
[----:B0-----:R-:W0:Y:S03]  /*0c40*/  LDC.64 R198, c[0x0][0x2c8] ;  /* 0x0000b200ffc67b82 */ /* 0x001e260000000a00 */
[----:B------:R-:W3:Y:S04]  /*0c50*/  LDG.E.128 R168, desc[UR4][R168.64] ;  /* 0x00000004a8a87981 */ /* 0x000ee8000c1e1d00 */
[----:B------:R-:W3:Y:S04]  /*0c60*/  LDG.E.128 R148, desc[UR4][R148.64+0x10] ;  /* 0x0000100494947981 */ /* 0x000ee8000c1e1d00 */
[----:B------:R-:W3:Y:S01]  /*0c70*/  LDG.E.128 R176, desc[UR4][R176.64] ;  /* 0x00000004b0b07981 */ /* 0x000ee2000c1e1d00 */
[----:B------:R-:W-:-:S03]  /*0c80*/  IMAD.WIDE.U32 R164, R194, 0x20, R164 ;  /* 0x00000020c2a47825 */ /* 0x000fc600078e00a4 */
[----:B------:R-:W3:Y:S04]  /*0c90*/  LDG.E.128 R156, desc[UR4][R156.64+0x10] ;  /* 0x000010049c9c7981 */ /* 0x000ee8000c1e1d00 */
[----:B------:R-:W3:Y:S04]  /*0ca0*/  LDG.E.128 R160, desc[UR4][R164.64] ;  /* 0x00000004a4a07981 */ /* 0x000ee8000c1e1d00 */
        /* <DEDUP_REMOVED lines=20> */
[----:B0-----:R-:W-:Y:S01]  /*0df0*/  MOV R200, 0x3f800000 ;  /* 0x3f80000000c87802 */ /* 0x001fe20000000f00 */
[----:B------:R-:W-:Y:S01]  /*0e00*/  UMOV UR6, 0xffffffff ;  /* 0xffffffff00067882 */ /* 0x000fe20000000000 */
[----:B------:R-:W-:-:S05]  /*0e10*/  FSEL R216, R216, RZ, !P4 ;  /* 0x000000ffd8d87208 */ /* 0x000fca0006000000 */
[C---:B--2---:R-:W-:Y:S01]  /*0e20*/  FADD.FTZ R132, -R216.reuse, R132 ;  /* 0x00000084d8847221 */ /* 0x044fe20000010100 */
[C---:B------:R-:W-:Y:S01]  /*0e30*/  FADD.FTZ R207, -R216.reuse, R134 ;  /* 0x00000086d8cf7221 */ /* 0x040fe20000010100 */
[C---:B------:R-:W-:Y:S01]  /*0e40*/  FADD.FTZ R205, -R216.reuse, R133 ;  /* 0x00000085d8cd7221 */ /* 0x040fe20000010100 */
[C---:B------:R-:W-:Y:S01]  /*0e50*/  FADD.FTZ R215, -R216.reuse, R135 ;  /* 0x00000087d8d77221 */ /* 0x040fe20000010100 */
[----:B----4-:R-:W-:Y:S02]  /*0e60*/  HADD2.F32 R134, -RZ, R136.H0_H0 ;  /* 0x20000088ff867230 */ /* 0x010fe40000004100 */
[----:B---3--:R-:W-:Y:S01]  /*0e70*/  FADD.FTZ R224, -R216, R141 ;  /* 0x0000008dd8e07221 */ /* 0x008fe20000010100 */
[----:B------:R-:W-:Y:S02]  /*0e80*/  HADD2.F32 R204, -RZ, R137.H0_H0 ;  /* 0x20000089ffcc7230 */ /* 0x000fe40000004100 */
[----:B------:R-:W-:Y:S01]  /*0e90*/  FMUL.FTZ R132, R195, R132 ;  /* 0x00000084c3847220 */ /* 0x000fe20000410000 */
[----:B------:R-:W-:-:S02]  /*0ea0*/  HADD2.F32 R203, -RZ, R138.H1_H1 ;  /* 0x3000008affcb7230 */ /* 0x000fc40000004100 */
[C---:B------:R-:W-:Y:S01]  /*0eb0*/  FMUL.FTZ R141, R195.reuse, R207 ;  /* 0x000000cfc38d7220 */ /* 0x040fe20000410000 */
[----:B------:R-:W-:Y:S02]  /*0ec0*/  HADD2.F32 R133, -RZ, R136.H1_H1 ;  /* 0x30000088ff857230 */ /* 0x000fe40000004100 */
[C---:B------:R-:W-:Y:S01]  /*0ed0*/  FMUL.FTZ R224, R195.reuse, R224 ;  /* 0x000000e0c3e07220 */ /* 0x040fe20000410000 */
[C---:B------:R-:W-:Y:S01]  /*0ee0*/  FADD.FTZ R220, -R216.reuse, R146 ;  /* 0x00000092d8dc7221 */ /* 0x040fe20000010100 */
[----:B------:R-:W-:Y:S01]  /*0ef0*/  FADD.FTZ R219, -R216, R147 ;  /* 0x00000093d8db7221 */ /* 0x000fe20000010100 */
[----:B------:R-:W-:Y:S01]  /*0f00*/  FMUL.FTZ R135, R195, R205 ;  /* 0x000000cdc3877220 */ /* 0x000fe20000410000 */
[----:B------:R-:W-:Y:S01]  /*0f10*/  FADD.FTZ R208, R134, R208 ;  /* 0x000000d086d07221 */ /* 0x000fe20000010000 */
[-C--:B------:R-:W-:Y:S01]  /*0f20*/  FFMA.FTZ R2, R132, R134.reuse, R2 ;  /* 0x0000008684027223 */ /* 0x080fe20000010002 */
[C---:B------:R-:W-:Y:S01]  /*0f30*/  FADD.FTZ R146, -R216.reuse, R154 ;  /* 0x0000009ad8927221 */ /* 0x040fe20000010100 */
[----:B------:R-:W-:Y:S01]  /*0f40*/  FADD.FTZ R147, -R216, R155 ;  /* 0x0000009bd8937221 */ /* 0x000fe20000010100 */
[----:B------:R-:W-:Y:S01]  /*0f50*/  FMUL.FTZ R134, R88, R134 ;  /* 0x0000008658867220 */ /* 0x000fe20000410000 */
[----:B------:R-:W-:-:S02]  /*0f60*/  HADD2.F32 R201, -RZ, R139.H0_H0 ;  /* 0x2000008bffc97230 */ /* 0x000fc40000004100 */
[C---:B------:R-:W-:Y:S01]  /*0f70*/  FADD.FTZ R148, -R216.reuse, R148 ;  /* 0x00000094d8947221 */ /* 0x040fe20000010100 */
[----:B------:R-:W-:Y:S01]  /*0f80*/  FADD.FTZ R149, -R216, R149 ;  /* 0x00000095d8957221 */ /* 0x000fe20000010100 */
[----:B------:R-:W-:Y:S02]  /*0f90*/  HADD2.F32 R202, -RZ, R139.H1_H1 ;  /* 0x3000008bffca7230 */ /* 0x000fe40000004100 */
[----:B------:R-:W-:Y:S01]  /*0fa0*/  FADD.FTZ R210, R204, R210 ;  /* 0x000000d2ccd27221 */ /* 0x000fe20000010000 */
[--C-:B------:R-:W-:Y:S02]  /*0fb0*/  HADD2.F32 R154, -RZ, R177.reuse.H0_H0 ;  /* 0x200000b1ff9a7230 */ /* 0x100fe40000004100 */
[-C--:B------:R-:W-:Y:S01]  /*0fc0*/  FFMA.FTZ R4, R141, R204.reuse, R4 ;  /* 0x000000cc8d047223 */ /* 0x080fe20000010004 */
[----:B------:R-:W-:Y:S02]  /*0fd0*/  HADD2.F32 R155, -RZ, R177.H1_H1 ;  /* 0x300000b1ff9b7230 */ /* 0x000fe40000004100 */
[----:B------:R-:W-:Y:S01]  /*0fe0*/  FMUL.FTZ R139, R90, R204 ;  /* 0x000000cc5a8b7220 */ /* 0x000fe20000410000 */
        /* <DEDUP_REMOVED lines=8> */
[----:B------:R-:W-:Y:S01]  /*1070*/  FADD.FTZ R148, RZ, R134 ;  /* 0x00000086ff947221 */ /* 0x000fe20000010000 */
[----:B------:R-:W-:Y:S01]  /*1080*/  FFMA.FTZ R149, R132, R134, RZ ;  /* 0x0000008684957223 */ /* 0x000fe200000100ff */
        /* <DEDUP_REMOVED lines=17> */
[----:B------:R-:W-:-:S02]  /*11a0*/  @P0 HADD2.F32 R200, -RZ, R214.H0_H0 ;  /* 0x200000d6ffc80230 */ /* 0x000fc40000004100 */
[C---:B------:R-:W-:Y:S01]  /*11b0*/  FADD.FTZ R142, -R216.reuse, R142 ;  /* 0x0000008ed88e7221 */ /* 0x040fe20000010100 */
[C---:B------:R-:W-:Y:S01]  /*11c0*/  FADD.FTZ R222, -R216.reuse, R144 ;  /* 0x00000090d8de7221 */ /* 0x040fe20000010100 */
[C---:B------:R-:W-:Y:S01]  /*11d0*/  FADD.FTZ R221, -R216.reuse, R145 ;  /* 0x00000091d8dd7221 */ /* 0x040fe20000010100 */
[C---:B------:R-:W-:Y:S01]  /*11e0*/  FADD.FTZ R206, -R216.reuse, R150 ;  /* 0x00000096d8ce7221 */ /* 0x040fe20000010100 */
[----:B------:R-:W-:Y:S01]  /*11f0*/  FADD.FTZ R214, -R216, R151 ;  /* 0x00000097d8d67221 */ /* 0x000fe20000010100 */
        /* <DEDUP_REMOVED lines=23> */
[----:B------:R-:W-:Y:S01]  /*1370*/  FMUL.FTZ R223, R195, R142 ;  /* 0x0000008ec3df7220 */ /* 0x000fe20000410000 */
[----:B------:R-:W-:-:S02]  /*1380*/  HADD2.F32 R171, -RZ, R175.H0_H0 ;  /* 0x200000afffab7230 */ /* 0x000fc40000004100 */
[----:B------:R-:W-:Y:S01]  /*1390*/  FADD.FTZ R148, R148, R177 ;  /* 0x000000b194947221 */ /* 0x000fe20000010000 */
[----:B------:R-:W-:Y:S02]  /*13a0*/  HADD2.F32 R173, -RZ, R175.H1_H1 ;  /* 0x300000afffad7230 */ /* 0x000fe40000004100 */
[----:B------:R-:W-:Y:S01]  /*13b0*/  FMUL.FTZ R175, R86, R201 ;  /* 0x000000c956af7220 */ /* 0x000fe20000410000 */
[----:B------:R-:W-:Y:S01]  /*13c0*/  FFMA.FTZ R149, R224, R177, R149 ;  /* 0x000000b1e0957223 */ /* 0x000fe20000010095 */
[--C-:B------:R-:W-:Y:S02]  /*13d0*/  HADD2.F32 R231, -RZ, R169.reuse.H0_H0 ;  /* 0x200000a9ffe77230 */ /* 0x100fe40000004100 */
[C---:B------:R-:W-:Y:S01]  /*13e0*/  FMUL.FTZ R146, R195.reuse, R146 ;  /* 0x00000092c3927220 */ /* 0x040fe20000410000 */
[----:B------:R-:W-:Y:S02]  /*13f0*/  HADD2.F32 R230, -RZ, R169.H1_H1 ;  /* 0x300000a9ffe67230 */ /* 0x000fe40000004100 */
[----:B------:R-:W-:Y:S01]  /*1400*/  FMUL.FTZ R222, R195, R222 ;  /* 0x000000dec3de7220 */ /* 0x000fe20000410000 */
[----:B------:R-:W-:-:S02]  /*1410*/  HADD2.F32 R165, -RZ, R174.H0_H0 ;  /* 0x200000aeffa57230 */ /* 0x000fc40000004100 */
[----:B------:R-:W-:Y:S01]  /*1420*/  FADD.FTZ R148, R148, R175 ;  /* 0x000000af94947221 */ /* 0x000fe20000010000 */
[----:B------:R-:W-:Y:S02]  /*1430*/  HADD2.F32 R169, -RZ, R174.H1_H1 ;  /* 0x300000aeffa97230 */ /* 0x000fe40000004100 */
[----:B------:R-:W-:Y:S01]  /*1440*/  FMUL.FTZ R174, R87, R202 ;  /* 0x000000ca57ae7220 */ /* 0x000fe20000410000 */
[--C-:B------:R-:W-:Y:S02]  /*1450*/  HADD2.F32 R152, -RZ, R176.reuse.H0_H0 ;  /* 0x200000b0ff987230 */ /* 0x100fe40000004100 */
        /* <DEDUP_REMOVED lines=58> */
[----:B------:R-:W-:Y:S01]  /*1800*/  FMUL.FTZ R145, R195, R145 ;  /* 0x00000091c3917220 */ /* 0x000fe20000410000 */
[----:B------:R-:W-:Y:S02]  /*1810*/  HADD2.F32 R163, -RZ, R179.H1_H1 ;  /* 0x300000b3ffa37230 */ /* 0x000fe40000004100 */
        /* <DEDUP_REMOVED lines=38> */
[C---:B------:R-:W-:Y:S01]  /*1a80*/  FMUL.FTZ R149, R195.reuse, R232 ;  /* 0x000000e8c3957220 */ /* 0x040fe20000410000 */
        /* <DEDUP_REMOVED lines=77> */
.L_x_10282:
[----:B------:R-:W-:Y:S01]  /*1f60*/  FADD.FTZ R229, R166, R229 ;  /* 0x000000e5a6e57221 */ /* 0x000fe20000010000 */
[----:B------:R-:W-:Y:S01]  /*1f70*/  ISETP.NE.U32.AND P2, PT, RZ, UR12, PT ;  /* 0x0000000cff007c0c */ /* 0x000fe2000bf45070 */
[----:B01----:R-:W-:Y:S01]  /*1f80*/  FADD.FTZ R167, R167, R230 ;  /* 0x000000e6a7a77221 */ /* 0x003fe20000010000 */
[----:B------:R-:W0:Y:S01]  /*1f90*/  LDC.64 R232, c[0x0][0x220] ;  /* 0x00008800ffe87b82 */ /* 0x000e220000000a00 */
[----:B------:R-:W-:Y:S01]  /*1fa0*/  FMUL.FTZ R166, R229, UR11 ;  /* 0x0000000be5a67c20 */ /* 0x000fe20008410000 */
[----:B------:R-:W-:Y:S01]  /*1fb0*/  ISETP.NE.AND.EX P2, PT, RZ, UR13, PT, P2 ;  /* 0x0000000dff007c0c */ /* 0x000fe2000bf45320 */
[----:B------:R-:W-:Y:S01]  /*1fc0*/  FMUL.FTZ R167, R167, UR11 ;  /* 0x0000000ba7a77c20 */ /* 0x000fe20008410000 */
[----:B------:R-:W2:Y:S02]  /*1fd0*/  LDL.LU R250, [R1+0x74] ;  /* 0x0000740001fa7983 */ /* 0x000ea40000300800 */
[----:B------:R-:W-:Y:S02]  /*1fe0*/  FSEL R166, R166, RZ, !P4 ;  /* 0x000000ffa6a67208 */ /* 0x000fe40006000000 */
[----:B------:R-:W-:Y:S01]  /*1ff0*/  ISETP.NE.U32.AND P1, PT, R198, RZ, PT ;  /* 0x000000ffc600720c */ /* 0x000fe20003f25070 */
[----:B------:R-:W3:Y:S02]  /*2000*/  LDL.LU R246, [R1+0x70] ;  /* 0x0000700001f67983 */ /* 0x000ee40000300800 */
[-CC-:B------:R-:W-:Y:S01]  /*2010*/  FFMA.FTZ R141, R141, R167.reuse, R166.reuse ;  /* 0x000000a78d8d7223 */ /* 0x180fe200000100a6 */
[-CC-:B------:R-:W-:Y:S01]  /*2020*/  FFMA.FTZ R140, R140, R167.reuse, R166.reuse ;  /* 0x000000a78c8c7223 */ /* 0x180fe200000100a6 */
[----:B------:R-:W-:Y:S01]  /*2030*/  ISETP.NE.AND.EX P1, PT, R199, RZ, PT, P1 ;  /* 0x000000ffc700720c */ /* 0x000fe20003f25310 */
[-C--:B------:R-:W-:Y:S01]  /*2040*/  FFMA.FTZ R198, R132, R167.reuse, R166 ;  /* 0x000000a784c67223 */ /* 0x080fe200000100a6 */
[----:B------:R-:W-:Y:S01]  /*2050*/  FADD.FTZ R139, R139, -R141 ;  /* 0x8000008d8b8b7221 */ /* 0x000fe20000010000 */
[----:B------:R-:W-:Y:S01]  /*2060*/  FADD.FTZ R137, R137, -R140 ;  /* 0x8000008c89897221 */ /* 0x000fe20000010000 */
[----:B------:R-:W-:Y:S01]  /*2070*/  ISETP.NE.U32.AND P3, PT, RZ, UR12, PT ;  /* 0x0000000cff007c0c */ /* 0x000fe2000bf65070 */
[----:B------:R-:W1:Y:S01]  /*2080*/  @P2 LDC.64 R140, c[0x0][0x308] ;  /* 0x0000c200ff8c2b82 */ /* 0x000e620000000a00 */
[-C--:B------:R-:W-:Y:S01]  /*2090*/  FFMA.FTZ R199, R135, R167.reuse, R166 ;  /* 0x000000a787c77223 */ /* 0x080fe200000100a6 */
[----:B------:R-:W-:Y:S01]  /*20a0*/  FADD.FTZ R198, R134, -R198 ;  /* 0x800000c686c67221 */ /* 0x000fe20000010000 */
[-CC-:B------:R-:W-:Y:S01]  /*20b0*/  FFMA.FTZ R231, R138, R167.reuse, R166.reuse ;  /* 0x000000a78ae77223 */ /* 0x180fe200000100a6 */
[----:B------:R-:W-:Y:S01]  /*20c0*/  FFMA.FTZ R224, R224, R167, R166 ;  /* 0x000000a7e0e07223 */ /* 0x000fe200000100a6 */
[----:B------:R-:W-:Y:S01]  /*20d0*/  FADD.FTZ R199, R133, -R199 ;  /* 0x800000c785c77221 */ /* 0x000fe20000010000 */
[C---:B------:R-:W-:Y:S01]  /*20e0*/  FMUL.FTZ R198, R195.reuse, R198 ;  /* 0x000000c6c3c67220 */ /* 0x040fe20000410000 */
[C---:B------:R-:W-:Y:S01]  /*20f0*/  FMUL.FTZ R229, R195.reuse, R139 ;  /* 0x0000008bc3e57220 */ /* 0x040fe20000410000 */
[C---:B------:R-:W-:Y:S01]  /*2100*/  FMUL.FTZ R230, R195.reuse, R137 ;  /* 0x00000089c3e67220 */ /* 0x040fe20000410000 */
[----:B------:R-:W-:Y:S01]  /*2110*/  FMUL.FTZ R199, R195, R199 ;  /* 0x000000c7c3c77220 */ /* 0x000fe20000410000 */
[----:B-----5:R-:W-:Y:S01]  /*2120*/  @P1 FADD.FTZ R198, R92, R198 ;  /* 0x000000c65cc61221 */ /* 0x020fe20000010000 */
[----:B------:R-:W-:Y:S01]  /*2130*/  @P1 FADD.FTZ R229, R94, R229 ;  /* 0x000000e55ee51221 */ /* 0x000fe20000010000 */
[----:B------:R-:W-:Y:S01]  /*2140*/  @P1 FADD.FTZ R230, R95, R230 ;  /* 0x000000e65fe61221 */ /* 0x000fe20000010000 */
[----:B------:R-:W-:Y:S01]  /*2150*/  @P1 FADD.FTZ R199, R93, R199 ;  /* 0x000000c75dc71221 */ /* 0x000fe20000010000 */
[----:B------:R-:W-:Y:S01]  /*2160*/  ISETP.NE.AND.EX P3, PT, RZ, UR13, PT, P3 ;  /* 0x0000000dff007c0c */ /* 0x000fe2000bf65330 */
[----:B0-----:R-:W-:-:S04]  /*2170*/  IMAD.WIDE.U32 R132, R213, 0x10, R232 ;  /* 0x00000010d5847825 */ /* 0x001fc800078e00e8 */
[----:B------:R-:W-:Y:S01]  /*2180*/  FADD.FTZ R231, R136, -R231 ;  /* 0x800000e788e77221 */ /* 0x000fe20000010000 */
[----:B------:R-:W-:Y:S01]  /*2190*/  FFMA.FTZ R223, R223, R167, R166 ;  /* 0x000000a7dfdf7223 */ /* 0x000fe200000100a6 */
[----:B------:R-:W-:Y:S01]  /*21a0*/  SEL R136, R198, R124, P3 ;  /* 0x0000007cc6887207 */ /* 0x000fe20001800000 */
[----:B------:R-:W4:Y:S01]  /*21b0*/  LDL.LU R242, [R1+0x7c] ;  /* 0x00007c0001f27983 */ /* 0x000f220000300800 */
[----:B------:R-:W-:Y:S02]  /*21c0*/  SEL R137, R199, R125, P3 ;  /* 0x0000007dc7897207 */ /* 0x000fe40001800000 */
[----:B------:R-:W-:Y:S01]  /*21d0*/  SEL R138, R229, R126, P3 ;  /* 0x0000007ee58a7207 */ /* 0x000fe20001800000 */
[----:B------:R-:W2:Y:S01]  /*21e0*/  LDG.E.128 R132, desc[UR4][R132.64] ;  /* 0x0000000484847981 */ /* 0x000ea2000c1e1d00 */
[----:B-1----:R-:W-:Y:S01]  /*21f0*/  @P2 IMAD.WIDE.U32 R140, R213, 0x20, R140 ;  /* 0x00000020d58c2825 */ /* 0x002fe200078e008c */
[----:B------:R-:W-:-:S03]  /*2200*/  SEL R139, R230, R127, P3 ;  /* 0x0000007fe68b7207 */ /* 0x000fc60001800000 */
[----:B------:R-:W-:Y:S01]  /*2210*/  FADD.FTZ R177, R177, -R224 ;  /* 0x800000e0b1b17221 */ /* 0x000fe20000010000 */
[----:B------:R-:W3:Y:S04]  /*2220*/  LDL.LU R241, [R1+0x78] ;  /* 0x0000780001f17983 */ /* 0x000ee80000300800 */
[----:B------:R0:W-:Y:S04]  /*2230*/  @P2 STG.E.128 desc[UR4][R140.64], R136 ;  /* 0x000000888c002986 */ /* 0x0001e8000c101d04 */
[----:B------:R-:W4:Y:S01]  /*2240*/  LDL.LU R224, [R1+0x68] ;  /* 0x0000680001e07983 */ /* 0x000f220000300800 */
[----:B0-----:R-:W-:Y:S01]  /*2250*/  FFMA.FTZ R136, R176, R167, R166 ;  /* 0x000000a7b0887223 */ /* 0x001fe200000100a6 */
[----:B------:R-:W-:-:S03]  /*2260*/  FADD.FTZ R176, R175, -R223 ;  /* 0x800000dfafb07221 */ /* 0x000fc60000010000 */
        /* <DEDUP_REMOVED lines=9> */
[----:B------:R-:W3:Y:S01]  /*2300*/  LDL.LU R223, [R1+0x6c] ;  /* 0x00006c0001df7983 */ /* 0x000ee20000300800 */
[----:B------:R-:W-:-:S02]  /*2310*/  SEL R137, R175, R129, P3 ;  /* 0x00000081af897207 */ /* 0x000fc40001800000 */
[----:B------:R-:W-:Y:S01]  /*2320*/  SEL R136, R174, R128, P3 ;  /* 0x00000080ae887207 */ /* 0x000fe20001800000 */
[----:B------:R-:W4:Y:S01]  /*2330*/  LDL.LU R231, [R1+0x60] ;  /* 0x0000600001e77983 */ /* 0x000f220000300800 */
[----:B------:R-:W-:Y:S02]  /*2340*/  SEL R138, R176, R130, P3 ;  /* 0x00000082b08a7207 */ /* 0x000fe40001800000 */
[----:B------:R-:W-:-:S05]  /*2350*/  SEL R139, R177, R131, P3 ;  /* 0x00000083b18b7207 */ /* 0x000fca0001800000 */
[----:B------:R0:W-:Y:S04]  /*2360*/  @P2 STG.E.128 desc[UR4][R140.64+0x10], R136 ;  /* 0x000010888c002986 */ /* 0x0001e8000c101d04 */
[----:B0-----:R-:W3:Y:S04]  /*2370*/  LDL.LU R138, [R1+0x4] ;  /* 0x00000400018a7983 */ /* 0x001ee80000300800 */
[----:B------:R-:W4:Y:S04]  /*2380*/  LDL.LU R139, [R1] ;  /* 0x00000000018b7983 */ /* 0x000f280000300800 */
[----:B------:R-:W4:Y:S04]  /*2390*/  LDL.LU R140, [R1+0xc] ;  /* 0x00000c00018c7983 */ /* 0x000f280000300800 */
[----:B------:R-:W4:Y:S01]  /*23a0*/  LDL.LU R141, [R1+0x8] ;  /* 0x00000800018d7983 */ /* 0x000f220000300800 */
[-C--:B------:R-:W-:Y:S01]  /*23b0*/  FMUL.FTZ R199, R199, R200.reuse ;  /* 0x000000c8c7c77220 */ /* 0x080fe20000410000 */
[-C--:B------:R-:W-:Y:S01]  /*23c0*/  FMUL.FTZ R198, R198, R200.reuse ;  /* 0x000000c8c6c67220 */ /* 0x080fe20000410000 */
[-C--:B------:R-:W-:Y:S01]  /*23d0*/  FMUL.FTZ R229, R229, R200.reuse ;  /* 0x000000c8e5e57220 */ /* 0x080fe20000410000 */
[-C--:B------:R-:W-:Y:S01]  /*23e0*/  FMUL.FTZ R230, R230, R200.reuse ;  /* 0x000000c8e6e67220 */ /* 0x080fe20000410000 */
[-C--:B------:R-:W-:Y:S01]  /*23f0*/  FMUL.FTZ R174, R174, R200.reuse ;  /* 0x000000c8aeae7220 */ /* 0x080fe20000410000 */
[-C--:B------:R-:W-:Y:S01]  /*2400*/  FMUL.FTZ R175, R175, R200.reuse ;  /* 0x000000c8afaf7220 */ /* 0x080fe20000410000 */
[-C--:B------:R-:W-:Y:S01]  /*2410*/  FMUL.FTZ R176, R176, R200.reuse ;  /* 0x000000c8b0b07220 */ /* 0x080fe20000410000 */
[----:B------:R-:W-:Y:S01]  /*2420*/  FMUL.FTZ R177, R177, R200 ;  /* 0x000000c8b1b17220 */ /* 0x000fe20000410000 */
[----:B------:R-:W-:Y:S01]  /*2430*/  FMUL.FTZ R137, R58, R229 ;  /* 0x000000e53a897220 */ /* 0x000fe20000410000 */
        /* <DEDUP_REMOVED lines=9> */
[----:B------:R-:W-:Y:S01]  /*24d0*/  FADD.FTZ R204, R207, -R204 ;  /* 0x800000cccfcc7221 */ /* 0x000fe20000010000 */
[-CC-:B------:R-:W-:Y:S01]  /*24e0*/  FFMA.FTZ R203, R203, R167.reuse, R166.reuse ;  /* 0x000000a7cbcb7223 */ /* 0x180fe200000100a6 */
[-CC-:B------:R-:W-:Y:S01]  /*24f0*/  FFMA.FTZ R207, R206, R167.reuse, R166.reuse ;  /* 0x000000a7cecf7223 */ /* 0x180fe200000100a6 */
[----:B------:R-:W-:Y:S01]  /*2500*/  FFMA.FTZ R214, R214, R167, R166 ;  /* 0x000000a7d6d67223 */ /* 0x000fe200000100a6 */
[----:B------:R-:W-:Y:S01]  /*2510*/  FMUL.FTZ R217, R195, R143 ;  /* 0x0000008fc3d97220 */ /* 0x000fe20000410000 */
[----:B------:R-:W-:Y:S01]  /*2520*/  FADD.FTZ R203, R205, -R203 ;  /* 0x800000cbcdcb7221 */ /* 0x000fe20000010000 */
[----:B------:R-:W-:Y:S01]  /*2530*/  FADD.FTZ R207, R215, -R207 ;  /* 0x800000cfd7cf7221 */ /* 0x000fe20000010000 */
[----:B------:R-:W-:Y:S01]  /*2540*/  FADD.FTZ R214, R216, -R214 ;  /* 0x800000d6d8d67221 */ /* 0x000fe20000010000 */
[----:B------:R-:W-:Y:S01]  /*2550*/  @P1 FADD.FTZ R217, R102, R217 ;  /* 0x000000d966d91221 */ /* 0x000fe20000010000 */
        /* <DEDUP_REMOVED lines=49> */
[----:B--2---:R-:W-:-:S02]  /*2870*/  HADD2.F32 R136, -RZ, R132.H0_H0 ;  /* 0x20000084ff887230 */ /* 0x004fc40000004100 */
[----:B------:R-:W-:-:S03]  /*2880*/  HADD2.F32 R132, -RZ, R132.H1_H1 ;  /* 0x30000084ff847230 */ /* 0x000fc60000004100 */
[----:B---3--:R-:W-:Y:S02]  /*2890*/  FFMA.FTZ R138, R198, R136, R138 ;  /* 0x00000088c68a7223 */ /* 0x008fe4000001008a */
[----:B----4-:R-:W-:-:S05]  /*28a0*/  FFMA.FTZ R139, R199, R132, R139 ;  /* 0x00000084c78b7223 */ /* 0x010fca000001008b */
[----:B------:R-:W-:Y:S04]  /*28b0*/  STL [R1], R139 ;  /* 0x0000008b01007387 */ /* 0x000fe80000100800 */
[----:B------:R0:W-:Y:S02]  /*28c0*/  STL [R1+0x4], R138 ;  /* 0x0000048a01007387 */ /* 0x0001e40000100800 */
[----:B0-----:R-:W0:Y:S01]  /*28d0*/  LDC.64 R138, c[0x0][0x2f8] ;  /* 0x0000be00ff8a7b82 */ /* 0x001e220000000a00 */
[--C-:B------:R-:W-:Y:S02]  /*28e0*/  HADD2.F32 R132, -RZ, R133.reuse.H0_H0 ;  /* 0x20000085ff847230 */ /* 0x100fe40000004100 */
[----:B------:R-:W-:-:S03]  /*28f0*/  HADD2.F32 R133, -RZ, R133.H1_H1 ;  /* 0x30000085ff857230 */ /* 0x000fc60000004100 */
[----:B------:R-:W-:Y:S02]  /*2900*/  FFMA.FTZ R140, R229, R132, R140 ;  /* 0x00000084e58c7223 */ /* 0x000fe4000001008c */
[----:B------:R-:W-:Y:S01]  /*2910*/  FFMA.FTZ R141, R230, R133, R141 ;  /* 0x00000085e68d7223 */ /* 0x000fe2000001008d */
[----:B------:R-:W-:Y:S02]  /*2920*/  FMUL.FTZ R136, R56, R198 ;  /* 0x000000c638887220 */ /* 0x000fe40000410000 */
[----:B------:R1:W-:Y:S01]  /*2930*/  STL [R1+0xc], R140 ;  /* 0x00000c8c01007387 */ /* 0x0003e20000100800 */
[----:B------:R-:W-:Y:S01]  /*2940*/  FMUL.FTZ R199, R57, R199 ;  /* 0x000000c739c77220 */ /* 0x000fe20000410000 */
[----:B------:R-:W-:Y:S02]  /*2950*/  FMUL.FTZ R230, R59, R230 ;  /* 0x000000e63be67220 */ /* 0x000fe40000410000 */
[----:B------:R2:W-:Y:S01]  /*2960*/  STL [R1+0x8], R141 ;  /* 0x0000088d01007387 */ /* 0x0005e20000100800 */
[----:B-1----:R-:W-:Y:S01]  /*2970*/  FMUL.FTZ R140, R55, R177 ;  /* 0x000000b1378c7220 */ /* 0x002fe20000410000 */
[----:B0-----:R-:W-:-:S04]  /*2980*/  IMAD.WIDE.U32 R132, R213, 0x10, R138 ;  /* 0x00000010d5847825 */ /* 0x001fc800078e008a */
[----:B------:R-:W-:Y:S01]  /*2990*/  FMUL.FTZ R138, R52, R174 ;  /* 0x000000ae348a7220 */ /* 0x000fe20000410000 */
[----:B--2---:R-:W-:Y:S01]  /*29a0*/  FMUL.FTZ R141, R53, R175 ;  /* 0x000000af358d7220 */ /* 0x004fe20000410000 */
[----:B------:R-:W-:Y:S01]  /*29b0*/  FMUL.FTZ R139, R54, R176 ;  /* 0x000000b0368b7220 */ /* 0x000fe20000410000 */
[----:B------:R-:W-:Y:S01]  /*29c0*/  F2FP.F16.F32.PACK_AB R136, R199, R136 ;  /* 0x00000088c788723e */ /* 0x000fe200000000ff */
[----:B------:R-:W-:Y:S01]  /*29d0*/  FMUL.FTZ R198, R195, R222 ;  /* 0x000000dec3c67220 */ /* 0x000fe20000410000 */
[----:B------:R-:W-:Y:S01]  /*29e0*/  F2FP.F16.F32.PACK_AB R137, R230, R137 ;  /* 0x00000089e689723e */ /* 0x000fe200000000ff */
[----:B------:R-:W2:Y:S01]  /*29f0*/  LDL.LU R229, [R1+0x64] ;  /* 0x0000640001e57983 */ /* 0x000ea20000300800 */
[----:B------:R-:W-:Y:S02]  /*2a00*/  F2FP.F16.F32.PACK_AB R138, R141, R138 ;  /* 0x0000008a8d8a723e */ /* 0x000fe400000000ff */
[----:B------:R-:W-:Y:S01]  /*2a10*/  F2FP.F16.F32.PACK_AB R139, R140, R139 ;  /* 0x0000008b8c8b723e */ /* 0x000fe200000000ff */
[C---:B------:R-:W-:Y:S01]  /*2a20*/  FMUL.FTZ R199, R195.reuse, R221 ;  /* 0x000000ddc3c77220 */ /* 0x040fe20000410000 */
[----:B------:R-:W-:Y:S01]  /*2a30*/  FMUL.FTZ R213, R195, R219 ;  /* 0x000000dbc3d57220 */ /* 0x000fe20000410000 */
[----:B------:R-:W-:Y:S01]  /*2a40*/  @P1 FADD.FTZ R198, R100, R198 ;  /* 0x000000c664c61221 */ /* 0x000fe20000010000 */
[----:B------:R-:W3:Y:S04]  /*2a50*/  LDL.LU R230, [R1+0x58] ;  /* 0x0000580001e67983 */ /* 0x000ee80000300800 */
[----:B------:R0:W-:Y:S01]  /*2a60*/  STG.E.128 desc[UR4][R132.64], R136 ;  /* 0x0000008884007986 */ /* 0x0001e2000c101d04 */
[----:B------:R-:W-:Y:S01]  /*2a70*/  @P1 FADD.FTZ R199, R101, R199 ;  /* 0x000000c765c71221 */ /* 0x000fe20000010000 */
[----:B------:R-:W-:Y:S01]  /*2a80*/  @P1 FADD.FTZ R213, R103, R213 ;  /* 0x000000d567d51221 */ /* 0x000fe20000010000 */
[----:B------:R-:W-:Y:S01]  /*2a90*/  IMAD.WIDE.U32 R140, R211, 0x10, R232 ;  /* 0x00000010d38c7825 */ /* 0x000fe200078e00e8 */
[----:B------:R-:W4:Y:S01]  /*2aa0*/  LDL.LU R218, [R1+0x5c] ;  /* 0x00005c0001da7983 */ /* 0x000f220000300800 */
[----:B0-----:R-:W0:Y:S01]  /*2ab0*/  @P2 LDC.64 R132, c[0x0][0x308] ;  /* 0x0000c200ff842b82 */ /* 0x001e220000000a00 */
[----:B------:R-:W-:-:S03]  /*2ac0*/  SEL R136, R198, R124, P3 ;  /* 0x0000007cc6887207 */ /* 0x000fc60001800000 */
[----:B------:R-:W2:Y:S01]  /*2ad0*/  LDG.E.128 R140, desc[UR4][R140.64] ;  /* 0x000000048c8c7981 */ /* 0x000ea2000c1e1d00 */
[----:B------:R-:W-:Y:S02]  /*2ae0*/  SEL R137, R199, R125, P3 ;  /* 0x0000007dc7897207 */ /* 0x000fe40001800000 */
[----:B------:R-:W-:Y:S02]  /*2af0*/  SEL R138, R217, R126, P3 ;  /* 0x0000007ed98a7207 */ /* 0x000fe40001800000 */
[C---:B------:R-:W-:Y:S01]  /*2b00*/  SEL R139, R213.reuse, R127, P3 ;  /* 0x0000007fd58b7207 */ /* 0x040fe20001800000 */
[-C--:B------:R-:W-:Y:S01]  /*2b10*/  FMUL.FTZ R204, R213, R200.reuse ;  /* 0x000000c8d5cc7220 */ /* 0x080fe20000410000 */
[-C--:B------:R-:W-:Y:S01]  /*2b20*/  FMUL.FTZ R198, R198, R200.reuse ;  /* 0x000000c8c6c67220 */ /* 0x080fe20000410000 */
[----:B------:R-:W-:Y:S01]  /*2b30*/  FMUL.FTZ R199, R199, R200 ;  /* 0x000000c8c7c77220 */ /* 0x000fe20000410000 */
[----:B------:R-:W3:Y:S01]  /*2b40*/  LDL.LU R220, [R1+0x50] ;  /* 0x0000500001dc7983 */ /* 0x000ee20000300800 */
[----:B0-----:R-:W-:-:S04]  /*2b50*/  @P2 IMAD.WIDE.U32 R132, R211, 0x20, R132 ;  /* 0x00000020d3842825 */ /* 0x001fc800078e0084 */
[----:B------:R-:W-:Y:S01]  /*2b60*/  FMUL.FTZ R213, R214, R200 ;  /* 0x000000c8d6d57220 */ /* 0x000fe20000410000 */
[----:B------:R-:W4:Y:S04]  /*2b70*/  LDL.LU R222, [R1+0x54] ;  /* 0x0000540001de7983 */ /* 0x000f280000300800 */
[----:B------:R0:W-:Y:S01]  /*2b80*/  @P2 STG.E.128 desc[UR4][R132.64], R136 ;  /* 0x0000008884002986 */ /* 0x0001e2000c101d04 */
[----:B------:R-:W-:-:S03]  /*2b90*/  IMAD.WIDE.U32 R164, R194, 0x10, R232 ;  /* 0x00000010c2a47825 */ /* 0x000fc600078e00e8 */
[----:B------:R-:W3:Y:S04]  /*2ba0*/  LDL.LU R221, [R1+0x48] ;  /* 0x0000480001dd7983 */ /* 0x000ee80000300800 */
[----:B------:R-:W3:Y:S04]  /*2bb0*/  LDL.LU R219, [R1+0x4c] ;  /* 0x00004c0001db7983 */ /* 0x000ee80000300800 */
[----:B------:R-:W3:Y:S04]  /*2bc0*/  LDL.LU R215, [R1+0x40] ;  /* 0x0000400001d77983 */ /* 0x000ee80000300800 */
[----:B------:R-:W3:Y:S01]  /*2bd0*/  LDL.LU R216, [R1+0x44] ;  /* 0x0000440001d87983 */ /* 0x000ee20000300800 */
[----:B0-----:R-:W-:-:S02]  /*2be0*/  SEL R136, R205, R128, P3 ;  /* 0x00000080cd887207 */ /* 0x001fc40001800000 */
[----:B------:R-:W-:Y:S02]  /*2bf0*/  SEL R137, R206, R129, P3 ;  /* 0x00000081ce897207 */ /* 0x000fe40001800000 */
[C---:B------:R-:W-:Y:S02]  /*2c00*/  SEL R138, R207.reuse, R130, P3 ;  /* 0x00000082cf8a7207 */ /* 0x040fe40001800000 */
[----:B------:R-:W-:Y:S01]  /*2c10*/  SEL R139, R214, R131, P3 ;  /* 0x00000083d68b7207 */ /* 0x000fe20001800000 */
[-C--:B------:R-:W-:Y:S01]  /*2c20*/  FMUL.FTZ R207, R207, R200.reuse ;  /* 0x000000c8cfcf7220 */ /* 0x080fe20000410000 */
[----:B------:R-:W3:Y:S04]  /*2c30*/  LDL.LU R217, [R1+0x38] ;  /* 0x0000380001d97983 */ /* 0x000ee80000300800 */
[----:B------:R0:W-:Y:S01]  /*2c40*/  @P2 STG.E.128 desc[UR4][R132.64+0x10], R136 ;  /* 0x0000108884002986 */ /* 0x0001e2000c101d04 */
[-C--:B------:R-:W-:Y:S01]  /*2c50*/  FMUL.FTZ R205, R205, R200.reuse ;  /* 0x000000c8cdcd7220 */ /* 0x080fe20000410000 */
[----:B------:R-:W-:-:S02]  /*2c60*/  FMUL.FTZ R206, R206, R200 ;  /* 0x000000c8cece7220 */ /* 0x000fc40000410000 */
[----:B------:R-:W4:Y:S01]  /*2c70*/  LDL.LU R214, [R1+0x3c] ;  /* 0x00003c0001d67983 */ /* 0x000f220000300800 */
        /* <DEDUP_REMOVED lines=13> */
[----:B------:R-:W-:Y:S02]  /*2d50*/  LEA.HI.X R133, R211, UR15, RZ, 0x4, P5 ;  /* 0x0000000fd3857c11 */ /* 0x000fe4000a8f24ff */
[----:B------:R-:W3:Y:S04]  /*2d60*/  LDL.LU R211, [R1+0x30] ;  /* 0x0000300001d37983 */ /* 0x000ee80000300800 */
[----:B------:R0:W-:Y:S01]  /*2d70*/  STG.E.128 desc[UR4][R132.64], R136 ;  /* 0x0000008884007986 */ /* 0x0001e2000c101d04 */
[-CC-:B------:R-:W-:Y:S01]  /*2d80*/  FFMA.FTZ R158, R158, R167.reuse, R166.reuse ;  /* 0x000000a79e9e7223 */ /* 0x180fe200000100a6 */
[----:B------:R-:W-:-:S02]  /*2d90*/  FFMA.FTZ R160, R160, R167, R166 ;  /* 0x000000a7a0a07223 */ /* 0x000fc400000100a6 */
[----:B------:R-:W3:Y:S01]  /*2da0*/  LDL.LU R173, [R1+0x34] ;  /* 0x0000340001ad7983 */ /* 0x000ee20000300800 */
[-CC-:B------:R-:W-:Y:S01]  /*2db0*/  FFMA.FTZ R148, R148, R167.reuse, R166.reuse ;  /* 0x000000a794947223 */ /* 0x180fe200000100a6 */
[----:B------:R-:W-:Y:S02]  /*2dc0*/  FFMA.FTZ R149, R149, R167, R166 ;  /* 0x000000a795957223 */ /* 0x000fe400000100a6 */
[----:B------:R-:W3:Y:S01]  /*2dd0*/  LDL.LU R172, [R1+0x28] ;  /* 0x0000280001ac7983 */ /* 0x000ee20000300800 */
        /* <DEDUP_REMOVED lines=27> */
[----:B------:R-:W-:Y:S01]  /*2f90*/  LEA.HI.X R133, R196, UR15, RZ, 0x4, P5 ;  /* 0x0000000fc4857c11 */ /* 0x000fe2000a8f24ff */
[-CC-:B------:R-:W-:Y:S01]  /*2fa0*/  FFMA.FTZ R150, R150, R167.reuse, R166.reuse ;  /* 0x000000a796967223 */ /* 0x180fe200000100a6 */
[----:B------:R-:W-:-:S03]  /*2fb0*/  FFMA.FTZ R151, R151, R167, R166 ;  /* 0x000000a797977223 */ /* 0x000fc600000100a6 */
[----:B------:R0:W-:Y:S01]  /*2fc0*/  STG.E.128 desc[UR4][R132.64], R144 ;  /* 0x0000009084007986 */ /* 0x0001e2000c101d04 */
[-CC-:B------:R-:W-:Y:S01]  /*2fd0*/  FFMA.FTZ R156, R156, R167.reuse, R166.reuse ;  /* 0x000000a79c9c7223 */ /* 0x180fe200000100a6 */
[----:B------:R-:W-:Y:S01]  /*2fe0*/  FFMA.FTZ R162, R162, R167, R166 ;  /* 0x000000a7a2a27223 */ /* 0x000fe200000100a6 */
[----:B------:R-:W-:Y:S01]  /*2ff0*/  FADD.FTZ R158, R159, -R158 ;  /* 0x8000009e9f9e7221 */ /* 0x000fe20000010000 */
[----:B------:R-:W-:Y:S02]  /*3000*/  FADD.FTZ R160, R161, -R160 ;  /* 0x800000a0a1a07221 */ /* 0x000fe40000010000 */
[----:B------:R-:W-:Y:S01]  /*3010*/  FADD.FTZ R162, R163, -R162 ;  /* 0x800000a2a3a27221 */ /* 0x000fe20000010000 */
[----:B0-----:R0:W3:Y:S04]  /*3020*/  LDG.E.128 R144, desc[UR4][R164.64] ;  /* 0x00000004a4907981 */ /* 0x0010e8000c1e1d00 */
[----:B------:R-:W0:Y:S04]  /*3030*/  LDL.LU R164, [R1+0x20] ;  /* 0x0000200001a47983 */ /* 0x000e280000300800 */
[----:B------:R-:W3:Y:S04]  /*3040*/  LDL.LU R165, [R1+0x2c] ;  /* 0x00002c0001a57983 */ /* 0x000ee80000300800 */
[----:B------:R-:W3:Y:S04]  /*3050*/  LDL.LU R167, [R1+0x18] ;  /* 0x0000180001a77983 */ /* 0x000ee80000300800 */
[----:B------:R-:W3:Y:S04]  /*3060*/  LDL.LU R166, [R1+0x24] ;  /* 0x0000240001a67983 */ /* 0x000ee80000300800 */
[----:B------:R-:W3:Y:S04]  /*3070*/  LDL.LU R159, [R1+0x1c] ;  /* 0x00001c00019f7983 */ /* 0x000ee80000300800 */
[----:B------:R-:W3:Y:S04]  /*3080*/  LDL.LU R161, [R1+0x10] ;  /* 0x0000100001a17983 */ /* 0x000ee80000300800 */
[----:B------:R-:W3:Y:S01]  /*3090*/  LDL.LU R163, [R1+0x14] ;  /* 0x0000140001a37983 */ /* 0x000ee20000300800 */
[----:B------:R-:W-:Y:S01]  /*30a0*/  FADD.FTZ R132, R155, -R151 ;  /* 0x800000979b847221 */ /* 0x000fe20000010000 */
[----:B------:R-:W-:-:S02]  /*30b0*/  HADD2.F32 R133, -RZ, R134.H0_H0 ;  /* 0x20000086ff857230 */ /* 0x000fc40000004100 */
[----:B------:R-:W-:Y:S01]  /*30c0*/  FADD.FTZ R148, R152, -R148 ;  /* 0x8000009498947221 */ /* 0x000fe20000010000 */
[--C-:B------:R-:W-:Y:S02]  /*30d0*/  HADD2.F32 R151, -RZ, R135.reuse.H0_H0 ;  /* 0x20000087ff977230 */ /* 0x100fe40000004100 */
[----:B------:R-:W-:Y:S01]  /*30e0*/  FADD.FTZ R150, R154, -R150 ;  /* 0x800000969a967221 */ /* 0x000fe20000010000 */
[----:B------:R-:W-:Y:S02]  /*30f0*/  HADD2.F32 R154, -RZ, R135.H1_H1 ;  /* 0x30000087ff9a7230 */ /* 0x000fe40000004100 */
[----:B------:R-:W-:Y:S01]  /*3100*/  FADD.FTZ R149, R153, -R149 ;  /* 0x8000009599957221 */ /* 0x000fe20000010000 */
[C---:B------:R-:W-:Y:S01]  /*3110*/  FMUL.FTZ R135, R195.reuse, R150 ;  /* 0x00000096c3877220 */ /* 0x040fe20000410000 */
[----:B------:R-:W-:Y:S02]  /*3120*/  HADD2.F32 R152, -RZ, R134.H1_H1 ;  /* 0x30000086ff987230 */ /* 0x000fe40000004100 */
[----:B------:R-:W-:Y:S01]  /*3130*/  FMUL.FTZ R134, R195, R149 ;  /* 0x00000095c3867220 */ /* 0x000fe20000410000 */
[----:B------:R-:W-:Y:S01]  /*3140*/  FADD.FTZ R156, R157, -R156 ;  /* 0x8000009c9d9c7221 */ /* 0x000fe20000010000 */
[C---:B------:R-:W-:Y:S01]  /*3150*/  FMUL.FTZ R132, R195.reuse, R132 ;  /* 0x00000084c3847220 */ /* 0x040fe20000410000 */
[----:B------:R-:W-:Y:S01]  /*3160*/  FMUL.FTZ R158, R195, R158 ;  /* 0x0000009ec39e7220 */ /* 0x000fe20000410000 */
[----:B------:R-:W-:Y:S01]  /*3170*/  @P1 FADD.FTZ R134, R117, R134 ;  /* 0x0000008675861221 */ /* 0x000fe20000010000 */
[----:B------:R-:W-:Y:S01]  /*3180*/  FMUL.FTZ R149, R195, R156 ;  /* 0x0000009cc3957220 */ /* 0x000fe20000410000 */
[----:B------:R-:W-:Y:S01]  /*3190*/  @P1 FADD.FTZ R132, R119, R132 ;  /* 0x0000008477841221 */ /* 0x000fe20000010000 */
[----:B------:R-:W-:Y:S01]  /*31a0*/  FMUL.FTZ R153, R195, R160 ;  /* 0x000000a0c3997220 */ /* 0x000fe20000410000 */
[----:B--2---:R-:W-:-:S02]  /*31b0*/  HADD2.F32 R150, -RZ, R142.H0_H0 ;  /* 0x2000008eff967230 */ /* 0x004fc40000004100 */
[----:B------:R-:W-:Y:S02]  /*31c0*/  HADD2.F32 R155, -RZ, R142.H1_H1 ;  /* 0x3000008eff9b7230 */ /* 0x000fe40000004100 */
[----:B------:R-:W-:Y:S02]  /*31d0*/  HADD2.F32 R142, -RZ, R143.H0_H0 ;  /* 0x2000008fff8e7230 */ /* 0x000fe40000004100 */
[----:B------:R-:W-:Y:S01]  /*31e0*/  FMUL.FTZ R162, R195, R162 ;  /* 0x000000a2c3a27220 */ /* 0x000fe20000410000 */
[----:B------:R-:W-:Y:S01]  /*31f0*/  @P1 FADD.FTZ R149, R120, R149 ;  /* 0x0000009578951221 */ /* 0x000fe20000010000 */
[----:B------:R-:W-:Y:S01]  /*3200*/  @P1 FADD.FTZ R158, R121, R158 ;  /* 0x0000009e799e1221 */ /* 0x000fe20000010000 */
[----:B------:R-:W-:Y:S01]  /*3210*/  @P1 FADD.FTZ R135, R118, R135 ;  /* 0x0000008776871221 */ /* 0x000fe20000010000 */
[----:B------:R-:W-:Y:S01]  /*3220*/  @P1 FADD.FTZ R153, R122, R153 ;  /* 0x000000997a991221 */ /* 0x000fe20000010000 */
[----:B------:R-:W-:Y:S01]  /*3230*/  SEL R127, R132, R127, P3 ;  /* 0x0000007f847f7207 */ /* 0x000fe20001800000 */
[----:B------:R-:W-:Y:S01]  /*3240*/  @P1 FADD.FTZ R162, R123, R162 ;  /* 0x000000a27ba21221 */ /* 0x000fe20000010000 */
[C---:B------:R-:W-:Y:S01]  /*3250*/  SEL R128, R149.reuse, R128, P3 ;  /* 0x0000008095807207 */ /* 0x040fe20001800000 */
[-C--:B------:R-:W-:Y:S01]  /*3260*/  FMUL.FTZ R149, R149, R200.reuse ;  /* 0x000000c895957220 */ /* 0x080fe20000410000 */
[C---:B------:R-:W-:Y:S01]  /*3270*/  SEL R129, R158.reuse, R129, P3 ;  /* 0x000000819e817207 */ /* 0x040fe20001800000 */
[-C--:B------:R-:W-:Y:S01]  /*3280*/  FMUL.FTZ R158, R158, R200.reuse ;  /* 0x000000c89e9e7220 */ /* 0x080fe20000410000 */
[----:B------:R-:W-:Y:S01]  /*3290*/  FMUL.FTZ R157, R153, R200 ;  /* 0x000000c8999d7220 */ /* 0x000fe20000410000 */
[----:B------:R-:W-:-:S02]  /*32a0*/  SEL R125, R134, R125, P3 ;  /* 0x0000007d867d7207 */ /* 0x000fc40001800000 */
[----:B------:R-:W-:Y:S02]  /*32b0*/  SEL R126, R135, R126, P3 ;  /* 0x0000007e877e7207 */ /* 0x000fe40001800000 */
[----:B------:R-:W-:Y:S02]  /*32c0*/  SEL R130, R153, R130, P3 ;  /* 0x0000008299827207 */ /* 0x000fe40001800000 */
[----:B------:R-:W-:Y:S01]  /*32d0*/  SEL R131, R162, R131, P3 ;  /* 0x00000083a2837207 */ /* 0x000fe20001800000 */
[----:B----4-:R-:W-:Y:S01]  /*32e0*/  FFMA.FTZ R214, R207, R142, R214 ;  /* 0x0000008ecfd67223 */ /* 0x010fe200000100d6 */
[----:B---3--:R-:W-:Y:S01]  /*32f0*/  FFMA.FTZ R211, R206, R155, R211 ;  /* 0x0000009bced37223 */ /* 0x008fe200000100d3 */
[----:B------:R-:W-:Y:S01]  /*3300*/  FMUL.FTZ R155, R135, R200 ;  /* 0x000000c8879b7220 */ /* 0x000fe20000410000 */
[----:B------:R-:W-:Y:S01]  /*3310*/  FMUL.FTZ R135, R28, R149 ;  /* 0x000000951c877220 */ /* 0x000fe20000410000 */
[----:B------:R-:W-:Y:S01]  /*3320*/  FFMA.FTZ R173, R205, R150, R173 ;  /* 0x00000096cdad7223 */ /* 0x000fe200000100ad */
[----:B------:R-:W-:Y:S01]  /*3330*/  FMUL.FTZ R150, R29, R158 ;  /* 0x0000009e1d967220 */ /* 0x000fe20000410000 */
[----:B------:R-:W-:-:S05]  /*3340*/  HADD2.F32 R142, -RZ, R138.H0_H0 ;  /* 0x2000008aff8e7230 */ /* 0x000fca0000004100 */
[----:B------:R-:W-:Y:S01]  /*3350*/  FFMA.FTZ R222, R169, R142, R222 ;  /* 0x0000008ea9de7223 */ /* 0x000fe200000100de */
[----:B------:R-:W-:Y:S01]  /*3360*/  FMUL.FTZ R142, R134, R200 ;  /* 0x000000c8868e7220 */ /* 0x000fe20000410000 */
[----:B------:R-:W-:Y:S01]  /*3370*/  FFMA.FTZ R159, R176, R151, R159 ;  /* 0x00000097b09f7223 */ /* 0x000fe2000001009f */
[--C-:B------:R-:W-:Y:S02]  /*3380*/  HADD2.F32 R151, -RZ, R140.reuse.H0_H0 ;  /* 0x2000008cff977230 */ /* 0x100fe40000004100 */
[----:B------:R-:W-:Y:S02]  /*3390*/  HADD2.F32 R140, -RZ, R140.H1_H1 ;  /* 0x3000008cff8c7230 */ /* 0x000fe40000004100 */
[----:B------:R-:W-:Y:S01]  /*33a0*/  FFMA.FTZ R163, R174, R133, R163 ;  /* 0x00000085aea37223 */ /* 0x000fe200000100a3 */
[----:B------:R-:W-:Y:S01]  /*33b0*/  FMUL.FTZ R133, R195, R148 ;  /* 0x00000094c3857220 */ /* 0x000fe20000410000 */
[--C-:B------:R-:W-:Y:S02]  /*33c0*/  HADD2.F32 R148, -RZ, R141.reuse.H0_H0 ;  /* 0x2000008dff947230 */ /* 0x100fe40000004100 */
[----:B------:R-:W-:-:S02]  /*33d0*/  HADD2.F32 R141, -RZ, R141.H1_H1 ;  /* 0x3000008dff8d7230 */ /* 0x000fc40000004100 */
[----:B0-----:R-:W-:Y:S01]  /*33e0*/  FFMA.FTZ R164, R199, R140, R164 ;  /* 0x0000008cc7a47223 */ /* 0x001fe200000100a4 */
[----:B------:R-:W-:Y:S01]  /*33f0*/  FFMA.FTZ R166, R198, R151, R166 ;  /* 0x00000097c6a67223 */ /* 0x000fe200000100a6 */
[--C-:B------:R-:W-:Y:S02]  /*3400*/  HADD2.F32 R140, -RZ, R136.reuse.H0_H0 ;  /* 0x20000088ff8c7230 */ /* 0x100fe40000004100 */
[----:B------:R-:W-:Y:S01]  /*3410*/  FFMA.FTZ R172, R204, R141, R172 ;  /* 0x0000008dccac7223 */ /* 0x000fe200000100ac */
[----:B------:R-:W-:Y:S02]  /*3420*/  HADD2.F32 R141, -RZ, R136.H1_H1 ;  /* 0x30000088ff8d7230 */ /* 0x000fe40000004100 */
[--C-:B------:R-:W-:Y:S02]  /*3430*/  HADD2.F32 R151, -RZ, R137.reuse.H0_H0 ;  /* 0x20000089ff977230 */ /* 0x100fe40000004100 */
[----:B------:R-:W-:Y:S02]  /*3440*/  HADD2.F32 R136, -RZ, R137.H1_H1 ;  /* 0x30000089ff887230 */ /* 0x000fe40000004100 */
[----:B------:R-:W-:-:S03]  /*3450*/  HADD2.F32 R137, -RZ, R138.H1_H1 ;  /* 0x3000008aff897230 */ /* 0x000fc60000004100 */
[----:B------:R-:W-:Y:S02]  /*3460*/  FFMA.FTZ R221, R179, R136, R221 ;  /* 0x00000088b3dd7223 */ /* 0x000fe400000100dd */
[----:B------:R-:W-:Y:S02]  /*3470*/  FFMA.FTZ R220, R170, R137, R220 ;  /* 0x00000089aadc7223 */ /* 0x000fe400000100dc */
[----:B------:R-:W0:Y:S01]  /*3480*/  LDC.64 R136, c[0x0][0x210] ;  /* 0x00008400ff887b82 */ /* 0x000e220000000a00 */
[----:B------:R-:W-:Y:S01]  /*3490*/  @P1 FADD.FTZ R133, R116, R133 ;  /* 0x0000008574851221 */ /* 0x000fe20000010000 */
[----:B------:R-:W-:Y:S01]  /*34a0*/  FFMA.FTZ R219, R178, R151, R219 ;  /* 0x00000097b2db7223 */ /* 0x000fe200000100db */
[----:B------:R-:W-:Y:S01]  /*34b0*/  FFMA.FTZ R161, R175, R152, R161 ;  /* 0x00000098afa17223 */ /* 0x000fe200000100a1 */
[----:B------:R-:W-:Y:S01]  /*34c0*/  FFMA.FTZ R216, R201, R140, R216 ;  /* 0x0000008cc9d87223 */ /* 0x000fe200000100d8 */
[----:B------:R-:W-:Y:S01]  /*34d0*/  FMUL.FTZ R151, R133, R200 ;  /* 0x000000c885977220 */ /* 0x000fe20000410000 */
[----:B------:R-:W-:Y:S01]  /*34e0*/  FFMA.FTZ R215, R202, R141, R215 ;  /* 0x0000008dcad77223 */ /* 0x000fe200000100d7 */
[----:B------:R-:W-:Y:S01]  /*34f0*/  FFMA.FTZ R165, R203, R148, R165 ;  /* 0x00000094cba57223 */ /* 0x000fe200000100a5 */
[----:B------:R-:W1:Y:S01]  /*3500*/  @P2 LDC.64 R140, c[0x0][0x308] ;  /* 0x0000c200ff8c2b82 */ /* 0x000e620000000a00 */
[----:B------:R-:W-:Y:S01]  /*3510*/  FFMA.FTZ R167, R177, R154, R167 ;  /* 0x0000009ab1a77223 */ /* 0x000fe200000100a7 */
[----:B------:R-:W-:Y:S01]  /*3520*/  SEL R124, R133, R124, P3 ;  /* 0x0000007c857c7207 */ /* 0x000fe20001800000 */
[----:B------:R-:W-:Y:S01]  /*3530*/  FMUL.FTZ R148, R132, R200 ;  /* 0x000000c884947220 */ /* 0x000fe20000410000 */
[----:B------:R-:W-:Y:S01]  /*3540*/  FMUL.FTZ R132, R32, R151 ;  /* 0x0000009720847220 */ /* 0x000fe20000410000 */
[----:B------:R-:W-:Y:S01]  /*3550*/  FMUL.FTZ R133, R33, R142 ;  /* 0x0000008e21857220 */ /* 0x000fe20000410000 */
[----:B------:R2:W-:Y:S01]  /*3560*/  STL [R1+0x14], R163 ;  /* 0x000014a301007387 */ /* 0x0005e20000100800 */
[----:B------:R-:W-:-:S02]  /*3570*/  HADD2.F32 R152, -RZ, R143.H1_H1 ;  /* 0x3000008fff987230 */ /* 0x000fc40000004100 */
[----:B------:R-:W-:Y:S01]  /*3580*/  FMUL.FTZ R200, R162, R200 ;  /* 0x000000c8a2c87220 */ /* 0x000fe20000410000 */
[----:B------:R2:W-:Y:S01]  /*3590*/  STL [R1+0x10], R161 ;  /* 0x000010a101007387 */ /* 0x0005e20000100800 */
[----:B------:R-:W-:-:S03]  /*35a0*/  F2FP.F16.F32.PACK_AB R132, R133, R132 ;  /* 0x000000848584723e */ /* 0x000fc600000000ff */
[----:B------:R2:W-:Y:S01]  /*35b0*/  STL [R1+0x1c], R159 ;  /* 0x00001c9f01007387 */ /* 0x0005e20000100800 */
[----:B------:R-:W-:Y:S02]  /*35c0*/  HADD2.F32 R143, -RZ, R139.H1_H1 ;  /* 0x3000008bff8f7230 */ /* 0x000fe40000004100 */
[----:B------:R-:W-:Y:S01]  /*35d0*/  FMUL.FTZ R133, R34, R155 ;  /* 0x0000009b22857220 */ /* 0x000fe20000410000 */
[----:B------:R2:W-:Y:S01]  /*35e0*/  STL [R1+0x18], R167 ;  /* 0x000018a701007387 */ /* 0x0005e20000100800 */
[----:B------:R-:W-:Y:S01]  /*35f0*/  FMUL.FTZ R134, R35, R148 ;  /* 0x0000009423867220 */ /* 0x000fe20000410000 */
[----:B------:R-:W-:Y:S02]  /*3600*/  FFMA.FTZ R217, R213, R152, R217 ;  /* 0x00000098d5d97223 */ /* 0x000fe400000100d9 */
[----:B------:R2:W-:Y:S01]  /*3610*/  STL [R1+0x24], R166 ;  /* 0x000024a601007387 */ /* 0x0005e20000100800 */
[----:B------:R-:W-:Y:S01]  /*3620*/  FMUL.FTZ R152, R30, R157 ;  /* 0x0000009d1e987220 */ /* 0x000fe20000410000 */
[----:B------:R-:W-:-:S02]  /*3630*/  FMUL.FTZ R153, R31, R200 ;  /* 0x000000c81f997220 */ /* 0x000fc40000410000 */
[----:B------:R2:W-:Y:S01]  /*3640*/  STL [R1+0x20], R164 ;  /* 0x000020a401007387 */ /* 0x0005e20000100800 */
[----:B------:R-:W-:-:S03]  /*3650*/  HADD2.F32 R138, -RZ, R139.H0_H0 ;  /* 0x2000008bff8a7230 */ /* 0x000fc60000004100 */
[----:B------:R2:W-:Y:S01]  /*3660*/  STL [R1+0x2c], R165 ;  /* 0x00002ca501007387 */ /* 0x0005e20000100800 */
[----:B0-----:R-:W-:-:S03]  /*3670*/  LEA R193, R136, R193, 0x2 ;  /* 0x000000c188c17211 */ /* 0x001fc600078e10ff */
[----:B------:R2:W-:Y:S01]  /*3680*/  STL [R1+0x28], R172 ;  /* 0x000028ac01007387 */ /* 0x0005e20000100800 */
[----:B------:R-:W-:Y:S01]  /*3690*/  F2FP.F16.F32.PACK_AB R133, R134, R133 ;  /* 0x000000858685723e */ /* 0x000fe200000000ff */
[----:B------:R-:W-:Y:S02]  /*36a0*/  FFMA.FTZ R230, R168, R143, R230 ;  /* 0x0000008fa8e67223 */ /* 0x000fe400000100e6 */
[----:B------:R2:W-:Y:S01]  /*36b0*/  STL [R1+0x34], R173 ;  /* 0x000034ad01007387 */ /* 0x0005e20000100800 */
[--C-:B------:R-:W-:Y:S01]  /*36c0*/  HADD2.F32 R136, -RZ, R144.reuse.H0_H0 ;  /* 0x20000090ff887230 */ /* 0x100fe20000004100 */
[----:B------:R-:W-:Y:S02]  /*36d0*/  F2FP.F16.F32.PACK_AB R134, R150, R135 ;  /* 0x000000879686723e */ /* 0x000fe400000000ff */
[----:B------:R2:W-:Y:S01]  /*36e0*/  STL [R1+0x30], R211 ;  /* 0x000030d301007387 */ /* 0x0005e20000100800 */
[----:B------:R-:W-:Y:S01]  /*36f0*/  HADD2.F32 R143, -RZ, R144.H1_H1 ;  /* 0x30000090ff8f7230 */ /* 0x000fe20000004100 */
[----:B------:R-:W-:-:S02]  /*3700*/  F2FP.F16.F32.PACK_AB R135, R153, R152 ;  /* 0x000000989987723e */ /* 0x000fc400000000ff */
[----:B------:R2:W-:Y:S01]  /*3710*/  STL [R1+0x3c], R214 ;  /* 0x00003cd601007387 */ /* 0x0005e20000100800 */
[--C-:B------:R-:W-:Y:S02]  /*3720*/  HADD2.F32 R144, -RZ, R145.reuse.H0_H0 ;  /* 0x20000091ff907230 */ /* 0x100fe40000004100 */
[----:B------:R-:W-:Y:S01]  /*3730*/  FFMA.FTZ R218, R171, R138, R218 ;  /* 0x0000008aabda7223 */ /* 0x000fe200000100da */
[----:B------:R2:W-:Y:S01]  /*3740*/  STL [R1+0x38], R217 ;  /* 0x000038d901007387 */ /* 0x0005e20000100800 */
[----:B------:R-:W-:Y:S02]  /*3750*/  HADD2.F32 R145, -RZ, R145.H1_H1 ;  /* 0x30000091ff917230 */ /* 0x000fe40000004100 */
[--C-:B------:R-:W-:Y:S01]  /*3760*/  HADD2.F32 R150, -RZ, R146.reuse.H0_H0 ;  /* 0x20000092ff967230 */ /* 0x100fe20000004100 */
[----:B------:R2:W-:Y:S01]  /*3770*/  STL [R1+0x44], R216 ;  /* 0x000044d801007387 */ /* 0x0005e20000100800 */
[----:B------:R-:W-:Y:S02]  /*3780*/  HADD2.F32 R153, -RZ, R146.H1_H1 ;  /* 0x30000092ff997230 */ /* 0x000fe40000004100 */
[----:B------:R-:W-:Y:S01]  /*3790*/  FFMA.FTZ R229, R151, R136, R229 ;  /* 0x0000008897e57223 */ /* 0x000fe200000100e5 */
[--C-:B------:R-:W-:Y:S01]  /*37a0*/  HADD2.F32 R146, -RZ, R147.reuse.H0_H0 ;  /* 0x20000093ff927230 */ /* 0x100fe20000004100 */
[----:B------:R2:W-:Y:S01]  /*37b0*/  STL [R1+0x40], R215 ;  /* 0x000040d701007387 */ /* 0x0005e20000100800 */
[----:B------:R-:W-:-:S02]  /*37c0*/  HADD2.F32 R147, -RZ, R147.H1_H1 ;  /* 0x30000093ff937230 */ /* 0x000fc40000004100 */
[----:B------:R-:W-:Y:S01]  /*37d0*/  FFMA.FTZ R231, R142, R143, R231 ;  /* 0x0000008f8ee77223 */ /* 0x000fe200000100e7 */
[----:B------:R2:W-:Y:S01]  /*37e0*/  STL [R1+0x4c], R219 ;  /* 0x00004cdb01007387 */ /* 0x0005e20000100800 */
[----:B------:R-:W-:-:S03]  /*37f0*/  FFMA.FTZ R223, R155, R144, R223 ;  /* 0x000000909bdf7223 */ /* 0x000fc600000100df */
[----:B------:R2:W-:Y:S01]  /*3800*/  STL [R1+0x48], R221 ;  /* 0x000048dd01007387 */ /* 0x0005e20000100800 */
[----:B------:R-:W-:Y:S01]  /*3810*/  LEA R138, P1, R194, UR14, 0x4 ;  /* 0x0000000ec28a7c11 */ /* 0x000fe2000f8220ff */
[----:B------:R-:W-:Y:S02]  /*3820*/  FFMA.FTZ R224, R148, R145, R224 ;  /* 0x0000009194e07223 */ /* 0x000fe400000100e0 */
[----:B------:R2:W-:Y:S01]  /*3830*/  STL [R1+0x54], R222 ;  /* 0x000054de01007387 */ /* 0x0005e20000100800 */
[----:B------:R-:W-:-:S03]  /*3840*/  FFMA.FTZ R250, R149, R150, R250 ;  /* 0x0000009695fa7223 */ /* 0x000fc600000100fa */
[----:B------:R2:W-:Y:S01]  /*3850*/  STL [R1+0x50], R220 ;  /* 0x000050dc01007387 */ /* 0x0005e20000100800 */
[----:B------:R-:W-:-:S03]  /*3860*/  FFMA.FTZ R241, R200, R147, R241 ;  /* 0x00000093c8f17223 */ /* 0x000fc600000100f1 */
[----:B------:R2:W-:Y:S01]  /*3870*/  STL [R1+0x5c], R218 ;  /* 0x00005cda01007387 */ /* 0x0005e20000100800 */
[----:B-1----:R-:W-:-:S04]  /*3880*/  @P2 IMAD.WIDE.U32 R140, R194, 0x20, R140 ;  /* 0x00000020c28c2825 */ /* 0x002fc800078e008c */
[----:B------:R-:W-:Y:S01]  /*3890*/  FFMA.FTZ R246, R158, R153, R246 ;  /* 0x000000999ef67223 */ /* 0x000fe200000100f6 */
[----:B------:R2:W-:Y:S01]  /*38a0*/  STL [R1+0x58], R230 ;  /* 0x000058e601007387 */ /* 0x0005e20000100800 */
[----:B------:R-:W-:Y:S01]  /*38b0*/  LEA.HI.X R139, R194, UR15, RZ, 0x4, P1 ;  /* 0x0000000fc28b7c11 */ /* 0x000fe200088f24ff */
[----:B------:R-:W-:Y:S02]  /*38c0*/  FFMA.FTZ R242, R157, R146, R242 ;  /* 0x000000929df27223 */ /* 0x000fe400000100f2 */
[----:B------:R2:W-:Y:S04]  /*38d0*/  STL [R1+0x64], R229 ;  /* 0x000064e501007387 */ /* 0x0005e80000100800 */
[----:B------:R2:W-:Y:S04]  /*38e0*/  STL [R1+0x60], R231 ;  /* 0x000060e701007387 */ /* 0x0005e80000100800 */
[----:B------:R2:W-:Y:S04]  /*38f0*/  STL [R1+0x6c], R223 ;  /* 0x00006cdf01007387 */ /* 0x0005e80000100800 */
[----:B------:R2:W-:Y:S04]  /*3900*/  STL [R1+0x68], R224 ;  /* 0x000068e001007387 */ /* 0x0005e80000100800 */
[----:B------:R2:W-:Y:S04]  /*3910*/  STL [R1+0x74], R250 ;  /* 0x000074fa01007387 */ /* 0x0005e80000100800 */
[----:B------:R2:W-:Y:S04]  /*3920*/  STL [R1+0x78], R241 ;  /* 0x000078f101007387 */ /* 0x0005e80000100800 */
[----:B------:R2:W-:Y:S04]  /*3930*/  @P2 STG.E.128 desc[UR4][R140.64], R124 ;  /* 0x0000007c8c002986 */ /* 0x0005e8000c101d04 */
[----:B------:R2:W-:Y:S04]  /*3940*/  @P2 STG.E.128 desc[UR4][R140.64+0x10], R128 ;  /* 0x000010808c002986 */ /* 0x0005e8000c101d04 */
        /* <DEDUP_REMOVED lines=81> */
.L_x_10268:
        /* <DEDUP_REMOVED lines=163> */
[----:B-----5:R-:W-:Y:S01]  /*4890*/  STS.128 [R2], R48 ;  /* 0x0000003002007388 */ /* 0x020fe20000000c00 */
        /* <DEDUP_REMOVED lines=109> */
.L_x_10269:
        /* <DEDUP_REMOVED lines=8> */
.L_x_10272:
[----:B------:R-:W-:Y:S05]  /*4ff0*/  BSYNC B0 ;  /* 0x0000000000007941 */ /* 0x000fea0003800000 */
.L_x_10271:
        /* <DEDUP_REMOVED lines=8> */
.L_x_10273:
[----:B------:R-:W-:Y:S01]  /*5080*/  HFMA2.MMA R232, -RZ, RZ, 0, 1.1920928955078125e-07 ;  /* 0x00000002ffe87435 */ /* 0x000fe200000001ff */
[----:B------:R-:W-:Y:S01]  /*5090*/  MOV R233, R166 ;  /* 0x000000a600e97202 */ /* 0x000fe20000000f00 */
[----:B------:R-:W-:-:S09]  /*50a0*/  FADD.FTZ R167, R167, R241 ;  /* 0x000000f1a7a77221 */ /* 0x000fd20000010000 */
[----:B------:R-:W-:Y:S05]  /*50b0*/  WARPSYNC.COLLECTIVE R230, `(.L_x_10274) ;  /* 0x00000000e6087348 */ /* 0x000fea0003c00000 */
[----:B------:R0:W1:Y:S02]  /*50c0*/  SHFL.BFLY P1, R241, R233, R232, R231 ;  /* 0x0c0000e8e9f17389 */ /* 0x00006400000200e7 */
[----:B01----:R-:W-:Y:S01]  /*50d0*/  ENDCOLLECTIVE ;  /* 0x000000000000791b */ /* 0x003fe20003800000 */
.L_x_10274:
[----:B------:R-:W-:Y:S01]  /*50e0*/  MOV R233, R167 ;  /* 0x000000a700e97202 */ /* 0x000fe20000000f00 */
[----:B------:R-:W-:-:S07]  /*50f0*/  FADD.FTZ R166, R166, R241 ;  /* 0x000000f1a6a67221 */ /* 0x000fce0000010000 */
[----:B------:R-:W-:Y:S05]  /*5100*/  WARPSYNC.COLLECTIVE R230, `(.L_x_10275) ;  /* 0x00000000e6087348 */ /* 0x000fea0003c00000 */
[----:B------:R0:W1:Y:S02]  /*5110*/  SHFL.BFLY P1, R241, R233, R232, R231 ;  /* 0x0c0000e8e9f17389 */ /* 0x00006400000200e7 */
[----:B01----:R-:W-:Y:S01]  /*5120*/  ENDCOLLECTIVE ;  /* 0x000000000000791b */ /* 0x003fe20003800000 */
.L_x_10275:
[----:B------:R-:W-:Y:S01]  /*5130*/  HFMA2.MMA R232, -RZ, RZ, 0, 2.384185791015625e-07 ;  /* 0x00000004ffe87435 */ /* 0x000fe200000001ff */
[----:B------:R-:W-:Y:S01]  /*5140*/  MOV R233, R166 ;  /* 0x000000a600e97202 */ /* 0x000fe20000000f00 */
[----:B------:R-:W-:-:S09]  /*5150*/  FADD.FTZ R167, R167, R241 ;  /* 0x000000f1a7a77221 */ /* 0x000fd20000010000 */
[----:B------:R-:W-:Y:S05]  /*5160*/  WARPSYNC.COLLECTIVE R230, `(.L_x_10276) ;  /* 0x00000000e6087348 */ /* 0x000fea0003c00000 */
[----:B------:R0:W1:Y:S02]  /*5170*/  SHFL.BFLY P1, R241, R233, R232, R231 ;  /* 0x0c0000e8e9f17389 */ /* 0x00006400000200e7 */
[----:B01----:R-:W-:Y:S01]  /*5180*/  ENDCOLLECTIVE ;  /* 0x000000000000791b */ /* 0x003fe20003800000 */
.L_x_10276:
[----:B------:R-:W-:Y:S01]  /*5190*/  MOV R233, R167 ;  /* 0x000000a700e97202 */ /* 0x000fe20000000f00 */
[----:B------:R-:W-:-:S07]  /*51a0*/  FADD.FTZ R166, R166, R241 ;  /* 0x000000f1a6a67221 */ /* 0x000fce0000010000 */
[----:B------:R-:W-:Y:S05]  /*51b0*/  WARPSYNC.COLLECTIVE R230, `(.L_x_10277) ;  /* 0x00000000e6087348 */ /* 0x000fea0003c00000 */
[----:B------:R0:W1:Y:S02]  /*51c0*/  SHFL.BFLY P1, R241, R233, R232, R231 ;  /* 0x0c0000e8e9f17389 */ /* 0x00006400000200e7 */
[----:B01----:R-:W-:Y:S01]  /*51d0*/  ENDCOLLECTIVE ;  /* 0x000000000000791b */ /* 0x003fe20003800000 */
.L_x_10277:
[----:B------:R-:W-:Y:S01]  /*51e0*/  HFMA2.MMA R232, -RZ, RZ, 0, 4.76837158203125e-07 ;  /* 0x00000008ffe87435 */ /* 0x000fe200000001ff */
[----:B------:R-:W-:Y:S01]  /*51f0*/  MOV R233, R166 ;  /* 0x000000a600e97202 */ /* 0x000fe20000000f00 */
[----:B------:R-:W-:-:S09]  /*5200*/  FADD.FTZ R167, R167, R241 ;  /* 0x000000f1a7a77221 */ /* 0x000fd20000010000 */
[----:B------:R-:W-:Y:S05]  /*5210*/  WARPSYNC.COLLECTIVE R230, `(.L_x_10278) ;  /* 0x00000000e6087348 */ /* 0x000fea0003c00000 */
[----:B------:R0:W1:Y:S02]  /*5220*/  SHFL.BFLY P1, R241, R233, R232, R231 ;  /* 0x0c0000e8e9f17389 */ /* 0x00006400000200e7 */
[----:B01----:R-:W-:Y:S01]  /*5230*/  ENDCOLLECTIVE ;  /* 0x000000000000791b */ /* 0x003fe20003800000 */
.L_x_10278:
[----:B------:R-:W-:Y:S01]  /*5240*/  MOV R233, R167 ;  /* 0x000000a700e97202 */ /* 0x000fe20000000f00 */
[----:B------:R-:W-:-:S07]  /*5250*/  FADD.FTZ R166, R166, R241 ;  /* 0x000000f1a6a67221 */ /* 0x000fce0000010000 */
[----:B------:R-:W-:Y:S05]  /*5260*/  WARPSYNC.COLLECTIVE R230, `(.L_x_10279) ;  /* 0x00000000e6087348 */ /* 0x000fea0003c00000 */
[----:B------:R0:W1:Y:S02]  /*5270*/  SHFL.BFLY P1, R241, R233, R232, R231 ;  /* 0x0c0000e8e9f17389 */ /* 0x00006400000200e7 */
[----:B01----:R-:W-:Y:S01]  /*5280*/  ENDCOLLECTIVE ;  /* 0x000000000000791b */ /* 0x003fe20003800000 */
.L_x_10279:
[----:B------:R-:W-:Y:S01]  /*5290*/  HFMA2.MMA R232, -RZ, RZ, 0, 9.5367431640625e-07 ;  /* 0x00000010ffe87435 */ /* 0x000fe200000001ff */
[----:B------:R-:W-:Y:S01]  /*52a0*/  MOV R233, R166 ;  /* 0x000000a600e97202 */ /* 0x000fe20000000f00 */
[----:B------:R-:W-:-:S09]  /*52b0*/  FADD.FTZ R167, R167, R241 ;  /* 0x000000f1a7a77221 */ /* 0x000fd20000010000 */
[----:B------:R-:W-:Y:S05]  /*52c0*/  WARPSYNC.COLLECTIVE R230, `(.L_x_10280) ;  /* 0x00000000e6087348 */ /* 0x000fea0003c00000 */
[----:B------:R0:W1:Y:S02]  /*52d0*/  SHFL.BFLY P1, R241, R233, R232, R231 ;  /* 0x0c0000e8e9f17389 */ /* 0x00006400000200e7 */
[----:B01----:R-:W-:Y:S01]  /*52e0*/  ENDCOLLECTIVE ;  /* 0x000000000000791b */ /* 0x003fe20003800000 */
.L_x_10280:
[----:B------:R-:W-:Y:S02]  /*52f0*/  MOV R233, R167 ;  /* 0x000000a700e97202 */ /* 0x000fe40000000f00 */
[----:B------:R-:W-:-:S07]  /*5300*/  MOV R229, R241 ;  /* 0x000000f100e57202 */ /* 0x000fce0000000f00 */
[----:B------:R-:W-:Y:S05]  /*5310*/  WARPSYNC.COLLECTIVE R230, `(.L_x_10281) ;  /* 0x00000000e6087348 */ /* 0x000fea0003c00000 */
[----:B------:R0:W1:Y:S02]  /*5320*/  SHFL.BFLY P1, R241, R233, R232, R231 ;  /* 0x0c0000e8e9f17389 */ /* 0x00006400000200e7 */
[----:B01----:R-:W-:Y:S01]  /*5330*/  ENDCOLLECTIVE ;  /* 0x000000000000791b */ /* 0x003fe20003800000 */
.L_x_10281:
[----:B------:R-:W-:Y:S01]  /*5340*/  MOV R230, R241 ;  /* 0x000000f100e67202 */ /* 0x000fe20000000f00 */
[----:B------:R-:W-:Y:S06]  /*5350*/  BRA `(.L_x_10282) ;  /* 0xffffffcc00007947 */ /* 0x000fec000383ffff */
.L_x_10283:
        /* <DEDUP_REMOVED lines=10> */
.L_x_14349:


//--------------------- .text._ZN10layer_norm13ln_bwd_kernelINS_13Kernel_traitsIf6__halffS2_fjLj1024ELj1ELj4ELj1ELj16ENS_18Kernel_traits_baseILj1024EfS2_fS2_fjLj128EEEEELb0ELb1ELb1ELb0EEEvNS_9BwdParamsE --------------------------
	.section	.text._ZN10layer_norm13ln_bwd_kernelINS_13Kernel_traitsIf6__halffS2_fjLj1024ELj1ELj4ELj1ELj16ENS_18Kernel_traits_baseILj1024EfS2_fS2_fjLj128EEEEELb0ELb1ELb1ELb0EEEvNS_9BwdParamsE,"ax",@progbits
	.align	128
        .global         _ZN10layer_norm13ln_bwd_kernelINS_13Kernel_traitsIf6__halffS2_fjLj1024ELj1ELj4ELj1ELj16ENS_18Kernel_traits_baseILj1024EfS2_fS2_fjLj128EEEEELb0ELb1ELb1ELb0EEEvNS_9BwdParamsE
        .type           _ZN10layer_norm13ln_bwd_kernelINS_13Kernel_traitsIf6__halffS2_fjLj1024ELj1ELj4ELj1ELj16ENS_18Kernel_traits_baseILj1024EfS2_fS2_fjLj128EEEEELb0ELb1ELb1ELb0EEEvNS_9BwdParamsE,@function
        .size           _ZN10layer_norm13ln_bwd_kernelINS_13Kernel_traitsIf6__halffS2_fjLj1024ELj1ELj4ELj1ELj16ENS_18Kernel_traits_baseILj1024EfS2_fS2_fjLj128EEEEELb0ELb1ELb1ELb0EEEvNS_9BwdParamsE,(.L_x_14350 - _ZN10layer_norm13ln_bwd_kernelINS_13Kernel_traitsIf6__halffS2_fjLj1024ELj1ELj4ELj1ELj16ENS_18Kernel_traits_baseILj1024EfS2_fS2_fjLj128EEEEELb0ELb1ELb1ELb0EEEvNS_9BwdParamsE)
        .other          _ZN10layer_norm13ln_bwd_kernelINS_13Kernel_traitsIf6__halffS2_fjLj1024ELj1ELj4ELj1ELj16ENS_18Kernel_traits_baseILj1024EfS2_fS2_fjLj128EEEEELb0ELb1ELb1ELb0EEEvNS_9BwdParamsE,@"STO_CUDA_ENTRY STV_DEFAULT"
_ZN10layer_norm13ln_bwd_kernelINS_13Kernel_traitsIf6__halffS2_fjLj1024ELj1ELj4ELj1ELj16ENS_18Kernel_traits_baseILj1024EfS2_fS2_fjLj128EEEEELb0ELb1ELb1ELb0EEEvNS_9BwdParamsE:
.text._ZN10layer_norm13ln_bwd_kernelINS_13Kernel_traitsIf6__halffS2_fjLj1024ELj1ELj4ELj1ELj16ENS_18Kernel_traits_baseILj1024EfS2_fS2_fjLj128EEEEELb0ELb1ELb1ELb0EEEvNS_9BwdParamsE:
        /* <DEDUP_REMOVED lines=39> */
[----:B------:R-:W1:Y:S01]  /*0270*/  @P1 LDC.64 R12, c[0x0][0x278] ;  /* 0x00009e00ff0c1b82 */ /* 0x000e620000000a00 */
[----:B------:R-:W-:-:S07]  /*0280*/  MOV R5, R6 ;  /* 0x0000000600057202 */ /* 0x000fce0000000f00 */
[----:B------:R-:W1:Y:S01]  /*0290*/  @P2 LDC.64 R20, c[0x0][0x278] ;  /* 0x00009e00ff142b82 */ /* 0x000e620000000a00 */
[----:B0-----:R-:W-:-:S04]  /*02a0*/  @P0 IMAD.WIDE.U32 R2, R5, 0x20, R2 ;  /* 0x0000002005020825 */ /* 0x001fc800078e0002 */
[C---:B-1----:R-:W-:Y:S01]  /*02b0*/  @P0 IMAD.WIDE.U32 R8, R5.reuse, 0x20, R8 ;  /* 0x0000002005080825 */ /* 0x042fe200078e0008 */
[----:B------:R-:W-:Y:S02]  /*02c0*/  @P0 LOP3.LUT R5, R5, 0x20, RZ, 0xfc, !PT ;  /* 0x0000002005050812 */ /* 0x000fe400078efcff */
[----:B------:R-:W0:Y:S03]  /*02d0*/  @P2 LDC.64 R18, c[0x0][0x260] ;  /* 0x00009800ff122b82 */ /* 0x000e260000000a00 */
        /* <DEDUP_REMOVED lines=108> */
.L_x_10385:
        /* <DEDUP_REMOVED lines=30> */
.L_x_10290:
[----:B------:R-:W-:-:S07]  /*0b80*/  IADD3 R8, R2, 0x20, RZ ;  /* 0x0000002002087810 */ /* 0x000fce0007ffe0ff */
.L_x_10289:
[----:B------:R-:W-:Y:S05]  /*0b90*/  BSYNC B2 ;  /* 0x0000000000027941 */ /* 0x000fea0003800000 */
.L_x_10288:
        /* <DEDUP_REMOVED lines=8> */
.L_x_10293:
[----:B------:R-:W-:-:S07]  /*0c20*/  IADD3 R8, R8, 0x20, RZ ;  /* 0x0000002008087810 */ /* 0x000fce0007ffe0ff */
.L_x_10292:
[----:B------:R-:W-:Y:S05]  /*0c30*/  BSYNC B2 ;  /* 0x0000000000027941 */ /* 0x000fea0003800000 */
.L_x_10291:
        /* <DEDUP_REMOVED lines=8> */
.L_x_10296:
[----:B------:R-:W-:-:S07]  /*0cc0*/  IADD3 R8, R8, 0x20, RZ ;  /* 0x0000002008087810 */ /* 0x000fce0007ffe0ff */
.L_x_10295:
[----:B------:R-:W-:Y:S05]  /*0cd0*/  BSYNC B2 ;  /* 0x0000000000027941 */ /* 0x000fea0003800000 */
.L_x_10294:
        /* <DEDUP_REMOVED lines=8> */
.L_x_10287:
[----:B------:R-:W1:Y:S08]  /*0d60*/  LDC.64 R192, c[0x0][0x250] ;  /* 0x00009400ffc07b82 */ /* 0x000e700000000a00 */
[----:B0-----:R-:W0:Y:S01]  /*0d70*/  LDC.U8 R194, c[0x0][0x2a0] ;  /* 0x0000a800ffc27b82 */ /* 0x001e220000000000 */
[----:B-1----:R-:W-:-:S05]  /*0d80*/  IMAD.WIDE R192, R5, 0x4, R192 ;  /* 0x0000000405c07825 */ /* 0x002fca00078e02c0 */
[----:B------:R1:W2:Y:S01]  /*0d90*/  LDG.E R17, desc[UR4][R192.64] ;  /* 0x00000004c0117981 */ /* 0x0002a2000c1e1900 */
[----:B------:R-:W-:Y:S01]  /*0da0*/  IADD3 R8, R8, -0x1, RZ ;  /* 0xffffffff08087810 */ /* 0x000fe20007ffe0ff */
[----:B------:R-:W-:Y:S01]  /*0db0*/  BSSY B2, `(.L_x_10298) ;  /* 0x0000069000027945 */ /* 0x000fe20003800000 */
[----:B0-----:R-:W-:Y:S01]  /*0dc0*/  ISETP.NE.AND P4, PT, R194, RZ, PT ;  /* 0x000000ffc200720c */ /* 0x001fe20003f85270 */
[----:B------:R-:W-:Y:S01]  /*0dd0*/  HFMA2.MMA R224, -RZ, RZ, 0, 0 ;  /* 0x00000000ffe07435 */ /* 0x000fe200000001ff */
[----:B------:R-:W-:Y:S01]  /*0de0*/  MOV R221, RZ ;  /* 0x000000ff00dd7202 */ /* 0x000fe20000000f00 */
[----:B------:R-:W-:Y:S01]  /*0df0*/  IMAD R8, R8, R7, RZ ;  /* 0x0000000708087224 */ /* 0x000fe200078e02ff */
[----:B------:R-:W-:-:S04]  /*0e00*/  MOV R222, R2 ;  /* 0x0000000200de7202 */ /* 0x000fc80000000f00 */
        /* <DEDUP_REMOVED lines=9> */
[----:B------:R-:W4:Y:S01]  /*0ea0*/  LDL R252, [R1+0x7c] ;  /* 0x00007c0001fc7983 */ /* 0x000f220000100800 */
[----:B0-----:R-:W-:-:S05]  /*0eb0*/  IMAD.WIDE.U32 R200, R2, 0x20, R200 ;  /* 0x0000002002c87825 */ /* 0x001fca00078e00c8 */
[----:B------:R-:W2:Y:S01]  /*0ec0*/  LDG.E.128 R192, desc[UR4][R200.64] ;  /* 0x00000004c8c07981 */ /* 0x000ea2000c1e1d00 */
[----:B-1----:R-:W-:-:S06]  /*0ed0*/  IMAD.WIDE.U32 R196, R17, 0x10, R196 ;  /* 0x0000001011c47825 */ /* 0x002fcc00078e00c4 */
[----:B------:R-:W3:Y:S04]  /*0ee0*/  LDG.E.128 R196, desc[UR4][R196.64] ;  /* 0x00000004c4c47981 */ /* 0x000ee8000c1e1d00 */
[----:B------:R-:W4:Y:S01]  /*0ef0*/  LDG.E.128 R200, desc[UR4][R200.64+0x10] ;  /* 0x00001004c8c87981 */ /* 0x000f22000c1e1d00 */
[----:B------:R-:W-:-:S04]  /*0f00*/  ISETP.NE.U32.AND P4, PT, RZ, UR14, PT ;  /* 0x0000000eff007c0c */ /* 0x000fc8000bf85070 */
[----:B------:R-:W-:-:S13]  /*0f10*/  ISETP.NE.AND.EX P4, PT, RZ, UR15, PT, P4 ;  /* 0x0000000fff007c0c */ /* 0x000fda000bf85340 */
[----:B------:R-:W5:Y:S04]  /*0f20*/  @P4 LDG.E.128 R144, desc[UR4][R216.64] ;  /* 0x00000004d8904981 */ /* 0x000f68000c1e1d00 */
[----:B------:R0:W5:Y:S01]  /*0f30*/  @P4 LDG.E.128 R148, desc[UR4][R216.64+0x10] ;  /* 0x00001004d8944981 */ /* 0x000162000c1e1d00 */
[C---:B--2---:R-:W-:Y:S01]  /*0f40*/  FADD.FTZ R0, -R8.reuse, R192 ;  /* 0x000000c008007221 */ /* 0x044fe20000010100 */
[C---:B------:R-:W-:Y:S01]  /*0f50*/  FADD.FTZ R221, -R8.reuse, R194 ;  /* 0x000000c208dd7221 */ /* 0x040fe20000010100 */
[--C-:B---3--:R-:W-:Y:S02]  /*0f60*/  HADD2.F32 R194, -RZ, R197.reuse.H0_H0 ;  /* 0x200000c5ffc27230 */ /* 0x108fe40000004100 */
[----:B------:R-:W-:Y:S02]  /*0f70*/  HADD2.F32 R192, -RZ, R197.H1_H1 ;  /* 0x300000c5ffc07230 */ /* 0x000fe40000004100 */
[----:B----4-:R-:W-:-:S02]  /*0f80*/  FADD.FTZ R197, -R8, R201 ;  /* 0x000000c908c57221 */ /* 0x010fc40000010100 */
[----:B------:R-:W2:Y:S01]  /*0f90*/  LDL R201, [R1+0x8c] ;  /* 0x00008c0001c97983 */ /* 0x000ea20000100800 */
[--C-:B------:R-:W-:Y:S02]  /*0fa0*/  HADD2.F32 R224, -RZ, R198.reuse.H0_H0 ;  /* 0x200000c6ffe07230 */ /* 0x100fe40000004100 */
[----:B------:R-:W-:Y:S02]  /*0fb0*/  HADD2.F32 R248, -RZ, R198.H1_H1 ;  /* 0x300000c6fff87230 */ /* 0x000fe40000004100 */
[C---:B------:R-:W-:Y:S01]  /*0fc0*/  FADD.FTZ R198, -R8.reuse, R200 ;  /* 0x000000c808c67221 */ /* 0x040fe20000010100 */
[----:B-----5:R-:W-:Y:S01]  /*0fd0*/  FMUL.FTZ R251, R3, R221 ;  /* 0x000000dd03fb7220 */ /* 0x020fe20000410000 */
[----:B------:R-:W3:Y:S04]  /*0fe0*/  LDL R200, [R1+0x94] ;  /* 0x0000940001c87983 */ /* 0x000ee80000100800 */
[----:B------:R-:W4:Y:S01]  /*0ff0*/  LDL R221, [R1+0x78] ;  /* 0x0000780001dd7983 */ /* 0x000f220000100800 */
[----:B0-----:R-:W-:Y:S01]  /*1000*/  FADD.FTZ R217, -R8, R193 ;  /* 0x000000c108d97221 */ /* 0x001fe20000010100 */
[----:B------:R-:W-:-:S02]  /*1010*/  HADD2.F32 R216, -RZ, R196.H0_H0 ;  /* 0x200000c4ffd87230 */ /* 0x000fc40000004100 */
[C---:B------:R-:W-:Y:S01]  /*1020*/  FADD.FTZ R222, -R8.reuse, R195 ;  /* 0x000000c308de7221 */ /* 0x040fe20000010100 */
[----:B------:R-:W-:Y:S02]  /*1030*/  HADD2.F32 R196, -RZ, R196.H1_H1 ;  /* 0x300000c4ffc47230 */ /* 0x000fe40000004100 */
[C---:B------:R-:W-:Y:S01]  /*1040*/  FMUL.FTZ R217, R3.reuse, R217 ;  /* 0x000000d903d97220 */ /* 0x040fe20000410000 */
[C---:B------:R-:W-:Y:S01]  /*1050*/  FADD.FTZ R193, -R8.reuse, R203 ;  /* 0x000000cb08c17221 */ /* 0x040fe20000010100 */
[----:B------:R-:W-:Y:S01]  /*1060*/  FMUL.FTZ R222, R3, R222 ;  /* 0x000000de03de7220 */ /* 0x000fe20000410000 */
[----:B------:R-:W-:Y:S01]  /*1070*/  FADD.FTZ R195, -R8, R202 ;  /* 0x000000ca08c37221 */ /* 0x000fe20000010100 */
[----:B------:R-:W-:Y:S01]  /*1080*/  FMUL.FTZ R202, R249, R194 ;  /* 0x000000c2f9ca7220 */ /* 0x000fe20000410000 */
[----:B------:R-:W-:Y:S01]  /*1090*/  STL [R1+0x20], R217 ;  /* 0x000020d901007387 */ /* 0x000fe20000100800 */
[----:B------:R-:W-:-:S03]  /*10a0*/  FMUL.FTZ R249, R3, R198 ;  /* 0x000000c603f97220 */ /* 0x000fc60000410000 */
[----:B------:R0:W-:Y:S01]  /*10b0*/  STL [R1+0x18], R251 ;  /* 0x000018fb01007387 */ /* 0x0001e20000100800 */
[----:B------:R-:W-:-:S03]  /*10c0*/  FMUL.FTZ R197, R3, R197 ;  /* 0x000000c503c57220 */ /* 0x000fc60000410000 */
[----:B------:R-:W-:Y:S01]  /*10d0*/  STL [R1+0x10], R222 ;  /* 0x000010de01007387 */ /* 0x000fe20000100800 */
[----:B------:R-:W-:Y:S01]  /*10e0*/  FADD.FTZ R81, R81, R196 ;  /* 0x000000c451517221 */ /* 0x000fe20000010000 */
[-C--:B------:R-:W-:Y:S01]  /*10f0*/  FFMA.FTZ R57, R217, R196.reuse, R57 ;  /* 0x000000c4d9397223 */ /* 0x080fe20000010039 */
[----:B--2---:R-:W-:-:S05]  /*1100*/  FMUL.FTZ R203, R201, R196 ;  /* 0x000000c4c9cb7220 */ /* 0x004fca0000410000 */
[----:B------:R-:W-:Y:S01]  /*1110*/  STL [R1+0x1c], R203 ;  /* 0x00001ccb01007387 */ /* 0x000fe20000100800 */
[----:B---3--:R-:W-:-:S03]  /*1120*/  FMUL.FTZ R201, R200, R192 ;  /* 0x000000c0c8c97220 */ /* 0x008fc60000410000 */
[----:B------:R-:W-:Y:S01]  /*1130*/  STL [R1+0x14], R202 ;  /* 0x000014ca01007387 */ /* 0x000fe20000100800 */
[----:B----4-:R-:W-:-:S03]  /*1140*/  FMUL.FTZ R198, R221, R224 ;  /* 0x000000e0ddc67220 */ /* 0x010fc60000410000 */
[----:B------:R-:W2:Y:S04]  /*1150*/  LDL R200, [R1+0x80] ;  /* 0x0000800001c87983 */ /* 0x000ea80000100800 */
[----:B------:R1:W-:Y:S04]  /*1160*/  STL [R1+0x8], R249 ;  /* 0x000008f901007387 */ /* 0x0003e80000100800 */
[----:B------:R3:W-:Y:S04]  /*1170*/  STL [R1+0xc], R201 ;  /* 0x00000cc901007387 */ /* 0x0007e80000100800 */
[----:B------:R3:W-:Y:S04]  /*1180*/  STL [R1+0x4], R198 ;  /* 0x000004c601007387 */ /* 0x0007e80000100800 */
[----:B------:R3:W-:Y:S04]  /*1190*/  STL [R1], R197 ;  /* 0x000000c501007387 */ /* 0x0007e80000100800 */
[----:B------:R-:W4:Y:S01]  /*11a0*/  LDL R196, [R1+0x84] ;  /* 0x0000840001c47983 */ /* 0x000f220000100800 */
[----:B------:R-:W-:Y:S01]  /*11b0*/  FMUL.FTZ R0, R3, R0 ;  /* 0x0000000003007220 */ /* 0x000fe20000410000 */
[----:B------:R-:W-:Y:S01]  /*11c0*/  FMUL.FTZ R223, R223, R216 ;  /* 0x000000d8dfdf7220 */ /* 0x000fe20000410000 */
[----:B------:R-:W-:Y:S01]  /*11d0*/  FADD.FTZ R82, R82, R194 ;  /* 0x000000c252527221 */ /* 0x000fe20000010000 */
[----:B------:R-:W-:Y:S01]  /*11e0*/  FFMA.FTZ R58, R251, R194, R58 ;  /* 0x000000c2fb3a7223 */ /* 0x000fe2000001003a */
[----:B------:R-:W-:Y:S01]  /*11f0*/  FADD.FTZ R83, R83, R192 ;  /* 0x000000c053537221 */ /* 0x000fe20000010000 */
[----:B------:R-:W-:Y:S01]  /*1200*/  FFMA.FTZ R59, R222, R192, R59 ;  /* 0x000000c0de3b7223 */ /* 0x000fe2000001003b */
[----:B------:R-:W-:Y:S01]  /*1210*/  FADD.FTZ R194, RZ, R223 ;  /* 0x000000dfffc27221 */ /* 0x000fe20000010000 */
[----:B------:R-:W-:-:S03]  /*1220*/  FFMA.FTZ R192, R0, R223, RZ ;  /* 0x000000df00c07223 */ /* 0x000fc600000100ff */
[----:B------:R-:W-:Y:S01]  /*1230*/  FADD.FTZ R194, R194, R203 ;  /* 0x000000cbc2c27221 */ /* 0x000fe20000010000 */
[----:B------:R-:W-:-:S03]  /*1240*/  FFMA.FTZ R192, R217, R203, R192 ;  /* 0x000000cbd9c07223 */ /* 0x000fc600000100c0 */
[----:B------:R-:W-:Y:S01]  /*1250*/  FADD.FTZ R194, R194, R202 ;  /* 0x000000cac2c27221 */ /* 0x000fe20000010000 */
[----:B------:R-:W-:Y:S01]  /*1260*/  FFMA.FTZ R192, R251, R202, R192 ;  /* 0x000000cafbc07223 */ /* 0x000fe200000100c0 */
[--C-:B------:R-:W-:Y:S02]  /*1270*/  HADD2.F32 R250, -RZ, R199.reuse.H0_H0 ;  /* 0x200000c7fffa7230 */ /* 0x100fe40000004100 */
[----:B------:R-:W-:Y:S01]  /*1280*/  FADD.FTZ R194, R194, R201 ;  /* 0x000000c9c2c27221 */ /* 0x000fe20000010000 */
[----:B------:R-:W-:Y:S01]  /*1290*/  FFMA.FTZ R192, R222, R201, R192 ;  /* 0x000000c9dec07223 */ /* 0x000fe200000100c0 */
[----:B0-----:R-:W-:Y:S01]  /*12a0*/  FMUL.FTZ R251, R3, R195 ;  /* 0x000000c303fb7220 */ /* 0x001fe20000410000 */
        /* <DEDUP_REMOVED lines=21> */
[----:B------:R-:W-:Y:S01]  /*1400*/  FFMA.FTZ R192, R251, R250, R192 ;  /* 0x000000fafbc07223 */ /* 0x000fe200000100c0 */
[----:B----4-:R-:W-:-:S04]  /*1410*/  FMUL.FTZ R248, R196, R199 ;  /* 0x000000c7c4f87220 */ /* 0x010fc80000410000 */
[----:B------:R-:W-:Y:S01]  /*1420*/  FADD.FTZ R224, R194, R248 ;  /* 0x000000f8c2e07221 */ /* 0x000fe20000010000 */
[----:B---3--:R-:W-:-:S07]  /*1430*/  FFMA.FTZ R221, R249, R248, R192 ;  /* 0x000000f8f9dd7223 */ /* 0x008fce00000100c0 */
.L_x_10299:
[----:B------:R-:W-:Y:S05]  /*1440*/  BSYNC B2 ;  /* 0x0000000000027941 */ /* 0x000fea0003800000 */
.L_x_10298:
        /* <DEDUP_REMOVED lines=12> */
[----:B-1----:R-:W-:-:S05]  /*1510*/  IMAD.WIDE.U32 R200, R222, 0x20, R200 ;  /* 0x00000020dec87825 */ /* 0x002fca00078e00c8 */
[----:B------:R-:W3:Y:S04]  /*1520*/  LDG.E.128 R192, desc[UR4][R200.64] ;  /* 0x00000004c8c07981 */ /* 0x000ee8000c1e1d00 */
[----:B------:R-:W3:Y:S01]  /*1530*/  LDG.E.128 R200, desc[UR4][R200.64+0x10] ;  /* 0x00001004c8c87981 */ /* 0x000ee2000c1e1d00 */
[----:B------:R-:W-:-:S13]  /*1540*/  ISETP.NE.AND.EX P4, PT, RZ, UR15, PT, P4 ;  /* 0x0000000fff007c0c */ /* 0x000fda000bf85340 */
[----:B----4-:R-:W-:-:S05]  /*1550*/  @P4 IMAD.WIDE.U32 R214, R222, 0x20, R216 ;  /* 0x00000020ded64825 */ /* 0x010fca00078e00d8 */
[----:B------:R-:W5:Y:S04]  /*1560*/  @P4 LDG.E.128 R152, desc[UR4][R214.64] ;  /* 0x00000004d6984981 */ /* 0x000f68000c1e1d00 */
[----:B------:R3:W5:Y:S01]  /*1570*/  @P4 LDG.E.128 R156, desc[UR4][R214.64+0x10] ;  /* 0x00001004d69c4981 */ /* 0x000762000c1e1d00 */
[----:B--2---:R-:W-:Y:S02]  /*1580*/  HADD2.F32 R237, -RZ, R199.H0_H0 ;  /* 0x200000c7ffed7230 */ /* 0x004fe40000004100 */
[C---:B---3--:R-:W-:Y:S01]  /*1590*/  FADD.FTZ R214, -R8.reuse, R193 ;  /* 0x000000c108d67221 */ /* 0x048fe20000010100 */
[----:B------:R-:W-:Y:S02]  /*15a0*/  FADD.FTZ R193, -R8, R202 ;  /* 0x000000ca08c17221 */ /* 0x000fe40000010100 */
[----:B------:R-:W-:-:S02]  /*15b0*/  MOV R202, R237 ;  /* 0x000000ed00ca7202 */ /* 0x000fc40000000f00 */
[----:B------:R-:W2:Y:S01]  /*15c0*/  LDL R237, [R1+0x38] ;  /* 0x0000380001ed7983 */ /* 0x000ea20000100800 */
[C---:B------:R-:W-:Y:S01]  /*15d0*/  FADD.FTZ R217, -R8.reuse, R192 ;  /* 0x000000c008d97221 */ /* 0x040fe20000010100 */
[C---:B------:R-:W-:Y:S02]  /*15e0*/  FADD.FTZ R192, -R8.reuse, R203 ;  /* 0x000000cb08c07221 */ /* 0x040fe40000010100 */
[----:B------:R-:W3:Y:S01]  /*15f0*/  LDL R203, [R1+0x3c] ;  /* 0x00003c0001cb7983 */ /* 0x000ee20000100800 */
[C---:B------:R-:W-:Y:S01]  /*1600*/  FADD.FTZ R216, -R8.reuse, R195 ;  /* 0x000000c308d87221 */ /* 0x040fe20000010100 */
[C---:B------:R-:W-:Y:S01]  /*1610*/  FADD.FTZ R195, -R8.reuse, R201 ;  /* 0x000000c908c37221 */ /* 0x040fe20000010100 */
[----:B------:R-:W-:Y:S01]  /*1620*/  FADD.FTZ R215, -R8, R194 ;  /* 0x000000c208d77221 */ /* 0x000fe20000010100 */
[----:B------:R-:W4:Y:S01]  /*1630*/  LDL R201, [R1+0x40] ;  /* 0x0000400001c97983 */ /* 0x000f220000100800 */
[--C-:B------:R-:W-:Y:S02]  /*1640*/  HADD2.F32 R218, -RZ, R196.reuse.H0_H0 ;  /* 0x200000c4ffda7230 */ /* 0x100fe40000004100 */
[----:B------:R-:W-:-:S02]  /*1650*/  HADD2.F32 R194, -RZ, R196.H1_H1 ;  /* 0x300000c4ffc27230 */ /* 0x000fc40000004100 */
[----:B------:R-:W-:Y:S02]  /*1660*/  FADD.FTZ R196, -R8, R200 ;  /* 0x000000c808c47221 */ /* 0x000fe40000010100 */
[----:B------:R-:W4:Y:S01]  /*1670*/  LDL R200, [R1+0x44] ;  /* 0x0000440001c87983 */ /* 0x000f220000100800 */
[--C-:B------:R-:W-:Y:S02]  /*1680*/  HADD2.F32 R219, -RZ, R197.reuse.H0_H0 ;  /* 0x200000c5ffdb7230 */ /* 0x100fe40000004100 */
[C---:B-----5:R-:W-:Y:S01]  /*1690*/  FMUL.FTZ R245, R3.reuse, R214 ;  /* 0x000000d603f57220 */ /* 0x060fe20000410000 */
[----:B------:R-:W-:Y:S02]  /*16a0*/  HADD2.F32 R197, -RZ, R197.H1_H1 ;  /* 0x300000c5ffc57230 */ /* 0x000fe40000004100 */
[----:B------:R-:W-:Y:S01]  /*16b0*/  FMUL.FTZ R247, R3, R217 ;  /* 0x000000d903f77220 */ /* 0x000fe20000410000 */
[----:B------:R-:W-:Y:S01]  /*16c0*/  FMUL.FTZ R246, R242, R218 ;  /* 0x000000daf2f67220 */ /* 0x000fe20000410000 */
[----:B------:R-:W-:-:S02]  /*16d0*/  HADD2.F32 R220, -RZ, R198.H0_H0 ;  /* 0x200000c6ffdc7230 */ /* 0x000fc40000004100 */
[----:B------:R-:W-:Y:S01]  /*16e0*/  FMUL.FTZ R242, R239, R219 ;  /* 0x000000dbeff27220 */ /* 0x000fe20000410000 */
[----:B------:R-:W-:Y:S01]  /*16f0*/  FADD.FTZ R89, R89, R194 ;  /* 0x000000c259597221 */ /* 0x000fe20000010000 */
[-C--:B------:R-:W-:Y:S01]  /*1700*/  FFMA.FTZ R65, R245, R194.reuse, R65 ;  /* 0x000000c2f5417223 */ /* 0x080fe20000010041 */
[----:B------:R-:W-:Y:S01]  /*1710*/  FMUL.FTZ R244, R240, R194 ;  /* 0x000000c2f0f47220 */ /* 0x000fe20000410000 */
[----:B------:R-:W-:Y:S01]  /*1720*/  FMUL.FTZ R239, R3, R196 ;  /* 0x000000c403ef7220 */ /* 0x000fe20000410000 */
[----:B------:R-:W-:Y:S01]  /*1730*/  FADD.FTZ R194, R224, R246 ;  /* 0x000000f6e0c27221 */ /* 0x000fe20000010000 */
[----:B------:R-:W-:Y:S01]  /*1740*/  FFMA.FTZ R196, R247, R246, R221 ;  /* 0x000000f6f7c47223 */ /* 0x000fe200000100dd */
[----:B------:R-:W-:Y:S01]  /*1750*/  FMUL.FTZ R240, R238, R197 ;  /* 0x000000c5eef07220 */ /* 0x000fe20000410000 */
[C---:B------:R-:W-:Y:S01]  /*1760*/  FMUL.FTZ R243, R3.reuse, R215 ;  /* 0x000000d703f37220 */ /* 0x040fe20000410000 */
[----:B------:R-:W-:Y:S01]  /*1770*/  FADD.FTZ R194, R194, R244 ;  /* 0x000000f4c2c27221 */ /* 0x000fe20000010000 */
[----:B------:R-:W-:-:S03]  /*1780*/  FMUL.FTZ R241, R3, R216 ;  /* 0x000000d803f17220 */ /* 0x000fc60000410000 */
[----:B------:R-:W-:Y:S01]  /*1790*/  FADD.FTZ R194, R194, R242 ;  /* 0x000000f2c2c27221 */ /* 0x000fe20000010000 */
[----:B------:R-:W-:-:S03]  /*17a0*/  HADD2.F32 R198, -RZ, R198.H1_H1 ;  /* 0x300000c6ffc67230 */ /* 0x000fc60000004100 */
[----:B------:R-:W-:Y:S01]  /*17b0*/  FADD.FTZ R194, R194, R240 ;  /* 0x000000f0c2c27221 */ /* 0x000fe20000010000 */
        /* <DEDUP_REMOVED lines=12> */
[----:B------:R-:W-:Y:S01]  /*1880*/  FADD.FTZ R94, R94, R202 ;  /* 0x000000ca5e5e7221 */ /* 0x000fe20000010000 */
[----:B------:R-:W-:Y:S01]  /*1890*/  FFMA.FTZ R70, R215, R202, R70 ;  /* 0x000000cad7467223 */ /* 0x000fe20000010046 */
[----:B------:R-:W-:Y:S01]  /*18a0*/  FADD.FTZ R95, R95, R199 ;  /* 0x000000c75f5f7221 */ /* 0x000fe20000010000 */
[----:B------:R-:W-:Y:S01]  /*18b0*/  FFMA.FTZ R71, R219, R199, R71 ;  /* 0x000000c7db477223 */ /* 0x000fe20000010047 */
[----:B------:R-:W-:-:S02]  /*18c0*/  IADD3 R17, R17, 0x20, RZ ;  /* 0x0000002011117810 */ /* 0x000fc40007ffe0ff */
[----:B------:R-:W-:Y:S01]  /*18d0*/  IADD3 R222, R222, 0x20, RZ ;  /* 0x00000020dede7810 */ /* 0x000fe20007ffe0ff */
[----:B--2---:R-:W-:Y:S01]  /*18e0*/  FMUL.FTZ R238, R237, R220 ;  /* 0x000000dcedee7220 */ /* 0x004fe20000410000 */
[----:B------:R-:W-:Y:S01]  /*18f0*/  FMUL.FTZ R237, R3, R195 ;  /* 0x000000c303ed7220 */ /* 0x000fe20000410000 */
[----:B------:R-:W-:-:S04]  /*1900*/  FFMA.FTZ R195, R245, R244, R196 ;  /* 0x000000f4f5c37223 */ /* 0x000fc800000100c4 */
[----:B------:R-:W-:-:S04]  /*1910*/  FFMA.FTZ R195, R243, R242, R195 ;  /* 0x000000f2f3c37223 */ /* 0x000fc800000100c3 */
[----:B------:R-:W-:Y:S01]  /*1920*/  FFMA.FTZ R195, R241, R240, R195 ;  /* 0x000000f0f1c37223 */ /* 0x000fe200000100c3 */
[----:B---3--:R-:W-:Y:S01]  /*1930*/  FMUL.FTZ R214, R203, R198 ;  /* 0x000000c6cbd67220 */ /* 0x008fe20000410000 */
[----:B------:R-:W-:Y:S02]  /*1940*/  FADD.FTZ R194, R194, R238 ;  /* 0x000000eec2c27221 */ /* 0x000fe40000010000 */
[----:B------:R-:W-:Y:S01]  /*1950*/  FFMA.FTZ R195, R239, R238, R195 ;  /* 0x000000eeefc37223 */ /* 0x000fe200000100c3 */
[----:B----4-:R-:W-:Y:S01]  /*1960*/  FMUL.FTZ R218, R201, R202 ;  /* 0x000000cac9da7220 */ /* 0x010fe20000410000 */
[----:B------:R-:W-:Y:S02]  /*1970*/  FADD.FTZ R194, R194, R214 ;  /* 0x000000d6c2c27221 */ /* 0x000fe40000010000 */
[----:B------:R-:W-:Y:S01]  /*1980*/  FFMA.FTZ R195, R237, R214, R195 ;  /* 0x000000d6edc37223 */ /* 0x000fe200000100c3 */
[----:B------:R-:W-:Y:S01]  /*1990*/  FMUL.FTZ R220, R200, R199 ;  /* 0x000000c7c8dc7220 */ /* 0x000fe20000410000 */
[----:B------:R-:W-:-:S02]  /*19a0*/  FADD.FTZ R194, R194, R218 ;  /* 0x000000dac2c27221 */ /* 0x000fc40000010000 */
[----:B------:R-:W-:Y:S01]  /*19b0*/  FFMA.FTZ R195, R215, R218, R195 ;  /* 0x000000dad7c37223 */ /* 0x000fe200000100c3 */
[----:B------:R-:W-:Y:S01]  /*19c0*/  FFMA.FTZ R69, R237, R198, R69 ;  /* 0x000000c6ed457223 */ /* 0x000fe20000010045 */
[----:B------:R-:W-:Y:S02]  /*19d0*/  FADD.FTZ R224, R194, R220 ;  /* 0x000000dcc2e07221 */ /* 0x000fe40000010000 */
[----:B------:R-:W-:-:S07]  /*19e0*/  FFMA.FTZ R221, R219, R220, R195 ;  /* 0x000000dcdbdd7223 */ /* 0x000fce00000100c3 */
.L_x_10301:
[----:B------:R-:W-:Y:S05]  /*19f0*/  BSYNC B2 ;  /* 0x0000000000027941 */ /* 0x000fea0003800000 */
.L_x_10300:
        /* <DEDUP_REMOVED lines=15> */
[----:B------:R-:W-:Y:S02]  /*1af0*/  IADD3 R17, R17, 0x20, RZ ;  /* 0x0000002011117810 */ /* 0x000fe40007ffe0ff */
[----:B------:R-:W-:Y:S01]  /*1b00*/  IADD3 R222, R222, 0x20, RZ ;  /* 0x00000020dede7810 */ /* 0x000fe20007ffe0ff */
[C---:B---3--:R-:W-:Y:S01]  /*1b10*/  FADD.FTZ R9, -R8.reuse, R12 ;  /* 0x0000000c08097221 */ /* 0x048fe20000010100 */
[C---:B0-----:R-:W-:Y:S01]  /*1b20*/  FADD.FTZ R10, -R8.reuse, R13 ;  /* 0x0000000d080a7221 */ /* 0x041fe20000010100 */
[----:B------:R-:W-:-:S03]  /*1b30*/  FADD.FTZ R12, -R8, R15 ;  /* 0x0000000f080c7221 */ /* 0x000fc60000010100 */
[C---:B-----5:R-:W-:Y:S01]  /*1b40*/  FMUL.FTZ R10, R3.reuse, R10 ;  /* 0x0000000a030a7220 */ /* 0x060fe20000410000 */
[--C-:B----4-:R-:W-:Y:S02]  /*1b50*/  HADD2.F32 R200, -RZ, R192.reuse.H0_H0 ;  /* 0x200000c0ffc87230 */ /* 0x110fe40000004100 */
[----:B------:R-:W-:Y:S02]  /*1b60*/  HADD2.F32 R13, -RZ, R192.H1_H1 ;  /* 0x300000c0ff0d7230 */ /* 0x000fe40000004100 */
[--C-:B------:R-:W-:Y:S02]  /*1b70*/  HADD2.F32 R201, -RZ, R193.reuse.H0_H0 ;  /* 0x200000c1ffc97230 */ /* 0x100fe40000004100 */
[----:B------:R-:W-:Y:S01]  /*1b80*/  FADD.FTZ R192, -R8, R196 ;  /* 0x000000c408c07221 */ /* 0x000fe20000010100 */
[----:B------:R-:W-:Y:S02]  /*1b90*/  HADD2.F32 R193, -RZ, R193.H1_H1 ;  /* 0x300000c1ffc17230 */ /* 0x000fe40000004100 */
[C---:B------:R-:W-:Y:S01]  /*1ba0*/  FMUL.FTZ R12, R3.reuse, R12 ;  /* 0x0000000c030c7220 */ /* 0x040fe20000410000 */
[----:B------:R-:W-:Y:S01]  /*1bb0*/  FMUL.FTZ R9, R3, R9 ;  /* 0x0000000903097220 */ /* 0x000fe20000410000 */
        /* <DEDUP_REMOVED lines=19> */
[----:B------:R-:W-:Y:S01]  /*1cf0*/  FADD.FTZ R14, -R8, R197 ;  /* 0x000000c5080e7221 */ /* 0x000fe20000010100 */
        /* <DEDUP_REMOVED lines=33> */
.L_x_10303:
[----:B------:R-:W-:Y:S05]  /*1f10*/  BSYNC B2 ;  /* 0x0000000000027941 */ /* 0x000fea0003800000 */
.L_x_10302:
[----:B------:R-:W-:-:S13]  /*1f20*/  LOP3.LUT P4, RZ, R4, 0x2, RZ, 0xc0, !PT ;  /* 0x0000000204ff7812 */ /* 0x000fda000788c0ff */
[----:B------:R-:W-:Y:S05]  /*1f30*/  @!P4 BRA `(.L_x_10297) ;  /* 0x000000040034c947 */ /* 0x000fea0003800000 */
[----:B------:R-:W0:Y:S08]  /*1f40*/  LDC.64 R18, c[0x0][0x2b8] ;  /* 0x0000ae00ff127b82 */ /* 0x000e300000000a00 */
[----:B------:R-:W1:Y:S08]  /*1f50*/  LDC.64 R196, c[0x0][0x238] ;  /* 0x00008e00ffc47b82 */ /* 0x000e700000000a00 */
[----:B------:R-:W2:Y:S01]  /*1f60*/  LDC.64 R216, c[0x0][0x2c8] ;  /* 0x0000b200ffd87b82 */ /* 0x000ea20000000a00 */
[----:B0-----:R-:W-:-:S05]  /*1f70*/  IMAD.WIDE.U32 R18, R17, 0x10, R18 ;  /* 0x0000001011127825 */ /* 0x001fca00078e0012 */
[----:B------:R2:W3:Y:S01]  /*1f80*/  LDG.E.128 R200, desc[UR4][R18.64] ;  /* 0x0000000412c87981 */ /* 0x0004e2000c1e1d00 */
[----:B-1----:R-:W-:-:S05]  /*1f90*/  IMAD.WIDE.U32 R196, R222, 0x20, R196 ;  /* 0x00000020dec47825 */ /* 0x002fca00078e00c4 */
[----:B------:R-:W4:Y:S04]  /*1fa0*/  LDG.E.128 R192, desc[UR4][R196.64] ;  /* 0x00000004c4c07981 */ /* 0x000f28000c1e1d00 */
[----:B------:R-:W4:Y:S01]  /*1fb0*/  LDG.E.128 R196, desc[UR4][R196.64+0x10] ;  /* 0x00001004c4c47981 */ /* 0x000f22000c1e1d00 */
[----:B------:R-:W-:-:S04]  /*1fc0*/  ISETP.NE.U32.AND P4, PT, RZ, UR14, PT ;  /* 0x0000000eff007c0c */ /* 0x000fc8000bf85070 */
[----:B------:R-:W-:-:S13]  /*1fd0*/  ISETP.NE.AND.EX P4, PT, RZ, UR15, PT, P4 ;  /* 0x0000000fff007c0c */ /* 0x000fda000bf85340 */
[----:B--2---:R-:W-:-:S05]  /*1fe0*/  @P4 IMAD.WIDE.U32 R18, R222, 0x20, R216 ;  /* 0x00000020de124825 */ /* 0x004fca00078e00d8 */
[----:B------:R-:W5:Y:S04]  /*1ff0*/  @P4 LDG.E.128 R24, desc[UR4][R18.64] ;  /* 0x0000000412184981 */ /* 0x000f68000c1e1d00 */
[----:B------:R4:W5:Y:S01]  /*2000*/  @P4 LDG.E.128 R20, desc[UR4][R18.64+0x10] ;  /* 0x0000100412144981 */ /* 0x000962000c1e1d00 */
[--C-:B---3--:R-:W-:Y:S02]  /*2010*/  HADD2.F32 R204, -RZ, R200.reuse.H0_H0 ;  /* 0x200000c8ffcc7230 */ /* 0x108fe40000004100 */
[----:B------:R-:W-:-:S03]  /*2020*/  HADD2.F32 R200, -RZ, R200.H1_H1 ;  /* 0x300000c8ffc87230 */ /* 0x000fc60000004100 */
[----:B------:R-:W-:Y:S01]  /*2030*/  FMUL.FTZ R234, R40, R204 ;  /* 0x000000cc28ea7220 */ /* 0x000fe20000410000 */
[C---:B----4-:R-:W-:Y:S01]  /*2040*/  FADD.FTZ R18, -R8.reuse, R192 ;  /* 0x000000c008127221 */ /* 0x050fe20000010100 */
[C---:B------:R-:W-:Y:S01]  /*2050*/  FADD.FTZ R19, -R8.reuse, R193 ;  /* 0x000000c108137221 */ /* 0x040fe20000010100 */
[C---:B------:R-:W-:Y:S01]  /*2060*/  FADD.FTZ R194, -R8.reuse, R194 ;  /* 0x000000c208c27221 */ /* 0x040fe20000010100 */
[C---:B------:R-:W-:Y:S01]  /*2070*/  FADD.FTZ R195, -R8.reuse, R195 ;  /* 0x000000c308c37221 */ /* 0x040fe20000010100 */
[----:B-----5:R-:W-:Y:S01]  /*2080*/  FMUL.FTZ R236, R3, R18 ;  /* 0x0000001203ec7220 */ /* 0x020fe20000410000 */
[----:B------:R-:W-:Y:S01]  /*2090*/  FMUL.FTZ R225, R41, R200 ;  /* 0x000000c829e17220 */ /* 0x000fe20000410000 */
[C---:B------:R-:W-:Y:S01]  /*20a0*/  FADD.FTZ R193, -R8.reuse, R196 ;  /* 0x000000c408c17221 */ /* 0x040fe20000010100 */
[C---:B------:R-:W-:Y:S01]  /*20b0*/  FADD.FTZ R192, -R8.reuse, R197 ;  /* 0x000000c508c07221 */ /* 0x040fe20000010100 */
[C---:B------:R-:W-:Y:S01]  /*20c0*/  FADD.FTZ R17, -R8.reuse, R198 ;  /* 0x000000c608117221 */ /* 0x040fe20000010100 */
[----:B------:R-:W-:Y:S01]  /*20d0*/  FADD.FTZ R8, -R8, R199 ;  /* 0x000000c708087221 */ /* 0x000fe20000010100 */
[----:B------:R-:W-:-:S02]  /*20e0*/  HADD2.F32 R199, -RZ, R201.H0_H0 ;  /* 0x200000c9ffc77230 */ /* 0x000fc40000004100 */
[C---:B------:R-:W-:Y:S01]  /*20f0*/  FMUL.FTZ R205, R3.reuse, R193 ;  /* 0x000000c103cd7220 */ /* 0x040fe20000410000 */
[C---:B------:R-:W-:Y:S01]  /*2100*/  FMUL.FTZ R18, R3.reuse, R194 ;  /* 0x000000c203127220 */ /* 0x040fe20000410000 */
        /* <DEDUP_REMOVED lines=9> */
[----:B------:R-:W-:-:S02]  /*21a0*/  HADD2.F32 R197, -RZ, R202.H0_H0 ;  /* 0x200000caffc57230 */ /* 0x000fc40000004100 */
[----:B------:R-:W-:Y:S01]  /*21b0*/  FMUL.FTZ R206, R43, R198 ;  /* 0x000000c62bce7220 */ /* 0x000fe20000410000 */
[----:B------:R-:W-:Y:S01]  /*21c0*/  FADD.FTZ R193, R193, R204 ;  /* 0x000000ccc1c17221 */ /* 0x000fe20000010000 */
[C---:B------:R-:W-:Y:S01]  /*21d0*/  FMUL.FTZ R19, R3.reuse, R195 ;  /* 0x000000c303137220 */ /* 0x040fe20000410000 */
[----:B------:R-:W-:Y:S01]  /*21e0*/  FFMA.FTZ R194, R18, R204, R194 ;  /* 0x000000cc12c27223 */ /* 0x000fe200000100c2 */
[----:B------:R-:W-:Y:S02]  /*21f0*/  HADD2.F32 R196, -RZ, R202.H1_H1 ;  /* 0x300000caffc47230 */ /* 0x000fe40000004100 */
[----:B------:R-:W-:Y:S01]  /*2200*/  FMUL.FTZ R210, R3, R17 ;  /* 0x0000001103d27220 */ /* 0x000fe20000410000 */
        /* <DEDUP_REMOVED lines=8> */
[----:B------:R-:W-:Y:S01]  /*2290*/  FMUL.FTZ R212, R3, R8 ;  /* 0x0000000803d47220 */ /* 0x000fe20000410000 */
[----:B------:R-:W-:Y:S02]  /*22a0*/  HADD2.F32 R203, -RZ, R203.H1_H1 ;  /* 0x300000cbffcb7230 */ /* 0x000fe40000004100 */
        /* <DEDUP_REMOVED lines=22> */
.L_x_10297:
[----:B------:R-:W-:Y:S05]  /*2410*/  BSYNC B1 ;  /* 0x0000000000017941 */ /* 0x000fea0003800000 */
.L_x_10286:
        /* <DEDUP_REMOVED lines=20> */
.L_x_10411:
[----:B------:R-:W3:Y:S01]  /*2560*/  LDL.LU R192, [R1+0x24] ;  /* 0x0000240001c07983 */ /* 0x000ee20000300800 */
[----:B0-2---:R-:W-:Y:S01]  /*2570*/  FADD.FTZ R195, R195, R8 ;  /* 0x00000008c3c37221 */ /* 0x005fe20000010000 */
[----:B------:R-:W-:Y:S01]  /*2580*/  FADD.FTZ R17, R194, R197 ;  /* 0x000000c5c2117221 */ /* 0x000fe20000010000 */
        /* <DEDUP_REMOVED lines=16> */
.L_x_10308:
[----:B------:R-:W-:Y:S05]  /*2690*/  BSYNC B2 ;  /* 0x0000000000027941 */ /* 0x000fea0003800000 */
.L_x_10307:
[----:B------:R-:W0:Y:S01]  /*26a0*/  @!P3 LDC.64 R192, c[0x0][0x2c8] ;  /* 0x0000b200ffc0bb82 */ /* 0x000e220000000a00 */
[----:B------:R-:W-:Y:S07]  /*26b0*/  BSSY B2, `(.L_x_10309) ;  /* 0x0000010000027945 */ /* 0x000fee0003800000 */
[----:B------:R-:W2:Y:S01]  /*26c0*/  LDC.U8 R199, c[0x0][0x2a0] ;  /* 0x0000a800ffc77b82 */ /* 0x000ea20000000000 */
[----:B0-----:R-:W-:-:S04]  /*26d0*/  @!P3 ISETP.NE.U32.AND P5, PT, R192, RZ, PT ;  /* 0x000000ffc000b20c */ /* 0x001fc80003fa5070 */
[----:B------:R-:W-:-:S04]  /*26e0*/  @!P3 ISETP.NE.AND.EX P5, PT, R193, RZ, PT, P5 ;  /* 0x000000ffc100b20c */ /* 0x000fc80003fa5350 */
[----:B-----5:R-:W-:Y:S01]  /*26f0*/  @!P3 FSEL R197, R144, RZ, P5 ;  /* 0x000000ff90c5b208 */ /* 0x020fe20002800000 */
[----:B--2---:R-:W-:Y:S08]  /*2700*/  @!P3 BRA `(.L_x_10310) ;  /* 0x000000000028b947 */ /* 0x004ff00003800000 */
        /* <DEDUP_REMOVED lines=10> */
.L_x_10310:
[----:B------:R-:W-:Y:S05]  /*27b0*/  BSYNC B2 ;  /* 0x0000000000027941 */ /* 0x000fea0003800000 */
.L_x_10309:
        /* <DEDUP_REMOVED lines=10> */
[----:B------:R-:W-:-:S05]  /*2860*/  @P4 HADD2.F32 R197, -RZ, R180.H0_H0 ;  /* 0x200000b4ffc54230 */ /* 0x000fca0000004100 */
[----:B------:R-:W-:Y:S01]  /*2870*/  @P4 FFMA.FTZ R112, R198, R197, R112 ;  /* 0x000000c5c6704223 */ /* 0x000fe20000010070 */
[----:B--2---:R-:W-:-:S05]  /*2880*/  @P4 FMUL.FTZ R197, R200, R198 ;  /* 0x000000c6c8c54220 */ /* 0x004fca0000410000 */
[----:B------:R-:W-:-:S04]  /*2890*/  @P4 F2FP.F16.F32.PACK_AB R197, RZ, R197 ;  /* 0x000000c5ffc5423e */ /* 0x000fc800000000ff */
        /* <DEDUP_REMOVED lines=13> */
.L_x_10312:
[----:B------:R-:W-:Y:S05]  /*2970*/  BSYNC B2 ;  /* 0x0000000000027941 */ /* 0x000fea0003800000 */
.L_x_10311:
[----:B------:R-:W2:Y:S01]  /*2980*/  LDL R200, [R1+0x9c] ;  /* 0x00009c0001c87983 */ /* 0x000ea20000100800 */
[----:B------:R-:W0:Y:S01]  /*2990*/  @P4 LDC R198, c[0x0][0x29c] ;  /* 0x0000a700ffc64b82 */ /* 0x000e220000000800 */
[----:B------:R-:W-:Y:S01]  /*29a0*/  SEL R185, R197, R185, P5 ;  /* 0x000000b9c5b97207 */ /* 0x000fe20002800000 */
[----:B------:R-:W-:Y:S01]  /*29b0*/  BSSY B2, `(.L_x_10313) ;  /* 0x0000015000027945 */ /* 0x000fe20003800000 */
[----:B------:R-:W-:-:S04]  /*29c0*/  @!P3 ISETP.NE.U32.AND P6, PT, R192, RZ, PT ;  /* 0x000000ffc000b20c */ /* 0x000fc80003fc5070 */
[----:B------:R-:W-:Y:S01]  /*29d0*/  @!P3 ISETP.NE.AND.EX P6, PT, R193, RZ, PT, P6 ;  /* 0x000000ffc100b20c */ /* 0x000fe20003fc5360 */
[----:B0-----:R-:W-:Y:S01]  /*29e0*/  @P4 FMUL.FTZ R198, R197, R198 ;  /* 0x000000c6c5c64220 */ /* 0x001fe20000410000 */
[----:B------:R-:W-:-:S05]  /*29f0*/  @P4 HADD2.F32 R197, -RZ, R180.H1_H1 ;  /* 0x300000b4ffc54230 */ /* 0x000fca0000004100 */
        /* <DEDUP_REMOVED lines=16> */
.L_x_10314:
[----:B------:R-:W-:Y:S05]  /*2b00*/  BSYNC B2 ;  /* 0x0000000000027941 */ /* 0x000fea0003800000 */
.L_x_10313:
[----:B------:R-:W2:Y:S01]  /*2b10*/  LDL R200, [R1+0xa0] ;  /* 0x0000a00001c87983 */ /* 0x000ea20000100800 */
[----:B------:R-:W0:Y:S01]  /*2b20*/  @P4 LDC R198, c[0x0][0x29c] ;  /* 0x0000a700ffc64b82 */ /* 0x000e220000000800 */
[----:B------:R-:W-:Y:S01]  /*2b30*/  SEL R186, R197, R186, P5 ;  /* 0x000000bac5ba7207 */ /* 0x000fe20002800000 */
[----:B------:R-:W-:Y:S01]  /*2b40*/  BSSY B2, `(.L_x_10315) ;  /* 0x0000015000027945 */ /* 0x000fe20003800000 */
[----:B------:R-:W-:-:S04]  /*2b50*/  @!P3 ISETP.NE.U32.AND P6, PT, R192, RZ, PT ;  /* 0x000000ffc000b20c */ /* 0x000fc80003fc5070 */
[----:B------:R-:W-:Y:S01]  /*2b60*/  @!P3 ISETP.NE.AND.EX P6, PT, R193, RZ, PT, P6 ;  /* 0x000000ffc100b20c */ /* 0x000fe20003fc5360 */
[----:B0-----:R-:W-:Y:S01]  /*2b70*/  @P4 FMUL.FTZ R198, R197, R198 ;  /* 0x000000c6c5c64220 */ /* 0x001fe20000410000 */
        /* <DEDUP_REMOVED lines=17> */
.L_x_10316:
[----:B------:R-:W-:Y:S05]  /*2c90*/  BSYNC B2 ;  /* 0x0000000000027941 */ /* 0x000fea0003800000 */
.L_x_10315:
        /* <DEDUP_REMOVED lines=24> */
.L_x_10318:
[----:B------:R-:W-:Y:S05]  /*2e20*/  BSYNC B2 ;  /* 0x0000000000027941 */ /* 0x000fea0003800000 */
.L_x_10317:
        /* <DEDUP_REMOVED lines=23> */
.L_x_10320:
[----:B------:R-:W-:Y:S05]  /*2fa0*/  BSYNC B2 ;  /* 0x0000000000027941 */ /* 0x000fea0003800000 */
.L_x_10319:
        /* <DEDUP_REMOVED lines=22> */
.L_x_10322:
[----:B------:R-:W-:Y:S05]  /*3110*/  BSYNC B2 ;  /* 0x0000000000027941 */ /* 0x000fea0003800000 */
.L_x_10321:
        /* <DEDUP_REMOVED lines=25> */
.L_x_10324:
[----:B------:R-:W-:Y:S05]  /*32b0*/  BSYNC B2 ;  /* 0x0000000000027941 */ /* 0x000fea0003800000 */
.L_x_10323:
        /* <DEDUP_REMOVED lines=11> */
[----:B0-----:R-:W-:-:S05]  /*3370*/  @P4 HADD2.F32 R192, -RZ, R183.H1_H1 ;  /* 0x300000b7ffc04230 */ /* 0x001fca0000004100 */
[----:B------:R-:W-:Y:S02]  /*3380*/  @P4 FFMA.FTZ R119, R194, R192, R119 ;  /* 0x000000c0c2774223 */ /* 0x000fe40000010077 */
[----:B------:R-:W0:Y:S02]  /*3390*/  @P4 LDC.64 R192, c[0x0][0x2f8] ;  /* 0x0000be00ffc04b82 */ /* 0x000e240000000a00 */
[C---:B0-----:R-:W-:Y:S01]  /*33a0*/  @P4 IMAD.WIDE.U32 R192, R8.reuse, 0x10, R192 ;  /* 0x0000001008c04825 */ /* 0x041fe200078e00c0 */
[----:B------:R-:W-:-:S03]  /*33b0*/  IADD3 R8, R8, 0x20, RZ ;  /* 0x0000002008087810 */ /* 0x000fc60007ffe0ff */
[----:B--2---:R-:W-:-:S05]  /*33c0*/  @P4 FMUL.FTZ R194, R198, R194 ;  /* 0x000000c2c6c24220 */ /* 0x004fca0000410000 */
[----:B------:R-:W-:-:S04]  /*33d0*/  @P4 F2FP.F16.F32.PACK_AB R194, RZ, R194 ;  /* 0x000000c2ffc2423e */ /* 0x000fc800000000ff */
[----:B------:R-:W-:-:S05]  /*33e0*/  @P4 PRMT R191, R191, 0x5410, R194 ;  /* 0x00005410bfbf4816 */ /* 0x000fca00000000c2 */
[----:B------:R0:W-:Y:S02]  /*33f0*/  @P4 STG.E.128 desc[UR4][R192.64], R188 ;  /* 0x000000bcc0004986 */ /* 0x0001e4000c101d04 */
.L_x_10306:
[----:B------:R-:W-:Y:S05]  /*3400*/  BSYNC B1 ;  /* 0x0000000000017941 */ /* 0x000fea0003800000 */
.L_x_10305:
[----:B------:R-:W-:Y:S04]  /*3410*/  BSSY B1, `(.L_x_10325) ;  /* 0x00000d5000017945 */ /* 0x000fe80003800000 */
[----:B------:R-:W-:Y:S05]  /*3420*/  @!P1 BRA `(.L_x_10326) ;  /* 0x0000000c004c9947 */ /* 0x000fea0003800000 */
[----:B------:R-:W-:Y:S04]  /*3430*/  BSSY B2, `(.L_x_10327) ;  /* 0x0000005000027945 */ /* 0x000fe80003800000 */
[----:B------:R-:W-:Y:S05]  /*3440*/  @!P4 BRA `(.L_x_10328) ;  /* 0x00000000000cc947 */ /* 0x000fea0003800000 */
[----:B------:R-:W2:Y:S02]  /*3450*/  LDC.64 R180, c[0x0][0x220] ;  /* 0x00008800ffb47b82 */ /* 0x000ea40000000a00 */
[----:B--2---:R-:W-:-:S06]  /*3460*/  IMAD.WIDE.U32 R180, R8, 0x10, R180 ;  /* 0x0000001008b47825 */ /* 0x004fcc00078e00b4 */
[----:B------:R-:W5:Y:S02]  /*3470*/  LDG.E.128 R180, desc[UR4][R180.64] ;  /* 0x00000004b4b47981 */ /* 0x000f64000c1e1d00 */
.L_x_10328:
[----:B------:R-:W-:Y:S05]  /*3480*/  BSYNC B2 ;  /* 0x0000000000027941 */ /* 0x000fea0003800000 */
.L_x_10327:
[----:B0-----:R-:W0:Y:S01]  /*3490*/  @!P3 LDC.64 R192, c[0x0][0x2c8] ;  /* 0x0000b200ffc0bb82 */ /* 0x001e220000000a00 */
        /* <DEDUP_REMOVED lines=16> */
.L_x_10330:
[----:B------:R-:W-:Y:S05]  /*35a0*/  BSYNC B2 ;  /* 0x0000000000027941 */ /* 0x000fea0003800000 */
.L_x_10329:
        /* <DEDUP_REMOVED lines=11> */
[-C--:B------:R-:W-:Y:S01]  /*3660*/  @P4 FFMA.FTZ R120, R197, R198.reuse, R120 ;  /* 0x000000c6c5784223 */ /* 0x080fe20000010078 */
        /* <DEDUP_REMOVED lines=13> */
.L_x_10332:
[----:B------:R-:W-:Y:S05]  /*3740*/  BSYNC B2 ;  /* 0x0000000000027941 */ /* 0x000fea0003800000 */
.L_x_10331:
        /* <DEDUP_REMOVED lines=22> */
.L_x_10334:
[----:B------:R-:W-:Y:S05]  /*38b0*/  BSYNC B2 ;  /* 0x0000000000027941 */ /* 0x000fea0003800000 */
.L_x_10333:
        /* <DEDUP_REMOVED lines=22> */
.L_x_10336:
[----:B------:R-:W-:Y:S05]  /*3a20*/  BSYNC B2 ;  /* 0x0000000000027941 */ /* 0x000fea0003800000 */
.L_x_10335:
        /* <DEDUP_REMOVED lines=22> */
.L_x_10338:
[----:B------:R-:W-:Y:S05]  /*3b90*/  BSYNC B2 ;  /* 0x0000000000027941 */ /* 0x000fea0003800000 */
.L_x_10337:
        /* <DEDUP_REMOVED lines=22> */
.L_x_10340:
[----:B------:R-:W-:Y:S05]  /*3d00*/  BSYNC B2 ;  /* 0x0000000000027941 */ /* 0x000fea0003800000 */
.L_x_10339:
        /* <DEDUP_REMOVED lines=22> */
.L_x_10342:
[----:B------:R-:W-:Y:S05]  /*3e70*/  BSYNC B2 ;  /* 0x0000000000027941 */ /* 0x000fea0003800000 */
.L_x_10341:
        /* <DEDUP_REMOVED lines=25> */
.L_x_10344:
[----:B------:R-:W-:Y:S05]  /*4010*/  BSYNC B2 ;  /* 0x0000000000027941 */ /* 0x000fea0003800000 */
.L_x_10343:
        /* <DEDUP_REMOVED lines=20> */
.L_x_10326:
[----:B------:R-:W-:Y:S05]  /*4160*/  BSYNC B1 ;  /* 0x0000000000017941 */ /* 0x000fea0003800000 */
.L_x_10325:
[----:B------:R-:W-:Y:S04]  /*4170*/  BSSY B1, `(.L_x_10345) ;  /* 0x00000d1000017945 */ /* 0x000fe80003800000 */
[----:B------:R-:W-:Y:S05]  /*4180*/  @!P2 BRA `(.L_x_10346) ;  /* 0x0000000c003ca947 */ /* 0x000fea0003800000 */
[----:B------:R-:W-:Y:S04]  /*4190*/  BSSY B2, `(.L_x_10347) ;  /* 0x0000005000027945 */ /* 0x000fe80003800000 */
[----:B------:R-:W-:Y:S05]  /*41a0*/  @!P4 BRA `(.L_x_10348) ;  /* 0x00000000000cc947 */ /* 0x000fea0003800000 */
[----:B------:R-:W3:Y:S02]  /*41b0*/  LDC.64 R180, c[0x0][0x220] ;  /* 0x00008800ffb47b82 */ /* 0x000ee40000000a00 */
[----:B---3--:R-:W-:-:S06]  /*41c0*/  IMAD.WIDE.U32 R180, R8, 0x10, R180 ;  /* 0x0000001008b47825 */ /* 0x008fcc00078e00b4 */
[----:B------:R-:W5:Y:S02]  /*41d0*/  LDG.E.128 R180, desc[UR4][R180.64] ;  /* 0x00000004b4b47981 */ /* 0x000f64000c1e1d00 */
.L_x_10348:
[----:B------:R-:W-:Y:S05]  /*41e0*/  BSYNC B2 ;  /* 0x0000000000027941 */ /* 0x000fea0003800000 */
.L_x_10347:
[----:B0-2---:R-:W0:Y:S01]  /*41f0*/  @!P3 LDC.64 R192, c[0x0][0x2c8] ;  /* 0x0000b200ffc0bb82 */ /* 0x005e220000000a00 */
        /* <DEDUP_REMOVED lines=16> */
.L_x_10350:
[----:B------:R-:W-:Y:S05]  /*4300*/  BSYNC B2 ;  /* 0x0000000000027941 */ /* 0x000fea0003800000 */
.L_x_10349:
        /* <DEDUP_REMOVED lines=24> */
.L_x_10352:
[----:B------:R-:W-:Y:S05]  /*4490*/  BSYNC B2 ;  /* 0x0000000000027941 */ /* 0x000fea0003800000 */
.L_x_10351:
        /* <DEDUP_REMOVED lines=21> */
.L_x_10354:
[----:B------:R-:W-:Y:S05]  /*45f0*/  BSYNC B2 ;  /* 0x0000000000027941 */ /* 0x000fea0003800000 */
.L_x_10353:
        /* <DEDUP_REMOVED lines=21> */
.L_x_10356:
[----:B------:R-:W-:Y:S05]  /*4750*/  BSYNC B2 ;  /* 0x0000000000027941 */ /* 0x000fea0003800000 */
.L_x_10355:
        /* <DEDUP_REMOVED lines=21> */
.L_x_10358:
[----:B------:R-:W-:Y:S05]  /*48b0*/  BSYNC B2 ;  /* 0x0000000000027941 */ /* 0x000fea0003800000 */
.L_x_10357:
        /* <DEDUP_REMOVED lines=22> */
.L_x_10360:
[----:B------:R-:W-:Y:S05]  /*4a20*/  BSYNC B2 ;  /* 0x0000000000027941 */ /* 0x000fea0003800000 */
.L_x_10359:
        /* <DEDUP_REMOVED lines=22> */
.L_x_10362:
[----:B------:R-:W-:Y:S05]  /*4b90*/  BSYNC B2 ;  /* 0x0000000000027941 */ /* 0x000fea0003800000 */
.L_x_10361:
        /* <DEDUP_REMOVED lines=25> */
.L_x_10364:
[----:B------:R-:W-:Y:S05]  /*4d30*/  BSYNC B2 ;  /* 0x0000000000027941 */ /* 0x000fea0003800000 */
.L_x_10363:
        /* <DEDUP_REMOVED lines=20> */
.L_x_10346:
[----:B------:R-:W-:Y:S05]  /*4e80*/  BSYNC B1 ;  /* 0x0000000000017941 */ /* 0x000fea0003800000 */
.L_x_10345:
        /* <DEDUP_REMOVED lines=8> */
.L_x_10368:
[----:B------:R-:W-:Y:S05]  /*4f10*/  BSYNC B2 ;  /* 0x0000000000027941 */ /* 0x000fea0003800000 */
.L_x_10367:
[----:B0-23--:R-:W0:Y:S01]  /*4f20*/  @!P3 LDC.64 R192, c[0x0][0x2c8] ;  /* 0x0000b200ffc0bb82 */ /* 0x00de220000000a00 */
        /* <DEDUP_REMOVED lines=16> */
.L_x_10370:
[----:B------:R-:W-:Y:S05]  /*5030*/  BSYNC B2 ;  /* 0x0000000000027941 */ /* 0x000fea0003800000 */
.L_x_10369:
        /* <DEDUP_REMOVED lines=24> */
.L_x_10372:
[----:B------:R-:W-:Y:S05]  /*51c0*/  BSYNC B2 ;  /* 0x0000000000027941 */ /* 0x000fea0003800000 */
.L_x_10371:
        /* <DEDUP_REMOVED lines=21> */
.L_x_10374:
[----:B------:R-:W-:Y:S05]  /*5320*/  BSYNC B2 ;  /* 0x0000000000027941 */ /* 0x000fea0003800000 */
.L_x_10373:
        /* <DEDUP_REMOVED lines=21> */
.L_x_10376:
[----:B------:R-:W-:Y:S05]  /*5480*/  BSYNC B2 ;  /* 0x0000000000027941 */ /* 0x000fea0003800000 */
.L_x_10375:
        /* <DEDUP_REMOVED lines=21> */
.L_x_10378:
[----:B------:R-:W-:Y:S05]  /*55e0*/  BSYNC B2 ;  /* 0x0000000000027941 */ /* 0x000fea0003800000 */
.L_x_10377:
        /* <DEDUP_REMOVED lines=21> */
.L_x_10380:
[----:B------:R-:W-:Y:S05]  /*5740*/  BSYNC B2 ;  /* 0x0000000000027941 */ /* 0x000fea0003800000 */
.L_x_10379:
        /* <DEDUP_REMOVED lines=21> */
.L_x_10382:
[----:B------:R-:W-:Y:S05]  /*58a0*/  BSYNC B2 ;  /* 0x0000000000027941 */ /* 0x000fea0003800000 */
.L_x_10381:
        /* <DEDUP_REMOVED lines=21> */
.L_x_10384:
[----:B------:R-:W-:Y:S05]  /*5a00*/  BSYNC B2 ;  /* 0x0000000000027941 */ /* 0x000fea0003800000 */
.L_x_10383:
        /* <DEDUP_REMOVED lines=12> */
[----:B------:R-:W-:-:S04]  /*5ad0*/  @P4 F2FP.F16.F32.PACK_AB R8, RZ, R194 ;  /* 0x000000c2ff08423e */ /* 0x000fc800000000ff */
[----:B------:R-:W-:-:S05]  /*5ae0*/  @P4 PRMT R191, R191, 0x5410, R8 ;  /* 0x00005410bfbf4816 */ /* 0x000fca0000000008 */
[----:B------:R0:W-:Y:S02]  /*5af0*/  @P4 STG.E.128 desc[UR4][R2.64], R188 ;  /* 0x000000bc02004986 */ /* 0x0001e4000c101d04 */
[----:B0-----:R-:W-:-:S05]  /*5b00*/  @P4 HADD2.F32 R2, -RZ, R183.H1_H1 ;  /* 0x300000b7ff024230 */ /* 0x001fca0000004100 */
[----:B------:R-:W-:-:S07]  /*5b10*/  @P4 FFMA.FTZ R143, R2, R17, R143 ;  /* 0x00000011028f4223 */ /* 0x000fce000001008f */
.L_x_10366:
[----:B------:R-:W-:Y:S05]  /*5b20*/  BSYNC B1 ;  /* 0x0000000000017941 */ /* 0x000fea0003800000 */
.L_x_10365:
[----:B-----5:R-:W4:Y:S02]  /*5b30*/  LDC.64 R2, c[0x0][0x210] ;  /* 0x00008400ff027b82 */ /* 0x020f240000000a00 */
[----:B----4-:R-:W-:-:S04]  /*5b40*/  LEA R5, R2, R5, 0x2 ;  /* 0x0000000502057211 */ /* 0x010fc800078e10ff */
[----:B------:R-:W-:-:S13]  /*5b50*/  ISETP.GE.AND P3, PT, R5, R3, PT ;  /* 0x000000030500720c */ /* 0x000fda0003f66270 */
[----:B------:R-:W-:Y:S05]  /*5b60*/  @!P3 BRA `(.L_x_10385) ;  /* 0xffffffac008cb947 */ /* 0x000fea000383ffff */
.L_x_10285:
[----:B------:R-:W-:Y:S05]  /*5b70*/  BSYNC B0 ;  /* 0x0000000000007941 */ /* 0x000fea0003800000 */
.L_x_10284:
        /* <DEDUP_REMOVED lines=155> */
.L_x_10387:
[----:B------:R-:W-:Y:S05]  /*6530*/  BSYNC B0 ;  /* 0x0000000000007941 */ /* 0x000fea0003800000 */
.L_x_10386:
        /* <DEDUP_REMOVED lines=129> */
.L_x_10389:
[----:B------:R-:W-:Y:S05]  /*6d50*/  BSYNC B0 ;  /* 0x0000000000007941 */ /* 0x000fea0003800000 */
.L_x_10388:
        /* <DEDUP_REMOVED lines=18> */
.L_x_10391:
[----:B------:R-:W-:Y:S05]  /*6e80*/  BSYNC B0 ;  /* 0x0000000000007941 */ /* 0x000fea0003800000 */
.L_x_10390:
        /* <DEDUP_REMOVED lines=18> */
.L_x_10393:
[----:B------:R-:W-:Y:S05]  /*6fb0*/  BSYNC B0 ;  /* 0x0000000000007941 */ /* 0x000fea0003800000 */
.L_x_10392:
        /* <DEDUP_REMOVED lines=18> */
.L_x_10395:
[----:B------:R-:W-:Y:S05]  /*70e0*/  BSYNC B0 ;  /* 0x0000000000007941 */ /* 0x000fea0003800000 */
.L_x_10394:
        /* <DEDUP_REMOVED lines=18> */
.L_x_10397:
[----:B------:R-:W-:Y:S05]  /*7210*/  BSYNC B0 ;  /* 0x0000000000007941 */ /* 0x000fea0003800000 */
.L_x_10396:
        /* <DEDUP_REMOVED lines=18> */
.L_x_10399:
[----:B------:R-:W-:Y:S05]  /*7340*/  BSYNC B0 ;  /* 0x0000000000007941 */ /* 0x000fea0003800000 */
.L_x_10398:
        /* <DEDUP_REMOVED lines=11> */
.L_x_10304:
        /* <DEDUP_REMOVED lines=8> */
.L_x_10401:
[----:B------:R-:W-:Y:S05]  /*7480*/  BSYNC B1 ;  /* 0x0000000000017941 */ /* 0x000fea0003800000 */
.L_x_10400:
        /* <DEDUP_REMOVED lines=9> */
.L_x_10402:
        /* <DEDUP_REMOVED lines=8> */
.L_x_10403:
[----:B------:R-:W-:Y:S02]  /*75a0*/  MOV R193, R195 ;  /* 0x000000c300c17202 */ /* 0x000fe40000000f00 */
[----:B------:R-:W-:-:S05]  /*75b0*/  MOV R8, R196 ;  /* 0x000000c400087202 */ /* 0x000fca0000000f00 */
[----:B------:R-:W-:Y:S01]  /*75c0*/  FADD.FTZ R194, R194, R8 ;  /* 0x00000008c2c27221 */ /* 0x000fe20000010000 */
[----:B------:R-:W-:-:S07]  /*75d0*/  MOV R8, 0xffffffff ;  /* 0xffffffff00087802 */ /* 0x000fce0000000f00 */
[----:B------:R-:W-:Y:S05]  /*75e0*/  WARPSYNC.COLLECTIVE R8, `(.L_x_10404) ;  /* 0x0000000008087348 */ /* 0x000fea0003c00000 */
[----:B------:R0:W1:Y:S02]  /*75f0*/  SHFL.BFLY P4, R196, R193, R192, R17 ;  /* 0x0c0000c0c1c47389 */ /* 0x0000640000080011 */
[----:B01----:R-:W-:Y:S01]  /*7600*/  ENDCOLLECTIVE ;  /* 0x000000000000791b */ /* 0x003fe20003800000 */
.L_x_10404:
        /* <DEDUP_REMOVED lines=8> */
.L_x_10405:
[----:B------:R-:W-:Y:S02]  /*7690*/  MOV R193, R195 ;  /* 0x000000c300c17202 */ /* 0x000fe40000000f00 */
[----:B------:R-:W-:-:S05]  /*76a0*/  MOV R8, R196 ;  /* 0x000000c400087202 */ /* 0x000fca0000000f00 */
[----:B------:R-:W-:Y:S01]  /*76b0*/  FADD.FTZ R194, R194, R8 ;  /* 0x00000008c2c27221 */ /* 0x000fe20000010000 */
[----:B------:R-:W-:-:S07]  /*76c0*/  MOV R8, 0xffffffff ;  /* 0xffffffff00087802 */ /* 0x000fce0000000f00 */
[----:B------:R-:W-:Y:S05]  /*76d0*/  WARPSYNC.COLLECTIVE R8, `(.L_x_10406) ;  /* 0x0000000008087348 */ /* 0x000fea0003c00000 */
[----:B------:R0:W1:Y:S02]  /*76e0*/  SHFL.BFLY P4, R196, R193, R192, R17 ;  /* 0x0c0000c0c1c47389 */ /* 0x0000640000080011 */
[----:B01----:R-:W-:Y:S01]  /*76f0*/  ENDCOLLECTIVE ;  /* 0x000000000000791b */ /* 0x003fe20003800000 */
.L_x_10406:
        /* <DEDUP_REMOVED lines=8> */
.L_x_10407:
[----:B------:R-:W-:Y:S02]  /*7780*/  MOV R193, R195 ;  /* 0x000000c300c17202 */ /* 0x000fe40000000f00 */
[----:B------:R-:W-:-:S05]  /*7790*/  MOV R8, R196 ;  /* 0x000000c400087202 */ /* 0x000fca0000000f00 */
[----:B------:R-:W-:Y:S01]  /*77a0*/  FADD.FTZ R194, R194, R8 ;  /* 0x00000008c2c27221 */ /* 0x000fe20000010000 */
[----:B------:R-:W-:-:S07]  /*77b0*/  MOV R8, 0xffffffff ;  /* 0xffffffff00087802 */ /* 0x000fce0000000f00 */
[----:B------:R-:W-:Y:S05]  /*77c0*/  WARPSYNC.COLLECTIVE R8, `(.L_x_10408) ;  /* 0x0000000008087348 */ /* 0x000fea0003c00000 */
[----:B------:R0:W1:Y:S02]  /*77d0*/  SHFL.BFLY P4, R196, R193, R192, R17 ;  /* 0x0c0000c0c1c47389 */ /* 0x0000640000080011 */
[----:B01----:R-:W-:Y:S01]  /*77e0*/  ENDCOLLECTIVE ;  /* 0x000000000000791b */ /* 0x003fe20003800000 */
.L_x_10408:
        /* <DEDUP_REMOVED lines=8> */
.L_x_10409:
[----:B------:R-:W-:Y:S02]  /*7870*/  MOV R193, R195 ;  /* 0x000000c300c17202 */ /* 0x000fe40000000f00 */
[----:B------:R-:W-:-:S07]  /*7880*/  MOV R197, R196 ;  /* 0x000000c400c57202 */ /* 0x000fce0000000f00 */
[----:B------:R-:W-:Y:S05]  /*7890*/  WARPSYNC.COLLECTIVE R8, `(.L_x_10410) ;  /* 0x0000000008087348 */ /* 0x000fea0003c00000 */
[----:B------:R0:W1:Y:S02]  /*78a0*/  SHFL.BFLY P4, R196, R193, R192, R17 ;  /* 0x0c0000c0c1c47389 */ /* 0x0000640000080011 */
[----:B01----:R-:W-:Y:S01]  /*78b0*/  ENDCOLLECTIVE ;  /* 0x000000000000791b */ /* 0x003fe20003800000 */
.L_x_10410:
[----:B------:R-:W-:Y:S01]  /*78c0*/  MOV R8, R196 ;  /* 0x000000c400087202 */ /* 0x000fe20000000f00 */
[----:B------:R-:W-:Y:S06]  /*78d0*/  BRA `(.L_x_10411) ;  /* 0xffffffac00207947 */ /* 0x000fec000383ffff */
.L_x_10412:
        /* <DEDUP_REMOVED lines=10> */
.L_x_14350:


//--------------------- .text._ZN10layer_norm13ln_bwd_kernelINS_13Kernel_traitsIf6__halffS2_fjLj1024ELj1ELj4ELj1ELj16ENS_18Kernel_traits_baseILj1024EfS2_fS2_fjLj128EEEEELb0ELb1ELb1ELb1EEEvNS_9BwdParamsE --------------------------
	.section	.text._ZN10layer_norm13ln_bwd_kernelINS_13Kernel_traitsIf6__halffS2_fjLj1024ELj1ELj4ELj1ELj16ENS_18Kernel_traits_baseILj1024EfS2_fS2_fjLj128EEEEELb0ELb1ELb1ELb1EEEvNS_9BwdParamsE,"ax",@progbits
	.align	128
        .global         _ZN10layer_norm13ln_bwd_kernelINS_13Kernel_traitsIf6__halffS2_fjLj1024ELj1ELj4ELj1ELj16ENS_18Kernel_traits_baseILj1024EfS2_fS2_fjLj128EEEEELb0ELb1ELb1ELb1EEEvNS_9BwdParamsE
        .type           _ZN10layer_norm13ln_bwd_kernelINS_13Kernel_traitsIf6__halffS2_fjLj1024ELj1ELj4ELj1ELj16ENS_18Kernel_traits_baseILj1024EfS2_fS2_fjLj128EEEEELb0ELb1ELb1ELb1EEEvNS_9BwdParamsE,@function
        .size           _ZN10layer_norm13ln_bwd_kernelINS_13Kernel_traitsIf6__halffS2_fjLj1024ELj1ELj4ELj1ELj16ENS_18Kernel_traits_baseILj1024EfS2_fS2_fjLj128EEEEELb0ELb1ELb1ELb1EEEvNS_9BwdParamsE,(.L_x_14351 - _ZN10layer_norm13ln_bwd_kernelINS_13Kernel_traitsIf6__halffS2_fjLj1024ELj1ELj4ELj1ELj16ENS_18Kernel_traits_baseILj1024EfS2_fS2_fjLj128EEEEELb0ELb1ELb1ELb1EEEvNS_9BwdParamsE)
        .other          _ZN10layer_norm13ln_bwd_kernelINS_13Kernel_traitsIf6__halffS2_fjLj1024ELj1ELj4ELj1ELj16ENS_18Kernel_traits_baseILj1024EfS2_fS2_fjLj128EEEEELb0ELb1ELb1ELb1EEEvNS_9BwdParamsE,@"STO_CUDA_ENTRY STV_DEFAULT"
_ZN10layer_norm13ln_bwd_kernelINS_13Kernel_traitsIf6__halffS2_fjLj1024ELj1ELj4ELj1ELj16ENS_18Kernel_traits_baseILj1024EfS2_fS2_fjLj128EEEEELb0ELb1ELb1ELb1EEEvNS_9BwdParamsE:
.text._ZN10layer_norm13ln_bwd_kernelINS_13Kernel_traitsIf6__halffS2_fjLj1024ELj1ELj4ELj1ELj16ENS_18Kernel_traits_baseILj1024EfS2_fS2_fjLj128EEEEELb0ELb1ELb1ELb1EEEvNS_9BwdParamsE:
        /* <DEDUP_REMOVED lines=61> */
.L_x_10413:
        /* <DEDUP_REMOVED lines=92> */
.L_x_10483:
        /* <DEDUP_REMOVED lines=17> */
[C---:B------:R-:W-:Y:S02]  /*0aa0*/  IADD3 R251, R6.reuse, 0x40, RZ ;  /* 0x0000004006fb7810 */ /* 0x040fe40007ffe0ff */
[----:B------:R-:W-:-:S03]  /*0ab0*/  IADD3 R214, R6, 0x60, RZ ;  /* 0x0000006006d67810 */ /* 0x000fc60007ffe0ff */
        /* <DEDUP_REMOVED lines=26> */
.L_x_10416:
[----:B------:R-:W0:Y:S01]  /*0c60*/  LDC R211, c[0x0][0x218] ;  /* 0x00008600ffd37b82 */ /* 0x000e220000000800 */
[----:B------:R-:W-:Y:S01]  /*0c70*/  IADD3 R212, R212, -0x1, RZ ;  /* 0xffffffffd4d47810 */ /* 0x000fe20007ffe0ff */
[----:B------:R-:W-:Y:S04]  /*0c80*/  STL [R1+0xd4], R61 ;  /* 0x0000d43d01007387 */ /* 0x000fe80000100800 */
[----:B------:R-:W-:Y:S02]  /*0c90*/  STL [R1+0xd0], R60 ;  /* 0x0000d03c01007387 */ /* 0x000fe40000100800 */
[----:B------:R-:W1:Y:S02]  /*0ca0*/  LDC.64 R208, c[0x0][0x238] ;  /* 0x00008e00ffd07b82 */ /* 0x000e640000000a00 */
[----:B------:R-:W-:Y:S04]  /*0cb0*/  STL [R1+0xcc], R59 ;  /* 0x0000cc3b01007387 */ /* 0x000fe80000100800 */
[----:B------:R-:W-:Y:S02]  /*0cc0*/  STL [R1+0xc8], R58 ;  /* 0x0000c83a01007387 */ /* 0x000fe40000100800 */
[----:B------:R-:W2:Y:S02]  /*0cd0*/  LDC.64 R4, c[0x0][0x250] ;  /* 0x00009400ff047b82 */ /* 0x000ea40000000a00 */
[----:B------:R-:W-:Y:S04]  /*0ce0*/  STL [R1+0xc4], R57 ;  /* 0x0000c43901007387 */ /* 0x000fe80000100800 */
[----:B------:R-:W-:Y:S02]  /*0cf0*/  STL [R1+0xc0], R56 ;  /* 0x0000c03801007387 */ /* 0x000fe40000100800 */
[----:B------:R-:W3:Y:S01]  /*0d00*/  LDC.64 R228, c[0x0][0x2b8] ;  /* 0x0000ae00ffe47b82 */ /* 0x000ee20000000a00 */
[----:B0-----:R-:W-:Y:S01]  /*0d10*/  IMAD R212, R212, R211, RZ ;  /* 0x000000d3d4d47224 */ /* 0x001fe200078e02ff */
[----:B------:R-:W-:Y:S04]  /*0d20*/  STL [R1+0xbc], R55 ;  /* 0x0000bc3701007387 */ /* 0x000fe80000100800 */
[----:B------:R-:W-:Y:S01]  /*0d30*/  SHF.R.S32.HI R7, RZ, 0x1f, R212 ;  /* 0x0000001fff077819 */ /* 0x000fe200000114d4 */
[----:B------:R-:W-:Y:S01]  /*0d40*/  STL [R1+0xb8], R54 ;  /* 0x0000b83601007387 */ /* 0x000fe20000100800 */
[----:B-1----:R-:W-:-:S02]  /*0d50*/  IMAD.WIDE.U32 R12, R234, 0x20, R208 ;  /* 0x00000020ea0c7825 */ /* 0x002fc400078e00d0 */
[----:B------:R-:W-:Y:S01]  /*0d60*/  LEA.HI R7, R7, R212, RZ, 0x3 ;  /* 0x000000d407077211 */ /* 0x000fe200078f18ff */
[----:B------:R-:W-:Y:S01]  /*0d70*/  STL [R1+0xb4], R53 ;  /* 0x0000b43501007387 */ /* 0x000fe20000100800 */
[----:B--2---:R-:W-:Y:S02]  /*0d80*/  IMAD.WIDE R204, R2, 0x4, R4 ;  /* 0x0000000402cc7825 */ /* 0x004fe400078e0204 */
[----:B------:R-:W-:Y:S01]  /*0d90*/  LEA.HI.SX32 R7, R7, R252, 0x1d ;  /* 0x000000fc07077211 */ /* 0x000fe200078feaff */
[----:B------:R-:W2:Y:S01]  /*0da0*/  LDG.E.128 R196, desc[UR4][R12.64] ;  /* 0x000000040cc47981 */ /* 0x000ea2000c1e1d00 */
[----:B------:R-:W-:-:S03]  /*0db0*/  IMAD.WIDE.U32 R4, R251, 0x20, R208 ;  /* 0x00000020fb047825 */ /* 0x000fc600078e00d0 */
[----:B------:R0:W4:Y:S01]  /*0dc0*/  LDG.E.128 R200, desc[UR4][R12.64+0x10] ;  /* 0x000010040cc87981 */ /* 0x000122000c1e1d00 */
[----:B------:R-:W-:-:S03]  /*0dd0*/  IMAD.WIDE.U32 R192, R6, 0x20, R208 ;  /* 0x0000002006c07825 */ /* 0x000fc600078e00d0 */
[----:B------:R-:W2:Y:S01]  /*0de0*/  LDG.E R0, desc[UR4][R204.64] ;  /* 0x00000004cc007981 */ /* 0x000ea2000c1e1900 */
[----:B---3--:R-:W-:-:S03]  /*0df0*/  IMAD.WIDE.U32 R188, R7, 0x10, R228 ;  /* 0x0000001007bc7825 */ /* 0x008fc600078e00e4 */
[----:B------:R-:W3:Y:S01]  /*0e00*/  LDG.E.128 R8, desc[UR4][R192.64] ;  /* 0x00000004c0087981 */ /* 0x000ee2000c1e1d00 */
[----:B0-----:R-:W-:-:S03]  /*0e10*/  IMAD.WIDE.U32 R12, R214, 0x20, R208 ;  /* 0x00000020d60c7825 */ /* 0x001fc600078e00d0 */
[----:B------:R-:W3:Y:S04]  /*0e20*/  LDG.E.128 R208, desc[UR4][R4.64+0x10] ;  /* 0x0000100404d07981 */ /* 0x000ee8000c1e1d00 */
[----:B------:R0:W3:Y:S04]  /*0e30*/  LDG.E.128 R204, desc[UR4][R4.64] ;  /* 0x0000000404cc7981 */ /* 0x0000e8000c1e1d00 */
[----:B------:R-:W3:Y:S04]  /*0e40*/  LDG.E.128 R212, desc[UR4][R12.64] ;  /* 0x000000040cd47981 */ /* 0x000ee8000c1e1d00 */
[----:B------:R1:W3:Y:S01]  /*0e50*/  LDG.E.128 R216, desc[UR4][R12.64+0x10] ;  /* 0x000010040cd87981 */ /* 0x0002e2000c1e1d00 */
[----:B0-----:R-:W-:-:S03]  /*0e60*/  IADD3 R4, R7, 0x20, RZ ;  /* 0x0000002007047810 */ /* 0x001fc60007ffe0ff */
[----:B------:R-:W3:Y:S02]  /*0e70*/  LDG.E.128 R188, desc[UR4][R188.64] ;  /* 0x00000004bcbc7981 */ /* 0x000ee4000c1e1d00 */
[----:B------:R-:W-:Y:S02]  /*0e80*/  IMAD.WIDE.U32 R4, R4, 0x10, R228 ;  /* 0x0000001004047825 */ /* 0x000fe400078e00e4 */
[----:B------:R-:W3:Y:S01]  /*0e90*/  LDG.E.128 R192, desc[UR4][R192.64+0x10] ;  /* 0x00001004c0c07981 */ /* 0x000ee2000c1e1d00 */
[----:B-1----:R-:W-:-:S03]  /*0ea0*/  IADD3 R12, R7, 0x40, RZ ;  /* 0x00000040070c7810 */ /* 0x002fc60007ffe0ff */
[----:B------:R0:W3:Y:S04]  /*0eb0*/  LDG.E.128 R220, desc[UR4][R4.64] ;  /* 0x0000000404dc7981 */ /* 0x0000e8000c1e1d00 */
[----:B------:R1:W-:Y:S01]  /*0ec0*/  STL [R1+0xb0], R52 ;  /* 0x0000b03401007387 */ /* 0x0003e20000100800 */
[----:B------:R-:W-:-:S03]  /*0ed0*/  IADD3 R7, R7, 0x60, RZ ;  /* 0x0000006007077810 */ /* 0x000fc60007ffe0ff */
[----:B------:R-:W3:Y:S01]  /*0ee0*/  LDL R248, [R1+0xa4] ;  /* 0x0000a40001f87983 */ /* 0x000ee20000100800 */
[--C-:B0-----:R-:W-:Y:S01]  /*0ef0*/  IMAD.WIDE.U32 R4, R12, 0x10, R228.reuse ;  /* 0x000000100c047825 */ /* 0x101fe200078e00e4 */
[----:B-1----:R-:W0:Y:S04]  /*0f00*/  LDC.U8 R52, c[0x0][0x2a0] ;  /* 0x0000a800ff347b82 */ /* 0x002e280000000000 */
[----:B------:R1:W3:Y:S02]  /*0f10*/  LDG.E.128 R224, desc[UR4][R4.64] ;  /* 0x0000000404e07981 */ /* 0x0002e4000c1e1d00 */
[----:B-1----:R-:W-:-:S05]  /*0f20*/  IMAD.WIDE.U32 R4, R7, 0x10, R228 ;  /* 0x0000001007047825 */ /* 0x002fca00078e00e4 */
[----:B------:R1:W3:Y:S02]  /*0f30*/  LDG.E.128 R228, desc[UR4][R4.64] ;  /* 0x0000000404e47981 */ /* 0x0002e4000c1e1d00 */
[----:B-1----:R-:W-:Y:S02]  /*0f40*/  MOV R4, UR12 ;  /* 0x0000000c00047c02 */ /* 0x002fe40008000f00 */
        /* <DEDUP_REMOVED lines=11> */
[----:B0-----:R-:W-:-:S04]  /*1000*/  ISETP.NE.AND P0, PT, R52, RZ, PT ;  /* 0x000000ff3400720c */ /* 0x001fc80003f05270 */
[----:B--2---:R-:W-:-:S05]  /*1010*/  FSEL R0, R0, RZ, !P0 ;  /* 0x000000ff00007208 */ /* 0x004fca0004000000 */
[C---:B-1----:R-:W-:Y:S01]  /*1020*/  FADD.FTZ R18, -R0.reuse, R199 ;  /* 0x000000c700127221 */ /* 0x042fe20000010100 */
[C---:B------:R-:W-:Y:S01]  /*1030*/  FADD.FTZ R15, -R0.reuse, R196 ;  /* 0x000000c4000f7221 */ /* 0x040fe20000010100 */
[C---:B----4-:R-:W-:Y:S01]  /*1040*/  FADD.FTZ R19, -R0.reuse, R200 ;  /* 0x000000c800137221 */ /* 0x050fe20000010100 */
[----:B---3--:R-:W-:Y:S02]  /*1050*/  HADD2.F32 R244, -RZ, R190.H0_H0 ;  /* 0x200000befff47230 */ /* 0x008fe40000004100 */
[----:B------:R-:W-:Y:S02]  /*1060*/  HADD2.F32 R235, -RZ, R191.H0_H0 ;  /* 0x200000bfffeb7230 */ /* 0x000fe40000004100 */
[----:B------:R-:W-:Y:S01]  /*1070*/  FADD.FTZ R14, -R0, R195 ;  /* 0x000000c3000e7221 */ /* 0x000fe20000010100 */
[----:B------:R-:W-:-:S03]  /*1080*/  HADD2.F32 R242, -RZ, R189.H0_H0 ;  /* 0x200000bdfff27230 */ /* 0x000fc60000004100 */
[C---:B-----5:R-:W-:Y:S01]  /*1090*/  FMUL.FTZ R237, R3.reuse, R14 ;  /* 0x0000000e03ed7220 */ /* 0x060fe20000410000 */
[----:B------:R-:W-:Y:S01]  /*10a0*/  MOV R14, R235 ;  /* 0x000000eb000e7202 */ /* 0x000fe20000000f00 */
[----:B------:R-:W-:Y:S01]  /*10b0*/  FMUL.FTZ R235, R3, R15 ;  /* 0x0000000f03eb7220 */ /* 0x000fe20000410000 */
[----:B------:R-:W-:Y:S01]  /*10c0*/  HADD2.F32 R240, -RZ, R189.H1_H1 ;  /* 0x300000bdfff07230 */ /* 0x000fe20000004100 */
[----:B------:R-:W2:Y:S01]  /*10d0*/  LDL R15, [R1+0x94] ;  /* 0x00009400010f7983 */ /* 0x000ea20000100800 */
[C---:B------:R-:W-:Y:S01]  /*10e0*/  FADD.FTZ R189, -R0.reuse, R202 ;  /* 0x000000ca00bd7221 */ /* 0x040fe20000010100 */
[----:B------:R-:W-:Y:S01]  /*10f0*/  FADD.FTZ R202, -R0, R215 ;  /* 0x000000d700ca7221 */ /* 0x000fe20000010100 */
[--C-:B------:R-:W-:Y:S02]  /*1100*/  HADD2.F32 R251, -RZ, R225.reuse.H0_H0 ;  /* 0x200000e1fffb7230 */ /* 0x100fe40000004100 */
[----:B------:R-:W-:Y:S02]  /*1110*/  HADD2.F32 R233, -RZ, R225.H1_H1 ;  /* 0x300000e1ffe97230 */ /* 0x000fe40000004100 */
[----:B------:R-:W-:-:S02]  /*1120*/  HADD2.F32 R225, -RZ, R226.H0_H0 ;  /* 0x200000e2ffe17230 */ /* 0x000fc40000004100 */
[----:B------:R-:W-:Y:S02]  /*1130*/  HADD2.F32 R252, -RZ, R226.H1_H1 ;  /* 0x300000e2fffc7230 */ /* 0x000fe40000004100 */
[C---:B------:R-:W-:Y:S01]  /*1140*/  FMUL.FTZ R226, R3.reuse, R18 ;  /* 0x0000001203e27220 */ /* 0x040fe20000410000 */
[----:B------:R-:W-:Y:S02]  /*1150*/  MOV R18, R244 ;  /* 0x000000f400127202 */ /* 0x000fe40000000f00 */
[----:B------:R-:W3:Y:S01]  /*1160*/  LDL R244, [R1+0xac] ;  /* 0x0000ac0001f47983 */ /* 0x000ee20000100800 */
[--C-:B------:R-:W-:Y:S02]  /*1170*/  HADD2.F32 R215, -RZ, R224.reuse.H0_H0 ;  /* 0x200000e0ffd77230 */ /* 0x100fe40000004100 */
[----:B------:R-:W-:Y:S02]  /*1180*/  HADD2.F32 R232, -RZ, R224.H1_H1 ;  /* 0x300000e0ffe87230 */ /* 0x000fe40000004100 */
[----:B------:R-:W-:-:S02]  /*1190*/  FMUL.FTZ R224, R3, R19 ;  /* 0x0000001303e07220 */ /* 0x000fc40000410000 */
[----:B------:R-:W4:Y:S01]  /*11a0*/  LDL R19, [R1+0xa0] ;  /* 0x0000a00001137983 */ /* 0x000f220000100800 */
[----:B------:R-:W-:Y:S02]  /*11b0*/  HADD2.F32 R52, -RZ, R191.H1_H1 ;  /* 0x300000bfff347230 */ /* 0x000fe40000004100 */
[--C-:B------:R-:W-:Y:S02]  /*11c0*/  HADD2.F32 R57, -RZ, R229.reuse.H0_H0 ;  /* 0x200000e5ff397230 */ /* 0x100fe40000004100 */
[----:B------:R-:W-:Y:S01]  /*11d0*/  HADD2.F32 R56, -RZ, R229.H1_H1 ;  /* 0x300000e5ff387230 */ /* 0x000fe20000004100 */
[----:B------:R-:W-:Y:S01]  /*11e0*/  MOV R229, R52 ;  /* 0x0000003400e57202 */ /* 0x000fe20000000f00 */
[----:B------:R-:W-:Y:S02]  /*11f0*/  HADD2.F32 R246, -RZ, R190.H1_H1 ;  /* 0x300000befff67230 */ /* 0x000fe40000004100 */
[----:B------:R-:W-:Y:S01]  /*1200*/  FADD.FTZ R16, -R0, R197 ;  /* 0x000000c500107221 */ /* 0x000fe20000010100 */
[----:B------:R-:W-:-:S02]  /*1210*/  HADD2.F32 R53, -RZ, R231.H0_H0 ;  /* 0x200000e7ff357230 */ /* 0x000fc40000004100 */
[----:B------:R-:W-:Y:S02]  /*1220*/  HADD2.F32 R52, -RZ, R231.H1_H1 ;  /* 0x300000e7ff347230 */ /* 0x000fe40000004100 */
[----:B------:R-:W4:Y:S01]  /*1230*/  LDL R231, [R1+0x98] ;  /* 0x0000980001e77983 */ /* 0x000f220000100800 */
[C---:B------:R-:W-:Y:S01]  /*1240*/  FADD.FTZ R11, -R0.reuse, R11 ;  /* 0x0000000b000b7221 */ /* 0x040fe20000010100 */
[--C-:B------:R-:W-:Y:S02]  /*1250*/  HADD2.F32 R55, -RZ, R230.reuse.H0_H0 ;  /* 0x200000e6ff377230 */ /* 0x100fe40000004100 */
[C---:B------:R-:W-:Y:S01]  /*1260*/  FADD.FTZ R12, -R0.reuse, R193 ;  /* 0x000000c1000c7221 */ /* 0x040fe20000010100 */
[----:B------:R-:W-:Y:S02]  /*1270*/  HADD2.F32 R54, -RZ, R230.H1_H1 ;  /* 0x300000e6ff367230 */ /* 0x000fe40000004100 */
[C---:B------:R-:W-:Y:S01]  /*1280*/  FMUL.FTZ R230, R3.reuse, R16 ;  /* 0x0000001003e67220 */ /* 0x040fe20000410000 */
[----:B------:R-:W-:Y:S01]  /*1290*/  FADD.FTZ R17, -R0, R198 ;  /* 0x000000c600117221 */ /* 0x000fe20000010100 */
[----:B------:R-:W-:Y:S01]  /*12a0*/  MOV R16, R246 ;  /* 0x000000f600107202 */ /* 0x000fe20000000f00 */
[C---:B------:R-:W-:Y:S01]  /*12b0*/  FMUL.FTZ R245, R3.reuse, R11 ;  /* 0x0000000b03f57220 */ /* 0x040fe20000410000 */
[----:B------:R-:W4:Y:S01]  /*12c0*/  LDL R246, [R1+0xa8] ;  /* 0x0000a80001f67983 */ /* 0x000f220000100800 */
[----:B------:R-:W-:Y:S01]  /*12d0*/  FMUL.FTZ R241, R3, R12 ;  /* 0x0000000c03f17220 */ /* 0x000fe20000410000 */
[----:B------:R-:W-:-:S02]  /*12e0*/  HADD2.F32 R59, -RZ, R228.H0_H0 ;  /* 0x200000e4ff3b7230 */ /* 0x000fc40000004100 */
[C---:B------:R-:W-:Y:S01]  /*12f0*/  FADD.FTZ R196, -R0.reuse, R209 ;  /* 0x000000d100c47221 */ /* 0x040fe20000010100 */
[----:B------:R-:W-:Y:S02]  /*1300*/  HADD2.F32 R58, -RZ, R228.H1_H1 ;  /* 0x300000e4ff3a7230 */ /* 0x000fe40000004100 */
[C---:B------:R-:W-:Y:S01]  /*1310*/  FADD.FTZ R197, -R0.reuse, R210 ;  /* 0x000000d200c57221 */ /* 0x040fe20000010100 */
[C---:B------:R-:W-:Y:S01]  /*1320*/  FADD.FTZ R200, -R0.reuse, R213 ;  /* 0x000000d500c87221 */ /* 0x040fe20000010100 */
[--C-:B------:R-:W-:Y:S02]  /*1330*/  HADD2.F32 R61, -RZ, R227.reuse.H0_H0 ;  /* 0x200000e3ff3d7230 */ /* 0x100fe40000004100 */
[----:B------:R-:W-:Y:S01]  /*1340*/  FMUL.FTZ R228, R3, R17 ;  /* 0x0000001103e47220 */ /* 0x000fe20000410000 */
[----:B------:R-:W-:Y:S02]  /*1350*/  HADD2.F32 R60, -RZ, R227.H1_H1 ;  /* 0x300000e3ff3c7230 */ /* 0x000fe40000004100 */
[----:B------:R-:W-:Y:S01]  /*1360*/  FADD.FTZ R13, -R0, R194 ;  /* 0x000000c2000d7221 */ /* 0x000fe20000010100 */
[--C-:B------:R-:W-:Y:S01]  /*1370*/  HADD2.F32 R210, -RZ, R221.reuse.H0_H0 ;  /* 0x200000ddffd27230 */ /* 0x100fe20000004100 */
[----:B------:R-:W4:Y:S01]  /*1380*/  LDL R227, [R1+0x9c] ;  /* 0x00009c0001e37983 */ /* 0x000f220000100800 */
[----:B------:R-:W-:-:S02]  /*1390*/  HADD2.F32 R209, -RZ, R221.H1_H1 ;  /* 0x300000ddffd17230 */ /* 0x000fc40000004100 */
[----:B------:R-:W-:Y:S01]  /*13a0*/  FFMA.FTZ R179, R245, R240, R179 ;  /* 0x000000f0f5b37223 */ /* 0x000fe200000100b3 */
[----:B------:R-:W-:Y:S01]  /*13b0*/  FADD.FTZ R147, R147, R240 ;  /* 0x000000f093937221 */ /* 0x000fe20000010000 */
[----:B------:R-:W4:Y:S01]  /*13c0*/  LDL R17, [R1+0x90] ;  /* 0x0000900001117983 */ /* 0x000f220000100800 */
[----:B------:R-:W-:Y:S02]  /*13d0*/  HADD2.F32 R238, -RZ, R188.H0_H0 ;  /* 0x200000bcffee7230 */ /* 0x000fe40000004100 */
[C---:B------:R-:W-:Y:S01]  /*13e0*/  FADD.FTZ R194, -R0.reuse, R207 ;  /* 0x000000cf00c27221 */ /* 0x040fe20000010100 */
[C---:B------:R-:W-:Y:S01]  /*13f0*/  FADD.FTZ R195, -R0.reuse, R208 ;  /* 0x000000d000c37221 */ /* 0x040fe20000010100 */
[----:B------:R-:W4:Y:S01]  /*1400*/  LDL R221, [R1+0x84] ;  /* 0x0000840001dd7983 */ /* 0x000f220000100800 */
[----:B------:R-:W-:Y:S01]  /*1410*/  FADD.FTZ R181, R181, R16 ;  /* 0x00000010b5b57221 */ /* 0x000fe20000010000 */
[----:B------:R-:W-:Y:S01]  /*1420*/  FFMA.FTZ R109, R241, R16, R109 ;  /* 0x00000010f16d7223 */ /* 0x000fe2000001006d */
[----:B------:R-:W-:Y:S01]  /*1430*/  FADD.FTZ R193, -R0, R206 ;  /* 0x000000ce00c17221 */ /* 0x000fe20000010100 */
[----:B------:R-:W-:-:S02]  /*1440*/  HADD2.F32 R208, -RZ, R220.H0_H0 ;  /* 0x200000dcffd07230 */ /* 0x000fc40000004100 */
[C---:B------:R-:W-:Y:S01]  /*1450*/  FADD.FTZ R206, -R0.reuse, R219 ;  /* 0x000000db00ce7221 */ /* 0x040fe20000010100 */
[----:B------:R-:W-:Y:S02]  /*1460*/  HADD2.F32 R207, -RZ, R220.H1_H1 ;  /* 0x300000dcffcf7230 */ /* 0x000fe40000004100 */
[C---:B------:R-:W-:Y:S01]  /*1470*/  FMUL.FTZ R220, R3.reuse, R189 ;  /* 0x000000bd03dc7220 */ /* 0x040fe20000410000 */
[C---:B------:R-:W-:Y:S01]  /*1480*/  FADD.FTZ R191, -R0.reuse, R204 ;  /* 0x000000cc00bf7221 */ /* 0x040fe20000010100 */
[----:B------:R-:W4:Y:S01]  /*1490*/  LDL R219, [R1+0x88] ;  /* 0x0000880001db7983 */ /* 0x000f220000100800 */
[C---:B------:R-:W-:Y:S01]  /*14a0*/  FMUL.FTZ R189, R3.reuse, R200 ;  /* 0x000000c803bd7220 */ /* 0x040fe20000410000 */
[----:B------:R-:W-:Y:S01]  /*14b0*/  FADD.FTZ R204, -R0, R217 ;  /* 0x000000d900cc7221 */ /* 0x000fe20000010100 */
[----:B------:R-:W-:Y:S01]  /*14c0*/  FMUL.FTZ R11, R3, R196 ;  /* 0x000000c4030b7220 */ /* 0x000fe20000410000 */
[----:B------:R-:W4:Y:S04]  /*14d0*/  LDL R200, [R1+0x78] ;  /* 0x0000780001c87983 */ /* 0x000f280000100800 */
[----:B------:R-:W4:Y:S01]  /*14e0*/  LDL R217, [R1+0x8c] ;  /* 0x00008c0001d97983 */ /* 0x000f220000100800 */
[----:B---3--:R-:W-:Y:S01]  /*14f0*/  FMUL.FTZ R244, R244, R240 ;  /* 0x000000f0f4f47220 */ /* 0x008fe20000410000 */
[----:B--2---:R-:W-:-:S02]  /*1500*/  FMUL.FTZ R240, R15, R16 ;  /* 0x000000100ff07220 */ /* 0x004fc40000410000 */
[----:B------:R-:W2:Y:S01]  /*1510*/  LDL R16, [R1+0x74] ;  /* 0x0000740001107983 */ /* 0x000ea20000100800 */
[----:B----4-:R-:W-:-:S03]  /*1520*/  FMUL.FTZ R196, R19, R238 ;  /* 0x000000ee13c47220 */ /* 0x010fc60000410000 */
[----:B------:R-:W3:Y:S01]  /*1530*/  LDL R19, [R1+0x7c] ;  /* 0x00007c0001137983 */ /* 0x000ee20000100800 */
        /* <DEDUP_REMOVED lines=13> */
[C---:B------:R-:W-:Y:S01]  /*1610*/  FMUL.FTZ R0, R3.reuse, R7 ;  /* 0x0000000703007220 */ /* 0x040fe20000410000 */
[----:B------:R-:W-:Y:S01]  /*1620*/  FMUL.FTZ R239, R3, R13 ;  /* 0x0000000d03ef7220 */ /* 0x000fe20000410000 */
[----:B------:R-:W-:Y:S01]  /*1630*/  FADD.FTZ R144, R144, R238 ;  /* 0x000000ee90907221 */ /* 0x000fe20000010000 */
[----:B------:R-:W-:Y:S01]  /*1640*/  FADD.FTZ R182, R182, R14 ;  /* 0x0000000eb6b67221 */ /* 0x000fe20000010000 */
[----:B------:R-:W-:Y:S01]  /*1650*/  FFMA.FTZ R176, R0, R238, R176 ;  /* 0x000000ee00b07223 */ /* 0x000fe200000100b0 */
[-C--:B------:R-:W-:Y:S01]  /*1660*/  FFMA.FTZ R110, R239, R14.reuse, R110 ;  /* 0x0000000eef6e7223 */ /* 0x080fe2000001006e */
[----:B------:R-:W-:Y:S01]  /*1670*/  FMUL.FTZ R238, R231, R14 ;  /* 0x0000000ee7ee7220 */ /* 0x000fe20000410000 */
[C---:B------:R-:W-:Y:S01]  /*1680*/  FMUL.FTZ R249, R3.reuse, R9 ;  /* 0x0000000903f97220 */ /* 0x040fe20000410000 */
[----:B------:R-:W-:Y:S01]  /*1690*/  FMUL.FTZ R248, R248, R236 ;  /* 0x000000ecf8f87220 */ /* 0x000fe20000410000 */
[----:B------:R-:W-:Y:S01]  /*16a0*/  FADD.FTZ R14, RZ, R196 ;  /* 0x000000c4ff0e7221 */ /* 0x000fe20000010000 */
[----:B------:R-:W-:Y:S01]  /*16b0*/  FFMA.FTZ R15, R0, R196, RZ ;  /* 0x000000c4000f7223 */ /* 0x000fe200000100ff */
[----:B------:R-:W-:Y:S01]  /*16c0*/  FMUL.FTZ R247, R3, R10 ;  /* 0x0000000a03f77220 */ /* 0x000fe20000410000 */
[----:B------:R-:W-:Y:S01]  /*16d0*/  FMUL.FTZ R246, R246, R242 ;  /* 0x000000f2f6f67220 */ /* 0x000fe20000410000 */
[----:B------:R-:W-:Y:S01]  /*16e0*/  FADD.FTZ R14, R14, R248 ;  /* 0x000000f80e0e7221 */ /* 0x000fe20000010000 */
[----:B------:R-:W-:Y:S01]  /*16f0*/  FFMA.FTZ R15, R249, R248, R15 ;  /* 0x000000f8f90f7223 */ /* 0x000fe2000001000f */
[----:B------:R-:W-:-:S02]  /*1700*/  HADD2.F32 R211, -RZ, R222.H1_H1 ;  /* 0x300000deffd37230 */ /* 0x000fc40000004100 */
[----:B------:R-:W-:Y:S01]  /*1710*/  FFMA.FTZ R177, R249, R236, R177 ;  /* 0x000000ecf9b17223 */ /* 0x000fe200000100b1 */
[----:B------:R-:W-:Y:S01]  /*1720*/  FADD.FTZ R145, R145, R236 ;  /* 0x000000ec91917221 */ /* 0x000fe20000010000 */
[C---:B------:R-:W-:Y:S01]  /*1730*/  FFMA.FTZ R178, R247.reuse, R242, R178 ;  /* 0x000000f2f7b27223 */ /* 0x040fe200000100b2 */
[----:B------:R-:W-:Y:S01]  /*1740*/  FADD.FTZ R146, R146, R242 ;  /* 0x000000f292927221 */ /* 0x000fe20000010000 */
[----:B------:R-:W-:Y:S01]  /*1750*/  FADD.FTZ R14, R14, R246 ;  /* 0x000000f60e0e7221 */ /* 0x000fe20000010000 */
[----:B------:R-:W-:Y:S01]  /*1760*/  FFMA.FTZ R15, R247, R246, R15 ;  /* 0x000000f6f70f7223 */ /* 0x000fe2000001000f */
[----:B------:R-:W-:Y:S02]  /*1770*/  HADD2.F32 R214, -RZ, R223.H0_H0 ;  /* 0x200000dfffd67230 */ /* 0x000fe40000004100 */
[----:B------:R-:W-:Y:S01]  /*1780*/  FMUL.FTZ R242, R17, R18 ;  /* 0x0000001211f27220 */ /* 0x000fe20000410000 */
[----:B------:R-:W-:Y:S01]  /*1790*/  FADD.FTZ R183, R183, R229 ;  /* 0x000000e5b7b77221 */ /* 0x000fe20000010000 */
[-C--:B------:R-:W-:Y:S01]  /*17a0*/  FFMA.FTZ R111, R237, R229.reuse, R111 ;  /* 0x000000e5ed6f7223 */ /* 0x080fe2000001006f */
[----:B------:R-:W-:Y:S01]  /*17b0*/  FMUL.FTZ R236, R227, R229 ;  /* 0x000000e5e3ec7220 */ /* 0x000fe20000410000 */
[----:B------:R-:W-:Y:S01]  /*17c0*/  FMUL.FTZ R243, R3, R8 ;  /* 0x0000000803f37220 */ /* 0x000fe20000410000 */
[----:B------:R-:W-:Y:S01]  /*17d0*/  MOV R17, R225 ;  /* 0x000000e100117202 */ /* 0x000fe20000000f00 */
[----:B------:R-:W-:Y:S01]  /*17e0*/  FMUL.FTZ R229, R221, R207 ;  /* 0x000000cfdde57220 */ /* 0x000fe20000410000 */
[----:B------:R-:W-:-:S02]  /*17f0*/  HADD2.F32 R212, -RZ, R222.H0_H0 ;  /* 0x200000deffd47230 */ /* 0x000fc40000004100 */
[C---:B------:R-:W-:Y:S01]  /*1800*/  FMUL.FTZ R222, R3.reuse, R188 ;  /* 0x000000bc03de7220 */ /* 0x040fe20000410000 */
[----:B------:R-:W-:Y:S02]  /*1810*/  HADD2.F32 R213, -RZ, R223.H1_H1 ;  /* 0x300000dfffd57230 */ /* 0x000fe40000004100 */
[----:B------:R-:W-:Y:S01]  /*1820*/  FADD.FTZ R14, R14, R244 ;  /* 0x000000f40e0e7221 */ /* 0x000fe20000010000 */
[----:B------:R-:W-:Y:S01]  /*1830*/  FMUL.FTZ R188, R3, R199 ;  /* 0x000000c703bc7220 */ /* 0x000fe20000410000 */
[----:B------:R-:W-:Y:S01]  /*1840*/  FMUL.FTZ R227, R219, R210 ;  /* 0x000000d2dbe37220 */ /* 0x000fe20000410000 */
[----:B------:R-:W-:Y:S01]  /*1850*/  FMUL.FTZ R218, R3, R190 ;  /* 0x000000be03da7220 */ /* 0x000fe20000410000 */
[----:B------:R-:W-:Y:S01]  /*1860*/  FADD.FTZ R180, R180, R18 ;  /* 0x00000012b4b47221 */ /* 0x000fe20000010000 */
[----:B------:R-:W-:Y:S01]  /*1870*/  FFMA.FTZ R108, R243, R18, R108 ;  /* 0x00000012f36c7223 */ /* 0x000fe2000001006c */
[----:B------:R-:W4:Y:S01]  /*1880*/  LDL R199, [R1+0x60] ;  /* 0x0000600001c77983 */ /* 0x000f220000100800 */
[----:B------:R-:W-:Y:S01]  /*1890*/  FMUL.FTZ R219, R200, R214 ;  /* 0x000000d6c8db7220 */ /* 0x000fe20000410000 */
[----:B------:R-:W-:Y:S01]  /*18a0*/  FMUL.FTZ R190, R3, R201 ;  /* 0x000000c903be7220 */ /* 0x000fe20000410000 */
[----:B------:R-:W-:Y:S01]  /*18b0*/  MOV R200, R17 ;  /* 0x0000001100c87202 */ /* 0x000fe20000000f00 */
[----:B------:R-:W4:Y:S01]  /*18c0*/  LDL R223, [R1+0x80] ;  /* 0x0000800001df7983 */ /* 0x000f220000100800 */
[----:B------:R-:W-:-:S03]  /*18d0*/  FMUL.FTZ R225, R217, R209 ;  /* 0x000000d1d9e17220 */ /* 0x000fc60000410000 */
[----:B------:R-:W4:Y:S04]  /*18e0*/  LDL R18, [R1+0x6c] ;  /* 0x00006c0001127983 */ /* 0x000f280000100800 */
[----:B------:R-:W4:Y:S04]  /*18f0*/  LDL R201, [R1+0x70] ;  /* 0x0000700001c97983 */ /* 0x000f280000100800 */
[----:B------:R-:W4:Y:S01]  /*1900*/  LDL R17, [R1+0x50] ;  /* 0x0000500001117983 */ /* 0x000f220000100800 */
[----:B--2---:R-:W-:Y:S01]  /*1910*/  FMUL.FTZ R221, R16, R211 ;  /* 0x000000d310dd7220 */ /* 0x004fe20000410000 */
[----:B------:R-:W-:Y:S01]  /*1920*/  FFMA.FTZ R16, R245, R244, R15 ;  /* 0x000000f4f5107223 */ /* 0x000fe2000001000f */
[----:B------:R-:W-:Y:S01]  /*1930*/  FADD.FTZ R15, R14, R242 ;  /* 0x000000f20e0f7221 */ /* 0x000fe20000010000 */
[----:B---3--:R-:W-:-:S02]  /*1940*/  FMUL.FTZ R217, R19, R213 ;  /* 0x000000d513d97220 */ /* 0x008fc40000410000 */
[----:B------:R-:W-:Y:S01]  /*1950*/  FFMA.FTZ R14, R243, R242, R16 ;  /* 0x000000f2f30e7223 */ /* 0x000fe20000010010 */
[----:B------:R-:W2:Y:S04]  /*1960*/  LDL R19, [R1+0x58] ;  /* 0x0000580001137983 */ /* 0x000ea80000100800 */
[----:B------:R-:W3:Y:S01]  /*1970*/  LDL R16, [R1+0x5c] ;  /* 0x00005c0001107983 */ /* 0x000ee20000100800 */
[C---:B------:R-:W-:Y:S01]  /*1980*/  FMUL.FTZ R216, R3.reuse, R191 ;  /* 0x000000bf03d87220 */ /* 0x040fe20000410000 */
[C---:B------:R-:W-:Y:S01]  /*1990*/  FMUL.FTZ R10, R3.reuse, R195 ;  /* 0x000000c3030a7220 */ /* 0x040fe20000410000 */
[C---:B------:R-:W-:Y:S01]  /*19a0*/  FMUL.FTZ R12, R3.reuse, R197 ;  /* 0x000000c5030c7220 */ /* 0x040fe20000410000 */
[----:B------:R-:W-:Y:S01]  /*19b0*/  FADD.FTZ R128, R128, R215 ;  /* 0x000000d780807221 */ /* 0x000fe20000010000 */
[----:B------:R-:W-:Y:S01]  /*19c0*/  FFMA.FTZ R132, R216, R215, R132 ;  /* 0x000000d7d8847223 */ /* 0x000fe20000010084 */
[C---:B------:R-:W-:Y:S01]  /*19d0*/  FMUL.FTZ R13, R3.reuse, R198 ;  /* 0x000000c6030d7220 */ /* 0x040fe20000410000 */
[C---:B------:R-:W-:Y:S01]  /*19e0*/  FMUL.FTZ R9, R3.reuse, R194 ;  /* 0x000000c203097220 */ /* 0x040fe20000410000 */
[----:B------:R-:W-:Y:S01]  /*19f0*/  FADD.FTZ R100, R100, R200 ;  /* 0x000000c864647221 */ /* 0x000fe20000010000 */
[----:B------:R-:W-:Y:S01]  /*1a00*/  FFMA.FTZ R96, R10, R200, R96 ;  /* 0x000000c80a607223 */ /* 0x000fe20000010060 */
[C---:B------:R-:W-:Y:S01]  /*1a10*/  FMUL.FTZ R7, R3.reuse, R192 ;  /* 0x000000c003077220 */ /* 0x040fe20000410000 */
[C---:B------:R-:W-:Y:S01]  /*1a20*/  FMUL.FTZ R191, R3.reuse, R202 ;  /* 0x000000ca03bf7220 */ /* 0x040fe20000410000 */
[C---:B------:R-:W-:Y:S01]  /*1a30*/  FMUL.FTZ R194, R3.reuse, R205 ;  /* 0x000000cd03c27220 */ /* 0x040fe20000410000 */
[----:B------:R-:W-:Y:S01]  /*1a40*/  FMUL.FTZ R192, R3, R203 ;  /* 0x000000cb03c07220 */ /* 0x000fe20000410000 */
[----:B------:R-:W3:Y:S01]  /*1a50*/  LDL R197, [R1+0x64] ;  /* 0x0000640001c57983 */ /* 0x000ee20000100800 */
[----:B------:R-:W-:Y:S01]  /*1a60*/  FADD.FTZ R102, R102, R61 ;  /* 0x0000003d66667221 */ /* 0x000fe20000010000 */
[----:B------:R-:W-:Y:S01]  /*1a70*/  FFMA.FTZ R98, R12, R61, R98 ;  /* 0x0000003d0c627223 */ /* 0x000fe20000010062 */
[----:B------:R-:W-:Y:S01]  /*1a80*/  FADD.FTZ R103, R103, R60 ;  /* 0x0000003c67677221 */ /* 0x000fe20000010000 */
[----:B------:R-:W3:Y:S01]  /*1a90*/  LDL R198, [R1+0x68] ;  /* 0x0000680001c67983 */ /* 0x000ee20000100800 */
[----:B------:R-:W-:-:S03]  /*1aa0*/  FFMA.FTZ R99, R13, R60, R99 ;  /* 0x0000003c0d637223 */ /* 0x000fc60000010063 */
[----:B------:R-:W3:Y:S01]  /*1ab0*/  LDL R205, [R1+0x44] ;  /* 0x0000440001cd7983 */ /* 0x000ee20000100800 */
[----:B----4-:R-:W-:Y:S01]  /*1ac0*/  FMUL.FTZ R215, R199, R215 ;  /* 0x000000d7c7d77220 */ /* 0x010fe20000410000 */
[----:B------:R-:W-:Y:S01]  /*1ad0*/  FMUL.FTZ R231, R223, R208 ;  /* 0x000000d0dfe77220 */ /* 0x000fe20000410000 */
[----:B------:R-:W-:Y:S02]  /*1ae0*/  FMUL.FTZ R199, R18, R233 ;  /* 0x000000e912c77220 */ /* 0x000fe40000410000 */
[----:B------:R-:W4:Y:S01]  /*1af0*/  LDL R18, [R1+0x40] ;  /* 0x0000400001127983 */ /* 0x000f220000100800 */
[----:B------:R-:W-:-:S03]  /*1b00*/  FMUL.FTZ R223, R201, R212 ;  /* 0x000000d4c9df7220 */ /* 0x000fc60000410000 */
[----:B------:R-:W4:Y:S01]  /*1b10*/  LDL R201, [R1+0x54] ;  /* 0x0000540001c97983 */ /* 0x000f220000100800 */
[----:B------:R-:W-:-:S03]  /*1b20*/  FMUL.FTZ R200, R17, R200 ;  /* 0x000000c811c87220 */ /* 0x000fc60000410000 */
[----:B------:R-:W4:Y:S01]  /*1b30*/  LDL R17, [R1+0x48] ;  /* 0x0000480001117983 */ /* 0x000f220000100800 */
[----:B--2---:R-:W-:-:S03]  /*1b40*/  FMUL.FTZ R202, R19, R61 ;  /* 0x0000003d13ca7220 */ /* 0x004fc60000410000 */
[----:B------:R0:W5:Y:S01]  /*1b50*/  LDL.LU R61, [R1+0xd4] ;  /* 0x0000d400013d7983 */ /* 0x0001620000300800 */
[----:B---3--:R-:W-:-:S03]  /*1b60*/  FMUL.FTZ R203, R16, R60 ;  /* 0x0000003c10cb7220 */ /* 0x008fc60000410000 */
[----:B------:R0:W5:Y:S04]  /*1b70*/  LDL.LU R60, [R1+0xd0] ;  /* 0x0000d000013c7983 */ /* 0x0001680000300800 */
[----:B------:R-:W2:Y:S01]  /*1b80*/  LDL R16, [R1+0x4c] ;  /* 0x00004c0001107983 */ /* 0x000ea20000100800 */
[C---:B------:R-:W-:Y:S01]  /*1b90*/  FMUL.FTZ R8, R3.reuse, R193 ;  /* 0x000000c103087220 */ /* 0x040fe20000410000 */
[C---:B------:R-:W-:Y:S01]  /*1ba0*/  FMUL.FTZ R193, R3.reuse, R204 ;  /* 0x000000cc03c17220 */ /* 0x040fe20000410000 */
[----:B------:R-:W-:Y:S01]  /*1bb0*/  FFMA.FTZ R120, R188, R59, R120 ;  /* 0x0000003bbc787223 */ /* 0x000fe20000010078 */
[----:B------:R-:W3:Y:S01]  /*1bc0*/  LDL R19, [R1+0x30] ;  /* 0x0000300001137983 */ /* 0x000ee20000100800 */
        /* <DEDUP_REMOVED lines=11> */
[----:B----4-:R-:W-:-:S02]  /*1c80*/  FMUL.FTZ R204, R18, R59 ;  /* 0x0000003b12cc7220 */ /* 0x010fc40000410000 */
[----:B------:R0:W5:Y:S04]  /*1c90*/  LDL.LU R59, [R1+0xcc] ;  /* 0x0000cc00013b7983 */ /* 0x0001680000300800 */
[----:B------:R-:W4:Y:S01]  /*1ca0*/  LDL R18, [R1+0x34] ;  /* 0x0000340001127983 */ /* 0x000f220000100800 */
[----:B------:R-:W-:-:S03]  /*1cb0*/  FMUL.FTZ R206, R17, R57 ;  /* 0x0000003911ce7220 */ /* 0x000fc60000410000 */
[----:B------:R0:W5:Y:S04]  /*1cc0*/  LDL.LU R58, [R1+0xc8] ;  /* 0x0000c800013a7983 */ /* 0x0001680000300800 */
[----:B------:R0:W5:Y:S01]  /*1cd0*/  LDL.LU R57, [R1+0xc4] ;  /* 0x0000c40001397983 */ /* 0x0001620000300800 */
[----:B--2---:R-:W-:-:S03]  /*1ce0*/  FMUL.FTZ R207, R16, R56 ;  /* 0x0000003810cf7220 */ /* 0x004fc60000410000 */
[----:B------:R0:W5:Y:S04]  /*1cf0*/  LDL.LU R56, [R1+0xc0] ;  /* 0x0000c00001387983 */ /* 0x0001680000300800 */
[----:B------:R-:W2:Y:S04]  /*1d00*/  LDL R17, [R1+0x38] ;  /* 0x0000380001117983 */ /* 0x000ea80000100800 */
[----:B------:R-:W2:Y:S01]  /*1d10*/  LDL R16, [R1+0x3c] ;  /* 0x00003c0001107983 */ /* 0x000ea20000100800 */
[----:B------:R-:W-:Y:S01]  /*1d20*/  FFMA.FTZ R184, R235, R208, R184 ;  /* 0x000000d0ebb87223 */ /* 0x000fe200000100b8 */
[----:B------:R-:W-:Y:S01]  /*1d30*/  FADD.FTZ R140, R140, R208 ;  /* 0x000000d08c8c7221 */ /* 0x000fe20000010000 */
[----:B------:R-:W-:Y:S01]  /*1d40*/  FFMA.FTZ R187, R226, R209, R187 ;  /* 0x000000d1e2bb7223 */ /* 0x000fe200000100bb */
[----:B------:R-:W-:Y:S01]  /*1d50*/  FADD.FTZ R143, R143, R209 ;  /* 0x000000d18f8f7221 */ /* 0x000fe20000010000 */
[----:B------:R-:W-:Y:S01]  /*1d60*/  FADD.FTZ R88, R88, R55 ;  /* 0x0000003758587221 */ /* 0x000fe20000010000 */
[-C--:B------:R-:W-:Y:S01]  /*1d70*/  FFMA.FTZ R84, R192, R55.reuse, R84 ;  /* 0x00000037c0547223 */ /* 0x080fe20000010054 */
[----:B---3--:R-:W-:Y:S01]  /*1d80*/  FMUL.FTZ R208, R19, R55 ;  /* 0x0000003713d07220 */ /* 0x008fe20000410000 */
[----:B------:R-:W-:Y:S01]  /*1d90*/  FFMA.FTZ R186, R228, R210, R186 ;  /* 0x000000d2e4ba7223 */ /* 0x000fe200000100ba */
[----:B------:R-:W-:Y:S01]  /*1da0*/  FADD.FTZ R142, R142, R210 ;  /* 0x000000d28e8e7221 */ /* 0x000fe20000010000 */
[----:B------:R0:W5:Y:S01]  /*1db0*/  LDL.LU R55, [R1+0xbc] ;  /* 0x0000bc0001377983 */ /* 0x0001620000300800 */
        /* <DEDUP_REMOVED lines=8> */
[----:B----4-:R-:W-:-:S02]  /*1e40*/  FMUL.FTZ R209, R18, R54 ;  /* 0x0000003612d17220 */ /* 0x010fc40000410000 */
[----:B------:R0:W5:Y:S01]  /*1e50*/  LDL.LU R54, [R1+0xb8] ;  /* 0x0000b80001367983 */ /* 0x0001620000300800 */
        /* <DEDUP_REMOVED lines=16> */
[----:B------:R-:W-:-:S03]  /*1f60*/  FMUL.FTZ R211, R16, R52 ;  /* 0x0000003410d37220 */ /* 0x000fc60000410000 */
        /* <DEDUP_REMOVED lines=57> */
[----:B0-----:R-:W-:-:S07]  /*2300*/  FFMA.FTZ R213, R195, R211, R14 ;  /* 0x000000d3c3d57223 */ /* 0x001fce000001000e */
.L_x_10417:
[----:B------:R-:W-:Y:S05]  /*2310*/  BSYNC B0 ;  /* 0x0000000000007941 */ /* 0x000fea0003800000 */
.L_x_10415:
        /* <DEDUP_REMOVED lines=20> */
.L_x_10495:
[----:B------:R-:W2:Y:S01]  /*2460*/  LDC R15, c[0x0][0x218] ;  /* 0x00008600ff0f7b82 */ /* 0x000ea20000000800 */
[----:B------:R-:W3:Y:S01]  /*2470*/  S2R R213, SR_TID.X ;  /* 0x0000000000d57919 */ /* 0x000ee20000002100 */
[----:B-----5:R-:W-:Y:S01]  /*2480*/  ISETP.GE.AND P4, PT, R250, 0x1, PT ;  /* 0x00000001fa00780c */ /* 0x020fe20003f86270 */
[----:B------:R-:W-:-:S12]  /*2490*/  HFMA2.MMA R214, -RZ, RZ, 0, 0 ;  /* 0x00000000ffd67435 */ /* 0x000fd800000001ff */
[----:B------:R-:W-:Y:S01]  /*24a0*/  @P4 IADD3 R14, R250, -0x1, RZ ;  /* 0xfffffffffa0e4810 */ /* 0x000fe20007ffe0ff */
[----:B------:R-:W4:Y:S04]  /*24b0*/  @P4 LDC R252, c[0x0][0x29c] ;  /* 0x0000a700fffc4b82 */ /* 0x000f280000000800 */
[----:B--2---:R-:W-:-:S04]  /*24c0*/  @P4 IMAD R212, R14, R15, RZ ;  /* 0x0000000f0ed44224 */ /* 0x004fc800078e02ff */
[----:B------:R-:W2:Y:S08]  /*24d0*/  @P4 LDC R251, c[0x0][0x29c] ;  /* 0x0000a700fffb4b82 */ /* 0x000eb00000000800 */
[----:B------:R-:W1:Y:S01]  /*24e0*/  @P4 LDC.64 R14, c[0x0][0x220] ;  /* 0x00008800ff0e4b82 */ /* 0x000e620000000a00 */
[----:B---3--:R-:W-:Y:S02]  /*24f0*/  LOP3.LUT R232, R213, 0x1f, RZ, 0xc0, !PT ;  /* 0x0000001fd5e87812 */ /* 0x008fe400078ec0ff */
[----:B------:R-:W-:-:S04]  /*2500*/  @P4 SHF.R.S32.HI R213, RZ, 0x1f, R212 ;  /* 0x0000001fffd54819 */ /* 0x000fc800000114d4 */
[----:B------:R-:W-:-:S04]  /*2510*/  @P4 LEA.HI R213, R213, R212, RZ, 0x3 ;  /* 0x000000d4d5d54211 */ /* 0x000fc800078f18ff */
        /* <DEDUP_REMOVED lines=8> */
[----:B-1----:R-:W0:Y:S03]  /*25a0*/  LDC.64 R14, c[0x0][0x308] ;  /* 0x0000c200ff0e7b82 */ /* 0x002e260000000a00 */
[----:B------:R-:W-:-:S02]  /*25b0*/  @!P5 FSEL R233, R48, RZ, P3 ;  /* 0x000000ff30e9d208 */ /* 0x000fc40001800000 */
[C---:B0-----:R-:W-:Y:S02]  /*25c0*/  ISETP.NE.U32.AND P1, PT, R14.reuse, RZ, PT ;  /* 0x000000ff0e00720c */ /* 0x041fe40003f25070 */
[----:B------:R-:W-:Y:S01]  /*25d0*/  ISETP.NE.U32.AND P0, PT, R14, RZ, PT ;  /* 0x000000ff0e00720c */ /* 0x000fe20003f05070 */
[----:B------:R-:W-:Y:S01]  /*25e0*/  FADD.FTZ R14, R19, R17 ;  /* 0x00000011130e7221 */ /* 0x000fe20000010000 */
[C---:B------:R-:W-:Y:S01]  /*25f0*/  ISETP.NE.AND.EX P1, PT, R15.reuse, RZ, PT, P1 ;  /* 0x000000ff0f00720c */ /* 0x040fe20003f25310 */
[----:B------:R-:W0:Y:S01]  /*2600*/  LDC.U8 R17, c[0x0][0x2a0] ;  /* 0x0000a800ff117b82 */ /* 0x000e220000000000 */
[----:B------:R-:W-:-:S11]  /*2610*/  ISETP.NE.AND.EX P0, PT, R15, RZ, PT, P0 ;  /* 0x000000ff0f00720c */ /* 0x000fd60003f05300 */
[----:B------:R-:W1:Y:S02]  /*2620*/  @P1 LDC.64 R212, c[0x0][0x308] ;  /* 0x0000c200ffd41b82 */ /* 0x000e640000000a00 */
[----:B-1----:R-:W-:Y:S01]  /*2630*/  FMUL.FTZ R212, R14, UR10 ;  /* 0x0000000a0ed47c20 */ /* 0x002fe20008410000 */
[----:B------:R-:W-:Y:S01]  /*2640*/  FMUL.FTZ R213, R16, UR10 ;  /* 0x0000000a10d57c20 */ /* 0x000fe20008410000 */
        /* <DEDUP_REMOVED lines=9> */
.L_x_10420:
[----:B------:R-:W-:Y:S05]  /*26e0*/  BSYNC B0 ;  /* 0x0000000000007941 */ /* 0x000fea0003800000 */
.L_x_10419:
        /* <DEDUP_REMOVED lines=13> */
.L_x_10422:
[----:B------:R-:W-:Y:S05]  /*27c0*/  BSYNC B0 ;  /* 0x0000000000007941 */ /* 0x000fea0003800000 */
.L_x_10421:
        /* <DEDUP_REMOVED lines=16> */
.L_x_10424:
[----:B------:R-:W-:Y:S05]  /*28d0*/  BSYNC B0 ;  /* 0x0000000000007941 */ /* 0x000fea0003800000 */
.L_x_10423:
        /* <DEDUP_REMOVED lines=11> */
.L_x_10426:
[----:B------:R-:W-:Y:S05]  /*2990*/  BSYNC B0 ;  /* 0x0000000000007941 */ /* 0x000fea0003800000 */
.L_x_10425:
        /* <DEDUP_REMOVED lines=8> */
[----:B------:R-:W-:-:S02]  /*2a20*/  @!P5 ISETP.NE.AND.EX P3, PT, R5, RZ, PT, P3 ;  /* 0x000000ff0500d20c */ /* 0x000fc40003f65330 */
[----:B------:R-:W-:Y:S01]  /*2a30*/  @!P5 ISETP.NE.AND.EX P2, PT, R5, RZ, PT, P2 ;  /* 0x000000ff0500d20c */ /* 0x000fe20003f45320 */
[----:B0-----:R-:W0:Y:S01]  /*2a40*/  @P4 LDC R18, c[0x0][0x29c] ;  /* 0x0000a700ff124b82 */ /* 0x001e220000000800 */
[--C-:B-----5:R-:W-:Y:S02]  /*2a50*/  @P4 HADD2.F32 R17, -RZ, R112.reuse.H0_H0 ;  /* 0x20000070ff114230 */ /* 0x120fe40000004100 */
[----:B------:R-:W-:Y:S01]  /*2a60*/  @P4 FMUL.FTZ R16, R233, R252 ;  /* 0x000000fce9104220 */ /* 0x000fe20000410000 */
[----:B------:R-:W-:Y:S01]  /*2a70*/  @P4 FMUL.FTZ R19, R232, R251 ;  /* 0x000000fbe8134220 */ /* 0x000fe20000410000 */
[----:B------:R-:W-:Y:S02]  /*2a80*/  @P4 HADD2.F32 R233, -RZ, R112.H1_H1 ;  /* 0x30000070ffe94230 */ /* 0x000fe40000004100 */
[----:B------:R-:W-:Y:S01]  /*2a90*/  @P4 FFMA.FTZ R80, R16, R17, R80 ;  /* 0x0000001110504223 */ /* 0x000fe20000010050 */
[----:B------:R-:W-:Y:S01]  /*2aa0*/  @P4 FMUL.FTZ R232, R148, R16 ;  /* 0x0000001094e84220 */ /* 0x000fe20000410000 */
[----:B------:R-:W1:Y:S01]  /*2ab0*/  @P4 LDC R17, c[0x0][0x29c] ;  /* 0x0000a700ff114b82 */ /* 0x000e620000000800 */
[----:B------:R-:W-:Y:S01]  /*2ac0*/  @P4 FMUL.FTZ R16, R149, R19 ;  /* 0x0000001395104220 */ /* 0x000fe20000410000 */
[----:B------:R-:W-:-:S02]  /*2ad0*/  @P4 FFMA.FTZ R81, R19, R233, R81 ;  /* 0x000000e913514223 */ /* 0x000fc40000010051 */
[----:B------:R-:W-:Y:S02]  /*2ae0*/  @P4 F2FP.F16.F32.PACK_AB R232, RZ, R232 ;  /* 0x000000e8ffe8423e */ /* 0x000fe400000000ff */
[----:B------:R-:W-:Y:S02]  /*2af0*/  @P4 F2FP.F16.F32.PACK_AB R16, RZ, R16 ;  /* 0x00000010ff10423e */ /* 0x000fe400000000ff */
[----:B------:R-:W-:Y:S01]  /*2b00*/  @P4 PRMT R124, R232, 0x7610, R124 ;  /* 0x00007610e87c4816 */ /* 0x000fe2000000007c */
[----:B------:R-:W2:Y:S03]  /*2b10*/  LDC.U8 R252, c[0x0][0x2a0] ;  /* 0x0000a800fffc7b82 */ /* 0x000ea60000000000 */
[----:B------:R-:W-:Y:S01]  /*2b20*/  @P4 PRMT R124, R124, 0x5410, R16 ;  /* 0x000054107c7c4816 */ /* 0x000fe20000000010 */
[--C-:B------:R-:W-:Y:S02]  /*2b30*/  @P4 HADD2.F32 R16, -RZ, R113.reuse.H1_H1 ;  /* 0x30000071ff104230 */ /* 0x100fe40000004100 */
[----:B0-----:R-:W-:Y:S01]  /*2b40*/  @P4 FMUL.FTZ R18, R6, R18 ;  /* 0x0000001206124220 */ /* 0x001fe20000410000 */
[----:B------:R-:W-:Y:S01]  /*2b50*/  @P4 HADD2.F32 R6, -RZ, R113.H0_H0 ;  /* 0x20000071ff064230 */ /* 0x000fe20000004100 */
[----:B------:R-:W0:Y:S04]  /*2b60*/  @P4 LDC R232, c[0x0][0x29c] ;  /* 0x0000a700ffe84b82 */ /* 0x000e280000000800 */
[----:B------:R-:W-:Y:S01]  /*2b70*/  @P4 FFMA.FTZ R82, R18, R6, R82 ;  /* 0x0000000612524223 */ /* 0x000fe20000010052 */
[----:B------:R-:W-:Y:S01]  /*2b80*/  @P4 FMUL.FTZ R18, R150, R18 ;  /* 0x0000001296124220 */ /* 0x000fe20000410000 */
[----:B-1----:R-:W-:-:S02]  /*2b90*/  @P4 FMUL.FTZ R17, R250, R17 ;  /* 0x00000011fa114220 */ /* 0x002fc40000410000 */
[----:B------:R-:W1:Y:S02]  /*2ba0*/  @P4 LDC R6, c[0x0][0x29c] ;  /* 0x0000a700ff064b82 */ /* 0x000e640000000800 */
[----:B------:R-:W-:Y:S01]  /*2bb0*/  @P4 FFMA.FTZ R83, R17, R16, R83 ;  /* 0x0000001011534223 */ /* 0x000fe20000010053 */
[----:B------:R-:W-:Y:S01]  /*2bc0*/  @P4 FMUL.FTZ R16, R151, R17 ;  /* 0x0000001197104220 */ /* 0x000fe20000410000 */
[----:B------:R-:W-:-:S04]  /*2bd0*/  @P4 F2FP.F16.F32.PACK_AB R17, RZ, R18 ;  /* 0x00000012ff11423e */ /* 0x000fc800000000ff */
[----:B------:R-:W-:Y:S02]  /*2be0*/  @P4 F2FP.F16.F32.PACK_AB R18, RZ, R16 ;  /* 0x00000010ff12423e */ /* 0x000fe400000000ff */
[----:B------:R-:W-:Y:S01]  /*2bf0*/  @!P5 FSEL R16, R44, RZ, P3 ;  /* 0x000000ff2c10d208 */ /* 0x000fe20001800000 */
[----:B--2---:R-:W-:Y:S06]  /*2c00*/  @!P5 BRA `(.L_x_10428) ;  /* 0x000000000020d947 */ /* 0x004fec0003800000 */
        /* <DEDUP_REMOVED lines=8> */
.L_x_10428:
[----:B------:R-:W-:Y:S05]  /*2c90*/  BSYNC B0 ;  /* 0x0000000000007941 */ /* 0x000fea0003800000 */
.L_x_10427:
        /* <DEDUP_REMOVED lines=12> */
.L_x_10430:
[----:B------:R-:W-:Y:S05]  /*2d60*/  BSYNC B0 ;  /* 0x0000000000007941 */ /* 0x000fea0003800000 */
.L_x_10429:
[--C-:B------:R-:W-:Y:S02]  /*2d70*/  @P4 HADD2.F32 R250, -RZ, R114.reuse.H1_H1 ;  /* 0x30000072fffa4230 */ /* 0x100fe40000004100 */
[----:B0-----:R-:W-:Y:S01]  /*2d80*/  @P4 FMUL.FTZ R232, R6, R232 ;  /* 0x000000e806e84220 */ /* 0x001fe20000410000 */
[----:B------:R-:W-:Y:S01]  /*2d90*/  @P4 PRMT R125, R17, 0x7610, R125 ;  /* 0x00007610117d4816 */ /* 0x000fe2000000007d */
[----:B------:R-:W-:Y:S01]  /*2da0*/  @P4 HADD2.F32 R233, -RZ, R114.H0_H0 ;  /* 0x20000072ffe94230 */ /* 0x000fe20000004100 */
[----:B------:R-:W-:Y:S01]  /*2db0*/  @!P5 ISETP.NE.U32.AND P3, PT, R4, RZ, PT ;  /* 0x000000ff0400d20c */ /* 0x000fe20003f65070 */
[----:B------:R-:W-:Y:S01]  /*2dc0*/  @P4 FFMA.FTZ R77, R232, R250, R77 ;  /* 0x000000fae84d4223 */ /* 0x000fe2000001004d */
[----:B------:R-:W-:Y:S01]  /*2dd0*/  @P4 FMUL.FTZ R232, R153, R232 ;  /* 0x000000e899e84220 */ /* 0x000fe20000410000 */
[----:B------:R-:W-:Y:S01]  /*2de0*/  @P4 PRMT R125, R125, 0x5410, R18 ;  /* 0x000054107d7d4816 */ /* 0x000fe20000000012 */
[----:B------:R-:W0:Y:S01]  /*2df0*/  LDC.U8 R250, c[0x0][0x2a0] ;  /* 0x0000a800fffa7b82 */ /* 0x000e220000000000 */
[----:B------:R-:W-:Y:S01]  /*2e00*/  @P4 FFMA.FTZ R76, R19, R233, R76 ;  /* 0x000000e9134c4223 */ /* 0x000fe2000001004c */
[----:B------:R-:W-:Y:S01]  /*2e10*/  @P4 FMUL.FTZ R19, R152, R19 ;  /* 0x0000001398134220 */ /* 0x000fe20000410000 */
[----:B------:R-:W-:Y:S01]  /*2e20*/  @P4 F2FP.F16.F32.PACK_AB R17, RZ, R232 ;  /* 0x000000e8ff11423e */ /* 0x000fe200000000ff */
[----:B------:R-:W-:Y:S01]  /*2e30*/  BSSY B0, `(.L_x_10431) ;  /* 0x0000015000007945 */ /* 0x000fe20003800000 */
[----:B------:R-:W-:-:S02]  /*2e40*/  @!P5 ISETP.NE.U32.AND P2, PT, R4, RZ, PT ;  /* 0x000000ff0400d20c */ /* 0x000fc40003f45070 */
[----:B------:R-:W-:Y:S01]  /*2e50*/  @P4 F2FP.F16.F32.PACK_AB R19, RZ, R19 ;  /* 0x00000013ff13423e */ /* 0x000fe200000000ff */
[----:B------:R-:W1:Y:S01]  /*2e60*/  @P4 LDC R18, c[0x0][0x29c] ;  /* 0x0000a700ff124b82 */ /* 0x000e620000000800 */
[----:B------:R-:W-:Y:S02]  /*2e70*/  @!P5 ISETP.NE.AND.EX P3, PT, R5, RZ, PT, P3 ;  /* 0x000000ff0500d20c */ /* 0x000fe40003f65330 */
[----:B------:R-:W-:Y:S02]  /*2e80*/  @P4 PRMT R126, R19, 0x7610, R126 ;  /* 0x00007610137e4816 */ /* 0x000fe4000000007e */
[----:B------:R-:W-:Y:S02]  /*2e90*/  @!P5 ISETP.NE.AND.EX P2, PT, R5, RZ, PT, P2 ;  /* 0x000000ff0500d20c */ /* 0x000fe40003f45320 */
[----:B------:R-:W-:Y:S01]  /*2ea0*/  @P4 PRMT R126, R126, 0x5410, R17 ;  /* 0x000054107e7e4816 */ /* 0x000fe20000000011 */
[----:B------:R-:W2:Y:S01]  /*2eb0*/  @P4 LDC R232, c[0x0][0x29c] ;  /* 0x0000a700ffe84b82 */ /* 0x000ea20000000800 */
[----:B------:R-:W-:-:S02]  /*2ec0*/  SEL R16, R16, R92, P0 ;  /* 0x0000005c10107207 */ /* 0x000fc40000000000 */
[----:B------:R-:W-:Y:S02]  /*2ed0*/  SEL R17, R6, R93, P0 ;  /* 0x0000005d06117207 */ /* 0x000fe40000000000 */
[----:B------:R-:W-:Y:S01]  /*2ee0*/  @!P5 FSEL R19, R46, RZ, P3 ;  /* 0x000000ff2e13d208 */ /* 0x000fe20001800000 */
[----:B------:R-:W-:Y:S06]  /*2ef0*/  @!P5 BRA `(.L_x_10432) ;  /* 0x000000000020d947 */ /* 0x000fec0003800000 */
[----:B0-----:R-:W-:Y:S02]  /*2f00*/  ISETP.NE.AND P6, PT, R250, RZ, PT ;  /* 0x000000fffa00720c */ /* 0x001fe40003fc5270 */
[----:B------:R-:W-:Y:S02]  /*2f10*/  ISETP.NE.U32.AND P3, PT, R4, RZ, PT ;  /* 0x000000ff0400720c */ /* 0x000fe40003f65070 */
[----:B------:R-:W-:Y:S02]  /*2f20*/  FSEL R6, R212, RZ, !P6 ;  /* 0x000000ffd4067208 */ /* 0x000fe40007000000 */
[----:B------:R-:W-:-:S03]  /*2f30*/  ISETP.NE.AND.EX P3, PT, R5, RZ, PT, P3 ;  /* 0x000000ff0500720c */ /* 0x000fc60003f65330 */
[----:B------:R-:W-:-:S04]  /*2f40*/  FFMA.FTZ R6, R239, R213, R6 ;  /* 0x000000d5ef067223 */ /* 0x000fc80000010006 */
[----:B------:R-:W-:-:S04]  /*2f50*/  FADD.FTZ R6, R238, -R6 ;  /* 0x80000006ee067221 */ /* 0x000fc80000010000 */
[----:B------:R-:W-:-:S04]  /*2f60*/  FMUL.FTZ R19, R3, R6 ;  /* 0x0000000603137220 */ /* 0x000fc80000410000 */
[----:B------:R-:W-:-:S07]  /*2f70*/  @P3 FADD.FTZ R19, R46, R19 ;  /* 0x000000132e133221 */ /* 0x000fce0000010000 */
.L_x_10432:
[----:B------:R-:W-:Y:S05]  /*2f80*/  BSYNC B0 ;  /* 0x0000000000007941 */ /* 0x000fea0003800000 */
.L_x_10431:
[----:B------:R-:W-:Y:S01]  /*2f90*/  BSSY B0, `(.L_x_10433) ;  /* 0x000000d000007945 */ /* 0x000fe20003800000 */
[C---:B-1----:R-:W-:Y:S01]  /*2fa0*/  @P4 FMUL.FTZ R6, R19.reuse, R18 ;  /* 0x0000001213064220 */ /* 0x042fe20000410000 */
        /* <DEDUP_REMOVED lines=11> */
.L_x_10434:
[----:B------:R-:W-:Y:S05]  /*3060*/  BSYNC B0 ;  /* 0x0000000000007941 */ /* 0x000fea0003800000 */
.L_x_10433:
[----:B------:R-:W-:Y:S02]  /*3070*/  SEL R19, R233, R95, P0 ;  /* 0x0000005fe9137207 */ /* 0x000fe40000000000 */
[----:B------:R-:W-:-:S03]  /*3080*/  IADD3 R251, R214, 0x20, RZ ;  /* 0x00000020d6fb7810 */ /* 0x000fc60007ffe0ff */
[----:B------:R1:W-:Y:S04]  /*3090*/  @P1 STG.E.128 desc[UR4][R14.64+0x10], R16 ;  /* 0x000010100e001986 */ /* 0x0003e8000c101d04 */
[----:B------:R-:W-:Y:S01]  /*30a0*/  STL [R1], R251 ;  /* 0x000000fb01007387 */ /* 0x000fe20000100800 */
[----:B-1----:R-:W-:Y:S01]  /*30b0*/  @P4 HADD2.F32 R14, -RZ, R115.H0_H0 ;  /* 0x20000073ff0e4230 */ /* 0x002fe20000004100 */
[----:B------:R-:W1:Y:S01]  /*30c0*/  @P4 LDC.64 R16, c[0x0][0x2f8] ;  /* 0x0000be00ff104b82 */ /* 0x000e620000000a00 */
[----:B--2---:R-:W-:-:S03]  /*30d0*/  @P4 FMUL.FTZ R18, R233, R232 ;  /* 0x000000e8e9124220 */ /* 0x004fc60000410000 */
[----:B------:R-:W-:Y:S01]  /*30e0*/  @P4 FFMA.FTZ R78, R6, R14, R78 ;  /* 0x0000000e064e4223 */ /* 0x000fe2000001004e */
[----:B------:R-:W-:Y:S01]  /*30f0*/  @P4 FMUL.FTZ R6, R154, R6 ;  /* 0x000000069a064220 */ /* 0x000fe20000410000 */
[----:B------:R-:W-:Y:S02]  /*3100*/  @P4 FMUL.FTZ R19, R155, R18 ;  /* 0x000000129b134220 */ /* 0x000fe40000410000 */
[----:B------:R-:W2:Y:S02]  /*3110*/  @P4 LDC.64 R14, c[0x0][0x220] ;  /* 0x00008800ff0e4b82 */ /* 0x000ea40000000a00 */
[----:B------:R-:W-:Y:S02]  /*3120*/  @P4 F2FP.F16.F32.PACK_AB R6, RZ, R6 ;  /* 0x00000006ff06423e */ /* 0x000fe400000000ff */
[----:B------:R-:W-:Y:S02]  /*3130*/  @P4 F2FP.F16.F32.PACK_AB R19, RZ, R19 ;  /* 0x00000013ff13423e */ /* 0x000fe400000000ff */
[----:B------:R-:W-:Y:S01]  /*3140*/  @P4 PRMT R127, R6, 0x7610, R127 ;  /* 0x00007610067f4816 */ /* 0x000fe2000000007f */
[----:B------:R-:W-:-:S03]  /*3150*/  @P4 HADD2.F32 R6, -RZ, R115.H1_H1 ;  /* 0x30000073ff064230 */ /* 0x000fc60000004100 */
[----:B------:R-:W-:Y:S01]  /*3160*/  @P4 PRMT R127, R127, 0x5410, R19 ;  /* 0x000054107f7f4816 */ /* 0x000fe20000000013 */
[----:B-1----:R-:W-:-:S04]  /*3170*/  @P4 IMAD.WIDE.U32 R16, R214, 0x10, R16 ;  /* 0x00000010d6104825 */ /* 0x002fc800078e0010 */
[----:B------:R-:W-:Y:S02]  /*3180*/  @P4 FFMA.FTZ R79, R18, R6, R79 ;  /* 0x00000006124f4223 */ /* 0x000fe4000001004f */
[----:B------:R-:W1:Y:S01]  /*3190*/  @P4 LDC R6, c[0x0][0x29c] ;  /* 0x0000a700ff064b82 */ /* 0x000e620000000800 */
[----:B------:R3:W-:Y:S01]  /*31a0*/  @P4 STG.E.128 desc[UR4][R16.64], R124 ;  /* 0x0000007c10004986 */ /* 0x0007e2000c101d04 */
[----:B--2---:R-:W-:-:S05]  /*31b0*/  @P4 IMAD.WIDE.U32 R14, R251, 0x10, R14 ;  /* 0x00000010fb0e4825 */ /* 0x004fca00078e000e */
[----:B------:R2:W5:Y:S01]  /*31c0*/  @P4 LDG.E.128 R112, desc[UR4][R14.64] ;  /* 0x000000040e704981 */ /* 0x000562000c1e1d00 */
[C---:B------:R-:W-:Y:S01]  /*31d0*/  @!P5 ISETP.NE.U32.AND P3, PT, R4.reuse, RZ, PT ;  /* 0x000000ff0400d20c */ /* 0x040fe20003f65070 */
[----:B------:R-:W-:Y:S01]  /*31e0*/  BSSY B0, `(.L_x_10435) ;  /* 0x000000f000007945 */ /* 0x000fe20003800000 */
[----:B------:R-:W-:Y:S02]  /*31f0*/  @!P5 ISETP.NE.U32.AND P2, PT, R4, RZ, PT ;  /* 0x000000ff0400d20c */ /* 0x000fe40003f45070 */
[C---:B------:R-:W-:Y:S02]  /*3200*/  @!P5 ISETP.NE.AND.EX P3, PT, R5.reuse, RZ, PT, P3 ;  /* 0x000000ff0500d20c */ /* 0x040fe40003f65330 */
[----:B------:R-:W-:Y:S01]  /*3210*/  @!P5 ISETP.NE.AND.EX P2, PT, R5, RZ, PT, P2 ;  /* 0x000000ff0500d20c */ /* 0x000fe20003f45320 */
[----:B--2---:R-:W2:Y:S01]  /*3220*/  @P4 LDC R14, c[0x0][0x29c] ;  /* 0x0000a700ff0e4b82 */ /* 0x004ea20000000800 */
[----:B---3--:R-:W-:Y:S01]  /*3230*/  @!P5 FSEL R16, R40, RZ, P3 ;  /* 0x000000ff2810d208 */ /* 0x008fe20001800000 */
[----:B------:R-:W-:Y:S10]  /*3240*/  @!P5 BRA `(.L_x_10436) ;  /* 0x000000000020d947 */ /* 0x000ff40003800000 */
        /* <DEDUP_REMOVED lines=8> */
.L_x_10436:
[----:B------:R-:W-:Y:S05]  /*32d0*/  BSYNC B0 ;  /* 0x0000000000007941 */ /* 0x000fea0003800000 */
.L_x_10435:
[----:B------:R-:W-:Y:S01]  /*32e0*/  BSSY B0, `(.L_x_10437) ;  /* 0x000000c000007945 */ /* 0x000fe20003800000 */
[----:B--2---:R-:W-:Y:S01]  /*32f0*/  @P4 FMUL.FTZ R14, R16, R14 ;  /* 0x0000000e100e4220 */ /* 0x004fe20000410000 */
[----:B------:R-:W-:Y:S02]  /*3300*/  @!P5 FSEL R17, R41, RZ, P2 ;  /* 0x000000ff2911d208 */ /* 0x000fe40001000000 */
[----:B------:R-:W-:Y:S05]  /*3310*/  @!P5 BRA `(.L_x_10438) ;  /* 0x000000000020d947 */ /* 0x000fea0003800000 */
        /* <DEDUP_REMOVED lines=8> */
.L_x_10438:
[----:B------:R-:W-:Y:S05]  /*33a0*/  BSYNC B0 ;  /* 0x0000000000007941 */ /* 0x000fea0003800000 */
.L_x_10437:
[----:B------:R-:W2:Y:S04]  /*33b0*/  LDL R19, [R1+0x24] ;  /* 0x0000240001137983 */ /* 0x000ea80000100800 */
[----:B------:R-:W3:Y:S01]  /*33c0*/  LDL R232, [R1+0x20] ;  /* 0x0000200001e87983 */ /* 0x000ee20000100800 */
[--C-:B-----5:R-:W-:Y:S02]  /*33d0*/  @P4 HADD2.F32 R18, -RZ, R112.reuse.H1_H1 ;  /* 0x30000070ff124230 */ /* 0x120fe40000004100 */
[----:B-1----:R-:W-:Y:S01]  /*33e0*/  @P4 FMUL.FTZ R6, R17, R6 ;  /* 0x0000000611064220 */ /* 0x002fe20000410000 */
[----:B------:R-:W-:-:S03]  /*33f0*/  @P4 HADD2.F32 R15, -RZ, R112.H0_H0 ;  /* 0x20000070ff0f4230 */ /* 0x000fc60000004100 */
[----:B------:R-:W-:Y:S02]  /*3400*/  @P4 FFMA.FTZ R73, R18, R6, R73 ;  /* 0x0000000612494223 */ /* 0x000fe40000010049 */
[----:B------:R-:W-:Y:S02]  /*3410*/  @P4 FFMA.FTZ R72, R15, R14, R72 ;  /* 0x0000000e0f484223 */ /* 0x000fe40000010048 */
[----:B------:R-:W1:Y:S01]  /*3420*/  @P4 LDC R15, c[0x0][0x29c] ;  /* 0x0000a700ff0f4b82 */ /* 0x000e620000000800 */
[C---:B------:R-:W-:Y:S01]  /*3430*/  @!P5 ISETP.NE.U32.AND P3, PT, R4.reuse, RZ, PT ;  /* 0x000000ff0400d20c */ /* 0x040fe20003f65070 */
[----:B------:R-:W-:Y:S01]  /*3440*/  BSSY B0, `(.L_x_10439) ;  /* 0x0000015000007945 */ /* 0x000fe20003800000 */
[----:B------:R-:W-:Y:S02]  /*3450*/  @!P5 ISETP.NE.U32.AND P2, PT, R4, RZ, PT ;  /* 0x000000ff0400d20c */ /* 0x000fe40003f45070 */
[C---:B------:R-:W-:Y:S02]  /*3460*/  @!P5 ISETP.NE.AND.EX P3, PT, R5.reuse, RZ, PT, P3 ;  /* 0x000000ff0500d20c */ /* 0x040fe40003f65330 */
[----:B------:R-:W-:Y:S01]  /*3470*/  @!P5 ISETP.NE.AND.EX P2, PT, R5, RZ, PT, P2 ;  /* 0x000000ff0500d20c */ /* 0x000fe20003f45320 */
[----:B--2---:R-:W-:-:S02]  /*3480*/  @P4 FMUL.FTZ R18, R19, R6 ;  /* 0x0000000613124220 */ /* 0x004fc40000410000 */
[----:B------:R-:W2:Y:S01]  /*3490*/  @P4 LDC R6, c[0x0][0x29c] ;  /* 0x0000a700ff064b82 */ /* 0x000ea20000000800 */
[----:B---3--:R-:W-:Y:S02]  /*34a0*/  @P4 FMUL.FTZ R14, R232, R14 ;  /* 0x0000000ee80e4220 */ /* 0x008fe40000410000 */
[----:B------:R-:W-:-:S03]  /*34b0*/  @P4 F2FP.F16.F32.PACK_AB R18, RZ, R18 ;  /* 0x00000012ff12423e */ /* 0x000fc600000000ff */
[----:B------:R-:W-:-:S04]  /*34c0*/  @P4 F2FP.F16.F32.PACK_AB R14, RZ, R14 ;  /* 0x0000000eff0e423e */ /* 0x000fc800000000ff */
[----:B------:R-:W-:-:S04]  /*34d0*/  @P4 PRMT R124, R14, 0x7610, R124 ;  /* 0x000076100e7c4816 */ /* 0x000fc8000000007c */
[----:B------:R-:W-:Y:S02]  /*34e0*/  @P4 PRMT R124, R124, 0x5410, R18 ;  /* 0x000054107c7c4816 */ /* 0x000fe40000000012 */
[----:B------:R-:W-:Y:S01]  /*34f0*/  @!P5 FSEL R18, R42, RZ, P3 ;  /* 0x000000ff2a12d208 */ /* 0x000fe20001800000 */
[----:B-1----:R-:W-:Y:S06]  /*3500*/  @!P5 BRA `(.L_x_10440) ;  /* 0x000000000020d947 */ /* 0x002fec0003800000 */
        /* <DEDUP_REMOVED lines=8> */
.L_x_10440:
[----:B------:R-:W-:Y:S05]  /*3590*/  BSYNC B0 ;  /* 0x0000000000007941 */ /* 0x000fea0003800000 */
.L_x_10439:
[----:B------:R-:W-:Y:S01]  /*35a0*/  BSSY B0, `(.L_x_10441) ;  /* 0x000000c000007945 */ /* 0x000fe20003800000 */
[----:B------:R-:W-:Y:S01]  /*35b0*/  @P4 FMUL.FTZ R15, R18, R15 ;  /* 0x0000000f120f4220 */ /* 0x000fe20000410000 */
        /* <DEDUP_REMOVED lines=10> */
.L_x_10442:
[----:B------:R-:W-:Y:S05]  /*3660*/  BSYNC B0 ;  /* 0x0000000000007941 */ /* 0x000fea0003800000 */
.L_x_10441:
[----:B------:R-:W3:Y:S04]  /*3670*/  LDL R233, [R1+0x2c] ;  /* 0x00002c0001e97983 */ /* 0x000ee80000100800 */
[----:B------:R-:W4:Y:S01]  /*3680*/  LDL R251, [R1+0x28] ;  /* 0x0000280001fb7983 */ /* 0x000f220000100800 */
[--C-:B------:R-:W-:Y:S02]  /*3690*/  @P4 HADD2.F32 R232, -RZ, R113.reuse.H1_H1 ;  /* 0x30000071ffe84230 */ /* 0x100fe40000004100 */
[----:B--2---:R-:W-:Y:S01]  /*36a0*/  @P4 FMUL.FTZ R6, R19, R6 ;  /* 0x0000000613064220 */ /* 0x004fe20000410000 */
        /* <DEDUP_REMOVED lines=8> */
[----:B------:R-:W-:-:S02]  /*3730*/  @!P5 ISETP.NE.AND.EX P2, PT, R5, RZ, PT, P2 ;  /* 0x000000ff0500d20c */ /* 0x000fc40003f45320 */
[----:B------:R-:W-:Y:S01]  /*3740*/  @!P5 FSEL R252, R36, RZ, P3 ;  /* 0x000000ff24fcd208 */ /* 0x000fe20001800000 */
[----:B---3--:R-:W-:Y:S02]  /*3750*/  @P4 FMUL.FTZ R232, R233, R6 ;  /* 0x00000006e9e84220 */ /* 0x008fe40000410000 */
[----:B------:R-:W2:Y:S01]  /*3760*/  @P4 LDC R6, c[0x0][0x29c] ;  /* 0x0000a700ff064b82 */ /* 0x000ea20000000800 */
[----:B----4-:R-:W-:Y:S02]  /*3770*/  @P4 FMUL.FTZ R15, R251, R15 ;  /* 0x0000000ffb0f4220 */ /* 0x010fe40000410000 */
[----:B------:R-:W-:-:S03]  /*3780*/  @P4 F2FP.F16.F32.PACK_AB R232, RZ, R232 ;  /* 0x000000e8ffe8423e */ /* 0x000fc600000000ff */
[----:B------:R-:W-:-:S04]  /*3790*/  @P4 F2FP.F16.F32.PACK_AB R15, RZ, R15 ;  /* 0x0000000fff0f423e */ /* 0x000fc800000000ff */
[----:B------:R-:W-:-:S04]  /*37a0*/  @P4 PRMT R125, R15, 0x7610, R125 ;  /* 0x000076100f7d4816 */ /* 0x000fc8000000007d */
[----:B------:R-:W-:Y:S01]  /*37b0*/  @P4 PRMT R125, R125, 0x5410, R232 ;  /* 0x000054107d7d4816 */ /* 0x000fe200000000e8 */
        /* <DEDUP_REMOVED lines=9> */
.L_x_10444:
[----:B------:R-:W-:Y:S05]  /*3850*/  BSYNC B0 ;  /* 0x0000000000007941 */ /* 0x000fea0003800000 */
.L_x_10443:
        /* <DEDUP_REMOVED lines=12> */
.L_x_10446:
[----:B------:R-:W-:Y:S05]  /*3920*/  BSYNC B0 ;  /* 0x0000000000007941 */ /* 0x000fea0003800000 */
.L_x_10445:
[--C-:B------:R-:W-:Y:S02]  /*3930*/  @P4 HADD2.F32 R232, -RZ, R114.reuse.H0_H0 ;  /* 0x20000072ffe84230 */ /* 0x100fe40000004100 */
[----:B--2---:R-:W-:Y:S01]  /*3940*/  @P4 FMUL.FTZ R6, R251, R6 ;  /* 0x00000006fb064220 */ /* 0x004fe20000410000 */
[----:B------:R-:W-:Y:S01]  /*3950*/  @P4 HADD2.F32 R15, -RZ, R114.H1_H1 ;  /* 0x30000072ff0f4230 */ /* 0x000fe20000004100 */
[----:B------:R-:W-:Y:S01]  /*3960*/  @!P5 ISETP.NE.U32.AND P3, PT, R4, RZ, PT ;  /* 0x000000ff0400d20c */ /* 0x000fe20003f65070 */
[----:B------:R-:W-:Y:S01]  /*3970*/  BSSY B0, `(.L_x_10447) ;  /* 0x0000019000007945 */ /* 0x000fe20003800000 */
[-C--:B------:R-:W-:Y:S01]  /*3980*/  @P4 FFMA.FTZ R68, R232, R14.reuse, R68 ;  /* 0x0000000ee8444223 */ /* 0x080fe20000010044 */
[----:B------:R-:W-:Y:S01]  /*3990*/  @P4 FMUL.FTZ R14, R156, R14 ;  /* 0x0000000e9c0e4220 */ /* 0x000fe20000410000 */
[-C--:B------:R-:W-:Y:S01]  /*39a0*/  @P4 FFMA.FTZ R69, R15, R6.reuse, R69 ;  /* 0x000000060f454223 */ /* 0x080fe20000010045 */
[----:B------:R-:W1:Y:S01]  /*39b0*/  @P4 LDC R232, c[0x0][0x29c] ;  /* 0x0000a700ffe84b82 */ /* 0x000e620000000800 */
[----:B------:R-:W-:Y:S01]  /*39c0*/  @P4 FMUL.FTZ R6, R157, R6 ;  /* 0x000000069d064220 */ /* 0x000fe20000410000 */
[----:B------:R-:W-:-:S02]  /*39d0*/  @!P5 ISETP.NE.U32.AND P2, PT, R4, RZ, PT ;  /* 0x000000ff0400d20c */ /* 0x000fc40003f45070 */
[----:B------:R-:W-:Y:S02]  /*39e0*/  @P4 F2FP.F16.F32.PACK_AB R14, RZ, R14 ;  /* 0x0000000eff0e423e */ /* 0x000fe400000000ff */
[----:B------:R-:W-:Y:S02]  /*39f0*/  @P4 F2FP.F16.F32.PACK_AB R6, RZ, R6 ;  /* 0x00000006ff06423e */ /* 0x000fe400000000ff */
[----:B------:R-:W-:Y:S01]  /*3a00*/  @P4 PRMT R126, R14, 0x7610, R126 ;  /* 0x000076100e7e4816 */ /* 0x000fe2000000007e */
[----:B------:R-:W2:Y:S01]  /*3a10*/  @P4 LDC R15, c[0x0][0x29c] ;  /* 0x0000a700ff0f4b82 */ /* 0x000ea20000000800 */
[C---:B------:R-:W-:Y:S02]  /*3a20*/  @!P5 ISETP.NE.AND.EX P3, PT, R5.reuse, RZ, PT, P3 ;  /* 0x000000ff0500d20c */ /* 0x040fe40003f65330 */
[----:B------:R-:W-:Y:S02]  /*3a30*/  @!P5 ISETP.NE.AND.EX P2, PT, R5, RZ, PT, P2 ;  /* 0x000000ff0500d20c */ /* 0x000fe40003f45320 */
[----:B------:R-:W-:-:S02]  /*3a40*/  @P4 PRMT R126, R126, 0x5410, R6 ;  /* 0x000054107e7e4816 */ /* 0x000fc40000000006 */
[----:B0-----:R-:W-:Y:S01]  /*3a50*/  @!P5 FSEL R250, R38, RZ, P3 ;  /* 0x000000ff26fad208 */ /* 0x001fe20001800000 */
[----:B------:R-:W0:Y:S01]  /*3a60*/  LDC.U8 R14, c[0x0][0x2a0] ;  /* 0x0000a800ff0e7b82 */ /* 0x000e220000000000 */
[----:B------:R-:W-:Y:S07]  /*3a70*/  @!P5 BRA `(.L_x_10448) ;  /* 0x000000000020d947 */ /* 0x000fee0003800000 */
        /* <DEDUP_REMOVED lines=8> */
.L_x_10448:
[----:B------:R-:W-:Y:S05]  /*3b00*/  BSYNC B0 ;  /* 0x0000000000007941 */ /* 0x000fea0003800000 */
.L_x_10447:
        /* <DEDUP_REMOVED lines=12> */
.L_x_10450:
[----:B------:R-:W-:Y:S05]  /*3bd0*/  BSYNC B0 ;  /* 0x0000000000007941 */ /* 0x000fea0003800000 */
.L_x_10449:
[----:B-1----:R-:W-:Y:S01]  /*3be0*/  @P4 FMUL.FTZ R232, R233, R232 ;  /* 0x000000e8e9e84220 */ /* 0x002fe20000410000 */
[----:B0-----:R-:W-:Y:S01]  /*3bf0*/  @P4 FMUL.FTZ R14, R158, R6 ;  /* 0x000000069e0e4220 */ /* 0x001fe20000410000 */
[----:B------:R0:W-:Y:S02]  /*3c00*/  STL [R1+0xb0], R0 ;  /* 0x0000b00001007387 */ /* 0x0001e40000100800 */
[----:B------:R-:W-:Y:S02]  /*3c10*/  @P4 FMUL.FTZ R15, R159, R232 ;  /* 0x000000e89f0f4220 */ /* 0x000fe40000410000 */
[----:B------:R-:W-:-:S03]  /*3c20*/  @P4 F2FP.F16.F32.PACK_AB R14, RZ, R14 ;  /* 0x0000000eff0e423e */ /* 0x000fc600000000ff */
[----:B------:R-:W-:Y:S02]  /*3c30*/  @P4 F2FP.F16.F32.PACK_AB R15, RZ, R15 ;  /* 0x0000000fff0f423e */ /* 0x000fe400000000ff */
        /* <DEDUP_REMOVED lines=14> */
[----:B------:R-:W-:Y:S01]  /*3d20*/  SEL R19, R233, R95, P0 ;  /* 0x0000005fe9137207 */ /* 0x000fe20000000000 */
[----:B------:R-:W0:Y:S04]  /*3d30*/  LDC.U8 R250, c[0x0][0x2a0] ;  /* 0x0000a800fffa7b82 */ /* 0x000e280000000000 */
[----:B------:R1:W-:Y:S04]  /*3d40*/  @P1 STG.E.128 desc[UR4][R14.64+0x10], R16 ;  /* 0x000010100e001986 */ /* 0x0003e8000c101d04 */
[----:B-1----:R-:W3:Y:S08]  /*3d50*/  @P4 LDC.64 R16, c[0x0][0x2f8] ;  /* 0x0000be00ff104b82 */ /* 0x002ef00000000a00 */
[----:B------:R-:W1:Y:S01]  /*3d60*/  @P4 LDC.64 R14, c[0x0][0x220] ;  /* 0x00008800ff0e4b82 */ /* 0x000e620000000a00 */
[----:B------:R-:W-:-:S02]  /*3d70*/  IADD3 R18, R214, 0x40, RZ ;  /* 0x00000040d6127810 */ /* 0x000fc40007ffe0ff */
[----:B------:R-:W-:-:S03]  /*3d80*/  @!P5 ISETP.NE.U32.AND P3, PT, R4, RZ, PT ;  /* 0x000000ff0400d20c */ /* 0x000fc60003f65070 */
[----:B-1----:R-:W-:Y:S01]  /*3d90*/  @P4 IMAD.WIDE.U32 R14, R18, 0x10, R14 ;  /* 0x00000010120e4825 */ /* 0x002fe200078e000e */
[----:B------:R-:W-:Y:S01]  /*3da0*/  @!P5 ISETP.NE.AND.EX P3, PT, R5, RZ, PT, P3 ;  /* 0x000000ff0500d20c */ /* 0x000fe20003f65330 */
[----:B------:R-:W-:Y:S01]  /*3db0*/  BSSY B0, `(.L_x_10451) ;  /* 0x0000019000007945 */ /* 0x000fe20003800000 */
[----:B------:R-:W-:Y:S02]  /*3dc0*/  @!P5 ISETP.NE.U32.AND P2, PT, R4, RZ, PT ;  /* 0x000000ff0400d20c */ /* 0x000fe40003f45070 */
[----:B--2---:R-:W-:-:S04]  /*3dd0*/  @P4 PRMT R127, R234, 0x7610, R127 ;  /* 0x00007610ea7f4816 */ /* 0x004fc8000000007f */
[----:B------:R-:W-:Y:S02]  /*3de0*/  @P4 PRMT R127, R127, 0x5410, R0 ;  /* 0x000054107f7f4816 */ /* 0x000fe40000000000 */
[----:B------:R-:W5:Y:S04]  /*3df0*/  LDL.LU R0, [R1+0xb0] ;  /* 0x0000b00001007983 */ /* 0x000f680000300800 */
[----:B------:R-:W-:Y:S01]  /*3e00*/  STL [R1], R18 ;  /* 0x0000001201007387 */ /* 0x000fe20000100800 */
[----:B---3--:R-:W-:-:S05]  /*3e10*/  @P4 IMAD.WIDE.U32 R16, R252, 0x10, R16 ;  /* 0x00000010fc104825 */ /* 0x008fca00078e0010 */
[----:B------:R1:W-:Y:S02]  /*3e20*/  @P4 STG.E.128 desc[UR4][R16.64], R124 ;  /* 0x0000007c10004986 */ /* 0x0003e4000c101d04 */
[----:B-1----:R-:W-:-:S05]  /*3e30*/  @P4 HADD2.F32 R16, -RZ, R115.H0_H0 ;  /* 0x20000073ff104230 */ /* 0x002fca0000004100 */
[----:B------:R-:W-:Y:S01]  /*3e40*/  @P4 FFMA.FTZ R70, R16, R6, R70 ;  /* 0x0000000610464223 */ /* 0x000fe20000010046 */
[----:B------:R-:W-:Y:S02]  /*3e50*/  @P4 HADD2.F32 R6, -RZ, R115.H1_H1 ;  /* 0x30000073ff064230 */ /* 0x000fe40000004100 */
[----:B------:R1:W5:Y:S02]  /*3e60*/  @P4 LDG.E.128 R112, desc[UR4][R14.64] ;  /* 0x000000040e704981 */ /* 0x000364000c1e1d00 */
[----:B-1----:R-:W1:Y:S08]  /*3e70*/  @P4 LDC R14, c[0x0][0x29c] ;  /* 0x0000a700ff0e4b82 */ /* 0x002e700000000800 */
[----:B------:R-:W2:Y:S01]  /*3e80*/  @P4 LDC R15, c[0x0][0x29c] ;  /* 0x0000a700ff0f4b82 */ /* 0x000ea20000000800 */
[----:B------:R-:W-:Y:S01]  /*3e90*/  @P4 FFMA.FTZ R71, R6, R232, R71 ;  /* 0x000000e806474223 */ /* 0x000fe20000010047 */
[----:B------:R-:W-:Y:S01]  /*3ea0*/  @!P5 FSEL R16, R32, RZ, P3 ;  /* 0x000000ff2010d208 */ /* 0x000fe20001800000 */
        /* <DEDUP_REMOVED lines=9> */
.L_x_10452:
[----:B------:R-:W-:Y:S05]  /*3f40*/  BSYNC B0 ;  /* 0x0000000000007941 */ /* 0x000fea0003800000 */
.L_x_10451:
[----:B-----5:R-:W-:Y:S02]  /*3f50*/  @P4 HADD2.F32 R6, -RZ, R112.H0_H0 ;  /* 0x20000070ff064230 */ /* 0x020fe40000004100 */
        /* <DEDUP_REMOVED lines=14> */
.L_x_10454:
[----:B------:R-:W-:Y:S05]  /*4040*/  BSYNC B0 ;  /* 0x0000000000007941 */ /* 0x000fea0003800000 */
.L_x_10453:
[----:B------:R-:W3:Y:S01]  /*4050*/  LDL R234, [R1+0x10] ;  /* 0x0000100001ea7983 */ /* 0x000ee20000100800 */
[----:B------:R-:W0:Y:S03]  /*4060*/  @P4 LDC R14, c[0x0][0x29c] ;  /* 0x0000a700ff0e4b82 */ /* 0x000e260000000800 */
[----:B------:R-:W4:Y:S01]  /*4070*/  LDL R233, [R1+0x14] ;  /* 0x0000140001e97983 */ /* 0x000f220000100800 */
[----:B------:R-:W-:Y:S02]  /*4080*/  @P4 HADD2.F32 R19, -RZ, R112.H1_H1 ;  /* 0x30000070ff134230 */ /* 0x000fe40000004100 */
[----:B--2---:R-:W-:Y:S01]  /*4090*/  @P4 FMUL.FTZ R15, R17, R15 ;  /* 0x0000000f110f4220 */ /* 0x004fe20000410000 */
[C---:B------:R-:W-:Y:S01]  /*40a0*/  @!P5 ISETP.NE.U32.AND P3, PT, R4.reuse, RZ, PT ;  /* 0x000000ff0400d20c */ /* 0x040fe20003f65070 */
[----:B------:R-:W-:Y:S01]  /*40b0*/  BSSY B0, `(.L_x_10455) ;  /* 0x0000014000007945 */ /* 0x000fe20003800000 */
[----:B------:R-:W1:Y:S01]  /*40c0*/  @P4 LDC R6, c[0x0][0x29c] ;  /* 0x0000a700ff064b82 */ /* 0x000e620000000800 */
[----:B------:R-:W-:Y:S01]  /*40d0*/  @P4 FFMA.FTZ R65, R19, R15, R65 ;  /* 0x0000000f13414223 */ /* 0x000fe20000010041 */
[----:B------:R-:W-:-:S02]  /*40e0*/  @!P5 ISETP.NE.U32.AND P2, PT, R4, RZ, PT ;  /* 0x000000ff0400d20c */ /* 0x000fc40003f45070 */
[C---:B------:R-:W-:Y:S02]  /*40f0*/  @!P5 ISETP.NE.AND.EX P3, PT, R5.reuse, RZ, PT, P3 ;  /* 0x000000ff0500d20c */ /* 0x040fe40003f65330 */
[----:B------:R-:W-:Y:S01]  /*4100*/  @!P5 ISETP.NE.AND.EX P2, PT, R5, RZ, PT, P2 ;  /* 0x000000ff0500d20c */ /* 0x000fe20003f45320 */
[----:B---3--:R-:W-:Y:S01]  /*4110*/  @P4 FMUL.FTZ R18, R234, R18 ;  /* 0x00000012ea124220 */ /* 0x008fe20000410000 */
[----:B----4-:R-:W-:-:S04]  /*4120*/  @P4 FMUL.FTZ R19, R233, R15 ;  /* 0x0000000fe9134220 */ /* 0x010fc80000410000 */
[----:B------:R-:W-:Y:S02]  /*4130*/  @P4 F2FP.F16.F32.PACK_AB R15, RZ, R18 ;  /* 0x00000012ff0f423e */ /* 0x000fe400000000ff */
[----:B------:R-:W-:Y:S02]  /*4140*/  @!P5 FSEL R18, R34, RZ, P3 ;  /* 0x000000ff2212d208 */ /* 0x000fe40001800000 */
[----:B------:R-:W-:Y:S01]  /*4150*/  @P4 F2FP.F16.F32.PACK_AB R232, RZ, R19 ;  /* 0x00000013ffe8423e */ /* 0x000fe200000000ff */
[----:B01----:R-:W-:Y:S06]  /*4160*/  @!P5 BRA `(.L_x_10456) ;  /* 0x000000000020d947 */ /* 0x003fec0003800000 */
        /* <DEDUP_REMOVED lines=8> */
.L_x_10456:
[----:B------:R-:W-:Y:S05]  /*41f0*/  BSYNC B0 ;  /* 0x0000000000007941 */ /* 0x000fea0003800000 */
.L_x_10455:
[----:B------:R-:W-:Y:S01]  /*4200*/  BSSY B0, `(.L_x_10457) ;  /* 0x000000c000007945 */ /* 0x000fe20003800000 */
[----:B------:R-:W-:Y:S01]  /*4210*/  @P4 FMUL.FTZ R234, R18, R14 ;  /* 0x0000000e12ea4220 */ /* 0x000fe20000410000 */
        /* <DEDUP_REMOVED lines=10> */
.L_x_10458:
[----:B------:R-:W-:Y:S05]  /*42c0*/  BSYNC B0 ;  /* 0x0000000000007941 */ /* 0x000fea0003800000 */
.L_x_10457:
[----:B------:R-:W2:Y:S04]  /*42d0*/  LDL R252, [R1+0x18] ;  /* 0x0000180001fc7983 */ /* 0x000ea80000100800 */
[----:B------:R-:W3:Y:S01]  /*42e0*/  LDL R251, [R1+0x1c] ;  /* 0x00001c0001fb7983 */ /* 0x000ee20000100800 */
[----:B------:R-:W-:Y:S01]  /*42f0*/  @P4 FMUL.FTZ R233, R19, R6 ;  /* 0x0000000613e94220 */ /* 0x000fe20000410000 */
[--C-:B------:R-:W-:Y:S01]  /*4300*/  @P4 HADD2.F32 R6, -RZ, R113.reuse.H0_H0 ;  /* 0x20000071ff064230 */ /* 0x100fe20000004100 */
[----:B------:R-:W-:Y:S01]  /*4310*/  @P4 PRMT R124, R15, 0x7610, R124 ;  /* 0x000076100f7c4816 */ /* 0x000fe2000000007c */
[----:B------:R-:W-:Y:S01]  /*4320*/  @P4 HADD2.F32 R14, -RZ, R113.H1_H1 ;  /* 0x30000071ff0e4230 */ /* 0x000fe20000004100 */
[----:B------:R-:W-:Y:S01]  /*4330*/  @!P5 ISETP.NE.U32.AND P3, PT, R4, RZ, PT ;  /* 0x000000ff0400d20c */ /* 0x000fe20003f65070 */
[----:B------:R-:W-:Y:S01]  /*4340*/  BSSY B0, `(.L_x_10459) ;  /* 0x0000018000007945 */ /* 0x000fe20003800000 */
[----:B------:R-:W-:Y:S01]  /*4350*/  @P4 FFMA.FTZ R66, R6, R234, R66 ;  /* 0x000000ea06424223 */ /* 0x000fe20000010042 */
[----:B------:R-:W-:Y:S01]  /*4360*/  @P4 PRMT R124, R124, 0x5410, R232 ;  /* 0x000054107c7c4816 */ /* 0x000fe200000000e8 */
[----:B------:R-:W-:Y:S01]  /*4370*/  @P4 FFMA.FTZ R67, R14, R233, R67 ;  /* 0x000000e90e434223 */ /* 0x000fe20000010043 */
[----:B------:R-:W0:Y:S01]  /*4380*/  @P4 LDC R6, c[0x0][0x29c] ;  /* 0x0000a700ff064b82 */ /* 0x000e220000000800 */
[----:B------:R-:W-:-:S02]  /*4390*/  @!P5 ISETP.NE.AND.EX P3, PT, R5, RZ, PT, P3 ;  /* 0x000000ff0500d20c */ /* 0x000fc40003f65330 */
[----:B------:R-:W-:-:S05]  /*43a0*/  @!P5 ISETP.NE.U32.AND P2, PT, R4, RZ, PT ;  /* 0x000000ff0400d20c */ /* 0x000fca0003f45070 */
[----:B------:R-:W1:Y:S01]  /*43b0*/  @P4 LDC R14, c[0x0][0x29c] ;  /* 0x0000a700ff0e4b82 */ /* 0x000e620000000800 */
[----:B--2---:R-:W-:Y:S01]  /*43c0*/  @P4 FMUL.FTZ R234, R252, R234 ;  /* 0x000000eafcea4220 */ /* 0x004fe20000410000 */
[----:B------:R-:W-:Y:S01]  /*43d0*/  @!P5 FSEL R252, R28, RZ, P3 ;  /* 0x000000ff1cfcd208 */ /* 0x000fe20001800000 */
[----:B---3--:R-:W-:-:S03]  /*43e0*/  @P4 FMUL.FTZ R233, R251, R233 ;  /* 0x000000e9fbe94220 */ /* 0x008fc60000410000 */
[----:B------:R-:W-:Y:S02]  /*43f0*/  @P4 F2FP.F16.F32.PACK_AB R15, RZ, R234 ;  /* 0x000000eaff0f423e */ /* 0x000fe400000000ff */
[----:B------:R-:W-:Y:S02]  /*4400*/  @P4 F2FP.F16.F32.PACK_AB R233, RZ, R233 ;  /* 0x000000e9ffe9423e */ /* 0x000fe400000000ff */
[----:B------:R-:W-:-:S04]  /*4410*/  @P4 PRMT R125, R15, 0x7610, R125 ;  /* 0x000076100f7d4816 */ /* 0x000fc8000000007d */
[----:B------:R-:W-:Y:S01]  /*4420*/  @P4 PRMT R125, R125, 0x5410, R233 ;  /* 0x000054107d7d4816 */ /* 0x000fe200000000e9 */
        /* <DEDUP_REMOVED lines=9> */
.L_x_10460:
[----:B------:R-:W-:Y:S05]  /*44c0*/  BSYNC B0 ;  /* 0x0000000000007941 */ /* 0x000fea0003800000 */
.L_x_10459:
[----:B------:R-:W-:Y:S02]  /*44d0*/  @P4 HADD2.F32 R15, -RZ, R114.H0_H0 ;  /* 0x20000072ff0f4230 */ /* 0x000fe40000004100 */
[----:B------:R-:W-:Y:S01]  /*44e0*/  @P4 FMUL.FTZ R14, R252, R14 ;  /* 0x0000000efc0e4220 */ /* 0x000fe20000410000 */
        /* <DEDUP_REMOVED lines=13> */
.L_x_10462:
[----:B------:R-:W-:Y:S05]  /*45c0*/  BSYNC B0 ;  /* 0x0000000000007941 */ /* 0x000fea0003800000 */
.L_x_10461:
[----:B------:R-:W-:Y:S01]  /*45d0*/  @P4 FMUL.FTZ R6, R251, R6 ;  /* 0x00000006fb064220 */ /* 0x000fe20000410000 */
[----:B------:R-:W-:Y:S01]  /*45e0*/  @P4 FMUL.FTZ R14, R160, R14 ;  /* 0x0000000ea00e4220 */ /* 0x000fe20000410000 */
[----:B------:R-:W0:Y:S01]  /*45f0*/  @P4 LDC R233, c[0x0][0x29c] ;  /* 0x0000a700ffe94b82 */ /* 0x000e220000000800 */
[C---:B------:R-:W-:Y:S01]  /*4600*/  @!P5 ISETP.NE.U32.AND P3, PT, R4.reuse, RZ, PT ;  /* 0x000000ff0400d20c */ /* 0x040fe20003f65070 */
[----:B------:R-:W-:Y:S01]  /*4610*/  @P4 FMUL.FTZ R15, R161, R6 ;  /* 0x00000006a10f4220 */ /* 0x000fe20000410000 */
[----:B------:R-:W-:Y:S01]  /*4620*/  @!P5 ISETP.NE.U32.AND P2, PT, R4, RZ, PT ;  /* 0x000000ff0400d20c */ /* 0x000fe20003f45070 */
[----:B------:R-:W-:Y:S01]  /*4630*/  BSSY B0, `(.L_x_10463) ;  /* 0x0000013000007945 */ /* 0x000fe20003800000 */
[----:B------:R-:W-:Y:S02]  /*4640*/  @P4 F2FP.F16.F32.PACK_AB R14, RZ, R14 ;  /* 0x0000000eff0e423e */ /* 0x000fe400000000ff */
[----:B------:R-:W-:Y:S01]  /*4650*/  @P4 F2FP.F16.F32.PACK_AB R15, RZ, R15 ;  /* 0x0000000fff0f423e */ /* 0x000fe200000000ff */
[----:B------:R-:W1:Y:S01]  /*4660*/  @P4 LDC R232, c[0x0][0x29c] ;  /* 0x0000a700ffe84b82 */ /* 0x000e620000000800 */
[----:B------:R-:W-:-:S02]  /*4670*/  @P4 PRMT R126, R14, 0x7610, R126 ;  /* 0x000076100e7e4816 */ /* 0x000fc4000000007e */
[C---:B------:R-:W-:Y:S02]  /*4680*/  @!P5 ISETP.NE.AND.EX P3, PT, R5.reuse, RZ, PT, P3 ;  /* 0x000000ff0500d20c */ /* 0x040fe40003f65330 */
[----:B------:R-:W-:Y:S02]  /*4690*/  @P4 PRMT R126, R126, 0x5410, R15 ;  /* 0x000054107e7e4816 */ /* 0x000fe4000000000f */
[----:B------:R-:W-:Y:S01]  /*46a0*/  @!P5 ISETP.NE.AND.EX P2, PT, R5, RZ, PT, P2 ;  /* 0x000000ff0500d20c */ /* 0x000fe20003f45320 */
[----:B------:R-:W2:Y:S01]  /*46b0*/  LDC.U8 R15, c[0x0][0x2a0] ;  /* 0x0000a800ff0f7b82 */ /* 0x000ea20000000000 */
[----:B------:R-:W-:Y:S01]  /*46c0*/  @!P5 FSEL R250, R30, RZ, P3 ;  /* 0x000000ff1efad208 */ /* 0x000fe20001800000 */
        /* <DEDUP_REMOVED lines=9> */
.L_x_10464:
[----:B------:R-:W-:Y:S05]  /*4760*/  BSYNC B0 ;  /* 0x0000000000007941 */ /* 0x000fea0003800000 */
.L_x_10463:
[----:B------:R-:W-:Y:S01]  /*4770*/  BSSY B0, `(.L_x_10465) ;  /* 0x000000c000007945 */ /* 0x000fe20003800000 */
[----:B0-----:R-:W-:Y:S01]  /*4780*/  @P4 FMUL.FTZ R233, R250, R233 ;  /* 0x000000e9fae94220 */ /* 0x001fe20000410000 */
        /* <DEDUP_REMOVED lines=10> */
.L_x_10466:
[----:B------:R-:W-:Y:S05]  /*4830*/  BSYNC B0 ;  /* 0x0000000000007941 */ /* 0x000fea0003800000 */
.L_x_10465:
[----:B------:R0:W-:Y:S04]  /*4840*/  STL [R1+0xb4], R2 ;  /* 0x0000b40201007387 */ /* 0x0001e80000100800 */
[----:B0-----:R-:W3:Y:S01]  /*4850*/  LDL.LU R2, [R1+0x4] ;  /* 0x0000040001027983 */ /* 0x001ee20000300800 */
[----:B-1----:R-:W-:Y:S01]  /*4860*/  @P4 FMUL.FTZ R232, R234, R232 ;  /* 0x000000e8eae84220 */ /* 0x002fe20000410000 */
[----:B------:R-:W-:Y:S02]  /*4870*/  @P4 FMUL.FTZ R14, R162, R233 ;  /* 0x000000e9a20e4220 */ /* 0x000fe40000410000 */
[----:B------:R0:W-:Y:S01]  /*4880*/  STL [R1+0xb0], R0 ;  /* 0x0000b00001007387 */ /* 0x0001e20000100800 */
[----:B--2---:R-:W-:Y:S02]  /*4890*/  @P4 FMUL.FTZ R15, R163, R232 ;  /* 0x000000e8a30f4220 */ /* 0x004fe40000410000 */
[----:B------:R-:W-:-:S03]  /*48a0*/  @P4 F2FP.F16.F32.PACK_AB R14, RZ, R14 ;  /* 0x0000000eff0e423e */ /* 0x000fc600000000ff */
[----:B------:R-:W-:Y:S02]  /*48b0*/  @P4 F2FP.F16.F32.PACK_AB R15, RZ, R15 ;  /* 0x0000000fff0f423e */ /* 0x000fe400000000ff */
[----:B------:R1:W-:Y:S02]  /*48c0*/  @P4 STL [R1+0xc], R14 ;  /* 0x00000c0e01004387 */ /* 0x0003e40000100800 */
[----:B0-----:R-:W-:Y:S02]  /*48d0*/  PRMT R0, R15, 0x7610, R0 ;  /* 0x000076100f007816 */ /* 0x001fe40000000000 */
[----:B-1----:R-:W3:Y:S01]  /*48e0*/  @P1 LDC.64 R14, c[0x0][0x308] ;  /* 0x0000c200ff0e1b82 */ /* 0x002ee20000000a00 */
[----:B------:R-:W-:Y:S02]  /*48f0*/  SEL R16, R16, R136, P0 ;  /* 0x0000008810107207 */ /* 0x000fe40000000000 */
[----:B------:R-:W-:Y:S02]  /*4900*/  SEL R17, R17, R137, P0 ;  /* 0x0000008911117207 */ /* 0x000fe40000000000 */
[----:B------:R-:W-:-:S02]  /*4910*/  SEL R18, R18, R138, P0 ;  /* 0x0000008a12127207 */ /* 0x000fc40000000000 */
[----:B------:R-:W-:Y:S01]  /*4920*/  SEL R19, R19, R139, P0 ;  /* 0x0000008b13137207 */ /* 0x000fe20000000000 */
[----:B---3--:R-:W-:Y:S02]  /*4930*/  @P1 IMAD.WIDE.U32 R14, R2, 0x20, R14 ;  /* 0x00000020020e1825 */ /* 0x008fe400078e000e */
[----:B------:R-:W5:Y:S04]  /*4940*/  LDL.LU R2, [R1+0xb4] ;  /* 0x0000b40001027983 */ /* 0x000f680000300800 */
[----:B------:R0:W-:Y:S02]  /*4950*/  @P1 STG.E.128 desc[UR4][R14.64], R16 ;  /* 0x000000100e001986 */ /* 0x0001e4000c101d04 */
[----:B0-----:R-:W-:Y:S02]  /*4960*/  SEL R16, R252, R92, P0 ;  /* 0x0000005cfc107207 */ /* 0x001fe40000000000 */
[----:B------:R-:W2:Y:S01]  /*4970*/  LDL.LU.S16 R252, [R1+0xc] ;  /* 0x00000c0001fc7983 */ /* 0x000ea20000300600 */
[----:B------:R-:W-:-:S03]  /*4980*/  SEL R17, R251, R93, P0 ;  /* 0x0000005dfb117207 */ /* 0x000fc60000000000 */
[----:B------:R-:W3:Y:S01]  /*4990*/  LDL.LU R251, [R1] ;  /* 0x0000000001fb7983 */ /* 0x000ee20000300800 */
[----:B------:R-:W-:Y:S02]  /*49a0*/  SEL R18, R250, R94, P0 ;  /* 0x0000005efa127207 */ /* 0x000fe40000000000 */
[----:B------:R-:W-:-:S05]  /*49b0*/  SEL R19, R234, R95, P0 ;  /* 0x0000005fea137207 */ /* 0x000fca0000000000 */
[----:B------:R0:W-:Y:S02]  /*49c0*/  @P1 STG.E.128 desc[UR4][R14.64+0x10], R16 ;  /* 0x000010100e001986 */ /* 0x0001e4000c101d04 */
[----:B0-----:R-:W3:Y:S08]  /*49d0*/  @P4 LDC.64 R16, c[0x0][0x2f8] ;  /* 0x0000be00ff104b82 */ /* 0x001ef00000000a00 */
[----:B------:R-:W0:Y:S08]  /*49e0*/  @P4 LDC.64 R14, c[0x0][0x220] ;  /* 0x00008800ff0e4b82 */ /* 0x000e300000000a00 */
[----:B------:R-:W1:Y:S08]  /*49f0*/  @P4 LDC R19, c[0x0][0x29c] ;  /* 0x0000a700ff134b82 */ /* 0x000e700000000800 */
[----:B------:R-:W4:Y:S01]  /*4a00*/  @P4 LDC R18, c[0x0][0x29c] ;  /* 0x0000a700ff124b82 */ /* 0x000f220000000800 */
[----:B--2---:R-:W-:-:S07]  /*4a10*/  @P4 PRMT R127, R252, 0x7610, R127 ;  /* 0x00007610fc7f4816 */ /* 0x004fce000000007f */
[----:B------:R-:W2:Y:S01]  /*4a20*/  LDC.U8 R252, c[0x0][0x2a0] ;  /* 0x0000a800fffc7b82 */ /* 0x000ea20000000000 */
[----:B------:R-:W-:Y:S01]  /*4a30*/  @P4 PRMT R127, R127, 0x5410, R0 ;  /* 0x000054107f7f4816 */ /* 0x000fe20000000000 */
[----:B---3--:R-:W-:Y:S01]  /*4a40*/  @P4 IMAD.WIDE.U32 R16, R251, 0x10, R16 ;  /* 0x00000010fb104825 */ /* 0x008fe200078e0010 */
[----:B------:R-:W5:Y:S04]  /*4a50*/  LDL.LU R0, [R1+0xb0] ;  /* 0x0000b00001007983 */ /* 0x000f680000300800 */
[----:B------:R3:W-:Y:S02]  /*4a60*/  @P4 STG.E.128 desc[UR4][R16.64], R124 ;  /* 0x0000007c10004986 */ /* 0x0007e4000c101d04 */
[----:B---3--:R-:W-:Y:S02]  /*4a70*/  @P4 HADD2.F32 R16, -RZ, R114.H1_H1 ;  /* 0x30000072ff104230 */ /* 0x008fe40000004100 */
[----:B------:R-:W-:-:S03]  /*4a80*/  @P4 HADD2.F32 R17, -RZ, R115.H1_H1 ;  /* 0x30000073ff114230 */ /* 0x000fc60000004100 */
[----:B------:R-:W-:Y:S01]  /*4a90*/  @P4 FFMA.FTZ R61, R16, R6, R61 ;  /* 0x00000006103d4223 */ /* 0x000fe2000001003d */
[----:B------:R-:W-:Y:S01]  /*4aa0*/  IADD3 R6, R214, 0x60, RZ ;  /* 0x00000060d6067810 */ /* 0x000fe20007ffe0ff */
[----:B------:R-:W-:-:S04]  /*4ab0*/  @P4 HADD2.F32 R16, -RZ, R115.H0_H0 ;  /* 0x20000073ff104230 */ /* 0x000fc80000004100 */
[----:B0-----:R-:W-:-:S05]  /*4ac0*/  @P4 IMAD.WIDE.U32 R14, R6, 0x10, R14 ;  /* 0x00000010060e4825 */ /* 0x001fca00078e000e */
[----:B------:R0:W5:Y:S01]  /*4ad0*/  @P4 LDG.E.128 R112, desc[UR4][R14.64] ;  /* 0x000000040e704981 */ /* 0x000162000c1e1d00 */
[----:B------:R-:W-:Y:S01]  /*4ae0*/  @!P5 ISETP.NE.U32.AND P3, PT, R4, RZ, PT ;  /* 0x000000ff0400d20c */ /* 0x000fe20003f65070 */
[----:B------:R-:W-:Y:S01]  /*4af0*/  BSSY B0, `(.L_x_10467) ;  /* 0x0000011000007945 */ /* 0x000fe20003800000 */
[----:B------:R-:W-:Y:S01]  /*4b00*/  @P4 FFMA.FTZ R62, R16, R233, R62 ;  /* 0x000000e9103e4223 */ /* 0x000fe2000001003e */
[----:B------:R-:W-:Y:S01]  /*4b10*/  @P4 FFMA.FTZ R63, R17, R232, R63 ;  /* 0x000000e8113f4223 */ /* 0x000fe2000001003f */
[----:B------:R-:W-:Y:S02]  /*4b20*/  @!P5 ISETP.NE.AND.EX P3, PT, R5, RZ, PT, P3 ;  /* 0x000000ff0500d20c */ /* 0x000fe40003f65330 */
[----:B------:R-:W-:Y:S02]  /*4b30*/  @!P5 ISETP.NE.U32.AND P2, PT, R4, RZ, PT ;  /* 0x000000ff0400d20c */ /* 0x000fe40003f45070 */
[----:B------:R-:W-:Y:S01]  /*4b40*/  @!P5 FSEL R16, R24, RZ, P3 ;  /* 0x000000ff1810d208 */ /* 0x000fe20001800000 */
[----:B0-----:R-:W0:Y:S08]  /*4b50*/  @P4 LDC R15, c[0x0][0x29c] ;  /* 0x0000a700ff0f4b82 */ /* 0x001e300000000800 */
[----:B------:R-:W3:Y:S01]  /*4b60*/  @P4 LDC R14, c[0x0][0x29c] ;  /* 0x0000a700ff0e4b82 */ /* 0x000ee20000000800 */
[----:B-12-4-:R-:W-:Y:S05]  /*4b70*/  @!P5 BRA `(.L_x_10468) ;  /* 0x000000000020d947 */ /* 0x016fea0003800000 */
        /* <DEDUP_REMOVED lines=8> */
.L_x_10468:
[----:B------:R-:W-:Y:S05]  /*4c00*/  BSYNC B0 ;  /* 0x0000000000007941 */ /* 0x000fea0003800000 */
.L_x_10467:
        /* <DEDUP_REMOVED lines=13> */
.L_x_10470:
[----:B------:R-:W-:Y:S05]  /*4ce0*/  BSYNC B0 ;  /* 0x0000000000007941 */ /* 0x000fea0003800000 */
.L_x_10469:
[----:B------:R-:W-:Y:S01]  /*4cf0*/  @!P5 ISETP.NE.U32.AND P2, PT, R4, RZ, PT ;  /* 0x000000ff0400d20c */ /* 0x000fe20003f45070 */
[----:B------:R-:W-:Y:S01]  /*4d00*/  @P4 FMUL.FTZ R214, R17, R18 ;  /* 0x0000001211d64220 */ /* 0x000fe20000410000 */
[--C-:B-----5:R-:W-:Y:S02]  /*4d10*/  @P4 HADD2.F32 R18, -RZ, R112.reuse.H0_H0 ;  /* 0x20000070ff124230 */ /* 0x120fe40000004100 */
[----:B------:R-:W-:Y:S01]  /*4d20*/  @P4 FMUL.FTZ R19, R16, R19 ;  /* 0x0000001310134220 */ /* 0x000fe20000410000 */
[----:B------:R-:W-:Y:S01]  /*4d30*/  @P4 HADD2.F32 R232, -RZ, R112.H1_H1 ;  /* 0x30000070ffe84230 */ /* 0x000fe20000004100 */
[C---:B------:R-:W-:Y:S01]  /*4d40*/  @!P5 ISETP.NE.AND.EX P2, PT, R5.reuse, RZ, PT, P2 ;  /* 0x000000ff0500d20c */ /* 0x040fe20003f45320 */
[----:B------:R-:W-:Y:S01]  /*4d50*/  BSSY B0, `(.L_x_10471) ;  /* 0x000000e000007945 */ /* 0x000fe20003800000 */
[----:B------:R-:W-:Y:S01]  /*4d60*/  @P4 FFMA.FTZ R52, R18, R19, R52 ;  /* 0x0000001312344223 */ /* 0x000fe20000010034 */
[----:B------:R-:W-:Y:S01]  /*4d70*/  @!P5 ISETP.NE.AND.EX P3, PT, R5, RZ, PT, P3 ;  /* 0x000000ff0500d20c */ /* 0x000fe20003f65330 */
[----:B------:R-:W-:Y:S01]  /*4d80*/  @P4 FFMA.FTZ R53, R232, R214, R53 ;  /* 0x000000d6e8354223 */ /* 0x000fe20000010035 */
        /* <DEDUP_REMOVED lines=10> */
.L_x_10472:
[----:B------:R-:W-:Y:S05]  /*4e30*/  BSYNC B0 ;  /* 0x0000000000007941 */ /* 0x000fea0003800000 */
.L_x_10471:
        /* <DEDUP_REMOVED lines=12> */
.L_x_10474:
[----:B------:R-:W-:Y:S05]  /*4f00*/  BSYNC B0 ;  /* 0x0000000000007941 */ /* 0x000fea0003800000 */
.L_x_10473:
[--C-:B------:R-:W-:Y:S02]  /*4f10*/  @P4 HADD2.F32 R233, -RZ, R113.reuse.H0_H0 ;  /* 0x20000071ffe94230 */ /* 0x100fe40000004100 */
[----:B---3--:R-:W-:Y:S01]  /*4f20*/  @P4 FMUL.FTZ R14, R15, R14 ;  /* 0x0000000e0f0e4220 */ /* 0x008fe20000410000 */
[----:B------:R-:W-:Y:S01]  /*4f30*/  @P4 HADD2.F32 R234, -RZ, R113.H1_H1 ;  /* 0x30000071ffea4230 */ /* 0x000fe20000004100 */
[----:B------:R-:W-:Y:S01]  /*4f40*/  @!P5 ISETP.NE.U32.AND P2, PT, R4, RZ, PT ;  /* 0x000000ff0400d20c */ /* 0x000fe20003f45070 */
[----:B------:R-:W-:Y:S01]  /*4f50*/  @P4 FMUL.FTZ R19, R164, R19 ;  /* 0x00000013a4134220 */ /* 0x000fe20000410000 */
[-C--:B------:R-:W-:Y:S01]  /*4f60*/  @P4 FFMA.FTZ R54, R233, R232.reuse, R54 ;  /* 0x000000e8e9364223 */ /* 0x080fe20000010036 */
[----:B------:R-:W-:Y:S01]  /*4f70*/  @P4 FMUL.FTZ R233, R166, R232 ;  /* 0x000000e8a6e94220 */ /* 0x000fe20000410000 */
[----:B------:R-:W-:Y:S01]  /*4f80*/  @P4 FFMA.FTZ R55, R234, R14, R55 ;  /* 0x0000000eea374223 */ /* 0x000fe20000010037 */
[----:B------:R-:W0:Y:S01]  /*4f90*/  @P4 LDC R232, c[0x0][0x29c] ;  /* 0x0000a700ffe84b82 */ /* 0x000e220000000800 */
[----:B------:R-:W-:Y:S01]  /*4fa0*/  @P4 FMUL.FTZ R214, R165, R214 ;  /* 0x000000d6a5d64220 */ /* 0x000fe20000410000 */
[----:B------:R-:W-:Y:S01]  /*4fb0*/  @P4 FMUL.FTZ R14, R167, R14 ;  /* 0x0000000ea70e4220 */ /* 0x000fe20000410000 */
[----:B------:R-:W-:Y:S01]  /*4fc0*/  @!P5 ISETP.NE.AND.EX P2, PT, R5, RZ, PT, P2 ;  /* 0x000000ff0500d20c */ /* 0x000fe20003f45320 */
[----:B------:R-:W-:Y:S01]  /*4fd0*/  BSSY B0, `(.L_x_10475) ;  /* 0x0000013000007945 */ /* 0x000fe20003800000 */
[----:B------:R-:W-:-:S02]  /*4fe0*/  SEL R139, R15, R139, P0 ;  /* 0x0000008b0f8b7207 */ /* 0x000fc40000000000 */
[----:B------:R-:W-:Y:S02]  /*4ff0*/  @P4 F2FP.F16.F32.PACK_AB R19, RZ, R19 ;  /* 0x00000013ff13423e */ /* 0x000fe400000000ff */
[----:B------:R-:W-:Y:S02]  /*5000*/  @P4 F2FP.F16.F32.PACK_AB R214, RZ, R214 ;  /* 0x000000d6ffd6423e */ /* 0x000fe400000000ff */
[----:B------:R-:W-:Y:S02]  /*5010*/  @P4 F2FP.F16.F32.PACK_AB R233, RZ, R233 ;  /* 0x000000e9ffe9423e */ /* 0x000fe400000000ff */
[----:B------:R-:W-:Y:S02]  /*5020*/  @P4 F2FP.F16.F32.PACK_AB R14, RZ, R14 ;  /* 0x0000000eff0e423e */ /* 0x000fe400000000ff */
[----:B------:R-:W-:Y:S02]  /*5030*/  SEL R136, R16, R136, P0 ;  /* 0x0000008810887207 */ /* 0x000fe40000000000 */
[----:B------:R-:W-:-:S02]  /*5040*/  SEL R137, R17, R137, P0 ;  /* 0x0000008911897207 */ /* 0x000fc40000000000 */
        /* <DEDUP_REMOVED lines=11> */
.L_x_10476:
[----:B------:R-:W-:Y:S05]  /*5100*/  BSYNC B0 ;  /* 0x0000000000007941 */ /* 0x000fea0003800000 */
.L_x_10475:
[C---:B------:R-:W-:Y:S01]  /*5110*/  SEL R92, R15.reuse, R92, P0 ;  /* 0x0000005c0f5c7207 */ /* 0x040fe20000000000 */
[----:B0-----:R-:W-:Y:S01]  /*5120*/  @P4 FMUL.FTZ R16, R15, R232 ;  /* 0x000000e80f104220 */ /* 0x001fe20000410000 */
[----:B------:R-:W-:Y:S01]  /*5130*/  @P4 HADD2.F32 R17, -RZ, R114.H0_H0 ;  /* 0x20000072ff114230 */ /* 0x000fe20000004100 */
[----:B------:R-:W0:Y:S01]  /*5140*/  @P4 LDC R15, c[0x0][0x29c] ;  /* 0x0000a700ff0f4b82 */ /* 0x000e220000000800 */
[----:B------:R-:W-:Y:S01]  /*5150*/  @!P5 ISETP.NE.U32.AND P2, PT, R4, RZ, PT ;  /* 0x000000ff0400d20c */ /* 0x000fe20003f45070 */
[----:B------:R-:W-:Y:S01]  /*5160*/  BSSY B0, `(.L_x_10477) ;  /* 0x0000010000007945 */ /* 0x000fe20003800000 */
[----:B------:R-:W-:Y:S01]  /*5170*/  @P4 PRMT R124, R19, 0x7610, R124 ;  /* 0x00007610137c4816 */ /* 0x000fe2000000007c */
[-C--:B------:R-:W-:Y:S01]  /*5180*/  @P4 FFMA.FTZ R56, R17, R16.reuse, R56 ;  /* 0x0000001011384223 */ /* 0x080fe20000010038 */
[----:B------:R-:W-:Y:S01]  /*5190*/  @P4 FMUL.FTZ R16, R168, R16 ;  /* 0x00000010a8104220 */ /* 0x000fe20000410000 */
[----:B------:R-:W-:-:S04]  /*51a0*/  @!P5 ISETP.NE.AND.EX P2, PT, R5, RZ, PT, P2 ;  /* 0x000000ff0500d20c */ /* 0x000fc80003f45320 */
        /* <DEDUP_REMOVED lines=11> */
.L_x_10478:
[----:B------:R-:W-:Y:S05]  /*5260*/  BSYNC B0 ;  /* 0x0000000000007941 */ /* 0x000fea0003800000 */
.L_x_10477:
[C---:B------:R-:W-:Y:S01]  /*5270*/  SEL R93, R17.reuse, R93, P0 ;  /* 0x0000005d115d7207 */ /* 0x040fe20000000000 */
[----:B0-----:R-:W-:Y:S01]  /*5280*/  @P4 FMUL.FTZ R17, R17, R15 ;  /* 0x0000000f11114220 */ /* 0x001fe20000410000 */
[----:B------:R-:W-:Y:S01]  /*5290*/  @P4 HADD2.F32 R18, -RZ, R114.H1_H1 ;  /* 0x30000072ff124230 */ /* 0x000fe20000004100 */
        /* <DEDUP_REMOVED lines=18> */
.L_x_10480:
[----:B------:R-:W-:Y:S05]  /*53c0*/  BSYNC B0 ;  /* 0x0000000000007941 */ /* 0x000fea0003800000 */
.L_x_10479:
[C---:B------:R-:W-:Y:S01]  /*53d0*/  SEL R94, R18.reuse, R94, P0 ;  /* 0x0000005e125e7207 */ /* 0x040fe20000000000 */
[----:B0-----:R-:W-:Y:S01]  /*53e0*/  @P4 FMUL.FTZ R15, R18, R15 ;  /* 0x0000000f120f4220 */ /* 0x001fe20000410000 */
[----:B------:R-:W-:Y:S01]  /*53f0*/  @P4 HADD2.F32 R18, -RZ, R115.H0_H0 ;  /* 0x20000073ff124230 */ /* 0x000fe20000004100 */
[----:B------:R-:W-:Y:S01]  /*5400*/  @!P5 ISETP.NE.U32.AND P2, PT, R4, RZ, PT ;  /* 0x000000ff0400d20c */ /* 0x000fe20003f45070 */
[----:B------:R-:W-:Y:S01]  /*5410*/  BSSY B0, `(.L_x_10481) ;  /* 0x0000014000007945 */ /* 0x000fe20003800000 */
[----:B------:R-:W-:Y:S02]  /*5420*/  @P4 PRMT R125, R233, 0x7610, R125 ;  /* 0x00007610e97d4816 */ /* 0x000fe4000000007d */
[-C--:B------:R-:W-:Y:S01]  /*5430*/  @P4 FFMA.FTZ R58, R18, R15.reuse, R58 ;  /* 0x0000000f123a4223 */ /* 0x080fe2000001003a */
[----:B------:R-:W-:Y:S01]  /*5440*/  @P4 FMUL.FTZ R15, R170, R15 ;  /* 0x0000000faa0f4220 */ /* 0x000fe20000410000 */
[----:B------:R-:W-:Y:S02]  /*5450*/  @!P5 ISETP.NE.AND.EX P2, PT, R5, RZ, PT, P2 ;  /* 0x000000ff0500d20c */ /* 0x000fe40003f45320 */
[----:B------:R-:W-:-:S02]  /*5460*/  @P4 PRMT R126, R16, 0x7610, R126 ;  /* 0x00007610107e4816 */ /* 0x000fc4000000007e */
[----:B------:R-:W-:Y:S02]  /*5470*/  @P4 F2FP.F16.F32.PACK_AB R15, RZ, R15 ;  /* 0x0000000fff0f423e */ /* 0x000fe400000000ff */
        /* <DEDUP_REMOVED lines=13> */
.L_x_10482:
[----:B------:R-:W-:Y:S05]  /*5550*/  BSYNC B0 ;  /* 0x0000000000007941 */ /* 0x000fea0003800000 */
.L_x_10481:
[----:B------:R-:W2:Y:S01]  /*5560*/  LDL.LU R15, [R1+0x8] ;  /* 0x00000800010f7983 */ /* 0x000ea20000300800 */
[----:B------:R-:W0:Y:S01]  /*5570*/  @P4 LDC R3, c[0x0][0x29c] ;  /* 0x0000a700ff034b82 */ /* 0x000e220000000800 */
[----:B------:R-:W-:Y:S01]  /*5580*/  @P4 HADD2.F32 R4, -RZ, R115.H1_H1 ;  /* 0x30000073ff044230 */ /* 0x000fe20000004100 */
[C---:B------:R-:W-:Y:S01]  /*5590*/  SEL R95, R14.reuse, R95, P0 ;  /* 0x0000005f0e5f7207 */ /* 0x040fe20000000000 */
[----:B0-----:R-:W-:-:S04]  /*55a0*/  @P4 FMUL.FTZ R3, R14, R3 ;  /* 0x000000030e034220 */ /* 0x001fc80000410000 */
[-C--:B------:R-:W-:Y:S01]  /*55b0*/  @P4 FFMA.FTZ R59, R4, R3.reuse, R59 ;  /* 0x00000003043b4223 */ /* 0x080fe2000001003b */
[----:B------:R-:W-:Y:S01]  /*55c0*/  @P4 FMUL.FTZ R3, R171, R3 ;  /* 0x00000003ab034220 */ /* 0x000fe20000410000 */
[----:B------:R-:W2:Y:S04]  /*55d0*/  @P1 LDC.64 R4, c[0x0][0x308] ;  /* 0x0000c200ff041b82 */ /* 0x000ea80000000a00 */
[----:B------:R-:W-:-:S04]  /*55e0*/  @P4 F2FP.F16.F32.PACK_AB R3, RZ, R3 ;  /* 0x00000003ff03423e */ /* 0x000fc800000000ff */
        /* <DEDUP_REMOVED lines=11> */
.L_x_10414:
        /* <DEDUP_REMOVED lines=273> */
.L_x_10418:
[----:B0-----:R-:W-:Y:S01]  /*67b0*/  HFMA2.MMA R15, -RZ, RZ, 0, 1.847743988037109375e-06 ;  /* 0x0000001fff0f7435 */ /* 0x001fe200000001ff */
[----:B------:R-:W-:Y:S01]  /*67c0*/  BSSY B0, `(.L_x_10484) ;  /* 0x0000006000007945 */ /* 0x000fe20003800000 */
[----:B------:R-:W-:Y:S02]  /*67d0*/  MOV R16, 0x1 ;  /* 0x0000000100107802 */ /* 0x000fe40000000f00 */
[----:B------:R-:W-:-:S07]  /*67e0*/  MOV R14, 0xffffffff ;  /* 0xffffffff000e7802 */ /* 0x000fce0000000f00 */
[----:B-----5:R-:W-:Y:S05]  /*67f0*/  WARPSYNC.COLLECTIVE R14, `(.L_x_10485) ;  /* 0x000000000e087348 */ /* 0x020fea0003c00000 */
[----:B------:R0:W1:Y:S02]  /*6800*/  SHFL.BFLY P0, R214, R212, R16, R15 ;  /* 0x0c000010d4d67389 */ /* 0x000064000000000f */
[----:B01---5:R-:W-:Y:S01]  /*6810*/  ENDCOLLECTIVE ;  /* 0x000000000000791b */ /* 0x023fe20003800000 */
.L_x_10485:
[----:B------:R-:W-:Y:S05]  /*6820*/  BSYNC B0 ;  /* 0x0000000000007941 */ /* 0x000fea0003800000 */
.L_x_10484:
[----:B------:R-:W-:Y:S01]  /*6830*/  MOV R14, R214 ;  /* 0x000000d6000e7202 */ /* 0x000fe20000000f00 */
[----:B------:R-:W-:Y:S01]  /*6840*/  HFMA2.MMA R16, -RZ, RZ, 0, 5.9604644775390625e-08 ;  /* 0x00000001ff107435 */ /* 0x000fe200000001ff */
[----:B------:R-:W-:-:S03]  /*6850*/  MOV R15, 0x1f ;  /* 0x0000001f000f7802 */ /* 0x000fc60000000f00 */
[----:B------:R-:W-:Y:S01]  /*6860*/  FADD.FTZ R17, R14, R212 ;  /* 0x000000d40e117221 */ /* 0x000fe20000010000 */
[----:B------:R-:W-:Y:S02]  /*6870*/  MOV R212, R213 ;  /* 0x000000d500d47202 */ /* 0x000fe40000000f00 */
[----:B------:R-:W-:-:S07]  /*6880*/  MOV R14, 0xffffffff ;  /* 0xffffffff000e7802 */ /* 0x000fce0000000f00 */
[----:B------:R-:W-:Y:S05]  /*6890*/  WARPSYNC.COLLECTIVE R14, `(.L_x_10486) ;  /* 0x000000000e087348 */ /* 0x000fea0003c00000 */
[----:B------:R0:W1:Y:S02]  /*68a0*/  SHFL.BFLY P0, R214, R212, R16, R15 ;  /* 0x0c000010d4d67389 */ /* 0x000064000000000f */
[----:B01----:R-:W-:Y:S01]  /*68b0*/  ENDCOLLECTIVE ;  /* 0x000000000000791b */ /* 0x003fe20003800000 */
.L_x_10486:
        /* <DEDUP_REMOVED lines=8> */
.L_x_10487:
[----:B------:R-:W-:Y:S02]  /*6940*/  MOV R212, R18 ;  /* 0x0000001200d47202 */ /* 0x000fe40000000f00 */
[----:B------:R-:W-:-:S05]  /*6950*/  MOV R14, R214 ;  /* 0x000000d6000e7202 */ /* 0x000fca0000000f00 */
[----:B------:R-:W-:Y:S01]  /*6960*/  FADD.FTZ R17, R17, R14 ;  /* 0x0000000e11117221 */ /* 0x000fe20000010000 */
[----:B------:R-:W-:-:S07]  /*6970*/  MOV R14, 0xffffffff ;  /* 0xffffffff000e7802 */ /* 0x000fce0000000f00 */
[----:B------:R-:W-:Y:S05]  /*6980*/  WARPSYNC.COLLECTIVE R14, `(.L_x_10488) ;  /* 0x000000000e087348 */ /* 0x000fea0003c00000 */
[----:B------:R0:W1:Y:S02]  /*6990*/  SHFL.BFLY P0, R214, R212, R16, R15 ;  /* 0x0c000010d4d67389 */ /* 0x000064000000000f */
[----:B01----:R-:W-:Y:S01]  /*69a0*/  ENDCOLLECTIVE ;  /* 0x000000000000791b */ /* 0x003fe20003800000 */
.L_x_10488:
        /* <DEDUP_REMOVED lines=8> */
.L_x_10489:
[----:B------:R-:W-:Y:S02]  /*6a30*/  MOV R212, R18 ;  /* 0x0000001200d47202 */ /* 0x000fe40000000f00 */
[----:B------:R-:W-:-:S05]  /*6a40*/  MOV R14, R214 ;  /* 0x000000d6000e7202 */ /* 0x000fca0000000f00 */
[----:B------:R-:W-:Y:S01]  /*6a50*/  FADD.FTZ R17, R17, R14 ;  /* 0x0000000e11117221 */ /* 0x000fe20000010000 */
[----:B------:R-:W-:-:S07]  /*6a60*/  MOV R14, 0xffffffff ;  /* 0xffffffff000e7802 */ /* 0x000fce0000000f00 */
[----:B------:R-:W-:Y:S05]  /*6a70*/  WARPSYNC.COLLECTIVE R14, `(.L_x_10490) ;  /* 0x000000000e087348 */ /* 0x000fea0003c00000 */
[----:B------:R0:W1:Y:S02]  /*6a80*/  SHFL.BFLY P0, R214, R212, R16, R15 ;  /* 0x0c000010d4d67389 */ /* 0x000064000000000f */
[----:B01----:R-:W-:Y:S01]  /*6a90*/  ENDCOLLECTIVE ;  /* 0x000000000000791b */ /* 0x003fe20003800000 */
.L_x_10490:
        /* <DEDUP_REMOVED lines=8> */
.L_x_10491:
[----:B------:R-:W-:Y:S02]  /*6b20*/  MOV R212, R18 ;  /* 0x0000001200d47202 */ /* 0x000fe40000000f00 */
[----:B------:R-:W-:-:S05]  /*6b30*/  MOV R14, R214 ;  /* 0x000000d6000e7202 */ /* 0x000fca0000000f00 */
[----:B------:R-:W-:Y:S01]  /*6b40*/  FADD.FTZ R19, R17, R14 ;  /* 0x0000000e11137221 */ /* 0x000fe20000010000 */
[----:B------:R-:W-:-:S07]  /*6b50*/  MOV R14, 0xffffffff ;  /* 0xffffffff000e7802 */ /* 0x000fce0000000f00 */
[----:B------:R-:W-:Y:S05]  /*6b60*/  WARPSYNC.COLLECTIVE R14, `(.L_x_10492) ;  /* 0x000000000e087348 */ /* 0x000fea0003c00000 */
[----:B------:R0:W1:Y:S02]  /*6b70*/  SHFL.BFLY P0, R214, R212, R16, R15 ;  /* 0x0c000010d4d67389 */ /* 0x000064000000000f */
[----:B01----:R-:W-:Y:S01]  /*6b80*/  ENDCOLLECTIVE ;  /* 0x000000000000791b */ /* 0x003fe20003800000 */
.L_x_10492:
        /* <DEDUP_REMOVED lines=8> */
.L_x_10493:
[----:B------:R-:W-:Y:S02]  /*6c10*/  MOV R212, R18 ;  /* 0x0000001200d47202 */ /* 0x000fe40000000f00 */
[----:B------:R-:W-:-:S07]  /*6c20*/  MOV R17, R214 ;  /* 0x000000d600117202 */ /* 0x000fce0000000f00 */
[----:B------:R-:W-:Y:S05]  /*6c30*/  WARPSYNC.COLLECTIVE R14, `(.L_x_10494) ;  /* 0x000000000e087348 */ /* 0x000fea0003c00000 */
[----:B------:R0:W1:Y:S02]  /*6c40*/  SHFL.BFLY P0, R214, R212, R16, R15 ;  /* 0x0c000010d4d67389 */ /* 0x000064000000000f */
[----:B01----:R-:W-:Y:S01]  /*6c50*/  ENDCOLLECTIVE ;  /* 0x000000000000791b */ /* 0x003fe20003800000 */
.L_x_10494:
[----:B------:R-:W-:Y:S01]  /*6c60*/  MOV R16, R214 ;  /* 0x000000d600107202 */ /* 0x000fe20000000f00 */
[----:B------:R-:W-:Y:S06]  /*6c70*/  BRA `(.L_x_10495) ;  /* 0xffffffb400f87947 */ /* 0x000fec000383ffff */
.L_x_10496:
        /* <DEDUP_REMOVED lines=16> */
.L_x_14351:


//--------------------- .text._ZN10layer_norm13ln_bwd_kernelINS_13Kernel_traitsIf6__halffS2_fjLj1024ELj1ELj4ELj1ELj16ENS_18Kernel_traits_baseILj1024EfS2_fS2_fjLj128EEEEELb1ELb0ELb0ELb0EEEvNS_9BwdParamsE --------------------------
	.section	.text._ZN10layer_norm13ln_bwd_kernelINS_13Kernel_traitsIf6__halffS2_fjLj1024ELj1ELj4ELj1ELj16ENS_18Kernel_traits_baseILj1024EfS2_fS2_fjLj128EEEEELb1ELb0ELb0ELb0EEEvNS_9BwdParamsE,"ax",@progbits
	.align	128
        .global         _ZN10layer_norm13ln_bwd_kernelINS_13Kernel_traitsIf6__halffS2_fjLj1024ELj1ELj4ELj1ELj16ENS_18Kernel_traits_baseILj1024EfS2_fS2_fjLj128EEEEELb1ELb0ELb0ELb0EEEvNS_9BwdParamsE
        .type           _ZN10layer_norm13ln_bwd_kernelINS_13Kernel_traitsIf6__halffS2_fjLj1024ELj1ELj4ELj1ELj16ENS_18Kernel_traits_baseILj1024EfS2_fS2_fjLj128EEEEELb1ELb0ELb0ELb0EEEvNS_9BwdParamsE,@function
        .size           _ZN10layer_norm13ln_bwd_kernelINS_13Kernel_traitsIf6__halffS2_fjLj1024ELj1ELj4ELj1ELj16ENS_18Kernel_traits_baseILj1024EfS2_fS2_fjLj128EEEEELb1ELb0ELb0ELb0EEEvNS_9BwdParamsE,(.L_x_14352 - _ZN10layer_norm13ln_bwd_kernelINS_13Kernel_traitsIf6__halffS2_fjLj1024ELj1ELj4ELj1ELj16ENS_18Kernel_traits_baseILj1024EfS2_fS2_fjLj128EEEEELb1ELb0ELb0ELb0EEEvNS_9BwdParamsE)
        .other          _ZN10layer_norm13ln_bwd_kernelINS_13Kernel_traitsIf6__halffS2_fjLj1024ELj1ELj4ELj1ELj16ENS_18Kernel_traits_baseILj1024EfS2_fS2_fjLj128EEEEELb1ELb0ELb0ELb0EEEvNS_9BwdParamsE,@"STO_CUDA_ENTRY STV_DEFAULT"
_ZN10layer_norm13ln_bwd_kernelINS_13Kernel_traitsIf6__halffS2_fjLj1024ELj1ELj4ELj1ELj16ENS_18Kernel_traits_baseILj1024EfS2_fS2_fjLj128EEEEELb1ELb0ELb0ELb0EEEvNS_9BwdParamsE:
.text._ZN10layer_norm13ln_bwd_kernelINS_13Kernel_traitsIf6__halffS2_fjLj1024ELj1ELj4ELj1ELj16ENS_18Kernel_traits_baseILj1024EfS2_fS2_fjLj128EEEEELb1ELb0ELb0ELb0EEEvNS_9BwdParamsE:
        /* <DEDUP_REMOVED lines=88> */
.L_x_10516:
        /* <DEDUP_REMOVED lines=46> */
[----:B------:R-:W-:Y:S01]  /*0860*/  FADD.FTZ R214, -R219, R165 ;  /* 0x000000a5dbd67221 */ /* 0x000fe20000010100 */
[----:B------:R-:W-:Y:S01]  /*0870*/  FMUL.FTZ R217, R9, R170 ;  /* 0x000000aa09d97220 */ /* 0x000fe20000410000 */
[----:B------:R-:W-:Y:S01]  /*0880*/  FADD.FTZ R180, -R219, R167 ;  /* 0x000000a7dbb47221 */ /* 0x000fe20000010100 */
[----:B------:R-:W-:Y:S01]  /*0890*/  FMUL.FTZ R220, R9, R220 ;  /* 0x000000dc09dc7220 */ /* 0x000fe20000410000 */
[--C-:B----4-:R-:W-:Y:S02]  /*08a0*/  HADD2.F32 R169, -RZ, R172.reuse.H0_H0 ;  /* 0x200000acffa97230 */ /* 0x110fe40000004100 */
[----:B------:R-:W-:-:S03]  /*08b0*/  HADD2.F32 R172, -RZ, R172.H1_H1 ;  /* 0x300000acffac7230 */ /* 0x000fc60000004100 */
[----:B------:R-:W-:Y:S01]  /*08c0*/  FMUL.FTZ R222, R136, R169 ;  /* 0x000000a988de7220 */ /* 0x000fe20000410000 */
[--C-:B------:R-:W-:Y:S02]  /*08d0*/  HADD2.F32 R215, -RZ, R173.reuse.H0_H0 ;  /* 0x200000adffd77230 */ /* 0x100fe40000004100 */
[----:B------:R-:W-:Y:S01]  /*08e0*/  FMUL.FTZ R218, R137, R172 ;  /* 0x000000ac89da7220 */ /* 0x000fe20000410000 */
[----:B------:R-:W-:Y:S01]  /*08f0*/  FADD.FTZ R165, RZ, R222 ;  /* 0x000000deffa57221 */ /* 0x000fe20000010000 */
[----:B------:R-:W-:Y:S01]  /*0900*/  FFMA.FTZ R167, R3, R222, RZ ;  /* 0x000000de03a77223 */ /* 0x000fe200000100ff */
[----:B0-----:R-:W-:Y:S02]  /*0910*/  HADD2.F32 R176, -RZ, R173.H1_H1 ;  /* 0x300000adffb07230 */ /* 0x001fe40000004100 */
        /* <DEDUP_REMOVED lines=28> */
[C---:B------:R-:W-:Y:S01]  /*0ae0*/  FMUL.FTZ R177, R9.reuse, R178 ;  /* 0x000000b209b17220 */ /* 0x040fe20000410000 */
        /* <DEDUP_REMOVED lines=18> */
.L_x_10500:
[----:B------:R-:W-:Y:S05]  /*0c10*/  BSYNC B1 ;  /* 0x0000000000017941 */ /* 0x000fea0003800000 */
.L_x_10499:
        /* <DEDUP_REMOVED lines=29> */
[--C-:B------:R-:W-:Y:S02]  /*0df0*/  HADD2.F32 R25, -RZ, R166.reuse.H0_H0 ;  /* 0x200000a6ff197230 */ /* 0x100fe40000004100 */
[----:B------:R-:W-:Y:S02]  /*0e00*/  HADD2.F32 R170, -RZ, R166.H1_H1 ;  /* 0x300000a6ffaa7230 */ /* 0x000fe40000004100 */
[----:B------:R-:W-:Y:S01]  /*0e10*/  FADD.FTZ R166, -R219, R16 ;  /* 0x00000010dba67221 */ /* 0x000fe20000010100 */
[----:B------:R-:W-:Y:S02]  /*0e20*/  HADD2.F32 R14, -RZ, R164.H1_H1 ;  /* 0x300000a4ff0e7230 */ /* 0x000fe40000004100 */
[-C--:B------:R-:W-:Y:S01]  /*0e30*/  FMUL.FTZ R12, R128, R21.reuse ;  /* 0x00000015800c7220 */ /* 0x080fe20000410000 */
[--C-:B------:R-:W-:Y:S02]  /*0e40*/  HADD2.F32 R23, -RZ, R165.reuse.H0_H0 ;  /* 0x200000a5ff177230 */ /* 0x100fe40000004100 */
        /* <DEDUP_REMOVED lines=23> */
[----:B------:R-:W-:-:S02]  /*0fc0*/  HADD2.F32 R164, -RZ, R167.H1_H1 ;  /* 0x300000a7ffa47230 */ /* 0x000fc40000004100 */
        /* <DEDUP_REMOVED lines=24> */
.L_x_10502:
[----:B------:R-:W-:Y:S05]  /*1150*/  BSYNC B1 ;  /* 0x0000000000017941 */ /* 0x000fea0003800000 */
.L_x_10501:
        /* <DEDUP_REMOVED lines=26> */
[----:B0-----:R-:W-:Y:S01]  /*1300*/  FMUL.FTZ R182, R9, R188 ;  /* 0x000000bc09b67220 */ /* 0x001fe20000410000 */
[----:B----4-:R-:W-:-:S02]  /*1310*/  HADD2.F32 R169, -RZ, R172.H0_H0 ;  /* 0x200000acffa97230 */ /* 0x010fc40000004100 */
[----:B------:R-:W-:-:S03]  /*1320*/  HADD2.F32 R172, -RZ, R172.H1_H1 ;  /* 0x300000acffac7230 */ /* 0x000fc60000004100 */
[----:B------:R-:W-:Y:S01]  /*1330*/  FMUL.FTZ R184, R120, R169 ;  /* 0x000000a978b87220 */ /* 0x000fe20000410000 */
[--C-:B------:R-:W-:Y:S02]  /*1340*/  HADD2.F32 R171, -RZ, R173.reuse.H0_H0 ;  /* 0x200000adffab7230 */ /* 0x100fe40000004100 */
[----:B------:R-:W-:Y:S02]  /*1350*/  HADD2.F32 R192, -RZ, R173.H1_H1 ;  /* 0x300000adffc07230 */ /* 0x000fe40000004100 */
[----:B------:R-:W-:Y:S01]  /*1360*/  FMUL.FTZ R181, R121, R172 ;  /* 0x000000ac79b57220 */ /* 0x000fe20000410000 */
[--C-:B------:R-:W-:Y:S02]  /*1370*/  HADD2.F32 R173, -RZ, R174.reuse.H0_H0 ;  /* 0x200000aeffad7230 */ /* 0x100fe40000004100 */
[----:B------:R-:W-:Y:S01]  /*1380*/  FADD.FTZ R164, R227, R184 ;  /* 0x000000b8e3a47221 */ /* 0x000fe20000010000 */
[----:B------:R-:W-:Y:S02]  /*1390*/  HADD2.F32 R194, -RZ, R174.H1_H1 ;  /* 0x300000aeffc27230 */ /* 0x000fe40000004100 */
[----:B------:R-:W-:Y:S01]  /*13a0*/  FADD.FTZ R174, -R219, R165 ;  /* 0x000000a5dbae7221 */ /* 0x000fe20000010100 */
[----:B------:R-:W-:Y:S01]  /*13b0*/  FFMA.FTZ R165, R13, R184, R226 ;  /* 0x000000b80da57223 */ /* 0x000fe200000100e2 */
[----:B------:R-:W-:Y:S01]  /*13c0*/  FADD.FTZ R234, -R219, R167 ;  /* 0x000000a7dbea7221 */ /* 0x000fe20000010100 */
[----:B------:R-:W-:Y:S01]  /*13d0*/  FADD.FTZ R167, R164, R181 ;  /* 0x000000b5a4a77221 */ /* 0x000fe20000010000 */
[----:B------:R-:W-:Y:S01]  /*13e0*/  FMUL.FTZ R179, R9, R170 ;  /* 0x000000aa09b37220 */ /* 0x000fe20000410000 */
[----:B------:R-:W-:Y:S01]  /*13f0*/  FMUL.FTZ R188, R122, R171 ;  /* 0x000000ab7abc7220 */ /* 0x000fe20000410000 */
[----:B------:R-:W-:Y:S01]  /*1400*/  FFMA.FTZ R164, R182, R181, R165 ;  /* 0x000000b5b6a47223 */ /* 0x000fe200000100a5 */
[----:B------:R-:W-:Y:S01]  /*1410*/  FADD.FTZ R196, -R219, R166 ;  /* 0x000000a6dbc47221 */ /* 0x000fe20000010100 */
        /* <DEDUP_REMOVED lines=39> */
.L_x_10504:
[----:B------:R-:W-:Y:S05]  /*1690*/  BSYNC B1 ;  /* 0x0000000000017941 */ /* 0x000fea0003800000 */
.L_x_10503:
        /* <DEDUP_REMOVED lines=21> */
[----:B------:R-:W-:Y:S02]  /*17f0*/  FADD.FTZ R206, -R219, R167 ;  /* 0x000000a7dbce7221 */ /* 0x000fe40000010100 */
        /* <DEDUP_REMOVED lines=31> */
[C---:B------:R-:W-:Y:S01]  /*19f0*/  FFMA.FTZ R166, R202.reuse, R197, R165 ;  /* 0x000000c5caa67223 */ /* 0x040fe200000100a5 */
        /* <DEDUP_REMOVED lines=28> */
.L_x_10506:
[----:B------:R-:W-:Y:S05]  /*1bc0*/  BSYNC B1 ;  /* 0x0000000000017941 */ /* 0x000fea0003800000 */
.L_x_10505:
        /* <DEDUP_REMOVED lines=21> */
.L_x_10528:
        /* <DEDUP_REMOVED lines=97> */
.L_x_10509:
[----:B------:R-:W-:Y:S05]  /*2330*/  BSYNC B1 ;  /* 0x0000000000017941 */ /* 0x000fea0003800000 */
.L_x_10508:
        /* <DEDUP_REMOVED lines=91> */
.L_x_10511:
[----:B------:R-:W-:Y:S05]  /*28f0*/  BSYNC B1 ;  /* 0x0000000000017941 */ /* 0x000fea0003800000 */
.L_x_10510:
        /* <DEDUP_REMOVED lines=91> */
.L_x_10513:
[----:B------:R-:W-:Y:S05]  /*2eb0*/  BSYNC B1 ;  /* 0x0000000000017941 */ /* 0x000fea0003800000 */
.L_x_10512:
        /* <DEDUP_REMOVED lines=86> */
[----:B-1----:R-:W-:-:S05]  /*3420*/  @P0 IMAD.WIDE.U32 R8, R7, 0x20, R8 ;  /* 0x0000002007080825 */ /* 0x002fca00078e0008 */
[----:B------:R4:W-:Y:S04]  /*3430*/  @P0 STG.E.128 desc[UR4][R8.64], R156 ;  /* 0x0000009c08000986 */ /* 0x0009e8000c101d04 */
[----:B------:R4:W-:Y:S04]  /*3440*/  @P0 STG.E.128 desc[UR4][R8.64+0x10], R160 ;  /* 0x000010a008000986 */ /* 0x0009e8000c101d04 */
[----:B------:R4:W-:Y:S02]  /*3450*/  STG.E.128 desc[UR4][R168.64], R164 ;  /* 0x000000a4a8007986 */ /* 0x0009e4000c101d04 */
.L_x_10515:
[----:B------:R-:W-:Y:S05]  /*3460*/  BSYNC B1 ;  /* 0x0000000000017941 */ /* 0x000fea0003800000 */
.L_x_10514:
[----:B----4-:R-:W4:Y:S02]  /*3470*/  LDC.64 R8, c[0x0][0x210] ;  /* 0x00008400ff087b82 */ /* 0x010f240000000a00 */
[----:B----4-:R-:W-:-:S04]  /*3480*/  LEA R2, R8, R2, 0x2 ;  /* 0x0000000208027211 */ /* 0x010fc800078e10ff */
[----:B------:R-:W-:-:S13]  /*3490*/  ISETP.GE.AND P0, PT, R2, R9, PT ;  /* 0x000000090200720c */ /* 0x000fda0003f06270 */
[----:B------:R-:W-:Y:S05]  /*34a0*/  @!P0 BRA `(.L_x_10516) ;  /* 0xffffffd000348947 */ /* 0x000fea000383ffff */
.L_x_10498:
[----:B------:R-:W-:Y:S05]  /*34b0*/  BSYNC B0 ;  /* 0x0000000000007941 */ /* 0x000fea0003800000 */
.L_x_10497:
        /* <DEDUP_REMOVED lines=255> */
.L_x_10507:
[----:B------:R-:W-:Y:S01]  /*44b0*/  HFMA2.MMA R174, -RZ, RZ, 0, 5.9604644775390625e-08 ;  /* 0x00000001ffae7435 */ /* 0x000fe200000001ff */
[----:B------:R-:W-:Y:S01]  /*44c0*/  BSSY B1, `(.L_x_10517) ;  /* 0x0000006000017945 */ /* 0x000fe20003800000 */
[----:B------:R-:W-:Y:S02]  /*44d0*/  MOV R175, 0x1f ;  /* 0x0000001f00af7802 */ /* 0x000fe40000000f00 */
[----:B------:R-:W-:-:S07]  /*44e0*/  MOV R172, 0xffffffff ;  /* 0xffffffff00ac7802 */ /* 0x000fce0000000f00 */
[----:B------:R-:W-:Y:S05]  /*44f0*/  WARPSYNC.COLLECTIVE R172, `(.L_x_10518) ;  /* 0x00000000ac087348 */ /* 0x000fea0003c00000 */
[----:B------:R0:W1:Y:S02]  /*4500*/  SHFL.BFLY P0, R173, R227, R174, R175 ;  /* 0x0c0000aee3ad7389 */ /* 0x00006400000000af */
[----:B01----:R-:W-:Y:S01]  /*4510*/  ENDCOLLECTIVE ;  /* 0x000000000000791b */ /* 0x003fe20003800000 */
.L_x_10518:
[----:B------:R-:W-:Y:S05]  /*4520*/  BSYNC B1 ;  /* 0x0000000000017941 */ /* 0x000fea0003800000 */
.L_x_10517:
        /* <DEDUP_REMOVED lines=9> */
.L_x_10519:
[----:B------:R-:W-:Y:S01]  /*45c0*/  HFMA2.MMA R174, -RZ, RZ, 0, 1.1920928955078125e-07 ;  /* 0x00000002ffae7435 */ /* 0x000fe200000001ff */
[----:B------:R-:W-:Y:S02]  /*45d0*/  MOV R227, R164 ;  /* 0x000000a400e37202 */ /* 0x000fe40000000f00 */
[----:B------:R-:W-:-:S08]  /*45e0*/  MOV R165, R173 ;  /* 0x000000ad00a57202 */ /* 0x000fd00000000f00 */
[----:B------:R-:W-:Y:S05]  /*45f0*/  WARPSYNC.COLLECTIVE R172, `(.L_x_10520) ;  /* 0x00000000ac087348 */ /* 0x000fea0003c00000 */
[----:B------:R0:W1:Y:S02]  /*4600*/  SHFL.BFLY P0, R173, R227, R174, R175 ;  /* 0x0c0000aee3ad7389 */ /* 0x00006400000000af */
[----:B01----:R-:W-:Y:S01]  /*4610*/  ENDCOLLECTIVE ;  /* 0x000000000000791b */ /* 0x003fe20003800000 */
.L_x_10520:
[----:B------:R-:W-:-:S05]  /*4620*/  FADD.FTZ R165, R165, R226 ;  /* 0x000000e2a5a57221 */ /* 0x000fca0000010000 */
[----:B------:R-:W-:Y:S02]  /*4630*/  MOV R227, R165 ;  /* 0x000000a500e37202 */ /* 0x000fe40000000f00 */
[----:B------:R-:W-:-:S07]  /*4640*/  MOV R167, R173 ;  /* 0x000000ad00a77202 */ /* 0x000fce0000000f00 */
[----:B------:R-:W-:Y:S05]  /*4650*/  WARPSYNC.COLLECTIVE R172, `(.L_x_10521) ;  /* 0x00000000ac087348 */ /* 0x000fea0003c00000 */
[----:B------:R0:W1:Y:S02]  /*4660*/  SHFL.BFLY P0, R173, R227, R174, R175 ;  /* 0x0c0000aee3ad7389 */ /* 0x00006400000000af */
[----:B01----:R-:W-:Y:S01]  /*4670*/  ENDCOLLECTIVE ;  /* 0x000000000000791b */ /* 0x003fe20003800000 */
.L_x_10521:
[----:B------:R-:W-:Y:S01]  /*4680*/  FADD.FTZ R167, R164, R167 ;  /* 0x000000a7a4a77221 */ /* 0x000fe20000010000 */
[----:B------:R-:W-:-:S04]  /*4690*/  HFMA2.MMA R174, -RZ, RZ, 0, 2.384185791015625e-07 ;  /* 0x00000004ffae7435 */ /* 0x000fc800000001ff */
[----:B------:R-:W-:Y:S02]  /*46a0*/  MOV R227, R167 ;  /* 0x000000a700e37202 */ /* 0x000fe40000000f00 */
[----:B------:R-:W-:-:S07]  /*46b0*/  MOV R166, R173 ;  /* 0x000000ad00a67202 */ /* 0x000fce0000000f00 */
[----:B------:R-:W-:Y:S05]  /*46c0*/  WARPSYNC.COLLECTIVE R172, `(.L_x_10522) ;  /* 0x00000000ac087348 */ /* 0x000fea0003c00000 */
[----:B------:R0:W1:Y:S02]  /*46d0*/  SHFL.BFLY P0, R173, R227, R174, R175 ;  /* 0x0c0000aee3ad7389 */ /* 0x00006400000000af */
[----:B01----:R-:W-:Y:S01]  /*46e0*/  ENDCOLLECTIVE ;  /* 0x000000000000791b */ /* 0x003fe20003800000 */
.L_x_10522:
[----:B------:R-:W-:-:S05]  /*46f0*/  FADD.FTZ R166, R165, R166 ;  /* 0x000000a6a5a67221 */ /* 0x000fca0000010000 */
[----:B------:R-:W-:Y:S02]  /*4700*/  MOV R227, R166 ;  /* 0x000000a600e37202 */ /* 0x000fe40000000f00 */
[----:B------:R-:W-:-:S07]  /*4710*/  MOV R168, R173 ;  /* 0x000000ad00a87202 */ /* 0x000fce0000000f00 */
[----:B------:R-:W-:Y:S05]  /*4720*/  WARPSYNC.COLLECTIVE R172, `(.L_x_10523) ;  /* 0x00000000ac087348 */ /* 0x000fea0003c00000 */
[----:B------:R0:W1:Y:S02]  /*4730*/  SHFL.BFLY P0, R173, R227, R174, R175 ;  /* 0x0c0000aee3ad7389 */ /* 0x00006400000000af */
[----:B01----:R-:W-:Y:S01]  /*4740*/  ENDCOLLECTIVE ;  /* 0x000000000000791b */ /* 0x003fe20003800000 */
.L_x_10523:
[----:B------:R-:W-:Y:S01]  /*4750*/  FADD.FTZ R168, R167, R168 ;  /* 0x000000a8a7a87221 */ /* 0x000fe20000010000 */
[----:B------:R-:W-:-:S04]  /*4760*/  HFMA2.MMA R174, -RZ, RZ, 0, 4.76837158203125e-07 ;  /* 0x00000008ffae7435 */ /* 0x000fc800000001ff */
[----:B------:R-:W-:Y:S02]  /*4770*/  MOV R227, R168 ;  /* 0x000000a800e37202 */ /* 0x000fe40000000f00 */
[----:B------:R-:W-:-:S07]  /*4780*/  MOV R169, R173 ;  /* 0x000000ad00a97202 */ /* 0x000fce0000000f00 */
[----:B------:R-:W-:Y:S05]  /*4790*/  WARPSYNC.COLLECTIVE R172, `(.L_x_10524) ;  /* 0x00000000ac087348 */ /* 0x000fea0003c00000 */
[----:B------:R0:W1:Y:S02]  /*47a0*/  SHFL.BFLY P0, R173, R227, R174, R175 ;  /* 0x0c0000aee3ad7389 */ /* 0x00006400000000af */
[----:B01----:R-:W-:Y:S01]  /*47b0*/  ENDCOLLECTIVE ;  /* 0x000000000000791b */ /* 0x003fe20003800000 */
.L_x_10524:
[----:B------:R-:W-:-:S05]  /*47c0*/  FADD.FTZ R169, R166, R169 ;  /* 0x000000a9a6a97221 */ /* 0x000fca0000010000 */
[----:B------:R-:W-:Y:S02]  /*47d0*/  MOV R227, R169 ;  /* 0x000000a900e37202 */ /* 0x000fe40000000f00 */
[----:B------:R-:W-:-:S07]  /*47e0*/  MOV R171, R173 ;  /* 0x000000ad00ab7202 */ /* 0x000fce0000000f00 */
[----:B------:R-:W-:Y:S05]  /*47f0*/  WARPSYNC.COLLECTIVE R172, `(.L_x_10525) ;  /* 0x00000000ac087348 */ /* 0x000fea0003c00000 */
[----:B------:R0:W1:Y:S02]  /*4800*/  SHFL.BFLY P0, R173, R227, R174, R175 ;  /* 0x0c0000aee3ad7389 */ /* 0x00006400000000af */
[----:B01----:R-:W-:Y:S01]  /*4810*/  ENDCOLLECTIVE ;  /* 0x000000000000791b */ /* 0x003fe20003800000 */
.L_x_10525:
[----:B------:R-:W-:Y:S01]  /*4820*/  FADD.FTZ R171, R168, R171 ;  /* 0x000000aba8ab7221 */ /* 0x000fe20000010000 */
[----:B------:R-:W-:-:S04]  /*4830*/  HFMA2.MMA R174, -RZ, RZ, 0, 9.5367431640625e-07 ;  /* 0x00000010ffae7435 */ /* 0x000fc800000001ff */
[----:B------:R-:W-:Y:S02]  /*4840*/  MOV R227, R171 ;  /* 0x000000ab00e37202 */ /* 0x000fe40000000f00 */
[----:B------:R-:W-:-:S07]  /*4850*/  MOV R170, R173 ;  /* 0x000000ad00aa7202 */ /* 0x000fce0000000f00 */
[----:B------:R-:W-:Y:S05]  /*4860*/  WARPSYNC.COLLECTIVE R172, `(.L_x_10526) ;  /* 0x00000000ac087348 */ /* 0x000fea0003c00000 */
[----:B------:R0:W1:Y:S02]  /*4870*/  SHFL.BFLY P0, R173, R227, R174, R175 ;  /* 0x0c0000aee3ad7389 */ /* 0x00006400000000af */
[----:B01----:R-:W-:Y:S01]  /*4880*/  ENDCOLLECTIVE ;  /* 0x000000000000791b */ /* 0x003fe20003800000 */
.L_x_10526:
[----:B------:R-:W-:-:S05]  /*4890*/  FADD.FTZ R170, R169, R170 ;  /* 0x000000aaa9aa7221 */ /* 0x000fca0000010000 */
[----:B------:R-:W-:Y:S02]  /*48a0*/  MOV R227, R170 ;  /* 0x000000aa00e37202 */ /* 0x000fe40000000f00 */
[----:B------:R-:W-:-:S07]  /*48b0*/  MOV R164, R173 ;  /* 0x000000ad00a47202 */ /* 0x000fce0000000f00 */
[----:B------:R-:W-:Y:S05]  /*48c0*/  WARPSYNC.COLLECTIVE R172, `(.L_x_10527) ;  /* 0x00000000ac087348 */ /* 0x000fea0003c00000 */
[----:B------:R0:W1:Y:S02]  /*48d0*/  SHFL.BFLY P0, R173, R227, R174, R175 ;  /* 0x0c0000aee3ad7389 */ /* 0x00006400000000af */
[----:B01----:R-:W-:Y:S01]  /*48e0*/  ENDCOLLECTIVE ;  /* 0x000000000000791b */ /* 0x003fe20003800000 */
.L_x_10527:
[----:B------:R-:W-:Y:S01]  /*48f0*/  MOV R165, R173 ;  /* 0x000000ad00a57202 */ /* 0x000fe20000000f00 */
[----:B------:R-:W-:Y:S06]  /*4900*/  BRA `(.L_x_10528) ;  /* 0xffffffd400047947 */ /* 0x000fec000383ffff */
.L_x_10529:
        /* <DEDUP_REMOVED lines=15> */
.L_x_14352:


//--------------------- .text._ZN10layer_norm13ln_bwd_kernelINS_13Kernel_traitsIf6__halffS2_fjLj1024ELj1ELj4ELj1ELj16ENS_18Kernel_traits_baseILj1024EfS2_fS2_fjLj128EEEEELb1ELb0ELb0ELb1EEEvNS_9BwdParamsE --------------------------
	.section	.text._ZN10layer_norm13ln_bwd_kernelINS_13Kernel_traitsIf6__halffS2_fjLj1024ELj1ELj4ELj1ELj16ENS_18Kernel_traits_baseILj1024EfS2_fS2_fjLj128EEEEELb1ELb0ELb0ELb1EEEvNS_9BwdParamsE,"ax",@progbits
	.align	128
        .global         _ZN10layer_norm13ln_bwd_kernelINS_13Kernel_traitsIf6__halffS2_fjLj1024ELj1ELj4ELj1ELj16ENS_18Kernel_traits_baseILj1024EfS2_fS2_fjLj128EEEEELb1ELb0ELb0ELb1EEEvNS_9BwdParamsE
        .type           _ZN10layer_norm13ln_bwd_kernelINS_13Kernel_traitsIf6__halffS2_fjLj1024ELj1ELj4ELj1ELj16ENS_18Kernel_traits_baseILj1024EfS2_fS2_fjLj128EEEEELb1ELb0ELb0ELb1EEEvNS_9BwdParamsE,@function
        .size           _ZN10layer_norm13ln_bwd_kernelINS_13Kernel_traitsIf6__halffS2_fjLj1024ELj1ELj4ELj1ELj16ENS_18Kernel_traits_baseILj1024EfS2_fS2_fjLj128EEEEELb1ELb0ELb0ELb1EEEvNS_9BwdParamsE,(.L_x_14353 - _ZN10layer_norm13ln_bwd_kernelINS_13Kernel_traitsIf6__halffS2_fjLj1024ELj1ELj4ELj1ELj16ENS_18Kernel_traits_baseILj1024EfS2_fS2_fjLj128EEEEELb1ELb0ELb0ELb1EEEvNS_9BwdParamsE)
        .other          _ZN10layer_norm13ln_bwd_kernelINS_13Kernel_traitsIf6__halffS2_fjLj1024ELj1ELj4ELj1ELj16ENS_18Kernel_traits_baseILj1024EfS2_fS2_fjLj128EEEEELb1ELb0ELb0ELb1EEEvNS_9BwdParamsE,@"STO_CUDA_ENTRY STV_DEFAULT"
_ZN10layer_norm13ln_bwd_kernelINS_13Kernel_traitsIf6__halffS2_fjLj1024ELj1ELj4ELj1ELj16ENS_18Kernel_traits_baseILj1024EfS2_fS2_fjLj128EEEEELb1ELb0ELb0ELb1EEEvNS_9BwdParamsE:
.text._ZN10layer_norm13ln_bwd_kernelINS_13Kernel_traitsIf6__halffS2_fjLj1024ELj1ELj4ELj1ELj16ENS_18Kernel_traits_baseILj1024EfS2_fS2_fjLj128EEEEELb1ELb0ELb0ELb1EEEvNS_9BwdParamsE:
        /* <DEDUP_REMOVED lines=47> */
.L_x_10531:
        /* <DEDUP_REMOVED lines=52> */
.L_x_10535:
        /* <DEDUP_REMOVED lines=20> */
[----:B------:R-:W-:Y:S01]  /*0770*/  IMAD.WIDE.U32 R152, R202, 0x20, R208 ;  /* 0x00000020ca987825 */ /* 0x000fe200078e00d0 */
[----:B------:R-:W2:Y:S03]  /*0780*/  LDG.E.128 R108, desc[UR4][R140.64] ;  /* 0x000000048c6c7981 */ /* 0x000ea6000c1e1d00 */
[----:B---3--:R-:W-:Y:S01]  /*0790*/  IMAD.WIDE.U32 R112, R201, 0x10, R148 ;  /* 0x00000010c9707825 */ /* 0x008fe200078e0094 */
[----:B------:R-:W3:Y:S03]  /*07a0*/  @P0 LDG.E.U16 R212, desc[UR4][R212.64] ;  /* 0x00000004d4d40981 */ /* 0x000ee6000c1e1500 */
[C-C-:B------:R-:W-:Y:S01]  /*07b0*/  IMAD.WIDE.U32 R182, R199.reuse, 0x20, R208.reuse ;  /* 0x00000020c7b67825 */ /* 0x140fe200078e00d0 */
[----:B------:R-:W3:Y:S03]  /*07c0*/  LDG.E.128 R116, desc[UR4][R140.64+0x10] ;  /* 0x000010048c747981 */ /* 0x000ee6000c1e1d00 */
[----:B------:R-:W-:Y:S01]  /*07d0*/  IMAD.WIDE.U32 R208, R200, 0x20, R208 ;  /* 0x00000020c8d07825 */ /* 0x000fe200078e00d0 */
[----:B------:R-:W3:Y:S03]  /*07e0*/  LDG.E.128 R120, desc[UR4][R152.64] ;  /* 0x0000000498787981 */ /* 0x000ee6000c1e1d00 */
[----:B0-----:R-:W-:Y:S01]  /*07f0*/  IMAD.WIDE R210, R196, 0x4, R210 ;  /* 0x00000004c4d27825 */ /* 0x001fe200078e02d2 */
[----:B------:R-:W3:Y:S03]  /*0800*/  LDG.E.128 R128, desc[UR4][R152.64+0x10] ;  /* 0x0000100498807981 */ /* 0x000ee6000c1e1d00 */
[--C-:B------:R-:W-:Y:S01]  /*0810*/  IMAD.WIDE.U32 R136, R199, 0x10, R148.reuse ;  /* 0x00000010c7887825 */ /* 0x100fe200078e0094 */
[----:B------:R-:W3:Y:S04]  /*0820*/  LDG.E.128 R112, desc[UR4][R112.64] ;  /* 0x0000000470707981 */ /* 0x000ee8000c1e1d00 */
[----:B------:R-:W3:Y:S04]  /*0830*/  LDG.E.128 R132, desc[UR4][R182.64] ;  /* 0x00000004b6847981 */ /* 0x000ee8000c1e1d00 */
[----:B------:R0:W3:Y:S04]  /*0840*/  LDG.E.128 R140, desc[UR4][R182.64+0x10] ;  /* 0x00001004b68c7981 */ /* 0x0000e8000c1e1d00 */
[----:B------:R-:W3:Y:S04]  /*0850*/  LDG.E.128 R144, desc[UR4][R208.64] ;  /* 0x00000004d0907981 */ /* 0x000ee8000c1e1d00 */
[----:B------:R0:W3:Y:S01]  /*0860*/  LDG.E.128 R152, desc[UR4][R208.64+0x10] ;  /* 0x00001004d0987981 */ /* 0x0000e2000c1e1d00 */
[--C-:B------:R-:W-:Y:S01]  /*0870*/  IMAD.WIDE.U32 R126, R202, 0x10, R148.reuse ;  /* 0x00000010ca7e7825 */ /* 0x100fe200078e0094 */
[----:B-1----:R-:W-:Y:S01]  /*0880*/  ISETP.NE.U32.AND P1, PT, R184, RZ, PT ;  /* 0x000000ffb800720c */ /* 0x002fe20003f25070 */
[----:B0-----:R-:W0:Y:S01]  /*0890*/  LDC.64 R182, c[0x0][0x240] ;  /* 0x00009000ffb67b82 */ /* 0x001e220000000a00 */
[----:B------:R1:W3:Y:S04]  /*08a0*/  LDG.E R203, desc[UR4][R210.64] ;  /* 0x00000004d2cb7981 */ /* 0x0002e8000c1e1900 */
[----:B------:R-:W3:Y:S01]  /*08b0*/  LDG.E.128 R136, desc[UR4][R136.64] ;  /* 0x0000000488887981 */ /* 0x000ee2000c1e1d00 */
[----:B------:R-:W-:-:S03]  /*08c0*/  IMAD.WIDE.U32 R148, R200, 0x10, R148 ;  /* 0x00000010c8947825 */ /* 0x000fc600078e0094 */
        /* <DEDUP_REMOVED lines=15> */
[----:B------:R-:W-:Y:S01]  /*09c0*/  MOV R198, 0x3f800000 ;  /* 0x3f80000000c67802 */ /* 0x000fe20000000f00 */
[----:B------:R-:W5:Y:S02]  /*09d0*/  LDG.E.64 R188, desc[UR4][R188.64] ;  /* 0x00000004bcbc7981 */ /* 0x000f64000c1e1b00 */
[----:B------:R-:W-:-:S02]  /*09e0*/  IMAD.WIDE.U32 R186, R201, 0x8, R182 ;  /* 0x00000008c9ba7825 */ /* 0x000fc400078e00b6 */
[----:B------:R-:W5:Y:S02]  /*09f0*/  @P1 LDG.E.128 R56, desc[UR4][R208.64] ;  /* 0x00000004d0381981 */ /* 0x000f64000c1e1d00 */
[C---:B------:R-:W-:Y:S02]  /*0a00*/  IMAD.WIDE.U32 R182, R200.reuse, 0x8, R182 ;  /* 0x00000008c8b67825 */ /* 0x040fe400078e00b6 */
[----:B------:R-:W5:Y:S04]  /*0a10*/  LDG.E.64 R186, desc[UR4][R186.64] ;  /* 0x00000004baba7981 */ /* 0x000f68000c1e1b00 */
[----:B------:R-:W5:Y:S01]  /*0a20*/  LDG.E.64 R182, desc[UR4][R182.64] ;  /* 0x00000004b6b67981 */ /* 0x000f62000c1e1b00 */
[----:B-1----:R-:W-:-:S03]  /*0a30*/  @P1 IMAD.WIDE.U32 R206, R200, 0x20, R206 ;  /* 0x00000020c8ce1825 */ /* 0x002fc600078e00ce */
[----:B------:R-:W5:Y:S04]  /*0a40*/  @P1 LDG.E.128 R52, desc[UR4][R208.64+0x10] ;  /* 0x00001004d0341981 */ /* 0x000f68000c1e1d00 */
[----:B------:R-:W5:Y:S04]  /*0a50*/  @P1 LDG.E.128 R40, desc[UR4][R206.64] ;  /* 0x00000004ce281981 */ /* 0x000f68000c1e1d00 */
[----:B------:R0:W5:Y:S04]  /*0a60*/  @P1 LDG.E.128 R36, desc[UR4][R206.64+0x10] ;  /* 0x00001004ce241981 */ /* 0x000168000c1e1d00 */
[----:B------:R-:W5:Y:S04]  /*0a70*/  @P1 LDG.E.128 R48, desc[UR4][R210.64] ;  /* 0x00000004d2301981 */ /* 0x000f68000c1e1d00 */
[----:B------:R1:W5:Y:S01]  /*0a80*/  @P1 LDG.E.128 R44, desc[UR4][R210.64+0x10] ;  /* 0x00001004d22c1981 */ /* 0x000362000c1e1d00 */
[----:B------:R-:W-:Y:S01]  /*0a90*/  UMOV UR6, 0xffffffff ;  /* 0xffffffff00067882 */ /* 0x000fe20000000000 */
        /* <DEDUP_REMOVED lines=37> */
[----:B------:R-:W-:Y:S01]  /*0cf0*/  FADD.FTZ R195, R109, R195 ;  /* 0x000000c36dc37221 */ /* 0x000fe20000010000 */
[--C-:B------:R-:W-:Y:S02]  /*0d00*/  HADD2.F32 R129, -RZ, R139.reuse.H0_H0 ;  /* 0x2000008bff817230 */ /* 0x100fe40000004100 */
[-C--:B------:R-:W-:Y:S01]  /*0d10*/  FFMA.FTZ R197, R0, R109.reuse, R197 ;  /* 0x0000006d00c57223 */ /* 0x080fe200000100c5 */
[----:B------:R-:W-:Y:S02]  /*0d20*/  HADD2.F32 R234, -RZ, R139.H1_H1 ;  /* 0x3000008bffea7230 */ /* 0x000fe40000004100 */
[----:B------:R-:W-:Y:S01]  /*0d30*/  FMUL.FTZ R139, R203, R108 ;  /* 0x0000006ccb8b7220 */ /* 0x000fe20000410000 */
        /* <DEDUP_REMOVED lines=9> */
[----:B------:R-:W-:Y:S01]  /*0dd0*/  FMUL.FTZ R108, R70, R111 ;  /* 0x0000006f466c7220 */ /* 0x000fe20000410000 */
[----:B------:R-:W-:Y:S01]  /*0de0*/  FADD.FTZ R207, R207, R112 ;  /* 0x00000070cfcf7221 */ /* 0x000fe20000010000 */
[----:B------:R-:W-:Y:S01]  /*0df0*/  FMUL.FTZ R141, R203, R110 ;  /* 0x0000006ecb8d7220 */ /* 0x000fe20000410000 */
        /* <DEDUP_REMOVED lines=9> */
[--C-:B------:R-:W-:Y:S02]  /*0e90*/  HADD2.F32 R117, -RZ, R125.reuse.H0_H0 ;  /* 0x2000007dff757230 */ /* 0x100fe40000004100 */
[----:B------:R-:W-:Y:S01]  /*0ea0*/  FFMA.FTZ R192, R141, R111, R192 ;  /* 0x0000006f8dc07223 */ /* 0x000fe200000100c0 */
[----:B------:R-:W-:Y:S02]  /*0eb0*/  HADD2.F32 R220, -RZ, R125.H1_H1 ;  /* 0x3000007dffdc7230 */ /* 0x000fe40000004100 */
[C---:B------:R-:W-:Y:S01]  /*0ec0*/  FMUL.FTZ R111, R203.reuse, R116 ;  /* 0x00000074cb6f7220 */ /* 0x040fe20000410000 */
[--C-:B------:R-:W-:Y:S02]  /*0ed0*/  HADD2.F32 R125, -RZ, R137.reuse.H0_H0 ;  /* 0x20000089ff7d7230 */ /* 0x100fe40000004100 */
[----:B------:R-:W-:Y:S01]  /*0ee0*/  FMUL.FTZ R145, R203, R212 ;  /* 0x000000d4cb917220 */ /* 0x000fe20000410000 */
[----:B------:R-:W-:-:S02]  /*0ef0*/  HADD2.F32 R232, -RZ, R137.H1_H1 ;  /* 0x30000089ffe87230 */ /* 0x000fc40000004100 */
[-C--:B------:R-:W-:Y:S01]  /*0f00*/  FMUL.FTZ R110, R72, R113.reuse ;  /* 0x00000071486e7220 */ /* 0x080fe20000410000 */
[--C-:B------:R-:W-:Y:S02]  /*0f10*/  HADD2.F32 R137, -RZ, R151.reuse.H0_H0 ;  /* 0x20000097ff897230 */ /* 0x100fe40000004100 */
[----:B------:R-:W-:Y:S01]  /*0f20*/  FADD.FTZ R207, R207, R208 ;  /* 0x000000d0cfcf7221 */ /* 0x000fe20000010000 */
[----:B------:R-:W-:Y:S02]  /*0f30*/  HADD2.F32 R246, -RZ, R151.H1_H1 ;  /* 0x30000097fff67230 */ /* 0x000fe40000004100 */
[----:B------:R-:W-:Y:S01]  /*0f40*/  FMUL.FTZ R151, R203, R122 ;  /* 0x0000007acb977220 */ /* 0x000fe20000410000 */
[----:B------:R-:W-:Y:S01]  /*0f50*/  FFMA.FTZ R204, R143, R208, R204 ;  /* 0x000000d08fcc7223 */ /* 0x000fe200000100cc */
[----:B------:R-:W-:Y:S02]  /*0f60*/  HADD2.F32 R205, -RZ, R115.H0_H0 ;  /* 0x20000073ffcd7230 */ /* 0x000fe40000004100 */
[----:B------:R-:W-:Y:S01]  /*0f70*/  FADD.FTZ R21, R113, R21 ;  /* 0x0000001571157221 */ /* 0x000fe20000010000 */
[----:B------:R-:W-:Y:S01]  /*0f80*/  FFMA.FTZ R22, R111, R113, R22 ;  /* 0x000000716f167223 */ /* 0x000fe20000010016 */
[----:B------:R-:W-:Y:S01]  /*0f90*/  FADD.FTZ R23, R114, R23 ;  /* 0x0000001772177221 */ /* 0x000fe20000010000 */
[----:B------:R-:W-:Y:S01]  /*0fa0*/  FFMA.FTZ R24, R145, R114, R24 ;  /* 0x0000007291187223 */ /* 0x000fe20000010018 */
[----:B------:R-:W-:Y:S01]  /*0fb0*/  FMUL.FTZ R113, R203, R118 ;  /* 0x00000076cb717220 */ /* 0x000fe20000410000 */
[----:B------:R-:W-:Y:S01]  /*0fc0*/  FMUL.FTZ R114, R73, R114 ;  /* 0x0000007249727220 */ /* 0x000fe20000410000 */
[----:B------:R-:W-:Y:S01]  /*0fd0*/  FADD.FTZ R207, R207, R110 ;  /* 0x0000006ecfcf7221 */ /* 0x000fe20000010000 */
[----:B------:R-:W-:-:S02]  /*0fe0*/  HADD2.F32 R119, -RZ, R126.H0_H0 ;  /* 0x2000007eff777230 */ /* 0x000fc40000004100 */
[----:B------:R-:W-:Y:S01]  /*0ff0*/  FADD.FTZ R30, R117, R30 ;  /* 0x0000001e751e7221 */ /* 0x000fe20000010000 */
[-C--:B------:R-:W-:Y:S01]  /*1000*/  FFMA.FTZ R12, R151, R117.reuse, R12 ;  /* 0x00000075970c7223 */ /* 0x080fe2000001000c */
[----:B------:R-:W-:Y:S01]  /*1010*/  FMUL.FTZ R118, R78, R117 ;  /* 0x000000754e767220 */ /* 0x000fe20000410000 */
[----:B------:R-:W-:Y:S01]  /*1020*/  FFMA.FTZ R204, R111, R110, R204 ;  /* 0x0000006e6fcc7223 */ /* 0x000fe200000100cc */
[----:B------:R-:W-:Y:S01]  /*1030*/  FMUL.FTZ R117, R203, R128 ;  /* 0x00000080cb757220 */ /* 0x000fe20000410000 */
[----:B-1----:R-:W-:Y:S02]  /*1040*/  HADD2.F32 R210, -RZ, R115.H1_H1 ;  /* 0x30000073ffd27230 */ /* 0x002fe40000004100 */
[----:B------:R-:W-:Y:S01]  /*1050*/  FMUL.FTZ R116, R74, R205 ;  /* 0x000000cd4a747220 */ /* 0x000fe20000410000 */
[----:B------:R-:W-:Y:S01]  /*1060*/  FADD.FTZ R207, R207, R114 ;  /* 0x00000072cfcf7221 */ /* 0x000fe20000010000 */
[----:B------:R-:W-:Y:S01]  /*1070*/  FFMA.FTZ R204, R145, R114, R204 ;  /* 0x0000007291cc7223 */ /* 0x000fe200000100cc */
[----:B------:R-:W-:-:S02]  /*1080*/  HADD2.F32 R115, -RZ, R124.H0_H0 ;  /* 0x2000007cff737230 */ /* 0x000fc40000004100 */
[----:B------:R-:W-:Y:S01]  /*1090*/  FADD.FTZ R33, R119, R33 ;  /* 0x0000002177217221 */ /* 0x000fe20000010000 */
[-C--:B------:R-:W-:Y:S01]  /*10a0*/  FFMA.FTZ R34, R117, R119.reuse, R34 ;  /* 0x0000007775227223 */ /* 0x080fe20000010022 */
[----:B------:R-:W-:Y:S01]  /*10b0*/  FMUL.FTZ R122, R80, R119 ;  /* 0x00000077507a7220 */ /* 0x000fe20000410000 */
[C---:B------:R-:W-:Y:S01]  /*10c0*/  FMUL.FTZ R120, R203.reuse, R120 ;  /* 0x00000078cb787220 */ /* 0x040fe20000410000 */
[----:B------:R-:W-:Y:S01]  /*10d0*/  FMUL.FTZ R119, R203, R130 ;  /* 0x00000082cb777220 */ /* 0x000fe20000410000 */
[----:B------:R-:W-:Y:S01]  /*10e0*/  FMUL.FTZ R147, R75, R210 ;  /* 0x000000d24b937220 */ /* 0x000fe20000410000 */
[----:B------:R-:W-:Y:S01]  /*10f0*/  FADD.FTZ R130, R207, R116 ;  /* 0x00000074cf827221 */ /* 0x000fe20000010000 */
[----:B------:R-:W-:Y:S01]  /*1100*/  FMUL.FTZ R214, R203, R214 ;  /* 0x000000d6cbd67220 */ /* 0x000fe20000410000 */
[----:B------:R-:W-:Y:S01]  /*1110*/  FFMA.FTZ R209, R113, R116, R204 ;  /* 0x0000007471d17223 */ /* 0x000fe200000100cc */
[----:B------:R-:W-:Y:S02]  /*1120*/  HADD2.F32 R124, -RZ, R124.H1_H1 ;  /* 0x3000007cff7c7230 */ /* 0x000fe40000004100 */
[----:B------:R-:W-:Y:S01]  /*1130*/  FADD.FTZ R28, R115, R28 ;  /* 0x0000001c731c7221 */ /* 0x000fe20000010000 */
[----:B------:R-:W-:-:S02]  /*1140*/  HADD2.F32 R133, -RZ, R149.H0_H0 ;  /* 0x20000095ff857230 */ /* 0x000fc40000004100 */
[-C--:B------:R-:W-:Y:S01]  /*1150*/  FFMA.FTZ R13, R120, R115.reuse, R13 ;  /* 0x00000073780d7223 */ /* 0x080fe2000001000d */
[----:B------:R-:W-:Y:S02]  /*1160*/  HADD2.F32 R244, -RZ, R149.H1_H1 ;  /* 0x30000095fff47230 */ /* 0x000fe40000004100 */
[----:B------:R-:W-:Y:S01]  /*1170*/  FMUL.FTZ R149, R203, R216 ;  /* 0x000000d8cb957220 */ /* 0x000fe20000410000 */
        /* <DEDUP_REMOVED lines=62> */
[--C-:B------:R-:W-:Y:S02]  /*1560*/  HADD2.F32 R127, -RZ, R138.reuse.H0_H0 ;  /* 0x2000008aff7f7230 */ /* 0x100fe40000004100 */
        /* <DEDUP_REMOVED lines=29> */
[C---:B------:R-:W-:Y:S01]  /*1740*/  FMUL.FTZ R215, R203.reuse, R240 ;  /* 0x000000f0cbd77220 */ /* 0x040fe20000410000 */
[----:B------:R-:W-:Y:S01]  /*1750*/  FADD.FTZ R219, R144, R129 ;  /* 0x0000008190db7221 */ /* 0x000fe20000010000 */
[----:B------:R-:W-:Y:S01]  /*1760*/  FFMA.FTZ R144, R238, R129, R131 ;  /* 0x00000081ee907223 */ /* 0x000fe20000010083 */
[--C-:B------:R-:W-:Y:S02]  /*1770*/  HADD2.F32 R135, -RZ, R150.reuse.H0_H0 ;  /* 0x20000096ff877230 */ /* 0x100fe40000004100 */
        /* <DEDUP_REMOVED lines=71> */
.L_x_10547:
[----:B-1----:R-:W-:Y:S01]  /*1bf0*/  FADD.FTZ R221, R150, R221 ;  /* 0x000000dd96dd7221 */ /* 0x002fe20000010000 */
[----:B--2---:R-:W-:Y:S01]  /*1c00*/  FADD.FTZ R154, R152, R223 ;  /* 0x000000df989a7221 */ /* 0x004fe20000010000 */
[----:B------:R-:W-:Y:S02]  /*1c10*/  ISETP.NE.U32.AND P2, PT, R184, RZ, PT ;  /* 0x000000ffb800720c */ /* 0x000fe40003f45070 */
[----:B------:R-:W-:Y:S01]  /*1c20*/  FMUL.FTZ R221, R221, UR9 ;  /* 0x00000009dddd7c20 */ /* 0x000fe20008410000 */
[----:B------:R-:W-:Y:S01]  /*1c30*/  FMUL.FTZ R154, R154, UR9 ;  /* 0x000000099a9a7c20 */ /* 0x000fe20008410000 */
[----:B------:R-:W-:Y:S02]  /*1c40*/  ISETP.NE.AND.EX P2, PT, R185, RZ, PT, P2 ;  /* 0x000000ffb900720c */ /* 0x000fe40003f45320 */
[----:B0----5:R-:W-:Y:S02]  /*1c50*/  MOV R150, R186 ;  /* 0x000000ba00967202 */ /* 0x021fe40000000f00 */
[----:B------:R-:W-:-:S02]  /*1c60*/  FSEL R221, R221, RZ, !P4 ;  /* 0x000000ffdddd7208 */ /* 0x000fc40006000000 */
[C---:B------:R-:W-:Y:S02]  /*1c70*/  LOP3.LUT P1, RZ, R186.reuse, 0xff00, RZ, 0xc0, !PT ;  /* 0x0000ff00baff7812 */ /* 0x040fe4000782c0ff */
[----:B------:R-:W-:Y:S01]  /*1c80*/  LOP3.LUT P5, RZ, R186, 0xff0000, RZ, 0xc0, !PT ;  /* 0x00ff0000baff7812 */ /* 0x000fe200078ac0ff */
[-CC-:B------:R-:W-:Y:S01]  /*1c90*/  FFMA.FTZ R0, R0, R154.reuse, R221.reuse ;  /* 0x0000009a00007223 */ /* 0x180fe200000100dd */
[-CC-:B------:R-:W-:Y:S01]  /*1ca0*/  FFMA.FTZ R139, R139, R154.reuse, R221.reuse ;  /* 0x0000009a8b8b7223 */ /* 0x180fe200000100dd */
[-CC-:B------:R-:W-:Y:S01]  /*1cb0*/  FFMA.FTZ R141, R141, R154.reuse, R221.reuse ;  /* 0x0000009a8d8d7223 */ /* 0x180fe200000100dd */
[-C--:B------:R-:W-:Y:S01]  /*1cc0*/  FFMA.FTZ R145, R145, R154.reuse, R221 ;  /* 0x0000009a91917223 */ /* 0x080fe200000100dd */
[----:B------:R-:W-:Y:S01]  /*1cd0*/  FADD.FTZ R0, R109, -R0 ;  /* 0x800000006d007221 */ /* 0x000fe20000010000 */
[----:B------:R-:W-:Y:S01]  /*1ce0*/  FADD.FTZ R112, R112, -R139 ;  /* 0x8000008b70707221 */ /* 0x000fe20000010000 */
[-CC-:B------:R-:W-:Y:S01]  /*1cf0*/  FFMA.FTZ R143, R143, R154.reuse, R221.reuse ;  /* 0x0000009a8f8f7223 */ /* 0x180fe200000100dd */
[--C-:B------:R-:W-:Y:S01]  /*1d00*/  FFMA.FTZ R111, R111, R154, R221.reuse ;  /* 0x0000009a6f6f7223 */ /* 0x100fe200000100dd */
[C---:B------:R-:W-:Y:S01]  /*1d10*/  FMUL.FTZ R225, R203.reuse, R0 ;  /* 0x00000000cbe17220 */ /* 0x040fe20000410000 */
[----:B------:R-:W-:Y:S01]  /*1d20*/  LOP3.LUT P3, RZ, R186, 0xff000000, RZ, 0xc0, !PT ;  /* 0xff000000baff7812 */ /* 0x000fe2000786c0ff */
[----:B------:R-:W-:Y:S01]  /*1d30*/  FMUL.FTZ R186, R203, R112 ;  /* 0x00000070cbba7220 */ /* 0x000fe20000410000 */
[-C--:B------:R-:W-:Y:S01]  /*1d40*/  FFMA.FTZ R214, R214, R154.reuse, R221 ;  /* 0x0000009ad6d67223 */ /* 0x080fe200000100dd */
[----:B------:R-:W-:Y:S01]  /*1d50*/  FADD.FTZ R108, R108, -R141 ;  /* 0x8000008d6c6c7221 */ /* 0x000fe20000010000 */
[----:B------:R-:W-:Y:S01]  /*1d60*/  FADD.FTZ R114, R114, -R145 ;  /* 0x8000009172727221 */ /* 0x000fe20000010000 */
[----:B------:R-:W-:Y:S01]  /*1d70*/  FADD.FTZ R208, R208, -R143 ;  /* 0x8000008fd0d07221 */ /* 0x000fe20000010000 */
[----:B------:R-:W-:Y:S01]  /*1d80*/  FFMA.FTZ R113, R113, R154, R221 ;  /* 0x0000009a71717223 */ /* 0x000fe200000100dd */
[----:B------:R-:W-:Y:S01]  /*1d90*/  FADD.FTZ R110, R110, -R111 ;  /* 0x8000006f6e6e7221 */ /* 0x000fe20000010000 */
[----:B------:R-:W-:Y:S01]  /*1da0*/  @P2 FADD.FTZ R225, R64, R225 ;  /* 0x000000e140e12221 */ /* 0x000fe20000010000 */
[----:B------:R-:W-:Y:S01]  /*1db0*/  @P2 FADD.FTZ R186, R65, R186 ;  /* 0x000000ba41ba2221 */ /* 0x000fe20000010000 */
[----:B------:R-:W-:Y:S01]  /*1dc0*/  FADD.FTZ R210, R147, -R214 ;  /* 0x800000d693d27221 */ /* 0x000fe20000010000 */
[C---:B------:R-:W-:Y:S01]  /*1dd0*/  FMUL.FTZ R223, R203.reuse, R108 ;  /* 0x0000006ccbdf7220 */ /* 0x040fe20000410000 */
[C---:B------:R-:W-:Y:S01]  /*1de0*/  FMUL.FTZ R214, R203.reuse, R114 ;  /* 0x00000072cbd67220 */ /* 0x040fe20000410000 */
[C---:B------:R-:W-:Y:S01]  /*1df0*/  FMUL.FTZ R112, R203.reuse, R208 ;  /* 0x000000d0cb707220 */ /* 0x040fe20000410000 */
[----:B------:R-:W-:Y:S01]  /*1e00*/  FADD.FTZ R116, R116, -R113 ;  /* 0x8000007174747221 */ /* 0x000fe20000010000 */
[----:B------:R-:W-:Y:S01]  /*1e10*/  FMUL.FTZ R185, R203, R110 ;  /* 0x0000006ecbb97220 */ /* 0x000fe20000410000 */
[----:B------:R-:W-:Y:S01]  /*1e20*/  FMUL.FTZ R0, R225, R198 ;  /* 0x000000c6e1007220 */ /* 0x000fe20000410000 */
[----:B------:R-:W-:Y:S01]  /*1e30*/  FFMA.FTZ R120, R120, R154, R221 ;  /* 0x0000009a78787223 */ /* 0x000fe200000100dd */
[----:B------:R-:W-:Y:S01]  /*1e40*/  FMUL.FTZ R108, R186, R198 ;  /* 0x000000c6ba6c7220 */ /* 0x000fe20000410000 */
[----:B------:R-:W-:Y:S01]  /*1e50*/  @P2 FADD.FTZ R223, R66, R223 ;  /* 0x000000df42df2221 */ /* 0x000fe20000010000 */
[----:B------:R-:W-:Y:S01]  /*1e60*/  @P2 FADD.FTZ R214, R61, R214 ;  /* 0x000000d63dd62221 */ /* 0x000fe20000010000 */
[----:B------:R-:W-:Y:S01]  /*1e70*/  @P2 FADD.FTZ R112, R67, R112 ;  /* 0x0000007043702221 */ /* 0x000fe20000010000 */
[----:B------:R-:W-:Y:S01]  /*1e80*/  FMUL.FTZ R231, R203, R116 ;  /* 0x00000074cbe77220 */ /* 0x000fe20000410000 */
[----:B------:R-:W-:Y:S01]  /*1e90*/  FMUL.FTZ R0, R0, UR12 ;  /* 0x0000000c00007c20 */ /* 0x000fe20008410000 */
[----:B------:R-:W-:Y:S01]  /*1ea0*/  @P2 FADD.FTZ R185, R60, R185 ;  /* 0x000000b93cb92221 */ /* 0x000fe20000010000 */
[----:B------:R-:W-:Y:S01]  /*1eb0*/  FADD.FTZ R120, R115, -R120 ;  /* 0x8000007873787221 */ /* 0x000fe20000010000 */
[----:B------:R-:W-:Y:S01]  /*1ec0*/  FMUL.FTZ R210, R203, R210 ;  /* 0x000000d2cbd27220 */ /* 0x000fe20000410000 */
[----:B------:R-:W-:Y:S01]  /*1ed0*/  LOP3.LUT P6, RZ, R150, 0xff, RZ, 0xc0, !PT ;  /* 0x000000ff96ff7812 */ /* 0x000fe200078cc0ff */
[----:B------:R-:W-:Y:S01]  /*1ee0*/  FMUL.FTZ R108, R108, UR12 ;  /* 0x0000000c6c6c7c20 */ /* 0x000fe20008410000 */
[--C-:B------:R-:W-:Y:S01]  /*1ef0*/  FFMA.FTZ R149, R149, R154, R221.reuse ;  /* 0x0000009a95957223 */ /* 0x100fe200000100dd */
[----:B------:R-:W-:Y:S01]  /*1f00*/  FMUL.FTZ R109, R223, R198 ;  /* 0x000000c6df6d7220 */ /* 0x000fe20000410000 */
[--C-:B------:R-:W-:Y:S01]  /*1f10*/  FFMA.FTZ R151, R151, R154, R221.reuse ;  /* 0x0000009a97977223 */ /* 0x100fe200000100dd */
[-C--:B------:R-:W-:Y:S01]  /*1f20*/  FMUL.FTZ R113, R214, R198.reuse ;  /* 0x000000c6d6717220 */ /* 0x080fe20000410000 */
[----:B------:R-:W-:Y:S01]  /*1f30*/  FMUL.FTZ R110, R112, R198 ;  /* 0x000000c6706e7220 */ /* 0x000fe20000410000 */
[----:B------:R-:W-:Y:S01]  /*1f40*/  FFMA.FTZ R153, R153, R154, R221 ;  /* 0x0000009a99997223 */ /* 0x000fe200000100dd */
[----:B------:R-:W-:Y:S01]  /*1f50*/  @P2 FADD.FTZ R231, R62, R231 ;  /* 0x000000e73ee72221 */ /* 0x000fe20000010000 */
[----:B------:R-:W-:Y:S01]  /*1f60*/  FMUL.FTZ R139, R185, R198 ;  /* 0x000000c6b98b7220 */ /* 0x000fe20000410000 */
[----:B------:R-:W-:Y:S01]  /*1f70*/  @P2 FADD.FTZ R210, R63, R210 ;  /* 0x000000d23fd22221 */ /* 0x000fe20000010000 */
[----:B------:R-:W-:Y:S01]  /*1f80*/  FMUL.FTZ R143, R203, R120 ;  /* 0x00000078cb8f7220 */ /* 0x000fe20000410000 */
[----:B------:R-:W-:Y:S01]  /*1f90*/  FSEL R111, R0, RZ, P6 ;  /* 0x000000ff006f7208 */ /* 0x000fe20003000000 */
[----:B------:R-:W-:Y:S01]  /*1fa0*/  FADD.FTZ R124, R124, -R149 ;  /* 0x800000957c7c7221 */ /* 0x000fe20000010000 */
[----:B------:R-:W-:Y:S01]  /*1fb0*/  FMUL.FTZ R0, R109, UR12 ;  /* 0x0000000c6d007c20 */ /* 0x000fe20008410000 */
[----:B------:R-:W-:Y:S01]  /*1fc0*/  FSEL R108, R108, RZ, P1 ;  /* 0x000000ff6c6c7208 */ /* 0x000fe20000800000 */
[----:B------:R-:W-:Y:S01]  /*1fd0*/  FADD.FTZ R118, R118, -R151 ;  /* 0x8000009776767221 */ /* 0x000fe20000010000 */
[----:B------:R-:W-:Y:S01]  /*1fe0*/  FMUL.FTZ R113, R113, UR12 ;  /* 0x0000000c71717c20 */ /* 0x000fe20008410000 */
[----:B------:R-:W-:Y:S01]  /*1ff0*/  FMUL.FTZ R109, R110, UR12 ;  /* 0x0000000c6e6d7c20 */ /* 0x000fe20008410000 */
[----:B------:R-:W-:Y:S01]  /*2000*/  LOP3.LUT P1, RZ, R187, 0xff00, RZ, 0xc0, !PT ;  /* 0x0000ff00bbff7812 */ /* 0x000fe2000782c0ff */
[----:B------:R-:W-:Y:S01]  /*2010*/  FFMA.FTZ R117, R117, R154, R221 ;  /* 0x0000009a75757223 */ /* 0x000fe200000100dd */
[-C--:B------:R-:W-:Y:S01]  /*2020*/  FMUL.FTZ R114, R231, R198.reuse ;  /* 0x000000c6e7727220 */ /* 0x080fe20000410000 */
[----:B------:R-:W-:Y:S01]  /*2030*/  FADD.FTZ R150, R220, -R153 ;  /* 0x80000099dc967221 */ /* 0x000fe20000010000 */
[----:B------:R-:W-:Y:S01]  /*2040*/  FMUL.FTZ R110, R139, UR12 ;  /* 0x0000000c8b6e7c20 */ /* 0x000fe20008410000 */
[----:B------:R-:W-:Y:S01]  /*2050*/  FMUL.FTZ R115, R210, R198 ;  /* 0x000000c6d2737220 */ /* 0x000fe20000410000 */
[----:B------:R-:W-:Y:S01]  /*2060*/  @P2 FADD.FTZ R143, R56, R143 ;  /* 0x0000008f388f2221 */ /* 0x000fe20000010000 */
[----:B------:R-:W-:Y:S01]  /*2070*/  LOP3.LUT P6, RZ, R187, 0xff, RZ, 0xc0, !PT ;  /* 0x000000ffbbff7812 */ /* 0x000fe200078cc0ff */
[C---:B------:R-:W-:Y:S01]  /*2080*/  FMUL.FTZ R152, R203.reuse, R124 ;  /* 0x0000007ccb987220 */ /* 0x040fe20000410000 */
[----:B------:R-:W-:Y:S01]  /*2090*/  MOV R139, R188 ;  /* 0x000000bc008b7202 */ /* 0x000fe20000000f00 */
[----:B------:R-:W-:Y:S01]  /*20a0*/  FMUL.FTZ R141, R203, R118 ;  /* 0x00000076cb8d7220 */ /* 0x000fe20000410000 */
[----:B------:R-:W-:Y:S01]  /*20b0*/  FSEL R0, R0, RZ, P5 ;  /* 0x000000ff00007208 */ /* 0x000fe20002800000 */
[----:B------:R-:W-:Y:S01]  /*20c0*/  FMUL.FTZ R114, R114, UR12 ;  /* 0x0000000c72727c20 */ /* 0x000fe20008410000 */
[----:B------:R-:W-:Y:S01]  /*20d0*/  FADD.FTZ R122, R122, -R117 ;  /* 0x800000757a7a7221 */ /* 0x000fe20000010000 */
[----:B------:R-:W-:Y:S01]  /*20e0*/  FSEL R229, R113, RZ, P1 ;  /* 0x000000ff71e57208 */ /* 0x000fe20000800000 */
[----:B------:R-:W-:Y:S01]  /*20f0*/  FMUL.FTZ R150, R203, R150 ;  /* 0x00000096cb967220 */ /* 0x000fe20000410000 */
[----:B------:R-:W-:Y:S01]  /*2100*/  LOP3.LUT P5, RZ, R187, 0xff0000, RZ, 0xc0, !PT ;  /* 0x00ff0000bbff7812 */ /* 0x000fe200078ac0ff */
[----:B------:R-:W-:Y:S01]  /*2110*/  FMUL.FTZ R115, R115, UR12 ;  /* 0x0000000c73737c20 */ /* 0x000fe20008410000 */
[----:B------:R-:W-:Y:S01]  /*2120*/  FSEL R109, R109, RZ, P3 ;  /* 0x000000ff6d6d7208 */ /* 0x000fe20001800000 */
[----:B------:R-:W-:Y:S01]  /*2130*/  FMUL.FTZ R113, R143, R198 ;  /* 0x000000c68f717220 */ /* 0x000fe20000410000 */
[----:B------:R-:W-:Y:S01]  /*2140*/  LOP3.LUT P3, RZ, R187, 0xff000000, RZ, 0xc0, !PT ;  /* 0xff000000bbff7812 */ /* 0x000fe2000786c0ff */
[----:B------:R-:W-:Y:S01]  /*2150*/  @P2 FADD.FTZ R152, R57, R152 ;  /* 0x0000009839982221 */ /* 0x000fe20000010000 */
[----:B------:R-:W-:Y:S01]  /*2160*/  FSEL R110, R110, RZ, P6 ;  /* 0x000000ff6e6e7208 */ /* 0x000fe20003000000 */
[----:B------:R-:W-:Y:S01]  /*2170*/  @P2 FADD.FTZ R141, R58, R141 ;  /* 0x0000008d3a8d2221 */ /* 0x000fe20000010000 */
[----:B------:R-:W-:Y:S01]  /*2180*/  LOP3.LUT P6, RZ, R139, 0xff, RZ, 0xc0, !PT ;  /* 0x000000ff8bff7812 */ /* 0x000fe200078cc0ff */
[----:B------:R-:W-:Y:S01]  /*2190*/  FMUL.FTZ R139, R203, R122 ;  /* 0x0000007acb8b7220 */ /* 0x000fe20000410000 */
[----:B------:R-:W-:Y:S01]  /*21a0*/  @P2 FADD.FTZ R150, R59, R150 ;  /* 0x000000963b962221 */ /* 0x000fe20000010000 */
[----:B------:R-:W-:Y:S01]  /*21b0*/  FSEL R227, R114, RZ, P5 ;  /* 0x000000ff72e37208 */ /* 0x000fe20002800000 */
[----:B------:R-:W-:Y:S01]  /*21c0*/  FMUL.FTZ R113, R113, UR12 ;  /* 0x0000000c71717c20 */ /* 0x000fe20008410000 */
[----:B------:R-:W-:Y:S01]  /*21d0*/  FSEL R212, R115, RZ, P3 ;  /* 0x000000ff73d47208 */ /* 0x000fe20001800000 */
[-C--:B------:R-:W-:Y:S01]  /*21e0*/  FMUL.FTZ R114, R152, R198.reuse ;  /* 0x000000c698727220 */ /* 0x080fe20000410000 */
[----:B------:R-:W-:Y:S01]  /*21f0*/  FMUL.FTZ R115, R141, R198 ;  /* 0x000000c68d737220 */ /* 0x000fe20000410000 */
[----:B------:R-:W-:Y:S01]  /*2200*/  FFMA.FTZ R155, R155, R154, R221 ;  /* 0x0000009a9b9b7223 */ /* 0x000fe200000100dd */
[----:B------:R-:W-:Y:S01]  /*2210*/  @P2 FADD.FTZ R139, R52, R139 ;  /* 0x0000008b348b2221 */ /* 0x000fe20000010000 */
[----:B------:R-:W-:Y:S01]  /*2220*/  FMUL.FTZ R116, R150, R198 ;  /* 0x000000c696747220 */ /* 0x000fe20000410000 */
[-CC-:B------:R-:W-:Y:S01]  /*2230*/  FFMA.FTZ R119, R119, R154.reuse, R221.reuse ;  /* 0x0000009a77777223 */ /* 0x180fe200000100dd */
[----:B------:R-:W-:Y:S01]  /*2240*/  FFMA.FTZ R226, R226, R154, R221 ;  /* 0x0000009ae2e27223 */ /* 0x000fe200000100dd */
[----:B------:R-:W-:Y:S01]  /*2250*/  FMUL.FTZ R114, R114, UR12 ;  /* 0x0000000c72727c20 */ /* 0x000fe20008410000 */
[----:B------:R-:W-:Y:S01]  /*2260*/  FSEL R208, R113, RZ, P6 ;  /* 0x000000ff71d07208 */ /* 0x000fe20003000000 */
[----:B------:R-:W-:Y:S01]  /*2270*/  FMUL.FTZ R113, R115, UR12 ;  /* 0x0000000c73717c20 */ /* 0x000fe20008410000 */
[----:B------:R-:W-:Y:S01]  /*2280*/  LOP3.LUT P1, RZ, R188, 0xff00, RZ, 0xc0, !PT ;  /* 0x0000ff00bcff7812 */ /* 0x000fe2000782c0ff */
[----:B------:R-:W-:Y:S01]  /*2290*/  FADD.FTZ R126, R126, -R155 ;  /* 0x8000009b7e7e7221 */ /* 0x000fe20000010000 */
[----:B------:R-:W-:Y:S01]  /*22a0*/  LOP3.LUT P5, RZ, R188, 0xff0000, RZ, 0xc0, !PT ;  /* 0x00ff0000bcff7812 */ /* 0x000fe200078ac0ff */
[----:B------:R-:W-:Y:S01]  /*22b0*/  FMUL.FTZ R117, R139, R198 ;  /* 0x000000c68b757220 */ /* 0x000fe20000410000 */
[----:B------:R-:W-:Y:S01]  /*22c0*/  FMUL.FTZ R116, R116, UR12 ;  /* 0x0000000c74747c20 */ /* 0x000fe20008410000 */
[----:B------:R-:W-:Y:S01]  /*22d0*/  FADD.FTZ R128, R128, -R119 ;  /* 0x8000007780807221 */ /* 0x000fe20000010000 */
[----:B------:R-:W-:Y:S01]  /*22e0*/  FADD.FTZ R226, R121, -R226 ;  /* 0x800000e279e27221 */ /* 0x000fe20000010000 */
[----:B------:R-:W-:Y:S01]  /*22f0*/  LOP3.LUT P3, RZ, R188, 0xff000000, RZ, 0xc0, !PT ;  /* 0xff000000bcff7812 */ /* 0x000fe2000786c0ff */
[----:B------:R-:W-:Y:S01]  /*2300*/  FMUL.FTZ R188, R203, R126 ;  /* 0x0000007ecbbc7220 */ /* 0x000fe20000410000 */
[----:B------:R-:W-:Y:S01]  /*2310*/  FSEL R115, R114, RZ, P1 ;  /* 0x000000ff72737208 */ /* 0x000fe20000800000 */
[----:B------:R-:W-:Y:S01]  /*2320*/  FMUL.FTZ R117, R117, UR12 ;  /* 0x0000000c75757c20 */ /* 0x000fe20008410000 */
[----:B------:R-:W-:Y:S01]  /*2330*/  FSEL R114, R113, RZ, P5 ;  /* 0x000000ff71727208 */ /* 0x000fe20002800000 */
[C---:B------:R-:W-:Y:S01]  /*2340*/  FMUL.FTZ R153, R203.reuse, R128 ;  /* 0x00000080cb997220 */ /* 0x040fe20000410000 */
[----:B------:R-:W-:Y:S01]  /*2350*/  FMUL.FTZ R204, R203, R226 ;  /* 0x000000e2cbcc7220 */ /* 0x000fe20000410000 */
[----:B------:R-:W-:Y:S01]  /*2360*/  LOP3.LUT P6, RZ, R189, 0xff, RZ, 0xc0, !PT ;  /* 0x000000ffbdff7812 */ /* 0x000fe200078cc0ff */
[----:B------:R-:W-:Y:S01]  /*2370*/  FFMA.FTZ R132, R132, R154, R221 ;  /* 0x0000009a84847223 */ /* 0x000fe200000100dd */
[----:B------:R-:W-:Y:S01]  /*2380*/  FSEL R113, R116, RZ, P3 ;  /* 0x000000ff74717208 */ /* 0x000fe20001800000 */
[----:B------:R-:W-:Y:S01]  /*2390*/  @P2 FADD.FTZ R188, R53, R188 ;  /* 0x000000bc35bc2221 */ /* 0x000fe20000010000 */
[----:B------:R-:W-:Y:S01]  /*23a0*/  MOV R116, R190 ;  /* 0x000000be00747202 */ /* 0x000fe20000000f00 */
[----:B------:R-:W-:Y:S01]  /*23b0*/  @P2 FADD.FTZ R153, R54, R153 ;  /* 0x0000009936992221 */ /* 0x000fe20000010000 */
[----:B------:R-:W-:Y:S01]  /*23c0*/  LOP3.LUT P1, RZ, R189, 0xff00, RZ, 0xc0, !PT ;  /* 0x0000ff00bdff7812 */ /* 0x000fe2000782c0ff */
[----:B------:R-:W-:Y:S01]  /*23d0*/  @P2 FADD.FTZ R204, R55, R204 ;  /* 0x000000cc37cc2221 */ /* 0x000fe20000010000 */
[----:B------:R-:W-:Y:S01]  /*23e0*/  LOP3.LUT P5, RZ, R189, 0xff0000, RZ, 0xc0, !PT ;  /* 0x00ff0000bdff7812 */ /* 0x000fe200078ac0ff */
[----:B------:R-:W-:Y:S01]  /*23f0*/  FADD.FTZ R132, R123, -R132 ;  /* 0x800000847b847221 */ /* 0x000fe20000010000 */
[----:B------:R-:W-:Y:S01]  /*2400*/  LOP3.LUT P3, RZ, R189, 0xff000000, RZ, 0xc0, !PT ;  /* 0xff000000bdff7812 */ /* 0x000fe2000786c0ff */
[--C-:B------:R-:W-:Y:S01]  /*2410*/  FFMA.FTZ R205, R205, R154, R221.reuse ;  /* 0x0000009acdcd7223 */ /* 0x100fe200000100dd */
[----:B------:R-:W-:Y:S01]  /*2420*/  FSEL R189, R117, RZ, P6 ;  /* 0x000000ff75bd7208 */ /* 0x000fe20003000000 */
[-C--:B------:R-:W-:Y:S01]  /*2430*/  FMUL.FTZ R117, R153, R198.reuse ;  /* 0x000000c699757220 */ /* 0x080fe20000410000 */
[----:B------:R-:W-:Y:S01]  /*2440*/  LOP3.LUT P6, RZ, R116, 0xff, RZ, 0xc0, !PT ;  /* 0x000000ff74ff7812 */ /* 0x000fe200078cc0ff */
[-C--:B------:R-:W-:Y:S01]  /*2450*/  FMUL.FTZ R116, R188, R198.reuse ;  /* 0x000000c6bc747220 */ /* 0x080fe20000410000 */
[----:B------:R-:W-:Y:S01]  /*2460*/  FMUL.FTZ R118, R204, R198 ;  /* 0x000000c6cc767220 */ /* 0x000fe20000410000 */
[----:B------:R-:W-:Y:S01]  /*2470*/  FMUL.FTZ R187, R203, R132 ;  /* 0x00000084cbbb7220 */ /* 0x000fe20000410000 */
[-CC-:B------:R-:W-:Y:S01]  /*2480*/  FFMA.FTZ R134, R134, R154.reuse, R221.reuse ;  /* 0x0000009a86867223 */ /* 0x180fe200000100dd */
[----:B------:R-:W-:Y:S01]  /*2490*/  FFMA.FTZ R230, R230, R154, R221 ;  /* 0x0000009ae6e67223 */ /* 0x000fe200000100dd */
[----:B------:R-:W-:Y:S01]  /*24a0*/  FMUL.FTZ R116, R116, UR12 ;  /* 0x0000000c74747c20 */ /* 0x000fe20008410000 */
[----:B------:R-:W-:Y:S01]  /*24b0*/  FADD.FTZ R136, R136, -R205 ;  /* 0x800000cd88887221 */ /* 0x000fe20000010000 */
[----:B------:R-:W-:Y:S01]  /*24c0*/  FMUL.FTZ R117, R117, UR12 ;  /* 0x0000000c75757c20 */ /* 0x000fe20008410000 */
[----:B------:R-:W-:Y:S01]  /*24d0*/  FMUL.FTZ R118, R118, UR12 ;  /* 0x0000000c76767c20 */ /* 0x000fe20008410000 */
[----:B------:R-:W-:Y:S01]  /*24e0*/  @P2 FADD.FTZ R187, R48, R187 ;  /* 0x000000bb30bb2221 */ /* 0x000fe20000010000 */
[----:B------:R-:W-:Y:S01]  /*24f0*/  FADD.FTZ R120, R125, -R134 ;  /* 0x800000867d787221 */ /* 0x000fe20000010000 */
[----:B------:R-:W-:Y:S01]  /*2500*/  FADD.FTZ R230, R207, -R230 ;  /* 0x800000e6cfe67221 */ /* 0x000fe20000010000 */
[----:B------:R-:W-:Y:S01]  /*2510*/  FSEL R134, R116, RZ, P1 ;  /* 0x000000ff74867208 */ /* 0x000fe20000800000 */
[----:B------:R-:W-:Y:S01]  /*2520*/  FMUL.FTZ R206, R203, R136 ;  /* 0x00000088cbce7220 */ /* 0x000fe20000410000 */
[----:B------:R-:W-:Y:S01]  /*2530*/  FSEL R205, R117, RZ, P5 ;  /* 0x000000ff75cd7208 */ /* 0x000fe20002800000 */
[----:B------:R-:W-:Y:S01]  /*2540*/  FMUL.FTZ R116, R187, R198 ;  /* 0x000000c6bb747220 */ /* 0x000fe20000410000 */
[----:B------:R-:W-:Y:S01]  /*2550*/  FSEL R132, R118, RZ, P3 ;  /* 0x000000ff76847208 */ /* 0x000fe20001800000 */
[--C-:B------:R-:W-:Y:S01]  /*2560*/  FFMA.FTZ R209, R209, R154, R221.reuse ;  /* 0x0000009ad1d17223 */ /* 0x100fe200000100dd */
[C---:B------:R-:W-:Y:S01]  /*2570*/  LOP3.LUT P1, RZ, R190.reuse, 0xff00, RZ, 0xc0, !PT ;  /* 0x0000ff00beff7812 */ /* 0x040fe2000782c0ff */
[----:B------:R-:W-:Y:S01]  /*2580*/  @P2 FADD.FTZ R206, R49, R206 ;  /* 0x000000ce31ce2221 */ /* 0x000fe20000010000 */
[----:B------:R-:W-:Y:S01]  /*2590*/  LOP3.LUT P5, RZ, R190, 0xff0000, RZ, 0xc0, !PT ;  /* 0x00ff0000beff7812 */ /* 0x000fe200078ac0ff */
[----:B------:R-:W-:Y:S01]  /*25a0*/  FMUL.FTZ R116, R116, UR12 ;  /* 0x0000000c74747c20 */ /* 0x000fe20008410000 */
[----:B------:R-:W-:Y:S01]  /*25b0*/  LOP3.LUT P3, RZ, R190, 0xff000000, RZ, 0xc0, !PT ;  /* 0xff000000beff7812 */ /* 0x000fe2000786c0ff */
[C---:B------:R-:W-:Y:S01]  /*25c0*/  FMUL.FTZ R190, R203.reuse, R230 ;  /* 0x000000e6cbbe7220 */ /* 0x040fe20000410000 */
[----:B------:R-:W-:Y:S01]  /*25d0*/  FFMA.FTZ R236, R236, R154, R221 ;  /* 0x0000009aecec7223 */ /* 0x000fe200000100dd */
[----:B------:R-:W-:Y:S01]  /*25e0*/  FADD.FTZ R130, R130, -R209 ;  /* 0x800000d182827221 */ /* 0x000fe20000010000 */
[----:B------:R-:W-:Y:S01]  /*25f0*/  FMUL.FTZ R155, R203, R120 ;  /* 0x00000078cb9b7220 */ /* 0x000fe20000410000 */
[----:B------:R-:W-:Y:S01]  /*2600*/  @P2 FADD.FTZ R190, R51, R190 ;  /* 0x000000be33be2221 */ /* 0x000fe20000010000 */
[----:B------:R-:W-:Y:S01]  /*2610*/  FMUL.FTZ R117, R206, R198 ;  /* 0x000000c6ce757220 */ /* 0x000fe20000410000 */
[----:B------:R-:W-:Y:S01]  /*2620*/  FADD.FTZ R236, R127, -R236 ;  /* 0x800000ec7fec7221 */ /* 0x000fe20000010000 */
[----:B------:R-:W-:Y:S01]  /*2630*/  @P2 FADD.FTZ R155, R50, R155 ;  /* 0x0000009b329b2221 */ /* 0x000fe20000010000 */
[----:B------:R-:W-:Y:S01]  /*2640*/  FMUL.FTZ R151, R203, R130 ;  /* 0x00000082cb977220 */ /* 0x000fe20000410000 */
[----:B------:R-:W-:Y:S01]  /*2650*/  FSEL R145, R116, RZ, P6 ;  /* 0x000000ff74917208 */ /* 0x000fe20003000000 */
[----:B------:R-:W-:Y:S01]  /*2660*/  FMUL.FTZ R116, R190, R198 ;  /* 0x000000c6be747220 */ /* 0x000fe20000410000 */
[----:B------:R-:W-:Y:S01]  /*2670*/  FMUL.FTZ R117, R117, UR12 ;  /* 0x0000000c75757c20 */ /* 0x000fe20008410000 */
[----:B------:R-:W-:Y:S01]  /*2680*/  FFMA.FTZ R120, R146, R154, R221 ;  /* 0x0000009a92787223 */ /* 0x000fe200000100dd */
[----:B------:R-:W-:Y:S01]  /*2690*/  FMUL.FTZ R146, R203, R236 ;  /* 0x000000eccb927220 */ /* 0x000fe20000410000 */
[-C--:B------:R-:W-:Y:S01]  /*26a0*/  FMUL.FTZ R118, R155, R198.reuse ;  /* 0x000000c69b767220 */ /* 0x080fe20000410000 */
[----:B------:R-:W-:Y:S01]  /*26b0*/  @P2 FADD.FTZ R151, R44, R151 ;  /* 0x000000972c972221 */ /* 0x000fe20000010000 */
[----:B------:R-:W-:Y:S01]  /*26c0*/  FMUL.FTZ R116, R116, UR12 ;  /* 0x0000000c74747c20 */ /* 0x000fe20008410000 */
[----:B------:R-:W-:Y:S01]  /*26d0*/  FSEL R184, R117, RZ, P1 ;  /* 0x000000ff75b87208 */ /* 0x000fe20000800000 */
[----:B------:R-:W-:Y:S01]  /*26e0*/  @P2 FADD.FTZ R146, R45, R146 ;  /* 0x000000922d922221 */ /* 0x000fe20000010000 */
[----:B------:R-:W-:Y:S01]  /*26f0*/  FMUL.FTZ R118, R118, UR12 ;  /* 0x0000000c76767c20 */ /* 0x000fe20008410000 */
[-C--:B------:R-:W-:Y:S01]  /*2700*/  FMUL.FTZ R117, R151, R198.reuse ;  /* 0x000000c697757220 */ /* 0x080fe20000410000 */
[----:B------:R-:W-:Y:S01]  /*2710*/  FSEL R147, R116, RZ, P3 ;  /* 0x000000ff74937208 */ /* 0x000fe20001800000 */
[----:B------:R-:W-:Y:S01]  /*2720*/  FMUL.FTZ R116, R146, R198 ;  /* 0x000000c692747220 */ /* 0x000fe20000410000 */
[----:B------:R-:W-:Y:S01]  /*2730*/  LOP3.LUT P6, RZ, R191, 0xff, RZ, 0xc0, !PT ;  /* 0x000000ffbfff7812 */ /* 0x000fe200078cc0ff */
[----:B------:R-:W-:Y:S01]  /*2740*/  FMUL.FTZ R117, R117, UR12 ;  /* 0x0000000c75757c20 */ /* 0x000fe20008410000 */
[----:B------:R-:W-:Y:S01]  /*2750*/  FSEL R136, R118, RZ, P5 ;  /* 0x000000ff76887208 */ /* 0x000fe20002800000 */
[--C-:B------:R-:W-:Y:S01]  /*2760*/  FFMA.FTZ R211, R211, R154, R221.reuse ;  /* 0x0000009ad3d37223 */ /* 0x100fe200000100dd */
[----:B------:R-:W-:Y:S01]  /*2770*/  MOV R118, R182 ;  /* 0x000000b600767202 */ /* 0x000fe20000000f00 */
[----:B------:R-:W-:Y:S01]  /*2780*/  FMUL.FTZ R116, R116, UR12 ;  /* 0x0000000c74747c20 */ /* 0x000fe20008410000 */
[----:B------:R-:W-:Y:S01]  /*2790*/  LOP3.LUT P1, RZ, R191, 0xff00, RZ, 0xc0, !PT ;  /* 0x0000ff00bfff7812 */ /* 0x000fe2000782c0ff */
[-CC-:B------:R-:W-:Y:S01]  /*27a0*/  FFMA.FTZ R238, R238, R154.reuse, R221.reuse ;  /* 0x0000009aeeee7223 */ /* 0x180fe200000100dd */
[----:B------:R-:W-:Y:S01]  /*27b0*/  FSEL R149, R117, RZ, P6 ;  /* 0x000000ff75957208 */ /* 0x000fe20003000000 */
[----:B------:R-:W-:Y:S01]  /*27c0*/  FFMA.FTZ R215, R215, R154, R221 ;  /* 0x0000009ad7d77223 */ /* 0x000fe200000100dd */
[----:B------:R-:W-:Y:S01]  /*27d0*/  LOP3.LUT P6, RZ, R118, 0xff, RZ, 0xc0, !PT ;  /* 0x000000ff76ff7812 */ /* 0x000fe200078cc0ff */
[----:B------:R-:W-:Y:S01]  /*27e0*/  FADD.FTZ R118, R138, -R211 ;  /* 0x800000d38a767221 */ /* 0x000fe20000010000 */
[----:B------:R-:W-:Y:S01]  /*27f0*/  FSEL R138, R116, RZ, P1 ;  /* 0x000000ff748a7208 */ /* 0x000fe20000800000 */
[----:B------:R-:W-:Y:S01]  /*2800*/  FADD.FTZ R238, R129, -R238 ;  /* 0x800000ee81ee7221 */ /* 0x000fe20000010000 */
[----:B------:R-:W-:Y:S01]  /*2810*/  ISETP.NE.U32.AND P1, PT, RZ, UR10, PT ;  /* 0x0000000aff007c0c */ /* 0x000fe2000bf25070 */
[----:B------:R-:W-:Y:S01]  /*2820*/  FMUL.FTZ R211, R203, R118 ;  /* 0x00000076cbd37220 */ /* 0x000fe20000410000 */
[----:B------:R-:W-:Y:S01]  /*2830*/  FFMA.FTZ R213, R213, R154, R221 ;  /* 0x0000009ad5d57223 */ /* 0x000fe200000100dd */
[----:B------:R-:W-:Y:S01]  /*2840*/  FADD.FTZ R220, R148, -R215 ;  /* 0x800000d794dc7221 */ /* 0x000fe20000010000 */
[----:B------:R-:W-:Y:S01]  /*2850*/  ISETP.NE.AND.EX P1, PT, RZ, UR11, PT, P1 ;  /* 0x0000000bff007c0c */ /* 0x000fe2000bf25310 */
[----:B------:R-:W-:Y:S01]  /*2860*/  FMUL.FTZ R148, R203, R238 ;  /* 0x000000eecb947220 */ /* 0x000fe20000410000 */
[-C--:B------:R-:W-:Y:S01]  /*2870*/  FFMA.FTZ R131, R131, R154.reuse, R221 ;  /* 0x0000009a83837223 */ /* 0x080fe200000100dd */
[----:B------:R-:W-:Y:S01]  /*2880*/  FADD.FTZ R120, R133, -R120 ;  /* 0x8000007885787221 */ /* 0x000fe20000010000 */
[----:B------:R-:W-:Y:S01]  /*2890*/  @P2 FADD.FTZ R211, R46, R211 ;  /* 0x000000d32ed32221 */ /* 0x000fe20000010000 */
[-C--:B------:R-:W-:Y:S01]  /*28a0*/  FFMA.FTZ R217, R217, R154.reuse, R221 ;  /* 0x0000009ad9d97223 */ /* 0x080fe200000100dd */
[----:B------:R-:W-:Y:S01]  /*28b0*/  FADD.FTZ R140, R140, -R213 ;  /* 0x800000d58c8c7221 */ /* 0x000fe20000010000 */
[----:B------:R-:W-:Y:S01]  /*28c0*/  @P2 FADD.FTZ R148, R47, R148 ;  /* 0x000000942f942221 */ /* 0x000fe20000010000 */
[----:B------:R-:W-:Y:S01]  /*28d0*/  FFMA.FTZ R219, R219, R154, R221 ;  /* 0x0000009adbdb7223 */ /* 0x000fe200000100dd */
[----:B------:R-:W-:Y:S01]  /*28e0*/  FMUL.FTZ R215, R203, R120 ;  /* 0x00000078cbd77220 */ /* 0x000fe20000410000 */
[----:B------:R-:W-:Y:S01]  /*28f0*/  FMUL.FTZ R116, R211, R198 ;  /* 0x000000c6d3747220 */ /* 0x000fe20000410000 */
[----:B------:R-:W-:Y:S01]  /*2900*/  FADD.FTZ R218, R244, -R217 ;  /* 0x800000d9f4da7221 */ /* 0x000fe20000010000 */
[----:B------:R-:W-:Y:S01]  /*2910*/  FADD.FTZ R142, R142, -R131 ;  /* 0x800000838e8e7221 */ /* 0x000fe20000010000 */
[----:B------:R-:W-:Y:S01]  /*2920*/  FMUL.FTZ R217, R203, R140 ;  /* 0x0000008ccbd97220 */ /* 0x000fe20000410000 */
[----:B------:R-:W0:Y:S01]  /*2930*/  @P1 LDC.64 R130, c[0x0][0x308] ;  /* 0x0000c200ff821b82 */ /* 0x000e220000000a00 */
[----:B------:R-:W-:Y:S01]  /*2940*/  FMUL.FTZ R117, R148, R198 ;  /* 0x000000c694757220 */ /* 0x000fe20000410000 */
[----:B------:R-:W-:Y:S01]  /*2950*/  FADD.FTZ R144, R144, -R219 ;  /* 0x800000db90907221 */ /* 0x000fe20000010000 */
[----:B------:R-:W-:Y:S01]  /*2960*/  FMUL.FTZ R116, R116, UR12 ;  /* 0x0000000c74747c20 */ /* 0x000fe20008410000 */
[----:B------:R-:W-:Y:S01]  /*2970*/  @P2 FADD.FTZ R215, R42, R215 ;  /* 0x000000d72ad72221 */ /* 0x000fe20000010000 */
[----:B------:R-:W-:Y:S01]  /*2980*/  LOP3.LUT P5, RZ, R191, 0xff0000, RZ, 0xc0, !PT ;  /* 0x00ff0000bfff7812 */ /* 0x000fe200078ac0ff */
[----:B------:R-:W-:Y:S01]  /*2990*/  @P2 FADD.FTZ R217, R40, R217 ;  /* 0x000000d928d92221 */ /* 0x000fe20000010000 */
[----:B------:R-:W-:Y:S01]  /*29a0*/  FMUL.FTZ R220, R203, R220 ;  /* 0x000000dccbdc7220 */ /* 0x000fe20000410000 */
[----:B------:R-:W-:Y:S01]  /*29b0*/  FMUL.FTZ R117, R117, UR12 ;  /* 0x0000000c75757c20 */ /* 0x000fe20008410000 */
[----:B------:R-:W1:Y:S01]  /*29c0*/  LDC.64 R128, c[0x0][0x2f8] ;  /* 0x0000be00ff807b82 */ /* 0x000e620000000a00 */
[----:B------:R-:W-:Y:S01]  /*29d0*/  LOP3.LUT P3, RZ, R191, 0xff000000, RZ, 0xc0, !PT ;  /* 0xff000000bfff7812 */ /* 0x000fe2000786c0ff */
[----:B------:R-:W-:Y:S01]  /*29e0*/  FMUL.FTZ R209, R203, R144 ;  /* 0x00000090cbd17220 */ /* 0x000fe20000410000 */
[----:B------:R-:W-:Y:S01]  /*29f0*/  FMUL.FTZ R118, R215, R198 ;  /* 0x000000c6d7767220 */ /* 0x000fe20000410000 */
[----:B------:R-:W-:Y:S01]  /*2a00*/  FSEL R144, R116, RZ, P5 ;  /* 0x000000ff74907208 */ /* 0x000fe20002800000 */
[----:B------:R-:W-:Y:S01]  /*2a10*/  FMUL.FTZ R218, R203, R218 ;  /* 0x000000dacbda7220 */ /* 0x000fe20000410000 */
[----:B------:R-:W-:Y:S01]  /*2a20*/  FMUL.FTZ R116, R217, R198 ;  /* 0x000000c6d9747220 */ /* 0x000fe20000410000 */
[----:B------:R-:W-:Y:S01]  /*2a30*/  @P2 FADD.FTZ R220, R41, R220 ;  /* 0x000000dc29dc2221 */ /* 0x000fe20000010000 */
[----:B------:R-:W2:Y:S01]  /*2a40*/  @P1 LDC.64 R124, c[0x0][0x308] ;  /* 0x0000c200ff7c1b82 */ /* 0x000ea20000000a00 */
[----:B------:R-:W-:Y:S01]  /*2a50*/  FMUL.FTZ R213, R203, R142 ;  /* 0x0000008ecbd57220 */ /* 0x000fe20000410000 */
[----:B------:R-:W-:Y:S01]  /*2a60*/  FSEL R207, R117, RZ, P3 ;  /* 0x000000ff75cf7208 */ /* 0x000fe20001800000 */
[----:B------:R-:W-:Y:S01]  /*2a70*/  FMUL.FTZ R118, R118, UR12 ;  /* 0x0000000c76767c20 */ /* 0x000fe20008410000 */
[----:B------:R-:W-:Y:S01]  /*2a80*/  LOP3.LUT P3, RZ, R182, 0xff0000, RZ, 0xc0, !PT ;  /* 0x00ff0000b6ff7812 */ /* 0x000fe2000786c0ff */
[-CC-:B------:R-:W-:Y:S01]  /*2a90*/  FFMA.FTZ R248, R248, R154.reuse, R221.reuse ;  /* 0x0000009af8f87223 */ /* 0x180fe200000100dd */
[----:B------:R-:W-:Y:S01]  /*2aa0*/  @P2 FADD.FTZ R218, R43, R218 ;  /* 0x000000da2bda2221 */ /* 0x000fe20000010000 */
[----:B------:R-:W-:Y:S01]  /*2ab0*/  FMUL.FTZ R116, R116, UR12 ;  /* 0x0000000c74747c20 */ /* 0x000fe20008410000 */
[----:B------:R-:W-:Y:S01]  /*2ac0*/  FFMA.FTZ R154, R250, R154, R221 ;  /* 0x0000009afa9a7223 */ /* 0x000fe200000100dd */
[-C--:B------:R-:W-:Y:S01]  /*2ad0*/  FMUL.FTZ R117, R220, R198.reuse ;  /* 0x000000c6dc757220 */ /* 0x080fe20000410000 */
[----:B------:R-:W-:Y:S01]  /*2ae0*/  @P2 FADD.FTZ R213, R36, R213 ;  /* 0x000000d524d52221 */ /* 0x000fe20000010000 */
[----:B------:R-:W-:Y:S01]  /*2af0*/  FSEL R140, R118, RZ, P3 ;  /* 0x000000ff768c7208 */ /* 0x000fe20001800000 */
[-C--:B------:R-:W-:Y:S01]  /*2b00*/  FMUL.FTZ R119, R218, R198.reuse ;  /* 0x000000c6da777220 */ /* 0x080fe20000410000 */
[----:B------:R-:W-:Y:S01]  /*2b10*/  ISETP.NE.U32.AND P3, PT, RZ, UR10, PT ;  /* 0x0000000aff007c0c */ /* 0x000fe2000bf65070 */
[----:B------:R-:W-:Y:S01]  /*2b20*/  FADD.FTZ R248, R135, -R248 ;  /* 0x800000f887f87221 */ /* 0x000fe20000010000 */
[----:B------:R-:W-:Y:S01]  /*2b30*/  FADD.FTZ R154, R137, -R154 ;  /* 0x8000009a899a7221 */ /* 0x000fe20000010000 */
[----:B------:R-:W-:Y:S01]  /*2b40*/  FMUL.FTZ R117, R117, UR12 ;  /* 0x0000000c75757c20 */ /* 0x000fe20008410000 */
[----:B------:R-:W-:Y:S01]  /*2b50*/  FSEL R142, R116, RZ, P6 ;  /* 0x000000ff748e7208 */ /* 0x000fe20003000000 */
[----:B------:R-:W-:Y:S01]  /*2b60*/  FMUL.FTZ R116, R213, R198 ;  /* 0x000000c6d5747220 */ /* 0x000fe20000410000 */
[C---:B------:R-:W-:Y:S01]  /*2b70*/  LOP3.LUT P5, RZ, R182.reuse, 0xff00, RZ, 0xc0, !PT ;  /* 0x0000ff00b6ff7812 */ /* 0x040fe200078ac0ff */
[----:B------:R-:W-:Y:S01]  /*2b80*/  FMUL.FTZ R119, R119, UR12 ;  /* 0x0000000c77777c20 */ /* 0x000fe20008410000 */
[----:B------:R-:W-:Y:S01]  /*2b90*/  ISETP.NE.AND.EX P3, PT, RZ, UR11, PT, P3 ;  /* 0x0000000bff007c0c */ /* 0x000fe2000bf65330 */
[C---:B------:R-:W-:Y:S01]  /*2ba0*/  FMUL.FTZ R216, R203.reuse, R248 ;  /* 0x000000f8cbd87220 */ /* 0x040fe20000410000 */
[----:B------:R-:W-:Y:S01]  /*2bb0*/  FMUL.FTZ R154, R203, R154 ;  /* 0x0000009acb9a7220 */ /* 0x000fe20000410000 */
[----:B------:R-:W-:Y:S01]  /*2bc0*/  LOP3.LUT P6, RZ, R182, 0xff000000, RZ, 0xc0, !PT ;  /* 0xff000000b6ff7812 */ /* 0x000fe200078cc0ff */
[----:B------:R-:W-:Y:S01]  /*2bd0*/  FMUL.FTZ R116, R116, UR12 ;  /* 0x0000000c74747c20 */ /* 0x000fe20008410000 */
[----:B------:R-:W-:Y:S01]  /*2be0*/  FSEL R203, R117, RZ, P5 ;  /* 0x000000ff75cb7208 */ /* 0x000fe20002800000 */
[----:B0-----:R-:W-:Y:S01]  /*2bf0*/  @P1 IMAD.WIDE.U32 R130, R201, 0x20, R130 ;  /* 0x00000020c9821825 */ /* 0x001fe200078e0082 */
[----:B------:R-:W-:Y:S01]  /*2c00*/  LOP3.LUT P5, RZ, R183, 0xff, RZ, 0xc0, !PT ;  /* 0x000000ffb7ff7812 */ /* 0x000fe200078ac0ff */
[----:B------:R-:W0:Y:S01]  /*2c10*/  @P1 LDC.64 R126, c[0x0][0x308] ;  /* 0x0000c200ff7e1b82 */ /* 0x000e220000000a00 */
[----:B------:R-:W-:Y:S01]  /*2c20*/  SEL R120, R185, R104, P3 ;  /* 0x00000068b9787207 */ /* 0x000fe20001800000 */
[----:B------:R-:W-:Y:S01]  /*2c30*/  @P2 FADD.FTZ R216, R37, R216 ;  /* 0x000000d825d82221 */ /* 0x000fe20000010000 */
[----:B------:R-:W-:Y:S01]  /*2c40*/  SEL R121, R214, R105, P3 ;  /* 0x00000069d6797207 */ /* 0x000fe20001800000 */
[----:B------:R-:W-:Y:S01]  /*2c50*/  @P2 FADD.FTZ R209, R38, R209 ;  /* 0x000000d126d12221 */ /* 0x000fe20000010000 */
[----:B------:R-:W-:Y:S01]  /*2c60*/  SEL R122, R231, R106, P3 ;  /* 0x0000006ae77a7207 */ /* 0x000fe20001800000 */
[----:B------:R-:W-:Y:S01]  /*2c70*/  @P2 FADD.FTZ R154, R39, R154 ;  /* 0x0000009a279a2221 */ /* 0x000fe20000010000 */
[----:B------:R-:W-:-:S02]  /*2c80*/  SEL R123, R210, R107, P3 ;  /* 0x0000006bd27b7207 */ /* 0x000fc40001800000 */
[----:B------:R-:W-:Y:S02]  /*2c90*/  FSEL R191, R119, RZ, P6 ;  /* 0x000000ff77bf7208 */ /* 0x000fe40003000000 */
[----:B------:R-:W-:Y:S01]  /*2ca0*/  SEL R119, R112, R103, P3 ;  /* 0x0000006770777207 */ /* 0x000fe20001800000 */
[----:B------:R3:W-:Y:S01]  /*2cb0*/  @P1 STG.E.128 desc[UR4][R130.64+0x10], R120 ;  /* 0x0000107882001986 */ /* 0x0007e2000c101d04 */
[----:B------:R-:W-:Y:S02]  /*2cc0*/  FSEL R137, R116, RZ, P5 ;  /* 0x000000ff74897208 */ /* 0x000fe40002800000 */
[----:B------:R-:W-:Y:S02]  /*2cd0*/  F2FP.F16.F32.PACK_AB R112, R115, R208 ;  /* 0x000000d07370723e */ /* 0x000fe400000000ff */
[----:B------:R-:W-:Y:S02]  /*2ce0*/  F2FP.F16.F32.PACK_AB R113, R113, R114 ;  /* 0x000000727171723e */ /* 0x000fe400000000ff */
[----:B------:R-:W-:-:S02]  /*2cf0*/  SEL R116, R225, R100, P3 ;  /* 0x00000064e1747207 */ /* 0x000fc40001800000 */
[----:B------:R-:W-:Y:S02]  /*2d00*/  SEL R117, R186, R101, P3 ;  /* 0x00000065ba757207 */ /* 0x000fe40001800000 */
[----:B------:R-:W-:Y:S01]  /*2d10*/  SEL R118, R223, R102, P3 ;  /* 0x00000066df767207 */ /* 0x000fe20001800000 */
[--C-:B-1----:R-:W-:Y:S01]  /*2d20*/  IMAD.WIDE.U32 R222, R202, 0x10, R128.reuse ;  /* 0x00000010cade7825 */ /* 0x102fe200078e0080 */
[----:B------:R-:W-:Y:S02]  /*2d30*/  F2FP.F16.F32.PACK_AB R108, R108, R111 ;  /* 0x0000006f6c6c723e */ /* 0x000fe400000000ff */
[----:B------:R-:W-:Y:S01]  /*2d40*/  F2FP.F16.F32.PACK_AB R114, R134, R189 ;  /* 0x000000bd8672723e */ /* 0x000fe200000000ff */
[----:B------:R-:W-:Y:S01]  /*2d50*/  IMAD.WIDE.U32 R134, R201, 0x10, R128 ;  /* 0x00000010c9867825 */ /* 0x000fe200078e0080 */
[----:B------:R-:W-:Y:S01]  /*2d60*/  F2FP.F16.F32.PACK_AB R115, R132, R205 ;  /* 0x000000cd8473723e */ /* 0x000fe200000000ff */
[----:B------:R0:W-:Y:S01]  /*2d70*/  @P1 STG.E.128 desc[UR4][R130.64], R116 ;  /* 0x0000007482001986 */ /* 0x0001e2000c101d04 */
[C---:B------:R-:W-:Y:S01]  /*2d80*/  LOP3.LUT P6, RZ, R183.reuse, 0xff00, RZ, 0xc0, !PT ;  /* 0x0000ff00b7ff7812 */ /* 0x040fe200078cc0ff */
[----:B------:R-:W1:Y:S01]  /*2d90*/  @P1 LDC.64 R132, c[0x0][0x308] ;  /* 0x0000c200ff841b82 */ /* 0x000e620000000a00 */
[----:B------:R-:W-:-:S02]  /*2da0*/  LOP3.LUT P5, RZ, R183, 0xff0000, RZ, 0xc0, !PT ;  /* 0x00ff0000b7ff7812 */ /* 0x000fc400078ac0ff */
[----:B------:R-:W-:Y:S01]  /*2db0*/  LOP3.LUT P2, RZ, R183, 0xff000000, RZ, 0xc0, !PT ;  /* 0xff000000b7ff7812 */ /* 0x000fe2000784c0ff */
[----:B--2---:R-:W-:Y:S01]  /*2dc0*/  @P1 IMAD.WIDE.U32 R182, R202, 0x20, R124 ;  /* 0x00000020cab61825 */ /* 0x004fe200078e007c */
[----:B------:R-:W-:Y:S02]  /*2dd0*/  F2FP.F16.F32.PACK_AB R109, R109, R0 ;  /* 0x000000006d6d723e */ /* 0x000fe400000000ff */
[----:B------:R-:W-:Y:S02]  /*2de0*/  F2FP.F16.F32.PACK_AB R110, R229, R110 ;  /* 0x0000006ee56e723e */ /* 0x000fe400000000ff */
[----:B------:R-:W-:Y:S02]  /*2df0*/  F2FP.F16.F32.PACK_AB R111, R212, R227 ;  /* 0x000000e3d46f723e */ /* 0x000fe400000000ff */
[----:B---3--:R-:W-:Y:S02]  /*2e00*/  SEL R120, R139, R104, P3 ;  /* 0x000000688b787207 */ /* 0x008fe40001800000 */
[----:B------:R-:W-:Y:S01]  /*2e10*/  SEL R121, R188, R105, P3 ;  /* 0x00000069bc797207 */ /* 0x000fe20001800000 */
[----:B------:R2:W-:Y:S01]  /*2e20*/  STG.E.128 desc[UR4][R134.64], R108 ;  /* 0x0000006c86007986 */ /* 0x0005e2000c101d04 */
[----:B------:R-:W-:Y:S01]  /*2e30*/  SEL R122, R153, R106, P3 ;  /* 0x0000006a997a7207 */ /* 0x000fe20001800000 */
[----:B0-----:R-:W-:Y:S01]  /*2e40*/  @P1 IMAD.WIDE.U32 R130, R199, 0x20, R126 ;  /* 0x00000020c7821825 */ /* 0x001fe200078e007e */
[----:B------:R-:W-:-:S02]  /*2e50*/  SEL R123, R204, R107, P3 ;  /* 0x0000006bcc7b7207 */ /* 0x000fc40001800000 */
[----:B------:R-:W-:Y:S02]  /*2e60*/  SEL R116, R143, R100, P3 ;  /* 0x000000648f747207 */ /* 0x000fe40001800000 */
[----:B------:R-:W-:Y:S01]  /*2e70*/  SEL R117, R152, R101, P3 ;  /* 0x0000006598757207 */ /* 0x000fe20001800000 */
[----:B------:R0:W-:Y:S01]  /*2e80*/  @P1 STG.E.128 desc[UR4][R182.64+0x10], R120 ;  /* 0x00001078b6001986 */ /* 0x0001e2000c101d04 */
[----:B------:R-:W-:Y:S01]  /*2e90*/  SEL R118, R141, R102, P3 ;  /* 0x000000668d767207 */ /* 0x000fe20001800000 */
[----:B------:R-:W-:Y:S01]  /*2ea0*/  IMAD.WIDE.U32 R152, R199, 0x10, R128 ;  /* 0x00000010c7987825 */ /* 0x000fe200078e0080 */
[----:B------:R-:W-:Y:S02]  /*2eb0*/  SEL R119, R150, R103, P3 ;  /* 0x0000006796777207 */ /* 0x000fe40001800000 */
[----:B------:R-:W-:Y:S01]  /*2ec0*/  SEL R124, R187, R100, P3 ;  /* 0x00000064bb7c7207 */ /* 0x000fe20001800000 */
[----:B-1----:R-:W-:Y:S01]  /*2ed0*/  @P1 IMAD.WIDE.U32 R132, R200, 0x20, R132 ;  /* 0x00000020c8841825 */ /* 0x002fe200078e0084 */
[----:B------:R-:W-:Y:S01]  /*2ee0*/  SEL R125, R206, R101, P3 ;  /* 0x00000065ce7d7207 */ /* 0x000fe20001800000 */
[----:B------:R1:W-:Y:S01]  /*2ef0*/  @P1 STG.E.128 desc[UR4][R182.64], R116 ;  /* 0x00000074b6001986 */ /* 0x0003e2000c101d04 */
[----:B------:R-:W-:Y:S01]  /*2f00*/  SEL R126, R155, R102, P3 ;  /* 0x000000669b7e7207 */ /* 0x000fe20001800000 */
[----:B------:R-:W-:Y:S01]  /*2f10*/  IMAD.WIDE.U32 R128, R200, 0x10, R128 ;  /* 0x00000010c8807825 */ /* 0x000fe200078e0080 */
[----:B--2---:R-:W-:Y:S01]  /*2f20*/  SEL R109, R146, R105, P3 ;  /* 0x00000069926d7207 */ /* 0x004fe20001800000 */
[----:B------:R2:W-:Y:S01]  /*2f30*/  STG.E.128 desc[UR4][R222.64], R112 ;  /* 0x00000070de007986 */ /* 0x0005e2000c101d04 */
[----:B------:R-:W-:-:S02]  /*2f40*/  SEL R110, R211, R106, P3 ;  /* 0x0000006ad36e7207 */ /* 0x000fc40001800000 */
[C---:B------:R-:W-:Y:S01]  /*2f50*/  SEL R105, R216.reuse, R105, P3 ;  /* 0x00000069d8697207 */ /* 0x040fe20001800000 */
[----:B------:R-:W-:Y:S01]  /*2f60*/  FMUL.FTZ R216, R216, R198 ;  /* 0x000000c6d8d87220 */ /* 0x000fe20000410000 */
[C---:B------:R-:W-:Y:S01]  /*2f70*/  SEL R106, R209.reuse, R106, P3 ;  /* 0x0000006ad16a7207 */ /* 0x040fe20001800000 */
[----:B0-----:R-:W0:Y:S01]  /*2f80*/  LDC.64 R120, c[0x0][0x210] ;  /* 0x00008400ff787b82 */ /* 0x001e220000000a00 */
[-C--:B------:R-:W-:Y:S01]  /*2f90*/  FMUL.FTZ R209, R209, R198.reuse ;  /* 0x000000c6d1d17220 */ /* 0x080fe20000410000 */
[----:B------:R-:W-:Y:S01]  /*2fa0*/  FMUL.FTZ R198, R154, R198 ;  /* 0x000000c69ac67220 */ /* 0x000fe20000410000 */
[----:B------:R-:W-:Y:S01]  /*2fb0*/  FMUL.FTZ R216, R216, UR12 ;  /* 0x0000000cd8d87c20 */ /* 0x000fe20008410000 */
[----:B------:R-:W-:Y:S01]  /*2fc0*/  SEL R127, R190, R103, P3 ;  /* 0x00000067be7f7207 */ /* 0x000fe20001800000 */
[----:B------:R-:W-:Y:S01]  /*2fd0*/  FMUL.FTZ R209, R209, UR12 ;  /* 0x0000000cd1d17c20 */ /* 0x000fe20008410000 */
[----:B------:R-:W-:Y:S01]  /*2fe0*/  FMUL.FTZ R198, R198, UR12 ;  /* 0x0000000cc6c67c20 */ /* 0x000fe20008410000 */
[----:B------:R-:W-:-:S02]  /*2ff0*/  SEL R108, R151, R104, P3 ;  /* 0x00000068976c7207 */ /* 0x000fc40001800000 */
[----:B-1----:R-:W-:Y:S01]  /*3000*/  FSEL R118, R216, RZ, P6 ;  /* 0x000000ffd8767208 */ /* 0x002fe20003000000 */
[----:B------:R1:W-:Y:S01]  /*3010*/  @P1 STG.E.128 desc[UR4][R130.64], R124 ;  /* 0x0000007c82001986 */ /* 0x0003e2000c101d04 */
[----:B------:R-:W-:Y:S02]  /*3020*/  FSEL R119, R209, RZ, P5 ;  /* 0x000000ffd1777208 */ /* 0x000fe40002800000 */
[----:B------:R-:W-:Y:S02]  /*3030*/  FSEL R198, R198, RZ, P2 ;  /* 0x000000ffc6c67208 */ /* 0x000fe40001000000 */
[----:B------:R-:W-:Y:S02]  /*3040*/  SEL R111, R148, R107, P3 ;  /* 0x0000006b946f7207 */ /* 0x000fe40001800000 */
[----:B--2---:R-:W-:Y:S02]  /*3050*/  F2FP.F16.F32.PACK_AB R112, R184, R145 ;  /* 0x00000091b870723e */ /* 0x004fe400000000ff */
[----:B------:R-:W-:Y:S01]  /*3060*/  F2FP.F16.F32.PACK_AB R113, R147, R136 ;  /* 0x000000889371723e */ /* 0x000fe200000000ff */
[----:B------:R1:W-:Y:S01]  /*3070*/  @P1 STG.E.128 desc[UR4][R130.64+0x10], R108 ;  /* 0x0000106c82001986 */ /* 0x0003e2000c101d04 */
[----:B------:R-:W-:-:S02]  /*3080*/  F2FP.F16.F32.PACK_AB R114, R138, R149 ;  /* 0x000000958a72723e */ /* 0x000fc400000000ff */
[----:B------:R-:W-:Y:S02]  /*3090*/  F2FP.F16.F32.PACK_AB R115, R207, R144 ;  /* 0x00000090cf73723e */ /* 0x000fe400000000ff */
[----:B------:R-:W-:Y:S02]  /*30a0*/  SEL R100, R217, R100, P3 ;  /* 0x00000064d9647207 */ /* 0x000fe40001800000 */
[----:B------:R-:W-:Y:S01]  /*30b0*/  SEL R101, R220, R101, P3 ;  /* 0x00000065dc657207 */ /* 0x000fe20001800000 */
[----:B------:R1:W-:Y:S01]  /*30c0*/  STG.E.128 desc[UR4][R152.64], R112 ;  /* 0x0000007098007986 */ /* 0x0003e2000c101d04 */
[----:B------:R-:W-:Y:S02]  /*30d0*/  SEL R102, R215, R102, P3 ;  /* 0x00000066d7667207 */ /* 0x000fe40001800000 */
[----:B------:R-:W-:Y:S02]  /*30e0*/  SEL R103, R218, R103, P3 ;  /* 0x00000067da677207 */ /* 0x000fe40001800000 */
[----:B------:R-:W-:-:S02]  /*30f0*/  SEL R104, R213, R104, P3 ;  /* 0x00000068d5687207 */ /* 0x000fc40001800000 */
[----:B------:R-:W-:Y:S01]  /*3100*/  SEL R107, R154, R107, P3 ;  /* 0x0000006b9a6b7207 */ /* 0x000fe20001800000 */
[----:B------:R1:W-:Y:S01]  /*3110*/  @P1 STG.E.128 desc[UR4][R132.64], R100 ;  /* 0x0000006484001986 */ /* 0x0003e2000c101d04 */
        /* <DEDUP_REMOVED lines=10> */
.L_x_10533:
        /* <DEDUP_REMOVED lines=58> */
.L_x_10532:
[----:B------:R-:W-:Y:S05]  /*3560*/  BSYNC B0 ;  /* 0x0000000000007941 */ /* 0x000fea0003800000 */
.L_x_10530:
        /* <DEDUP_REMOVED lines=83> */
[----:B------:R-:W-:Y:S01]  /*3aa0*/  STS.128 [R0], R36 ;  /* 0x0000002400007388 */ /* 0x000fe20000000c00 */
[----:B-----5:R-:W-:-:S03]  /*3ab0*/  FADD.FTZ R59, R20, R59 ;  /* 0x0000003b143b7221 */ /* 0x020fc60000010000 */
        /* <DEDUP_REMOVED lines=8> */
[----:B------:R1:W-:Y:S01]  /*3b40*/  STS.128 [R0+0xc00], R4 ;  /* 0x000c000400007388 */ /* 0x0003e20000000c00 */
[----:B0-----:R-:W-:-:S03]  /*3b50*/  IADD3 R24, P0, R69, R2, RZ ;  /* 0x0000000245187210 */ /* 0x001fc60007f1e0ff */
[----:B------:R-:W-:Y:S01]  /*3b60*/  STS.128 [R0+0xc10], R52 ;  /* 0x000c103400007388 */ /* 0x000fe20000000c00 */
[----:B------:R-:W-:Y:S01]  /*3b70*/  BAR.SYNC.DEFER_BLOCKING 0x0 ;  /* 0x0000000000007b1d */ /* 0x000fe20000010000 */
[----:B-1----:R-:W-:Y:S01]  /*3b80*/  FADD.FTZ R7, R3, R64 ;  /* 0x0000004003077221 */ /* 0x002fe20000010000 */
        /* <DEDUP_REMOVED lines=89> */
.L_x_10534:
        /* <DEDUP_REMOVED lines=8> */
.L_x_10537:
[----:B------:R-:W-:Y:S05]  /*41a0*/  BSYNC B2 ;  /* 0x0000000000027941 */ /* 0x000fea0003800000 */
.L_x_10536:
        /* <DEDUP_REMOVED lines=8> */
.L_x_10538:
[----:B------:R-:W-:Y:S01]  /*4230*/  FADD.FTZ R221, R152, R221 ;  /* 0x000000dd98dd7221 */ /* 0x000fe20000010000 */
[----:B------:R-:W-:-:S04]  /*4240*/  HFMA2.MMA R212, -RZ, RZ, 0, 1.1920928955078125e-07 ;  /* 0x00000002ffd47435 */ /* 0x000fc800000001ff */
[----:B------:R-:W-:Y:S02]  /*4250*/  MOV R229, R221 ;  /* 0x000000dd00e57202 */ /* 0x000fe40000000f00 */
[----:B------:R-:W-:-:S07]  /*4260*/  MOV R223, R210 ;  /* 0x000000d200df7202 */ /* 0x000fce0000000f00 */
[----:B------:R-:W-:Y:S05]  /*4270*/  WARPSYNC.COLLECTIVE R206, `(.L_x_10539) ;  /* 0x00000000ce087348 */ /* 0x000fea0003c00000 */
[----:B------:R0:W1:Y:S02]  /*4280*/  SHFL.BFLY P1, R210, R229, R212, R231 ;  /* 0x0c0000d4e5d27389 */ /* 0x00006400000200e7 */
[----:B01----:R-:W-:Y:S01]  /*4290*/  ENDCOLLECTIVE ;  /* 0x000000000000791b */ /* 0x003fe20003800000 */
.L_x_10539:
[----:B------:R-:W-:-:S05]  /*42a0*/  FADD.FTZ R223, R150, R223 ;  /* 0x000000df96df7221 */ /* 0x000fca0000010000 */
[----:B------:R-:W-:Y:S02]  /*42b0*/  MOV R229, R223 ;  /* 0x000000df00e57202 */ /* 0x000fe40000000f00 */
[----:B------:R-:W-:-:S07]  /*42c0*/  MOV R154, R210 ;  /* 0x000000d2009a7202 */ /* 0x000fce0000000f00 */
[----:B------:R-:W-:Y:S05]  /*42d0*/  WARPSYNC.COLLECTIVE R206, `(.L_x_10540) ;  /* 0x00000000ce087348 */ /* 0x000fea0003c00000 */
[----:B------:R0:W1:Y:S02]  /*42e0*/  SHFL.BFLY P1, R210, R229, R212, R231 ;  /* 0x0c0000d4e5d27389 */ /* 0x00006400000200e7 */
[----:B01----:R-:W-:Y:S01]  /*42f0*/  ENDCOLLECTIVE ;  /* 0x000000000000791b */ /* 0x003fe20003800000 */
.L_x_10540:
[----:B------:R-:W-:Y:S01]  /*4300*/  FADD.FTZ R154, R221, R154 ;  /* 0x0000009add9a7221 */ /* 0x000fe20000010000 */
[----:B------:R-:W-:-:S04]  /*4310*/  HFMA2.MMA R212, -RZ, RZ, 0, 2.384185791015625e-07 ;  /* 0x00000004ffd47435 */ /* 0x000fc800000001ff */
[----:B------:R-:W-:Y:S02]  /*4320*/  MOV R229, R154 ;  /* 0x0000009a00e57202 */ /* 0x000fe40000000f00 */
[----:B------:R-:W-:-:S07]  /*4330*/  MOV R204, R210 ;  /* 0x000000d200cc7202 */ /* 0x000fce0000000f00 */
[----:B------:R-:W-:Y:S05]  /*4340*/  WARPSYNC.COLLECTIVE R206, `(.L_x_10541) ;  /* 0x00000000ce087348 */ /* 0x000fea0003c00000 */
[----:B------:R0:W1:Y:S02]  /*4350*/  SHFL.BFLY P1, R210, R229, R212, R231 ;  /* 0x0c0000d4e5d27389 */ /* 0x00006400000200e7 */
[----:B01----:R-:W-:Y:S01]  /*4360*/  ENDCOLLECTIVE ;  /* 0x000000000000791b */ /* 0x003fe20003800000 */
.L_x_10541:
[----:B------:R-:W-:-:S05]  /*4370*/  FADD.FTZ R204, R223, R204 ;  /* 0x000000ccdfcc7221 */ /* 0x000fca0000010000 */
[----:B------:R-:W-:Y:S02]  /*4380*/  MOV R229, R204 ;  /* 0x000000cc00e57202 */ /* 0x000fe40000000f00 */
[----:B------:R-:W-:-:S07]  /*4390*/  MOV R225, R210 ;  /* 0x000000d200e17202 */ /* 0x000fce0000000f00 */
[----:B------:R-:W-:Y:S05]  /*43a0*/  WARPSYNC.COLLECTIVE R206, `(.L_x_10542) ;  /* 0x00000000ce087348 */ /* 0x000fea0003c00000 */
[----:B------:R0:W1:Y:S02]  /*43b0*/  SHFL.BFLY P1, R210, R229, R212, R231 ;  /* 0x0c0000d4e5d27389 */ /* 0x00006400000200e7 */
[----:B01----:R-:W-:Y:S01]  /*43c0*/  ENDCOLLECTIVE ;  /* 0x000000000000791b */ /* 0x003fe20003800000 */
.L_x_10542:
[----:B------:R-:W-:Y:S01]  /*43d0*/  FADD.FTZ R225, R154, R225 ;  /* 0x000000e19ae17221 */ /* 0x000fe20000010000 */
[----:B------:R-:W-:-:S04]  /*43e0*/  HFMA2.MMA R212, -RZ, RZ, 0, 4.76837158203125e-07 ;  /* 0x00000008ffd47435 */ /* 0x000fc800000001ff */
[----:B------:R-:W-:Y:S02]  /*43f0*/  MOV R229, R225 ;  /* 0x000000e100e57202 */ /* 0x000fe40000000f00 */
[----:B------:R-:W-:-:S07]  /*4400*/  MOV R227, R210 ;  /* 0x000000d200e37202 */ /* 0x000fce0000000f00 */
[----:B------:R-:W-:Y:S05]  /*4410*/  WARPSYNC.COLLECTIVE R206, `(.L_x_10543) ;  /* 0x00000000ce087348 */ /* 0x000fea0003c00000 */
[----:B------:R0:W1:Y:S02]  /*4420*/  SHFL.BFLY P1, R210, R229, R212, R231 ;  /* 0x0c0000d4e5d27389 */ /* 0x00006400000200e7 */
[----:B01----:R-:W-:Y:S01]  /*4430*/  ENDCOLLECTIVE ;  /* 0x000000000000791b */ /* 0x003fe20003800000 */
.L_x_10543:
[----:B------:R-:W-:-:S05]  /*4440*/  FADD.FTZ R227, R204, R227 ;  /* 0x000000e3cce37221 */ /* 0x000fca0000010000 */
[----:B------:R-:W-:Y:S02]  /*4450*/  MOV R229, R227 ;  /* 0x000000e300e57202 */ /* 0x000fe40000000f00 */
[----:B------:R-:W-:-:S07]  /*4460*/  MOV R150, R210 ;  /* 0x000000d200967202 */ /* 0x000fce0000000f00 */
[----:B------:R-:W-:Y:S05]  /*4470*/  WARPSYNC.COLLECTIVE R206, `(.L_x_10544) ;  /* 0x00000000ce087348 */ /* 0x000fea0003c00000 */
[----:B------:R0:W1:Y:S02]  /*4480*/  SHFL.BFLY P1, R210, R229, R212, R231 ;  /* 0x0c0000d4e5d27389 */ /* 0x00006400000200e7 */
[----:B01----:R-:W-:Y:S01]  /*4490*/  ENDCOLLECTIVE ;  /* 0x000000000000791b */ /* 0x003fe20003800000 */
.L_x_10544:
[----:B------:R-:W-:Y:S01]  /*44a0*/  FADD.FTZ R150, R225, R150 ;  /* 0x00000096e1967221 */ /* 0x000fe20000010000 */
[----:B------:R-:W-:-:S04]  /*44b0*/  HFMA2.MMA R212, -RZ, RZ, 0, 9.5367431640625e-07 ;  /* 0x00000010ffd47435 */ /* 0x000fc800000001ff */
[----:B------:R-:W-:Y:S02]  /*44c0*/  MOV R229, R150 ;  /* 0x0000009600e57202 */ /* 0x000fe40000000f00 */
[----:B------:R-:W-:-:S07]  /*44d0*/  MOV R152, R210 ;  /* 0x000000d200987202 */ /* 0x000fce0000000f00 */
[----:B------:R-:W-:Y:S05]  /*44e0*/  WARPSYNC.COLLECTIVE R206, `(.L_x_10545) ;  /* 0x00000000ce087348 */ /* 0x000fea0003c00000 */
[----:B------:R0:W1:Y:S02]  /*44f0*/  SHFL.BFLY P1, R210, R229, R212, R231 ;  /* 0x0c0000d4e5d27389 */ /* 0x00006400000200e7 */
[----:B01----:R-:W-:Y:S01]  /*4500*/  ENDCOLLECTIVE ;  /* 0x000000000000791b */ /* 0x003fe20003800000 */
.L_x_10545:
[----:B------:R-:W-:-:S05]  /*4510*/  FADD.FTZ R152, R227, R152 ;  /* 0x00000098e3987221 */ /* 0x000fca0000010000 */
[----:B------:R-:W-:Y:S02]  /*4520*/  MOV R229, R152 ;  /* 0x0000009800e57202 */ /* 0x000fe40000000f00 */
[----:B------:R-:W-:-:S07]  /*4530*/  MOV R221, R210 ;  /* 0x000000d200dd7202 */ /* 0x000fce0000000f00 */
[----:B------:R-:W-:Y:S05]  /*4540*/  WARPSYNC.COLLECTIVE R206, `(.L_x_10546) ;  /* 0x00000000ce087348 */ /* 0x000fea0003c00000 */
[----:B------:R0:W1:Y:S02]  /*4550*/  SHFL.BFLY P1, R210, R229, R212, R231 ;  /* 0x0c0000d4e5d27389 */ /* 0x00006400000200e7 */
[----:B01----:R-:W-:Y:S01]  /*4560*/  ENDCOLLECTIVE ;  /* 0x000000000000791b */ /* 0x003fe20003800000 */
.L_x_10546:
[----:B------:R-:W-:Y:S01]  /*4570*/  MOV R223, R210 ;  /* 0x000000d200df7202 */ /* 0x000fe20000000f00 */
[----:B------:R-:W-:Y:S06]  /*4580*/  BRA `(.L_x_10547) ;  /* 0xffffffd400987947 */ /* 0x000fec000383ffff */
.L_x_10548:
        /* <DEDUP_REMOVED lines=15> */
.L_x_14353:


//--------------------- .text._ZN10layer_norm22ln_bwd_finalize_kernelINS_22Kernel_traits_finalizeILj1024Ef6__halffS2_fjLb0ELj1024ELj4ENS_18Kernel_traits_baseILj1024EfS2_fS2_fjLj1024EEEEELb0ELb0EEEvNS_9BwdParamsE --------------------------
	.section	.text._ZN10layer_norm22ln_bwd_finalize_kernelINS_22Kernel_traits_finalizeILj1024Ef6__halffS2_fjLb0ELj1024ELj4ENS_18Kernel_traits_baseILj1024EfS2_fS2_fjLj1024EEEEELb0ELb0EEEvNS_9BwdParamsE,"ax",@progbits
	.align	128
        .global         _ZN10layer_norm22ln_bwd_finalize_kernelINS_22Kernel_traits_finalizeILj1024Ef6__halffS2_fjLb0ELj1024ELj4ENS_18Kernel_traits_baseILj1024EfS2_fS2_fjLj1024EEEEELb0ELb0EEEvNS_9BwdParamsE
        .type           _ZN10layer_norm22ln_bwd_finalize_kernelINS_22Kernel_traits_finalizeILj1024Ef6__halffS2_fjLb0ELj1024ELj4ENS_18Kernel_traits_baseILj1024EfS2_fS2_fjLj1024EEEEELb0ELb0EEEvNS_9BwdParamsE,@function
        .size           _ZN10layer_norm22ln_bwd_finalize_kernelINS_22Kernel_traits_finalizeILj1024Ef6__halffS2_fjLb0ELj1024ELj4ENS_18Kernel_traits_baseILj1024EfS2_fS2_fjLj1024EEEEELb0ELb0EEEvNS_9BwdParamsE,(.L_x_14354 - _ZN10layer_norm22ln_bwd_finalize_kernelINS_22Kernel_traits_finalizeILj1024Ef6__halffS2_fjLb0ELj1024ELj4ENS_18Kernel_traits_baseILj1024EfS2_fS2_fjLj1024EEEEELb0ELb0EEEvNS_9BwdParamsE)
        .other          _ZN10layer_norm22ln_bwd_finalize_kernelINS_22Kernel_traits_finalizeILj1024Ef6__halffS2_fjLb0ELj1024ELj4ENS_18Kernel_traits_baseILj1024EfS2_fS2_fjLj1024EEEEELb0ELb0EEEvNS_9BwdParamsE,@"STO_CUDA_ENTRY STV_DEFAULT"
_ZN10layer_norm22ln_bwd_finalize_kernelINS_22Kernel_traits_finalizeILj1024Ef6__halffS2_fjLb0ELj1024ELj4ENS_18Kernel_traits_baseILj1024EfS2_fS2_fjLj1024EEEEELb0ELb0EEEvNS_9BwdParamsE:
.text._ZN10layer_norm22ln_bwd_finalize_kernelINS_22Kernel_traits_finalizeILj1024Ef6__halffS2_fjLb0ELj1024ELj4ENS_18Kernel_traits_baseILj1024EfS2_fS2_fjLj1024EEEEELb0ELb0EEEvNS_9BwdParamsE:
        /* <DEDUP_REMOVED lines=25> */
.L_x_10561:
        /* <DEDUP_REMOVED lines=30> */
.L_x_10553:
        /* <DEDUP_REMOVED lines=36> */
.L_x_10552:
[----:B------:R-:W-:Y:S05]  /*05b0*/  BSYNC B1 ;  /* 0x0000000000017941 */ /* 0x000fea0003800000 */
.L_x_10551:
        /* <DEDUP_REMOVED lines=24> */
.L_x_10555:
[----:B------:R-:W-:Y:S05]  /*0740*/  BSYNC B1 ;  /* 0x0000000000017941 */ /* 0x000fea0003800000 */
.L_x_10554:
        /* <DEDUP_REMOVED lines=12> */
.L_x_10556:
[----:B------:R-:W-:Y:S05]  /*0810*/  BSYNC B1 ;  /* 0x0000000000017941 */ /* 0x000fea0003800000 */
.L_x_10550:
[----:B------:R-:W-:Y:S05]  /*0820*/  BSYNC B0 ;  /* 0x0000000000007941 */ /* 0x000fea0003800000 */
.L_x_10549:
        /* <DEDUP_REMOVED lines=29> */
.L_x_10572:
[----:B---3--:R-:W-:Y:S01]  /*0a00*/  FADD.FTZ R9, R18, R9 ;  /* 0x0000000912097221 */ /* 0x008fe20000010000 */
[----:B--2---:R-:W-:-:S04]  /*0a10*/  FADD.FTZ R11, R10, R11 ;  /* 0x0000000b0a0b7221 */ /* 0x004fc80000010000 */
[----:B------:R2:W-:Y:S04]  /*0a20*/  @!P1 STS [R6+0x2000], R9 ;  /* 0x0020000906009388 */ /* 0x0005e80000000800 */
[----:B------:R2:W-:Y:S02]  /*0a30*/  @!P1 STS [R6+0x2080], R11 ;  /* 0x0020800b06009388 */ /* 0x0005e40000000800 */
.L_x_10557:
        /* <DEDUP_REMOVED lines=16> */
.L_x_10560:
[----:B------:R-:W-:Y:S05]  /*0b40*/  BSYNC B0 ;  /* 0x0000000000007941 */ /* 0x000fea0003800000 */
.L_x_10559:
[C---:B------:R-:W-:Y:S01]  /*0b50*/  ISETP.GT.U32.AND P1, PT, R3.reuse, -0x401, PT ;  /* 0xfffffbff0300780c */ /* 0x040fe20003f24070 */
[----:B------:R-:W-:Y:S01]  /*0b60*/  VIADD R4, R4, 0x200 ;  /* 0x0000020004047836 */ /* 0x000fe20000000000 */
[----:B------:R-:W-:-:S11]  /*0b70*/  IADD3 R3, R3, 0x400, RZ ;  /* 0x0000040003037810 */ /* 0x000fd60007ffe0ff */
[----:B------:R-:W-:Y:S05]  /*0b80*/  @P1 BRA `(.L_x_10561) ;  /* 0xfffffff400801947 */ /* 0x000fea000383ffff */
[----:B------:R-:W-:Y:S05]  /*0b90*/  EXIT ;  /* 0x000000000000794d */ /* 0x000fea0003800000 */
.L_x_10558:
[----:B------:R-:W-:Y:S01]  /*0ba0*/  HFMA2.MMA R21, -RZ, RZ, 0, 5.9604644775390625e-08 ;  /* 0x00000001ff157435 */ /* 0x000fe200000001ff */
[----:B0--3--:R-:W-:Y:S01]  /*0bb0*/  MOV R22, R10 ;  /* 0x0000000a00167202 */ /* 0x009fe20000000f00 */
[----:B------:R-:W-:Y:S01]  /*0bc0*/  IMAD.MOV.U32 R19, RZ, RZ, -0x1 ;  /* 0xffffffffff137424 */ /* 0x000fe200078e00ff */
[----:B------:R-:W-:-:S08]  /*0bd0*/  MOV R24, 0x1f ;  /* 0x0000001f00187802 */ /* 0x000fd00000000f00 */
[----:B-12---:R-:W-:Y:S05]  /*0be0*/  WARPSYNC.COLLECTIVE R19, `(.L_x_10562) ;  /* 0x0000000013087348 */ /* 0x006fea0003c00000 */
[----:B------:R0:W3:Y:S02]  /*0bf0*/  SHFL.BFLY P2, R20, R22, R21, R24 ;  /* 0x0c00001516147389 */ /* 0x0000e40000040018 */
[----:B0123--:R-:W-:Y:S01]  /*0c00*/  ENDCOLLECTIVE ;  /* 0x000000000000791b */ /* 0x00ffe20003800000 */
.L_x_10562:
[----:B------:R-:W-:Y:S01]  /*0c10*/  HFMA2.MMA R21, -RZ, RZ, 0, 1.1920928955078125e-07 ;  /* 0x00000002ff157435 */ /* 0x000fe200000001ff */
[----:B------:R-:W-:-:S05]  /*0c20*/  MOV R11, R20 ;  /* 0x00000014000b7202 */ /* 0x000fca0000000f00 */
[----:B------:R-:W-:-:S05]  /*0c30*/  FADD.FTZ R11, R10, R11 ;  /* 0x0000000b0a0b7221 */ /* 0x000fca0000010000 */
[----:B------:R-:W-:-:S07]  /*0c40*/  MOV R22, R11 ;  /* 0x0000000b00167202 */ /* 0x000fce0000000f00 */
[----:B------:R-:W-:Y:S05]  /*0c50*/  WARPSYNC.COLLECTIVE R19, `(.L_x_10563) ;  /* 0x0000000013087348 */ /* 0x000fea0003c00000 */
[----:B------:R0:W1:Y:S02]  /*0c60*/  SHFL.BFLY P2, R20, R22, R21, R24 ;  /* 0x0c00001516147389 */ /* 0x0000640000040018 */
[----:B01----:R-:W-:Y:S01]  /*0c70*/  ENDCOLLECTIVE ;  /* 0x000000000000791b */ /* 0x003fe20003800000 */
.L_x_10563:
[----:B------:R-:W-:Y:S01]  /*0c80*/  HFMA2.MMA R21, -RZ, RZ, 0, 2.384185791015625e-07 ;  /* 0x00000004ff157435 */ /* 0x000fe200000001ff */
[----:B------:R-:W-:-:S04]  /*0c90*/  IMAD.MOV.U32 R14, RZ, RZ, R20 ;  /* 0x000000ffff0e7224 */ /* 0x000fc800078e0014 */
[----:B------:R-:W-:-:S05]  /*0ca0*/  FADD.FTZ R14, R11, R14 ;  /* 0x0000000e0b0e7221 */ /* 0x000fca0000010000 */
[----:B------:R-:W-:-:S07]  /*0cb0*/  MOV R22, R14 ;  /* 0x0000000e00167202 */ /* 0x000fce0000000f00 */
[----:B------:R-:W-:Y:S05]  /*0cc0*/  WARPSYNC.COLLECTIVE R19, `(.L_x_10564) ;  /* 0x0000000013087348 */ /* 0x000fea0003c00000 */
[----:B------:R0:W1:Y:S02]  /*0cd0*/  SHFL.BFLY P2, R20, R22, R21, R24 ;  /* 0x0c00001516147389 */ /* 0x0000640000040018 */
[----:B01----:R-:W-:Y:S01]  /*0ce0*/  ENDCOLLECTIVE ;  /* 0x000000000000791b */ /* 0x003fe20003800000 */
.L_x_10564:
[----:B------:R-:W-:Y:S01]  /*0cf0*/  IMAD.MOV.U32 R21, RZ, RZ, 0x8 ;  /* 0x00000008ff157424 */ /* 0x000fe200078e00ff */
[----:B------:R-:W-:-:S05]  /*0d00*/  MOV R13, R20 ;  /* 0x00000014000d7202 */ /* 0x000fca0000000f00 */
[----:B------:R-:W-:-:S05]  /*0d10*/  FADD.FTZ R13, R14, R13 ;  /* 0x0000000d0e0d7221 */ /* 0x000fca0000010000 */
[----:B------:R-:W-:-:S07]  /*0d20*/  MOV R22, R13 ;  /* 0x0000000d00167202 */ /* 0x000fce0000000f00 */
[----:B------:R-:W-:Y:S05]  /*0d30*/  WARPSYNC.COLLECTIVE R19, `(.L_x_10565) ;  /* 0x0000000013087348 */ /* 0x000fea0003c00000 */
[----:B------:R0:W1:Y:S02]  /*0d40*/  SHFL.BFLY P2, R20, R22, R21, R24 ;  /* 0x0c00001516147389 */ /* 0x0000640000040018 */
[----:B01----:R-:W-:Y:S01]  /*0d50*/  ENDCOLLECTIVE ;  /* 0x000000000000791b */ /* 0x003fe20003800000 */
.L_x_10565:
[----:B------:R-:W-:Y:S01]  /*0d60*/  HFMA2.MMA R21, -RZ, RZ, 0, 9.5367431640625e-07 ;  /* 0x00000010ff157435 */ /* 0x000fe200000001ff */
[----:B------:R-:W-:-:S05]  /*0d70*/  MOV R10, R20 ;  /* 0x00000014000a7202 */ /* 0x000fca0000000f00 */
[----:B------:R-:W-:-:S05]  /*0d80*/  FADD.FTZ R10, R13, R10 ;  /* 0x0000000a0d0a7221 */ /* 0x000fca0000010000 */
[----:B------:R-:W-:-:S07]  /*0d90*/  MOV R22, R10 ;  /* 0x0000000a00167202 */ /* 0x000fce0000000f00 */
[----:B------:R-:W-:Y:S05]  /*0da0*/  WARPSYNC.COLLECTIVE R19, `(.L_x_10566) ;  /* 0x0000000013087348 */ /* 0x000fea0003c00000 */
[----:B------:R0:W1:Y:S02]  /*0db0*/  SHFL.BFLY P2, R20, R22, R21, R24 ;  /* 0x0c00001516147389 */ /* 0x0000640000040018 */
[----:B01----:R-:W-:Y:S01]  /*0dc0*/  ENDCOLLECTIVE ;  /* 0x000000000000791b */ /* 0x003fe20003800000 */
.L_x_10566:
[----:B------:R-:W-:Y:S01]  /*0dd0*/  HFMA2.MMA R21, -RZ, RZ, 0, 5.9604644775390625e-08 ;  /* 0x00000001ff157435 */ /* 0x000fe200000001ff */
[----:B------:R-:W-:Y:S01]  /*0de0*/  IMAD.MOV.U32 R22, RZ, RZ, R9 ;  /* 0x000000ffff167224 */ /* 0x000fe200078e0009 */
[----:B------:R-:W-:-:S09]  /*0df0*/  MOV R11, R20 ;  /* 0x00000014000b7202 */ /* 0x000fd20000000f00 */
[----:B------:R-:W-:Y:S05]  /*0e00*/  WARPSYNC.COLLECTIVE R19, `(.L_x_10567) ;  /* 0x0000000013087348 */ /* 0x000fea0003c00000 */
[----:B------:R0:W1:Y:S02]  /*0e10*/  SHFL.BFLY P2, R20, R22, R21, R24 ;  /* 0x0c00001516147389 */ /* 0x0000640000040018 */
[----:B01----:R-:W-:Y:S01]  /*0e20*/  ENDCOLLECTIVE ;  /* 0x000000000000791b */ /* 0x003fe20003800000 */
.L_x_10567:
[----:B------:R-:W-:Y:S01]  /*0e30*/  HFMA2.MMA R21, -RZ, RZ, 0, 1.1920928955078125e-07 ;  /* 0x00000002ff157435 */ /* 0x000fe200000001ff */
[----:B------:R-:W-:-:S05]  /*0e40*/  MOV R14, R20 ;  /* 0x00000014000e7202 */ /* 0x000fca0000000f00 */
[----:B------:R-:W-:-:S05]  /*0e50*/  FADD.FTZ R15, R9, R14 ;  /* 0x0000000e090f7221 */ /* 0x000fca0000010000 */
[----:B------:R-:W-:-:S07]  /*0e60*/  MOV R22, R15 ;  /* 0x0000000f00167202 */ /* 0x000fce0000000f00 */
[----:B------:R-:W-:Y:S05]  /*0e70*/  WARPSYNC.COLLECTIVE R19, `(.L_x_10568) ;  /* 0x0000000013087348 */ /* 0x000fea0003c00000 */
[----:B------:R0:W1:Y:S02]  /*0e80*/  SHFL.BFLY P2, R20, R22, R21, R24 ;  /* 0x0c00001516147389 */ /* 0x0000640000040018 */
[----:B01----:R-:W-:Y:S01]  /*0e90*/  ENDCOLLECTIVE ;  /* 0x000000000000791b */ /* 0x003fe20003800000 */
.L_x_10568:
[----:B------:R-:W-:Y:S01]  /*0ea0*/  HFMA2.MMA R21, -RZ, RZ, 0, 2.384185791015625e-07 ;  /* 0x00000004ff157435 */ /* 0x000fe200000001ff */
[----:B------:R-:W-:-:S04]  /*0eb0*/  IMAD.MOV.U32 R16, RZ, RZ, R20 ;  /* 0x000000ffff107224 */ /* 0x000fc800078e0014 */
[----:B------:R-:W-:-:S05]  /*0ec0*/  FADD.FTZ R16, R15, R16 ;  /* 0x000000100f107221 */ /* 0x000fca0000010000 */
[----:B------:R-:W-:-:S07]  /*0ed0*/  MOV R22, R16 ;  /* 0x0000001000167202 */ /* 0x000fce0000000f00 */
[----:B------:R-:W-:Y:S05]  /*0ee0*/  WARPSYNC.COLLECTIVE R19, `(.L_x_10569) ;  /* 0x0000000013087348 */ /* 0x000fea0003c00000 */
[----:B------:R0:W1:Y:S02]  /*0ef0*/  SHFL.BFLY P2, R20, R22, R21, R24 ;  /* 0x0c00001516147389 */ /* 0x0000640000040018 */
[----:B01----:R-:W-:Y:S01]  /*0f00*/  ENDCOLLECTIVE ;  /* 0x000000000000791b */ /* 0x003fe20003800000 */
.L_x_10569:
[----:B------:R-:W-:Y:S01]  /*0f10*/  IMAD.MOV.U32 R21, RZ, RZ, 0x8 ;  /* 0x00000008ff157424 */ /* 0x000fe200078e00ff */
[----:B------:R-:W-:-:S05]  /*0f20*/  MOV R17, R20 ;  /* 0x0000001400117202 */ /* 0x000fca0000000f00 */
[----:B------:R-:W-:-:S05]  /*0f30*/  FADD.FTZ R17, R16, R17 ;  /* 0x0000001110117221 */ /* 0x000fca0000010000 */
[----:B------:R-:W-:-:S07]  /*0f40*/  MOV R22, R17 ;  /* 0x0000001100167202 */ /* 0x000fce0000000f00 */
[----:B------:R-:W-:Y:S05]  /*0f50*/  WARPSYNC.COLLECTIVE R19, `(.L_x_10570) ;  /* 0x0000000013087348 */ /* 0x000fea0003c00000 */
[----:B------:R0:W1:Y:S02]  /*0f60*/  SHFL.BFLY P2, R20, R22, R21, R24 ;  /* 0x0c00001516147389 */ /* 0x0000640000040018 */
[----:B01----:R-:W-:Y:S01]  /*0f70*/  ENDCOLLECTIVE ;  /* 0x000000000000791b */ /* 0x003fe20003800000 */
.L_x_10570:
[----:B------:R-:W-:Y:S01]  /*0f80*/  HFMA2.MMA R21, -RZ, RZ, 0, 9.5367431640625e-07 ;  /* 0x00000010ff157435 */ /* 0x000fe200000001ff */
[----:B------:R-:W-:-:S05]  /*0f90*/  MOV R18, R20 ;  /* 0x0000001400127202 */ /* 0x000fca0000000f00 */
[----:B------:R-:W-:-:S05]  /*0fa0*/  FADD.FTZ R18, R17, R18 ;  /* 0x0000001211127221 */ /* 0x000fca0000010000 */
[----:B------:R-:W-:-:S07]  /*0fb0*/  MOV R22, R18 ;  /* 0x0000001200167202 */ /* 0x000fce0000000f00 */
[----:B------:R-:W-:Y:S05]  /*0fc0*/  WARPSYNC.COLLECTIVE R19, `(.L_x_10571) ;  /* 0x0000000013087348 */ /* 0x000fea0003c00000 */
[----:B------:R0:W1:Y:S02]  /*0fd0*/  SHFL.BFLY P2, R20, R22, R21, R24 ;  /* 0x0c00001516147389 */ /* 0x0000640000040018 */
[----:B01----:R-:W-:Y:S01]  /*0fe0*/  ENDCOLLECTIVE ;  /* 0x000000000000791b */ /* 0x003fe20003800000 */
.L_x_10571:
[----:B------:R-:W-:Y:S01]  /*0ff0*/  MOV R9, R20 ;  /* 0x0000001400097202 */ /* 0x000fe20000000f00 */
[----:B------:R-:W-:Y:S06]  /*1000*/  BRA `(.L_x_10572) ;  /* 0xfffffff8007c7947 */ /* 0x000fec000383ffff */
.L_x_10573:
        /* <DEDUP_REMOVED lines=15> */
.L_x_14354:


//--------------------- .text._ZN10layer_norm13ln_bwd_kernelINS_13Kernel_traitsIf6__halffS2_fjLj1024ELj1ELj4ELj1ELj16ENS_18Kernel_traits_baseILj1024EfS2_fS2_fjLj128EEEEELb1ELb0ELb1ELb0EEEvNS_9BwdParamsE --------------------------
	.section	.text._ZN10layer_norm13ln_bwd_kernelINS_13Kernel_traitsIf6__halffS2_fjLj1024ELj1ELj4ELj1ELj16ENS_18Kernel_traits_baseILj1024EfS2_fS2_fjLj128EEEEELb1ELb0ELb1ELb0EEEvNS_9BwdParamsE,"ax",@progbits
	.align	128
        .global         _ZN10layer_norm13ln_bwd_kernelINS_13Kernel_traitsIf6__halffS2_fjLj1024ELj1ELj4ELj1ELj16ENS_18Kernel_traits_baseILj1024EfS2_fS2_fjLj128EEEEELb1ELb0ELb1ELb0EEEvNS_9BwdParamsE
        .type           _ZN10layer_norm13ln_bwd_kernelINS_13Kernel_traitsIf6__halffS2_fjLj1024ELj1ELj4ELj1ELj16ENS_18Kernel_traits_baseILj1024EfS2_fS2_fjLj128EEEEELb1ELb0ELb1ELb0EEEvNS_9BwdParamsE,@function
        .size           _ZN10layer_norm13ln_bwd_kernelINS_13Kernel_traitsIf6__halffS2_fjLj1024ELj1ELj4ELj1ELj16ENS_18Kernel_traits_baseILj1024EfS2_fS2_fjLj128EEEEELb1ELb0ELb1ELb0EEEvNS_9BwdParamsE,(.L_x_14355 - _ZN10layer_norm13ln_bwd_kernelINS_13Kernel_traitsIf6__halffS2_fjLj1024ELj1ELj4ELj1ELj16ENS_18Kernel_traits_baseILj1024EfS2_fS2_fjLj128EEEEELb1ELb0ELb1ELb0EEEvNS_9BwdParamsE)
        .other          _ZN10layer_norm13ln_bwd_kernelINS_13Kernel_traitsIf6__halffS2_fjLj1024ELj1ELj4ELj1ELj16ENS_18Kernel_traits_baseILj1024EfS2_fS2_fjLj128EEEEELb1ELb0ELb1ELb0EEEvNS_9BwdParamsE,@"STO_CUDA_ENTRY STV_DEFAULT"
_ZN10layer_norm13ln_bwd_kernelINS_13Kernel_traitsIf6__halffS2_fjLj1024ELj1ELj4ELj1ELj16ENS_18Kernel_traits_baseILj1024EfS2_fS2_fjLj128EEEEELb1ELb0ELb1ELb0EEEvNS_9BwdParamsE:
.text._ZN10layer_norm13ln_bwd_kernelINS_13Kernel_traitsIf6__halffS2_fjLj1024ELj1ELj4ELj1ELj16ENS_18Kernel_traits_baseILj1024EfS2_fS2_fjLj128EEEEELb1ELb0ELb1ELb0EEEvNS_9BwdParamsE:
        /* <DEDUP_REMOVED lines=78> */
[----:B------:R-:W-:-:S10]  /*04e0*/  MOV R3, R0 ;  /* 0x0000000000037202 */ /* 0x000fd40000000f00 */
.L_x_10664:
        /* <DEDUP_REMOVED lines=38> */
[----:B------:R-:W-:Y:S02]  /*0750*/  IADD3 R173, R0, 0x20, RZ ;  /* 0x0000002000ad7810 */ /* 0x000fe40007ffe0ff */
[----:B------:R-:W-:-:S07]  /*0760*/  IADD3 R171, R171, 0x20, RZ ;  /* 0x00000020abab7810 */ /* 0x000fce0007ffe0ff */
.L_x_10579:
[----:B------:R-:W-:Y:S05]  /*0770*/  BSYNC B2 ;  /* 0x0000000000027941 */ /* 0x000fea0003800000 */
.L_x_10578:
        /* <DEDUP_REMOVED lines=10> */
[----:B------:R-:W-:Y:S02]  /*0820*/  IADD3 R171, R171, 0x20, RZ ;  /* 0x00000020abab7810 */ /* 0x000fe40007ffe0ff */
[----:B------:R-:W-:-:S07]  /*0830*/  IADD3 R173, R173, 0x20, RZ ;  /* 0x00000020adad7810 */ /* 0x000fce0007ffe0ff */
.L_x_10581:
[----:B------:R-:W-:Y:S05]  /*0840*/  BSYNC B2 ;  /* 0x0000000000027941 */ /* 0x000fea0003800000 */
.L_x_10580:
        /* <DEDUP_REMOVED lines=12> */
.L_x_10583:
[----:B------:R-:W-:Y:S05]  /*0910*/  BSYNC B2 ;  /* 0x0000000000027941 */ /* 0x000fea0003800000 */
.L_x_10582:
[----:B------:R-:W-:Y:S01]  /*0920*/  HFMA2.MMA R235, -RZ, RZ, 0, 0 ;  /* 0x00000000ffeb7435 */ /* 0x000fe200000001ff */
[----:B------:R-:W-:Y:S01]  /*0930*/  MOV R236, RZ ;  /* 0x000000ff00ec7202 */ /* 0x000fe20000000f00 */
        /* <DEDUP_REMOVED lines=11> */
.L_x_10577:
        /* <DEDUP_REMOVED lines=103> */
.L_x_10586:
[----:B------:R-:W-:Y:S05]  /*1060*/  BSYNC B2 ;  /* 0x0000000000027941 */ /* 0x000fea0003800000 */
.L_x_10585:
        /* <DEDUP_REMOVED lines=84> */
.L_x_10588:
[----:B------:R-:W-:Y:S05]  /*15b0*/  BSYNC B2 ;  /* 0x0000000000027941 */ /* 0x000fea0003800000 */
.L_x_10587:
        /* <DEDUP_REMOVED lines=10> */
[----:B------:R-:W-:-:S04]  /*1660*/  ISETP.NE.U32.AND P0, PT, RZ, UR6, PT ;  /* 0x00000006ff007c0c */ /* 0x000fc8000bf05070 */
[----:B------:R-:W-:Y:S01]  /*1670*/  ISETP.NE.AND.EX P0, PT, RZ, UR7, PT, P0 ;  /* 0x00000007ff007c0c */ /* 0x000fe2000bf05300 */
[----:B--2---:R-:W-:-:S06]  /*1680*/  IMAD.WIDE.U32 R188, R233, 0x8, R188 ;  /* 0x00000008e9bc7825 */ /* 0x004fcc00078e00bc */
[----:B------:R-:W5:Y:S06]  /*1690*/  LDG.E.64 R188, desc[UR4][R188.64] ;  /* 0x00000004bcbc7981 */ /* 0x000f6c000c1e1b00 */
[----:B------:R-:W-:-:S05]  /*16a0*/  @P0 IMAD.WIDE.U32 R176, R234, 0x20, R238 ;  /* 0x00000020eab00825 */ /* 0x000fca00078e00ee */
[----:B------:R1:W5:Y:S04]  /*16b0*/  @P0 LDG.E.128 R140, desc[UR4][R176.64] ;  /* 0x00000004b08c0981 */ /* 0x000368000c1e1d00 */
[----:B------:R1:W5:Y:S01]  /*16c0*/  @P0 LDG.E.128 R144, desc[UR4][R176.64+0x10] ;  /* 0x00001004b0900981 */ /* 0x000362000c1e1d00 */
[----:B------:R-:W-:Y:S01]  /*16d0*/  VIADD R237, R237, 0x20 ;  /* 0x00000020eded7836 */ /* 0x000fe20000000000 */
[----:B------:R-:W-:Y:S02]  /*16e0*/  IADD3 R233, R233, 0x20, RZ ;  /* 0x00000020e9e97810 */ /* 0x000fe40007ffe0ff */
[----:B------:R-:W-:Y:S01]  /*16f0*/  IADD3 R234, R234, 0x20, RZ ;  /* 0x00000020eaea7810 */ /* 0x000fe20007ffe0ff */
[--C-:B---3--:R-:W-:Y:S02]  /*1700*/  HADD2.F32 R23, -RZ, R168.reuse.H0_H0 ;  /* 0x200000a8ff177230 */ /* 0x108fe40000004100 */
[C---:B----4-:R-:W-:Y:S01]  /*1710*/  FADD.FTZ R183, -R230.reuse, R25 ;  /* 0x00000019e6b77221 */ /* 0x050fe20000010100 */
[----:B------:R-:W-:Y:S01]  /*1720*/  FADD.FTZ R197, -R230, R24 ;  /* 0x00000018e6c57221 */ /* 0x000fe20000010100 */
[----:B------:R-:W-:-:S02]  /*1730*/  HADD2.F32 R24, -RZ, R168.H1_H1 ;  /* 0x300000a8ff187230 */ /* 0x000fc40000004100 */
[----:B------:R-:W-:Y:S01]  /*1740*/  FADD.FTZ R195, -R230, R26 ;  /* 0x0000001ae6c37221 */ /* 0x000fe20000010100 */
[C---:B------:R-:W-:Y:S01]  /*1750*/  FMUL.FTZ R198, R2.reuse, R183 ;  /* 0x000000b702c67220 */ /* 0x040fe20000410000 */
[----:B------:R-:W-:Y:S01]  /*1760*/  FMUL.FTZ R197, R2, R197 ;  /* 0x000000c502c57220 */ /* 0x000fe20000410000 */
[----:B------:R-:W-:Y:S01]  /*1770*/  FMUL.FTZ R194, R52, R23 ;  /* 0x0000001734c27220 */ /* 0x000fe20000410000 */
[----:B0-----:R-:W-:Y:S01]  /*1780*/  FADD.FTZ R179, -R230, R27 ;  /* 0x0000001be6b37221 */ /* 0x001fe20000010100 */
[--C-:B------:R-:W-:Y:S02]  /*1790*/  HADD2.F32 R27, -RZ, R169.reuse.H0_H0 ;  /* 0x200000a9ff1b7230 */ /* 0x100fe40000004100 */
        /* <DEDUP_REMOVED lines=8> */
[----:B------:R-:W-:-:S02]  /*1820*/  HADD2.F32 R182, -RZ, R169.H1_H1 ;  /* 0x300000a9ffb67230 */ /* 0x000fc40000004100 */
[----:B------:R-:W-:Y:S01]  /*1830*/  FADD.FTZ R118, R118, R27 ;  /* 0x0000001b76767221 */ /* 0x000fe20000010000 */
[-C--:B------:R-:W-:Y:S01]  /*1840*/  FFMA.FTZ R86, R195, R27.reuse, R86 ;  /* 0x0000001bc3567223 */ /* 0x080fe20000010056 */
[----:B------:R-:W-:Y:S01]  /*1850*/  FMUL.FTZ R184, R54, R27 ;  /* 0x0000001b36b87220 */ /* 0x000fe20000410000 */
[----:B------:R-:W-:Y:S01]  /*1860*/  FADD.FTZ R169, -R230, R172 ;  /* 0x000000ace6a97221 */ /* 0x000fe20000010100 */
[----:B------:R-:W-:Y:S01]  /*1870*/  FMUL.FTZ R196, R2, R179 ;  /* 0x000000b302c47220 */ /* 0x000fe20000410000 */
[----:B------:R-:W-:Y:S01]  /*1880*/  FADD.FTZ R27, R24, R185 ;  /* 0x000000b9181b7221 */ /* 0x000fe20000010000 */
[----:B------:R-:W-:Y:S01]  /*1890*/  FFMA.FTZ R24, R198, R185, R23 ;  /* 0x000000b9c6187223 */ /* 0x000fe20000010017 */
[--C-:B------:R-:W-:Y:S02]  /*18a0*/  HADD2.F32 R181, -RZ, R170.reuse.H0_H0 ;  /* 0x200000aaffb57230 */ /* 0x100fe40000004100 */
[----:B------:R-:W-:Y:S01]  /*18b0*/  FADD.FTZ R173, -R230, R173 ;  /* 0x000000ade6ad7221 */ /* 0x000fe20000010100 */
[----:B------:R-:W-:Y:S01]  /*18c0*/  FMUL.FTZ R183, R2, R169 ;  /* 0x000000a902b77220 */ /* 0x000fe20000410000 */
        /* <DEDUP_REMOVED lines=23> */
[----:B------:R-:W-:Y:S01]  /*1a40*/  FADD.FTZ R175, -R230, R175 ;  /* 0x000000afe6af7221 */ /* 0x000fe20000010100 */
        /* <DEDUP_REMOVED lines=10> */
[----:B-1----:R-:W-:-:S07]  /*1af0*/  FFMA.FTZ R236, R24, R23, R169 ;  /* 0x0000001718ec7223 */ /* 0x002fce00000100a9 */
.L_x_10590:
[----:B------:R-:W-:Y:S05]  /*1b00*/  BSYNC B2 ;  /* 0x0000000000027941 */ /* 0x000fea0003800000 */
.L_x_10589:
        /* <DEDUP_REMOVED lines=19> */
[----:B----4-:R-:W-:Y:S02]  /*1c40*/  FADD.FTZ R177, -R230, R18 ;  /* 0x00000012e6b17221 */ /* 0x010fe40000010100 */
[----:B0-----:R-:W-:Y:S01]  /*1c50*/  FMUL.FTZ R20, R2, R173 ;  /* 0x000000ad02147220 */ /* 0x001fe20000410000 */
[--C-:B------:R-:W-:Y:S02]  /*1c60*/  HADD2.F32 R9, -RZ, R12.reuse.H0_H0 ;  /* 0x2000000cff097230 */ /* 0x100fe40000004100 */
[----:B------:R-:W-:Y:S02]  /*1c70*/  HADD2.F32 R8, -RZ, R13.H1_H1 ;  /* 0x3000000dff087230 */ /* 0x000fe40000004100 */
[----:B------:R-:W-:-:S02]  /*1c80*/  HADD2.F32 R12, -RZ, R12.H1_H1 ;  /* 0x3000000cff0c7230 */ /* 0x000fc40000004100 */
[----:B------:R-:W-:Y:S01]  /*1c90*/  FMUL.FTZ R18, R60, R9 ;  /* 0x000000093c127220 */ /* 0x000fe20000410000 */
[----:B------:R-:W-:Y:S01]  /*1ca0*/  FADD.FTZ R169, -R230, R10 ;  /* 0x0000000ae6a97221 */ /* 0x000fe20000010100 */
[----:B------:R-:W-:Y:S02]  /*1cb0*/  HADD2.F32 R11, -RZ, R13.H0_H0 ;  /* 0x2000000dff0b7230 */ /* 0x000fe40000004100 */
[----:B------:R-:W-:Y:S01]  /*1cc0*/  FMUL.FTZ R21, R2, R7 ;  /* 0x0000000702157220 */ /* 0x000fe20000410000 */
[--C-:B------:R-:W-:Y:S02]  /*1cd0*/  HADD2.F32 R13, -RZ, R14.reuse.H0_H0 ;  /* 0x2000000eff0d7230 */ /* 0x100fe40000004100 */
[----:B------:R-:W-:Y:S01]  /*1ce0*/  FADD.FTZ R175, -R230, R17 ;  /* 0x00000011e6af7221 */ /* 0x000fe20000010100 */
[----:B------:R-:W-:Y:S02]  /*1cf0*/  HADD2.F32 R10, -RZ, R14.H1_H1 ;  /* 0x3000000eff0a7230 */ /* 0x000fe40000004100 */
[----:B------:R-:W-:Y:S01]  /*1d00*/  FADD.FTZ R127, R127, R8 ;  /* 0x000000087f7f7221 */ /* 0x000fe20000010000 */
[-C--:B------:R-:W-:Y:S01]  /*1d10*/  FFMA.FTZ R95, R20, R8.reuse, R95 ;  /* 0x00000008145f7223 */ /* 0x080fe2000001005f */
[----:B------:R-:W-:Y:S01]  /*1d20*/  FMUL.FTZ R14, R63, R8 ;  /* 0x000000083f0e7220 */ /* 0x000fe20000410000 */
        /* <DEDUP_REMOVED lines=8> */
[C---:B------:R-:W-:Y:S01]  /*1db0*/  FADD.FTZ R15, -R230.reuse, R16 ;  /* 0x00000010e60f7221 */ /* 0x040fe20000010100 */
[----:B------:R-:W-:Y:S01]  /*1dc0*/  FADD.FTZ R233, -R230, R19 ;  /* 0x00000013e6e97221 */ /* 0x000fe20000010100 */
[----:B------:R-:W-:Y:S01]  /*1dd0*/  FADD.FTZ R9, R8, R17 ;  /* 0x0000001108097221 */ /* 0x000fe20000010000 */
[----:B------:R-:W-:Y:S01]  /*1de0*/  FMUL.FTZ R19, R2, R169 ;  /* 0x000000a902137220 */ /* 0x000fe20000410000 */
        /* <DEDUP_REMOVED lines=34> */
.L_x_10584:
[----:B------:R-:W-:Y:S05]  /*2010*/  BSYNC B1 ;  /* 0x0000000000017941 */ /* 0x000fea0003800000 */
.L_x_10576:
        /* <DEDUP_REMOVED lines=20> */
.L_x_10676:
[----:B------:R-:W-:Y:S01]  /*2160*/  @P5 IADD3 R171, R232, -0x1, RZ ;  /* 0xffffffffe8ab5810 */ /* 0x000fe20007ffe0ff */
[----:B---3--:R-:W-:Y:S01]  /*2170*/  FADD.FTZ R168, R175, R168 ;  /* 0x000000a8afa87221 */ /* 0x008fe20000010000 */
[----:B------:R-:W-:Y:S01]  /*2180*/  HFMA2.MMA R230, -RZ, RZ, 0, 0 ;  /* 0x00000000ffe67435 */ /* 0x000fe200000001ff */
[----:B----4-:R-:W-:Y:S01]  /*2190*/  FADD.FTZ R169, R174, R169 ;  /* 0x000000a9aea97221 */ /* 0x010fe20000010000 */
[----:B0-----:R-:W-:Y:S01]  /*21a0*/  ISETP.NE.AND P0, PT, R4, RZ, PT ;  /* 0x000000ff0400720c */ /* 0x001fe20003f05270 */
        /* <DEDUP_REMOVED lines=27> */
.L_x_10595:
[----:B------:R-:W-:Y:S05]  /*2360*/  BSYNC B2 ;  /* 0x0000000000027941 */ /* 0x000fea0003800000 */
.L_x_10594:
        /* <DEDUP_REMOVED lines=15> */
.L_x_10597:
[----:B------:R-:W-:Y:S05]  /*2460*/  BSYNC B2 ;  /* 0x0000000000027941 */ /* 0x000fea0003800000 */
.L_x_10596:
        /* <DEDUP_REMOVED lines=15> */
.L_x_10599:
[----:B------:R-:W-:Y:S05]  /*2560*/  BSYNC B2 ;  /* 0x0000000000027941 */ /* 0x000fea0003800000 */
.L_x_10598:
        /* <DEDUP_REMOVED lines=15> */
.L_x_10601:
[----:B------:R-:W-:Y:S05]  /*2660*/  BSYNC B2 ;  /* 0x0000000000027941 */ /* 0x000fea0003800000 */
.L_x_10600:
        /* <DEDUP_REMOVED lines=16> */
.L_x_10603:
[----:B------:R-:W-:Y:S05]  /*2770*/  BSYNC B2 ;  /* 0x0000000000027941 */ /* 0x000fea0003800000 */
.L_x_10602:
        /* <DEDUP_REMOVED lines=16> */
.L_x_10605:
[----:B------:R-:W-:Y:S05]  /*2880*/  BSYNC B2 ;  /* 0x0000000000027941 */ /* 0x000fea0003800000 */
.L_x_10604:
        /* <DEDUP_REMOVED lines=16> */
.L_x_10607:
[----:B------:R-:W-:Y:S05]  /*2990*/  BSYNC B2 ;  /* 0x0000000000027941 */ /* 0x000fea0003800000 */
.L_x_10606:
        /* <DEDUP_REMOVED lines=17> */
.L_x_10609:
[----:B------:R-:W-:Y:S05]  /*2ab0*/  BSYNC B2 ;  /* 0x0000000000027941 */ /* 0x000fea0003800000 */
.L_x_10608:
        /* <DEDUP_REMOVED lines=41> */
.L_x_10593:
[----:B------:R-:W-:Y:S05]  /*2d50*/  BSYNC B1 ;  /* 0x0000000000017941 */ /* 0x000fea0003800000 */
.L_x_10592:
        /* <DEDUP_REMOVED lines=20> */
.L_x_10613:
[----:B------:R-:W-:Y:S05]  /*2ea0*/  BSYNC B2 ;  /* 0x0000000000027941 */ /* 0x000fea0003800000 */
.L_x_10612:
        /* <DEDUP_REMOVED lines=15> */
.L_x_10615:
[----:B------:R-:W-:Y:S05]  /*2fa0*/  BSYNC B2 ;  /* 0x0000000000027941 */ /* 0x000fea0003800000 */
.L_x_10614:
        /* <DEDUP_REMOVED lines=15> */
.L_x_10617:
[----:B------:R-:W-:Y:S05]  /*30a0*/  BSYNC B2 ;  /* 0x0000000000027941 */ /* 0x000fea0003800000 */
.L_x_10616:
        /* <DEDUP_REMOVED lines=15> */
.L_x_10619:
[----:B------:R-:W-:Y:S05]  /*31a0*/  BSYNC B2 ;  /* 0x0000000000027941 */ /* 0x000fea0003800000 */
.L_x_10618:
        /* <DEDUP_REMOVED lines=16> */
.L_x_10621:
[----:B------:R-:W-:Y:S05]  /*32b0*/  BSYNC B2 ;  /* 0x0000000000027941 */ /* 0x000fea0003800000 */
.L_x_10620:
        /* <DEDUP_REMOVED lines=16> */
.L_x_10623:
[----:B------:R-:W-:Y:S05]  /*33c0*/  BSYNC B2 ;  /* 0x0000000000027941 */ /* 0x000fea0003800000 */
.L_x_10622:
        /* <DEDUP_REMOVED lines=16> */
.L_x_10625:
[----:B------:R-:W-:Y:S05]  /*34d0*/  BSYNC B2 ;  /* 0x0000000000027941 */ /* 0x000fea0003800000 */
.L_x_10624:
        /* <DEDUP_REMOVED lines=17> */
.L_x_10627:
[----:B------:R-:W-:Y:S05]  /*35f0*/  BSYNC B2 ;  /* 0x0000000000027941 */ /* 0x000fea0003800000 */
.L_x_10626:
        /* <DEDUP_REMOVED lines=41> */
.L_x_10611:
[----:B------:R-:W-:Y:S05]  /*3890*/  BSYNC B1 ;  /* 0x0000000000017941 */ /* 0x000fea0003800000 */
.L_x_10610:
        /* <DEDUP_REMOVED lines=20> */
.L_x_10631:
[----:B------:R-:W-:Y:S05]  /*39e0*/  BSYNC B2 ;  /* 0x0000000000027941 */ /* 0x000fea0003800000 */
.L_x_10630:
        /* <DEDUP_REMOVED lines=15> */
.L_x_10633:
[----:B------:R-:W-:Y:S05]  /*3ae0*/  BSYNC B2 ;  /* 0x0000000000027941 */ /* 0x000fea0003800000 */
.L_x_10632:
        /* <DEDUP_REMOVED lines=15> */
.L_x_10635:
[----:B------:R-:W-:Y:S05]  /*3be0*/  BSYNC B2 ;  /* 0x0000000000027941 */ /* 0x000fea0003800000 */
.L_x_10634:
        /* <DEDUP_REMOVED lines=15> */
.L_x_10637:
[----:B------:R-:W-:Y:S05]  /*3ce0*/  BSYNC B2 ;  /* 0x0000000000027941 */ /* 0x000fea0003800000 */
.L_x_10636:
        /* <DEDUP_REMOVED lines=16> */
.L_x_10639:
[----:B------:R-:W-:Y:S05]  /*3df0*/  BSYNC B2 ;  /* 0x0000000000027941 */ /* 0x000fea0003800000 */
.L_x_10638:
        /* <DEDUP_REMOVED lines=16> */
.L_x_10641:
[----:B------:R-:W-:Y:S05]  /*3f00*/  BSYNC B2 ;  /* 0x0000000000027941 */ /* 0x000fea0003800000 */
.L_x_10640:
        /* <DEDUP_REMOVED lines=16> */
.L_x_10643:
[----:B------:R-:W-:Y:S05]  /*4010*/  BSYNC B2 ;  /* 0x0000000000027941 */ /* 0x000fea0003800000 */
.L_x_10642:
        /* <DEDUP_REMOVED lines=17> */
.L_x_10645:
[----:B------:R-:W-:Y:S05]  /*4130*/  BSYNC B2 ;  /* 0x0000000000027941 */ /* 0x000fea0003800000 */
.L_x_10644:
        /* <DEDUP_REMOVED lines=41> */
.L_x_10629:
[----:B------:R-:W-:Y:S05]  /*43d0*/  BSYNC B1 ;  /* 0x0000000000017941 */ /* 0x000fea0003800000 */
.L_x_10628:
        /* <DEDUP_REMOVED lines=20> */
.L_x_10649:
[----:B------:R-:W-:Y:S05]  /*4520*/  BSYNC B2 ;  /* 0x0000000000027941 */ /* 0x000fea0003800000 */
.L_x_10648:
        /* <DEDUP_REMOVED lines=15> */
.L_x_10651:
[----:B------:R-:W-:Y:S05]  /*4620*/  BSYNC B2 ;  /* 0x0000000000027941 */ /* 0x000fea0003800000 */
.L_x_10650:
        /* <DEDUP_REMOVED lines=15> */
.L_x_10653:
[----:B------:R-:W-:Y:S05]  /*4720*/  BSYNC B2 ;  /* 0x0000000000027941 */ /* 0x000fea0003800000 */
.L_x_10652:
        /* <DEDUP_REMOVED lines=15> */
.L_x_10655:
[----:B------:R-:W-:Y:S05]  /*4820*/  BSYNC B2 ;  /* 0x0000000000027941 */ /* 0x000fea0003800000 */
.L_x_10654:
        /* <DEDUP_REMOVED lines=16> */
.L_x_10657:
[----:B------:R-:W-:Y:S05]  /*4930*/  BSYNC B2 ;  /* 0x0000000000027941 */ /* 0x000fea0003800000 */
.L_x_10656:
        /* <DEDUP_REMOVED lines=16> */
.L_x_10659:
[----:B------:R-:W-:Y:S05]  /*4a40*/  BSYNC B2 ;  /* 0x0000000000027941 */ /* 0x000fea0003800000 */
.L_x_10658:
        /* <DEDUP_REMOVED lines=16> */
.L_x_10661:
[----:B------:R-:W-:Y:S05]  /*4b50*/  BSYNC B2 ;  /* 0x0000000000027941 */ /* 0x000fea0003800000 */
.L_x_10660:
        /* <DEDUP_REMOVED lines=17> */
.L_x_10663:
[----:B------:R-:W-:Y:S05]  /*4c70*/  BSYNC B2 ;  /* 0x0000000000027941 */ /* 0x000fea0003800000 */
.L_x_10662:
        /* <DEDUP_REMOVED lines=39> */
.L_x_10647:
[----:B------:R-:W-:Y:S05]  /*4ef0*/  BSYNC B1 ;  /* 0x0000000000017941 */ /* 0x000fea0003800000 */
.L_x_10646:
[----:B0--34-:R-:W0:Y:S02]  /*4f00*/  LDC.64 R168, c[0x0][0x210] ;  /* 0x00008400ffa87b82 */ /* 0x019e240000000a00 */
[----:B0-----:R-:W-:-:S04]  /*4f10*/  LEA R3, R168, R3, 0x2 ;  /* 0x00000003a8037211 */ /* 0x001fc800078e10ff */
[----:B------:R-:W-:-:S13]  /*4f20*/  ISETP.GE.AND P0, PT, R3, R169, PT ;  /* 0x000000a90300720c */ /* 0x000fda0003f06270 */
[----:B------:R-:W-:Y:S05]  /*4f30*/  @!P0 BRA `(.L_x_10664) ;  /* 0xffffffb4006c8947 */ /* 0x000fea000383ffff */
.L_x_10575:
[----:B------:R-:W-:Y:S05]  /*4f40*/  BSYNC B0 ;  /* 0x0000000000007941 */ /* 0x000fea0003800000 */
.L_x_10574:
[----:B-----5:R-:W0:Y:S01]  /*4f50*/  S2R R45, SR_TID.X ;  /* 0x00000000002d7919 */ /* 0x020e220000002100 */
[----:B------:R-:W-:Y:S01]  /*4f60*/  MOV R0, 0x400 ;  /* 0x0000040000007802 */ /* 0x000fe20000000f00 */
[----:B------:R-:W-:Y:S05]  /*4f70*/  WARPSYNC.ALL ;  /* 0x0000000000007948 */ /* 0x000fea0003800000 */
[----:B------:R-:W3:Y:S01]  /*4f80*/  S2R R3, SR_CgaCtaId ;  /* 0x0000000000037919 */ /* 0x000ee20000008800 */
[----:B------:R-:W-:Y:S01]  /*4f90*/  ULDC.64 UR10, c[0x0][0x2d8] ;  /* 0x0000b600000a7ab9 */ /* 0x000fe20000000a00 */
[----:B------:R-:W-:Y:S01]  /*4fa0*/  ULDC.64 UR12, c[0x0][0x2d0] ;  /* 0x0000b400000c7ab9 */ /* 0x000fe20000000a00 */
[----:B------:R-:W4:Y:S01]  /*4fb0*/  S2R R43, SR_CTAID.X ;  /* 0x00000000002b7919 */ /* 0x000f220000002500 */
[----:B0-----:R-:W-:-:S04]  /*4fc0*/  SHF.R.U32.HI R2, RZ, 0x5, R45 ;  /* 0x00000005ff027819 */ /* 0x001fc8000001162d */
[----:B------:R-:W-:Y:S02]  /*4fd0*/  SHF.L.U32 R2, R2, 0x7, RZ ;  /* 0x0000000702027819 */ /* 0x000fe400000006ff */
[----:B---3--:R-:W-:Y:S02]  /*4fe0*/  LEA R0, R3, R0, 0x18 ;  /* 0x0000000003007211 */ /* 0x008fe400078ec0ff */
        /* <DEDUP_REMOVED lines=12> */
[----:B------:R-:W-:Y:S02]  /*50b0*/  SHF.L.U32 R43, R43, 0x2, RZ ;  /* 0x000000022b2b7819 */ /* 0x000fe400000006ff */
[----:B------:R-:W-:Y:S01]  /*50c0*/  ISETP.GE.U32.AND P4, PT, R38, 0x180, PT ;  /* 0x000001802600780c */ /* 0x000fe20003f86070 */
[----:B------:R-:W-:Y:S01]  /*50d0*/  STS.128 [R5+0x410], R164 ;  /* 0x000410a405007388 */ /* 0x000fe20000000c00 */
[C---:B------:R-:W-:Y:S02]  /*50e0*/  IADD3 R45, P0, R43.reuse, UR10, RZ ;  /* 0x0000000a2b2d7c10 */ /* 0x040fe4000ff1e0ff */
[----:B------:R-:W-:Y:S01]  /*50f0*/  IADD3 R43, P1, R43, UR12, RZ ;  /* 0x0000000c2b2b7c10 */ /* 0x000fe2000ff3e0ff */
[----:B------:R-:W-:Y:S01]  /*5100*/  STS.128 [R5+0x800], R116 ;  /* 0x0008007405007388 */ /* 0x000fe20000000c00 */
[----:B------:R-:W-:-:S02]  /*5110*/  IADD3.X R46, R44, UR11, RZ, P0, !PT ;  /* 0x0000000b2c2e7c10 */ /* 0x000fc400087fe4ff */
[----:B------:R-:W-:Y:S01]  /*5120*/  ISETP.GE.U32.AND P0, PT, R38, 0x100, PT ;  /* 0x000001002600780c */ /* 0x000fe20003f06070 */
[----:B------:R-:W-:Y:S01]  /*5130*/  STS.128 [R5+0x810], R120 ;  /* 0x0008107805007388 */ /* 0x000fe20000000c00 */
[----:B------:R-:W-:Y:S02]  /*5140*/  IADD3.X R44, R44, UR13, RZ, P1, !PT ;  /* 0x0000000d2c2c7c10 */ /* 0x000fe40008ffe4ff */
[C---:B------:R-:W-:Y:S01]  /*5150*/  ISETP.GE.U32.AND P3, PT, R38.reuse, 0x200, PT ;  /* 0x000002002600780c */ /* 0x040fe20003f66070 */
        /* <DEDUP_REMOVED lines=63> */
[----:B------:R-:W-:Y:S01]  /*5550*/  @P5 IMAD.MOV.U32 R2, RZ, RZ, R45 ;  /* 0x000000ffff025224 */ /* 0x000fe200078e002d */
[----:B------:R-:W-:Y:S01]  /*5560*/  @P5 IADD3 R45, P1, R45, 0x200, RZ ;  /* 0x000002002d2d5810 */ /* 0x000fe20007f3e0ff */
[----:B-1----:R-:W-:-:S03]  /*5570*/  FADD.FTZ R7, R7, R30 ;  /* 0x0000001e07077221 */ /* 0x002fc60000010000 */
[----:B------:R-:W-:Y:S02]  /*5580*/  @P5 IADD3.X R46, RZ, R46, RZ, P1, !PT ;  /* 0x0000002eff2e5210 */ /* 0x000fe40000ffe4ff */
[----:B------:R-:W-:Y:S01]  /*5590*/  ISETP.GE.U32.AND P1, PT, R38, 0x300, PT ;  /* 0x000003002600780c */ /* 0x000fe20003f26070 */
[----:B--2---:R-:W-:Y:S01]  /*55a0*/  FADD.FTZ R31, R8, R31 ;  /* 0x0000001f081f7221 */ /* 0x004fe20000010000 */
        /* <DEDUP_REMOVED lines=38> */
[----:B--2---:R-:W-:Y:S02]  /*5810*/  @P5 MOV R2, R43 ;  /* 0x0000002b00025202 */ /* 0x004fe40000000f00 */
[----:B------:R-:W2:Y:S01]  /*5820*/  LDS R18, [R0+0x2800] ;  /* 0x0028000000127984 */ /* 0x000ea20000000800 */
[----:B------:R-:W-:Y:S02]  /*5830*/  @P5 MOV R3, R44 ;  /* 0x0000002c00035202 */ /* 0x000fe40000000f00 */
[----:B------:R-:W-:Y:S01]  /*5840*/  @P5 IADD3 R43, P6, R43, 0x200, RZ ;  /* 0x000002002b2b5810 */ /* 0x000fe20007fde0ff */
[----:B------:R-:W2:Y:S01]  /*5850*/  LDS R20, [R0+0x3800] ;  /* 0x0038000000147984 */ /* 0x000ea20000000800 */
[----:B------:R-:W-:-:S02]  /*5860*/  FADD.FTZ R14, R14, R17 ;  /* 0x000000110e0e7221 */ /* 0x000fc40000010000 */
[----:B------:R-:W-:Y:S01]  /*5870*/  @P5 IADD3.X R44, RZ, R44, RZ, P6, !PT ;  /* 0x0000002cff2c5210 */ /* 0x000fe200037fe4ff */
[----:B------:R1:W-:Y:S01]  /*5880*/  @P5 STG.E desc[UR4][R2.64], R29 ;  /* 0x0000001d02005986 */ /* 0x0003e2000c101904 */
[----:B------:R-:W-:Y:S02]  /*5890*/  @P0 MOV R4, R43 ;  /* 0x0000002b00040202 */ /* 0x000fe40000000f00 */
[----:B------:R-:W-:Y:S01]  /*58a0*/  @P0 MOV R5, R44 ;  /* 0x0000002c00050202 */ /* 0x000fe20000000f00 */
[----:B------:R-:W2:Y:S01]  /*58b0*/  LDS R29, [R0+0x1200] ;  /* 0x00120000001d7984 */ /* 0x000ea20000000800 */
[----:B------:R-:W-:Y:S01]  /*58c0*/  ISETP.GE.U32.AND P5, PT, R38, 0x380, PT ;  /* 0x000003802600780c */ /* 0x000fe20003fa6070 */
[----:B0-----:R-:W-:Y:S01]  /*58d0*/  FADD.FTZ R14, R14, R23 ;  /* 0x000000170e0e7221 */ /* 0x001fe20000010000 */
[----:B-1----:R-:W-:Y:S01]  /*58e0*/  FADD.FTZ R15, RZ, R15 ;  /* 0x0000000fff0f7221 */ /* 0x002fe20000010000 */
[----:B------:R-:W-:Y:S01]  /*58f0*/  LDS R19, [R0+0x1a00] ;  /* 0x001a000000137984 */ /* 0x000fe20000000800 */
[----:B------:R-:W-:-:S03]  /*5900*/  @P0 MOV R2, R45 ;  /* 0x0000002d00020202 */ /* 0x000fc60000000f00 */
[----:B------:R-:W0:Y:S01]  /*5910*/  LDS R8, [R0+0xc00] ;  /* 0x000c000000087984 */ /* 0x000e220000000800 */
[----:B------:R-:W-:Y:S02]  /*5920*/  @P0 IADD3 R45, P6, R45, 0x200, RZ ;  /* 0x000002002d2d0810 */ /* 0x000fe40007fde0ff */
[-C--:B------:R-:W-:Y:S01]  /*5930*/  @P0 MOV R3, R46.reuse ;  /* 0x0000002e00030202 */ /* 0x080fe20000000f00 */
[----:B------:R-:W1:Y:S01]  /*5940*/  LDS R17, [R0+0x1c00] ;  /* 0x001c000000117984 */ /* 0x000e620000000800 */
[----:B------:R-:W-:Y:S02]  /*5950*/  @P0 IADD3.X R46, RZ, R46, RZ, P6, !PT ;  /* 0x0000002eff2e0210 */ /* 0x000fe400037fe4ff */
[----:B------:R-:W-:Y:S01]  /*5960*/  @P0 IADD3 R43, P6, R43, 0x200, RZ ;  /* 0x000002002b2b0810 */ /* 0x000fe20007fde0ff */
[----:B------:R-:W-:Y:S01]  /*5970*/  LDS R27, [R0+0x3a00] ;  /* 0x003a0000001b7984 */ /* 0x000fe20000000800 */
[----:B---3--:R-:W-:Y:S02]  /*5980*/  FADD.FTZ R41, R14, R41 ;  /* 0x000000290e297221 */ /* 0x008fe40000010000 */
[----:B------:R-:W-:Y:S01]  /*5990*/  @P0 IADD3.X R44, RZ, R44, RZ, P6, !PT ;  /* 0x0000002cff2c0210 */ /* 0x000fe200037fe4ff */
[----:B------:R-:W3:Y:S01]  /*59a0*/  LDS R23, [R0+0x2c00] ;  /* 0x002c000000177984 */ /* 0x000ee20000000800 */
[----:B------:R-:W-:Y:S01]  /*59b0*/  ISETP.GE.U32.AND P6, PT, R38, 0x400, PT ;  /* 0x000004002600780c */ /* 0x000fe20003fc6070 */
[----:B----4-:R-:W-:-:S02]  /*59c0*/  FADD.FTZ R15, R15, R16 ;  /* 0x000000100f0f7221 */ /* 0x010fc40000010000 */
[----:B------:R-:W4:Y:S02]  /*59d0*/  LDS R38, [R0+0x1400] ;  /* 0x0014000000267984 */ /* 0x000f240000000800 */
[----:B--2---:R-:W-:Y:S02]  /*59e0*/  FADD.FTZ R15, R15, R18 ;  /* 0x000000120f0f7221 */ /* 0x004fe40000010000 */
[----:B------:R-:W-:Y:S02]  /*59f0*/  LDS R10, [R0+0x1e00] ;  /* 0x001e0000000a7984 */ /* 0x000fe40000000800 */
[----:B------:R-:W-:Y:S01]  /*5a00*/  FADD.FTZ R15, R15, R20 ;  /* 0x000000140f0f7221 */ /* 0x000fe20000010000 */
[----:B------:R-:W-:Y:S02]  /*5a10*/  FADD.FTZ R6, R6, R29 ;  /* 0x0000001d06067221 */ /* 0x000fe40000010000 */
[----:B------:R-:W2:Y:S02]  /*5a20*/  LDS R29, [R0+0x3c00] ;  /* 0x003c0000001d7984 */ /* 0x000ea40000000800 */
[----:B------:R-:W-:-:S04]  /*5a30*/  FADD.FTZ R6, R6, R37 ;  /* 0x0000002506067221 */ /* 0x000fc80000010000 */
[----:B------:R-:W-:Y:S01]  /*5a40*/  FADD.FTZ R39, R6, R39 ;  /* 0x0000002706277221 */ /* 0x000fe20000010000 */
[----:B0-----:R-:W-:Y:S01]  /*5a50*/  FADD.FTZ R8, RZ, R8 ;  /* 0x00000008ff087221 */ /* 0x001fe20000010000 */
[----:B------:R-:W0:Y:S03]  /*5a60*/  LDS R6, [R0+0xa00] ;  /* 0x000a000000067984 */ /* 0x000e260000000800 */
[----:B-1----:R-:W-:Y:S01]  /*5a70*/  FADD.FTZ R8, R8, R17 ;  /* 0x0000001108087221 */ /* 0x002fe20000010000 */
[----:B------:R1:W-:Y:S04]  /*5a80*/  @P0 STG.E desc[UR4][R2.64], R39 ;  /* 0x0000002702000986 */ /* 0x0003e8000c101904 */
[----:B------:R-:W-:Y:S01]  /*5a90*/  @P0 STG.E desc[UR4][R4.64], R7 ;  /* 0x0000000704000986 */ /* 0x000fe2000c101904 */
[----:B---3--:R-:W-:-:S03]  /*5aa0*/  FADD.FTZ R8, R8, R23 ;  /* 0x0000001708087221 */ /* 0x008fc60000010000 */
[----:B------:R-:W3:Y:S01]  /*5ab0*/  LDS R7, [R0+0xe00] ;  /* 0x000e000000077984 */ /* 0x000ee20000000800 */
[----:B----4-:R-:W-:Y:S01]  /*5ac0*/  FADD.FTZ R21, R21, R38 ;  /* 0x0000002615157221 */ /* 0x010fe20000010000 */
[----:B-1----:R-:W-:Y:S02]  /*5ad0*/  @P4 MOV R2, R45 ;  /* 0x0000002d00024202 */ /* 0x002fe40000000f00 */
[----:B------:R-:W-:Y:S01]  /*5ae0*/  @P4 MOV R3, R46 ;  /* 0x0000002e00034202 */ /* 0x000fe20000000f00 */
[----:B------:R-:W-:Y:S01]  /*5af0*/  FADD.FTZ R21, R21, R40 ;  /* 0x0000002815157221 */ /* 0x000fe20000010000 */
[----:B------:R-:W-:-:S03]  /*5b00*/  @P4 IADD3 R45, P0, R45, 0x200, RZ ;  /* 0x000002002d2d4810 */ /* 0x000fc60007f1e0ff */
[----:B------:R-:W-:Y:S01]  /*5b10*/  FADD.FTZ R25, R21, R42 ;  /* 0x0000002a15197221 */ /* 0x000fe20000010000 */
[----:B------:R-:W-:Y:S01]  /*5b20*/  @P4 IADD3.X R46, RZ, R46, RZ, P0, !PT ;  /* 0x0000002eff2e4210 */ /* 0x000fe200007fe4ff */
[----:B------:R-:W1:Y:S04]  /*5b30*/  LDS R21, [R0+0x2a00] ;  /* 0x002a000000157984 */ /* 0x000e680000000800 */
[----:B------:R4:W-:Y:S01]  /*5b40*/  @P4 STG.E desc[UR4][R2.64], R25 ;  /* 0x0000001902004986 */ /* 0x0009e2000c101904 */
[----:B--2---:R-:W-:-:S03]  /*5b50*/  FADD.FTZ R29, R8, R29 ;  /* 0x0000001d081d7221 */ /* 0x004fc60000010000 */
[----:B------:R-:W2:Y:S01]  /*5b60*/  LDS R25, [R0+0x2e00] ;  /* 0x002e000000197984 */ /* 0x000ea20000000800 */
[----:B0-----:R-:W-:Y:S01]  /*5b70*/  FADD.FTZ R6, RZ, R6 ;  /* 0x00000006ff067221 */ /* 0x001fe20000010000 */
[----:B----4-:R-:W-:Y:S02]  /*5b80*/  @P4 MOV R2, R43 ;  /* 0x0000002b00024202 */ /* 0x010fe40000000f00 */
[----:B------:R-:W-:Y:S01]  /*5b90*/  @P4 MOV R3, R44 ;  /* 0x0000002c00034202 */ /* 0x000fe20000000f00 */
[----:B------:R-:W-:Y:S01]  /*5ba0*/  FADD.FTZ R6, R6, R19 ;  /* 0x0000001306067221 */ /* 0x000fe20000010000 */
[----:B------:R-:W-:-:S03]  /*5bb0*/  @P4 IADD3 R43, P0, R43, 0x200, RZ ;  /* 0x000002002b2b4810 */ /* 0x000fc60007f1e0ff */
[----:B------:R0:W-:Y:S01]  /*5bc0*/  @P4 STG.E desc[UR4][R2.64], R31 ;  /* 0x0000001f02004986 */ /* 0x0001e2000c101904 */
[----:B------:R-:W-:-:S03]  /*5bd0*/  @P4 IADD3.X R44, RZ, R44, RZ, P0, !PT ;  /* 0x0000002cff2c4210 */ /* 0x000fc600007fe4ff */
[----:B------:R-:W4:Y:S01]  /*5be0*/  LDS R31, [R0+0x3e00] ;  /* 0x003e0000001f7984 */ /* 0x000f220000000800 */
[----:B---3--:R-:W-:-:S04]  /*5bf0*/  FADD.FTZ R7, RZ, R7 ;  /* 0x00000007ff077221 */ /* 0x008fc80000010000 */
[----:B------:R-:W-:Y:S01]  /*5c00*/  FADD.FTZ R10, R7, R10 ;  /* 0x0000000a070a7221 */ /* 0x000fe20000010000 */
[----:B0-----:R-:W-:Y:S02]  /*5c10*/  @P3 MOV R2, R45 ;  /* 0x0000002d00023202 */ /* 0x001fe40000000f00 */
[-C--:B------:R-:W-:Y:S02]  /*5c20*/  @P3 MOV R3, R46.reuse ;  /* 0x0000002e00033202 */ /* 0x080fe40000000f00 */
[----:B------:R-:W-:Y:S01]  /*5c30*/  @P3 IADD3 R45, P0, R45, 0x200, RZ ;  /* 0x000002002d2d3810 */ /* 0x000fe20007f1e0ff */
[----:B-1----:R-:W-:Y:S02]  /*5c40*/  FADD.FTZ R6, R6, R21 ;  /* 0x0000001506067221 */ /* 0x002fe40000010000 */
[----:B------:R0:W-:Y:S01]  /*5c50*/  @P3 STG.E desc[UR4][R2.64], R41 ;  /* 0x0000002902003986 */ /* 0x0001e2000c101904 */
[----:B------:R-:W-:Y:S01]  /*5c60*/  @P3 IADD3.X R46, RZ, R46, RZ, P0, !PT ;  /* 0x0000002eff2e3210 */ /* 0x000fe200007fe4ff */
[----:B------:R-:W-:Y:S01]  /*5c70*/  FADD.FTZ R27, R6, R27 ;  /* 0x0000001b061b7221 */ /* 0x000fe20000010000 */
[----:B--2---:R-:W-:Y:S01]  /*5c80*/  FADD.FTZ R10, R10, R25 ;  /* 0x000000190a0a7221 */ /* 0x004fe20000010000 */
[----:B0-----:R-:W-:-:S02]  /*5c90*/  @P3 MOV R2, R43 ;  /* 0x0000002b00023202 */ /* 0x001fc40000000f00 */
[----:B------:R-:W-:Y:S02]  /*5ca0*/  @P3 MOV R3, R44 ;  /* 0x0000002c00033202 */ /* 0x000fe40000000f00 */
[----:B------:R-:W-:-:S03]  /*5cb0*/  @P3 IADD3 R43, P4, R43, 0x200, RZ ;  /* 0x000002002b2b3810 */ /* 0x000fc60007f9e0ff */
[----:B------:R0:W-:Y:S01]  /*5cc0*/  @P3 STG.E desc[UR4][R2.64], R9 ;  /* 0x0000000902003986 */ /* 0x0001e2000c101904 */
[----:B------:R-:W-:Y:S01]  /*5cd0*/  @P3 IADD3.X R44, RZ, R44, RZ, P4, !PT ;  /* 0x0000002cff2c3210 */ /* 0x000fe200027fe4ff */
        /* <DEDUP_REMOVED lines=39> */
.L_x_10591:
[----:B------:R-:W-:Y:S01]  /*5f50*/  HFMA2.MMA R178, -RZ, RZ, 0, 5.9604644775390625e-08 ;  /* 0x00000001ffb27435 */ /* 0x000fe200000001ff */
[----:B------:R-:W-:Y:S01]  /*5f60*/  BSSY B1, `(.L_x_10665) ;  /* 0x0000006000017945 */ /* 0x000fe20003800000 */
[----:B------:R-:W-:Y:S02]  /*5f70*/  MOV R179, 0x1f ;  /* 0x0000001f00b37802 */ /* 0x000fe40000000f00 */
[----:B------:R-:W-:-:S07]  /*5f80*/  MOV R176, 0xffffffff ;  /* 0xffffffff00b07802 */ /* 0x000fce0000000f00 */
[----:B012345:R-:W-:Y:S05]  /*5f90*/  WARPSYNC.COLLECTIVE R176, `(.L_x_10666) ;  /* 0x00000000b0087348 */ /* 0x03ffea0003c00000 */
[----:B------:R0:W0:Y:S02]  /*5fa0*/  SHFL.BFLY P0, R177, R235, R178, R179 ;  /* 0x0c0000b2ebb17389 */ /* 0x00002400000000b3 */
[----:B012345:R-:W-:Y:S01]  /*5fb0*/  ENDCOLLECTIVE ;  /* 0x000000000000791b */ /* 0x03ffe20003800000 */
.L_x_10666:
[----:B------:R-:W-:Y:S05]  /*5fc0*/  BSYNC B1 ;  /* 0x0000000000017941 */ /* 0x000fea0003800000 */
.L_x_10665:
[----:B------:R-:W-:Y:S01]  /*5fd0*/  MOV R168, R177 ;  /* 0x000000b100a87202 */ /* 0x000fe20000000f00 */
[----:B------:R-:W-:Y:S01]  /*5fe0*/  HFMA2.MMA R178, -RZ, RZ, 0, 5.9604644775390625e-08 ;  /* 0x00000001ffb27435 */ /* 0x000fe200000001ff */
[----:B------:R-:W-:Y:S02]  /*5ff0*/  MOV R179, 0x1f ;  /* 0x0000001f00b37802 */ /* 0x000fe40000000f00 */
[----:B------:R-:W-:Y:S01]  /*6000*/  MOV R176, 0xffffffff ;  /* 0xffffffff00b07802 */ /* 0x000fe20000000f00 */
[----:B------:R-:W-:Y:S01]  /*6010*/  FADD.FTZ R168, R168, R235 ;  /* 0x000000eba8a87221 */ /* 0x000fe20000010000 */
[----:B------:R-:W-:-:S07]  /*6020*/  IMAD.MOV.U32 R235, RZ, RZ, R236 ;  /* 0x000000ffffeb7224 */ /* 0x000fce00078e00ec */
[----:B------:R-:W-:Y:S05]  /*6030*/  WARPSYNC.COLLECTIVE R176, `(.L_x_10667) ;  /* 0x00000000b0087348 */ /* 0x000fea0003c00000 */
[----:B------:R0:W1:Y:S02]  /*6040*/  SHFL.BFLY P0, R177, R235, R178, R179 ;  /* 0x0c0000b2ebb17389 */ /* 0x00006400000000b3 */
[----:B01----:R-:W-:Y:S01]  /*6050*/  ENDCOLLECTIVE ;  /* 0x000000000000791b */ /* 0x003fe20003800000 */
.L_x_10667:
[----:B------:R-:W-:Y:S01]  /*6060*/  HFMA2.MMA R178, -RZ, RZ, 0, 1.1920928955078125e-07 ;  /* 0x00000002ffb27435 */ /* 0x000fe200000001ff */
[----:B------:R-:W-:Y:S02]  /*6070*/  MOV R235, R168 ;  /* 0x000000a800eb7202 */ /* 0x000fe40000000f00 */
[----:B------:R-:W-:-:S08]  /*6080*/  MOV R169, R177 ;  /* 0x000000b100a97202 */ /* 0x000fd00000000f00 */
[----:B------:R-:W-:Y:S05]  /*6090*/  WARPSYNC.COLLECTIVE R176, `(.L_x_10668) ;  /* 0x00000000b0087348 */ /* 0x000fea0003c00000 */
[----:B------:R0:W1:Y:S02]  /*60a0*/  SHFL.BFLY P0, R177, R235, R178, R179 ;  /* 0x0c0000b2ebb17389 */ /* 0x00006400000000b3 */
[----:B01----:R-:W-:Y:S01]  /*60b0*/  ENDCOLLECTIVE ;  /* 0x000000000000791b */ /* 0x003fe20003800000 */
.L_x_10668:
[----:B------:R-:W-:-:S05]  /*60c0*/  FADD.FTZ R169, R169, R236 ;  /* 0x000000eca9a97221 */ /* 0x000fca0000010000 */
[----:B------:R-:W-:Y:S02]  /*60d0*/  MOV R235, R169 ;  /* 0x000000a900eb7202 */ /* 0x000fe40000000f00 */
[----:B------:R-:W-:-:S07]  /*60e0*/  MOV R171, R177 ;  /* 0x000000b100ab7202 */ /* 0x000fce0000000f00 */
[----:B------:R-:W-:Y:S05]  /*60f0*/  WARPSYNC.COLLECTIVE R176, `(.L_x_10669) ;  /* 0x00000000b0087348 */ /* 0x000fea0003c00000 */
[----:B------:R0:W1:Y:S02]  /*6100*/  SHFL.BFLY P0, R177, R235, R178, R179 ;  /* 0x0c0000b2ebb17389 */ /* 0x00006400000000b3 */
[----:B01----:R-:W-:Y:S01]  /*6110*/  ENDCOLLECTIVE ;  /* 0x000000000000791b */ /* 0x003fe20003800000 */
.L_x_10669:
[----:B------:R-:W-:Y:S01]  /*6120*/  FADD.FTZ R171, R168, R171 ;  /* 0x000000aba8ab7221 */ /* 0x000fe20000010000 */
[----:B------:R-:W-:-:S04]  /*6130*/  HFMA2.MMA R178, -RZ, RZ, 0, 2.384185791015625e-07 ;  /* 0x00000004ffb27435 */ /* 0x000fc800000001ff */
[----:B------:R-:W-:Y:S02]  /*6140*/  MOV R235, R171 ;  /* 0x000000ab00eb7202 */ /* 0x000fe40000000f00 */
[----:B------:R-:W-:-:S07]  /*6150*/  MOV R170, R177 ;  /* 0x000000b100aa7202 */ /* 0x000fce0000000f00 */
[----:B------:R-:W-:Y:S05]  /*6160*/  WARPSYNC.COLLECTIVE R176, `(.L_x_10670) ;  /* 0x00000000b0087348 */ /* 0x000fea0003c00000 */
[----:B------:R0:W1:Y:S02]  /*6170*/  SHFL.BFLY P0, R177, R235, R178, R179 ;  /* 0x0c0000b2ebb17389 */ /* 0x00006400000000b3 */
[----:B01----:R-:W-:Y:S01]  /*6180*/  ENDCOLLECTIVE ;  /* 0x000000000000791b */ /* 0x003fe20003800000 */
.L_x_10670:
[----:B------:R-:W-:-:S05]  /*6190*/  FADD.FTZ R170, R169, R170 ;  /* 0x000000aaa9aa7221 */ /* 0x000fca0000010000 */
[----:B------:R-:W-:Y:S02]  /*61a0*/  MOV R235, R170 ;  /* 0x000000aa00eb7202 */ /* 0x000fe40000000f00 */
[----:B------:R-:W-:-:S07]  /*61b0*/  MOV R172, R177 ;  /* 0x000000b100ac7202 */ /* 0x000fce0000000f00 */
[----:B------:R-:W-:Y:S05]  /*61c0*/  WARPSYNC.COLLECTIVE R176, `(.L_x_10671) ;  /* 0x00000000b0087348 */ /* 0x000fea0003c00000 */
[----:B------:R0:W1:Y:S02]  /*61d0*/  SHFL.BFLY P0, R177, R235, R178, R179 ;  /* 0x0c0000b2ebb17389 */ /* 0x00006400000000b3 */
[----:B01----:R-:W-:Y:S01]  /*61e0*/  ENDCOLLECTIVE ;  /* 0x000000000000791b */ /* 0x003fe20003800000 */
.L_x_10671:
[----:B------:R-:W-:Y:S01]  /*61f0*/  FADD.FTZ R172, R171, R172 ;  /* 0x000000acabac7221 */ /* 0x000fe20000010000 */
[----:B------:R-:W-:-:S04]  /*6200*/  HFMA2.MMA R178, -RZ, RZ, 0, 4.76837158203125e-07 ;  /* 0x00000008ffb27435 */ /* 0x000fc800000001ff */
[----:B------:R-:W-:Y:S02]  /*6210*/  MOV R235, R172 ;  /* 0x000000ac00eb7202 */ /* 0x000fe40000000f00 */
[----:B------:R-:W-:-:S07]  /*6220*/  MOV R173, R177 ;  /* 0x000000b100ad7202 */ /* 0x000fce0000000f00 */
[----:B------:R-:W-:Y:S05]  /*6230*/  WARPSYNC.COLLECTIVE R176, `(.L_x_10672) ;  /* 0x00000000b0087348 */ /* 0x000fea0003c00000 */
[----:B------:R0:W1:Y:S02]  /*6240*/  SHFL.BFLY P0, R177, R235, R178, R179 ;  /* 0x0c0000b2ebb17389 */ /* 0x00006400000000b3 */
[----:B01----:R-:W-:Y:S01]  /*6250*/  ENDCOLLECTIVE ;  /* 0x000000000000791b */ /* 0x003fe20003800000 */
.L_x_10672:
[----:B------:R-:W-:-:S05]  /*6260*/  FADD.FTZ R173, R170, R173 ;  /* 0x000000adaaad7221 */ /* 0x000fca0000010000 */
[----:B------:R-:W-:Y:S02]  /*6270*/  MOV R235, R173 ;  /* 0x000000ad00eb7202 */ /* 0x000fe40000000f00 */
[----:B------:R-:W-:-:S07]  /*6280*/  MOV R175, R177 ;  /* 0x000000b100af7202 */ /* 0x000fce0000000f00 */
[----:B------:R-:W-:Y:S05]  /*6290*/  WARPSYNC.COLLECTIVE R176, `(.L_x_10673) ;  /* 0x00000000b0087348 */ /* 0x000fea0003c00000 */
[----:B------:R0:W1:Y:S02]  /*62a0*/  SHFL.BFLY P0, R177, R235, R178, R179 ;  /* 0x0c0000b2ebb17389 */ /* 0x00006400000000b3 */
[----:B01----:R-:W-:Y:S01]  /*62b0*/  ENDCOLLECTIVE ;  /* 0x000000000000791b */ /* 0x003fe20003800000 */
.L_x_10673:
[----:B------:R-:W-:Y:S01]  /*62c0*/  FADD.FTZ R175, R172, R175 ;  /* 0x000000afacaf7221 */ /* 0x000fe20000010000 */
[----:B------:R-:W-:-:S04]  /*62d0*/  HFMA2.MMA R178, -RZ, RZ, 0, 9.5367431640625e-07 ;  /* 0x00000010ffb27435 */ /* 0x000fc800000001ff */
[----:B------:R-:W-:Y:S02]  /*62e0*/  MOV R235, R175 ;  /* 0x000000af00eb7202 */ /* 0x000fe40000000f00 */
[----:B------:R-:W-:-:S07]  /*62f0*/  MOV R174, R177 ;  /* 0x000000b100ae7202 */ /* 0x000fce0000000f00 */
[----:B------:R-:W-:Y:S05]  /*6300*/  WARPSYNC.COLLECTIVE R176, `(.L_x_10674) ;  /* 0x00000000b0087348 */ /* 0x000fea0003c00000 */
[----:B------:R0:W1:Y:S02]  /*6310*/  SHFL.BFLY P0, R177, R235, R178, R179 ;  /* 0x0c0000b2ebb17389 */ /* 0x00006400000000b3 */
[----:B01----:R-:W-:Y:S01]  /*6320*/  ENDCOLLECTIVE ;  /* 0x000000000000791b */ /* 0x003fe20003800000 */
.L_x_10674:
[----:B------:R-:W-:-:S05]  /*6330*/  FADD.FTZ R174, R173, R174 ;  /* 0x000000aeadae7221 */ /* 0x000fca0000010000 */
[----:B------:R-:W-:Y:S02]  /*6340*/  MOV R235, R174 ;  /* 0x000000ae00eb7202 */ /* 0x000fe40000000f00 */
[----:B------:R-:W-:-:S07]  /*6350*/  MOV R168, R177 ;  /* 0x000000b100a87202 */ /* 0x000fce0000000f00 */
[----:B------:R-:W-:Y:S05]  /*6360*/  WARPSYNC.COLLECTIVE R176, `(.L_x_10675) ;  /* 0x00000000b0087348 */ /* 0x000fea0003c00000 */
[----:B------:R0:W1:Y:S02]  /*6370*/  SHFL.BFLY P0, R177, R235, R178, R179 ;  /* 0x0c0000b2ebb17389 */ /* 0x00006400000000b3 */
[----:B01----:R-:W-:Y:S01]  /*6380*/  ENDCOLLECTIVE ;  /* 0x000000000000791b */ /* 0x003fe20003800000 */
.L_x_10675:
[----:B------:R-:W-:Y:S01]  /*6390*/  MOV R169, R177 ;  /* 0x000000b100a97202 */ /* 0x000fe20000000f00 */
[----:B------:R-:W-:Y:S06]  /*63a0*/  BRA `(.L_x_10676) ;  /* 0xffffffbc006c7947 */ /* 0x000fec000383ffff */
.L_x_10677:
        /* <DEDUP_REMOVED lines=13> */
.L_x_14355:


//--------------------- .text._ZN10layer_norm22ln_bwd_finalize_kernelINS_22Kernel_traits_finalizeILj1024Ef6__halffS2_fjLb0ELj1024ELj4ENS_18Kernel_traits_baseILj1024EfS2_fS2_fjLj1024EEEEELb0ELb1EEEvNS_9BwdParamsE --------------------------
	.section	.text._ZN10layer_norm22ln_bwd_finalize_kernelINS_22Kernel_traits_finalizeILj1024Ef6__halffS2_fjLb0ELj1024ELj4ENS_18Kernel_traits_baseILj1024EfS2_fS2_fjLj1024EEEEELb0ELb1EEEvNS_9BwdParamsE,"ax",@progbits
	.align	128
        .global         _ZN10layer_norm22ln_bwd_finalize_kernelINS_22Kernel_traits_finalizeILj1024Ef6__halffS2_fjLb0ELj1024ELj4ENS_18Kernel_traits_baseILj1024EfS2_fS2_fjLj1024EEEEELb0ELb1EEEvNS_9BwdParamsE
        .type           _ZN10layer_norm22ln_bwd_finalize_kernelINS_22Kernel_traits_finalizeILj1024Ef6__halffS2_fjLb0ELj1024ELj4ENS_18Kernel_traits_baseILj1024EfS2_fS2_fjLj1024EEEEELb0ELb1EEEvNS_9BwdParamsE,@function
        .size           _ZN10layer_norm22ln_bwd_finalize_kernelINS_22Kernel_traits_finalizeILj1024Ef6__halffS2_fjLb0ELj1024ELj4ENS_18Kernel_traits_baseILj1024EfS2_fS2_fjLj1024EEEEELb0ELb1EEEvNS_9BwdParamsE,(.L_x_14356 - _ZN10layer_norm22ln_bwd_finalize_kernelINS_22Kernel_traits_finalizeILj1024Ef6__halffS2_fjLb0ELj1024ELj4ENS_18Kernel_traits_baseILj1024EfS2_fS2_fjLj1024EEEEELb0ELb1EEEvNS_9BwdParamsE)
        .other          _ZN10layer_norm22ln_bwd_finalize_kernelINS_22Kernel_traits_finalizeILj1024Ef6__halffS2_fjLb0ELj1024ELj4ENS_18Kernel_traits_baseILj1024EfS2_fS2_fjLj1024EEEEELb0ELb1EEEvNS_9BwdParamsE,@"STO_CUDA_ENTRY STV_DEFAULT"
_ZN10layer_norm22ln_bwd_finalize_kernelINS_22Kernel_traits_finalizeILj1024Ef6__halffS2_fjLb0ELj1024ELj4ENS_18Kernel_traits_baseILj1024EfS2_fS2_fjLj1024EEEEELb0ELb1EEEvNS_9BwdParamsE:
.text._ZN10layer_norm22ln_bwd_finalize_kernelINS_22Kernel_traits_finalizeILj1024Ef6__halffS2_fjLb0ELj1024ELj4ENS_18Kernel_traits_baseILj1024EfS2_fS2_fjLj1024EEEEELb0ELb1EEEvNS_9BwdParamsE:
        /* <DEDUP_REMOVED lines=26> */
.L_x_10687:
        /* <DEDUP_REMOVED lines=31> */
.L_x_10682:
        /* <DEDUP_REMOVED lines=34> */
.L_x_10681:
[----:B------:R-:W-:Y:S05]  /*05b0*/  BSYNC B1 ;  /* 0x0000000000017941 */ /* 0x000fea0003800000 */
.L_x_10680:
        /* <DEDUP_REMOVED lines=25> */
.L_x_10684:
[----:B------:R-:W-:Y:S05]  /*0750*/  BSYNC B1 ;  /* 0x0000000000017941 */ /* 0x000fea0003800000 */
.L_x_10683:
        /* <DEDUP_REMOVED lines=12> */
.L_x_10679:
[----:B------:R-:W-:Y:S05]  /*0820*/  BSYNC B0 ;  /* 0x0000000000007941 */ /* 0x000fea0003800000 */
.L_x_10678:
        /* <DEDUP_REMOVED lines=29> */
.L_x_10698:
[----:B------:R-:W-:Y:S01]  /*0a00*/  @!P1 SHF.R.U32.HI R12, RZ, 0x3, R0 ;  /* 0x00000003ff0c9819 */ /* 0x000fe20000011600 */
[----:B----4-:R-:W-:Y:S01]  /*0a10*/  FADD.FTZ R14, R9, R14 ;  /* 0x0000000e090e7221 */ /* 0x010fe20000010000 */
[----:B---3--:R-:W-:Y:S02]  /*0a20*/  FADD.FTZ R11, R10, R11 ;  /* 0x0000000b0a0b7221 */ /* 0x008fe40000010000 */
[----:B------:R-:W-:-:S05]  /*0a30*/  @!P1 LOP3.LUT R12, R12, 0x1ffffffc, RZ, 0xc0, !PT ;  /* 0x1ffffffc0c0c9812 */ /* 0x000fca00078ec0ff */
[----:B------:R3:W-:Y:S04]  /*0a40*/  @!P1 STS [R12+UR4+0x2000], R14 ;  /* 0x0020000e0c009988 */ /* 0x0007e80008000804 */
[----:B------:R3:W-:Y:S02]  /*0a50*/  @!P1 STS [R12+UR4+0x2080], R11 ;  /* 0x0020800b0c009988 */ /* 0x0007e40008000804 */
.L_x_10685:
        /* <DEDUP_REMOVED lines=15> */
.L_x_10686:
[----:B------:R-:W-:Y:S01]  /*0b50*/  HFMA2.MMA R19, -RZ, RZ, 0, 5.9604644775390625e-08 ;  /* 0x00000001ff137435 */ /* 0x000fe200000001ff */
[----:B0--3--:R-:W-:Y:S01]  /*0b60*/  MOV R20, R10 ;  /* 0x0000000a00147202 */ /* 0x009fe20000000f00 */
[----:B------:R-:W-:Y:S01]  /*0b70*/  IMAD.MOV.U32 R22, RZ, RZ, 0x1f ;  /* 0x0000001fff167424 */ /* 0x000fe200078e00ff */
[----:B------:R-:W-:-:S08]  /*0b80*/  MOV R17, 0xffffffff ;  /* 0xffffffff00117802 */ /* 0x000fd00000000f00 */
[----:B-12---:R-:W-:Y:S05]  /*0b90*/  WARPSYNC.COLLECTIVE R17, `(.L_x_10688) ;  /* 0x0000000011087348 */ /* 0x006fea0003c00000 */
[----:B------:R0:W3:Y:S02]  /*0ba0*/  SHFL.BFLY P2, R18, R20, R19, R22 ;  /* 0x0c00001314127389 */ /* 0x0000e40000040016 */
[----:B0123--:R-:W-:Y:S01]  /*0bb0*/  ENDCOLLECTIVE ;  /* 0x000000000000791b */ /* 0x00ffe20003800000 */
.L_x_10688:
[----:B------:R-:W-:Y:S01]  /*0bc0*/  HFMA2.MMA R19, -RZ, RZ, 0, 1.1920928955078125e-07 ;  /* 0x00000002ff137435 */ /* 0x000fe200000001ff */
[----:B------:R-:W-:-:S05]  /*0bd0*/  MOV R11, R18 ;  /* 0x00000012000b7202 */ /* 0x000fca0000000f00 */
[----:B------:R-:W-:-:S05]  /*0be0*/  FADD.FTZ R11, R10, R11 ;  /* 0x0000000b0a0b7221 */ /* 0x000fca0000010000 */
[----:B------:R-:W-:-:S07]  /*0bf0*/  MOV R20, R11 ;  /* 0x0000000b00147202 */ /* 0x000fce0000000f00 */
[----:B------:R-:W-:Y:S05]  /*0c00*/  WARPSYNC.COLLECTIVE R17, `(.L_x_10689) ;  /* 0x0000000011087348 */ /* 0x000fea0003c00000 */
[----:B------:R0:W1:Y:S02]  /*0c10*/  SHFL.BFLY P2, R18, R20, R19, R22 ;  /* 0x0c00001314127389 */ /* 0x0000640000040016 */
[----:B01----:R-:W-:Y:S01]  /*0c20*/  ENDCOLLECTIVE ;  /* 0x000000000000791b */ /* 0x003fe20003800000 */
.L_x_10689:
[----:B------:R-:W-:Y:S01]  /*0c30*/  HFMA2.MMA R19, -RZ, RZ, 0, 2.384185791015625e-07 ;  /* 0x00000004ff137435 */ /* 0x000fe200000001ff */
[----:B------:R-:W-:-:S04]  /*0c40*/  IMAD.MOV.U32 R12, RZ, RZ, R18 ;  /* 0x000000ffff0c7224 */ /* 0x000fc800078e0012 */
[----:B------:R-:W-:-:S05]  /*0c50*/  FADD.FTZ R12, R11, R12 ;  /* 0x0000000c0b0c7221 */ /* 0x000fca0000010000 */
[----:B------:R-:W-:-:S07]  /*0c60*/  MOV R20, R12 ;  /* 0x0000000c00147202 */ /* 0x000fce0000000f00 */
[----:B------:R-:W-:Y:S05]  /*0c70*/  WARPSYNC.COLLECTIVE R17, `(.L_x_10690) ;  /* 0x0000000011087348 */ /* 0x000fea0003c00000 */
[----:B------:R0:W1:Y:S02]  /*0c80*/  SHFL.BFLY P2, R18, R20, R19, R22 ;  /* 0x0c00001314127389 */ /* 0x0000640000040016 */
[----:B01----:R-:W-:Y:S01]  /*0c90*/  ENDCOLLECTIVE ;  /* 0x000000000000791b */ /* 0x003fe20003800000 */
.L_x_10690:
[----:B------:R-:W-:Y:S01]  /*0ca0*/  IMAD.MOV.U32 R19, RZ, RZ, 0x8 ;  /* 0x00000008ff137424 */ /* 0x000fe200078e00ff */
[----:B------:R-:W-:-:S05]  /*0cb0*/  MOV R13, R18 ;  /* 0x00000012000d7202 */ /* 0x000fca0000000f00 */
[----:B------:R-:W-:-:S05]  /*0cc0*/  FADD.FTZ R13, R12, R13 ;  /* 0x0000000d0c0d7221 */ /* 0x000fca0000010000 */
[----:B------:R-:W-:-:S07]  /*0cd0*/  MOV R20, R13 ;  /* 0x0000000d00147202 */ /* 0x000fce0000000f00 */
[----:B------:R-:W-:Y:S05]  /*0ce0*/  WARPSYNC.COLLECTIVE R17, `(.L_x_10691) ;  /* 0x0000000011087348 */ /* 0x000fea0003c00000 */
[----:B------:R0:W1:Y:S02]  /*0cf0*/  SHFL.BFLY P2, R18, R20, R19, R22 ;  /* 0x0c00001314127389 */ /* 0x0000640000040016 */
[----:B01----:R-:W-:Y:S01]  /*0d00*/  ENDCOLLECTIVE ;  /* 0x000000000000791b */ /* 0x003fe20003800000 */
.L_x_10691:
[----:B------:R-:W-:Y:S01]  /*0d10*/  HFMA2.MMA R19, -RZ, RZ, 0, 9.5367431640625e-07 ;  /* 0x00000010ff137435 */ /* 0x000fe200000001ff */
[----:B------:R-:W-:-:S05]  /*0d20*/  MOV R10, R18 ;  /* 0x00000012000a7202 */ /* 0x000fca0000000f00 */
[----:B------:R-:W-:-:S05]  /*0d30*/  FADD.FTZ R10, R13, R10 ;  /* 0x0000000a0d0a7221 */ /* 0x000fca0000010000 */
[----:B------:R-:W-:-:S07]  /*0d40*/  MOV R20, R10 ;  /* 0x0000000a00147202 */ /* 0x000fce0000000f00 */
[----:B------:R-:W-:Y:S05]  /*0d50*/  WARPSYNC.COLLECTIVE R17, `(.L_x_10692) ;  /* 0x0000000011087348 */ /* 0x000fea0003c00000 */
[----:B------:R0:W1:Y:S02]  /*0d60*/  SHFL.BFLY P2, R18, R20, R19, R22 ;  /* 0x0c00001314127389 */ /* 0x0000640000040016 */
[----:B01----:R-:W-:Y:S01]  /*0d70*/  ENDCOLLECTIVE ;  /* 0x000000000000791b */ /* 0x003fe20003800000 */
.L_x_10692:
[----:B------:R-:W-:Y:S01]  /*0d80*/  HFMA2.MMA R19, -RZ, RZ, 0, 5.9604644775390625e-08 ;  /* 0x00000001ff137435 */ /* 0x000fe200000001ff */
[----:B------:R-:W-:Y:S01]  /*0d90*/  IMAD.MOV.U32 R20, RZ, RZ, R9 ;  /* 0x000000ffff147224 */ /* 0x000fe200078e0009 */
[----:B------:R-:W-:-:S09]  /*0da0*/  MOV R11, R18 ;  /* 0x00000012000b7202 */ /* 0x000fd20000000f00 */
[----:B------:R-:W-:Y:S05]  /*0db0*/  WARPSYNC.COLLECTIVE R17, `(.L_x_10693) ;  /* 0x0000000011087348 */ /* 0x000fea0003c00000 */
[----:B------:R0:W1:Y:S02]  /*0dc0*/  SHFL.BFLY P2, R18, R20, R19, R22 ;  /* 0x0c00001314127389 */ /* 0x0000640000040016 */
[----:B01----:R-:W-:Y:S01]  /*0dd0*/  ENDCOLLECTIVE ;  /* 0x000000000000791b */ /* 0x003fe20003800000 */
.L_x_10693:
[----:B------:R-:W-:Y:S01]  /*0de0*/  HFMA2.MMA R19, -RZ, RZ, 0, 1.1920928955078125e-07 ;  /* 0x00000002ff137435 */ /* 0x000fe200000001ff */
[----:B------:R-:W-:-:S05]  /*0df0*/  MOV R12, R18 ;  /* 0x00000012000c7202 */ /* 0x000fca0000000f00 */
[----:B------:R-:W-:-:S05]  /*0e00*/  FADD.FTZ R14, R9, R12 ;  /* 0x0000000c090e7221 */ /* 0x000fca0000010000 */
[----:B------:R-:W-:-:S07]  /*0e10*/  MOV R20, R14 ;  /* 0x0000000e00147202 */ /* 0x000fce0000000f00 */
[----:B------:R-:W-:Y:S05]  /*0e20*/  WARPSYNC.COLLECTIVE R17, `(.L_x_10694) ;  /* 0x0000000011087348 */ /* 0x000fea0003c00000 */
[----:B------:R0:W1:Y:S02]  /*0e30*/  SHFL.BFLY P2, R18, R20, R19, R22 ;  /* 0x0c00001314127389 */ /* 0x0000640000040016 */
[----:B01----:R-:W-:Y:S01]  /*0e40*/  ENDCOLLECTIVE ;  /* 0x000000000000791b */ /* 0x003fe20003800000 */
.L_x_10694:
[----:B------:R-:W-:Y:S01]  /*0e50*/  HFMA2.MMA R19, -RZ, RZ, 0, 2.384185791015625e-07 ;  /* 0x00000004ff137435 */ /* 0x000fe200000001ff */
[----:B------:R-:W-:-:S04]  /*0e60*/  IMAD.MOV.U32 R13, RZ, RZ, R18 ;  /* 0x000000ffff0d7224 */ /* 0x000fc800078e0012 */
[----:B------:R-:W-:-:S05]  /*0e70*/  FADD.FTZ R15, R14, R13 ;  /* 0x0000000d0e0f7221 */ /* 0x000fca0000010000 */
[----:B------:R-:W-:-:S07]  /*0e80*/  MOV R20, R15 ;  /* 0x0000000f00147202 */ /* 0x000fce0000000f00 */
[----:B------:R-:W-:Y:S05]  /*0e90*/  WARPSYNC.COLLECTIVE R17, `(.L_x_10695) ;  /* 0x0000000011087348 */ /* 0x000fea0003c00000 */
[----:B------:R0:W1:Y:S02]  /*0ea0*/  SHFL.BFLY P2, R18, R20, R19, R22 ;  /* 0x0c00001314127389 */ /* 0x0000640000040016 */
[----:B01----:R-:W-:Y:S01]  /*0eb0*/  ENDCOLLECTIVE ;  /* 0x000000000000791b */ /* 0x003fe20003800000 */
.L_x_10695:
[----:B------:R-:W-:Y:S01]  /*0ec0*/  IMAD.MOV.U32 R19, RZ, RZ, 0x8 ;  /* 0x00000008ff137424 */ /* 0x000fe200078e00ff */
[----:B------:R-:W-:-:S05]  /*0ed0*/  MOV R16, R18 ;  /* 0x0000001200107202 */ /* 0x000fca0000000f00 */
[----:B------:R-:W-:-:S05]  /*0ee0*/  FADD.FTZ R16, R15, R16 ;  /* 0x000000100f107221 */ /* 0x000fca0000010000 */
[----:B------:R-:W-:-:S07]  /*0ef0*/  MOV R20, R16 ;  /* 0x0000001000147202 */ /* 0x000fce0000000f00 */
[----:B------:R-:W-:Y:S05]  /*0f00*/  WARPSYNC.COLLECTIVE R17, `(.L_x_10696) ;  /* 0x0000000011087348 */ /* 0x000fea0003c00000 */
[----:B------:R0:W1:Y:S02]  /*0f10*/  SHFL.BFLY P2, R18, R20, R19, R22 ;  /* 0x0c00001314127389 */ /* 0x0000640000040016 */
[----:B01----:R-:W-:Y:S01]  /*0f20*/  ENDCOLLECTIVE ;  /* 0x000000000000791b */ /* 0x003fe20003800000 */
.L_x_10696:
[----:B------:R-:W-:Y:S01]  /*0f30*/  HFMA2.MMA R19, -RZ, RZ, 0, 9.5367431640625e-07 ;  /* 0x00000010ff137435 */ /* 0x000fe200000001ff */
[----:B------:R-:W-:-:S05]  /*0f40*/  MOV R9, R18 ;  /* 0x0000001200097202 */ /* 0x000fca0000000f00 */
[----:B------:R-:W-:-:S05]  /*0f50*/  FADD.FTZ R9, R16, R9 ;  /* 0x0000000910097221 */ /* 0x000fca0000010000 */
[----:B------:R-:W-:-:S07]  /*0f60*/  MOV R20, R9 ;  /* 0x0000000900147202 */ /* 0x000fce0000000f00 */
[----:B------:R-:W-:Y:S05]  /*0f70*/  WARPSYNC.COLLECTIVE R17, `(.L_x_10697) ;  /* 0x0000000011087348 */ /* 0x000fea0003c00000 */
[----:B------:R0:W1:Y:S02]  /*0f80*/  SHFL.BFLY P2, R18, R20, R19, R22 ;  /* 0x0c00001314127389 */ /* 0x0000640000040016 */
[----:B01----:R-:W-:Y:S01]  /*0f90*/  ENDCOLLECTIVE ;  /* 0x000000000000791b */ /* 0x003fe20003800000 */
.L_x_10697:
[----:B------:R-:W-:Y:S01]  /*0fa0*/  MOV R14, R18 ;  /* 0x00000012000e7202 */ /* 0x000fe20000000f00 */
[----:B------:R-:W-:Y:S06]  /*0fb0*/  BRA `(.L_x_10698) ;  /* 0xfffffff800907947 */ /* 0x000fec000383ffff */
.L_x_10699:
        /* <DEDUP_REMOVED lines=12> */
.L_x_14356:


//--------------------- .text._ZN10layer_norm13ln_bwd_kernelINS_13Kernel_traitsIf6__halffS2_fjLj1024ELj1ELj4ELj1ELj16ENS_18Kernel_traits_baseILj1024EfS2_fS2_fjLj128EEEEELb1ELb0ELb1ELb1EEEvNS_9BwdParamsE --------------------------
	.section	.text._ZN10layer_norm13ln_bwd_kernelINS_13Kernel_traitsIf6__halffS2_fjLj1024ELj1ELj4ELj1ELj16ENS_18Kernel_traits_baseILj1024EfS2_fS2_fjLj128EEEEELb1ELb0ELb1ELb1EEEvNS_9BwdParamsE,"ax",@progbits
	.align	128
        .global         _ZN10layer_norm13ln_bwd_kernelINS_13Kernel_traitsIf6__halffS2_fjLj1024ELj1ELj4ELj1ELj16ENS_18Kernel_traits_baseILj1024EfS2_fS2_fjLj128EEEEELb1ELb0ELb1ELb1EEEvNS_9BwdParamsE
        .type           _ZN10layer_norm13ln_bwd_kernelINS_13Kernel_traitsIf6__halffS2_fjLj1024ELj1ELj4ELj1ELj16ENS_18Kernel_traits_baseILj1024EfS2_fS2_fjLj128EEEEELb1ELb0ELb1ELb1EEEvNS_9BwdParamsE,@function
        .size           _ZN10layer_norm13ln_bwd_kernelINS_13Kernel_traitsIf6__halffS2_fjLj1024ELj1ELj4ELj1ELj16ENS_18Kernel_traits_baseILj1024EfS2_fS2_fjLj128EEEEELb1ELb0ELb1ELb1EEEvNS_9BwdParamsE,(.L_x_14357 - _ZN10layer_norm13ln_bwd_kernelINS_13Kernel_traitsIf6__halffS2_fjLj1024ELj1ELj4ELj1ELj16ENS_18Kernel_traits_baseILj1024EfS2_fS2_fjLj128EEEEELb1ELb0ELb1ELb1EEEvNS_9BwdParamsE)
        .other          _ZN10layer_norm13ln_bwd_kernelINS_13Kernel_traitsIf6__halffS2_fjLj1024ELj1ELj4ELj1ELj16ENS_18Kernel_traits_baseILj1024EfS2_fS2_fjLj128EEEEELb1ELb0ELb1ELb1EEEvNS_9BwdParamsE,@"STO_CUDA_ENTRY STV_DEFAULT"
_ZN10layer_norm13ln_bwd_kernelINS_13Kernel_traitsIf6__halffS2_fjLj1024ELj1ELj4ELj1ELj16ENS_18Kernel_traits_baseILj1024EfS2_fS2_fjLj128EEEEELb1ELb0ELb1ELb1EEEvNS_9BwdParamsE:
.text._ZN10layer_norm13ln_bwd_kernelINS_13Kernel_traitsIf6__halffS2_fjLj1024ELj1ELj4ELj1ELj16ENS_18Kernel_traits_baseILj1024EfS2_fS2_fjLj128EEEEELb1ELb0ELb1ELb1EEEvNS_9BwdParamsE:
        /* <DEDUP_REMOVED lines=45> */
.L_x_10701:
        /* <DEDUP_REMOVED lines=46> */
.L_x_10771:
        /* <DEDUP_REMOVED lines=60> */
[----:B------:R-:W-:Y:S01]  /*0970*/  HFMA2.MMA R171, -RZ, RZ, 0, 0 ;  /* 0x00000000ffab7435 */ /* 0x000fe200000001ff */
[----:B------:R-:W-:Y:S01]  /*0980*/  MOV R172, RZ ;  /* 0x000000ff00ac7202 */ /* 0x000fe20000000f00 */
[----:B-1----:R-:W-:Y:S09]  /*0990*/  BRA `(.L_x_10705) ;  /* 0x0000001400007947 */ /* 0x002ff20003800000 */
.L_x_10704:
[----:B------:R-:W0:Y:S01]  /*09a0*/  LDC.64 R176, c[0x0][0x238] ;  /* 0x00008e00ffb07b82 */ /* 0x000e220000000a00 */
[----:B------:R-:W-:-:S05]  /*09b0*/  IADD3 R0, R171, -0x1, RZ ;  /* 0xffffffffab007810 */ /* 0x000fca0007ffe0ff */
[----:B------:R-:W-:Y:S02]  /*09c0*/  IMAD R0, R0, R203, RZ ;  /* 0x000000cb00007224 */ /* 0x000fe400078e02ff */
[----:B------:R-:W1:Y:S03]  /*09d0*/  LDC.64 R184, c[0x0][0x2b8] ;  /* 0x0000ae00ffb87b82 */ /* 0x000e660000000a00 */
[----:B------:R-:W-:-:S04]  /*09e0*/  SHF.R.S32.HI R3, RZ, 0x1f, R0 ;  /* 0x0000001fff037819 */ /* 0x000fc80000011400 */
[----:B------:R-:W-:Y:S01]  /*09f0*/  LEA.HI R2, R3, R0, RZ, 0x3 ;  /* 0x0000000003027211 */ /* 0x000fe200078f18ff */
[----:B------:R-:W2:Y:S01]  /*0a00*/  LDC.64 R234, c[0x0][0x240] ;  /* 0x00009000ffea7b82 */ /* 0x000ea20000000a00 */
[----:B------:R3:W4:Y:S02]  /*0a10*/  LDG.E R0, desc[UR4][R172.64] ;  /* 0x00000004ac007981 */ /* 0x000724000c1e1900 */
[----:B------:R-:W-:Y:S01]  /*0a20*/  LEA.HI.SX32 R171, R2, R201, 0x1d ;  /* 0x000000c902ab7211 */ /* 0x000fe200078feaff */
[----:B0-----:R-:W-:-:S03]  /*0a30*/  IMAD.WIDE.U32 R2, R170, 0x20, R176 ;  /* 0x00000020aa027825 */ /* 0x001fc600078e00b0 */
[C---:B------:R-:W-:Y:S02]  /*0a40*/  IADD3 R13, R171.reuse, 0x20, RZ ;  /* 0x00000020ab0d7810 */ /* 0x040fe40007ffe0ff */
[C---:B---3--:R-:W-:Y:S01]  /*0a50*/  IADD3 R173, R171.reuse, 0x40, RZ ;  /* 0x00000040abad7810 */ /* 0x048fe20007ffe0ff */
[----:B------:R-:W3:Y:S01]  /*0a60*/  LDG.E.128 R192, desc[UR4][R2.64] ;  /* 0x0000000402c07981 */ /* 0x000ee2000c1e1d00 */
[C---:B-1----:R-:W-:Y:S01]  /*0a70*/  IMAD.WIDE.U32 R24, R171.reuse, 0x10, R184 ;  /* 0x00000010ab187825 */ /* 0x042fe200078e00b8 */
[----:B------:R-:W-:Y:S02]  /*0a80*/  IADD3 R171, R171, 0x60, RZ ;  /* 0x00000060abab7810 */ /* 0x000fe40007ffe0ff */
[----:B------:R0:W3:Y:S01]  /*0a90*/  LDG.E.128 R4, desc[UR4][R2.64+0x10] ;  /* 0x0000100402047981 */ /* 0x0000e2000c1e1d00 */
[----:B------:R-:W-:-:S03]  /*0aa0*/  IMAD.WIDE.U32 R204, R200, 0x20, R176 ;  /* 0x00000020c8cc7825 */ /* 0x000fc600078e00b0 */
[----:B------:R-:W3:Y:S01]  /*0ab0*/  LDG.E.128 R24, desc[UR4][R24.64] ;  /* 0x0000000418187981 */ /* 0x000ee2000c1e1d00 */
[----:B------:R-:W-:-:S03]  /*0ac0*/  IMAD.WIDE.U32 R206, R231, 0x20, R176 ;  /* 0x00000020e7ce7825 */ /* 0x000fc600078e00b0 */
[----:B------:R-:W3:Y:S01]  /*0ad0*/  LDG.E.128 R16, desc[UR4][R204.64+0x10] ;  /* 0x00001004cc107981 */ /* 0x000ee2000c1e1d00 */
[----:B------:R-:W-:-:S03]  /*0ae0*/  IMAD.WIDE.U32 R12, R13, 0x10, R184 ;  /* 0x000000100d0c7825 */ /* 0x000fc600078e00b8 */
[----:B------:R1:W3:Y:S01]  /*0af0*/  LDG.E.128 R8, desc[UR4][R204.64] ;  /* 0x00000004cc087981 */ /* 0x0002e2000c1e1d00 */
[----:B------:R-:W-:-:S03]  /*0b00*/  IMAD.WIDE.U32 R172, R173, 0x10, R184 ;  /* 0x00000010adac7825 */ /* 0x000fc600078e00b8 */
[----:B------:R-:W3:Y:S01]  /*0b10*/  LDG.E.128 R20, desc[UR4][R206.64] ;  /* 0x00000004ce147981 */ /* 0x000ee2000c1e1d00 */
[----:B0-----:R-:W-:-:S03]  /*0b20*/  IMAD.WIDE.U32 R2, R221, 0x20, R176 ;  /* 0x00000020dd027825 */ /* 0x001fc600078e00b0 */
[----:B------:R-:W3:Y:S01]  /*0b30*/  LDG.E.128 R176, desc[UR4][R206.64+0x10] ;  /* 0x00001004ceb07981 */ /* 0x000ee2000c1e1d00 */
[----:B------:R-:W-:-:S03]  /*0b40*/  IMAD.WIDE.U32 R184, R171, 0x10, R184 ;  /* 0x00000010abb87825 */ /* 0x000fc600078e00b8 */
[----:B------:R-:W3:Y:S04]  /*0b50*/  LDG.E.128 R180, desc[UR4][R2.64] ;  /* 0x0000000402b47981 */ /* 0x000ee8000c1e1d00 */
[----:B------:R0:W3:Y:S04]  /*0b60*/  LDG.E.128 R188, desc[UR4][R2.64+0x10] ;  /* 0x0000100402bc7981 */ /* 0x0000e8000c1e1d00 */
[----:B------:R-:W3:Y:S04]  /*0b70*/  LDG.E.128 R184, desc[UR4][R184.64] ;  /* 0x00000004b8b87981 */ /* 0x000ee8000c1e1d00 */
[----:B------:R-:W3:Y:S04]  /*0b80*/  LDG.E.128 R12, desc[UR4][R12.64] ;  /* 0x000000040c0c7981 */ /* 0x000ee8000c1e1d00 */
[----:B------:R-:W3:Y:S01]  /*0b90*/  LDG.E.128 R172, desc[UR4][R172.64] ;  /* 0x00000004acac7981 */ /* 0x000ee2000c1e1d00 */
[----:B-----5:R-:W-:-:S13]  /*0ba0*/  ISETP.GE.AND P4, PT, R202, 0x1, PT ;  /* 0x00000001ca00780c */ /* 0x020fda0003f86270 */
[----:B-1----:R-:W-:-:S05]  /*0bb0*/  @P4 IADD3 R204, R202, -0x1, RZ ;  /* 0xffffffffcacc4810 */ /* 0x002fca0007ffe0ff */
[----:B------:R-:W-:-:S05]  /*0bc0*/  @P4 IMAD R204, R204, R203, RZ ;  /* 0x000000cbcccc4224 */ /* 0x000fca00078e02ff */
[----:B------:R-:W-:-:S04]  /*0bd0*/  @P4 SHF.R.S32.HI R171, RZ, 0x1f, R204 ;  /* 0x0000001fffab4819 */ /* 0x000fc800000114cc */
[----:B------:R-:W-:Y:S02]  /*0be0*/  @P4 LEA.HI R204, R171, R204, RZ, 0x3 ;  /* 0x000000ccabcc4211 */ /* 0x000fe400078f18ff */
[----:B------:R-:W-:Y:S02]  /*0bf0*/  MOV R241, RZ ;  /* 0x000000ff00f17202 */ /* 0x000fe40000000f00 */
[----:B------:R-:W-:-:S04]  /*0c00*/  @P4 LEA.HI.SX32 R241, R204, R201, 0x1d ;  /* 0x000000c9ccf14211 */ /* 0x000fc800078feaff */
[C---:B------:R-:W-:Y:S02]  /*0c10*/  IADD3 R239, R241.reuse, 0x20, RZ ;  /* 0x00000020f1ef7810 */ /* 0x040fe40007ffe0ff */
[C---:B------:R-:W-:Y:S02]  /*0c20*/  IADD3 R237, R241.reuse, 0x40, RZ ;  /* 0x00000040f1ed7810 */ /* 0x040fe40007ffe0ff */
[C---:B0-----:R-:W-:Y:S01]  /*0c30*/  IADD3 R3, R241.reuse, 0x60, RZ ;  /* 0x00000060f1037810 */ /* 0x041fe20007ffe0ff */
        /* <DEDUP_REMOVED lines=22> */
[----:B---3--:R-:W-:-:S04]  /*0da0*/  FADD.FTZ R192, -R196, R192 ;  /* 0x000000c0c4c07221 */ /* 0x008fc80000010100 */
        /* <DEDUP_REMOVED lines=8> */
[----:B------:R-:W-:Y:S01]  /*0e30*/  FADD.FTZ R19, -R196, R19 ;  /* 0x00000013c4137221 */ /* 0x000fe20000010100 */
[-C--:B------:R-:W-:Y:S01]  /*0e40*/  FFMA.FTZ R92, R220, R219.reuse, R92 ;  /* 0x000000dbdc5c7223 */ /* 0x080fe2000001005c */
[----:B------:R-:W-:Y:S01]  /*0e50*/  FADD.FTZ R124, R124, R219 ;  /* 0x000000db7c7c7221 */ /* 0x000fe20000010000 */
[--C-:B------:R-:W-:Y:S02]  /*0e60*/  HADD2.F32 R207, -RZ, R27.reuse.H0_H0 ;  /* 0x2000001bffcf7230 */ /* 0x100fe40000004100 */
[----:B------:R-:W-:Y:S01]  /*0e70*/  FMUL.FTZ R219, R88, R219 ;  /* 0x000000db58db7220 */ /* 0x000fe20000410000 */
        /* <DEDUP_REMOVED lines=30> */
[C---:B------:R-:W-:Y:S01]  /*1060*/  FMUL.FTZ R216, R225.reuse, R194 ;  /* 0x000000c2e1d87220 */ /* 0x040fe20000410000 */
[----:B------:R-:W-:Y:S02]  /*1070*/  HADD2.F32 R8, -RZ, R184.H1_H1 ;  /* 0x300000b8ff087230 */ /* 0x000fe40000004100 */
[C---:B------:R-:W-:Y:S01]  /*1080*/  FMUL.FTZ R191, R225.reuse, R18 ;  /* 0x00000012e1bf7220 */ /* 0x040fe20000410000 */
[C---:B------:R-:W-:Y:S01]  /*1090*/  FMUL.FTZ R190, R225.reuse, R19 ;  /* 0x00000013e1be7220 */ /* 0x040fe20000410000 */
[C---:B------:R-:W-:Y:S01]  /*10a0*/  FMUL.FTZ R184, R225.reuse, R217 ;  /* 0x000000d9e1b87220 */ /* 0x040fe20000410000 */
[----:B------:R-:W-:Y:S01]  /*10b0*/  FMUL.FTZ R218, R225, R193 ;  /* 0x000000c1e1da7220 */ /* 0x000fe20000410000 */
[----:B------:R-:W-:Y:S01]  /*10c0*/  FMUL.FTZ R217, R89, R24 ;  /* 0x0000001859d97220 */ /* 0x000fe20000410000 */
[----:B------:R-:W-:Y:S01]  /*10d0*/  FADD.FTZ R18, RZ, R219 ;  /* 0x000000dbff127221 */ /* 0x000fe20000010000 */
[----:B------:R-:W-:Y:S01]  /*10e0*/  FFMA.FTZ R19, R220, R219, RZ ;  /* 0x000000dbdc137223 */ /* 0x000fe200000100ff */
[----:B------:R-:W-:-:S02]  /*10f0*/  HADD2.F32 R25, -RZ, R25.H1_H1 ;  /* 0x30000019ff197230 */ /* 0x000fc40000004100 */
[-C--:B------:R-:W-:Y:S01]  /*1100*/  FFMA.FTZ R94, R216, R215.reuse, R94 ;  /* 0x000000d7d85e7223 */ /* 0x080fe2000001005e */
[----:B------:R-:W-:Y:S01]  /*1110*/  FADD.FTZ R126, R126, R215 ;  /* 0x000000d77e7e7221 */ /* 0x000fe20000010000 */
[----:B------:R-:W-:Y:S01]  /*1120*/  FMUL.FTZ R215, R90, R215 ;  /* 0x000000d75ad77220 */ /* 0x000fe20000410000 */
[----:B------:R-:W-:Y:S01]  /*1130*/  FADD.FTZ R18, R18, R217 ;  /* 0x000000d912127221 */ /* 0x000fe20000010000 */
[----:B------:R-:W-:Y:S01]  /*1140*/  FFMA.FTZ R19, R218, R217, R19 ;  /* 0x000000d9da137223 */ /* 0x000fe20000010013 */
[C---:B------:R-:W-:Y:S01]  /*1150*/  FMUL.FTZ R212, R225.reuse, R212 ;  /* 0x000000d4e1d47220 */ /* 0x040fe20000410000 */
[C---:B------:R-:W-:Y:S01]  /*1160*/  FMUL.FTZ R183, R225.reuse, R213 ;  /* 0x000000d5e1b77220 */ /* 0x040fe20000410000 */
[----:B------:R-:W-:Y:S01]  /*1170*/  FMUL.FTZ R214, R225, R195 ;  /* 0x000000c3e1d67220 */ /* 0x000fe20000410000 */
[----:B------:R-:W-:Y:S01]  /*1180*/  FMUL.FTZ R213, R91, R25 ;  /* 0x000000195bd57220 */ /* 0x000fe20000410000 */
[----:B------:R-:W-:Y:S01]  /*1190*/  FADD.FTZ R18, R18, R215 ;  /* 0x000000d712127221 */ /* 0x000fe20000010000 */
[----:B------:R-:W-:Y:S01]  /*11a0*/  FFMA.FTZ R19, R216, R215, R19 ;  /* 0x000000d7d8137223 */ /* 0x000fe20000010013 */
[----:B------:R-:W-:-:S02]  /*11b0*/  HADD2.F32 R3, -RZ, R13.H0_H0 ;  /* 0x2000000dff037230 */ /* 0x000fc40000004100 */
[C---:B------:R-:W-:Y:S01]  /*11c0*/  FMUL.FTZ R210, R225.reuse, R210 ;  /* 0x000000d2e1d27220 */ /* 0x040fe20000410000 */
[----:B------:R-:W-:Y:S01]  /*11d0*/  FMUL.FTZ R195, R225, R27 ;  /* 0x0000001be1c37220 */ /* 0x000fe20000410000 */
[----:B------:R-:W-:Y:S01]  /*11e0*/  FADD.FTZ R128, R128, R211 ;  /* 0x000000d380807221 */ /* 0x000fe20000010000 */
[-C--:B------:R-:W-:Y:S01]  /*11f0*/  FFMA.FTZ R96, R212, R211.reuse, R96 ;  /* 0x000000d3d4607223 */ /* 0x080fe20000010060 */
[--C-:B------:R-:W-:Y:S02]  /*1200*/  HADD2.F32 R17, -RZ, R172.reuse.H0_H0 ;  /* 0x200000acff117230 */ /* 0x100fe40000004100 */
[----:B------:R-:W-:Y:S01]  /*1210*/  FMUL.FTZ R211, R84, R211 ;  /* 0x000000d354d37220 */ /* 0x000fe20000410000 */
[----:B------:R-:W-:Y:S02]  /*1220*/  HADD2.F32 R16, -RZ, R172.H1_H1 ;  /* 0x300000acff107230 */ /* 0x000fe40000004100 */
[----:B------:R-:W-:Y:S01]  /*1230*/  FADD.FTZ R18, R18, R213 ;  /* 0x000000d512127221 */ /* 0x000fe20000010000 */
[----:B------:R-:W-:Y:S01]  /*1240*/  FFMA.FTZ R19, R214, R213, R19 ;  /* 0x000000d5d6137223 */ /* 0x000fe20000010013 */
[----:B------:R-:W-:-:S02]  /*1250*/  HADD2.F32 R171, -RZ, R186.H0_H0 ;  /* 0x200000baffab7230 */ /* 0x000fc40000004100 */
[----:B------:R-:W-:Y:S02]  /*1260*/  HADD2.F32 R172, -RZ, R186.H1_H1 ;  /* 0x300000baffac7230 */ /* 0x000fe40000004100 */
[C---:B------:R-:W-:Y:S01]  /*1270*/  FMUL.FTZ R186, R225.reuse, R23 ;  /* 0x00000017e1ba7220 */ /* 0x040fe20000410000 */
[----:B------:R-:W-:Y:S01]  /*1280*/  FMUL.FTZ R208, R225, R208 ;  /* 0x000000d0e1d07220 */ /* 0x000fe20000410000 */
[----:B------:R-:W-:Y:S01]  /*1290*/  FADD.FTZ R129, R129, R209 ;  /* 0x000000d181817221 */ /* 0x000fe20000010000 */
[----:B------:R-:W-:Y:S01]  /*12a0*/  FFMA.FTZ R97, R210, R209, R97 ;  /* 0x000000d1d2617223 */ /* 0x000fe20000010061 */
[-C--:B------:R-:W-:Y:S01]  /*12b0*/  FFMA.FTZ R102, R195, R3.reuse, R102 ;  /* 0x00000003c3667223 */ /* 0x080fe20000010066 */
[----:B------:R-:W-:Y:S01]  /*12c0*/  FADD.FTZ R134, R134, R3 ;  /* 0x0000000386867221 */ /* 0x000fe20000010000 */
[----:B------:R-:W-:Y:S01]  /*12d0*/  FMUL.FTZ R23, R82, R3 ;  /* 0x0000000352177220 */ /* 0x000fe20000410000 */
[----:B------:R-:W-:Y:S01]  /*12e0*/  FMUL.FTZ R209, R85, R209 ;  /* 0x000000d155d17220 */ /* 0x000fe20000410000 */
[----:B------:R-:W-:Y:S01]  /*12f0*/  FADD.FTZ R18, R18, R211 ;  /* 0x000000d312127221 */ /* 0x000fe20000010000 */
[----:B------:R-:W-:Y:S01]  /*1300*/  FFMA.FTZ R3, R212, R211, R19 ;  /* 0x000000d3d4037223 */ /* 0x000fe20000010013 */
[----:B------:R-:W-:-:S02]  /*1310*/  HADD2.F32 R13, -RZ, R13.H1_H1 ;  /* 0x3000000dff0d7230 */ /* 0x000fc40000004100 */
[C---:B------:R-:W-:Y:S01]  /*1320*/  FMUL.FTZ R206, R225.reuse, R206 ;  /* 0x000000cee1ce7220 */ /* 0x040fe20000410000 */
[C---:B------:R-:W-:Y:S01]  /*1330*/  FMUL.FTZ R194, R225.reuse, R197 ;  /* 0x000000c5e1c27220 */ /* 0x040fe20000410000 */
[----:B------:R-:W-:Y:S01]  /*1340*/  FADD.FTZ R130, R130, R207 ;  /* 0x000000cf82827221 */ /* 0x000fe20000010000 */
[-C--:B------:R-:W-:Y:S01]  /*1350*/  FFMA.FTZ R98, R208, R207.reuse, R98 ;  /* 0x000000cfd0627223 */ /* 0x080fe20000010062 */
[----:B------:R-:W-:Y:S01]  /*1360*/  FMUL.FTZ R207, R86, R207 ;  /* 0x000000cf56cf7220 */ /* 0x000fe20000410000 */
[----:B------:R-:W-:Y:S01]  /*1370*/  FADD.FTZ R18, R18, R209 ;  /* 0x000000d112127221 */ /* 0x000fe20000010000 */
[----:B------:R-:W-:Y:S01]  /*1380*/  FFMA.FTZ R3, R210, R209, R3 ;  /* 0x000000d1d2037223 */ /* 0x000fe20000010003 */
[--C-:B0-----:R-:W-:Y:S02]  /*1390*/  HADD2.F32 R169, -RZ, R187.reuse.H0_H0 ;  /* 0x200000bbffa97230 */ /* 0x101fe40000004100 */
[----:B------:R-:W-:Y:S02]  /*13a0*/  HADD2.F32 R168, -RZ, R187.H1_H1 ;  /* 0x300000bbffa87230 */ /* 0x000fe40000004100 */
[----:B------:R-:W-:Y:S01]  /*13b0*/  FMUL.FTZ R187, R225, R22 ;  /* 0x00000016e1bb7220 */ /* 0x000fe20000410000 */
[----:B------:R-:W-:-:S02]  /*13c0*/  HADD2.F32 R2, -RZ, R14.H0_H0 ;  /* 0x2000000eff027230 */ /* 0x000fc40000004100 */
[----:B------:R-:W-:Y:S01]  /*13d0*/  FMUL.FTZ R193, R225, R198 ;  /* 0x000000c6e1c17220 */ /* 0x000fe20000410000 */
[----:B------:R-:W-:Y:S02]  /*13e0*/  HADD2.F32 R0, -RZ, R15.H0_H0 ;  /* 0x2000000fff007230 */ /* 0x000fe40000004100 */
[----:B------:R-:W-:Y:S01]  /*13f0*/  FADD.FTZ R131, R131, R26 ;  /* 0x0000001a83837221 */ /* 0x000fe20000010000 */
[--C-:B------:R-:W-:Y:S02]  /*1400*/  HADD2.F32 R4, -RZ, R12.reuse.H0_H0 ;  /* 0x2000000cff047230 */ /* 0x100fe40000004100 */
[-C--:B------:R-:W-:Y:S01]  /*1410*/  FFMA.FTZ R99, R206, R26.reuse, R99 ;  /* 0x0000001ace637223 */ /* 0x080fe20000010063 */
[-C--:B------:R-:W-:Y:S01]  /*1420*/  FFMA.FTZ R103, R194, R13.reuse, R103 ;  /* 0x0000000dc2677223 */ /* 0x080fe20000010067 */
[----:B------:R-:W-:Y:S01]  /*1430*/  FADD.FTZ R135, R135, R13 ;  /* 0x0000000d87877221 */ /* 0x000fe20000010000 */
[----:B------:R-:W-:Y:S01]  /*1440*/  FMUL.FTZ R22, R83, R13 ;  /* 0x0000000d53167220 */ /* 0x000fe20000410000 */
[----:B------:R-:W-:Y:S01]  /*1450*/  FMUL.FTZ R26, R87, R26 ;  /* 0x0000001a571a7220 */ /* 0x000fe20000410000 */
[----:B------:R-:W-:Y:S01]  /*1460*/  FADD.FTZ R13, R18, R207 ;  /* 0x000000cf120d7221 */ /* 0x000fe20000010000 */
[----:B------:R-:W-:Y:S01]  /*1470*/  FFMA.FTZ R3, R208, R207, R3 ;  /* 0x000000cfd0037223 */ /* 0x000fe20000010003 */
[----:B------:R-:W-:Y:S01]  /*1480*/  FMUL.FTZ R188, R225, R21 ;  /* 0x00000015e1bc7220 */ /* 0x000fe20000410000 */
[----:B------:R-:W-:-:S02]  /*1490*/  HADD2.F32 R12, -RZ, R12.H1_H1 ;  /* 0x3000000cff0c7230 */ /* 0x000fc40000004100 */
[----:B------:R-:W-:Y:S01]  /*14a0*/  FFMA.FTZ R95, R214, R25, R95 ;  /* 0x00000019d65f7223 */ /* 0x000fe2000001005f */
[----:B------:R-:W-:Y:S01]  /*14b0*/  FADD.FTZ R127, R127, R25 ;  /* 0x000000197f7f7221 */ /* 0x000fe20000010000 */
[----:B------:R-:W-:Y:S01]  /*14c0*/  FADD.FTZ R136, R136, R2 ;  /* 0x0000000288887221 */ /* 0x000fe20000010000 */
[-C--:B------:R-:W-:Y:S01]  /*14d0*/  FFMA.FTZ R104, R193, R2.reuse, R104 ;  /* 0x00000002c1687223 */ /* 0x080fe20000010068 */
        /* <DEDUP_REMOVED lines=13> */
[----:B------:R-:W-:-:S03]  /*15b0*/  FFMA.FTZ R13, R205, R25, R2 ;  /* 0x00000019cd0d7223 */ /* 0x000fc60000010002 */
[----:B------:R-:W-:Y:S01]  /*15c0*/  FADD.FTZ R0, R3, R24 ;  /* 0x0000001803007221 */ /* 0x000fe20000010000 */
[----:B------:R-:W-:-:S03]  /*15d0*/  FFMA.FTZ R2, R204, R24, R13 ;  /* 0x00000018cc027223 */ /* 0x000fc6000001000d */
        /* <DEDUP_REMOVED lines=11> */
[----:B------:R-:W-:Y:S02]  /*1690*/  HADD2.F32 R10, -RZ, R175.H1_H1 ;  /* 0x300000afff0a7230 */ /* 0x000fe40000004100 */
[----:B------:R-:W-:Y:S02]  /*16a0*/  HADD2.F32 R5, -RZ, R174.H0_H0 ;  /* 0x200000aeff057230 */ /* 0x000fe40000004100 */
[--C-:B------:R-:W-:Y:S02]  /*16b0*/  HADD2.F32 R7, -RZ, R185.reuse.H0_H0 ;  /* 0x200000b9ff077230 */ /* 0x100fe40000004100 */
[----:B------:R-:W-:Y:S02]  /*16c0*/  HADD2.F32 R175, -RZ, R185.H1_H1 ;  /* 0x300000b9ffaf7230 */ /* 0x000fe40000004100 */
[----:B------:R-:W-:Y:S01]  /*16d0*/  FMUL.FTZ R185, R225, R224 ;  /* 0x000000e0e1b97220 */ /* 0x000fe20000410000 */
[----:B------:R-:W-:Y:S02]  /*16e0*/  HADD2.F32 R15, -RZ, R15.H1_H1 ;  /* 0x3000000fff0f7230 */ /* 0x000fe40000004100 */
        /* <DEDUP_REMOVED lines=14> */
[-C--:B------:R-:W-:Y:S01]  /*17d0*/  FFMA.FTZ R109, R188, R16.reuse, R109 ;  /* 0x00000010bc6d7223 */ /* 0x080fe2000001006d */
[----:B------:R-:W-:Y:S01]  /*17e0*/  FADD.FTZ R153, R153, R16 ;  /* 0x0000001099997221 */ /* 0x000fe20000010000 */
[----:B------:R-:W-:Y:S01]  /*17f0*/  FMUL.FTZ R16, R73, R16 ;  /* 0x0000001049107220 */ /* 0x000fe20000410000 */
[----:B------:R-:W-:Y:S01]  /*1800*/  FADD.FTZ R3, R0, R17 ;  /* 0x0000001100037221 */ /* 0x000fe20000010000 */
        /* <DEDUP_REMOVED lines=89> */
.L_x_10705:
[----:B------:R-:W-:Y:S05]  /*1da0*/  BSYNC B1 ;  /* 0x0000000000017941 */ /* 0x000fea0003800000 */
.L_x_10703:
        /* <DEDUP_REMOVED lines=28> */
.L_x_10783:
        /* <DEDUP_REMOVED lines=31> */
.L_x_10708:
[----:B------:R-:W-:Y:S05]  /*2160*/  BSYNC B1 ;  /* 0x0000000000017941 */ /* 0x000fea0003800000 */
.L_x_10707:
        /* <DEDUP_REMOVED lines=8> */
.L_x_10710:
[----:B------:R-:W-:Y:S05]  /*21f0*/  BSYNC B1 ;  /* 0x0000000000017941 */ /* 0x000fea0003800000 */
.L_x_10709:
        /* <DEDUP_REMOVED lines=9> */
.L_x_10712:
[----:B------:R-:W-:Y:S05]  /*2290*/  BSYNC B1 ;  /* 0x0000000000017941 */ /* 0x000fea0003800000 */
.L_x_10711:
        /* <DEDUP_REMOVED lines=9> */
.L_x_10714:
[----:B------:R-:W-:Y:S05]  /*2330*/  BSYNC B1 ;  /* 0x0000000000017941 */ /* 0x000fea0003800000 */
.L_x_10713:
        /* <DEDUP_REMOVED lines=27> */
.L_x_10716:
[----:B------:R-:W-:Y:S05]  /*24f0*/  BSYNC B1 ;  /* 0x0000000000017941 */ /* 0x000fea0003800000 */
.L_x_10715:
        /* <DEDUP_REMOVED lines=13> */
.L_x_10718:
[----:B------:R-:W-:Y:S05]  /*25d0*/  BSYNC B1 ;  /* 0x0000000000017941 */ /* 0x000fea0003800000 */
.L_x_10717:
        /* <DEDUP_REMOVED lines=15> */
.L_x_10720:
[----:B------:R-:W-:Y:S05]  /*26d0*/  BSYNC B1 ;  /* 0x0000000000017941 */ /* 0x000fea0003800000 */
.L_x_10719:
        /* <DEDUP_REMOVED lines=9> */
.L_x_10722:
[----:B------:R-:W-:Y:S05]  /*2770*/  BSYNC B1 ;  /* 0x0000000000017941 */ /* 0x000fea0003800000 */
.L_x_10721:
        /* <DEDUP_REMOVED lines=32> */
[----:B------:R-:W-:-:S02]  /*2980*/  @P4 PRMT R166, R198, 0x7610, R166 ;  /* 0x00007610c6a64816 */ /* 0x000fc400000000a6 */
[----:B------:R-:W1:Y:S01]  /*2990*/  @P4 LDC.64 R170, c[0x0][0x298] ;  /* 0x0000a600ffaa4b82 */ /* 0x000e620000000a00 */
[----:B------:R-:W-:Y:S02]  /*29a0*/  @P4 F2FP.F16.F32.PACK_AB R247, RZ, R247 ;  /* 0x000000f7fff7423e */ /* 0x000fe400000000ff */
[----:B------:R-:W-:Y:S02]  /*29b0*/  @P4 FSEL R172, R172, RZ, P2 ;  /* 0x000000ffacac4208 */ /* 0x000fe40001000000 */
[----:B------:R-:W-:Y:S01]  /*29c0*/  @P4 F2FP.F16.F32.PACK_AB R174, RZ, R174 ;  /* 0x000000aeffae423e */ /* 0x000fe200000000ff */
[----:B0-----:R-:W-:Y:S01]  /*29d0*/  @P4 FMUL.FTZ R169, R244, R169 ;  /* 0x000000a9f4a94220 */ /* 0x001fe20000410000 */
[----:B------:R-:W-:Y:S02]  /*29e0*/  @P4 F2FP.F16.F32.PACK_AB R196, RZ, R196 ;  /* 0x000000c4ffc4423e */ /* 0x000fe400000000ff */
        /* <DEDUP_REMOVED lines=17> */
[----:B------:R-:W-:Y:S02]  /*2b00*/  @P4 PRMT R166, R166, 0x5410, R171 ;  /* 0x00005410a6a64816 */ /* 0x000fe400000000ab */
[----:B------:R-:W-:-:S02]  /*2b10*/  @P4 F2FP.F16.F32.PACK_AB R170, RZ, R170 ;  /* 0x000000aaffaa423e */ /* 0x000fc400000000ff */
[----:B------:R-:W-:Y:S02]  /*2b20*/  @!P5 ISETP.NE.U32.AND P3, PT, R227, RZ, PT ;  /* 0x000000ffe300d20c */ /* 0x000fe40003f65070 */
[----:B------:R-:W-:Y:S02]  /*2b30*/  @!P5 ISETP.NE.AND.EX P6, PT, R226, RZ, PT, P6 ;  /* 0x000000ffe200d20c */ /* 0x000fe40003fc5360 */
[----:B------:R-:W-:Y:S02]  /*2b40*/  @P4 F2FP.F16.F32.PACK_AB R171, RZ, R172 ;  /* 0x000000acffab423e */ /* 0x000fe400000000ff */
        /* <DEDUP_REMOVED lines=13> */
.L_x_10724:
[----:B------:R-:W-:Y:S05]  /*2c20*/  BSYNC B1 ;  /* 0x0000000000017941 */ /* 0x000fea0003800000 */
.L_x_10723:
        /* <DEDUP_REMOVED lines=10> */
.L_x_10726:
[----:B------:R-:W-:Y:S05]  /*2cd0*/  BSYNC B1 ;  /* 0x0000000000017941 */ /* 0x000fea0003800000 */
.L_x_10725:
        /* <DEDUP_REMOVED lines=10> */
.L_x_10728:
[----:B------:R-:W-:Y:S05]  /*2d80*/  BSYNC B1 ;  /* 0x0000000000017941 */ /* 0x000fea0003800000 */
.L_x_10727:
        /* <DEDUP_REMOVED lines=8> */
.L_x_10730:
[----:B------:R-:W-:Y:S05]  /*2e10*/  BSYNC B1 ;  /* 0x0000000000017941 */ /* 0x000fea0003800000 */
.L_x_10729:
        /* <DEDUP_REMOVED lines=24> */
.L_x_10732:
[----:B------:R-:W-:Y:S05]  /*2fa0*/  BSYNC B1 ;  /* 0x0000000000017941 */ /* 0x000fea0003800000 */
.L_x_10731:
        /* <DEDUP_REMOVED lines=13> */
.L_x_10734:
[----:B------:R-:W-:Y:S05]  /*3080*/  BSYNC B1 ;  /* 0x0000000000017941 */ /* 0x000fea0003800000 */
.L_x_10733:
        /* <DEDUP_REMOVED lines=15> */
.L_x_10736:
[----:B------:R-:W-:Y:S05]  /*3180*/  BSYNC B1 ;  /* 0x0000000000017941 */ /* 0x000fea0003800000 */
.L_x_10735:
        /* <DEDUP_REMOVED lines=9> */
.L_x_10738:
[----:B------:R-:W-:Y:S05]  /*3220*/  BSYNC B1 ;  /* 0x0000000000017941 */ /* 0x000fea0003800000 */
.L_x_10737:
        /* <DEDUP_REMOVED lines=48> */
.L_x_10740:
[----:B------:R-:W-:Y:S05]  /*3530*/  BSYNC B1 ;  /* 0x0000000000017941 */ /* 0x000fea0003800000 */
.L_x_10739:
        /* <DEDUP_REMOVED lines=15> */
.L_x_10742:
[----:B------:R-:W-:Y:S05]  /*3630*/  BSYNC B1 ;  /* 0x0000000000017941 */ /* 0x000fea0003800000 */
.L_x_10741:
        /* <DEDUP_REMOVED lines=15> */
.L_x_10744:
[----:B------:R-:W-:Y:S05]  /*3730*/  BSYNC B1 ;  /* 0x0000000000017941 */ /* 0x000fea0003800000 */
.L_x_10743:
        /* <DEDUP_REMOVED lines=15> */
.L_x_10746:
[----:B------:R-:W-:Y:S05]  /*3830*/  BSYNC B1 ;  /* 0x0000000000017941 */ /* 0x000fea0003800000 */
.L_x_10745:
        /* <DEDUP_REMOVED lines=15> */
.L_x_10748:
[----:B------:R-:W-:Y:S05]  /*3930*/  BSYNC B1 ;  /* 0x0000000000017941 */ /* 0x000fea0003800000 */
.L_x_10747:
        /* <DEDUP_REMOVED lines=15> */
.L_x_10750:
[----:B------:R-:W-:Y:S05]  /*3a30*/  BSYNC B1 ;  /* 0x0000000000017941 */ /* 0x000fea0003800000 */
.L_x_10749:
[----:B------:R-:W-:Y:S01]  /*3a40*/  @!P5 ISETP.NE.U32.AND P2, PT, R227, RZ, PT ;  /* 0x000000ffe300d20c */ /* 0x000fe20003f45070 */
[----:B------:R-:W-:Y:S01]  /*3a50*/  BSSY B1, `(.L_x_10751) ;  /* 0x000000e000017945 */ /* 0x000fe20003800000 */
[----:B------:R-:W-:Y:S02]  /*3a60*/  @P4 FSEL R197, R197, RZ, P3 ;  /* 0x000000ffc5c54208 */ /* 0x000fe40001800000 */
[----:B------:R-:W-:Y:S02]  /*3a70*/  @!P5 ISETP.NE.AND.EX P2, PT, R226, RZ, PT, P2 ;  /* 0x000000ffe200d20c */ /* 0x000fe40003f45320 */
[----:B------:R-:W-:Y:S02]  /*3a80*/  @P4 F2FP.F16.F32.PACK_AB R168, RZ, R233 ;  /* 0x000000e9ffa8423e */ /* 0x000fe400000000ff */
[----:B------:R-:W-:Y:S02]  /*3a90*/  @P4 LOP3.LUT P3, RZ, R237, 0xff0000, RZ, 0xc0, !PT ;  /* 0x00ff0000edff4812 */ /* 0x000fe4000786c0ff */
[----:B------:R-:W-:-:S02]  /*3aa0*/  @P4 F2FP.F16.F32.PACK_AB R243, RZ, R243 ;  /* 0x000000f3fff3423e */ /* 0x000fc400000000ff */
        /* <DEDUP_REMOVED lines=8> */
.L_x_10752:
[----:B------:R-:W-:Y:S05]  /*3b30*/  BSYNC B1 ;  /* 0x0000000000017941 */ /* 0x000fea0003800000 */
.L_x_10751:
[----:B------:R-:W-:Y:S01]  /*3b40*/  @P4 PRMT R164, R243, 0x7610, R164 ;  /* 0x00007610f3a44816 */ /* 0x000fe200000000a4 */
[----:B------:R-:W0:Y:S01]  /*3b50*/  @P4 LDC.64 R170, c[0x0][0x298] ;  /* 0x0000a600ffaa4b82 */ /* 0x000e220000000a00 */
[----:B------:R-:W-:Y:S01]  /*3b60*/  @P4 F2FP.F16.F32.PACK_AB R240, RZ, R240 ;  /* 0x000000f0fff0423e */ /* 0x000fe200000000ff */
[----:B------:R-:W-:Y:S01]  /*3b70*/  BSSY B1, `(.L_x_10753) ;  /* 0x0000030000017945 */ /* 0x000fe20003800000 */
[----:B------:R-:W-:Y:S02]  /*3b80*/  @P4 PRMT R164, R164, 0x5410, R168 ;  /* 0x00005410a4a44816 */ /* 0x000fe400000000a8 */
[----:B------:R-:W-:Y:S02]  /*3b90*/  @P4 F2FP.F16.F32.PACK_AB R203, RZ, R203 ;  /* 0x000000cbffcb423e */ /* 0x000fe400000000ff */
[----:B------:R-:W-:Y:S01]  /*3ba0*/  @P4 F2FP.F16.F32.PACK_AB R232, RZ, R232 ;  /* 0x000000e8ffe8423e */ /* 0x000fe200000000ff */
[----:B------:R-:W1:Y:S01]  /*3bb0*/  @P4 LDC.64 R168, c[0x0][0x2f8] ;  /* 0x0000be00ffa84b82 */ /* 0x000e620000000a00 */
[----:B------:R-:W-:-:S02]  /*3bc0*/  @P4 IADD3 R199, R230, 0x20, RZ ;  /* 0x00000020e6c74810 */ /* 0x000fc40007ffe0ff */
[----:B------:R-:W-:Y:S02]  /*3bd0*/  @P4 F2FP.F16.F32.PACK_AB R238, RZ, R238 ;  /* 0x000000eeffee423e */ /* 0x000fe400000000ff */
[----:B------:R-:W-:Y:S02]  /*3be0*/  @P4 PRMT R165, R240, 0x7610, R165 ;  /* 0x00007610f0a54816 */ /* 0x000fe400000000a5 */
[----:B------:R-:W-:Y:S02]  /*3bf0*/  @P4 F2FP.F16.F32.PACK_AB R202, RZ, R202 ;  /* 0x000000caffca423e */ /* 0x000fe400000000ff */
[----:B------:R-:W-:Y:S02]  /*3c00*/  @P4 F2FP.F16.F32.PACK_AB R242, RZ, R242 ;  /* 0x000000f2fff2423e */ /* 0x000fe400000000ff */
[----:B------:R-:W-:Y:S02]  /*3c10*/  @P4 PRMT R166, R203, 0x7610, R166 ;  /* 0x00007610cba64816 */ /* 0x000fe400000000a6 */
[----:B------:R-:W-:-:S02]  /*3c20*/  @P4 PRMT R167, R232, 0x7610, R167 ;  /* 0x00007610e8a74816 */ /* 0x000fc400000000a7 */
[----:B------:R-:W-:Y:S01]  /*3c30*/  @P4 PRMT R165, R165, 0x5410, R238 ;  /* 0x00005410a5a54816 */ /* 0x000fe200000000ee */
[----:B0-----:R-:W-:Y:S01]  /*3c40*/  @P4 FMUL.FTZ R171, R174, R171 ;  /* 0x000000abaeab4220 */ /* 0x001fe20000410000 */
[----:B------:R-:W-:Y:S02]  /*3c50*/  @P4 PRMT R166, R166, 0x5410, R202 ;  /* 0x00005410a6a64816 */ /* 0x000fe400000000ca */
[----:B------:R-:W-:Y:S01]  /*3c60*/  @P4 PRMT R167, R167, 0x5410, R242 ;  /* 0x00005410a7a74816 */ /* 0x000fe200000000f2 */
[----:B------:R-:W-:Y:S01]  /*3c70*/  @P4 FMUL.FTZ R232, R171, R170 ;  /* 0x000000aaabe84220 */ /* 0x000fe20000410000 */
[----:B------:R-:W-:Y:S01]  /*3c80*/  @P4 F2FP.F16.F32.PACK_AB R202, RZ, R196 ;  /* 0x000000c4ffca423e */ /* 0x000fe200000000ff */
[----:B------:R-:W0:Y:S01]  /*3c90*/  @P4 LDC.64 R170, c[0x0][0x298] ;  /* 0x0000a600ffaa4b82 */ /* 0x000e220000000a00 */
[----:B------:R-:W-:Y:S01]  /*3ca0*/  @P4 F2FP.F16.F32.PACK_AB R203, RZ, R197 ;  /* 0x000000c5ffcb423e */ /* 0x000fe200000000ff */
[----:B-1----:R-:W-:Y:S01]  /*3cb0*/  @P4 IMAD.WIDE.U32 R168, R199, 0x10, R168 ;  /* 0x00000010c7a84825 */ /* 0x002fe200078e00a8 */
[----:B------:R-:W-:-:S02]  /*3cc0*/  @P4 FSEL R232, R232, RZ, P6 ;  /* 0x000000ffe8e84208 */ /* 0x000fc40003000000 */
[----:B------:R-:W-:Y:S02]  /*3cd0*/  @P4 F2FP.F16.F32.PACK_AB R241, RZ, R241 ;  /* 0x000000f1fff1423e */ /* 0x000fe400000000ff */
[----:B------:R1:W-:Y:S01]  /*3ce0*/  @P4 STG.E.128 desc[UR4][R168.64], R164 ;  /* 0x000000a4a8004986 */ /* 0x0003e2000c101d04 */
[----:B------:R-:W2:Y:S01]  /*3cf0*/  @P4 LDC.64 R196, c[0x0][0x2f8] ;  /* 0x0000be00ffc44b82 */ /* 0x000ea20000000a00 */
[----:B------:R-:W-:Y:S02]  /*3d00*/  @P4 F2FP.F16.F32.PACK_AB R244, RZ, R244 ;  /* 0x000000f4fff4423e */ /* 0x000fe400000000ff */
[----:B------:R-:W-:Y:S02]  /*3d10*/  @!P5 ISETP.NE.U32.AND P6, PT, R227, RZ, PT ;  /* 0x000000ffe300d20c */ /* 0x000fe40003fc5070 */
[----:B------:R-:W-:Y:S02]  /*3d20*/  @P4 F2FP.F16.F32.PACK_AB R239, RZ, R239 ;  /* 0x000000efffef423e */ /* 0x000fe400000000ff */
[----:B------:R-:W-:Y:S01]  /*3d30*/  @!P5 ISETP.NE.AND.EX P6, PT, R226, RZ, PT, P6 ;  /* 0x000000ffe200d20c */ /* 0x000fe20003fc5360 */
[----:B------:R-:W3:Y:S01]  /*3d40*/  @P1 LDC.64 R198, c[0x0][0x308] ;  /* 0x0000c200ffc61b82 */ /* 0x000ee20000000a00 */
[----:B------:R-:W-:-:S02]  /*3d50*/  @P4 LOP3.LUT P2, RZ, R237, 0xff000000, RZ, 0xc0, !PT ;  /* 0xff000000edff4812 */ /* 0x000fc4000784c0ff */
[----:B------:R-:W-:Y:S02]  /*3d60*/  @P4 F2FP.F16.F32.PACK_AB R232, RZ, R232 ;  /* 0x000000e8ffe8423e */ /* 0x000fe400000000ff */
        /* <DEDUP_REMOVED lines=16> */
.L_x_10754:
[----:B------:R-:W-:Y:S05]  /*3e70*/  BSYNC B1 ;  /* 0x0000000000017941 */ /* 0x000fea0003800000 */
.L_x_10753:
[----:B------:R-:W-:Y:S01]  /*3e80*/  @P4 FMUL.FTZ R171, R236, R171 ;  /* 0x000000abecab4220 */ /* 0x000fe20000410000 */
[----:B------:R-:W-:Y:S01]  /*3e90*/  @P4 FSEL R168, R168, RZ, P3 ;  /* 0x000000ffa8a84208 */ /* 0x000fe20001800000 */
[----:B------:R-:W-:Y:S01]  /*3ea0*/  @P1 IMAD.WIDE.U32 R198, R231, 0x20, R198 ;  /* 0x00000020e7c61825 */ /* 0x000fe200078e00c6 */
[----:B------:R-:W-:-:S03]  /*3eb0*/  @P4 IADD3 R231, R230, 0x40, RZ ;  /* 0x00000040e6e74810 */ /* 0x000fc60007ffe0ff */
[----:B------:R-:W-:Y:S01]  /*3ec0*/  @P4 FMUL.FTZ R203, R171, R170 ;  /* 0x000000aaabcb4220 */ /* 0x000fe20000410000 */
[----:B------:R-:W-:Y:S01]  /*3ed0*/  @P4 F2FP.F16.F32.PACK_AB R202, RZ, R168 ;  /* 0x000000a8ffca423e */ /* 0x000fe200000000ff */
[----:B------:R-:W-:Y:S01]  /*3ee0*/  BSSY B1, `(.L_x_10755) ;  /* 0x000002f000017945 */ /* 0x000fe20003800000 */
[----:B------:R-:W-:Y:S01]  /*3ef0*/  SEL R170, R173, R158, P0 ;  /* 0x0000009eadaa7207 */ /* 0x000fe20000000000 */
[----:B------:R-:W-:Y:S01]  /*3f00*/  @P4 IMAD.WIDE.U32 R196, R231, 0x10, R196 ;  /* 0x00000010e7c44825 */ /* 0x000fe200078e00c4 */
[----:B------:R-:W-:Y:S02]  /*3f10*/  @P4 FSEL R203, R203, RZ, P2 ;  /* 0x000000ffcbcb4208 */ /* 0x000fe40001000000 */
[----:B------:R-:W-:Y:S02]  /*3f20*/  @P4 PRMT R167, R202, 0x7610, R167 ;  /* 0x00007610caa74816 */ /* 0x000fe400000000a7 */
[----:B------:R-:W-:Y:S02]  /*3f30*/  @P4 F2FP.F16.F32.PACK_AB R203, RZ, R203 ;  /* 0x000000cbffcb423e */ /* 0x000fe400000000ff */
        /* <DEDUP_REMOVED lines=41> */
.L_x_10756:
[----:B------:R-:W-:Y:S05]  /*41d0*/  BSYNC B1 ;  /* 0x0000000000017941 */ /* 0x000fea0003800000 */
.L_x_10755:
        /* <DEDUP_REMOVED lines=8> */
.L_x_10758:
[----:B------:R-:W-:Y:S05]  /*4260*/  BSYNC B1 ;  /* 0x0000000000017941 */ /* 0x000fea0003800000 */
.L_x_10757:
        /* <DEDUP_REMOVED lines=17> */
.L_x_10760:
[----:B------:R-:W-:Y:S05]  /*4380*/  BSYNC B1 ;  /* 0x0000000000017941 */ /* 0x000fea0003800000 */
.L_x_10759:
        /* <DEDUP_REMOVED lines=9> */
.L_x_10762:
[----:B------:R-:W-:Y:S05]  /*4420*/  BSYNC B1 ;  /* 0x0000000000017941 */ /* 0x000fea0003800000 */
.L_x_10761:
        /* <DEDUP_REMOVED lines=8> */
.L_x_10764:
[----:B------:R-:W-:Y:S05]  /*44b0*/  BSYNC B1 ;  /* 0x0000000000017941 */ /* 0x000fea0003800000 */
.L_x_10763:
        /* <DEDUP_REMOVED lines=8> */
.L_x_10766:
[----:B------:R-:W-:Y:S05]  /*4540*/  BSYNC B1 ;  /* 0x0000000000017941 */ /* 0x000fea0003800000 */
.L_x_10765:
        /* <DEDUP_REMOVED lines=17> */
.L_x_10768:
[----:B------:R-:W-:Y:S05]  /*4660*/  BSYNC B1 ;  /* 0x0000000000017941 */ /* 0x000fea0003800000 */
.L_x_10767:
        /* <DEDUP_REMOVED lines=14> */
[----:B------:R-:W-:Y:S02]  /*4750*/  @P4 F2FP.F16.F32.PACK_AB R172, RZ, R172 ;  /* 0x000000acffac423e */ /* 0x000fe400000000ff */
[----:B------:R-:W-:-:S02]  /*4760*/  @P4 FSEL R200, R200, RZ, P2 ;  /* 0x000000ffc8c84208 */ /* 0x000fc40001000000 */
[----:B------:R-:W-:Y:S02]  /*4770*/  @P4 F2FP.F16.F32.PACK_AB R169, RZ, R169 ;  /* 0x000000a9ffa9423e */ /* 0x000fe400000000ff */
[----:B------:R-:W-:Y:S02]  /*4780*/  @P4 FSEL R198, R198, RZ, P6 ;  /* 0x000000ffc6c64208 */ /* 0x000fe40003000000 */
[----:B------:R-:W-:Y:S02]  /*4790*/  @P4 F2FP.F16.F32.PACK_AB R196, RZ, R196 ;  /* 0x000000c4ffc4423e */ /* 0x000fe400000000ff */
[----:B------:R-:W-:Y:S02]  /*47a0*/  @!P5 ISETP.NE.U32.AND P2, PT, R227, RZ, PT ;  /* 0x000000ffe300d20c */ /* 0x000fe40003f45070 */
[----:B------:R-:W-:Y:S02]  /*47b0*/  @P4 F2FP.F16.F32.PACK_AB R174, RZ, R174 ;  /* 0x000000aeffae423e */ /* 0x000fe400000000ff */
[----:B------:R-:W-:-:S02]  /*47c0*/  @P4 PRMT R165, R172, 0x7610, R165 ;  /* 0x00007610aca54816 */ /* 0x000fc400000000a5 */
[----:B------:R-:W-:Y:S02]  /*47d0*/  @P4 F2FP.F16.F32.PACK_AB R170, RZ, R170 ;  /* 0x000000aaffaa423e */ /* 0x000fe400000000ff */
[----:B------:R-:W-:Y:S02]  /*47e0*/  @P4 F2FP.F16.F32.PACK_AB R198, RZ, R198 ;  /* 0x000000c6ffc6423e */ /* 0x000fe400000000ff */
[----:B------:R-:W-:Y:S02]  /*47f0*/  @P4 F2FP.F16.F32.PACK_AB R200, RZ, R200 ;  /* 0x000000c8ffc8423e */ /* 0x000fe400000000ff */
        /* <DEDUP_REMOVED lines=22> */
.L_x_10770:
[----:B------:R-:W-:Y:S05]  /*4960*/  BSYNC B1 ;  /* 0x0000000000017941 */ /* 0x000fea0003800000 */
.L_x_10769:
        /* <DEDUP_REMOVED lines=20> */
.L_x_10702:
[----:B------:R-:W-:Y:S05]  /*4ab0*/  BSYNC B0 ;  /* 0x0000000000007941 */ /* 0x000fea0003800000 */
.L_x_10700:
        /* <DEDUP_REMOVED lines=188> */
.L_x_10706:
        /* <DEDUP_REMOVED lines=8> */
.L_x_10773:
[----:B------:R-:W-:Y:S05]  /*5700*/  BSYNC B1 ;  /* 0x0000000000017941 */ /* 0x000fea0003800000 */
.L_x_10772:
        /* <DEDUP_REMOVED lines=8> */
.L_x_10774:
[----:B------:R-:W-:Y:S01]  /*5790*/  FADD.FTZ R169, R169, R172 ;  /* 0x000000aca9a97221 */ /* 0x000fe20000010000 */
[----:B------:R-:W-:-:S04]  /*57a0*/  HFMA2.MMA R230, -RZ, RZ, 0, 1.1920928955078125e-07 ;  /* 0x00000002ffe67435 */ /* 0x000fc800000001ff */
[----:B------:R-:W-:Y:S02]  /*57b0*/  MOV R229, R169 ;  /* 0x000000a900e57202 */ /* 0x000fe40000000f00 */
[----:B------:R-:W-:-:S07]  /*57c0*/  MOV R168, R198 ;  /* 0x000000c600a87202 */ /* 0x000fce0000000f00 */
[----:B------:R-:W-:Y:S05]  /*57d0*/  WARPSYNC.COLLECTIVE R228, `(.L_x_10775) ;  /* 0x00000000e4087348 */ /* 0x000fea0003c00000 */
[----:B------:R0:W1:Y:S02]  /*57e0*/  SHFL.BFLY P0, R198, R229, R230, R243 ;  /* 0x0c0000e6e5c67389 */ /* 0x00006400000000f3 */
[----:B01----:R-:W-:Y:S01]  /*57f0*/  ENDCOLLECTIVE ;  /* 0x000000000000791b */ /* 0x003fe20003800000 */
.L_x_10775:
[----:B------:R-:W-:-:S05]  /*5800*/  FADD.FTZ R168, R168, R171 ;  /* 0x000000aba8a87221 */ /* 0x000fca0000010000 */
[----:B------:R-:W-:Y:S02]  /*5810*/  MOV R229, R168 ;  /* 0x000000a800e57202 */ /* 0x000fe40000000f00 */
[----:B------:R-:W-:-:S07]  /*5820*/  MOV R174, R198 ;  /* 0x000000c600ae7202 */ /* 0x000fce0000000f00 */
[----:B------:R-:W-:Y:S05]  /*5830*/  WARPSYNC.COLLECTIVE R228, `(.L_x_10776) ;  /* 0x00000000e4087348 */ /* 0x000fea0003c00000 */
[----:B------:R0:W1:Y:S02]  /*5840*/  SHFL.BFLY P0, R198, R229, R230, R243 ;  /* 0x0c0000e6e5c67389 */ /* 0x00006400000000f3 */
[----:B01----:R-:W-:Y:S01]  /*5850*/  ENDCOLLECTIVE ;  /* 0x000000000000791b */ /* 0x003fe20003800000 */
.L_x_10776:
[----:B------:R-:W-:Y:S01]  /*5860*/  FADD.FTZ R174, R169, R174 ;  /* 0x000000aea9ae7221 */ /* 0x000fe20000010000 */
[----:B------:R-:W-:-:S04]  /*5870*/  HFMA2.MMA R230, -RZ, RZ, 0, 2.384185791015625e-07 ;  /* 0x00000004ffe67435 */ /* 0x000fc800000001ff */
[----:B------:R-:W-:Y:S02]  /*5880*/  MOV R229, R174 ;  /* 0x000000ae00e57202 */ /* 0x000fe40000000f00 */
[----:B------:R-:W-:-:S07]  /*5890*/  MOV R175, R198 ;  /* 0x000000c600af7202 */ /* 0x000fce0000000f00 */
[----:B------:R-:W-:Y:S05]  /*58a0*/  WARPSYNC.COLLECTIVE R228, `(.L_x_10777) ;  /* 0x00000000e4087348 */ /* 0x000fea0003c00000 */
[----:B------:R0:W1:Y:S02]  /*58b0*/  SHFL.BFLY P0, R198, R229, R230, R243 ;  /* 0x0c0000e6e5c67389 */ /* 0x00006400000000f3 */
[----:B01----:R-:W-:Y:S01]  /*58c0*/  ENDCOLLECTIVE ;  /* 0x000000000000791b */ /* 0x003fe20003800000 */
.L_x_10777:
[----:B------:R-:W-:-:S05]  /*58d0*/  FADD.FTZ R175, R168, R175 ;  /* 0x000000afa8af7221 */ /* 0x000fca0000010000 */
[----:B------:R-:W-:Y:S02]  /*58e0*/  MOV R229, R175 ;  /* 0x000000af00e57202 */ /* 0x000fe40000000f00 */
[----:B------:R-:W-:-:S07]  /*58f0*/  MOV R197, R198 ;  /* 0x000000c600c57202 */ /* 0x000fce0000000f00 */
[----:B------:R-:W-:Y:S05]  /*5900*/  WARPSYNC.COLLECTIVE R228, `(.L_x_10778) ;  /* 0x00000000e4087348 */ /* 0x000fea0003c00000 */
[----:B------:R0:W1:Y:S02]  /*5910*/  SHFL.BFLY P0, R198, R229, R230, R243 ;  /* 0x0c0000e6e5c67389 */ /* 0x00006400000000f3 */
[----:B01----:R-:W-:Y:S01]  /*5920*/  ENDCOLLECTIVE ;  /* 0x000000000000791b */ /* 0x003fe20003800000 */
.L_x_10778:
[----:B------:R-:W-:Y:S01]  /*5930*/  FADD.FTZ R197, R174, R197 ;  /* 0x000000c5aec57221 */ /* 0x000fe20000010000 */
[----:B------:R-:W-:-:S04]  /*5940*/  HFMA2.MMA R230, -RZ, RZ, 0, 4.76837158203125e-07 ;  /* 0x00000008ffe67435 */ /* 0x000fc800000001ff */
[----:B------:R-:W-:Y:S02]  /*5950*/  MOV R229, R197 ;  /* 0x000000c500e57202 */ /* 0x000fe40000000f00 */
[----:B------:R-:W-:-:S07]  /*5960*/  MOV R196, R198 ;  /* 0x000000c600c47202 */ /* 0x000fce0000000f00 */
[----:B------:R-:W-:Y:S05]  /*5970*/  WARPSYNC.COLLECTIVE R228, `(.L_x_10779) ;  /* 0x00000000e4087348 */ /* 0x000fea0003c00000 */
[----:B------:R0:W1:Y:S02]  /*5980*/  SHFL.BFLY P0, R198, R229, R230, R243 ;  /* 0x0c0000e6e5c67389 */ /* 0x00006400000000f3 */
[----:B01----:R-:W-:Y:S01]  /*5990*/  ENDCOLLECTIVE ;  /* 0x000000000000791b */ /* 0x003fe20003800000 */
.L_x_10779:
[----:B------:R-:W-:-:S05]  /*59a0*/  FADD.FTZ R196, R175, R196 ;  /* 0x000000c4afc47221 */ /* 0x000fca0000010000 */
[----:B------:R-:W-:Y:S02]  /*59b0*/  MOV R229, R196 ;  /* 0x000000c400e57202 */ /* 0x000fe40000000f00 */
[----:B------:R-:W-:-:S07]  /*59c0*/  MOV R172, R198 ;  /* 0x000000c600ac7202 */ /* 0x000fce0000000f00 */
[----:B------:R-:W-:Y:S05]  /*59d0*/  WARPSYNC.COLLECTIVE R228, `(.L_x_10780) ;  /* 0x00000000e4087348 */ /* 0x000fea0003c00000 */
[----:B------:R0:W1:Y:S02]  /*59e0*/  SHFL.BFLY P0, R198, R229, R230, R243 ;  /* 0x0c0000e6e5c67389 */ /* 0x00006400000000f3 */
[----:B01----:R-:W-:Y:S01]  /*59f0*/  ENDCOLLECTIVE ;  /* 0x000000000000791b */ /* 0x003fe20003800000 */
.L_x_10780:
[----:B------:R-:W-:Y:S01]  /*5a00*/  FADD.FTZ R172, R197, R172 ;  /* 0x000000acc5ac7221 */ /* 0x000fe20000010000 */
[----:B------:R-:W-:-:S04]  /*5a10*/  HFMA2.MMA R230, -RZ, RZ, 0, 9.5367431640625e-07 ;  /* 0x00000010ffe67435 */ /* 0x000fc800000001ff */
[----:B------:R-:W-:Y:S02]  /*5a20*/  MOV R229, R172 ;  /* 0x000000ac00e57202 */ /* 0x000fe40000000f00 */
[----:B------:R-:W-:-:S07]  /*5a30*/  MOV R171, R198 ;  /* 0x000000c600ab7202 */ /* 0x000fce0000000f00 */
[----:B------:R-:W-:Y:S05]  /*5a40*/  WARPSYNC.COLLECTIVE R228, `(.L_x_10781) ;  /* 0x00000000e4087348 */ /* 0x000fea0003c00000 */
[----:B------:R0:W1:Y:S02]  /*5a50*/  SHFL.BFLY P0, R198, R229, R230, R243 ;  /* 0x0c0000e6e5c67389 */ /* 0x00006400000000f3 */
[----:B01----:R-:W-:Y:S01]  /*5a60*/  ENDCOLLECTIVE ;  /* 0x000000000000791b */ /* 0x003fe20003800000 */
.L_x_10781:
[----:B------:R-:W-:-:S05]  /*5a70*/  FADD.FTZ R171, R196, R171 ;  /* 0x000000abc4ab7221 */ /* 0x000fca0000010000 */
[----:B------:R-:W-:Y:S02]  /*5a80*/  MOV R229, R171 ;  /* 0x000000ab00e57202 */ /* 0x000fe40000000f00 */
[----:B------:R-:W-:-:S07]  /*5a90*/  MOV R199, R198 ;  /* 0x000000c600c77202 */ /* 0x000fce0000000f00 */
[----:B------:R-:W-:Y:S05]  /*5aa0*/  WARPSYNC.COLLECTIVE R228, `(.L_x_10782) ;  /* 0x00000000e4087348 */ /* 0x000fea0003c00000 */
[----:B------:R0:W1:Y:S02]  /*5ab0*/  SHFL.BFLY P0, R198, R229, R230, R243 ;  /* 0x0c0000e6e5c67389 */ /* 0x00006400000000f3 */
[----:B01----:R-:W-:Y:S01]  /*5ac0*/  ENDCOLLECTIVE ;  /* 0x000000000000791b */ /* 0x003fe20003800000 */
.L_x_10782:
[----:B------:R-:W-:Y:S05]  /*5ad0*/  BRA `(.L_x_10783) ;  /* 0xffffffc400247947 */ /* 0x000fea000383ffff */
.L_x_10784:
        /* <DEDUP_REMOVED lines=10> */
.L_x_14357:


//--------------------- .text._ZN10layer_norm13ln_bwd_kernelINS_13Kernel_traitsIf6__halffS2_fjLj1024ELj1ELj4ELj1ELj16ENS_18Kernel_traits_baseILj1024EfS2_fS2_fjLj128EEEEELb1ELb1ELb0ELb0EEEvNS_9BwdParamsE --------------------------
	.section	.text._ZN10layer_norm13ln_bwd_kernelINS_13Kernel_traitsIf6__halffS2_fjLj1024ELj1ELj4ELj1ELj16ENS_18Kernel_traits_baseILj1024EfS2_fS2_fjLj128EEEEELb1ELb1ELb0ELb0EEEvNS_9BwdParamsE,"ax",@progbits
	.align	128
        .global         _ZN10layer_norm13ln_bwd_kernelINS_13Kernel_traitsIf6__halffS2_fjLj1024ELj1ELj4ELj1ELj16ENS_18Kernel_traits_baseILj1024EfS2_fS2_fjLj128EEEEELb1ELb1ELb0ELb0EEEvNS_9BwdParamsE
        .type           _ZN10layer_norm13ln_bwd_kernelINS_13Kernel_traitsIf6__halffS2_fjLj1024ELj1ELj4ELj1ELj16ENS_18Kernel_traits_baseILj1024EfS2_fS2_fjLj128EEEEELb1ELb1ELb0ELb0EEEvNS_9BwdParamsE,@function
        .size           _ZN10layer_norm13ln_bwd_kernelINS_13Kernel_traitsIf6__halffS2_fjLj1024ELj1ELj4ELj1ELj16ENS_18Kernel_traits_baseILj1024EfS2_fS2_fjLj128EEEEELb1ELb1ELb0ELb0EEEvNS_9BwdParamsE,(.L_x_14358 - _ZN10layer_norm13ln_bwd_kernelINS_13Kernel_traitsIf6__halffS2_fjLj1024ELj1ELj4ELj1ELj16ENS_18Kernel_traits_baseILj1024EfS2_fS2_fjLj128EEEEELb1ELb1ELb0ELb0EEEvNS_9BwdParamsE)
        .other          _ZN10layer_norm13ln_bwd_kernelINS_13Kernel_traitsIf6__halffS2_fjLj1024ELj1ELj4ELj1ELj16ENS_18Kernel_traits_baseILj1024EfS2_fS2_fjLj128EEEEELb1ELb1ELb0ELb0EEEvNS_9BwdParamsE,@"STO_CUDA_ENTRY STV_DEFAULT"
_ZN10layer_norm13ln_bwd_kernelINS_13Kernel_traitsIf6__halffS2_fjLj1024ELj1ELj4ELj1ELj16ENS_18Kernel_traits_baseILj1024EfS2_fS2_fjLj128EEEEELb1ELb1ELb0ELb0EEEvNS_9BwdParamsE:
.text._ZN10layer_norm13ln_bwd_kernelINS_13Kernel_traitsIf6__halffS2_fjLj1024ELj1ELj4ELj1ELj16ENS_18Kernel_traits_baseILj1024EfS2_fS2_fjLj128EEEEELb1ELb1ELb0ELb0EEEvNS_9BwdParamsE:
        /* <DEDUP_REMOVED lines=166> */
.L_x_10804:
        /* <DEDUP_REMOVED lines=19> */
[----:B------:R-:W-:Y:S02]  /*0b90*/  MOV R225, RZ ;  /* 0x000000ff00e17202 */ /* 0x000fe40000000f00 */
[----:B------:R-:W-:Y:S01]  /*0ba0*/  MOV R223, RZ ;  /* 0x000000ff00df7202 */ /* 0x000fe20000000f00 */
[----:B-1----:R-:W-:Y:S01]  /*0bb0*/  IMAD R16, R2, R189, RZ ;  /* 0x000000bd02107224 */ /* 0x002fe200078e02ff */
[----:B------:R-:W-:Y:S01]  /*0bc0*/  MOV R17, 0x3f800000 ;  /* 0x3f80000000117802 */ /* 0x000fe20000000f00 */
[----:B--2---:R-:W-:-:S03]  /*0bd0*/  @P3 HADD2.F32 R17, -RZ, R184.H0_H0 ;  /* 0x200000b8ff113230 */ /* 0x004fc60000004100 */
        /* <DEDUP_REMOVED lines=32> */
[C---:B------:R-:W-:Y:S01]  /*0de0*/  FADD.FTZ R201, -R216.reuse, R190 ;  /* 0x000000bed8c97221 */ /* 0x040fe20000010100 */
[----:B------:R-:W-:Y:S01]  /*0df0*/  FADD.FTZ R200, -R216, R191 ;  /* 0x000000bfd8c87221 */ /* 0x000fe20000010100 */
[C---:B-----5:R-:W-:Y:S01]  /*0e00*/  FMUL.FTZ R249, R198.reuse, R199 ;  /* 0x000000c7c6f97220 */ /* 0x060fe20000410000 */
[C---:B------:R-:W-:Y:S01]  /*0e10*/  FMUL.FTZ R0, R198.reuse, R0 ;  /* 0x00000000c6007220 */ /* 0x040fe20000410000 */
[C---:B------:R-:W-:Y:S01]  /*0e20*/  FMUL.FTZ R247, R198.reuse, R201 ;  /* 0x000000c9c6f77220 */ /* 0x040fe20000410000 */
[----:B------:R-:W-:Y:S01]  /*0e30*/  FMUL.FTZ R245, R198, R200 ;  /* 0x000000c8c6f57220 */ /* 0x000fe20000410000 */
[--C-:B--2---:R-:W-:Y:S02]  /*0e40*/  HADD2.F32 R224, -RZ, R192.reuse.H0_H0 ;  /* 0x200000c0ffe07230 */ /* 0x104fe40000004100 */
[----:B------:R-:W-:-:S03]  /*0e50*/  HADD2.F32 R223, -RZ, R192.H1_H1 ;  /* 0x300000c0ffdf7230 */ /* 0x000fc60000004100 */
[----:B------:R-:W-:Y:S01]  /*0e60*/  FMUL.FTZ R199, R246, R224 ;  /* 0x000000e0f6c77220 */ /* 0x000fe20000410000 */
[----:B------:R-:W-:Y:S02]  /*0e70*/  HADD2.F32 R192, -RZ, R193.H0_H0 ;  /* 0x200000c1ffc07230 */ /* 0x000fe40000004100 */
[----:B---3--:R-:W-:Y:S01]  /*0e80*/  FMUL.FTZ R248, R244, R223 ;  /* 0x000000dff4f87220 */ /* 0x008fe20000410000 */
[C---:B------:R-:W-:Y:S01]  /*0e90*/  FADD.FTZ R184, -R216.reuse, R184 ;  /* 0x000000b8d8b87221 */ /* 0x040fe20000010100 */
[----:B------:R-:W-:-:S03]  /*0ea0*/  FADD.FTZ R185, -R216, R185 ;  /* 0x000000b9d8b97221 */ /* 0x000fc60000010100 */
[C---:B------:R-:W-:Y:S01]  /*0eb0*/  FMUL.FTZ R200, R198.reuse, R184 ;  /* 0x000000b8c6c87220 */ /* 0x040fe20000410000 */
[----:B------:R-:W-:Y:S01]  /*0ec0*/  FMUL.FTZ R201, R198, R185 ;  /* 0x000000b9c6c97220 */ /* 0x000fe20000410000 */
[----:B------:R-:W-:Y:S01]  /*0ed0*/  FADD.FTZ R185, RZ, R199 ;  /* 0x000000c7ffb97221 */ /* 0x000fe20000010000 */
[----:B------:R-:W-:Y:S01]  /*0ee0*/  FFMA.FTZ R184, R0, R199, RZ ;  /* 0x000000c700b87223 */ /* 0x000fe200000100ff */
[----:B------:R-:W-:Y:S02]  /*0ef0*/  HADD2.F32 R193, -RZ, R193.H1_H1 ;  /* 0x300000c1ffc17230 */ /* 0x000fe40000004100 */
        /* <DEDUP_REMOVED lines=45> */
.L_x_10788:
[----:B------:R-:W-:Y:S05]  /*11d0*/  BSYNC B1 ;  /* 0x0000000000017941 */ /* 0x000fea0003800000 */
.L_x_10787:
        /* <DEDUP_REMOVED lines=12> */
[----:B------:R-:W3:Y:S04]  /*12a0*/  LDL R233, [R1+0x48] ;  /* 0x0000480001e97983 */ /* 0x000ee80000100800 */
[----:B------:R-:W2:Y:S01]  /*12b0*/  LDG.E.128 R188, desc[UR4][R188.64] ;  /* 0x00000004bcbc7981 */ /* 0x000ea2000c1e1d00 */
[----:B------:R-:W-:-:S04]  /*12c0*/  ISETP.NE.U32.AND P4, PT, RZ, UR8, PT ;  /* 0x00000008ff007c0c */ /* 0x000fc8000bf85070 */
        /* <DEDUP_REMOVED lines=11> */
[C---:B------:R-:W-:Y:S01]  /*1380*/  FADD.FTZ R214, -R216.reuse, R186 ;  /* 0x000000bad8d67221 */ /* 0x040fe20000010100 */
[C---:B------:R-:W-:Y:S01]  /*1390*/  FADD.FTZ R202, -R216.reuse, R187 ;  /* 0x000000bbd8ca7221 */ /* 0x040fe20000010100 */
[C---:B------:R-:W-:Y:S01]  /*13a0*/  FADD.FTZ R215, -R216.reuse, R185 ;  /* 0x000000b9d8d77221 */ /* 0x040fe20000010100 */
[--C-:B--2---:R-:W-:Y:S02]  /*13b0*/  HADD2.F32 R187, -RZ, R190.reuse.H0_H0 ;  /* 0x200000beffbb7230 */ /* 0x104fe40000004100 */
[----:B------:R-:W-:Y:S02]  /*13c0*/  HADD2.F32 R186, -RZ, R190.H1_H1 ;  /* 0x300000beffba7230 */ /* 0x000fe40000004100 */
[----:B------:R-:W-:-:S02]  /*13d0*/  FADD.FTZ R190, -R216, R194 ;  /* 0x000000c2d8be7221 */ /* 0x000fc40000010100 */
[----:B------:R-:W2:Y:S01]  /*13e0*/  LDL R194, [R1+0x38] ;  /* 0x0000380001c27983 */ /* 0x000ea20000100800 */
[--C-:B------:R-:W-:Y:S02]  /*13f0*/  HADD2.F32 R185, -RZ, R191.reuse.H0_H0 ;  /* 0x200000bfffb97230 */ /* 0x100fe40000004100 */
[----:B------:R-:W-:Y:S02]  /*1400*/  HADD2.F32 R184, -RZ, R191.H1_H1 ;  /* 0x300000bfffb87230 */ /* 0x000fe40000004100 */
[----:B------:R-:W-:Y:S02]  /*1410*/  FADD.FTZ R191, -R216, R193 ;  /* 0x000000c1d8bf7221 */ /* 0x000fe40000010100 */
[----:B------:R-:W2:Y:S01]  /*1420*/  LDL R193, [R1+0x3c] ;  /* 0x00003c0001c17983 */ /* 0x000ea20000100800 */
[--C-:B------:R-:W-:Y:S02]  /*1430*/  HADD2.F32 R219, -RZ, R188.reuse.H0_H0 ;  /* 0x200000bcffdb7230 */ /* 0x100fe40000004100 */
[----:B------:R-:W-:-:S02]  /*1440*/  HADD2.F32 R217, -RZ, R188.H1_H1 ;  /* 0x300000bcffd97230 */ /* 0x000fc40000004100 */
[----:B------:R-:W-:Y:S01]  /*1450*/  FADD.FTZ R192, -R216, R192 ;  /* 0x000000c0d8c07221 */ /* 0x000fe20000010100 */
[--C-:B------:R-:W-:Y:S02]  /*1460*/  HADD2.F32 R203, -RZ, R189.reuse.H0_H0 ;  /* 0x200000bdffcb7230 */ /* 0x100fe40000004100 */
[----:B------:R-:W-:Y:S01]  /*1470*/  FMUL.FTZ R237, R235, R219 ;  /* 0x000000dbebed7220 */ /* 0x000fe20000410000 */
[----:B------:R-:W-:Y:S02]  /*1480*/  HADD2.F32 R189, -RZ, R189.H1_H1 ;  /* 0x300000bdffbd7230 */ /* 0x000fe40000004100 */
[----:B---3--:R-:W-:Y:S01]  /*1490*/  FMUL.FTZ R235, R222, R217 ;  /* 0x000000d9deeb7220 */ /* 0x008fe20000410000 */
[C---:B------:R-:W-:Y:S01]  /*14a0*/  FMUL.FTZ R222, R198.reuse, R202 ;  /* 0x000000cac6de7220 */ /* 0x040fe20000410000 */
        /* <DEDUP_REMOVED lines=21> */
[----:B------:R-:W-:-:S04]  /*1600*/  FADD.FTZ R187, R187, R233 ;  /* 0x000000e9bbbb7221 */ /* 0x000fc80000010000 */
[----:B------:R-:W-:Y:S01]  /*1610*/  FADD.FTZ R187, R187, R221 ;  /* 0x000000ddbbbb7221 */ /* 0x000fe20000010000 */
[----:B------:R-:W-:-:S03]  /*1620*/  FADD.FTZ R89, R89, R217 ;  /* 0x000000d959597221 */ /* 0x000fc60000010000 */
[----:B------:R-:W-:Y:S01]  /*1630*/  FADD.FTZ R187, R187, R220 ;  /* 0x000000dcbbbb7221 */ /* 0x000fe20000010000 */
[----:B------:R-:W-:Y:S01]  /*1640*/  FFMA.FTZ R65, R236, R217, R65 ;  /* 0x000000d9ec417223 */ /* 0x000fe20000010041 */
[----:B------:R-:W-:-:S04]  /*1650*/  FADD.FTZ R188, -R216, R195 ;  /* 0x000000c3d8bc7221 */ /* 0x000fc80000010100 */
[----:B------:R-:W-:Y:S01]  /*1660*/  FMUL.FTZ R215, R198, R188 ;  /* 0x000000bcc6d77220 */ /* 0x000fe20000410000 */
[----:B------:R-:W-:Y:S01]  /*1670*/  FADD.FTZ R94, R94, R185 ;  /* 0x000000b95e5e7221 */ /* 0x000fe20000010000 */
[----:B------:R-:W-:Y:S01]  /*1680*/  FADD.FTZ R95, R95, R184 ;  /* 0x000000b85f5f7221 */ /* 0x000fe20000010000 */
[----:B------:R-:W-:Y:S01]  /*1690*/  IADD3 R224, R224, 0x20, RZ ;  /* 0x00000020e0e07810 */ /* 0x000fe20007ffe0ff */
[----:B------:R-:W-:Y:S01]  /*16a0*/  FFMA.FTZ R71, R215, R184, R71 ;  /* 0x000000b8d7477223 */ /* 0x000fe20000010047 */
[----:B----4-:R-:W-:Y:S01]  /*16b0*/  FMUL.FTZ R219, R218, R186 ;  /* 0x000000badadb7220 */ /* 0x010fe20000410000 */
[----:B------:R-:W-:-:S04]  /*16c0*/  FFMA.FTZ R186, R234, R233, R189 ;  /* 0x000000e9eaba7223 */ /* 0x000fc800000100bd */
[----:B------:R-:W-:-:S04]  /*16d0*/  FFMA.FTZ R186, R222, R221, R186 ;  /* 0x000000dddeba7223 */ /* 0x000fc800000100ba */
[----:B------:R-:W-:Y:S01]  /*16e0*/  FFMA.FTZ R186, R202, R220, R186 ;  /* 0x000000dccaba7223 */ /* 0x000fe200000100ba */
[----:B------:R-:W-:Y:S01]  /*16f0*/  FMUL.FTZ R218, R198, R190 ;  /* 0x000000bec6da7220 */ /* 0x000fe20000410000 */
[----:B------:R-:W-:Y:S02]  /*1700*/  FADD.FTZ R187, R187, R219 ;  /* 0x000000dbbbbb7221 */ /* 0x000fe40000010000 */
[----:B------:R-:W-:Y:S01]  /*1710*/  FFMA.FTZ R186, R203, R219, R186 ;  /* 0x000000dbcbba7223 */ /* 0x000fe200000100ba */
[----:B--2---:R-:W-:-:S04]  /*1720*/  FMUL.FTZ R217, R194, R185 ;  /* 0x000000b9c2d97220 */ /* 0x004fc80000410000 */
[----:B------:R-:W-:Y:S01]  /*1730*/  FADD.FTZ R187, R187, R217 ;  /* 0x000000d9bbbb7221 */ /* 0x000fe20000010000 */
[C---:B------:R-:W-:Y:S01]  /*1740*/  FFMA.FTZ R186, R218.reuse, R217, R186 ;  /* 0x000000d9daba7223 */ /* 0x040fe200000100ba */
[----:B------:R-:W-:Y:S01]  /*1750*/  FMUL.FTZ R214, R193, R184 ;  /* 0x000000b8c1d67220 */ /* 0x000fe20000410000 */
[----:B------:R-:W-:-:S03]  /*1760*/  FFMA.FTZ R70, R218, R185, R70 ;  /* 0x000000b9da467223 */ /* 0x000fc60000010046 */
[----:B------:R-:W-:Y:S01]  /*1770*/  FADD.FTZ R225, R187, R214 ;  /* 0x000000d6bbe17221 */ /* 0x000fe20000010000 */
[----:B------:R-:W-:-:S07]  /*1780*/  FFMA.FTZ R223, R215, R214, R186 ;  /* 0x000000d6d7df7223 */ /* 0x000fce00000100ba */
.L_x_10790:
[----:B------:R-:W-:Y:S05]  /*1790*/  BSYNC B1 ;  /* 0x0000000000017941 */ /* 0x000fea0003800000 */
.L_x_10789:
        /* <DEDUP_REMOVED lines=23> */
[C---:B------:R-:W-:Y:S01]  /*1910*/  FADD.FTZ R207, -R216.reuse, R185 ;  /* 0x000000b9d8cf7221 */ /* 0x040fe20000010100 */
[----:B---3--:R-:W-:Y:S01]  /*1920*/  FADD.FTZ R192, -R216, R192 ;  /* 0x000000c0d8c07221 */ /* 0x008fe20000010100 */
[----:B------:R-:W-:-:S03]  /*1930*/  FMUL.FTZ R251, R198, R209 ;  /* 0x000000d1c6fb7220 */ /* 0x000fc60000410000 */
[----:B------:R-:W-:Y:S01]  /*1940*/  FMUL.FTZ R204, R198, R192 ;  /* 0x000000c0c6cc7220 */ /* 0x000fe20000410000 */
[----:B----4-:R-:W-:Y:S02]  /*1950*/  HADD2.F32 R210, -RZ, R188.H0_H0 ;  /* 0x200000bcffd27230 */ /* 0x010fe40000004100 */
[--C-:B------:R-:W-:Y:S02]  /*1960*/  HADD2.F32 R205, -RZ, R189.reuse.H0_H0 ;  /* 0x200000bdffcd7230 */ /* 0x100fe40000004100 */
[----:B------:R-:W-:Y:S02]  /*1970*/  HADD2.F32 R189, -RZ, R189.H1_H1 ;  /* 0x300000bdffbd7230 */ /* 0x000fe40000004100 */
[----:B------:R-:W-:Y:S02]  /*1980*/  HADD2.F32 R187, -RZ, R190.H0_H0 ;  /* 0x200000beffbb7230 */ /* 0x000fe40000004100 */
[----:B------:R-:W-:Y:S01]  /*1990*/  FMUL.FTZ R232, R32, R210 ;  /* 0x000000d220e87220 */ /* 0x000fe20000410000 */
[----:B------:R-:W-:-:S02]  /*19a0*/  HADD2.F32 R208, -RZ, R188.H1_H1 ;  /* 0x300000bcffd07230 */ /* 0x000fc40000004100 */
[----:B------:R-:W-:Y:S01]  /*19b0*/  FMUL.FTZ R227, R198, R206 ;  /* 0x000000cec6e37220 */ /* 0x000fe20000410000 */
[--C-:B------:R-:W-:Y:S02]  /*19c0*/  HADD2.F32 R185, -RZ, R191.reuse.H0_H0 ;  /* 0x200000bfffb97230 */ /* 0x100fe40000004100 */
[----:B------:R-:W-:Y:S01]  /*19d0*/  FADD.FTZ R175, R175, R189 ;  /* 0x000000bdafaf7221 */ /* 0x000fe20000010000 */
[----:B------:R-:W-:Y:S02]  /*19e0*/  HADD2.F32 R184, -RZ, R191.H1_H1 ;  /* 0x300000bfffb87230 */ /* 0x000fe40000004100 */
[----:B------:R-:W-:Y:S01]  /*19f0*/  FADD.FTZ R191, -R216, R193 ;  /* 0x000000c1d8bf7221 */ /* 0x000fe20000010100 */
        /* <DEDUP_REMOVED lines=28> */
[----:B------:R-:W-:Y:S01]  /*1bc0*/  FADD.FTZ R188, -R216, R195 ;  /* 0x000000c3d8bc7221 */ /* 0x000fe20000010100 */
[----:B------:R-:W-:Y:S01]  /*1bd0*/  FMUL.FTZ R209, R198, R190 ;  /* 0x000000bec6d17220 */ /* 0x000fe20000410000 */
        /* <DEDUP_REMOVED lines=15> */
.L_x_10792:
[----:B------:R-:W-:Y:S05]  /*1cd0*/  BSYNC B1 ;  /* 0x0000000000017941 */ /* 0x000fea0003800000 */
.L_x_10791:
        /* <DEDUP_REMOVED lines=22> */
[----:B------:R-:W-:Y:S02]  /*1e40*/  FADD.FTZ R3, -R216, R6 ;  /* 0x00000006d8037221 */ /* 0x000fe40000010100 */
[----:B-----5:R-:W-:Y:S01]  /*1e50*/  FMUL.FTZ R250, R198, R187 ;  /* 0x000000bbc6fa7220 */ /* 0x020fe20000410000 */
[C---:B------:R-:W-:Y:S01]  /*1e60*/  FADD.FTZ R5, -R216.reuse, R7 ;  /* 0x00000007d8057221 */ /* 0x040fe20000010100 */
[C---:B---3--:R-:W-:Y:S01]  /*1e70*/  FADD.FTZ R184, -R216.reuse, R10 ;  /* 0x0000000ad8b87221 */ /* 0x048fe20000010100 */
[C---:B------:R-:W-:Y:S01]  /*1e80*/  FADD.FTZ R186, -R216.reuse, R9 ;  /* 0x00000009d8ba7221 */ /* 0x040fe20000010100 */
[----:B------:R-:W-:Y:S01]  /*1e90*/  FADD.FTZ R185, -R216, R11 ;  /* 0x0000000bd8b97221 */ /* 0x000fe20000010100 */
[----:B----4-:R-:W-:-:S02]  /*1ea0*/  HADD2.F32 R188, -RZ, R12.H0_H0 ;  /* 0x2000000cffbc7230 */ /* 0x010fc40000004100 */
[----:B------:R-:W-:-:S03]  /*1eb0*/  HADD2.F32 R10, -RZ, R12.H1_H1 ;  /* 0x3000000cff0a7230 */ /* 0x000fc60000004100 */
[----:B------:R-:W-:Y:S01]  /*1ec0*/  FMUL.FTZ R231, R40, R188 ;  /* 0x000000bc28e77220 */ /* 0x000fe20000410000 */
[--C-:B------:R-:W-:Y:S02]  /*1ed0*/  HADD2.F32 R6, -RZ, R13.reuse.H0_H0 ;  /* 0x2000000dff067230 */ /* 0x100fe40000004100 */
[C---:B------:R-:W-:Y:S01]  /*1ee0*/  FMUL.FTZ R229, R198.reuse, R4 ;  /* 0x00000004c6e57220 */ /* 0x040fe20000410000 */
[--C-:B------:R-:W-:Y:S02]  /*1ef0*/  HADD2.F32 R9, -RZ, R14.reuse.H0_H0 ;  /* 0x2000000eff097230 */ /* 0x100fe40000004100 */
        /* <DEDUP_REMOVED lines=16> */
[C---:B------:R-:W-:Y:S01]  /*2000*/  FMUL.FTZ R7, R198.reuse, R7 ;  /* 0x00000007c6077220 */ /* 0x040fe20000410000 */
        /* <DEDUP_REMOVED lines=33> */
.L_x_10794:
[----:B------:R-:W-:Y:S05]  /*2220*/  BSYNC B1 ;  /* 0x0000000000017941 */ /* 0x000fea0003800000 */
.L_x_10793:
        /* <DEDUP_REMOVED lines=20> */
.L_x_10830:
        /* <DEDUP_REMOVED lines=25> */
[----:B---3--:R-:W-:-:S05]  /*2500*/  @P4 HADD2.F32 R194, -RZ, R186.H0_H0 ;  /* 0x200000baffc24230 */ /* 0x008fca0000004100 */
[----:B------:R-:W-:Y:S01]  /*2510*/  @P4 FMUL.FTZ R189, R192, R194 ;  /* 0x000000c2c0bd4220 */ /* 0x000fe20000410000 */
[----:B------:R-:W-:Y:S01]  /*2520*/  FMUL.FTZ R194, R195, R192 ;  /* 0x000000c0c3c27220 */ /* 0x000fe20000410000 */
[----:B------:R-:W-:-:S04]  /*2530*/  FFMA.FTZ R192, R201, R191, R188 ;  /* 0x000000bfc9c07223 */ /* 0x000fc800000100bc */
[----:B------:R-:W-:Y:S01]  /*2540*/  FADD.FTZ R192, R242, -R192 ;  /* 0x800000c0f2c07221 */ /* 0x000fe20000010000 */
[----:B------:R-:W-:Y:S02]  /*2550*/  FSEL R194, R194, RZ, P4 ;  /* 0x000000ffc2c27208 */ /* 0x000fe40002000000 */
[----:B------:R-:W-:Y:S01]  /*2560*/  LOP3.LUT P4, RZ, R19, 0xff00, RZ, 0xc0, !PT ;  /* 0x0000ff0013ff7812 */ /* 0x000fe2000788c0ff */
[----:B------:R-:W-:-:S04]  /*2570*/  FMUL.FTZ R192, R198, R192 ;  /* 0x000000c0c6c07220 */ /* 0x000fc80000410000 */
[----:B------:R-:W-:-:S04]  /*2580*/  @P5 FADD.FTZ R192, R149, R192 ;  /* 0x000000c095c05221 */ /* 0x000fc80000010000 */
[----:B------:R-:W-:-:S04]  /*2590*/  FMUL.FTZ R195, R192, R17 ;  /* 0x00000011c0c37220 */ /* 0x000fc80000410000 */
[----:B------:R-:W-:Y:S02]  /*25a0*/  @P4 HADD2.F32 R186, -RZ, R186.H1_H1 ;  /* 0x300000baffba4230 */ /* 0x000fe40000004100 */
[----:B------:R-:W-:Y:S01]  /*25b0*/  FMUL.FTZ R216, R195, UR15 ;  /* 0x0000000fc3d87c20 */ /* 0x000fe20008410000 */
[----:B------:R-:W-:-:S03]  /*25c0*/  MOV R195, RZ ;  /* 0x000000ff00c37202 */ /* 0x000fc60000000f00 */
        /* <DEDUP_REMOVED lines=40> */
[----:B------:R-:W-:Y:S01]  /*2850*/  F2FP.F16.F32.PACK_AB R186, R186, R194 ;  /* 0x000000c2baba723e */ /* 0x000fe200000000ff */
[----:B------:R-:W-:Y:S01]  /*2860*/  FMUL.FTZ R194, R216, R17 ;  /* 0x00000011d8c27220 */ /* 0x000fe20000410000 */
[----:B------:R-:W-:-:S03]  /*2870*/  HFMA2.MMA R216, -RZ, RZ, 0, 0 ;  /* 0x00000000ffd87435 */ /* 0x000fc600000001ff */
[----:B------:R-:W-:-:S06]  /*2880*/  FMUL.FTZ R194, R194, UR15 ;  /* 0x0000000fc2c27c20 */ /* 0x000fcc0008410000 */
[----:B------:R-:W-:-:S05]  /*2890*/  @P4 HADD2.F32 R223, -RZ, R185.H0_H0 ;  /* 0x200000b9ffdf4230 */ /* 0x000fca0000004100 */
[----:B------:R-:W-:Y:S01]  /*28a0*/  @P4 FMUL.FTZ R216, R194, R223 ;  /* 0x000000dfc2d84220 */ /* 0x000fe20000410000 */
[-C--:B------:R-:W-:Y:S01]  /*28b0*/  FMUL.FTZ R195, R195, R17.reuse ;  /* 0x00000011c3c37220 */ /* 0x080fe20000410000 */
[----:B------:R-:W-:Y:S01]  /*28c0*/  FMUL.FTZ R192, R192, R17 ;  /* 0x00000011c0c07220 */ /* 0x000fe20000410000 */
[----:B------:R-:W3:Y:S01]  /*28d0*/  LDL R223, [R1+0x78] ;  /* 0x0000780001df7983 */ /* 0x000ee20000100800 */
[----:B------:R-:W-:-:S03]  /*28e0*/  FADD.FTZ R114, R114, R216 ;  /* 0x000000d872727221 */ /* 0x000fc60000010000 */
[----:B------:R-:W4:Y:S02]  /*28f0*/  LDL R216, [R1+0x88] ;  /* 0x0000880001d87983 */ /* 0x000f240000100800 */
[----:B----4-:R-:W-:-:S05]  /*2900*/  FMUL.FTZ R194, R216, R194 ;  /* 0x000000c2d8c27220 */ /* 0x010fca0000410000 */
[----:B------:R-:W-:Y:S02]  /*2910*/  FSEL R194, R194, RZ, P4 ;  /* 0x000000ffc2c27208 */ /* 0x000fe40002000000 */
[----:B------:R-:W-:Y:S01]  /*2920*/  LOP3.LUT P4, RZ, R18, 0xff000000, RZ, 0xc0, !PT ;  /* 0xff00000012ff7812 */ /* 0x000fe2000788c0ff */
[----:B------:R-:W-:Y:S01]  /*2930*/  FMUL.FTZ R216, R195, UR15 ;  /* 0x0000000fc3d87c20 */ /* 0x000fe20008410000 */
[----:B------:R-:W-:-:S11]  /*2940*/  MOV R195, RZ ;  /* 0x000000ff00c37202 */ /* 0x000fd60000000f00 */
[----:B------:R-:W-:-:S05]  /*2950*/  @P4 HADD2.F32 R185, -RZ, R185.H1_H1 ;  /* 0x300000b9ffb94230 */ /* 0x000fca0000004100 */
[----:B------:R-:W-:Y:S02]  /*2960*/  @P4 FMUL.FTZ R195, R216, R185 ;  /* 0x000000b9d8c34220 */ /* 0x000fe40000410000 */
[----:B------:R-:W4:Y:S02]  /*2970*/  LDL R185, [R1+0x8c] ;  /* 0x00008c0001b97983 */ /* 0x000f240000100800 */
[----:B------:R-:W-:Y:S01]  /*2980*/  FADD.FTZ R115, R115, R195 ;  /* 0x000000c373737221 */ /* 0x000fe20000010000 */
[----:B------:R-:W-:Y:S01]  /*2990*/  FMUL.FTZ R195, R192, UR15 ;  /* 0x0000000fc0c37c20 */ /* 0x000fe20008410000 */
[----:B------:R-:W-:Y:S01]  /*29a0*/  HFMA2.MMA R192, -RZ, RZ, 0, 0 ;  /* 0x00000000ffc07435 */ /* 0x000fe200000001ff */
[----:B----4-:R-:W-:Y:S01]  /*29b0*/  FMUL.FTZ R185, R185, R216 ;  /* 0x000000d8b9b97220 */ /* 0x010fe20000410000 */
[----:B------:R-:W-:-:S04]  /*29c0*/  MOV R216, R18 ;  /* 0x0000001200d87202 */ /* 0x000fc80000000f00 */
[----:B------:R-:W-:Y:S02]  /*29d0*/  FSEL R185, R185, RZ, P4 ;  /* 0x000000ffb9b97208 */ /* 0x000fe40002000000 */
[----:B------:R-:W-:-:S13]  /*29e0*/  LOP3.LUT P4, RZ, R216, 0xff, RZ, 0xc0, !PT ;  /* 0x000000ffd8ff7812 */ /* 0x000fda000788c0ff */
[----:B------:R-:W-:-:S05]  /*29f0*/  @P4 HADD2.F32 R216, -RZ, R184.H0_H0 ;  /* 0x200000b8ffd84230 */ /* 0x000fca0000004100 */
[----:B------:R-:W-:Y:S02]  /*2a00*/  @P4 FMUL.FTZ R192, R195, R216 ;  /* 0x000000d8c3c04220 */ /* 0x000fe40000410000 */
[----:B------:R-:W4:Y:S01]  /*2a10*/  LDL R216, [R1+0x80] ;  /* 0x0000800001d87983 */ /* 0x000f220000100800 */
[-C--:B------:R-:W-:Y:S01]  /*2a20*/  FMUL.FTZ R193, R193, R17.reuse ;  /* 0x00000011c1c17220 */ /* 0x080fe20000410000 */
[----:B------:R-:W-:Y:S01]  /*2a30*/  FMUL.FTZ R189, R189, R17 ;  /* 0x00000011bdbd7220 */ /* 0x000fe20000410000 */
[----:B------:R-:W-:Y:S01]  /*2a40*/  F2FP.F16.F32.PACK_AB R185, R185, R194 ;  /* 0x000000c2b9b9723e */ /* 0x000fe200000000ff */
[----:B------:R-:W-:Y:S01]  /*2a50*/  HFMA2.MMA R194, -RZ, RZ, 0, 0 ;  /* 0x00000000ffc27435 */ /* 0x000fe200000001ff */
[----:B----4-:R-:W-:-:S05]  /*2a60*/  FMUL.FTZ R195, R216, R195 ;  /* 0x000000c3d8c37220 */ /* 0x010fca0000410000 */
[----:B------:R-:W-:Y:S02]  /*2a70*/  FSEL R216, R195, RZ, P4 ;  /* 0x000000ffc3d87208 */ /* 0x000fe40002000000 */
[----:B------:R-:W-:Y:S01]  /*2a80*/  LOP3.LUT P4, RZ, R18, 0xff00, RZ, 0xc0, !PT ;  /* 0x0000ff0012ff7812 */ /* 0x000fe2000788c0ff */
[----:B------:R-:W-:Y:S01]  /*2a90*/  FMUL.FTZ R195, R193, UR15 ;  /* 0x0000000fc1c37c20 */ /* 0x000fe20008410000 */
[----:B------:R-:W-:-:S11]  /*2aa0*/  MOV R193, RZ ;  /* 0x000000ff00c17202 */ /* 0x000fd60000000f00 */
[----:B------:R-:W-:-:S05]  /*2ab0*/  @P4 HADD2.F32 R184, -RZ, R184.H1_H1 ;  /* 0x300000b8ffb84230 */ /* 0x000fca0000004100 */
[----:B------:R-:W-:Y:S01]  /*2ac0*/  @P4 FMUL.FTZ R193, R195, R184 ;  /* 0x000000b8c3c14220 */ /* 0x000fe20000410000 */
[----:B--2---:R-:W-:Y:S02]  /*2ad0*/  FMUL.FTZ R184, R225, R195 ;  /* 0x000000c3e1b87220 */ /* 0x004fe40000410000 */
[----:B------:R-:W2:Y:S03]  /*2ae0*/  LDL R225, [R1+0x7c] ;  /* 0x00007c0001e17983 */ /* 0x000ea60000100800 */
[----:B------:R-:W-:Y:S02]  /*2af0*/  FSEL R184, R184, RZ, P4 ;  /* 0x000000ffb8b87208 */ /* 0x000fe40002000000 */
[----:B------:R-:W-:Y:S01]  /*2b00*/  LOP3.LUT P4, RZ, R19, 0xff0000, RZ, 0xc0, !PT ;  /* 0x00ff000013ff7812 */ /* 0x000fe2000788c0ff */
[----:B------:R-:W-:-:S12]  /*2b10*/  FMUL.FTZ R189, R189, UR15 ;  /* 0x0000000fbdbd7c20 */ /* 0x000fd80008410000 */
[----:B------:R-:W-:-:S05]  /*2b20*/  @P4 HADD2.F32 R195, -RZ, R187.H0_H0 ;  /* 0x200000bbffc34230 */ /* 0x000fca0000004100 */
[----:B------:R-:W-:Y:S01]  /*2b30*/  @P4 FMUL.FTZ R194, R189, R195 ;  /* 0x000000c3bdc24220 */ /* 0x000fe20000410000 */
[----:B---3--:R-:W-:-:S05]  /*2b40*/  FMUL.FTZ R189, R223, R189 ;  /* 0x000000bddfbd7220 */ /* 0x008fca0000410000 */
[----:B------:R-:W-:Y:S02]  /*2b50*/  FSEL R223, R189, RZ, P4 ;  /* 0x000000ffbddf7208 */ /* 0x000fe40002000000 */
[----:B------:R-:W-:Y:S01]  /*2b60*/  LOP3.LUT P4, RZ, R19, 0xff000000, RZ, 0xc0, !PT ;  /* 0xff00000013ff7812 */ /* 0x000fe2000788c0ff */
[----:B------:R-:W-:Y:S01]  /*2b70*/  FMUL.FTZ R188, R188, R17 ;  /* 0x00000011bcbc7220 */ /* 0x000fe20000410000 */
[----:B------:R-:W-:-:S03]  /*2b80*/  MOV R195, RZ ;  /* 0x000000ff00c37202 */ /* 0x000fc60000000f00 */
[----:B------:R-:W-:-:S08]  /*2b90*/  FMUL.FTZ R188, R188, UR15 ;  /* 0x0000000fbcbc7c20 */ /* 0x000fd00008410000 */
[----:B------:R-:W-:-:S05]  /*2ba0*/  @P4 HADD2.F32 R187, -RZ, R187.H1_H1 ;  /* 0x300000bbffbb4230 */ /* 0x000fca0000004100 */
[----:B------:R-:W-:Y:S01]  /*2bb0*/  @P4 FMUL.FTZ R195, R188, R187 ;  /* 0x000000bbbcc34220 */ /* 0x000fe20000410000 */
[----:B------:R-:W-:Y:S01]  /*2bc0*/  F2FP.F16.F32.PACK_AB R184, R184, R216 ;  /* 0x000000d8b8b8723e */ /* 0x000fe200000000ff */
[----:B------:R-:W-:Y:S01]  /*2bd0*/  FADD.FTZ R112, R112, R192 ;  /* 0x000000c070707221 */ /* 0x000fe20000010000 */
[----:B------:R-:W-:Y:S01]  /*2be0*/  FADD.FTZ R113, R113, R193 ;  /* 0x000000c171717221 */ /* 0x000fe20000010000 */
[----:B------:R-:W-:Y:S01]  /*2bf0*/  FADD.FTZ R118, R118, R194 ;  /* 0x000000c276767221 */ /* 0x000fe20000010000 */
[----:B------:R-:W-:Y:S01]  /*2c00*/  FADD.FTZ R119, R119, R195 ;  /* 0x000000c377777221 */ /* 0x000fe20000010000 */
        /* <DEDUP_REMOVED lines=9> */
[----:B------:R-:W-:Y:S01]  /*2ca0*/  F2FP.F16.F32.PACK_AB R187, R187, R223 ;  /* 0x000000dfbbbb723e */ /* 0x000fe200000000ff */
[----:B-1----:R-:W-:-:S05]  /*2cb0*/  IMAD.WIDE.U32 R188, R16, 0x10, R188 ;  /* 0x0000001010bc7825 */ /* 0x002fca00078e00bc */
[----:B------:R1:W-:Y:S01]  /*2cc0*/  STG.E.128 desc[UR4][R188.64], R184 ;  /* 0x000000b8bc007986 */ /* 0x0003e2000c101d04 */
[----:B------:R-:W-:-:S07]  /*2cd0*/  IADD3 R16, R16, 0x20, RZ ;  /* 0x0000002010107810 */ /* 0x000fce0007ffe0ff */
.L_x_10797:
[----:B------:R-:W-:Y:S05]  /*2ce0*/  BSYNC B1 ;  /* 0x0000000000017941 */ /* 0x000fea0003800000 */
.L_x_10796:
        /* <DEDUP_REMOVED lines=99> */
[----:B------:R-:W-:-:S05]  /*3320*/  @P4 HADD2.F32 R216, -RZ, R184.H0_H0 ;  /* 0x200000b8ffd84230 */ /* 0x000fca0000004100 */
[----:B------:R-:W-:Y:S02]  /*3330*/  @P4 FMUL.FTZ R192, R195, R216 ;  /* 0x000000d8c3c04220 */ /* 0x000fe40000410000 */
[----:B------:R-:W4:Y:S01]  /*3340*/  LDL R216, [R1+0x58] ;  /* 0x0000580001d87983 */ /* 0x000f220000100800 */
[----:B---3--:R-:W-:-:S05]  /*3350*/  FMUL.FTZ R195, R223, R195 ;  /* 0x000000c3dfc37220 */ /* 0x008fca0000410000 */
        /* <DEDUP_REMOVED lines=10> */
[----:B------:R-:W-:Y:S01]  /*3400*/  FMUL.FTZ R189, R189, R17 ;  /* 0x00000011bdbd7220 */ /* 0x000fe20000410000 */
[----:B------:R-:W-:Y:S01]  /*3410*/  F2FP.F16.F32.PACK_AB R185, R185, R193 ;  /* 0x000000c1b9b9723e */ /* 0x000fe200000000ff */
[----:B------:R-:W-:-:S02]  /*3420*/  HFMA2.MMA R193, -RZ, RZ, 0, 0 ;  /* 0x00000000ffc17435 */ /* 0x000fc400000001ff */
[----:B------:R-:W-:-:S08]  /*3430*/  FMUL.FTZ R189, R189, UR15 ;  /* 0x0000000fbdbd7c20 */ /* 0x000fd00008410000 */
[----:B------:R-:W-:-:S05]  /*3440*/  @P4 HADD2.F32 R195, -RZ, R187.H0_H0 ;  /* 0x200000bbffc34230 */ /* 0x000fca0000004100 */
[----:B------:R-:W-:Y:S01]  /*3450*/  @P4 FMUL.FTZ R193, R189, R195 ;  /* 0x000000c3bdc14220 */ /* 0x000fe20000410000 */
[----:B------:R-:W-:-:S04]  /*3460*/  ISETP.NE.U32.AND P5, PT, RZ, UR16, PT ;  /* 0x00000010ff007c0c */ /* 0x000fc8000bfa5070 */
[----:B------:R-:W-:Y:S02]  /*3470*/  ISETP.NE.AND.EX P5, PT, RZ, UR17, PT, P5 ;  /* 0x00000011ff007c0c */ /* 0x000fe4000bfa5350 */
[----:B------:R-:W-:Y:S02]  /*3480*/  MOV R195, RZ ;  /* 0x000000ff00c37202 */ /* 0x000fe40000000f00 */
[----:B------:R-:W-:Y:S01]  /*3490*/  F2FP.F16.F32.PACK_AB R184, R184, R223 ;  /* 0x000000dfb8b8723e */ /* 0x000fe200000000ff */
[----:B------:R-:W-:Y:S01]  /*34a0*/  FADD.FTZ R120, R120, R192 ;  /* 0x000000c078787221 */ /* 0x000fe20000010000 */
[----:B------:R-:W-:Y:S01]  /*34b0*/  FADD.FTZ R121, R121, R194 ;  /* 0x000000c279797221 */ /* 0x000fe20000010000 */
[----:B------:R-:W-:Y:S01]  /*34c0*/  FADD.FTZ R126, R126, R193 ;  /* 0x000000c17e7e7221 */ /* 0x000fe20000010000 */
[----:B----4-:R-:W-:-:S05]  /*34d0*/  FMUL.FTZ R189, R216, R189 ;  /* 0x000000bdd8bd7220 */ /* 0x010fca0000410000 */
[----:B------:R-:W-:Y:S02]  /*34e0*/  FSEL R216, R189, RZ, P4 ;  /* 0x000000ffbdd87208 */ /* 0x000fe40002000000 */
[----:B------:R-:W-:Y:S01]  /*34f0*/  LOP3.LUT P4, RZ, R21, 0xff000000, RZ, 0xc0, !PT ;  /* 0xff00000015ff7812 */ /* 0x000fe2000788c0ff */
[----:B------:R-:W-:-:S12]  /*3500*/  FMUL.FTZ R189, R188, R17 ;  /* 0x00000011bcbd7220 */ /* 0x000fd80000410000 */
[----:B------:R-:W-:Y:S02]  /*3510*/  @P4 HADD2.F32 R188, -RZ, R187.H1_H1 ;  /* 0x300000bbffbc4230 */ /* 0x000fe40000004100 */
        /* <DEDUP_REMOVED lines=8> */
[----:B------:R-:W-:Y:S02]  /*35a0*/  F2FP.F16.F32.PACK_AB R187, R187, R216 ;  /* 0x000000d8bbbb723e */ /* 0x000fe400000000ff */
[----:B-1----:R-:W-:-:S04]  /*35b0*/  LEA R188, P4, R16, UR18, 0x4 ;  /* 0x0000001210bc7c11 */ /* 0x002fc8000f8820ff */
[----:B------:R-:W-:-:S05]  /*35c0*/  LEA.HI.X R189, R16, UR19, RZ, 0x4, P4 ;  /* 0x0000001310bd7c11 */ /* 0x000fca000a0f24ff */
[----:B------:R3:W-:Y:S01]  /*35d0*/  STG.E.128 desc[UR4][R188.64], R184 ;  /* 0x000000b8bc007986 */ /* 0x0007e2000c101d04 */
[----:B------:R-:W-:Y:S01]  /*35e0*/  FADD.FTZ R127, R127, R195 ;  /* 0x000000c37f7f7221 */ /* 0x000fe20000010000 */
[----:B------:R-:W-:-:S07]  /*35f0*/  IADD3 R16, R16, 0x20, RZ ;  /* 0x0000002010107810 */ /* 0x000fce0007ffe0ff */
.L_x_10799:
[----:B------:R-:W-:Y:S05]  /*3600*/  BSYNC B1 ;  /* 0x0000000000017941 */ /* 0x000fea0003800000 */
.L_x_10798:
        /* <DEDUP_REMOVED lines=100> */
[----:B------:R-:W-:-:S05]  /*3c50*/  @P4 HADD2.F32 R216, -RZ, R184.H0_H0 ;  /* 0x200000b8ffd84230 */ /* 0x000fca0000004100 */
[----:B------:R-:W-:Y:S02]  /*3c60*/  @P4 FMUL.FTZ R192, R195, R216 ;  /* 0x000000d8c3c04220 */ /* 0x000fe40000410000 */
[----:B------:R-:W3:Y:S01]  /*3c70*/  LDL R216, [R1+0x18] ;  /* 0x0000180001d87983 */ /* 0x000ee20000100800 */
[----:B--2---:R-:W-:-:S05]  /*3c80*/  FMUL.FTZ R195, R223, R195 ;  /* 0x000000c3dfc37220 */ /* 0x004fca0000410000 */
[----:B------:R-:W-:Y:S02]  /*3c90*/  FSEL R223, R195, RZ, P4 ;  /* 0x000000ffc3df7208 */ /* 0x000fe40002000000 */
[----:B------:R-:W-:Y:S01]  /*3ca0*/  LOP3.LUT P4, RZ, R22, 0xff00, RZ, 0xc0, !PT ;  /* 0x0000ff0016ff7812 */ /* 0x000fe2000788c0ff */
[----:B------:R-:W-:Y:S01]  /*3cb0*/  FMUL.FTZ R195, R194, UR15 ;  /* 0x0000000fc2c37c20 */ /* 0x000fe20008410000 */
[----:B------:R-:W-:-:S11]  /*3cc0*/  MOV R194, RZ ;  /* 0x000000ff00c27202 */ /* 0x000fd60000000f00 */
[----:B------:R-:W-:-:S05]  /*3cd0*/  @P4 HADD2.F32 R184, -RZ, R184.H1_H1 ;  /* 0x300000b8ffb84230 */ /* 0x000fca0000004100 */
[----:B------:R-:W-:Y:S01]  /*3ce0*/  @P4 FMUL.FTZ R194, R195, R184 ;  /* 0x000000b8c3c24220 */ /* 0x000fe20000410000 */
[----:B------:R-:W-:Y:S02]  /*3cf0*/  FMUL.FTZ R184, R225, R195 ;  /* 0x000000c3e1b87220 */ /* 0x000fe40000410000 */
        /* <DEDUP_REMOVED lines=16> */
[----:B---3--:R-:W-:-:S05]  /*3e00*/  FMUL.FTZ R189, R216, R189 ;  /* 0x000000bdd8bd7220 */ /* 0x008fca0000410000 */
        /* <DEDUP_REMOVED lines=18> */
.L_x_10801:
[----:B------:R-:W-:Y:S05]  /*3f30*/  BSYNC B1 ;  /* 0x0000000000017941 */ /* 0x000fea0003800000 */
.L_x_10800:
        /* <DEDUP_REMOVED lines=72> */
[----:B------:R-:W-:Y:S01]  /*43c0*/  MOV R216, RZ ;  /* 0x000000ff00d87202 */ /* 0x000fe20000000f00 */
[----:B--2---:R-:W-:-:S05]  /*43d0*/  @P4 HADD2.F32 R198, -RZ, R184.H0_H0 ;  /* 0x200000b8ffc64230 */ /* 0x004fca0000004100 */
[----:B------:R-:W-:Y:S01]  /*43e0*/  @P4 FMUL.FTZ R194, R17, R198 ;  /* 0x000000c611c24220 */ /* 0x000fe20000410000 */
[----:B------:R-:W-:-:S03]  /*43f0*/  FMUL.FTZ R17, R48, R17 ;  /* 0x0000001130117220 */ /* 0x000fc60000410000 */
[----:B------:R-:W-:Y:S02]  /*4400*/  FADD.FTZ R136, R136, R194 ;  /* 0x000000c288887221 */ /* 0x000fe40000010000 */
[----:B------:R-:W-:Y:S02]  /*4410*/  FSEL R194, R17, RZ, P4 ;  /* 0x000000ff11c27208 */ /* 0x000fe40002000000 */
[----:B------:R-:W-:-:S13]  /*4420*/  LOP3.LUT P4, RZ, R196, 0xff00, RZ, 0xc0, !PT ;  /* 0x0000ff00c4ff7812 */ /* 0x000fda000788c0ff */
[----:B------:R-:W-:Y:S02]  /*4430*/  @P4 HADD2.F32 R17, -RZ, R184.H1_H1 ;  /* 0x300000b8ff114230 */ /* 0x000fe40000004100 */
[----:B------:R-:W-:Y:S01]  /*4440*/  FMUL.FTZ R184, R195, UR15 ;  /* 0x0000000fc3b87c20 */ /* 0x000fe20008410000 */
[----:B------:R-:W-:-:S03]  /*4450*/  MOV R195, RZ ;  /* 0x000000ff00c37202 */ /* 0x000fc60000000f00 */
[----:B------:R-:W-:Y:S01]  /*4460*/  @P4 FMUL.FTZ R195, R184, R17 ;  /* 0x00000011b8c34220 */ /* 0x000fe20000410000 */
[----:B------:R-:W-:-:S05]  /*4470*/  FMUL.FTZ R17, R49, R184 ;  /* 0x000000b831117220 */ /* 0x000fca0000410000 */
[----:B------:R-:W-:Y:S02]  /*4480*/  FSEL R184, R17, RZ, P4 ;  /* 0x000000ff11b87208 */ /* 0x000fe40002000000 */
[----:B------:R-:W-:Y:S01]  /*4490*/  LOP3.LUT P4, RZ, R196, 0xff0000, RZ, 0xc0, !PT ;  /* 0x00ff0000c4ff7812 */ /* 0x000fe2000788c0ff */
[----:B------:R-:W-:Y:S01]  /*44a0*/  FADD.FTZ R137, R137, R195 ;  /* 0x000000c389897221 */ /* 0x000fe20000010000 */
[----:B------:R-:W-:-:S11]  /*44b0*/  HFMA2.MMA R17, -RZ, RZ, 0, 0 ;  /* 0x00000000ff117435 */ /* 0x000fd600000001ff */
[----:B------:R-:W-:-:S05]  /*44c0*/  @P4 HADD2.F32 R195, -RZ, R185.H0_H0 ;  /* 0x200000b9ffc34230 */ /* 0x000fca0000004100 */
[----:B------:R-:W-:Y:S01]  /*44d0*/  @P4 FMUL.FTZ R17, R193, R195 ;  /* 0x000000c3c1114220 */ /* 0x000fe20000410000 */
[----:B------:R-:W-:-:S05]  /*44e0*/  FMUL.FTZ R195, R50, R193 ;  /* 0x000000c132c37220 */ /* 0x000fca0000410000 */
[----:B------:R-:W-:Y:S02]  /*44f0*/  FSEL R195, R195, RZ, P4 ;  /* 0x000000ffc3c37208 */ /* 0x000fe40002000000 */
[----:B------:R-:W-:Y:S02]  /*4500*/  LOP3.LUT P4, RZ, R196, 0xff000000, RZ, 0xc0, !PT ;  /* 0xff000000c4ff7812 */ /* 0x000fe4000788c0ff */
[----:B------:R-:W-:-:S11]  /*4510*/  MOV R193, RZ ;  /* 0x000000ff00c17202 */ /* 0x000fd60000000f00 */
[----:B------:R-:W-:-:S05]  /*4520*/  @P4 HADD2.F32 R185, -RZ, R185.H1_H1 ;  /* 0x300000b9ffb94230 */ /* 0x000fca0000004100 */
[----:B------:R-:W-:Y:S01]  /*4530*/  @P4 FMUL.FTZ R193, R192, R185 ;  /* 0x000000b9c0c14220 */ /* 0x000fe20000410000 */
[----:B------:R-:W-:-:S05]  /*4540*/  FMUL.FTZ R185, R51, R192 ;  /* 0x000000c033b97220 */ /* 0x000fca0000410000 */
[----:B------:R-:W-:Y:S02]  /*4550*/  FSEL R185, R185, RZ, P4 ;  /* 0x000000ffb9b97208 */ /* 0x000fe40002000000 */
[----:B------:R-:W-:Y:S01]  /*4560*/  LOP3.LUT P4, RZ, R197, 0xff, RZ, 0xc0, !PT ;  /* 0x000000ffc5ff7812 */ /* 0x000fe2000788c0ff */
[----:B------:R-:W-:Y:S01]  /*4570*/  HFMA2.MMA R192, -RZ, RZ, 0, 0 ;  /* 0x00000000ffc07435 */ /* 0x000fe200000001ff */
[----:B------:R-:W-:-:S11]  /*4580*/  F2FP.F16.F32.PACK_AB R184, R184, R194 ;  /* 0x000000c2b8b8723e */ /* 0x000fd600000000ff */
        /* <DEDUP_REMOVED lines=10> */
[----:B------:R-:W-:Y:S02]  /*4630*/  LOP3.LUT P4, RZ, R197, 0xff0000, RZ, 0xc0, !PT ;  /* 0x00ff0000c5ff7812 */ /* 0x000fe4000788c0ff */
[----:B------:R-:W-:Y:S01]  /*4640*/  F2FP.F16.F32.PACK_AB R185, R185, R195 ;  /* 0x000000c3b9b9723e */ /* 0x000fe200000000ff */
[----:B------:R-:W-:-:S10]  /*4650*/  HFMA2.MMA R195, -RZ, RZ, 0, 0 ;  /* 0x00000000ffc37435 */ /* 0x000fd400000001ff */
[----:B------:R-:W-:-:S05]  /*4660*/  @P4 HADD2.F32 R190, -RZ, R187.H0_H0 ;  /* 0x200000bbffbe4230 */ /* 0x000fca0000004100 */
[----:B------:R-:W-:Y:S01]  /*4670*/  @P4 FMUL.FTZ R195, R189, R190 ;  /* 0x000000bebdc34220 */ /* 0x000fe20000410000 */
[----:B------:R-:W-:-:S05]  /*4680*/  FMUL.FTZ R189, R54, R189 ;  /* 0x000000bd36bd7220 */ /* 0x000fca0000410000 */
[----:B------:R-:W-:Y:S02]  /*4690*/  FSEL R189, R189, RZ, P4 ;  /* 0x000000ffbdbd7208 */ /* 0x000fe40002000000 */
[----:B------:R-:W-:-:S13]  /*46a0*/  LOP3.LUT P4, RZ, R197, 0xff000000, RZ, 0xc0, !PT ;  /* 0xff000000c5ff7812 */ /* 0x000fda000788c0ff */
[----:B------:R-:W-:Y:S02]  /*46b0*/  @P4 HADD2.F32 R190, -RZ, R187.H1_H1 ;  /* 0x300000bbffbe4230 */ /* 0x000fe40000004100 */
[----:B------:R-:W-:-:S04]  /*46c0*/  FMUL.FTZ R187, R188, UR15 ;  /* 0x0000000fbcbb7c20 */ /* 0x000fc80008410000 */
[----:B------:R-:W-:Y:S01]  /*46d0*/  @P4 FMUL.FTZ R216, R187, R190 ;  /* 0x000000bebbd84220 */ /* 0x000fe20000410000 */
[----:B------:R-:W-:Y:S01]  /*46e0*/  FMUL.FTZ R187, R55, R187 ;  /* 0x000000bb37bb7220 */ /* 0x000fe20000410000 */
[----:B------:R-:W-:-:S04]  /*46f0*/  @P5 LEA R190, P6, R16, UR16, 0x5 ;  /* 0x0000001010be5c11 */ /* 0x000fc8000f8c28ff */
[----:B------:R-:W-:Y:S02]  /*4700*/  FSEL R187, R187, RZ, P4 ;  /* 0x000000ffbbbb7208 */ /* 0x000fe40002000000 */
[C---:B------:R-:W-:Y:S02]  /*4710*/  LEA R188, P4, R16.reuse, UR18, 0x4 ;  /* 0x0000001210bc7c11 */ /* 0x040fe4000f8820ff */
[----:B------:R-:W-:Y:S02]  /*4720*/  @P5 LEA.HI.X R191, R16, UR17, RZ, 0x5, P6 ;  /* 0x0000001110bf5c11 */ /* 0x000fe4000b0f2cff */
[----:B------:R-:W-:Y:S02]  /*4730*/  F2FP.F16.F32.PACK_AB R187, R187, R189 ;  /* 0x000000bdbbbb723e */ /* 0x000fe400000000ff */
[----:B------:R-:W-:Y:S02]  /*4740*/  F2FP.F16.F32.PACK_AB R186, R186, R198 ;  /* 0x000000c6baba723e */ /* 0x000fe400000000ff */
        /* <DEDUP_REMOVED lines=10> */
.L_x_10803:
[----:B------:R-:W-:Y:S05]  /*47f0*/  BSYNC B1 ;  /* 0x0000000000017941 */ /* 0x000fea0003800000 */
.L_x_10802:
[----:B------:R-:W3:Y:S02]  /*4800*/  LDC.64 R16, c[0x0][0x210] ;  /* 0x00008400ff107b82 */ /* 0x000ee40000000a00 */
[----:B---3--:R-:W-:-:S04]  /*4810*/  LEA R2, R16, R2, 0x2 ;  /* 0x0000000210027211 */ /* 0x008fc800078e10ff */
[----:B------:R-:W-:-:S13]  /*4820*/  ISETP.GE.AND P4, PT, R2, R17, PT ;  /* 0x000000110200720c */ /* 0x000fda0003f86270 */
[----:B------:R-:W-:Y:S05]  /*4830*/  @!P4 BRA `(.L_x_10804) ;  /* 0xffffffc00088c947 */ /* 0x000fea000383ffff */
.L_x_10786:
[----:B------:R-:W-:Y:S05]  /*4840*/  BSYNC B0 ;  /* 0x0000000000007941 */ /* 0x000fea0003800000 */
.L_x_10785:
        /* <DEDUP_REMOVED lines=157> */
.L_x_10806:
[----:B------:R-:W-:Y:S05]  /*5220*/  BSYNC B0 ;  /* 0x0000000000007941 */ /* 0x000fea0003800000 */
.L_x_10805:
        /* <DEDUP_REMOVED lines=129> */
.L_x_10808:
[----:B------:R-:W-:Y:S05]  /*5a40*/  BSYNC B0 ;  /* 0x0000000000007941 */ /* 0x000fea0003800000 */
.L_x_10807:
        /* <DEDUP_REMOVED lines=18> */
.L_x_10810:
[----:B------:R-:W-:Y:S05]  /*5b70*/  BSYNC B0 ;  /* 0x0000000000007941 */ /* 0x000fea0003800000 */
.L_x_10809:
        /* <DEDUP_REMOVED lines=18> */
.L_x_10812:
[----:B------:R-:W-:Y:S05]  /*5ca0*/  BSYNC B0 ;  /* 0x0000000000007941 */ /* 0x000fea0003800000 */
.L_x_10811:
        /* <DEDUP_REMOVED lines=18> */
.L_x_10814:
[----:B------:R-:W-:Y:S05]  /*5dd0*/  BSYNC B0 ;  /* 0x0000000000007941 */ /* 0x000fea0003800000 */
.L_x_10813:
        /* <DEDUP_REMOVED lines=18> */
.L_x_10816:
[----:B------:R-:W-:Y:S05]  /*5f00*/  BSYNC B0 ;  /* 0x0000000000007941 */ /* 0x000fea0003800000 */
.L_x_10815:
        /* <DEDUP_REMOVED lines=18> */
.L_x_10818:
[----:B------:R-:W-:Y:S05]  /*6030*/  BSYNC B0 ;  /* 0x0000000000007941 */ /* 0x000fea0003800000 */
.L_x_10817:
        /* <DEDUP_REMOVED lines=11> */
.L_x_10795:
        /* <DEDUP_REMOVED lines=8> */
.L_x_10820:
[----:B------:R-:W-:Y:S05]  /*6170*/  BSYNC B1 ;  /* 0x0000000000017941 */ /* 0x000fea0003800000 */
.L_x_10819:
        /* <DEDUP_REMOVED lines=9> */
.L_x_10821:
        /* <DEDUP_REMOVED lines=8> */
.L_x_10822:
[----:B------:R-:W-:Y:S02]  /*6290*/  MOV R187, R189 ;  /* 0x000000bd00bb7202 */ /* 0x000fe40000000f00 */
[----:B------:R-:W-:-:S05]  /*62a0*/  MOV R184, R190 ;  /* 0x000000be00b87202 */ /* 0x000fca0000000f00 */
[----:B------:R-:W-:Y:S01]  /*62b0*/  FADD.FTZ R188, R188, R184 ;  /* 0x000000b8bcbc7221 */ /* 0x000fe20000010000 */
[----:B------:R-:W-:-:S07]  /*62c0*/  MOV R184, 0xffffffff ;  /* 0xffffffff00b87802 */ /* 0x000fce0000000f00 */
[----:B------:R-:W-:Y:S05]  /*62d0*/  WARPSYNC.COLLECTIVE R184, `(.L_x_10823) ;  /* 0x00000000b8087348 */ /* 0x000fea0003c00000 */
[----:B------:R0:W1:Y:S02]  /*62e0*/  SHFL.BFLY P4, R190, R187, R186, R185 ;  /* 0x0c0000babbbe7389 */ /* 0x00006400000800b9 */
[----:B01----:R-:W-:Y:S01]  /*62f0*/  ENDCOLLECTIVE ;  /* 0x000000000000791b */ /* 0x003fe20003800000 */
.L_x_10823:
        /* <DEDUP_REMOVED lines=8> */
.L_x_10824:
[----:B------:R-:W-:Y:S02]  /*6380*/  MOV R187, R189 ;  /* 0x000000bd00bb7202 */ /* 0x000fe40000000f00 */
[----:B------:R-:W-:-:S05]  /*6390*/  MOV R184, R190 ;  /* 0x000000be00b87202 */ /* 0x000fca0000000f00 */
[----:B------:R-:W-:Y:S01]  /*63a0*/  FADD.FTZ R188, R188, R184 ;  /* 0x000000b8bcbc7221 */ /* 0x000fe20000010000 */
[----:B------:R-:W-:-:S07]  /*63b0*/  MOV R184, 0xffffffff ;  /* 0xffffffff00b87802 */ /* 0x000fce0000000f00 */
[----:B------:R-:W-:Y:S05]  /*63c0*/  WARPSYNC.COLLECTIVE R184, `(.L_x_10825) ;  /* 0x00000000b8087348 */ /* 0x000fea0003c00000 */
[----:B------:R0:W1:Y:S02]  /*63d0*/  SHFL.BFLY P4, R190, R187, R186, R185 ;  /* 0x0c0000babbbe7389 */ /* 0x00006400000800b9 */
[----:B01----:R-:W-:Y:S01]  /*63e0*/  ENDCOLLECTIVE ;  /* 0x000000000000791b */ /* 0x003fe20003800000 */
.L_x_10825:
        /* <DEDUP_REMOVED lines=8> */
.L_x_10826:
[----:B------:R-:W-:Y:S02]  /*6470*/  MOV R187, R189 ;  /* 0x000000bd00bb7202 */ /* 0x000fe40000000f00 */
[----:B------:R-:W-:-:S05]  /*6480*/  MOV R184, R190 ;  /* 0x000000be00b87202 */ /* 0x000fca0000000f00 */
[----:B------:R-:W-:Y:S01]  /*6490*/  FADD.FTZ R188, R188, R184 ;  /* 0x000000b8bcbc7221 */ /* 0x000fe20000010000 */
[----:B------:R-:W-:-:S07]  /*64a0*/  MOV R184, 0xffffffff ;  /* 0xffffffff00b87802 */ /* 0x000fce0000000f00 */
[----:B------:R-:W-:Y:S05]  /*64b0*/  WARPSYNC.COLLECTIVE R184, `(.L_x_10827) ;  /* 0x00000000b8087348 */ /* 0x000fea0003c00000 */
[----:B------:R0:W1:Y:S02]  /*64c0*/  SHFL.BFLY P4, R190, R187, R186, R185 ;  /* 0x0c0000babbbe7389 */ /* 0x00006400000800b9 */
[----:B01----:R-:W-:Y:S01]  /*64d0*/  ENDCOLLECTIVE ;  /* 0x000000000000791b */ /* 0x003fe20003800000 */
.L_x_10827:
        /* <DEDUP_REMOVED lines=8> */
.L_x_10828:
[----:B------:R-:W-:Y:S02]  /*6560*/  MOV R187, R189 ;  /* 0x000000bd00bb7202 */ /* 0x000fe40000000f00 */
[----:B------:R-:W-:-:S07]  /*6570*/  MOV R191, R190 ;  /* 0x000000be00bf7202 */ /* 0x000fce0000000f00 */
[----:B------:R-:W-:Y:S05]  /*6580*/  WARPSYNC.COLLECTIVE R184, `(.L_x_10829) ;  /* 0x00000000b8087348 */ /* 0x000fea0003c00000 */
[----:B------:R0:W1:Y:S02]  /*6590*/  SHFL.BFLY P4, R190, R187, R186, R185 ;  /* 0x0c0000babbbe7389 */ /* 0x00006400000800b9 */
[----:B01----:R-:W-:Y:S01]  /*65a0*/  ENDCOLLECTIVE ;  /* 0x000000000000791b */ /* 0x003fe20003800000 */
.L_x_10829:
[----:B------:R-:W-:Y:S01]  /*65b0*/  MOV R184, R190 ;  /* 0x000000be00b87202 */ /* 0x000fe20000000f00 */
[----:B------:R-:W-:Y:S06]  /*65c0*/  BRA `(.L_x_10830) ;  /* 0xffffffbc00687947 */ /* 0x000fec000383ffff */
.L_x_10831:
        /* <DEDUP_REMOVED lines=11> */
.L_x_14358:


//--------------------- .text._ZN10layer_norm13ln_bwd_kernelINS_13Kernel_traitsIf6__halffS2_fjLj1024ELj1ELj4ELj1ELj16ENS_18Kernel_traits_baseILj1024EfS2_fS2_fjLj128EEEEELb1ELb1ELb0ELb1EEEvNS_9BwdParamsE --------------------------
	.section	.text._ZN10layer_norm13ln_bwd_kernelINS_13Kernel_traitsIf6__halffS2_fjLj1024ELj1ELj4ELj1ELj16ENS_18Kernel_traits_baseILj1024EfS2_fS2_fjLj128EEEEELb1ELb1ELb0ELb1EEEvNS_9BwdParamsE,"ax",@progbits
	.align	128
        .global         _ZN10layer_norm13ln_bwd_kernelINS_13Kernel_traitsIf6__halffS2_fjLj1024ELj1ELj4ELj1ELj16ENS_18Kernel_traits_baseILj1024EfS2_fS2_fjLj128EEEEELb1ELb1ELb0ELb1EEEvNS_9BwdParamsE
        .type           _ZN10layer_norm13ln_bwd_kernelINS_13Kernel_traitsIf6__halffS2_fjLj1024ELj1ELj4ELj1ELj16ENS_18Kernel_traits_baseILj1024EfS2_fS2_fjLj128EEEEELb1ELb1ELb0ELb1EEEvNS_9BwdParamsE,@function
        .size           _ZN10layer_norm13ln_bwd_kernelINS_13Kernel_traitsIf6__halffS2_fjLj1024ELj1ELj4ELj1ELj16ENS_18Kernel_traits_baseILj1024EfS2_fS2_fjLj128EEEEELb1ELb1ELb0ELb1EEEvNS_9BwdParamsE,(.L_x_14359 - _ZN10layer_norm13ln_bwd_kernelINS_13Kernel_traitsIf6__halffS2_fjLj1024ELj1ELj4ELj1ELj16ENS_18Kernel_traits_baseILj1024EfS2_fS2_fjLj128EEEEELb1ELb1ELb0ELb1EEEvNS_9BwdParamsE)
        .other          _ZN10layer_norm13ln_bwd_kernelINS_13Kernel_traitsIf6__halffS2_fjLj1024ELj1ELj4ELj1ELj16ENS_18Kernel_traits_baseILj1024EfS2_fS2_fjLj128EEEEELb1ELb1ELb0ELb1EEEvNS_9BwdParamsE,@"STO_CUDA_ENTRY STV_DEFAULT"
_ZN10layer_norm13ln_bwd_kernelINS_13Kernel_traitsIf6__halffS2_fjLj1024ELj1ELj4ELj1ELj16ENS_18Kernel_traits_baseILj1024EfS2_fS2_fjLj128EEEEELb1ELb1ELb0ELb1EEEvNS_9BwdParamsE:
.text._ZN10layer_norm13ln_bwd_kernelINS_13Kernel_traitsIf6__halffS2_fjLj1024ELj1ELj4ELj1ELj16ENS_18Kernel_traits_baseILj1024EfS2_fS2_fjLj128EEEEELb1ELb1ELb0ELb1EEEvNS_9BwdParamsE:
        /* <DEDUP_REMOVED lines=64> */
.L_x_10832:
        /* <DEDUP_REMOVED lines=82> */
[----:B------:R-:W-:Y:S02]  /*0920*/  MOV R233, RZ ;  /* 0x000000ff00e97202 */ /* 0x000fe40000000f00 */
[----:B------:R-:W-:-:S02]  /*0930*/  CS2R R18, SRZ ;  /* 0x0000000000127805 */ /* 0x000fc4000001ff00 */
[----:B------:R-:W-:Y:S01]  /*0940*/  CS2R R16, SRZ ;  /* 0x0000000000107805 */ /* 0x000fe2000001ff00 */
[----:B------:R1:W5:Y:S01]  /*0950*/  LDG.E.128 R60, desc[UR4][R2.64+0xc10] ;  /* 0x000c1004023c7981 */ /* 0x000362000c1e1d00 */
[----:B------:R-:W-:Y:S02]  /*0960*/  CS2R R14, SRZ ;  /* 0x00000000000e7805 */ /* 0x000fe4000001ff00 */
[----:B------:R-:W-:Y:S02]  /*0970*/  CS2R R12, SRZ ;  /* 0x00000000000c7805 */ /* 0x000fe4000001ff00 */
[----:B------:R-:W-:Y:S01]  /*0980*/  CS2R R10, SRZ ;  /* 0x00000000000a7805 */ /* 0x000fe2000001ff00 */
[----:B------:R-:W5:Y:S01]  /*0990*/  LDG.E.128 R56, desc[UR4][R4.64] ;  /* 0x0000000404387981 */ /* 0x000f62000c1e1d00 */
[----:B------:R-:W-:Y:S02]  /*09a0*/  CS2R R8, SRZ ;  /* 0x0000000000087805 */ /* 0x000fe4000001ff00 */
[----:B------:R-:W-:-:S02]  /*09b0*/  CS2R R6, SRZ ;  /* 0x0000000000067805 */ /* 0x000fc4000001ff00 */
[----:B------:R-:W-:Y:S01]  /*09c0*/  ISETP.NE.AND P4, PT, RZ, UR6, PT ;  /* 0x00000006ff007c0c */ /* 0x000fe2000bf85270 */
[----:B------:R-:W5:Y:S01]  /*09d0*/  LDG.E.128 R52, desc[UR4][R4.64+0x10] ;  /* 0x0000100404347981 */ /* 0x000f62000c1e1d00 */
[----:B------:R-:W-:Y:S02]  /*09e0*/  MOV R0, RZ ;  /* 0x000000ff00007202 */ /* 0x000fe40000000f00 */
[----:B-1----:R-:W-:Y:S01]  /*09f0*/  CS2R R2, SRZ ;  /* 0x0000000000027805 */ /* 0x002fe2000001ff00 */
[----:B------:R-:W5:Y:S04]  /*0a00*/  LDG.E.128 R48, desc[UR4][R4.64+0x400] ;  /* 0x0004000404307981 */ /* 0x000f68000c1e1d00 */
[----:B------:R-:W5:Y:S04]  /*0a10*/  LDG.E.128 R44, desc[UR4][R4.64+0x410] ;  /* 0x00041004042c7981 */ /* 0x000f68000c1e1d00 */
[----:B------:R-:W5:Y:S04]  /*0a20*/  LDG.E.128 R40, desc[UR4][R4.64+0x800] ;  /* 0x0008000404287981 */ /* 0x000f68000c1e1d00 */
[----:B------:R-:W5:Y:S04]  /*0a30*/  LDG.E.128 R36, desc[UR4][R4.64+0x810] ;  /* 0x0008100404247981 */ /* 0x000f68000c1e1d00 */
[----:B------:R-:W5:Y:S04]  /*0a40*/  LDG.E.128 R32, desc[UR4][R4.64+0xc00] ;  /* 0x000c000404207981 */ /* 0x000f68000c1e1d00 */
[----:B------:R1:W5:Y:S02]  /*0a50*/  LDG.E.128 R28, desc[UR4][R4.64+0xc10] ;  /* 0x000c1004041c7981 */ /* 0x000364000c1e1d00 */
[----:B01----:R-:W-:-:S07]  /*0a60*/  CS2R R4, SRZ ;  /* 0x0000000000047805 */ /* 0x003fce000001ff00 */
.L_x_10835:
        /* <DEDUP_REMOVED lines=14> */
[C---:B--2---:R-:W-:Y:S02]  /*0b50*/  @P0 LEA R132, P1, R194.reuse, R132, 0x1 ;  /* 0x00000084c2840211 */ /* 0x044fe400078208ff */
[C---:B------:R-:W-:Y:S01]  /*0b60*/  IADD3 R202, R203.reuse, 0x20, RZ ;  /* 0x00000020cbca7810 */ /* 0x040fe20007ffe0ff */
[----:B------:R-:W1:Y:S01]  /*0b70*/  LDC.64 R204, c[0x0][0x2c8] ;  /* 0x0000b200ffcc7b82 */ /* 0x000e620000000a00 */
[C---:B------:R-:W-:Y:S02]  /*0b80*/  IADD3 R201, R203.reuse, 0x40, RZ ;  /* 0x00000040cbc97810 */ /* 0x040fe40007ffe0ff */
[C---:B------:R-:W-:Y:S01]  /*0b90*/  IADD3 R195, R203.reuse, 0x60, RZ ;  /* 0x00000060cbc37810 */ /* 0x040fe20007ffe0ff */
[----:B---3--:R-:W-:Y:S01]  /*0ba0*/  IMAD.WIDE.U32 R140, R203, 0x20, R164 ;  /* 0x00000020cb8c7825 */ /* 0x008fe200078e00a4 */
[----:B------:R-:W-:-:S02]  /*0bb0*/  @P0 LEA.HI.X R133, R194, R133, R136, 0x1, P1 ;  /* 0x00000085c2850211 */ /* 0x000fc400008f0c88 */
[----:B------:R-:W-:Y:S01]  /*0bc0*/  IADD3 R196, R203, 0x60, RZ ;  /* 0x00000060cbc47810 */ /* 0x000fe20007ffe0ff */
[--C-:B------:R-:W-:Y:S01]  /*0bd0*/  IMAD.WIDE.U32 R148, R202, 0x20, R164.reuse ;  /* 0x00000020ca947825 */ /* 0x100fe200078e00a4 */
[----:B------:R-:W2:Y:S01]  /*0be0*/  LDC.64 R210, c[0x0][0x240] ;  /* 0x00009000ffd27b82 */ /* 0x000ea20000000a00 */
[----:B------:R3:W2:Y:S02]  /*0bf0*/  @P0 LDG.E.U16 R208, desc[UR4][R132.64] ;  /* 0x0000000484d00981 */ /* 0x0006a4000c1e1500 */
[--C-:B------:R-:W-:Y:S02]  /*0c00*/  IMAD.WIDE.U32 R156, R201, 0x20, R164.reuse ;  /* 0x00000020c99c7825 */ /* 0x100fe400078e00a4 */
[----:B------:R-:W3:Y:S02]  /*0c10*/  LDG.E.128 R144, desc[UR4][R148.64] ;  /* 0x0000000494907981 */ /* 0x000ee4000c1e1d00 */
[----:B------:R-:W-:Y:S02]  /*0c20*/  IMAD.WIDE.U32 R164, R195, 0x20, R164 ;  /* 0x00000020c3a47825 */ /* 0x000fe400078e00a4 */
[----:B------:R-:W2:Y:S02]  /*0c30*/  LDG.E.128 R152, desc[UR4][R156.64] ;  /* 0x000000049c987981 */ /* 0x000ea4000c1e1d00 */
[----:B----4-:R-:W-:-:S02]  /*0c40*/  IMAD.WIDE.U32 R136, R203, 0x10, R176 ;  /* 0x00000010cb887825 */ /* 0x010fc400078e00b0 */
[----:B------:R-:W4:Y:S02]  /*0c50*/  LDG.E.128 R132, desc[UR4][R140.64] ;  /* 0x000000048c847981 */ /* 0x000f24000c1e1d00 */
[--C-:B------:R-:W-:Y:S02]  /*0c60*/  IMAD.WIDE.U32 R172, R201, 0x10, R176.reuse ;  /* 0x00000010c9ac7825 */ /* 0x100fe400078e00b0 */
[----:B------:R-:W2:Y:S02]  /*0c70*/  LDG.E.128 R160, desc[UR4][R164.64] ;  /* 0x00000004a4a07981 */ /* 0x000ea4000c1e1d00 */
[--C-:B------:R-:W-:Y:S02]  /*0c80*/  IMAD.WIDE.U32 R168, R202, 0x10, R176.reuse ;  /* 0x00000010caa87825 */ /* 0x100fe400078e00b0 */
[----:B------:R-:W2:Y:S02]  /*0c90*/  LDG.E.128 R148, desc[UR4][R148.64+0x10] ;  /* 0x0000100494947981 */ /* 0x000ea4000c1e1d00 */
[----:B------:R-:W-:-:S02]  /*0ca0*/  IMAD.WIDE.U32 R176, R196, 0x10, R176 ;  /* 0x00000010c4b07825 */ /* 0x000fc400078e00b0 */
[----:B------:R-:W2:Y:S02]  /*0cb0*/  LDG.E.128 R136, desc[UR4][R136.64] ;  /* 0x0000000488887981 */ /* 0x000ea4000c1e1d00 */
[----:B0-----:R-:W-:Y:S02]  /*0cc0*/  IMAD.WIDE R186, R194, 0x4, R186 ;  /* 0x00000004c2ba7825 */ /* 0x001fe400078e02ba */
[----:B------:R-:W2:Y:S04]  /*0cd0*/  LDG.E.128 R164, desc[UR4][R164.64+0x10] ;  /* 0x00001004a4a47981 */ /* 0x000ea8000c1e1d00 */
[----:B------:R-:W2:Y:S04]  /*0ce0*/  LDG.E.128 R172, desc[UR4][R172.64] ;  /* 0x00000004acac7981 */ /* 0x000ea8000c1e1d00 */
[----:B------:R-:W2:Y:S04]  /*0cf0*/  LDG.E R197, desc[UR4][R186.64] ;  /* 0x00000004bac57981 */ /* 0x000ea8000c1e1900 */
[----:B------:R-:W2:Y:S04]  /*0d00*/  LDG.E.128 R156, desc[UR4][R156.64+0x10] ;  /* 0x000010049c9c7981 */ /* 0x000ea8000c1e1d00 */
[----:B------:R-:W2:Y:S04]  /*0d10*/  LDG.E.128 R176, desc[UR4][R176.64] ;  /* 0x00000004b0b07981 */ /* 0x000ea8000c1e1d00 */
[----:B------:R-:W2:Y:S04]  /*0d20*/  LDG.E.128 R140, desc[UR4][R140.64+0x10] ;  /* 0x000010048c8c7981 */ /* 0x000ea8000c1e1d00 */
[----:B------:R-:W2:Y:S01]  /*0d30*/  LDG.E.128 R168, desc[UR4][R168.64] ;  /* 0x00000004a8a87981 */ /* 0x000ea2000c1e1d00 */
[----:B------:R-:W-:-:S05]  /*0d40*/  FSEL R222, R222, RZ, !P4 ;  /* 0x000000ffdede7208 */ /* 0x000fca0006000000 */
[C---:B---3--:R-:W-:Y:S01]  /*0d50*/  FADD.FTZ R218, -R222.reuse, R144 ;  /* 0x00000090deda7221 */ /* 0x048fe20000010100 */
[C---:B----4-:R-:W-:Y:S01]  /*0d60*/  FADD.FTZ R219, -R222.reuse, R132 ;  /* 0x00000084dedb7221 */ /* 0x050fe20000010100 */
[C---:B------:R-:W-:Y:S01]  /*0d70*/  FADD.FTZ R229, -R222.reuse, R133 ;  /* 0x00000085dee57221 */ /* 0x040fe20000010100 */
[C---:B------:R-:W-:Y:S01]  /*0d80*/  FADD.FTZ R228, -R222.reuse, R134 ;  /* 0x00000086dee47221 */ /* 0x040fe20000010100 */
[C---:B--2---:R-:W-:Y:S01]  /*0d90*/  FADD.FTZ R231, -R222.reuse, R161 ;  /* 0x000000a1dee77221 */ /* 0x044fe20000010100 */
[C---:B------:R-:W-:Y:S01]  /*0da0*/  FADD.FTZ R213, -R222.reuse, R150 ;  /* 0x00000096ded57221 */ /* 0x040fe20000010100 */
[C---:B------:R-:W-:Y:S01]  /*0db0*/  FADD.FTZ R150, -R222.reuse, R162 ;  /* 0x000000a2de967221 */ /* 0x040fe20000010100 */
[----:B------:R-:W-:Y:S01]  /*0dc0*/  FADD.FTZ R215, -R222, R151 ;  /* 0x00000097ded77221 */ /* 0x000fe20000010100 */
[--C-:B------:R-:W-:Y:S02]  /*0dd0*/  HADD2.F32 R214, -RZ, R136.reuse.H0_H0 ;  /* 0x20000088ffd67230 */ /* 0x100fe40000004100 */
[----:B------:R-:W-:-:S02]  /*0de0*/  HADD2.F32 R216, -RZ, R136.H1_H1 ;  /* 0x30000088ffd87230 */ /* 0x000fc40000004100 */
[C---:B------:R-:W-:Y:S01]  /*0df0*/  FADD.FTZ R237, -R222.reuse, R165 ;  /* 0x000000a5deed7221 */ /* 0x040fe20000010100 */
[----:B------:R-:W-:Y:S01]  /*0e00*/  FADD.FTZ R234, -R222, R164 ;  /* 0x000000a4deea7221 */ /* 0x000fe20000010100 */
[--C-:B------:R-:W-:Y:S02]  /*0e10*/  HADD2.F32 R165, -RZ, R172.reuse.H0_H0 ;  /* 0x200000acffa57230 */ /* 0x100fe40000004100 */
[----:B------:R-:W-:Y:S02]  /*0e20*/  HADD2.F32 R230, -RZ, R172.H1_H1 ;  /* 0x300000acffe67230 */ /* 0x000fe40000004100 */
[----:B------:R-:W2:Y:S01]  /*0e30*/  LDL.LU R172, [R1] ;  /* 0x0000000001ac7983 */ /* 0x000ea20000300800 */
[--C-:B------:R-:W-:Y:S02]  /*0e40*/  HADD2.F32 R162, -RZ, R173.reuse.H0_H0 ;  /* 0x200000adffa27230 */ /* 0x100fe40000004100 */
[----:B------:R-:W-:Y:S01]  /*0e50*/  FMUL.FTZ R136, R197, R219 ;  /* 0x000000dbc5887220 */ /* 0x000fe20000410000 */
[----:B------:R-:W-:-:S02]  /*0e60*/  HADD2.F32 R164, -RZ, R173.H1_H1 ;  /* 0x300000adffa47230 */ /* 0x000fc40000004100 */
[C---:B------:R-:W-:Y:S01]  /*0e70*/  FADD.FTZ R144, -R222.reuse, R159 ;  /* 0x0000009fde907221 */ /* 0x040fe20000010100 */
[----:B------:R-:W3:Y:S01]  /*0e80*/  LDL.LU R173, [R1+0xc] ;  /* 0x00000c0001ad7983 */ /* 0x000ee20000300800 */
[C---:B------:R-:W-:Y:S01]  /*0e90*/  FADD.FTZ R151, -R222.reuse, R163 ;  /* 0x000000a3de977221 */ /* 0x040fe20000010100 */
[--C-:B------:R-:W-:Y:S02]  /*0ea0*/  HADD2.F32 R133, -RZ, R177.reuse.H0_H0 ;  /* 0x200000b1ff857230 */ /* 0x100fe40000004100 */
[----:B------:R-:W-:Y:S02]  /*0eb0*/  HADD2.F32 R134, -RZ, R177.H1_H1 ;  /* 0x300000b1ff867230 */ /* 0x000fe40000004100 */
[----:B------:R-:W4:Y:S01]  /*0ec0*/  LDL.LU R177, [R1+0x10] ;  /* 0x0000100001b17983 */ /* 0x000f220000300800 */
[--C-:B------:R-:W-:Y:S02]  /*0ed0*/  HADD2.F32 R132, -RZ, R178.reuse.H0_H0 ;  /* 0x200000b2ff847230 */ /* 0x100fe40000004100 */
[----:B------:R-:W-:Y:S01]  /*0ee0*/  FADD.FTZ R226, -R222, R140 ;  /* 0x0000008cdee27221 */ /* 0x000fe20000010100 */
[----:B------:R-:W-:-:S02]  /*0ef0*/  HADD2.F32 R159, -RZ, R178.H1_H1 ;  /* 0x300000b2ff9f7230 */ /* 0x000fc40000004100 */
[----:B------:R-:W-:Y:S01]  /*0f00*/  FADD.FTZ R242, R214, R242 ;  /* 0x000000f2d6f27221 */ /* 0x000fe20000010000 */
[----:B------:R-:W4:Y:S01]  /*0f10*/  LDL.LU R178, [R1+0x14] ;  /* 0x0000140001b27983 */ /* 0x000f220000300800 */
[--C-:B------:R-:W-:Y:S02]  /*0f20*/  HADD2.F32 R161, -RZ, R179.reuse.H0_H0 ;  /* 0x200000b3ffa17230 */ /* 0x100fe40000004100 */
[-C--:B------:R-:W-:Y:S01]  /*0f30*/  FFMA.FTZ R2, R136, R214.reuse, R2 ;  /* 0x000000d688027223 */ /* 0x080fe20000010002 */
[----:B------:R-:W-:Y:S02]  /*0f40*/  HADD2.F32 R163, -RZ, R179.H1_H1 ;  /* 0x300000b3ffa37230 */ /* 0x000fe40000004100 */
[----:B-----5:R-:W-:Y:S01]  /*0f50*/  FMUL.FTZ R140, R88, R214 ;  /* 0x000000d6588c7220 */ /* 0x020fe20000410000 */
[----:B------:R-:W4:Y:S04]  /*0f60*/  LDL.LU R179, [R1+0x8] ;  /* 0x0000080001b37983 */ /* 0x000f280000300800 */
[----:B------:R-:W4:Y:S01]  /*0f70*/  LDL.LU R214, [R1+0x4] ;  /* 0x0000040001d67983 */ /* 0x000f220000300800 */
[----:B-1----:R-:W-:-:S04]  /*0f80*/  ISETP.NE.U32.AND P1, PT, R204, RZ, PT ;  /* 0x000000ffcc00720c */ /* 0x002fc80003f25070 */
[----:B------:R-:W-:-:S13]  /*0f90*/  ISETP.NE.AND.EX P1, PT, R205, RZ, PT, P1 ;  /* 0x000000ffcd00720c */ /* 0x000fda0003f25310 */
[----:B------:R-:W0:Y:S08]  /*0fa0*/  @P1 LDC.64 R186, c[0x0][0x2c8] ;  /* 0x0000b200ffba1b82 */ /* 0x000e300000000a00 */
[----:B------:R-:W1:Y:S08]  /*0fb0*/  @P1 LDC.64 R190, c[0x0][0x2c8] ;  /* 0x0000b200ffbe1b82 */ /* 0x000e700000000a00 */
[----:B------:R-:W1:Y:S08]  /*0fc0*/  @P1 LDC.64 R188, c[0x0][0x2c8] ;  /* 0x0000b200ffbc1b82 */ /* 0x000e700000000a00 */
[----:B------:R-:W1:Y:S01]  /*0fd0*/  @P1 LDC.64 R198, c[0x0][0x2c8] ;  /* 0x0000b200ffc61b82 */ /* 0x000e620000000a00 */
[----:B------:R-:W-:-:S02]  /*0fe0*/  HADD2.F32 R224, -RZ, R169.H0_H0 ;  /* 0x200000a9ffe07230 */ /* 0x000fc40000004100 */
[----:B0-----:R-:W-:-:S04]  /*0ff0*/  @P1 IMAD.WIDE.U32 R186, R203, 0x20, R186 ;  /* 0x00000020cbba1825 */ /* 0x001fc800078e00ba */
[----:B------:R-:W-:Y:S01]  /*1000*/  HADD2.F32 R225, -RZ, R169.H1_H1 ;  /* 0x300000a9ffe17230 */ /* 0x000fe20000004100 */
[----:B------:R-:W5:Y:S01]  /*1010*/  @P1 LDG.E.128 R92, desc[UR4][R186.64] ;  /* 0x00000004ba5c1981 */ /* 0x000f62000c1e1d00 */
[----:B-1----:R-:W-:-:S03]  /*1020*/  @P1 IMAD.WIDE.U32 R190, R202, 0x20, R190 ;  /* 0x00000020cabe1825 */ /* 0x002fc600078e00be */
[----:B------:R0:W5:Y:S01]  /*1030*/  @P1 LDG.E.128 R96, desc[UR4][R186.64+0x10] ;  /* 0x00001004ba601981 */ /* 0x000162000c1e1d00 */
[----:B------:R-:W-:Y:S02]  /*1040*/  HADD2.F32 R236, -RZ, R170.H0_H0 ;  /* 0x200000aaffec7230 */ /* 0x000fe40000004100 */
[----:B------:R-:W-:Y:S01]  /*1050*/  @P1 IMAD.WIDE.U32 R188, R201, 0x20, R188 ;  /* 0x00000020c9bc1825 */ /* 0x000fe200078e00bc */
[----:B------:R-:W5:Y:S03]  /*1060*/  @P1 LDG.E.128 R100, desc[UR4][R190.64] ;  /* 0x00000004be641981 */ /* 0x000f66000c1e1d00 */
[----:B------:R-:W-:Y:S01]  /*1070*/  IMAD.WIDE.U32 R206, R203, 0x8, R210 ;  /* 0x00000008cbce7825 */ /* 0x000fe200078e00d2 */
[----:B------:R1:W5:Y:S03]  /*1080*/  @P1 LDG.E.128 R104, desc[UR4][R190.64+0x10] ;  /* 0x00001004be681981 */ /* 0x000366000c1e1d00 */
[C---:B------:R-:W-:Y:S01]  /*1090*/  @P1 IMAD.WIDE.U32 R198, R195.reuse, 0x20, R198 ;  /* 0x00000020c3c61825 */ /* 0x040fe200078e00c6 */
[----:B------:R-:W5:Y:S03]  /*10a0*/  @P1 LDG.E.128 R108, desc[UR4][R188.64] ;  /* 0x00000004bc6c1981 */ /* 0x000f66000c1e1d00 */
[----:B------:R-:W-:Y:S01]  /*10b0*/  FADD.FTZ R148, -R222, R148 ;  /* 0x00000094de947221 */ /* 0x000fe20000010100 */
[--C-:B0-----:R-:W-:Y:S01]  /*10c0*/  IMAD.WIDE.U32 R186, R195, 0x8, R210.reuse ;  /* 0x00000008c3ba7825 */ /* 0x101fe200078e00d2 */
[----:B------:R0:W5:Y:S03]  /*10d0*/  @P1 LDG.E.128 R112, desc[UR4][R188.64+0x10] ;  /* 0x00001004bc701981 */ /* 0x000166000c1e1d00 */
[----:B------:R-:W-:Y:S01]  /*10e0*/  FMUL.FTZ R228, R197, R228 ;  /* 0x000000e4c5e47220 */ /* 0x000fe20000410000 */
[----:B-1----:R-:W-:Y:S01]  /*10f0*/  IMAD.WIDE.U32 R190, R202, 0x8, R210 ;  /* 0x00000008cabe7825 */ /* 0x002fe200078e00d2 */
[----:B------:R-:W5:Y:S01]  /*1100*/  @P1 LDG.E.128 R116, desc[UR4][R198.64] ;  /* 0x00000004c6741981 */ /* 0x000f62000c1e1d00 */
[----:B------:R-:W-:-:S03]  /*1110*/  MOV R200, 0x3f800000 ;  /* 0x3f80000000c87802 */ /* 0x000fc60000000f00 */
[----:B------:R-:W5:Y:S01]  /*1120*/  @P1 LDG.E.128 R120, desc[UR4][R198.64+0x10] ;  /* 0x00001004c6781981 */ /* 0x000f62000c1e1d00 */
[----:B0-----:R-:W-:-:S04]  /*1130*/  IMAD.WIDE.U32 R188, R201, 0x8, R210 ;  /* 0x00000008c9bc7825 */ /* 0x001fc800078e00d2 */
[C---:B------:R-:W-:Y:S01]  /*1140*/  FADD.FTZ R145, -R222.reuse, R145 ;  /* 0x00000091de917221 */ /* 0x040fe20000010100 */
[C---:B------:R-:W-:Y:S01]  /*1150*/  FADD.FTZ R227, -R222.reuse, R135 ;  /* 0x00000087dee37221 */ /* 0x040fe20000010100 */
[----:B------:R-:W-:Y:S02]  /*1160*/  HADD2.F32 R235, -RZ, R170.H1_H1 ;  /* 0x300000aaffeb7230 */ /* 0x000fe40000004100 */
[----:B------:R-:W-:Y:S01]  /*1170*/  FADD.FTZ R149, -R222, R149 ;  /* 0x00000095de957221 */ /* 0x000fe20000010100 */
[----:B------:R-:W-:Y:S02]  /*1180*/  HADD2.F32 R210, -RZ, R137.H0_H0 ;  /* 0x20000089ffd27230 */ /* 0x000fe40000004100 */
[----:B------:R-:W-:Y:S01]  /*1190*/  FMUL.FTZ R229, R197, R229 ;  /* 0x000000e5c5e57220 */ /* 0x000fe20000410000 */
[----:B------:R0:W5:Y:S01]  /*11a0*/  LDG.E.64 R198, desc[UR4][R206.64] ;  /* 0x00000004cec67981 */ /* 0x000162000c1e1b00 */
[----:B------:R-:W-:Y:S02]  /*11b0*/  @P0 HADD2.F32 R200, -RZ, R208.H0_H0 ;  /* 0x200000d0ffc80230 */ /* 0x000fe40000004100 */
[----:B------:R-:W-:-:S02]  /*11c0*/  HADD2.F32 R208, -RZ, R138.H0_H0 ;  /* 0x2000008affd07230 */ /* 0x000fc40000004100 */
[----:B------:R-:W-:Y:S01]  /*11d0*/  FADD.FTZ R244, R210, R244 ;  /* 0x000000f4d2f47221 */ /* 0x000fe20000010000 */
[-C--:B------:R-:W-:Y:S01]  /*11e0*/  FFMA.FTZ R4, R228, R210.reuse, R4 ;  /* 0x000000d2e4047223 */ /* 0x080fe20000010004 */
[----:B--2---:R-:W-:Y:S01]  /*11f0*/  FADD.FTZ R172, R225, R172 ;  /* 0x000000ace1ac7221 */ /* 0x004fe20000010000 */
[----:B0-----:R-:W-:Y:S02]  /*1200*/  HADD2.F32 R207, -RZ, R138.H1_H1 ;  /* 0x3000008affcf7230 */ /* 0x001fe40000004100 */
[----:B---3--:R-:W-:Y:S01]  /*1210*/  FADD.FTZ R173, R236, R173 ;  /* 0x000000adecad7221 */ /* 0x008fe20000010000 */
[----:B------:R-:W-:Y:S01]  /*1220*/  FMUL.FTZ R138, R90, R210 ;  /* 0x000000d25a8a7220 */ /* 0x000fe20000410000 */
[C---:B------:R-:W-:Y:S01]  /*1230*/  FMUL.FTZ R210, R197.reuse, R148 ;  /* 0x00000094c5d27220 */ /* 0x040fe20000410000 */
[----:B----4-:R-:W-:Y:S01]  /*1240*/  FADD.FTZ R214, R224, R214 ;  /* 0x000000d6e0d67221 */ /* 0x010fe20000010000 */
[C---:B------:R-:W-:Y:S01]  /*1250*/  FADD.FTZ R211, -R222.reuse, R143 ;  /* 0x0000008fded37221 */ /* 0x040fe20000010100 */
[C---:B------:R-:W-:Y:S01]  /*1260*/  FADD.FTZ R250, -R222.reuse, R167 ;  /* 0x000000a7defa7221 */ /* 0x040fe20000010100 */
[----:B------:R-:W-:Y:S01]  /*1270*/  FADD.FTZ R217, -R222, R141 ;  /* 0x0000008dded97221 */ /* 0x000fe20000010100 */
[----:B------:R-:W-:Y:S01]  /*1280*/  FMUL.FTZ R226, R197, R226 ;  /* 0x000000e2c5e27220 */ /* 0x000fe20000410000 */
[----:B------:R-:W-:Y:S04]  /*1290*/  STL [R1+0x4], R214 ;  /* 0x000004d601007387 */ /* 0x000fe80000100800 */
[----:B------:R0:W-:Y:S04]  /*12a0*/  STL [R1], R172 ;  /* 0x000000ac01007387 */ /* 0x0001e80000100800 */
[----:B------:R-:W5:Y:S04]  /*12b0*/  LDG.E.64 R190, desc[UR4][R190.64] ;  /* 0x00000004bebe7981 */ /* 0x000f68000c1e1b00 */
[----:B------:R-:W5:Y:S04]  /*12c0*/  LDG.E.64 R188, desc[UR4][R188.64] ;  /* 0x00000004bcbc7981 */ /* 0x000f68000c1e1b00 */
[----:B0-----:R-:W2:Y:S04]  /*12d0*/  LDL.LU R172, [R1+0x1c] ;  /* 0x00001c0001ac7983 */ /* 0x001ea80000300800 */
[----:B------:R0:W-:Y:S04]  /*12e0*/  STL [R1+0xc], R173 ;  /* 0x00000cad01007387 */ /* 0x0001e80000100800 */
[----:B------:R-:W5:Y:S04]  /*12f0*/  LDG.E.64 R186, desc[UR4][R186.64] ;  /* 0x00000004baba7981 */ /* 0x000f68000c1e1b00 */
[----:B0-----:R-:W3:Y:S04]  /*1300*/  LDL.LU R173, [R1+0x18] ;  /* 0x0000180001ad7983 */ /* 0x001ee80000300800 */
[----:B------:R-:W4:Y:S01]  /*1310*/  LDL.LU R148, [R1+0x24] ;  /* 0x0000240001947983 */ /* 0x000f220000300800 */
[----:B------:R-:W-:-:S02]  /*1320*/  HADD2.F32 R135, -RZ, R139.H0_H0 ;  /* 0x2000008bff877230 */ /* 0x000fc40000004100 */
[----:B------:R-:W-:Y:S01]  /*1330*/  FMUL.FTZ R219, R197, R145 ;  /* 0x00000091c5db7220 */ /* 0x000fe20000410000 */
[----:B------:R-:W-:Y:S02]  /*1340*/  HADD2.F32 R206, -RZ, R139.H1_H1 ;  /* 0x3000008bffce7230 */ /* 0x000fe40000004100 */
[----:B------:R-:W-:Y:S01]  /*1350*/  FMUL.FTZ R139, R89, R216 ;  /* 0x000000d8598b7220 */ /* 0x000fe20000410000 */
[----:B------:R-:W-:Y:S02]  /*1360*/  HADD2.F32 R170, -RZ, R171.H0_H0 ;  /* 0x200000abffaa7230 */ /* 0x000fe40000004100 */
[----:B------:R-:W-:Y:S01]  /*1370*/  FFMA.FTZ R145, R136, R140, RZ ;  /* 0x0000008c88917223 */ /* 0x000fe200000100ff */
[----:B------:R-:W-:Y:S02]  /*1380*/  HADD2.F32 R137, -RZ, R137.H1_H1 ;  /* 0x30000089ff897230 */ /* 0x000fe40000004100 */
[----:B------:R-:W-:Y:S01]  /*1390*/  FMUL.FTZ R169, R197, R211 ;  /* 0x000000d3c5a97220 */ /* 0x000fe20000410000 */
[----:B------:R-:W-:-:S02]  /*13a0*/  HADD2.F32 R171, -RZ, R171.H1_H1 ;  /* 0x300000abffab7230 */ /* 0x000fc40000004100 */
[----:B------:R-:W-:Y:S01]  /*13b0*/  FADD.FTZ R179, R235, R179 ;  /* 0x000000b3ebb37221 */ /* 0x000fe20000010000 */
[C---:B------:R-:W-:Y:S01]  /*13c0*/  FMUL.FTZ R227, R197.reuse, R227 ;  /* 0x000000e3c5e37220 */ /* 0x040fe20000410000 */
[----:B------:R-:W-:Y:S01]  /*13d0*/  FMUL.FTZ R211, R197, R149 ;  /* 0x00000095c5d37220 */ /* 0x000fe20000410000 */
[----:B------:R-:W-:Y:S01]  /*13e0*/  FADD.FTZ R178, R170, R178 ;  /* 0x000000b2aab27221 */ /* 0x000fe20000010000 */
[----:B------:R-:W-:Y:S01]  /*13f0*/  FFMA.FTZ R145, R229, R139, R145 ;  /* 0x0000008be5917223 */ /* 0x000fe20000010091 */
[----:B------:R-:W-:Y:S01]  /*1400*/  FADD.FTZ R243, R137, R243 ;  /* 0x000000f389f37221 */ /* 0x000fe20000010000 */
[----:B------:R-:W-:Y:S01]  /*1410*/  FFMA.FTZ R3, R227, R137, R3 ;  /* 0x00000089e3037223 */ /* 0x000fe20000010003 */
[-C--:B------:R-:W-:Y:S01]  /*1420*/  FFMA.FTZ R13, R211, R235.reuse, R13 ;  /* 0x000000ebd30d7223 */ /* 0x080fe2000001000d */
[----:B------:R-:W-:Y:S01]  /*1430*/  STL [R1+0x8], R179 ;  /* 0x000008b301007387 */ /* 0x000fe20000100800 */
[----:B------:R-:W-:Y:S01]  /*1440*/  FMUL.FTZ R214, R77, R235 ;  /* 0x000000eb4dd67220 */ /* 0x000fe20000410000 */
[----:B------:R-:W-:Y:S01]  /*1450*/  FADD.FTZ R177, R171, R177 ;  /* 0x000000b1abb17221 */ /* 0x000fe20000010000 */
[----:B------:R-:W-:Y:S01]  /*1460*/  FMUL.FTZ R137, R91, R137 ;  /* 0x000000895b897220 */ /* 0x000fe20000410000 */
[----:B------:R-:W4:Y:S01]  /*1470*/  LDL.LU R235, [R1+0x34] ;  /* 0x0000340001eb7983 */ /* 0x000f220000300800 */
[----:B------:R-:W-:Y:S01]  /*1480*/  FFMA.FTZ R145, R228, R138, R145 ;  /* 0x0000008ae4917223 */ /* 0x000fe20000010091 */
[----:B------:R-:W-:Y:S01]  /*1490*/  FADD.FTZ R248, R206, R248 ;  /* 0x000000f8cef87221 */ /* 0x000fe20000010000 */
[-C--:B------:R-:W-:Y:S01]  /*14a0*/  FFMA.FTZ R7, R169, R206.reuse, R7 ;  /* 0x000000cea9077223 */ /* 0x080fe20000010007 */
[----:B------:R0:W-:Y:S01]  /*14b0*/  STL [R1+0x14], R178 ;  /* 0x000014b201007387 */ /* 0x0001e20000100800 */
[----:B------:R-:W-:Y:S01]  /*14c0*/  FMUL.FTZ R167, R87, R206 ;  /* 0x000000ce57a77220 */ /* 0x000fe20000410000 */
[----:B------:R-:W-:-:S02]  /*14d0*/  HADD2.F32 R143, -RZ, R175.H0_H0 ;  /* 0x200000afff8f7230 */ /* 0x000fc40000004100 */
[----:B------:R-:W-:Y:S01]  /*14e0*/  FFMA.FTZ R145, R227, R137, R145 ;  /* 0x00000089e3917223 */ /* 0x000fe20000010091 */
[----:B------:R-:W-:Y:S02]  /*14f0*/  HADD2.F32 R141, -RZ, R175.H1_H1 ;  /* 0x300000afff8d7230 */ /* 0x000fe40000004100 */
[----:B------:R-:W-:Y:S01]  /*1500*/  FMUL.FTZ R175, R84, R208 ;  /* 0x000000d054af7220 */ /* 0x000fe20000410000 */
[----:B0-----:R-:W4:Y:S04]  /*1510*/  LDL.LU R178, [R1+0x20] ;  /* 0x0000200001b27983 */ /* 0x001f280000300800 */
[----:B------:R-:W4:Y:S04]  /*1520*/  LDL.LU R206, [R1+0x2c] ;  /* 0x00002c0001ce7983 */ /* 0x000f280000300800 */
[----:B------:R-:W-:Y:S04]  /*1530*/  STL [R1+0x10], R177 ;  /* 0x000010b101007387 */ /* 0x000fe80000100800 */
[----:B------:R-:W4:Y:S01]  /*1540*/  LDL.LU R149, [R1+0x28] ;  /* 0x0000280001957983 */ /* 0x000f220000300800 */
[----:B--2---:R-:W-:-:S05]  /*1550*/  FADD.FTZ R172, R165, R172 ;  /* 0x000000aca5ac7221 */ /* 0x004fca0000010000 */
[----:B------:R-:W-:Y:S01]  /*1560*/  STL [R1+0x1c], R172 ;  /* 0x00001cac01007387 */ /* 0x000fe20000100800 */
[----:B---3--:R-:W-:Y:S01]  /*1570*/  FADD.FTZ R173, R230, R173 ;  /* 0x000000ade6ad7221 */ /* 0x008fe20000010000 */
[----:B----4-:R-:W-:-:S04]  /*1580*/  FADD.FTZ R148, R162, R148 ;  /* 0x00000094a2947221 */ /* 0x010fc80000010000 */
[----:B------:R-:W-:Y:S04]  /*1590*/  STL [R1+0x18], R173 ;  /* 0x000018ad01007387 */ /* 0x000fe80000100800 */
[----:B------:R0:W-:Y:S02]  /*15a0*/  STL [R1+0x24], R148 ;  /* 0x0000249401007387 */ /* 0x0001e40000100800 */
[----:B0-----:R-:W-:Y:S02]  /*15b0*/  FFMA.FTZ R148, R226, R175, R145 ;  /* 0x000000afe2947223 */ /* 0x001fe40000010091 */
[----:B------:R-:W2:Y:S01]  /*15c0*/  LDL.LU R145, [R1+0x30] ;  /* 0x0000300001917983 */ /* 0x000ea20000300800 */
[C---:B------:R-:W-:Y:S01]  /*15d0*/  FADD.FTZ R212, -R222.reuse, R142 ;  /* 0x0000008eded47221 */ /* 0x040fe20000010100 */
[C---:B------:R-:W-:Y:S01]  /*15e0*/  FADD.FTZ R142, -R222.reuse, R158 ;  /* 0x0000009ede8e7221 */ /* 0x040fe20000010100 */
[----:B------:R-:W-:Y:S01]  /*15f0*/  FADD.FTZ R232, -R222, R160 ;  /* 0x000000a0dee87221 */ /* 0x000fe20000010100 */
[----:B------:R-:W-:-:S02]  /*1600*/  HADD2.F32 R160, -RZ, R174.H0_H0 ;  /* 0x200000aeffa07230 */ /* 0x000fc40000004100 */
[----:B------:R-:W-:Y:S02]  /*1610*/  HADD2.F32 R158, -RZ, R174.H1_H1 ;  /* 0x300000aeff9e7230 */ /* 0x000fe40000004100 */
        /* <DEDUP_REMOVED lines=12> */
[----:B------:R-:W-:Y:S02]  /*16e0*/  HADD2.F32 R223, -RZ, R168.H1_H1 ;  /* 0x300000a8ffdf7230 */ /* 0x000fe40000004100 */
[-C--:B------:R-:W-:Y:S01]  /*16f0*/  FFMA.FTZ R8, R174, R135.reuse, R8 ;  /* 0x00000087ae087223 */ /* 0x080fe20000010008 */
[----:B------:R-:W-:Y:S01]  /*1700*/  FMUL.FTZ R168, R86, R135 ;  /* 0x0000008756a87220 */ /* 0x000fe20000410000 */
[----:B------:R-:W-:-:S04]  /*1710*/  FADD.FTZ R135, RZ, R140 ;  /* 0x0000008cff877221 */ /* 0x000fc80000010000 */
[----:B------:R-:W-:-:S04]  /*1720*/  FADD.FTZ R135, R135, R139 ;  /* 0x0000008b87877221 */ /* 0x000fc80000010000 */
[----:B------:R-:W-:Y:S01]  /*1730*/  FADD.FTZ R135, R135, R138 ;  /* 0x0000008a87877221 */ /* 0x000fe20000010000 */
[----:B------:R-:W-:-:S03]  /*1740*/  HADD2.F32 R152, -RZ, R176.H0_H0 ;  /* 0x200000b0ff987230 */ /* 0x000fc60000004100 */
[----:B------:R-:W-:Y:S01]  /*1750*/  FADD.FTZ R135, R135, R137 ;  /* 0x0000008987877221 */ /* 0x000fe20000010000 */
[----:B------:R-:W-:Y:S02]  /*1760*/  HADD2.F32 R153, -RZ, R176.H1_H1 ;  /* 0x300000b0ff997230 */ /* 0x000fe40000004100 */
[----:B------:R-:W-:Y:S01]  /*1770*/  FMUL.FTZ R176, R197, R217 ;  /* 0x000000d9c5b07220 */ /* 0x000fe20000410000 */
[----:B------:R-:W-:Y:S01]  /*1780*/  FMUL.FTZ R166, R85, R207 ;  /* 0x000000cf55a67220 */ /* 0x000fe20000410000 */
[----:B------:R-:W-:-:S03]  /*1790*/  FADD.FTZ R135, R135, R175 ;  /* 0x000000af87877221 */ /* 0x000fc60000010000 */
[----:B------:R-:W-:Y:S01]  /*17a0*/  FFMA.FTZ R148, R176, R166, R148 ;  /* 0x000000a6b0947223 */ /* 0x000fe20000010094 */
[----:B------:R-:W-:Y:S01]  /*17b0*/  FADD.FTZ R135, R135, R166 ;  /* 0x000000a687877221 */ /* 0x000fe20000010000 */
[----:B------:R-:W-:Y:S02]  /*17c0*/  FMUL.FTZ R218, R197, R218 ;  /* 0x000000dac5da7220 */ /* 0x000fe40000410000 */
        /* <DEDUP_REMOVED lines=27> */
[----:B------:R-:W-:Y:S01]  /*1980*/  FADD.FTZ R149, R158, R149 ;  /* 0x000000959e957221 */ /* 0x000fe20000010000 */
[----:B------:R-:W-:Y:S01]  /*1990*/  FADD.FTZ R235, R143, R235 ;  /* 0x000000eb8feb7221 */ /* 0x000fe20000010000 */
[----:B------:R-:W-:Y:S01]  /*19a0*/  FADD.FTZ R135, R135, R212 ;  /* 0x000000d487877221 */ /* 0x000fe20000010000 */
[----:B------:R-:W-:Y:S01]  /*19b0*/  FFMA.FTZ R148, R210, R212, R148 ;  /* 0x000000d4d2947223 */ /* 0x000fe20000010094 */
[----:B------:R0:W-:Y:S01]  /*19c0*/  STL [R1+0x20], R178 ;  /* 0x000020b201007387 */ /* 0x0001e20000100800 */
[----:B------:R-:W-:Y:S01]  /*19d0*/  FADD.FTZ R241, R216, R241 ;  /* 0x000000f1d8f17221 */ /* 0x000fe20000010000 */
[----:B------:R-:W-:Y:S01]  /*19e0*/  FFMA.FTZ R0, R229, R216, R0 ;  /* 0x000000d8e5007223 */ /* 0x000fe20000010000 */
[C---:B------:R-:W-:Y:S01]  /*19f0*/  FMUL.FTZ R144, R197.reuse, R144 ;  /* 0x00000090c5907220 */ /* 0x040fe20000410000 */
[----:B------:R1:W-:Y:S01]  /*1a00*/  STL [R1+0x2c], R206 ;  /* 0x00002cce01007387 */ /* 0x0003e20000100800 */
[----:B------:R-:W-:Y:S01]  /*1a10*/  FMUL.FTZ R213, R197, R213 ;  /* 0x000000d5c5d57220 */ /* 0x000fe20000410000 */
[----:B------:R-:W-:Y:S01]  /*1a20*/  FMUL.FTZ R216, R78, R170 ;  /* 0x000000aa4ed87220 */ /* 0x000fe20000410000 */
[----:B------:R-:W-:Y:S01]  /*1a30*/  FADD.FTZ R135, R135, R214 ;  /* 0x000000d687877221 */ /* 0x000fe20000010000 */
[----:B------:R3:W-:Y:S01]  /*1a40*/  STL [R1+0x28], R149 ;  /* 0x0000289501007387 */ /* 0x0007e20000100800 */
[----:B------:R-:W-:Y:S01]  /*1a50*/  FFMA.FTZ R148, R211, R214, R148 ;  /* 0x000000d6d3947223 */ /* 0x000fe20000010094 */
[----:B------:R-:W-:-:S02]  /*1a60*/  FFMA.FTZ R239, R144, R141, R239 ;  /* 0x0000008d90ef7223 */ /* 0x000fc400000100ef */
[----:B------:R-:W-:Y:S01]  /*1a70*/  STL [R1+0x34], R235 ;  /* 0x000034eb01007387 */ /* 0x000fe20000100800 */
[----:B------:R-:W-:Y:S01]  /*1a80*/  FMUL.FTZ R215, R197, R215 ;  /* 0x000000d7c5d77220 */ /* 0x000fe20000410000 */
[----:B------:R-:W-:Y:S01]  /*1a90*/  FMUL.FTZ R217, R79, R171 ;  /* 0x000000ab4fd97220 */ /* 0x000fe20000410000 */
[----:B------:R-:W-:Y:S01]  /*1aa0*/  FADD.FTZ R135, R135, R216 ;  /* 0x000000d887877221 */ /* 0x000fe20000010000 */
[----:B------:R-:W-:Y:S01]  /*1ab0*/  FMUL.FTZ R146, R197, R146 ;  /* 0x00000092c5927220 */ /* 0x000fe20000410000 */
[----:B------:R-:W-:Y:S02]  /*1ac0*/  FMUL.FTZ R172, R72, R165 ;  /* 0x000000a548ac7220 */ /* 0x000fe40000410000 */
[----:B------:R-:W-:Y:S01]  /*1ad0*/  FADD.FTZ R135, R135, R217 ;  /* 0x000000d987877221 */ /* 0x000fe20000010000 */
[----:B------:R-:W-:Y:S01]  /*1ae0*/  FMUL.FTZ R147, R197, R147 ;  /* 0x00000093c5937220 */ /* 0x000fe20000410000 */
[----:B------:R-:W-:Y:S02]  /*1af0*/  FMUL.FTZ R173, R73, R230 ;  /* 0x000000e649ad7220 */ /* 0x000fe40000410000 */
[----:B------:R-:W-:Y:S01]  /*1b00*/  FADD.FTZ R135, R135, R172 ;  /* 0x000000ac87877221 */ /* 0x000fe20000010000 */
[----:B------:R-:W-:Y:S01]  /*1b10*/  FFMA.FTZ R16, R213, R170, R16 ;  /* 0x000000aad5107223 */ /* 0x000fe20000010010 */
[----:B------:R-:W-:Y:S01]  /*1b20*/  FMUL.FTZ R170, R197, R154 ;  /* 0x0000009ac5aa7220 */ /* 0x000fe20000410000 */
[----:B------:R-:W-:Y:S01]  /*1b30*/  FMUL.FTZ R177, R74, R162 ;  /* 0x000000a24ab17220 */ /* 0x000fe20000410000 */
[----:B------:R-:W-:Y:S01]  /*1b40*/  FADD.FTZ R135, R135, R173 ;  /* 0x000000ad87877221 */ /* 0x000fe20000010000 */
[----:B------:R-:W-:Y:S01]  /*1b50*/  FFMA.FTZ R15, R215, R171, R15 ;  /* 0x000000abd70f7223 */ /* 0x000fe2000001000f */
[----:B------:R-:W-:Y:S01]  /*1b60*/  FMUL.FTZ R171, R197, R155 ;  /* 0x0000009bc5ab7220 */ /* 0x000fe20000410000 */
[----:B0-----:R-:W-:Y:S01]  /*1b70*/  FMUL.FTZ R178, R75, R164 ;  /* 0x000000a44bb27220 */ /* 0x001fe20000410000 */
[----:B------:R-:W-:Y:S01]  /*1b80*/  FADD.FTZ R135, R135, R177 ;  /* 0x000000b187877221 */ /* 0x000fe20000010000 */
[----:B------:R-:W-:Y:S01]  /*1b90*/  FMUL.FTZ R179, R197, R156 ;  /* 0x0000009cc5b37220 */ /* 0x000fe20000410000 */
[----:B-1----:R-:W-:-:S02]  /*1ba0*/  FMUL.FTZ R206, R68, R160 ;  /* 0x000000a044ce7220 */ /* 0x002fc40000410000 */
[----:B------:R-:W-:Y:S01]  /*1bb0*/  FADD.FTZ R135, R135, R178 ;  /* 0x000000b287877221 */ /* 0x000fe20000010000 */
[----:B------:R-:W-:Y:S01]  /*1bc0*/  FADD.FTZ R247, R208, R247 ;  /* 0x000000f7d0f77221 */ /* 0x000fe20000010000 */
[----:B------:R-:W-:Y:S01]  /*1bd0*/  FFMA.FTZ R6, R226, R208, R6 ;  /* 0x000000d0e2067223 */ /* 0x000fe20000010006 */
        /* <DEDUP_REMOVED lines=14> */
[----:B------:R-:W-:Y:S01]  /*1cc0*/  FADD.FTZ R182, R134, R182 ;  /* 0x000000b686b67221 */ /* 0x000fe20000010000 */
[-C--:B------:R-:W-:Y:S01]  /*1cd0*/  FFMA.FTZ R22, R151, R134.reuse, R22 ;  /* 0x0000008697167223 */ /* 0x080fe20000010016 */
[----:B------:R-:W-:Y:S01]  /*1ce0*/  FMUL.FTZ R155, R67, R134 ;  /* 0x00000086439b7220 */ /* 0x000fe20000410000 */
[----:B------:R-:W-:Y:S01]  /*1cf0*/  FADD.FTZ R134, R135, R143 ;  /* 0x0000008f87867221 */ /* 0x000fe20000010000 */
[----:B---3--:R-:W-:Y:S01]  /*1d00*/  FMUL.FTZ R149, R197, R231 ;  /* 0x000000e7c5957220 */ /* 0x008fe20000410000 */
[----:B------:R-:W-:Y:S01]  /*1d10*/  FADD.FTZ R181, R152, R181 ;  /* 0x000000b598b57221 */ /* 0x000fe20000010000 */
[----:B------:R-:W-:-:S02]  /*1d20*/  FADD.FTZ R180, R153, R180 ;  /* 0x000000b499b47221 */ /* 0x000fc40000010000 */
[-C--:B------:R-:W-:Y:S01]  /*1d30*/  FFMA.FTZ R20, R149, R153.reuse, R20 ;  /* 0x0000009995147223 */ /* 0x080fe20000010014 */
[----:B------:R-:W-:Y:S01]  /*1d40*/  FMUL.FTZ R153, R65, R153 ;  /* 0x0000009941997220 */ /* 0x000fe20000410000 */
[----:B------:R-:W-:Y:S01]  /*1d50*/  FFMA.FTZ R233, R207, R158, R233 ;  /* 0x0000009ecfe97223 */ /* 0x000fe200000100e9 */
[C---:B------:R-:W-:Y:S01]  /*1d60*/  FMUL.FTZ R158, R197.reuse, R237 ;  /* 0x000000edc59e7220 */ /* 0x040fe20000410000 */
[----:B------:R-:W-:Y:S01]  /*1d70*/  FMUL.FTZ R156, R197, R234 ;  /* 0x000000eac59c7220 */ /* 0x000fe20000410000 */
[----:B------:R-:W-:Y:S01]  /*1d80*/  FMUL.FTZ R157, R60, R132 ;  /* 0x000000843c9d7220 */ /* 0x000fe20000410000 */
[----:B------:R-:W-:Y:S01]  /*1d90*/  FFMA.FTZ R238, R179, R160, R238 ;  /* 0x000000a0b3ee7223 */ /* 0x000fe200000100ee */
[----:B------:R-:W-:Y:S01]  /*1da0*/  FADD.FTZ R184, R159, R184 ;  /* 0x000000b89fb87221 */ /* 0x000fe20000010000 */
[----:B------:R-:W-:Y:S01]  /*1db0*/  FFMA.FTZ R24, R158, R159, R24 ;  /* 0x0000009f9e187223 */ /* 0x000fe20000010018 */
[----:B------:R-:W-:Y:S01]  /*1dc0*/  FMUL.FTZ R160, R197, R245 ;  /* 0x000000f5c5a07220 */ /* 0x000fe20000410000 */
        /* <DEDUP_REMOVED lines=12> */
[----:B------:R-:W-:Y:S01]  /*1e90*/  FFMA.FTZ R14, R210, R236, R14 ;  /* 0x000000ecd20e7223 */ /* 0x000fe2000001000e */
[----:B------:R-:W-:Y:S01]  /*1ea0*/  FFMA.FTZ R18, R146, R165, R18 ;  /* 0x000000a592127223 */ /* 0x000fe20000010012 */
[----:B------:R-:W-:Y:S01]  /*1eb0*/  FFMA.FTZ R17, R147, R230, R17 ;  /* 0x000000e693117223 */ /* 0x000fe20000010011 */
[----:B------:R-:W-:Y:S01]  /*1ec0*/  FFMA.FTZ R19, R171, R164, R19 ;  /* 0x000000a4ab137223 */ /* 0x000fe20000010013 */
[----:B--2---:R-:W-:-:S05]  /*1ed0*/  FADD.FTZ R145, R141, R145 ;  /* 0x000000918d917221 */ /* 0x004fca0000010000 */
[----:B------:R0:W-:Y:S02]  /*1ee0*/  STL [R1+0x30], R145 ;  /* 0x0000309101007387 */ /* 0x0001e40000100800 */
[----:B0-----:R-:W-:Y:S01]  /*1ef0*/  FMUL.FTZ R145, R71, R141 ;  /* 0x0000008d47917220 */ /* 0x001fe20000410000 */
[----:B------:R-:W-:-:S04]  /*1f00*/  FFMA.FTZ R141, R213, R216, R148 ;  /* 0x000000d8d58d7223 */ /* 0x000fc80000010094 */
[----:B------:R-:W-:-:S04]  /*1f10*/  FFMA.FTZ R141, R215, R217, R141 ;  /* 0x000000d9d78d7223 */ /* 0x000fc8000001008d */
[----:B------:R-:W-:-:S04]  /*1f20*/  FFMA.FTZ R141, R146, R172, R141 ;  /* 0x000000ac928d7223 */ /* 0x000fc8000001008d */
[----:B------:R-:W-:-:S04]  /*1f30*/  FFMA.FTZ R141, R147, R173, R141 ;  /* 0x000000ad938d7223 */ /* 0x000fc8000001008d */
[----:B------:R-:W-:-:S04]  /*1f40*/  FFMA.FTZ R141, R170, R177, R141 ;  /* 0x000000b1aa8d7223 */ /* 0x000fc8000001008d */
[----:B------:R-:W-:-:S04]  /*1f50*/  FFMA.FTZ R141, R171, R178, R141 ;  /* 0x000000b2ab8d7223 */ /* 0x000fc8000001008d */
[----:B------:R-:W-:Y:S01]  /*1f60*/  FFMA.FTZ R141, R179, R206, R141 ;  /* 0x000000ceb38d7223 */ /* 0x000fe2000001008d */
[----:B------:R-:W-:-:S03]  /*1f70*/  FMUL.FTZ R148, R197, R232 ;  /* 0x000000e8c5947220 */ /* 0x000fc60000410000 */
[----:B------:R-:W-:Y:S01]  /*1f80*/  FFMA.FTZ R133, R207, R208, R141 ;  /* 0x000000d0cf857223 */ /* 0x000fe2000001008d */
[----:B------:R-:W-:-:S03]  /*1f90*/  FFMA.FTZ R21, R148, R152, R21 ;  /* 0x0000009894157223 */ /* 0x000fc60000010015 */
[----:B------:R-:W-:Y:S01]  /*1fa0*/  FFMA.FTZ R133, R142, R143, R133 ;  /* 0x0000008f8e857223 */ /* 0x000fe20000010085 */
[----:B------:R-:W-:Y:S01]  /*1fb0*/  FMUL.FTZ R152, R64, R152 ;  /* 0x0000009840987220 */ /* 0x000fe20000410000 */
[----:B------:R-:W-:Y:S02]  /*1fc0*/  FADD.FTZ R134, R134, R145 ;  /* 0x0000009186867221 */ /* 0x000fe40000010000 */
[----:B------:R-:W-:Y:S02]  /*1fd0*/  FFMA.FTZ R133, R144, R145, R133 ;  /* 0x0000009190857223 */ /* 0x000fe40000010085 */
[----:B------:R-:W-:Y:S02]  /*1fe0*/  FADD.FTZ R134, R134, R152 ;  /* 0x0000009886867221 */ /* 0x000fe40000010000 */
[----:B------:R-:W-:Y:S02]  /*1ff0*/  FFMA.FTZ R133, R148, R152, R133 ;  /* 0x0000009894857223 */ /* 0x000fe40000010085 */
[----:B------:R-:W-:-:S02]  /*2000*/  FADD.FTZ R134, R134, R153 ;  /* 0x0000009986867221 */ /* 0x000fc40000010000 */
[----:B------:R-:W-:Y:S02]  /*2010*/  FFMA.FTZ R133, R149, R153, R133 ;  /* 0x0000009995857223 */ /* 0x000fe40000010085 */
        /* <DEDUP_REMOVED lines=31> */
.L_x_10847:
[----:B------:R-:W1:Y:S01]  /*2210*/  LDC.64 R230, c[0x0][0x220] ;  /* 0x00008800ffe67b82 */ /* 0x000e620000000a00 */
[----:B0-----:R-:W-:Y:S01]  /*2220*/  FADD.FTZ R165, R133, R135 ;  /* 0x0000008785a57221 */ /* 0x001fe20000010000 */
[----:B------:R-:W-:Y:S01]  /*2230*/  FADD.FTZ R141, R132, R134 ;  /* 0x00000086848d7221 */ /* 0x000fe20000010000 */
[----:B------:R-:W2:Y:S01]  /*2240*/  LDL.LU R232, [R1+0x3c] ;  /* 0x00003c0001e87983 */ /* 0x000ea20000300800 */
[----:B-1----:R-:W-:Y:S01]  /*2250*/  IMAD.WIDE.U32 R132, R203, 0x10, R230 ;  /* 0x00000010cb847825 */ /* 0x002fe200078e00e6 */
[----:B------:R-:W-:-:S03]  /*2260*/  ISETP.NE.U32.AND P1, PT, RZ, UR12, PT ;  /* 0x0000000cff007c0c */ /* 0x000fc6000bf25070 */
[----:B------:R-:W-:Y:S01]  /*2270*/  FMUL.FTZ R141, R141, UR11 ;  /* 0x0000000b8d8d7c20 */ /* 0x000fe20008410000 */
[----:B------:R-:W-:Y:S01]  /*2280*/  FMUL.FTZ R165, R165, UR11 ;  /* 0x0000000ba5a57c20 */ /* 0x000fe20008410000 */
[----:B------:R-:W-:Y:S01]  /*2290*/  ISETP.NE.U32.AND P2, PT, R204, RZ, PT ;  /* 0x000000ffcc00720c */ /* 0x000fe20003f45070 */
[----:B------:R-:W3:Y:S04]  /*22a0*/  LDL.LU R250, [R1+0xac] ;  /* 0x0000ac0001fa7983 */ /* 0x000ee80000300800 */
[----:B------:R-:W4:Y:S01]  /*22b0*/  LDG.E.128 R132, desc[UR4][R132.64] ;  /* 0x0000000484847981 */ /* 0x000f22000c1e1d00 */
[----:B------:R-:W-:Y:S02]  /*22c0*/  ISETP.NE.AND.EX P1, PT, RZ, UR13, PT, P1 ;  /* 0x0000000dff007c0c */ /* 0x000fe4000bf25310 */
[----:B------:R-:W-:Y:S01]  /*22d0*/  FSEL R164, R141, RZ, !P4 ;  /* 0x000000ff8da47208 */ /* 0x000fe20006000000 */
[----:B------:R-:W3:Y:S04]  /*22e0*/  LDL.LU R245, [R1+0xa8] ;  /* 0x0000a80001f57983 */ /* 0x000ee80000300800 */
[-CC-:B------:R-:W-:Y:S01]  /*22f0*/  FFMA.FTZ R136, R136, R165.reuse, R164.reuse ;  /* 0x000000a588887223 */ /* 0x180fe200000100a4 */
[----:B------:R-:W-:Y:S01]  /*2300*/  ISETP.NE.AND.EX P2, PT, R205, RZ, PT, P2 ;  /* 0x000000ffcd00720c */ /* 0x000fe20003f45320 */
[-CC-:B------:R-:W-:Y:S01]  /*2310*/  FFMA.FTZ R228, R228, R165.reuse, R164.reuse ;  /* 0x000000a5e4e47223 */ /* 0x180fe200000100a4 */
[-C--:B------:R-:W-:Y:S01]  /*2320*/  FFMA.FTZ R229, R229, R165.reuse, R164 ;  /* 0x000000a5e5e57223 */ /* 0x080fe200000100a4 */
[----:B------:R-:W-:Y:S01]  /*2330*/  FADD.FTZ R136, R140, -R136 ;  /* 0x800000888c887221 */ /* 0x000fe20000010000 */
[----:B------:R-:W-:Y:S01]  /*2340*/  FFMA.FTZ R227, R227, R165, R164 ;  /* 0x000000a5e3e37223 */ /* 0x000fe200000100a4 */
[----:B------:R-:W0:Y:S01]  /*2350*/  @P1 LDC.64 R140, c[0x0][0x308] ;  /* 0x0000c200ff8c1b82 */ /* 0x000e220000000a00 */
[----:B------:R-:W-:Y:S01]  /*2360*/  FADD.FTZ R228, R138, -R228 ;  /* 0x800000e48ae47221 */ /* 0x000fe20000010000 */
[----:B------:R-:W-:Y:S01]  /*2370*/  FADD.FTZ R229, R139, -R229 ;  /* 0x800000e58be57221 */ /* 0x000fe20000010000 */
[----:B------:R-:W-:Y:S01]  /*2380*/  FADD.FTZ R137, R137, -R227 ;  /* 0x800000e389897221 */ /* 0x000fe20000010000 */
[----:B------:R-:W-:Y:S01]  /*2390*/  ISETP.NE.U32.AND P3, PT, RZ, UR12, PT ;  /* 0x0000000cff007c0c */ /* 0x000fe2000bf65070 */
        /* <DEDUP_REMOVED lines=8> */
[----:B------:R-:W-:-:S02]  /*2420*/  ISETP.NE.AND.EX P3, PT, RZ, UR13, PT, P3 ;  /* 0x0000000dff007c0c */ /* 0x000fc4000bf65330 */
[----:B------:R-:W-:Y:S01]  /*2430*/  LOP3.LUT P5, RZ, R198, 0xff00, RZ, 0xc0, !PT ;  /* 0x0000ff00c6ff7812 */ /* 0x000fe200078ac0ff */
[--C-:B------:R-:W-:Y:S01]  /*2440*/  FFMA.FTZ R226, R226, R165, R164.reuse ;  /* 0x000000a5e2e27223 */ /* 0x100fe200000100a4 */
[----:B------:R-:W-:Y:S01]  /*2450*/  SEL R137, R227, R125, P3 ;  /* 0x0000007de3897207 */ /* 0x000fe20001800000 */
[-CC-:B------:R-:W-:Y:S01]  /*2460*/  FFMA.FTZ R169, R169, R165.reuse, R164.reuse ;  /* 0x000000a5a9a97223 */ /* 0x180fe200000100a4 */
[----:B------:R-:W-:Y:S01]  /*2470*/  SEL R138, R205, R126, P3 ;  /* 0x0000007ecd8a7207 */ /* 0x000fe20001800000 */
[--C-:B------:R-:W-:Y:S01]  /*2480*/  FFMA.FTZ R218, R218, R165, R164.reuse ;  /* 0x000000a5dada7223 */ /* 0x100fe200000100a4 */
[----:B------:R-:W-:Y:S01]  /*2490*/  SEL R139, R204, R127, P3 ;  /* 0x0000007fcc8b7207 */ /* 0x000fe20001800000 */
[----:B------:R-:W-:Y:S01]  /*24a0*/  FFMA.FTZ R219, R219, R165, R164 ;  /* 0x000000a5dbdb7223 */ /* 0x000fe200000100a4 */
[----:B------:R-:W-:Y:S01]  /*24b0*/  @P1 SEL R136, R228, R124, P3 ;  /* 0x0000007ce4881207 */ /* 0x000fe20001800000 */
[----:B0-----:R-:W-:-:S04]  /*24c0*/  @P1 IMAD.WIDE.U32 R140, R203, 0x20, R140 ;  /* 0x00000020cb8c1825 */ /* 0x001fc800078e008c */
[-CC-:B------:R-:W-:Y:S01]  /*24d0*/  FFMA.FTZ R221, R221, R165.reuse, R164.reuse ;  /* 0x000000a5dddd7223 */ /* 0x180fe200000100a4 */
[-CC-:B------:R-:W-:Y:S01]  /*24e0*/  FFMA.FTZ R210, R210, R165.reuse, R164.reuse ;  /* 0x000000a5d2d27223 */ /* 0x180fe200000100a4 */
[-CC-:B------:R-:W-:Y:S01]  /*24f0*/  FFMA.FTZ R211, R211, R165.reuse, R164.reuse ;  /* 0x000000a5d3d37223 */ /* 0x180fe200000100a4 */
[-CC-:B------:R-:W-:Y:S01]  /*2500*/  FFMA.FTZ R213, R213, R165.reuse, R164.reuse ;  /* 0x000000a5d5d57223 */ /* 0x180fe200000100a4 */
[----:B------:R0:W-:Y:S01]  /*2510*/  @P1 STG.E.128 desc[UR4][R140.64], R136 ;  /* 0x000000888c001986 */ /* 0x0001e2000c101d04 */
[-CC-:B------:R-:W-:Y:S01]  /*2520*/  FFMA.FTZ R215, R215, R165.reuse, R164.reuse ;  /* 0x000000a5d7d77223 */ /* 0x180fe200000100a4 */
[-CC-:B------:R-:W-:Y:S01]  /*2530*/  FFMA.FTZ R147, R147, R165.reuse, R164.reuse ;  /* 0x000000a593937223 */ /* 0x180fe200000100a4 */
[-CC-:B------:R-:W-:Y:S01]  /*2540*/  FFMA.FTZ R142, R142, R165.reuse, R164.reuse ;  /* 0x000000a58e8e7223 */ /* 0x180fe200000100a4 */
[----:B------:R-:W3:Y:S01]  /*2550*/  LDL.LU R237, [R1+0xb4] ;  /* 0x0000b40001ed7983 */ /* 0x000ee20000300800 */
[----:B0-----:R-:W-:Y:S01]  /*2560*/  MOV R136, R198 ;  /* 0x000000c600887202 */ /* 0x001fe20000000f00 */
[-C--:B------:R-:W-:Y:S01]  /*2570*/  FMUL.FTZ R137, R228, R200.reuse ;  /* 0x000000c8e4897220 */ /* 0x080fe20000410000 */
[----:B------:R-:W-:Y:S01]  /*2580*/  HFMA2.MMA R139, -RZ, RZ, 0, 0 ;  /* 0x00000000ff8b7435 */ /* 0x000fe200000001ff */
[-C--:B------:R-:W-:Y:S01]  /*2590*/  FMUL.FTZ R227, R227, R200.reuse ;  /* 0x000000c8e3e37220 */ /* 0x080fe20000410000 */
[----:B------:R-:W-:Y:S01]  /*25a0*/  LOP3.LUT P6, RZ, R136, 0xff, RZ, 0xc0, !PT ;  /* 0x000000ff88ff7812 */ /* 0x000fe200078cc0ff */
[----:B------:R-:W-:Y:S01]  /*25b0*/  FMUL.FTZ R137, R137, UR14 ;  /* 0x0000000e89897c20 */ /* 0x000fe20008410000 */
[----:B------:R-:W-:Y:S01]  /*25c0*/  FFMA.FTZ R136, R176, R165, R164 ;  /* 0x000000a5b0887223 */ /* 0x000fe200000100a4 */
[----:B------:R-:W-:Y:S01]  /*25d0*/  FADD.FTZ R175, R175, -R226 ;  /* 0x800000e2afaf7221 */ /* 0x000fe20000010000 */
[----:B------:R-:W-:Y:S01]  /*25e0*/  FMUL.FTZ R205, R205, R200 ;  /* 0x000000c8cdcd7220 */ /* 0x000fe20000410000 */
[----:B------:R-:W-:Y:S01]  /*25f0*/  FADD.FTZ R218, R222, -R218 ;  /* 0x800000dadeda7221 */ /* 0x000fe20000010000 */
[----:B------:R-:W-:Y:S01]  /*2600*/  FADD.FTZ R136, R166, -R136 ;  /* 0x80000088a6887221 */ /* 0x000fe20000010000 */
[----:B------:R-:W-:Y:S01]  /*2610*/  MOV R166, RZ ;  /* 0x000000ff00a67202 */ /* 0x000fe20000000f00 */
        /* <DEDUP_REMOVED lines=8> */
[----:B------:R-:W3:Y:S01]  /*26a0*/  LDL.LU R236, [R1+0xb0] ;  /* 0x0000b00001ec7983 */ /* 0x000ee20000300800 */
[----:B----4-:R-:W-:-:S02]  /*26b0*/  @P6 HADD2.F32 R138, -RZ, R132.H0_H0 ;  /* 0x20000084ff8a6230 */ /* 0x010fc40000004100 */
[C---:B------:R-:W-:Y:S01]  /*26c0*/  FMUL.FTZ R212, R197.reuse, R210 ;  /* 0x000000d2c5d47220 */ /* 0x040fe20000410000 */
[----:B------:R-:W-:Y:S02]  /*26d0*/  @P5 HADD2.F32 R132, -RZ, R132.H1_H1 ;  /* 0x30000084ff845230 */ /* 0x000fe40000004100 */
[----:B------:R-:W-:Y:S01]  /*26e0*/  FFMA.FTZ R143, R144, R165, R164 ;  /* 0x000000a5908f7223 */ /* 0x000fe200000100a4 */
[----:B------:R-:W-:Y:S01]  /*26f0*/  FMUL.FTZ R142, R197, R142 ;  /* 0x0000008ec58e7220 */ /* 0x000fe20000410000 */
[----:B------:R-:W-:Y:S01]  /*2700*/  @P6 FMUL.FTZ R139, R137, R138 ;  /* 0x0000008a898b6220 */ /* 0x000fe20000410000 */
[----:B------:R-:W-:Y:S01]  /*2710*/  FMUL.FTZ R138, R227, UR14 ;  /* 0x0000000ee38a7c20 */ /* 0x000fe20008410000 */
[----:B------:R-:W-:Y:S01]  /*2720*/  FMUL.FTZ R137, R56, R137 ;  /* 0x0000008938897220 */ /* 0x000fe20000410000 */
[----:B------:R-:W4:Y:S02]  /*2730*/  LDL.LU R229, [R1+0xa0] ;  /* 0x0000a00001e57983 */ /* 0x000f240000300800 */
[----:B------:R-:W-:Y:S01]  /*2740*/  FMUL.FTZ R226, R57, R138 ;  /* 0x0000008a39e27220 */ /* 0x000fe20000410000 */
[----:B------:R-:W-:Y:S01]  /*2750*/  @P5 FMUL.FTZ R166, R138, R132 ;  /* 0x000000848aa65220 */ /* 0x000fe20000410000 */
[----:B------:R-:W-:Y:S01]  /*2760*/  FSEL R132, R137, RZ, P6 ;  /* 0x000000ff89847208 */ /* 0x000fe20003000000 */
[----:B--2---:R-:W-:Y:S01]  /*2770*/  FADD.FTZ R232, R139, R232 ;  /* 0x000000e88be87221 */ /* 0x004fe20000010000 */
[----:B------:R-:W-:Y:S01]  /*2780*/  LOP3.LUT P6, RZ, R198, 0xff0000, RZ, 0xc0, !PT ;  /* 0x00ff0000c6ff7812 */ /* 0x000fe200078cc0ff */
[----:B------:R-:W-:Y:S01]  /*2790*/  FMUL.FTZ R210, R197, R216 ;  /* 0x000000d8c5d27220 */ /* 0x000fe20000410000 */
[----:B------:R-:W-:Y:S01]  /*27a0*/  FSEL R226, R226, RZ, P5 ;  /* 0x000000ffe2e27208 */ /* 0x000fe20002800000 */
[----:B------:R-:W-:Y:S01]  /*27b0*/  @P2 FADD.FTZ R212, R104, R212 ;  /* 0x000000d468d42221 */ /* 0x000fe20000010000 */
[----:B------:R-:W-:Y:S01]  /*27c0*/  LOP3.LUT P5, RZ, R198, 0xff000000, RZ, 0xc0, !PT ;  /* 0xff000000c6ff7812 */ /* 0x000fe200078ac0ff */
[----:B------:R-:W-:Y:S01]  /*27d0*/  FFMA.FTZ R137, R174, R165, R164 ;  /* 0x000000a5ae897223 */ /* 0x000fe200000100a4 */
[----:B------:R-:W-:Y:S01]  /*27e0*/  FADD.FTZ R138, R167, -R169 ;  /* 0x800000a9a78a7221 */ /* 0x000fe20000010000 */
[----:B------:R-:W-:Y:S01]  /*27f0*/  FMUL.FTZ R139, R205, UR14 ;  /* 0x0000000ecd8b7c20 */ /* 0x000fe20008410000 */
[----:B------:R-:W-:Y:S01]  /*2800*/  HFMA2.MMA R167, -RZ, RZ, 0, 0 ;  /* 0x00000000ffa77435 */ /* 0x000fe200000001ff */
[----:B------:R-:W-:Y:S01]  /*2810*/  FADD.FTZ R137, R168, -R137 ;  /* 0x80000089a8897221 */ /* 0x000fe20000010000 */
[----:B------:R-:W-:Y:S01]  /*2820*/  FMUL.FTZ R169, R204, R200 ;  /* 0x000000c8cca97220 */ /* 0x000fe20000410000 */
[----:B------:R-:W-:Y:S01]  /*2830*/  FADD.FTZ R143, R145, -R143 ;  /* 0x8000008f918f7221 */ /* 0x000fe20000010000 */
[----:B------:R-:W-:Y:S01]  /*2840*/  @P2 FADD.FTZ R142, R114, R142 ;  /* 0x0000008e728e2221 */ /* 0x000fe20000010000 */
[----:B------:R-:W-:-:S02]  /*2850*/  @P6 HADD2.F32 R168, -RZ, R133.H0_H0 ;  /* 0x20000085ffa86230 */ /* 0x000fc40000004100 */
[----:B------:R-:W-:Y:S01]  /*2860*/  FMUL.FTZ R169, R169, UR14 ;  /* 0x0000000ea9a97c20 */ /* 0x000fe20008410000 */
[----:B------:R-:W-:Y:S01]  /*2870*/  FMUL.FTZ R174, R58, R139 ;  /* 0x0000008b3aae7220 */ /* 0x000fe20000410000 */
[----:B------:R-:W2:Y:S01]  /*2880*/  LDL.LU R228, [R1+0xa4] ;  /* 0x0000a40001e47983 */ /* 0x000ea20000300800 */
[----:B------:R-:W-:Y:S02]  /*2890*/  @P5 HADD2.F32 R133, -RZ, R133.H1_H1 ;  /* 0x30000085ff855230 */ /* 0x000fe40000004100 */
[----:B------:R-:W-:Y:S01]  /*28a0*/  @P6 FMUL.FTZ R167, R139, R168 ;  /* 0x000000a88ba76220 */ /* 0x000fe20000410000 */
[----:B------:R-:W-:Y:S01]  /*28b0*/  MOV R168, RZ ;  /* 0x000000ff00a87202 */ /* 0x000fe20000000f00 */
[----:B------:R-:W-:Y:S01]  /*28c0*/  FMUL.FTZ R198, R59, R169 ;  /* 0x000000a93bc67220 */ /* 0x000fe20000410000 */
[----:B------:R-:W-:Y:S01]  /*28d0*/  FMUL.FTZ R205, R197, R136 ;  /* 0x00000088c5cd7220 */ /* 0x000fe20000410000 */
[----:B------:R-:W-:Y:S01]  /*28e0*/  @P5 FMUL.FTZ R168, R169, R133 ;  /* 0x00000085a9a85220 */ /* 0x000fe20000410000 */
[----:B------:R-:W-:Y:S01]  /*28f0*/  FSEL R133, R174, RZ, P6 ;  /* 0x000000ffae857208 */ /* 0x000fe20003000000 */
[----:B------:R-:W-:Y:S01]  /*2900*/  FMUL.FTZ R176, R197, R137 ;  /* 0x00000089c5b07220 */ /* 0x000fe20000410000 */
[----:B------:R-:W-:Y:S01]  /*2910*/  LOP3.LUT P6, RZ, R199, 0xff, RZ, 0xc0, !PT ;  /* 0x000000ffc7ff7812 */ /* 0x000fe200078cc0ff */
[C---:B------:R-:W-:Y:S01]  /*2920*/  FMUL.FTZ R139, R197.reuse, R175 ;  /* 0x000000afc58b7220 */ /* 0x040fe20000410000 */
[----:B------:R-:W-:Y:S01]  /*2930*/  FSEL R198, R198, RZ, P5 ;  /* 0x000000ffc6c67208 */ /* 0x000fe20002800000 */
[----:B------:R-:W-:Y:S01]  /*2940*/  FMUL.FTZ R204, R197, R138 ;  /* 0x0000008ac5cc7220 */ /* 0x000fe20000410000 */
[----:B------:R-:W-:Y:S01]  /*2950*/  LOP3.LUT P5, RZ, R199, 0xff00, RZ, 0xc0, !PT ;  /* 0x0000ff00c7ff7812 */ /* 0x000fe200078ac0ff */
[----:B------:R-:W-:Y:S01]  /*2960*/  @P2 FADD.FTZ R139, R96, R139 ;  /* 0x0000008b608b2221 */ /* 0x000fe20000010000 */
[----:B------:R-:W-:Y:S01]  /*2970*/  HFMA2.MMA R169, -RZ, RZ, 0, 0 ;  /* 0x00000000ffa97435 */ /* 0x000fe200000001ff */
[----:B------:R-:W-:Y:S01]  /*2980*/  @P2 FADD.FTZ R205, R97, R205 ;  /* 0x000000cd61cd2221 */ /* 0x000fe20000010000 */
[----:B------:R-:W-:Y:S01]  /*2990*/  F2FP.F16.F32.PACK_AB R132, R226, R132 ;  /* 0x00000084e284723e */ /* 0x000fe200000000ff */
[----:B------:R-:W-:Y:S01]  /*29a0*/  FMUL.FTZ R175, R139, R200 ;  /* 0x000000c88baf7220 */ /* 0x000fe20000410000 */
[----:B------:R-:W-:Y:S01]  /*29b0*/  @P2 FADD.FTZ R210, R106, R210 ;  /* 0x000000d26ad22221 */ /* 0x000fe20000010000 */
[----:B------:R-:W-:Y:S01]  /*29c0*/  FMUL.FTZ R143, R197, R143 ;  /* 0x0000008fc58f7220 */ /* 0x000fe20000410000 */
[----:B------:R-:W3:Y:S01]  /*29d0*/  LDL.LU R227, [R1+0x98] ;  /* 0x0000980001e37983 */ /* 0x000ee20000300800 */
[----:B------:R-:W-:-:S02]  /*29e0*/  @P6 HADD2.F32 R136, -RZ, R134.H0_H0 ;  /* 0x20000086ff886230 */ /* 0x000fc40000004100 */
[----:B------:R-:W-:Y:S01]  /*29f0*/  FMUL.FTZ R175, R175, UR14 ;  /* 0x0000000eafaf7c20 */ /* 0x000fe20008410000 */
[----:B------:R-:W-:-:S03]  /*2a00*/  FMUL.FTZ R174, R205, R200 ;  /* 0x000000c8cdae7220 */ /* 0x000fc60000410000 */
[----:B------:R-:W-:Y:S01]  /*2a10*/  @P6 FMUL.FTZ R169, R175, R136 ;  /* 0x00000088afa96220 */ /* 0x000fe20000410000 */
[----:B------:R-:W-:Y:S02]  /*2a20*/  @P5 HADD2.F32 R136, -RZ, R134.H1_H1 ;  /* 0x30000086ff885230 */ /* 0x000fe40000004100 */
[----:B------:R-:W-:Y:S01]  /*2a30*/  FMUL.FTZ R134, R174, UR14 ;  /* 0x0000000eae867c20 */ /* 0x000fe20008410000 */
[----:B------:R-:W-:Y:S01]  /*2a40*/  @P2 FADD.FTZ R176, R98, R176 ;  /* 0x000000b062b02221 */ /* 0x000fe20000010000 */
[----:B------:R-:W-:Y:S01]  /*2a50*/  @P2 FADD.FTZ R204, R99, R204 ;  /* 0x000000cc63cc2221 */ /* 0x000fe20000010000 */
[----:B------:R-:W-:Y:S01]  /*2a60*/  MOV R174, RZ ;  /* 0x000000ff00ae7202 */ /* 0x000fe20000000f00 */
[----:B------:R-:W-:Y:S01]  /*2a70*/  @P5 FMUL.FTZ R174, R134, R136 ;  /* 0x0000008886ae5220 */ /* 0x000fe20000410000 */
[----:B------:R-:W-:Y:S02]  /*2a80*/  SEL R136, R139, R128, P3 ;  /* 0x000000808b887207 */ /* 0x000fe40001800000 */
[----:B------:R-:W-:-:S02]  /*2a90*/  SEL R137, R205, R129, P3 ;  /* 0x00000081cd897207 */ /* 0x000fc40001800000 */
[----:B------:R-:W-:Y:S02]  /*2aa0*/  SEL R138, R176, R130, P3 ;  /* 0x00000082b08a7207 */ /* 0x000fe40001800000 */
[----:B------:R-:W-:-:S05]  /*2ab0*/  SEL R139, R204, R131, P3 ;  /* 0x00000083cc8b7207 */ /* 0x000fca0001800000 */
[----:B------:R0:W-:Y:S01]  /*2ac0*/  @P1 STG.E.128 desc[UR4][R140.64+0x10], R136 ;  /* 0x000010888c001986 */ /* 0x0001e2000c101d04 */
[----:B------:R-:W-:-:S05]  /*2ad0*/  FMUL.FTZ R134, R53, R134 ;  /* 0x0000008635867220 */ /* 0x000fca0000410000 */
[----:B------:R-:W-:Y:S01]  /*2ae0*/  FSEL R134, R134, RZ, P5 ;  /* 0x000000ff86867208 */ /* 0x000fe20002800000 */
[----:B0-----:R-:W-:Y:S01]  /*2af0*/  FMUL.FTZ R136, R52, R175 ;  /* 0x000000af34887220 */ /* 0x001fe20000410000 */
[-C--:B------:R-:W-:Y:S01]  /*2b00*/  FMUL.FTZ R137, R176, R200.reuse ;  /* 0x000000c8b0897220 */ /* 0x080fe20000410000 */
[----:B------:R-:W0:Y:S03]  /*2b10*/  LDC.64 R140, c[0x0][0x2f8] ;  /* 0x0000be00ff8c7b82 */ /* 0x000e260000000a00 */
[----:B------:R-:W-:Y:S02]  /*2b20*/  FSEL R136, R136, RZ, P6 ;  /* 0x000000ff88887208 */ /* 0x000fe40003000000 */
[C---:B------:R-:W-:Y:S02]  /*2b30*/  LOP3.LUT P6, RZ, R199.reuse, 0xff0000, RZ, 0xc0, !PT ;  /* 0x00ff0000c7ff7812 */ /* 0x040fe400078cc0ff */
[----:B------:R-:W-:Y:S01]  /*2b40*/  LOP3.LUT P5, RZ, R199, 0xff000000, RZ, 0xc0, !PT ;  /* 0xff000000c7ff7812 */ /* 0x000fe200078ac0ff */
[----:B------:R-:W-:Y:S01]  /*2b50*/  HFMA2.MMA R175, -RZ, RZ, 0, 0 ;  /* 0x00000000ffaf7435 */ /* 0x000fe200000001ff */
[----:B------:R-:W-:Y:S01]  /*2b60*/  FMUL.FTZ R137, R137, UR14 ;  /* 0x0000000e89897c20 */ /* 0x000fe20008410000 */
[----:B------:R-:W-:-:S08]  /*2b70*/  FMUL.FTZ R204, R204, R200 ;  /* 0x000000c8cccc7220 */ /* 0x000fd00000410000 */
[----:B------:R-:W-:-:S05]  /*2b80*/  @P6 HADD2.F32 R138, -RZ, R135.H0_H0 ;  /* 0x20000087ff8a6230 */ /* 0x000fca0000004100 */
[----:B------:R-:W-:Y:S01]  /*2b90*/  @P6 FMUL.FTZ R175, R137, R138 ;  /* 0x0000008a89af6220 */ /* 0x000fe20000410000 */
[----:B------:R-:W-:Y:S02]  /*2ba0*/  @P5 HADD2.F32 R138, -RZ, R135.H1_H1 ;  /* 0x30000087ff8a5230 */ /* 0x000fe40000004100 */
[----:B------:R-:W-:Y:S01]  /*2bb0*/  FMUL.FTZ R135, R204, UR14 ;  /* 0x0000000ecc877c20 */ /* 0x000fe20008410000 */
[----:B------:R-:W-:Y:S01]  /*2bc0*/  MOV R176, RZ ;  /* 0x000000ff00b07202 */ /* 0x000fe20000000f00 */
[----:B------:R-:W-:Y:S02]  /*2bd0*/  FMUL.FTZ R137, R54, R137 ;  /* 0x0000008936897220 */ /* 0x000fe40000410000 */
[----:B------:R-:W-:Y:S01]  /*2be0*/  @P5 FMUL.FTZ R176, R135, R138 ;  /* 0x0000008a87b05220 */ /* 0x000fe20000410000 */
[----:B------:R-:W-:Y:S02]  /*2bf0*/  FMUL.FTZ R135, R55, R135 ;  /* 0x0000008737877220 */ /* 0x000fe40000410000 */
[----:B------:R-:W-:-:S03]  /*2c00*/  FSEL R137, R137, RZ, P6 ;  /* 0x000000ff89897208 */ /* 0x000fc60003000000 */
[----:B------:R-:W-:Y:S02]  /*2c10*/  FSEL R135, R135, RZ, P5 ;  /* 0x000000ff87877208 */ /* 0x000fe40002800000 */
[----:B------:R-:W-:Y:S02]  /*2c20*/  F2FP.F16.F32.PACK_AB R134, R134, R136 ;  /* 0x000000888686723e */ /* 0x000fe400000000ff */
[----:B------:R-:W-:Y:S01]  /*2c30*/  F2FP.F16.F32.PACK_AB R135, R135, R137 ;  /* 0x000000898787723e */ /* 0x000fe200000000ff */
[----:B0-----:R-:W-:Y:S01]  /*2c40*/  IMAD.WIDE.U32 R136, R203, 0x10, R140 ;  /* 0x00000010cb887825 */ /* 0x001fe200078e008c */
[----:B------:R-:W-:Y:S01]  /*2c50*/  F2FP.F16.F32.PACK_AB R133, R198, R133 ;  /* 0x00000085c685723e */ /* 0x000fe200000000ff */
[----:B------:R-:W0:Y:S04]  /*2c60*/  @P1 LDC.64 R140, c[0x0][0x308] ;  /* 0x0000c200ff8c1b82 */ /* 0x000e280000000a00 */
[----:B------:R1:W-:Y:S02]  /*2c70*/  STG.E.128 desc[UR4][R136.64], R132 ;  /* 0x0000008488007986 */ /* 0x0003e4000c101d04 */
[----:B-1----:R-:W-:-:S06]  /*2c80*/  IMAD.WIDE.U32 R136, R202, 0x10, R230 ;  /* 0x00000010ca887825 */ /* 0x002fcc00078e00e6 */
[----:B------:R-:W4:Y:S01]  /*2c90*/  LDG.E.128 R136, desc[UR4][R136.64] ;  /* 0x0000000488887981 */ /* 0x000f22000c1e1d00 */
[----:B------:R-:W-:-:S04]  /*2ca0*/  FFMA.FTZ R204, R220, R165, R164 ;  /* 0x000000a5dccc7223 */ /* 0x000fc800000100a4 */
        /* <DEDUP_REMOVED lines=9> */
[C---:B------:R-:W-:Y:S01]  /*2d40*/  FMUL.FTZ R205, R197.reuse, R211 ;  /* 0x000000d3c5cd7220 */ /* 0x040fe20000410000 */
[----:B------:R-:W-:Y:S01]  /*2d50*/  FMUL.FTZ R211, R197, R215 ;  /* 0x000000d7c5d37220 */ /* 0x000fe20000410000 */
[----:B0-----:R-:W-:Y:S01]  /*2d60*/  @P1 IMAD.WIDE.U32 R140, R202, 0x20, R140 ;  /* 0x00000020ca8c1825 */ /* 0x001fe200078e008c */
[----:B------:R-:W-:-:S03]  /*2d70*/  SEL R132, R199, R124, P3 ;  /* 0x0000007cc7847207 */ /* 0x000fc60001800000 */
[----:B------:R-:W-:Y:S01]  /*2d80*/  @P2 FADD.FTZ R205, R105, R205 ;  /* 0x000000cd69cd2221 */ /* 0x000fe20000010000 */
[----:B------:R-:W-:Y:S01]  /*2d90*/  SEL R133, R198, R125, P3 ;  /* 0x0000007dc6857207 */ /* 0x000fe20001800000 */
[----:B------:R-:W-:Y:S01]  /*2da0*/  @P2 FADD.FTZ R211, R107, R211 ;  /* 0x000000d36bd32221 */ /* 0x000fe20000010000 */
[----:B------:R-:W-:Y:S02]  /*2db0*/  SEL R134, R204, R126, P3 ;  /* 0x0000007ecc867207 */ /* 0x000fe40001800000 */
[----:B------:R-:W-:-:S05]  /*2dc0*/  SEL R135, R203, R127, P3 ;  /* 0x0000007fcb877207 */ /* 0x000fca0001800000 */
[----:B------:R0:W-:Y:S02]  /*2dd0*/  @P1 STG.E.128 desc[UR4][R140.64], R132 ;  /* 0x000000848c001986 */ /* 0x0001e4000c101d04 */
[----:B0-----:R-:W-:Y:S02]  /*2de0*/  SEL R132, R212, R128, P3 ;  /* 0x00000080d4847207 */ /* 0x001fe40001800000 */
[----:B------:R-:W-:Y:S02]  /*2df0*/  SEL R133, R205, R129, P3 ;  /* 0x00000081cd857207 */ /* 0x000fe40001800000 */
[----:B------:R-:W-:Y:S02]  /*2e00*/  SEL R134, R210, R130, P3 ;  /* 0x00000082d2867207 */ /* 0x000fe40001800000 */
[----:B------:R-:W-:-:S05]  /*2e10*/  SEL R135, R211, R131, P3 ;  /* 0x00000083d3877207 */ /* 0x000fca0001800000 */
[----:B------:R0:W-:Y:S01]  /*2e20*/  @P1 STG.E.128 desc[UR4][R140.64+0x10], R132 ;  /* 0x000010848c001986 */ /* 0x0001e2000c101d04 */
[----:B------:R-:W-:Y:S02]  /*2e30*/  LOP3.LUT P6, RZ, R190, 0xff00, RZ, 0xc0, !PT ;  /* 0x0000ff00beff7812 */ /* 0x000fe400078cc0ff */
[----:B0-----:R-:W-:-:S04]  /*2e40*/  MOV R132, R190 ;  /* 0x000000be00847202 */ /* 0x001fc80000000f00 */
[----:B------:R-:W-:Y:S01]  /*2e50*/  LOP3.LUT P5, RZ, R132, 0xff, RZ, 0xc0, !PT ;  /* 0x000000ff84ff7812 */ /* 0x000fe200078ac0ff */
[----:B------:R-:W-:Y:S01]  /*2e60*/  FMUL.FTZ R132, R199, R200 ;  /* 0x000000c8c7847220 */ /* 0x000fe20000410000 */
[----:B------:R-:W-:-:S03]  /*2e70*/  HFMA2.MMA R199, -RZ, RZ, 0, 0 ;  /* 0x00000000ffc77435 */ /* 0x000fc600000001ff */
[----:B------:R-:W-:-:S04]  /*2e80*/  FMUL.FTZ R132, R132, UR14 ;  /* 0x0000000e84847c20 */ /* 0x000fc80008410000 */
[----:B------:R-:W-:Y:S01]  /*2e90*/  FMUL.FTZ R134, R48, R132 ;  /* 0x0000008430867220 */ /* 0x000fe20000410000 */
[-C--:B------:R-:W-:Y:S01]  /*2ea0*/  FMUL.FTZ R204, R204, R200.reuse ;  /* 0x000000c8cccc7220 */ /* 0x080fe20000410000 */
[----:B------:R-:W-:-:S03]  /*2eb0*/  FMUL.FTZ R135, R203, R200 ;  /* 0x000000c8cb877220 */ /* 0x000fc60000410000 */
[----:B------:R-:W-:Y:S01]  /*2ec0*/  FMUL.FTZ R204, R204, UR14 ;  /* 0x0000000ecccc7c20 */ /* 0x000fe20008410000 */
[----:B------:R-:W-:Y:S01]  /*2ed0*/  FMUL.FTZ R135, R135, UR14 ;  /* 0x0000000e87877c20 */ /* 0x000fe20008410000 */
[----:B------:R-:W-:Y:S01]  /*2ee0*/  HFMA2.MMA R203, -RZ, RZ, 0, 0 ;  /* 0x00000000ffcb7435 */ /* 0x000fe200000001ff */
[----:B------:R-:W-:Y:S01]  /*2ef0*/  FMUL.FTZ R141, R205, R200 ;  /* 0x000000c8cd8d7220 */ /* 0x000fe20000410000 */
[----:B------:R-:W-:-:S03]  /*2f00*/  MOV R205, RZ ;  /* 0x000000ff00cd7202 */ /* 0x000fc60000000f00 */
[----:B------:R-:W-:Y:S01]  /*2f10*/  FMUL.FTZ R141, R141, UR14 ;  /* 0x0000000e8d8d7c20 */ /* 0x000fe20008410000 */
[----:B----4-:R-:W-:-:S05]  /*2f20*/  @P5 HADD2.F32 R133, -RZ, R136.H0_H0 ;  /* 0x20000088ff855230 */ /* 0x010fca0000004100 */
[----:B------:R-:W-:Y:S01]  /*2f30*/  @P5 FMUL.FTZ R199, R132, R133 ;  /* 0x0000008584c75220 */ /* 0x000fe20000410000 */
[----:B------:R-:W-:Y:S01]  /*2f40*/  FMUL.FTZ R133, R198, R200 ;  /* 0x000000c8c6857220 */ /* 0x000fe20000410000 */
[----:B------:R-:W-:Y:S02]  /*2f50*/  FSEL R132, R134, RZ, P5 ;  /* 0x000000ff86847208 */ /* 0x000fe40002800000 */
[----:B------:R-:W-:Y:S01]  /*2f60*/  LOP3.LUT P5, RZ, R190, 0xff0000, RZ, 0xc0, !PT ;  /* 0x00ff0000beff7812 */ /* 0x000fe200078ac0ff */
[----:B------:R-:W-:Y:S01]  /*2f70*/  FMUL.FTZ R133, R133, UR14 ;  /* 0x0000000e85857c20 */ /* 0x000fe20008410000 */
[----:B------:R-:W-:-:S03]  /*2f80*/  @P6 HADD2.F32 R136, -RZ, R136.H1_H1 ;  /* 0x30000088ff886230 */ /* 0x000fc60000004100 */
[----:B------:R-:W-:Y:S01]  /*2f90*/  FMUL.FTZ R134, R49, R133 ;  /* 0x0000008531867220 */ /* 0x000fe20000410000 */
[----:B------:R-:W-:Y:S01]  /*2fa0*/  MOV R198, RZ ;  /* 0x000000ff00c67202 */ /* 0x000fe20000000f00 */
[----:B------:R-:W-:-:S03]  /*2fb0*/  @P6 FMUL.FTZ R198, R133, R136 ;  /* 0x0000008885c66220 */ /* 0x000fc60000410000 */
[----:B------:R-:W-:Y:S02]  /*2fc0*/  FSEL R133, R134, RZ, P6 ;  /* 0x000000ff86857208 */ /* 0x000fe40003000000 */
[----:B------:R-:W-:Y:S01]  /*2fd0*/  LOP3.LUT P6, RZ, R190, 0xff000000, RZ, 0xc0, !PT ;  /* 0xff000000beff7812 */ /* 0x000fe200078cc0ff */
[----:B------:R-:W-:Y:S01]  /*2fe0*/  HFMA2.MMA R190, -RZ, RZ, 0, 0 ;  /* 0x00000000ffbe7435 */ /* 0x000fe200000001ff */
[----:B------:R-:W-:-:S05]  /*2ff0*/  @P5 HADD2.F32 R134, -RZ, R137.H0_H0 ;  /* 0x20000089ff865230 */ /* 0x000fca0000004100 */
[----:B------:R-:W-:Y:S01]  /*3000*/  @P5 FMUL.FTZ R190, R204, R134 ;  /* 0x00000086ccbe5220 */ /* 0x000fe20000410000 */
[----:B------:R-:W-:Y:S01]  /*3010*/  FMUL.FTZ R134, R50, R204 ;  /* 0x000000cc32867220 */ /* 0x000fe20000410000 */
[----:B------:R-:W-:-:S04]  /*3020*/  FMUL.FTZ R136, R51, R135 ;  /* 0x0000008733887220 */ /* 0x000fc80000410000 */
[----:B------:R-:W-:Y:S01]  /*3030*/  @P6 HADD2.F32 R137, -RZ, R137.H1_H1 ;  /* 0x30000089ff896230 */ /* 0x000fe20000004100 */
[----:B------:R-:W-:Y:S02]  /*3040*/  FSEL R134, R134, RZ, P5 ;  /* 0x000000ff86867208 */ /* 0x000fe40002800000 */
[----:B------:R-:W-:Y:S02]  /*3050*/  LOP3.LUT P5, RZ, R191, 0xff, RZ, 0xc0, !PT ;  /* 0x000000ffbfff7812 */ /* 0x000fe400078ac0ff */
[----:B------:R-:W-:Y:S01]  /*3060*/  MOV R204, RZ ;  /* 0x000000ff00cc7202 */ /* 0x000fe20000000f00 */
[----:B------:R-:W-:Y:S01]  /*3070*/  @P6 FMUL.FTZ R204, R135, R137 ;  /* 0x0000008987cc6220 */ /* 0x000fe20000410000 */
[----:B------:R-:W-:Y:S01]  /*3080*/  FSEL R135, R136, RZ, P6 ;  /* 0x000000ff88877208 */ /* 0x000fe20003000000 */
[----:B------:R-:W-:Y:S01]  /*3090*/  FMUL.FTZ R136, R212, R200 ;  /* 0x000000c8d4887220 */ /* 0x000fe20000410000 */
[----:B------:R-:W-:-:S03]  /*30a0*/  LOP3.LUT P6, RZ, R191, 0xff00, RZ, 0xc0, !PT ;  /* 0x0000ff00bfff7812 */ /* 0x000fc600078cc0ff */
[----:B------:R-:W-:-:S04]  /*30b0*/  FMUL.FTZ R136, R136, UR14 ;  /* 0x0000000e88887c20 */ /* 0x000fc80008410000 */
[----:B------:R-:W-:Y:S02]  /*30c0*/  @P5 HADD2.F32 R137, -RZ, R138.H0_H0 ;  /* 0x2000008aff895230 */ /* 0x000fe40000004100 */
[----:B------:R-:W-:-:S03]  /*30d0*/  FMUL.FTZ R140, R44, R136 ;  /* 0x000000882c8c7220 */ /* 0x000fc60000410000 */
[----:B------:R-:W-:Y:S01]  /*30e0*/  @P5 FMUL.FTZ R203, R136, R137 ;  /* 0x0000008988cb5220 */ /* 0x000fe20000410000 */
[----:B------:R-:W-:Y:S01]  /*30f0*/  @P6 HADD2.F32 R138, -RZ, R138.H1_H1 ;  /* 0x3000008aff8a6230 */ /* 0x000fe20000004100 */
[----:B------:R-:W-:Y:S02]  /*3100*/  FSEL R140, R140, RZ, P5 ;  /* 0x000000ff8c8c7208 */ /* 0x000fe40002800000 */
[C---:B------:R-:W-:Y:S02]  /*3110*/  LEA R136, P5, R202.reuse, UR16, 0x4 ;  /* 0x00000010ca887c11 */ /* 0x040fe4000f8a20ff */
[----:B------:R-:W-:Y:S01]  /*3120*/  @P6 FMUL.FTZ R205, R141, R138 ;  /* 0x0000008a8dcd6220 */ /* 0x000fe20000410000 */
[-C--:B------:R-:W-:Y:S01]  /*3130*/  FMUL.FTZ R138, R211, R200.reuse ;  /* 0x000000c8d38a7220 */ /* 0x080fe20000410000 */
[----:B------:R-:W-:Y:S01]  /*3140*/  LEA.HI.X R137, R202, UR17, RZ, 0x4, P5 ;  /* 0x00000011ca897c11 */ /* 0x000fe2000a8f24ff */
[----:B------:R-:W-:Y:S01]  /*3150*/  FMUL.FTZ R202, R210, R200 ;  /* 0x000000c8d2ca7220 */ /* 0x000fe20000410000 */
[----:B------:R-:W-:Y:S01]  /*3160*/  FMUL.FTZ R141, R45, R141 ;  /* 0x0000008d2d8d7220 */ /* 0x000fe20000410000 */
[----:B------:R-:W-:-:S02]  /*3170*/  FMUL.FTZ R138, R138, UR14 ;  /* 0x0000000e8a8a7c20 */ /* 0x000fc40008410000 */
[----:B------:R-:W-:Y:S01]  /*3180*/  FMUL.FTZ R202, R202, UR14 ;  /* 0x0000000ecaca7c20 */ /* 0x000fe20008410000 */
[----:B------:R-:W-:Y:S02]  /*3190*/  LOP3.LUT P5, RZ, R191, 0xff000000, RZ, 0xc0, !PT ;  /* 0xff000000bfff7812 */ /* 0x000fe400078ac0ff */
[----:B------:R-:W-:Y:S01]  /*31a0*/  FSEL R141, R141, RZ, P6 ;  /* 0x000000ff8d8d7208 */ /* 0x000fe20003000000 */
[----:B------:R-:W-:Y:S01]  /*31b0*/  FMUL.FTZ R210, R47, R138 ;  /* 0x0000008a2fd27220 */ /* 0x000fe20000410000 */
[----:B------:R-:W-:Y:S01]  /*31c0*/  LOP3.LUT P6, RZ, R191, 0xff0000, RZ, 0xc0, !PT ;  /* 0x00ff0000bfff7812 */ /* 0x000fe200078cc0ff */
[----:B------:R-:W-:Y:S01]  /*31d0*/  FMUL.FTZ R191, R46, R202 ;  /* 0x000000ca2ebf7220 */ /* 0x000fe20000410000 */
[----:B------:R-:W-:Y:S02]  /*31e0*/  F2FP.F16.F32.PACK_AB R132, R133, R132 ;  /* 0x000000848584723e */ /* 0x000fe400000000ff */
[----:B------:R-:W-:Y:S02]  /*31f0*/  FSEL R210, R210, RZ, P5 ;  /* 0x000000ffd2d27208 */ /* 0x000fe40002800000 */
[----:B------:R-:W-:-:S02]  /*3200*/  FSEL R191, R191, RZ, P6 ;  /* 0x000000ffbfbf7208 */ /* 0x000fc40003000000 */
[----:B------:R-:W-:Y:S02]  /*3210*/  F2FP.F16.F32.PACK_AB R133, R135, R134 ;  /* 0x000000868785723e */ /* 0x000fe400000000ff */
[----:B------:R-:W-:Y:S01]  /*3220*/  F2FP.F16.F32.PACK_AB R134, R141, R140 ;  /* 0x0000008c8d86723e */ /* 0x000fe200000000ff */
[----:B------:R-:W-:Y:S01]  /*3230*/  IMAD.WIDE.U32 R140, R201, 0x10, R230 ;  /* 0x00000010c98c7825 */ /* 0x000fe200078e00e6 */
[----:B------:R-:W-:-:S05]  /*3240*/  F2FP.F16.F32.PACK_AB R135, R210, R191 ;  /* 0x000000bfd287723e */ /* 0x000fca00000000ff */
[----:B------:R0:W-:Y:S04]  /*3250*/  STG.E.128 desc[UR4][R136.64], R132 ;  /* 0x0000008488007986 */ /* 0x0001e8000c101d04 */
[----:B0-----:R0:W4:Y:S01]  /*3260*/  LDG.E.128 R132, desc[UR4][R140.64] ;  /* 0x000000048c847981 */ /* 0x001122000c1e1d00 */
[----:B------:R-:W-:Y:S01]  /*3270*/  FFMA.FTZ R136, R146, R165, R164 ;  /* 0x000000a592887223 */ /* 0x000fe200000100a4 */
[----:B------:R-:W-:Y:S01]  /*3280*/  HFMA2.MMA R191, -RZ, RZ, 0, 0 ;  /* 0x00000000ffbf7435 */ /* 0x000fe200000001ff */
[----:B------:R-:W-:Y:S02]  /*3290*/  @P6 HADD2.F32 R137, -RZ, R139.H0_H0 ;  /* 0x2000008bff896230 */ /* 0x000fe40000004100 */
[----:B------:R-:W-:-:S04]  /*32a0*/  FADD.FTZ R136, R172, -R136 ;  /* 0x80000088ac887221 */ /* 0x000fc80000010000 */
[C---:B------:R-:W-:Y:S01]  /*32b0*/  FMUL.FTZ R136, R197.reuse, R136 ;  /* 0x00000088c5887220 */ /* 0x040fe20000410000 */
[----:B0-----:R-:W-:Y:S01]  /*32c0*/  MOV R140, R188 ;  /* 0x000000bc008c7202 */ /* 0x001fe20000000f00 */
[----:B------:R-:W-:Y:S02]  /*32d0*/  @P6 FMUL.FTZ R191, R202, R137 ;  /* 0x00000089cabf6220 */ /* 0x000fe40000410000 */
[----:B------:R-:W-:Y:S01]  /*32e0*/  @P2 FADD.FTZ R136, R108, R136 ;  /* 0x000000886c882221 */ /* 0x000fe20000010000 */
[----:B------:R-:W-:Y:S01]  /*32f0*/  LOP3.LUT P6, RZ, R140, 0xff, RZ, 0xc0, !PT ;  /* 0x000000ff8cff7812 */ /* 0x000fe200078cc0ff */
[----:B------:R-:W-:Y:S01]  /*3300*/  HFMA2.MMA R202, -RZ, RZ, 0, 0 ;  /* 0x00000000ffca7435 */ /* 0x000fe200000001ff */
[----:B------:R-:W-:Y:S02]  /*3310*/  @P5 HADD2.F32 R139, -RZ, R139.H1_H1 ;  /* 0x3000008bff8b5230 */ /* 0x000fe40000004100 */
[----:B------:R-:W-:Y:S01]  /*3320*/  FMUL.FTZ R140, R136, R200 ;  /* 0x000000c8888c7220 */ /* 0x000fe20000410000 */
[----:B------:R-:W-:-:S02]  /*3330*/  FMUL.FTZ R137, R197, R147 ;  /* 0x00000093c5897220 */ /* 0x000fc40000410000 */
[----:B------:R-:W-:Y:S01]  /*3340*/  @P5 FMUL.FTZ R202, R138, R139 ;  /* 0x0000008b8aca5220 */ /* 0x000fe20000410000 */
[----:B------:R-:W-:Y:S01]  /*3350*/  FMUL.FTZ R140, R140, UR14 ;  /* 0x0000000e8c8c7c20 */ /* 0x000fe20008410000 */
[----:B------:R-:W-:Y:S01]  /*3360*/  LOP3.LUT P5, RZ, R188, 0xff00, RZ, 0xc0, !PT ;  /* 0x0000ff00bcff7812 */ /* 0x000fe200078ac0ff */
[-C--:B------:R-:W-:Y:S02]  /*3370*/  FFMA.FTZ R138, R170, R165.reuse, R164 ;  /* 0x000000a5aa8a7223 */ /* 0x080fe400000100a4 */
[----:B------:R-:W-:Y:S01]  /*3380*/  FMUL.FTZ R172, R40, R140 ;  /* 0x0000008c28ac7220 */ /* 0x000fe20000410000 */
[----:B------:R-:W-:Y:S01]  /*3390*/  @P2 FADD.FTZ R137, R109, R137 ;  /* 0x000000896d892221 */ /* 0x000fe20000010000 */
[----:B------:R-:W-:Y:S01]  /*33a0*/  MOV R210, RZ ;  /* 0x000000ff00d27202 */ /* 0x000fe20000000f00 */
[----:B------:R-:W-:Y:S02]  /*33b0*/  FADD.FTZ R138, R177, -R138 ;  /* 0x8000008ab18a7221 */ /* 0x000fe40000010000 */
[----:B------:R-:W-:Y:S01]  /*33c0*/  FSEL R172, R172, RZ, P6 ;  /* 0x000000ffacac7208 */ /* 0x000fe20003000000 */
[----:B------:R-:W-:Y:S01]  /*33d0*/  FMUL.FTZ R146, R137, R200 ;  /* 0x000000c889927220 */ /* 0x000fe20000410000 */
[----:B------:R-:W-:Y:S01]  /*33e0*/  FMUL.FTZ R138, R197, R138 ;  /* 0x0000008ac58a7220 */ /* 0x000fe20000410000 */
[-C--:B------:R-:W-:Y:S01]  /*33f0*/  FFMA.FTZ R139, R171, R165.reuse, R164 ;  /* 0x000000a5ab8b7223 */ /* 0x080fe200000100a4 */
[----:B------:R-:W-:Y:S01]  /*3400*/  HFMA2.MMA R177, -RZ, RZ, 0, 0 ;  /* 0x00000000ffb17435 */ /* 0x000fe200000001ff */
[----:B------:R-:W-:Y:S01]  /*3410*/  FMUL.FTZ R146, R146, UR14 ;  /* 0x0000000e92927c20 */ /* 0x000fe20008410000 */
[----:B------:R-:W-:Y:S01]  /*3420*/  @P2 FADD.FTZ R138, R110, R138 ;  /* 0x0000008a6e8a2221 */ /* 0x000fe20000010000 */
[----:B------:R-:W-:Y:S01]  /*3430*/  FADD.FTZ R139, R178, -R139 ;  /* 0x8000008bb28b7221 */ /* 0x000fe20000010000 */
[----:B------:R-:W-:Y:S01]  /*3440*/  FFMA.FTZ R147, R207, R165, R164 ;  /* 0x000000a5cf937223 */ /* 0x000fe200000100a4 */
[----:B------:R-:W-:Y:S01]  /*3450*/  FMUL.FTZ R173, R41, R146 ;  /* 0x0000009229ad7220 */ /* 0x000fe20000410000 */
[----:B------:R-:W0:Y:S01]  /*3460*/  @P1 LDC.64 R170, c[0x0][0x308] ;  /* 0x0000c200ffaa1b82 */ /* 0x000e220000000a00 */
[----:B------:R-:W-:Y:S01]  /*3470*/  FMUL.FTZ R139, R197, R139 ;  /* 0x0000008bc58b7220 */ /* 0x000fe20000410000 */
[----:B------:R-:W-:-:S02]  /*3480*/  MOV R178, RZ ;  /* 0x000000ff00b27202 */ /* 0x000fc40000000f00 */
[----:B------:R-:W-:Y:S01]  /*3490*/  FSEL R173, R173, RZ, P5 ;  /* 0x000000ffadad7208 */ /* 0x000fe20002800000 */
[----:B------:R-:W-:Y:S01]  /*34a0*/  @P2 FADD.FTZ R139, R111, R139 ;  /* 0x0000008b6f8b2221 */ /* 0x000fe20000010000 */
[----:B------:R-:W-:Y:S01]  /*34b0*/  FADD.FTZ R147, R208, -R147 ;  /* 0x80000093d0937221 */ /* 0x000fe20000010000 */
[----:B------:R-:W-:Y:S01]  /*34c0*/  @P2 FADD.FTZ R143, R115, R143 ;  /* 0x0000008f738f2221 */ /* 0x000fe20000010000 */
[----:B------:R-:W-:Y:S01]  /*34d0*/  F2FP.F16.F32.PACK_AB R144, R173, R172 ;  /* 0x000000acad90723e */ /* 0x000fe200000000ff */
[----:B------:R-:W-:Y:S04]  /*34e0*/  STL [R1+0x3c], R232 ;  /* 0x00003ce801007387 */ /* 0x000fe80000100800 */
[----:B------:R-:W2:Y:S01]  /*34f0*/  LDL.LU R226, [R1+0x9c] ;  /* 0x00009c0001e27983 */ /* 0x000ea20000300800 */
[----:B------:R-:W-:-:S03]  /*3500*/  SEL R136, R136, R124, P3 ;  /* 0x0000007c88887207 */ /* 0x000fc60001800000 */
[----:B------:R-:W3:Y:S01]  /*3510*/  LDL.LU R222, [R1+0x90] ;  /* 0x0000900001de7983 */ /* 0x000ee20000300800 */
[----:B------:R-:W-:-:S03]  /*3520*/  SEL R137, R137, R125, P3 ;  /* 0x0000007d89897207 */ /* 0x000fc60001800000 */
[----:B------:R-:W2:Y:S01]  /*3530*/  LDL.LU R223, [R1+0x94] ;  /* 0x0000940001df7983 */ /* 0x000ea20000300800 */
[----:B0-----:R-:W-:-:S03]  /*3540*/  @P1 IMAD.WIDE.U32 R170, R201, 0x20, R170 ;  /* 0x00000020c9aa1825 */ /* 0x001fc600078e00aa */
        /* <DEDUP_REMOVED lines=9> */
[----:B------:R-:W2:Y:S04]  /*35e0*/  LDL.LU R216, [R1+0x6c] ;  /* 0x00006c0001d87983 */ /* 0x000ea80000300800 */
[----:B------:R-:W3:Y:S04]  /*35f0*/  LDL.LU R215, [R1+0x60] ;  /* 0x0000600001d77983 */ /* 0x000ee80000300800 */
[----:B------:R-:W2:Y:S04]  /*3600*/  LDL.LU R212, [R1+0x64] ;  /* 0x0000640001d47983 */ /* 0x000ea80000300800 */
[----:B------:R-:W3:Y:S01]  /*3610*/  LDL.LU R211, [R1+0x58] ;  /* 0x0000580001d37983 */ /* 0x000ee20000300800 */
[----:B----4-:R-:W-:-:S05]  /*3620*/  @P6 HADD2.F32 R141, -RZ, R132.H0_H0 ;  /* 0x20000084ff8d6230 */ /* 0x010fca0000004100 */
[----:B------:R-:W-:Y:S01]  /*3630*/  @P6 FMUL.FTZ R210, R140, R141 ;  /* 0x0000008d8cd26220 */ /* 0x000fe20000410000 */
[----:B------:R-:W-:Y:S01]  /*3640*/  LOP3.LUT P6, RZ, R188, 0xff0000, RZ, 0xc0, !PT ;  /* 0x00ff0000bcff7812 */ /* 0x000fe200078cc0ff */
[----:B------:R-:W-:-:S05]  /*3650*/  @P5 HADD2.F32 R132, -RZ, R132.H1_H1 ;  /* 0x30000084ff845230 */ /* 0x000fca0000004100 */
[----:B------:R-:W-:Y:S01]  /*3660*/  @P5 FMUL.FTZ R177, R146, R132 ;  /* 0x0000008492b15220 */ /* 0x000fe20000410000 */
[----:B------:R-:W-:Y:S01]  /*3670*/  FMUL.FTZ R146, R138, R200 ;  /* 0x000000c88a927220 */ /* 0x000fe20000410000 */
[----:B------:R-:W-:-:S03]  /*3680*/  LOP3.LUT P5, RZ, R188, 0xff000000, RZ, 0xc0, !PT ;  /* 0xff000000bcff7812 */ /* 0x000fc600078ac0ff */
[----:B------:R-:W-:Y:S02]  /*3690*/  FMUL.FTZ R146, R146, UR14 ;  /* 0x0000000e92927c20 */ /* 0x000fe40008410000 */
[----:B------:R-:W-:Y:S02]  /*36a0*/  @P6 HADD2.F32 R132, -RZ, R133.H0_H0 ;  /* 0x20000085ff846230 */ /* 0x000fe40000004100 */
[----:B------:R-:W-:Y:S01]  /*36b0*/  FFMA.FTZ R140, R179, R165, R164 ;  /* 0x000000a5b38c7223 */ /* 0x000fe200000100a4 */
[----:B------:R-:W-:Y:S02]  /*36c0*/  FMUL.FTZ R141, R139, R200 ;  /* 0x000000c88b8d7220 */ /* 0x000fe40000410000 */
[----:B------:R-:W-:Y:S01]  /*36d0*/  @P6 FMUL.FTZ R178, R146, R132 ;  /* 0x0000008492b26220 */ /* 0x000fe20000410000 */
[----:B------:R-:W-:Y:S01]  /*36e0*/  FMUL.FTZ R146, R42, R146 ;  /* 0x000000922a927220 */ /* 0x000fe20000410000 */
[----:B------:R-:W-:Y:S01]  /*36f0*/  FADD.FTZ R140, R206, -R140 ;  /* 0x8000008cce8c7221 */ /* 0x000fe20000010000 */
[----:B------:R-:W-:-:S03]  /*3700*/  FMUL.FTZ R132, R141, UR14 ;  /* 0x0000000e8d847c20 */ /* 0x000fc60008410000 */
[----:B------:R-:W-:Y:S02]  /*3710*/  FSEL R207, R146, RZ, P6 ;  /* 0x000000ff92cf7208 */ /* 0x000fe40003000000 */
[----:B------:R-:W-:Y:S01]  /*3720*/  LOP3.LUT P6, RZ, R189, 0xff, RZ, 0xc0, !PT ;  /* 0x000000ffbdff7812 */ /* 0x000fe200078cc0ff */
[----:B------:R-:W-:Y:S01]  /*3730*/  FMUL.FTZ R141, R43, R132 ;  /* 0x000000842b8d7220 */ /* 0x000fe20000410000 */
[----:B------:R-:W-:Y:S01]  /*3740*/  FMUL.FTZ R140, R197, R140 ;  /* 0x0000008cc58c7220 */ /* 0x000fe20000410000 */
[----:B------:R-:W-:Y:S01]  /*3750*/  HFMA2.MMA R179, -RZ, RZ, 0, 0 ;  /* 0x00000000ffb37435 */ /* 0x000fe200000001ff */
[----:B------:R-:W-:Y:S02]  /*3760*/  @P5 HADD2.F32 R133, -RZ, R133.H1_H1 ;  /* 0x30000085ff855230 */ /* 0x000fe40000004100 */
[----:B------:R-:W-:Y:S01]  /*3770*/  @P2 FADD.FTZ R140, R112, R140 ;  /* 0x0000008c708c2221 */ /* 0x000fe20000010000 */
[----:B------:R-:W-:Y:S01]  /*3780*/  FSEL R208, R141, RZ, P5 ;  /* 0x000000ff8dd07208 */ /* 0x000fe20002800000 */
[----:B------:R-:W-:Y:S01]  /*3790*/  FMUL.FTZ R141, R197, R147 ;  /* 0x00000093c58d7220 */ /* 0x000fe20000410000 */
[----:B------:R-:W-:Y:S01]  /*37a0*/  @P5 FMUL.FTZ R179, R132, R133 ;  /* 0x0000008584b35220 */ /* 0x000fe20000410000 */
[----:B------:R-:W-:Y:S01]  /*37b0*/  LOP3.LUT P5, RZ, R189, 0xff00, RZ, 0xc0, !PT ;  /* 0x0000ff00bdff7812 */ /* 0x000fe200078ac0ff */
[----:B------:R-:W-:Y:S01]  /*37c0*/  FMUL.FTZ R132, R140, R200 ;  /* 0x000000c88c847220 */ /* 0x000fe20000410000 */
[----:B------:R-:W-:Y:S01]  /*37d0*/  @P2 FADD.FTZ R141, R113, R141 ;  /* 0x0000008d718d2221 */ /* 0x000fe20000010000 */
[----:B------:R-:W-:-:S02]  /*37e0*/  @P6 HADD2.F32 R146, -RZ, R134.H0_H0 ;  /* 0x20000086ff926230 */ /* 0x000fc40000004100 */
[----:B------:R-:W-:Y:S01]  /*37f0*/  FMUL.FTZ R132, R132, UR14 ;  /* 0x0000000e84847c20 */ /* 0x000fe20008410000 */
[----:B------:R-:W-:Y:S01]  /*3800*/  FMUL.FTZ R133, R141, R200 ;  /* 0x000000c88d857220 */ /* 0x000fe20000410000 */
[----:B------:R-:W-:Y:S02]  /*3810*/  MOV R188, RZ ;  /* 0x000000ff00bc7202 */ /* 0x000fe40000000f00 */
[----:B------:R-:W-:Y:S01]  /*3820*/  @P6 FMUL.FTZ R188, R132, R146 ;  /* 0x0000009284bc6220 */ /* 0x000fe20000410000 */
[----:B------:R-:W-:Y:S01]  /*3830*/  FMUL.FTZ R146, R36, R132 ;  /* 0x0000008424927220 */ /* 0x000fe20000410000 */
[----:B------:R-:W-:Y:S01]  /*3840*/  FMUL.FTZ R133, R133, UR14 ;  /* 0x0000000e85857c20 */ /* 0x000fe20008410000 */
[----:B------:R-:W-:Y:S01]  /*3850*/  HFMA2.MMA R206, -RZ, RZ, 0, 0 ;  /* 0x00000000ffce7435 */ /* 0x000fe200000001ff */
[----:B------:R-:W-:Y:S02]  /*3860*/  @P5 HADD2.F32 R134, -RZ, R134.H1_H1 ;  /* 0x30000086ff865230 */ /* 0x000fe40000004100 */
[----:B------:R-:W-:Y:S01]  /*3870*/  FMUL.FTZ R147, R37, R133 ;  /* 0x0000008525937220 */ /* 0x000fe20000410000 */
[----:B------:R-:W-:-:S02]  /*3880*/  FSEL R146, R146, RZ, P6 ;  /* 0x000000ff92927208 */ /* 0x000fc40003000000 */
[----:B------:R-:W-:Y:S01]  /*3890*/  LEA R132, P6, R201, UR16, 0x4 ;  /* 0x00000010c9847c11 */ /* 0x000fe2000f8c20ff */
[----:B------:R-:W-:Y:S01]  /*38a0*/  @P5 FMUL.FTZ R206, R133, R134 ;  /* 0x0000008685ce5220 */ /* 0x000fe20000410000 */
[----:B------:R-:W-:Y:S02]  /*38b0*/  FSEL R147, R147, RZ, P5 ;  /* 0x000000ff93937208 */ /* 0x000fe40002800000 */
[----:B------:R-:W-:Y:S01]  /*38c0*/  LEA.HI.X R133, R201, UR17, RZ, 0x4, P6 ;  /* 0x00000011c9857c11 */ /* 0x000fe2000b0f24ff */
[-C--:B------:R-:W-:Y:S01]  /*38d0*/  FMUL.FTZ R134, R143, R200.reuse ;  /* 0x000000c88f867220 */ /* 0x080fe20000410000 */
[C---:B------:R-:W-:Y:S01]  /*38e0*/  LOP3.LUT P5, RZ, R189.reuse, 0xff0000, RZ, 0xc0, !PT ;  /* 0x00ff0000bdff7812 */ /* 0x040fe200078ac0ff */
[----:B------:R-:W4:Y:S01]  /*38f0*/  LDL.LU R201, [R1+0x5c] ;  /* 0x00005c0001c97983 */ /* 0x000f220000300800 */
[----:B------:R-:W-:Y:S01]  /*3900*/  LOP3.LUT P6, RZ, R189, 0xff000000, RZ, 0xc0, !PT ;  /* 0xff000000bdff7812 */ /* 0x000fe200078cc0ff */
[----:B------:R-:W-:Y:S01]  /*3910*/  FMUL.FTZ R189, R142, R200 ;  /* 0x000000c88ebd7220 */ /* 0x000fe20000410000 */
[----:B------:R-:W-:-:S03]  /*3920*/  FMUL.FTZ R134, R134, UR14 ;  /* 0x0000000e86867c20 */ /* 0x000fc60008410000 */
[----:B------:R-:W-:Y:S01]  /*3930*/  FMUL.FTZ R189, R189, UR14 ;  /* 0x0000000ebdbd7c20 */ /* 0x000fe20008410000 */
[----:B------:R-:W-:-:S03]  /*3940*/  FMUL.FTZ R172, R39, R134 ;  /* 0x0000008627ac7220 */ /* 0x000fc60000410000 */
[----:B------:R-:W-:Y:S02]  /*3950*/  FMUL.FTZ R173, R38, R189 ;  /* 0x000000bd26ad7220 */ /* 0x000fe40000410000 */
[----:B------:R-:W-:-:S03]  /*3960*/  FSEL R172, R172, RZ, P6 ;  /* 0x000000ffacac7208 */ /* 0x000fc60003000000 */
[----:B------:R-:W-:Y:S02]  /*3970*/  FSEL R173, R173, RZ, P5 ;  /* 0x000000ffadad7208 */ /* 0x000fe40002800000 */
[----:B------:R-:W-:Y:S02]  /*3980*/  SEL R138, R138, R126, P3 ;  /* 0x0000007e8a8a7207 */ /* 0x000fe40001800000 */
[----:B------:R-:W-:Y:S02]  /*3990*/  SEL R139, R139, R127, P3 ;  /* 0x0000007f8b8b7207 */ /* 0x000fe40001800000 */
[----:B------:R-:W-:Y:S02]  /*39a0*/  SEL R140, R140, R128, P3 ;  /* 0x000000808c8c7207 */ /* 0x000fe40001800000 */
[----:B------:R-:W-:Y:S02]  /*39b0*/  SEL R141, R141, R129, P3 ;  /* 0x000000818d8d7207 */ /* 0x000fe40001800000 */
[----:B------:R-:W-:-:S02]  /*39c0*/  SEL R142, R142, R130, P3 ;  /* 0x000000828e8e7207 */ /* 0x000fc40001800000 */
[----:B------:R-:W-:Y:S02]  /*39d0*/  SEL R143, R143, R131, P3 ;  /* 0x000000838f8f7207 */ /* 0x000fe40001800000 */
[----:B------:R-:W-:Y:S02]  /*39e0*/  F2FP.F16.F32.PACK_AB R146, R147, R146 ;  /* 0x000000929392723e */ /* 0x000fe400000000ff */
[----:B------:R-:W-:Y:S02]  /*39f0*/  F2FP.F16.F32.PACK_AB R145, R208, R207 ;  /* 0x000000cfd091723e */ /* 0x000fe400000000ff */
[----:B------:R-:W-:Y:S01]  /*3a00*/  F2FP.F16.F32.PACK_AB R147, R172, R173 ;  /* 0x000000adac93723e */ /* 0x000fe200000000ff */
[----:B------:R-:W-:Y:S01]  /*3a10*/  IMAD.WIDE.U32 R172, R195, 0x10, R230 ;  /* 0x00000010c3ac7825 */ /* 0x000fe200078e00e6 */
[----:B------:R0:W-:Y:S04]  /*3a20*/  @P1 STG.E.128 desc[UR4][R170.64], R136 ;  /* 0x00000088aa001986 */ /* 0x0001e8000c101d04 */
[----:B------:R1:W-:Y:S04]  /*3a30*/  @P1 STG.E.128 desc[UR4][R170.64+0x10], R140 ;  /* 0x0000108caa001986 */ /* 0x0003e8000c101d04 */
[----:B------:R2:W-:Y:S04]  /*3a40*/  STG.E.128 desc[UR4][R132.64], R144 ;  /* 0x0000009084007986 */ /* 0x0005e8000c101d04 */
[----:B------:R-:W4:Y:S04]  /*3a50*/  LDL.LU R207, [R1+0x54] ;  /* 0x0000540001cf7983 */ /* 0x000f280000300800 */
[----:B------:R-:W4:Y:S04]  /*3a60*/  LDL.LU R208, [R1+0x50] ;  /* 0x0000500001d07983 */ /* 0x000f280000300800 */
[----:B0-----:R-:W4:Y:S04]  /*3a70*/  LDG.E.128 R136, desc[UR4][R172.64] ;  /* 0x00000004ac887981 */ /* 0x001f28000c1e1d00 */
[----:B------:R-:W4:Y:S04]  /*3a80*/  LDL.LU R230, [R1+0x4c] ;  /* 0x00004c0001e67983 */ /* 0x000f280000300800 */
[----:B------:R-:W4:Y:S04]  /*3a90*/  LDL.LU R231, [R1+0x48] ;  /* 0x0000480001e77983 */ /* 0x000f280000300800 */
[----:B-1----:R-:W4:Y:S04]  /*3aa0*/  LDL.LU R170, [R1+0x44] ;  /* 0x0000440001aa7983 */ /* 0x002f280000300800 */
[----:B------:R-:W4:Y:S04]  /*3ab0*/  LDL.LU R171, [R1+0x40] ;  /* 0x0000400001ab7983 */ /* 0x000f280000300800 */
[----:B------:R-:W4:Y:S01]  /*3ac0*/  LDL.LU R173, [R1+0x38] ;  /* 0x0000380001ad7983 */ /* 0x000f220000300800 */
[----:B--2---:R-:W-:Y:S01]  /*3ad0*/  @P5 HADD2.F32 R132, -RZ, R135.H0_H0 ;  /* 0x20000087ff845230 */ /* 0x004fe20000004100 */
[----:B------:R-:W-:Y:S01]  /*3ae0*/  MOV R133, R186 ;  /* 0x000000ba00857202 */ /* 0x000fe20000000f00 */
[----:B------:R-:W-:Y:S01]  /*3af0*/  FFMA.FTZ R149, R149, R165, R164 ;  /* 0x000000a595957223 */ /* 0x000fe200000100a4 */
[----:B------:R-:W-:-:S02]  /*3b00*/  MOV R142, RZ ;  /* 0x000000ff008e7202 */ /* 0x000fc40000000f00 */
[----:B------:R-:W-:Y:S01]  /*3b10*/  @P5 FMUL.FTZ R142, R189, R132 ;  /* 0x00000084bd8e5220 */ /* 0x000fe20000410000 */
[----:B------:R-:W-:Y:S01]  /*3b20*/  FADD.FTZ R140, R153, -R149 ;  /* 0x80000095998c7221 */ /* 0x000fe20000010000 */
[----:B------:R-:W-:Y:S01]  /*3b30*/  LOP3.LUT P5, RZ, R133, 0xff, RZ, 0xc0, !PT ;  /* 0x000000ff85ff7812 */ /* 0x000fe200078ac0ff */
[----:B------:R-:W-:Y:S01]  /*3b40*/  @P6 HADD2.F32 R149, -RZ, R135.H1_H1 ;  /* 0x30000087ff956230 */ /* 0x000fe20000004100 */
[----:B------:R-:W0:Y:S01]  /*3b50*/  @P1 LDC.64 R132, c[0x0][0x308] ;  /* 0x0000c200ff841b82 */ /* 0x000e220000000a00 */
[----:B------:R-:W-:Y:S01]  /*3b60*/  HFMA2.MMA R135, -RZ, RZ, 0, 0 ;  /* 0x00000000ff877435 */ /* 0x000fe200000001ff */
        /* <DEDUP_REMOVED lines=8> */
[----:B------:R-:W-:Y:S01]  /*3bf0*/  @P6 FMUL.FTZ R135, R134, R149 ;  /* 0x0000009586876220 */ /* 0x000fe20000410000 */
[----:B------:R-:W-:Y:S01]  /*3c00*/  FMUL.FTZ R140, R197, R140 ;  /* 0x0000008cc58c7220 */ /* 0x000fe20000410000 */
[----:B------:R-:W-:Y:S01]  /*3c10*/  LOP3.LUT P6, RZ, R186, 0xff00, RZ, 0xc0, !PT ;  /* 0x0000ff00baff7812 */ /* 0x000fe200078cc0ff */
[----:B------:R-:W-:Y:S01]  /*3c20*/  FADD.FTZ R150, R154, -R150 ;  /* 0x800000969a967221 */ /* 0x000fe20000010000 */
[----:B------:R-:W-:Y:S01]  /*3c30*/  FADD.FTZ R144, R155, -R151 ;  /* 0x800000979b907221 */ /* 0x000fe20000010000 */
[----:B------:R-:W-:Y:S01]  /*3c40*/  FADD.FTZ R156, R157, -R156 ;  /* 0x8000009c9d9c7221 */ /* 0x000fe20000010000 */
[----:B------:R-:W-:Y:S01]  /*3c50*/  FADD.FTZ R158, R159, -R158 ;  /* 0x8000009e9f9e7221 */ /* 0x000fe20000010000 */
[----:B------:R-:W-:Y:S01]  /*3c60*/  FADD.FTZ R160, R161, -R160 ;  /* 0x800000a0a1a07221 */ /* 0x000fe20000010000 */
[----:B------:R-:W-:Y:S01]  /*3c70*/  FADD.FTZ R162, R163, -R162 ;  /* 0x800000a2a3a27221 */ /* 0x000fe20000010000 */
[----:B------:R-:W-:Y:S01]  /*3c80*/  FMUL.FTZ R141, R197, R148 ;  /* 0x00000094c58d7220 */ /* 0x000fe20000410000 */
[----:B------:R-:W-:Y:S01]  /*3c90*/  @P2 FADD.FTZ R140, R117, R140 ;  /* 0x0000008c758c2221 */ /* 0x000fe20000010000 */
[C---:B------:R-:W-:Y:S01]  /*3ca0*/  FMUL.FTZ R143, R197.reuse, R150 ;  /* 0x00000096c58f7220 */ /* 0x040fe20000410000 */
[C---:B------:R-:W-:Y:S01]  /*3cb0*/  FMUL.FTZ R144, R197.reuse, R144 ;  /* 0x00000090c5907220 */ /* 0x040fe20000410000 */
[----:B------:R-:W-:Y:S01]  /*3cc0*/  @P2 FADD.FTZ R141, R116, R141 ;  /* 0x0000008d748d2221 */ /* 0x000fe20000010000 */
[C---:B------:R-:W-:Y:S01]  /*3cd0*/  FMUL.FTZ R147, R197.reuse, R156 ;  /* 0x0000009cc5937220 */ /* 0x040fe20000410000 */
[C---:B------:R-:W-:Y:S01]  /*3ce0*/  FMUL.FTZ R158, R197.reuse, R158 ;  /* 0x0000009ec59e7220 */ /* 0x040fe20000410000 */
[C---:B------:R-:W-:Y:S01]  /*3cf0*/  FMUL.FTZ R151, R197.reuse, R160 ;  /* 0x000000a0c5977220 */ /* 0x040fe20000410000 */
[----:B------:R-:W-:Y:S01]  /*3d00*/  FMUL.FTZ R162, R197, R162 ;  /* 0x000000a2c5a27220 */ /* 0x000fe20000410000 */
[C---:B------:R-:W-:Y:S01]  /*3d10*/  SEL R125, R140.reuse, R125, P3 ;  /* 0x0000007d8c7d7207 */ /* 0x040fe20001800000 */
[-C--:B------:R-:W-:Y:S01]  /*3d20*/  FMUL.FTZ R140, R140, R200.reuse ;  /* 0x000000c88c8c7220 */ /* 0x080fe20000410000 */
[----:B------:R-:W-:Y:S01]  /*3d30*/  FMUL.FTZ R153, R141, R200 ;  /* 0x000000c88d997220 */ /* 0x000fe20000410000 */
[----:B------:R-:W-:Y:S01]  /*3d40*/  @P2 FADD.FTZ R143, R118, R143 ;  /* 0x0000008f768f2221 */ /* 0x000fe20000010000 */
[----:B------:R-:W-:Y:S01]  /*3d50*/  @P2 FADD.FTZ R144, R119, R144 ;  /* 0x0000009077902221 */ /* 0x000fe20000010000 */
[----:B------:R-:W-:Y:S01]  /*3d60*/  @P2 FADD.FTZ R147, R120, R147 ;  /* 0x0000009378932221 */ /* 0x000fe20000010000 */
[----:B------:R-:W-:Y:S01]  /*3d70*/  @P2 FADD.FTZ R158, R121, R158 ;  /* 0x0000009e799e2221 */ /* 0x000fe20000010000 */
[----:B------:R-:W-:Y:S01]  /*3d80*/  @P2 FADD.FTZ R151, R122, R151 ;  /* 0x000000977a972221 */ /* 0x000fe20000010000 */
[----:B------:R-:W-:Y:S01]  /*3d90*/  @P2 FADD.FTZ R162, R123, R162 ;  /* 0x000000a27ba22221 */ /* 0x000fe20000010000 */
[----:B------:R-:W-:Y:S01]  /*3da0*/  LOP3.LUT P2, RZ, R186, 0xff0000, RZ, 0xc0, !PT ;  /* 0x00ff0000baff7812 */ /* 0x000fe2000784c0ff */
[----:B------:R-:W-:Y:S01]  /*3db0*/  HFMA2.MMA R148, -RZ, RZ, 0, 0 ;  /* 0x00000000ff947435 */ /* 0x000fe200000001ff */
[----:B------:R-:W-:Y:S01]  /*3dc0*/  FMUL.FTZ R140, R140, UR14 ;  /* 0x0000000e8c8c7c20 */ /* 0x000fe20008410000 */
[----:B------:R-:W-:Y:S01]  /*3dd0*/  FMUL.FTZ R153, R153, UR14 ;  /* 0x0000000e99997c20 */ /* 0x000fe20008410000 */
[----:B------:R-:W-:Y:S01]  /*3de0*/  SEL R126, R143, R126, P3 ;  /* 0x0000007e8f7e7207 */ /* 0x000fe20001800000 */
[----:B0-----:R-:W-:Y:S01]  /*3df0*/  @P1 IMAD.WIDE.U32 R132, R196, 0x20, R132 ;  /* 0x00000020c4841825 */ /* 0x001fe200078e0084 */
[----:B------:R-:W-:-:S03]  /*3e00*/  SEL R124, R141, R124, P3 ;  /* 0x0000007c8d7c7207 */ /* 0x000fc60001800000 */
[----:B------:R-:W-:Y:S01]  /*3e10*/  FMUL.FTZ R143, R143, R200 ;  /* 0x000000c88f8f7220 */ /* 0x000fe20000410000 */
[----:B------:R-:W-:Y:S02]  /*3e20*/  SEL R127, R144, R127, P3 ;  /* 0x0000007f907f7207 */ /* 0x000fe40001800000 */
[----:B------:R-:W-:Y:S02]  /*3e30*/  SEL R128, R147, R128, P3 ;  /* 0x0000008093807207 */ /* 0x000fe40001800000 */
[----:B------:R-:W-:Y:S02]  /*3e40*/  SEL R129, R158, R129, P3 ;  /* 0x000000819e817207 */ /* 0x000fe40001800000 */
[----:B------:R-:W-:Y:S02]  /*3e50*/  SEL R130, R151, R130, P3 ;  /* 0x0000008297827207 */ /* 0x000fe40001800000 */
[----:B------:R-:W-:Y:S01]  /*3e60*/  SEL R131, R162, R131, P3 ;  /* 0x00000083a2837207 */ /* 0x000fe20001800000 */
[-C--:B------:R-:W-:Y:S01]  /*3e70*/  FMUL.FTZ R147, R147, R200.reuse ;  /* 0x000000c893937220 */ /* 0x080fe20000410000 */
[----:B------:R-:W-:Y:S01]  /*3e80*/  FMUL.FTZ R144, R144, R200 ;  /* 0x000000c890907220 */ /* 0x000fe20000410000 */
[----:B------:R-:W-:Y:S01]  /*3e90*/  MOV R145, RZ ;  /* 0x000000ff00917202 */ /* 0x000fe20000000f00 */
[----:B------:R-:W-:Y:S01]  /*3ea0*/  FMUL.FTZ R143, R143, UR14 ;  /* 0x0000000e8f8f7c20 */ /* 0x000fe20008410000 */
[----:B------:R-:W-:Y:S01]  /*3eb0*/  @P1 STG.E.128 desc[UR4][R132.64], R124 ;  /* 0x0000007c84001986 */ /* 0x000fe2000c101d04 */
[----:B------:R-:W-:Y:S01]  /*3ec0*/  FMUL.FTZ R149, R33, R140 ;  /* 0x0000008c21957220 */ /* 0x000fe20000410000 */
[----:B------:R-:W-:-:S02]  /*3ed0*/  FMUL.FTZ R151, R151, R200 ;  /* 0x000000c897977220 */ /* 0x000fc40000410000 */
[----:B------:R0:W-:Y:S01]  /*3ee0*/  @P1 STG.E.128 desc[UR4][R132.64+0x10], R128 ;  /* 0x0000108084001986 */ /* 0x0001e2000c101d04 */
[----:B------:R-:W-:Y:S01]  /*3ef0*/  LOP3.LUT P1, RZ, R186, 0xff000000, RZ, 0xc0, !PT ;  /* 0xff000000baff7812 */ /* 0x000fe2000782c0ff */
[-C--:B------:R-:W-:Y:S01]  /*3f00*/  FMUL.FTZ R162, R162, R200.reuse ;  /* 0x000000c8a2a27220 */ /* 0x080fe20000410000 */
[----:B------:R-:W-:Y:S01]  /*3f10*/  FMUL.FTZ R152, R144, UR14 ;  /* 0x0000000e90987c20 */ /* 0x000fe20008410000 */
[----:B------:R-:W-:Y:S01]  /*3f20*/  FMUL.FTZ R150, R34, R143 ;  /* 0x0000008f22967220 */ /* 0x000fe20000410000 */
[----:B------:R-:W-:Y:S01]  /*3f30*/  FMUL.FTZ R158, R158, R200 ;  /* 0x000000c89e9e7220 */ /* 0x000fe20000410000 */
[----:B------:R-:W-:Y:S01]  /*3f40*/  LOP3.LUT P3, RZ, R187, 0xff, RZ, 0xc0, !PT ;  /* 0x000000ffbbff7812 */ /* 0x000fe2000786c0ff */
[----:B------:R-:W-:Y:S01]  /*3f50*/  FMUL.FTZ R155, R151, UR14 ;  /* 0x0000000e979b7c20 */ /* 0x000fe20008410000 */
[----:B------:R-:W-:Y:S01]  /*3f60*/  FMUL.FTZ R162, R162, UR14 ;  /* 0x0000000ea2a27c20 */ /* 0x000fe20008410000 */
[----:B------:R-:W-:Y:S01]  /*3f70*/  FMUL.FTZ R158, R158, UR14 ;  /* 0x0000000e9e9e7c20 */ /* 0x000fe20008410000 */
[----:B------:R-:W-:-:S02]  /*3f80*/  FSEL R149, R149, RZ, P6 ;  /* 0x000000ff95957208 */ /* 0x000fc40003000000 */
[----:B------:R-:W-:Y:S01]  /*3f90*/  FSEL R150, R150, RZ, P2 ;  /* 0x000000ff96967208 */ /* 0x000fe20001000000 */
[----:B---3--:R-:W-:Y:S01]  /*3fa0*/  FADD.FTZ R211, R198, R211 ;  /* 0x000000d3c6d37221 */ /* 0x008fe20000010000 */
[----:B------:R-:W-:Y:S01]  /*3fb0*/  FMUL.FTZ R144, R30, R155 ;  /* 0x0000009b1e907220 */ /* 0x000fe20000410000 */
[----:B0-----:R-:W-:Y:S01]  /*3fc0*/  FMUL.FTZ R132, R35, R152 ;  /* 0x0000009823847220 */ /* 0x001fe20000410000 */
        /* <DEDUP_REMOVED lines=14> */
[----:B----4-:R-:W-:Y:S01]  /*40b0*/  FADD.FTZ R201, R199, R201 ;  /* 0x000000c9c7c97221 */ /* 0x010fe20000010000 */
[----:B------:R-:W-:-:S02]  /*40c0*/  @P5 HADD2.F32 R146, -RZ, R136.H0_H0 ;  /* 0x20000088ff925230 */ /* 0x000fc40000004100 */
[----:B------:R-:W-:-:S05]  /*40d0*/  @P6 HADD2.F32 R136, -RZ, R136.H1_H1 ;  /* 0x30000088ff886230 */ /* 0x000fca0000004100 */
[----:B------:R-:W-:Y:S01]  /*40e0*/  @P6 FMUL.FTZ R148, R140, R136 ;  /* 0x000000888c946220 */ /* 0x000fe20000410000 */
[----:B------:R-:W-:Y:S01]  /*40f0*/  FMUL.FTZ R136, R32, R153 ;  /* 0x0000009920887220 */ /* 0x000fe20000410000 */
[----:B------:R-:W-:Y:S01]  /*4100*/  @P5 FMUL.FTZ R145, R153, R146 ;  /* 0x0000009299915220 */ /* 0x000fe20000410000 */
[----:B------:R-:W-:Y:S01]  /*4110*/  FMUL.FTZ R153, R147, UR14 ;  /* 0x0000000e93997c20 */ /* 0x000fe20008410000 */
[--C-:B------:R-:W-:Y:S02]  /*4120*/  @P2 HADD2.F32 R134, -RZ, R137.reuse.H0_H0 ;  /* 0x20000089ff862230 */ /* 0x100fe40000004100 */
[----:B------:R-:W-:Y:S01]  /*4130*/  FADD.FTZ R170, R167, R170 ;  /* 0x000000aaa7aa7221 */ /* 0x000fe20000010000 */
[----:B------:R-:W-:Y:S02]  /*4140*/  FSEL R136, R136, RZ, P5 ;  /* 0x000000ff88887208 */ /* 0x000fe40002800000 */
[----:B------:R-:W-:Y:S01]  /*4150*/  LEA R140, P5, R195, UR16, 0x4 ;  /* 0x00000010c38c7c11 */ /* 0x000fe2000f8a20ff */
[----:B------:R-:W-:Y:S01]  /*4160*/  FADD.FTZ R171, R168, R171 ;  /* 0x000000aba8ab7221 */ /* 0x000fe20000010000 */
[----:B------:R-:W-:Y:S01]  /*4170*/  FADD.FTZ R230, R169, R230 ;  /* 0x000000e6a9e67221 */ /* 0x000fe20000010000 */
[----:B------:R-:W-:Y:S01]  /*4180*/  FADD.FTZ R173, R166, R173 ;  /* 0x000000ada6ad7221 */ /* 0x000fe20000010000 */
[----:B------:R-:W-:Y:S01]  /*4190*/  FMUL.FTZ R133, R28, R153 ;  /* 0x000000991c857220 */ /* 0x000fe20000410000 */
[----:B------:R-:W-:Y:S01]  /*41a0*/  FADD.FTZ R231, R174, R231 ;  /* 0x000000e7aee77221 */ /* 0x000fe20000010000 */
[----:B------:R-:W-:Y:S01]  /*41b0*/  MOV R146, RZ ;  /* 0x000000ff00927202 */ /* 0x000fe20000000f00 */
[----:B------:R-:W-:Y:S01]  /*41c0*/  FADD.FTZ R207, R175, R207 ;  /* 0x000000cfafcf7221 */ /* 0x000fe20000010000 */
[----:B------:R-:W-:Y:S01]  /*41d0*/  LEA.HI.X R141, R195, UR17, RZ, 0x4, P5 ;  /* 0x00000011c38d7c11 */ /* 0x000fe2000a8f24ff */
[----:B------:R0:W-:Y:S01]  /*41e0*/  STL [R1+0x38], R173 ;  /* 0x000038ad01007387 */ /* 0x0001e20000100800 */
[----:B------:R-:W-:Y:S01]  /*41f0*/  @P2 FMUL.FTZ R146, R143, R134 ;  /* 0x000000868f922220 */ /* 0x000fe20000410000 */
[C---:B------:R-:W-:Y:S01]  /*4200*/  LOP3.LUT P5, RZ, R187.reuse, 0xff000000, RZ, 0xc0, !PT ;  /* 0xff000000bbff7812 */ /* 0x040fe200078ac0ff */
[----:B------:R-:W-:Y:S01]  /*4210*/  FADD.FTZ R208, R176, R208 ;  /* 0x000000d0b0d07221 */ /* 0x000fe20000010000 */
[----:B------:R0:W-:Y:S01]  /*4220*/  STL [R1+0x44], R170 ;  /* 0x000044aa01007387 */ /* 0x0001e20000100800 */
[----:B------:R-:W-:Y:S01]  /*4230*/  LOP3.LUT P6, RZ, R187, 0xff00, RZ, 0xc0, !PT ;  /* 0x0000ff00bbff7812 */ /* 0x000fe200078cc0ff */
[----:B------:R-:W-:Y:S01]  /*4240*/  FMUL.FTZ R147, R31, R162 ;  /* 0x000000a21f937220 */ /* 0x000fe20000410000 */
[----:B------:R-:W-:Y:S01]  /*4250*/  LOP3.LUT P2, RZ, R187, 0xff0000, RZ, 0xc0, !PT ;  /* 0x00ff0000bbff7812 */ /* 0x000fe2000784c0ff */
[----:B------:R0:W-:Y:S01]  /*4260*/  STL [R1+0x40], R171 ;  /* 0x000040ab01007387 */ /* 0x0001e20000100800 */
[----:B------:R-:W-:Y:S01]  /*4270*/  FSEL R151, R133, RZ, P3 ;  /* 0x000000ff85977208 */ /* 0x000fe20001800000 */
[----:B------:R-:W-:Y:S01]  /*4280*/  FMUL.FTZ R134, R29, R158 ;  /* 0x0000009e1d867220 */ /* 0x000fe20000410000 */
[----:B------:R-:W-:Y:S01]  /*4290*/  FSEL R133, R132, RZ, P1 ;  /* 0x000000ff84857208 */ /* 0x000fe20000800000 */
[----:B------:R0:W-:Y:S01]  /*42a0*/  STL [R1+0x4c], R230 ;  /* 0x00004ce601007387 */ /* 0x0001e20000100800 */
[----:B------:R-:W-:Y:S01]  /*42b0*/  F2FP.F16.F32.PACK_AB R132, R149, R136 ;  /* 0x000000889584723e */ /* 0x000fe200000000ff */
[----:B------:R-:W-:Y:S01]  /*42c0*/  HFMA2.MMA R136, -RZ, RZ, 0, 0 ;  /* 0x00000000ff887435 */ /* 0x000fe200000001ff */
[----:B------:R-:W1:Y:S01]  /*42d0*/  LDC.64 R142, c[0x0][0x210] ;  /* 0x00008400ff8e7b82 */ /* 0x000e620000000a00 */
[----:B------:R0:W-:Y:S01]  /*42e0*/  STL [R1+0x48], R231 ;  /* 0x000048e701007387 */ /* 0x0001e20000100800 */
[----:B------:R-:W-:-:S03]  /*42f0*/  @P1 HADD2.F32 R137, -RZ, R137.H1_H1 ;  /* 0x30000089ff891230 */ /* 0x000fc60000004100 */
[----:B------:R0:W-:Y:S01]  /*4300*/  STL [R1+0x54], R207 ;  /* 0x000054cf01007387 */ /* 0x0001e20000100800 */
[----:B------:R-:W-:-:S03]  /*4310*/  FSEL R144, R144, RZ, P2 ;  /* 0x000000ff90907208 */ /* 0x000fc60001000000 */
[----:B------:R0:W-:Y:S01]  /*4320*/  STL [R1+0x50], R208 ;  /* 0x000050d001007387 */ /* 0x0001e20000100800 */
[----:B------:R-:W-:-:S03]  /*4330*/  FSEL R147, R147, RZ, P5 ;  /* 0x000000ff93937208 */ /* 0x000fc60002800000 */
[----:B------:R0:W-:Y:S01]  /*4340*/  STL [R1+0x5c], R201 ;  /* 0x00005cc901007387 */ /* 0x0001e20000100800 */
[----:B------:R-:W-:-:S03]  /*4350*/  FSEL R134, R134, RZ, P6 ;  /* 0x000000ff86867208 */ /* 0x000fc60003000000 */
[----:B------:R0:W-:Y:S01]  /*4360*/  STL [R1+0x58], R211 ;  /* 0x000058d301007387 */ /* 0x0001e20000100800 */
[----:B------:R-:W-:-:S03]  /*4370*/  F2FP.F16.F32.PACK_AB R135, R147, R144 ;  /* 0x000000909387723e */ /* 0x000fc600000000ff */
[----:B------:R0:W-:Y:S01]  /*4380*/  STL [R1+0x64], R212 ;  /* 0x000064d401007387 */ /* 0x0001e20000100800 */
[----:B------:R-:W-:-:S03]  /*4390*/  @P1 FMUL.FTZ R136, R152, R137 ;  /* 0x0000008998881220 */ /* 0x000fc60000410000 */
[----:B------:R0:W-:Y:S01]  /*43a0*/  STL [R1+0x60], R215 ;  /* 0x000060d701007387 */ /* 0x0001e20000100800 */
[----:B------:R-:W-:Y:S01]  /*43b0*/  F2FP.F16.F32.PACK_AB R134, R134, R151 ;  /* 0x000000978686723e */ /* 0x000fe200000000ff */
[----:B------:R-:W-:Y:S02]  /*43c0*/  @P3 HADD2.F32 R144, -RZ, R138.H0_H0 ;  /* 0x2000008aff903230 */ /* 0x000fe40000004100 */
[----:B------:R0:W-:Y:S01]  /*43d0*/  STL [R1+0x6c], R216 ;  /* 0x00006cd801007387 */ /* 0x0001e20000100800 */
[----:B------:R-:W-:Y:S01]  /*43e0*/  HFMA2.MMA R137, -RZ, RZ, 0, 0 ;  /* 0x00000000ff897435 */ /* 0x000fe200000001ff */
[----:B------:R-:W-:Y:S02]  /*43f0*/  F2FP.F16.F32.PACK_AB R133, R133, R150 ;  /* 0x000000968585723e */ /* 0x000fe400000000ff */
[----:B------:R0:W-:Y:S01]  /*4400*/  STL [R1+0x68], R217 ;  /* 0x000068d901007387 */ /* 0x0001e20000100800 */
[----:B------:R-:W-:-:S03]  /*4410*/  @P5 HADD2.F32 R151, -RZ, R139.H1_H1 ;  /* 0x3000008bff975230 */ /* 0x000fc60000004100 */
[----:B------:R0:W-:Y:S01]  /*4420*/  STL [R1+0x74], R213 ;  /* 0x000074d501007387 */ /* 0x0001e20000100800 */
[----:B------:R-:W-:Y:S02]  /*4430*/  @P6 HADD2.F32 R147, -RZ, R138.H1_H1 ;  /* 0x3000008aff936230 */ /* 0x000fe40000004100 */
[----:B------:R-:W-:Y:S01]  /*4440*/  @P2 HADD2.F32 R150, -RZ, R139.H0_H0 ;  /* 0x2000008bff962230 */ /* 0x000fe20000004100 */
[----:B------:R0:W-:Y:S01]  /*4450*/  STL [R1+0x70], R214 ;  /* 0x000070d601007387 */ /* 0x0001e20000100800 */
[----:B------:R-:W-:-:S03]  /*4460*/  CS2R R138, SRZ ;  /* 0x00000000008a7805 */ /* 0x000fc6000001ff00 */
[----:B------:R0:W-:Y:S01]  /*4470*/  STL [R1+0x7c], R221 ;  /* 0x00007cdd01007387 */ /* 0x0001e20000100800 */
[----:B------:R-:W-:Y:S01]  /*4480*/  @P3 FMUL.FTZ R139, R153, R144 ;  /* 0x00000090998b3220 */ /* 0x000fe20000410000 */
[----:B------:R-:W-:Y:S02]  /*4490*/  FADD.FTZ R226, R145, R226 ;  /* 0x000000e291e27221 */ /* 0x000fe40000010000 */
[----:B------:R0:W-:Y:S01]  /*44a0*/  STL [R1+0x78], R219 ;  /* 0x000078db01007387 */ /* 0x0001e20000100800 */
[----:B------:R-:W-:Y:S01]  /*44b0*/  @P5 FMUL.FTZ R137, R162, R151 ;  /* 0x00000097a2895220 */ /* 0x000fe20000410000 */
[----:B------:R-:W-:Y:S02]  /*44c0*/  FADD.FTZ R227, R148, R227 ;  /* 0x000000e394e37221 */ /* 0x000fe40000010000 */
[----:B------:R0:W-:Y:S01]  /*44d0*/  STL [R1+0x84], R218 ;  /* 0x000084da01007387 */ /* 0x0001e20000100800 */
[----:B------:R-:W-:Y:S01]  /*44e0*/  MOV R149, RZ ;  /* 0x000000ff00957202 */ /* 0x000fe20000000f00 */
[----:B------:R-:W-:-:S02]  /*44f0*/  @P6 FMUL.FTZ R138, R158, R147 ;  /* 0x000000939e8a6220 */ /* 0x000fc40000410000 */
[----:B------:R0:W-:Y:S01]  /*4500*/  STL [R1+0x80], R225 ;  /* 0x000080e101007387 */ /* 0x0001e20000100800 */
[----:B------:R-:W-:Y:S01]  /*4510*/  FADD.FTZ R228, R146, R228 ;  /* 0x000000e492e47221 */ /* 0x000fe20000010000 */
[----:B------:R-:W-:Y:S02]  /*4520*/  @P2 FMUL.FTZ R149, R155, R150 ;  /* 0x000000969b952220 */ /* 0x000fe40000410000 */
[----:B------:R0:W-:Y:S01]  /*4530*/  STL [R1+0x8c], R224 ;  /* 0x00008ce001007387 */ /* 0x0001e20000100800 */
[----:B------:R-:W-:Y:S01]  /*4540*/  FADD.FTZ R229, R136, R229 ;  /* 0x000000e588e57221 */ /* 0x000fe20000010000 */
[----:B------:R-:W-:Y:S02]  /*4550*/  FADD.FTZ R250, R139, R250 ;  /* 0x000000fa8bfa7221 */ /* 0x000fe40000010000 */
[----:B------:R0:W-:Y:S01]  /*4560*/  STL [R1+0x88], R220 ;  /* 0x000088dc01007387 */ /* 0x0001e20000100800 */
[----:B------:R-:W-:-:S03]  /*4570*/  FADD.FTZ R236, R137, R236 ;  /* 0x000000ec89ec7221 */ /* 0x000fc60000010000 */
        /* <DEDUP_REMOVED lines=46> */
[----:B------:R0:W5:Y:S04]  /*4860*/  LDL.LU R52, [R1+0x2c] ;  /* 0x00002c0001347983 */ /* 0x0001680000300800 */
[----:B------:R0:W5:Y:S04]  /*4870*/  LDL.LU R53, [R1+0x28] ;  /* 0x0000280001357983 */ /* 0x0001680000300800 */
[----:B------:R0:W5:Y:S04]  /*4880*/  LDL.LU R55, [R1+0x30] ;  /* 0x0000300001377983 */ /* 0x0001680000300800 */
        /* <DEDUP_REMOVED lines=53> */
[----:B0-----:R-:W-:-:S07]  /*4be0*/  MOV R95, R236 ;  /* 0x000000ec005f7202 */ /* 0x001fce0000000f00 */
.L_x_10833:
        /* <DEDUP_REMOVED lines=18> */
[----:B-----5:R-:W-:Y:S04]  /*4d10*/  STS.128 [R2+0x400], R40 ;  /* 0x0004002802007388 */ /* 0x020fe80000000c00 */
        /* <DEDUP_REMOVED lines=138> */
[----:B---3--:R-:W-:Y:S01]  /*55c0*/  FADD.FTZ R11, R11, R12 ;  /* 0x0000000c0b0b7221 */ /* 0x008fe20000010000 */
[----:B----4-:R-:W-:Y:S01]  /*55d0*/  FADD.FTZ R15, R4, R15 ;  /* 0x0000000f040f7221 */ /* 0x010fe20000010000 */
[----:B------:R-:W-:Y:S01]  /*55e0*/  FADD.FTZ R13, R5, R30 ;  /* 0x0000001e050d7221 */ /* 0x000fe20000010000 */
        /* <DEDUP_REMOVED lines=78> */
[----:B------:R1:W-:Y:S01]  /*5ad0*/  STG.E desc[UR4][R4.64], R7 ;  /* 0x0000000704007986 */ /* 0x0003e2000c101904 */
[----:B--2---:R-:W-:Y:S01]  /*5ae0*/  FADD.FTZ R16, RZ, R16 ;  /* 0x00000010ff107221 */ /* 0x004fe20000010000 */
[----:B------:R-:W-:Y:S01]  /*5af0*/  FADD.FTZ R14, R14, R29 ;  /* 0x0000001d0e0e7221 */ /* 0x000fe20000010000 */
[----:B---3--:R-:W-:Y:S01]  /*5b00*/  FADD.FTZ R11, R11, R22 ;  /* 0x000000160b0b7221 */ /* 0x008fe20000010000 */
[----:B-1----:R-:W-:Y:S01]  /*5b10*/  IADD3.X R7, R26, UR7, RZ, P0, !PT ;  /* 0x000000071a077c10 */ /* 0x002fe200087fe4ff */
[----:B----4-:R-:W-:Y:S01]  /*5b20*/  FADD.FTZ R67, R12, R67 ;  /* 0x000000430c437221 */ /* 0x010fe20000010000 */
        /* <DEDUP_REMOVED lines=29> */
.L_x_10834:
        /* <DEDUP_REMOVED lines=8> */
.L_x_10837:
[----:B------:R-:W-:Y:S05]  /*5d80*/  BSYNC B0 ;  /* 0x0000000000007941 */ /* 0x000fea0003800000 */
.L_x_10836:
        /* <DEDUP_REMOVED lines=8> */
.L_x_10838:
[----:B------:R-:W-:Y:S01]  /*5e10*/  HFMA2.MMA R164, -RZ, RZ, 0, 1.1920928955078125e-07 ;  /* 0x00000002ffa47435 */ /* 0x000fe200000001ff */
[----:B------:R-:W-:Y:S01]  /*5e20*/  MOV R165, R132 ;  /* 0x0000008400a57202 */ /* 0x000fe20000000f00 */
[----:B------:R-:W-:-:S09]  /*5e30*/  FADD.FTZ R133, R133, R230 ;  /* 0x000000e685857221 */ /* 0x000fd20000010000 */
[----:B------:R-:W-:Y:S05]  /*5e40*/  WARPSYNC.COLLECTIVE R135, `(.L_x_10839) ;  /* 0x0000000087087348 */ /* 0x000fea0003c00000 */
[----:B------:R0:W1:Y:S02]  /*5e50*/  SHFL.BFLY P1, R230, R165, R164, R141 ;  /* 0x0c0000a4a5e67389 */ /* 0x000064000002008d */
[----:B01----:R-:W-:Y:S01]  /*5e60*/  ENDCOLLECTIVE ;  /* 0x000000000000791b */ /* 0x003fe20003800000 */
.L_x_10839:
[----:B------:R-:W-:Y:S01]  /*5e70*/  MOV R165, R133 ;  /* 0x0000008500a57202 */ /* 0x000fe20000000f00 */
[----:B------:R-:W-:-:S07]  /*5e80*/  FADD.FTZ R132, R132, R230 ;  /* 0x000000e684847221 */ /* 0x000fce0000010000 */
[----:B------:R-:W-:Y:S05]  /*5e90*/  WARPSYNC.COLLECTIVE R135, `(.L_x_10840) ;  /* 0x0000000087087348 */ /* 0x000fea0003c00000 */
[----:B------:R0:W1:Y:S02]  /*5ea0*/  SHFL.BFLY P1, R230, R165, R164, R141 ;  /* 0x0c0000a4a5e67389 */ /* 0x000064000002008d */
[----:B01----:R-:W-:Y:S01]  /*5eb0*/  ENDCOLLECTIVE ;  /* 0x000000000000791b */ /* 0x003fe20003800000 */
.L_x_10840:
[----:B------:R-:W-:Y:S01]  /*5ec0*/  HFMA2.MMA R164, -RZ, RZ, 0, 2.384185791015625e-07 ;  /* 0x00000004ffa47435 */ /* 0x000fe200000001ff */
[----:B------:R-:W-:Y:S01]  /*5ed0*/  MOV R165, R132 ;  /* 0x0000008400a57202 */ /* 0x000fe20000000f00 */
[----:B------:R-:W-:-:S09]  /*5ee0*/  FADD.FTZ R133, R133, R230 ;  /* 0x000000e685857221 */ /* 0x000fd20000010000 */
[----:B------:R-:W-:Y:S05]  /*5ef0*/  WARPSYNC.COLLECTIVE R135, `(.L_x_10841) ;  /* 0x0000000087087348 */ /* 0x000fea0003c00000 */
[----:B------:R0:W1:Y:S02]  /*5f00*/  SHFL.BFLY P1, R230, R165, R164, R141 ;  /* 0x0c0000a4a5e67389 */ /* 0x000064000002008d */
[----:B01----:R-:W-:Y:S01]  /*5f10*/  ENDCOLLECTIVE ;  /* 0x000000000000791b */ /* 0x003fe20003800000 */
.L_x_10841:
[----:B------:R-:W-:Y:S01]  /*5f20*/  MOV R165, R133 ;  /* 0x0000008500a57202 */ /* 0x000fe20000000f00 */
[----:B------:R-:W-:-:S07]  /*5f30*/  FADD.FTZ R132, R132, R230 ;  /* 0x000000e684847221 */ /* 0x000fce0000010000 */
[----:B------:R-:W-:Y:S05]  /*5f40*/  WARPSYNC.COLLECTIVE R135, `(.L_x_10842) ;  /* 0x0000000087087348 */ /* 0x000fea0003c00000 */
[----:B------:R0:W1:Y:S02]  /*5f50*/  SHFL.BFLY P1, R230, R165, R164, R141 ;  /* 0x0c0000a4a5e67389 */ /* 0x000064000002008d */
[----:B01----:R-:W-:Y:S01]  /*5f60*/  ENDCOLLECTIVE ;  /* 0x000000000000791b */ /* 0x003fe20003800000 */
.L_x_10842:
[----:B------:R-:W-:Y:S01]  /*5f70*/  HFMA2.MMA R164, -RZ, RZ, 0, 4.76837158203125e-07 ;  /* 0x00000008ffa47435 */ /* 0x000fe200000001ff */
[----:B------:R-:W-:Y:S01]  /*5f80*/  MOV R165, R132 ;  /* 0x0000008400a57202 */ /* 0x000fe20000000f00 */
[----:B------:R-:W-:-:S09]  /*5f90*/  FADD.FTZ R133, R133, R230 ;  /* 0x000000e685857221 */ /* 0x000fd20000010000 */
[----:B------:R-:W-:Y:S05]  /*5fa0*/  WARPSYNC.COLLECTIVE R135, `(.L_x_10843) ;  /* 0x0000000087087348 */ /* 0x000fea0003c00000 */
[----:B------:R0:W1:Y:S02]  /*5fb0*/  SHFL.BFLY P1, R230, R165, R164, R141 ;  /* 0x0c0000a4a5e67389 */ /* 0x000064000002008d */
[----:B01----:R-:W-:Y:S01]  /*5fc0*/  ENDCOLLECTIVE ;  /* 0x000000000000791b */ /* 0x003fe20003800000 */
.L_x_10843:
[----:B------:R-:W-:Y:S01]  /*5fd0*/  MOV R165, R133 ;  /* 0x0000008500a57202 */ /* 0x000fe20000000f00 */
[----:B------:R-:W-:-:S07]  /*5fe0*/  FADD.FTZ R132, R132, R230 ;  /* 0x000000e684847221 */ /* 0x000fce0000010000 */
[----:B------:R-:W-:Y:S05]  /*5ff0*/  WARPSYNC.COLLECTIVE R135, `(.L_x_10844) ;  /* 0x0000000087087348 */ /* 0x000fea0003c00000 */
[----:B------:R0:W1:Y:S02]  /*6000*/  SHFL.BFLY P1, R230, R165, R164, R141 ;  /* 0x0c0000a4a5e67389 */ /* 0x000064000002008d */
[----:B01----:R-:W-:Y:S01]  /*6010*/  ENDCOLLECTIVE ;  /* 0x000000000000791b */ /* 0x003fe20003800000 */
.L_x_10844:
[----:B------:R-:W-:Y:S01]  /*6020*/  HFMA2.MMA R164, -RZ, RZ, 0, 9.5367431640625e-07 ;  /* 0x00000010ffa47435 */ /* 0x000fe200000001ff */
[----:B------:R-:W-:Y:S01]  /*6030*/  MOV R165, R132 ;  /* 0x0000008400a57202 */ /* 0x000fe20000000f00 */
[----:B------:R-:W-:-:S09]  /*6040*/  FADD.FTZ R133, R133, R230 ;  /* 0x000000e685857221 */ /* 0x000fd20000010000 */
[----:B------:R-:W-:Y:S05]  /*6050*/  WARPSYNC.COLLECTIVE R135, `(.L_x_10845) ;  /* 0x0000000087087348 */ /* 0x000fea0003c00000 */
[----:B------:R0:W1:Y:S02]  /*6060*/  SHFL.BFLY P1, R230, R165, R164, R141 ;  /* 0x0c0000a4a5e67389 */ /* 0x000064000002008d */
[----:B01----:R-:W-:Y:S01]  /*6070*/  ENDCOLLECTIVE ;  /* 0x000000000000791b */ /* 0x003fe20003800000 */
.L_x_10845:
[----:B------:R-:W-:Y:S02]  /*6080*/  MOV R165, R133 ;  /* 0x0000008500a57202 */ /* 0x000fe40000000f00 */
[----:B------:R-:W-:-:S07]  /*6090*/  MOV R134, R230 ;  /* 0x000000e600867202 */ /* 0x000fce0000000f00 */
[----:B------:R-:W-:Y:S05]  /*60a0*/  WARPSYNC.COLLECTIVE R135, `(.L_x_10846) ;  /* 0x0000000087087348 */ /* 0x000fea0003c00000 */
[----:B------:R0:W1:Y:S02]  /*60b0*/  SHFL.BFLY P1, R230, R165, R164, R141 ;  /* 0x0c0000a4a5e67389 */ /* 0x000064000002008d */
[----:B01----:R-:W-:Y:S01]  /*60c0*/  ENDCOLLECTIVE ;  /* 0x000000000000791b */ /* 0x003fe20003800000 */
.L_x_10846:
[----:B------:R-:W-:Y:S01]  /*60d0*/  MOV R135, R230 ;  /* 0x000000e600877202 */ /* 0x000fe20000000f00 */
[----:B------:R-:W-:Y:S06]  /*60e0*/  BRA `(.L_x_10847) ;  /* 0xffffffc000487947 */ /* 0x000fec000383ffff */
.L_x_10848:
        /* <DEDUP_REMOVED lines=9> */
.L_x_14359:


//--------------------- .text._ZN10layer_norm22ln_bwd_finalize_kernelINS_22Kernel_traits_finalizeILj1024Ef6__halffS2_fjLb1ELj1024ELj4ENS_18Kernel_traits_baseILj1024EfS2_fS2_fjLj1024EEEEELb1ELb0EEEvNS_9BwdParamsE --------------------------
	.section	.text._ZN10layer_norm22ln_bwd_finalize_kernelINS_22Kernel_traits_finalizeILj1024Ef6__halffS2_fjLb1ELj1024ELj4ENS_18Kernel_traits_baseILj1024EfS2_fS2_fjLj1024EEEEELb1ELb0EEEvNS_9BwdParamsE,"ax",@progbits
	.align	128
        .global         _ZN10layer_norm22ln_bwd_finalize_kernelINS_22Kernel_traits_finalizeILj1024Ef6__halffS2_fjLb1ELj1024ELj4ENS_18Kernel_traits_baseILj1024EfS2_fS2_fjLj1024EEEEELb1ELb0EEEvNS_9BwdParamsE
        .type           _ZN10layer_norm22ln_bwd_finalize_kernelINS_22Kernel_traits_finalizeILj1024Ef6__halffS2_fjLb1ELj1024ELj4ENS_18Kernel_traits_baseILj1024EfS2_fS2_fjLj1024EEEEELb1ELb0EEEvNS_9BwdParamsE,@function
        .size           _ZN10layer_norm22ln_bwd_finalize_kernelINS_22Kernel_traits_finalizeILj1024Ef6__halffS2_fjLb1ELj1024ELj4ENS_18Kernel_traits_baseILj1024EfS2_fS2_fjLj1024EEEEELb1ELb0EEEvNS_9BwdParamsE,(.L_x_14360 - _ZN10layer_norm22ln_bwd_finalize_kernelINS_22Kernel_traits_finalizeILj1024Ef6__halffS2_fjLb1ELj1024ELj4ENS_18Kernel_traits_baseILj1024EfS2_fS2_fjLj1024EEEEELb1ELb0EEEvNS_9BwdParamsE)
        .other          _ZN10layer_norm22ln_bwd_finalize_kernelINS_22Kernel_traits_finalizeILj1024Ef6__halffS2_fjLb1ELj1024ELj4ENS_18Kernel_traits_baseILj1024EfS2_fS2_fjLj1024EEEEELb1ELb0EEEvNS_9BwdParamsE,@"STO_CUDA_ENTRY STV_DEFAULT"
_ZN10layer_norm22ln_bwd_finalize_kernelINS_22Kernel_traits_finalizeILj1024Ef6__halffS2_fjLb1ELj1024ELj4ENS_18Kernel_traits_baseILj1024EfS2_fS2_fjLj1024EEEEELb1ELb0EEEvNS_9BwdParamsE:
.text._ZN10layer_norm22ln_bwd_finalize_kernelINS_22Kernel_traits_finalizeILj1024Ef6__halffS2_fjLb1ELj1024ELj4ENS_18Kernel_traits_baseILj1024EfS2_fS2_fjLj1024EEEEELb1ELb0EEEvNS_9BwdParamsE:
        /* <DEDUP_REMOVED lines=24> */
.L_x_10861:
        /* <DEDUP_REMOVED lines=36> */
.L_x_10853:
        /* <DEDUP_REMOVED lines=49> */
.L_x_10852:
[----:B------:R-:W-:Y:S05]  /*06d0*/  BSYNC B1 ;  /* 0x0000000000017941 */ /* 0x000fea0003800000 */
.L_x_10851:
        /* <DEDUP_REMOVED lines=31> */
.L_x_10855:
[----:B------:R-:W-:Y:S05]  /*08d0*/  BSYNC B1 ;  /* 0x0000000000017941 */ /* 0x000fea0003800000 */
.L_x_10854:
        /* <DEDUP_REMOVED lines=16> */
.L_x_10856:
[----:B------:R-:W-:Y:S05]  /*09e0*/  BSYNC B1 ;  /* 0x0000000000017941 */ /* 0x000fea0003800000 */
.L_x_10850:
[----:B------:R-:W-:Y:S05]  /*09f0*/  BSYNC B0 ;  /* 0x0000000000007941 */ /* 0x000fea0003800000 */
.L_x_10849:
        /* <DEDUP_REMOVED lines=40> */
.L_x_10877:
        /* <DEDUP_REMOVED lines=8> */
.L_x_10857:
        /* <DEDUP_REMOVED lines=20> */
.L_x_10860:
[----:B------:R-:W-:Y:S05]  /*0e40*/  BSYNC B0 ;  /* 0x0000000000007941 */ /* 0x000fea0003800000 */
.L_x_10859:
[C---:B------:R-:W-:Y:S01]  /*0e50*/  ISETP.GT.U32.AND P1, PT, R4.reuse, -0x401, PT ;  /* 0xfffffbff0400780c */ /* 0x040fe20003f24070 */
[----:B------:R-:W-:Y:S01]  /*0e60*/  VIADD R4, R4, 0x400 ;  /* 0x0000040004047836 */ /* 0x000fe20000000000 */
[----:B------:R-:W-:-:S11]  /*0e70*/  IADD3 R5, R5, 0x200, RZ ;  /* 0x0000020005057810 */ /* 0x000fd60007ffe0ff */
[----:B------:R-:W-:Y:S05]  /*0e80*/  @P1 BRA `(.L_x_10861) ;  /* 0xfffffff000bc1947 */ /* 0x000fea000383ffff */
[----:B------:R-:W-:Y:S05]  /*0e90*/  EXIT ;  /* 0x000000000000794d */ /* 0x000fea0003800000 */
.L_x_10858:
[----:B0-----:R-:W-:Y:S01]  /*0ea0*/  HFMA2.MMA R24, -RZ, RZ, 0, 5.9604644775390625e-08 ;  /* 0x00000001ff187435 */ /* 0x001fe200000001ff */
[----:B----4-:R-:W-:Y:S02]  /*0eb0*/  MOV R23, R10 ;  /* 0x0000000a00177202 */ /* 0x010fe40000000f00 */
[----:B------:R-:W-:Y:S02]  /*0ec0*/  MOV R25, 0x1f ;  /* 0x0000001f00197802 */ /* 0x000fe40000000f00 */
[----:B------:R-:W-:-:S07]  /*0ed0*/  MOV R20, 0xffffffff ;  /* 0xffffffff00147802 */ /* 0x000fce0000000f00 */
[----:B-123--:R-:W-:Y:S05]  /*0ee0*/  WARPSYNC.COLLECTIVE R20, `(.L_x_10862) ;  /* 0x0000000014087348 */ /* 0x00efea0003c00000 */
[----:B------:R0:W4:Y:S02]  /*0ef0*/  SHFL.BFLY P2, R22, R23, R24, R25 ;  /* 0x0c00001817167389 */ /* 0x0001240000040019 */
[----:B01234-:R-:W-:Y:S01]  /*0f00*/  ENDCOLLECTIVE ;  /* 0x000000000000791b */ /* 0x01ffe20003800000 */
.L_x_10862:
[----:B------:R-:W-:Y:S01]  /*0f10*/  IMAD.MOV.U32 R24, RZ, RZ, 0x2 ;  /* 0x00000002ff187424 */ /* 0x000fe200078e00ff */
[----:B------:R-:W-:-:S05]  /*0f20*/  MOV R11, R22 ;  /* 0x00000016000b7202 */ /* 0x000fca0000000f00 */
[----:B------:R-:W-:-:S05]  /*0f30*/  FADD.FTZ R11, R10, R11 ;  /* 0x0000000b0a0b7221 */ /* 0x000fca0000010000 */
[----:B------:R-:W-:-:S07]  /*0f40*/  MOV R23, R11 ;  /* 0x0000000b00177202 */ /* 0x000fce0000000f00 */
[----:B------:R-:W-:Y:S05]  /*0f50*/  WARPSYNC.COLLECTIVE R20, `(.L_x_10863) ;  /* 0x0000000014087348 */ /* 0x000fea0003c00000 */
[----:B------:R0:W1:Y:S02]  /*0f60*/  SHFL.BFLY P2, R22, R23, R24, R25 ;  /* 0x0c00001817167389 */ /* 0x0000640000040019 */
[----:B01----:R-:W-:Y:S01]  /*0f70*/  ENDCOLLECTIVE ;  /* 0x000000000000791b */ /* 0x003fe20003800000 */
.L_x_10863:
[----:B------:R-:W-:Y:S01]  /*0f80*/  HFMA2.MMA R24, -RZ, RZ, 0, 2.384185791015625e-07 ;  /* 0x00000004ff187435 */ /* 0x000fe200000001ff */
[----:B------:R-:W-:-:S05]  /*0f90*/  MOV R14, R22 ;  /* 0x00000016000e7202 */ /* 0x000fca0000000f00 */
[----:B------:R-:W-:-:S05]  /*0fa0*/  FADD.FTZ R14, R11, R14 ;  /* 0x0000000e0b0e7221 */ /* 0x000fca0000010000 */
[----:B------:R-:W-:-:S07]  /*0fb0*/  MOV R23, R14 ;  /* 0x0000000e00177202 */ /* 0x000fce0000000f00 */
[----:B------:R-:W-:Y:S05]  /*0fc0*/  WARPSYNC.COLLECTIVE R20, `(.L_x_10864) ;  /* 0x0000000014087348 */ /* 0x000fea0003c00000 */
[----:B------:R0:W1:Y:S02]  /*0fd0*/  SHFL.BFLY P2, R22, R23, R24, R25 ;  /* 0x0c00001817167389 */ /* 0x0000640000040019 */
[----:B01----:R-:W-:Y:S01]  /*0fe0*/  ENDCOLLECTIVE ;  /* 0x000000000000791b */ /* 0x003fe20003800000 */
.L_x_10864:
[----:B------:R-:W-:Y:S01]  /*0ff0*/  HFMA2.MMA R24, -RZ, RZ, 0, 4.76837158203125e-07 ;  /* 0x00000008ff187435 */ /* 0x000fe200000001ff */
[----:B------:R-:W-:-:S05]  /*1000*/  MOV R13, R22 ;  /* 0x00000016000d7202 */ /* 0x000fca0000000f00 */
[----:B------:R-:W-:-:S05]  /*1010*/  FADD.FTZ R13, R14, R13 ;  /* 0x0000000d0e0d7221 */ /* 0x000fca0000010000 */
[----:B------:R-:W-:-:S07]  /*1020*/  MOV R23, R13 ;  /* 0x0000000d00177202 */ /* 0x000fce0000000f00 */
[----:B------:R-:W-:Y:S05]  /*1030*/  WARPSYNC.COLLECTIVE R20, `(.L_x_10865) ;  /* 0x0000000014087348 */ /* 0x000fea0003c00000 */
[----:B------:R0:W1:Y:S02]  /*1040*/  SHFL.BFLY P2, R22, R23, R24, R25 ;  /* 0x0c00001817167389 */ /* 0x0000640000040019 */
[----:B01----:R-:W-:Y:S01]  /*1050*/  ENDCOLLECTIVE ;  /* 0x000000000000791b */ /* 0x003fe20003800000 */
.L_x_10865:
[----:B------:R-:W-:Y:S01]  /*1060*/  HFMA2.MMA R24, -RZ, RZ, 0, 9.5367431640625e-07 ;  /* 0x00000010ff187435 */ /* 0x000fe200000001ff */
[----:B------:R-:W-:-:S05]  /*1070*/  MOV R10, R22 ;  /* 0x00000016000a7202 */ /* 0x000fca0000000f00 */
[----:B------:R-:W-:-:S04]  /*1080*/  FADD.FTZ R11, R13, R10 ;  /* 0x0000000a0d0b7221 */ /* 0x000fc80000010000 */
[----:B------:R-:W-:-:S07]  /*1090*/  IMAD.MOV.U32 R23, RZ, RZ, R11 ;  /* 0x000000ffff177224 */ /* 0x000fce00078e000b */
[----:B------:R-:W-:Y:S05]  /*10a0*/  WARPSYNC.COLLECTIVE R20, `(.L_x_10866) ;  /* 0x0000000014087348 */ /* 0x000fea0003c00000 */
[----:B------:R0:W1:Y:S02]  /*10b0*/  SHFL.BFLY P2, R22, R23, R24, R25 ;  /* 0x0c00001817167389 */ /* 0x0000640000040019 */
[----:B01----:R-:W-:Y:S01]  /*10c0*/  ENDCOLLECTIVE ;  /* 0x000000000000791b */ /* 0x003fe20003800000 */
.L_x_10866:
[----:B------:R-:W-:Y:S01]  /*10d0*/  HFMA2.MMA R24, -RZ, RZ, 0, 5.9604644775390625e-08 ;  /* 0x00000001ff187435 */ /* 0x000fe200000001ff */
[----:B------:R-:W-:Y:S02]  /*10e0*/  MOV R23, R12 ;  /* 0x0000000c00177202 */ /* 0x000fe40000000f00 */
[----:B------:R-:W-:-:S08]  /*10f0*/  MOV R10, R22 ;  /* 0x00000016000a7202 */ /* 0x000fd00000000f00 */
[----:B------:R-:W-:Y:S05]  /*1100*/  WARPSYNC.COLLECTIVE R20, `(.L_x_10867) ;  /* 0x0000000014087348 */ /* 0x000fea0003c00000 */
[----:B------:R0:W1:Y:S02]  /*1110*/  SHFL.BFLY P2, R22, R23, R24, R25 ;  /* 0x0c00001817167389 */ /* 0x0000640000040019 */
[----:B01----:R-:W-:Y:S01]  /*1120*/  ENDCOLLECTIVE ;  /* 0x000000000000791b */ /* 0x003fe20003800000 */
.L_x_10867:
[----:B------:R-:W-:Y:S01]  /*1130*/  HFMA2.MMA R24, -RZ, RZ, 0, 1.1920928955078125e-07 ;  /* 0x00000002ff187435 */ /* 0x000fe200000001ff */
[----:B------:R-:W-:-:S05]  /*1140*/  MOV R13, R22 ;  /* 0x00000016000d7202 */ /* 0x000fca0000000f00 */
[----:B------:R-:W-:-:S05]  /*1150*/  FADD.FTZ R15, R12, R13 ;  /* 0x0000000d0c0f7221 */ /* 0x000fca0000010000 */
[----:B------:R-:W-:-:S07]  /*1160*/  MOV R23, R15 ;  /* 0x0000000f00177202 */ /* 0x000fce0000000f00 */
[----:B------:R-:W-:Y:S05]  /*1170*/  WARPSYNC.COLLECTIVE R20, `(.L_x_10868) ;  /* 0x0000000014087348 */ /* 0x000fea0003c00000 */
[----:B------:R0:W1:Y:S02]  /*1180*/  SHFL.BFLY P2, R22, R23, R24, R25 ;  /* 0x0c00001817167389 */ /* 0x0000640000040019 */
[----:B01----:R-:W-:Y:S01]  /*1190*/  ENDCOLLECTIVE ;  /* 0x000000000000791b */ /* 0x003fe20003800000 */
.L_x_10868:
[----:B------:R-:W-:Y:S01]  /*11a0*/  HFMA2.MMA R24, -RZ, RZ, 0, 2.384185791015625e-07 ;  /* 0x00000004ff187435 */ /* 0x000fe200000001ff */
[----:B------:R-:W-:-:S04]  /*11b0*/  IMAD.MOV.U32 R16, RZ, RZ, R22 ;  /* 0x000000ffff107224 */ /* 0x000fc800078e0016 */
[----:B------:R-:W-:-:S05]  /*11c0*/  FADD.FTZ R16, R15, R16 ;  /* 0x000000100f107221 */ /* 0x000fca0000010000 */
[----:B------:R-:W-:-:S07]  /*11d0*/  MOV R23, R16 ;  /* 0x0000001000177202 */ /* 0x000fce0000000f00 */
[----:B------:R-:W-:Y:S05]  /*11e0*/  WARPSYNC.COLLECTIVE R20, `(.L_x_10869) ;  /* 0x0000000014087348 */ /* 0x000fea0003c00000 */
[----:B------:R0:W1:Y:S02]  /*11f0*/  SHFL.BFLY P2, R22, R23, R24, R25 ;  /* 0x0c00001817167389 */ /* 0x0000640000040019 */
[----:B01----:R-:W-:Y:S01]  /*1200*/  ENDCOLLECTIVE ;  /* 0x000000000000791b */ /* 0x003fe20003800000 */
.L_x_10869:
[----:B------:R-:W-:Y:S01]  /*1210*/  HFMA2.MMA R24, -RZ, RZ, 0, 4.76837158203125e-07 ;  /* 0x00000008ff187435 */ /* 0x000fe200000001ff */
[----:B------:R-:W-:-:S05]  /*1220*/  MOV R17, R22 ;  /* 0x0000001600117202 */ /* 0x000fca0000000f00 */
[----:B------:R-:W-:-:S05]  /*1230*/  FADD.FTZ R17, R16, R17 ;  /* 0x0000001110117221 */ /* 0x000fca0000010000 */
[----:B------:R-:W-:-:S07]  /*1240*/  MOV R23, R17 ;  /* 0x0000001100177202 */ /* 0x000fce0000000f00 */
[----:B------:R-:W-:Y:S05]  /*1250*/  WARPSYNC.COLLECTIVE R20, `(.L_x_10870) ;  /* 0x0000000014087348 */ /* 0x000fea0003c00000 */
[----:B------:R0:W1:Y:S02]  /*1260*/  SHFL.BFLY P2, R22, R23, R24, R25 ;  /* 0x0c00001817167389 */ /* 0x0000640000040019 */
[----:B01----:R-:W-:Y:S01]  /*1270*/  ENDCOLLECTIVE ;  /* 0x000000000000791b */ /* 0x003fe20003800000 */
.L_x_10870:
[----:B------:R-:W-:Y:S01]  /*1280*/  IMAD.MOV.U32 R24, RZ, RZ, 0x10 ;  /* 0x00000010ff187424 */ /* 0x000fe200078e00ff */
[----:B------:R-:W-:-:S05]  /*1290*/  MOV R12, R22 ;  /* 0x00000016000c7202 */ /* 0x000fca0000000f00 */
[----:B------:R-:W-:-:S05]  /*12a0*/  FADD.FTZ R12, R17, R12 ;  /* 0x0000000c110c7221 */ /* 0x000fca0000010000 */
[----:B------:R-:W-:-:S07]  /*12b0*/  MOV R23, R12 ;  /* 0x0000000c00177202 */ /* 0x000fce0000000f00 */
[----:B------:R-:W-:Y:S05]  /*12c0*/  WARPSYNC.COLLECTIVE R20, `(.L_x_10871) ;  /* 0x0000000014087348 */ /* 0x000fea0003c00000 */
[----:B------:R0:W1:Y:S02]  /*12d0*/  SHFL.BFLY P2, R22, R23, R24, R25 ;  /* 0x0c00001817167389 */ /* 0x0000640000040019 */
[----:B01----:R-:W-:Y:S01]  /*12e0*/  ENDCOLLECTIVE ;  /* 0x000000000000791b */ /* 0x003fe20003800000 */
.L_x_10871:
[----:B------:R-:W-:Y:S01]  /*12f0*/  HFMA2.MMA R24, -RZ, RZ, 0, 5.9604644775390625e-08 ;  /* 0x00000001ff187435 */ /* 0x000fe200000001ff */
[----:B------:R-:W-:Y:S02]  /*1300*/  MOV R23, R8 ;  /* 0x0000000800177202 */ /* 0x000fe40000000f00 */
[----:B------:R-:W-:-:S08]  /*1310*/  MOV R15, R22 ;  /* 0x00000016000f7202 */ /* 0x000fd00000000f00 */
[----:B------:R-:W-:Y:S05]  /*1320*/  WARPSYNC.COLLECTIVE R20, `(.L_x_10872) ;  /* 0x0000000014087348 */ /* 0x000fea0003c00000 */
[----:B------:R0:W1:Y:S02]  /*1330*/  SHFL.BFLY P2, R22, R23, R24, R25 ;  /* 0x0c00001817167389 */ /* 0x0000640000040019 */
[----:B01----:R-:W-:Y:S01]  /*1340*/  ENDCOLLECTIVE ;  /* 0x000000000000791b */ /* 0x003fe20003800000 */
.L_x_10872:
[----:B------:R-:W-:Y:S01]  /*1350*/  HFMA2.MMA R24, -RZ, RZ, 0, 1.1920928955078125e-07 ;  /* 0x00000002ff187435 */ /* 0x000fe200000001ff */
[----:B------:R-:W-:-:S05]  /*1360*/  MOV R17, R22 ;  /* 0x0000001600117202 */ /* 0x000fca0000000f00 */
[----:B------:R-:W-:-:S05]  /*1370*/  FADD.FTZ R18, R8, R17 ;  /* 0x0000001108127221 */ /* 0x000fca0000010000 */
[----:B------:R-:W-:-:S07]  /*1380*/  MOV R23, R18 ;  /* 0x0000001200177202 */ /* 0x000fce0000000f00 */
[----:B------:R-:W-:Y:S05]  /*1390*/  WARPSYNC.COLLECTIVE R20, `(.L_x_10873) ;  /* 0x0000000014087348 */ /* 0x000fea0003c00000 */
[----:B------:R0:W1:Y:S02]  /*13a0*/  SHFL.BFLY P2, R22, R23, R24, R25 ;  /* 0x0c00001817167389 */ /* 0x0000640000040019 */
[----:B01----:R-:W-:Y:S01]  /*13b0*/  ENDCOLLECTIVE ;  /* 0x000000000000791b */ /* 0x003fe20003800000 */
.L_x_10873:
[----:B------:R-:W-:Y:S01]  /*13c0*/  HFMA2.MMA R24, -RZ, RZ, 0, 2.384185791015625e-07 ;  /* 0x00000004ff187435 */ /* 0x000fe200000001ff */
[----:B------:R-:W-:-:S05]  /*13d0*/  MOV R13, R22 ;  /* 0x00000016000d7202 */ /* 0x000fca0000000f00 */
[----:B------:R-:W-:-:S04]  /*13e0*/  FADD.FTZ R19, R18, R13 ;  /* 0x0000000d12137221 */ /* 0x000fc80000010000 */
[----:B------:R-:W-:-:S07]  /*13f0*/  IMAD.MOV.U32 R23, RZ, RZ, R19 ;  /* 0x000000ffff177224 */ /* 0x000fce00078e0013 */
[----:B------:R-:W-:Y:S05]  /*1400*/  WARPSYNC.COLLECTIVE R20, `(.L_x_10874) ;  /* 0x0000000014087348 */ /* 0x000fea0003c00000 */
[----:B------:R0:W1:Y:S02]  /*1410*/  SHFL.BFLY P2, R22, R23, R24, R25 ;  /* 0x0c00001817167389 */ /* 0x0000640000040019 */
[----:B01----:R-:W-:Y:S01]  /*1420*/  ENDCOLLECTIVE ;  /* 0x000000000000791b */ /* 0x003fe20003800000 */
.L_x_10874:
[----:B------:R-:W-:Y:S01]  /*1430*/  HFMA2.MMA R24, -RZ, RZ, 0, 4.76837158203125e-07 ;  /* 0x00000008ff187435 */ /* 0x000fe200000001ff */
[----:B------:R-:W-:-:S05]  /*1440*/  MOV R8, R22 ;  /* 0x0000001600087202 */ /* 0x000fca0000000f00 */
[----:B------:R-:W-:-:S05]  /*1450*/  FADD.FTZ R8, R19, R8 ;  /* 0x0000000813087221 */ /* 0x000fca0000010000 */
[----:B------:R-:W-:-:S07]  /*1460*/  MOV R23, R8 ;  /* 0x0000000800177202 */ /* 0x000fce0000000f00 */
[----:B------:R-:W-:Y:S05]  /*1470*/  WARPSYNC.COLLECTIVE R20, `(.L_x_10875) ;  /* 0x0000000014087348 */ /* 0x000fea0003c00000 */
[----:B------:R0:W1:Y:S02]  /*1480*/  SHFL.BFLY P2, R22, R23, R24, R25 ;  /* 0x0c00001817167389 */ /* 0x0000640000040019 */
[----:B01----:R-:W-:Y:S01]  /*1490*/  ENDCOLLECTIVE ;  /* 0x000000000000791b */ /* 0x003fe20003800000 */
.L_x_10875:
[----:B------:R-:W-:Y:S01]  /*14a0*/  HFMA2.MMA R24, -RZ, RZ, 0, 9.5367431640625e-07 ;  /* 0x00000010ff187435 */ /* 0x000fe200000001ff */
[----:B------:R-:W-:-:S05]  /*14b0*/  MOV R21, R22 ;  /* 0x0000001600157202 */ /* 0x000fca0000000f00 */
[----:B------:R-:W-:-:S05]  /*14c0*/  FADD.FTZ R21, R8, R21 ;  /* 0x0000001508157221 */ /* 0x000fca0000010000 */
[----:B------:R-:W-:-:S07]  /*14d0*/  MOV R23, R21 ;  /* 0x0000001500177202 */ /* 0x000fce0000000f00 */
[----:B------:R-:W-:Y:S05]  /*14e0*/  WARPSYNC.COLLECTIVE R20, `(.L_x_10876) ;  /* 0x0000000014087348 */ /* 0x000fea0003c00000 */
[----:B------:R0:W1:Y:S02]  /*14f0*/  SHFL.BFLY P2, R22, R23, R24, R25 ;  /* 0x0c00001817167389 */ /* 0x0000640000040019 */
[----:B01----:R-:W-:Y:S01]  /*1500*/  ENDCOLLECTIVE ;  /* 0x000000000000791b */ /* 0x003fe20003800000 */
.L_x_10876:
[----:B------:R-:W-:Y:S01]  /*1510*/  MOV R14, R22 ;  /* 0x00000016000e7202 */ /* 0x000fe20000000f00 */
[----:B------:R-:W-:Y:S06]  /*1520*/  BRA `(.L_x_10877) ;  /* 0xfffffff400d47947 */ /* 0x000fec000383ffff */
.L_x_10878:
        /* <DEDUP_REMOVED lines=13> */
.L_x_14360:


//--------------------- .text._ZN10layer_norm13ln_bwd_kernelINS_13Kernel_traitsIf6__halffS2_fjLj1024ELj1ELj4ELj1ELj16ENS_18Kernel_traits_baseILj1024EfS2_fS2_fjLj128EEEEELb1ELb1ELb1ELb0EEEvNS_9BwdParamsE --------------------------
	.section	.text._ZN10layer_norm13ln_bwd_kernelINS_13Kernel_traitsIf6__halffS2_fjLj1024ELj1ELj4ELj1ELj16ENS_18Kernel_traits_baseILj1024EfS2_fS2_fjLj128EEEEELb1ELb1ELb1ELb0EEEvNS_9BwdParamsE,"ax",@progbits
	.align	128
        .global         _ZN10layer_norm13ln_bwd_kernelINS_13Kernel_traitsIf6__halffS2_fjLj1024ELj1ELj4ELj1ELj16ENS_18Kernel_traits_baseILj1024EfS2_fS2_fjLj128EEEEELb1ELb1ELb1ELb0EEEvNS_9BwdParamsE
        .type           _ZN10layer_norm13ln_bwd_kernelINS_13Kernel_traitsIf6__halffS2_fjLj1024ELj1ELj4ELj1ELj16ENS_18Kernel_traits_baseILj1024EfS2_fS2_fjLj128EEEEELb1ELb1ELb1ELb0EEEvNS_9BwdParamsE,@function
        .size           _ZN10layer_norm13ln_bwd_kernelINS_13Kernel_traitsIf6__halffS2_fjLj1024ELj1ELj4ELj1ELj16ENS_18Kernel_traits_baseILj1024EfS2_fS2_fjLj128EEEEELb1ELb1ELb1ELb0EEEvNS_9BwdParamsE,(.L_x_14361 - _ZN10layer_norm13ln_bwd_kernelINS_13Kernel_traitsIf6__halffS2_fjLj1024ELj1ELj4ELj1ELj16ENS_18Kernel_traits_baseILj1024EfS2_fS2_fjLj128EEEEELb1ELb1ELb1ELb0EEEvNS_9BwdParamsE)
        .other          _ZN10layer_norm13ln_bwd_kernelINS_13Kernel_traitsIf6__halffS2_fjLj1024ELj1ELj4ELj1ELj16ENS_18Kernel_traits_baseILj1024EfS2_fS2_fjLj128EEEEELb1ELb1ELb1ELb0EEEvNS_9BwdParamsE,@"STO_CUDA_ENTRY STV_DEFAULT"
_ZN10layer_norm13ln_bwd_kernelINS_13Kernel_traitsIf6__halffS2_fjLj1024ELj1ELj4ELj1ELj16ENS_18Kernel_traits_baseILj1024EfS2_fS2_fjLj128EEEEELb1ELb1ELb1ELb0EEEvNS_9BwdParamsE:
.text._ZN10layer_norm13ln_bwd_kernelINS_13Kernel_traitsIf6__halffS2_fjLj1024ELj1ELj4ELj1ELj16ENS_18Kernel_traits_baseILj1024EfS2_fS2_fjLj128EEEEELb1ELb1ELb1ELb0EEEvNS_9BwdParamsE:
        /* <DEDUP_REMOVED lines=47> */
[----:B-1----:R-:W-:-:S03]  /*02f0*/  @P0 IMAD.WIDE.U32 R4, R9, 0x20, R4 ;  /* 0x0000002009040825 */ /* 0x002fc600078e0004 */
[----:B------:R-:W0:Y:S01]  /*0300*/  @P2 LDC.64 R18, c[0x0][0x260] ;  /* 0x00009800ff122b82 */ /* 0x000e220000000a00 */
        /* <DEDUP_REMOVED lines=25> */
[----:B------:R-:W-:Y:S02]  /*04a0*/  @P3 LOP3.LUT R8, R8, 0x2, RZ, 0xfc, !PT ;  /* 0x0000000208083812 */ /* 0x000fe400078efcff */
[----:B0-----:R-:W-:Y:S01]  /*04b0*/  LEA R5, R5, R0, 0x2 ;  /* 0x0000000005057211 */ /* 0x001fe200078e10ff */
        /* <DEDUP_REMOVED lines=78> */
[----:B------:R-:W-:Y:S01]  /*09a0*/  CS2R R90, SRZ ;  /* 0x00000000005a7805 */ /* 0x000fe2000001ff00 */
[----:B------:R-:W-:Y:S06]  /*09b0*/  @P3 BRA `(.L_x_10880) ;  /* 0x0000006400403947 */ /* 0x000fec0003800000 */
[----:B------:R-:W-:-:S11]  /*09c0*/  HFMA2.MMA R49, -RZ, RZ, 0, 0 ;  /* 0x00000000ff317435 */ /* 0x000fd600000001ff */
.L_x_11041:
        /* <DEDUP_REMOVED lines=40> */
.L_x_10884:
[----:B------:R-:W-:Y:S05]  /*0c50*/  BSYNC B2 ;  /* 0x0000000000027941 */ /* 0x000fea0003800000 */
.L_x_10883:
        /* <DEDUP_REMOVED lines=10> */
[----:B------:R-:W-:Y:S02]  /*0d00*/  IADD3 R9, R9, 0x20, RZ ;  /* 0x0000002009097810 */ /* 0x000fe40007ffe0ff */
[----:B------:R-:W-:-:S07]  /*0d10*/  IADD3 R10, R10, 0x20, RZ ;  /* 0x000000200a0a7810 */ /* 0x000fce0007ffe0ff */
.L_x_10886:
[----:B------:R-:W-:Y:S05]  /*0d20*/  BSYNC B2 ;  /* 0x0000000000027941 */ /* 0x000fea0003800000 */
.L_x_10885:
        /* <DEDUP_REMOVED lines=12> */
.L_x_10888:
[----:B------:R-:W-:Y:S05]  /*0df0*/  BSYNC B2 ;  /* 0x0000000000027941 */ /* 0x000fea0003800000 */
.L_x_10887:
[----:B------:R-:W-:Y:S01]  /*0e00*/  LOP3.LUT P5, RZ, R8, 0x2, RZ, 0xc0, !PT ;  /* 0x0000000208ff7812 */ /* 0x000fe200078ac0ff */
[----:B------:R-:W-:Y:S01]  /*0e10*/  HFMA2.MMA R220, -RZ, RZ, 0, 0 ;  /* 0x00000000ffdc7435 */ /* 0x000fe200000001ff */
[----:B------:R-:W-:-:S11]  /*0e20*/  MOV R219, RZ ;  /* 0x000000ff00db7202 */ /* 0x000fd60000000f00 */
        /* <DEDUP_REMOVED lines=11> */
.L_x_10882:
[----:B------:R-:W0:Y:S01]  /*0ee0*/  LDC.64 R184, c[0x0][0x250] ;  /* 0x00009400ffb87b82 */ /* 0x000e220000000a00 */
[----:B-----5:R-:W-:Y:S02]  /*0ef0*/  ISETP.GE.AND P4, PT, R3, 0x1, PT ;  /* 0x000000010300780c */ /* 0x020fe40003f86270 */
[----:B------:R-:W-:-:S05]  /*0f00*/  IADD3 R9, R9, -0x1, RZ ;  /* 0xffffffff09097810 */ /* 0x000fca0007ffe0ff */
        /* <DEDUP_REMOVED lines=8> */
[----:B------:R-:W-:Y:S01]  /*0f90*/  MOV R220, RZ ;  /* 0x000000ff00dc7202 */ /* 0x000fe20000000f00 */
[----:B------:R-:W-:Y:S01]  /*0fa0*/  @P4 IMAD R9, R9, R7, RZ ;  /* 0x0000000709094224 */ /* 0x000fe200078e02ff */
[----:B------:R-:W-:Y:S02]  /*0fb0*/  MOV R218, R2 ;  /* 0x0000000200da7202 */ /* 0x000fe40000000f00 */
[----:B0-----:R-:W-:-:S04]  /*0fc0*/  SHF.R.S32.HI R184, RZ, 0x1f, R19 ;  /* 0x0000001fffb87819 */ /* 0x001fc80000011413 */
        /* <DEDUP_REMOVED lines=9> */
[----:B------:R-:W2:Y:S07]  /*1060*/  LDL R251, [R1+0xb8] ;  /* 0x0000b80001fb7983 */ /* 0x000eae0000100800 */
[----:B------:R-:W1:Y:S08]  /*1070*/  LDC.64 R188, c[0x0][0x2b8] ;  /* 0x0000ae00ffbc7b82 */ /* 0x000e700000000a00 */
[----:B------:R-:W3:Y:S01]  /*1080*/  LDC.64 R204, c[0x0][0x240] ;  /* 0x00009000ffcc7b82 */ /* 0x000ee20000000a00 */
[----:B0-----:R-:W-:-:S05]  /*1090*/  IMAD.WIDE.U32 R192, R2, 0x20, R192 ;  /* 0x0000002002c07825 */ /* 0x001fca00078e00c0 */
[----:B------:R-:W4:Y:S01]  /*10a0*/  LDG.E.128 R184, desc[UR4][R192.64] ;  /* 0x00000004c0b87981 */ /* 0x000f22000c1e1d00 */
[----:B-1----:R-:W-:-:S06]  /*10b0*/  IMAD.WIDE.U32 R188, R19, 0x10, R188 ;  /* 0x0000001013bc7825 */ /* 0x002fcc00078e00bc */
[----:B------:R-:W3:Y:S04]  /*10c0*/  LDG.E.128 R188, desc[UR4][R188.64] ;  /* 0x00000004bcbc7981 */ /* 0x000ee8000c1e1d00 */
[----:B------:R-:W2:Y:S01]  /*10d0*/  LDG.E.128 R192, desc[UR4][R192.64+0x10] ;  /* 0x00001004c0c07981 */ /* 0x000ea2000c1e1d00 */
[----:B------:R-:W-:-:S04]  /*10e0*/  ISETP.NE.U32.AND P5, PT, RZ, UR6, PT ;  /* 0x00000006ff007c0c */ /* 0x000fc8000bfa5070 */
[----:B------:R-:W-:-:S13]  /*10f0*/  ISETP.NE.AND.EX P5, PT, RZ, UR7, PT, P5 ;  /* 0x00000007ff007c0c */ /* 0x000fda000bfa5350 */
[----:B------:R-:W5:Y:S04]  /*1100*/  @P5 LDG.E.128 R140, desc[UR4][R216.64] ;  /* 0x00000004d88c5981 */ /* 0x000f68000c1e1d00 */
[----:B------:R0:W5:Y:S01]  /*1110*/  @P5 LDG.E.128 R144, desc[UR4][R216.64+0x10] ;  /* 0x00001004d8905981 */ /* 0x000162000c1e1d00 */
[C---:B----4-:R-:W-:Y:S01]  /*1120*/  FADD.FTZ R215, -R10.reuse, R185 ;  /* 0x000000b90ad77221 */ /* 0x050fe20000010100 */
[C---:B0-----:R-:W-:Y:S01]  /*1130*/  FADD.FTZ R217, -R10.reuse, R187 ;  /* 0x000000bb0ad97221 */ /* 0x041fe20000010100 */
[----:B------:R-:W-:Y:S02]  /*1140*/  FADD.FTZ R0, -R10, R184 ;  /* 0x000000b80a007221 */ /* 0x000fe40000010100 */
[----:B------:R-:W-:Y:S01]  /*1150*/  FMUL.FTZ R215, R4, R215 ;  /* 0x000000d704d77220 */ /* 0x000fe20000410000 */
[----:B------:R-:W-:Y:S01]  /*1160*/  FADD.FTZ R216, -R10, R186 ;  /* 0x000000ba0ad87221 */ /* 0x000fe20000010100 */
[----:B------:R-:W-:Y:S01]  /*1170*/  FMUL.FTZ R252, R4, R217 ;  /* 0x000000d904fc7220 */ /* 0x000fe20000410000 */
[----:B---3--:R-:W-:-:S02]  /*1180*/  HADD2.F32 R185, -RZ, R189.H0_H0 ;  /* 0x200000bdffb97230 */ /* 0x008fc40000004100 */
[----:B------:R-:W-:Y:S02]  /*1190*/  HADD2.F32 R218, -RZ, R189.H1_H1 ;  /* 0x300000bdffda7230 */ /* 0x000fe40000004100 */
[--C-:B------:R-:W-:Y:S02]  /*11a0*/  HADD2.F32 R219, -RZ, R190.reuse.H0_H0 ;  /* 0x200000beffdb7230 */ /* 0x100fe40000004100 */
[C---:B--2---:R-:W-:Y:S01]  /*11b0*/  FADD.FTZ R189, -R10.reuse, R193 ;  /* 0x000000c10abd7221 */ /* 0x044fe20000010100 */
[----:B------:R-:W-:Y:S02]  /*11c0*/  HADD2.F32 R220, -RZ, R190.H1_H1 ;  /* 0x300000beffdc7230 */ /* 0x000fe40000004100 */
[C---:B------:R-:W-:Y:S01]  /*11d0*/  FADD.FTZ R190, -R10.reuse, R192 ;  /* 0x000000c00abe7221 */ /* 0x040fe20000010100 */
[C---:B------:R-:W-:Y:S01]  /*11e0*/  FADD.FTZ R186, -R10.reuse, R194 ;  /* 0x000000c20aba7221 */ /* 0x040fe20000010100 */
[----:B------:R-:W-:Y:S01]  /*11f0*/  FADD.FTZ R184, -R10, R195 ;  /* 0x000000c30ab87221 */ /* 0x000fe20000010100 */
[----:B------:R-:W2:Y:S04]  /*1200*/  LDL R194, [R1+0xb4] ;  /* 0x0000b40001c27983 */ /* 0x000ea80000100800 */
[----:B------:R-:W3:Y:S04]  /*1210*/  LDL R195, [R1+0xb0] ;  /* 0x0000b00001c37983 */ /* 0x000ee80000100800 */
[----:B------:R-:W4:Y:S04]  /*1220*/  LDL R193, [R1+0xbc] ;  /* 0x0000bc0001c17983 */ /* 0x000f280000100800 */
[----:B------:R-:W4:Y:S04]  /*1230*/  LDL R192, [R1+0xa0] ;  /* 0x0000a00001c07983 */ /* 0x000f280000100800 */
[----:B------:R3:W-:Y:S04]  /*1240*/  STL [R1+0x28], R215 ;  /* 0x000028d701007387 */ /* 0x0007e80000100800 */
[----:B------:R-:W2:Y:S01]  /*1250*/  LDL R217, [R1+0x28] ;  /* 0x0000280001d97983 */ /* 0x000ea20000100800 */
[----:B------:R-:W-:-:S02]  /*1260*/  HADD2.F32 R187, -RZ, R188.H0_H0 ;  /* 0x200000bcffbb7230 */ /* 0x000fc40000004100 */
[----:B------:R-:W-:Y:S02]  /*1270*/  HADD2.F32 R188, -RZ, R188.H1_H1 ;  /* 0x300000bcffbc7230 */ /* 0x000fe40000004100 */
[----:B------:R-:W-:-:S03]  /*1280*/  FMUL.FTZ R216, R4, R216 ;  /* 0x000000d804d87220 */ /* 0x000fc60000410000 */
[----:B------:R-:W-:Y:S02]  /*1290*/  FADD.FTZ R77, R77, R188 ;  /* 0x000000bc4d4d7221 */ /* 0x000fe40000010000 */
[----:B------:R-:W-:Y:S04]  /*12a0*/  STL [R1+0x20], R216 ;  /* 0x000020d801007387 */ /* 0x000fe80000100800 */
[----:B------:R-:W-:Y:S01]  /*12b0*/  STL [R1+0x18], R252 ;  /* 0x000018fc01007387 */ /* 0x000fe20000100800 */
[----:B------:R-:W-:Y:S01]  /*12c0*/  FMUL.FTZ R0, R4, R0 ;  /* 0x0000000004007220 */ /* 0x000fe20000410000 */
[----:B------:R-:W-:Y:S01]  /*12d0*/  FADD.FTZ R76, R76, R187 ;  /* 0x000000bb4c4c7221 */ /* 0x000fe20000010000 */
[----:B------:R-:W-:Y:S01]  /*12e0*/  FADD.FTZ R78, R78, R185 ;  /* 0x000000b94e4e7221 */ /* 0x000fe20000010000 */
[----:B------:R-:W-:Y:S01]  /*12f0*/  FFMA.FTZ R50, R216, R185, R50 ;  /* 0x000000b9d8327223 */ /* 0x000fe20000010032 */
[----:B------:R-:W-:Y:S01]  /*1300*/  FFMA.FTZ R48, R0, R187, R48 ;  /* 0x000000bb00307223 */ /* 0x000fe20000010030 */
[----:B------:R-:W-:Y:S01]  /*1310*/  FMUL.FTZ R189, R4, R189 ;  /* 0x000000bd04bd7220 */ /* 0x000fe20000410000 */
[----:B------:R-:W-:-:S06]  /*1320*/  IMAD.WIDE.U32 R204, R9, 0x8, R204 ;  /* 0x0000000809cc7825 */ /* 0x000fcc00078e00cc */
[----:B------:R-:W5:Y:S01]  /*1330*/  LDG.E.64 R204, desc[UR4][R204.64] ;  /* 0x00000004cccc7981 */ /* 0x000f62000c1e1b00 */
[----:B---3--:R-:W-:Y:S01]  /*1340*/  FMUL.FTZ R215, R195, R187 ;  /* 0x000000bbc3d77220 */ /* 0x008fe20000410000 */
[----:B------:R-:W-:Y:S01]  /*1350*/  FMUL.FTZ R195, R251, R185 ;  /* 0x000000b9fbc37220 */ /* 0x000fe20000410000 */
[----:B------:R-:W-:Y:S01]  /*1360*/  FMUL.FTZ R251, R4, R190 ;  /* 0x000000be04fb7220 */ /* 0x000fe20000410000 */
[-C--:B--2---:R-:W-:Y:S01]  /*1370*/  FFMA.FTZ R49, R217, R188.reuse, R49 ;  /* 0x000000bcd9317223 */ /* 0x084fe20000010031 */
[----:B------:R-:W-:-:S05]  /*1380*/  FMUL.FTZ R188, R194, R188 ;  /* 0x000000bcc2bc7220 */ /* 0x000fca0000410000 */
[----:B------:R0:W-:Y:S04]  /*1390*/  STL [R1+0x24], R188 ;  /* 0x000024bc01007387 */ /* 0x0001e80000100800 */
[----:B------:R-:W-:Y:S04]  /*13a0*/  STL [R1+0x1c], R195 ;  /* 0x00001cc301007387 */ /* 0x000fe80000100800 */
[----:B------:R-:W2:Y:S01]  /*13b0*/  LDL R190, [R1+0xa4] ;  /* 0x0000a40001be7983 */ /* 0x000ea20000100800 */
[----:B----4-:R-:W-:Y:S01]  /*13c0*/  FMUL.FTZ R194, R193, R218 ;  /* 0x000000dac1c27220 */ /* 0x010fe20000410000 */
[----:B------:R-:W-:Y:S01]  /*13d0*/  FMUL.FTZ R192, R192, R219 ;  /* 0x000000dbc0c07220 */ /* 0x000fe20000410000 */
[----:B------:R-:W-:Y:S01]  /*13e0*/  FADD.FTZ R185, RZ, R215 ;  /* 0x000000d7ffb97221 */ /* 0x000fe20000010000 */
[----:B------:R-:W3:Y:S01]  /*13f0*/  LDL R193, [R1+0xa8] ;  /* 0x0000a80001c17983 */ /* 0x000ee20000100800 */
[----:B------:R-:W-:-:S03]  /*1400*/  FFMA.FTZ R187, R0, R215, RZ ;  /* 0x000000d700bb7223 */ /* 0x000fc600000100ff */
[----:B------:R1:W-:Y:S01]  /*1410*/  STL [R1+0x10], R251 ;  /* 0x000010fb01007387 */ /* 0x0003e20000100800 */
[----:B------:R-:W-:Y:S01]  /*1420*/  FADD.FTZ R185, R185, R188 ;  /* 0x000000bcb9b97221 */ /* 0x000fe20000010000 */
[----:B------:R-:W-:Y:S02]  /*1430*/  FFMA.FTZ R187, R217, R188, R187 ;  /* 0x000000bcd9bb7223 */ /* 0x000fe400000100bb */
[----:B------:R4:W-:Y:S04]  /*1440*/  STL [R1+0x14], R194 ;  /* 0x000014c201007387 */ /* 0x0009e80000100800 */
[----:B------:R4:W-:Y:S04]  /*1450*/  STL [R1+0xc], R192 ;  /* 0x00000cc001007387 */ /* 0x0009e80000100800 */
[----:B------:R4:W-:Y:S04]  /*1460*/  STL [R1+0x8], R189 ;  /* 0x000008bd01007387 */ /* 0x0009e80000100800 */
[----:B0-----:R-:W4:Y:S01]  /*1470*/  LDL R188, [R1+0xac] ;  /* 0x0000ac0001bc7983 */ /* 0x001f220000100800 */
[----:B------:R-:W-:Y:S01]  /*1480*/  FMUL.FTZ R186, R4, R186 ;  /* 0x000000ba04ba7220 */ /* 0x000fe20000410000 */
[----:B------:R-:W-:Y:S01]  /*1490*/  FADD.FTZ R185, R185, R195 ;  /* 0x000000c3b9b97221 */ /* 0x000fe20000010000 */
[----:B------:R-:W-:-:S03]  /*14a0*/  FFMA.FTZ R187, R216, R195, R187 ;  /* 0x000000c3d8bb7223 */ /* 0x000fc600000100bb */
[----:B------:R-:W-:Y:S01]  /*14b0*/  FADD.FTZ R185, R185, R194 ;  /* 0x000000c2b9b97221 */ /* 0x000fe20000010000 */
[C---:B------:R-:W-:Y:S01]  /*14c0*/  FFMA.FTZ R187, R252.reuse, R194, R187 ;  /* 0x000000c2fcbb7223 */ /* 0x040fe200000100bb */
[--C-:B------:R-:W-:Y:S02]  /*14d0*/  HADD2.F32 R250, -RZ, R191.reuse.H0_H0 ;  /* 0x200000bffffa7230 */ /* 0x100fe40000004100 */
[----:B------:R-:W-:Y:S01]  /*14e0*/  FADD.FTZ R185, R185, R192 ;  /* 0x000000c0b9b97221 */ /* 0x000fe20000010000 */
[C---:B------:R-:W-:Y:S01]  /*14f0*/  FFMA.FTZ R187, R251.reuse, R192, R187 ;  /* 0x000000c0fbbb7223 */ /* 0x040fe200000100bb */
[----:B------:R-:W-:Y:S02]  /*1500*/  HADD2.F32 R191, -RZ, R191.H1_H1 ;  /* 0x300000bfffbf7230 */ /* 0x000fe40000004100 */
[----:B------:R-:W-:Y:S01]  /*1510*/  FFMA.FTZ R51, R252, R218, R51 ;  /* 0x000000dafc337223 */ /* 0x000fe20000010033 */
[----:B------:R-:W-:Y:S01]  /*1520*/  FFMA.FTZ R52, R251, R219, R52 ;  /* 0x000000dbfb347223 */ /* 0x000fe20000010034 */
[----:B------:R-:W-:Y:S01]  /*1530*/  FADD.FTZ R82, R82, R250 ;  /* 0x000000fa52527221 */ /* 0x000fe20000010000 */
[----:B------:R-:W-:Y:S01]  /*1540*/  FFMA.FTZ R54, R186, R250, R54 ;  /* 0x000000faba367223 */ /* 0x000fe20000010036 */
[----:B-1----:R-:W-:Y:S01]  /*1550*/  FMUL.FTZ R251, R4, R184 ;  /* 0x000000b804fb7220 */ /* 0x002fe20000410000 */
[----:B------:R-:W-:Y:S01]  /*1560*/  FADD.FTZ R79, R79, R218 ;  /* 0x000000da4f4f7221 */ /* 0x000fe20000010000 */
[----:B------:R-:W-:Y:S01]  /*1570*/  FADD.FTZ R80, R80, R219 ;  /* 0x000000db50507221 */ /* 0x000fe20000010000 */
[----:B------:R-:W-:Y:S01]  /*1580*/  FADD.FTZ R81, R81, R220 ;  /* 0x000000dc51517221 */ /* 0x000fe20000010000 */
[----:B------:R-:W-:Y:S01]  /*1590*/  FFMA.FTZ R53, R189, R220, R53 ;  /* 0x000000dcbd357223 */ /* 0x000fe20000010035 */
[----:B------:R-:W-:Y:S01]  /*15a0*/  FADD.FTZ R83, R83, R191 ;  /* 0x000000bf53537221 */ /* 0x000fe20000010000 */
[----:B------:R-:W-:Y:S01]  /*15b0*/  FFMA.FTZ R55, R251, R191, R55 ;  /* 0x000000bffb377223 */ /* 0x000fe20000010037 */
[----:B------:R-:W-:-:S02]  /*15c0*/  IADD3 R19, R19, 0x20, RZ ;  /* 0x0000002013137810 */ /* 0x000fc40007ffe0ff */
[----:B------:R-:W-:Y:S02]  /*15d0*/  IADD3 R9, R9, 0x20, RZ ;  /* 0x0000002009097810 */ /* 0x000fe40007ffe0ff */
[----:B------:R-:W-:Y:S01]  /*15e0*/  IADD3 R218, R2, 0x20, RZ ;  /* 0x0000002002da7810 */ /* 0x000fe20007ffe0ff */
[----:B--2---:R-:W-:-:S05]  /*15f0*/  FMUL.FTZ R190, R190, R220 ;  /* 0x000000dcbebe7220 */ /* 0x004fca0000410000 */
[----:B------:R0:W-:Y:S04]  /*1600*/  STL [R1+0x4], R190 ;  /* 0x000004be01007387 */ /* 0x0001e80000100800 */
[----:B------:R0:W-:Y:S01]  /*1610*/  STL [R1], R186 ;  /* 0x000000ba01007387 */ /* 0x0001e20000100800 */
[----:B---3--:R-:W-:Y:S01]  /*1620*/  FMUL.FTZ R252, R193, R250 ;  /* 0x000000fac1fc7220 */ /* 0x008fe20000410000 */
[----:B------:R-:W-:Y:S01]  /*1630*/  FADD.FTZ R185, R185, R190 ;  /* 0x000000beb9b97221 */ /* 0x000fe20000010000 */
[----:B------:R-:W-:-:S03]  /*1640*/  FFMA.FTZ R187, R189, R190, R187 ;  /* 0x000000bebdbb7223 */ /* 0x000fc600000100bb */
[----:B------:R-:W-:Y:S01]  /*1650*/  FADD.FTZ R185, R185, R252 ;  /* 0x000000fcb9b97221 */ /* 0x000fe20000010000 */
[----:B------:R-:W-:Y:S01]  /*1660*/  FFMA.FTZ R187, R186, R252, R187 ;  /* 0x000000fcbabb7223 */ /* 0x000fe200000100bb */
[----:B----4-:R-:W-:-:S04]  /*1670*/  FMUL.FTZ R250, R188, R191 ;  /* 0x000000bfbcfa7220 */ /* 0x010fc80000410000 */
[----:B------:R-:W-:Y:S01]  /*1680*/  FADD.FTZ R220, R185, R250 ;  /* 0x000000fab9dc7221 */ /* 0x000fe20000010000 */
[----:B0-----:R-:W-:-:S07]  /*1690*/  FFMA.FTZ R219, R251, R250, R187 ;  /* 0x000000fafbdb7223 */ /* 0x001fce00000100bb */
.L_x_10891:
[----:B------:R-:W-:Y:S05]  /*16a0*/  BSYNC B2 ;  /* 0x0000000000027941 */ /* 0x000fea0003800000 */
.L_x_10890:
[----:B------:R-:W-:Y:S04]  /*16b0*/  BSSY B2, `(.L_x_10892) ;  /* 0x000005d000027945 */ /* 0x000fe80003800000 */
[----:B------:R-:W-:Y:S05]  /*16c0*/  @!P1 BRA `(.L_x_10893) ;  /* 0x00000004006c9947 */ /* 0x000fea0003800000 */
[----:B------:R-:W0:Y:S01]  /*16d0*/  LDC.64 R192, c[0x0][0x238] ;  /* 0x00008e00ffc07b82 */ /* 0x000e220000000a00 */
[----:B------:R-:W2:Y:S04]  /*16e0*/  LDL R244, [R1+0x70] ;  /* 0x0000700001f47983 */ /* 0x000ea80000100800 */
[----:B------:R-:W3:Y:S03]  /*16f0*/  LDL R241, [R1+0x78] ;  /* 0x0000780001f17983 */ /* 0x000ee60000100800 */
[----:B------:R-:W1:Y:S01]  /*1700*/  LDC.64 R188, c[0x0][0x2b8] ;  /* 0x0000ae00ffbc7b82 */ /* 0x000e620000000a00 */
[----:B------:R-:W4:Y:S07]  /*1710*/  LDL R242, [R1+0x74] ;  /* 0x0000740001f27983 */ /* 0x000f2e0000100800 */
[----:B------:R-:W1:Y:S01]  /*1720*/  LDC.64 R222, c[0x0][0x2c8] ;  /* 0x0000b200ffde7b82 */ /* 0x000e620000000a00 */
[----:B------:R-:W4:Y:S01]  /*1730*/  LDL R240, [R1+0x7c] ;  /* 0x00007c0001f07983 */ /* 0x000f220000100800 */
[----:B------:R-:W-:-:S03]  /*1740*/  ISETP.NE.U32.AND P5, PT, RZ, UR6, PT ;  /* 0x00000006ff007c0c */ /* 0x000fc6000bfa5070 */
[----:B------:R-:W4:Y:S01]  /*1750*/  LDL R239, [R1+0x60] ;  /* 0x0000600001ef7983 */ /* 0x000f220000100800 */
[----:B0-----:R-:W-:Y:S02]  /*1760*/  IMAD.WIDE.U32 R192, R218, 0x20, R192 ;  /* 0x00000020dac07825 */ /* 0x001fe400078e00c0 */
[----:B------:R-:W0:Y:S01]  /*1770*/  LDC.64 R216, c[0x0][0x240] ;  /* 0x00009000ffd87b82 */ /* 0x000e220000000a00 */
[----:B------:R-:W4:Y:S04]  /*1780*/  LDL R238, [R1+0x64] ;  /* 0x0000640001ee7983 */ /* 0x000f280000100800 */
[----:B------:R-:W2:Y:S01]  /*1790*/  LDG.E.128 R184, desc[UR4][R192.64] ;  /* 0x00000004c0b87981 */ /* 0x000ea2000c1e1d00 */
[----:B-1----:R-:W-:-:S06]  /*17a0*/  IMAD.WIDE.U32 R188, R19, 0x10, R188 ;  /* 0x0000001013bc7825 */ /* 0x002fcc00078e00bc */
[----:B------:R-:W3:Y:S04]  /*17b0*/  LDG.E.128 R188, desc[UR4][R188.64] ;  /* 0x00000004bcbc7981 */ /* 0x000ee8000c1e1d00 */
[----:B------:R-:W4:Y:S01]  /*17c0*/  LDG.E.128 R192, desc[UR4][R192.64+0x10] ;  /* 0x00001004c0c07981 */ /* 0x000f22000c1e1d00 */
[----:B------:R-:W-:-:S13]  /*17d0*/  ISETP.NE.AND.EX P5, PT, RZ, UR7, PT, P5 ;  /* 0x00000007ff007c0c */ /* 0x000fda000bfa5350 */
[----:B------:R-:W-:-:S05]  /*17e0*/  @P5 IMAD.WIDE.U32 R202, R218, 0x20, R222 ;  /* 0x00000020daca5825 */ /* 0x000fca00078e00de */
[----:B------:R-:W5:Y:S04]  /*17f0*/  @P5 LDG.E.128 R148, desc[UR4][R202.64] ;  /* 0x00000004ca945981 */ /* 0x000f68000c1e1d00 */
[----:B------:R0:W5:Y:S02]  /*1800*/  @P5 LDG.E.128 R152, desc[UR4][R202.64+0x10] ;  /* 0x00001004ca985981 */ /* 0x000164000c1e1d00 */
[----:B0-----:R-:W-:-:S06]  /*1810*/  IMAD.WIDE.U32 R202, R9, 0x8, R216 ;  /* 0x0000000809ca7825 */ /* 0x001fcc00078e00d8 */
[----:B------:R-:W5:Y:S01]  /*1820*/  LDG.E.64 R202, desc[UR4][R202.64] ;  /* 0x00000004caca7981 */ /* 0x000f62000c1e1b00 */
[C---:B--2---:R-:W-:Y:S01]  /*1830*/  FADD.FTZ R224, -R10.reuse, R184 ;  /* 0x000000b80ae07221 */ /* 0x044fe20000010100 */
[C---:B------:R-:W-:Y:S01]  /*1840*/  FADD.FTZ R223, -R10.reuse, R185 ;  /* 0x000000b90adf7221 */ /* 0x040fe20000010100 */
[C---:B------:R-:W-:Y:S01]  /*1850*/  FADD.FTZ R222, -R10.reuse, R186 ;  /* 0x000000ba0ade7221 */ /* 0x040fe20000010100 */
[C---:B------:R-:W-:Y:S01]  /*1860*/  FADD.FTZ R221, -R10.reuse, R187 ;  /* 0x000000bb0add7221 */ /* 0x040fe20000010100 */
[--C-:B---3--:R-:W-:Y:S02]  /*1870*/  HADD2.F32 R185, -RZ, R191.reuse.H0_H0 ;  /* 0x200000bfffb97230 */ /* 0x108fe40000004100 */
[----:B------:R-:W-:Y:S02]  /*1880*/  HADD2.F32 R184, -RZ, R191.H1_H1 ;  /* 0x300000bfffb87230 */ /* 0x000fe40000004100 */
[----:B----4-:R-:W-:Y:S02]  /*1890*/  FADD.FTZ R191, -R10, R193 ;  /* 0x000000c10abf7221 */ /* 0x010fe40000010100 */
[----:B------:R-:W2:Y:S01]  /*18a0*/  LDL R193, [R1+0x68] ;  /* 0x0000680001c17983 */ /* 0x000ea20000100800 */
[----:B------:R-:W-:-:S02]  /*18b0*/  HADD2.F32 R187, -RZ, R190.H0_H0 ;  /* 0x200000beffbb7230 */ /* 0x000fc40000004100 */
[----:B------:R-:W-:Y:S02]  /*18c0*/  HADD2.F32 R186, -RZ, R190.H1_H1 ;  /* 0x300000beffba7230 */ /* 0x000fe40000004100 */
[----:B------:R-:W-:Y:S02]  /*18d0*/  FADD.FTZ R190, -R10, R192 ;  /* 0x000000c00abe7221 */ /* 0x000fe40000010100 */
[----:B------:R-:W3:Y:S01]  /*18e0*/  LDL R192, [R1+0x6c] ;  /* 0x00006c0001c07983 */ /* 0x000ee20000100800 */
[--C-:B------:R-:W-:Y:S02]  /*18f0*/  HADD2.F32 R216, -RZ, R188.reuse.H0_H0 ;  /* 0x200000bcffd87230 */ /* 0x100fe40000004100 */
[----:B------:R-:W-:Y:S02]  /*1900*/  HADD2.F32 R217, -RZ, R188.H1_H1 ;  /* 0x300000bcffd97230 */ /* 0x000fe40000004100 */
[--C-:B------:R-:W-:Y:S02]  /*1910*/  HADD2.F32 R188, -RZ, R189.reuse.H0_H0 ;  /* 0x200000bdffbc7230 */ /* 0x100fe40000004100 */
[----:B------:R-:W-:Y:S01]  /*1920*/  FMUL.FTZ R248, R244, R216 ;  /* 0x000000d8f4f87220 */ /* 0x000fe20000410000 */
[----:B------:R-:W-:-:S02]  /*1930*/  HADD2.F32 R189, -RZ, R189.H1_H1 ;  /* 0x300000bdffbd7230 */ /* 0x000fc40000004100 */
[C---:B------:R-:W-:Y:S01]  /*1940*/  FMUL.FTZ R245, R4.reuse, R222 ;  /* 0x000000de04f57220 */ /* 0x040fe20000410000 */
[----:B------:R-:W-:Y:S01]  /*1950*/  FMUL.FTZ R244, R241, R188 ;  /* 0x000000bcf1f47220 */ /* 0x000fe20000410000 */
[C---:B------:R-:W-:Y:S01]  /*1960*/  FMUL.FTZ R241, R4.reuse, R190 ;  /* 0x000000be04f17220 */ /* 0x040fe20000410000 */
        /* <DEDUP_REMOVED lines=22> */
[C---:B------:R-:W-:Y:S02]  /*1ad0*/  FADD.FTZ R194, -R10.reuse, R194 ;  /* 0x000000c20ac27221 */ /* 0x040fe40000010100 */
[----:B------:R-:W-:Y:S01]  /*1ae0*/  FADD.FTZ R187, R187, R240 ;  /* 0x000000f0bbbb7221 */ /* 0x000fe20000010000 */
[----:B------:R-:W-:Y:S01]  /*1af0*/  FFMA.FTZ R186, R241, R240, R186 ;  /* 0x000000f0f1ba7223 */ /* 0x000fe200000100ba */
[----:B------:R-:W-:Y:S01]  /*1b00*/  FADD.FTZ R195, -R10, R195 ;  /* 0x000000c30ac37221 */ /* 0x000fe20000010100 */
[C---:B------:R-:W-:Y:S01]  /*1b10*/  FMUL.FTZ R221, R4.reuse, R194 ;  /* 0x000000c204dd7220 */ /* 0x040fe20000410000 */
[----:B------:R-:W-:Y:S01]  /*1b20*/  FADD.FTZ R187, R187, R238 ;  /* 0x000000eebbbb7221 */ /* 0x000fe20000010000 */
[----:B------:R-:W-:Y:S01]  /*1b30*/  FFMA.FTZ R186, R239, R238, R186 ;  /* 0x000000eeefba7223 */ /* 0x000fe200000100ba */
[----:B------:R-:W-:Y:S01]  /*1b40*/  FMUL.FTZ R223, R4, R195 ;  /* 0x000000c304df7220 */ /* 0x000fe20000410000 */
        /* <DEDUP_REMOVED lines=19> */
.L_x_10893:
[----:B------:R-:W-:Y:S05]  /*1c80*/  BSYNC B2 ;  /* 0x0000000000027941 */ /* 0x000fea0003800000 */
.L_x_10892:
        /* <DEDUP_REMOVED lines=29> */
[C---:B------:R-:W-:Y:S01]  /*1e60*/  FMUL.FTZ R11, R4.reuse, R11 ;  /* 0x0000000b040b7220 */ /* 0x040fe20000410000 */
[----:B------:R-:W-:Y:S01]  /*1e70*/  FMUL.FTZ R12, R4, R12 ;  /* 0x0000000c040c7220 */ /* 0x000fe20000410000 */
[----:B----4-:R-:W-:-:S02]  /*1e80*/  HADD2.F32 R192, -RZ, R184.H0_H0 ;  /* 0x200000b8ffc07230 */ /* 0x010fc40000004100 */
[--C-:B------:R-:W-:Y:S02]  /*1e90*/  HADD2.F32 R15, -RZ, R185.reuse.H0_H0 ;  /* 0x200000b9ff0f7230 */ /* 0x100fe40000004100 */
[----:B------:R-:W-:Y:S01]  /*1ea0*/  FMUL.FTZ R14, R4, R14 ;  /* 0x0000000e040e7220 */ /* 0x000fe20000410000 */
[----:B------:R-:W-:Y:S02]  /*1eb0*/  HADD2.F32 R184, -RZ, R184.H1_H1 ;  /* 0x300000b8ffb87230 */ /* 0x000fe40000004100 */
[----:B------:R-:W-:Y:S02]  /*1ec0*/  HADD2.F32 R185, -RZ, R185.H1_H1 ;  /* 0x300000b9ffb97230 */ /* 0x000fe40000004100 */
[----:B------:R-:W-:Y:S01]  /*1ed0*/  FMUL.FTZ R236, R217, R192 ;  /* 0x000000c0d9ec7220 */ /* 0x000fe20000410000 */
[----:B------:R-:W-:Y:S01]  /*1ee0*/  FADD.FTZ R93, R93, R184 ;  /* 0x000000b85d5d7221 */ /* 0x000fe20000010000 */
[-C--:B------:R-:W-:Y:S01]  /*1ef0*/  FFMA.FTZ R65, R12, R184.reuse, R65 ;  /* 0x000000b80c417223 */ /* 0x080fe20000010041 */
[----:B------:R-:W-:Y:S01]  /*1f00*/  FMUL.FTZ R233, R216, R184 ;  /* 0x000000b8d8e97220 */ /* 0x000fe20000410000 */
[----:B------:R-:W-:Y:S01]  /*1f10*/  FADD.FTZ R95, R95, R185 ;  /* 0x000000b95f5f7221 */ /* 0x000fe20000010000 */
[-C--:B------:R-:W-:Y:S01]  /*1f20*/  FFMA.FTZ R67, R14, R185.reuse, R67 ;  /* 0x000000b90e437223 */ /* 0x080fe20000010043 */
[----:B---3--:R-:W-:Y:S01]  /*1f30*/  FMUL.FTZ R231, R194, R185 ;  /* 0x000000b9c2e77220 */ /* 0x008fe20000410000 */
[----:B------:R-:W-:Y:S01]  /*1f40*/  FADD.FTZ R184, R220, R236 ;  /* 0x000000ecdcb87221 */ /* 0x000fe20000010000 */
[----:B------:R-:W-:Y:S01]  /*1f50*/  FFMA.FTZ R185, R11, R236, R219 ;  /* 0x000000ec0bb97223 */ /* 0x000fe200000100db */
[----:B0-----:R-:W-:-:S02]  /*1f60*/  HADD2.F32 R16, -RZ, R186.H0_H0 ;  /* 0x200000baff107230 */ /* 0x001fc40000004100 */
[----:B------:R-:W-:Y:S01]  /*1f70*/  FMUL.FTZ R13, R4, R13 ;  /* 0x0000000d040d7220 */ /* 0x000fe20000410000 */
[----:B------:R-:W-:Y:S02]  /*1f80*/  HADD2.F32 R17, -RZ, R186.H1_H1 ;  /* 0x300000baff117230 */ /* 0x000fe40000004100 */
[----:B------:R-:W-:Y:S01]  /*1f90*/  FMUL.FTZ R232, R195, R15 ;  /* 0x0000000fc3e87220 */ /* 0x000fe20000410000 */
[----:B------:R-:W-:Y:S01]  /*1fa0*/  FADD.FTZ R184, R184, R233 ;  /* 0x000000e9b8b87221 */ /* 0x000fe20000010000 */
[----:B------:R-:W-:Y:S01]  /*1fb0*/  FFMA.FTZ R185, R12, R233, R185 ;  /* 0x000000e90cb97223 */ /* 0x000fe200000100b9 */
[----:B------:R-:W-:Y:S01]  /*1fc0*/  FADD.FTZ R186, -R10, R188 ;  /* 0x000000bc0aba7221 */ /* 0x000fe20000010100 */
[----:B------:R-:W-:Y:S01]  /*1fd0*/  FADD.FTZ R94, R94, R15 ;  /* 0x0000000f5e5e7221 */ /* 0x000fe20000010000 */
[C---:B------:R-:W-:Y:S01]  /*1fe0*/  FFMA.FTZ R66, R13.reuse, R15, R66 ;  /* 0x0000000f0d427223 */ /* 0x040fe20000010042 */
[----:B------:R-:W-:Y:S01]  /*1ff0*/  FADD.FTZ R184, R184, R232 ;  /* 0x000000e8b8b87221 */ /* 0x000fe20000010000 */
[----:B------:R-:W-:Y:S01]  /*2000*/  FFMA.FTZ R185, R13, R232, R185 ;  /* 0x000000e80db97223 */ /* 0x000fe200000100b9 */
        /* <DEDUP_REMOVED lines=8> */
[----:B------:R-:W-:-:S02]  /*2090*/  HADD2.F32 R18, -RZ, R187.H0_H0 ;  /* 0x200000bbff127230 */ /* 0x000fc40000004100 */
[----:B------:R-:W-:Y:S01]  /*20a0*/  FADD.FTZ R190, -R10, R190 ;  /* 0x000000be0abe7221 */ /* 0x000fe20000010100 */
[-C--:B------:R-:W-:Y:S01]  /*20b0*/  FMUL.FTZ R229, R29, R17.reuse ;  /* 0x000000111de57220 */ /* 0x080fe20000410000 */
[----:B------:R-:W-:Y:S01]  /*20c0*/  FADD.FTZ R184, R184, R230 ;  /* 0x000000e6b8b87221 */ /* 0x000fe20000010000 */
[----:B------:R-:W-:Y:S01]  /*20d0*/  FFMA.FTZ R185, R15, R230, R185 ;  /* 0x000000e60fb97223 */ /* 0x000fe200000100b9 */
        /* <DEDUP_REMOVED lines=20> */
.L_x_10895:
[----:B------:R-:W-:Y:S05]  /*2220*/  BSYNC B2 ;  /* 0x0000000000027941 */ /* 0x000fea0003800000 */
.L_x_10894:
        /* <DEDUP_REMOVED lines=8> */
[----:B-1----:R-:W-:-:S05]  /*22b0*/  IMAD.WIDE.U32 R188, R218, 0x20, R188 ;  /* 0x00000020dabc7825 */ /* 0x002fca00078e00bc */
        /* <DEDUP_REMOVED lines=8> */
[----:B------:R3:W5:Y:S02]  /*2340*/  @P5 LDG.E.128 R20, desc[UR4][R196.64+0x10] ;  /* 0x00001004c4145981 */ /* 0x000764000c1e1d00 */
[--C-:B---3--:R-:W-:Y:S02]  /*2350*/  HADD2.F32 R197, -RZ, R192.reuse.H0_H0 ;  /* 0x200000c0ffc57230 */ /* 0x108fe40000004100 */
[----:B------:R-:W-:Y:S02]  /*2360*/  HADD2.F32 R192, -RZ, R192.H1_H1 ;  /* 0x300000c0ffc07230 */ /* 0x000fe40000004100 */
[C---:B----4-:R-:W-:Y:S01]  /*2370*/  FADD.FTZ R196, -R10.reuse, R184 ;  /* 0x000000b80ac47221 */ /* 0x050fe20000010100 */
[----:B------:R-:W-:Y:S01]  /*2380*/  FADD.FTZ R185, -R10, R185 ;  /* 0x000000b90ab97221 */ /* 0x000fe20000010100 */
[----:B------:R-:W-:Y:S01]  /*2390*/  FMUL.FTZ R235, R32, R197 ;  /* 0x000000c520eb7220 */ /* 0x000fe20000410000 */
[C---:B------:R-:W-:Y:S01]  /*23a0*/  FADD.FTZ R186, -R10.reuse, R186 ;  /* 0x000000ba0aba7221 */ /* 0x040fe20000010100 */
[----:B------:R-:W-:Y:S01]  /*23b0*/  FADD.FTZ R187, -R10, R187 ;  /* 0x000000bb0abb7221 */ /* 0x000fe20000010100 */
[----:B------:R-:W-:Y:S01]  /*23c0*/  FMUL.FTZ R237, R4, R196 ;  /* 0x000000c404ed7220 */ /* 0x000fe20000410000 */
        /* <DEDUP_REMOVED lines=9> */
[C---:B------:R-:W-:Y:S01]  /*2460*/  FFMA.FTZ R185, R237.reuse, R235, R219 ;  /* 0x000000ebedb97223 */ /* 0x040fe200000100db */
[----:B------:R-:W-:Y:S02]  /*2470*/  HADD2.F32 R190, -RZ, R193.H1_H1 ;  /* 0x300000c1ffbe7230 */ /* 0x000fe40000004100 */
[----:B------:R-:W-:Y:S01]  /*2480*/  FADD.FTZ R164, R164, R197 ;  /* 0x000000c5a4a47221 */ /* 0x000fe20000010000 */
[----:B------:R-:W-:Y:S01]  /*2490*/  FFMA.FTZ R100, R237, R197, R100 ;  /* 0x000000c5ed647223 */ /* 0x000fe20000010064 */
[----:B------:R-:W-:Y:S01]  /*24a0*/  FMUL.FTZ R209, R4, R19 ;  /* 0x0000001304d17220 */ /* 0x000fe20000410000 */
[----:B------:R-:W-:Y:S01]  /*24b0*/  FMUL.FTZ R197, R34, R191 ;  /* 0x000000bf22c57220 */ /* 0x000fe20000410000 */
[----:B------:R-:W-:Y:S01]  /*24c0*/  FADD.FTZ R19, R184, R226 ;  /* 0x000000e2b8137221 */ /* 0x000fe20000010000 */
[----:B------:R-:W-:Y:S01]  /*24d0*/  FMUL.FTZ R225, R4, R186 ;  /* 0x000000ba04e17220 */ /* 0x000fe20000410000 */
[----:B------:R-:W-:Y:S01]  /*24e0*/  FFMA.FTZ R185, R234, R226, R185 ;  /* 0x000000e2eab97223 */ /* 0x000fe200000100b9 */
[----:B------:R-:W-:-:S02]  /*24f0*/  HADD2.F32 R189, -RZ, R194.H0_H0 ;  /* 0x200000c2ffbd7230 */ /* 0x000fc40000004100 */
[----:B------:R-:W-:Y:S01]  /*2500*/  FMUL.FTZ R207, R35, R190 ;  /* 0x000000be23cf7220 */ /* 0x000fe20000410000 */
[----:B------:R-:W-:Y:S01]  /*2510*/  FADD.FTZ R19, R19, R197 ;  /* 0x000000c513137221 */ /* 0x000fe20000010000 */
[C---:B------:R-:W-:Y:S01]  /*2520*/  FMUL.FTZ R196, R4.reuse, R187 ;  /* 0x000000bb04c47220 */ /* 0x040fe20000410000 */
[----:B------:R-:W-:Y:S01]  /*2530*/  FFMA.FTZ R185, R225, R197, R185 ;  /* 0x000000c5e1b97223 */ /* 0x000fe200000100b9 */
[----:B------:R-:W-:Y:S01]  /*2540*/  FMUL.FTZ R211, R4, R9 ;  /* 0x0000000904d37220 */ /* 0x000fe20000410000 */
[----:B------:R-:W-:Y:S02]  /*2550*/  HADD2.F32 R188, -RZ, R194.H1_H1 ;  /* 0x300000c2ffbc7230 */ /* 0x000fe40000004100 */
[----:B------:R-:W-:Y:S01]  /*2560*/  FADD.FTZ R9, R19, R207 ;  /* 0x000000cf13097221 */ /* 0x000fe20000010000 */
[----:B------:R-:W-:Y:S01]  /*2570*/  FMUL.FTZ R208, R36, R189 ;  /* 0x000000bd24d07220 */ /* 0x000fe20000410000 */
[----:B------:R-:W-:Y:S01]  /*2580*/  FFMA.FTZ R19, R196, R207, R185 ;  /* 0x000000cfc4137223 */ /* 0x000fe200000100b9 */
[----:B------:R-:W-:-:S02]  /*2590*/  HADD2.F32 R193, -RZ, R195.H0_H0 ;  /* 0x200000c3ffc17230 */ /* 0x000fc40000004100 */
        /* <DEDUP_REMOVED lines=27> */
.L_x_10889:
[----:B------:R-:W-:Y:S05]  /*2750*/  BSYNC B1 ;  /* 0x0000000000017941 */ /* 0x000fea0003800000 */
.L_x_10881:
        /* <DEDUP_REMOVED lines=20> */
.L_x_11067:
[----:B------:R-:W-:Y:S01]  /*28a0*/  @P4 IADD3 R3, R3, -0x1, RZ ;  /* 0xffffffff03034810 */ /* 0x000fe20007ffe0ff */
[----:B0-----:R-:W-:Y:S01]  /*28b0*/  FADD.FTZ R19, R186, R9 ;  /* 0x00000009ba137221 */ /* 0x001fe20000010000 */
[----:B------:R-:W-:Y:S01]  /*28c0*/  FADD.FTZ R10, R185, R188 ;  /* 0x000000bcb90a7221 */ /* 0x000fe20000010000 */
[----:B------:R-:W-:Y:S02]  /*28d0*/  BSSY B1, `(.L_x_10897) ;  /* 0x0000127000017945 */ /* 0x000fe40003800000 */
[----:B------:R-:W-:-:S05]  /*28e0*/  @P4 IMAD R3, R3, R7, RZ ;  /* 0x0000000703034224 */ /* 0x000fca00078e02ff */
[----:B------:R-:W-:-:S04]  /*28f0*/  @P4 SHF.R.S32.HI R9, RZ, 0x1f, R3 ;  /* 0x0000001fff094819 */ /* 0x000fc80000011403 */
[----:B------:R-:W-:Y:S01]  /*2900*/  @P4 LEA.HI R9, R9, R3, RZ, 0x3 ;  /* 0x0000000309094211 */ /* 0x000fe200078f18ff */
[----:B------:R-:W-:-:S06]  /*2910*/  HFMA2.MMA R3, -RZ, RZ, 0, 0 ;  /* 0x00000000ff037435 */ /* 0x000fcc00000001ff */
        /* <DEDUP_REMOVED lines=9> */
.L_x_10900:
[----:B------:R-:W-:Y:S05]  /*29b0*/  BSYNC B2 ;  /* 0x0000000000027941 */ /* 0x000fea0003800000 */
.L_x_10899:
[----:B-1----:R-:W0:Y:S01]  /*29c0*/  @!P3 LDC.64 R184, c[0x0][0x2c8] ;  /* 0x0000b200ffb8bb82 */ /* 0x002e220000000a00 */
[----:B------:R-:W-:Y:S01]  /*29d0*/  BSSY B2, `(.L_x_10901) ;  /* 0x0000010000027945 */ /* 0x000fe20003800000 */
[----:B0-----:R-:W-:-:S04]  /*29e0*/  @!P3 ISETP.NE.U32.AND P5, PT, R184, RZ, PT ;  /* 0x000000ffb800b20c */ /* 0x001fc80003fa5070 */
[----:B------:R-:W-:-:S04]  /*29f0*/  @!P3 ISETP.NE.AND.EX P5, PT, R185, RZ, PT, P5 ;  /* 0x000000ffb900b20c */ /* 0x000fc80003fa5350 */
[----:B-----5:R-:W-:Y:S01]  /*2a00*/  @!P3 FSEL R19, R140, RZ, P5 ;  /* 0x000000ff8c13b208 */ /* 0x020fe20002800000 */
        /* <DEDUP_REMOVED lines=12> */
.L_x_10902:
[----:B------:R-:W-:Y:S05]  /*2ad0*/  BSYNC B2 ;  /* 0x0000000000027941 */ /* 0x000fea0003800000 */
.L_x_10901:
        /* <DEDUP_REMOVED lines=10> */
[----:B------:R-:W-:-:S07]  /*2b80*/  MOV R19, RZ ;  /* 0x000000ff00137202 */ /* 0x000fce0000000f00 */
[----:B------:R-:W-:-:S05]  /*2b90*/  @P6 HADD2.F32 R188, -RZ, R172.H0_H0 ;  /* 0x200000acffbc6230 */ /* 0x000fca0000004100 */
[----:B------:R-:W-:-:S04]  /*2ba0*/  @P6 FMUL.FTZ R19, R189, R188 ;  /* 0x000000bcbd136220 */ /* 0x000fc80000410000 */
[----:B------:R-:W-:Y:S01]  /*2bb0*/  FADD.FTZ R108, R108, R19 ;  /* 0x000000136c6c7221 */ /* 0x000fe20000010000 */
[----:B--2---:R-:W-:-:S05]  /*2bc0*/  FMUL.FTZ R19, R190, R189 ;  /* 0x000000bdbe137220 */ /* 0x004fca0000410000 */
[----:B------:R-:W-:-:S04]  /*2bd0*/  FSEL R19, R19, RZ, P6 ;  /* 0x000000ff13137208 */ /* 0x000fc80003000000 */
[----:B------:R-:W-:-:S04]  /*2be0*/  F2FP.F16.F32.PACK_AB R19, RZ, R19 ;  /* 0x00000013ff13723e */ /* 0x000fc800000000ff */
[----:B------:R-:W-:-:S07]  /*2bf0*/  PRMT R180, R19, 0x7610, R180 ;  /* 0x0000761013b47816 */ /* 0x000fce00000000b4 */
.L_x_10904:
[----:B------:R-:W-:Y:S05]  /*2c00*/  BSYNC B2 ;  /* 0x0000000000027941 */ /* 0x000fea0003800000 */
.L_x_10903:
        /* <DEDUP_REMOVED lines=16> */
.L_x_10906:
[----:B------:R-:W-:Y:S05]  /*2d10*/  BSYNC B2 ;  /* 0x0000000000027941 */ /* 0x000fea0003800000 */
.L_x_10905:
        /* <DEDUP_REMOVED lines=8> */
[----:B------:R-:W-:-:S05]  /*2da0*/  @P6 HADD2.F32 R188, -RZ, R172.H1_H1 ;  /* 0x300000acffbc6230 */ /* 0x000fca0000004100 */
[----:B------:R-:W-:-:S04]  /*2db0*/  @P6 FMUL.FTZ R19, R189, R188 ;  /* 0x000000bcbd136220 */ /* 0x000fc80000410000 */
[----:B------:R-:W-:Y:S01]  /*2dc0*/  FADD.FTZ R109, R109, R19 ;  /* 0x000000136d6d7221 */ /* 0x000fe20000010000 */
[----:B--2---:R-:W-:-:S05]  /*2dd0*/  FMUL.FTZ R19, R190, R189 ;  /* 0x000000bdbe137220 */ /* 0x004fca0000410000 */
[----:B------:R-:W-:-:S04]  /*2de0*/  FSEL R19, R19, RZ, P6 ;  /* 0x000000ff13137208 */ /* 0x000fc80003000000 */
[----:B------:R-:W-:-:S04]  /*2df0*/  F2FP.F16.F32.PACK_AB R19, RZ, R19 ;  /* 0x00000013ff13723e */ /* 0x000fc800000000ff */
[----:B------:R-:W-:-:S07]  /*2e00*/  PRMT R180, R180, 0x5410, R19 ;  /* 0x00005410b4b47816 */ /* 0x000fce0000000013 */
.L_x_10908:
[----:B------:R-:W-:Y:S05]  /*2e10*/  BSYNC B2 ;  /* 0x0000000000027941 */ /* 0x000fea0003800000 */
.L_x_10907:
        /* <DEDUP_REMOVED lines=16> */
.L_x_10910:
[----:B------:R-:W-:Y:S05]  /*2f20*/  BSYNC B2 ;  /* 0x0000000000027941 */ /* 0x000fea0003800000 */
.L_x_10909:
[----:B------:R-:W-:Y:S01]  /*2f30*/  BSSY B2, `(.L_x_10911) ;  /* 0x000000f000027945 */ /* 0x000fe20003800000 */
[----:B------:R-:W-:-:S03]  /*2f40*/  SEL R178, R19, R178, P5 ;  /* 0x000000b213b27207 */ /* 0x000fc60002800000 */
[----:B------:R-:W-:Y:S05]  /*2f50*/  @!P4 BRA `(.L_x_10912) ;  /* 0x000000000030c947 */ /* 0x000fea0003800000 */
        /* <DEDUP_REMOVED lines=12> */
.L_x_10912:
[----:B------:R-:W-:Y:S05]  /*3020*/  BSYNC B2 ;  /* 0x0000000000027941 */ /* 0x000fea0003800000 */
.L_x_10911:
[----:B------:R-:W-:Y:S01]  /*3030*/  @!P3 ISETP.NE.U32.AND P6, PT, R184, RZ, PT ;  /* 0x000000ffb800b20c */ /* 0x000fe20003fc5070 */
[----:B------:R-:W-:Y:S03]  /*3040*/  BSSY B2, `(.L_x_10913) ;  /* 0x0000010000027945 */ /* 0x000fe60003800000 */
[----:B------:R-:W-:-:S04]  /*3050*/  @!P3 ISETP.NE.AND.EX P6, PT, R185, RZ, PT, P6 ;  /* 0x000000ffb900b20c */ /* 0x000fc80003fc5360 */
[----:B------:R-:W-:Y:S01]  /*3060*/  @!P3 FSEL R19, R143, RZ, P6 ;  /* 0x000000ff8f13b208 */ /* 0x000fe20003000000 */
[----:B------:R-:W-:Y:S08]  /*3070*/  @!P3 BRA `(.L_x_10914) ;  /* 0x000000000030b947 */ /* 0x000ff00003800000 */
[----:B------:R-:W2:Y:S01]  /*3080*/  LDL R188, [R1+0x18] ;  /* 0x0000180001bc7983 */ /* 0x000ea20000100800 */
[----:B------:R-:W0:Y:S01]  /*3090*/  LDC.U8 R190, c[0x0][0x2a0] ;  /* 0x0000a800ffbe7b82 */ /* 0x000e220000000000 */
[----:B--2---:R-:W-:Y:S02]  /*30a0*/  MOV R189, R188 ;  /* 0x000000bc00bd7202 */ /* 0x004fe40000000f00 */
        /* <DEDUP_REMOVED lines=9> */
.L_x_10914:
[----:B------:R-:W-:Y:S05]  /*3140*/  BSYNC B2 ;  /* 0x0000000000027941 */ /* 0x000fea0003800000 */
.L_x_10913:
        /* <DEDUP_REMOVED lines=15> */
.L_x_10916:
[----:B------:R-:W-:Y:S05]  /*3240*/  BSYNC B2 ;  /* 0x0000000000027941 */ /* 0x000fea0003800000 */
.L_x_10915:
        /* <DEDUP_REMOVED lines=16> */
.L_x_10918:
[----:B------:R-:W-:Y:S05]  /*3350*/  BSYNC B2 ;  /* 0x0000000000027941 */ /* 0x000fea0003800000 */
.L_x_10917:
        /* <DEDUP_REMOVED lines=15> */
.L_x_10920:
[----:B------:R-:W-:Y:S05]  /*3450*/  BSYNC B2 ;  /* 0x0000000000027941 */ /* 0x000fea0003800000 */
.L_x_10919:
        /* <DEDUP_REMOVED lines=16> */
.L_x_10922:
[----:B------:R-:W-:Y:S05]  /*3560*/  BSYNC B2 ;  /* 0x0000000000027941 */ /* 0x000fea0003800000 */
.L_x_10921:
        /* <DEDUP_REMOVED lines=15> */
.L_x_10924:
[----:B------:R-:W-:Y:S05]  /*3660*/  BSYNC B2 ;  /* 0x0000000000027941 */ /* 0x000fea0003800000 */
.L_x_10923:
        /* <DEDUP_REMOVED lines=15> */
.L_x_10926:
[----:B------:R-:W-:Y:S05]  /*3760*/  BSYNC B2 ;  /* 0x0000000000027941 */ /* 0x000fea0003800000 */
.L_x_10925:
        /* <DEDUP_REMOVED lines=15> */
.L_x_10928:
[----:B------:R-:W-:Y:S05]  /*3860*/  BSYNC B2 ;  /* 0x0000000000027941 */ /* 0x000fea0003800000 */
.L_x_10927:
        /* <DEDUP_REMOVED lines=17> */
.L_x_10930:
[----:B------:R-:W-:Y:S05]  /*3980*/  BSYNC B2 ;  /* 0x0000000000027941 */ /* 0x000fea0003800000 */
.L_x_10929:
        /* <DEDUP_REMOVED lines=8> */
[----:B------:R-:W-:-:S05]  /*3a10*/  @P5 HADD2.F32 R185, -RZ, R175.H1_H1 ;  /* 0x300000afffb95230 */ /* 0x000fca0000004100 */
[----:B------:R-:W-:-:S04]  /*3a20*/  @P5 FMUL.FTZ R184, R19, R185 ;  /* 0x000000b913b85220 */ /* 0x000fc80000410000 */
[----:B------:R-:W-:Y:S01]  /*3a30*/  FADD.FTZ R115, R115, R184 ;  /* 0x000000b873737221 */ /* 0x000fe20000010000 */
[----:B--2---:R-:W-:-:S05]  /*3a40*/  FMUL.FTZ R19, R188, R19 ;  /* 0x00000013bc137220 */ /* 0x004fca0000410000 */
[----:B------:R-:W-:-:S04]  /*3a50*/  FSEL R19, R19, RZ, P5 ;  /* 0x000000ff13137208 */ /* 0x000fc80002800000 */
[----:B------:R-:W-:-:S04]  /*3a60*/  F2FP.F16.F32.PACK_AB R19, RZ, R19 ;  /* 0x00000013ff13723e */ /* 0x000fc800000000ff */
[----:B------:R-:W-:-:S07]  /*3a70*/  PRMT R183, R183, 0x5410, R19 ;  /* 0x00005410b7b77816 */ /* 0x000fce0000000013 */
.L_x_10932:
[----:B------:R-:W-:Y:S05]  /*3a80*/  BSYNC B2 ;  /* 0x0000000000027941 */ /* 0x000fea0003800000 */
.L_x_10931:
        /* <DEDUP_REMOVED lines=11> */
.L_x_10898:
[----:B------:R-:W-:Y:S05]  /*3b40*/  BSYNC B1 ;  /* 0x0000000000017941 */ /* 0x000fea0003800000 */
.L_x_10897:
[----:B------:R-:W-:Y:S04]  /*3b50*/  BSSY B1, `(.L_x_10933) ;  /* 0x0000114000017945 */ /* 0x000fe80003800000 */
[----:B------:R-:W-:Y:S05]  /*3b60*/  @!P1 BRA `(.L_x_10934) ;  /* 0x0000001000489947 */ /* 0x000fea0003800000 */
[----:B------:R-:W-:Y:S04]  /*3b70*/  BSSY B2, `(.L_x_10935) ;  /* 0x0000005000027945 */ /* 0x000fe80003800000 */
[----:B------:R-:W-:Y:S05]  /*3b80*/  @!P4 BRA `(.L_x_10936) ;  /* 0x00000000000cc947 */ /* 0x000fea0003800000 */
[----:B------:R-:W2:Y:S02]  /*3b90*/  LDC.64 R172, c[0x0][0x220] ;  /* 0x00008800ffac7b82 */ /* 0x000ea40000000a00 */
[----:B--2---:R-:W-:-:S06]  /*3ba0*/  IMAD.WIDE.U32 R172, R3, 0x10, R172 ;  /* 0x0000001003ac7825 */ /* 0x004fcc00078e00ac */
[----:B------:R-:W5:Y:S02]  /*3bb0*/  LDG.E.128 R172, desc[UR4][R172.64] ;  /* 0x00000004acac7981 */ /* 0x000f64000c1e1d00 */
.L_x_10936:
[----:B------:R-:W-:Y:S05]  /*3bc0*/  BSYNC B2 ;  /* 0x0000000000027941 */ /* 0x000fea0003800000 */
.L_x_10935:
[----:B01----:R-:W0:Y:S01]  /*3bd0*/  @!P3 LDC.64 R184, c[0x0][0x2c8] ;  /* 0x0000b200ffb8bb82 */ /* 0x003e220000000a00 */
        /* <DEDUP_REMOVED lines=16> */
.L_x_10938:
[----:B------:R-:W-:Y:S05]  /*3ce0*/  BSYNC B2 ;  /* 0x0000000000027941 */ /* 0x000fea0003800000 */
.L_x_10937:
        /* <DEDUP_REMOVED lines=14> */
[----:B--2---:R-:W-:-:S05]  /*3dd0*/  FMUL.FTZ R19, R190, R19 ;  /* 0x00000013be137220 */ /* 0x004fca0000410000 */
[----:B------:R-:W-:-:S04]  /*3de0*/  FSEL R19, R19, RZ, P6 ;  /* 0x000000ff13137208 */ /* 0x000fc80003000000 */
[----:B------:R-:W-:-:S04]  /*3df0*/  F2FP.F16.F32.PACK_AB R19, RZ, R19 ;  /* 0x00000013ff13723e */ /* 0x000fc800000000ff */
[----:B------:R-:W-:-:S07]  /*3e00*/  PRMT R180, R19, 0x7610, R180 ;  /* 0x0000761013b47816 */ /* 0x000fce00000000b4 */
.L_x_10940:
[----:B------:R-:W-:Y:S05]  /*3e10*/  BSYNC B2 ;  /* 0x0000000000027941 */ /* 0x000fea0003800000 */
.L_x_10939:
        /* <DEDUP_REMOVED lines=14> */
.L_x_10942:
[----:B------:R-:W-:Y:S05]  /*3f00*/  BSYNC B2 ;  /* 0x0000000000027941 */ /* 0x000fea0003800000 */
.L_x_10941:
        /* <DEDUP_REMOVED lines=15> */
.L_x_10944:
[----:B------:R-:W-:Y:S05]  /*4000*/  BSYNC B2 ;  /* 0x0000000000027941 */ /* 0x000fea0003800000 */
.L_x_10943:
        /* <DEDUP_REMOVED lines=14> */
.L_x_10946:
[----:B------:R-:W-:Y:S05]  /*40f0*/  BSYNC B2 ;  /* 0x0000000000027941 */ /* 0x000fea0003800000 */
.L_x_10945:
        /* <DEDUP_REMOVED lines=15> */
.L_x_10948:
[----:B------:R-:W-:Y:S05]  /*41f0*/  BSYNC B2 ;  /* 0x0000000000027941 */ /* 0x000fea0003800000 */
.L_x_10947:
        /* <DEDUP_REMOVED lines=14> */
.L_x_10950:
[----:B------:R-:W-:Y:S05]  /*42e0*/  BSYNC B2 ;  /* 0x0000000000027941 */ /* 0x000fea0003800000 */
.L_x_10949:
        /* <DEDUP_REMOVED lines=15> */
.L_x_10952:
[----:B------:R-:W-:Y:S05]  /*43e0*/  BSYNC B2 ;  /* 0x0000000000027941 */ /* 0x000fea0003800000 */
.L_x_10951:
        /* <DEDUP_REMOVED lines=14> */
.L_x_10954:
[----:B------:R-:W-:Y:S05]  /*44d0*/  BSYNC B2 ;  /* 0x0000000000027941 */ /* 0x000fea0003800000 */
.L_x_10953:
        /* <DEDUP_REMOVED lines=15> */
.L_x_10956:
[----:B------:R-:W-:Y:S05]  /*45d0*/  BSYNC B2 ;  /* 0x0000000000027941 */ /* 0x000fea0003800000 */
.L_x_10955:
        /* <DEDUP_REMOVED lines=14> */
.L_x_10958:
[----:B------:R-:W-:Y:S05]  /*46c0*/  BSYNC B2 ;  /* 0x0000000000027941 */ /* 0x000fea0003800000 */
.L_x_10957:
        /* <DEDUP_REMOVED lines=15> */
.L_x_10960:
[----:B------:R-:W-:Y:S05]  /*47c0*/  BSYNC B2 ;  /* 0x0000000000027941 */ /* 0x000fea0003800000 */
.L_x_10959:
        /* <DEDUP_REMOVED lines=14> */
.L_x_10962:
[----:B------:R-:W-:Y:S05]  /*48b0*/  BSYNC B2 ;  /* 0x0000000000027941 */ /* 0x000fea0003800000 */
.L_x_10961:
        /* <DEDUP_REMOVED lines=15> */
.L_x_10964:
[----:B------:R-:W-:Y:S05]  /*49b0*/  BSYNC B2 ;  /* 0x0000000000027941 */ /* 0x000fea0003800000 */
.L_x_10963:
        /* <DEDUP_REMOVED lines=17> */
.L_x_10966:
[----:B------:R-:W-:Y:S05]  /*4ad0*/  BSYNC B2 ;  /* 0x0000000000027941 */ /* 0x000fea0003800000 */
.L_x_10965:
        /* <DEDUP_REMOVED lines=15> */
.L_x_10968:
[----:B------:R-:W-:Y:S05]  /*4bd0*/  BSYNC B2 ;  /* 0x0000000000027941 */ /* 0x000fea0003800000 */
.L_x_10967:
        /* <DEDUP_REMOVED lines=11> */
.L_x_10934:
[----:B------:R-:W-:Y:S05]  /*4c90*/  BSYNC B1 ;  /* 0x0000000000017941 */ /* 0x000fea0003800000 */
.L_x_10933:
[----:B------:R-:W-:Y:S04]  /*4ca0*/  BSSY B1, `(.L_x_10969) ;  /* 0x0000114000017945 */ /* 0x000fe80003800000 */
[----:B------:R-:W-:Y:S05]  /*4cb0*/  @!P2 BRA `(.L_x_10970) ;  /* 0x000000100048a947 */ /* 0x000fea0003800000 */
[----:B------:R-:W-:Y:S04]  /*4cc0*/  BSSY B2, `(.L_x_10971) ;  /* 0x0000005000027945 */ /* 0x000fe80003800000 */
[----:B------:R-:W-:Y:S05]  /*4cd0*/  @!P4 BRA `(.L_x_10972) ;  /* 0x00000000000cc947 */ /* 0x000fea0003800000 */
[----:B------:R-:W3:Y:S02]  /*4ce0*/  LDC.64 R172, c[0x0][0x220] ;  /* 0x00008800ffac7b82 */ /* 0x000ee40000000a00 */
[----:B---3--:R-:W-:-:S06]  /*4cf0*/  IMAD.WIDE.U32 R172, R3, 0x10, R172 ;  /* 0x0000001003ac7825 */ /* 0x008fcc00078e00ac */
[----:B------:R-:W5:Y:S02]  /*4d00*/  LDG.E.128 R172, desc[UR4][R172.64] ;  /* 0x00000004acac7981 */ /* 0x000f64000c1e1d00 */
.L_x_10972:
[----:B------:R-:W-:Y:S05]  /*4d10*/  BSYNC B2 ;  /* 0x0000000000027941 */ /* 0x000fea0003800000 */
.L_x_10971:
[----:B012---:R-:W0:Y:S01]  /*4d20*/  @!P3 LDC.64 R184, c[0x0][0x2c8] ;  /* 0x0000b200ffb8bb82 */ /* 0x007e220000000a00 */
        /* <DEDUP_REMOVED lines=16> */
.L_x_10974:
[----:B------:R-:W-:Y:S05]  /*4e30*/  BSYNC B2 ;  /* 0x0000000000027941 */ /* 0x000fea0003800000 */
.L_x_10973:
        /* <DEDUP_REMOVED lines=18> */
.L_x_10976:
[----:B------:R-:W-:Y:S05]  /*4f60*/  BSYNC B2 ;  /* 0x0000000000027941 */ /* 0x000fea0003800000 */
.L_x_10975:
        /* <DEDUP_REMOVED lines=14> */
.L_x_10978:
[----:B------:R-:W-:Y:S05]  /*5050*/  BSYNC B2 ;  /* 0x0000000000027941 */ /* 0x000fea0003800000 */
.L_x_10977:
        /* <DEDUP_REMOVED lines=15> */
.L_x_10980:
[----:B------:R-:W-:Y:S05]  /*5150*/  BSYNC B2 ;  /* 0x0000000000027941 */ /* 0x000fea0003800000 */
.L_x_10979:
        /* <DEDUP_REMOVED lines=14> */
.L_x_10982:
[----:B------:R-:W-:Y:S05]  /*5240*/  BSYNC B2 ;  /* 0x0000000000027941 */ /* 0x000fea0003800000 */
.L_x_10981:
        /* <DEDUP_REMOVED lines=15> */
.L_x_10984:
[----:B------:R-:W-:Y:S05]  /*5340*/  BSYNC B2 ;  /* 0x0000000000027941 */ /* 0x000fea0003800000 */
.L_x_10983:
        /* <DEDUP_REMOVED lines=14> */
.L_x_10986:
[----:B------:R-:W-:Y:S05]  /*5430*/  BSYNC B2 ;  /* 0x0000000000027941 */ /* 0x000fea0003800000 */
.L_x_10985:
        /* <DEDUP_REMOVED lines=15> */
.L_x_10988:
[----:B------:R-:W-:Y:S05]  /*5530*/  BSYNC B2 ;  /* 0x0000000000027941 */ /* 0x000fea0003800000 */
.L_x_10987:
        /* <DEDUP_REMOVED lines=14> */
.L_x_10990:
[----:B------:R-:W-:Y:S05]  /*5620*/  BSYNC B2 ;  /* 0x0000000000027941 */ /* 0x000fea0003800000 */
.L_x_10989:
        /* <DEDUP_REMOVED lines=15> */
.L_x_10992:
[----:B------:R-:W-:Y:S05]  /*5720*/  BSYNC B2 ;  /* 0x0000000000027941 */ /* 0x000fea0003800000 */
.L_x_10991:
        /* <DEDUP_REMOVED lines=14> */
.L_x_10994:
[----:B------:R-:W-:Y:S05]  /*5810*/  BSYNC B2 ;  /* 0x0000000000027941 */ /* 0x000fea0003800000 */
.L_x_10993:
        /* <DEDUP_REMOVED lines=15> */
.L_x_10996:
[----:B------:R-:W-:Y:S05]  /*5910*/  BSYNC B2 ;  /* 0x0000000000027941 */ /* 0x000fea0003800000 */
.L_x_10995:
        /* <DEDUP_REMOVED lines=14> */
.L_x_10998:
[----:B------:R-:W-:Y:S05]  /*5a00*/  BSYNC B2 ;  /* 0x0000000000027941 */ /* 0x000fea0003800000 */
.L_x_10997:
        /* <DEDUP_REMOVED lines=15> */
.L_x_11000:
[----:B------:R-:W-:Y:S05]  /*5b00*/  BSYNC B2 ;  /* 0x0000000000027941 */ /* 0x000fea0003800000 */
.L_x_10999:
        /* <DEDUP_REMOVED lines=17> */
.L_x_11002:
[----:B------:R-:W-:Y:S05]  /*5c20*/  BSYNC B2 ;  /* 0x0000000000027941 */ /* 0x000fea0003800000 */
.L_x_11001:
        /* <DEDUP_REMOVED lines=15> */
.L_x_11004:
[----:B------:R-:W-:Y:S05]  /*5d20*/  BSYNC B2 ;  /* 0x0000000000027941 */ /* 0x000fea0003800000 */
.L_x_11003:
        /* <DEDUP_REMOVED lines=11> */
.L_x_10970:
[----:B------:R-:W-:Y:S05]  /*5de0*/  BSYNC B1 ;  /* 0x0000000000017941 */ /* 0x000fea0003800000 */
.L_x_10969:
        /* <DEDUP_REMOVED lines=8> */
.L_x_11008:
[----:B------:R-:W-:Y:S05]  /*5e70*/  BSYNC B2 ;  /* 0x0000000000027941 */ /* 0x000fea0003800000 */
.L_x_11007:
[----:B0123--:R-:W0:Y:S01]  /*5e80*/  @!P3 LDC.64 R184, c[0x0][0x2c8] ;  /* 0x0000b200ffb8bb82 */ /* 0x00fe220000000a00 */
        /* <DEDUP_REMOVED lines=16> */
.L_x_11010:
[----:B------:R-:W-:Y:S05]  /*5f90*/  BSYNC B2 ;  /* 0x0000000000027941 */ /* 0x000fea0003800000 */
.L_x_11009:
        /* <DEDUP_REMOVED lines=11> */
[-C--:B------:R-:W-:Y:S01]  /*6050*/  @P5 FMUL.FTZ R188, R189, R19.reuse ;  /* 0x00000013bdbc5220 */ /* 0x080fe20000410000 */
[----:B------:R-:W-:-:S03]  /*6060*/  FMUL.FTZ R19, R44, R19 ;  /* 0x000000132c137220 */ /* 0x000fc60000410000 */
[----:B------:R-:W-:Y:S02]  /*6070*/  FADD.FTZ R132, R132, R188 ;  /* 0x000000bc84847221 */ /* 0x000fe40000010000 */
[----:B------:R-:W-:-:S04]  /*6080*/  FSEL R19, R19, RZ, P5 ;  /* 0x000000ff13137208 */ /* 0x000fc80002800000 */
[----:B------:R-:W-:-:S04]  /*6090*/  F2FP.F16.F32.PACK_AB R19, RZ, R19 ;  /* 0x00000013ff13723e */ /* 0x000fc800000000ff */
[----:B------:R-:W-:-:S07]  /*60a0*/  PRMT R180, R19, 0x7610, R180 ;  /* 0x0000761013b47816 */ /* 0x000fce00000000b4 */
.L_x_11012:
[----:B------:R-:W-:Y:S05]  /*60b0*/  BSYNC B2 ;  /* 0x0000000000027941 */ /* 0x000fea0003800000 */
.L_x_11011:
        /* <DEDUP_REMOVED lines=14> */
.L_x_11014:
[----:B------:R-:W-:Y:S05]  /*61a0*/  BSYNC B2 ;  /* 0x0000000000027941 */ /* 0x000fea0003800000 */
.L_x_11013:
[----:B------:R-:W-:Y:S01]  /*61b0*/  BSSY B2, `(.L_x_11015) ;  /* 0x000000e000027945 */ /* 0x000fe20003800000 */
[----:B------:R-:W-:-:S03]  /*61c0*/  SEL R177, R19, R177, P6 ;  /* 0x000000b113b17207 */ /* 0x000fc60003000000 */
[----:B------:R-:W-:Y:S05]  /*61d0*/  @!P4 BRA `(.L_x_11016) ;  /* 0x00000000002cc947 */ /* 0x000fea0003800000 */
[----:B------:R-:W-:Y:S01]  /*61e0*/  LOP3.LUT P5, RZ, R198, 0xff00, RZ, 0xc0, !PT ;  /* 0x0000ff00c6ff7812 */ /* 0x000fe200078ac0ff */
[----:B------:R-:W-:Y:S01]  /*61f0*/  FMUL.FTZ R19, R19, UR11 ;  /* 0x0000000b13137c20 */ /* 0x000fe20008410000 */
[----:B------:R-:W-:-:S03]  /*6200*/  HFMA2.MMA R188, -RZ, RZ, 0, 0 ;  /* 0x00000000ffbc7435 */ /* 0x000fc600000001ff */
[----:B------:R-:W-:-:S08]  /*6210*/  FMUL.FTZ R19, R19, UR10 ;  /* 0x0000000a13137c20 */ /* 0x000fd00008410000 */
[----:B------:R-:W-:-:S05]  /*6220*/  @P5 HADD2.F32 R189, -RZ, R172.H1_H1 ;  /* 0x300000acffbd5230 */ /* 0x000fca0000004100 */
[-C--:B------:R-:W-:Y:S01]  /*6230*/  @P5 FMUL.FTZ R188, R189, R19.reuse ;  /* 0x00000013bdbc5220 */ /* 0x080fe20000410000 */
[----:B------:R-:W-:-:S03]  /*6240*/  FMUL.FTZ R19, R45, R19 ;  /* 0x000000132d137220 */ /* 0x000fc60000410000 */
[----:B------:R-:W-:Y:S02]  /*6250*/  FADD.FTZ R133, R133, R188 ;  /* 0x000000bc85857221 */ /* 0x000fe40000010000 */
[----:B------:R-:W-:-:S04]  /*6260*/  FSEL R19, R19, RZ, P5 ;  /* 0x000000ff13137208 */ /* 0x000fc80002800000 */
[----:B------:R-:W-:-:S04]  /*6270*/  F2FP.F16.F32.PACK_AB R19, RZ, R19 ;  /* 0x00000013ff13723e */ /* 0x000fc800000000ff */
[----:B------:R-:W-:-:S07]  /*6280*/  PRMT R180, R180, 0x5410, R19 ;  /* 0x00005410b4b47816 */ /* 0x000fce0000000013 */
.L_x_11016:
[----:B------:R-:W-:Y:S05]  /*6290*/  BSYNC B2 ;  /* 0x0000000000027941 */ /* 0x000fea0003800000 */
.L_x_11015:
        /* <DEDUP_REMOVED lines=14> */
.L_x_11018:
[----:B------:R-:W-:Y:S05]  /*6380*/  BSYNC B2 ;  /* 0x0000000000027941 */ /* 0x000fea0003800000 */
.L_x_11017:
        /* <DEDUP_REMOVED lines=14> */
.L_x_11020:
[----:B------:R-:W-:Y:S05]  /*6470*/  BSYNC B2 ;  /* 0x0000000000027941 */ /* 0x000fea0003800000 */
.L_x_11019:
        /* <DEDUP_REMOVED lines=14> */
.L_x_11022:
[----:B------:R-:W-:Y:S05]  /*6560*/  BSYNC B2 ;  /* 0x0000000000027941 */ /* 0x000fea0003800000 */
.L_x_11021:
        /* <DEDUP_REMOVED lines=14> */
.L_x_11024:
[----:B------:R-:W-:Y:S05]  /*6650*/  BSYNC B2 ;  /* 0x0000000000027941 */ /* 0x000fea0003800000 */
.L_x_11023:
        /* <DEDUP_REMOVED lines=14> */
.L_x_11026:
[----:B------:R-:W-:Y:S05]  /*6740*/  BSYNC B2 ;  /* 0x0000000000027941 */ /* 0x000fea0003800000 */
.L_x_11025:
        /* <DEDUP_REMOVED lines=14> */
.L_x_11028:
[----:B------:R-:W-:Y:S05]  /*6830*/  BSYNC B2 ;  /* 0x0000000000027941 */ /* 0x000fea0003800000 */
.L_x_11027:
        /* <DEDUP_REMOVED lines=14> */
.L_x_11030:
[----:B------:R-:W-:Y:S05]  /*6920*/  BSYNC B2 ;  /* 0x0000000000027941 */ /* 0x000fea0003800000 */
.L_x_11029:
        /* <DEDUP_REMOVED lines=14> */
.L_x_11032:
[----:B------:R-:W-:Y:S05]  /*6a10*/  BSYNC B2 ;  /* 0x0000000000027941 */ /* 0x000fea0003800000 */
.L_x_11031:
        /* <DEDUP_REMOVED lines=14> */
.L_x_11034:
[----:B------:R-:W-:Y:S05]  /*6b00*/  BSYNC B2 ;  /* 0x0000000000027941 */ /* 0x000fea0003800000 */
.L_x_11033:
        /* <DEDUP_REMOVED lines=14> */
.L_x_11036:
[----:B------:R-:W-:Y:S05]  /*6bf0*/  BSYNC B2 ;  /* 0x0000000000027941 */ /* 0x000fea0003800000 */
.L_x_11035:
        /* <DEDUP_REMOVED lines=14> */
.L_x_11038:
[----:B------:R-:W-:Y:S05]  /*6ce0*/  BSYNC B2 ;  /* 0x0000000000027941 */ /* 0x000fea0003800000 */
.L_x_11037:
        /* <DEDUP_REMOVED lines=22> */
.L_x_11040:
[----:B------:R-:W-:Y:S05]  /*6e50*/  BSYNC B2 ;  /* 0x0000000000027941 */ /* 0x000fea0003800000 */
.L_x_11039:
[----:B------:R4:W-:Y:S02]  /*6e60*/  @P4 STG.E.128 desc[UR4][R2.64], R180 ;  /* 0x000000b402004986 */ /* 0x0009e4000c101d04 */
.L_x_11006:
[----:B------:R-:W-:Y:S05]  /*6e70*/  BSYNC B1 ;  /* 0x0000000000017941 */ /* 0x000fea0003800000 */
.L_x_11005:
[----:B----4-:R-:W4:Y:S02]  /*6e80*/  LDC.64 R2, c[0x0][0x210] ;  /* 0x00008400ff027b82 */ /* 0x010f240000000a00 */
[----:B----4-:R-:W-:-:S04]  /*6e90*/  LEA R5, R2, R5, 0x2 ;  /* 0x0000000502057211 */ /* 0x010fc800078e10ff */
[----:B------:R-:W-:-:S13]  /*6ea0*/  ISETP.GE.AND P3, PT, R5, R3, PT ;  /* 0x000000030500720c */ /* 0x000fda0003f66270 */
[----:B------:R-:W-:Y:S05]  /*6eb0*/  @!P3 BRA `(.L_x_11041) ;  /* 0xffffff9800c4b947 */ /* 0x000fea000383ffff */
.L_x_10880:
[----:B------:R-:W-:Y:S05]  /*6ec0*/  BSYNC B0 ;  /* 0x0000000000007941 */ /* 0x000fea0003800000 */
.L_x_10879:
[----:B0-23--:R-:W0:Y:S01]  /*6ed0*/  S2R R184, SR_TID.X ;  /* 0x0000000000b87919 */ /* 0x00de220000002100 */
[----:B------:R-:W-:Y:S01]  /*6ee0*/  MOV R0, 0x400 ;  /* 0x0000040000007802 */ /* 0x000fe20000000f00 */
[----:B------:R-:W-:Y:S05]  /*6ef0*/  WARPSYNC.ALL ;  /* 0x0000000000007948 */ /* 0x000fea0003800000 */
[----:B------:R-:W2:Y:S01]  /*6f00*/  S2R R3, SR_CgaCtaId ;  /* 0x0000000000037919 */ /* 0x000ea20000008800 */
        /* <DEDUP_REMOVED lines=33> */
[----:B-----5:R-:W-:Y:S04]  /*7120*/  LDS R20, [R0+0x1c00] ;  /* 0x001c000000147984 */ /* 0x020fe80000000800 */
        /* <DEDUP_REMOVED lines=84> */
[----:B0-----:R-:W-:-:S02]  /*7670*/  IADD3.X R6, RZ, RZ, RZ, P0, !PT ;  /* 0x000000ffff067210 */ /* 0x001fc400007fe4ff */
[----:B------:R-:W-:Y:S02]  /*7680*/  IADD3 R62, P0, R2, UR12, RZ ;  /* 0x0000000c023e7c10 */ /* 0x000fe4000ff1e0ff */
        /* <DEDUP_REMOVED lines=31> */
.L_x_11043:
[----:B------:R-:W-:Y:S05]  /*7880*/  BSYNC B0 ;  /* 0x0000000000007941 */ /* 0x000fea0003800000 */
.L_x_11042:
        /* <DEDUP_REMOVED lines=129> */
.L_x_11045:
[----:B------:R-:W-:Y:S05]  /*80a0*/  BSYNC B0 ;  /* 0x0000000000007941 */ /* 0x000fea0003800000 */
.L_x_11044:
        /* <DEDUP_REMOVED lines=18> */
.L_x_11047:
[----:B------:R-:W-:Y:S05]  /*81d0*/  BSYNC B0 ;  /* 0x0000000000007941 */ /* 0x000fea0003800000 */
.L_x_11046:
        /* <DEDUP_REMOVED lines=18> */
.L_x_11049:
[----:B------:R-:W-:Y:S05]  /*8300*/  BSYNC B0 ;  /* 0x0000000000007941 */ /* 0x000fea0003800000 */
.L_x_11048:
        /* <DEDUP_REMOVED lines=18> */
.L_x_11051:
[----:B------:R-:W-:Y:S05]  /*8430*/  BSYNC B0 ;  /* 0x0000000000007941 */ /* 0x000fea0003800000 */
.L_x_11050:
        /* <DEDUP_REMOVED lines=18> */
.L_x_11053:
[----:B------:R-:W-:Y:S05]  /*8560*/  BSYNC B0 ;  /* 0x0000000000007941 */ /* 0x000fea0003800000 */
.L_x_11052:
        /* <DEDUP_REMOVED lines=18> */
.L_x_11055:
[----:B------:R-:W-:Y:S05]  /*8690*/  BSYNC B0 ;  /* 0x0000000000007941 */ /* 0x000fea0003800000 */
.L_x_11054:
        /* <DEDUP_REMOVED lines=11> */
.L_x_10896:
[----:B------:R-:W-:Y:S01]  /*8750*/  HFMA2.MMA R19, -RZ, RZ, 0, 5.9604644775390625e-08 ;  /* 0x00000001ff137435 */ /* 0x000fe200000001ff */
[----:B------:R-:W-:Y:S01]  /*8760*/  BSSY B1, `(.L_x_11056) ;  /* 0x0000007000017945 */ /* 0x000fe20003800000 */
[----:B0123--:R-:W-:Y:S02]  /*8770*/  MOV R184, R220 ;  /* 0x000000dc00b87202 */ /* 0x00ffe40000000f00 */
[----:B------:R-:W-:Y:S02]  /*8780*/  MOV R10, 0x1f ;  /* 0x0000001f000a7802 */ /* 0x000fe40000000f00 */
[----:B------:R-:W-:-:S07]  /*8790*/  MOV R9, 0xffffffff ;  /* 0xffffffff00097802 */ /* 0x000fce0000000f00 */
[----:B-----5:R-:W-:Y:S05]  /*87a0*/  WARPSYNC.COLLECTIVE R9, `(.L_x_11057) ;  /* 0x0000000009087348 */ /* 0x020fea0003c00000 */
[----:B------:R0:W1:Y:S02]  /*87b0*/  SHFL.BFLY P5, R187, R184, R19, R10 ;  /* 0x0c000013b8bb7389 */ /* 0x00006400000a000a */
[----:B01---5:R-:W-:Y:S01]  /*87c0*/  ENDCOLLECTIVE ;  /* 0x000000000000791b */ /* 0x023fe20003800000 */
.L_x_11057:
[----:B------:R-:W-:Y:S05]  /*87d0*/  BSYNC B1 ;  /* 0x0000000000017941 */ /* 0x000fea0003800000 */
.L_x_11056:
        /* <DEDUP_REMOVED lines=9> */
.L_x_11058:
        /* <DEDUP_REMOVED lines=8> */
.L_x_11059:
[----:B------:R-:W-:Y:S02]  /*88f0*/  MOV R184, R186 ;  /* 0x000000ba00b87202 */ /* 0x000fe40000000f00 */
[----:B------:R-:W-:-:S05]  /*8900*/  MOV R9, R187 ;  /* 0x000000bb00097202 */ /* 0x000fca0000000f00 */
[----:B------:R-:W-:Y:S01]  /*8910*/  FADD.FTZ R185, R185, R9 ;  /* 0x00000009b9b97221 */ /* 0x000fe20000010000 */
[----:B------:R-:W-:-:S07]  /*8920*/  MOV R9, 0xffffffff ;  /* 0xffffffff00097802 */ /* 0x000fce0000000f00 */
[----:B------:R-:W-:Y:S05]  /*8930*/  WARPSYNC.COLLECTIVE R9, `(.L_x_11060) ;  /* 0x0000000009087348 */ /* 0x000fea0003c00000 */
[----:B------:R0:W1:Y:S02]  /*8940*/  SHFL.BFLY P5, R187, R184, R19, R10 ;  /* 0x0c000013b8bb7389 */ /* 0x00006400000a000a */
[----:B01----:R-:W-:Y:S01]  /*8950*/  ENDCOLLECTIVE ;  /* 0x000000000000791b */ /* 0x003fe20003800000 */
.L_x_11060:
        /* <DEDUP_REMOVED lines=8> */
.L_x_11061:
[----:B------:R-:W-:Y:S02]  /*89e0*/  MOV R184, R186 ;  /* 0x000000ba00b87202 */ /* 0x000fe40000000f00 */
[----:B------:R-:W-:-:S05]  /*89f0*/  MOV R9, R187 ;  /* 0x000000bb00097202 */ /* 0x000fca0000000f00 */
[----:B------:R-:W-:Y:S01]  /*8a00*/  FADD.FTZ R185, R185, R9 ;  /* 0x00000009b9b97221 */ /* 0x000fe20000010000 */
[----:B------:R-:W-:-:S07]  /*8a10*/  MOV R9, 0xffffffff ;  /* 0xffffffff00097802 */ /* 0x000fce0000000f00 */
[----:B------:R-:W-:Y:S05]  /*8a20*/  WARPSYNC.COLLECTIVE R9, `(.L_x_11062) ;  /* 0x0000000009087348 */ /* 0x000fea0003c00000 */
[----:B------:R0:W1:Y:S02]  /*8a30*/  SHFL.BFLY P5, R187, R184, R19, R10 ;  /* 0x0c000013b8bb7389 */ /* 0x00006400000a000a */
[----:B01----:R-:W-:Y:S01]  /*8a40*/  ENDCOLLECTIVE ;  /* 0x000000000000791b */ /* 0x003fe20003800000 */
.L_x_11062:
        /* <DEDUP_REMOVED lines=8> */
.L_x_11063:
[----:B------:R-:W-:Y:S02]  /*8ad0*/  MOV R184, R186 ;  /* 0x000000ba00b87202 */ /* 0x000fe40000000f00 */
[----:B------:R-:W-:-:S05]  /*8ae0*/  MOV R9, R187 ;  /* 0x000000bb00097202 */ /* 0x000fca0000000f00 */
[----:B------:R-:W-:Y:S01]  /*8af0*/  FADD.FTZ R185, R185, R9 ;  /* 0x00000009b9b97221 */ /* 0x000fe20000010000 */
[----:B------:R-:W-:-:S07]  /*8b00*/  MOV R9, 0xffffffff ;  /* 0xffffffff00097802 */ /* 0x000fce0000000f00 */
[----:B------:R-:W-:Y:S05]  /*8b10*/  WARPSYNC.COLLECTIVE R9, `(.L_x_11064) ;  /* 0x0000000009087348 */ /* 0x000fea0003c00000 */
[----:B------:R0:W1:Y:S02]  /*8b20*/  SHFL.BFLY P5, R187, R184, R19, R10 ;  /* 0x0c000013b8bb7389 */ /* 0x00006400000a000a */
[----:B01----:R-:W-:Y:S01]  /*8b30*/  ENDCOLLECTIVE ;  /* 0x000000000000791b */ /* 0x003fe20003800000 */
.L_x_11064:
        /* <DEDUP_REMOVED lines=8> */
.L_x_11065:
[----:B------:R-:W-:Y:S02]  /*8bc0*/  MOV R184, R186 ;  /* 0x000000ba00b87202 */ /* 0x000fe40000000f00 */
[----:B------:R-:W-:-:S07]  /*8bd0*/  MOV R188, R187 ;  /* 0x000000bb00bc7202 */ /* 0x000fce0000000f00 */
[----:B------:R-:W-:Y:S05]  /*8be0*/  WARPSYNC.COLLECTIVE R9, `(.L_x_11066) ;  /* 0x0000000009087348 */ /* 0x000fea0003c00000 */
[----:B------:R0:W1:Y:S02]  /*8bf0*/  SHFL.BFLY P5, R187, R184, R19, R10 ;  /* 0x0c000013b8bb7389 */ /* 0x00006400000a000a */
[----:B01----:R-:W-:Y:S01]  /*8c00*/  ENDCOLLECTIVE ;  /* 0x000000000000791b */ /* 0x003fe20003800000 */
.L_x_11066:
[----:B------:R-:W-:Y:S01]  /*8c10*/  MOV R9, R187 ;  /* 0x000000bb00097202 */ /* 0x000fe20000000f00 */
[----:B------:R-:W-:Y:S06]  /*8c20*/  BRA `(.L_x_11067) ;  /* 0xffffff9c001c7947 */ /* 0x000fec000383ffff */
.L_x_11068:
        /* <DEDUP_REMOVED lines=13> */
.L_x_14361:


//--------------------- .text._ZN10layer_norm22ln_bwd_finalize_kernelINS_22Kernel_traits_finalizeILj1024Ef6__halffS2_fjLb1ELj1024ELj4ENS_18Kernel_traits_baseILj1024EfS2_fS2_fjLj1024EEEEELb1ELb1EEEvNS_9BwdParamsE --------------------------
	.section	.text._ZN10layer_norm22ln_bwd_finalize_kernelINS_22Kernel_traits_finalizeILj1024Ef6__halffS2_fjLb1ELj1024ELj4ENS_18Kernel_traits_baseILj1024EfS2_fS2_fjLj1024EEEEELb1ELb1EEEvNS_9BwdParamsE,"ax",@progbits
	.align	128
        .global         _ZN10layer_norm22ln_bwd_finalize_kernelINS_22Kernel_traits_finalizeILj1024Ef6__halffS2_fjLb1ELj1024ELj4ENS_18Kernel_traits_baseILj1024EfS2_fS2_fjLj1024EEEEELb1ELb1EEEvNS_9BwdParamsE
        .type           _ZN10layer_norm22ln_bwd_finalize_kernelINS_22Kernel_traits_finalizeILj1024Ef6__halffS2_fjLb1ELj1024ELj4ENS_18Kernel_traits_baseILj1024EfS2_fS2_fjLj1024EEEEELb1ELb1EEEvNS_9BwdParamsE,@function
        .size           _ZN10layer_norm22ln_bwd_finalize_kernelINS_22Kernel_traits_finalizeILj1024Ef6__halffS2_fjLb1ELj1024ELj4ENS_18Kernel_traits_baseILj1024EfS2_fS2_fjLj1024EEEEELb1ELb1EEEvNS_9BwdParamsE,(.L_x_14362 - _ZN10layer_norm22ln_bwd_finalize_kernelINS_22Kernel_traits_finalizeILj1024Ef6__halffS2_fjLb1ELj1024ELj4ENS_18Kernel_traits_baseILj1024EfS2_fS2_fjLj1024EEEEELb1ELb1EEEvNS_9BwdParamsE)
        .other          _ZN10layer_norm22ln_bwd_finalize_kernelINS_22Kernel_traits_finalizeILj1024Ef6__halffS2_fjLb1ELj1024ELj4ENS_18Kernel_traits_baseILj1024EfS2_fS2_fjLj1024EEEEELb1ELb1EEEvNS_9BwdParamsE,@"STO_CUDA_ENTRY STV_DEFAULT"
_ZN10layer_norm22ln_bwd_finalize_kernelINS_22Kernel_traits_finalizeILj1024Ef6__halffS2_fjLb1ELj1024ELj4ENS_18Kernel_traits_baseILj1024EfS2_fS2_fjLj1024EEEEELb1ELb1EEEvNS_9BwdParamsE:
.text._ZN10layer_norm22ln_bwd_finalize_kernelINS_22Kernel_traits_finalizeILj1024Ef6__halffS2_fjLb1ELj1024ELj4ENS_18Kernel_traits_baseILj1024EfS2_fS2_fjLj1024EEEEELb1ELb1EEEvNS_9BwdParamsE:
        /* <DEDUP_REMOVED lines=25> */
.L_x_11080:
        /* <DEDUP_REMOVED lines=33> */
.L_x_11073:
        /* <DEDUP_REMOVED lines=49> */
.L_x_11072:
[----:B------:R-:W-:Y:S05]  /*06b0*/  BSYNC B1 ;  /* 0x0000000000017941 */ /* 0x000fea0003800000 */
.L_x_11071:
        /* <DEDUP_REMOVED lines=32> */
.L_x_11075:
[----:B------:R-:W-:Y:S05]  /*08c0*/  BSYNC B1 ;  /* 0x0000000000017941 */ /* 0x000fea0003800000 */
.L_x_11074:
        /* <DEDUP_REMOVED lines=16> */
.L_x_11070:
[----:B------:R-:W-:Y:S05]  /*09d0*/  BSYNC B0 ;  /* 0x0000000000007941 */ /* 0x000fea0003800000 */
.L_x_11069:
        /* <DEDUP_REMOVED lines=40> */
.L_x_11096:
        /* <DEDUP_REMOVED lines=8> */
.L_x_11076:
        /* <DEDUP_REMOVED lines=18> */
.L_x_11079:
[----:B------:R-:W-:Y:S05]  /*0e00*/  BSYNC B0 ;  /* 0x0000000000007941 */ /* 0x000fea0003800000 */
.L_x_11078:
[C---:B------:R-:W-:Y:S01]  /*0e10*/  ISETP.GT.U32.AND P1, PT, R4.reuse, -0x401, PT ;  /* 0xfffffbff0400780c */ /* 0x040fe20003f24070 */
[----:B------:R-:W-:Y:S01]  /*0e20*/  VIADD R4, R4, 0x400 ;  /* 0x0000040004047836 */ /* 0x000fe20000000000 */
[----:B------:R-:W-:-:S11]  /*0e30*/  IADD3 R5, R5, 0x200, RZ ;  /* 0x0000020005057810 */ /* 0x000fd60007ffe0ff */
[----:B------:R-:W-:Y:S05]  /*0e40*/  @P1 BRA `(.L_x_11080) ;  /* 0xfffffff000d01947 */ /* 0x000fea000383ffff */
[----:B------:R-:W-:Y:S05]  /*0e50*/  EXIT ;  /* 0x000000000000794d */ /* 0x000fea0003800000 */
.L_x_11077:
[----:B------:R-:W-:Y:S01]  /*0e60*/  HFMA2.MMA R22, -RZ, RZ, 0, 5.9604644775390625e-08 ;  /* 0x00000001ff167435 */ /* 0x000fe200000001ff */
[----:B---3--:R-:W-:Y:S02]  /*0e70*/  MOV R23, R8 ;  /* 0x0000000800177202 */ /* 0x008fe40000000f00 */
[----:B------:R-:W-:Y:S02]  /*0e80*/  MOV R25, 0x1f ;  /* 0x0000001f00197802 */ /* 0x000fe40000000f00 */
[----:B------:R-:W-:-:S07]  /*0e90*/  MOV R20, 0xffffffff ;  /* 0xffffffff00147802 */ /* 0x000fce0000000f00 */
[----:B012---:R-:W-:Y:S05]  /*0ea0*/  WARPSYNC.COLLECTIVE R20, `(.L_x_11081) ;  /* 0x0000000014087348 */ /* 0x007fea0003c00000 */
[----:B------:R3:W4:Y:S02]  /*0eb0*/  SHFL.BFLY P2, R21, R23, R22, R25 ;  /* 0x0c00001617157389 */ /* 0x0007240000040019 */
[----:B01234-:R-:W-:Y:S01]  /*0ec0*/  ENDCOLLECTIVE ;  /* 0x000000000000791b */ /* 0x01ffe20003800000 */
.L_x_11081:
[----:B------:R-:W-:Y:S01]  /*0ed0*/  HFMA2.MMA R22, -RZ, RZ, 0, 1.1920928955078125e-07 ;  /* 0x00000002ff167435 */ /* 0x000fe200000001ff */
[----:B------:R-:W-:-:S05]  /*0ee0*/  MOV R9, R21 ;  /* 0x0000001500097202 */ /* 0x000fca0000000f00 */
[----:B------:R-:W-:-:S05]  /*0ef0*/  FADD.FTZ R9, R8, R9 ;  /* 0x0000000908097221 */ /* 0x000fca0000010000 */
[----:B------:R-:W-:-:S07]  /*0f00*/  MOV R23, R9 ;  /* 0x0000000900177202 */ /* 0x000fce0000000f00 */
[----:B------:R-:W-:Y:S05]  /*0f10*/  WARPSYNC.COLLECTIVE R20, `(.L_x_11082) ;  /* 0x0000000014087348 */ /* 0x000fea0003c00000 */
[----:B------:R0:W1:Y:S02]  /*0f20*/  SHFL.BFLY P2, R21, R23, R22, R25 ;  /* 0x0c00001617157389 */ /* 0x0000640000040019 */
[----:B01----:R-:W-:Y:S01]  /*0f30*/  ENDCOLLECTIVE ;  /* 0x000000000000791b */ /* 0x003fe20003800000 */
.L_x_11082:
[----:B------:R-:W-:Y:S01]  /*0f40*/  HFMA2.MMA R22, -RZ, RZ, 0, 2.384185791015625e-07 ;  /* 0x00000004ff167435 */ /* 0x000fe200000001ff */
[----:B------:R-:W-:-:S04]  /*0f50*/  IMAD.MOV.U32 R12, RZ, RZ, R21 ;  /* 0x000000ffff0c7224 */ /* 0x000fc800078e0015 */
[----:B------:R-:W-:-:S05]  /*0f60*/  FADD.FTZ R12, R9, R12 ;  /* 0x0000000c090c7221 */ /* 0x000fca0000010000 */
[----:B------:R-:W-:-:S07]  /*0f70*/  MOV R23, R12 ;  /* 0x0000000c00177202 */ /* 0x000fce0000000f00 */
[----:B------:R-:W-:Y:S05]  /*0f80*/  WARPSYNC.COLLECTIVE R20, `(.L_x_11083) ;  /* 0x0000000014087348 */ /* 0x000fea0003c00000 */
[----:B------:R0:W1:Y:S02]  /*0f90*/  SHFL.BFLY P2, R21, R23, R22, R25 ;  /* 0x0c00001617157389 */ /* 0x0000640000040019 */
[----:B01----:R-:W-:Y:S01]  /*0fa0*/  ENDCOLLECTIVE ;  /* 0x000000000000791b */ /* 0x003fe20003800000 */
.L_x_11083:
[----:B------:R-:W-:Y:S01]  /*0fb0*/  HFMA2.MMA R22, -RZ, RZ, 0, 4.76837158203125e-07 ;  /* 0x00000008ff167435 */ /* 0x000fe200000001ff */
[----:B------:R-:W-:-:S05]  /*0fc0*/  MOV R13, R21 ;  /* 0x00000015000d7202 */ /* 0x000fca0000000f00 */
[----:B------:R-:W-:-:S05]  /*0fd0*/  FADD.FTZ R13, R12, R13 ;  /* 0x0000000d0c0d7221 */ /* 0x000fca0000010000 */
[----:B------:R-:W-:-:S07]  /*0fe0*/  MOV R23, R13 ;  /* 0x0000000d00177202 */ /* 0x000fce0000000f00 */
[----:B------:R-:W-:Y:S05]  /*0ff0*/  WARPSYNC.COLLECTIVE R20, `(.L_x_11084) ;  /* 0x0000000014087348 */ /* 0x000fea0003c00000 */
[----:B------:R0:W1:Y:S02]  /*1000*/  SHFL.BFLY P2, R21, R23, R22, R25 ;  /* 0x0c00001617157389 */ /* 0x0000640000040019 */
[----:B01----:R-:W-:Y:S01]  /*1010*/  ENDCOLLECTIVE ;  /* 0x000000000000791b */ /* 0x003fe20003800000 */
.L_x_11084:
[----:B------:R-:W-:Y:S01]  /*1020*/  HFMA2.MMA R22, -RZ, RZ, 0, 9.5367431640625e-07 ;  /* 0x00000010ff167435 */ /* 0x000fe200000001ff */
[----:B------:R-:W-:-:S05]  /*1030*/  MOV R8, R21 ;  /* 0x0000001500087202 */ /* 0x000fca0000000f00 */
[----:B------:R-:W-:-:S05]  /*1040*/  FADD.FTZ R9, R13, R8 ;  /* 0x000000080d097221 */ /* 0x000fca0000010000 */
[----:B------:R-:W-:-:S07]  /*1050*/  MOV R23, R9 ;  /* 0x0000000900177202 */ /* 0x000fce0000000f00 */
[----:B------:R-:W-:Y:S05]  /*1060*/  WARPSYNC.COLLECTIVE R20, `(.L_x_11085) ;  /* 0x0000000014087348 */ /* 0x000fea0003c00000 */
[----:B------:R0:W1:Y:S02]  /*1070*/  SHFL.BFLY P2, R21, R23, R22, R25 ;  /* 0x0c00001617157389 */ /* 0x0000640000040019 */
[----:B01----:R-:W-:Y:S01]  /*1080*/  ENDCOLLECTIVE ;  /* 0x000000000000791b */ /* 0x003fe20003800000 */
.L_x_11085:
[----:B------:R-:W-:Y:S01]  /*1090*/  HFMA2.MMA R22, -RZ, RZ, 0, 5.9604644775390625e-08 ;  /* 0x00000001ff167435 */ /* 0x000fe200000001ff */
[----:B------:R-:W-:Y:S01]  /*10a0*/  IMAD.MOV.U32 R23, RZ, RZ, R11 ;  /* 0x000000ffff177224 */ /* 0x000fe200078e000b */
[----:B------:R-:W-:-:S09]  /*10b0*/  MOV R8, R21 ;  /* 0x0000001500087202 */ /* 0x000fd20000000f00 */
[----:B------:R-:W-:Y:S05]  /*10c0*/  WARPSYNC.COLLECTIVE R20, `(.L_x_11086) ;  /* 0x0000000014087348 */ /* 0x000fea0003c00000 */
[----:B------:R0:W1:Y:S02]  /*10d0*/  SHFL.BFLY P2, R21, R23, R22, R25 ;  /* 0x0c00001617157389 */ /* 0x0000640000040019 */
[----:B01----:R-:W-:Y:S01]  /*10e0*/  ENDCOLLECTIVE ;  /* 0x000000000000791b */ /* 0x003fe20003800000 */
.L_x_11086:
[----:B------:R-:W-:Y:S01]  /*10f0*/  HFMA2.MMA R22, -RZ, RZ, 0, 1.1920928955078125e-07 ;  /* 0x00000002ff167435 */ /* 0x000fe200000001ff */
[----:B------:R-:W-:-:S05]  /*1100*/  MOV R12, R21 ;  /* 0x00000015000c7202 */ /* 0x000fca0000000f00 */
[----:B------:R-:W-:-:S05]  /*1110*/  FADD.FTZ R14, R11, R12 ;  /* 0x0000000c0b0e7221 */ /* 0x000fca0000010000 */
[----:B------:R-:W-:-:S07]  /*1120*/  MOV R23, R14 ;  /* 0x0000000e00177202 */ /* 0x000fce0000000f00 */
[----:B------:R-:W-:Y:S05]  /*1130*/  WARPSYNC.COLLECTIVE R20, `(.L_x_11087) ;  /* 0x0000000014087348 */ /* 0x000fea0003c00000 */
[----:B------:R0:W1:Y:S02]  /*1140*/  SHFL.BFLY P2, R21, R23, R22, R25 ;  /* 0x0c00001617157389 */ /* 0x0000640000040019 */
[----:B01----:R-:W-:Y:S01]  /*1150*/  ENDCOLLECTIVE ;  /* 0x000000000000791b */ /* 0x003fe20003800000 */
.L_x_11087:
[----:B------:R-:W-:Y:S01]  /*1160*/  HFMA2.MMA R22, -RZ, RZ, 0, 2.384185791015625e-07 ;  /* 0x00000004ff167435 */ /* 0x000fe200000001ff */
[----:B------:R-:W-:-:S05]  /*1170*/  MOV R13, R21 ;  /* 0x00000015000d7202 */ /* 0x000fca0000000f00 */
[----:B------:R-:W-:-:S05]  /*1180*/  FADD.FTZ R15, R14, R13 ;  /* 0x0000000d0e0f7221 */ /* 0x000fca0000010000 */
[----:B------:R-:W-:-:S07]  /*1190*/  MOV R23, R15 ;  /* 0x0000000f00177202 */ /* 0x000fce0000000f00 */
[----:B------:R-:W-:Y:S05]  /*11a0*/  WARPSYNC.COLLECTIVE R20, `(.L_x_11088) ;  /* 0x0000000014087348 */ /* 0x000fea0003c00000 */
[----:B------:R0:W1:Y:S02]  /*11b0*/  SHFL.BFLY P2, R21, R23, R22, R25 ;  /* 0x0c00001617157389 */ /* 0x0000640000040019 */
[----:B01----:R-:W-:Y:S01]  /*11c0*/  ENDCOLLECTIVE ;  /* 0x000000000000791b */ /* 0x003fe20003800000 */
.L_x_11088:
[----:B------:R-:W-:Y:S01]  /*11d0*/  IMAD.MOV.U32 R22, RZ, RZ, 0x8 ;  /* 0x00000008ff167424 */ /* 0x000fe200078e00ff */
[----:B------:R-:W-:-:S05]  /*11e0*/  MOV R16, R21 ;  /* 0x0000001500107202 */ /* 0x000fca0000000f00 */
[----:B------:R-:W-:-:S05]  /*11f0*/  FADD.FTZ R16, R15, R16 ;  /* 0x000000100f107221 */ /* 0x000fca0000010000 */
[----:B------:R-:W-:-:S07]  /*1200*/  MOV R23, R16 ;  /* 0x0000001000177202 */ /* 0x000fce0000000f00 */
[----:B------:R-:W-:Y:S05]  /*1210*/  WARPSYNC.COLLECTIVE R20, `(.L_x_11089) ;  /* 0x0000000014087348 */ /* 0x000fea0003c00000 */
[----:B------:R0:W1:Y:S02]  /*1220*/  SHFL.BFLY P2, R21, R23, R22, R25 ;  /* 0x0c00001617157389 */ /* 0x0000640000040019 */
[----:B01----:R-:W-:Y:S01]  /*1230*/  ENDCOLLECTIVE ;  /* 0x000000000000791b */ /* 0x003fe20003800000 */
.L_x_11089:
[----:B------:R-:W-:Y:S01]  /*1240*/  HFMA2.MMA R22, -RZ, RZ, 0, 9.5367431640625e-07 ;  /* 0x00000010ff167435 */ /* 0x000fe200000001ff */
[----:B------:R-:W-:-:S05]  /*1250*/  MOV R11, R21 ;  /* 0x00000015000b7202 */ /* 0x000fca0000000f00 */
[----:B------:R-:W-:-:S05]  /*1260*/  FADD.FTZ R11, R16, R11 ;  /* 0x0000000b100b7221 */ /* 0x000fca0000010000 */
[----:B------:R-:W-:-:S07]  /*1270*/  MOV R23, R11 ;  /* 0x0000000b00177202 */ /* 0x000fce0000000f00 */
[----:B------:R-:W-:Y:S05]  /*1280*/  WARPSYNC.COLLECTIVE R20, `(.L_x_11090) ;  /* 0x0000000014087348 */ /* 0x000fea0003c00000 */
[----:B------:R0:W1:Y:S02]  /*1290*/  SHFL.BFLY P2, R21, R23, R22, R25 ;  /* 0x0c00001617157389 */ /* 0x0000640000040019 */
[----:B01----:R-:W-:Y:S01]  /*12a0*/  ENDCOLLECTIVE ;  /* 0x000000000000791b */ /* 0x003fe20003800000 */
.L_x_11090:
[----:B------:R-:W-:Y:S01]  /*12b0*/  HFMA2.MMA R22, -RZ, RZ, 0, 5.9604644775390625e-08 ;  /* 0x00000001ff167435 */ /* 0x000fe200000001ff */
[----:B------:R-:W-:Y:S02]  /*12c0*/  MOV R23, R10 ;  /* 0x0000000a00177202 */ /* 0x000fe40000000f00 */
[----:B------:R-:W-:-:S08]  /*12d0*/  MOV R12, R21 ;  /* 0x00000015000c7202 */ /* 0x000fd00000000f00 */
[----:B------:R-:W-:Y:S05]  /*12e0*/  WARPSYNC.COLLECTIVE R20, `(.L_x_11091) ;  /* 0x0000000014087348 */ /* 0x000fea0003c00000 */
[----:B------:R0:W1:Y:S02]  /*12f0*/  SHFL.BFLY P2, R21, R23, R22, R25 ;  /* 0x0c00001617157389 */ /* 0x0000640000040019 */
[----:B01----:R-:W-:Y:S01]  /*1300*/  ENDCOLLECTIVE ;  /* 0x000000000000791b */ /* 0x003fe20003800000 */
.L_x_11091:
[----:B------:R-:W-:Y:S01]  /*1310*/  HFMA2.MMA R22, -RZ, RZ, 0, 1.1920928955078125e-07 ;  /* 0x00000002ff167435 */ /* 0x000fe200000001ff */
[----:B------:R-:W-:-:S05]  /*1320*/  MOV R13, R21 ;  /* 0x00000015000d7202 */ /* 0x000fca0000000f00 */
[----:B------:R-:W-:-:S05]  /*1330*/  FADD.FTZ R17, R10, R13 ;  /* 0x0000000d0a117221 */ /* 0x000fca0000010000 */
[----:B------:R-:W-:-:S07]  /*1340*/  MOV R23, R17 ;  /* 0x0000001100177202 */ /* 0x000fce0000000f00 */
[----:B------:R-:W-:Y:S05]  /*1350*/  WARPSYNC.COLLECTIVE R20, `(.L_x_11092) ;  /* 0x0000000014087348 */ /* 0x000fea0003c00000 */
[----:B------:R0:W1:Y:S02]  /*1360*/  SHFL.BFLY P2, R21, R23, R22, R25 ;  /* 0x0c00001617157389 */ /* 0x0000640000040019 */
[----:B01----:R-:W-:Y:S01]  /*1370*/  ENDCOLLECTIVE ;  /* 0x000000000000791b */ /* 0x003fe20003800000 */
.L_x_11092:
[----:B------:R-:W-:Y:S01]  /*1380*/  HFMA2.MMA R22, -RZ, RZ, 0, 2.384185791015625e-07 ;  /* 0x00000004ff167435 */ /* 0x000fe200000001ff */
[----:B------:R-:W-:-:S04]  /*1390*/  IMAD.MOV.U32 R16, RZ, RZ, R21 ;  /* 0x000000ffff107224 */ /* 0x000fc800078e0015 */
[----:B------:R-:W-:-:S05]  /*13a0*/  FADD.FTZ R18, R17, R16 ;  /* 0x0000001011127221 */ /* 0x000fca0000010000 */
[----:B------:R-:W-:-:S07]  /*13b0*/  MOV R23, R18 ;  /* 0x0000001200177202 */ /* 0x000fce0000000f00 */
[----:B------:R-:W-:Y:S05]  /*13c0*/  WARPSYNC.COLLECTIVE R20, `(.L_x_11093) ;  /* 0x0000000014087348 */ /* 0x000fea0003c00000 */
[----:B------:R0:W1:Y:S02]  /*13d0*/  SHFL.BFLY P2, R21, R23, R22, R25 ;  /* 0x0c00001617157389 */ /* 0x0000640000040019 */
[----:B01----:R-:W-:Y:S01]  /*13e0*/  ENDCOLLECTIVE ;  /* 0x000000000000791b */ /* 0x003fe20003800000 */
.L_x_11093:
[----:B------:R-:W-:Y:S01]  /*13f0*/  HFMA2.MMA R22, -RZ, RZ, 0, 4.76837158203125e-07 ;  /* 0x00000008ff167435 */ /* 0x000fe200000001ff */
[----:B------:R-:W-:-:S05]  /*1400*/  MOV R19, R21 ;  /* 0x0000001500137202 */ /* 0x000fca0000000f00 */
[----:B------:R-:W-:-:S05]  /*1410*/  FADD.FTZ R19, R18, R19 ;  /* 0x0000001312137221 */ /* 0x000fca0000010000 */
[----:B------:R-:W-:-:S07]  /*1420*/  MOV R23, R19 ;  /* 0x0000001300177202 */ /* 0x000fce0000000f00 */
[----:B------:R-:W-:Y:S05]  /*1430*/  WARPSYNC.COLLECTIVE R20, `(.L_x_11094) ;  /* 0x0000000014087348 */ /* 0x000fea0003c00000 */
[----:B------:R0:W1:Y:S02]  /*1440*/  SHFL.BFLY P2, R21, R23, R22, R25 ;  /* 0x0c00001617157389 */ /* 0x0000640000040019 */
[----:B01----:R-:W-:Y:S01]  /*1450*/  ENDCOLLECTIVE ;  /* 0x000000000000791b */ /* 0x003fe20003800000 */
.L_x_11094:
[----:B------:R-:W-:Y:S01]  /*1460*/  HFMA2.MMA R22, -RZ, RZ, 0, 9.5367431640625e-07 ;  /* 0x00000010ff167435 */ /* 0x000fe200000001ff */
[----:B------:R-:W-:-:S05]  /*1470*/  MOV R10, R21 ;  /* 0x00000015000a7202 */ /* 0x000fca0000000f00 */
[----:B------:R-:W-:-:S05]  /*1480*/  FADD.FTZ R10, R19, R10 ;  /* 0x0000000a130a7221 */ /* 0x000fca0000010000 */
[----:B------:R-:W-:-:S07]  /*1490*/  MOV R23, R10 ;  /* 0x0000000a00177202 */ /* 0x000fce0000000f00 */
[----:B------:R-:W-:Y:S05]  /*14a0*/  WARPSYNC.COLLECTIVE R20, `(.L_x_11095) ;  /* 0x0000000014087348 */ /* 0x000fea0003c00000 */
[----:B------:R0:W1:Y:S02]  /*14b0*/  SHFL.BFLY P2, R21, R23, R22, R25 ;  /* 0x0c00001617157389 */ /* 0x0000640000040019 */
[----:B01----:R-:W-:Y:S01]  /*14c0*/  ENDCOLLECTIVE ;  /* 0x000000000000791b */ /* 0x003fe20003800000 */
.L_x_11095:
[----:B------:R-:W-:Y:S01]  /*14d0*/  MOV R15, R21 ;  /* 0x00000015000f7202 */ /* 0x000fe20000000f00 */
[----:B------:R-:W-:Y:S06]  /*14e0*/  BRA `(.L_x_11096) ;  /* 0xfffffff400dc7947 */ /* 0x000fec000383ffff */
.L_x_11097:
        /* <DEDUP_REMOVED lines=9> */
.L_x_14362:


//--------------------- .text._ZN10layer_norm13ln_bwd_kernelINS_13Kernel_traitsIf6__halffS2_fjLj1024ELj1ELj4ELj1ELj16ENS_18Kernel_traits_baseILj1024EfS2_fS2_fjLj128EEEEELb1ELb1ELb1ELb1EEEvNS_9BwdParamsE --------------------------
	.section	.text._ZN10layer_norm13ln_bwd_kernelINS_13Kernel_traitsIf6__halffS2_fjLj1024ELj1ELj4ELj1ELj16ENS_18Kernel_traits_baseILj1024EfS2_fS2_fjLj128EEEEELb1ELb1ELb1ELb1EEEvNS_9BwdParamsE,"ax",@progbits
	.align	128
        .global         _ZN10layer_norm13ln_bwd_kernelINS_13Kernel_traitsIf6__halffS2_fjLj1024ELj1ELj4ELj1ELj16ENS_18Kernel_traits_baseILj1024EfS2_fS2_fjLj128EEEEELb1ELb1ELb1ELb1EEEvNS_9BwdParamsE
        .type           _ZN10layer_norm13ln_bwd_kernelINS_13Kernel_traitsIf6__halffS2_fjLj1024ELj1ELj4ELj1ELj16ENS_18Kernel_traits_baseILj1024EfS2_fS2_fjLj128EEEEELb1ELb1ELb1ELb1EEEvNS_9BwdParamsE,@function
        .size           _ZN10layer_norm13ln_bwd_kernelINS_13Kernel_traitsIf6__halffS2_fjLj1024ELj1ELj4ELj1ELj16ENS_18Kernel_traits_baseILj1024EfS2_fS2_fjLj128EEEEELb1ELb1ELb1ELb1EEEvNS_9BwdParamsE,(.L_x_14363 - _ZN10layer_norm13ln_bwd_kernelINS_13Kernel_traitsIf6__halffS2_fjLj1024ELj1ELj4ELj1ELj16ENS_18Kernel_traits_baseILj1024EfS2_fS2_fjLj128EEEEELb1ELb1ELb1ELb1EEEvNS_9BwdParamsE)
        .other          _ZN10layer_norm13ln_bwd_kernelINS_13Kernel_traitsIf6__halffS2_fjLj1024ELj1ELj4ELj1ELj16ENS_18Kernel_traits_baseILj1024EfS2_fS2_fjLj128EEEEELb1ELb1ELb1ELb1EEEvNS_9BwdParamsE,@"STO_CUDA_ENTRY STV_DEFAULT"
_ZN10layer_norm13ln_bwd_kernelINS_13Kernel_traitsIf6__halffS2_fjLj1024ELj1ELj4ELj1ELj16ENS_18Kernel_traits_baseILj1024EfS2_fS2_fjLj128EEEEELb1ELb1ELb1ELb1EEEvNS_9BwdParamsE:
.text._ZN10layer_norm13ln_bwd_kernelINS_13Kernel_traitsIf6__halffS2_fjLj1024ELj1ELj4ELj1ELj16ENS_18Kernel_traits_baseILj1024EfS2_fS2_fjLj128EEEEELb1ELb1ELb1ELb1EEEvNS_9BwdParamsE:
        /* <DEDUP_REMOVED lines=62> */
.L_x_11098:
        /* <DEDUP_REMOVED lines=96> */
.L_x_11238:
        /* <DEDUP_REMOVED lines=18> */
[C---:B------:R-:W-:Y:S02]  /*0b00*/  IADD3 R216, R6.reuse, 0x40, RZ ;  /* 0x0000004006d87810 */ /* 0x040fe40007ffe0ff */
[----:B------:R-:W-:-:S03]  /*0b10*/  IADD3 R214, R6, 0x60, RZ ;  /* 0x0000006006d67810 */ /* 0x000fc60007ffe0ff */
        /* <DEDUP_REMOVED lines=24> */
[----:B------:R1:W5:Y:S03]  /*0ca0*/  @P0 LDG.E.128 R52, desc[UR4][R24.64+0x10] ;  /* 0x0000100418340981 */ /* 0x000366000c1e1d00 */
[----:B------:R-:W-:Y:S01]  /*0cb0*/  @P4 SHF.R.S32.HI R21, RZ, 0x1f, R20 ;  /* 0x0000001fff154819 */ /* 0x000fe20000011414 */
[----:B------:R-:W5:Y:S03]  /*0cc0*/  @P0 LDG.E.128 R32, desc[UR4][R18.64] ;  /* 0x0000000412200981 */ /* 0x000f66000c1e1d00 */
[----:B------:R-:W-:Y:S01]  /*0cd0*/  @P4 LEA.HI R20, R21, R20, RZ, 0x3 ;  /* 0x0000001415144211 */ /* 0x000fe200078f18ff */
[----:B------:R-:W-:Y:S01]  /*0ce0*/  HFMA2.MMA R21, -RZ, RZ, 0, 0 ;  /* 0x00000000ff157435 */ /* 0x000fe200000001ff */
[----:B------:R0:W5:Y:S05]  /*0cf0*/  @P0 LDG.E.128 R28, desc[UR4][R18.64+0x10] ;  /* 0x00001004121c0981 */ /* 0x00016a000c1e1d00 */
[----:B------:R-:W-:-:S04]  /*0d00*/  @P4 LEA.HI.SX32 R21, R20, R246, 0x1d ;  /* 0x000000f614154211 */ /* 0x000fc800078feaff */
[C---:B--2---:R-:W-:Y:S02]  /*0d10*/  IADD3 R22, R21.reuse, 0x20, RZ ;  /* 0x0000002015167810 */ /* 0x044fe40007ffe0ff */
[C---:B------:R-:W-:Y:S02]  /*0d20*/  IADD3 R20, R21.reuse, 0x40, RZ ;  /* 0x0000004015147810 */ /* 0x040fe40007ffe0ff */
[C---:B-1----:R-:W-:Y:S01]  /*0d30*/  IADD3 R24, R21.reuse, 0x60, RZ ;  /* 0x0000006015187810 */ /* 0x042fe20007ffe0ff */
        /* <DEDUP_REMOVED lines=9> */
[----:B------:R-:W-:Y:S01]  /*0dd0*/  MOV R215, RZ ;  /* 0x000000ff00d77202 */ /* 0x000fe20000000f00 */
[----:B------:R-:W-:Y:S09]  /*0de0*/  BRA `(.L_x_11102) ;  /* 0x0000001400bc7947 */ /* 0x000ff20003800000 */
.L_x_11101:
        /* <DEDUP_REMOVED lines=12> */
[----:B------:R-:W-:Y:S01]  /*0eb0*/  LEA.HI.SX32 R16, R9, R246, 0x1d ;  /* 0x000000f609107211 */ /* 0x000fe200078feaff */
[----:B------:R-:W-:Y:S01]  /*0ec0*/  STL [R1+0xdc], R60 ;  /* 0x0000dc3c01007387 */ /* 0x000fe20000100800 */
[----:B0-----:R-:W-:-:S04]  /*0ed0*/  IMAD.WIDE.U32 R26, R228, 0x20, R204 ;  /* 0x00000020e41a7825 */ /* 0x001fc800078e00cc */
[--C-:B-1----:R-:W-:Y:S01]  /*0ee0*/  IMAD.WIDE.U32 R4, R216, 0x20, R204.reuse ;  /* 0x00000020d8047825 */ /* 0x102fe200078e00cc */
[----:B------:R-:W2:Y:S03]  /*0ef0*/  LDG.E.128 R192, desc[UR4][R26.64] ;  /* 0x000000041ac07981 */ /* 0x000ea6000c1e1d00 */
[----:B------:R-:W-:Y:S01]  /*0f00*/  IMAD.WIDE.U32 R188, R6, 0x20, R204 ;  /* 0x0000002006bc7825 */ /* 0x000fe200078e00cc */
[----:B------:R0:W2:Y:S04]  /*0f10*/  LDG.E.128 R196, desc[UR4][R26.64+0x10] ;  /* 0x000010041ac47981 */ /* 0x0000a8000c1e1d00 */
[----:B------:R-:W2:Y:S01]  /*0f20*/  LDG.E.128 R200, desc[UR4][R4.64] ;  /* 0x0000000404c87981 */ /* 0x000ea2000c1e1d00 */
[C---:B------:R-:W-:Y:S01]  /*0f30*/  IADD3 R17, R16.reuse, 0x40, RZ ;  /* 0x0000004010117810 */ /* 0x040fe20007ffe0ff */
[----:B---3--:R-:W-:-:S02]  /*0f40*/  IMAD.WIDE.U32 R12, R16, 0x10, R224 ;  /* 0x00000010100c7825 */ /* 0x008fc400078e00e0 */
[----:B------:R-:W3:Y:S02]  /*0f50*/  LDG.E.128 R8, desc[UR4][R188.64] ;  /* 0x00000004bc087981 */ /* 0x000ee4000c1e1d00 */
[----:B0-----:R-:W-:Y:S02]  /*0f60*/  IMAD.WIDE.U32 R26, R214, 0x20, R204 ;  /* 0x00000020d61a7825 */ /* 0x001fe400078e00cc */
[----:B------:R0:W3:Y:S04]  /*0f70*/  LDG.E.128 R204, desc[UR4][R4.64+0x10] ;  /* 0x0000100404cc7981 */ /* 0x0000e8000c1e1d00 */
[----:B------:R-:W3:Y:S04]  /*0f80*/  LDG.E.128 R12, desc[UR4][R12.64] ;  /* 0x000000040c0c7981 */ /* 0x000ee8000c1e1d00 */
[----:B------:R-:W3:Y:S01]  /*0f90*/  LDG.E.128 R188, desc[UR4][R188.64+0x10] ;  /* 0x00001004bcbc7981 */ /* 0x000ee2000c1e1d00 */
[----:B0-----:R-:W-:-:S03]  /*0fa0*/  IADD3 R4, R16, 0x20, RZ ;  /* 0x0000002010047810 */ /* 0x001fc60007ffe0ff */
[----:B------:R-:W3:Y:S02]  /*0fb0*/  LDG.E.128 R208, desc[UR4][R26.64] ;  /* 0x000000041ad07981 */ /* 0x000ee4000c1e1d00 */
[--C-:B------:R-:W-:Y:S01]  /*0fc0*/  IMAD.WIDE.U32 R4, R4, 0x10, R224.reuse ;  /* 0x0000001004047825 */ /* 0x100fe200078e00e0 */
[----:B------:R-:W-:Y:S01]  /*0fd0*/  IADD3 R16, R16, 0x60, RZ ;  /* 0x0000006010107810 */ /* 0x000fe20007ffe0ff */
[----:B------:R-:W3:Y:S04]  /*0fe0*/  LDG.E.128 R212, desc[UR4][R26.64+0x10] ;  /* 0x000010041ad47981 */ /* 0x000ee8000c1e1d00 */
[----:B------:R0:W3:Y:S04]  /*0ff0*/  LDG.E.128 R216, desc[UR4][R4.64] ;  /* 0x0000000404d87981 */ /* 0x0000e8000c1e1d00 */
[----:B------:R1:W-:Y:S01]  /*1000*/  STL [R1+0xd8], R2 ;  /* 0x0000d80201007387 */ /* 0x0003e20000100800 */
[--C-:B0-----:R-:W-:Y:S01]  /*1010*/  IMAD.WIDE.U32 R4, R17, 0x10, R224.reuse ;  /* 0x0000001011047825 */ /* 0x101fe200078e00e0 */
[----:B-1----:R-:W0:Y:S04]  /*1020*/  LDC.U8 R2, c[0x0][0x2a0] ;  /* 0x0000a800ff027b82 */ /* 0x002e280000000000 */
[----:B------:R1:W3:Y:S02]  /*1030*/  LDG.E.128 R220, desc[UR4][R4.64] ;  /* 0x0000000404dc7981 */ /* 0x0002e4000c1e1d00 */
[----:B-1----:R-:W-:-:S05]  /*1040*/  IMAD.WIDE.U32 R4, R16, 0x10, R224 ;  /* 0x0000001010047825 */ /* 0x002fca00078e00e0 */
[----:B------:R1:W3:Y:S01]  /*1050*/  LDG.E.128 R224, desc[UR4][R4.64] ;  /* 0x0000000404e07981 */ /* 0x0002e2000c1e1d00 */
[----:B------:R-:W-:-:S05]  /*1060*/  @P4 IADD3 R16, R7, -0x1, RZ ;  /* 0xffffffff07104810 */ /* 0x000fca0007ffe0ff */
[----:B------:R-:W-:Y:S01]  /*1070*/  @P4 IMAD R16, R16, R247, RZ ;  /* 0x000000f710104224 */ /* 0x000fe200078e02ff */
[----:B-1----:R-:W-:Y:S02]  /*1080*/  MOV R4, UR14 ;  /* 0x0000000e00047c02 */ /* 0x002fe40008000f00 */
[----:B------:R-:W-:Y:S02]  /*1090*/  MOV R5, UR15 ;  /* 0x0000000f00057c02 */ /* 0x000fe40008000f00 */
[----:B------:R-:W-:Y:S02]  /*10a0*/  ISETP.NE.U32.AND P0, PT, R4, RZ, PT ;  /* 0x000000ff0400720c */ /* 0x000fe40003f05070 */
[----:B------:R-:W-:Y:S02]  /*10b0*/  @P4 SHF.R.S32.HI R17, RZ, 0x1f, R16 ;  /* 0x0000001fff114819 */ /* 0x000fe40000011410 */
[----:B------:R-:W-:Y:S02]  /*10c0*/  ISETP.NE.AND.EX P0, PT, R5, RZ, PT, P0 ;  /* 0x000000ff0500720c */ /* 0x000fe40003f05300 */
[----:B------:R-:W-:-:S02]  /*10d0*/  @P4 LEA.HI R17, R17, R16, RZ, 0x3 ;  /* 0x0000001011114211 */ /* 0x000fc400078f18ff */
[----:B------:R-:W-:Y:S02]  /*10e0*/  MOV R26, RZ ;  /* 0x000000ff001a7202 */ /* 0x000fe40000000f00 */
[----:B------:R-:W-:-:S04]  /*10f0*/  @P4 LEA.HI.SX32 R26, R17, R246, 0x1d ;  /* 0x000000f6111a4211 */ /* 0x000fc800078feaff */
[C---:B------:R-:W-:Y:S02]  /*1100*/  IADD3 R27, R26.reuse, 0x20, RZ ;  /* 0x000000201a1b7810 */ /* 0x040fe40007ffe0ff */
[C---:B------:R-:W-:Y:S01]  /*1110*/  IADD3 R17, R26.reuse, 0x40, RZ ;  /* 0x000000401a117810 */ /* 0x040fe20007ffe0ff */
[----:B------:R-:W5:Y:S01]  /*1120*/  @P0 LDG.E.128 R56, desc[UR4][R24.64] ;  /* 0x0000000418380981 */ /* 0x000f62000c1e1d00 */
[----:B------:R-:W-:-:S03]  /*1130*/  IADD3 R16, R26, 0x60, RZ ;  /* 0x000000601a107810 */ /* 0x000fc60007ffe0ff */
[----:B------:R4:W5:Y:S04]  /*1140*/  @P0 LDG.E.128 R52, desc[UR4][R24.64+0x10] ;  /* 0x0000100418340981 */ /* 0x000968000c1e1d00 */
[----:B------:R-:W5:Y:S04]  /*1150*/  @P0 LDG.E.128 R48, desc[UR4][R22.64] ;  /* 0x0000000416300981 */ /* 0x000f68000c1e1d00 */
[----:B------:R1:W5:Y:S04]  /*1160*/  @P0 LDG.E.128 R44, desc[UR4][R22.64+0x10] ;  /* 0x00001004162c0981 */ /* 0x000368000c1e1d00 */
[----:B------:R-:W5:Y:S01]  /*1170*/  @P0 LDG.E.128 R40, desc[UR4][R20.64] ;  /* 0x0000000414280981 */ /* 0x000f62000c1e1d00 */
[----:B----4-:R-:W-:-:S03]  /*1180*/  IMAD.WIDE.U32 R24, R26, 0x8, R230 ;  /* 0x000000081a187825 */ /* 0x010fc600078e00e6 */
[----:B------:R-:W5:Y:S04]  /*1190*/  @P0 LDG.E.128 R36, desc[UR4][R20.64+0x10] ;  /* 0x0000100414240981 */ /* 0x000f68000c1e1d00 */
[----:B------:R-:W5:Y:S01]  /*11a0*/  @P0 LDG.E.128 R32, desc[UR4][R18.64] ;  /* 0x0000000412200981 */ /* 0x000f62000c1e1d00 */
[----:B-1----:R-:W-:-:S03]  /*11b0*/  IMAD.WIDE.U32 R22, R27, 0x8, R230 ;  /* 0x000000081b167825 */ /* 0x002fc600078e00e6 */
[----:B------:R-:W5:Y:S01]  /*11c0*/  @P0 LDG.E.128 R28, desc[UR4][R18.64+0x10] ;  /* 0x00001004121c0981 */ /* 0x000f62000c1e1d00 */
[----:B0-----:R-:W-:Y:S01]  /*11d0*/  ISETP.NE.AND P0, PT, R2, RZ, PT ;  /* 0x000000ff0200720c */ /* 0x001fe20003f05270 */
[--C-:B------:R-:W-:Y:S02]  /*11e0*/  IMAD.WIDE.U32 R26, R17, 0x8, R230.reuse ;  /* 0x00000008111a7825 */ /* 0x100fe400078e00e6 */
[----:B------:R-:W5:Y:S02]  /*11f0*/  LDG.E.64 R24, desc[UR4][R24.64] ;  /* 0x0000000418187981 */ /* 0x000f64000c1e1b00 */
[----:B------:R-:W-:Y:S02]  /*1200*/  IMAD.WIDE.U32 R16, R16, 0x8, R230 ;  /* 0x0000000810107825 */ /* 0x000fe400078e00e6 */
[----:B------:R-:W5:Y:S04]  /*1210*/  LDG.E.64 R20, desc[UR4][R26.64] ;  /* 0x000000041a147981 */ /* 0x000f68000c1e1b00 */
[----:B------:R0:W5:Y:S04]  /*1220*/  LDG.E.64 R18, desc[UR4][R16.64] ;  /* 0x0000000410127981 */ /* 0x000168000c1e1b00 */
[----:B------:R-:W5:Y:S01]  /*1230*/  LDG.E.64 R22, desc[UR4][R22.64] ;  /* 0x0000000416167981 */ /* 0x000f62000c1e1b00 */
[----:B--2---:R-:W-:-:S05]  /*1240*/  FSEL R0, R0, RZ, !P0 ;  /* 0x000000ff00007208 */ /* 0x004fca0004000000 */
[C---:B0-----:R-:W-:Y:S01]  /*1250*/  FADD.FTZ R17, -R0.reuse, R197 ;  /* 0x000000c500117221 */ /* 0x041fe20000010100 */
[C---:B---3--:R-:W-:Y:S01]  /*1260*/  FADD.FTZ R230, -R0.reuse, R10 ;  /* 0x0000000a00e67221 */ /* 0x048fe20000010100 */
[C---:B------:R-:W-:Y:S01]  /*1270*/  FADD.FTZ R229, -R0.reuse, R11 ;  /* 0x0000000b00e57221 */ /* 0x040fe20000010100 */
[--C-:B------:R-:W-:Y:S02]  /*1280*/  HADD2.F32 R239, -RZ, R13.reuse.H0_H0 ;  /* 0x2000000dffef7230 */ /* 0x100fe40000004100 */
[----:B------:R-:W-:Y:S02]  /*1290*/  HADD2.F32 R237, -RZ, R13.H1_H1 ;  /* 0x3000000dffed7230 */ /* 0x000fe40000004100 */
        /* <DEDUP_REMOVED lines=8> */
[----:B------:R-:W-:Y:S02]  /*1320*/  HADD2.F32 R243, -RZ, R14.H1_H1 ;  /* 0x3000000efff37230 */ /* 0x000fe40000004100 */
[C---:B------:R-:W-:Y:S01]  /*1330*/  FADD.FTZ R202, -R0.reuse, R214 ;  /* 0x000000d600ca7221 */ /* 0x040fe20000010100 */
[C---:B------:R-:W-:Y:S01]  /*1340*/  FADD.FTZ R203, -R0.reuse, R215 ;  /* 0x000000d700cb7221 */ /* 0x040fe20000010100 */
[--C-:B------:R-:W-:Y:S02]  /*1350*/  HADD2.F32 R245, -RZ, R15.reuse.H0_H0 ;  /* 0x2000000ffff57230 */ /* 0x100fe40000004100 */
[----:B------:R-:W-:Y:S01]  /*1360*/  FADD.FTZ R14, -R0, R194 ;  /* 0x000000c2000e7221 */ /* 0x000fe20000010100 */
[----:B------:R-:W-:-:S02]  /*1370*/  HADD2.F32 R234, -RZ, R15.H1_H1 ;  /* 0x3000000fffea7230 */ /* 0x000fc40000004100 */
[C---:B------:R-:W-:Y:S01]  /*1380*/  FADD.FTZ R15, -R0.reuse, R195 ;  /* 0x000000c3000f7221 */ /* 0x040fe20000010100 */
[C---:B------:R-:W-:Y:S01]  /*1390*/  FADD.FTZ R194, -R0.reuse, R206 ;  /* 0x000000ce00c27221 */ /* 0x040fe20000010100 */
[C---:B------:R-:W-:Y:S01]  /*13a0*/  FMUL.FTZ R244, R3.reuse, R230 ;  /* 0x000000e603f47220 */ /* 0x040fe20000410000 */
[----:B------:R-:W-:Y:S01]  /*13b0*/  FADD.FTZ R195, -R0, R207 ;  /* 0x000000cf00c37221 */ /* 0x000fe20000010100 */
[C---:B------:R-:W-:Y:S01]  /*13c0*/  FMUL.FTZ R230, R3.reuse, R13 ;  /* 0x0000000d03e67220 */ /* 0x040fe20000410000 */
[----:B------:R-:W-:Y:S02]  /*13d0*/  FMUL.FTZ R13, R3, R193 ;  /* 0x000000c1030d7220 */ /* 0x000fe40000410000 */
[----:B------:R-:W2:Y:S01]  /*13e0*/  LDL R193, [R1+0xbc] ;  /* 0x0000bc0001c17983 */ /* 0x000ea20000100800 */
[--C-:B------:R-:W-:Y:S02]  /*13f0*/  HADD2.F32 R215, -RZ, R221.reuse.H0_H0 ;  /* 0x200000ddffd77230 */ /* 0x100fe40000004100 */
[----:B------:R-:W-:-:S02]  /*1400*/  HADD2.F32 R214, -RZ, R221.H1_H1 ;  /* 0x300000ddffd67230 */ /* 0x000fc40000004100 */
[C---:B------:R-:W-:Y:S01]  /*1410*/  FMUL.FTZ R221, R3.reuse, R17 ;  /* 0x0000001103dd7220 */ /* 0x040fe20000410000 */
[C---:B------:R-:W-:Y:S01]  /*1420*/  FMUL.FTZ R17, R3.reuse, R197 ;  /* 0x000000c503117220 */ /* 0x040fe20000410000 */
[----:B------:R-:W-:Y:S02]  /*1430*/  MOV R197, R241 ;  /* 0x000000f100c57202 */ /* 0x000fe40000000f00 */
[----:B------:R-:W3:Y:S01]  /*1440*/  LDL R241, [R1+0xd4] ;  /* 0x0000d40001f17983 */ /* 0x000ee20000100800 */
[--C-:B------:R-:W-:Y:S02]  /*1450*/  HADD2.F32 R60, -RZ, R227.reuse.H0_H0 ;  /* 0x200000e3ff3c7230 */ /* 0x100fe40000004100 */
[----:B------:R-:W-:Y:S02]  /*1460*/  HADD2.F32 R2, -RZ, R227.H1_H1 ;  /* 0x300000e3ff027230 */ /* 0x000fe40000004100 */
[----:B------:R-:W-:Y:S01]  /*1470*/  FMUL.FTZ R227, R3, R14 ;  /* 0x0000000e03e37220 */ /* 0x000fe20000410000 */
[----:B------:R-:W-:-:S02]  /*1480*/  HADD2.F32 R63, -RZ, R225.H0_H0 ;  /* 0x200000e1ff3f7230 */ /* 0x000fc40000004100 */
[C---:B------:R-:W-:Y:S01]  /*1490*/  FMUL.FTZ R14, R3.reuse, R194 ;  /* 0x000000c2030e7220 */ /* 0x040fe20000410000 */
[----:B------:R-:W-:Y:S02]  /*14a0*/  HADD2.F32 R251, -RZ, R225.H1_H1 ;  /* 0x300000e1fffb7230 */ /* 0x000fe40000004100 */
[C---:B------:R-:W-:Y:S01]  /*14b0*/  FMUL.FTZ R225, R3.reuse, R15 ;  /* 0x0000000f03e17220 */ /* 0x040fe20000410000 */
[----:B------:R-:W-:Y:S01]  /*14c0*/  MOV R194, R243 ;  /* 0x000000f300c27202 */ /* 0x000fe20000000f00 */
[----:B------:R-:W-:Y:S01]  /*14d0*/  FMUL.FTZ R15, R3, R195 ;  /* 0x000000c3030f7220 */ /* 0x000fe20000410000 */
[----:B------:R-:W4:Y:S04]  /*14e0*/  LDL R243, [R1+0xd0] ;  /* 0x0000d00001f37983 */ /* 0x000f280000100800 */
[----:B------:R-:W4:Y:S01]  /*14f0*/  LDL R195, [R1+0xb8] ;  /* 0x0000b80001c37983 */ /* 0x000f220000100800 */
[C---:B------:R-:W-:Y:S01]  /*1500*/  FADD.FTZ R16, -R0.reuse, R196 ;  /* 0x000000c400107221 */ /* 0x040fe20000010100 */
[C---:B------:R-:W-:Y:S01]  /*1510*/  FADD.FTZ R196, -R0.reuse, R208 ;  /* 0x000000d000c47221 */ /* 0x040fe20000010100 */
[C---:B------:R-:W-:Y:S01]  /*1520*/  FADD.FTZ R232, -R0.reuse, R8 ;  /* 0x0000000800e87221 */ /* 0x040fe20000010100 */
[----:B------:R-:W-:Y:S01]  /*1530*/  FADD.FTZ R231, -R0, R9 ;  /* 0x0000000900e77221 */ /* 0x000fe20000010100 */
[----:B------:R-:W-:-:S02]  /*1540*/  HADD2.F32 R235, -RZ, R12.H0_H0 ;  /* 0x2000000cffeb7230 */ /* 0x000fc40000004100 */
[C---:B------:R-:W-:Y:S01]  /*1550*/  FADD.FTZ R8, -R0.reuse, R188 ;  /* 0x000000bc00087221 */ /* 0x040fe20000010100 */
[----:B------:R-:W-:Y:S02]  /*1560*/  HADD2.F32 R233, -RZ, R12.H1_H1 ;  /* 0x3000000cffe97230 */ /* 0x000fe40000004100 */
[C---:B------:R-:W-:Y:S01]  /*1570*/  FADD.FTZ R9, -R0.reuse, R189 ;  /* 0x000000bd00097221 */ /* 0x040fe20000010100 */
        /* <DEDUP_REMOVED lines=12> */
[----:B------:R-:W-:Y:S01]  /*1640*/  FADD.FTZ R201, -R0, R213 ;  /* 0x000000d500c97221 */ /* 0x000fe20000010100 */
[C---:B------:R-:W-:Y:S01]  /*1650*/  FMUL.FTZ R16, R3.reuse, R196 ;  /* 0x000000c403107220 */ /* 0x040fe20000410000 */
[C---:B------:R-:W-:Y:S01]  /*1660*/  FMUL.FTZ R0, R3.reuse, R232 ;  /* 0x000000e803007220 */ /* 0x040fe20000410000 */
[----:B------:R-:W4:Y:S01]  /*1670*/  LDL R196, [R1+0xc8] ;  /* 0x0000c80001c47983 */ /* 0x000f220000100800 */
[C---:B------:R-:W-:Y:S01]  /*1680*/  FMUL.FTZ R232, R3.reuse, R12 ;  /* 0x0000000c03e87220 */ /* 0x040fe20000410000 */
[C---:B------:R-:W-:Y:S01]  /*1690*/  FMUL.FTZ R242, R3.reuse, R229 ;  /* 0x000000e503f27220 */ /* 0x040fe20000410000 */
[----:B------:R-:W-:Y:S01]  /*16a0*/  FMUL.FTZ R12, R3, R192 ;  /* 0x000000c0030c7220 */ /* 0x000fe20000410000 */
[----:B------:R-:W4:Y:S01]  /*16b0*/  LDL R229, [R1+0xc0] ;  /* 0x0000c00001e57983 */ /* 0x000f220000100800 */
[----:B------:R-:W-:-:S03]  /*16c0*/  MOV R192, R245 ;  /* 0x000000f500c07202 */ /* 0x000fc60000000f00 */
[----:B------:R-:W4:Y:S01]  /*16d0*/  LDL R245, [R1+0xcc] ;  /* 0x0000cc0001f57983 */ /* 0x000f220000100800 */
[----:B------:R-:W-:Y:S01]  /*16e0*/  FMUL.FTZ R238, R3, R9 ;  /* 0x0000000903ee7220 */ /* 0x000fe20000410000 */
[--C-:B------:R-:W-:Y:S02]  /*16f0*/  HADD2.F32 R62, -RZ, R226.reuse.H0_H0 ;  /* 0x200000e2ff3e7230 */ /* 0x100fe40000004100 */
[----:B------:R-:W-:Y:S01]  /*1700*/  FFMA.FTZ R175, R242, R237, R175 ;  /* 0x000000edf2af7223 */ /* 0x000fe200000100af */
[----:B------:R-:W-:Y:S02]  /*1710*/  HADD2.F32 R61, -RZ, R226.H1_H1 ;  /* 0x300000e2ff3d7230 */ /* 0x000fe40000004100 */
[----:B------:R-:W-:Y:S01]  /*1720*/  FADD.FTZ R155, R155, R237 ;  /* 0x000000ed9b9b7221 */ /* 0x000fe20000010000 */
[--C-:B------:R-:W-:Y:S01]  /*1730*/  HADD2.F32 R213, -RZ, R220.reuse.H0_H0 ;  /* 0x200000dcffd57230 */ /* 0x100fe20000004100 */
[----:B------:R-:W4:Y:S01]  /*1740*/  LDL R226, [R1+0xc4] ;  /* 0x0000c40001e27983 */ /* 0x000f220000100800 */
[----:B------:R-:W-:-:S02]  /*1750*/  HADD2.F32 R212, -RZ, R220.H1_H1 ;  /* 0x300000dcffd47230 */ /* 0x000fc40000004100 */
[----:B------:R-:W-:Y:S01]  /*1760*/  FMUL.FTZ R240, R3, R8 ;  /* 0x0000000803f07220 */ /* 0x000fe20000410000 */
[----:B------:R-:W-:Y:S01]  /*1770*/  FADD.FTZ R177, R177, R194 ;  /* 0x000000c2b1b17221 */ /* 0x000fe20000010000 */
[----:B------:R-:W4:Y:S01]  /*1780*/  LDL R220, [R1+0xb0] ;  /* 0x0000b00001dc7983 */ /* 0x000f220000100800 */
[----:B------:R-:W-:Y:S01]  /*1790*/  FFMA.FTZ R113, R238, R194, R113 ;  /* 0x000000c2ee717223 */ /* 0x000fe20000010071 */
[--C-:B------:R-:W-:Y:S02]  /*17a0*/  HADD2.F32 R250, -RZ, R224.reuse.H0_H0 ;  /* 0x200000e0fffa7230 */ /* 0x100fe40000004100 */
[----:B------:R-:W-:Y:S01]  /*17b0*/  FFMA.FTZ R174, R244, R239, R174 ;  /* 0x000000eff4ae7223 */ /* 0x000fe200000100ae */
[----:B------:R-:W-:Y:S02]  /*17c0*/  HADD2.F32 R249, -RZ, R224.H1_H1 ;  /* 0x300000e0fff97230 */ /* 0x000fe40000004100 */
[----:B------:R-:W-:Y:S01]  /*17d0*/  FADD.FTZ R154, R154, R239 ;  /* 0x000000ef9a9a7221 */ /* 0x000fe20000010000 */
[--C-:B------:R-:W-:Y:S01]  /*17e0*/  HADD2.F32 R209, -RZ, R218.reuse.H0_H0 ;  /* 0x200000daffd17230 */ /* 0x100fe20000004100 */
[----:B------:R-:W4:Y:S01]  /*17f0*/  LDL R224, [R1+0xa8] ;  /* 0x0000a80001e07983 */ /* 0x000f220000100800 */
[----:B------:R-:W-:-:S02]  /*1800*/  HADD2.F32 R208, -RZ, R218.H1_H1 ;  /* 0x300000daffd07230 */ /* 0x000fc40000004100 */
[----:B------:R-:W-:Y:S01]  /*1810*/  FADD.FTZ R176, R176, R197 ;  /* 0x000000c5b0b07221 */ /* 0x000fe20000010000 */
[----:B------:R-:W-:Y:S01]  /*1820*/  FFMA.FTZ R112, R240, R197, R112 ;  /* 0x000000c5f0707223 */ /* 0x000fe20000010070 */
[----:B------:R-:W4:Y:S01]  /*1830*/  LDL R218, [R1+0xb4] ;  /* 0x0000b40001da7983 */ /* 0x000f220000100800 */
[----:B---3--:R-:W-:Y:S01]  /*1840*/  FMUL.FTZ R241, R241, R237 ;  /* 0x000000edf1f17220 */ /* 0x008fe20000410000 */
[----:B--2---:R-:W-:Y:S02]  /*1850*/  FMUL.FTZ R237, R193, R194 ;  /* 0x000000c2c1ed7220 */ /* 0x004fe40000410000 */
[----:B------:R-:W2:Y:S01]  /*1860*/  LDL R194, [R1+0x9c] ;  /* 0x00009c0001c27983 */ /* 0x000ea20000100800 */
[----:B----4-:R-:W-:Y:S01]  /*1870*/  FMUL.FTZ R243, R243, R239 ;  /* 0x000000eff3f37220 */ /* 0x010fe20000410000 */
[----:B------:R-:W-:Y:S02]  /*1880*/  FMUL.FTZ R239, R195, R197 ;  /* 0x000000c5c3ef7220 */ /* 0x000fe40000410000 */
[----:B------:R-:W3:Y:S04]  /*1890*/  LDL R197, [R1+0xa0] ;  /* 0x0000a00001c57983 */ /* 0x000ee80000100800 */
[----:B------:R-:W4:Y:S01]  /*18a0*/  LDL R195, [R1+0xa4] ;  /* 0x0000a40001c37983 */ /* 0x000f220000100800 */
[C---:B------:R-:W-:Y:S01]  /*18b0*/  FMUL.FTZ R236, R3.reuse, R10 ;  /* 0x0000000a03ec7220 */ /* 0x040fe20000410000 */
[----:B------:R-:W-:Y:S01]  /*18c0*/  FFMA.FTZ R172, R0, R235, R172 ;  /* 0x000000eb00ac7223 */ /* 0x000fe200000100ac */
[----:B------:R-:W-:Y:S01]  /*18d0*/  FADD.FTZ R152, R152, R235 ;  /* 0x000000eb98987221 */ /* 0x000fe20000010000 */
[----:B------:R-:W-:Y:S01]  /*18e0*/  FADD.FTZ R178, R178, R192 ;  /* 0x000000c0b2b27221 */ /* 0x000fe20000010000 */
[----:B------:R-:W-:Y:S01]  /*18f0*/  FFMA.FTZ R114, R236, R192, R114 ;  /* 0x000000c0ec727223 */ /* 0x000fe20000010072 */
[----:B------:R-:W-:Y:S01]  /*1900*/  FMUL.FTZ R252, R3, R231 ;  /* 0x000000e703fc7220 */ /* 0x000fe20000410000 */
[----:B------:R-:W-:Y:S01]  /*1910*/  MOV R231, R234 ;  /* 0x000000ea00e77202 */ /* 0x000fe20000000f00 */
[----:B------:R-:W-:-:S02]  /*1920*/  HADD2.F32 R207, -RZ, R217.H0_H0 ;  /* 0x200000d9ffcf7230 */ /* 0x000fc40000004100 */
[----:B------:R-:W-:Y:S01]  /*1930*/  FMUL.FTZ R196, R196, R235 ;  /* 0x000000ebc4c47220 */ /* 0x000fe20000410000 */
[----:B------:R-:W-:-:S03]  /*1940*/  FMUL.FTZ R235, R229, R192 ;  /* 0x000000c0e5eb7220 */ /* 0x000fc60000410000 */
[----:B------:R-:W-:Y:S01]  /*1950*/  FADD.FTZ R192, RZ, R196 ;  /* 0x000000c4ffc07221 */ /* 0x000fe20000010000 */
[----:B------:R-:W-:Y:S01]  /*1960*/  FFMA.FTZ R193, R0, R196, RZ ;  /* 0x000000c400c17223 */ /* 0x000fe200000100ff */
[----:B------:R-:W-:-:S04]  /*1970*/  FMUL.FTZ R245, R245, R233 ;  /* 0x000000e9f5f57220 */ /* 0x000fc80000410000 */
[----:B------:R-:W-:Y:S01]  /*1980*/  FADD.FTZ R192, R192, R245 ;  /* 0x000000f5c0c07221 */ /* 0x000fe20000010000 */
[C---:B------:R-:W-:Y:S01]  /*1990*/  FFMA.FTZ R193, R252.reuse, R245, R193 ;  /* 0x000000f5fcc17223 */ /* 0x040fe200000100c1 */
[----:B------:R-:W-:Y:S02]  /*19a0*/  HADD2.F32 R205, -RZ, R216.H0_H0 ;  /* 0x200000d8ffcd7230 */ /* 0x000fe40000004100 */
[----:B------:R-:W-:Y:S01]  /*19b0*/  FMUL.FTZ R234, R3, R11 ;  /* 0x0000000b03ea7220 */ /* 0x000fe20000410000 */
[----:B------:R-:W-:Y:S01]  /*19c0*/  FFMA.FTZ R173, R252, R233, R173 ;  /* 0x000000e9fcad7223 */ /* 0x000fe200000100ad */
[----:B------:R-:W-:Y:S01]  /*19d0*/  FADD.FTZ R153, R153, R233 ;  /* 0x000000e999997221 */ /* 0x000fe20000010000 */
[----:B------:R-:W-:Y:S01]  /*19e0*/  FADD.FTZ R192, R192, R243 ;  /* 0x000000f3c0c07221 */ /* 0x000fe20000010000 */
[----:B------:R-:W-:Y:S01]  /*19f0*/  FFMA.FTZ R193, R244, R243, R193 ;  /* 0x000000f3f4c17223 */ /* 0x000fe200000100c1 */
[----:B------:R-:W-:Y:S02]  /*1a00*/  HADD2.F32 R206, -RZ, R217.H1_H1 ;  /* 0x300000d9ffce7230 */ /* 0x000fe40000004100 */
[----:B------:R-:W-:Y:S01]  /*1a10*/  FMUL.FTZ R233, R226, R231 ;  /* 0x000000e7e2e97220 */ /* 0x000fe20000410000 */
[----:B------:R-:W-:-:S02]  /*1a20*/  HADD2.F32 R211, -RZ, R219.H0_H0 ;  /* 0x200000dbffd37230 */ /* 0x000fc40000004100 */
[----:B------:R-:W-:Y:S01]  /*1a30*/  FMUL.FTZ R226, R220, R207 ;  /* 0x000000cfdce27220 */ /* 0x000fe20000410000 */
[----:B------:R-:W-:Y:S02]  /*1a40*/  HADD2.F32 R210, -RZ, R219.H1_H1 ;  /* 0x300000dbffd27230 */ /* 0x000fe40000004100 */
[----:B------:R-:W-:Y:S01]  /*1a50*/  FADD.FTZ R179, R179, R231 ;  /* 0x000000e7b3b37221 */ /* 0x000fe20000010000 */
[----:B------:R-:W-:Y:S01]  /*1a60*/  FFMA.FTZ R115, R234, R231, R115 ;  /* 0x000000e7ea737223 */ /* 0x000fe20000010073 */
[----:B------:R-:W-:Y:S01]  /*1a70*/  FADD.FTZ R192, R192, R241 ;  /* 0x000000f1c0c07221 */ /* 0x000fe20000010000 */
[----:B------:R-:W-:Y:S01]  /*1a80*/  FMUL.FTZ R231, R224, R205 ;  /* 0x000000cde0e77220 */ /* 0x000fe20000410000 */
[----:B------:R-:W-:Y:S02]  /*1a90*/  HADD2.F32 R204, -RZ, R216.H1_H1 ;  /* 0x300000d8ffcc7230 */ /* 0x000fe40000004100 */
[----:B------:R-:W-:Y:S01]  /*1aa0*/  FMUL.FTZ R224, R218, R206 ;  /* 0x000000cedae07220 */ /* 0x000fe20000410000 */
[----:B------:R-:W-:-:S02]  /*1ab0*/  HADD2.F32 R246, -RZ, R222.H0_H0 ;  /* 0x200000defff67230 */ /* 0x000fc40000004100 */
[----:B------:R-:W-:Y:S02]  /*1ac0*/  HADD2.F32 R216, -RZ, R222.H1_H1 ;  /* 0x300000deffd87230 */ /* 0x000fe40000004100 */
[----:B------:R-:W4:Y:S01]  /*1ad0*/  LDL R222, [R1+0xac] ;  /* 0x0000ac0001de7983 */ /* 0x000f220000100800 */
[----:B--2---:R-:W-:Y:S01]  /*1ae0*/  FMUL.FTZ R220, R194, R208 ;  /* 0x000000d0c2dc7220 */ /* 0x004fe20000410000 */
[----:B------:R-:W-:Y:S01]  /*1af0*/  FFMA.FTZ R194, R242, R241, R193 ;  /* 0x000000f1f2c27223 */ /* 0x000fe200000100c1 */
[----:B------:R-:W-:-:S03]  /*1b00*/  FADD.FTZ R193, R192, R239 ;  /* 0x000000efc0c17221 */ /* 0x000fc60000010000 */
[----:B------:R-:W-:Y:S02]  /*1b10*/  FFMA.FTZ R192, R240, R239, R194 ;  /* 0x000000eff0c07223 */ /* 0x000fe400000100c2 */
[----:B------:R-:W2:Y:S01]  /*1b20*/  LDL R194, [R1+0x84] ;  /* 0x0000840001c27983 */ /* 0x000ea20000100800 */
[----:B---3--:R-:W-:Y:S01]  /*1b30*/  FMUL.FTZ R218, R197, R211 ;  /* 0x000000d3c5da7220 */ /* 0x008fe20000410000 */
[----:B----4-:R-:W-:Y:S02]  /*1b40*/  FMUL.FTZ R197, R195, R210 ;  /* 0x000000d2c3c57220 */ /* 0x010fe40000410000 */
[----:B------:R-:W3:Y:S01]  /*1b50*/  LDL R195, [R1+0x80] ;  /* 0x0000800001c37983 */ /* 0x000ee20000100800 */
[C---:B------:R-:W-:Y:S01]  /*1b60*/  FMUL.FTZ R10, R3.reuse, R190 ;  /* 0x000000be030a7220 */ /* 0x040fe20000410000 */
[C---:B------:R-:W-:Y:S02]  /*1b70*/  FMUL.FTZ R190, R3.reuse, R202 ;  /* 0x000000ca03be7220 */ /* 0x040fe40000410000 */
[----:B------:R-:W4:Y:S01]  /*1b80*/  LDL R202, [R1+0x98] ;  /* 0x0000980001ca7983 */ /* 0x000f220000100800 */
[C---:B------:R-:W-:Y:S01]  /*1b90*/  FMUL.FTZ R217, R3.reuse, R27 ;  /* 0x0000001b03d97220 */ /* 0x040fe20000410000 */
[----:B------:R-:W-:Y:S01]  /*1ba0*/  FMUL.FTZ R219, R3, R26 ;  /* 0x0000001a03db7220 */ /* 0x000fe20000410000 */
[----:B------:R-:W-:Y:S01]  /*1bb0*/  FADD.FTZ R185, R185, R208 ;  /* 0x000000d0b9b97221 */ /* 0x000fe20000010000 */
[----:B------:R-:W-:Y:S01]  /*1bc0*/  FFMA.FTZ R109, R221, R208, R109 ;  /* 0x000000d0dd6d7223 */ /* 0x000fe2000001006d */
[----:B------:R-:W-:Y:S01]  /*1bd0*/  FADD.FTZ R187, R187, R210 ;  /* 0x000000d2bbbb7221 */ /* 0x000fe20000010000 */
[----:B------:R-:W-:Y:S01]  /*1be0*/  FFMA.FTZ R111, R217, R210, R111 ;  /* 0x000000d2d96f7223 */ /* 0x000fe2000001006f */
[----:B------:R-:W4:Y:S01]  /*1bf0*/  LDL R208, [R1+0x70] ;  /* 0x0000700001d07983 */ /* 0x000f220000100800 */
[----:B------:R-:W-:Y:S01]  /*1c00*/  FMUL.FTZ R27, R3, R199 ;  /* 0x000000c7031b7220 */ /* 0x000fe20000410000 */
[----:B------:R-:W-:Y:S01]  /*1c10*/  FFMA.FTZ R181, R230, R204, R181 ;  /* 0x000000cce6b57223 */ /* 0x000fe200000100b5 */
[----:B------:R-:W-:Y:S01]  /*1c20*/  FADD.FTZ R149, R149, R204 ;  /* 0x000000cc95957221 */ /* 0x000fe20000010000 */
[----:B------:R-:W-:Y:S01]  /*1c30*/  FADD.FTZ R186, R186, R211 ;  /* 0x000000d3baba7221 */ /* 0x000fe20000010000 */
[----:B------:R-:W-:Y:S01]  /*1c40*/  FFMA.FTZ R110, R219, R211, R110 ;  /* 0x000000d3db6e7223 */ /* 0x000fe2000001006e */
[----:B------:R-:W4:Y:S01]  /*1c50*/  LDL R210, [R1+0x58] ;  /* 0x0000580001d27983 */ /* 0x000f220000100800 */
[----:B------:R-:W-:Y:S01]  /*1c60*/  FMUL.FTZ R26, R3, R198 ;  /* 0x000000c6031a7220 */ /* 0x000fe20000410000 */
[----:B------:R-:W-:Y:S01]  /*1c70*/  FFMA.FTZ R180, R232, R205, R180 ;  /* 0x000000cde8b47223 */ /* 0x000fe200000100b4 */
[----:B------:R-:W-:Y:S01]  /*1c80*/  FADD.FTZ R148, R148, R205 ;  /* 0x000000cd94947221 */ /* 0x000fe20000010000 */
[----:B------:R-:W4:Y:S04]  /*1c90*/  LDL R199, [R1+0x8c] ;  /* 0x00008c0001c77983 */ /* 0x000f280000100800 */
[----:B------:R-:W4:Y:S04]  /*1ca0*/  LDL R211, [R1+0x5c] ;  /* 0x00005c0001d37983 */ /* 0x000f280000100800 */
[----:B------:R-:W4:Y:S01]  /*1cb0*/  LDL R198, [R1+0x88] ;  /* 0x0000880001c67983 */ /* 0x000f220000100800 */
[----:B------:R-:W-:Y:S01]  /*1cc0*/  FMUL.FTZ R229, R222, R204 ;  /* 0x000000ccdee57220 */ /* 0x000fe20000410000 */
[----:B--2---:R-:W-:-:S02]  /*1cd0*/  FMUL.FTZ R205, R194, R247 ;  /* 0x000000f7c2cd7220 */ /* 0x004fc40000410000 */
[----:B------:R-:W2:Y:S01]  /*1ce0*/  LDL R194, [R1+0x64] ;  /* 0x0000640001c27983 */ /* 0x000ea20000100800 */
[----:B---3--:R-:W-:-:S03]  /*1cf0*/  FMUL.FTZ R204, R195, R248 ;  /* 0x000000f8c3cc7220 */ /* 0x008fc60000410000 */
[----:B------:R-:W3:Y:S01]  /*1d00*/  LDL R195, [R1+0x60] ;  /* 0x0000600001c37983 */ /* 0x000ee20000100800 */
[C---:B------:R-:W-:Y:S01]  /*1d10*/  FMUL.FTZ R8, R3.reuse, R188 ;  /* 0x000000bc03087220 */ /* 0x040fe20000410000 */
[C---:B------:R-:W-:Y:S02]  /*1d20*/  FMUL.FTZ R188, R3.reuse, R200 ;  /* 0x000000c803bc7220 */ /* 0x040fe40000410000 */
[----:B------:R-:W3:Y:S01]  /*1d30*/  LDL R200, [R1+0x90] ;  /* 0x0000900001c87983 */ /* 0x000ee20000100800 */
[C---:B------:R-:W-:Y:S01]  /*1d40*/  FMUL.FTZ R9, R3.reuse, R189 ;  /* 0x000000bd03097220 */ /* 0x040fe20000410000 */
[C---:B------:R-:W-:Y:S02]  /*1d50*/  FMUL.FTZ R189, R3.reuse, R201 ;  /* 0x000000c903bd7220 */ /* 0x040fe40000410000 */
[----:B------:R-:W3:Y:S01]  /*1d60*/  LDL R201, [R1+0x94] ;  /* 0x0000940001c97983 */ /* 0x000ee20000100800 */
[----:B----4-:R-:W-:Y:S01]  /*1d70*/  FMUL.FTZ R222, R202, R209 ;  /* 0x000000d1cade7220 */ /* 0x010fe20000410000 */
[----:B------:R-:W-:-:S02]  /*1d80*/  FMUL.FTZ R11, R3, R191 ;  /* 0x000000bf030b7220 */ /* 0x000fc40000410000 */
[----:B------:R-:W4:Y:S01]  /*1d90*/  LDL R202, [R1+0x78] ;  /* 0x0000780001ca7983 */ /* 0x000f220000100800 */
[----:B------:R-:W-:-:S03]  /*1da0*/  FMUL.FTZ R191, R3, R203 ;  /* 0x000000cb03bf7220 */ /* 0x000fc60000410000 */
[----:B------:R-:W4:Y:S01]  /*1db0*/  LDL R203, [R1+0x7c] ;  /* 0x00007c0001cb7983 */ /* 0x000f220000100800 */
[----:B------:R-:W-:Y:S01]  /*1dc0*/  FFMA.FTZ R183, R225, R206, R183 ;  /* 0x000000cee1b77223 */ /* 0x000fe200000100b7 */
[----:B------:R-:W-:Y:S02]  /*1dd0*/  FADD.FTZ R151, R151, R206 ;  /* 0x000000ce97977221 */ /* 0x000fe40000010000 */
[----:B------:R-:W4:Y:S01]  /*1de0*/  LDL R206, [R1+0x68] ;  /* 0x0000680001ce7983 */ /* 0x000f220000100800 */
[----:B------:R-:W-:Y:S01]  /*1df0*/  FFMA.FTZ R182, R227, R207, R182 ;  /* 0x000000cfe3b67223 */ /* 0x000fe200000100b6 */
[----:B------:R-:W-:Y:S02]  /*1e00*/  FADD.FTZ R150, R150, R207 ;  /* 0x000000cf96967221 */ /* 0x000fe40000010000 */
[----:B------:R-:W4:Y:S01]  /*1e10*/  LDL R207, [R1+0x6c] ;  /* 0x00006c0001cf7983 */ /* 0x000f220000100800 */
[----:B------:R-:W-:Y:S01]  /*1e20*/  FADD.FTZ R184, R184, R209 ;  /* 0x000000d1b8b87221 */ /* 0x000fe20000010000 */
[----:B------:R-:W-:-:S02]  /*1e30*/  FFMA.FTZ R108, R223, R209, R108 ;  /* 0x000000d1df6c7223 */ /* 0x000fc4000001006c */
[----:B------:R-:W4:Y:S01]  /*1e40*/  LDL R209, [R1+0x74] ;  /* 0x0000740001d17983 */ /* 0x000f220000100800 */
[-C--:B------:R-:W-:Y:S01]  /*1e50*/  FFMA.FTZ R130, R26, R63.reuse, R130 ;  /* 0x0000003f1a827223 */ /* 0x080fe20000010082 */
[----:B------:R-:W-:Y:S01]  /*1e60*/  FADD.FTZ R126, R126, R63 ;  /* 0x0000003f7e7e7221 */ /* 0x000fe20000010000 */
[----:B------:R-:W-:Y:S01]  /*1e70*/  FMUL.FTZ R208, R208, R63 ;  /* 0x0000003fd0d07220 */ /* 0x000fe20000410000 */
[----:B------:R-:W-:Y:S01]  /*1e80*/  FADD.FTZ R96, R96, R62 ;  /* 0x0000003e60607221 */ /* 0x000fe20000010000 */
[----:B------:R1:W5:Y:S01]  /*1e90*/  LDL.LU R63, [R1+0xe8] ;  /* 0x0000e800013f7983 */ /* 0x0003620000300800 */
[-C--:B------:R-:W-:Y:S01]  /*1ea0*/  FFMA.FTZ R92, R188, R62.reuse, R92 ;  /* 0x0000003ebc5c7223 */ /* 0x080fe2000001005c */
[----:B------:R-:W-:Y:S01]  /*1eb0*/  FMUL.FTZ R210, R210, R62 ;  /* 0x0000003ed2d27220 */ /* 0x000fe20000410000 */
[-C--:B------:R-:W-:Y:S01]  /*1ec0*/  FFMA.FTZ R141, R9, R212.reuse, R141 ;  /* 0x000000d4098d7223 */ /* 0x080fe2000001008d */
[----:B------:R-:W-:Y:S01]  /*1ed0*/  FADD.FTZ R137, R137, R212 ;  /* 0x000000d489897221 */ /* 0x000fe20000010000 */
[----:B------:R-:W-:Y:S01]  /*1ee0*/  FMUL.FTZ R199, R199, R212 ;  /* 0x000000d4c7c77220 */ /* 0x000fe20000410000 */
[----:B------:R1:W5:Y:S01]  /*1ef0*/  LDL.LU R62, [R1+0xe4] ;  /* 0x0000e400013e7983 */ /* 0x0003620000300800 */
[----:B------:R-:W-:Y:S01]  /*1f00*/  FADD.FTZ R97, R97, R61 ;  /* 0x0000003d61617221 */ /* 0x000fe20000010000 */
[-C--:B------:R-:W-:Y:S01]  /*1f10*/  FFMA.FTZ R93, R189, R61.reuse, R93 ;  /* 0x0000003dbd5d7223 */ /* 0x080fe2000001005d */
[----:B------:R-:W-:Y:S01]  /*1f20*/  FMUL.FTZ R211, R211, R61 ;  /* 0x0000003dd3d37220 */ /* 0x000fe20000410000 */
[-C--:B------:R-:W-:Y:S01]  /*1f30*/  FFMA.FTZ R140, R8, R213.reuse, R140 ;  /* 0x000000d5088c7223 */ /* 0x080fe2000001008c */
[----:B------:R-:W-:Y:S01]  /*1f40*/  FADD.FTZ R136, R136, R213 ;  /* 0x000000d588887221 */ /* 0x000fe20000010000 */
[----:B------:R-:W-:Y:S01]  /*1f50*/  FMUL.FTZ R198, R198, R213 ;  /* 0x000000d5c6c67220 */ /* 0x000fe20000410000 */
[----:B------:R1:W5:Y:S01]  /*1f60*/  LDL.LU R61, [R1+0xe0] ;  /* 0x0000e000013d7983 */ /* 0x0003620000300800 */
[----:B------:R-:W-:Y:S01]  /*1f70*/  FADD.FTZ R98, R98, R60 ;  /* 0x0000003c62627221 */ /* 0x000fe20000010000 */
[----:B------:R-:W-:Y:S01]  /*1f80*/  FFMA.FTZ R94, R190, R60, R94 ;  /* 0x0000003cbe5e7223 */ /* 0x000fe2000001005e */
[----:B------:R-:W-:Y:S01]  /*1f90*/  FADD.FTZ R99, R99, R2 ;  /* 0x0000000263637221 */ /* 0x000fe20000010000 */
        /* <DEDUP_REMOVED lines=11> */
[----:B--2---:R-:W-:Y:S01]  /*2050*/  FMUL.FTZ R213, R194, R2 ;  /* 0x00000002c2d57220 */ /* 0x004fe20000410000 */
[----:B---3--:R-:W-:Y:S02]  /*2060*/  FMUL.FTZ R212, R195, R60 ;  /* 0x0000003cc3d47220 */ /* 0x008fe40000410000 */
[----:B------:R1:W5:Y:S04]  /*2070*/  LDL.LU R60, [R1+0xdc] ;  /* 0x0000dc00013c7983 */ /* 0x0003680000300800 */
        /* <DEDUP_REMOVED lines=21> */
[----:B----4-:R-:W-:-:S02]  /*21d0*/  FMUL.FTZ R202, R202, R246 ;  /* 0x000000f6caca7220 */ /* 0x010fc40000410000 */
        /* <DEDUP_REMOVED lines=47> */
[----:B-1----:R-:W-:-:S07]  /*24d0*/  FFMA.FTZ R194, R191, R213, R192 ;  /* 0x000000d5bfc27223 */ /* 0x002fce00000100c0 */
.L_x_11102:
[----:B------:R-:W-:Y:S05]  /*24e0*/  BSYNC B0 ;  /* 0x0000000000007941 */ /* 0x000fea0003800000 */
.L_x_11100:
[----:B0----5:R-:W-:Y:S01]  /*24f0*/  MOV R192, R24 ;  /* 0x0000001800c07202 */ /* 0x021fe20000000f00 */
        /* <DEDUP_REMOVED lines=30> */
.L_x_11250:
        /* <DEDUP_REMOVED lines=34> */
.L_x_11105:
[----:B------:R-:W-:Y:S05]  /*2900*/  BSYNC B0 ;  /* 0x0000000000007941 */ /* 0x000fea0003800000 */
.L_x_11104:
        /* <DEDUP_REMOVED lines=16> */
.L_x_11107:
[----:B------:R-:W-:Y:S05]  /*2a10*/  BSYNC B0 ;  /* 0x0000000000007941 */ /* 0x000fea0003800000 */
.L_x_11106:
        /* <DEDUP_REMOVED lines=12> */
.L_x_11109:
[----:B------:R-:W-:Y:S05]  /*2ae0*/  BSYNC B0 ;  /* 0x0000000000007941 */ /* 0x000fea0003800000 */
.L_x_11108:
        /* <DEDUP_REMOVED lines=16> */
.L_x_11111:
[----:B------:R-:W-:Y:S05]  /*2bf0*/  BSYNC B0 ;  /* 0x0000000000007941 */ /* 0x000fea0003800000 */
.L_x_11110:
        /* <DEDUP_REMOVED lines=12> */
.L_x_11113:
[----:B------:R-:W-:Y:S05]  /*2cc0*/  BSYNC B0 ;  /* 0x0000000000007941 */ /* 0x000fea0003800000 */
.L_x_11112:
        /* <DEDUP_REMOVED lines=16> */
.L_x_11115:
[----:B------:R-:W-:Y:S05]  /*2dd0*/  BSYNC B0 ;  /* 0x0000000000007941 */ /* 0x000fea0003800000 */
.L_x_11114:
        /* <DEDUP_REMOVED lines=12> */
.L_x_11117:
[----:B------:R-:W-:Y:S05]  /*2ea0*/  BSYNC B0 ;  /* 0x0000000000007941 */ /* 0x000fea0003800000 */
.L_x_11116:
        /* <DEDUP_REMOVED lines=19> */
.L_x_11119:
[----:B------:R-:W-:Y:S05]  /*2fe0*/  BSYNC B0 ;  /* 0x0000000000007941 */ /* 0x000fea0003800000 */
.L_x_11118:
        /* <DEDUP_REMOVED lines=12> */
.L_x_11121:
[----:B------:R-:W-:Y:S05]  /*30b0*/  BSYNC B0 ;  /* 0x0000000000007941 */ /* 0x000fea0003800000 */
.L_x_11120:
[----:B------:R-:W-:Y:S04]  /*30c0*/  BSSY B0, `(.L_x_11122) ;  /* 0x000000e000007945 */ /* 0x000fe80003800000 */
[----:B------:R-:W-:Y:S05]  /*30d0*/  @!P4 BRA `(.L_x_11123) ;  /* 0x000000000030c947 */ /* 0x000fea0003800000 */
        /* <DEDUP_REMOVED lines=12> */
.L_x_11123:
[----:B------:R-:W-:Y:S05]  /*31a0*/  BSYNC B0 ;  /* 0x0000000000007941 */ /* 0x000fea0003800000 */
.L_x_11122:
        /* <DEDUP_REMOVED lines=12> */
.L_x_11125:
[----:B------:R-:W-:Y:S05]  /*3270*/  BSYNC B0 ;  /* 0x0000000000007941 */ /* 0x000fea0003800000 */
.L_x_11124:
[----:B------:R-:W-:Y:S04]  /*3280*/  BSSY B0, `(.L_x_11126) ;  /* 0x000000e000007945 */ /* 0x000fe80003800000 */
[----:B------:R-:W-:Y:S05]  /*3290*/  @!P4 BRA `(.L_x_11127) ;  /* 0x000000000030c947 */ /* 0x000fea0003800000 */
[----:B------:R-:W-:Y:S01]  /*32a0*/  LOP3.LUT P1, RZ, R25, 0xff00, RZ, 0xc0, !PT ;  /* 0x0000ff0019ff7812 */ /* 0x000fe2000782c0ff */
[----:B------:R-:W-:Y:S01]  /*32b0*/  FMUL.FTZ R7, R248, UR13 ;  /* 0x0000000df8077c20 */ /* 0x000fe20008410000 */
[----:B------:R-:W-:-:S03]  /*32c0*/  HFMA2.MMA R246, -RZ, RZ, 0, 0 ;  /* 0x00000000fff67435 */ /* 0x000fc600000001ff */
[----:B------:R-:W-:-:S08]  /*32d0*/  FMUL.FTZ R7, R7, UR12 ;  /* 0x0000000c07077c20 */ /* 0x000fd00008410000 */
[----:B-----5:R-:W-:-:S05]  /*32e0*/  @P1 HADD2.F32 R247, -RZ, R118.H1_H1 ;  /* 0x30000076fff71230 */ /* 0x020fca0000004100 */
[----:B------:R-:W-:Y:S02]  /*32f0*/  @P1 FMUL.FTZ R246, R7, R247 ;  /* 0x000000f707f61220 */ /* 0x000fe40000410000 */
[----:B------:R-:W2:Y:S02]  /*3300*/  LDL R247, [R1+0x3c] ;  /* 0x00003c0001f77983 */ /* 0x000ea40000100800 */
[----:B------:R-:W-:Y:S01]  /*3310*/  FADD.FTZ R85, R85, R246 ;  /* 0x000000f655557221 */ /* 0x000fe20000010000 */
[----:B--2---:R-:W-:-:S05]  /*3320*/  FMUL.FTZ R7, R247, R7 ;  /* 0x00000007f7077220 */ /* 0x004fca0000410000 */
[----:B------:R-:W-:-:S04]  /*3330*/  FSEL R7, R7, RZ, P1 ;  /* 0x000000ff07077208 */ /* 0x000fc80000800000 */
[----:B------:R-:W-:-:S04]  /*3340*/  F2FP.F16.F32.PACK_AB R7, RZ, R7 ;  /* 0x00000007ff07723e */ /* 0x000fc800000000ff */
[----:B------:R-:W-:-:S07]  /*3350*/  PRMT R146, R146, 0x5410, R7 ;  /* 0x0000541092927816 */ /* 0x000fce0000000007 */
.L_x_11127:
[----:B------:R-:W-:Y:S05]  /*3360*/  BSYNC B0 ;  /* 0x0000000000007941 */ /* 0x000fea0003800000 */
.L_x_11126:
        /* <DEDUP_REMOVED lines=12> */
.L_x_11129:
[----:B------:R-:W-:Y:S05]  /*3430*/  BSYNC B0 ;  /* 0x0000000000007941 */ /* 0x000fea0003800000 */
.L_x_11128:
        /* <DEDUP_REMOVED lines=8> */
[----:B------:R-:W-:Y:S02]  /*34c0*/  @P0 FMUL.FTZ R246, R7, R0 ;  /* 0x0000000007f60220 */ /* 0x000fe40000410000 */
[----:B------:R1:W5:Y:S02]  /*34d0*/  LDL.LU R0, [R1+0xd8] ;  /* 0x0000d80001007983 */ /* 0x0003640000300800 */
[----:B------:R-:W-:Y:S02]  /*34e0*/  FADD.FTZ R86, R86, R246 ;  /* 0x000000f656567221 */ /* 0x000fe40000010000 */
[----:B------:R-:W2:Y:S02]  /*34f0*/  LDL R246, [R1+0x40] ;  /* 0x0000400001f67983 */ /* 0x000ea40000100800 */
[----:B--2---:R-:W-:-:S05]  /*3500*/  FMUL.FTZ R7, R246, R7 ;  /* 0x00000007f6077220 */ /* 0x004fca0000410000 */
[----:B------:R-:W-:-:S04]  /*3510*/  FSEL R7, R7, RZ, P0 ;  /* 0x000000ff07077208 */ /* 0x000fc80000000000 */
[----:B------:R-:W-:-:S04]  /*3520*/  F2FP.F16.F32.PACK_AB R7, RZ, R7 ;  /* 0x00000007ff07723e */ /* 0x000fc800000000ff */
[----:B-1----:R-:W-:-:S07]  /*3530*/  PRMT R147, R7, 0x7610, R147 ;  /* 0x0000761007937816 */ /* 0x002fce0000000093 */
.L_x_11131:
[----:B------:R-:W-:Y:S05]  /*3540*/  BSYNC B0 ;  /* 0x0000000000007941 */ /* 0x000fea0003800000 */
.L_x_11130:
        /* <DEDUP_REMOVED lines=12> */
.L_x_11133:
[----:B------:R-:W-:Y:S05]  /*3610*/  BSYNC B0 ;  /* 0x0000000000007941 */ /* 0x000fea0003800000 */
.L_x_11132:
        /* <DEDUP_REMOVED lines=14> */
.L_x_11135:
[----:B------:R-:W-:Y:S05]  /*3700*/  BSYNC B0 ;  /* 0x0000000000007941 */ /* 0x000fea0003800000 */
.L_x_11134:
        /* <DEDUP_REMOVED lines=26> */
[----:B-1----:R-:W-:-:S05]  /*38b0*/  IADD3 R6, R214, 0x20, RZ ;  /* 0x00000020d6067810 */ /* 0x002fca0007ffe0ff */
[----:B0-----:R-:W-:-:S05]  /*38c0*/  IMAD.WIDE.U32 R6, R6, 0x10, R116 ;  /* 0x0000001006067825 */ /* 0x001fca00078e0074 */
[----:B------:R0:W5:Y:S02]  /*38d0*/  LDG.E.128 R116, desc[UR4][R6.64] ;  /* 0x0000000406747981 */ /* 0x000164000c1e1d00 */
.L_x_11137:
[----:B------:R-:W-:Y:S05]  /*38e0*/  BSYNC B0 ;  /* 0x0000000000007941 */ /* 0x000fea0003800000 */
.L_x_11136:
        /* <DEDUP_REMOVED lines=12> */
.L_x_11139:
[----:B------:R-:W-:Y:S05]  /*39b0*/  BSYNC B0 ;  /* 0x0000000000007941 */ /* 0x000fea0003800000 */
.L_x_11138:
[----:B------:R-:W-:Y:S01]  /*39c0*/  BSSY B0, `(.L_x_11140) ;  /* 0x0000011000007945 */ /* 0x000fe20003800000 */
[----:B------:R-:W-:Y:S02]  /*39d0*/  @!P5 ISETP.NE.U32.AND P3, PT, R4, RZ, PT ;  /* 0x000000ff0400d20c */ /* 0x000fe40003f65070 */
[----:B------:R-:W-:Y:S01]  /*39e0*/  @!P5 ISETP.NE.AND.EX P2, PT, R5, RZ, PT, P2 ;  /* 0x000000ff0500d20c */ /* 0x000fe20003f45320 */
[----:B------:R-:W-:-:S12]  /*39f0*/  @!P4 BRA `(.L_x_11141) ;  /* 0x000000000034c947 */ /* 0x000fd80003800000 */
[----:B01----:R-:W2:Y:S04]  /*3a00*/  LDL.LU R6, [R1+0x18] ;  /* 0x0000180001067983 */ /* 0x003ea80000300800 */
[----:B------:R-:W3:Y:S01]  /*3a10*/  LDL R194, [R1+0x20] ;  /* 0x0000200001c27983 */ /* 0x000ee20000100800 */
[----:B------:R-:W-:Y:S02]  /*3a20*/  MOV R7, RZ ;  /* 0x000000ff00077202 */ /* 0x000fe40000000f00 */
[----:B--2---:R-:W-:Y:S01]  /*3a30*/  LOP3.LUT P6, RZ, R6, 0xff, RZ, 0xc0, !PT ;  /* 0x000000ff06ff7812 */ /* 0x004fe200078cc0ff */
[----:B------:R-:W-:-:S04]  /*3a40*/  FMUL.FTZ R6, R192, UR13 ;  /* 0x0000000dc0067c20 */ /* 0x000fc80008410000 */
[----:B------:R-:W-:-:S08]  /*3a50*/  FMUL.FTZ R6, R6, UR12 ;  /* 0x0000000c06067c20 */ /* 0x000fd00008410000 */
[----:B-----5:R-:W-:-:S05]  /*3a60*/  @P6 HADD2.F32 R193, -RZ, R116.H0_H0 ;  /* 0x20000074ffc16230 */ /* 0x020fca0000004100 */
[-C--:B------:R-:W-:Y:S01]  /*3a70*/  @P6 FMUL.FTZ R7, R193, R6.reuse ;  /* 0x00000006c1076220 */ /* 0x080fe20000410000 */
[----:B---3--:R-:W-:-:S03]  /*3a80*/  FMUL.FTZ R6, R194, R6 ;  /* 0x00000006c2067220 */ /* 0x008fc60000410000 */
[----:B------:R-:W-:Y:S02]  /*3a90*/  FADD.FTZ R80, R80, R7 ;  /* 0x0000000750507221 */ /* 0x000fe40000010000 */
[----:B------:R-:W-:-:S04]  /*3aa0*/  FSEL R6, R6, RZ, P6 ;  /* 0x000000ff06067208 */ /* 0x000fc80003000000 */
[----:B------:R-:W-:-:S04]  /*3ab0*/  F2FP.F16.F32.PACK_AB R6, RZ, R6 ;  /* 0x00000006ff06723e */ /* 0x000fc800000000ff */
[----:B------:R-:W-:-:S07]  /*3ac0*/  PRMT R144, R6, 0x7610, R144 ;  /* 0x0000761006907816 */ /* 0x000fce0000000090 */
.L_x_11141:
[----:B------:R-:W-:Y:S05]  /*3ad0*/  BSYNC B0 ;  /* 0x0000000000007941 */ /* 0x000fea0003800000 */
.L_x_11140:
        /* <DEDUP_REMOVED lines=12> */
.L_x_11143:
[----:B------:R-:W-:Y:S05]  /*3ba0*/  BSYNC B0 ;  /* 0x0000000000007941 */ /* 0x000fea0003800000 */
.L_x_11142:
        /* <DEDUP_REMOVED lines=19> */
.L_x_11145:
[----:B------:R-:W-:Y:S05]  /*3ce0*/  BSYNC B0 ;  /* 0x0000000000007941 */ /* 0x000fea0003800000 */
.L_x_11144:
        /* <DEDUP_REMOVED lines=13> */
.L_x_11147:
[----:B------:R-:W-:Y:S05]  /*3dc0*/  BSYNC B0 ;  /* 0x0000000000007941 */ /* 0x000fea0003800000 */
.L_x_11146:
        /* <DEDUP_REMOVED lines=14> */
.L_x_11149:
[----:B------:R-:W-:Y:S05]  /*3eb0*/  BSYNC B0 ;  /* 0x0000000000007941 */ /* 0x000fea0003800000 */
.L_x_11148:
        /* <DEDUP_REMOVED lines=13> */
.L_x_11151:
[----:B------:R-:W-:Y:S05]  /*3f90*/  BSYNC B0 ;  /* 0x0000000000007941 */ /* 0x000fea0003800000 */
.L_x_11150:
[----:B------:R-:W-:Y:S04]  /*3fa0*/  BSSY B0, `(.L_x_11152) ;  /* 0x000000e000007945 */ /* 0x000fe80003800000 */
[----:B------:R-:W-:Y:S05]  /*3fb0*/  @!P4 BRA `(.L_x_11153) ;  /* 0x000000000030c947 */ /* 0x000fea0003800000 */
        /* <DEDUP_REMOVED lines=12> */
.L_x_11153:
[----:B------:R-:W-:Y:S05]  /*4080*/  BSYNC B0 ;  /* 0x0000000000007941 */ /* 0x000fea0003800000 */
.L_x_11152:
        /* <DEDUP_REMOVED lines=17> */
.L_x_11155:
[----:B------:R-:W-:Y:S05]  /*41a0*/  BSYNC B0 ;  /* 0x0000000000007941 */ /* 0x000fea0003800000 */
.L_x_11154:
        /* <DEDUP_REMOVED lines=16> */
.L_x_11157:
[----:B------:R-:W-:Y:S05]  /*42b0*/  BSYNC B0 ;  /* 0x0000000000007941 */ /* 0x000fea0003800000 */
.L_x_11156:
        /* <DEDUP_REMOVED lines=12> */
.L_x_11159:
[----:B------:R-:W-:Y:S05]  /*4380*/  BSYNC B0 ;  /* 0x0000000000007941 */ /* 0x000fea0003800000 */
.L_x_11158:
        /* <DEDUP_REMOVED lines=17> */
.L_x_11161:
[----:B------:R-:W-:Y:S05]  /*44a0*/  BSYNC B0 ;  /* 0x0000000000007941 */ /* 0x000fea0003800000 */
.L_x_11160:
        /* <DEDUP_REMOVED lines=12> */
.L_x_11163:
[----:B------:R-:W-:Y:S05]  /*4570*/  BSYNC B0 ;  /* 0x0000000000007941 */ /* 0x000fea0003800000 */
.L_x_11162:
        /* <DEDUP_REMOVED lines=14> */
.L_x_11165:
[----:B------:R-:W-:Y:S05]  /*4660*/  BSYNC B0 ;  /* 0x0000000000007941 */ /* 0x000fea0003800000 */
.L_x_11164:
        /* <DEDUP_REMOVED lines=12> */
.L_x_11167:
[----:B------:R-:W-:Y:S05]  /*4730*/  BSYNC B0 ;  /* 0x0000000000007941 */ /* 0x000fea0003800000 */
.L_x_11166:
        /* <DEDUP_REMOVED lines=14> */
.L_x_11169:
[----:B------:R-:W-:Y:S05]  /*4820*/  BSYNC B0 ;  /* 0x0000000000007941 */ /* 0x000fea0003800000 */
.L_x_11168:
        /* <DEDUP_REMOVED lines=19> */
.L_x_11171:
[----:B------:R-:W-:Y:S05]  /*4960*/  BSYNC B0 ;  /* 0x0000000000007941 */ /* 0x000fea0003800000 */
.L_x_11170:
        /* <DEDUP_REMOVED lines=12> */
.L_x_11173:
[----:B------:R-:W-:Y:S05]  /*4a30*/  BSYNC B0 ;  /* 0x0000000000007941 */ /* 0x000fea0003800000 */
.L_x_11172:
        /* <DEDUP_REMOVED lines=16> */
.L_x_11175:
[----:B------:R-:W-:Y:S05]  /*4b40*/  BSYNC B0 ;  /* 0x0000000000007941 */ /* 0x000fea0003800000 */
.L_x_11174:
        /* <DEDUP_REMOVED lines=12> */
.L_x_11177:
[----:B------:R-:W-:Y:S05]  /*4c10*/  BSYNC B0 ;  /* 0x0000000000007941 */ /* 0x000fea0003800000 */
.L_x_11176:
        /* <DEDUP_REMOVED lines=19> */
.L_x_11179:
[----:B------:R-:W-:Y:S05]  /*4d50*/  BSYNC B0 ;  /* 0x0000000000007941 */ /* 0x000fea0003800000 */
.L_x_11178:
        /* <DEDUP_REMOVED lines=13> */
.L_x_11181:
[----:B------:R-:W-:Y:S05]  /*4e30*/  BSYNC B0 ;  /* 0x0000000000007941 */ /* 0x000fea0003800000 */
.L_x_11180:
[----:B------:R-:W-:Y:S04]  /*4e40*/  BSSY B0, `(.L_x_11182) ;  /* 0x000000d000007945 */ /* 0x000fe80003800000 */
[----:B------:R-:W-:Y:S05]  /*4e50*/  @!P4 BRA `(.L_x_11183) ;  /* 0x00000000002cc947 */ /* 0x000fea0003800000 */
        /* <DEDUP_REMOVED lines=11> */
.L_x_11183:
[----:B------:R-:W-:Y:S05]  /*4f10*/  BSYNC B0 ;  /* 0x0000000000007941 */ /* 0x000fea0003800000 */
.L_x_11182:
        /* <DEDUP_REMOVED lines=13> */
.L_x_11185:
[----:B------:R-:W-:Y:S05]  /*4ff0*/  BSYNC B0 ;  /* 0x0000000000007941 */ /* 0x000fea0003800000 */
.L_x_11184:
[----:B------:R-:W-:Y:S04]  /*5000*/  BSSY B0, `(.L_x_11186) ;  /* 0x000000d000007945 */ /* 0x000fe80003800000 */
[----:B------:R-:W-:Y:S05]  /*5010*/  @!P4 BRA `(.L_x_11187) ;  /* 0x00000000002cc947 */ /* 0x000fea0003800000 */
        /* <DEDUP_REMOVED lines=11> */
.L_x_11187:
[----:B------:R-:W-:Y:S05]  /*50d0*/  BSYNC B0 ;  /* 0x0000000000007941 */ /* 0x000fea0003800000 */
.L_x_11186:
        /* <DEDUP_REMOVED lines=18> */
.L_x_11189:
[----:B------:R-:W-:Y:S05]  /*5200*/  BSYNC B0 ;  /* 0x0000000000007941 */ /* 0x000fea0003800000 */
.L_x_11188:
        /* <DEDUP_REMOVED lines=15> */
.L_x_11191:
[----:B------:R-:W-:Y:S05]  /*5300*/  BSYNC B0 ;  /* 0x0000000000007941 */ /* 0x000fea0003800000 */
.L_x_11190:
        /* <DEDUP_REMOVED lines=12> */
.L_x_11193:
[----:B------:R-:W-:Y:S05]  /*53d0*/  BSYNC B0 ;  /* 0x0000000000007941 */ /* 0x000fea0003800000 */
.L_x_11192:
        /* <DEDUP_REMOVED lines=16> */
.L_x_11195:
[----:B------:R-:W-:Y:S05]  /*54e0*/  BSYNC B0 ;  /* 0x0000000000007941 */ /* 0x000fea0003800000 */
.L_x_11194:
        /* <DEDUP_REMOVED lines=12> */
.L_x_11197:
[----:B------:R-:W-:Y:S05]  /*55b0*/  BSYNC B0 ;  /* 0x0000000000007941 */ /* 0x000fea0003800000 */
.L_x_11196:
        /* <DEDUP_REMOVED lines=13> */
.L_x_11199:
[----:B------:R-:W-:Y:S05]  /*5690*/  BSYNC B0 ;  /* 0x0000000000007941 */ /* 0x000fea0003800000 */
.L_x_11198:
        /* <DEDUP_REMOVED lines=12> */
.L_x_11201:
[----:B------:R-:W-:Y:S05]  /*5760*/  BSYNC B0 ;  /* 0x0000000000007941 */ /* 0x000fea0003800000 */
.L_x_11200:
        /* <DEDUP_REMOVED lines=13> */
.L_x_11203:
[----:B------:R-:W-:Y:S05]  /*5840*/  BSYNC B0 ;  /* 0x0000000000007941 */ /* 0x000fea0003800000 */
.L_x_11202:
        /* <DEDUP_REMOVED lines=9> */
[----:B0-----:R-:W-:Y:S01]  /*58e0*/  @P4 IMAD.WIDE.U32 R6, R228, 0x10, R24 ;  /* 0x00000010e4064825 */ /* 0x001fe200078e0018 */
[----:B------:R-:W-:-:S04]  /*58f0*/  IADD3 R20, R214, 0x60, RZ ;  /* 0x00000060d6147810 */ /* 0x000fc80007ffe0ff */
[----:B------:R0:W-:Y:S01]  /*5900*/  @P4 STG.E.128 desc[UR4][R6.64], R144 ;  /* 0x0000009006004986 */ /* 0x0001e2000c101d04 */
[----:B------:R-:W-:Y:S06]  /*5910*/  @!P4 BRA `(.L_x_11205) ;  /* 0x00000000000cc947 */ /* 0x000fec0003800000 */
[----:B0-----:R-:W0:Y:S02]  /*5920*/  LDC.64 R6, c[0x0][0x220] ;  /* 0x00008800ff067b82 */ /* 0x001e240000000a00 */
[----:B0-----:R-:W-:-:S05]  /*5930*/  IMAD.WIDE.U32 R6, R20, 0x10, R6 ;  /* 0x0000001014067825 */ /* 0x001fca00078e0006 */
[----:B-----5:R1:W5:Y:S02]  /*5940*/  LDG.E.128 R116, desc[UR4][R6.64] ;  /* 0x0000000406747981 */ /* 0x020364000c1e1d00 */
.L_x_11205:
[----:B------:R-:W-:Y:S05]  /*5950*/  BSYNC B0 ;  /* 0x0000000000007941 */ /* 0x000fea0003800000 */
.L_x_11204:
        /* <DEDUP_REMOVED lines=12> */
.L_x_11207:
[----:B------:R-:W-:Y:S05]  /*5a20*/  BSYNC B0 ;  /* 0x0000000000007941 */ /* 0x000fea0003800000 */
.L_x_11206:
        /* <DEDUP_REMOVED lines=16> */
.L_x_11209:
[----:B------:R-:W-:Y:S05]  /*5b30*/  BSYNC B0 ;  /* 0x0000000000007941 */ /* 0x000fea0003800000 */
.L_x_11208:
        /* <DEDUP_REMOVED lines=12> */
.L_x_11211:
[----:B------:R-:W-:Y:S05]  /*5c00*/  BSYNC B0 ;  /* 0x0000000000007941 */ /* 0x000fea0003800000 */
.L_x_11210:
        /* <DEDUP_REMOVED lines=15> */
.L_x_11213:
[----:B------:R-:W-:Y:S05]  /*5d00*/  BSYNC B0 ;  /* 0x0000000000007941 */ /* 0x000fea0003800000 */
.L_x_11212:
        /* <DEDUP_REMOVED lines=12> */
.L_x_11215:
[----:B------:R-:W-:Y:S05]  /*5dd0*/  BSYNC B0 ;  /* 0x0000000000007941 */ /* 0x000fea0003800000 */
.L_x_11214:
        /* <DEDUP_REMOVED lines=15> */
.L_x_11217:
[----:B------:R-:W-:Y:S05]  /*5ed0*/  BSYNC B0 ;  /* 0x0000000000007941 */ /* 0x000fea0003800000 */
.L_x_11216:
        /* <DEDUP_REMOVED lines=12> */
.L_x_11219:
[----:B------:R-:W-:Y:S05]  /*5fa0*/  BSYNC B0 ;  /* 0x0000000000007941 */ /* 0x000fea0003800000 */
.L_x_11218:
        /* <DEDUP_REMOVED lines=15> */
.L_x_11221:
[----:B------:R-:W-:Y:S05]  /*60a0*/  BSYNC B0 ;  /* 0x0000000000007941 */ /* 0x000fea0003800000 */
.L_x_11220:
        /* <DEDUP_REMOVED lines=12> */
.L_x_11223:
[----:B------:R-:W-:Y:S05]  /*6170*/  BSYNC B0 ;  /* 0x0000000000007941 */ /* 0x000fea0003800000 */
.L_x_11222:
        /* <DEDUP_REMOVED lines=15> */
.L_x_11225:
[----:B------:R-:W-:Y:S05]  /*6270*/  BSYNC B0 ;  /* 0x0000000000007941 */ /* 0x000fea0003800000 */
.L_x_11224:
        /* <DEDUP_REMOVED lines=12> */
.L_x_11227:
[----:B------:R-:W-:Y:S05]  /*6340*/  BSYNC B0 ;  /* 0x0000000000007941 */ /* 0x000fea0003800000 */
.L_x_11226:
        /* <DEDUP_REMOVED lines=16> */
.L_x_11229:
[----:B------:R-:W-:Y:S05]  /*6450*/  BSYNC B0 ;  /* 0x0000000000007941 */ /* 0x000fea0003800000 */
.L_x_11228:
        /* <DEDUP_REMOVED lines=12> */
.L_x_11231:
[----:B------:R-:W-:Y:S05]  /*6520*/  BSYNC B0 ;  /* 0x0000000000007941 */ /* 0x000fea0003800000 */
.L_x_11230:
        /* <DEDUP_REMOVED lines=13> */
.L_x_11233:
[----:B------:R-:W-:Y:S05]  /*6600*/  BSYNC B0 ;  /* 0x0000000000007941 */ /* 0x000fea0003800000 */
.L_x_11232:
        /* <DEDUP_REMOVED lines=12> */
.L_x_11235:
[----:B------:R-:W-:Y:S05]  /*66d0*/  BSYNC B0 ;  /* 0x0000000000007941 */ /* 0x000fea0003800000 */
.L_x_11234:
        /* <DEDUP_REMOVED lines=21> */
.L_x_11237:
[----:B------:R-:W-:Y:S05]  /*6830*/  BSYNC B0 ;  /* 0x0000000000007941 */ /* 0x000fea0003800000 */
.L_x_11236:
        /* <DEDUP_REMOVED lines=12> */
.L_x_11099:
        /* <DEDUP_REMOVED lines=273> */
.L_x_11103:
        /* <DEDUP_REMOVED lines=8> */
.L_x_11240:
[----:B------:R-:W-:Y:S05]  /*7a90*/  BSYNC B0 ;  /* 0x0000000000007941 */ /* 0x000fea0003800000 */
.L_x_11239:
        /* <DEDUP_REMOVED lines=9> */
.L_x_11241:
        /* <DEDUP_REMOVED lines=8> */
.L_x_11242:
[----:B------:R-:W-:Y:S02]  /*7bb0*/  MOV R214, R194 ;  /* 0x000000c200d67202 */ /* 0x000fe40000000f00 */
[----:B------:R-:W-:-:S05]  /*7bc0*/  MOV R192, R246 ;  /* 0x000000f600c07202 */ /* 0x000fca0000000f00 */
[----:B------:R-:W-:Y:S01]  /*7bd0*/  FADD.FTZ R215, R215, R192 ;  /* 0x000000c0d7d77221 */ /* 0x000fe20000010000 */
[----:B------:R-:W-:-:S07]  /*7be0*/  MOV R192, 0xffffffff ;  /* 0xffffffff00c07802 */ /* 0x000fce0000000f00 */
[----:B------:R-:W-:Y:S05]  /*7bf0*/  WARPSYNC.COLLECTIVE R192, `(.L_x_11243) ;  /* 0x00000000c0087348 */ /* 0x000fea0003c00000 */
[----:B------:R0:W1:Y:S02]  /*7c00*/  SHFL.BFLY P0, R246, R214, R195, R193 ;  /* 0x0c0000c3d6f67389 */ /* 0x00006400000000c1 */
[----:B01----:R-:W-:Y:S01]  /*7c10*/  ENDCOLLECTIVE ;  /* 0x000000000000791b */ /* 0x003fe20003800000 */
.L_x_11243:
        /* <DEDUP_REMOVED lines=8> */
.L_x_11244:
[----:B------:R-:W-:Y:S02]  /*7ca0*/  MOV R214, R194 ;  /* 0x000000c200d67202 */ /* 0x000fe40000000f00 */
[----:B------:R-:W-:-:S05]  /*7cb0*/  MOV R192, R246 ;  /* 0x000000f600c07202 */ /* 0x000fca0000000f00 */
[----:B------:R-:W-:Y:S01]  /*7cc0*/  FADD.FTZ R215, R215, R192 ;  /* 0x000000c0d7d77221 */ /* 0x000fe20000010000 */
[----:B------:R-:W-:-:S07]  /*7cd0*/  MOV R192, 0xffffffff ;  /* 0xffffffff00c07802 */ /* 0x000fce0000000f00 */
[----:B------:R-:W-:Y:S05]  /*7ce0*/  WARPSYNC.COLLECTIVE R192, `(.L_x_11245) ;  /* 0x00000000c0087348 */ /* 0x000fea0003c00000 */
[----:B------:R0:W1:Y:S02]  /*7cf0*/  SHFL.BFLY P0, R246, R214, R195, R193 ;  /* 0x0c0000c3d6f67389 */ /* 0x00006400000000c1 */
[----:B01----:R-:W-:Y:S01]  /*7d00*/  ENDCOLLECTIVE ;  /* 0x000000000000791b */ /* 0x003fe20003800000 */
.L_x_11245:
        /* <DEDUP_REMOVED lines=8> */
.L_x_11246:
[----:B------:R-:W-:Y:S02]  /*7d90*/  MOV R214, R194 ;  /* 0x000000c200d67202 */ /* 0x000fe40000000f00 */
[----:B------:R-:W-:-:S05]  /*7da0*/  MOV R192, R246 ;  /* 0x000000f600c07202 */ /* 0x000fca0000000f00 */
[----:B------:R-:W-:Y:S01]  /*7db0*/  FADD.FTZ R215, R215, R192 ;  /* 0x000000c0d7d77221 */ /* 0x000fe20000010000 */
[----:B------:R-:W-:-:S07]  /*7dc0*/  MOV R192, 0xffffffff ;  /* 0xffffffff00c07802 */ /* 0x000fce0000000f00 */
[----:B------:R-:W-:Y:S05]  /*7dd0*/  WARPSYNC.COLLECTIVE R192, `(.L_x_11247) ;  /* 0x00000000c0087348 */ /* 0x000fea0003c00000 */
[----:B------:R0:W1:Y:S02]  /*7de0*/  SHFL.BFLY P0, R246, R214, R195, R193 ;  /* 0x0c0000c3d6f67389 */ /* 0x00006400000000c1 */
[----:B01----:R-:W-:Y:S01]  /*7df0*/  ENDCOLLECTIVE ;  /* 0x000000000000791b */ /* 0x003fe20003800000 */
.L_x_11247:
        /* <DEDUP_REMOVED lines=8> */
.L_x_11248:
[----:B------:R-:W-:Y:S02]  /*7e80*/  MOV R214, R194 ;  /* 0x000000c200d67202 */ /* 0x000fe40000000f00 */
[----:B------:R-:W-:-:S07]  /*7e90*/  MOV R216, R246 ;  /* 0x000000f600d87202 */ /* 0x000fce0000000f00 */
[----:B------:R-:W-:Y:S05]  /*7ea0*/  WARPSYNC.COLLECTIVE R192, `(.L_x_11249) ;  /* 0x00000000c0087348 */ /* 0x000fea0003c00000 */
[----:B------:R0:W1:Y:S02]  /*7eb0*/  SHFL.BFLY P0, R246, R214, R195, R193 ;  /* 0x0c0000c3d6f67389 */ /* 0x00006400000000c1 */
[----:B01----:R-:W-:Y:S01]  /*7ec0*/  ENDCOLLECTIVE ;  /* 0x000000000000791b */ /* 0x003fe20003800000 */
.L_x_11249:
[----:B------:R-:W-:Y:S01]  /*7ed0*/  MOV R195, R246 ;  /* 0x000000f600c37202 */ /* 0x000fe20000000f00 */
[----:B------:R-:W-:Y:S06]  /*7ee0*/  BRA `(.L_x_11250) ;  /* 0xffffffa400fc7947 */ /* 0x000fec000383ffff */
.L_x_11251:
        /* <DEDUP_REMOVED lines=9> */
.L_x_14363:


//--------------------- .text._ZN10layer_norm13ln_bwd_kernelINS_13Kernel_traitsI6__halfffffjLj1024ELj1ELj4ELj1ELj16ENS_18Kernel_traits_baseILj1024ES2_ffffjLj128EEEEELb0ELb0ELb0ELb0EEEvNS_9BwdParamsE --------------------------
	.section	.text._ZN10layer_norm13ln_bwd_kernelINS_13Kernel_traitsI6__halfffffjLj1024ELj1ELj4ELj1ELj16ENS_18Kernel_traits_baseILj1024ES2_ffffjLj128EEEEELb0ELb0ELb0ELb0EEEvNS_9BwdParamsE,"ax",@progbits
	.align	128
        .global         _ZN10layer_norm13ln_bwd_kernelINS_13Kernel_traitsI6__halfffffjLj1024ELj1ELj4ELj1ELj16ENS_18Kernel_traits_baseILj1024ES2_ffffjLj128EEEEELb0ELb0ELb0ELb0EEEvNS_9BwdParamsE
        .type           _ZN10layer_norm13ln_bwd_kernelINS_13Kernel_traitsI6__halfffffjLj1024ELj1ELj4ELj1ELj16ENS_18Kernel_traits_baseILj1024ES2_ffffjLj128EEEEELb0ELb0ELb0ELb0EEEvNS_9BwdParamsE,@function
        .size           _ZN10layer_norm13ln_bwd_kernelINS_13Kernel_traitsI6__halfffffjLj1024ELj1ELj4ELj1ELj16ENS_18Kernel_traits_baseILj1024ES2_ffffjLj128EEEEELb0ELb0ELb0ELb0EEEvNS_9BwdParamsE,(.L_x_14364 - _ZN10layer_norm13ln_bwd_kernelINS_13Kernel_traitsI6__halfffffjLj1024ELj1ELj4ELj1ELj16ENS_18Kernel_traits_baseILj1024ES2_ffffjLj128EEEEELb0ELb0ELb0ELb0EEEvNS_9BwdParamsE)
        .other          _ZN10layer_norm13ln_bwd_kernelINS_13Kernel_traitsI6__halfffffjLj1024ELj1ELj4ELj1ELj16ENS_18Kernel_traits_baseILj1024ES2_ffffjLj128EEEEELb0ELb0ELb0ELb0EEEvNS_9BwdParamsE,@"STO_CUDA_ENTRY STV_DEFAULT"
_ZN10layer_norm13ln_bwd_kernelINS_13Kernel_traitsI6__halfffffjLj1024ELj1ELj4ELj1ELj16ENS_18Kernel_traits_baseILj1024ES2_ffffjLj128EEEEELb0ELb0ELb0ELb0EEEvNS_9BwdParamsE:
.text._ZN10layer_norm13ln_bwd_kernelINS_13Kernel_traitsI6__halfffffjLj1024ELj1ELj4ELj1ELj16ENS_18Kernel_traits_baseILj1024ES2_ffffjLj128EEEEELb0ELb0ELb0ELb0EEEvNS_9BwdParamsE:
        /* <DEDUP_REMOVED lines=20> */
[C---:B------:R-:W-:Y:S02]  /*0140*/  ISETP.GE.U32.AND P0, PT, R3.reuse, 0x80, PT ;  /* 0x000000800300780c */ /* 0x040fe40003f06070 */
[C---:B------:R-:W-:Y:S02]  /*0150*/  ISETP.GE.U32.AND P1, PT, R3.reuse, 0xa0, PT ;  /* 0x000000a00300780c */ /* 0x040fe40003f26070 */
[----:B------:R-:W-:-:S02]  /*0160*/  ISETP.GE.U32.AND P2, PT, R3, 0xc0, PT ;  /* 0x000000c00300780c */ /* 0x000fc40003f46070 */
[----:B------:R-:W-:Y:S01]  /*0170*/  ISETP.GE.U32.AND P3, PT, R3, 0xe0, PT ;  /* 0x000000e00300780c */ /* 0x000fe20003f66070 */
[----:B------:R-:W0:Y:S01]  /*0180*/  @P4 LDC.64 R4, c[0x0][0x260] ;  /* 0x00009800ff044b82 */ /* 0x000e220000000a00 */
[----:B------:R-:W-:Y:S02]  /*0190*/  P2R R2, PR, RZ, 0x10 ;  /* 0x00000010ff027803 */ /* 0x000fe40000000000 */
[----:B------:R-:W-:Y:S02]  /*01a0*/  P2R R0, PR, RZ, 0x40 ;  /* 0x00000040ff007803 */ /* 0x000fe40000000000 */
[----:B------:R-:W-:Y:S01]  /*01b0*/  P2R R38, PR, RZ, 0x40 ;  /* 0x00000040ff267803 */ /* 0x000fe20000000000 */
[----:B------:R-:W-:Y:S01]  /*01c0*/  BSSY B0, `(.L_x_11252) ;  /* 0x000036d000007945 */ /* 0x000fe20003800000 */
[----:B------:R-:W-:Y:S01]  /*01d0*/  P2R R149, PR, RZ, 0x20 ;  /* 0x00000020ff957803 */ /* 0x000fe20000000000 */
[----:B------:R-:W1:Y:S08]  /*01e0*/  @P6 LDC.64 R20, c[0x0][0x260] ;  /* 0x00009800ff146b82 */ /* 0x000e700000000a00 */
[----:B------:R-:W2:Y:S01]  /*01f0*/  @P5 LDC.64 R26, c[0x0][0x260] ;  /* 0x00009800ff1a5b82 */ /* 0x000ea20000000a00 */
[C---:B0-----:R-:W-:Y:S01]  /*0200*/  @P4 IMAD.WIDE.U32 R4, R39.reuse, 0x8, R4 ;  /* 0x0000000827044825 */ /* 0x041fe200078e0004 */
[----:B------:R-:W-:-:S06]  /*0210*/  @P4 LOP3.LUT R39, R39, 0x20, RZ, 0xfc, !PT ;  /* 0x0000002027274812 */ /* 0x000fcc00078efcff */
[----:B------:R-:W0:Y:S01]  /*0220*/  @P0 LDC.64 R28, c[0x0][0x260] ;  /* 0x00009800ff1c0b82 */ /* 0x000e220000000a00 */
[----:B------:R-:W-:Y:S01]  /*0230*/  ISETP.GE.U32.AND P4, PT, R3, 0x100, PT ;  /* 0x000001000300780c */ /* 0x000fe20003f86070 */
[C---:B-1----:R-:W-:Y:S01]  /*0240*/  @P6 IMAD.WIDE.U32 R24, R39.reuse, 0x8, R20 ;  /* 0x0000000827186825 */ /* 0x042fe200078e0014 */
[----:B------:R-:W-:-:S05]  /*0250*/  @P6 IADD3 R39, R39, 0x20, RZ ;  /* 0x0000002027276810 */ /* 0x000fca0007ffe0ff */
[----:B------:R-:W1:Y:S01]  /*0260*/  @P1 LDC.64 R20, c[0x0][0x260] ;  /* 0x00009800ff141b82 */ /* 0x000e620000000a00 */
[----:B------:R-:W-:-:S07]  /*0270*/  ISETP.NE.AND P6, PT, R2, RZ, PT ;  /* 0x000000ff0200720c */ /* 0x000fce0003fc5270 */
[----:B------:R-:W3:Y:S01]  /*0280*/  @P2 LDC.64 R32, c[0x0][0x260] ;  /* 0x00009800ff202b82 */ /* 0x000ee20000000a00 */
[C---:B--2---:R-:W-:Y:S01]  /*0290*/  @P5 IMAD.WIDE.U32 R26, R39.reuse, 0x8, R26 ;  /* 0x00000008271a5825 */ /* 0x044fe200078e001a */
[----:B------:R-:W-:-:S06]  /*02a0*/  @P5 IADD3 R39, R39, 0x20, RZ ;  /* 0x0000002027275810 */ /* 0x000fcc0007ffe0ff */
[----:B------:R-:W2:Y:S01]  /*02b0*/  @P3 LDC.64 R34, c[0x0][0x260] ;  /* 0x00009800ff223b82 */ /* 0x000ea20000000a00 */
[C---:B0-----:R-:W-:Y:S01]  /*02c0*/  @P0 IMAD.WIDE.U32 R28, R39.reuse, 0x8, R28 ;  /* 0x00000008271c0825 */ /* 0x041fe200078e001c */
[----:B------:R-:W-:Y:S01]  /*02d0*/  @P0 IADD3 R39, R39, 0x20, RZ ;  /* 0x0000002027270810 */ /* 0x000fe20007ffe0ff */
[----:B------:R0:W5:Y:S01]  /*02e0*/  @P6 LDG.E.64 R6, desc[UR4][R4.64] ;  /* 0x0000000404066981 */ /* 0x000162000c1e1b00 */
[----:B------:R-:W-:Y:S02]  /*02f0*/  ISETP.NE.AND P6, PT, R38, RZ, PT ;  /* 0x000000ff2600720c */ /* 0x000fe40003fc5270 */
[----:B------:R-:W-:Y:S01]  /*0300*/  SHF.R.U32.HI R3, RZ, 0x5, R147 ;  /* 0x00000005ff037819 */ /* 0x000fe20000011693 */
[----:B------:R0:W5:Y:S01]  /*0310*/  @P5 LDG.E.64 R10, desc[UR4][R26.64] ;  /* 0x000000041a0a5981 */ /* 0x000162000c1e1b00 */
[C---:B-1----:R-:W-:Y:S01]  /*0320*/  @P1 IMAD.WIDE.U32 R30, R39.reuse, 0x8, R20 ;  /* 0x00000008271e1825 */ /* 0x042fe200078e0014 */
[----:B------:R-:W-:Y:S01]  /*0330*/  @P1 IADD3 R39, R39, 0x20, RZ ;  /* 0x0000002027271810 */ /* 0x000fe20007ffe0ff */
[----:B------:R-:W1:Y:S01]  /*0340*/  @P4 LDC.64 R36, c[0x0][0x260] ;  /* 0x00009800ff244b82 */ /* 0x000e620000000a00 */
[----:B------:R0:W5:Y:S01]  /*0350*/  @P0 LDG.E.64 R12, desc[UR4][R28.64] ;  /* 0x000000041c0c0981 */ /* 0x000162000c1e1b00 */
[----:B------:R-:W-:-:S03]  /*0360*/  P2R R150, PR, RZ, 0x10 ;  /* 0x00000010ff967803 */ /* 0x000fc60000000000 */
[----:B------:R0:W5:Y:S01]  /*0370*/  @P1 LDG.E.64 R14, desc[UR4][R30.64] ;  /* 0x000000041e0e1981 */ /* 0x000162000c1e1b00 */
[C---:B---3--:R-:W-:Y:S01]  /*0380*/  @P2 IMAD.WIDE.U32 R32, R39.reuse, 0x8, R32 ;  /* 0x0000000827202825 */ /* 0x048fe200078e0020 */
[----:B------:R-:W-:Y:S02]  /*0390*/  @P2 IADD3 R39, R39, 0x20, RZ ;  /* 0x0000002027272810 */ /* 0x000fe40007ffe0ff */
[----:B------:R0:W5:Y:S04]  /*03a0*/  @P6 LDG.E.64 R8, desc[UR4][R24.64] ;  /* 0x0000000418086981 */ /* 0x000168000c1e1b00 */
[----:B------:R0:W5:Y:S01]  /*03b0*/  @P2 LDG.E.64 R16, desc[UR4][R32.64] ;  /* 0x0000000420102981 */ /* 0x000162000c1e1b00 */
[C---:B--2---:R-:W-:Y:S01]  /*03c0*/  @P3 IMAD.WIDE.U32 R34, R39.reuse, 0x8, R34 ;  /* 0x0000000827223825 */ /* 0x044fe200078e0022 */
[----:B------:R-:W-:-:S04]  /*03d0*/  @P3 IADD3 R39, R39, 0x20, RZ ;  /* 0x0000002027273810 */ /* 0x000fc80007ffe0ff */
[----:B------:R0:W5:Y:S01]  /*03e0*/  @P3 LDG.E.64 R18, desc[UR4][R34.64] ;  /* 0x0000000422123981 */ /* 0x000162000c1e1b00 */
[----:B-1----:R-:W-:Y:S02]  /*03f0*/  @P4 IMAD.WIDE.U32 R20, R39, 0x8, R36 ;  /* 0x0000000827144825 */ /* 0x002fe400078e0024 */
[----:B------:R-:W1:Y:S03]  /*0400*/  S2R R36, SR_CTAID.X ;  /* 0x0000000000247919 */ /* 0x000e660000002500 */
[----:B------:R0:W5:Y:S01]  /*0410*/  @P4 LDG.E.64 R22, desc[UR4][R20.64] ;  /* 0x0000000414164981 */ /* 0x000162000c1e1b00 */
        /* <DEDUP_REMOVED lines=34> */
[----:B0-----:R-:W-:Y:S06]  /*0640*/  @P4 BRA `(.L_x_11253) ;  /* 0x0000003000904947 */ /* 0x001fec0003800000 */
[----:B------:R-:W0:Y:S01]  /*0650*/  LDC.U8 R144, c[0x0][0x2a0] ;  /* 0x0000a800ff907b82 */ /* 0x000e220000000000 */
[----:B-----5:R-:W-:Y:S01]  /*0660*/  MOV R35, R6 ;  /* 0x0000000600237202 */ /* 0x020fe20000000f00 */
[----:B------:R-:W-:Y:S01]  /*0670*/  ULDC.64 UR6, c[0x0][0x270] ;  /* 0x00009c0000067ab9 */ /* 0x000fe20000000a00 */
[--C-:B------:R-:W-:Y:S01]  /*0680*/  SHF.R.U64 R34, R6, 0x10, R7.reuse ;  /* 0x0000001006227819 */ /* 0x100fe20000001207 */
[----:B------:R-:W-:Y:S01]  /*0690*/  HFMA2.MMA R37, -RZ, RZ, 0, 0 ;  /* 0x00000000ff257435 */ /* 0x000fe200000001ff */
[----:B------:R-:W-:Y:S01]  /*06a0*/  MOV R33, R7 ;  /* 0x0000000700217202 */ /* 0x000fe20000000f00 */
[----:B------:R-:W-:Y:S01]  /*06b0*/  HADD2.F32 R35, -RZ, R35.H0_H0 ;  /* 0x20000023ff237230 */ /* 0x000fe20000004100 */
[----:B------:R-:W-:Y:S01]  /*06c0*/  SHF.R.U32.HI R32, RZ, 0x10, R7 ;  /* 0x00000010ff207819 */ /* 0x000fe20000011607 */
[----:B------:R-:W-:Y:S01]  /*06d0*/  HADD2.F32 R34, -RZ, R34.H0_H0 ;  /* 0x20000022ff227230 */ /* 0x000fe20000004100 */
[----:B------:R-:W-:Y:S01]  /*06e0*/  MOV R31, R8 ;  /* 0x00000008001f7202 */ /* 0x000fe20000000f00 */
[----:B------:R-:W-:Y:S01]  /*06f0*/  HADD2.F32 R33, -RZ, R33.H0_H0 ;  /* 0x20000021ff217230 */ /* 0x000fe20000004100 */
[--C-:B------:R-:W-:Y:S01]  /*0700*/  SHF.R.U64 R30, R8, 0x10, R9.reuse ;  /* 0x00000010081e7819 */ /* 0x100fe20000001209 */
[----:B------:R-:W-:Y:S01]  /*0710*/  HADD2.F32 R32, -RZ, R32.H0_H0 ;  /* 0x20000020ff207230 */ /* 0x000fe20000004100 */
        /* <DEDUP_REMOVED lines=14> */
[----:B------:R-:W-:Y:S01]  /*0800*/  SHF.R.U64 R100, R12, 0x10, R13 ;  /* 0x000000100c647819 */ /* 0x000fe2000000120d */
[----:B------:R-:W-:Y:S01]  /*0810*/  HADD2.F32 R24, -RZ, R24.H0_H0 ;  /* 0x20000018ff187230 */ /* 0x000fe20000004100 */
[----:B------:R-:W-:-:S02]  /*0820*/  MOV R21, R13 ;  /* 0x0000000d00157202 */ /* 0x000fc40000000f00 */
[----:B------:R-:W-:Y:S02]  /*0830*/  SHF.R.U32.HI R20, RZ, 0x10, R13 ;  /* 0x00000010ff147819 */ /* 0x000fe4000001160d */
[----:B------:R-:W-:Y:S01]  /*0840*/  MOV R4, R14 ;  /* 0x0000000e00047202 */ /* 0x000fe20000000f00 */
[----:B------:R-:W-:Y:S01]  /*0850*/  HADD2.F32 R21, -RZ, R21.H0_H0 ;  /* 0x20000015ff157230 */ /* 0x000fe20000004100 */
[--C-:B------:R-:W-:Y:S01]  /*0860*/  SHF.R.U64 R99, R14, 0x10, R15.reuse ;  /* 0x000000100e637819 */ /* 0x100fe2000000120f */
[----:B------:R-:W-:Y:S01]  /*0870*/  HADD2.F32 R20, -RZ, R20.H0_H0 ;  /* 0x20000014ff147230 */ /* 0x000fe20000004100 */
[----:B------:R-:W-:Y:S02]  /*0880*/  MOV R5, R15 ;  /* 0x0000000f00057202 */ /* 0x000fe40000000f00 */
[----:B------:R-:W-:Y:S02]  /*0890*/  SHF.R.U32.HI R98, RZ, 0x10, R15 ;  /* 0x00000010ff627819 */ /* 0x000fe4000001160f */
[----:B------:R-:W-:-:S02]  /*08a0*/  MOV R15, R16 ;  /* 0x00000010000f7202 */ /* 0x000fc40000000f00 */
        /* <DEDUP_REMOVED lines=22> */
[----:B------:R-:W-:Y:S01]  /*0a10*/  ISETP.NE.U32.AND P4, PT, RZ, UR6, PT ;  /* 0x00000006ff007c0c */ /* 0x000fe2000bf85070 */
[----:B------:R-:W-:-:S02]  /*0a20*/  HADD2.F32 R10, -RZ, R10.H0_H0 ;  /* 0x2000000aff0a7230 */ /* 0x000fc40000004100 */
[----:B------:R-:W-:Y:S01]  /*0a30*/  HADD2.F32 R9, -RZ, R9.H0_H0 ;  /* 0x20000009ff097230 */ /* 0x000fe20000004100 */
[----:B------:R-:W-:Y:S01]  /*0a40*/  ISETP.NE.AND.EX P4, PT, RZ, UR7, PT, P4 ;  /* 0x00000007ff007c0c */ /* 0x000fe2000bf85340 */
[----:B------:R-:W-:Y:S02]  /*0a50*/  HADD2.F32 R8, -RZ, R8.H0_H0 ;  /* 0x20000008ff087230 */ /* 0x000fe40000004100 */
[----:B------:R-:W-:Y:S02]  /*0a60*/  HADD2.F32 R7, -RZ, R7.H0_H0 ;  /* 0x20000007ff077230 */ /* 0x000fe40000004100 */
[----:B------:R-:W-:Y:S02]  /*0a70*/  HADD2.F32 R6, -RZ, R6.H0_H0 ;  /* 0x20000006ff067230 */ /* 0x000fe40000004100 */
[----:B------:R-:W-:Y:S02]  /*0a80*/  HADD2.F32 R5, -RZ, R96.H0_H0 ;  /* 0x20000060ff057230 */ /* 0x000fe40000004100 */
[----:B0-----:R-:W-:-:S07]  /*0a90*/  HADD2.F32 R4, -RZ, R97.H0_H0 ;  /* 0x20000061ff047230 */ /* 0x001fce0000004100 */
.L_x_11287:
[----:B------:R-:W0:Y:S01]  /*0aa0*/  @P4 LDC.64 R136, c[0x0][0x270] ;  /* 0x00009c00ff884b82 */ /* 0x000e220000000a00 */
[----:B------:R-:W-:Y:S02]  /*0ab0*/  SHF.R.S32.HI R138, RZ, 0x1f, R145 ;  /* 0x0000001fff8a7819 */ /* 0x000fe40000011491 */
[----:B-----5:R-:W-:Y:S02]  /*0ac0*/  MOV R151, 0x3f800000 ;  /* 0x3f80000000977802 */ /* 0x020fe40000000f00 */
[----:B------:R-:W-:Y:S02]  /*0ad0*/  ISETP.NE.AND P6, PT, R2, RZ, PT ;  /* 0x000000ff0200720c */ /* 0x000fe40003fc5270 */
[----:B0-----:R-:W-:-:S04]  /*0ae0*/  @P4 LEA R140, P5, R145, R136, 0x2 ;  /* 0x00000088918c4211 */ /* 0x001fc800078a10ff */
[C---:B------:R-:W-:Y:S02]  /*0af0*/  @P4 LEA.HI.X R141, R145.reuse, R137, R138, 0x2, P5 ;  /* 0x00000089918d4211 */ /* 0x040fe400028f148a */
[----:B------:R-:W0:Y:S03]  /*0b00*/  LDC.64 R138, c[0x0][0x250] ;  /* 0x00009400ff8a7b82 */ /* 0x000e260000000a00 */
[----:B------:R1:W5:Y:S05]  /*0b10*/  @P4 LDG.E R151, desc[UR4][R140.64] ;  /* 0x000000048c974981 */ /* 0x00036a000c1e1900 */
[----:B------:R-:W2:Y:S01]  /*0b20*/  LDC.64 R136, c[0x0][0x258] ;  /* 0x00009600ff887b82 */ /* 0x000ea20000000a00 */
[----:B0-----:R-:W-:-:S05]  /*0b30*/  IMAD.WIDE R138, R145, 0x4, R138 ;  /* 0x00000004918a7825 */ /* 0x001fca00078e028a */
        /* <DEDUP_REMOVED lines=10> */
[----:B------:R-:W-:Y:S02]  /*0be0*/  MOV R215, RZ ;  /* 0x000000ff00d77202 */ /* 0x000fe40000000f00 */
[----:B------:R-:W-:Y:S02]  /*0bf0*/  MOV R222, RZ ;  /* 0x000000ff00de7202 */ /* 0x000fe40000000f00 */
[----:B------:R-:W-:Y:S01]  /*0c00*/  MOV R217, R211 ;  /* 0x000000d300d97202 */ /* 0x000fe20000000f00 */
        /* <DEDUP_REMOVED lines=10> */
[----:B------:R-:W3:Y:S01]  /*0cb0*/  LDG.E.128 R140, desc[UR4][R140.64] ;  /* 0x000000048c8c7981 */ /* 0x000ee2000c1e1d00 */
[----:B------:R-:W-:-:S03]  /*0cc0*/  ISETP.NE.AND P6, PT, R144, RZ, PT ;  /* 0x000000ff9000720c */ /* 0x000fc60003fc5270 */
[----:B------:R0:W5:Y:S02]  /*0cd0*/  @P5 LDG.E.128 R96, desc[UR4][R218.64] ;  /* 0x00000004da605981 */ /* 0x000164000c1e1d00 */
[----:B-----5:R-:W-:Y:S02]  /*0ce0*/  FSEL R166, R213, RZ, !P6 ;  /* 0x000000ffd5a67208 */ /* 0x020fe40007000000 */
[----:B------:R-:W-:-:S03]  /*0cf0*/  IADD3 R217, R211, 0x20, RZ ;  /* 0x00000020d3d97810 */ /* 0x000fc60007ffe0ff */
[C---:B--2---:R-:W-:Y:S01]  /*0d00*/  FADD.FTZ R182, -R166.reuse, R136 ;  /* 0x00000088a6b67221 */ /* 0x044fe20000010100 */
[----:B------:R-:W-:-:S03]  /*0d10*/  FADD.FTZ R220, -R166, R137 ;  /* 0x00000089a6dc7221 */ /* 0x000fc60000010100 */
[C---:B------:R-:W-:Y:S01]  /*0d20*/  FMUL.FTZ R3, R209.reuse, R182 ;  /* 0x000000b6d1037220 */ /* 0x040fe20000410000 */
[C---:B------:R-:W-:Y:S01]  /*0d30*/  FADD.FTZ R138, -R166.reuse, R138 ;  /* 0x0000008aa68a7221 */ /* 0x040fe20000010100 */
[----:B------:R-:W-:Y:S01]  /*0d40*/  FADD.FTZ R222, -R166, R139 ;  /* 0x0000008ba6de7221 */ /* 0x000fe20000010100 */
[C---:B------:R-:W-:Y:S02]  /*0d50*/  FMUL.FTZ R166, R209.reuse, R220 ;  /* 0x000000dcd1a67220 */ /* 0x040fe40000410000 */
[----:B------:R-:W-:Y:S01]  /*0d60*/  FMUL.FTZ R195, R209, R138 ;  /* 0x0000008ad1c37220 */ /* 0x000fe20000410000 */
[----:B---3--:R-:W-:Y:S01]  /*0d70*/  FMUL.FTZ R182, R35, R140 ;  /* 0x0000008c23b67220 */ /* 0x008fe20000410000 */
[----:B------:R-:W-:-:S03]  /*0d80*/  FMUL.FTZ R197, R34, R141 ;  /* 0x0000008d22c57220 */ /* 0x000fc60000410000 */
[----:B------:R-:W-:Y:S01]  /*0d90*/  FADD.FTZ R136, RZ, R182 ;  /* 0x000000b6ff887221 */ /* 0x000fe20000010000 */
[----:B------:R-:W-:Y:S01]  /*0da0*/  FFMA.FTZ R137, R3, R182, RZ ;  /* 0x000000b603897223 */ /* 0x000fe200000100ff */
[----:B------:R-:W-:Y:S02]  /*0db0*/  FMUL.FTZ R220, R33, R142 ;  /* 0x0000008e21dc7220 */ /* 0x000fe40000410000 */
[----:B------:R-:W-:Y:S01]  /*0dc0*/  FADD.FTZ R139, R136, R197 ;  /* 0x000000c5888b7221 */ /* 0x000fe20000010000 */
[----:B------:R-:W-:Y:S01]  /*0dd0*/  FFMA.FTZ R136, R166, R197, R137 ;  /* 0x000000c5a6887223 */ /* 0x000fe20000010089 */
[----:B------:R-:W-:Y:S01]  /*0de0*/  FMUL.FTZ R207, R32, R143 ;  /* 0x0000008f20cf7220 */ /* 0x000fe20000410000 */
[----:B0-----:R-:W-:Y:S01]  /*0df0*/  FMUL.FTZ R218, R209, R222 ;  /* 0x000000ded1da7220 */ /* 0x001fe20000410000 */
        /* <DEDUP_REMOVED lines=12> */
.L_x_11255:
[----:B------:R-:W-:Y:S05]  /*0ec0*/  BSYNC B1 ;  /* 0x0000000000017941 */ /* 0x000fea0003800000 */
.L_x_11254:
        /* <DEDUP_REMOVED lines=20> */
[----:B------:R-:W-:Y:S01]  /*1010*/  FMUL.FTZ R164, R209, R180 ;  /* 0x000000b4d1a47220 */ /* 0x000fe20000410000 */
[C---:B------:R-:W-:Y:S01]  /*1020*/  FADD.FTZ R138, -R214.reuse, R138 ;  /* 0x0000008ad68a7221 */ /* 0x040fe20000010100 */
[----:B------:R-:W-:-:S03]  /*1030*/  FADD.FTZ R214, -R214, R139 ;  /* 0x0000008bd6d67221 */ /* 0x000fc60000010100 */
[----:B------:R-:W-:Y:S01]  /*1040*/  FMUL.FTZ R191, R209, R138 ;  /* 0x0000008ad1bf7220 */ /* 0x000fe20000410000 */
[----:B---3--:R-:W-:Y:S01]  /*1050*/  FMUL.FTZ R180, R31, R140 ;  /* 0x0000008c1fb47220 */ /* 0x008fe20000410000 */
[----:B------:R-:W-:-:S03]  /*1060*/  FMUL.FTZ R193, R30, R141 ;  /* 0x0000008d1ec17220 */ /* 0x000fc60000410000 */
[----:B------:R-:W-:Y:S01]  /*1070*/  FADD.FTZ R136, R215, R180 ;  /* 0x000000b4d7887221 */ /* 0x000fe20000010000 */
[----:B------:R-:W-:Y:S01]  /*1080*/  FFMA.FTZ R137, R163, R180, R222 ;  /* 0x000000b4a3897223 */ /* 0x000fe200000100de */
[----:B------:R-:W-:Y:S02]  /*1090*/  FMUL.FTZ R216, R29, R142 ;  /* 0x0000008e1dd87220 */ /* 0x000fe40000410000 */
        /* <DEDUP_REMOVED lines=16> */
.L_x_11257:
[----:B------:R-:W-:Y:S05]  /*11a0*/  BSYNC B1 ;  /* 0x0000000000017941 */ /* 0x000fea0003800000 */
.L_x_11256:
        /* <DEDUP_REMOVED lines=45> */
.L_x_11259:
[----:B------:R-:W-:Y:S05]  /*1480*/  BSYNC B1 ;  /* 0x0000000000017941 */ /* 0x000fea0003800000 */
.L_x_11258:
        /* <DEDUP_REMOVED lines=44> */
.L_x_11261:
[----:B------:R-:W-:Y:S05]  /*1750*/  BSYNC B1 ;  /* 0x0000000000017941 */ /* 0x000fea0003800000 */
.L_x_11260:
        /* <DEDUP_REMOVED lines=44> */
.L_x_11263:
[----:B------:R-:W-:Y:S05]  /*1a20*/  BSYNC B1 ;  /* 0x0000000000017941 */ /* 0x000fea0003800000 */
.L_x_11262:
        /* <DEDUP_REMOVED lines=44> */
.L_x_11265:
[----:B------:R-:W-:Y:S05]  /*1cf0*/  BSYNC B1 ;  /* 0x0000000000017941 */ /* 0x000fea0003800000 */
.L_x_11264:
        /* <DEDUP_REMOVED lines=20> */
[C---:B------:R-:W-:Y:S01]  /*1e40*/  FMUL.FTZ R154, R209.reuse, R190 ;  /* 0x000000bed19a7220 */ /* 0x040fe20000410000 */
[----:B------:R-:W-:Y:S02]  /*1e50*/  FADD.FTZ R192, -R192, R139 ;  /* 0x0000008bc0c07221 */ /* 0x000fe40000010100 */
[----:B0-----:R-:W-:Y:S01]  /*1e60*/  FMUL.FTZ R171, R209, R138 ;  /* 0x0000008ad1ab7220 */ /* 0x001fe20000410000 */
        /* <DEDUP_REMOVED lines=21> */
.L_x_11267:
[----:B------:R-:W-:Y:S05]  /*1fc0*/  BSYNC B1 ;  /* 0x0000000000017941 */ /* 0x000fea0003800000 */
.L_x_11266:
[----:B------:R-:W-:Y:S01]  /*1fd0*/  ISETP.NE.AND P5, PT, R150, RZ, PT ;  /* 0x000000ff9600720c */ /* 0x000fe20003fa5270 */
[----:B------:R-:W-:-:S12]  /*1fe0*/  BSSY B1, `(.L_x_11268) ;  /* 0x000002b000017945 */ /* 0x000fd80003800000 */
[----:B------:R-:W-:Y:S05]  /*1ff0*/  @!P5 BRA `(.L_x_11269) ;  /* 0x0000000000a4d947 */ /* 0x000fea0003800000 */
[----:B------:R-:W-:Y:S01]  /*2000*/  ISETP.NE.AND P5, PT, R144, RZ, PT ;  /* 0x000000ff9000720c */ /* 0x000fe20003fa5270 */
[----:B------:R-:W0:Y:S03]  /*2010*/  LDC.64 R140, c[0x0][0x2b8] ;  /* 0x0000ae00ff8c7b82 */ /* 0x000e260000000a00 */
[----:B-----5:R-:W-:Y:S02]  /*2020*/  FSEL R186, R213, RZ, !P5 ;  /* 0x000000ffd5ba7208 */ /* 0x020fe40006800000 */
[----:B------:R-:W-:-:S04]  /*2030*/  ISETP.NE.U32.AND P5, PT, RZ, UR8, PT ;  /* 0x00000008ff007c0c */ /* 0x000fc8000bfa5070 */
[----:B------:R-:W-:-:S13]  /*2040*/  ISETP.NE.AND.EX P5, PT, RZ, UR9, PT, P5 ;  /* 0x00000009ff007c0c */ /* 0x000fda000bfa5350 */
[----:B------:R-:W-:-:S04]  /*2050*/  @P5 LEA R224, P6, R217, UR8, 0x4 ;  /* 0x00000008d9e05c11 */ /* 0x000fc8000f8c20ff */
[C---:B------:R-:W-:Y:S02]  /*2060*/  @P5 LEA.HI.X R225, R217.reuse, UR9, RZ, 0x4, P6 ;  /* 0x00000009d9e15c11 */ /* 0x040fe4000b0f24ff */
[C---:B------:R-:W-:Y:S01]  /*2070*/  LEA R136, P6, R217.reuse, UR10, 0x4 ;  /* 0x0000000ad9887c11 */ /* 0x040fe2000f8c20ff */
[C---:B0-----:R-:W-:Y:S02]  /*2080*/  IMAD.WIDE.U32 R140, R217.reuse, 0x10, R140 ;  /* 0x00000010d98c7825 */ /* 0x041fe400078e008c */
[----:B------:R0:W5:Y:S01]  /*2090*/  @P5 LDG.E.128 R128, desc[UR4][R224.64] ;  /* 0x00000004e0805981 */ /* 0x000162000c1e1d00 */
[----:B------:R-:W-:-:S03]  /*20a0*/  LEA.HI.X R137, R217, UR11, RZ, 0x4, P6 ;  /* 0x0000000bd9897c11 */ /* 0x000fc6000b0f24ff */
[----:B------:R-:W2:Y:S04]  /*20b0*/  LDG.E.128 R140, desc[UR4][R140.64] ;  /* 0x000000048c8c7981 */ /* 0x000ea8000c1e1d00 */
[----:B------:R-:W3:Y:S02]  /*20c0*/  LDG.E.128 R136, desc[UR4][R136.64] ;  /* 0x0000000488887981 */ /* 0x000ee4000c1e1d00 */
[C---:B---3--:R-:W-:Y:S01]  /*20d0*/  FADD.FTZ R152, -R186.reuse, R136 ;  /* 0x00000088ba987221 */ /* 0x048fe20000010100 */
[----:B------:R-:W-:-:S03]  /*20e0*/  FADD.FTZ R172, -R186, R137 ;  /* 0x00000089baac7221 */ /* 0x000fc60000010100 */
[C---:B------:R-:W-:Y:S01]  /*20f0*/  FMUL.FTZ R165, R209.reuse, R152 ;  /* 0x00000098d1a57220 */ /* 0x040fe20000410000 */
[----:B------:R-:W-:Y:S01]  /*2100*/  FMUL.FTZ R152, R209, R172 ;  /* 0x000000acd1987220 */ /* 0x000fe20000410000 */
[----:B--2---:R-:W-:Y:S01]  /*2110*/  FMUL.FTZ R172, R7, R140 ;  /* 0x0000008c07ac7220 */ /* 0x004fe20000410000 */
[----:B------:R-:W-:Y:S01]  /*2120*/  FMUL.FTZ R169, R6, R141 ;  /* 0x0000008d06a97220 */ /* 0x000fe20000410000 */
[C---:B------:R-:W-:Y:S02]  /*2130*/  FADD.FTZ R138, -R186.reuse, R138 ;  /* 0x0000008aba8a7221 */ /* 0x040fe40000010100 */
[----:B------:R-:W-:Y:S01]  /*2140*/  FADD.FTZ R136, R215, R172 ;  /* 0x000000acd7887221 */ /* 0x000fe20000010000 */
[----:B------:R-:W-:Y:S01]  /*2150*/  FFMA.FTZ R137, R165, R172, R222 ;  /* 0x000000aca5897223 */ /* 0x000fe200000100de */
[----:B------:R-:W-:Y:S01]  /*2160*/  FADD.FTZ R186, -R186, R139 ;  /* 0x0000008bbaba7221 */ /* 0x000fe20000010100 */
        /* <DEDUP_REMOVED lines=18> */
.L_x_11269:
[----:B------:R-:W-:Y:S05]  /*2290*/  BSYNC B1 ;  /* 0x0000000000017941 */ /* 0x000fea0003800000 */
.L_x_11268:
[----:B------:R-:W-:-:S03]  /*22a0*/  UMOV UR6, 0xffffffff ;  /* 0xffffffff00067882 */ /* 0x000fc60000000000 */
        /* <DEDUP_REMOVED lines=19> */
.L_x_11299:
[----:B------:R-:W-:Y:S01]  /*23e0*/  ISETP.NE.AND P5, PT, R2, RZ, PT ;  /* 0x000000ff0200720c */ /* 0x000fe20003fa5270 */
[----:B-1----:R-:W-:Y:S01]  /*23f0*/  FADD.FTZ R136, R143, R136 ;  /* 0x000000888f887221 */ /* 0x002fe20000010000 */
[----:B--2---:R-:W-:Y:S01]  /*2400*/  FADD.FTZ R137, R142, R137 ;  /* 0x000000898e897221 */ /* 0x004fe20000010000 */
[----:B------:R-:W-:Y:S02]  /*2410*/  BSSY B1, `(.L_x_11271) ;  /* 0x0000029000017945 */ /* 0x000fe40003800000 */
[----:B0-----:R-:W-:Y:S01]  /*2420*/  FMUL.FTZ R142, R136, UR12 ;  /* 0x0000000c888e7c20 */ /* 0x001fe20008410000 */
[----:B------:R-:W-:-:S07]  /*2430*/  FMUL.FTZ R143, R137, UR12 ;  /* 0x0000000c898f7c20 */ /* 0x000fce0008410000 */
[----:B------:R-:W-:Y:S05]  /*2440*/  @!P5 BRA `(.L_x_11272) ;  /* 0x000000000094d947 */ /* 0x000fea0003800000 */
[----:B------:R-:W-:-:S04]  /*2450*/  ISETP.NE.AND P5, PT, R144, RZ, PT ;  /* 0x000000ff9000720c */ /* 0x000fc80003fa5270 */
[----:B------:R-:W-:Y:S02]  /*2460*/  FSEL R136, R142, RZ, !P5 ;  /* 0x000000ff8e887208 */ /* 0x000fe40006800000 */
[----:B------:R-:W-:-:S03]  /*2470*/  ISETP.NE.U32.AND P5, PT, RZ, UR8, PT ;  /* 0x00000008ff007c0c */ /* 0x000fc6000bfa5070 */
[-CC-:B------:R-:W-:Y:S01]  /*2480*/  FFMA.FTZ R137, R3, R143.reuse, R136.reuse ;  /* 0x0000008f03897223 */ /* 0x180fe20000010088 */
[----:B------:R-:W-:Y:S01]  /*2490*/  ISETP.NE.AND.EX P5, PT, RZ, UR9, PT, P5 ;  /* 0x00000009ff007c0c */ /* 0x000fe2000bfa5350 */
        /* <DEDUP_REMOVED lines=9> */
[C---:B------:R-:W-:Y:S01]  /*2530*/  FMUL.FTZ R213, R209.reuse, R140 ;  /* 0x0000008cd1d57220 */ /* 0x040fe20000410000 */
[----:B------:R-:W-:Y:S01]  /*2540*/  FMUL.FTZ R224, R209, R222 ;  /* 0x000000ded1e07220 */ /* 0x000fe20000410000 */
[----:B------:R-:W0:Y:S01]  /*2550*/  LDC.64 R140, c[0x0][0x2f8] ;  /* 0x0000be00ff8c7b82 */ /* 0x000e220000000a00 */
[----:B------:R-:W-:Y:S01]  /*2560*/  @P5 FADD.FTZ R139, R96, R139 ;  /* 0x0000008b608b5221 */ /* 0x000fe20000010000 */
[----:B------:R-:W-:Y:S01]  /*2570*/  @P5 FADD.FTZ R138, R97, R138 ;  /* 0x0000008a618a5221 */ /* 0x000fe20000010000 */
[----:B------:R-:W-:Y:S01]  /*2580*/  @P5 FADD.FTZ R213, R98, R213 ;  /* 0x000000d562d55221 */ /* 0x000fe20000010000 */
[----:B------:R-:W-:Y:S01]  /*2590*/  @P5 FADD.FTZ R224, R99, R224 ;  /* 0x000000e063e05221 */ /* 0x000fe20000010000 */
[----:B------:R-:W-:-:S04]  /*25a0*/  ISETP.NE.U32.AND P5, PT, RZ, UR14, PT ;  /* 0x0000000eff007c0c */ /* 0x000fc8000bfa5070 */
[----:B------:R-:W-:-:S04]  /*25b0*/  ISETP.NE.AND.EX P5, PT, RZ, UR15, PT, P5 ;  /* 0x0000000fff007c0c */ /* 0x000fc8000bfa5350 */
[----:B------:R-:W-:Y:S02]  /*25c0*/  SEL R132, R139, R132, P5 ;  /* 0x000000848b847207 */ /* 0x000fe40002800000 */
[----:B------:R-:W-:Y:S02]  /*25d0*/  SEL R133, R138, R133, P5 ;  /* 0x000000858a857207 */ /* 0x000fe40002800000 */
[----:B------:R-:W-:Y:S02]  /*25e0*/  SEL R134, R213, R134, P5 ;  /* 0x00000086d5867207 */ /* 0x000fe40002800000 */
[----:B------:R-:W-:-:S03]  /*25f0*/  SEL R135, R224, R135, P5 ;  /* 0x00000087e0877207 */ /* 0x000fc60002800000 */
[----:B------:R-:W1:Y:S01]  /*2600*/  @P5 LDC.64 R136, c[0x0][0x308] ;  /* 0x0000c200ff885b82 */ /* 0x000e620000000a00 */
[----:B0-----:R-:W-:-:S04]  /*2610*/  IMAD.WIDE.U32 R140, R211, 0x10, R140 ;  /* 0x00000010d38c7825 */ /* 0x001fc800078e008c */
[----:B-1----:R-:W-:-:S04]  /*2620*/  @P5 IMAD.WIDE.U32 R222, R211, 0x10, R136 ;  /* 0x00000010d3de5825 */ /* 0x002fc800078e0088 */
[-C--:B------:R-:W-:Y:S01]  /*2630*/  FMUL.FTZ R136, R139, R151.reuse ;  /* 0x000000978b887220 */ /* 0x080fe20000410000 */
[-C--:B------:R-:W-:Y:S01]  /*2640*/  FMUL.FTZ R137, R138, R151.reuse ;  /* 0x000000978a897220 */ /* 0x080fe20000410000 */
[-C--:B------:R-:W-:Y:S01]  /*2650*/  FMUL.FTZ R139, R224, R151.reuse ;  /* 0x00000097e08b7220 */ /* 0x080fe20000410000 */
[----:B------:R-:W-:Y:S01]  /*2660*/  FMUL.FTZ R138, R213, R151 ;  /* 0x00000097d58a7220 */ /* 0x000fe20000410000 */
[----:B------:R0:W-:Y:S01]  /*2670*/  @P5 STG.E.128 desc[UR4][R222.64], R132 ;  /* 0x00000084de005986 */ /* 0x0001e2000c101d04 */
[----:B------:R-:W-:-:S03]  /*2680*/  IADD3 R211, R211, 0x20, RZ ;  /* 0x00000020d3d37810 */ /* 0x000fc60007ffe0ff */
[----:B------:R0:W-:Y:S04]  /*2690*/  STG.E.128 desc[UR4][R140.64], R136 ;  /* 0x000000888c007986 */ /* 0x0001e8000c101d04 */
.L_x_11272:
[----:B------:R-:W-:Y:S05]  /*26a0*/  BSYNC B1 ;  /* 0x0000000000017941 */ /* 0x000fea0003800000 */
.L_x_11271:
[----:B------:R-:W-:Y:S01]  /*26b0*/  ISETP.NE.AND P5, PT, R0, RZ, PT ;  /* 0x000000ff0000720c */ /* 0x000fe20003fa5270 */
[----:B------:R-:W-:-:S12]  /*26c0*/  BSSY B1, `(.L_x_11273) ;  /* 0x0000027000017945 */ /* 0x000fd80003800000 */
[----:B------:R-:W-:Y:S05]  /*26d0*/  @!P5 BRA `(.L_x_11274) ;  /* 0x000000000094d947 */ /* 0x000fea0003800000 */
[----:B------:R-:W-:-:S04]  /*26e0*/  ISETP.NE.AND P5, PT, R144, RZ, PT ;  /* 0x000000ff9000720c */ /* 0x000fc80003fa5270 */
[----:B0-----:R-:W-:Y:S02]  /*26f0*/  FSEL R222, R142, RZ, !P5 ;  /* 0x000000ff8ede7208 */ /* 0x001fe40006800000 */
        /* <DEDUP_REMOVED lines=19> */
[----:B------:R-:W-:Y:S01]  /*2830*/  ISETP.NE.U32.AND P5, PT, RZ, UR14, PT ;  /* 0x0000000eff007c0c */ /* 0x000fe2000bfa5070 */
[----:B------:R-:W-:-:S02]  /*2840*/  FMUL.FTZ R136, R137, R151 ;  /* 0x0000009789887220 */ /* 0x000fc40000410000 */
[----:B------:R-:W-:Y:S01]  /*2850*/  FMUL.FTZ R139, R224, R151 ;  /* 0x00000097e08b7220 */ /* 0x000fe20000410000 */
[----:B------:R-:W-:-:S04]  /*2860*/  ISETP.NE.AND.EX P5, PT, RZ, UR15, PT, P5 ;  /* 0x0000000fff007c0c */ /* 0x000fc8000bfa5350 */
[----:B------:R-:W-:Y:S01]  /*2870*/  SEL R132, R137, R132, P5 ;  /* 0x0000008489847207 */ /* 0x000fe20002800000 */
[C---:B------:R-:W-:Y:S01]  /*2880*/  FMUL.FTZ R137, R138.reuse, R151 ;  /* 0x000000978a897220 */ /* 0x040fe20000410000 */
[----:B------:R-:W-:Y:S01]  /*2890*/  SEL R133, R138, R133, P5 ;  /* 0x000000858a857207 */ /* 0x000fe20002800000 */
[C---:B------:R-:W-:Y:S01]  /*28a0*/  FMUL.FTZ R138, R213.reuse, R151 ;  /* 0x00000097d58a7220 */ /* 0x040fe20000410000 */
[----:B------:R-:W-:Y:S02]  /*28b0*/  SEL R134, R213, R134, P5 ;  /* 0x00000086d5867207 */ /* 0x000fe40002800000 */
[----:B------:R-:W-:-:S03]  /*28c0*/  SEL R135, R224, R135, P5 ;  /* 0x00000087e0877207 */ /* 0x000fc60002800000 */
[----:B------:R-:W1:Y:S01]  /*28d0*/  @P5 LDC.64 R222, c[0x0][0x308] ;  /* 0x0000c200ffde5b82 */ /* 0x000e620000000a00 */
[----:B0-----:R-:W-:-:S04]  /*28e0*/  IMAD.WIDE.U32 R140, R211, 0x10, R140 ;  /* 0x00000010d38c7825 */ /* 0x001fc800078e008c */
[C---:B-1----:R-:W-:Y:S01]  /*28f0*/  @P5 IMAD.WIDE.U32 R222, R211.reuse, 0x10, R222 ;  /* 0x00000010d3de5825 */ /* 0x042fe200078e00de */
[----:B------:R-:W-:-:S04]  /*2900*/  IADD3 R211, R211, 0x20, RZ ;  /* 0x00000020d3d37810 */ /* 0x000fc80007ffe0ff */
[----:B------:R1:W-:Y:S04]  /*2910*/  @P5 STG.E.128 desc[UR4][R222.64], R132 ;  /* 0x00000084de005986 */ /* 0x0003e8000c101d04 */
[----:B------:R1:W-:Y:S02]  /*2920*/  STG.E.128 desc[UR4][R140.64], R136 ;  /* 0x000000888c007986 */ /* 0x0003e4000c101d04 */
.L_x_11274:
[----:B------:R-:W-:Y:S05]  /*2930*/  BSYNC B1 ;  /* 0x0000000000017941 */ /* 0x000fea0003800000 */
.L_x_11273:
[----:B------:R-:W-:Y:S01]  /*2940*/  ISETP.NE.AND P5, PT, R149, RZ, PT ;  /* 0x000000ff9500720c */ /* 0x000fe20003fa5270 */
[----:B------:R-:W-:-:S12]  /*2950*/  BSSY B1, `(.L_x_11275) ;  /* 0x0000027000017945 */ /* 0x000fd80003800000 */
[----:B------:R-:W-:Y:S05]  /*2960*/  @!P5 BRA `(.L_x_11276) ;  /* 0x000000000094d947 */ /* 0x000fea0003800000 */
[----:B------:R-:W-:-:S04]  /*2970*/  ISETP.NE.AND P5, PT, R144, RZ, PT ;  /* 0x000000ff9000720c */ /* 0x000fc80003fa5270 */
[----:B01----:R-:W-:Y:S02]  /*2980*/  FSEL R222, R142, RZ, !P5 ;  /* 0x000000ff8ede7208 */ /* 0x003fe40006800000 */
        /* <DEDUP_REMOVED lines=35> */
.L_x_11276:
[----:B------:R-:W-:Y:S05]  /*2bc0*/  BSYNC B1 ;  /* 0x0000000000017941 */ /* 0x000fea0003800000 */
.L_x_11275:
[----:B------:R-:W-:Y:S04]  /*2bd0*/  BSSY B1, `(.L_x_11277) ;  /* 0x0000027000017945 */ /* 0x000fe80003800000 */
[----:B------:R-:W-:Y:S05]  /*2be0*/  @!P0 BRA `(.L_x_11278) ;  /* 0x0000000000948947 */ /* 0x000fea0003800000 */
[----:B------:R-:W-:-:S04]  /*2bf0*/  ISETP.NE.AND P5, PT, R144, RZ, PT ;  /* 0x000000ff9000720c */ /* 0x000fc80003fa5270 */
[----:B012---:R-:W-:Y:S02]  /*2c00*/  FSEL R222, R142, RZ, !P5 ;  /* 0x000000ff8ede7208 */ /* 0x007fe40006800000 */
        /* <DEDUP_REMOVED lines=35> */
.L_x_11278:
[----:B------:R-:W-:Y:S05]  /*2e40*/  BSYNC B1 ;  /* 0x0000000000017941 */ /* 0x000fea0003800000 */
.L_x_11277:
[----:B------:R-:W-:Y:S04]  /*2e50*/  BSSY B1, `(.L_x_11279) ;  /* 0x0000027000017945 */ /* 0x000fe80003800000 */
[----:B------:R-:W-:Y:S05]  /*2e60*/  @!P1 BRA `(.L_x_11280) ;  /* 0x0000000000949947 */ /* 0x000fea0003800000 */
[----:B------:R-:W-:-:S04]  /*2e70*/  ISETP.NE.AND P5, PT, R144, RZ, PT ;  /* 0x000000ff9000720c */ /* 0x000fc80003fa5270 */
[----:B0123--:R-:W-:Y:S02]  /*2e80*/  FSEL R222, R142, RZ, !P5 ;  /* 0x000000ff8ede7208 */ /* 0x00ffe40006800000 */
        /* <DEDUP_REMOVED lines=35> */
.L_x_11280:
[----:B------:R-:W-:Y:S05]  /*30c0*/  BSYNC B1 ;  /* 0x0000000000017941 */ /* 0x000fea0003800000 */
.L_x_11279:
[----:B------:R-:W-:Y:S04]  /*30d0*/  BSSY B1, `(.L_x_11281) ;  /* 0x0000027000017945 */ /* 0x000fe80003800000 */
[----:B------:R-:W-:Y:S05]  /*30e0*/  @!P2 BRA `(.L_x_11282) ;  /* 0x000000000094a947 */ /* 0x000fea0003800000 */
[----:B------:R-:W-:-:S04]  /*30f0*/  ISETP.NE.AND P5, PT, R144, RZ, PT ;  /* 0x000000ff9000720c */ /* 0x000fc80003fa5270 */
[----:B01234-:R-:W-:Y:S02]  /*3100*/  FSEL R136, R142, RZ, !P5 ;  /* 0x000000ff8e887208 */ /* 0x01ffe40006800000 */
        /* <DEDUP_REMOVED lines=35> */
.L_x_11282:
[----:B------:R-:W-:Y:S05]  /*3340*/  BSYNC B1 ;  /* 0x0000000000017941 */ /* 0x000fea0003800000 */
.L_x_11281:
        /* <DEDUP_REMOVED lines=39> */
.L_x_11284:
[----:B------:R-:W-:Y:S05]  /*35c0*/  BSYNC B1 ;  /* 0x0000000000017941 */ /* 0x000fea0003800000 */
.L_x_11283:
[----:B------:R-:W-:Y:S01]  /*35d0*/  ISETP.NE.AND P5, PT, R150, RZ, PT ;  /* 0x000000ff9600720c */ /* 0x000fe20003fa5270 */
[----:B------:R-:W-:-:S12]  /*35e0*/  BSSY B1, `(.L_x_11285) ;  /* 0x0000026000017945 */ /* 0x000fd80003800000 */
[----:B------:R-:W-:Y:S05]  /*35f0*/  @!P5 BRA `(.L_x_11286) ;  /* 0x000000000090d947 */ /* 0x000fea0003800000 */
[----:B------:R-:W-:-:S04]  /*3600*/  ISETP.NE.AND P5, PT, R144, RZ, PT ;  /* 0x000000ff9000720c */ /* 0x000fc80003fa5270 */
[----:B------:R-:W-:Y:S02]  /*3610*/  FSEL R142, R142, RZ, !P5 ;  /* 0x000000ff8e8e7208 */ /* 0x000fe40006800000 */
[----:B------:R-:W-:-:S03]  /*3620*/  ISETP.NE.U32.AND P5, PT, RZ, UR8, PT ;  /* 0x00000008ff007c0c */ /* 0x000fc6000bfa5070 */
[-CC-:B01234-:R-:W-:Y:S01]  /*3630*/  FFMA.FTZ R137, R165, R143.reuse, R142.reuse ;  /* 0x0000008fa5897223 */ /* 0x19ffe2000001008e */
        /* <DEDUP_REMOVED lines=30> */
[----:B------:R0:W-:Y:S04]  /*3820*/  @P5 STG.E.128 desc[UR4][R142.64], R132 ;  /* 0x000000848e005986 */ /* 0x0001e8000c101d04 */
[----:B------:R0:W-:Y:S02]  /*3830*/  STG.E.128 desc[UR4][R140.64], R136 ;  /* 0x000000888c007986 */ /* 0x0001e4000c101d04 */
.L_x_11286:
[----:B------:R-:W-:Y:S05]  /*3840*/  BSYNC B1 ;  /* 0x0000000000017941 */ /* 0x000fea0003800000 */
.L_x_11285:
[----:B01234-:R-:W0:Y:S02]  /*3850*/  LDC.64 R136, c[0x0][0x210] ;  /* 0x00008400ff887b82 */ /* 0x01fe240000000a00 */
[----:B0-----:R-:W-:-:S04]  /*3860*/  LEA R145, R136, R145, 0x2 ;  /* 0x0000009188917211 */ /* 0x001fc800078e10ff */
[----:B------:R-:W-:-:S13]  /*3870*/  ISETP.GE.AND P5, PT, R145, R137, PT ;  /* 0x000000899100720c */ /* 0x000fda0003fa6270 */
[----:B------:R-:W-:Y:S05]  /*3880*/  @!P5 BRA `(.L_x_11287) ;  /* 0xffffffd00084d947 */ /* 0x000fea000383ffff */
.L_x_11253:
[----:B------:R-:W-:Y:S05]  /*3890*/  BSYNC B0 ;  /* 0x0000000000007941 */ /* 0x000fea0003800000 */
.L_x_11252:
[----:B------:R-:W0:Y:S01]  /*38a0*/  S2R R3, SR_CgaCtaId ;  /* 0x0000000000037919 */ /* 0x000e220000008800 */
[----:B------:R-:W-:Y:S01]  /*38b0*/  SHF.R.U32.HI R5, RZ, 0x5, R147 ;  /* 0x00000005ff057819 */ /* 0x000fe20000011693 */
[----:B------:R-:W-:Y:S05]  /*38c0*/  WARPSYNC.ALL ;  /* 0x0000000000007948 */ /* 0x000fea0003800000 */
[----:B------:R-:W-:Y:S01]  /*38d0*/  MOV R0, 0x400 ;  /* 0x0000040000007802 */ /* 0x000fe20000000f00 */
[----:B------:R-:W-:Y:S01]  /*38e0*/  ULDC.64 UR6, c[0x0][0x2d8] ;  /* 0x0000b60000067ab9 */ /* 0x000fe20000000a00 */
[----:B------:R-:W-:Y:S01]  /*38f0*/  PRMT R146, R5, 0x2104, R146 ;  /* 0x0000210405927816 */ /* 0x000fe20000000092 */
[----:B------:R-:W-:Y:S01]  /*3900*/  ULDC.64 UR16, c[0x0][0x2d0] ;  /* 0x0000b40000107ab9 */ /* 0x000fe20000000a00 */
[----:B0-----:R-:W-:-:S04]  /*3910*/  LEA R0, R3, R0, 0x18 ;  /* 0x0000000003007211 */ /* 0x001fc800078ec0ff */
        /* <DEDUP_REMOVED lines=14> */
[----:B-----5:R-:W3:Y:S04]  /*3a00*/  LDS R6, [R0+0x200] ;  /* 0x0002000000067984 */ /* 0x020ee80000000800 */
        /* <DEDUP_REMOVED lines=62> */
[----:B------:R0:W-:Y:S01]  /*3df0*/  STS.128 [R146+0x400], R40 ;  /* 0x0004002892007388 */ /* 0x0001e20000000c00 */
[----:B------:R-:W-:-:S03]  /*3e00*/  FADD.FTZ R11, R11, R30 ;  /* 0x0000001e0b0b7221 */ /* 0x000fc60000010000 */
[----:B------:R1:W-:Y:S01]  /*3e10*/  STS.128 [R146+0x600], R44 ;  /* 0x0006002c92007388 */ /* 0x0003e20000000c00 */
[----:B------:R-:W-:-:S03]  /*3e20*/  FADD.FTZ R65, R12, R65 ;  /* 0x000000410c417221 */ /* 0x000fc60000010000 */
[----:B------:R-:W-:Y:S04]  /*3e30*/  STS.128 [R146+0x800], R48 ;  /* 0x0008003092007388 */ /* 0x000fe80000000c00 */
[----:B------:R-:W-:Y:S04]  /*3e40*/  STS.128 [R146+0xa00], R52 ;  /* 0x000a003492007388 */ /* 0x000fe80000000c00 */
[----:B------:R-:W-:Y:S01]  /*3e50*/  STS.128 [R146+0xc00], R56 ;  /* 0x000c003892007388 */ /* 0x000fe20000000c00 */
[----:B0-----:R-:W-:-:S03]  /*3e60*/  IMAD R40, R67, R148, RZ ;  /* 0x0000009443287224 */ /* 0x001fc600078e02ff */
[----:B------:R-:W-:Y:S01]  /*3e70*/  STS.128 [R146+0xe00], R60 ;  /* 0x000e003c92007388 */ /* 0x000fe20000000c00 */
[----:B------:R-:W-:Y:S01]  /*3e80*/  BAR.SYNC.DEFER_BLOCKING 0x0 ;  /* 0x0000000000007b1d */ /* 0x000fe20000010000 */
[----:B------:R-:W-:Y:S02]  /*3e90*/  IADD3 R40, P0, R40, R147, RZ ;  /* 0x0000009328287210 */ /* 0x000fe40007f1e0ff */
[----:B------:R-:W-:Y:S02]  /*3ea0*/  IADD3 R147, R148, 0x7f, -R147 ;  /* 0x0000007f94937810 */ /* 0x000fe40007ffe893 */
[----:B------:R-:W-:Y:S02]  /*3eb0*/  IADD3.X R43, RZ, RZ, RZ, P0, !PT ;  /* 0x000000ffff2b7210 */ /* 0x000fe400007fe4ff */
[----:B------:R-:W-:Y:S02]  /*3ec0*/  LOP3.LUT P5, RZ, R147, 0xffffff80, RZ, 0xc0, !PT ;  /* 0xffffff8093ff7812 */ /* 0x000fe400078ac0ff */
[----:B------:R-:W-:-:S02]  /*3ed0*/  SHF.L.U64.HI R43, R40, 0x2, R43 ;  /* 0x00000002282b7819 */ /* 0x000fc4000001022b */
[----:B------:R-:W-:Y:S02]  /*3ee0*/  SHF.L.U32 R40, R40, 0x2, RZ ;  /* 0x0000000228287819 */ /* 0x000fe400000006ff */
[----:B------:R-:W-:Y:S02]  /*3ef0*/  ISETP.GE.U32.AND P4, PT, R147, 0x180, PT ;  /* 0x000001809300780c */ /* 0x000fe40003f86070 */
[C---:B------:R-:W-:Y:S02]  /*3f00*/  IADD3 R42, P0, R40.reuse, UR6, RZ ;  /* 0x00000006282a7c10 */ /* 0x040fe4000ff1e0ff */
[----:B------:R-:W-:Y:S02]  /*3f10*/  IADD3 R40, P1, R40, UR16, RZ ;  /* 0x0000001028287c10 */ /* 0x000fe4000ff3e0ff */
[----:B-1----:R-:W-:Y:S02]  /*3f20*/  IADD3.X R45, R43, UR7, RZ, P0, !PT ;  /* 0x000000072b2d7c10 */ /* 0x002fe400087fe4ff */
[----:B------:R-:W-:-:S02]  /*3f30*/  @P5 MOV R2, R42 ;  /* 0x0000002a00025202 */ /* 0x000fc40000000f00 */
[-C--:B------:R-:W-:Y:S01]  /*3f40*/  @P5 MOV R3, R45.reuse ;  /* 0x0000002d00035202 */ /* 0x080fe20000000f00 */
[----:B------:R-:W0:Y:S01]  /*3f50*/  LDS R4, [R0] ;  /* 0x0000000000047984 */ /* 0x000e220000000800 */
[----:B------:R-:W-:Y:S02]  /*3f60*/  IADD3.X R43, R43, UR17, RZ, P1, !PT ;  /* 0x000000112b2b7c10 */ /* 0x000fe40008ffe4ff */
[C---:B------:R-:W-:Y:S01]  /*3f70*/  ISETP.GE.U32.AND P0, PT, R147.reuse, 0x100, PT ;  /* 0x000001009300780c */ /* 0x040fe20003f06070 */
[----:B------:R-:W1:Y:S01]  /*3f80*/  LDS R37, [R0+0x1000] ;  /* 0x0010000000257984 */ /* 0x000e620000000800 */
[----:B------:R-:W-:Y:S02]  /*3f90*/  @P5 IADD3 R42, P1, R42, 0x200, RZ ;  /* 0x000002002a2a5810 */ /* 0x000fe40007f3e0ff */
[----:B------:R-:W-:Y:S01]  /*3fa0*/  ISETP.GE.U32.AND P3, PT, R147, 0x200, PT ;  /* 0x000002009300780c */ /* 0x000fe20003f66070 */
[----:B------:R-:W2:Y:S01]  /*3fb0*/  LDS R39, [R0+0x2000] ;  /* 0x0020000000277984 */ /* 0x000ea20000000800 */
[----:B------:R-:W-:-:S02]  /*3fc0*/  @P5 IADD3.X R45, RZ, R45, RZ, P1, !PT ;  /* 0x0000002dff2d5210 */ /* 0x000fc40000ffe4ff */
[C---:B------:R-:W-:Y:S01]  /*3fd0*/  ISETP.GE.U32.AND P2, PT, R147.reuse, 0x280, PT ;  /* 0x000002809300780c */ /* 0x040fe20003f46070 */
[----:B------:R-:W3:Y:S01]  /*3fe0*/  LDS R41, [R0+0x3000] ;  /* 0x0030000000297984 */ /* 0x000ee20000000800 */
[----:B------:R-:W-:-:S03]  /*3ff0*/  ISETP.GE.U32.AND P1, PT, R147, 0x300, PT ;  /* 0x000003009300780c */ /* 0x000fc60003f26070 */
        /* <DEDUP_REMOVED lines=136> */
.L_x_11270:
[----:B------:R-:W-:Y:S01]  /*4880*/  HFMA2.MMA R219, -RZ, RZ, 0, 5.9604644775390625e-08 ;  /* 0x00000001ffdb7435 */ /* 0x000fe200000001ff */
[----:B------:R-:W-:Y:S01]  /*4890*/  BSSY B1, `(.L_x_11288) ;  /* 0x0000007000017945 */ /* 0x000fe20003800000 */
[----:B------:R-:W-:Y:S02]  /*48a0*/  MOV R224, R215 ;  /* 0x000000d700e07202 */ /* 0x000fe40000000f00 */
[----:B------:R-:W-:Y:S02]  /*48b0*/  MOV R226, 0x1f ;  /* 0x0000001f00e27802 */ /* 0x000fe40000000f00 */
[----:B-----5:R-:W-:-:S07]  /*48c0*/  MOV R213, 0xffffffff ;  /* 0xffffffff00d57802 */ /* 0x020fce0000000f00 */
[----:B------:R-:W-:Y:S05]  /*48d0*/  WARPSYNC.COLLECTIVE R213, `(.L_x_11289) ;  /* 0x00000000d5087348 */ /* 0x000fea0003c00000 */
[----:B------:R0:W1:Y:S02]  /*48e0*/  SHFL.BFLY P5, R217, R224, R219, R226 ;  /* 0x0c0000dbe0d97389 */ /* 0x00006400000a00e2 */
[----:B01----:R-:W-:Y:S01]  /*48f0*/  ENDCOLLECTIVE ;  /* 0x000000000000791b */ /* 0x003fe20003800000 */
.L_x_11289:
[----:B------:R-:W-:Y:S05]  /*4900*/  BSYNC B1 ;  /* 0x0000000000017941 */ /* 0x000fea0003800000 */
.L_x_11288:
        /* <DEDUP_REMOVED lines=8> */
.L_x_11290:
[----:B------:R-:W-:Y:S01]  /*4990*/  FADD.FTZ R136, R136, R215 ;  /* 0x000000d788887221 */ /* 0x000fe20000010000 */
[----:B------:R-:W-:-:S04]  /*49a0*/  HFMA2.MMA R219, -RZ, RZ, 0, 1.1920928955078125e-07 ;  /* 0x00000002ffdb7435 */ /* 0x000fc800000001ff */
[----:B------:R-:W-:Y:S02]  /*49b0*/  MOV R224, R136 ;  /* 0x0000008800e07202 */ /* 0x000fe40000000f00 */
[----:B------:R-:W-:-:S07]  /*49c0*/  MOV R137, R217 ;  /* 0x000000d900897202 */ /* 0x000fce0000000f00 */
[----:B------:R-:W-:Y:S05]  /*49d0*/  WARPSYNC.COLLECTIVE R213, `(.L_x_11291) ;  /* 0x00000000d5087348 */ /* 0x000fea0003c00000 */
[----:B------:R0:W1:Y:S02]  /*49e0*/  SHFL.BFLY P5, R217, R224, R219, R226 ;  /* 0x0c0000dbe0d97389 */ /* 0x00006400000a00e2 */
[----:B01----:R-:W-:Y:S01]  /*49f0*/  ENDCOLLECTIVE ;  /* 0x000000000000791b */ /* 0x003fe20003800000 */
.L_x_11291:
[----:B------:R-:W-:-:S05]  /*4a00*/  FADD.FTZ R137, R137, R222 ;  /* 0x000000de89897221 */ /* 0x000fca0000010000 */
[----:B------:R-:W-:Y:S02]  /*4a10*/  MOV R224, R137 ;  /* 0x0000008900e07202 */ /* 0x000fe40000000f00 */
[----:B------:R-:W-:-:S07]  /*4a20*/  MOV R139, R217 ;  /* 0x000000d9008b7202 */ /* 0x000fce0000000f00 */
[----:B------:R-:W-:Y:S05]  /*4a30*/  WARPSYNC.COLLECTIVE R213, `(.L_x_11292) ;  /* 0x00000000d5087348 */ /* 0x000fea0003c00000 */
[----:B------:R0:W1:Y:S02]  /*4a40*/  SHFL.BFLY P5, R217, R224, R219, R226 ;  /* 0x0c0000dbe0d97389 */ /* 0x00006400000a00e2 */
[----:B01----:R-:W-:Y:S01]  /*4a50*/  ENDCOLLECTIVE ;  /* 0x000000000000791b */ /* 0x003fe20003800000 */
.L_x_11292:
[----:B------:R-:W-:Y:S01]  /*4a60*/  FADD.FTZ R139, R136, R139 ;  /* 0x0000008b888b7221 */ /* 0x000fe20000010000 */
[----:B------:R-:W-:-:S04]  /*4a70*/  HFMA2.MMA R219, -RZ, RZ, 0, 2.384185791015625e-07 ;  /* 0x00000004ffdb7435 */ /* 0x000fc800000001ff */
[----:B------:R-:W-:Y:S02]  /*4a80*/  MOV R224, R139 ;  /* 0x0000008b00e07202 */ /* 0x000fe40000000f00 */
[----:B------:R-:W-:-:S07]  /*4a90*/  MOV R138, R217 ;  /* 0x000000d9008a7202 */ /* 0x000fce0000000f00 */
[----:B------:R-:W-:Y:S05]  /*4aa0*/  WARPSYNC.COLLECTIVE R213, `(.L_x_11293) ;  /* 0x00000000d5087348 */ /* 0x000fea0003c00000 */
[----:B------:R0:W1:Y:S02]  /*4ab0*/  SHFL.BFLY P5, R217, R224, R219, R226 ;  /* 0x0c0000dbe0d97389 */ /* 0x00006400000a00e2 */
[----:B01----:R-:W-:Y:S01]  /*4ac0*/  ENDCOLLECTIVE ;  /* 0x000000000000791b */ /* 0x003fe20003800000 */
.L_x_11293:
[----:B------:R-:W-:-:S05]  /*4ad0*/  FADD.FTZ R138, R137, R138 ;  /* 0x0000008a898a7221 */ /* 0x000fca0000010000 */
[----:B------:R-:W-:Y:S02]  /*4ae0*/  MOV R224, R138 ;  /* 0x0000008a00e07202 */ /* 0x000fe40000000f00 */
[----:B------:R-:W-:-:S07]  /*4af0*/  MOV R140, R217 ;  /* 0x000000d9008c7202 */ /* 0x000fce0000000f00 */
[----:B------:R-:W-:Y:S05]  /*4b00*/  WARPSYNC.COLLECTIVE R213, `(.L_x_11294) ;  /* 0x00000000d5087348 */ /* 0x000fea0003c00000 */
[----:B------:R0:W1:Y:S02]  /*4b10*/  SHFL.BFLY P5, R217, R224, R219, R226 ;  /* 0x0c0000dbe0d97389 */ /* 0x00006400000a00e2 */
[----:B01----:R-:W-:Y:S01]  /*4b20*/  ENDCOLLECTIVE ;  /* 0x000000000000791b */ /* 0x003fe20003800000 */
.L_x_11294:
[----:B------:R-:W-:Y:S01]  /*4b30*/  FADD.FTZ R140, R139, R140 ;  /* 0x0000008c8b8c7221 */ /* 0x000fe20000010000 */
[----:B------:R-:W-:-:S04]  /*4b40*/  HFMA2.MMA R219, -RZ, RZ, 0, 4.76837158203125e-07 ;  /* 0x00000008ffdb7435 */ /* 0x000fc800000001ff */
[----:B------:R-:W-:Y:S02]  /*4b50*/  MOV R224, R140 ;  /* 0x0000008c00e07202 */ /* 0x000fe40000000f00 */
[----:B------:R-:W-:-:S07]  /*4b60*/  MOV R141, R217 ;  /* 0x000000d9008d7202 */ /* 0x000fce0000000f00 */
[----:B------:R-:W-:Y:S05]  /*4b70*/  WARPSYNC.COLLECTIVE R213, `(.L_x_11295) ;  /* 0x00000000d5087348 */ /* 0x000fea0003c00000 */
[----:B------:R0:W1:Y:S02]  /*4b80*/  SHFL.BFLY P5, R217, R224, R219, R226 ;  /* 0x0c0000dbe0d97389 */ /* 0x00006400000a00e2 */
[----:B01----:R-:W-:Y:S01]  /*4b90*/  ENDCOLLECTIVE ;  /* 0x000000000000791b */ /* 0x003fe20003800000 */
.L_x_11295:
[----:B------:R-:W-:-:S05]  /*4ba0*/  FADD.FTZ R141, R138, R141 ;  /* 0x0000008d8a8d7221 */ /* 0x000fca0000010000 */
[----:B------:R-:W-:Y:S02]  /*4bb0*/  MOV R224, R141 ;  /* 0x0000008d00e07202 */ /* 0x000fe40000000f00 */
[----:B------:R-:W-:-:S07]  /*4bc0*/  MOV R143, R217 ;  /* 0x000000d9008f7202 */ /* 0x000fce0000000f00 */
[----:B------:R-:W-:Y:S05]  /*4bd0*/  WARPSYNC.COLLECTIVE R213, `(.L_x_11296) ;  /* 0x00000000d5087348 */ /* 0x000fea0003c00000 */
[----:B------:R0:W1:Y:S02]  /*4be0*/  SHFL.BFLY P5, R217, R224, R219, R226 ;  /* 0x0c0000dbe0d97389 */ /* 0x00006400000a00e2 */
[----:B01----:R-:W-:Y:S01]  /*4bf0*/  ENDCOLLECTIVE ;  /* 0x000000000000791b */ /* 0x003fe20003800000 */
.L_x_11296:
[----:B------:R-:W-:Y:S01]  /*4c00*/  FADD.FTZ R143, R140, R143 ;  /* 0x0000008f8c8f7221 */ /* 0x000fe20000010000 */
[----:B------:R-:W-:-:S04]  /*4c10*/  HFMA2.MMA R219, -RZ, RZ, 0, 9.5367431640625e-07 ;  /* 0x00000010ffdb7435 */ /* 0x000fc800000001ff */
[----:B------:R-:W-:Y:S02]  /*4c20*/  MOV R224, R143 ;  /* 0x0000008f00e07202 */ /* 0x000fe40000000f00 */
[----:B------:R-:W-:-:S07]  /*4c30*/  MOV R142, R217 ;  /* 0x000000d9008e7202 */ /* 0x000fce0000000f00 */
[----:B------:R-:W-:Y:S05]  /*4c40*/  WARPSYNC.COLLECTIVE R213, `(.L_x_11297) ;  /* 0x00000000d5087348 */ /* 0x000fea0003c00000 */
[----:B------:R0:W1:Y:S02]  /*4c50*/  SHFL.BFLY P5, R217, R224, R219, R226 ;  /* 0x0c0000dbe0d97389 */ /* 0x00006400000a00e2 */
[----:B01----:R-:W-:Y:S01]  /*4c60*/  ENDCOLLECTIVE ;  /* 0x000000000000791b */ /* 0x003fe20003800000 */
.L_x_11297:
[----:B------:R-:W-:-:S05]  /*4c70*/  FADD.FTZ R142, R141, R142 ;  /* 0x0000008e8d8e7221 */ /* 0x000fca0000010000 */
[----:B------:R-:W-:Y:S02]  /*4c80*/  MOV R224, R142 ;  /* 0x0000008e00e07202 */ /* 0x000fe40000000f00 */
[----:B------:R-:W-:-:S07]  /*4c90*/  MOV R136, R217 ;  /* 0x000000d900887202 */ /* 0x000fce0000000f00 */
[----:B------:R-:W-:Y:S05]  /*4ca0*/  WARPSYNC.COLLECTIVE R213, `(.L_x_11298) ;  /* 0x00000000d5087348 */ /* 0x000fea0003c00000 */
[----:B------:R0:W1:Y:S02]  /*4cb0*/  SHFL.BFLY P5, R217, R224, R219, R226 ;  /* 0x0c0000dbe0d97389 */ /* 0x00006400000a00e2 */
[----:B01----:R-:W-:Y:S01]  /*4cc0*/  ENDCOLLECTIVE ;  /* 0x000000000000791b */ /* 0x003fe20003800000 */
.L_x_11298:
[----:B------:R-:W-:Y:S01]  /*4cd0*/  MOV R137, R217 ;  /* 0x000000d900897202 */ /* 0x000fe20000000f00 */
[----:B------:R-:W-:Y:S06]  /*4ce0*/  BRA `(.L_x_11299) ;  /* 0xffffffd400bc7947 */ /* 0x000fec000383ffff */
.L_x_11300:
        /* <DEDUP_REMOVED lines=9> */
.L_x_14364:


//--------------------- .text._ZN10layer_norm13ln_bwd_kernelINS_13Kernel_traitsI6__halfffffjLj1024ELj1ELj4ELj1ELj16ENS_18Kernel_traits_baseILj1024ES2_ffffjLj128EEEEELb0ELb0ELb0ELb1EEEvNS_9BwdParamsE --------------------------
	.section	.text._ZN10layer_norm13ln_bwd_kernelINS_13Kernel_traitsI6__halfffffjLj1024ELj1ELj4ELj1ELj16ENS_18Kernel_traits_baseILj1024ES2_ffffjLj128EEEEELb0ELb0ELb0ELb1EEEvNS_9BwdParamsE,"ax",@progbits
	.align	128
        .global         _ZN10layer_norm13ln_bwd_kernelINS_13Kernel_traitsI6__halfffffjLj1024ELj1ELj4ELj1ELj16ENS_18Kernel_traits_baseILj1024ES2_ffffjLj128EEEEELb0ELb0ELb0ELb1EEEvNS_9BwdParamsE
        .type           _ZN10layer_norm13ln_bwd_kernelINS_13Kernel_traitsI6__halfffffjLj1024ELj1ELj4ELj1ELj16ENS_18Kernel_traits_baseILj1024ES2_ffffjLj128EEEEELb0ELb0ELb0ELb1EEEvNS_9BwdParamsE,@function
        .size           _ZN10layer_norm13ln_bwd_kernelINS_13Kernel_traitsI6__halfffffjLj1024ELj1ELj4ELj1ELj16ENS_18Kernel_traits_baseILj1024ES2_ffffjLj128EEEEELb0ELb0ELb0ELb1EEEvNS_9BwdParamsE,(.L_x_14365 - _ZN10layer_norm13ln_bwd_kernelINS_13Kernel_traitsI6__halfffffjLj1024ELj1ELj4ELj1ELj16ENS_18Kernel_traits_baseILj1024ES2_ffffjLj128EEEEELb0ELb0ELb0ELb1EEEvNS_9BwdParamsE)
        .other          _ZN10layer_norm13ln_bwd_kernelINS_13Kernel_traitsI6__halfffffjLj1024ELj1ELj4ELj1ELj16ENS_18Kernel_traits_baseILj1024ES2_ffffjLj128EEEEELb0ELb0ELb0ELb1EEEvNS_9BwdParamsE,@"STO_CUDA_ENTRY STV_DEFAULT"
_ZN10layer_norm13ln_bwd_kernelINS_13Kernel_traitsI6__halfffffjLj1024ELj1ELj4ELj1ELj16ENS_18Kernel_traits_baseILj1024ES2_ffffjLj128EEEEELb0ELb0ELb0ELb1EEEvNS_9BwdParamsE:
.text._ZN10layer_norm13ln_bwd_kernelINS_13Kernel_traitsI6__halfffffjLj1024ELj1ELj4ELj1ELj16ENS_18Kernel_traits_baseILj1024ES2_ffffjLj128EEEEELb0ELb0ELb0ELb1EEEvNS_9BwdParamsE:
        /* <DEDUP_REMOVED lines=48> */
.L_x_11302:
[----:B------:R-:W-:Y:S01]  /*0300*/  SHF.L.U32 R0, R156, 0x3, RZ ;  /* 0x000000039c007819 */ /* 0x000fe200000006ff */
[----:B------:R-:W-:-:S03]  /*0310*/  ULDC.64 UR6, c[0x0][0x260] ;  /* 0x0000980000067ab9 */ /* 0x000fc60000000a00 */
[----:B------:R-:W-:-:S04]  /*0320*/  LOP3.LUT R0, R0, 0xf8, RZ, 0xc0, !PT ;  /* 0x000000f800007812 */ /* 0x000fc800078ec0ff */
[----:B------:R-:W-:-:S04]  /*0330*/  IADD3 R2, P0, R0, UR6, RZ ;  /* 0x0000000600027c10 */ /* 0x000fc8000ff1e0ff */
[----:B------:R-:W-:Y:S01]  /*0340*/  IADD3.X R3, RZ, UR7, RZ, P0, !PT ;  /* 0x00000007ff037c10 */ /* 0x000fe200087fe4ff */
[----:B------:R-:W-:-:S04]  /*0350*/  ULDC.64 UR6, c[0x0][0x270] ;  /* 0x00009c0000067ab9 */ /* 0x000fc80000000a00 */
[----:B------:R-:W2:Y:S04]  /*0360*/  LDG.E.64 R166, desc[UR4][R2.64+0x300] ;  /* 0x0003000402a67981 */ /* 0x000ea8000c1e1b00 */
[----:B------:R-:W3:Y:S04]  /*0370*/  LDG.E.64 R200, desc[UR4][R2.64] ;  /* 0x0000000402c87981 */ /* 0x000ee8000c1e1b00 */
[----:B------:R-:W4:Y:S04]  /*0380*/  LDG.E.64 R196, desc[UR4][R2.64+0x100] ;  /* 0x0001000402c47981 */ /* 0x000f28000c1e1b00 */
[----:B------:R-:W5:Y:S04]  /*0390*/  LDG.E.64 R192, desc[UR4][R2.64+0x200] ;  /* 0x0002000402c07981 */ /* 0x000f68000c1e1b00 */
[----:B------:R-:W5:Y:S04]  /*03a0*/  LDG.E.64 R4, desc[UR4][R2.64+0x400] ;  /* 0x0004000402047981 */ /* 0x000f68000c1e1b00 */
[----:B------:R-:W5:Y:S04]  /*03b0*/  LDG.E.64 R6, desc[UR4][R2.64+0x500] ;  /* 0x0005000402067981 */ /* 0x000f68000c1e1b00 */
[----:B------:R-:W5:Y:S04]  /*03c0*/  LDG.E.64 R8, desc[UR4][R2.64+0x600] ;  /* 0x0006000402087981 */ /* 0x000f68000c1e1b00 */
[----:B------:R0:W5:Y:S01]  /*03d0*/  LDG.E.64 R10, desc[UR4][R2.64+0x700] ;  /* 0x00070004020a7981 */ /* 0x000162000c1e1b00 */
[----:B------:R-:W-:Y:S01]  /*03e0*/  ISETP.NE.U32.AND P0, PT, RZ, UR6, PT ;  /* 0x00000006ff007c0c */ /* 0x000fe2000bf05070 */
        /* <DEDUP_REMOVED lines=30> */
[----:B------:R-:W-:Y:S02]  /*05d0*/  CS2R R160, SRZ ;  /* 0x0000000000a07805 */ /* 0x000fe4000001ff00 */
[----:B------:R-:W-:Y:S02]  /*05e0*/  MOV R164, RZ ;  /* 0x000000ff00a47202 */ /* 0x000fe40000000f00 */
[----:B--2---:R-:W-:Y:S01]  /*05f0*/  SHF.R.U64 R170, R166, 0x10, R167 ;  /* 0x00000010a6aa7819 */ /* 0x004fe200000012a7 */
[----:B------:R-:W-:Y:S02]  /*0600*/  HADD2.F32 R165, -RZ, R166.H0_H0 ;  /* 0x200000a6ffa57230 */ /* 0x000fe40000004100 */
[----:B------:R-:W0:Y:S01]  /*0610*/  LDC.U8 R166, c[0x0][0x2a0] ;  /* 0x0000a800ffa67b82 */ /* 0x000e220000000000 */
[--C-:B---3--:R-:W-:Y:S01]  /*0620*/  SHF.R.U64 R202, R200, 0x10, R201.reuse ;  /* 0x00000010c8ca7819 */ /* 0x108fe200000012c9 */
[----:B------:R-:W-:Y:S01]  /*0630*/  HADD2.F32 R203, -RZ, R200.H0_H0 ;  /* 0x200000c8ffcb7230 */ /* 0x000fe20000004100 */
[----:B------:R-:W-:-:S02]  /*0640*/  SHF.R.U32.HI R200, RZ, 0x10, R201 ;  /* 0x00000010ffc87819 */ /* 0x000fc400000116c9 */
[--C-:B----4-:R-:W-:Y:S01]  /*0650*/  SHF.R.U64 R198, R196, 0x10, R197.reuse ;  /* 0x00000010c4c67819 */ /* 0x110fe200000012c5 */
[----:B------:R-:W-:Y:S01]  /*0660*/  HADD2.F32 R199, -RZ, R196.H0_H0 ;  /* 0x200000c4ffc77230 */ /* 0x000fe20000004100 */
[----:B------:R-:W-:Y:S02]  /*0670*/  SHF.R.U32.HI R196, RZ, 0x10, R197 ;  /* 0x00000010ffc47819 */ /* 0x000fe400000116c5 */
[--C-:B-----5:R-:W-:Y:S01]  /*0680*/  SHF.R.U64 R194, R192, 0x10, R193.reuse ;  /* 0x00000010c0c27819 */ /* 0x120fe200000012c1 */
[----:B------:R-:W-:Y:S01]  /*0690*/  HADD2.F32 R195, -RZ, R192.H0_H0 ;  /* 0x200000c0ffc37230 */ /* 0x000fe20000004100 */
[----:B------:R-:W-:Y:S02]  /*06a0*/  SHF.R.U32.HI R168, RZ, 0x10, R193 ;  /* 0x00000010ffa87819 */ /* 0x000fe400000116c1 */
[----:B------:R-:W-:Y:S02]  /*06b0*/  SHF.R.U32.HI R172, RZ, 0x10, R167 ;  /* 0x00000010ffac7819 */ /* 0x000fe400000116a7 */
[----:B------:R-:W-:-:S02]  /*06c0*/  SHF.R.U64 R174, R4, 0x10, R5 ;  /* 0x0000001004ae7819 */ /* 0x000fc40000001205 */
[----:B------:R-:W-:Y:S02]  /*06d0*/  SHF.R.U32.HI R176, RZ, 0x10, R5 ;  /* 0x00000010ffb07819 */ /* 0x000fe40000011605 */
[--C-:B------:R-:W-:Y:S02]  /*06e0*/  SHF.R.U64 R178, R6, 0x10, R7.reuse ;  /* 0x0000001006b27819 */ /* 0x100fe40000001207 */
[----:B------:R-:W-:Y:S02]  /*06f0*/  SHF.R.U32.HI R180, RZ, 0x10, R7 ;  /* 0x00000010ffb47819 */ /* 0x000fe40000011607 */
[--C-:B------:R-:W-:Y:S02]  /*0700*/  SHF.R.U64 R186, R8, 0x10, R9.reuse ;  /* 0x0000001008ba7819 */ /* 0x100fe40000001209 */
[----:B------:R-:W-:Y:S02]  /*0710*/  SHF.R.U32.HI R188, RZ, 0x10, R9 ;  /* 0x00000010ffbc7819 */ /* 0x000fe40000011609 */
[----:B------:R-:W-:-:S02]  /*0720*/  SHF.R.U64 R190, R10, 0x10, R11 ;  /* 0x000000100abe7819 */ /* 0x000fc4000000120b */
[----:B------:R-:W-:Y:S01]  /*0730*/  SHF.R.U32.HI R192, RZ, 0x10, R11 ;  /* 0x00000010ffc07819 */ /* 0x000fe2000001160b */
[----:B------:R-:W-:Y:S02]  /*0740*/  HADD2.F32 R169, -RZ, R4.H0_H0 ;  /* 0x20000004ffa97230 */ /* 0x000fe40000004100 */
[----:B------:R-:W-:Y:S01]  /*0750*/  HADD2.F32 R171, -RZ, R5.H0_H0 ;  /* 0x20000005ffab7230 */ /* 0x000fe20000004100 */
[----:B------:R-:W-:Y:S01]  /*0760*/  CS2R R4, SRZ ;  /* 0x0000000000047805 */ /* 0x000fe2000001ff00 */
[----:B------:R-:W-:Y:S02]  /*0770*/  HADD2.F32 R173, -RZ, R6.H0_H0 ;  /* 0x20000006ffad7230 */ /* 0x000fe40000004100 */
[----:B------:R-:W-:Y:S01]  /*0780*/  HADD2.F32 R175, -RZ, R7.H0_H0 ;  /* 0x20000007ffaf7230 */ /* 0x000fe20000004100 */
[----:B------:R-:W-:Y:S01]  /*0790*/  CS2R R6, SRZ ;  /* 0x0000000000067805 */ /* 0x000fe2000001ff00 */
[----:B------:R-:W-:Y:S02]  /*07a0*/  HADD2.F32 R177, -RZ, R8.H0_H0 ;  /* 0x20000008ffb17230 */ /* 0x000fe40000004100 */
[----:B------:R-:W-:Y:S01]  /*07b0*/  HADD2.F32 R179, -RZ, R9.H0_H0 ;  /* 0x20000009ffb37230 */ /* 0x000fe20000004100 */
[----:B------:R-:W-:Y:S01]  /*07c0*/  CS2R R8, SRZ ;  /* 0x0000000000087805 */ /* 0x000fe2000001ff00 */
[----:B------:R-:W-:-:S02]  /*07d0*/  HADD2.F32 R181, -RZ, R10.H0_H0 ;  /* 0x2000000affb57230 */ /* 0x000fc40000004100 */
[----:B------:R-:W-:Y:S01]  /*07e0*/  HADD2.F32 R187, -RZ, R11.H0_H0 ;  /* 0x2000000bffbb7230 */ /* 0x000fe20000004100 */
[----:B------:R-:W-:Y:S01]  /*07f0*/  CS2R R10, SRZ ;  /* 0x00000000000a7805 */ /* 0x000fe2000001ff00 */
[----:B------:R-:W-:Y:S02]  /*0800*/  HADD2.F32 R201, -RZ, R201.H0_H0 ;  /* 0x200000c9ffc97230 */ /* 0x000fe40000004100 */
[----:B------:R-:W-:Y:S02]  /*0810*/  HADD2.F32 R197, -RZ, R197.H0_H0 ;  /* 0x200000c5ffc57230 */ /* 0x000fe40000004100 */
[----:B------:R-:W-:Y:S02]  /*0820*/  HADD2.F32 R193, -RZ, R193.H0_H0 ;  /* 0x200000c1ffc17230 */ /* 0x000fe40000004100 */
[----:B------:R-:W-:Y:S02]  /*0830*/  HADD2.F32 R167, -RZ, R167.H0_H0 ;  /* 0x200000a7ffa77230 */ /* 0x000fe40000004100 */
[----:B------:R-:W-:-:S02]  /*0840*/  HADD2.F32 R202, -RZ, R202.H0_H0 ;  /* 0x200000caffca7230 */ /* 0x000fc40000004100 */
[----:B------:R-:W-:Y:S02]  /*0850*/  HADD2.F32 R200, -RZ, R200.H0_H0 ;  /* 0x200000c8ffc87230 */ /* 0x000fe40000004100 */
        /* <DEDUP_REMOVED lines=13> */
[----:B0-----:R-:W-:-:S07]  /*0930*/  HADD2.F32 R192, -RZ, R192.H0_H0 ;  /* 0x200000c0ffc07230 */ /* 0x001fce0000004100 */
.L_x_11313:
[----:B0-----:R-:W0:Y:S01]  /*0940*/  LDC.64 R76, c[0x0][0x250] ;  /* 0x00009400ff4c7b82 */ /* 0x001e220000000a00 */
[----:B------:R-:W-:-:S05]  /*0950*/  IMAD R78, R204, UR8, RZ ;  /* 0x00000008cc4e7c24 */ /* 0x000fca000f8e02ff */
[----:B------:R-:W-:Y:S02]  /*0960*/  SHF.R.S32.HI R79, RZ, 0x1f, R78 ;  /* 0x0000001fff4f7819 */ /* 0x000fe4000001144e */
[----:B------:R-:W1:Y:S02]  /*0970*/  LDC.64 R208, c[0x0][0x258] ;  /* 0x00009600ffd07b82 */ /* 0x000e640000000a00 */
[----:B------:R-:W-:Y:S02]  /*0980*/  LEA.HI R79, R79, R78, RZ, 0x2 ;  /* 0x0000004e4f4f7211 */ /* 0x000fe400078f10ff */
[----:B------:R-:W-:-:S04]  /*0990*/  LOP3.LUT R78, R156, 0x1f, RZ, 0xc0, !PT ;  /* 0x0000001f9c4e7812 */ /* 0x000fc800078ec0ff */
[----:B------:R-:W2:Y:S01]  /*09a0*/  LDC.64 R136, c[0x0][0x2b8] ;  /* 0x0000ae00ff887b82 */ /* 0x000ea20000000a00 */
[----:B------:R-:W-:-:S04]  /*09b0*/  LEA.HI.SX32 R213, R79, R78, 0x1e ;  /* 0x0000004e4fd57211 */ /* 0x000fc800078ff2ff */
[C---:B------:R-:W-:Y:S02]  /*09c0*/  SHF.L.U32 R234, R213.reuse, 0x4, RZ ;  /* 0x00000004d5ea7819 */ /* 0x040fe400000006ff */
[----:B------:R-:W-:Y:S01]  /*09d0*/  SHF.R.U32.HI R233, RZ, 0x1c, R213 ;  /* 0x0000001cffe97819 */ /* 0x000fe200000116d5 */
[----:B0-----:R-:W-:Y:S01]  /*09e0*/  IMAD.WIDE R86, R204, 0x4, R76 ;  /* 0x00000004cc567825 */ /* 0x001fe200078e024c */
[----:B------:R-:W-:Y:S01]  /*09f0*/  IADD3 R76, P1, R234, UR10, RZ ;  /* 0x0000000aea4c7c10 */ /* 0x000fe2000ff3e0ff */
[----:B------:R-:W0:Y:S01]  /*0a00*/  LDC.64 R182, c[0x0][0x2c8] ;  /* 0x0000b200ffb67b82 */ /* 0x000e220000000a00 */
[----:B------:R-:W-:Y:S02]  /*0a10*/  IADD3 R229, R213, 0x20, RZ ;  /* 0x00000020d5e57810 */ /* 0x000fe40007ffe0ff */
[----:B------:R-:W-:Y:S01]  /*0a20*/  IADD3.X R77, R233, UR11, RZ, P1, !PT ;  /* 0x0000000be94d7c10 */ /* 0x000fe20008ffe4ff */
[----:B------:R-:W3:Y:S01]  /*0a30*/  LDG.E R235, desc[UR4][R86.64] ;  /* 0x0000000456eb7981 */ /* 0x000ee2000c1e1900 */
[----:B------:R-:W-:Y:S01]  /*0a40*/  SHF.L.U32 R232, R229, 0x4, RZ ;  /* 0x00000004e5e87819 */ /* 0x000fe200000006ff */
[----:B-1----:R-:W-:Y:S01]  /*0a50*/  IMAD.WIDE R208, R204, 0x4, R208 ;  /* 0x00000004ccd07825 */ /* 0x002fe200078e02d0 */
[----:B------:R-:W-:Y:S01]  /*0a60*/  SHF.R.U32.HI R231, RZ, 0x1c, R229 ;  /* 0x0000001cffe77819 */ /* 0x000fe200000116e5 */
[----:B------:R-:W1:Y:S01]  /*0a70*/  @P0 LDC.64 R184, c[0x0][0x270] ;  /* 0x00009c00ffb80b82 */ /* 0x000e620000000a00 */
[----:B------:R-:W4:Y:S01]  /*0a80*/  LDG.E.128 R76, desc[UR4][R76.64] ;  /* 0x000000044c4c7981 */ /* 0x000f22000c1e1d00 */
[----:B------:R-:W-:-:S03]  /*0a90*/  IADD3 R84, P1, R232, UR10, RZ ;  /* 0x0000000ae8547c10 */ /* 0x000fc6000ff3e0ff */
[----:B------:R0:W4:Y:S01]  /*0aa0*/  LDG.E R208, desc[UR4][R208.64] ;  /* 0x00000004d0d07981 */ /* 0x000122000c1e1900 */
[----:B--2---:R-:W-:Y:S01]  /*0ab0*/  IMAD.WIDE.U32 R80, R213, 0x10, R136 ;  /* 0x00000010d5507825 */ /* 0x004fe200078e0088 */
[----:B------:R-:W-:Y:S02]  /*0ac0*/  IADD3.X R85, R231, UR11, RZ, P1, !PT ;  /* 0x0000000be7557c10 */ /* 0x000fe40008ffe4ff */
[----:B------:R-:W-:-:S03]  /*0ad0*/  IADD3 R227, R213, 0x40, RZ ;  /* 0x00000040d5e37810 */ /* 0x000fc60007ffe0ff */
[----:B------:R-:W2:Y:S01]  /*0ae0*/  LDG.E.128 R80, desc[UR4][R80.64] ;  /* 0x0000000450507981 */ /* 0x000ea2000c1e1d00 */
[----:B------:R-:W-:Y:S01]  /*0af0*/  SHF.L.U32 R230, R227, 0x4, RZ ;  /* 0x00000004e3e67819 */ /* 0x000fe200000006ff */
[----:B------:R-:W-:Y:S01]  /*0b00*/  IMAD.WIDE.U32 R88, R229, 0x10, R136 ;  /* 0x00000010e5587825 */ /* 0x000fe200078e0088 */
[----:B------:R-:W-:Y:S01]  /*0b10*/  IADD3 R225, R213, 0x60, RZ ;  /* 0x00000060d5e17810 */ /* 0x000fe20007ffe0ff */
[----:B------:R-:W2:Y:S01]  /*0b20*/  LDG.E.128 R84, desc[UR4][R84.64] ;  /* 0x0000000454547981 */ /* 0x000ea2000c1e1d00 */
[----:B------:R-:W-:Y:S02]  /*0b30*/  SHF.R.U32.HI R223, RZ, 0x1c, R227 ;  /* 0x0000001cffdf7819 */ /* 0x000fe400000116e3 */
[----:B------:R-:W-:Y:S01]  /*0b40*/  IADD3 R92, P1, R230, UR10, RZ ;  /* 0x0000000ae65c7c10 */ /* 0x000fe2000ff3e0ff */
[----:B------:R-:W2:Y:S01]  /*0b50*/  LDG.E.128 R88, desc[UR4][R88.64] ;  /* 0x0000000458587981 */ /* 0x000ea2000c1e1d00 */
[----:B------:R-:W-:Y:S02]  /*0b60*/  SHF.L.U32 R222, R225, 0x4, RZ ;  /* 0x00000004e1de7819 */ /* 0x000fe400000006ff */
[----:B------:R-:W-:-:S02]  /*0b70*/  IADD3 R221, R213, 0x80, RZ ;  /* 0x00000080d5dd7810 */ /* 0x000fc40007ffe0ff */
[----:B------:R-:W-:Y:S02]  /*0b80*/  IADD3.X R93, R223, UR11, RZ, P1, !PT ;  /* 0x0000000bdf5d7c10 */ /* 0x000fe40008ffe4ff */
[----:B------:R-:W-:Y:S02]  /*0b90*/  SHF.R.U32.HI R219, RZ, 0x1c, R225 ;  /* 0x0000001cffdb7819 */ /* 0x000fe400000116e1 */
[----:B------:R-:W-:Y:S02]  /*0ba0*/  IADD3 R100, P1, R222, UR10, RZ ;  /* 0x0000000ade647c10 */ /* 0x000fe4000ff3e0ff */
[----:B------:R-:W-:Y:S01]  /*0bb0*/  SHF.L.U32 R218, R221, 0x4, RZ ;  /* 0x00000004ddda7819 */ /* 0x000fe200000006ff */
[----:B------:R-:W2:Y:S01]  /*0bc0*/  LDG.E.128 R92, desc[UR4][R92.64] ;  /* 0x000000045c5c7981 */ /* 0x000ea2000c1e1d00 */
[----:B------:R-:W-:Y:S02]  /*0bd0*/  IADD3.X R101, R219, UR11, RZ, P1, !PT ;  /* 0x0000000bdb657c10 */ /* 0x000fe40008ffe4ff */
[----:B------:R-:W-:-:S02]  /*0be0*/  SHF.R.U32.HI R211, RZ, 0x1c, R221 ;  /* 0x0000001cffd37819 */ /* 0x000fc400000116dd */
[----:B------:R-:W-:Y:S02]  /*0bf0*/  IADD3 R108, P1, R218, UR10, RZ ;  /* 0x0000000ada6c7c10 */ /* 0x000fe4000ff3e0ff */
[----:B------:R-:W2:Y:S02]  /*0c00*/  LDG.E.128 R100, desc[UR4][R100.64] ;  /* 0x0000000464647981 */ /* 0x000ea4000c1e1d00 */
[----:B------:R-:W-:-:S06]  /*0c10*/  IADD3.X R109, R211, UR11, RZ, P1, !PT ;  /* 0x0000000bd36d7c10 */ /* 0x000fcc0008ffe4ff */
[----:B------:R-:W2:Y:S01]  /*0c20*/  LDG.E.128 R108, desc[UR4][R108.64] ;  /* 0x000000046c6c7981 */ /* 0x000ea2000c1e1d00 */
[----:B------:R-:W-:Y:S01]  /*0c30*/  IMAD.WIDE.U32 R96, R227, 0x10, R136 ;  /* 0x00000010e3607825 */ /* 0x000fe200078e0088 */
[----:B------:R-:W-:-:S05]  /*0c40*/  IADD3 R217, R213, 0xa0, RZ ;  /* 0x000000a0d5d97810 */ /* 0x000fca0007ffe0ff */
[----:B------:R-:W2:Y:S01]  /*0c50*/  LDG.E.128 R96, desc[UR4][R96.64] ;  /* 0x0000000460607981 */ /* 0x000ea2000c1e1d00 */
[----:B------:R-:W-:Y:S01]  /*0c60*/  SHF.L.U32 R210, R217, 0x4, RZ ;  /* 0x00000004d9d27819 */ /* 0x000fe200000006ff */
[----:B------:R-:W-:Y:S01]  /*0c70*/  IMAD.WIDE.U32 R104, R225, 0x10, R136 ;  /* 0x00000010e1687825 */ /* 0x000fe200078e0088 */
[----:B0-----:R-:W-:Y:S02]  /*0c80*/  SHF.R.U32.HI R209, RZ, 0x1c, R217 ;  /* 0x0000001cffd17819 */ /* 0x001fe400000116d9 */
[----:B------:R-:W-:Y:S01]  /*0c90*/  IADD3 R116, P1, R210, UR10, RZ ;  /* 0x0000000ad2747c10 */ /* 0x000fe2000ff3e0ff */
[----:B------:R-:W-:Y:S02]  /*0ca0*/  IMAD.WIDE.U32 R112, R221, 0x10, R136 ;  /* 0x00000010dd707825 */ /* 0x000fe400078e0088 */
[----:B------:R-:W2:Y:S01]  /*0cb0*/  LDG.E.128 R104, desc[UR4][R104.64] ;  /* 0x0000000468687981 */ /* 0x000ea2000c1e1d00 */
[----:B------:R-:W-:-:S03]  /*0cc0*/  IADD3.X R117, R209, UR11, RZ, P1, !PT ;  /* 0x0000000bd1757c10 */ /* 0x000fc60008ffe4ff */
[----:B------:R-:W2:Y:S01]  /*0cd0*/  LDG.E.128 R112, desc[UR4][R112.64] ;  /* 0x0000000470707981 */ /* 0x000ea2000c1e1d00 */
[----:B------:R-:W-:-:S03]  /*0ce0*/  IMAD.WIDE.U32 R120, R217, 0x10, R136 ;  /* 0x00000010d9787825 */ /* 0x000fc600078e0088 */
[----:B------:R-:W2:Y:S04]  /*0cf0*/  LDG.E.128 R116, desc[UR4][R116.64] ;  /* 0x0000000474747981 */ /* 0x000ea8000c1e1d00 */
[----:B------:R-:W2:Y:S01]  /*0d00*/  LDG.E.128 R120, desc[UR4][R120.64] ;  /* 0x0000000478787981 */ /* 0x000ea2000c1e1d00 */
[----:B------:R-:W-:-:S04]  /*0d10*/  IADD3 R237, R213, 0xc0, RZ ;  /* 0x000000c0d5ed7810 */ /* 0x000fc80007ffe0ff */
[----:B------:R-:W-:Y:S02]  /*0d20*/  SHF.L.U32 R207, R237, 0x4, RZ ;  /* 0x00000004edcf7819 */ /* 0x000fe400000006ff */
[----:B------:R-:W-:Y:S02]  /*0d30*/  SHF.R.U32.HI R205, RZ, 0x1c, R237 ;  /* 0x0000001cffcd7819 */ /* 0x000fe400000116ed */
[----:B------:R-:W-:Y:S02]  /*0d40*/  IADD3 R124, P1, R207, UR10, RZ ;  /* 0x0000000acf7c7c10 */ /* 0x000fe4000ff3e0ff */
[----:B------:R-:W-:Y:S02]  /*0d50*/  IADD3 R239, R213, 0xe0, RZ ;  /* 0x000000e0d5ef7810 */ /* 0x000fe40007ffe0ff */
[----:B------:R-:W-:Y:S02]  /*0d60*/  IADD3.X R125, R205, UR11, RZ, P1, !PT ;  /* 0x0000000bcd7d7c10 */ /* 0x000fe40008ffe4ff */
[----:B------:R-:W-:Y:S01]  /*0d70*/  SHF.L.U32 R206, R239, 0x4, RZ ;  /* 0x00000004efce7819 */ /* 0x000fe200000006ff */
[----:B------:R-:W-:Y:S01]  /*0d80*/  IMAD.WIDE.U32 R128, R237, 0x10, R136 ;  /* 0x00000010ed807825 */ /* 0x000fe200078e0088 */
[----:B------:R-:W-:-:S02]  /*0d90*/  SHF.R.U32.HI R191, RZ, 0x1c, R239 ;  /* 0x0000001cffbf7819 */ /* 0x000fc400000116ef */
[----:B------:R-:W-:Y:S01]  /*0da0*/  IADD3 R132, P2, R206, UR10, RZ ;  /* 0x0000000ace847c10 */ /* 0x000fe2000ff5e0ff */
[----:B------:R-:W2:Y:S03]  /*0db0*/  LDG.E.128 R124, desc[UR4][R124.64] ;  /* 0x000000047c7c7981 */ /* 0x000ea6000c1e1d00 */
[----:B------:R-:W-:Y:S01]  /*0dc0*/  IADD3.X R133, R191, UR11, RZ, P2, !PT ;  /* 0x0000000bbf857c10 */ /* 0x000fe200097fe4ff */
[----:B------:R-:W2:Y:S05]  /*0dd0*/  LDG.E.128 R128, desc[UR4][R128.64] ;  /* 0x0000000480807981 */ /* 0x000eaa000c1e1d00 */
[----:B------:R-:W2:Y:S01]  /*0de0*/  LDG.E.128 R132, desc[UR4][R132.64] ;  /* 0x0000000484847981 */ /* 0x000ea2000c1e1d00 */
[----:B------:R-:W-:-:S06]  /*0df0*/  IMAD.WIDE.U32 R136, R239, 0x10, R136 ;  /* 0x00000010ef887825 */ /* 0x000fcc00078e0088 */
[----:B------:R-:W2:Y:S01]  /*0e00*/  LDG.E.128 R136, desc[UR4][R136.64] ;  /* 0x0000000488887981 */ /* 0x000ea2000c1e1d00 */
[----:B------:R-:W-:-:S04]  /*0e10*/  ISETP.NE.U32.AND P1, PT, R182, RZ, PT ;  /* 0x000000ffb600720c */ /* 0x000fc80003f25070 */
[----:B------:R-:W-:Y:S02]  /*0e20*/  ISETP.NE.AND.EX P1, PT, R183, RZ, PT, P1 ;  /* 0x000000ffb700720c */ /* 0x000fe40003f25310 */
[----:B------:R-:W-:Y:S02]  /*0e30*/  SHF.R.S32.HI R215, RZ, 0x1f, R204 ;  /* 0x0000001fffd77819 */ /* 0x000fe400000114cc */
[----:B-1----:R-:W-:-:S04]  /*0e40*/  @P0 LEA R214, P2, R204, R184, 0x2 ;  /* 0x000000b8ccd60211 */ /* 0x002fc800078410ff */
[----:B------:R-:W-:-:S05]  /*0e50*/  @P0 LEA.HI.X R215, R204, R185, R215, 0x2, P2 ;  /* 0x000000b9ccd70211 */ /* 0x000fca00010f14d7 */
[----:B------:R-:W-:-:S04]  /*0e60*/  @P1 LEA R228, P2, R229, R182, 0x4 ;  /* 0x000000b6e5e41211 */ /* 0x000fc800078420ff */
[-C--:B------:R-:W-:Y:S02]  /*0e70*/  @P1 LEA.HI.X R229, R229, R183.reuse, RZ, 0x4, P2 ;  /* 0x000000b7e5e51211 */ /* 0x080fe400010f24ff */
[-C--:B------:R-:W-:Y:S02]  /*0e80*/  @P1 LEA R224, P2, R225, R182.reuse, 0x4 ;  /* 0x000000b6e1e01211 */ /* 0x080fe400078420ff */
[-C--:B------:R-:W-:Y:S01]  /*0e90*/  @P1 LEA R212, P3, R213, R182.reuse, 0x4 ;  /* 0x000000b6d5d41211 */ /* 0x080fe200078620ff */
[----:B------:R-:W5:Y:S01]  /*0ea0*/  @P1 LDG.E.128 R44, desc[UR4][R228.64] ;  /* 0x00000004e42c1981 */ /* 0x000f62000c1e1d00 */
[-C--:B------:R-:W-:Y:S02]  /*0eb0*/  @P1 LEA.HI.X R225, R225, R183.reuse, RZ, 0x4, P2 ;  /* 0x000000b7e1e11211 */ /* 0x080fe400010f24ff */
[----:B------:R-:W-:Y:S02]  /*0ec0*/  @P1 LEA R216, P2, R217, R182, 0x4 ;  /* 0x000000b6d9d81211 */ /* 0x000fe400078420ff */
[-C--:B------:R-:W-:Y:S01]  /*0ed0*/  @P1 LEA.HI.X R213, R213, R183.reuse, RZ, 0x4, P3 ;  /* 0x000000b7d5d51211 */ /* 0x080fe200018f24ff */
[----:B------:R-:W5:Y:S01]  /*0ee0*/  @P1 LDG.E.128 R52, desc[UR4][R224.64] ;  /* 0x00000004e0341981 */ /* 0x000f62000c1e1d00 */
[----:B------:R-:W-:-:S02]  /*0ef0*/  @P1 LEA.HI.X R217, R217, R183, RZ, 0x4, P2 ;  /* 0x000000b7d9d91211 */ /* 0x000fc400010f24ff */
[----:B------:R-:W-:Y:S01]  /*0f00*/  ISETP.NE.AND P2, PT, R166, RZ, PT ;  /* 0x000000ffa600720c */ /* 0x000fe20003f45270 */
[----:B------:R0:W5:Y:S01]  /*0f10*/  @P1 LDG.E.128 R40, desc[UR4][R212.64] ;  /* 0x00000004d4281981 */ /* 0x000162000c1e1d00 */
[CC--:B------:R-:W-:Y:S02]  /*0f20*/  @P1 LEA R226, P3, R227.reuse, R182.reuse, 0x4 ;  /* 0x000000b6e3e21211 */ /* 0x0c0fe400078620ff */
[----:B------:R-:W-:Y:S01]  /*0f30*/  MOV R184, 0x3f800000 ;  /* 0x3f80000000b87802 */ /* 0x000fe20000000f00 */
[----:B------:R-:W5:Y:S01]  /*0f40*/  @P1 LDG.E.128 R60, desc[UR4][R216.64] ;  /* 0x00000004d83c1981 */ /* 0x000f62000c1e1d00 */
[-C--:B------:R-:W-:Y:S02]  /*0f50*/  @P1 LEA.HI.X R227, R227, R183.reuse, RZ, 0x4, P3 ;  /* 0x000000b7e3e31211 */ /* 0x080fe400018f24ff */
[C---:B------:R-:W-:Y:S02]  /*0f60*/  @P1 LEA R220, P3, R221.reuse, R182, 0x4 ;  /* 0x000000b6dddc1211 */ /* 0x040fe400078620ff */
[----:B------:R1:W5:Y:S02]  /*0f70*/  @P0 LDG.E R184, desc[UR4][R214.64] ;  /* 0x00000004d6b80981 */ /* 0x000364000c1e1900 */
[----:B------:R-:W-:-:S02]  /*0f80*/  @P1 LEA.HI.X R221, R221, R183, RZ, 0x4, P3 ;  /* 0x000000b7dddd1211 */ /* 0x000fc400018f24ff */
[CC--:B0-----:R-:W-:Y:S01]  /*0f90*/  @P1 LEA R212, P3, R239.reuse, R182.reuse, 0x4 ;  /* 0x000000b6efd41211 */ /* 0x0c1fe200078620ff */
[----:B------:R-:W5:Y:S03]  /*0fa0*/  @P1 LDG.E.128 R48, desc[UR4][R226.64] ;  /* 0x00000004e2301981 */ /* 0x000f66000c1e1d00 */
[----:B------:R-:W-:Y:S01]  /*0fb0*/  @P1 LEA.HI.X R213, R239, R183, RZ, 0x4, P3 ;  /* 0x000000b7efd51211 */ /* 0x000fe200018f24ff */
[----:B------:R-:W5:Y:S04]  /*0fc0*/  @P1 LDG.E.128 R56, desc[UR4][R220.64] ;  /* 0x00000004dc381981 */ /* 0x000f68000c1e1d00 */
[----:B------:R0:W5:Y:S01]  /*0fd0*/  @P1 LDG.E.128 R68, desc[UR4][R212.64] ;  /* 0x00000004d4441981 */ /* 0x000162000c1e1d00 */
[----:B-1----:R-:W-:-:S04]  /*0fe0*/  @P1 LEA R214, P4, R237, R182, 0x4 ;  /* 0x000000b6edd61211 */ /* 0x002fc800078820ff */
[----:B------:R-:W-:-:S05]  /*0ff0*/  @P1 LEA.HI.X R215, R237, R183, RZ, 0x4, P4 ;  /* 0x000000b7edd71211 */ /* 0x000fca00020f24ff */
[----:B------:R1:W5:Y:S01]  /*1000*/  @P1 LDG.E.128 R64, desc[UR4][R214.64] ;  /* 0x00000004d6401981 */ /* 0x000362000c1e1d00 */
[----:B---3--:R-:W-:-:S05]  /*1010*/  FSEL R235, R235, RZ, !P2 ;  /* 0x000000ffebeb7208 */ /* 0x008fca0005000000 */
[C---:B----4-:R-:W-:Y:S01]  /*1020*/  FADD.FTZ R185, -R235.reuse, R76 ;  /* 0x0000004cebb97221 */ /* 0x050fe20000010100 */
[C---:B------:R-:W-:Y:S01]  /*1030*/  FADD.FTZ R77, -R235.reuse, R77 ;  /* 0x0000004deb4d7221 */ /* 0x040fe20000010100 */
[C---:B------:R-:W-:Y:S02]  /*1040*/  FADD.FTZ R225, -R235.reuse, R78 ;  /* 0x0000004eebe17221 */ /* 0x040fe40000010100 */
[C---:B------:R-:W-:Y:S01]  /*1050*/  FMUL.FTZ R76, R208.reuse, R185 ;  /* 0x000000b9d04c7220 */ /* 0x040fe20000410000 */
[----:B------:R-:W-:Y:S01]  /*1060*/  FMUL.FTZ R78, R208, R77 ;  /* 0x0000004dd04e7220 */ /* 0x000fe20000410000 */
[----:B------:R-:W-:Y:S01]  /*1070*/  FADD.FTZ R79, -R235, R79 ;  /* 0x0000004feb4f7221 */ /* 0x000fe20000010100 */
[C---:B--2---:R-:W-:Y:S01]  /*1080*/  FADD.FTZ R163, R80.reuse, R163 ;  /* 0x000000a350a37221 */ /* 0x044fe20000010000 */
[----:B------:R-:W-:Y:S01]  /*1090*/  FFMA.FTZ R189, R80, R76, R189 ;  /* 0x0000004c50bd7223 */ /* 0x000fe200000100bd */
[----:B------:R-:W-:Y:S01]  /*10a0*/  FMUL.FTZ R77, R203, R80 ;  /* 0x00000050cb4d7220 */ /* 0x000fe20000410000 */
[C---:B------:R-:W-:Y:S01]  /*10b0*/  FMUL.FTZ R80, R208.reuse, R225 ;  /* 0x000000e1d0507220 */ /* 0x040fe20000410000 */
[----:B------:R-:W-:Y:S01]  /*10c0*/  FADD.FTZ R185, -R235, R84 ;  /* 0x00000054ebb97221 */ /* 0x000fe20000010100 */
[----:B0-----:R-:W-:Y:S01]  /*10d0*/  FMUL.FTZ R212, R208, R79 ;  /* 0x0000004fd0d47220 */ /* 0x001fe20000410000 */
[C---:B------:R-:W-:Y:S01]  /*10e0*/  FADD.FTZ R159, R82.reuse, R159 ;  /* 0x0000009f529f7221 */ /* 0x040fe20000010000 */
[----:B------:R-:W-:Y:S01]  /*10f0*/  FFMA.FTZ R161, R82, R80, R161 ;  /* 0x0000005052a17223 */ /* 0x000fe200000100a1 */
[----:B------:R-:W-:Y:S01]  /*1100*/  FMUL.FTZ R79, R201, R82 ;  /* 0x00000052c94f7220 */ /* 0x000fe20000410000 */
[C---:B------:R-:W-:Y:S01]  /*1110*/  FADD.FTZ R85, -R235.reuse, R85 ;  /* 0x00000055eb557221 */ /* 0x040fe20000010100 */
[----:B------:R-:W-:Y:S01]  /*1120*/  FMUL.FTZ R82, R208, R185 ;  /* 0x000000b9d0527220 */ /* 0x000fe20000410000 */
[----:B------:R-:W-:Y:S01]  /*1130*/  FADD.FTZ R87, -R235, R87 ;  /* 0x00000057eb577221 */ /* 0x000fe20000010100 */
[----:B------:R-:W-:Y:S01]  /*1140*/  FADD.FTZ R31, R88, R31 ;  /* 0x0000001f581f7221 */ /* 0x000fe20000010000 */
[----:B------:R-:W-:Y:S01]  /*1150*/  FMUL.FTZ R84, R208, R85 ;  /* 0x00000055d0547220 */ /* 0x000fe20000410000 */
[----:B------:R-:W-:Y:S01]  /*1160*/  FFMA.FTZ R3, R88, R82, R3 ;  /* 0x0000005258037223 */ /* 0x000fe20000010003 */
[----:B------:R-:W-:Y:S01]  /*1170*/  FMUL.FTZ R85, R199, R88 ;  /* 0x00000058c7557220 */ /* 0x000fe20000410000 */
[----:B------:R-:W-:Y:S01]  /*1180*/  FMUL.FTZ R88, R208, R87 ;  /* 0x00000057d0587220 */ /* 0x000fe20000410000 */
[----:B------:R-:W-:Y:S01]  /*1190*/  FADD.FTZ R30, R91, R30 ;  /* 0x0000001e5b1e7221 */ /* 0x000fe20000010000 */
[----:B------:R-:W-:-:S02]  /*11a0*/  FMUL.FTZ R185, R196, R91 ;  /* 0x0000005bc4b97220 */ /* 0x000fc40000410000 */
[----:B------:R-:W-:Y:S01]  /*11b0*/  FFMA.FTZ R2, R91, R88, R2 ;  /* 0x000000585b027223 */ /* 0x000fe20000010002 */
[C---:B------:R-:W-:Y:S01]  /*11c0*/  FADD.FTZ R91, -R235.reuse, R94 ;  /* 0x0000005eeb5b7221 */ /* 0x040fe20000010100 */
[----:B------:R-:W-:-:S03]  /*11d0*/  FADD.FTZ R213, -R235, R86 ;  /* 0x00000056ebd57221 */ /* 0x000fc60000010100 */
[C---:B------:R-:W-:Y:S01]  /*11e0*/  FMUL.FTZ R220, R208.reuse, R91 ;  /* 0x0000005bd0dc7220 */ /* 0x040fe20000410000 */
[----:B------:R-:W-:Y:S01]  /*11f0*/  FADD.FTZ R91, -R235, R100 ;  /* 0x00000064eb5b7221 */ /* 0x000fe20000010100 */
[----:B------:R-:W-:-:S03]  /*1200*/  FMUL.FTZ R86, R208, R213 ;  /* 0x000000d5d0567220 */ /* 0x000fc60000410000 */
[----:B------:R-:W-:Y:S01]  /*1210*/  FMUL.FTZ R226, R208, R91 ;  /* 0x0000005bd0e27220 */ /* 0x000fe20000410000 */
[----:B------:R-:W-:Y:S01]  /*1220*/  FADD.FTZ R162, R81, R162 ;  /* 0x000000a251a27221 */ /* 0x000fe20000010000 */
[----:B------:R-:W-:Y:S01]  /*1230*/  FADD.FTZ R91, -R235, R108 ;  /* 0x0000006ceb5b7221 */ /* 0x000fe20000010100 */
[----:B------:R-:W-:Y:S01]  /*1240*/  FFMA.FTZ R164, R81, R78, R164 ;  /* 0x0000004e51a47223 */ /* 0x000fe200000100a4 */
[C---:B------:R-:W-:Y:S01]  /*1250*/  FADD.FTZ R33, R90.reuse, R33 ;  /* 0x000000215a217221 */ /* 0x040fe20000010000 */
[----:B------:R-:W-:Y:S01]  /*1260*/  FFMA.FTZ R5, R90, R86, R5 ;  /* 0x000000565a057223 */ /* 0x000fe20000010005 */
[----:B------:R-:W-:Y:S01]  /*1270*/  FMUL.FTZ R87, R197, R90 ;  /* 0x0000005ac5577220 */ /* 0x000fe20000410000 */
[----:B------:R-:W-:Y:S01]  /*1280*/  FMUL.FTZ R81, R202, R81 ;  /* 0x00000051ca517220 */ /* 0x000fe20000410000 */
[----:B------:R-:W-:Y:S01]  /*1290*/  FMUL.FTZ R108, R208, R91 ;  /* 0x0000005bd06c7220 */ /* 0x000fe20000410000 */
[----:B------:R-:W-:Y:S01]  /*12a0*/  FADD.FTZ R90, RZ, R77 ;  /* 0x0000004dff5a7221 */ /* 0x000fe20000010000 */
[----:B------:R-:W-:-:S03]  /*12b0*/  FFMA.FTZ R91, R76, R77, RZ ;  /* 0x0000004d4c5b7223 */ /* 0x000fc600000100ff */
[----:B------:R-:W-:Y:S01]  /*12c0*/  FADD.FTZ R90, R90, R81 ;  /* 0x000000515a5a7221 */ /* 0x000fe20000010000 */
[----:B------:R-:W-:Y:S01]  /*12d0*/  FFMA.FTZ R91, R78, R81, R91 ;  /* 0x000000514e5b7223 */ /* 0x000fe2000001005b */
[C---:B------:R-:W-:Y:S01]  /*12e0*/  FADD.FTZ R158, R83.reuse, R158 ;  /* 0x0000009e539e7221 */ /* 0x040fe20000010000 */
[----:B------:R-:W-:Y:S01]  /*12f0*/  FFMA.FTZ R160, R83, R212, R160 ;  /* 0x000000d453a07223 */ /* 0x000fe200000100a0 */
[----:B------:R-:W-:Y:S01]  /*1300*/  FMUL.FTZ R83, R200, R83 ;  /* 0x00000053c8537220 */ /* 0x000fe20000410000 */
[----:B------:R-:W-:Y:S01]  /*1310*/  FADD.FTZ R90, R90, R79 ;  /* 0x0000004f5a5a7221 */ /* 0x000fe20000010000 */
[----:B------:R-:W-:-:S03]  /*1320*/  FFMA.FTZ R91, R80, R79, R91 ;  /* 0x0000004f505b7223 */ /* 0x000fc6000001005b */
        /* <DEDUP_REMOVED lines=12> */
[----:B-1----:R-:W-:Y:S01]  /*13f0*/  FMUL.FTZ R214, R208, R213 ;  /* 0x000000d5d0d67220 */ /* 0x002fe20000410000 */
        /* <DEDUP_REMOVED lines=8> */
[----:B------:R-:W-:Y:S01]  /*1480*/  FMUL.FTZ R217, R193, R98 ;  /* 0x00000062c1d97220 */ /* 0x000fe20000410000 */
[----:B------:R-:W-:Y:S01]  /*1490*/  FADD.FTZ R90, R90, R215 ;  /* 0x000000d75a5a7221 */ /* 0x000fe20000010000 */
[C---:B------:R-:W-:Y:S01]  /*14a0*/  FADD.FTZ R95, -R235.reuse, R95 ;  /* 0x0000005feb5f7221 */ /* 0x040fe20000010100 */
[----:B------:R-:W-:Y:S01]  /*14b0*/  FFMA.FTZ R91, R216, R215, R91 ;  /* 0x000000d7d85b7223 */ /* 0x000fe2000001005b */
[----:B------:R-:W-:Y:S01]  /*14c0*/  FMUL.FTZ R221, R168, R99 ;  /* 0x00000063a8dd7220 */ /* 0x000fe20000410000 */
[----:B------:R-:W-:Y:S01]  /*14d0*/  FADD.FTZ R90, R90, R217 ;  /* 0x000000d95a5a7221 */ /* 0x000fe20000010000 */
[----:B------:R-:W-:Y:S01]  /*14e0*/  FMUL.FTZ R224, R208, R95 ;  /* 0x0000005fd0e07220 */ /* 0x000fe20000410000 */
[----:B------:R-:W-:Y:S01]  /*14f0*/  FADD.FTZ R93, -R235, R102 ;  /* 0x00000066eb5d7221 */ /* 0x000fe20000010100 */
[----:B------:R-:W-:Y:S01]  /*1500*/  FFMA.FTZ R91, R220, R217, R91 ;  /* 0x000000d9dc5b7223 */ /* 0x000fe2000001005b */
[----:B------:R-:W-:Y:S01]  /*1510*/  FMUL.FTZ R225, R165, R104 ;  /* 0x00000068a5e17220 */ /* 0x000fe20000410000 */
[C---:B------:R-:W-:Y:S01]  /*1520*/  FADD.FTZ R109, -R235.reuse, R109 ;  /* 0x0000006deb6d7221 */ /* 0x040fe20000010100 */
[----:B------:R-:W-:Y:S01]  /*1530*/  FADD.FTZ R90, R90, R221 ;  /* 0x000000dd5a5a7221 */ /* 0x000fe20000010000 */
[C---:B------:R-:W-:Y:S01]  /*1540*/  FADD.FTZ R101, -R235.reuse, R101 ;  /* 0x00000065eb657221 */ /* 0x040fe20000010100 */
        /* <DEDUP_REMOVED lines=8> */
[C---:B------:R-:W-:Y:S01]  /*15d0*/  FADD.FTZ R143, R112.reuse, R143 ;  /* 0x0000008f708f7221 */ /* 0x040fe20000010000 */
[----:B------:R-:W-:Y:S01]  /*15e0*/  FFMA.FTZ R15, R112, R108, R15 ;  /* 0x0000006c700f7223 */ /* 0x000fe2000001000f */
[----:B------:R-:W-:Y:S01]  /*15f0*/  FMUL.FTZ R109, R169, R112 ;  /* 0x00000070a96d7220 */ /* 0x000fe20000410000 */
[----:B------:R-:W-:Y:S01]  /*1600*/  FFMA.FTZ R91, R226, R225, R91 ;  /* 0x000000e1e25b7223 */ /* 0x000fe2000001005b */
[C---:B------:R-:W-:Y:S01]  /*1610*/  FMUL.FTZ R112, R208.reuse, R93 ;  /* 0x0000005dd0707220 */ /* 0x040fe20000410000 */
[----:B------:R-:W-:Y:S01]  /*1620*/  FMUL.FTZ R238, R208, R103 ;  /* 0x00000067d0ee7220 */ /* 0x000fe20000410000 */
[----:B------:R-:W-:Y:S01]  /*1630*/  FADD.FTZ R93, -R235, R116 ;  /* 0x00000074eb5d7221 */ /* 0x000fe20000010100 */
[----:B------:R-:W-:Y:S01]  /*1640*/  FMUL.FTZ R229, R167, R106 ;  /* 0x0000006aa7e57220 */ /* 0x000fe20000410000 */
[----:B------:R-:W-:Y:S01]  /*1650*/  FADD.FTZ R92, R90, R227 ;  /* 0x000000e35a5c7221 */ /* 0x000fe20000010000 */
[----:B------:R-:W-:Y:S01]  /*1660*/  FFMA.FTZ R91, R228, R227, R91 ;  /* 0x000000e3e45b7223 */ /* 0x000fe2000001005b */
[----:B------:R-:W-:Y:S01]  /*1670*/  FADD.FTZ R111, -R235, R111 ;  /* 0x0000006feb6f7221 */ /* 0x000fe20000010100 */
[C---:B------:R-:W-:Y:S01]  /*1680*/  FADD.FTZ R38, R107.reuse, R38 ;  /* 0x000000266b267221 */ /* 0x040fe20000010000 */
[----:B------:R-:W-:Y:S01]  /*1690*/  FFMA.FTZ R10, R107, R238, R10 ;  /* 0x000000ee6b0a7223 */ /* 0x000fe2000001000a */
[----:B------:R-:W-:Y:S01]  /*16a0*/  FMUL.FTZ R116, R208, R93 ;  /* 0x0000005dd0747220 */ /* 0x000fe20000410000 */
[----:B------:R-:W-:Y:S01]  /*16b0*/  FMUL.FTZ R107, R172, R107 ;  /* 0x0000006bac6b7220 */ /* 0x000fe20000410000 */
[----:B------:R-:W-:Y:S01]  /*16c0*/  FADD.FTZ R95, -R235, R118 ;  /* 0x00000076eb5f7221 */ /* 0x000fe20000010100 */
[----:B------:R-:W-:Y:S01]  /*16d0*/  FADD.FTZ R92, R92, R229 ;  /* 0x000000e55c5c7221 */ /* 0x000fe20000010000 */
[----:B------:R-:W-:Y:S01]  /*16e0*/  FFMA.FTZ R91, R236, R229, R91 ;  /* 0x000000e5ec5b7223 */ /* 0x000fe2000001005b */
[----:B------:R-:W-:Y:S01]  /*16f0*/  FMUL.FTZ R240, R208, R111 ;  /* 0x0000006fd0f07220 */ /* 0x000fe20000410000 */
[C---:B------:R-:W-:Y:S01]  /*1700*/  FADD.FTZ R147, R120.reuse, R147 ;  /* 0x0000009378937221 */ /* 0x040fe20000010000 */
[----:B------:R-:W-:Y:S01]  /*1710*/  FFMA.FTZ R19, R120, R116, R19 ;  /* 0x0000007478137223 */ /* 0x000fe20000010013 */
[----:B------:R-:W-:Y:S01]  /*1720*/  FMUL.FTZ R111, R173, R120 ;  /* 0x00000078ad6f7220 */ /* 0x000fe20000410000 */
[----:B------:R-:W-:Y:S01]  /*1730*/  FMUL.FTZ R120, R208, R95 ;  /* 0x0000005fd0787220 */ /* 0x000fe20000410000 */
[----:B------:R-:W-:Y:S01]  /*1740*/  FADD.FTZ R92, R92, R107 ;  /* 0x0000006b5c5c7221 */ /* 0x000fe20000010000 */
[----:B------:R-:W-:Y:S01]  /*1750*/  FFMA.FTZ R95, R238, R107, R91 ;  /* 0x0000006bee5f7223 */ /* 0x000fe2000001005b */
[C---:B------:R-:W-:Y:S01]  /*1760*/  FADD.FTZ R140, R113.reuse, R140 ;  /* 0x0000008c718c7221 */ /* 0x040fe20000010000 */
[----:B------:R-:W-:Y:S01]  /*1770*/  FFMA.FTZ R12, R113, R110, R12 ;  /* 0x0000006e710c7223 */ /* 0x000fe2000001000c */
[----:B------:R-:W-:Y:S01]  /*1780*/  FMUL.FTZ R113, R174, R113 ;  /* 0x00000071ae717220 */ /* 0x000fe20000410000 */
[----:B------:R-:W-:Y:S01]  /*1790*/  FADD.FTZ R92, R92, R109 ;  /* 0x0000006d5c5c7221 */ /* 0x000fe20000010000 */
[----:B------:R-:W-:Y:S01]  /*17a0*/  FFMA.FTZ R95, R108, R109, R95 ;  /* 0x0000006d6c5f7223 */ /* 0x000fe2000001005f */
[C---:B------:R-:W-:Y:S01]  /*17b0*/  FADD.FTZ R32, R97.reuse, R32 ;  /* 0x0000002061207221 */ /* 0x040fe20000010000 */
        /* <DEDUP_REMOVED lines=8> */
[----:B------:R-:W-:Y:S01]  /*1840*/  FADD.FTZ R117, -R235, R117 ;  /* 0x00000075eb757221 */ /* 0x000fe20000010100 */
[----:B------:R-:W-:Y:S01]  /*1850*/  FMUL.FTZ R115, R176, R115 ;  /* 0x00000073b0737220 */ /* 0x000fe20000410000 */
[----:B------:R-:W-:Y:S01]  /*1860*/  FADD.FTZ R92, R97, R114 ;  /* 0x00000072615c7221 */ /* 0x000fe20000010000 */
[----:B------:R-:W-:Y:S01]  /*1870*/  FFMA.FTZ R95, R112, R114, R95 ;  /* 0x00000072705f7223 */ /* 0x000fe2000001005f */
[----:B------:R-:W-:-:S02]  /*1880*/  FMUL.FTZ R118, R208, R117 ;  /* 0x00000075d0767220 */ /* 0x000fc40000410000 */
[----:B------:R-:W-:Y:S01]  /*1890*/  FADD.FTZ R92, R92, R115 ;  /* 0x000000735c5c7221 */ /* 0x000fe20000010000 */
[----:B------:R-:W-:Y:S01]  /*18a0*/  FFMA.FTZ R95, R240, R115, R95 ;  /* 0x00000073f05f7223 */ /* 0x000fe2000001005f */
[----:B------:R-:W-:Y:S01]  /*18b0*/  FADD.FTZ R119, -R235, R119 ;  /* 0x00000077eb777221 */ /* 0x000fe20000010100 */
[C---:B------:R-:W-:Y:S01]  /*18c0*/  FADD.FTZ R144, R121.reuse, R144 ;  /* 0x0000009079907221 */ /* 0x040fe20000010000 */
[----:B------:R-:W-:Y:S01]  /*18d0*/  FFMA.FTZ R16, R121, R118, R16 ;  /* 0x0000007679107223 */ /* 0x000fe20000010010 */
[----:B------:R-:W-:Y:S01]  /*18e0*/  FMUL.FTZ R121, R178, R121 ;  /* 0x00000079b2797220 */ /* 0x000fe20000410000 */
[----:B------:R-:W-:Y:S01]  /*18f0*/  FADD.FTZ R92, R92, R111 ;  /* 0x0000006f5c5c7221 */ /* 0x000fe20000010000 */
[----:B------:R-:W-:Y:S01]  /*1900*/  FFMA.FTZ R95, R116, R111, R95 ;  /* 0x0000006f745f7223 */ /* 0x000fe2000001005f */
        /* <DEDUP_REMOVED lines=15> */
[----:B------:R-:W-:Y:S01]  /*1a00*/  FADD.FTZ R125, -R235, R125 ;  /* 0x0000007deb7d7221 */ /* 0x000fe20000010100 */
[----:B------:R-:W-:Y:S01]  /*1a10*/  FFMA.FTZ R97, R242, R123, R95 ;  /* 0x0000007bf2617223 */ /* 0x000fe2000001005f */
[C---:B------:R-:W-:Y:S01]  /*1a20*/  FADD.FTZ R34, R99.reuse, R34 ;  /* 0x0000002263227221 */ /* 0x040fe20000010000 */
[----:B------:R-:W-:Y:S01]  /*1a30*/  FFMA.FTZ R6, R99, R224, R6 ;  /* 0x000000e063067223 */ /* 0x000fe20000010006 */
[C---:B------:R-:W-:Y:S01]  /*1a40*/  FADD.FTZ R35, R96.reuse, R35 ;  /* 0x0000002360237221 */ /* 0x040fe20000010000 */
[----:B------:R-:W-:Y:S01]  /*1a50*/  FFMA.FTZ R7, R96, R214, R7 ;  /* 0x000000d660077223 */ /* 0x000fe20000010007 */
[C---:B------:R-:W-:Y:S01]  /*1a60*/  FADD.FTZ R99, -R235.reuse, R126 ;  /* 0x0000007eeb637221 */ /* 0x040fe20000010100 */
[C---:B------:R-:W-:Y:S01]  /*1a70*/  FADD.FTZ R127, -R235.reuse, R127 ;  /* 0x0000007feb7f7221 */ /* 0x040fe20000010100 */
[----:B------:R-:W-:Y:S01]  /*1a80*/  FMUL.FTZ R96, R186, R129 ;  /* 0x00000081ba607220 */ /* 0x000fe20000410000 */
[----:B------:R-:W-:Y:S01]  /*1a90*/  FADD.FTZ R101, -R235, R132 ;  /* 0x00000084eb657221 */ /* 0x000fe20000010100 */
[----:B------:R-:W-:Y:S01]  /*1aa0*/  FADD.FTZ R95, R100, R93 ;  /* 0x0000005d645f7221 */ /* 0x000fe20000010000 */
[----:B------:R-:W-:Y:S01]  /*1ab0*/  FMUL.FTZ R91, R208, R125 ;  /* 0x0000007dd05b7220 */ /* 0x000fe20000410000 */
[----:B------:R-:W-:Y:S01]  /*1ac0*/  FFMA.FTZ R100, R90, R93, R97 ;  /* 0x0000005d5a647223 */ /* 0x000fe20000010061 */
[C---:B------:R-:W-:Y:S01]  /*1ad0*/  FADD.FTZ R37, R98.reuse, R37 ;  /* 0x0000002562257221 */ /* 0x040fe20000010000 */
[----:B------:R-:W-:Y:S01]  /*1ae0*/  FFMA.FTZ R9, R98, R220, R9 ;  /* 0x000000dc62097223 */ /* 0x000fe20000010009 */
[C---:B------:R-:W-:Y:S01]  /*1af0*/  FMUL.FTZ R94, R208.reuse, R99 ;  /* 0x00000063d05e7220 */ /* 0x040fe20000410000 */
[C---:B------:R-:W-:Y:S01]  /*1b00*/  FMUL.FTZ R98, R208.reuse, R127 ;  /* 0x0000007fd0627220 */ /* 0x040fe20000410000 */
        /* <DEDUP_REMOVED lines=15> */
[C---:B------:R-:W-:Y:S01]  /*1c00*/  FADD.FTZ R133, -R235.reuse, R133 ;  /* 0x00000085eb857221 */ /* 0x040fe20000010100 */
[----:B------:R-:W-:Y:S01]  /*1c10*/  FFMA.FTZ R105, R98, R131, R101 ;  /* 0x0000008362697223 */ /* 0x000fe20000010065 */
[----:B------:R-:W-:Y:S01]  /*1c20*/  FADD.FTZ R103, -R235, R134 ;  /* 0x00000086eb677221 */ /* 0x000fe20000010100 */
[----:B------:R-:W-:Y:S01]  /*1c30*/  FMUL.FTZ R102, R190, R137 ;  /* 0x00000089be667220 */ /* 0x000fe20000410000 */
[----:B------:R-:W-:Y:S01]  /*1c40*/  FADD.FTZ R101, R104, R97 ;  /* 0x0000006168657221 */ /* 0x000fe20000010000 */
[----:B------:R-:W-:Y:S01]  /*1c50*/  FMUL.FTZ R95, R208, R133 ;  /* 0x00000085d05f7220 */ /* 0x000fe20000410000 */
[----:B------:R-:W-:Y:S01]  /*1c60*/  FFMA.FTZ R104, R92, R97, R105 ;  /* 0x000000615c687223 */ /* 0x000fe20000010069 */
[C---:B------:R-:W-:Y:S01]  /*1c70*/  FADD.FTZ R141, R106.reuse, R141 ;  /* 0x0000008d6a8d7221 */ /* 0x040fe20000010000 */
[----:B------:R-:W-:Y:S01]  /*1c80*/  FFMA.FTZ R13, R106, R236, R13 ;  /* 0x000000ec6a0d7223 */ /* 0x000fe2000001000d */
[----:B------:R-:W-:Y:S01]  /*1c90*/  FMUL.FTZ R100, R208, R103 ;  /* 0x00000067d0647220 */ /* 0x000fe20000410000 */
[----:B------:R-:W-:Y:S01]  /*1ca0*/  FMUL.FTZ R103, R187, R138 ;  /* 0x0000008abb677220 */ /* 0x000fe20000410000 */
[----:B------:R-:W-:Y:S01]  /*1cb0*/  FADD.FTZ R106, R101, R102 ;  /* 0x00000066656a7221 */ /* 0x000fe20000010000 */
[----:B------:R-:W-:Y:S01]  /*1cc0*/  FADD.FTZ R135, -R235, R135 ;  /* 0x00000087eb877221 */ /* 0x000fe20000010100 */
[----:B------:R-:W-:Y:S01]  /*1cd0*/  FFMA.FTZ R105, R95, R102, R104 ;  /* 0x000000665f697223 */ /* 0x000fe20000010068 */
[----:B------:R-:W-:Y:S01]  /*1ce0*/  UMOV UR6, 0xffffffff ;  /* 0xffffffff00067882 */ /* 0x000fe20000000000 */
[----:B------:R-:W-:Y:S01]  /*1cf0*/  FADD.FTZ R117, R106, R103 ;  /* 0x000000676a757221 */ /* 0x000fe20000010000 */
[----:B------:R-:W-:Y:S01]  /*1d00*/  FMUL.FTZ R104, R192, R139 ;  /* 0x0000008bc0687220 */ /* 0x000fe20000410000 */
[----:B------:R-:W-:Y:S01]  /*1d10*/  FMUL.FTZ R101, R208, R135 ;  /* 0x00000087d0657220 */ /* 0x000fe20000410000 */
[----:B------:R-:W-:Y:S01]  /*1d20*/  FFMA.FTZ R106, R100, R103, R105 ;  /* 0x00000067646a7223 */ /* 0x000fe20000010069 */
[C---:B------:R-:W-:Y:S01]  /*1d30*/  FADD.FTZ R151, R128.reuse, R151 ;  /* 0x0000009780977221 */ /* 0x040fe20000010000 */
        /* <DEDUP_REMOVED lines=34> */
.L_x_11325:
[----:B-1----:R-:W-:Y:S01]  /*1f60*/  FADD.FTZ R124, R117, R124 ;  /* 0x0000007c757c7221 */ /* 0x002fe20000010000 */
[----:B0-2---:R-:W-:Y:S01]  /*1f70*/  FADD.FTZ R106, R106, R105 ;  /* 0x000000696a6a7221 */ /* 0x005fe20000010000 */
[----:B------:R-:W-:Y:S02]  /*1f80*/  ISETP.NE.U32.AND P3, PT, RZ, UR12, PT ;  /* 0x0000000cff007c0c */ /* 0x000fe4000bf65070 */
[----:B------:R-:W-:Y:S01]  /*1f90*/  FMUL.FTZ R124, R124, UR9 ;  /* 0x000000097c7c7c20 */ /* 0x000fe20008410000 */
[----:B------:R-:W-:Y:S01]  /*1fa0*/  ISETP.NE.U32.AND P1, PT, R182, RZ, PT ;  /* 0x000000ffb600720c */ /* 0x000fe20003f25070 */
[----:B------:R-:W-:Y:S01]  /*1fb0*/  FMUL.FTZ R106, R106, UR9 ;  /* 0x000000096a6a7c20 */ /* 0x000fe20008410000 */
[----:B------:R-:W-:Y:S02]  /*1fc0*/  ISETP.NE.AND.EX P3, PT, RZ, UR13, PT, P3 ;  /* 0x0000000dff007c0c */ /* 0x000fe4000bf65330 */
[----:B------:R-:W-:Y:S02]  /*1fd0*/  FSEL R105, R124, RZ, !P2 ;  /* 0x000000ff7c697208 */ /* 0x000fe40005000000 */
[----:B------:R-:W-:-:S02]  /*1fe0*/  ISETP.NE.AND.EX P1, PT, R183, RZ, PT, P1 ;  /* 0x000000ffb700720c */ /* 0x000fc40003f25310 */
[----:B------:R-:W-:Y:S01]  /*1ff0*/  ISETP.NE.U32.AND P2, PT, RZ, UR12, PT ;  /* 0x0000000cff007c0c */ /* 0x000fe2000bf45070 */
        /* <DEDUP_REMOVED lines=8> */
[----:B------:R-:W-:Y:S01]  /*2080*/  FADD.FTZ R77, R77, -R76 ;  /* 0x8000004c4d4d7221 */ /* 0x000fe20000010000 */
[----:B------:R-:W-:Y:S01]  /*2090*/  FADD.FTZ R79, R79, -R80 ;  /* 0x800000504f4f7221 */ /* 0x000fe20000010000 */
[----:B------:R-:W-:Y:S01]  /*20a0*/  FADD.FTZ R125, R83, -R212 ;  /* 0x800000d4537d7221 */ /* 0x000fe20000010000 */
[-CC-:B------:R-:W-:Y:S01]  /*20b0*/  FFMA.FTZ R84, R84, R106.reuse, R105.reuse ;  /* 0x0000006a54547223 */ /* 0x180fe20000010069 */
[----:B------:R-:W-:Y:S01]  /*20c0*/  FADD.FTZ R83, R85, -R82 ;  /* 0x8000005255537221 */ /* 0x000fe20000010000 */
[----:B------:R-:W-:Y:S01]  /*20d0*/  FADD.FTZ R127, R87, -R86 ;  /* 0x80000056577f7221 */ /* 0x000fe20000010000 */
        /* <DEDUP_REMOVED lines=18> */
[----:B------:R-:W-:Y:S01]  /*2200*/  IADD3 R86, P5, R234, UR14, RZ ;  /* 0x0000000eea567c10 */ /* 0x000fe2000ffbe0ff */
[C---:B------:R-:W-:Y:S01]  /*2210*/  FMUL.FTZ R129, R208.reuse, R77 ;  /* 0x0000004dd0817220 */ /* 0x040fe20000410000 */
[C---:B------:R-:W-:Y:S01]  /*2220*/  FMUL.FTZ R81, R208.reuse, R79 ;  /* 0x0000004fd0517220 */ /* 0x040fe20000410000 */
[----:B------:R-:W-:Y:S01]  /*2230*/  FMUL.FTZ R82, R208, R125 ;  /* 0x0000007dd0527220 */ /* 0x000fe20000410000 */
        /* <DEDUP_REMOVED lines=17> */
[----:B------:R-:W-:Y:S01]  /*2350*/  IADD3 R84, P4, R232, UR14, RZ ;  /* 0x0000000ee8547c10 */ /* 0x000fe2000ff9e0ff */
[----:B-----5:R-:W-:Y:S01]  /*2360*/  @P1 FADD.FTZ R129, R40, R129 ;  /* 0x0000008128811221 */ /* 0x020fe20000010000 */
[----:B------:R-:W-:Y:S01]  /*2370*/  ISETP.NE.AND.EX P2, PT, RZ, UR13, PT, P2 ;  /* 0x0000000dff007c0c */ /* 0x000fe2000bf45320 */
[----:B------:R-:W-:Y:S01]  /*2380*/  @P1 FADD.FTZ R80, R41, R80 ;  /* 0x0000005029501221 */ /* 0x000fe20000010000 */
[----:B------:R-:W-:Y:S01]  /*2390*/  IADD3.X R87, R233, UR15, RZ, P5, !PT ;  /* 0x0000000fe9577c10 */ /* 0x000fe2000affe4ff */
[----:B------:R-:W-:Y:S01]  /*23a0*/  @P1 FADD.FTZ R81, R42, R81 ;  /* 0x000000512a511221 */ /* 0x000fe20000010000 */
[----:B------:R-:W-:Y:S01]  /*23b0*/  @P1 FADD.FTZ R82, R43, R82 ;  /* 0x000000522b521221 */ /* 0x000fe20000010000 */
[----:B------:R-:W-:Y:S08]  /*23c0*/  @!P3 BRA `(.L_x_11306) ;  /* 0x00000000001cb947 */ /* 0x000ff00003800000 */
[----:B------:R-:W-:Y:S02]  /*23d0*/  IADD3 R234, P5, R234, UR12, RZ ;  /* 0x0000000ceaea7c10 */ /* 0x000fe4000ffbe0ff */
[----:B------:R-:W-:Y:S02]  /*23e0*/  SEL R79, R82, R75, P2 ;  /* 0x0000004b524f7207 */ /* 0x000fe40001000000 */
[----:B------:R-:W-:Y:S02]  /*23f0*/  SEL R78, R81, R74, P2 ;  /* 0x0000004a514e7207 */ /* 0x000fe40001000000 */
[----:B------:R-:W-:Y:S02]  /*2400*/  SEL R77, R80, R73, P2 ;  /* 0x00000049504d7207 */ /* 0x000fe40001000000 */
[----:B------:R-:W-:Y:S02]  /*2410*/  IADD3.X R235, R233, UR13, RZ, P5, !PT ;  /* 0x0000000de9eb7c10 */ /* 0x000fe4000affe4ff */
[----:B------:R-:W-:-:S05]  /*2420*/  SEL R76, R129, R72, P2 ;  /* 0x00000048814c7207 */ /* 0x000fca0001000000 */
[----:B------:R0:W-:Y:S02]  /*2430*/  STG.E.128 desc[UR4][R234.64], R76 ;  /* 0x0000004cea007986 */ /* 0x0001e4000c101d04 */
.L_x_11306:
[----:B------:R-:W-:Y:S01]  /*2440*/  FMUL.FTZ R125, R208, R83 ;  /* 0x00000053d07d7220 */ /* 0x000fe20000410000 */
[-C--:B------:R-:W-:Y:S01]  /*2450*/  FMUL.FTZ R83, R82, R184.reuse ;  /* 0x000000b852537220 */ /* 0x080fe20000410000 */
[-C--:B------:R-:W-:Y:S01]  /*2460*/  FMUL.FTZ R82, R81, R184.reuse ;  /* 0x000000b851527220 */ /* 0x080fe20000410000 */
[-C--:B------:R-:W-:Y:S01]  /*2470*/  FMUL.FTZ R81, R80, R184.reuse ;  /* 0x000000b850517220 */ /* 0x080fe20000410000 */
[-C--:B------:R-:W-:Y:S01]  /*2480*/  FMUL.FTZ R80, R129, R184.reuse ;  /* 0x000000b881507220 */ /* 0x080fe20000410000 */
[C---:B------:R-:W-:Y:S01]  /*2490*/  FMUL.FTZ R88, R208.reuse, R89 ;  /* 0x00000059d0587220 */ /* 0x040fe20000410000 */
[C---:B------:R-:W-:Y:S01]  /*24a0*/  FMUL.FTZ R127, R208.reuse, R127 ;  /* 0x0000007fd07f7220 */ /* 0x040fe20000410000 */
[----:B------:R-:W-:Y:S01]  /*24b0*/  FMUL.FTZ R108, R208, R185 ;  /* 0x000000b9d06c7220 */ /* 0x000fe20000410000 */
[----:B------:R-:W-:Y:S01]  /*24c0*/  @P1 FADD.FTZ R125, R44, R125 ;  /* 0x0000007d2c7d1221 */ /* 0x000fe20000010000 */
[----:B------:R1:W-:Y:S01]  /*24d0*/  STG.E.128 desc[UR4][R86.64], R80 ;  /* 0x0000005056007986 */ /* 0x0003e2000c101d04 */
[----:B------:R-:W-:Y:S01]  /*24e0*/  @P1 FADD.FTZ R88, R45, R88 ;  /* 0x000000582d581221 */ /* 0x000fe20000010000 */
[----:B------:R-:W-:Y:S01]  /*24f0*/  @P1 FADD.FTZ R127, R46, R127 ;  /* 0x0000007f2e7f1221 */ /* 0x000fe20000010000 */
[----:B------:R-:W-:Y:S01]  /*2500*/  @P1 FADD.FTZ R108, R47, R108 ;  /* 0x0000006c2f6c1221 */ /* 0x000fe20000010000 */
[----:B------:R-:W-:Y:S01]  /*2510*/  IADD3.X R85, R231, UR15, RZ, P4, !PT ;  /* 0x0000000fe7557c10 */ /* 0x000fe2000a7fe4ff */
[-C--:B0-----:R-:W-:Y:S01]  /*2520*/  FMUL.FTZ R77, R88, R184.reuse ;  /* 0x000000b8584d7220 */ /* 0x081fe20000410000 */
[-C--:B------:R-:W-:Y:S01]  /*2530*/  FMUL.FTZ R78, R127, R184.reuse ;  /* 0x000000b87f4e7220 */ /* 0x080fe20000410000 */
[-C--:B------:R-:W-:Y:S01]  /*2540*/  FMUL.FTZ R79, R108, R184.reuse ;  /* 0x000000b86c4f7220 */ /* 0x080fe20000410000 */
[----:B------:R-:W-:Y:S01]  /*2550*/  FMUL.FTZ R76, R125, R184 ;  /* 0x000000b87d4c7220 */ /* 0x000fe20000410000 */
[----:B------:R-:W-:Y:S06]  /*2560*/  @!P3 BRA `(.L_x_11307) ;  /* 0x00000000001cb947 */ /* 0x000fec0003800000 */
[----:B------:R-:W-:Y:S02]  /*2570*/  IADD3 R232, P4, R232, UR12, RZ ;  /* 0x0000000ce8e87c10 */ /* 0x000fe4000ff9e0ff */
[----:B-1----:R-:W-:Y:S02]  /*2580*/  SEL R83, R108, R75, P2 ;  /* 0x0000004b6c537207 */ /* 0x002fe40001000000 */
[----:B------:R-:W-:Y:S02]  /*2590*/  SEL R82, R127, R74, P2 ;  /* 0x0000004a7f527207 */ /* 0x000fe40001000000 */
[----:B------:R-:W-:Y:S02]  /*25a0*/  SEL R81, R88, R73, P2 ;  /* 0x0000004958517207 */ /* 0x000fe40001000000 */
[----:B------:R-:W-:Y:S02]  /*25b0*/  IADD3.X R233, R231, UR13, RZ, P4, !PT ;  /* 0x0000000de7e97c10 */ /* 0x000fe4000a7fe4ff */
[----:B------:R-:W-:-:S05]  /*25c0*/  SEL R80, R125, R72, P2 ;  /* 0x000000487d507207 */ /* 0x000fca0001000000 */
[----:B------:R0:W-:Y:S02]  /*25d0*/  STG.E.128 desc[UR4][R232.64], R80 ;  /* 0x00000050e8007986 */ /* 0x0001e4000c101d04 */
.L_x_11307:
[----:B------:R2:W-:Y:S01]  /*25e0*/  STG.E.128 desc[UR4][R84.64], R76 ;  /* 0x0000004c54007986 */ /* 0x0005e2000c101d04 */
[----:B-1----:R-:W-:Y:S01]  /*25f0*/  IADD3 R86, P4, R230, UR14, RZ ;  /* 0x0000000ee6567c10 */ /* 0x002fe2000ff9e0ff */
[C---:B------:R-:W-:Y:S01]  /*2600*/  FMUL.FTZ R213, R208.reuse, R213 ;  /* 0x000000d5d0d57220 */ /* 0x040fe20000410000 */
[C---:B0-----:R-:W-:Y:S01]  /*2610*/  FMUL.FTZ R80, R208.reuse, R215 ;  /* 0x000000d7d0507220 */ /* 0x041fe20000410000 */
[C---:B------:R-:W-:Y:S01]  /*2620*/  FMUL.FTZ R217, R208.reuse, R217 ;  /* 0x000000d9d0d97220 */ /* 0x040fe20000410000 */
[----:B------:R-:W-:Y:S01]  /*2630*/  FMUL.FTZ R82, R208, R221 ;  /* 0x000000ddd0527220 */ /* 0x000fe20000410000 */
[----:B------:R-:W-:Y:S01]  /*2640*/  IADD3 R88, P5, R222, UR14, RZ ;  /* 0x0000000ede587c10 */ /* 0x000fe2000ffbe0ff */
[----:B------:R-:W-:Y:S01]  /*2650*/  @P1 FADD.FTZ R213, R48, R213 ;  /* 0x000000d530d51221 */ /* 0x000fe20000010000 */
[----:B------:R-:W-:Y:S01]  /*2660*/  IADD3.X R87, R223, UR15, RZ, P4, !PT ;  /* 0x0000000fdf577c10 */ /* 0x000fe2000a7fe4ff */
[----:B------:R-:W-:Y:S01]  /*2670*/  @P1 FADD.FTZ R80, R49, R80 ;  /* 0x0000005031501221 */ /* 0x000fe20000010000 */
[----:B------:R-:W-:Y:S01]  /*2680*/  @P1 FADD.FTZ R217, R50, R217 ;  /* 0x000000d932d91221 */ /* 0x000fe20000010000 */
[----:B------:R-:W-:Y:S01]  /*2690*/  @P1 FADD.FTZ R82, R51, R82 ;  /* 0x0000005233521221 */ /* 0x000fe20000010000 */
[----:B------:R-:W-:Y:S07]  /*26a0*/  @!P3 BRA `(.L_x_11308) ;  /* 0x00000000001cb947 */ /* 0x000fee0003800000 */
[----:B------:R-:W-:Y:S02]  /*26b0*/  IADD3 R230, P4, R230, UR12, RZ ;  /* 0x0000000ce6e67c10 */ /* 0x000fe4000ff9e0ff */
[----:B--2---:R-:W-:Y:S02]  /*26c0*/  SEL R79, R82, R75, P2 ;  /* 0x0000004b524f7207 */ /* 0x004fe40001000000 */
[----:B------:R-:W-:Y:S02]  /*26d0*/  SEL R78, R217, R74, P2 ;  /* 0x0000004ad94e7207 */ /* 0x000fe40001000000 */
[----:B------:R-:W-:Y:S02]  /*26e0*/  SEL R77, R80, R73, P2 ;  /* 0x00000049504d7207 */ /* 0x000fe40001000000 */
[----:B------:R-:W-:Y:S02]  /*26f0*/  IADD3.X R231, R223, UR13, RZ, P4, !PT ;  /* 0x0000000ddfe77c10 */ /* 0x000fe4000a7fe4ff */
[----:B------:R-:W-:-:S05]  /*2700*/  SEL R76, R213, R72, P2 ;  /* 0x00000048d54c7207 */ /* 0x000fca0001000000 */
[----:B------:R0:W-:Y:S02]  /*2710*/  STG.E.128 desc[UR4][R230.64], R76 ;  /* 0x0000004ce6007986 */ /* 0x0001e4000c101d04 */
.L_x_11308:
[-C--:B------:R-:W-:Y:S01]  /*2720*/  FMUL.FTZ R83, R82, R184.reuse ;  /* 0x000000b852537220 */ /* 0x080fe20000410000 */
[-C--:B------:R-:W-:Y:S01]  /*2730*/  FMUL.FTZ R81, R80, R184.reuse ;  /* 0x000000b850517220 */ /* 0x080fe20000410000 */
[-C--:B------:R-:W-:Y:S01]  /*2740*/  FMUL.FTZ R82, R217, R184.reuse ;  /* 0x000000b8d9527220 */ /* 0x080fe20000410000 */
[-C--:B------:R-:W-:Y:S01]  /*2750*/  FMUL.FTZ R80, R213, R184.reuse ;  /* 0x000000b8d5507220 */ /* 0x080fe20000410000 */
[C---:B------:R-:W-:Y:S01]  /*2760*/  FMUL.FTZ R225, R208.reuse, R225 ;  /* 0x000000e1d0e17220 */ /* 0x040fe20000410000 */
[C---:B--2---:R-:W-:Y:S01]  /*2770*/  FMUL.FTZ R84, R208.reuse, R227 ;  /* 0x000000e3d0547220 */ /* 0x044fe20000410000 */
[C---:B------:R-:W-:Y:S01]  /*2780*/  FMUL.FTZ R229, R208.reuse, R229 ;  /* 0x000000e5d0e57220 */ /* 0x040fe20000410000 */
[----:B------:R-:W-:Y:S01]  /*2790*/  FMUL.FTZ R108, R208, R119 ;  /* 0x00000077d06c7220 */ /* 0x000fe20000410000 */
[----:B------:R1:W-:Y:S01]  /*27a0*/  STG.E.128 desc[UR4][R86.64], R80 ;  /* 0x0000005056007986 */ /* 0x0003e2000c101d04 */
[----:B------:R-:W-:Y:S01]  /*27b0*/  @P1 FADD.FTZ R225, R52, R225 ;  /* 0x000000e134e11221 */ /* 0x000fe20000010000 */
        /* <DEDUP_REMOVED lines=16> */
.L_x_11309:
[----:B------:R2:W-:Y:S01]  /*28c0*/  STG.E.128 desc[UR4][R88.64], R76 ;  /* 0x0000004c58007986 */ /* 0x0005e2000c101d04 */
[----:B------:R-:W-:Y:S01]  /*28d0*/  IADD3 R84, P4, R218, UR14, RZ ;  /* 0x0000000eda547c10 */ /* 0x000fe2000ff9e0ff */
[C---:B------:R-:W-:Y:S01]  /*28e0*/  FMUL.FTZ R109, R208.reuse, R109 ;  /* 0x0000006dd06d7220 */ /* 0x040fe20000410000 */
[C---:B01----:R-:W-:Y:S01]  /*28f0*/  FMUL.FTZ R80, R208.reuse, R113 ;  /* 0x00000071d0507220 */ /* 0x043fe20000410000 */
        /* <DEDUP_REMOVED lines=16> */
.L_x_11310:
        /* <DEDUP_REMOVED lines=26> */
.L_x_11311:
[----:B------:R2:W-:Y:S01]  /*2ba0*/  STG.E.128 desc[UR4][R86.64], R76 ;  /* 0x0000004c56007986 */ /* 0x0005e2000c101d04 */
        /* <DEDUP_REMOVED lines=9> */
[C---:B01----:R-:W-:Y:S01]  /*2c40*/  FMUL.FTZ R82, R208.reuse, R91 ;  /* 0x0000005bd0527220 */ /* 0x043fe20000410000 */
[C---:B------:R-:W-:Y:S01]  /*2c50*/  FMUL.FTZ R99, R208.reuse, R99 ;  /* 0x00000063d0637220 */ /* 0x040fe20000410000 */
[----:B------:R-:W-:Y:S01]  /*2c60*/  FMUL.FTZ R90, R208, R131 ;  /* 0x00000083d05a7220 */ /* 0x000fe20000410000 */
[----:B------:R-:W-:Y:S01]  /*2c70*/  @P1 FADD.FTZ R93, R64, R93 ;  /* 0x0000005d405d1221 */ /* 0x000fe20000010000 */
[----:B------:R-:W-:Y:S01]  /*2c80*/  @P1 FADD.FTZ R82, R65, R82 ;  /* 0x0000005241521221 */ /* 0x000fe20000010000 */
[----:B------:R-:W-:Y:S01]  /*2c90*/  @P1 FADD.FTZ R99, R66, R99 ;  /* 0x0000006342631221 */ /* 0x000fe20000010000 */
[----:B------:R-:W-:Y:S01]  /*2ca0*/  @P1 FADD.FTZ R90, R67, R90 ;  /* 0x0000005a435a1221 */ /* 0x000fe20000010000 */
[----:B------:R-:W-:Y:S06]  /*2cb0*/  @!P3 BRA `(.L_x_11312) ;  /* 0x00000000001cb947 */ /* 0x000fec0003800000 */
[----:B------:R-:W-:Y:S02]  /*2cc0*/  IADD3 R80, P4, R207, UR12, RZ ;  /* 0x0000000ccf507c10 */ /* 0x000fe4000ff9e0ff */
[----:B--2---:R-:W-:Y:S02]  /*2cd0*/  SEL R79, R90, R75, P2 ;  /* 0x0000004b5a4f7207 */ /* 0x004fe40001000000 */
[----:B------:R-:W-:Y:S02]  /*2ce0*/  SEL R78, R99, R74, P2 ;  /* 0x0000004a634e7207 */ /* 0x000fe40001000000 */
[----:B------:R-:W-:Y:S02]  /*2cf0*/  SEL R77, R82, R73, P2 ;  /* 0x00000049524d7207 */ /* 0x000fe40001000000 */
[----:B------:R-:W-:Y:S02]  /*2d00*/  IADD3.X R81, R205, UR13, RZ, P4, !PT ;  /* 0x0000000dcd517c10 */ /* 0x000fe4000a7fe4ff */
[----:B------:R-:W-:-:S05]  /*2d10*/  SEL R76, R93, R72, P2 ;  /* 0x000000485d4c7207 */ /* 0x000fca0001000000 */
[----:B------:R0:W-:Y:S02]  /*2d20*/  STG.E.128 desc[UR4][R80.64], R76 ;  /* 0x0000004c50007986 */ /* 0x0001e4000c101d04 */
.L_x_11312:
[-CC-:B------:R-:W-:Y:S01]  /*2d30*/  FFMA.FTZ R92, R92, R106.reuse, R105.reuse ;  /* 0x0000006a5c5c7223 */ /* 0x180fe20000010069 */
[-CC-:B------:R-:W-:Y:S01]  /*2d40*/  FFMA.FTZ R95, R95, R106.reuse, R105.reuse ;  /* 0x0000006a5f5f7223 */ /* 0x180fe20000010069 */
[-CC-:B------:R-:W-:Y:S01]  /*2d50*/  FFMA.FTZ R100, R100, R106.reuse, R105.reuse ;  /* 0x0000006a64647223 */ /* 0x180fe20000010069 */
[----:B------:R-:W-:Y:S01]  /*2d60*/  FFMA.FTZ R101, R101, R106, R105 ;  /* 0x0000006a65657223 */ /* 0x000fe20000010069 */
[----:B------:R-:W1:Y:S01]  /*2d70*/  LDC.64 R84, c[0x0][0x210] ;  /* 0x00008400ff547b82 */ /* 0x000e620000000a00 */
        /* <DEDUP_REMOVED lines=8> */
[----:B------:R-:W-:Y:S01]  /*2e00*/  IADD3 R88, P4, R207, UR14, RZ ;  /* 0x0000000ecf587c10 */ /* 0x000fe2000ff9e0ff */
[----:B------:R-:W-:Y:S01]  /*2e10*/  @P1 FADD.FTZ R97, R68, R97 ;  /* 0x0000006144611221 */ /* 0x000fe20000010000 */
[----:B------:R-:W-:Y:S01]  /*2e20*/  @P1 FADD.FTZ R92, R69, R92 ;  /* 0x0000005c455c1221 */ /* 0x000fe20000010000 */
[----:B------:R-:W-:Y:S01]  /*2e30*/  @P1 FADD.FTZ R103, R70, R103 ;  /* 0x0000006746671221 */ /* 0x000fe20000010000 */
[----:B------:R-:W-:Y:S01]  /*2e40*/  @P1 FADD.FTZ R208, R71, R208 ;  /* 0x000000d047d01221 */ /* 0x000fe20000010000 */
[----:B--2---:R-:W-:Y:S01]  /*2e50*/  @P3 IADD3 R86, P5, R206, UR12, RZ ;  /* 0x0000000cce563c10 */ /* 0x004fe2000ffbe0ff */
[-C--:B0-----:R-:W-:Y:S01]  /*2e60*/  FMUL.FTZ R79, R90, R184.reuse ;  /* 0x000000b85a4f7220 */ /* 0x081fe20000410000 */
[----:B------:R-:W-:Y:S01]  /*2e70*/  IADD3 R206, P6, R206, UR14, RZ ;  /* 0x0000000ecece7c10 */ /* 0x000fe2000ffde0ff */
[-C--:B------:R-:W-:Y:S01]  /*2e80*/  FMUL.FTZ R78, R99, R184.reuse ;  /* 0x000000b8634e7220 */ /* 0x080fe20000410000 */
[-C--:B------:R-:W-:Y:S01]  /*2e90*/  FMUL.FTZ R77, R82, R184.reuse ;  /* 0x000000b8524d7220 */ /* 0x080fe20000410000 */
[-C--:B------:R-:W-:Y:S01]  /*2ea0*/  FMUL.FTZ R76, R93, R184.reuse ;  /* 0x000000b85d4c7220 */ /* 0x080fe20000410000 */
[----:B------:R-:W-:Y:S01]  /*2eb0*/  IADD3.X R89, R205, UR15, RZ, P4, !PT ;  /* 0x0000000fcd597c10 */ /* 0x000fe2000a7fe4ff */
[-C--:B------:R-:W-:Y:S01]  /*2ec0*/  FMUL.FTZ R80, R97, R184.reuse ;  /* 0x000000b861507220 */ /* 0x080fe20000410000 */
[----:B------:R-:W-:Y:S01]  /*2ed0*/  @P3 IADD3.X R87, R191, UR13, RZ, P5, !PT ;  /* 0x0000000dbf573c10 */ /* 0x000fe2000affe4ff */
[C---:B------:R-:W-:Y:S01]  /*2ee0*/  FMUL.FTZ R81, R92.reuse, R184 ;  /* 0x000000b85c517220 */ /* 0x040fe20000410000 */
[----:B------:R-:W-:Y:S01]  /*2ef0*/  SEL R72, R97, R72, P2 ;  /* 0x0000004861487207 */ /* 0x000fe20001000000 */
[CC--:B------:R-:W-:Y:S01]  /*2f00*/  FMUL.FTZ R82, R103.reuse, R184.reuse ;  /* 0x000000b867527220 */ /* 0x0c0fe20000410000 */
[----:B------:R-:W-:Y:S01]  /*2f10*/  SEL R73, R92, R73, P2 ;  /* 0x000000495c497207 */ /* 0x000fe20001000000 */
[C---:B------:R-:W-:Y:S01]  /*2f20*/  FMUL.FTZ R83, R208.reuse, R184 ;  /* 0x000000b8d0537220 */ /* 0x040fe20000410000 */
[----:B------:R-:W-:Y:S01]  /*2f30*/  SEL R74, R103, R74, P2 ;  /* 0x0000004a674a7207 */ /* 0x000fe20001000000 */
[----:B------:R0:W-:Y:S01]  /*2f40*/  STG.E.128 desc[UR4][R88.64], R76 ;  /* 0x0000004c58007986 */ /* 0x0001e2000c101d04 */
[----:B------:R-:W-:-:S02]  /*2f50*/  SEL R75, R208, R75, P2 ;  /* 0x0000004bd04b7207 */ /* 0x000fc40001000000 */
[----:B------:R-:W-:Y:S02]  /*2f60*/  IADD3.X R207, R191, UR15, RZ, P6, !PT ;  /* 0x0000000fbfcf7c10 */ /* 0x000fe4000b7fe4ff */
[----:B-1----:R-:W-:Y:S01]  /*2f70*/  LEA R204, R84, R204, 0x2 ;  /* 0x000000cc54cc7211 */ /* 0x002fe200078e10ff */
[----:B------:R0:W-:Y:S03]  /*2f80*/  @P3 STG.E.128 desc[UR4][R86.64], R72 ;  /* 0x0000004856003986 */ /* 0x0001e6000c101d04 */
[----:B------:R-:W-:Y:S01]  /*2f90*/  ISETP.GE.AND P1, PT, R204, R85, PT ;  /* 0x00000055cc00720c */ /* 0x000fe20003f26270 */
[----:B------:R0:W-:-:S12]  /*2fa0*/  STG.E.128 desc[UR4][R206.64], R80 ;  /* 0x00000050ce007986 */ /* 0x0001d8000c101d04 */
[----:B------:R-:W-:Y:S05]  /*2fb0*/  @!P1 BRA `(.L_x_11313) ;  /* 0xffffffd800609947 */ /* 0x000fea000383ffff */
[----:B------:R-:W-:Y:S05]  /*2fc0*/  BSYNC B1 ;  /* 0x0000000000017941 */ /* 0x000fea0003800000 */
.L_x_11304:
        /* <DEDUP_REMOVED lines=63> */
[----:B------:R-:W-:-:S07]  /*33c0*/  MOV R75, R154 ;  /* 0x0000009a004b7202 */ /* 0x000fce0000000f00 */
.L_x_11303:
[----:B------:R-:W-:Y:S05]  /*33d0*/  BSYNC B0 ;  /* 0x0000000000007941 */ /* 0x000fea0003800000 */
.L_x_11301:
[----:B------:R-:W0:Y:S01]  /*33e0*/  S2R R3, SR_CgaCtaId ;  /* 0x0000000000037919 */ /* 0x000e220000008800 */
[----:B------:R-:W-:Y:S01]  /*33f0*/  SHF.R.U32.HI R0, RZ, 0x5, R156 ;  /* 0x00000005ff007819 */ /* 0x000fe2000001169c */
[----:B------:R-:W-:Y:S05]  /*3400*/  WARPSYNC.ALL ;  /* 0x0000000000007948 */ /* 0x000fea0003800000 */
[----:B------:R-:W-:Y:S01]  /*3410*/  LOP3.LUT R25, R156, 0x1f, RZ, 0xc0, !PT ;  /* 0x0000001f9c197812 */ /* 0x000fe200078ec0ff */
[----:B------:R-:W1:Y:S01]  /*3420*/  S2R R76, SR_CTAID.X ;  /* 0x00000000004c7919 */ /* 0x000e620000002500 */
[----:B------:R-:W-:Y:S01]  /*3430*/  MOV R2, 0x400 ;  /* 0x0000040000027802 */ /* 0x000fe20000000f00 */
[----:B------:R-:W-:Y:S01]  /*3440*/  ULDC UR6, c[0x0][0x218] ;  /* 0x0000860000067ab9 */ /* 0x000fe20000000800 */
[----:B------:R-:W-:-:S02]  /*3450*/  PRMT R0, R0, 0x2104, R25 ;  /* 0x0000210400007816 */ /* 0x000fc40000000019 */
        /* <DEDUP_REMOVED lines=12> */
[----:B-1----:R-:W-:-:S05]  /*3520*/  IMAD R67, R76, UR6, RZ ;  /* 0x000000064c437c24 */ /* 0x002fca000f8e02ff */
[----:B------:R-:W-:Y:S01]  /*3530*/  ULDC.64 UR6, c[0x0][0x2d8] ;  /* 0x0000b60000067ab9 */ /* 0x000fe20000000a00 */
[----:B------:R-:W-:Y:S01]  /*3540*/  IADD3 R156, P0, R67, R156, RZ ;  /* 0x0000009c439c7210 */ /* 0x000fe20007f1e0ff */
        /* <DEDUP_REMOVED lines=66> */
[----:B------:R0:W-:Y:S01]  /*3970*/  STS.128 [R0+0x600], R4 ;  /* 0x0006000400007388 */ /* 0x0001e20000000c00 */
[----:B------:R-:W-:-:S03]  /*3980*/  FADD.FTZ R65, R30, R65 ;  /* 0x000000411e417221 */ /* 0x000fc60000010000 */
[----:B------:R-:W-:Y:S04]  /*3990*/  STS.128 [R0+0x800], R8 ;  /* 0x0008000800007388 */ /* 0x000fe80000000c00 */
[----:B------:R-:W-:Y:S04]  /*39a0*/  STS.128 [R0+0xa00], R12 ;  /* 0x000a000c00007388 */ /* 0x000fe80000000c00 */
[----:B------:R-:W-:Y:S04]  /*39b0*/  STS.128 [R0+0xc00], R16 ;  /* 0x000c001000007388 */ /* 0x000fe80000000c00 */
[----:B------:R-:W-:Y:S01]  /*39c0*/  STS.128 [R0+0xe00], R20 ;  /* 0x000e001400007388 */ /* 0x000fe20000000c00 */
[----:B0-----:R-:W-:Y:S01]  /*39d0*/  FADD.FTZ R7, R3, R60 ;  /* 0x0000003c03077221 */ /* 0x001fe20000010000 */
[----:B------:R-:W-:Y:S01]  /*39e0*/  IADD3.X R3, RZ, RZ, RZ, P0, !PT ;  /* 0x000000ffff037210 */ /* 0x000fe200007fe4ff */
[----:B------:R-:W-:Y:S03]  /*39f0*/  BAR.SYNC.DEFER_BLOCKING 0x0 ;  /* 0x0000000000007b1d */ /* 0x000fe60000010000 */
[----:B------:R-:W-:-:S03]  /*3a00*/  SHF.L.U64.HI R30, R156, 0x2, R3 ;  /* 0x000000029c1e7819 */ /* 0x000fc60000010203 */
        /* <DEDUP_REMOVED lines=87> */
.L_x_11305:
        /* <DEDUP_REMOVED lines=8> */
.L_x_11315:
[----:B------:R-:W-:Y:S05]  /*4000*/  BSYNC B2 ;  /* 0x0000000000027941 */ /* 0x000fea0003800000 */
.L_x_11314:
        /* <DEDUP_REMOVED lines=8> */
.L_x_11316:
[----:B------:R-:W-:Y:S01]  /*4090*/  FADD.FTZ R124, R117, R124 ;  /* 0x0000007c757c7221 */ /* 0x000fe20000010000 */
[----:B------:R-:W-:-:S04]  /*40a0*/  HFMA2.MMA R132, -RZ, RZ, 0, 1.1920928955078125e-07 ;  /* 0x00000002ff847435 */ /* 0x000fc800000001ff */
[----:B------:R-:W-:Y:S02]  /*40b0*/  MOV R130, R124 ;  /* 0x0000007c00827202 */ /* 0x000fe40000000f00 */
[----:B------:R-:W-:-:S07]  /*40c0*/  MOV R105, R129 ;  /* 0x0000008100697202 */ /* 0x000fce0000000f00 */
[----:B------:R-:W-:Y:S05]  /*40d0*/  WARPSYNC.COLLECTIVE R127, `(.L_x_11317) ;  /* 0x000000007f087348 */ /* 0x000fea0003c00000 */
[----:B------:R0:W1:Y:S02]  /*40e0*/  SHFL.BFLY P1, R129, R130, R132, R133 ;  /* 0x0c00008482817389 */ /* 0x0000640000020085 */
[----:B01----:R-:W-:Y:S01]  /*40f0*/  ENDCOLLECTIVE ;  /* 0x000000000000791b */ /* 0x003fe20003800000 */
.L_x_11317:
[----:B------:R-:W-:-:S05]  /*4100*/  FADD.FTZ R105, R106, R105 ;  /* 0x000000696a697221 */ /* 0x000fca0000010000 */
[----:B------:R-:W-:Y:S02]  /*4110*/  MOV R130, R105 ;  /* 0x0000006900827202 */ /* 0x000fe40000000f00 */
[----:B------:R-:W-:-:S07]  /*4120*/  MOV R119, R129 ;  /* 0x0000008100777202 */ /* 0x000fce0000000f00 */
[----:B------:R-:W-:Y:S05]  /*4130*/  WARPSYNC.COLLECTIVE R127, `(.L_x_11318) ;  /* 0x000000007f087348 */ /* 0x000fea0003c00000 */
[----:B------:R0:W1:Y:S02]  /*4140*/  SHFL.BFLY P1, R129, R130, R132, R133 ;  /* 0x0c00008482817389 */ /* 0x0000640000020085 */
[----:B01----:R-:W-:Y:S01]  /*4150*/  ENDCOLLECTIVE ;  /* 0x000000000000791b */ /* 0x003fe20003800000 */
.L_x_11318:
[----:B------:R-:W-:Y:S01]  /*4160*/  FADD.FTZ R119, R124, R119 ;  /* 0x000000777c777221 */ /* 0x000fe20000010000 */
[----:B------:R-:W-:-:S04]  /*4170*/  HFMA2.MMA R132, -RZ, RZ, 0, 2.384185791015625e-07 ;  /* 0x00000004ff847435 */ /* 0x000fc800000001ff */
[----:B------:R-:W-:Y:S02]  /*4180*/  MOV R130, R119 ;  /* 0x0000007700827202 */ /* 0x000fe40000000f00 */
[----:B------:R-:W-:-:S07]  /*4190*/  MOV R126, R129 ;  /* 0x00000081007e7202 */ /* 0x000fce0000000f00 */
[----:B------:R-:W-:Y:S05]  /*41a0*/  WARPSYNC.COLLECTIVE R127, `(.L_x_11319) ;  /* 0x000000007f087348 */ /* 0x000fea0003c00000 */
[----:B------:R0:W1:Y:S02]  /*41b0*/  SHFL.BFLY P1, R129, R130, R132, R133 ;  /* 0x0c00008482817389 */ /* 0x0000640000020085 */
[----:B01----:R-:W-:Y:S01]  /*41c0*/  ENDCOLLECTIVE ;  /* 0x000000000000791b */ /* 0x003fe20003800000 */
.L_x_11319:
[----:B------:R-:W-:-:S05]  /*41d0*/  FADD.FTZ R126, R105, R126 ;  /* 0x0000007e697e7221 */ /* 0x000fca0000010000 */
[----:B------:R-:W-:Y:S02]  /*41e0*/  MOV R130, R126 ;  /* 0x0000007e00827202 */ /* 0x000fe40000000f00 */
[----:B------:R-:W-:-:S07]  /*41f0*/  MOV R128, R129 ;  /* 0x0000008100807202 */ /* 0x000fce0000000f00 */
[----:B------:R-:W-:Y:S05]  /*4200*/  WARPSYNC.COLLECTIVE R127, `(.L_x_11320) ;  /* 0x000000007f087348 */ /* 0x000fea0003c00000 */
[----:B------:R0:W1:Y:S02]  /*4210*/  SHFL.BFLY P1, R129, R130, R132, R133 ;  /* 0x0c00008482817389 */ /* 0x0000640000020085 */
[----:B01----:R-:W-:Y:S01]  /*4220*/  ENDCOLLECTIVE ;  /* 0x000000000000791b */ /* 0x003fe20003800000 */
.L_x_11320:
[----:B------:R-:W-:Y:S01]  /*4230*/  FADD.FTZ R128, R119, R128 ;  /* 0x0000008077807221 */ /* 0x000fe20000010000 */
[----:B------:R-:W-:-:S04]  /*4240*/  HFMA2.MMA R132, -RZ, RZ, 0, 4.76837158203125e-07 ;  /* 0x00000008ff847435 */ /* 0x000fc800000001ff */
[----:B------:R-:W-:Y:S02]  /*4250*/  MOV R130, R128 ;  /* 0x0000008000827202 */ /* 0x000fe40000000f00 */
[----:B------:R-:W-:-:S07]  /*4260*/  MOV R125, R129 ;  /* 0x00000081007d7202 */ /* 0x000fce0000000f00 */
[----:B------:R-:W-:Y:S05]  /*4270*/  WARPSYNC.COLLECTIVE R127, `(.L_x_11321) ;  /* 0x000000007f087348 */ /* 0x000fea0003c00000 */
[----:B------:R0:W1:Y:S02]  /*4280*/  SHFL.BFLY P1, R129, R130, R132, R133 ;  /* 0x0c00008482817389 */ /* 0x0000640000020085 */
[----:B01----:R-:W-:Y:S01]  /*4290*/  ENDCOLLECTIVE ;  /* 0x000000000000791b */ /* 0x003fe20003800000 */
.L_x_11321:
[----:B------:R-:W-:-:S05]  /*42a0*/  FADD.FTZ R125, R126, R125 ;  /* 0x0000007d7e7d7221 */ /* 0x000fca0000010000 */
[----:B------:R-:W-:Y:S02]  /*42b0*/  MOV R130, R125 ;  /* 0x0000007d00827202 */ /* 0x000fe40000000f00 */
[----:B------:R-:W-:-:S07]  /*42c0*/  MOV R117, R129 ;  /* 0x0000008100757202 */ /* 0x000fce0000000f00 */
[----:B------:R-:W-:Y:S05]  /*42d0*/  WARPSYNC.COLLECTIVE R127, `(.L_x_11322) ;  /* 0x000000007f087348 */ /* 0x000fea0003c00000 */
[----:B------:R0:W1:Y:S02]  /*42e0*/  SHFL.BFLY P1, R129, R130, R132, R133 ;  /* 0x0c00008482817389 */ /* 0x0000640000020085 */
[----:B01----:R-:W-:Y:S01]  /*42f0*/  ENDCOLLECTIVE ;  /* 0x000000000000791b */ /* 0x003fe20003800000 */
.L_x_11322:
[----:B------:R-:W-:Y:S01]  /*4300*/  FADD.FTZ R117, R128, R117 ;  /* 0x0000007580757221 */ /* 0x000fe20000010000 */
[----:B------:R-:W-:-:S04]  /*4310*/  HFMA2.MMA R132, -RZ, RZ, 0, 9.5367431640625e-07 ;  /* 0x00000010ff847435 */ /* 0x000fc800000001ff */
[----:B------:R-:W-:Y:S02]  /*4320*/  MOV R130, R117 ;  /* 0x0000007500827202 */ /* 0x000fe40000000f00 */
[----:B------:R-:W-:-:S07]  /*4330*/  MOV R106, R129 ;  /* 0x00000081006a7202 */ /* 0x000fce0000000f00 */
[----:B------:R-:W-:Y:S05]  /*4340*/  WARPSYNC.COLLECTIVE R127, `(.L_x_11323) ;  /* 0x000000007f087348 */ /* 0x000fea0003c00000 */
[----:B------:R0:W1:Y:S02]  /*4350*/  SHFL.BFLY P1, R129, R130, R132, R133 ;  /* 0x0c00008482817389 */ /* 0x0000640000020085 */
[----:B01----:R-:W-:Y:S01]  /*4360*/  ENDCOLLECTIVE ;  /* 0x000000000000791b */ /* 0x003fe20003800000 */
.L_x_11323:
[----:B------:R-:W-:-:S05]  /*4370*/  FADD.FTZ R106, R125, R106 ;  /* 0x0000006a7d6a7221 */ /* 0x000fca0000010000 */
[----:B------:R-:W-:Y:S02]  /*4380*/  MOV R130, R106 ;  /* 0x0000006a00827202 */ /* 0x000fe40000000f00 */
[----:B------:R-:W-:-:S07]  /*4390*/  MOV R124, R129 ;  /* 0x00000081007c7202 */ /* 0x000fce0000000f00 */
[----:B------:R-:W-:Y:S05]  /*43a0*/  WARPSYNC.COLLECTIVE R127, `(.L_x_11324) ;  /* 0x000000007f087348 */ /* 0x000fea0003c00000 */
[----:B------:R0:W1:Y:S02]  /*43b0*/  SHFL.BFLY P1, R129, R130, R132, R133 ;  /* 0x0c00008482817389 */ /* 0x0000640000020085 */
[----:B01----:R-:W-:Y:S01]  /*43c0*/  ENDCOLLECTIVE ;  /* 0x000000000000791b */ /* 0x003fe20003800000 */
.L_x_11324:
[----:B------:R-:W-:Y:S01]  /*43d0*/  MOV R105, R129 ;  /* 0x0000008100697202 */ /* 0x000fe20000000f00 */
[----:B------:R-:W-:Y:S06]  /*43e0*/  BRA `(.L_x_11325) ;  /* 0xffffffd800dc7947 */ /* 0x000fec000383ffff */
.L_x_11326:
        /* <DEDUP_REMOVED lines=9> */
.L_x_14365:


//--------------------- .text._ZN10layer_norm13ln_bwd_kernelINS_13Kernel_traitsI6__halfffffjLj1024ELj1ELj4ELj1ELj16ENS_18Kernel_traits_baseILj1024ES2_ffffjLj128EEEEELb0ELb0ELb1ELb0EEEvNS_9BwdParamsE --------------------------
	.section	.text._ZN10layer_norm13ln_bwd_kernelINS_13Kernel_traitsI6__halfffffjLj1024ELj1ELj4ELj1ELj16ENS_18Kernel_traits_baseILj1024ES2_ffffjLj128EEEEELb0ELb0ELb1ELb0EEEvNS_9BwdParamsE,"ax",@progbits
	.align	128
        .global         _ZN10layer_norm13ln_bwd_kernelINS_13Kernel_traitsI6__halfffffjLj1024ELj1ELj4ELj1ELj16ENS_18Kernel_traits_baseILj1024ES2_ffffjLj128EEEEELb0ELb0ELb1ELb0EEEvNS_9BwdParamsE
        .type           _ZN10layer_norm13ln_bwd_kernelINS_13Kernel_traitsI6__halfffffjLj1024ELj1ELj4ELj1ELj16ENS_18Kernel_traits_baseILj1024ES2_ffffjLj128EEEEELb0ELb0ELb1ELb0EEEvNS_9BwdParamsE,@function
        .size           _ZN10layer_norm13ln_bwd_kernelINS_13Kernel_traitsI6__halfffffjLj1024ELj1ELj4ELj1ELj16ENS_18Kernel_traits_baseILj1024ES2_ffffjLj128EEEEELb0ELb0ELb1ELb0EEEvNS_9BwdParamsE,(.L_x_14366 - _ZN10layer_norm13ln_bwd_kernelINS_13Kernel_traitsI6__halfffffjLj1024ELj1ELj4ELj1ELj16ENS_18Kernel_traits_baseILj1024ES2_ffffjLj128EEEEELb0ELb0ELb1ELb0EEEvNS_9BwdParamsE)
        .other          _ZN10layer_norm13ln_bwd_kernelINS_13Kernel_traitsI6__halfffffjLj1024ELj1ELj4ELj1ELj16ENS_18Kernel_traits_baseILj1024ES2_ffffjLj128EEEEELb0ELb0ELb1ELb0EEEvNS_9BwdParamsE,@"STO_CUDA_ENTRY STV_DEFAULT"
_ZN10layer_norm13ln_bwd_kernelINS_13Kernel_traitsI6__halfffffjLj1024ELj1ELj4ELj1ELj16ENS_18Kernel_traits_baseILj1024ES2_ffffjLj128EEEEELb0ELb0ELb1ELb0EEEvNS_9BwdParamsE:
.text._ZN10layer_norm13ln_bwd_kernelINS_13Kernel_traitsI6__halfffffjLj1024ELj1ELj4ELj1ELj16ENS_18Kernel_traits_baseILj1024ES2_ffffjLj128EEEEELb0ELb0ELb1ELb0EEEvNS_9BwdParamsE:
[----:B------:R-:W-:Y:S01]  /*0000*/  LDC R1, c[0x0][0x28] ;  /* 0x00000a00ff017b82 */ /* 0x000fe20000000800 */
[----:B------:R-:W0:Y:S01]  /*0010*/  S2R R153, SR_TID.X ;  /* 0x0000000000997919 */ /* 0x000e220000002100 */
[----:B------:R-:W-:Y:S01]  /*0020*/  ULDC UR4, c[0x0][0x218] ;  /* 0x0000860000047ab9 */ /* 0x000fe20000000800 */
[----:B------:R-:W-:Y:S01]  /*0030*/  LOP3.LUT R149, R149, 0xfffffff7, RZ, 0xc0, !PT ;  /* 0xfffffff795957812 */ /* 0x000fe200078ec0ff */
[----:B------:R-:W-:Y:S01]  /*0040*/  ULDC UR6, c[0x0][0x214] ;  /* 0x0000850000067ab9 */ /* 0x000fe20000000800 */
[----:B------:R-:W-:Y:S01]  /*0050*/  MOV R154, UR4 ;  /* 0x00000004009a7c02 */ /* 0x000fe20008000f00 */
[----:B------:R-:W-:Y:S01]  /*0060*/  ULDC.64 UR4, c[0x0][0x208] ;  /* 0x0000820000047ab9 */ /* 0x000fe20000000a00 */
[----:B------:R-:W1:Y:S01]  /*0070*/  S2R R151, SR_CTAID.X ;  /* 0x0000000000977919 */ /* 0x000e620000002500 */
[----:B------:R-:W-:Y:S01]  /*0080*/  ULDC UR9, c[0x0][0x218] ;  /* 0x0000860000097ab9 */ /* 0x000fe20000000800 */
[----:B------:R-:W-:Y:S01]  /*0090*/  SHF.R.S32.HI R3, RZ, 0x1f, R154 ;  /* 0x0000001fff037819 */ /* 0x000fe2000001149a */
[----:B------:R-:W-:Y:S01]  /*00a0*/  ULDC UR8, c[0x0][0x290] ;  /* 0x0000a40000087ab9 */ /* 0x000fe20000000800 */
        /* <DEDUP_REMOVED lines=14> */
[----:B------:R-:W-:Y:S02]  /*0190*/  @P3 LOP3.LUT R149, R149, 0x8, RZ, 0xfc, !PT ;  /* 0x0000000895953812 */ /* 0x000fe400078efcff */
[----:B------:R-:W-:Y:S02]  /*01a0*/  P2R R36, PR, RZ, 0x40 ;  /* 0x00000040ff247803 */ /* 0x000fe40000000000 */
[----:B------:R-:W-:-:S03]  /*01b0*/  LOP3.LUT R149, R149, 0xfffffffb, RZ, 0xc0, !PT ;  /* 0xfffffffb95957812 */ /* 0x000fc600078ec0ff */
[----:B------:R-:W2:Y:S01]  /*01c0*/  @P6 LDC.64 R18, c[0x0][0x260] ;  /* 0x00009800ff126b82 */ /* 0x000ea20000000a00 */
[----:B------:R-:W-:-:S04]  /*01d0*/  @P6 LOP3.LUT R149, R149, 0x4, RZ, 0xfc, !PT ;  /* 0x0000000495956812 */ /* 0x000fc800078efcff */
[----:B------:R-:W-:-:S03]  /*01e0*/  LOP3.LUT R149, R149, 0xfffffffd, RZ, 0xc0, !PT ;  /* 0xfffffffd95957812 */ /* 0x000fc600078ec0ff */
[----:B------:R-:W3:Y:S01]  /*01f0*/  @P5 LDC.64 R24, c[0x0][0x260] ;  /* 0x00009800ff185b82 */ /* 0x000ee20000000a00 */
[----:B------:R-:W-:-:S04]  /*0200*/  @P5 LOP3.LUT R149, R149, 0x2, RZ, 0xfc, !PT ;  /* 0x0000000295955812 */ /* 0x000fc800078efcff */
[----:B------:R-:W-:Y:S01]  /*0210*/  LOP3.LUT R149, R149, 0xfffffffe, RZ, 0xc0, !PT ;  /* 0xfffffffe95957812 */ /* 0x000fe200078ec0ff */
[C---:B0-----:R-:W-:Y:S01]  /*0220*/  @P3 IMAD.WIDE.U32 R2, R37.reuse, 0x8, R2 ;  /* 0x0000000825023825 */ /* 0x041fe200078e0002 */
[----:B------:R-:W-:Y:S01]  /*0230*/  @P3 LOP3.LUT R37, R37, 0x20, RZ, 0xfc, !PT ;  /* 0x0000002025253812 */ /* 0x000fe200078efcff */
[----:B------:R-:W0:Y:S01]  /*0240*/  @P4 LDC.64 R26, c[0x0][0x260] ;  /* 0x00009800ff1a4b82 */ /* 0x000e220000000a00 */
[----:B------:R-:W-:Y:S02]  /*0250*/  @P4 LOP3.LUT R149, R149, 0x1, RZ, 0xfc, !PT ;  /* 0x0000000195954812 */ /* 0x000fe400078efcff */
[----:B------:R-:W-:Y:S01]  /*0260*/  ISETP.GE.U32.AND P3, PT, R0, 0x100, PT ;  /* 0x000001000000780c */ /* 0x000fe20003f66070 */
[C---:B--2---:R-:W-:Y:S01]  /*0270*/  @P6 IMAD.WIDE.U32 R22, R37.reuse, 0x8, R18 ;  /* 0x0000000825166825 */ /* 0x044fe200078e0012 */
[----:B------:R-:W-:-:S03]  /*0280*/  @P6 IADD3 R37, R37, 0x20, RZ ;  /* 0x0000002025256810 */ /* 0x000fc60007ffe0ff */
[----:B------:R-:W2:Y:S01]  /*0290*/  @P0 LDC.64 R18, c[0x0][0x260] ;  /* 0x00009800ff120b82 */ /* 0x000ea20000000a00 */
[C---:B------:R-:W-:Y:S02]  /*02a0*/  LOP3.LUT P6, RZ, R149.reuse, 0x8, RZ, 0xc0, !PT ;  /* 0x0000000895ff7812 */ /* 0x040fe400078cc0ff */
[----:B------:R-:W-:Y:S01]  /*02b0*/  LOP3.LUT R149, R149, 0xffffffef, RZ, 0xc0, !PT ;  /* 0xffffffef95957812 */ /* 0x000fe200078ec0ff */
[----:B---3--:R-:W-:-:S04]  /*02c0*/  @P5 IMAD.WIDE.U32 R24, R37, 0x8, R24 ;  /* 0x0000000825185825 */ /* 0x008fc800078e0018 */
[----:B------:R-:W3:Y:S01]  /*02d0*/  @P1 LDC.64 R30, c[0x0][0x260] ;  /* 0x00009800ff1e1b82 */ /* 0x000ee20000000a00 */
[----:B------:R-:W-:Y:S01]  /*02e0*/  @P3 LOP3.LUT R149, R149, 0x10, RZ, 0xfc, !PT ;  /* 0x0000001095953812 */ /* 0x000fe200078efcff */
[----:B------:R-:W-:Y:S01]  /*02f0*/  @P5 VIADD R37, R37, 0x20 ;  /* 0x0000002025255836 */ /* 0x000fe20000000000 */
[----:B------:R4:W5:Y:S04]  /*0300*/  @P5 LDG.E.64 R8, desc[UR4][R24.64] ;  /* 0x0000000418085981 */ /* 0x000968000c1e1b00 */
[----:B------:R4:W5:Y:S01]  /*0310*/  @P6 LDG.E.64 R4, desc[UR4][R2.64] ;  /* 0x0000000402046981 */ /* 0x000962000c1e1b00 */
[----:B------:R-:W1:Y:S01]  /*0320*/  @P2 LDC.64 R32, c[0x0][0x260] ;  /* 0x00009800ff202b82 */ /* 0x000e620000000a00 */
[C---:B0-----:R-:W-:Y:S01]  /*0330*/  @P4 IMAD.WIDE.U32 R26, R37.reuse, 0x8, R26 ;  /* 0x00000008251a4825 */ /* 0x041fe200078e001a */
[----:B------:R-:W-:-:S02]  /*0340*/  @P4 IADD3 R37, R37, 0x20, RZ ;  /* 0x0000002025254810 */ /* 0x000fc40007ffe0ff */
[----:B------:R-:W-:Y:S02]  /*0350*/  ISETP.NE.AND P6, PT, R36, RZ, PT ;  /* 0x000000ff2400720c */ /* 0x000fe40003fc5270 */
[----:B------:R4:W5:Y:S01]  /*0360*/  @P4 LDG.E.64 R10, desc[UR4][R26.64] ;  /* 0x000000041a0a4981 */ /* 0x000962000c1e1b00 */
[C---:B--2---:R-:W-:Y:S01]  /*0370*/  @P0 IMAD.WIDE.U32 R28, R37.reuse, 0x8, R18 ;  /* 0x00000008251c0825 */ /* 0x044fe200078e0012 */
[----:B------:R-:W-:Y:S01]  /*0380*/  @P0 IADD3 R37, R37, 0x20, RZ ;  /* 0x0000002025250810 */ /* 0x000fe20007ffe0ff */
[----:B------:R-:W0:Y:S03]  /*0390*/  @P3 LDC.64 R34, c[0x0][0x260] ;  /* 0x00009800ff223b82 */ /* 0x000e260000000a00 */
[----:B------:R4:W5:Y:S01]  /*03a0*/  @P0 LDG.E.64 R12, desc[UR4][R28.64] ;  /* 0x000000041c0c0981 */ /* 0x000962000c1e1b00 */
[C---:B---3--:R-:W-:Y:S01]  /*03b0*/  @P1 IMAD.WIDE.U32 R30, R37.reuse, 0x8, R30 ;  /* 0x00000008251e1825 */ /* 0x048fe200078e001e */
[----:B------:R-:W-:-:S03]  /*03c0*/  @P1 IADD3 R37, R37, 0x20, RZ ;  /* 0x0000002025251810 */ /* 0x000fc60007ffe0ff */
[----:B------:R4:W5:Y:S04]  /*03d0*/  @P6 LDG.E.64 R6, desc[UR4][R22.64] ;  /* 0x0000000416066981 */ /* 0x000968000c1e1b00 */
[----:B------:R4:W5:Y:S01]  /*03e0*/  @P1 LDG.E.64 R14, desc[UR4][R30.64] ;  /* 0x000000041e0e1981 */ /* 0x000962000c1e1b00 */
[----:B-1----:R-:W-:-:S04]  /*03f0*/  @P2 IMAD.WIDE.U32 R32, R37, 0x8, R32 ;  /* 0x0000000825202825 */ /* 0x002fc800078e0020 */
[----:B------:R-:W-:Y:S01]  /*0400*/  @P2 VIADD R37, R37, 0x20 ;  /* 0x0000002025252836 */ /* 0x000fe20000000000 */
[----:B------:R4:W5:Y:S03]  /*0410*/  @P2 LDG.E.64 R16, desc[UR4][R32.64] ;  /* 0x0000000420102981 */ /* 0x000966000c1e1b00 */
[----:B0-----:R-:W-:Y:S01]  /*0420*/  @P3 IMAD.WIDE.U32 R18, R37, 0x8, R34 ;  /* 0x0000000825123825 */ /* 0x001fe200078e0022 */
[----:B------:R-:W-:-:S04]  /*0430*/  SHF.R.U32.HI R34, RZ, 0x5, R153 ;  /* 0x00000005ff227819 */ /* 0x000fc80000011699 */
[----:B------:R-:W-:Y:S01]  /*0440*/  LEA R151, R151, R34, 0x2 ;  /* 0x0000002297977211 */ /* 0x000fe200078e10ff */
[----:B------:R4:W5:Y:S03]  /*0450*/  @P3 LDG.E.64 R20, desc[UR4][R18.64] ;  /* 0x0000000412143981 */ /* 0x000966000c1e1b00 */
[----:B------:R-:W-:Y:S01]  /*0460*/  ISETP.GE.AND P3, PT, R151, UR6, PT ;  /* 0x0000000697007c0c */ /* 0x000fe2000bf66270 */
[----:B------:R-:W-:Y:S01]  /*0470*/  BSSY B0, `(.L_x_11327) ;  /* 0x0000500000007945 */ /* 0x000fe20003800000 */
        /* <DEDUP_REMOVED lines=32> */
[----:B----4-:R-:W-:Y:S06]  /*0680*/  @P3 BRA `(.L_x_11328) ;  /* 0x0000004c00783947 */ /* 0x010fec0003800000 */
[----:B------:R-:W-:Y:S01]  /*0690*/  ULDC.64 UR6, c[0x0][0x2c8] ;  /* 0x0000b20000067ab9 */ /* 0x000fe20000000a00 */
[----:B------:R-:W0:Y:S01]  /*06a0*/  LDC.U8 R150, c[0x0][0x2a0] ;  /* 0x0000a800ff967b82 */ /* 0x000e220000000000 */
[----:B------:R-:W-:Y:S01]  /*06b0*/  ISETP.NE.U32.AND P3, PT, RZ, UR6, PT ;  /* 0x00000006ff007c0c */ /* 0x000fe2000bf65070 */
[----:B-----5:R-:W-:Y:S01]  /*06c0*/  IMAD.MOV.U32 R31, RZ, RZ, R6 ;  /* 0x000000ffff1f7224 */ /* 0x020fe200078e0006 */
[----:B------:R-:W-:Y:S01]  /*06d0*/  MOV R35, R4 ;  /* 0x0000000400237202 */ /* 0x000fe20000000f00 */
[----:B------:R-:W-:Y:S01]  /*06e0*/  IMAD.MOV.U32 R23, RZ, RZ, R10 ;  /* 0x000000ffff177224 */ /* 0x000fe200078e000a */
[----:B------:R-:W-:Y:S01]  /*06f0*/  ISETP.NE.AND.EX P3, PT, RZ, UR7, PT, P3 ;  /* 0x00000007ff007c0c */ /* 0x000fe2000bf65330 */
[----:B------:R-:W-:Y:S01]  /*0700*/  HFMA2.MMA R37, -RZ, RZ, 0, 0 ;  /* 0x00000000ff257435 */ /* 0x000fe200000001ff */
[--C-:B------:R-:W-:Y:S01]  /*0710*/  SHF.R.U64 R148, R4, 0x10, R5.reuse ;  /* 0x0000001004947819 */ /* 0x100fe20000001205 */
[----:B------:R-:W-:Y:S01]  /*0720*/  IMAD.MOV.U32 R4, RZ, RZ, R14 ;  /* 0x000000ffff047224 */ /* 0x000fe200078e000e */
[----:B------:R-:W-:Y:S01]  /*0730*/  ISETP.LT.U32.OR P3, PT, R0, 0x100, !P3 ;  /* 0x000001000000780c */ /* 0x000fe20005f61470 */
[----:B------:R-:W-:Y:S01]  /*0740*/  HADD2.F32 R35, -RZ, R35.H0_H0 ;  /* 0x20000023ff237230 */ /* 0x000fe20000004100 */
[----:B------:R-:W-:Y:S01]  /*0750*/  MOV R33, R5 ;  /* 0x0000000500217202 */ /* 0x000fe20000000f00 */
[----:B------:R-:W-:Y:S01]  /*0760*/  HADD2.F32 R148, -RZ, R148.H0_H0 ;  /* 0x20000094ff947230 */ /* 0x000fe20000004100 */
[----:B------:R-:W-:Y:S01]  /*0770*/  SHF.R.U32.HI R34, RZ, 0x10, R5 ;  /* 0x00000010ff227819 */ /* 0x000fe20000011605 */
[----:B------:R-:W-:Y:S01]  /*0780*/  HADD2.F32 R31, -RZ, R31.H0_H0 ;  /* 0x2000001fff1f7230 */ /* 0x000fe20000004100 */
[--C-:B------:R-:W-:Y:S01]  /*0790*/  SHF.R.U64 R32, R6, 0x10, R7.reuse ;  /* 0x0000001006207819 */ /* 0x100fe20000001207 */
[----:B------:R-:W-:Y:S01]  /*07a0*/  HADD2.F32 R33, -RZ, R33.H0_H0 ;  /* 0x20000021ff217230 */ /* 0x000fe20000004100 */
[----:B------:R-:W-:Y:S01]  /*07b0*/  MOV R29, R7 ;  /* 0x00000007001d7202 */ /* 0x000fe20000000f00 */
[----:B------:R-:W-:Y:S01]  /*07c0*/  HADD2.F32 R34, -RZ, R34.H0_H0 ;  /* 0x20000022ff227230 */ /* 0x000fe20000004100 */
[----:B------:R-:W-:Y:S01]  /*07d0*/  SHF.R.U32.HI R30, RZ, 0x10, R7 ;  /* 0x00000010ff1e7819 */ /* 0x000fe20000011607 */
[----:B------:R-:W-:Y:S01]  /*07e0*/  IMAD.MOV.U32 R7, RZ, RZ, R20 ;  /* 0x000000ffff077224 */ /* 0x000fe200078e0014 */
        /* <DEDUP_REMOVED lines=42> */
[----:B------:R-:W-:Y:S01]  /*0a90*/  LOP3.LUT R149, R149, 0xffffffdf, RZ, 0xc0, !PT ;  /* 0xffffffdf95957812 */ /* 0x000fe200078ec0ff */
[----:B------:R-:W-:-:S02]  /*0aa0*/  HADD2.F32 R12, -RZ, R12.H0_H0 ;  /* 0x2000000cff0c7230 */ /* 0x000fc40000004100 */
[----:B------:R-:W-:Y:S01]  /*0ab0*/  HADD2.F32 R9, -RZ, R9.H0_H0 ;  /* 0x20000009ff097230 */ /* 0x000fe20000004100 */
[----:B------:R-:W-:Y:S01]  /*0ac0*/  @P3 LOP3.LUT R149, R149, 0x20, RZ, 0xfc, !PT ;  /* 0x0000002095953812 */ /* 0x000fe200078efcff */
[----:B------:R-:W-:Y:S02]  /*0ad0*/  HADD2.F32 R10, -RZ, R10.H0_H0 ;  /* 0x2000000aff0a7230 */ /* 0x000fe40000004100 */
[----:B------:R-:W-:Y:S02]  /*0ae0*/  HADD2.F32 R8, -RZ, R8.H0_H0 ;  /* 0x20000008ff087230 */ /* 0x000fe40000004100 */
[----:B------:R-:W-:Y:S02]  /*0af0*/  HADD2.F32 R5, -RZ, R5.H0_H0 ;  /* 0x20000005ff057230 */ /* 0x000fe40000004100 */
[----:B0-----:R-:W-:-:S07]  /*0b00*/  HADD2.F32 R6, -RZ, R6.H0_H0 ;  /* 0x20000006ff067230 */ /* 0x001fce0000004100 */
.L_x_11448:
[----:B0-----:R-:W0:Y:S08]  /*0b10*/  LDC.64 R144, c[0x0][0x288] ;  /* 0x0000a200ff907b82 */ /* 0x001e300000000a00 */
[----:B------:R-:W1:Y:S08]  /*0b20*/  LDC.64 R146, c[0x0][0x250] ;  /* 0x00009400ff927b82 */ /* 0x000e700000000a00 */
[----:B------:R-:W2:Y:S08]  /*0b30*/  LDC.64 R142, c[0x0][0x258] ;  /* 0x00009600ff8e7b82 */ /* 0x000eb00000000a00 */
[----:B------:R-:W3:Y:S01]  /*0b40*/  LDC.64 R140, c[0x0][0x280] ;  /* 0x0000a000ff8c7b82 */ /* 0x000ee20000000a00 */
[----:B0-----:R-:W-:-:S06]  /*0b50*/  IMAD.WIDE R222, R151, 0x4, R144 ;  /* 0x0000000497de7825 */ /* 0x001fcc00078e0290 */
[----:B------:R-:W4:Y:S01]  /*0b60*/  LDG.E R222, desc[UR4][R222.64] ;  /* 0x00000004dede7981 */ /* 0x000f22000c1e1900 */
[C---:B-1----:R-:W-:Y:S01]  /*0b70*/  IMAD.WIDE R144, R151.reuse, 0x4, R146 ;  /* 0x0000000497907825 */ /* 0x042fe200078e0292 */
[----:B------:R-:W0:Y:S04]  /*0b80*/  LDC.64 R224, c[0x0][0x2c8] ;  /* 0x0000b200ffe07b82 */ /* 0x000e280000000a00 */
[----:B------:R1:W5:Y:S01]  /*0b90*/  LDG.E R217, desc[UR4][R144.64] ;  /* 0x0000000490d97981 */ /* 0x000362000c1e1900 */
[----:B--2---:R-:W-:-:S05]  /*0ba0*/  IMAD.WIDE R142, R151, 0x4, R142 ;  /* 0x00000004978e7825 */ /* 0x004fca00078e028e */
[----:B------:R1:W5:Y:S01]  /*0bb0*/  LDG.E R4, desc[UR4][R142.64] ;  /* 0x000000048e047981 */ /* 0x000362000c1e1900 */
        /* <DEDUP_REMOVED lines=10> */
[----:B----4-:R-:W-:-:S13]  /*0c60*/  ISETP.GT.AND P3, PT, R222, RZ, PT ;  /* 0x000000ffde00720c */ /* 0x010fda0003f64270 */
[----:B-1----:R-:W-:Y:S05]  /*0c70*/  @P3 BRA `(.L_x_11330) ;  /* 0x0000000400283947 */ /* 0x002fea0003800000 */
[----:B------:R-:W-:Y:S01]  /*0c80*/  LOP3.LUT P4, RZ, R149, 0x8, RZ, 0xc0, !PT ;  /* 0x0000000895ff7812 */ /* 0x000fe2000788c0ff */
[----:B------:R-:W-:Y:S01]  /*0c90*/  BSSY B2, `(.L_x_11331) ;  /* 0x0000008000027945 */ /* 0x000fe20003800000 */
[----:B------:R-:W-:-:S11]  /*0ca0*/  IMAD.MOV.U32 R141, RZ, RZ, R0 ;  /* 0x000000ffff8d7224 */ /* 0x000fd600078e0000 */
[----:B------:R-:W-:Y:S05]  /*0cb0*/  @!P4 BRA `(.L_x_11332) ;  /* 0x000000000014c947 */ /* 0x000fea0003800000 */
[----:B------:R-:W-:-:S04]  /*0cc0*/  ISETP.NE.U32.AND P4, PT, RZ, UR12, PT ;  /* 0x0000000cff007c0c */ /* 0x000fc8000bf85070 */
[----:B------:R-:W-:-:S13]  /*0cd0*/  ISETP.NE.AND.EX P4, PT, RZ, UR13, PT, P4 ;  /* 0x0000000dff007c0c */ /* 0x000fda000bf85340 */
[----:B------:R-:W-:Y:S05]  /*0ce0*/  @!P4 BRA `(.L_x_11333) ;  /* 0x000000000004c947 */ /* 0x000fea0003800000 */
[----:B------:R0:W5:Y:S02]  /*0cf0*/  LDG.E.128 R92, desc[UR4][R226.64] ;  /* 0x00000004e25c7981 */ /* 0x000164000c1e1d00 */
.L_x_11333:
[----:B------:R-:W-:-:S07]  /*0d00*/  IADD3 R141, R0, 0x20, RZ ;  /* 0x00000020008d7810 */ /* 0x000fce0007ffe0ff */
.L_x_11332:
[----:B------:R-:W-:Y:S05]  /*0d10*/  BSYNC B2 ;  /* 0x0000000000027941 */ /* 0x000fea0003800000 */
.L_x_11331:
[----:B------:R-:W-:Y:S01]  /*0d20*/  LOP3.LUT P4, RZ, R149, 0x4, RZ, 0xc0, !PT ;  /* 0x0000000495ff7812 */ /* 0x000fe2000788c0ff */
[----:B------:R-:W-:-:S12]  /*0d30*/  BSSY B2, `(.L_x_11334) ;  /* 0x0000008000027945 */ /* 0x000fd80003800000 */
[----:B------:R-:W-:Y:S05]  /*0d40*/  @!P4 BRA `(.L_x_11335) ;  /* 0x000000000018c947 */ /* 0x000fea0003800000 */
[----:B------:R-:W-:-:S04]  /*0d50*/  ISETP.NE.U32.AND P4, PT, RZ, UR12, PT ;  /* 0x0000000cff007c0c */ /* 0x000fc8000bf85070 */
[----:B------:R-:W-:-:S13]  /*0d60*/  ISETP.NE.AND.EX P4, PT, RZ, UR13, PT, P4 ;  /* 0x0000000dff007c0c */ /* 0x000fda000bf85340 */
[----:B------:R-:W-:Y:S05]  /*0d70*/  @!P4 BRA `(.L_x_11336) ;  /* 0x000000000008c947 */ /* 0x000fea0003800000 */
[----:B------:R-:W-:-:S06]  /*0d80*/  IMAD.WIDE.U32 R96, R141, 0x10, R224 ;  /* 0x000000108d607825 */ /* 0x000fcc00078e00e0 */
[----:B------:R-:W5:Y:S02]  /*0d90*/  LDG.E.128 R96, desc[UR4][R96.64] ;  /* 0x0000000460607981 */ /* 0x000f64000c1e1d00 */
.L_x_11336:
[----:B------:R-:W-:-:S07]  /*0da0*/  IADD3 R141, R141, 0x20, RZ ;  /* 0x000000208d8d7810 */ /* 0x000fce0007ffe0ff */
.L_x_11335:
[----:B------:R-:W-:Y:S05]  /*0db0*/  BSYNC B2 ;  /* 0x0000000000027941 */ /* 0x000fea0003800000 */
.L_x_11334:
        /* <DEDUP_REMOVED lines=8> */
.L_x_11339:
[----:B------:R-:W-:-:S07]  /*0e40*/  IADD3 R141, R141, 0x20, RZ ;  /* 0x000000208d8d7810 */ /* 0x000fce0007ffe0ff */
.L_x_11338:
[----:B------:R-:W-:Y:S05]  /*0e50*/  BSYNC B2 ;  /* 0x0000000000027941 */ /* 0x000fea0003800000 */
.L_x_11337:
        /* <DEDUP_REMOVED lines=8> */
.L_x_11342:
[----:B------:R-:W-:-:S07]  /*0ee0*/  VIADD R141, R141, 0x20 ;  /* 0x000000208d8d7836 */ /* 0x000fce0000000000 */
.L_x_11341:
[----:B------:R-:W-:Y:S05]  /*0ef0*/  BSYNC B2 ;  /* 0x0000000000027941 */ /* 0x000fea0003800000 */
.L_x_11340:
[----:B------:R-:W-:Y:S04]  /*0f00*/  BSSY B2, `(.L_x_11343) ;  /* 0x0000008000027945 */ /* 0x000fe80003800000 */
[----:B------:R-:W-:Y:S05]  /*0f10*/  @!P0 BRA `(.L_x_11344) ;  /* 0x0000000000188947 */ /* 0x000fea0003800000 */
[----:B------:R-:W-:-:S04]  /*0f20*/  ISETP.NE.U32.AND P4, PT, RZ, UR12, PT ;  /* 0x0000000cff007c0c */ /* 0x000fc8000bf85070 */
[----:B------:R-:W-:-:S13]  /*0f30*/  ISETP.NE.AND.EX P4, PT, RZ, UR13, PT, P4 ;  /* 0x0000000dff007c0c */ /* 0x000fda000bf85340 */
[----:B------:R-:W-:Y:S05]  /*0f40*/  @!P4 BRA `(.L_x_11345) ;  /* 0x000000000008c947 */ /* 0x000fea0003800000 */
[----:B------:R-:W-:-:S06]  /*0f50*/  IMAD.WIDE.U32 R108, R141, 0x10, R224 ;  /* 0x000000108d6c7825 */ /* 0x000fcc00078e00e0 */
[----:B------:R-:W5:Y:S02]  /*0f60*/  LDG.E.128 R108, desc[UR4][R108.64] ;  /* 0x000000046c6c7981 */ /* 0x000f64000c1e1d00 */
.L_x_11345:
[----:B------:R-:W-:-:S07]  /*0f70*/  IADD3 R141, R141, 0x20, RZ ;  /* 0x000000208d8d7810 */ /* 0x000fce0007ffe0ff */
.L_x_11344:
[----:B------:R-:W-:Y:S05]  /*0f80*/  BSYNC B2 ;  /* 0x0000000000027941 */ /* 0x000fea0003800000 */
.L_x_11343:
[----:B------:R-:W-:Y:S04]  /*0f90*/  BSSY B2, `(.L_x_11346) ;  /* 0x0000008000027945 */ /* 0x000fe80003800000 */
[----:B------:R-:W-:Y:S05]  /*0fa0*/  @!P1 BRA `(.L_x_11347) ;  /* 0x0000000000189947 */ /* 0x000fea0003800000 */
[----:B------:R-:W-:-:S04]  /*0fb0*/  ISETP.NE.U32.AND P4, PT, RZ, UR12, PT ;  /* 0x0000000cff007c0c */ /* 0x000fc8000bf85070 */
[----:B------:R-:W-:-:S13]  /*0fc0*/  ISETP.NE.AND.EX P4, PT, RZ, UR13, PT, P4 ;  /* 0x0000000dff007c0c */ /* 0x000fda000bf85340 */
[----:B------:R-:W-:Y:S05]  /*0fd0*/  @!P4 BRA `(.L_x_11348) ;  /* 0x000000000008c947 */ /* 0x000fea0003800000 */
[----:B------:R-:W-:-:S06]  /*0fe0*/  IMAD.WIDE.U32 R112, R141, 0x10, R224 ;  /* 0x000000108d707825 */ /* 0x000fcc00078e00e0 */
[----:B------:R-:W5:Y:S02]  /*0ff0*/  LDG.E.128 R112, desc[UR4][R112.64] ;  /* 0x0000000470707981 */ /* 0x000f64000c1e1d00 */
.L_x_11348:
[----:B------:R-:W-:-:S07]  /*1000*/  IADD3 R141, R141, 0x20, RZ ;  /* 0x000000208d8d7810 */ /* 0x000fce0007ffe0ff */
.L_x_11347:
[----:B------:R-:W-:Y:S05]  /*1010*/  BSYNC B2 ;  /* 0x0000000000027941 */ /* 0x000fea0003800000 */
.L_x_11346:
[----:B------:R-:W-:Y:S04]  /*1020*/  BSSY B2, `(.L_x_11349) ;  /* 0x0000008000027945 */ /* 0x000fe80003800000 */
[----:B------:R-:W-:Y:S05]  /*1030*/  @!P2 BRA `(.L_x_11350) ;  /* 0x000000000018a947 */ /* 0x000fea0003800000 */
[----:B------:R-:W-:-:S04]  /*1040*/  ISETP.NE.U32.AND P4, PT, RZ, UR12, PT ;  /* 0x0000000cff007c0c */ /* 0x000fc8000bf85070 */
[----:B------:R-:W-:-:S13]  /*1050*/  ISETP.NE.AND.EX P4, PT, RZ, UR13, PT, P4 ;  /* 0x0000000dff007c0c */ /* 0x000fda000bf85340 */
[----:B------:R-:W-:Y:S05]  /*1060*/  @!P4 BRA `(.L_x_11351) ;  /* 0x000000000008c947 */ /* 0x000fea0003800000 */
[----:B------:R-:W-:-:S06]  /*1070*/  IMAD.WIDE.U32 R116, R141, 0x10, R224 ;  /* 0x000000108d747825 */ /* 0x000fcc00078e00e0 */
[----:B------:R-:W5:Y:S02]  /*1080*/  LDG.E.128 R116, desc[UR4][R116.64] ;  /* 0x0000000474747981 */ /* 0x000f64000c1e1d00 */
.L_x_11351:
[----:B------:R-:W-:-:S07]  /*1090*/  IADD3 R141, R141, 0x20, RZ ;  /* 0x000000208d8d7810 */ /* 0x000fce0007ffe0ff */
.L_x_11350:
[----:B------:R-:W-:Y:S05]  /*10a0*/  BSYNC B2 ;  /* 0x0000000000027941 */ /* 0x000fea0003800000 */
.L_x_11349:
[----:B------:R-:W-:Y:S01]  /*10b0*/  LOP3.LUT P4, RZ, R149, 0x20, RZ, 0xc0, !PT ;  /* 0x0000002095ff7812 */ /* 0x000fe2000788c0ff */
[----:B------:R-:W-:Y:S01]  /*10c0*/  IMAD.MOV.U32 R219, RZ, RZ, RZ ;  /* 0x000000ffffdb7224 */ /* 0x000fe200078e00ff */
[----:B------:R-:W-:-:S11]  /*10d0*/  MOV R222, RZ ;  /* 0x000000ff00de7202 */ /* 0x000fd60000000f00 */
[----:B------:R-:W-:Y:S05]  /*10e0*/  @P4 BRA `(.L_x_11352) ;  /* 0x0000001400cc4947 */ /* 0x000fea0003800000 */
[----:B------:R-:W-:-:S06]  /*10f0*/  IMAD.WIDE.U32 R120, R141, 0x10, R224 ;  /* 0x000000108d787825 */ /* 0x000fcc00078e00e0 */
[----:B------:R-:W5:Y:S01]  /*1100*/  LDG.E.128 R120, desc[UR4][R120.64] ;  /* 0x0000000478787981 */ /* 0x000f62000c1e1d00 */
[----:B------:R-:W-:Y:S05]  /*1110*/  BRA `(.L_x_11352) ;  /* 0x0000001400c07947 */ /* 0x000fea0003800000 */
.L_x_11330:
[----:B------:R-:W-:Y:S01]  /*1120*/  IADD3 R141, R222, -0x1, RZ ;  /* 0xffffffffde8d7810 */ /* 0x000fe20007ffe0ff */
[----:B------:R-:W-:Y:S01]  /*1130*/  BSSY B2, `(.L_x_11353) ;  /* 0x0000033000027945 */ /* 0x000fe20003800000 */
[----:B------:R-:W-:Y:S01]  /*1140*/  LOP3.LUT P4, RZ, R149, 0x8, RZ, 0xc0, !PT ;  /* 0x0000000895ff7812 */ /* 0x000fe2000788c0ff */
[----:B------:R-:W-:Y:S01]  /*1150*/  HFMA2.MMA R219, -RZ, RZ, 0, 0 ;  /* 0x00000000ffdb7435 */ /* 0x000fe200000001ff */
[----:B------:R-:W-:Y:S01]  /*1160*/  IMAD.MOV.U32 R222, RZ, RZ, RZ ;  /* 0x000000ffffde7224 */ /* 0x000fe200078e00ff */
[----:B------:R-:W-:Y:S01]  /*1170*/  MOV R221, R0 ;  /* 0x0000000000dd7202 */ /* 0x000fe20000000f00 */
[----:B------:R-:W-:-:S05]  /*1180*/  IMAD R141, R141, R154, RZ ;  /* 0x0000009a8d8d7224 */ /* 0x000fca00078e02ff */
[----:B------:R-:W-:-:S04]  /*1190*/  SHF.R.S32.HI R140, RZ, 0x1f, R141 ;  /* 0x0000001fff8c7819 */ /* 0x000fc8000001148d */
[----:B------:R-:W-:-:S04]  /*11a0*/  LEA.HI R141, R140, R141, RZ, 0x2 ;  /* 0x0000008d8c8d7211 */ /* 0x000fc800078f10ff */
[----:B------:R-:W-:Y:S01]  /*11b0*/  LEA.HI.SX32 R215, R141, R152, 0x1e ;  /* 0x000000988dd77211 */ /* 0x000fe200078ff2ff */
[----:B------:R-:W-:Y:S06]  /*11c0*/  @!P4 BRA `(.L_x_11354) ;  /* 0x0000000000a4c947 */ /* 0x000fec0003800000 */
[----:B------:R-:W0:Y:S01]  /*11d0*/  LDC.64 R140, c[0x0][0x238] ;  /* 0x00008e00ff8c7b82 */ /* 0x000e220000000a00 */
[----:B------:R-:W-:-:S04]  /*11e0*/  ISETP.NE.AND P4, PT, R150, RZ, PT ;  /* 0x000000ff9600720c */ /* 0x000fc80003f85270 */
[----:B-----5:R-:W-:Y:S02]  /*11f0*/  FSEL R170, R217, RZ, !P4 ;  /* 0x000000ffd9aa7208 */ /* 0x020fe40006000000 */
[----:B------:R-:W-:Y:S01]  /*1200*/  ISETP.NE.U32.AND P4, PT, RZ, UR12, PT ;  /* 0x0000000cff007c0c */ /* 0x000fe2000bf85070 */
[----:B------:R-:W1:Y:S03]  /*1210*/  LDC.64 R144, c[0x0][0x2b8] ;  /* 0x0000ae00ff907b82 */ /* 0x000e660000000a00 */
[----:B------:R-:W-:Y:S01]  /*1220*/  ISETP.NE.AND.EX P4, PT, RZ, UR13, PT, P4 ;  /* 0x0000000dff007c0c */ /* 0x000fe2000bf85340 */
[----:B0-----:R-:W-:-:S12]  /*1230*/  IMAD.WIDE.U32 R140, R0, 0x10, R140 ;  /* 0x00000010008c7825 */ /* 0x001fd800078e008c */
[----:B------:R0:W5:Y:S04]  /*1240*/  @P4 LDG.E.128 R92, desc[UR4][R226.64] ;  /* 0x00000004e25c4981 */ /* 0x000168000c1e1d00 */
[----:B------:R-:W2:Y:S01]  /*1250*/  LDG.E.128 R140, desc[UR4][R140.64] ;  /* 0x000000048c8c7981 */ /* 0x000ea2000c1e1d00 */
[----:B-1----:R-:W-:-:S06]  /*1260*/  IMAD.WIDE.U32 R144, R215, 0x10, R144 ;  /* 0x00000010d7907825 */ /* 0x002fcc00078e0090 */
[----:B------:R-:W3:Y:S01]  /*1270*/  LDG.E.128 R144, desc[UR4][R144.64] ;  /* 0x0000000490907981 */ /* 0x000ee2000c1e1d00 */
[----:B------:R-:W-:Y:S02]  /*1280*/  IADD3 R221, R0, 0x20, RZ ;  /* 0x0000002000dd7810 */ /* 0x000fe40007ffe0ff */
[----:B------:R-:W-:Y:S01]  /*1290*/  IADD3 R215, R215, 0x20, RZ ;  /* 0x00000020d7d77810 */ /* 0x000fe20007ffe0ff */
[C---:B--2---:R-:W-:Y:S01]  /*12a0*/  FADD.FTZ R3, -R170.reuse, R140 ;  /* 0x0000008caa037221 */ /* 0x044fe20000010100 */
[C---:B------:R-:W-:Y:S01]  /*12b0*/  FADD.FTZ R181, -R170.reuse, R141 ;  /* 0x0000008daab57221 */ /* 0x040fe20000010100 */
[C---:B------:R-:W-:Y:S01]  /*12c0*/  FADD.FTZ R199, -R170.reuse, R142 ;  /* 0x0000008eaac77221 */ /* 0x040fe20000010100 */
[----:B------:R-:W-:Y:S01]  /*12d0*/  FADD.FTZ R143, -R170, R143 ;  /* 0x0000008faa8f7221 */ /* 0x000fe20000010100 */
[C---:B------:R-:W-:Y:S01]  /*12e0*/  FMUL.FTZ R3, R4.reuse, R3 ;  /* 0x0000000304037220 */ /* 0x040fe20000410000 */
[C---:B------:R-:W-:Y:S01]  /*12f0*/  FMUL.FTZ R170, R4.reuse, R181 ;  /* 0x000000b504aa7220 */ /* 0x040fe20000410000 */
[C---:B------:R-:W-:Y:S01]  /*1300*/  FMUL.FTZ R181, R4.reuse, R199 ;  /* 0x000000c704b57220 */ /* 0x040fe20000410000 */
[----:B------:R-:W-:Y:S01]  /*1310*/  FMUL.FTZ R218, R4, R143 ;  /* 0x0000008f04da7220 */ /* 0x000fe20000410000 */
[----:B---3--:R-:W-:Y:S01]  /*1320*/  FMUL.FTZ R186, R35, R144 ;  /* 0x0000009023ba7220 */ /* 0x008fe20000410000 */
[----:B------:R-:W-:Y:S01]  /*1330*/  FMUL.FTZ R199, R148, R145 ;  /* 0x0000009194c77220 */ /* 0x000fe20000410000 */
[----:B------:R-:W-:Y:S01]  /*1340*/  FMUL.FTZ R220, R33, R146 ;  /* 0x0000009221dc7220 */ /* 0x000fe20000410000 */
[----:B------:R-:W-:Y:S01]  /*1350*/  FMUL.FTZ R213, R34, R147 ;  /* 0x0000009322d57220 */ /* 0x000fe20000410000 */
[----:B------:R-:W-:Y:S01]  /*1360*/  FADD.FTZ R140, RZ, R186 ;  /* 0x000000baff8c7221 */ /* 0x000fe20000010000 */
[----:B------:R-:W-:Y:S01]  /*1370*/  FFMA.FTZ R141, R3, R186, RZ ;  /* 0x000000ba038d7223 */ /* 0x000fe200000100ff */
        /* <DEDUP_REMOVED lines=14> */
.L_x_11354:
[----:B------:R-:W-:Y:S05]  /*1460*/  BSYNC B2 ;  /* 0x0000000000027941 */ /* 0x000fea0003800000 */
.L_x_11353:
[----:B------:R-:W-:Y:S01]  /*1470*/  LOP3.LUT P4, RZ, R149, 0x4, RZ, 0xc0, !PT ;  /* 0x0000000495ff7812 */ /* 0x000fe2000788c0ff */
[----:B------:R-:W-:-:S12]  /*1480*/  BSSY B2, `(.L_x_11355) ;  /* 0x000002c000027945 */ /* 0x000fd80003800000 */
[----:B------:R-:W-:Y:S05]  /*1490*/  @!P4 BRA `(.L_x_11356) ;  /* 0x0000000000a8c947 */ /* 0x000fea0003800000 */
[----:B------:R-:W0:Y:S01]  /*14a0*/  LDC.64 R140, c[0x0][0x238] ;  /* 0x00008e00ff8c7b82 */ /* 0x000e220000000a00 */
[----:B------:R-:W-:-:S04]  /*14b0*/  ISETP.NE.AND P4, PT, R150, RZ, PT ;  /* 0x000000ff9600720c */ /* 0x000fc80003f85270 */
[----:B-----5:R-:W-:Y:S02]  /*14c0*/  FSEL R168, R217, RZ, !P4 ;  /* 0x000000ffd9a87208 */ /* 0x020fe40006000000 */
[----:B------:R-:W-:Y:S01]  /*14d0*/  ISETP.NE.U32.AND P4, PT, RZ, UR12, PT ;  /* 0x0000000cff007c0c */ /* 0x000fe2000bf85070 */
[----:B------:R-:W1:Y:S03]  /*14e0*/  LDC.64 R144, c[0x0][0x2b8] ;  /* 0x0000ae00ff907b82 */ /* 0x000e660000000a00 */
[----:B------:R-:W-:Y:S01]  /*14f0*/  ISETP.NE.AND.EX P4, PT, RZ, UR13, PT, P4 ;  /* 0x0000000dff007c0c */ /* 0x000fe2000bf85340 */
[----:B0-----:R-:W-:-:S12]  /*1500*/  IMAD.WIDE.U32 R140, R221, 0x10, R140 ;  /* 0x00000010dd8c7825 */ /* 0x001fd800078e008c */
[----:B------:R-:W-:Y:S01]  /*1510*/  @P4 IMAD.WIDE.U32 R226, R221, 0x10, R224 ;  /* 0x00000010dde24825 */ /* 0x000fe200078e00e0 */
[----:B------:R-:W2:Y:S03]  /*1520*/  LDG.E.128 R140, desc[UR4][R140.64] ;  /* 0x000000048c8c7981 */ /* 0x000ea6000c1e1d00 */
[C---:B-1----:R-:W-:Y:S01]  /*1530*/  IMAD.WIDE.U32 R144, R215.reuse, 0x10, R144 ;  /* 0x00000010d7907825 */ /* 0x042fe200078e0090 */
[----:B------:R0:W5:Y:S05]  /*1540*/  @P4 LDG.E.128 R96, desc[UR4][R226.64] ;  /* 0x00000004e2604981 */ /* 0x00016a000c1e1d00 */
[----:B------:R-:W3:Y:S01]  /*1550*/  LDG.E.128 R144, desc[UR4][R144.64] ;  /* 0x0000000490907981 */ /* 0x000ee2000c1e1d00 */
[----:B------:R-:W-:Y:S01]  /*1560*/  VIADD R215, R215, 0x20 ;  /* 0x00000020d7d77836 */ /* 0x000fe20000000000 */
[----:B------:R-:W-:Y:S01]  /*1570*/  IADD3 R221, R221, 0x20, RZ ;  /* 0x00000020dddd7810 */ /* 0x000fe20007ffe0ff */
[C---:B--2---:R-:W-:Y:S01]  /*1580*/  FADD.FTZ R167, -R168.reuse, R140 ;  /* 0x0000008ca8a77221 */ /* 0x044fe20000010100 */
[C---:B------:R-:W-:Y:S01]  /*1590*/  FADD.FTZ R179, -R168.reuse, R141 ;  /* 0x0000008da8b37221 */ /* 0x040fe20000010100 */
[C---:B------:R-:W-:Y:S01]  /*15a0*/  FADD.FTZ R197, -R168.reuse, R142 ;  /* 0x0000008ea8c57221 */ /* 0x040fe20000010100 */
[----:B------:R-:W-:Y:S01]  /*15b0*/  FADD.FTZ R143, -R168, R143 ;  /* 0x0000008fa88f7221 */ /* 0x000fe20000010100 */
[C---:B------:R-:W-:Y:S01]  /*15c0*/  FMUL.FTZ R167, R4.reuse, R167 ;  /* 0x000000a704a77220 */ /* 0x040fe20000410000 */
[C---:B------:R-:W-:Y:S01]  /*15d0*/  FMUL.FTZ R168, R4.reuse, R179 ;  /* 0x000000b304a87220 */ /* 0x040fe20000410000 */
[----:B---3--:R-:W-:Y:S01]  /*15e0*/  FMUL.FTZ R184, R31, R144 ;  /* 0x000000901fb87220 */ /* 0x008fe20000410000 */
[----:B------:R-:W-:Y:S01]  /*15f0*/  FMUL.FTZ R179, R4, R197 ;  /* 0x000000c504b37220 */ /* 0x000fe20000410000 */
[----:B------:R-:W-:-:S02]  /*1600*/  FMUL.FTZ R197, R32, R145 ;  /* 0x0000009120c57220 */ /* 0x000fc40000410000 */
        /* <DEDUP_REMOVED lines=19> */
.L_x_11356:
[----:B------:R-:W-:Y:S05]  /*1740*/  BSYNC B2 ;  /* 0x0000000000027941 */ /* 0x000fea0003800000 */
.L_x_11355:
        /* <DEDUP_REMOVED lines=15> */
[----:B------:R-:W-:-:S02]  /*1840*/  IADD3 R215, R215, 0x20, RZ ;  /* 0x00000020d7d77810 */ /* 0x000fc40007ffe0ff */
        /* <DEDUP_REMOVED lines=29> */
.L_x_11358:
[----:B------:R-:W-:Y:S05]  /*1a20*/  BSYNC B2 ;  /* 0x0000000000027941 */ /* 0x000fea0003800000 */
.L_x_11357:
        /* <DEDUP_REMOVED lines=45> */
.L_x_11360:
[----:B------:R-:W-:Y:S05]  /*1d00*/  BSYNC B2 ;  /* 0x0000000000027941 */ /* 0x000fea0003800000 */
.L_x_11359:
[----:B------:R-:W-:Y:S04]  /*1d10*/  BSSY B2, `(.L_x_11361) ;  /* 0x000002c000027945 */ /* 0x000fe80003800000 */
        /* <DEDUP_REMOVED lines=43> */
.L_x_11362:
[----:B------:R-:W-:Y:S05]  /*1fd0*/  BSYNC B2 ;  /* 0x0000000000027941 */ /* 0x000fea0003800000 */
.L_x_11361:
        /* <DEDUP_REMOVED lines=44> */
.L_x_11364:
[----:B------:R-:W-:Y:S05]  /*22a0*/  BSYNC B2 ;  /* 0x0000000000027941 */ /* 0x000fea0003800000 */
.L_x_11363:
        /* <DEDUP_REMOVED lines=44> */
.L_x_11366:
[----:B------:R-:W-:Y:S05]  /*2570*/  BSYNC B2 ;  /* 0x0000000000027941 */ /* 0x000fea0003800000 */
.L_x_11365:
[----:B------:R-:W-:-:S13]  /*2580*/  LOP3.LUT P4, RZ, R149, 0x10, RZ, 0xc0, !PT ;  /* 0x0000001095ff7812 */ /* 0x000fda000788c0ff */
        /* <DEDUP_REMOVED lines=10> */
[----:B-1----:R-:W-:Y:S01]  /*2630*/  IMAD.WIDE.U32 R144, R215, 0x10, R144 ;  /* 0x00000010d7907825 */ /* 0x002fe200078e0090 */
[----:B------:R1:W5:Y:S05]  /*2640*/  @P4 LDG.E.128 R120, desc[UR4][R224.64] ;  /* 0x00000004e0784981 */ /* 0x00036a000c1e1d00 */
[----:B------:R-:W3:Y:S01]  /*2650*/  LDG.E.128 R144, desc[UR4][R144.64] ;  /* 0x0000000490907981 */ /* 0x000ee2000c1e1d00 */
[C---:B--2---:R-:W-:Y:S01]  /*2660*/  FADD.FTZ R155, -R217.reuse, R140 ;  /* 0x0000008cd99b7221 */ /* 0x044fe20000010100 */
[----:B------:R-:W-:-:S03]  /*2670*/  FADD.FTZ R183, -R217, R141 ;  /* 0x0000008dd9b77221 */ /* 0x000fc60000010100 */
[----:B------:R-:W-:Y:S01]  /*2680*/  FMUL.FTZ R155, R4, R155 ;  /* 0x0000009b049b7220 */ /* 0x000fe20000410000 */
[----:B---3--:R-:W-:Y:S01]  /*2690*/  FMUL.FTZ R172, R7, R144 ;  /* 0x0000009007ac7220 */ /* 0x008fe20000410000 */
[----:B------:R-:W-:Y:S01]  /*26a0*/  FMUL.FTZ R185, R8, R145 ;  /* 0x0000009108b97220 */ /* 0x000fe20000410000 */
[----:B------:R-:W-:Y:S01]  /*26b0*/  FADD.FTZ R215, -R217, R142 ;  /* 0x0000008ed9d77221 */ /* 0x000fe20000010100 */
[C---:B------:R-:W-:Y:S01]  /*26c0*/  FMUL.FTZ R156, R4.reuse, R183 ;  /* 0x000000b7049c7220 */ /* 0x040fe20000410000 */
        /* <DEDUP_REMOVED lines=21> */
.L_x_11352:
[----:B------:R-:W-:Y:S05]  /*2820*/  BSYNC B1 ;  /* 0x0000000000017941 */ /* 0x000fea0003800000 */
.L_x_11329:
        /* <DEDUP_REMOVED lines=20> */
.L_x_11460:
[----:B-----5:R-:W-:Y:S01]  /*2970*/  ISETP.GE.AND P4, PT, R2, 0x1, PT ;  /* 0x000000010200780c */ /* 0x020fe20003f86270 */
[----:B------:R-:W-:Y:S01]  /*2980*/  HFMA2.MMA R145, -RZ, RZ, 0, 0 ;  /* 0x00000000ff917435 */ /* 0x000fe200000001ff */
[----:B------:R-:W-:Y:S01]  /*2990*/  LOP3.LUT P5, RZ, R149, 0x8, RZ, 0xc0, !PT ;  /* 0x0000000895ff7812 */ /* 0x000fe200078ac0ff */
[----:B--2---:R-:W-:Y:S01]  /*29a0*/  FADD.FTZ R140, R147, R140 ;  /* 0x0000008c938c7221 */ /* 0x004fe20000010000 */
[----:B---3--:R-:W-:Y:S01]  /*29b0*/  FADD.FTZ R141, R146, R141 ;  /* 0x0000008d928d7221 */ /* 0x008fe20000010000 */
[----:B------:R-:W-:Y:S02]  /*29c0*/  BSSY B1, `(.L_x_11368) ;  /* 0x000005f000017945 */ /* 0x000fe40003800000 */
[----:B-1----:R-:W-:Y:S01]  /*29d0*/  FMUL.FTZ R146, R140, UR8 ;  /* 0x000000088c927c20 */ /* 0x002fe20008410000 */
[----:B------:R-:W-:-:S05]  /*29e0*/  FMUL.FTZ R144, R141, UR8 ;  /* 0x000000088d907c20 */ /* 0x000fca0008410000 */
[----:B------:R-:W-:-:S04]  /*29f0*/  @P4 VIADD R143, R2, 0xffffffff ;  /* 0xffffffff028f4836 */ /* 0x000fc80000000000 */
        /* <DEDUP_REMOVED lines=21> */
.L_x_11371:
[----:B------:R-:W-:Y:S05]  /*2b50*/  BSYNC B2 ;  /* 0x0000000000027941 */ /* 0x000fea0003800000 */
.L_x_11370:
        /* <DEDUP_REMOVED lines=13> */
.L_x_11373:
[----:B------:R-:W-:Y:S05]  /*2c30*/  BSYNC B2 ;  /* 0x0000000000027941 */ /* 0x000fea0003800000 */
.L_x_11372:
        /* <DEDUP_REMOVED lines=13> */
.L_x_11375:
[----:B------:R-:W-:Y:S05]  /*2d10*/  BSYNC B2 ;  /* 0x0000000000027941 */ /* 0x000fea0003800000 */
.L_x_11374:
        /* <DEDUP_REMOVED lines=18> */
.L_x_11377:
[----:B------:R-:W-:Y:S05]  /*2e40*/  BSYNC B2 ;  /* 0x0000000000027941 */ /* 0x000fea0003800000 */
.L_x_11376:
[----:B------:R-:W-:Y:S02]  /*2e50*/  SEL R134, R215, R134, P5 ;  /* 0x00000086d7867207 */ /* 0x000fe40002800000 */
[----:B------:R-:W-:Y:S02]  /*2e60*/  SEL R135, R224, R135, P5 ;  /* 0x00000087e0877207 */ /* 0x000fe40002800000 */
[----:B------:R-:W-:Y:S02]  /*2e70*/  ISETP.NE.U32.AND P5, PT, R142, RZ, PT ;  /* 0x000000ff8e00720c */ /* 0x000fe40003fa5070 */
[----:B------:R-:W1:Y:S02]  /*2e80*/  LDC R142, c[0x0][0x29c] ;  /* 0x0000a700ff8e7b82 */ /* 0x000e640000000800 */
[----:B------:R-:W-:-:S13]  /*2e90*/  ISETP.NE.AND.EX P5, PT, R143, RZ, PT, P5 ;  /* 0x000000ff8f00720c */ /* 0x000fda0003fa5350 */
[----:B------:R-:W2:Y:S01]  /*2ea0*/  @P5 LDC.64 R140, c[0x0][0x308] ;  /* 0x0000c200ff8c5b82 */ /* 0x000ea20000000a00 */
[-C--:B-1----:R-:W-:Y:S01]  /*2eb0*/  FMUL.FTZ R147, R147, R142.reuse ;  /* 0x0000008e93937220 */ /* 0x082fe20000410000 */
[-C--:B------:R-:W-:Y:S01]  /*2ec0*/  FMUL.FTZ R222, R222, R142.reuse ;  /* 0x0000008edede7220 */ /* 0x080fe20000410000 */
[-C--:B------:R-:W-:Y:S01]  /*2ed0*/  FMUL.FTZ R215, R215, R142.reuse ;  /* 0x0000008ed7d77220 */ /* 0x080fe20000410000 */
[----:B------:R-:W-:Y:S01]  /*2ee0*/  FMUL.FTZ R224, R224, R142 ;  /* 0x0000008ee0e07220 */ /* 0x000fe20000410000 */
[----:B--2---:R-:W-:-:S04]  /*2ef0*/  @P5 IMAD.WIDE.U32 R140, R0, 0x10, R140 ;  /* 0x00000010008c5825 */ /* 0x004fc800078e008c */
[----:B------:R-:W-:Y:S01]  /*2f00*/  VIADD R0, R0, 0x20 ;  /* 0x0000002000007836 */ /* 0x000fe20000000000 */
[----:B------:R1:W-:Y:S01]  /*2f10*/  @P5 STG.E.128 desc[UR4][R140.64], R132 ;  /* 0x000000848c005986 */ /* 0x0003e2000c101d04 */
[----:B------:R-:W-:-:S04]  /*2f20*/  ISETP.GT.AND P5, PT, R2, RZ, PT ;  /* 0x000000ff0200720c */ /* 0x000fc80003fa4270 */
[----:B------:R-:W-:Y:S02]  /*2f30*/  SEL R136, R147, R136, P5 ;  /* 0x0000008893887207 */ /* 0x000fe40002800000 */
[----:B------:R-:W-:Y:S02]  /*2f40*/  SEL R137, R222, R137, P5 ;  /* 0x00000089de897207 */ /* 0x000fe40002800000 */
[----:B------:R-:W-:Y:S02]  /*2f50*/  SEL R138, R215, R138, P5 ;  /* 0x0000008ad78a7207 */ /* 0x000fe40002800000 */
[----:B------:R-:W-:Y:S01]  /*2f60*/  SEL R139, R224, R139, P5 ;  /* 0x0000008be08b7207 */ /* 0x000fe20002800000 */
[----:B-1----:R-:W1:Y:S02]  /*2f70*/  @P4 LDC.64 R140, c[0x0][0x2f8] ;  /* 0x0000be00ff8c4b82 */ /* 0x002e640000000a00 */
[C---:B-1----:R-:W-:Y:S01]  /*2f80*/  @P4 IMAD.WIDE.U32 R140, R145.reuse, 0x10, R140 ;  /* 0x00000010918c4825 */ /* 0x042fe200078e008c */
[----:B------:R-:W-:-:S04]  /*2f90*/  IADD3 R145, R145, 0x20, RZ ;  /* 0x0000002091917810 */ /* 0x000fc80007ffe0ff */
[----:B------:R1:W-:Y:S03]  /*2fa0*/  @P4 STG.E.128 desc[UR4][R140.64], R136 ;  /* 0x000000888c004986 */ /* 0x0003e6000c101d04 */
.L_x_11369:
[----:B------:R-:W-:Y:S05]  /*2fb0*/  BSYNC B1 ;  /* 0x0000000000017941 */ /* 0x000fea0003800000 */
.L_x_11368:
[----:B------:R-:W-:Y:S01]  /*2fc0*/  LOP3.LUT P5, RZ, R149, 0x4, RZ, 0xc0, !PT ;  /* 0x0000000495ff7812 */ /* 0x000fe200078ac0ff */
[----:B------:R-:W-:-:S12]  /*2fd0*/  BSSY B1, `(.L_x_11378) ;  /* 0x0000052000017945 */ /* 0x000fd80003800000 */
[----:B------:R-:W-:Y:S05]  /*2fe0*/  @!P5 BRA `(.L_x_11379) ;  /* 0x000000040040d947 */ /* 0x000fea0003800000 */
[----:B-1----:R-:W1:Y:S01]  /*2ff0*/  @!P3 LDC.64 R140, c[0x0][0x2c8] ;  /* 0x0000b200ff8cbb82 */ /* 0x002e620000000a00 */
[----:B------:R-:W-:Y:S01]  /*3000*/  ISETP.NE.AND P5, PT, R150, RZ, PT ;  /* 0x000000ff9600720c */ /* 0x000fe20003fa5270 */
[----:B------:R-:W-:Y:S03]  /*3010*/  BSSY B2, `(.L_x_11380) ;  /* 0x000000e000027945 */ /* 0x000fe60003800000 */
[----:B------:R-:W-:Y:S02]  /*3020*/  FSEL R217, R146, RZ, !P5 ;  /* 0x000000ff92d97208 */ /* 0x000fe40006800000 */
        /* <DEDUP_REMOVED lines=12> */
.L_x_11381:
[----:B------:R-:W-:Y:S05]  /*30f0*/  BSYNC B2 ;  /* 0x0000000000027941 */ /* 0x000fea0003800000 */
.L_x_11380:
        /* <DEDUP_REMOVED lines=11> */
.L_x_11383:
[----:B------:R-:W-:Y:S05]  /*31b0*/  BSYNC B2 ;  /* 0x0000000000027941 */ /* 0x000fea0003800000 */
.L_x_11382:
        /* <DEDUP_REMOVED lines=11> */
.L_x_11385:
[----:B------:R-:W-:Y:S05]  /*3270*/  BSYNC B2 ;  /* 0x0000000000027941 */ /* 0x000fea0003800000 */
.L_x_11384:
        /* <DEDUP_REMOVED lines=16> */
.L_x_11387:
[----:B------:R-:W-:Y:S05]  /*3380*/  BSYNC B2 ;  /* 0x0000000000027941 */ /* 0x000fea0003800000 */
.L_x_11386:
        /* <DEDUP_REMOVED lines=10> */
[C---:B--2---:R-:W-:Y:S01]  /*3430*/  @P5 IMAD.WIDE.U32 R140, R0.reuse, 0x10, R140 ;  /* 0x00000010008c5825 */ /* 0x044fe200078e008c */
[----:B------:R-:W-:-:S04]  /*3440*/  IADD3 R0, R0, 0x20, RZ ;  /* 0x0000002000007810 */ /* 0x000fc80007ffe0ff */
[----:B------:R1:W-:Y:S01]  /*3450*/  @P5 STG.E.128 desc[UR4][R140.64], R132 ;  /* 0x000000848c005986 */ /* 0x0003e2000c101d04 */
[----:B------:R-:W-:-:S04]  /*3460*/  ISETP.GT.AND P5, PT, R2, RZ, PT ;  /* 0x000000ff0200720c */ /* 0x000fc80003fa4270 */
[----:B------:R-:W-:Y:S02]  /*3470*/  SEL R136, R147, R136, P5 ;  /* 0x0000008893887207 */ /* 0x000fe40002800000 */
[----:B------:R-:W-:Y:S02]  /*3480*/  SEL R137, R222, R137, P5 ;  /* 0x00000089de897207 */ /* 0x000fe40002800000 */
[----:B------:R-:W-:Y:S02]  /*3490*/  SEL R138, R215, R138, P5 ;  /* 0x0000008ad78a7207 */ /* 0x000fe40002800000 */
[----:B------:R-:W-:Y:S01]  /*34a0*/  SEL R139, R224, R139, P5 ;  /* 0x0000008be08b7207 */ /* 0x000fe20002800000 */
[----:B-1----:R-:W1:Y:S02]  /*34b0*/  @P4 LDC.64 R140, c[0x0][0x2f8] ;  /* 0x0000be00ff8c4b82 */ /* 0x002e640000000a00 */
[----:B-1----:R-:W-:-:S04]  /*34c0*/  @P4 IMAD.WIDE.U32 R140, R145, 0x10, R140 ;  /* 0x00000010918c4825 */ /* 0x002fc800078e008c */
[----:B------:R-:W-:Y:S01]  /*34d0*/  VIADD R145, R145, 0x20 ;  /* 0x0000002091917836 */ /* 0x000fe20000000000 */
[----:B------:R2:W-:Y:S06]  /*34e0*/  @P4 STG.E.128 desc[UR4][R140.64], R136 ;  /* 0x000000888c004986 */ /* 0x0005ec000c101d04 */
.L_x_11379:
[----:B------:R-:W-:Y:S05]  /*34f0*/  BSYNC B1 ;  /* 0x0000000000017941 */ /* 0x000fea0003800000 */
.L_x_11378:
[----:B------:R-:W-:Y:S01]  /*3500*/  LOP3.LUT P5, RZ, R149, 0x2, RZ, 0xc0, !PT ;  /* 0x0000000295ff7812 */ /* 0x000fe200078ac0ff */
[----:B------:R-:W-:-:S12]  /*3510*/  BSSY B1, `(.L_x_11388) ;  /* 0x0000052000017945 */ /* 0x000fd80003800000 */
[----:B------:R-:W-:Y:S05]  /*3520*/  @!P5 BRA `(.L_x_11389) ;  /* 0x000000040040d947 */ /* 0x000fea0003800000 */
[----:B-12---:R-:W1:Y:S01]  /*3530*/  @!P3 LDC.64 R140, c[0x0][0x2c8] ;  /* 0x0000b200ff8cbb82 */ /* 0x006e620000000a00 */
        /* <DEDUP_REMOVED lines=15> */
.L_x_11391:
[----:B------:R-:W-:Y:S05]  /*3630*/  BSYNC B2 ;  /* 0x0000000000027941 */ /* 0x000fea0003800000 */
.L_x_11390:
        /* <DEDUP_REMOVED lines=11> */
.L_x_11393:
[----:B------:R-:W-:Y:S05]  /*36f0*/  BSYNC B2 ;  /* 0x0000000000027941 */ /* 0x000fea0003800000 */
.L_x_11392:
        /* <DEDUP_REMOVED lines=11> */
.L_x_11395:
[----:B------:R-:W-:Y:S05]  /*37b0*/  BSYNC B2 ;  /* 0x0000000000027941 */ /* 0x000fea0003800000 */
.L_x_11394:
        /* <DEDUP_REMOVED lines=16> */
.L_x_11397:
[----:B------:R-:W-:Y:S05]  /*38c0*/  BSYNC B2 ;  /* 0x0000000000027941 */ /* 0x000fea0003800000 */
.L_x_11396:
        /* <DEDUP_REMOVED lines=22> */
.L_x_11389:
[----:B------:R-:W-:Y:S05]  /*3a30*/  BSYNC B1 ;  /* 0x0000000000017941 */ /* 0x000fea0003800000 */
.L_x_11388:
[----:B------:R-:W-:Y:S01]  /*3a40*/  LOP3.LUT P5, RZ, R149, 0x1, RZ, 0xc0, !PT ;  /* 0x0000000195ff7812 */ /* 0x000fe200078ac0ff */
[----:B------:R-:W-:-:S12]  /*3a50*/  BSSY B1, `(.L_x_11398) ;  /* 0x0000052000017945 */ /* 0x000fd80003800000 */
[----:B------:R-:W-:Y:S05]  /*3a60*/  @!P5 BRA `(.L_x_11399) ;  /* 0x000000040040d947 */ /* 0x000fea0003800000 */
[----:B-123--:R-:W1:Y:S01]  /*3a70*/  @!P3 LDC.64 R140, c[0x0][0x2c8] ;  /* 0x0000b200ff8cbb82 */ /* 0x00ee620000000a00 */
        /* <DEDUP_REMOVED lines=15> */
.L_x_11401:
[----:B------:R-:W-:Y:S05]  /*3b70*/  BSYNC B2 ;  /* 0x0000000000027941 */ /* 0x000fea0003800000 */
.L_x_11400:
        /* <DEDUP_REMOVED lines=11> */
.L_x_11403:
[----:B------:R-:W-:Y:S05]  /*3c30*/  BSYNC B2 ;  /* 0x0000000000027941 */ /* 0x000fea0003800000 */
.L_x_11402:
        /* <DEDUP_REMOVED lines=11> */
.L_x_11405:
[----:B------:R-:W-:Y:S05]  /*3cf0*/  BSYNC B2 ;  /* 0x0000000000027941 */ /* 0x000fea0003800000 */
.L_x_11404:
        /* <DEDUP_REMOVED lines=16> */
.L_x_11407:
[----:B------:R-:W-:Y:S05]  /*3e00*/  BSYNC B2 ;  /* 0x0000000000027941 */ /* 0x000fea0003800000 */
.L_x_11406:
        /* <DEDUP_REMOVED lines=22> */
.L_x_11399:
[----:B------:R-:W-:Y:S05]  /*3f70*/  BSYNC B1 ;  /* 0x0000000000017941 */ /* 0x000fea0003800000 */
.L_x_11398:
[----:B------:R-:W-:Y:S04]  /*3f80*/  BSSY B1, `(.L_x_11408) ;  /* 0x0000052000017945 */ /* 0x000fe80003800000 */
[----:B------:R-:W-:Y:S05]  /*3f90*/  @!P0 BRA `(.L_x_11409) ;  /* 0x0000000400408947 */ /* 0x000fea0003800000 */
[----:B-1234-:R-:W1:Y:S01]  /*3fa0*/  @!P3 LDC.64 R140, c[0x0][0x2c8] ;  /* 0x0000b200ff8cbb82 */ /* 0x01ee620000000a00 */
        /* <DEDUP_REMOVED lines=15> */
.L_x_11411:
[----:B------:R-:W-:Y:S05]  /*40a0*/  BSYNC B2 ;  /* 0x0000000000027941 */ /* 0x000fea0003800000 */
.L_x_11410:
        /* <DEDUP_REMOVED lines=11> */
.L_x_11413:
[----:B------:R-:W-:Y:S05]  /*4160*/  BSYNC B2 ;  /* 0x0000000000027941 */ /* 0x000fea0003800000 */
.L_x_11412:
        /* <DEDUP_REMOVED lines=11> */
.L_x_11415:
[----:B------:R-:W-:Y:S05]  /*4220*/  BSYNC B2 ;  /* 0x0000000000027941 */ /* 0x000fea0003800000 */
.L_x_11414:
        /* <DEDUP_REMOVED lines=16> */
.L_x_11417:
[----:B------:R-:W-:Y:S05]  /*4330*/  BSYNC B2 ;  /* 0x0000000000027941 */ /* 0x000fea0003800000 */
.L_x_11416:
        /* <DEDUP_REMOVED lines=22> */
.L_x_11409:
[----:B------:R-:W-:Y:S05]  /*44a0*/  BSYNC B1 ;  /* 0x0000000000017941 */ /* 0x000fea0003800000 */
.L_x_11408:
        /* <DEDUP_REMOVED lines=18> */
.L_x_11421:
[----:B------:R-:W-:Y:S05]  /*45d0*/  BSYNC B2 ;  /* 0x0000000000027941 */ /* 0x000fea0003800000 */
.L_x_11420:
        /* <DEDUP_REMOVED lines=11> */
.L_x_11423:
[----:B------:R-:W-:Y:S05]  /*4690*/  BSYNC B2 ;  /* 0x0000000000027941 */ /* 0x000fea0003800000 */
.L_x_11422:
        /* <DEDUP_REMOVED lines=11> */
.L_x_11425:
[----:B------:R-:W-:Y:S05]  /*4750*/  BSYNC B2 ;  /* 0x0000000000027941 */ /* 0x000fea0003800000 */
.L_x_11424:
        /* <DEDUP_REMOVED lines=16> */
.L_x_11427:
[----:B------:R-:W-:Y:S05]  /*4860*/  BSYNC B2 ;  /* 0x0000000000027941 */ /* 0x000fea0003800000 */
.L_x_11426:
        /* <DEDUP_REMOVED lines=22> */
.L_x_11419:
[----:B------:R-:W-:Y:S05]  /*49d0*/  BSYNC B1 ;  /* 0x0000000000017941 */ /* 0x000fea0003800000 */
.L_x_11418:
        /* <DEDUP_REMOVED lines=18> */
.L_x_11431:
[----:B------:R-:W-:Y:S05]  /*4b00*/  BSYNC B2 ;  /* 0x0000000000027941 */ /* 0x000fea0003800000 */
.L_x_11430:
        /* <DEDUP_REMOVED lines=11> */
.L_x_11433:
[----:B------:R-:W-:Y:S05]  /*4bc0*/  BSYNC B2 ;  /* 0x0000000000027941 */ /* 0x000fea0003800000 */
.L_x_11432:
        /* <DEDUP_REMOVED lines=11> */
.L_x_11435:
[----:B------:R-:W-:Y:S05]  /*4c80*/  BSYNC B2 ;  /* 0x0000000000027941 */ /* 0x000fea0003800000 */
.L_x_11434:
        /* <DEDUP_REMOVED lines=16> */
.L_x_11437:
[----:B------:R-:W-:Y:S05]  /*4d90*/  BSYNC B2 ;  /* 0x0000000000027941 */ /* 0x000fea0003800000 */
.L_x_11436:
        /* <DEDUP_REMOVED lines=22> */
.L_x_11429:
[----:B------:R-:W-:Y:S05]  /*4f00*/  BSYNC B1 ;  /* 0x0000000000017941 */ /* 0x000fea0003800000 */
.L_x_11428:
[----:B------:R-:W-:Y:S01]  /*4f10*/  LOP3.LUT P5, RZ, R149, 0x10, RZ, 0xc0, !PT ;  /* 0x0000001095ff7812 */ /* 0x000fe200078ac0ff */
[----:B------:R-:W-:-:S12]  /*4f20*/  BSSY B1, `(.L_x_11438) ;  /* 0x0000050000017945 */ /* 0x000fd80003800000 */
        /* <DEDUP_REMOVED lines=17> */
.L_x_11441:
[----:B------:R-:W-:Y:S05]  /*5040*/  BSYNC B2 ;  /* 0x0000000000027941 */ /* 0x000fea0003800000 */
.L_x_11440:
        /* <DEDUP_REMOVED lines=11> */
.L_x_11443:
[----:B------:R-:W-:Y:S05]  /*5100*/  BSYNC B2 ;  /* 0x0000000000027941 */ /* 0x000fea0003800000 */
.L_x_11442:
        /* <DEDUP_REMOVED lines=11> */
.L_x_11445:
[----:B------:R-:W-:Y:S05]  /*51c0*/  BSYNC B2 ;  /* 0x0000000000027941 */ /* 0x000fea0003800000 */
.L_x_11444:
        /* <DEDUP_REMOVED lines=16> */
.L_x_11447:
[----:B------:R-:W-:Y:S05]  /*52d0*/  BSYNC B2 ;  /* 0x0000000000027941 */ /* 0x000fea0003800000 */
.L_x_11446:
[----:B------:R-:W-:Y:S02]  /*52e0*/  ISETP.NE.U32.AND P3, PT, R142, RZ, PT ;  /* 0x000000ff8e00720c */ /* 0x000fe40003f65070 */
[----:B------:R-:W-:Y:S02]  /*52f0*/  SEL R134, R215, R134, P5 ;  /* 0x00000086d7867207 */ /* 0x000fe40002800000 */
[----:B------:R-:W-:Y:S02]  /*5300*/  ISETP.NE.AND.EX P3, PT, R143, RZ, PT, P3 ;  /* 0x000000ff8f00720c */ /* 0x000fe40003f65330 */
[----:B------:R-:W-:-:S11]  /*5310*/  SEL R135, R222, R135, P5 ;  /* 0x00000087de877207 */ /* 0x000fd60002800000 */
[----:B------:R-:W1:Y:S02]  /*5320*/  @P3 LDC.64 R140, c[0x0][0x308] ;  /* 0x0000c200ff8c3b82 */ /* 0x000e640000000a00 */
[----:B-1----:R-:W-:-:S06]  /*5330*/  @P3 IMAD.WIDE.U32 R140, R0, 0x10, R140 ;  /* 0x00000010008c3825 */ /* 0x002fcc00078e008c */
[----:B------:R-:W1:Y:S01]  /*5340*/  LDC R0, c[0x0][0x29c] ;  /* 0x0000a700ff007b82 */ /* 0x000e620000000800 */
[----:B------:R2:W-:Y:S01]  /*5350*/  @P3 STG.E.128 desc[UR4][R140.64], R132 ;  /* 0x000000848c003986 */ /* 0x0005e2000c101d04 */
[----:B------:R-:W-:-:S06]  /*5360*/  ISETP.GT.AND P3, PT, R2, RZ, PT ;  /* 0x000000ff0200720c */ /* 0x000fcc0003f64270 */
[----:B--2---:R-:W2:Y:S01]  /*5370*/  @P4 LDC.64 R140, c[0x0][0x2f8] ;  /* 0x0000be00ff8c4b82 */ /* 0x004ea20000000a00 */
[-C--:B-1----:R-:W-:Y:S01]  /*5380*/  FMUL.FTZ R147, R147, R0.reuse ;  /* 0x0000000093937220 */ /* 0x082fe20000410000 */
[-C--:B------:R-:W-:Y:S01]  /*5390*/  FMUL.FTZ R146, R146, R0.reuse ;  /* 0x0000000092927220 */ /* 0x080fe20000410000 */
[-C--:B------:R-:W-:Y:S01]  /*53a0*/  FMUL.FTZ R215, R215, R0.reuse ;  /* 0x00000000d7d77220 */ /* 0x080fe20000410000 */
[----:B------:R-:W-:Y:S02]  /*53b0*/  FMUL.FTZ R222, R222, R0 ;  /* 0x00000000dede7220 */ /* 0x000fe40000410000 */
[----:B------:R-:W-:Y:S02]  /*53c0*/  SEL R136, R147, R136, P3 ;  /* 0x0000008893887207 */ /* 0x000fe40001800000 */
[----:B------:R-:W-:Y:S02]  /*53d0*/  SEL R137, R146, R137, P3 ;  /* 0x0000008992897207 */ /* 0x000fe40001800000 */
[----:B------:R-:W-:-:S02]  /*53e0*/  SEL R138, R215, R138, P3 ;  /* 0x0000008ad78a7207 */ /* 0x000fc40001800000 */
[----:B------:R-:W-:Y:S01]  /*53f0*/  SEL R139, R222, R139, P3 ;  /* 0x0000008bde8b7207 */ /* 0x000fe20001800000 */
[----:B--2---:R-:W-:-:S05]  /*5400*/  @P4 IMAD.WIDE.U32 R140, R145, 0x10, R140 ;  /* 0x00000010918c4825 */ /* 0x004fca00078e008c */
[----:B------:R1:W-:Y:S02]  /*5410*/  @P4 STG.E.128 desc[UR4][R140.64], R136 ;  /* 0x000000888c004986 */ /* 0x0003e4000c101d04 */
.L_x_11439:
[----:B------:R-:W-:Y:S05]  /*5420*/  BSYNC B1 ;  /* 0x0000000000017941 */ /* 0x000fea0003800000 */
.L_x_11438:
[----:B-1234-:R-:W1:Y:S02]  /*5430*/  LDC.64 R140, c[0x0][0x210] ;  /* 0x00008400ff8c7b82 */ /* 0x01ee640000000a00 */
[----:B-1----:R-:W-:-:S05]  /*5440*/  IMAD R151, R140, 0x4, R151 ;  /* 0x000000048c977824 */ /* 0x002fca00078e0297 */
[----:B------:R-:W-:-:S13]  /*5450*/  ISETP.GE.AND P3, PT, R151, R141, PT ;  /* 0x0000008d9700720c */ /* 0x000fda0003f66270 */
[----:B------:R-:W-:Y:S05]  /*5460*/  @!P3 BRA `(.L_x_11448) ;  /* 0xffffffb400a8b947 */ /* 0x000fea000383ffff */
.L_x_11328:
[----:B------:R-:W-:Y:S05]  /*5470*/  BSYNC B0 ;  /* 0x0000000000007941 */ /* 0x000fea0003800000 */
.L_x_11327:
[----:B------:R-:W1:Y:S01]  /*5480*/  S2R R3, SR_CgaCtaId ;  /* 0x0000000000037919 */ /* 0x000e620000008800 */
[----:B-----5:R-:W-:Y:S01]  /*5490*/  SHF.R.U32.HI R5, RZ, 0x5, R153 ;  /* 0x00000005ff057819 */ /* 0x020fe20000011699 */
[----:B------:R-:W-:Y:S05]  /*54a0*/  WARPSYNC.ALL ;  /* 0x0000000000007948 */ /* 0x000fea0003800000 */
[----:B------:R-:W-:Y:S01]  /*54b0*/  MOV R0, 0x400 ;  /* 0x0000040000007802 */ /* 0x000fe20000000f00 */
[----:B------:R-:W-:Y:S01]  /*54c0*/  ULDC.64 UR6, c[0x0][0x2d8] ;  /* 0x0000b60000067ab9 */ /* 0x000fe20000000a00 */
[----:B------:R-:W-:Y:S01]  /*54d0*/  PRMT R152, R5, 0x2104, R152 ;  /* 0x0000210405987816 */ /* 0x000fe20000000098 */
[----:B------:R-:W-:Y:S01]  /*54e0*/  ULDC.64 UR10, c[0x0][0x2d0] ;  /* 0x0000b400000a7ab9 */ /* 0x000fe20000000a00 */
        /* <DEDUP_REMOVED lines=17> */
[----:B------:R-:W1:Y:S04]  /*5600*/  LDS R7, [R0+0x400] ;  /* 0x0004000000077984 */ /* 0x000e680000000800 */
[----:B------:R-:W1:Y:S04]  /*5610*/  LDS R14, [R0+0x1400] ;  /* 0x00140000000e7984 */ /* 0x000e680000000800 */
        /* <DEDUP_REMOVED lines=53> */
[----:B-1----:R-:W-:Y:S01]  /*5970*/  FADD.FTZ R7, R7, R26 ;  /* 0x0000001a07077221 */ /* 0x002fe20000010000 */
        /* <DEDUP_REMOVED lines=18> */
[C---:B------:R-:W-:Y:S02]  /*5aa0*/  LOP3.LUT P5, RZ, R153.reuse, 0xffffff80, RZ, 0xc0, !PT ;  /* 0xffffff8099ff7812 */ /* 0x040fe400078ac0ff */
[C---:B------:R-:W-:Y:S01]  /*5ab0*/  SHF.L.U64.HI R43, R40.reuse, 0x2, R43 ;  /* 0x00000002282b7819 */ /* 0x040fe2000001022b */
[----:B------:R-:W-:Y:S01]  /*5ac0*/  IMAD.SHL.U32 R40, R40, 0x4, RZ ;  /* 0x0000000428287824 */ /* 0x000fe200078e00ff */
[----:B------:R-:W-:-:S02]  /*5ad0*/  ISETP.GE.U32.AND P4, PT, R153, 0x180, PT ;  /* 0x000001809900780c */ /* 0x000fc40003f86070 */
[----:B------:R-:W-:Y:S02]  /*5ae0*/  ISETP.GE.U32.AND P3, PT, R153, 0x200, PT ;  /* 0x000002009900780c */ /* 0x000fe40003f66070 */
[C---:B------:R-:W-:Y:S02]  /*5af0*/  IADD3 R42, P0, R40.reuse, UR6, RZ ;  /* 0x00000006282a7c10 */ /* 0x040fe4000ff1e0ff */
[----:B------:R-:W-:Y:S02]  /*5b00*/  IADD3 R40, P1, R40, UR10, RZ ;  /* 0x0000000a28287c10 */ /* 0x000fe4000ff3e0ff */
[C---:B-1----:R-:W-:Y:S02]  /*5b10*/  IADD3.X R45, R43.reuse, UR7, RZ, P0, !PT ;  /* 0x000000072b2d7c10 */ /* 0x042fe400087fe4ff */
[----:B------:R-:W-:Y:S02]  /*5b20*/  @P5 MOV R2, R42 ;  /* 0x0000002a00025202 */ /* 0x000fe40000000f00 */
[----:B------:R-:W-:Y:S01]  /*5b30*/  @P5 MOV R3, R45 ;  /* 0x0000002d00035202 */ /* 0x000fe20000000f00 */
[----:B------:R-:W0:Y:S01]  /*5b40*/  LDS R4, [R0] ;  /* 0x0000000000047984 */ /* 0x000e220000000800 */
[----:B------:R-:W-:-:S02]  /*5b50*/  IADD3.X R43, R43, UR11, RZ, P1, !PT ;  /* 0x0000000b2b2b7c10 */ /* 0x000fc40008ffe4ff */
[C---:B------:R-:W-:Y:S01]  /*5b60*/  ISETP.GE.U32.AND P0, PT, R153.reuse, 0x100, PT ;  /* 0x000001009900780c */ /* 0x040fe20003f06070 */
[----:B------:R-:W1:Y:S01]  /*5b70*/  LDS R37, [R0+0x1000] ;  /* 0x0010000000257984 */ /* 0x000e620000000800 */
[----:B------:R-:W-:Y:S02]  /*5b80*/  @P5 IADD3 R42, P1, R42, 0x200, RZ ;  /* 0x000002002a2a5810 */ /* 0x000fe40007f3e0ff */
[C---:B------:R-:W-:Y:S01]  /*5b90*/  ISETP.GE.U32.AND P2, PT, R153.reuse, 0x280, PT ;  /* 0x000002809900780c */ /* 0x040fe20003f46070 */
[----:B------:R-:W2:Y:S01]  /*5ba0*/  LDS R39, [R0+0x2000] ;  /* 0x0020000000277984 */ /* 0x000ea20000000800 */
[----:B------:R-:W-:Y:S02]  /*5bb0*/  @P5 IADD3.X R45, RZ, R45, RZ, P1, !PT ;  /* 0x0000002dff2d5210 */ /* 0x000fe40000ffe4ff */
[----:B------:R-:W-:Y:S01]  /*5bc0*/  ISETP.GE.U32.AND P1, PT, R153, 0x300, PT ;  /* 0x000003009900780c */ /* 0x000fe20003f26070 */
        /* <DEDUP_REMOVED lines=137> */
.L_x_11367:
[----:B0-----:R-:W-:Y:S01]  /*6460*/  HFMA2.MMA R226, -RZ, RZ, 0, 1.847743988037109375e-06 ;  /* 0x0000001fffe27435 */ /* 0x001fe200000001ff */
[----:B------:R-:W-:Y:S01]  /*6470*/  BSSY B1, `(.L_x_11449) ;  /* 0x0000007000017945 */ /* 0x000fe20003800000 */
[----:B------:R-:W-:Y:S01]  /*6480*/  MOV R224, R219 ;  /* 0x000000db00e07202 */ /* 0x000fe20000000f00 */
[----:B------:R-:W-:Y:S01]  /*6490*/  IMAD.MOV.U32 R221, RZ, RZ, 0x1 ;  /* 0x00000001ffdd7424 */ /* 0x000fe200078e00ff */
[----:B------:R-:W-:-:S07]  /*64a0*/  MOV R215, 0xffffffff ;  /* 0xffffffff00d77802 */ /* 0x000fce0000000f00 */
[----:B-----5:R-:W-:Y:S05]  /*64b0*/  WARPSYNC.COLLECTIVE R215, `(.L_x_11450) ;  /* 0x00000000d7087348 */ /* 0x020fea0003c00000 */
[----:B-----5:R0:W1:Y:S02]  /*64c0*/  SHFL.BFLY P4, R217, R224, R221, R226 ;  /* 0x0c0000dde0d97389 */ /* 0x02006400000800e2 */
[----:B01----:R-:W-:Y:S01]  /*64d0*/  ENDCOLLECTIVE ;  /* 0x000000000000791b */ /* 0x003fe20003800000 */
.L_x_11450:
[----:B------:R-:W-:Y:S05]  /*64e0*/  BSYNC B1 ;  /* 0x0000000000017941 */ /* 0x000fea0003800000 */
.L_x_11449:
        /* <DEDUP_REMOVED lines=8> */
.L_x_11451:
[----:B------:R-:W-:Y:S01]  /*6570*/  FADD.FTZ R140, R140, R219 ;  /* 0x000000db8c8c7221 */ /* 0x000fe20000010000 */
[----:B------:R-:W-:-:S03]  /*6580*/  HFMA2.MMA R221, -RZ, RZ, 0, 1.1920928955078125e-07 ;  /* 0x00000002ffdd7435 */ /* 0x000fc600000001ff */
[----:B------:R-:W-:Y:S01]  /*6590*/  IMAD.MOV.U32 R224, RZ, RZ, R140 ;  /* 0x000000ffffe07224 */ /* 0x000fe200078e008c */
[----:B------:R-:W-:-:S07]  /*65a0*/  MOV R141, R217 ;  /* 0x000000d9008d7202 */ /* 0x000fce0000000f00 */
[----:B------:R-:W-:Y:S05]  /*65b0*/  WARPSYNC.COLLECTIVE R215, `(.L_x_11452) ;  /* 0x00000000d7087348 */ /* 0x000fea0003c00000 */
[----:B------:R0:W1:Y:S02]  /*65c0*/  SHFL.BFLY P4, R217, R224, R221, R226 ;  /* 0x0c0000dde0d97389 */ /* 0x00006400000800e2 */
[----:B01----:R-:W-:Y:S01]  /*65d0*/  ENDCOLLECTIVE ;  /* 0x000000000000791b */ /* 0x003fe20003800000 */
.L_x_11452:
[----:B------:R-:W-:-:S05]  /*65e0*/  FADD.FTZ R141, R141, R222 ;  /* 0x000000de8d8d7221 */ /* 0x000fca0000010000 */
[----:B------:R-:W-:Y:S02]  /*65f0*/  MOV R224, R141 ;  /* 0x0000008d00e07202 */ /* 0x000fe40000000f00 */
[----:B------:R-:W-:-:S07]  /*6600*/  MOV R143, R217 ;  /* 0x000000d9008f7202 */ /* 0x000fce0000000f00 */
[----:B------:R-:W-:Y:S05]  /*6610*/  WARPSYNC.COLLECTIVE R215, `(.L_x_11453) ;  /* 0x00000000d7087348 */ /* 0x000fea0003c00000 */
[----:B------:R0:W1:Y:S02]  /*6620*/  SHFL.BFLY P4, R217, R224, R221, R226 ;  /* 0x0c0000dde0d97389 */ /* 0x00006400000800e2 */
[----:B01----:R-:W-:Y:S01]  /*6630*/  ENDCOLLECTIVE ;  /* 0x000000000000791b */ /* 0x003fe20003800000 */
.L_x_11453:
[----:B------:R-:W-:Y:S01]  /*6640*/  FADD.FTZ R143, R140, R143 ;  /* 0x0000008f8c8f7221 */ /* 0x000fe20000010000 */
[----:B------:R-:W-:-:S03]  /*6650*/  HFMA2.MMA R221, -RZ, RZ, 0, 2.384185791015625e-07 ;  /* 0x00000004ffdd7435 */ /* 0x000fc600000001ff */
[----:B------:R-:W-:Y:S01]  /*6660*/  IMAD.MOV.U32 R224, RZ, RZ, R143 ;  /* 0x000000ffffe07224 */ /* 0x000fe200078e008f */
[----:B------:R-:W-:-:S07]  /*6670*/  MOV R142, R217 ;  /* 0x000000d9008e7202 */ /* 0x000fce0000000f00 */
[----:B------:R-:W-:Y:S05]  /*6680*/  WARPSYNC.COLLECTIVE R215, `(.L_x_11454) ;  /* 0x00000000d7087348 */ /* 0x000fea0003c00000 */
[----:B------:R0:W1:Y:S02]  /*6690*/  SHFL.BFLY P4, R217, R224, R221, R226 ;  /* 0x0c0000dde0d97389 */ /* 0x00006400000800e2 */
[----:B01----:R-:W-:Y:S01]  /*66a0*/  ENDCOLLECTIVE ;  /* 0x000000000000791b */ /* 0x003fe20003800000 */
.L_x_11454:
[----:B------:R-:W-:-:S05]  /*66b0*/  FADD.FTZ R142, R141, R142 ;  /* 0x0000008e8d8e7221 */ /* 0x000fca0000010000 */
[----:B------:R-:W-:Y:S02]  /*66c0*/  MOV R224, R142 ;  /* 0x0000008e00e07202 */ /* 0x000fe40000000f00 */
[----:B------:R-:W-:-:S07]  /*66d0*/  MOV R144, R217 ;  /* 0x000000d900907202 */ /* 0x000fce0000000f00 */
[----:B------:R-:W-:Y:S05]  /*66e0*/  WARPSYNC.COLLECTIVE R215, `(.L_x_11455) ;  /* 0x00000000d7087348 */ /* 0x000fea0003c00000 */
[----:B------:R0:W1:Y:S02]  /*66f0*/  SHFL.BFLY P4, R217, R224, R221, R226 ;  /* 0x0c0000dde0d97389 */ /* 0x00006400000800e2 */
[----:B01----:R-:W-:Y:S01]  /*6700*/  ENDCOLLECTIVE ;  /* 0x000000000000791b */ /* 0x003fe20003800000 */
.L_x_11455:
[----:B------:R-:W-:Y:S01]  /*6710*/  FADD.FTZ R144, R143, R144 ;  /* 0x000000908f907221 */ /* 0x000fe20000010000 */
[----:B------:R-:W-:-:S03]  /*6720*/  HFMA2.MMA R221, -RZ, RZ, 0, 4.76837158203125e-07 ;  /* 0x00000008ffdd7435 */ /* 0x000fc600000001ff */
[----:B------:R-:W-:Y:S01]  /*6730*/  IMAD.MOV.U32 R224, RZ, RZ, R144 ;  /* 0x000000ffffe07224 */ /* 0x000fe200078e0090 */
[----:B------:R-:W-:-:S07]  /*6740*/  MOV R145, R217 ;  /* 0x000000d900917202 */ /* 0x000fce0000000f00 */
[----:B------:R-:W-:Y:S05]  /*6750*/  WARPSYNC.COLLECTIVE R215, `(.L_x_11456) ;  /* 0x00000000d7087348 */ /* 0x000fea0003c00000 */
[----:B------:R0:W1:Y:S02]  /*6760*/  SHFL.BFLY P4, R217, R224, R221, R226 ;  /* 0x0c0000dde0d97389 */ /* 0x00006400000800e2 */
[----:B01----:R-:W-:Y:S01]  /*6770*/  ENDCOLLECTIVE ;  /* 0x000000000000791b */ /* 0x003fe20003800000 */
.L_x_11456:
[----:B------:R-:W-:-:S05]  /*6780*/  FADD.FTZ R145, R142, R145 ;  /* 0x000000918e917221 */ /* 0x000fca0000010000 */
[----:B------:R-:W-:Y:S02]  /*6790*/  MOV R224, R145 ;  /* 0x0000009100e07202 */ /* 0x000fe40000000f00 */
[----:B------:R-:W-:-:S07]  /*67a0*/  MOV R147, R217 ;  /* 0x000000d900937202 */ /* 0x000fce0000000f00 */
[----:B------:R-:W-:Y:S05]  /*67b0*/  WARPSYNC.COLLECTIVE R215, `(.L_x_11457) ;  /* 0x00000000d7087348 */ /* 0x000fea0003c00000 */
[----:B------:R0:W1:Y:S02]  /*67c0*/  SHFL.BFLY P4, R217, R224, R221, R226 ;  /* 0x0c0000dde0d97389 */ /* 0x00006400000800e2 */
[----:B01----:R-:W-:Y:S01]  /*67d0*/  ENDCOLLECTIVE ;  /* 0x000000000000791b */ /* 0x003fe20003800000 */
.L_x_11457:
[----:B------:R-:W-:Y:S01]  /*67e0*/  FADD.FTZ R147, R144, R147 ;  /* 0x0000009390937221 */ /* 0x000fe20000010000 */
[----:B------:R-:W-:-:S03]  /*67f0*/  HFMA2.MMA R221, -RZ, RZ, 0, 9.5367431640625e-07 ;  /* 0x00000010ffdd7435 */ /* 0x000fc600000001ff */
[----:B------:R-:W-:Y:S01]  /*6800*/  IMAD.MOV.U32 R224, RZ, RZ, R147 ;  /* 0x000000ffffe07224 */ /* 0x000fe200078e0093 */
[----:B------:R-:W-:-:S07]  /*6810*/  MOV R146, R217 ;  /* 0x000000d900927202 */ /* 0x000fce0000000f00 */
[----:B------:R-:W-:Y:S05]  /*6820*/  WARPSYNC.COLLECTIVE R215, `(.L_x_11458) ;  /* 0x00000000d7087348 */ /* 0x000fea0003c00000 */
[----:B------:R0:W1:Y:S02]  /*6830*/  SHFL.BFLY P4, R217, R224, R221, R226 ;  /* 0x0c0000dde0d97389 */ /* 0x00006400000800e2 */
[----:B01----:R-:W-:Y:S01]  /*6840*/  ENDCOLLECTIVE ;  /* 0x000000000000791b */ /* 0x003fe20003800000 */
.L_x_11458:
[----:B------:R-:W-:-:S05]  /*6850*/  FADD.FTZ R146, R145, R146 ;  /* 0x0000009291927221 */ /* 0x000fca0000010000 */
[----:B------:R-:W-:Y:S02]  /*6860*/  MOV R224, R146 ;  /* 0x0000009200e07202 */ /* 0x000fe40000000f00 */
[----:B------:R-:W-:-:S07]  /*6870*/  MOV R140, R217 ;  /* 0x000000d9008c7202 */ /* 0x000fce0000000f00 */
[----:B------:R-:W-:Y:S05]  /*6880*/  WARPSYNC.COLLECTIVE R215, `(.L_x_11459) ;  /* 0x00000000d7087348 */ /* 0x000fea0003c00000 */
[----:B------:R0:W1:Y:S02]  /*6890*/  SHFL.BFLY P4, R217, R224, R221, R226 ;  /* 0x0c0000dde0d97389 */ /* 0x00006400000800e2 */
[----:B01----:R-:W-:Y:S01]  /*68a0*/  ENDCOLLECTIVE ;  /* 0x000000000000791b */ /* 0x003fe20003800000 */
.L_x_11459:
[----:B------:R-:W-:Y:S01]  /*68b0*/  MOV R141, R217 ;  /* 0x000000d9008d7202 */ /* 0x000fe20000000f00 */
[----:B------:R-:W-:Y:S06]  /*68c0*/  BRA `(.L_x_11460) ;  /* 0xffffffc000287947 */ /* 0x000fec000383ffff */
.L_x_11461:
        /* <DEDUP_REMOVED lines=11> */
.L_x_14366:


//--------------------- .text._ZN10layer_norm13ln_bwd_kernelINS_13Kernel_traitsI6__halfffffjLj1024ELj1ELj4ELj1ELj16ENS_18Kernel_traits_baseILj1024ES2_ffffjLj128EEEEELb0ELb0ELb1ELb1EEEvNS_9BwdParamsE --------------------------
	.section	.text._ZN10layer_norm13ln_bwd_kernelINS_13Kernel_traitsI6__halfffffjLj1024ELj1ELj4ELj1ELj16ENS_18Kernel_traits_baseILj1024ES2_ffffjLj128EEEEELb0ELb0ELb1ELb1EEEvNS_9BwdParamsE,"ax",@progbits
	.align	128
        .global         _ZN10layer_norm13ln_bwd_kernelINS_13Kernel_traitsI6__halfffffjLj1024ELj1ELj4ELj1ELj16ENS_18Kernel_traits_baseILj1024ES2_ffffjLj128EEEEELb0ELb0ELb1ELb1EEEvNS_9BwdParamsE
        .type           _ZN10layer_norm13ln_bwd_kernelINS_13Kernel_traitsI6__halfffffjLj1024ELj1ELj4ELj1ELj16ENS_18Kernel_traits_baseILj1024ES2_ffffjLj128EEEEELb0ELb0ELb1ELb1EEEvNS_9BwdParamsE,@function
        .size           _ZN10layer_norm13ln_bwd_kernelINS_13Kernel_traitsI6__halfffffjLj1024ELj1ELj4ELj1ELj16ENS_18Kernel_traits_baseILj1024ES2_ffffjLj128EEEEELb0ELb0ELb1ELb1EEEvNS_9BwdParamsE,(.L_x_14367 - _ZN10layer_norm13ln_bwd_kernelINS_13Kernel_traitsI6__halfffffjLj1024ELj1ELj4ELj1ELj16ENS_18Kernel_traits_baseILj1024ES2_ffffjLj128EEEEELb0ELb0ELb1ELb1EEEvNS_9BwdParamsE)
        .other          _ZN10layer_norm13ln_bwd_kernelINS_13Kernel_traitsI6__halfffffjLj1024ELj1ELj4ELj1ELj16ENS_18Kernel_traits_baseILj1024ES2_ffffjLj128EEEEELb0ELb0ELb1ELb1EEEvNS_9BwdParamsE,@"STO_CUDA_ENTRY STV_DEFAULT"
_ZN10layer_norm13ln_bwd_kernelINS_13Kernel_traitsI6__halfffffjLj1024ELj1ELj4ELj1ELj16ENS_18Kernel_traits_baseILj1024ES2_ffffjLj128EEEEELb0ELb0ELb1ELb1EEEvNS_9BwdParamsE:
.text._ZN10layer_norm13ln_bwd_kernelINS_13Kernel_traitsI6__halfffffjLj1024ELj1ELj4ELj1ELj16ENS_18Kernel_traits_baseILj1024ES2_ffffjLj128EEEEELb0ELb0ELb1ELb1EEEvNS_9BwdParamsE:
        /* <DEDUP_REMOVED lines=46> */
.L_x_11463:
[----:B------:R-:W-:Y:S01]  /*02e0*/  SHF.L.U32 R2, R0, 0x3, RZ ;  /* 0x0000000300027819 */ /* 0x000fe200000006ff */
[----:B------:R-:W-:-:S03]  /*02f0*/  ULDC.64 UR6, c[0x0][0x260] ;  /* 0x0000980000067ab9 */ /* 0x000fc60000000a00 */
[----:B------:R-:W-:-:S04]  /*0300*/  LOP3.LUT R2, R2, 0xf8, RZ, 0xc0, !PT ;  /* 0x000000f802027812 */ /* 0x000fc800078ec0ff */
[----:B------:R-:W-:-:S04]  /*0310*/  IADD3 R8, P0, R2, UR6, RZ ;  /* 0x0000000602087c10 */ /* 0x000fc8000ff1e0ff */
[----:B------:R-:W-:-:S05]  /*0320*/  IADD3.X R9, RZ, UR7, RZ, P0, !PT ;  /* 0x00000007ff097c10 */ /* 0x000fca00087fe4ff */
        /* <DEDUP_REMOVED lines=39> */
[--C-:B--2---:R-:W-:Y:S01]  /*05a0*/  SHF.R.U64 R204, R2, 0x10, R3.reuse ;  /* 0x0000001002cc7819 */ /* 0x104fe20000001203 */
[----:B------:R-:W-:Y:S01]  /*05b0*/  HADD2.F32 R207, -RZ, R2.H0_H0 ;  /* 0x20000002ffcf7230 */ /* 0x000fe20000004100 */
[----:B------:R-:W-:Y:S01]  /*05c0*/  SHF.R.U32.HI R4, RZ, 0x10, R3 ;  /* 0x00000010ff047819 */ /* 0x000fe20000011603 */
[----:B------:R-:W1:Y:S01]  /*05d0*/  LDC.U8 R2, c[0x0][0x2a0] ;  /* 0x0000a800ff027b82 */ /* 0x000e620000000000 */
[----:B------:R-:W-:Y:S01]  /*05e0*/  HADD2.F32 R205, -RZ, R3.H0_H0 ;  /* 0x20000003ffcd7230 */ /* 0x000fe20000004100 */
[--C-:B---3--:R-:W-:Y:S01]  /*05f0*/  SHF.R.U64 R6, R10, 0x10, R11.reuse ;  /* 0x000000100a067819 */ /* 0x108fe2000000120b */
[----:B------:R-:W-:Y:S01]  /*0600*/  HADD2.F32 R3, -RZ, R10.H0_H0 ;  /* 0x2000000aff037230 */ /* 0x000fe20000004100 */
[----:B------:R-:W-:Y:S01]  /*0610*/  SHF.R.U32.HI R31, RZ, 0x10, R11 ;  /* 0x00000010ff1f7819 */ /* 0x000fe2000001160b */
[----:B------:R-:W-:Y:S01]  /*0620*/  HADD2.F32 R5, -RZ, R11.H0_H0 ;  /* 0x2000000bff057230 */ /* 0x000fe20000004100 */
[--C-:B----4-:R-:W-:Y:S01]  /*0630*/  SHF.R.U64 R10, R12, 0x10, R13.reuse ;  /* 0x000000100c0a7819 */ /* 0x110fe2000000120d */
[----:B------:R-:W-:Y:S01]  /*0640*/  HADD2.F32 R7, -RZ, R12.H0_H0 ;  /* 0x2000000cff077230 */ /* 0x000fe20000004100 */
[----:B------:R-:W-:Y:S01]  /*0650*/  SHF.R.U32.HI R12, RZ, 0x10, R13 ;  /* 0x00000010ff0c7819 */ /* 0x000fe2000001160d */
[----:B0-----:R-:W-:Y:S01]  /*0660*/  HADD2.F32 R9, -RZ, R13.H0_H0 ;  /* 0x2000000dff097230 */ /* 0x001fe20000004100 */
[--C-:B-----5:R-:W-:Y:S01]  /*0670*/  SHF.R.U64 R14, R16, 0x10, R17.reuse ;  /* 0x00000010100e7819 */ /* 0x120fe20000001211 */
[----:B------:R-:W-:Y:S01]  /*0680*/  HADD2.F32 R11, -RZ, R16.H0_H0 ;  /* 0x20000010ff0b7230 */ /* 0x000fe20000004100 */
[----:B------:R-:W-:Y:S01]  /*0690*/  SHF.R.U32.HI R16, RZ, 0x10, R17 ;  /* 0x00000010ff107819 */ /* 0x000fe20000011611 */
[----:B------:R-:W-:Y:S01]  /*06a0*/  HADD2.F32 R15, -RZ, R20.H0_H0 ;  /* 0x20000014ff0f7230 */ /* 0x000fe20000004100 */
[--C-:B------:R-:W-:Y:S01]  /*06b0*/  SHF.R.U64 R18, R20, 0x10, R21.reuse ;  /* 0x0000001014127819 */ /* 0x100fe20000001215 */
        /* <DEDUP_REMOVED lines=15> */
[----:B------:R-:W-:Y:S01]  /*07b0*/  CS2R R32, SRZ ;  /* 0x0000000000207805 */ /* 0x000fe2000001ff00 */
        /* <DEDUP_REMOVED lines=15> */
[----:B-1----:R-:W-:-:S07]  /*08b0*/  HADD2.F32 R200, -RZ, R200.H0_H0 ;  /* 0x200000c8ffc87230 */ /* 0x002fce0000004100 */
.L_x_11548:
        /* <DEDUP_REMOVED lines=33> */
[C---:B------:R-:W-:Y:S01]  /*0ad0*/  IADD3 R113, R201.reuse, 0x80, RZ ;  /* 0x00000080c9717810 */ /* 0x040fe20007ffe0ff */
[----:B------:R0:W5:Y:S01]  /*0ae0*/  LDG.E.128 R96, desc[UR4][R226.64] ;  /* 0x00000004e2607981 */ /* 0x000162000c1e1d00 */
[C---:B------:R-:W-:Y:S02]  /*0af0*/  IADD3 R117, R201.reuse, 0xa0, RZ ;  /* 0x000000a0c9757810 */ /* 0x040fe40007ffe0ff */
[----:B------:R-:W-:Y:S01]  /*0b00*/  IADD3 R121, R201, 0xc0, RZ ;  /* 0x000000c0c9797810 */ /* 0x000fe20007ffe0ff */
[--C-:B------:R-:W-:Y:S01]  /*0b10*/  IMAD.WIDE.U32 R112, R113, 0x10, R228.reuse ;  /* 0x0000001071707825 */ /* 0x100fe200078e00e4 */
[----:B------:R-:W-:Y:S01]  /*0b20*/  IADD3 R125, R201, 0xe0, RZ ;  /* 0x000000e0c97d7810 */ /* 0x000fe20007ffe0ff */
[----:B------:R0:W5:Y:S02]  /*0b30*/  LDG.E.128 R100, desc[UR4][R224.64] ;  /* 0x00000004e0647981 */ /* 0x000164000c1e1d00 */
[--C-:B------:R-:W-:Y:S02]  /*0b40*/  IMAD.WIDE.U32 R116, R117, 0x10, R228.reuse ;  /* 0x0000001075747825 */ /* 0x100fe400078e00e4 */
[----:B------:R0:W5:Y:S02]  /*0b50*/  LDG.E.128 R104, desc[UR4][R222.64] ;  /* 0x00000004de687981 */ /* 0x000164000c1e1d00 */
[----:B------:R-:W-:-:S02]  /*0b60*/  IMAD.WIDE.U32 R120, R121, 0x10, R228 ;  /* 0x0000001079787825 */ /* 0x000fc400078e00e4 */
[----:B------:R0:W5:Y:S02]  /*0b70*/  LDG.E.128 R108, desc[UR4][R220.64] ;  /* 0x00000004dc6c7981 */ /* 0x000164000c1e1d00 */
[----:B------:R-:W-:Y:S02]  /*0b80*/  IMAD.WIDE.U32 R124, R125, 0x10, R228 ;  /* 0x000000107d7c7825 */ /* 0x000fe400078e00e4 */
[----:B------:R-:W5:Y:S04]  /*0b90*/  LDG.E.128 R112, desc[UR4][R112.64] ;  /* 0x0000000470707981 */ /* 0x000f68000c1e1d00 */
[----:B------:R-:W5:Y:S04]  /*0ba0*/  LDG.E.128 R116, desc[UR4][R116.64] ;  /* 0x0000000474747981 */ /* 0x000f68000c1e1d00 */
[----:B------:R-:W5:Y:S04]  /*0bb0*/  LDG.E.128 R120, desc[UR4][R120.64] ;  /* 0x0000000478787981 */ /* 0x000f68000c1e1d00 */
[----:B------:R-:W5:Y:S01]  /*0bc0*/  LDG.E.128 R124, desc[UR4][R124.64] ;  /* 0x000000047c7c7981 */ /* 0x000f62000c1e1d00 */
[----:B------:R-:W-:-:S02]  /*0bd0*/  MOV R137, RZ ;  /* 0x000000ff00897202 */ /* 0x000fc40000000f00 */
[----:B------:R-:W-:Y:S01]  /*0be0*/  MOV R139, RZ ;  /* 0x000000ff008b7202 */ /* 0x000fe20000000f00 */
[----:B0-----:R-:W-:Y:S06]  /*0bf0*/  BRA `(.L_x_11467) ;  /* 0x00000010009c7947 */ /* 0x001fec0003800000 */
.L_x_11466:
[----:B------:R-:W0:Y:S01]  /*0c00*/  LDC.64 R218, c[0x0][0x250] ;  /* 0x00009400ffda7b82 */ /* 0x000e220000000a00 */
[----:B------:R-:W-:-:S05]  /*0c10*/  IADD3 R136, R138, -0x1, RZ ;  /* 0xffffffff8a887810 */ /* 0x000fca0007ffe0ff */
[----:B------:R-:W-:Y:S02]  /*0c20*/  IMAD R136, R136, R217, RZ ;  /* 0x000000d988887224 */ /* 0x000fe400078e02ff */
[----:B------:R-:W1:Y:S03]  /*0c30*/  LDC.64 R192, c[0x0][0x238] ;  /* 0x00008e00ffc07b82 */ /* 0x000e660000000a00 */
[----:B------:R-:W-:-:S04]  /*0c40*/  SHF.R.S32.HI R137, RZ, 0x1f, R136 ;  /* 0x0000001fff897819 */ /* 0x000fc80000011488 */
[----:B------:R-:W-:Y:S01]  /*0c50*/  LEA.HI R199, R137, R136, RZ, 0x2 ;  /* 0x0000008889c77211 */ /* 0x000fe200078f10ff */
[----:B------:R-:W2:Y:S01]  /*0c60*/  LDC.64 R196, c[0x0][0x2b8] ;  /* 0x0000ae00ffc47b82 */ /* 0x000ea20000000a00 */
[----:B0-----:R-:W-:-:S06]  /*0c70*/  IMAD.WIDE R218, R206, 0x4, R218 ;  /* 0x00000004ceda7825 */ /* 0x001fcc00078e02da */
[----:B------:R-:W3:Y:S01]  /*0c80*/  LDG.E R218, desc[UR4][R218.64] ;  /* 0x00000004dada7981 */ /* 0x000ee2000c1e1900 */
[----:B------:R-:W-:Y:S01]  /*0c90*/  LEA.HI.SX32 R199, R199, R216, 0x1e ;  /* 0x000000d8c7c77211 */ /* 0x000fe200078ff2ff */
[----:B-1----:R-:W-:-:S04]  /*0ca0*/  IMAD.WIDE.U32 R136, R201, 0x10, R192 ;  /* 0x00000010c9887825 */ /* 0x002fc800078e00c0 */
[--C-:B------:R-:W-:Y:S02]  /*0cb0*/  IMAD.WIDE.U32 R144, R215, 0x10, R192.reuse ;  /* 0x00000010d7907825 */ /* 0x100fe400078e00c0 */
[----:B------:R-:W4:Y:S02]  /*0cc0*/  LDG.E.128 R136, desc[UR4][R136.64] ;  /* 0x0000000488887981 */ /* 0x000f24000c1e1d00 */
[--C-:B------:R-:W-:Y:S02]  /*0cd0*/  IMAD.WIDE.U32 R152, R214, 0x10, R192.reuse ;  /* 0x00000010d6987825 */ /* 0x100fe400078e00c0 */
[----:B------:R-:W4:Y:S01]  /*0ce0*/  LDG.E.128 R144, desc[UR4][R144.64] ;  /* 0x0000000490907981 */ /* 0x000f22000c1e1d00 */
[----:B------:R-:W-:Y:S01]  /*0cf0*/  IADD3 R233, R201, 0x80, RZ ;  /* 0x00000080c9e97810 */ /* 0x000fe20007ffe0ff */
[----:B------:R-:W-:Y:S02]  /*0d00*/  IMAD.WIDE.U32 R160, R213, 0x10, R192 ;  /* 0x00000010d5a07825 */ /* 0x000fe400078e00c0 */
[----:B------:R-:W4:Y:S02]  /*0d10*/  LDG.E.128 R152, desc[UR4][R152.64] ;  /* 0x0000000498987981 */ /* 0x000f24000c1e1d00 */
[----:B--2---:R-:W-:-:S02]  /*0d20*/  IMAD.WIDE.U32 R140, R199, 0x10, R196 ;  /* 0x00000010c78c7825 */ /* 0x004fc400078e00c4 */
[----:B------:R-:W2:Y:S02]  /*0d30*/  LDG.E.128 R160, desc[UR4][R160.64] ;  /* 0x00000004a0a07981 */ /* 0x000ea4000c1e1d00 */
[----:B------:R-:W-:Y:S02]  /*0d40*/  IMAD.WIDE.U32 R168, R233, 0x10, R192 ;  /* 0x00000010e9a87825 */ /* 0x000fe400078e00c0 */
[----:B------:R-:W2:Y:S01]  /*0d50*/  LDG.E.128 R140, desc[UR4][R140.64] ;  /* 0x000000048c8c7981 */ /* 0x000ea2000c1e1d00 */
[----:B------:R-:W-:-:S03]  /*0d60*/  IADD3 R149, R199, 0x20, RZ ;  /* 0x00000020c7957810 */ /* 0x000fc60007ffe0ff */
[----:B------:R-:W2:Y:S02]  /*0d70*/  LDG.E.128 R168, desc[UR4][R168.64] ;  /* 0x00000004a8a87981 */ /* 0x000ea4000c1e1d00 */
[----:B------:R-:W-:Y:S01]  /*0d80*/  IMAD.WIDE.U32 R148, R149, 0x10, R196 ;  /* 0x0000001095947825 */ /* 0x000fe200078e00c4 */
[----:B------:R-:W-:-:S05]  /*0d90*/  IADD3 R157, R199, 0x40, RZ ;  /* 0x00000040c79d7810 */ /* 0x000fca0007ffe0ff */
[----:B------:R-:W2:Y:S01]  /*0da0*/  LDG.E.128 R148, desc[UR4][R148.64] ;  /* 0x0000000494947981 */ /* 0x000ea2000c1e1d00 */
[----:B------:R-:W-:Y:S01]  /*0db0*/  IMAD.WIDE.U32 R156, R157, 0x10, R196 ;  /* 0x000000109d9c7825 */ /* 0x000fe200078e00c4 */
[----:B------:R-:W-:-:S05]  /*0dc0*/  IADD3 R209, R201, 0xa0, RZ ;  /* 0x000000a0c9d17810 */ /* 0x000fca0007ffe0ff */
[----:B------:R-:W2:Y:S01]  /*0dd0*/  LDG.E.128 R156, desc[UR4][R156.64] ;  /* 0x000000049c9c7981 */ /* 0x000ea2000c1e1d00 */
[----:B------:R-:W-:Y:S01]  /*0de0*/  IADD3 R165, R199, 0x60, RZ ;  /* 0x00000060c7a57810 */ /* 0x000fe20007ffe0ff */
[----:B------:R-:W-:Y:S01]  /*0df0*/  IMAD.WIDE.U32 R176, R209, 0x10, R192 ;  /* 0x00000010d1b07825 */ /* 0x000fe200078e00c0 */
[----:B------:R-:W-:-:S03]  /*0e00*/  IADD3 R231, R201, 0xc0, RZ ;  /* 0x000000c0c9e77810 */ /* 0x000fc60007ffe0ff */
[----:B------:R-:W-:Y:S02]  /*0e10*/  IMAD.WIDE.U32 R164, R165, 0x10, R196 ;  /* 0x00000010a5a47825 */ /* 0x000fe400078e00c4 */
        /* <DEDUP_REMOVED lines=17> */
[----:B------:R-:W-:-:S06]  /*0f30*/  IMAD.WIDE.U32 R196, R199, 0x10, R196 ;  /* 0x00000010c7c47825 */ /* 0x000fcc00078e00c4 */
[----:B------:R-:W2:Y:S01]  /*0f40*/  LDG.E.128 R196, desc[UR4][R196.64] ;  /* 0x00000004c4c47981 */ /* 0x000ea2000c1e1d00 */
[----:B------:R-:W-:Y:S02]  /*0f50*/  MOV R202, UR10 ;  /* 0x0000000a00ca7c02 */ /* 0x000fe40008000f00 */
[----:B------:R-:W-:Y:S02]  /*0f60*/  MOV R203, UR11 ;  /* 0x0000000b00cb7c02 */ /* 0x000fe40008000f00 */
[----:B------:R-:W-:-:S04]  /*0f70*/  ISETP.NE.U32.AND P0, PT, R202, RZ, PT ;  /* 0x000000ffca00720c */ /* 0x000fc80003f05070 */
[----:B------:R-:W-:-:S13]  /*0f80*/  ISETP.NE.AND.EX P0, PT, R203, RZ, PT, P0 ;  /* 0x000000ffcb00720c */ /* 0x000fda0003f05300 */
[--C-:B------:R-:W-:Y:S01]  /*0f90*/  @P0 IMAD.WIDE.U32 R232, R233, 0x10, R228.reuse ;  /* 0x00000010e9e80825 */ /* 0x100fe200078e00e4 */
[----:B------:R-:W5:Y:S03]  /*0fa0*/  @P0 LDG.E.128 R96, desc[UR4][R226.64] ;  /* 0x00000004e2600981 */ /* 0x000f66000c1e1d00 */
[--C-:B------:R-:W-:Y:S01]  /*0fb0*/  @P0 IMAD.WIDE.U32 R208, R209, 0x10, R228.reuse ;  /* 0x00000010d1d00825 */ /* 0x100fe200078e00e4 */
[----:B------:R-:W5:Y:S03]  /*0fc0*/  @P0 LDG.E.128 R100, desc[UR4][R224.64] ;  /* 0x00000004e0640981 */ /* 0x000f66000c1e1d00 */
[--C-:B------:R-:W-:Y:S01]  /*0fd0*/  @P0 IMAD.WIDE.U32 R230, R231, 0x10, R228.reuse ;  /* 0x00000010e7e60825 */ /* 0x100fe200078e00e4 */
[----:B------:R-:W5:Y:S03]  /*0fe0*/  @P0 LDG.E.128 R104, desc[UR4][R222.64] ;  /* 0x00000004de680981 */ /* 0x000f66000c1e1d00 */
[----:B------:R-:W-:Y:S01]  /*0ff0*/  @P0 IMAD.WIDE.U32 R228, R211, 0x10, R228 ;  /* 0x00000010d3e40825 */ /* 0x000fe200078e00e4 */
[----:B------:R-:W5:Y:S04]  /*1000*/  @P0 LDG.E.128 R108, desc[UR4][R220.64] ;  /* 0x00000004dc6c0981 */ /* 0x000f68000c1e1d00 */
[----:B------:R-:W5:Y:S04]  /*1010*/  @P0 LDG.E.128 R112, desc[UR4][R232.64] ;  /* 0x00000004e8700981 */ /* 0x000f68000c1e1d00 */
[----:B------:R0:W5:Y:S04]  /*1020*/  @P0 LDG.E.128 R116, desc[UR4][R208.64] ;  /* 0x00000004d0740981 */ /* 0x000168000c1e1d00 */
[----:B------:R1:W5:Y:S04]  /*1030*/  @P0 LDG.E.128 R120, desc[UR4][R230.64] ;  /* 0x00000004e6780981 */ /* 0x000368000c1e1d00 */
[----:B------:R1:W5:Y:S01]  /*1040*/  @P0 LDG.E.128 R124, desc[UR4][R228.64] ;  /* 0x00000004e47c0981 */ /* 0x000362000c1e1d00 */
[----:B------:R-:W-:-:S04]  /*1050*/  ISETP.NE.AND P0, PT, R2, RZ, PT ;  /* 0x000000ff0200720c */ /* 0x000fc80003f05270 */
[----:B---3--:R-:W-:-:S05]  /*1060*/  FSEL R218, R218, RZ, !P0 ;  /* 0x000000ffdada7208 */ /* 0x008fca0004000000 */
[C---:B----4-:R-:W-:Y:S01]  /*1070*/  FADD.FTZ R136, -R218.reuse, R136 ;  /* 0x00000088da887221 */ /* 0x050fe20000010100 */
[----:B------:R-:W-:-:S03]  /*1080*/  FADD.FTZ R138, -R218, R138 ;  /* 0x0000008ada8a7221 */ /* 0x000fc60000010100 */
[C---:B-----5:R-:W-:Y:S01]  /*1090*/  FMUL.FTZ R211, R31.reuse, R136 ;  /* 0x000000881fd37220 */ /* 0x060fe20000410000 */
[C---:B------:R-:W-:Y:S01]  /*10a0*/  FADD.FTZ R136, -R218.reuse, R145 ;  /* 0x00000091da887221 */ /* 0x040fe20000010100 */
[C---:B0-----:R-:W-:Y:S01]  /*10b0*/  FMUL.FTZ R209, R31.reuse, R138 ;  /* 0x0000008a1fd17220 */ /* 0x041fe20000410000 */
[C---:B------:R-:W-:Y:S02]  /*10c0*/  FADD.FTZ R138, -R218.reuse, R146 ;  /* 0x00000092da8a7221 */ /* 0x040fe40000010100 */
[C---:B------:R-:W-:Y:S01]  /*10d0*/  FMUL.FTZ R146, R31.reuse, R136 ;  /* 0x000000881f927220 */ /* 0x040fe20000410000 */
[C---:B------:R-:W-:Y:S01]  /*10e0*/  FADD.FTZ R136, -R218.reuse, R153 ;  /* 0x00000099da887221 */ /* 0x040fe20000010100 */
[C---:B------:R-:W-:Y:S01]  /*10f0*/  FMUL.FTZ R145, R31.reuse, R138 ;  /* 0x0000008a1f917220 */ /* 0x040fe20000410000 */
[C---:B------:R-:W-:Y:S02]  /*1100*/  FADD.FTZ R138, -R218.reuse, R154 ;  /* 0x0000009ada8a7221 */ /* 0x040fe40000010100 */
[C---:B------:R-:W-:Y:S01]  /*1110*/  FMUL.FTZ R154, R31.reuse, R136 ;  /* 0x000000881f9a7220 */ /* 0x040fe20000410000 */
[C---:B--2---:R-:W-:Y:S01]  /*1120*/  FADD.FTZ R136, -R218.reuse, R161 ;  /* 0x000000a1da887221 */ /* 0x044fe20000010100 */
[C---:B------:R-:W-:Y:S01]  /*1130*/  FADD.FTZ R210, -R218.reuse, R137 ;  /* 0x00000089dad27221 */ /* 0x040fe20000010100 */
[C---:B------:R-:W-:Y:S01]  /*1140*/  FMUL.FTZ R153, R31.reuse, R138 ;  /* 0x0000008a1f997220 */ /* 0x040fe20000410000 */
[----:B------:R-:W-:Y:S01]  /*1150*/  FADD.FTZ R138, -R218, R162 ;  /* 0x000000a2da8a7221 */ /* 0x000fe20000010100 */
[C---:B------:R-:W-:Y:S01]  /*1160*/  FMUL.FTZ R162, R31.reuse, R136 ;  /* 0x000000881fa27220 */ /* 0x040fe20000410000 */
[----:B------:R-:W-:Y:S01]  /*1170*/  FMUL.FTZ R210, R31, R210 ;  /* 0x000000d21fd27220 */ /* 0x000fe20000410000 */
[----:B------:R-:W-:Y:S01]  /*1180*/  FFMA.FTZ R32, R140, R211, R32 ;  /* 0x000000d38c207223 */ /* 0x000fe20000010020 */
[----:B------:R-:W-:Y:S01]  /*1190*/  FADD.FTZ R84, R84, R140 ;  /* 0x0000008c54547221 */ /* 0x000fe20000010000 */
[C---:B------:R-:W-:Y:S01]  /*11a0*/  FADD.FTZ R136, -R218.reuse, R169 ;  /* 0x000000a9da887221 */ /* 0x040fe20000010100 */
[----:B------:R-:W-:Y:S01]  /*11b0*/  FMUL.FTZ R140, R207, R140 ;  /* 0x0000008ccf8c7220 */ /* 0x000fe20000410000 */
[----:B------:R-:W-:Y:S01]  /*11c0*/  FMUL.FTZ R161, R31, R138 ;  /* 0x0000008a1fa17220 */ /* 0x000fe20000410000 */
[C---:B------:R-:W-:Y:S01]  /*11d0*/  FADD.FTZ R138, -R218.reuse, R170 ;  /* 0x000000aada8a7221 */ /* 0x040fe20000010100 */
[----:B------:R-:W-:Y:S01]  /*11e0*/  FADD.FTZ R222, -R218, R139 ;  /* 0x0000008bdade7221 */ /* 0x000fe20000010100 */
[----:B------:R-:W-:Y:S01]  /*11f0*/  FFMA.FTZ R33, R141, R210, R33 ;  /* 0x000000d28d217223 */ /* 0x000fe20000010021 */
[----:B------:R-:W-:Y:S01]  /*1200*/  FADD.FTZ R85, R85, R141 ;  /* 0x0000008d55557221 */ /* 0x000fe20000010000 */
[----:B------:R-:W-:Y:S01]  /*1210*/  FMUL.FTZ R170, R31, R136 ;  /* 0x000000881faa7220 */ /* 0x000fe20000410000 */
[----:B------:R-:W-:Y:S01]  /*1220*/  FMUL.FTZ R141, R204, R141 ;  /* 0x0000008dcc8d7220 */ /* 0x000fe20000410000 */
[----:B------:R-:W-:Y:S01]  /*1230*/  FADD.FTZ R136, RZ, R140 ;  /* 0x0000008cff887221 */ /* 0x000fe20000010000 */
[----:B------:R-:W-:Y:S01]  /*1240*/  FFMA.FTZ R137, R211, R140, RZ ;  /* 0x0000008cd3897223 */ /* 0x000fe200000100ff */
[----:B------:R-:W-:Y:S01]  /*1250*/  FMUL.FTZ R208, R31, R222 ;  /* 0x000000de1fd07220 */ /* 0x000fe20000410000 */
[----:B------:R-:W-:Y:S01]  /*1260*/  FFMA.FTZ R34, R142, R209, R34 ;  /* 0x000000d18e227223 */ /* 0x000fe20000010022 */
[----:B------:R-:W-:Y:S01]  /*1270*/  FADD.FTZ R86, R86, R142 ;  /* 0x0000008e56567221 */ /* 0x000fe20000010000 */
[----:B------:R-:W-:Y:S01]  /*1280*/  FADD.FTZ R144, -R218, R144 ;  /* 0x00000090da907221 */ /* 0x000fe20000010100 */
[----:B------:R-:W-:Y:S01]  /*1290*/  FMUL.FTZ R142, R205, R142 ;  /* 0x0000008ecd8e7220 */ /* 0x000fe20000410000 */
[----:B------:R-:W-:Y:S01]  /*12a0*/  FADD.FTZ R139, R136, R141 ;  /* 0x0000008d888b7221 */ /* 0x000fe20000010000 */
[----:B------:R-:W-:Y:S01]  /*12b0*/  FFMA.FTZ R136, R210, R141, R137 ;  /* 0x0000008dd2887223 */ /* 0x000fe20000010089 */
[----:B------:R-:W-:Y:S01]  /*12c0*/  FADD.FTZ R220, -R218, R147 ;  /* 0x00000093dadc7221 */ /* 0x000fe20000010100 */
[----:B------:R-:W-:Y:S01]  /*12d0*/  FFMA.FTZ R35, R143, R208, R35 ;  /* 0x000000d08f237223 */ /* 0x000fe20000010023 */
[----:B------:R-:W-:Y:S01]  /*12e0*/  FADD.FTZ R87, R87, R143 ;  /* 0x0000008f57577221 */ /* 0x000fe20000010000 */
[C---:B------:R-:W-:Y:S01]  /*12f0*/  FMUL.FTZ R147, R31.reuse, R144 ;  /* 0x000000901f937220 */ /* 0x040fe20000410000 */
        /* <DEDUP_REMOVED lines=33> */
[----:B------:R-:W-:Y:S01]  /*1510*/  FADD.FTZ R160, -R218, R160 ;  /* 0x000000a0daa07221 */ /* 0x000fe20000010100 */
[----:B------:R-:W-:Y:S01]  /*1520*/  FFMA.FTZ R138, R144, R151, R137 ;  /* 0x00000097908a7223 */ /* 0x000fe20000010089 */
[----:B------:R-:W-:Y:S01]  /*1530*/  FADD.FTZ R220, -R218, R163 ;  /* 0x000000a3dadc7221 */ /* 0x000fe20000010100 */
[----:B------:R-:W-:Y:S01]  /*1540*/  FFMA.FTZ R41, R157, R154, R41 ;  /* 0x0000009a9d297223 */ /* 0x000fe20000010029 */
[----:B------:R-:W-:Y:S01]  /*1550*/  FADD.FTZ R77, R77, R157 ;  /* 0x0000009d4d4d7221 */ /* 0x000fe20000010000 */
[----:B------:R-:W-:Y:S01]  /*1560*/  FMUL.FTZ R157, R10, R157 ;  /* 0x0000009d0a9d7220 */ /* 0x000fe20000410000 */
[----:B------:R-:W-:Y:S01]  /*1570*/  FADD.FTZ R136, R139, R156 ;  /* 0x0000009c8b887221 */ /* 0x000fe20000010000 */
[----:B------:R-:W-:Y:S01]  /*1580*/  FMUL.FTZ R163, R31, R160 ;  /* 0x000000a01fa37220 */ /* 0x000fe20000410000 */
[----:B------:R-:W-:Y:S01]  /*1590*/  FFMA.FTZ R137, R155, R156, R138 ;  /* 0x0000009c9b897223 */ /* 0x000fe2000001008a */
[----:B------:R-:W-:Y:S01]  /*15a0*/  FMUL.FTZ R160, R31, R220 ;  /* 0x000000dc1fa07220 */ /* 0x000fe20000410000 */
[----:B------:R-:W-:Y:S01]  /*15b0*/  FADD.FTZ R168, -R218, R168 ;  /* 0x000000a8daa87221 */ /* 0x000fe20000010100 */
[----:B------:R-:W-:Y:S01]  /*15c0*/  FFMA.FTZ R42, R158, R153, R42 ;  /* 0x000000999e2a7223 */ /* 0x000fe2000001002a */
[----:B------:R-:W-:Y:S01]  /*15d0*/  FADD.FTZ R78, R78, R158 ;  /* 0x0000009e4e4e7221 */ /* 0x000fe20000010000 */
[----:B------:R-:W-:Y:S01]  /*15e0*/  FADD.FTZ R220, -R218, R171 ;  /* 0x000000abdadc7221 */ /* 0x000fe20000010100 */
        /* <DEDUP_REMOVED lines=8> */
[----:B------:R-:W-:Y:S01]  /*1670*/  FADD.FTZ R220, -R218, R177 ;  /* 0x000000b1dadc7221 */ /* 0x000fe20000010100 */
[----:B------:R-:W-:Y:S01]  /*1680*/  FADD.FTZ R138, R139, R158 ;  /* 0x0000009e8b8a7221 */ /* 0x000fe20000010000 */
[----:B------:R-:W-:Y:S01]  /*1690*/  FFMA.FTZ R137, R153, R158, R136 ;  /* 0x0000009e99897223 */ /* 0x000fe20000010088 */
[----:B------:R-:W-:Y:S01]  /*16a0*/  FFMA.FTZ R44, R164, R163, R44 ;  /* 0x000000a3a42c7223 */ /* 0x000fe2000001002c */
[----:B------:R-:W-:Y:S01]  /*16b0*/  FADD.FTZ R72, R72, R164 ;  /* 0x000000a448487221 */ /* 0x000fe20000010000 */
        /* <DEDUP_REMOVED lines=89> */
[C---:B------:R-:W-:Y:S01]  /*1c50*/  FADD.FTZ R222, -R218.reuse, R195 ;  /* 0x000000c3dade7221 */ /* 0x040fe20000010100 */
[----:B------:R-:W-:Y:S01]  /*1c60*/  FFMA.FTZ R95, R191, R184, R95 ;  /* 0x000000b8bf5f7223 */ /* 0x000fe2000001005f */
[----:B------:R-:W-:Y:S01]  /*1c70*/  FADD.FTZ R63, R63, R191 ;  /* 0x000000bf3f3f7221 */ /* 0x000fe20000010000 */
[----:B------:R-:W-:Y:S01]  /*1c80*/  FADD.FTZ R220, -R218, R193 ;  /* 0x000000c1dadc7221 */ /* 0x000fe20000010100 */
[----:B------:R-:W-:Y:S01]  /*1c90*/  FMUL.FTZ R195, R31, R192 ;  /* 0x000000c01fc37220 */ /* 0x000fe20000410000 */
        /* <DEDUP_REMOVED lines=28> */
[----:B-1----:R-:W-:-:S07]  /*1e60*/  FFMA.FTZ R137, R198, R194, R137 ;  /* 0x000000c2c6897223 */ /* 0x002fce0000010089 */
.L_x_11467:
[----:B------:R-:W-:Y:S05]  /*1e70*/  BSYNC B1 ;  /* 0x0000000000017941 */ /* 0x000fea0003800000 */
.L_x_11465:
        /* <DEDUP_REMOVED lines=20> */
.L_x_11560:
[----:B------:R-:W3:Y:S01]  /*1fc0*/  LDC.64 R136, c[0x0][0x308] ;  /* 0x0000c200ff887b82 */ /* 0x000ee20000000a00 */
[----:B-----5:R-:W-:Y:S01]  /*1fd0*/  ISETP.GE.AND P5, PT, R212, 0x1, PT ;  /* 0x00000001d400780c */ /* 0x020fe20003fa6270 */
[----:B-1----:R-:W-:Y:S01]  /*1fe0*/  FADD.FTZ R138, R221, R138 ;  /* 0x0000008add8a7221 */ /* 0x002fe20000010000 */
[C---:B------:R-:W-:Y:S01]  /*1ff0*/  @!P6 ISETP.NE.U32.AND P1, PT, R202.reuse, RZ, PT ;  /* 0x000000ffca00e20c */ /* 0x040fe20003f25070 */
[----:B--2---:R-:W-:Y:S01]  /*2000*/  FADD.FTZ R232, R139, R232 ;  /* 0x000000e88be87221 */ /* 0x004fe20000010000 */
[----:B------:R-:W-:Y:S01]  /*2010*/  @!P6 ISETP.NE.U32.AND P2, PT, R202, RZ, PT ;  /* 0x000000ffca00e20c */ /* 0x000fe20003f45070 */
[----:B------:R-:W-:Y:S01]  /*2020*/  FMUL.FTZ R138, R138, UR8 ;  /* 0x000000088a8a7c20 */ /* 0x000fe20008410000 */
[----:B------:R-:W-:Y:S01]  /*2030*/  @!P6 ISETP.NE.AND.EX P1, PT, R203, RZ, PT, P1 ;  /* 0x000000ffcb00e20c */ /* 0x000fe20003f25310 */
[----:B------:R-:W-:Y:S01]  /*2040*/  BSSY B1, `(.L_x_11469) ;  /* 0x000003e000017945 */ /* 0x000fe20003800000 */
[----:B------:R-:W-:Y:S02]  /*2050*/  @!P6 ISETP.NE.U32.AND P3, PT, R202, RZ, PT ;  /* 0x000000ffca00e20c */ /* 0x000fe40003f65070 */
[----:B------:R-:W-:-:S02]  /*2060*/  @!P6 FSEL R231, R96, RZ, P1 ;  /* 0x000000ff60e7e208 */ /* 0x000fc40000800000 */
[----:B------:R-:W-:Y:S02]  /*2070*/  ISETP.NE.AND P4, PT, R2, RZ, PT ;  /* 0x000000ff0200720c */ /* 0x000fe40003f85270 */
[----:B------:R-:W-:Y:S02]  /*2080*/  @P5 IADD3 R220, R212, -0x1, RZ ;  /* 0xffffffffd4dc5810 */ /* 0x000fe40007ffe0ff */
[C---:B------:R-:W-:Y:S02]  /*2090*/  @!P6 ISETP.NE.AND.EX P2, PT, R203.reuse, RZ, PT, P2 ;  /* 0x000000ffcb00e20c */ /* 0x040fe40003f45320 */
[----:B------:R-:W-:Y:S01]  /*20a0*/  @!P6 ISETP.NE.AND.EX P3, PT, R203, RZ, PT, P3 ;  /* 0x000000ffcb00e20c */ /* 0x000fe20003f65330 */
[----:B------:R-:W-:Y:S01]  /*20b0*/  @P5 IMAD R220, R220, R217, RZ ;  /* 0x000000d9dcdc5224 */ /* 0x000fe200078e02ff */
[----:B------:R-:W-:Y:S01]  /*20c0*/  @!P6 FSEL R226, R97, RZ, P2 ;  /* 0x000000ff61e2e208 */ /* 0x000fe20001000000 */
[----:B------:R-:W-:Y:S01]  /*20d0*/  HFMA2.MMA R217, -RZ, RZ, 0, 0 ;  /* 0x00000000ffd97435 */ /* 0x000fe200000001ff */
[----:B------:R-:W-:-:S02]  /*20e0*/  @!P6 ISETP.NE.U32.AND P2, PT, R202, RZ, PT ;  /* 0x000000ffca00e20c */ /* 0x000fc40003f45070 */
[----:B---3--:R-:W-:Y:S02]  /*20f0*/  ISETP.NE.U32.AND P1, PT, R136, RZ, PT ;  /* 0x000000ff8800720c */ /* 0x008fe40003f25070 */
[----:B------:R-:W-:Y:S02]  /*2100*/  @P5 SHF.R.S32.HI R199, RZ, 0x1f, R220 ;  /* 0x0000001fffc75819 */ /* 0x000fe400000114dc */
[----:B------:R-:W-:Y:S02]  /*2110*/  ISETP.NE.AND.EX P1, PT, R137, RZ, PT, P1 ;  /* 0x000000ff8900720c */ /* 0x000fe40003f25310 */
[----:B------:R-:W-:Y:S02]  /*2120*/  @P5 LEA.HI R219, R199, R220, RZ, 0x2 ;  /* 0x000000dcc7db5211 */ /* 0x000fe400078f10ff */
[----:B------:R-:W-:Y:S02]  /*2130*/  FSEL R199, R138, RZ, !P4 ;  /* 0x000000ff8ac77208 */ /* 0x000fe40006000000 */
[----:B------:R-:W-:-:S02]  /*2140*/  @!P6 ISETP.NE.U32.AND P4, PT, R202, RZ, PT ;  /* 0x000000ffca00e20c */ /* 0x000fc40003f85070 */
[----:B------:R-:W-:Y:S02]  /*2150*/  @!P6 FSEL R224, R99, RZ, P3 ;  /* 0x000000ff63e0e208 */ /* 0x000fe40001800000 */
[----:B------:R-:W-:Y:S02]  /*2160*/  @!P6 ISETP.NE.U32.AND P3, PT, R202, RZ, PT ;  /* 0x000000ffca00e20c */ /* 0x000fe40003f65070 */
[C---:B------:R-:W-:Y:S01]  /*2170*/  @!P6 ISETP.NE.AND.EX P4, PT, R203.reuse, RZ, PT, P4 ;  /* 0x000000ffcb00e20c */ /* 0x040fe20003f85340 */
[----:B------:R-:W1:Y:S01]  /*2180*/  @P1 LDC.64 R234, c[0x0][0x308] ;  /* 0x0000c200ffea1b82 */ /* 0x000e620000000a00 */
[C---:B------:R-:W-:Y:S02]  /*2190*/  @!P6 ISETP.NE.AND.EX P2, PT, R203.reuse, RZ, PT, P2 ;  /* 0x000000ffcb00e20c */ /* 0x040fe40003f45320 */
[----:B------:R-:W-:Y:S02]  /*21a0*/  @!P6 ISETP.NE.AND.EX P3, PT, R203, RZ, PT, P3 ;  /* 0x000000ffcb00e20c */ /* 0x000fe40003f65330 */
[----:B------:R-:W-:-:S02]  /*21b0*/  @!P6 FSEL R233, R100, RZ, P4 ;  /* 0x000000ff64e9e208 */ /* 0x000fc40002000000 */
[----:B------:R-:W-:Y:S01]  /*21c0*/  @!P6 FSEL R236, R101, RZ, P2 ;  /* 0x000000ff65ece208 */ /* 0x000fe20001000000 */
[----:B0-----:R-:W0:Y:S01]  /*21d0*/  @P1 LDC.64 R220, c[0x0][0x308] ;  /* 0x0000c200ffdc1b82 */ /* 0x001e220000000a00 */
[C---:B------:R-:W-:Y:S02]  /*21e0*/  @!P6 ISETP.NE.U32.AND P4, PT, R202.reuse, RZ, PT ;  /* 0x000000ffca00e20c */ /* 0x040fe40003f85070 */
[----:B------:R-:W-:Y:S02]  /*21f0*/  @!P6 ISETP.NE.U32.AND P2, PT, R202, RZ, PT ;  /* 0x000000ffca00e20c */ /* 0x000fe40003f45070 */
[----:B------:R-:W-:Y:S02]  /*2200*/  @!P6 FSEL R237, R102, RZ, P3 ;  /* 0x000000ff66ede208 */ /* 0x000fe40001800000 */
[----:B------:R-:W-:Y:S02]  /*2210*/  @!P6 ISETP.NE.U32.AND P3, PT, R202, RZ, PT ;  /* 0x000000ffca00e20c */ /* 0x000fe40003f65070 */
[----:B------:R-:W-:-:S02]  /*2220*/  @!P6 ISETP.NE.AND.EX P4, PT, R203, RZ, PT, P4 ;  /* 0x000000ffcb00e20c */ /* 0x000fc40003f85340 */
[C---:B------:R-:W-:Y:S02]  /*2230*/  @!P6 ISETP.NE.AND.EX P2, PT, R203.reuse, RZ, PT, P2 ;  /* 0x000000ffcb00e20c */ /* 0x040fe40003f45320 */
[----:B------:R-:W-:Y:S02]  /*2240*/  @!P6 ISETP.NE.U32.AND P0, PT, R202, RZ, PT ;  /* 0x000000ffca00e20c */ /* 0x000fe40003f05070 */
[----:B------:R-:W-:Y:S01]  /*2250*/  @!P6 ISETP.NE.AND.EX P3, PT, R203, RZ, PT, P3 ;  /* 0x000000ffcb00e20c */ /* 0x000fe20003f65330 */
[----:B-1----:R-:W-:Y:S01]  /*2260*/  @P1 IMAD.WIDE.U32 R234, R215, 0x10, R234 ;  /* 0x00000010d7ea1825 */ /* 0x002fe200078e00ea */
[----:B------:R-:W-:Y:S02]  /*2270*/  @!P6 FSEL R238, R103, RZ, P4 ;  /* 0x000000ff67eee208 */ /* 0x000fe40002000000 */
[----:B------:R-:W-:Y:S02]  /*2280*/  @!P6 FSEL R227, R104, RZ, P2 ;  /* 0x000000ff68e3e208 */ /* 0x000fe40001000000 */
[----:B------:R-:W-:-:S02]  /*2290*/  @!P6 ISETP.NE.AND.EX P0, PT, R203, RZ, PT, P0 ;  /* 0x000000ffcb00e20c */ /* 0x000fc40003f05300 */
[C---:B------:R-:W-:Y:S02]  /*22a0*/  @!P6 ISETP.NE.U32.AND P4, PT, R202.reuse, RZ, PT ;  /* 0x000000ffca00e20c */ /* 0x040fe40003f85070 */
[C---:B------:R-:W-:Y:S02]  /*22b0*/  @!P6 ISETP.NE.U32.AND P2, PT, R202.reuse, RZ, PT ;  /* 0x000000ffca00e20c */ /* 0x040fe40003f45070 */
[----:B------:R-:W-:Y:S02]  /*22c0*/  @!P6 FSEL R230, R105, RZ, P3 ;  /* 0x000000ff69e6e208 */ /* 0x000fe40001800000 */
[----:B------:R-:W-:Y:S02]  /*22d0*/  @!P6 ISETP.NE.U32.AND P3, PT, R202, RZ, PT ;  /* 0x000000ffca00e20c */ /* 0x000fe40003f65070 */
[----:B------:R-:W-:Y:S02]  /*22e0*/  @!P6 FSEL R225, R98, RZ, P0 ;  /* 0x000000ff62e1e208 */ /* 0x000fe40000000000 */
[----:B------:R-:W-:-:S02]  /*22f0*/  @!P6 ISETP.NE.AND.EX P4, PT, R203, RZ, PT, P4 ;  /* 0x000000ffcb00e20c */ /* 0x000fc40003f85340 */
[C---:B------:R-:W-:Y:S02]  /*2300*/  @!P6 ISETP.NE.AND.EX P2, PT, R203.reuse, RZ, PT, P2 ;  /* 0x000000ffcb00e20c */ /* 0x040fe40003f45320 */
[----:B------:R-:W-:Y:S02]  /*2310*/  ISETP.NE.U32.AND P0, PT, R136, RZ, PT ;  /* 0x000000ff8800720c */ /* 0x000fe40003f05070 */
[----:B------:R-:W-:Y:S02]  /*2320*/  @!P6 ISETP.NE.AND.EX P3, PT, R203, RZ, PT, P3 ;  /* 0x000000ffcb00e20c */ /* 0x000fe40003f65330 */
[----:B------:R-:W-:Y:S02]  /*2330*/  @!P6 FSEL R229, R106, RZ, P4 ;  /* 0x000000ff6ae5e208 */ /* 0x000fe40002000000 */
[----:B------:R-:W-:Y:S02]  /*2340*/  @!P6 FSEL R228, R107, RZ, P2 ;  /* 0x000000ff6be4e208 */ /* 0x000fe40001000000 */
[----:B------:R-:W-:Y:S01]  /*2350*/  @P5 LEA.HI.SX32 R217, R219, R216, 0x1e ;  /* 0x000000d8dbd95211 */ /* 0x000fe200078ff2ff */
[----:B------:R-:W-:Y:S01]  /*2360*/  FMUL.FTZ R216, R232, UR8 ;  /* 0x00000008e8d87c20 */ /* 0x000fe20008410000 */
[----:B------:R-:W-:-:S02]  /*2370*/  ISETP.NE.AND.EX P0, PT, R137, RZ, PT, P0 ;  /* 0x000000ff8900720c */ /* 0x000fc40003f05300 */
[C---:B------:R-:W-:Y:S02]  /*2380*/  @!P6 ISETP.NE.U32.AND P4, PT, R202.reuse, RZ, PT ;  /* 0x000000ffca00e20c */ /* 0x040fe40003f85070 */
[----:B------:R-:W-:Y:S02]  /*2390*/  @!P6 ISETP.NE.U32.AND P2, PT, R202, RZ, PT ;  /* 0x000000ffca00e20c */ /* 0x000fe40003f45070 */
[----:B------:R-:W-:Y:S01]  /*23a0*/  @!P6 FSEL R219, R108, RZ, P3 ;  /* 0x000000ff6cdbe208 */ /* 0x000fe20001800000 */
[----:B0-----:R-:W-:Y:S10]  /*23b0*/  @!P6 BRA `(.L_x_11470) ;  /* 0x000000000018e947 */ /* 0x001ff40003800000 */
[----:B------:R-:W-:Y:S01]  /*23c0*/  ISETP.NE.U32.AND P3, PT, R202, RZ, PT ;  /* 0x000000ffca00720c */ /* 0x000fe20003f65070 */
[----:B------:R-:W-:-:S03]  /*23d0*/  FFMA.FTZ R137, R211, R216, R199 ;  /* 0x000000d8d3897223 */ /* 0x000fc600000100c7 */
[----:B------:R-:W-:Y:S01]  /*23e0*/  ISETP.NE.AND.EX P3, PT, R203, RZ, PT, P3 ;  /* 0x000000ffcb00720c */ /* 0x000fe20003f65330 */
[----:B------:R-:W-:-:S04]  /*23f0*/  FADD.FTZ R136, R140, -R137 ;  /* 0x800000898c887221 */ /* 0x000fc80000010000 */
[----:B------:R-:W-:-:S08]  /*2400*/  FMUL.FTZ R231, R31, R136 ;  /* 0x000000881fe77220 */ /* 0x000fd00000410000 */
[----:B------:R-:W-:-:S07]  /*2410*/  @P3 FADD.FTZ R231, R96, R231 ;  /* 0x000000e760e73221 */ /* 0x000fce0000010000 */
.L_x_11470:
[----:B------:R-:W-:Y:S05]  /*2420*/  BSYNC B1 ;  /* 0x0000000000017941 */ /* 0x000fea0003800000 */
.L_x_11469:
        /* <DEDUP_REMOVED lines=8> */
.L_x_11472:
[----:B------:R-:W-:Y:S05]  /*24b0*/  BSYNC B1 ;  /* 0x0000000000017941 */ /* 0x000fea0003800000 */
.L_x_11471:
        /* <DEDUP_REMOVED lines=8> */
.L_x_11474:
[----:B------:R-:W-:Y:S05]  /*2540*/  BSYNC B1 ;  /* 0x0000000000017941 */ /* 0x000fea0003800000 */
.L_x_11473:
        /* <DEDUP_REMOVED lines=8> */
.L_x_11476:
[----:B------:R-:W-:Y:S05]  /*25d0*/  BSYNC B1 ;  /* 0x0000000000017941 */ /* 0x000fea0003800000 */
.L_x_11475:
[----:B------:R-:W-:Y:S05]  /*25e0*/  @!P1 BRA `(.L_x_11477) ;  /* 0x00000000001c9947 */ /* 0x000fea0003800000 */
[----:B------:R-:W0:Y:S01]  /*25f0*/  LDC.64 R222, c[0x0][0x308] ;  /* 0x0000c200ffde7b82 */ /* 0x000e220000000a00 */
[----:B------:R-:W-:Y:S02]  /*2600*/  SEL R138, R225, R130, P0 ;  /* 0x00000082e18a7207 */ /* 0x000fe40000000000 */
[----:B------:R-:W-:Y:S02]  /*2610*/  SEL R137, R226, R129, P0 ;  /* 0x00000081e2897207 */ /* 0x000fe40000000000 */
[----:B------:R-:W-:Y:S02]  /*2620*/  SEL R136, R231, R128, P0 ;  /* 0x00000080e7887207 */ /* 0x000fe40000000000 */
[----:B------:R-:W-:Y:S01]  /*2630*/  SEL R139, R224, R131, P0 ;  /* 0x00000083e08b7207 */ /* 0x000fe20000000000 */
[----:B0-----:R-:W-:-:S05]  /*2640*/  IMAD.WIDE.U32 R222, R201, 0x10, R222 ;  /* 0x00000010c9de7825 */ /* 0x001fca00078e00de */
[----:B------:R0:W-:Y:S02]  /*2650*/  STG.E.128 desc[UR4][R222.64], R136 ;  /* 0x00000088de007986 */ /* 0x0001e4000c101d04 */
.L_x_11477:
[----:B------:R-:W-:Y:S04]  /*2660*/  BSSY B1, `(.L_x_11478) ;  /* 0x000000e000017945 */ /* 0x000fe80003800000 */
[----:B------:R-:W-:Y:S05]  /*2670*/  @!P5 BRA `(.L_x_11479) ;  /* 0x000000000030d947 */ /* 0x000fea0003800000 */
[----:B0-----:R-:W0:Y:S01]  /*2680*/  LDC.64 R222, c[0x0][0x2f8] ;  /* 0x0000be00ffde7b82 */ /* 0x001e220000000a00 */
[----:B------:R-:W-:Y:S01]  /*2690*/  FMUL.FTZ R224, R224, UR9 ;  /* 0x00000009e0e07c20 */ /* 0x000fe20008410000 */
[----:B------:R-:W-:Y:S01]  /*26a0*/  FMUL.FTZ R225, R225, UR9 ;  /* 0x00000009e1e17c20 */ /* 0x000fe20008410000 */
[----:B------:R-:W-:Y:S01]  /*26b0*/  FMUL.FTZ R226, R226, UR9 ;  /* 0x00000009e2e27c20 */ /* 0x000fe20008410000 */
[----:B------:R-:W-:Y:S01]  /*26c0*/  FMUL.FTZ R231, R231, UR9 ;  /* 0x00000009e7e77c20 */ /* 0x000fe20008410000 */
[----:B------:R-:W-:-:S04]  /*26d0*/  ISETP.GT.AND P3, PT, R212, RZ, PT ;  /* 0x000000ffd400720c */ /* 0x000fc80003f64270 */
[----:B------:R-:W-:Y:S02]  /*26e0*/  SEL R139, R224, R135, P3 ;  /* 0x00000087e08b7207 */ /* 0x000fe40001800000 */
[----:B------:R-:W-:Y:S02]  /*26f0*/  SEL R138, R225, R134, P3 ;  /* 0x00000086e18a7207 */ /* 0x000fe40001800000 */
[----:B------:R-:W-:Y:S02]  /*2700*/  SEL R137, R226, R133, P3 ;  /* 0x00000085e2897207 */ /* 0x000fe40001800000 */
[----:B------:R-:W-:Y:S01]  /*2710*/  SEL R136, R231, R132, P3 ;  /* 0x00000084e7887207 */ /* 0x000fe20001800000 */
[----:B0-----:R-:W-:-:S05]  /*2720*/  IMAD.WIDE.U32 R222, R217, 0x10, R222 ;  /* 0x00000010d9de7825 */ /* 0x001fca00078e00de */
[----:B------:R1:W-:Y:S02]  /*2730*/  STG.E.128 desc[UR4][R222.64], R136 ;  /* 0x00000088de007986 */ /* 0x0003e4000c101d04 */
.L_x_11479:
[----:B------:R-:W-:Y:S05]  /*2740*/  BSYNC B1 ;  /* 0x0000000000017941 */ /* 0x000fea0003800000 */
.L_x_11478:
[----:B------:R-:W-:Y:S04]  /*2750*/  BSSY B1, `(.L_x_11480) ;  /* 0x0000008000017945 */ /* 0x000fe80003800000 */
[----:B------:R-:W-:Y:S05]  /*2760*/  @!P6 BRA `(.L_x_11481) ;  /* 0x000000000018e947 */ /* 0x000fea0003800000 */
[----:B------:R-:W-:Y:S01]  /*2770*/  ISETP.NE.U32.AND P3, PT, R202, RZ, PT ;  /* 0x000000ffca00720c */ /* 0x000fe20003f65070 */
[----:B01----:R-:W-:-:S03]  /*2780*/  FFMA.FTZ R137, R147, R216, R199 ;  /* 0x000000d893897223 */ /* 0x003fc600000100c7 */
[----:B------:R-:W-:Y:S01]  /*2790*/  ISETP.NE.AND.EX P3, PT, R203, RZ, PT, P3 ;  /* 0x000000ffcb00720c */ /* 0x000fe20003f65330 */
[----:B------:R-:W-:-:S04]  /*27a0*/  FADD.FTZ R136, R148, -R137 ;  /* 0x8000008994887221 */ /* 0x000fc80000010000 */
[----:B------:R-:W-:-:S08]  /*27b0*/  FMUL.FTZ R233, R31, R136 ;  /* 0x000000881fe97220 */ /* 0x000fd00000410000 */
[----:B------:R-:W-:-:S07]  /*27c0*/  @P3 FADD.FTZ R233, R100, R233 ;  /* 0x000000e964e93221 */ /* 0x000fce0000010000 */
.L_x_11481:
[----:B------:R-:W-:Y:S05]  /*27d0*/  BSYNC B1 ;  /* 0x0000000000017941 */ /* 0x000fea0003800000 */
.L_x_11480:
        /* <DEDUP_REMOVED lines=8> */
.L_x_11483:
[----:B------:R-:W-:Y:S05]  /*2860*/  BSYNC B1 ;  /* 0x0000000000017941 */ /* 0x000fea0003800000 */
.L_x_11482:
        /* <DEDUP_REMOVED lines=8> */
.L_x_11485:
[----:B------:R-:W-:Y:S05]  /*28f0*/  BSYNC B1 ;  /* 0x0000000000017941 */ /* 0x000fea0003800000 */
.L_x_11484:
        /* <DEDUP_REMOVED lines=8> */
.L_x_11487:
[----:B------:R-:W-:Y:S05]  /*2980*/  BSYNC B1 ;  /* 0x0000000000017941 */ /* 0x000fea0003800000 */
.L_x_11486:
[----:B01----:R-:W-:Y:S01]  /*2990*/  SEL R138, R237, R130, P0 ;  /* 0x00000082ed8a7207 */ /* 0x003fe20000000000 */
[----:B------:R-:W0:Y:S01]  /*29a0*/  @P1 LDC.64 R222, c[0x0][0x308] ;  /* 0x0000c200ffde1b82 */ /* 0x000e220000000a00 */
[----:B------:R-:W-:Y:S01]  /*29b0*/  @P1 SEL R137, R236, R129, P0 ;  /* 0x00000081ec891207 */ /* 0x000fe20000000000 */
[----:B------:R-:W-:Y:S01]  /*29c0*/  BSSY B1, `(.L_x_11488) ;  /* 0x0000022000017945 */ /* 0x000fe20003800000 */
[----:B------:R-:W-:Y:S01]  /*29d0*/  @P1 SEL R136, R233, R128, P0 ;  /* 0x00000080e9881207 */ /* 0x000fe20000000000 */
[----:B------:R-:W-:Y:S01]  /*29e0*/  @P1 IMAD.WIDE.U32 R220, R214, 0x10, R220 ;  /* 0x00000010d6dc1825 */ /* 0x000fe200078e00dc */
[----:B------:R-:W-:Y:S02]  /*29f0*/  @P1 SEL R139, R238, R131, P0 ;  /* 0x00000083ee8b1207 */ /* 0x000fe40000000000 */
[C---:B------:R-:W-:Y:S02]  /*2a00*/  @!P6 ISETP.NE.AND.EX P4, PT, R203.reuse, RZ, PT, P4 ;  /* 0x000000ffcb00e20c */ /* 0x040fe40003f85340 */
[----:B------:R-:W-:Y:S01]  /*2a10*/  @!P6 ISETP.NE.AND.EX P2, PT, R203, RZ, PT, P2 ;  /* 0x000000ffcb00e20c */ /* 0x000fe20003f45320 */
[----:B------:R1:W-:Y:S01]  /*2a20*/  @P1 STG.E.128 desc[UR4][R234.64], R136 ;  /* 0x00000088ea001986 */ /* 0x0003e2000c101d04 */
[----:B------:R-:W-:-:S02]  /*2a30*/  @!P6 FSEL R226, R109, RZ, P4 ;  /* 0x000000ff6de2e208 */ /* 0x000fc40002000000 */
[C---:B------:R-:W-:Y:S02]  /*2a40*/  @!P6 ISETP.NE.U32.AND P3, PT, R202.reuse, RZ, PT ;  /* 0x000000ffca00e20c */ /* 0x040fe40003f65070 */
[----:B------:R-:W-:Y:S02]  /*2a50*/  @!P6 ISETP.NE.U32.AND P4, PT, R202, RZ, PT ;  /* 0x000000ffca00e20c */ /* 0x000fe40003f85070 */
[----:B------:R-:W-:Y:S02]  /*2a60*/  @!P6 FSEL R231, R110, RZ, P2 ;  /* 0x000000ff6ee7e208 */ /* 0x000fe40001000000 */
[----:B------:R-:W-:Y:S02]  /*2a70*/  @!P6 ISETP.NE.U32.AND P2, PT, R202, RZ, PT ;  /* 0x000000ffca00e20c */ /* 0x000fe40003f45070 */
[C---:B------:R-:W-:Y:S02]  /*2a80*/  @!P6 ISETP.NE.AND.EX P3, PT, R203.reuse, RZ, PT, P3 ;  /* 0x000000ffcb00e20c */ /* 0x040fe40003f65330 */
[----:B------:R-:W-:-:S02]  /*2a90*/  @!P6 ISETP.NE.AND.EX P4, PT, R203, RZ, PT, P4 ;  /* 0x000000ffcb00e20c */ /* 0x000fc40003f85340 */
[----:B------:R-:W-:Y:S02]  /*2aa0*/  @!P6 ISETP.NE.AND.EX P2, PT, R203, RZ, PT, P2 ;  /* 0x000000ffcb00e20c */ /* 0x000fe40003f45320 */
[----:B------:R-:W-:Y:S02]  /*2ab0*/  @!P6 FSEL R232, R111, RZ, P3 ;  /* 0x000000ff6fe8e208 */ /* 0x000fe40001800000 */
[----:B------:R-:W-:Y:S02]  /*2ac0*/  @!P6 FSEL R225, R112, RZ, P4 ;  /* 0x000000ff70e1e208 */ /* 0x000fe40002000000 */
[C---:B------:R-:W-:Y:S02]  /*2ad0*/  @!P6 ISETP.NE.U32.AND P3, PT, R202.reuse, RZ, PT ;  /* 0x000000ffca00e20c */ /* 0x040fe40003f65070 */
[----:B------:R-:W-:Y:S02]  /*2ae0*/  @!P6 ISETP.NE.U32.AND P4, PT, R202, RZ, PT ;  /* 0x000000ffca00e20c */ /* 0x000fe40003f85070 */
[----:B------:R-:W-:Y:S01]  /*2af0*/  @!P6 FSEL R224, R113, RZ, P2 ;  /* 0x000000ff71e0e208 */ /* 0x000fe20001000000 */
[----:B-1----:R-:W-:Y:S10]  /*2b00*/  @!P5 BRA `(.L_x_11489) ;  /* 0x000000000034d947 */ /* 0x002ff40003800000 */
[----:B------:R-:W1:Y:S01]  /*2b10*/  LDC.64 R214, c[0x0][0x2f8] ;  /* 0x0000be00ffd67b82 */ /* 0x000e620000000a00 */
[----:B------:R-:W-:Y:S01]  /*2b20*/  IADD3 R137, R217, 0x20, RZ ;  /* 0x00000020d9897810 */ /* 0x000fe20007ffe0ff */
[----:B------:R-:W-:Y:S01]  /*2b30*/  FMUL.FTZ R238, R238, UR9 ;  /* 0x00000009eeee7c20 */ /* 0x000fe20008410000 */
[----:B------:R-:W-:Y:S01]  /*2b40*/  FMUL.FTZ R237, R237, UR9 ;  /* 0x00000009eded7c20 */ /* 0x000fe20008410000 */
[----:B------:R-:W-:Y:S01]  /*2b50*/  FMUL.FTZ R236, R236, UR9 ;  /* 0x00000009ecec7c20 */ /* 0x000fe20008410000 */
[----:B------:R-:W-:Y:S01]  /*2b60*/  FMUL.FTZ R233, R233, UR9 ;  /* 0x00000009e9e97c20 */ /* 0x000fe20008410000 */
[----:B------:R-:W-:-:S04]  /*2b70*/  ISETP.GT.AND P2, PT, R212, RZ, PT ;  /* 0x000000ffd400720c */ /* 0x000fc80003f44270 */
[----:B------:R-:W-:Y:S02]  /*2b80*/  SEL R139, R238, R135, P2 ;  /* 0x00000087ee8b7207 */ /* 0x000fe40001000000 */
[----:B------:R-:W-:Y:S02]  /*2b90*/  SEL R138, R237, R134, P2 ;  /* 0x00000086ed8a7207 */ /* 0x000fe40001000000 */
[----:B------:R-:W-:Y:S01]  /*2ba0*/  SEL R136, R233, R132, P2 ;  /* 0x00000084e9887207 */ /* 0x000fe20001000000 */
[----:B-1----:R-:W-:Y:S01]  /*2bb0*/  IMAD.WIDE.U32 R214, R137, 0x10, R214 ;  /* 0x0000001089d67825 */ /* 0x002fe200078e00d6 */
[----:B------:R-:W-:-:S05]  /*2bc0*/  SEL R137, R236, R133, P2 ;  /* 0x00000085ec897207 */ /* 0x000fca0001000000 */
[----:B------:R1:W-:Y:S02]  /*2bd0*/  STG.E.128 desc[UR4][R214.64], R136 ;  /* 0x00000088d6007986 */ /* 0x0003e4000c101d04 */
.L_x_11489:
[----:B------:R-:W-:Y:S05]  /*2be0*/  BSYNC B1 ;  /* 0x0000000000017941 */ /* 0x000fea0003800000 */
.L_x_11488:
[----:B------:R-:W-:Y:S04]  /*2bf0*/  BSSY B1, `(.L_x_11490) ;  /* 0x0000008000017945 */ /* 0x000fe80003800000 */
[----:B------:R-:W-:Y:S05]  /*2c00*/  @!P6 BRA `(.L_x_11491) ;  /* 0x000000000018e947 */ /* 0x000fea0003800000 */
[----:B------:R-:W-:Y:S01]  /*2c10*/  ISETP.NE.U32.AND P2, PT, R202, RZ, PT ;  /* 0x000000ffca00720c */ /* 0x000fe20003f45070 */
[----:B-1----:R-:W-:-:S03]  /*2c20*/  FFMA.FTZ R137, R155, R216, R199 ;  /* 0x000000d89b897223 */ /* 0x002fc600000100c7 */
[----:B------:R-:W-:Y:S01]  /*2c30*/  ISETP.NE.AND.EX P2, PT, R203, RZ, PT, P2 ;  /* 0x000000ffcb00720c */ /* 0x000fe20003f45320 */
[----:B------:R-:W-:-:S04]  /*2c40*/  FADD.FTZ R136, R156, -R137 ;  /* 0x800000899c887221 */ /* 0x000fc80000010000 */
[----:B------:R-:W-:-:S08]  /*2c50*/  FMUL.FTZ R227, R31, R136 ;  /* 0x000000881fe37220 */ /* 0x000fd00000410000 */
[----:B------:R-:W-:-:S07]  /*2c60*/  @P2 FADD.FTZ R227, R104, R227 ;  /* 0x000000e368e32221 */ /* 0x000fce0000010000 */
.L_x_11491:
[----:B------:R-:W-:Y:S05]  /*2c70*/  BSYNC B1 ;  /* 0x0000000000017941 */ /* 0x000fea0003800000 */
.L_x_11490:
        /* <DEDUP_REMOVED lines=8> */
.L_x_11493:
[----:B------:R-:W-:Y:S05]  /*2d00*/  BSYNC B1 ;  /* 0x0000000000017941 */ /* 0x000fea0003800000 */
.L_x_11492:
        /* <DEDUP_REMOVED lines=8> */
.L_x_11495:
[----:B------:R-:W-:Y:S05]  /*2d90*/  BSYNC B1 ;  /* 0x0000000000017941 */ /* 0x000fea0003800000 */
.L_x_11494:
        /* <DEDUP_REMOVED lines=8> */
.L_x_11497:
[----:B------:R-:W-:Y:S05]  /*2e20*/  BSYNC B1 ;  /* 0x0000000000017941 */ /* 0x000fea0003800000 */
.L_x_11496:
[----:B-1----:R-:W-:Y:S01]  /*2e30*/  SEL R136, R227, R128, P0 ;  /* 0x00000080e3887207 */ /* 0x002fe20000000000 */
[----:B------:R-:W-:Y:S01]  /*2e40*/  BSSY B1, `(.L_x_11498) ;  /* 0x0000018000017945 */ /* 0x000fe20003800000 */
[----:B------:R-:W-:Y:S01]  /*2e50*/  SEL R137, R230, R129, P0 ;  /* 0x00000081e6897207 */ /* 0x000fe20000000000 */
[----:B0-----:R-:W-:Y:S01]  /*2e60*/  @P1 IMAD.WIDE.U32 R222, R213, 0x10, R222 ;  /* 0x00000010d5de1825 */ /* 0x001fe200078e00de */
[----:B------:R-:W-:Y:S02]  /*2e70*/  SEL R138, R229, R130, P0 ;  /* 0x00000082e58a7207 */ /* 0x000fe40000000000 */
[----:B------:R-:W-:Y:S02]  /*2e80*/  @P1 SEL R139, R228, R131, P0 ;  /* 0x00000083e48b1207 */ /* 0x000fe40000000000 */
[C---:B------:R-:W-:Y:S02]  /*2e90*/  @!P6 ISETP.NE.AND.EX P3, PT, R203.reuse, RZ, PT, P3 ;  /* 0x000000ffcb00e20c */ /* 0x040fe40003f65330 */
[----:B------:R-:W-:Y:S01]  /*2ea0*/  @!P6 ISETP.NE.U32.AND P2, PT, R202, RZ, PT ;  /* 0x000000ffca00e20c */ /* 0x000fe20003f45070 */
[----:B------:R0:W-:Y:S01]  /*2eb0*/  @P1 STG.E.128 desc[UR4][R220.64], R136 ;  /* 0x00000088dc001986 */ /* 0x0001e2000c101d04 */
[----:B------:R-:W-:-:S02]  /*2ec0*/  @!P6 ISETP.NE.AND.EX P4, PT, R203, RZ, PT, P4 ;  /* 0x000000ffcb00e20c */ /* 0x000fc40003f85340 */
[----:B------:R-:W-:Y:S01]  /*2ed0*/  @!P6 FSEL R233, R114, RZ, P3 ;  /* 0x000000ff72e9e208 */ /* 0x000fe20001800000 */
[----:B------:R-:W-:Y:S10]  /*2ee0*/  @!P5 BRA `(.L_x_11499) ;  /* 0x000000000034d947 */ /* 0x000ff40003800000 */
[----:B0-----:R-:W0:Y:S01]  /*2ef0*/  LDC.64 R136, c[0x0][0x2f8] ;  /* 0x0000be00ff887b82 */ /* 0x001e220000000a00 */
[----:B------:R-:W-:Y:S01]  /*2f00*/  IADD3 R215, R217, 0x40, RZ ;  /* 0x00000040d9d77810 */ /* 0x000fe20007ffe0ff */
[----:B------:R-:W-:Y:S01]  /*2f10*/  FMUL.FTZ R228, R228, UR9 ;  /* 0x00000009e4e47c20 */ /* 0x000fe20008410000 */
[----:B------:R-:W-:Y:S01]  /*2f20*/  FMUL.FTZ R229, R229, UR9 ;  /* 0x00000009e5e57c20 */ /* 0x000fe20008410000 */
[----:B------:R-:W-:Y:S01]  /*2f30*/  FMUL.FTZ R230, R230, UR9 ;  /* 0x00000009e6e67c20 */ /* 0x000fe20008410000 */
[----:B------:R-:W-:Y:S01]  /*2f40*/  FMUL.FTZ R227, R227, UR9 ;  /* 0x00000009e3e37c20 */ /* 0x000fe20008410000 */
[----:B------:R-:W-:-:S04]  /*2f50*/  ISETP.GT.AND P3, PT, R212, RZ, PT ;  /* 0x000000ffd400720c */ /* 0x000fc80003f64270 */
[----:B------:R-:W-:Y:S02]  /*2f60*/  SEL R139, R228, R135, P3 ;  /* 0x00000087e48b7207 */ /* 0x000fe40001800000 */
[----:B------:R-:W-:Y:S01]  /*2f70*/  SEL R138, R229, R134, P3 ;  /* 0x00000086e58a7207 */ /* 0x000fe20001800000 */
[----:B0-----:R-:W-:Y:S01]  /*2f80*/  IMAD.WIDE.U32 R214, R215, 0x10, R136 ;  /* 0x00000010d7d67825 */ /* 0x001fe200078e0088 */
[----:B------:R-:W-:Y:S02]  /*2f90*/  SEL R137, R230, R133, P3 ;  /* 0x00000085e6897207 */ /* 0x000fe40001800000 */
[----:B------:R-:W-:-:S05]  /*2fa0*/  SEL R136, R227, R132, P3 ;  /* 0x00000084e3887207 */ /* 0x000fca0001800000 */
[----:B------:R1:W-:Y:S02]  /*2fb0*/  STG.E.128 desc[UR4][R214.64], R136 ;  /* 0x00000088d6007986 */ /* 0x0003e4000c101d04 */
.L_x_11499:
[----:B------:R-:W-:Y:S05]  /*2fc0*/  BSYNC B1 ;  /* 0x0000000000017941 */ /* 0x000fea0003800000 */
.L_x_11498:
        /* <DEDUP_REMOVED lines=8> */
.L_x_11501:
[----:B------:R-:W-:Y:S05]  /*3050*/  BSYNC B1 ;  /* 0x0000000000017941 */ /* 0x000fea0003800000 */
.L_x_11500:
        /* <DEDUP_REMOVED lines=8> */
.L_x_11503:
[----:B------:R-:W-:Y:S05]  /*30e0*/  BSYNC B1 ;  /* 0x0000000000017941 */ /* 0x000fea0003800000 */
.L_x_11502:
[----:B------:R-:W-:Y:S01]  /*30f0*/  BSSY B1, `(.L_x_11504) ;  /* 0x0000009000017945 */ /* 0x000fe20003800000 */
[----:B01----:R-:W-:-:S03]  /*3100*/  SEL R136, R219, R128, P0 ;  /* 0x00000080db887207 */ /* 0x003fc60000000000 */
[----:B------:R-:W-:Y:S05]  /*3110*/  @!P6 BRA `(.L_x_11505) ;  /* 0x000000000018e947 */ /* 0x000fea0003800000 */
[----:B------:R-:W-:Y:S01]  /*3120*/  ISETP.NE.U32.AND P3, PT, R202, RZ, PT ;  /* 0x000000ffca00720c */ /* 0x000fe20003f65070 */
[----:B------:R-:W-:-:S03]  /*3130*/  FFMA.FTZ R137, R161, R216, R199 ;  /* 0x000000d8a1897223 */ /* 0x000fc600000100c7 */
[----:B------:R-:W-:Y:S01]  /*3140*/  ISETP.NE.AND.EX P3, PT, R203, RZ, PT, P3 ;  /* 0x000000ffcb00720c */ /* 0x000fe20003f65330 */
[----:B------:R-:W-:-:S04]  /*3150*/  FADD.FTZ R138, R166, -R137 ;  /* 0x80000089a68a7221 */ /* 0x000fc80000010000 */
[----:B------:R-:W-:-:S08]  /*3160*/  FMUL.FTZ R231, R31, R138 ;  /* 0x0000008a1fe77220 */ /* 0x000fd00000410000 */
[----:B------:R-:W-:-:S07]  /*3170*/  @P3 FADD.FTZ R231, R110, R231 ;  /* 0x000000e76ee73221 */ /* 0x000fce0000010000 */
.L_x_11505:
[----:B------:R-:W-:Y:S05]  /*3180*/  BSYNC B1 ;  /* 0x0000000000017941 */ /* 0x000fea0003800000 */
.L_x_11504:
[----:B------:R-:W-:Y:S01]  /*3190*/  BSSY B1, `(.L_x_11506) ;  /* 0x0000009000017945 */ /* 0x000fe20003800000 */
[----:B------:R-:W-:-:S03]  /*31a0*/  SEL R137, R226, R129, P0 ;  /* 0x00000081e2897207 */ /* 0x000fc60000000000 */
[----:B------:R-:W-:Y:S05]  /*31b0*/  @!P6 BRA `(.L_x_11507) ;  /* 0x000000000018e947 */ /* 0x000fea0003800000 */
[----:B------:R-:W-:Y:S01]  /*31c0*/  ISETP.NE.U32.AND P3, PT, R202, RZ, PT ;  /* 0x000000ffca00720c */ /* 0x000fe20003f65070 */
[----:B------:R-:W-:-:S03]  /*31d0*/  FFMA.FTZ R138, R160, R216, R199 ;  /* 0x000000d8a08a7223 */ /* 0x000fc600000100c7 */
[----:B------:R-:W-:Y:S01]  /*31e0*/  ISETP.NE.AND.EX P3, PT, R203, RZ, PT, P3 ;  /* 0x000000ffcb00720c */ /* 0x000fe20003f65330 */
[----:B------:R-:W-:-:S04]  /*31f0*/  FADD.FTZ R138, R167, -R138 ;  /* 0x8000008aa78a7221 */ /* 0x000fc80000010000 */
[----:B------:R-:W-:-:S08]  /*3200*/  FMUL.FTZ R232, R31, R138 ;  /* 0x0000008a1fe87220 */ /* 0x000fd00000410000 */
[----:B------:R-:W-:-:S07]  /*3210*/  @P3 FADD.FTZ R232, R111, R232 ;  /* 0x000000e86fe83221 */ /* 0x000fce0000010000 */
.L_x_11507:
[----:B------:R-:W-:Y:S05]  /*3220*/  BSYNC B1 ;  /* 0x0000000000017941 */ /* 0x000fea0003800000 */
.L_x_11506:
[----:B------:R-:W0:Y:S01]  /*3230*/  @P1 LDC.64 R234, c[0x0][0x308] ;  /* 0x0000c200ffea1b82 */ /* 0x000e220000000a00 */
[----:B------:R-:W-:Y:S01]  /*3240*/  @!P6 ISETP.NE.AND.EX P2, PT, R203, RZ, PT, P2 ;  /* 0x000000ffcb00e20c */ /* 0x000fe20003f45320 */
[----:B------:R-:W-:Y:S01]  /*3250*/  BSSY B1, `(.L_x_11508) ;  /* 0x000002d000017945 */ /* 0x000fe20003800000 */
[----:B------:R-:W-:Y:S02]  /*3260*/  @!P6 FSEL R238, R115, RZ, P4 ;  /* 0x000000ff73eee208 */ /* 0x000fe40002000000 */
[C---:B------:R-:W-:Y:S02]  /*3270*/  @!P6 ISETP.NE.U32.AND P3, PT, R202.reuse, RZ, PT ;  /* 0x000000ffca00e20c */ /* 0x040fe40003f65070 */
[----:B------:R-:W-:Y:S01]  /*3280*/  @!P6 ISETP.NE.U32.AND P4, PT, R202, RZ, PT ;  /* 0x000000ffca00e20c */ /* 0x000fe20003f85070 */
[----:B------:R-:W1:Y:S01]  /*3290*/  LDC R213, c[0x0][0x29c] ;  /* 0x0000a700ffd57b82 */ /* 0x000e620000000800 */
[----:B------:R-:W-:Y:S02]  /*32a0*/  @!P6 FSEL R237, R116, RZ, P2 ;  /* 0x000000ff74ede208 */ /* 0x000fe40001000000 */
[----:B------:R-:W-:-:S02]  /*32b0*/  @!P6 ISETP.NE.U32.AND P2, PT, R202, RZ, PT ;  /* 0x000000ffca00e20c */ /* 0x000fc40003f45070 */
[C---:B------:R-:W-:Y:S02]  /*32c0*/  @!P6 ISETP.NE.AND.EX P3, PT, R203.reuse, RZ, PT, P3 ;  /* 0x000000ffcb00e20c */ /* 0x040fe40003f65330 */
[C---:B------:R-:W-:Y:S01]  /*32d0*/  @!P6 ISETP.NE.AND.EX P4, PT, R203.reuse, RZ, PT, P4 ;  /* 0x000000ffcb00e20c */ /* 0x040fe20003f85340 */
[----:B------:R-:W2:Y:S01]  /*32e0*/  @P1 LDC.64 R220, c[0x0][0x308] ;  /* 0x0000c200ffdc1b82 */ /* 0x000ea20000000a00 */
[----:B------:R-:W-:Y:S02]  /*32f0*/  @!P6 ISETP.NE.AND.EX P2, PT, R203, RZ, PT, P2 ;  /* 0x000000ffcb00e20c */ /* 0x000fe40003f45320 */
[----:B------:R-:W-:Y:S02]  /*3300*/  SEL R138, R231, R130, P0 ;  /* 0x00000082e78a7207 */ /* 0x000fe40000000000 */
[----:B------:R-:W-:Y:S02]  /*3310*/  @P1 SEL R139, R232, R131, P0 ;  /* 0x00000083e88b1207 */ /* 0x000fe40000000000 */
[----:B------:R-:W-:Y:S01]  /*3320*/  @!P6 FSEL R230, R117, RZ, P3 ;  /* 0x000000ff75e6e208 */ /* 0x000fe20001800000 */
[----:B------:R-:W3:Y:S01]  /*3330*/  @P1 LDC.64 R214, c[0x0][0x308] ;  /* 0x0000c200ffd61b82 */ /* 0x000ee20000000a00 */
[----:B------:R-:W-:Y:S01]  /*3340*/  @!P6 FSEL R239, R118, RZ, P4 ;  /* 0x000000ff76efe208 */ /* 0x000fe20002000000 */
[----:B------:R4:W-:Y:S01]  /*3350*/  @P1 STG.E.128 desc[UR4][R222.64], R136 ;  /* 0x00000088de001986 */ /* 0x0009e2000c101d04 */
[----:B------:R-:W-:-:S02]  /*3360*/  @!P6 ISETP.NE.U32.AND P3, PT, R202, RZ, PT ;  /* 0x000000ffca00e20c */ /* 0x000fc40003f65070 */
[C---:B------:R-:W-:Y:S02]  /*3370*/  @!P6 ISETP.NE.U32.AND P4, PT, R202.reuse, RZ, PT ;  /* 0x000000ffca00e20c */ /* 0x040fe40003f85070 */
[----:B------:R-:W-:Y:S02]  /*3380*/  @!P6 FSEL R236, R119, RZ, P2 ;  /* 0x000000ff77ece208 */ /* 0x000fe40001000000 */
[----:B------:R-:W-:Y:S02]  /*3390*/  @!P6 ISETP.NE.U32.AND P2, PT, R202, RZ, PT ;  /* 0x000000ffca00e20c */ /* 0x000fe40003f45070 */
[C---:B------:R-:W-:Y:S02]  /*33a0*/  @!P6 ISETP.NE.AND.EX P3, PT, R203.reuse, RZ, PT, P3 ;  /* 0x000000ffcb00e20c */ /* 0x040fe40003f65330 */
[C---:B------:R-:W-:Y:S02]  /*33b0*/  @!P6 ISETP.NE.AND.EX P4, PT, R203.reuse, RZ, PT, P4 ;  /* 0x000000ffcb00e20c */ /* 0x040fe40003f85340 */
[----:B------:R-:W-:-:S02]  /*33c0*/  @!P6 ISETP.NE.AND.EX P2, PT, R203, RZ, PT, P2 ;  /* 0x000000ffcb00e20c */ /* 0x000fc40003f45320 */
[----:B------:R-:W-:Y:S02]  /*33d0*/  @!P6 FSEL R227, R120, RZ, P3 ;  /* 0x000000ff78e3e208 */ /* 0x000fe40001800000 */
[----:B------:R-:W-:Y:S02]  /*33e0*/  @!P6 FSEL R228, R121, RZ, P4 ;  /* 0x000000ff79e4e208 */ /* 0x000fe40002000000 */
[----:B----4-:R-:W-:Y:S02]  /*33f0*/  @P1 IADD3 R223, R201, 0x80, RZ ;  /* 0x00000080c9df1810 */ /* 0x010fe40007ffe0ff */
[C---:B------:R-:W-:Y:S02]  /*3400*/  @!P6 ISETP.NE.U32.AND P3, PT, R202.reuse, RZ, PT ;  /* 0x000000ffca00e20c */ /* 0x040fe40003f65070 */
[----:B------:R-:W-:Y:S01]  /*3410*/  @!P6 ISETP.NE.U32.AND P4, PT, R202, RZ, PT ;  /* 0x000000ffca00e20c */ /* 0x000fe20003f85070 */
[----:B0-----:R-:W-:Y:S01]  /*3420*/  @P1 IMAD.WIDE.U32 R222, R223, 0x10, R234 ;  /* 0x00000010dfde1825 */ /* 0x001fe200078e00ea */
[----:B------:R-:W-:Y:S01]  /*3430*/  @!P6 FSEL R229, R122, RZ, P2 ;  /* 0x000000ff7ae5e208 */ /* 0x000fe20001000000 */
[----:B------:R-:W-:Y:S10]  /*3440*/  @!P5 BRA `(.L_x_11509) ;  /* 0x000000000034d947 */ /* 0x000ff40003800000 */
[----:B------:R-:W0:Y:S01]  /*3450*/  LDC.64 R234, c[0x0][0x2f8] ;  /* 0x0000be00ffea7b82 */ /* 0x000e220000000a00 */
        /* <DEDUP_REMOVED lines=9> */
[----:B0-----:R-:W-:Y:S01]  /*34f0*/  IMAD.WIDE.U32 R234, R137, 0x10, R234 ;  /* 0x0000001089ea7825 */ /* 0x001fe200078e00ea */
[----:B------:R-:W-:-:S05]  /*3500*/  SEL R137, R226, R133, P2 ;  /* 0x00000085e2897207 */ /* 0x000fca0001000000 */
[----:B------:R0:W-:Y:S02]  /*3510*/  STG.E.128 desc[UR4][R234.64], R136 ;  /* 0x00000088ea007986 */ /* 0x0001e4000c101d04 */
.L_x_11509:
[----:B------:R-:W-:Y:S05]  /*3520*/  BSYNC B1 ;  /* 0x0000000000017941 */ /* 0x000fea0003800000 */
.L_x_11508:
[----:B------:R-:W-:Y:S04]  /*3530*/  BSSY B1, `(.L_x_11510) ;  /* 0x0000008000017945 */ /* 0x000fe80003800000 */
[----:B------:R-:W-:Y:S05]  /*3540*/  @!P6 BRA `(.L_x_11511) ;  /* 0x000000000018e947 */ /* 0x000fea0003800000 */
[----:B------:R-:W-:Y:S01]  /*3550*/  ISETP.NE.U32.AND P2, PT, R202, RZ, PT ;  /* 0x000000ffca00720c */ /* 0x000fe20003f45070 */
[----:B0-----:R-:W-:-:S03]  /*3560*/  FFMA.FTZ R137, R171, R216, R199 ;  /* 0x000000d8ab897223 */ /* 0x001fc600000100c7 */
[----:B------:R-:W-:Y:S01]  /*3570*/  ISETP.NE.AND.EX P2, PT, R203, RZ, PT, P2 ;  /* 0x000000ffcb00720c */ /* 0x000fe20003f45320 */
[----:B------:R-:W-:-:S04]  /*3580*/  FADD.FTZ R136, R172, -R137 ;  /* 0x80000089ac887221 */ /* 0x000fc80000010000 */
[----:B------:R-:W-:-:S08]  /*3590*/  FMUL.FTZ R225, R31, R136 ;  /* 0x000000881fe17220 */ /* 0x000fd00000410000 */
[----:B------:R-:W-:-:S07]  /*35a0*/  @P2 FADD.FTZ R225, R112, R225 ;  /* 0x000000e170e12221 */ /* 0x000fce0000010000 */
.L_x_11511:
[----:B------:R-:W-:Y:S05]  /*35b0*/  BSYNC B1 ;  /* 0x0000000000017941 */ /* 0x000fea0003800000 */
.L_x_11510:
        /* <DEDUP_REMOVED lines=8> */
.L_x_11513:
[----:B------:R-:W-:Y:S05]  /*3640*/  BSYNC B1 ;  /* 0x0000000000017941 */ /* 0x000fea0003800000 */
.L_x_11512:
        /* <DEDUP_REMOVED lines=8> */
.L_x_11515:
[----:B------:R-:W-:Y:S05]  /*36d0*/  BSYNC B1 ;  /* 0x0000000000017941 */ /* 0x000fea0003800000 */
.L_x_11514:
        /* <DEDUP_REMOVED lines=8> */
.L_x_11517:
[----:B------:R-:W-:Y:S05]  /*3760*/  BSYNC B1 ;  /* 0x0000000000017941 */ /* 0x000fea0003800000 */
.L_x_11516:
[----:B0-----:R-:W-:Y:S01]  /*3770*/  SEL R136, R225, R128, P0 ;  /* 0x00000080e1887207 */ /* 0x001fe20000000000 */
[----:B------:R-:W-:Y:S01]  /*3780*/  BSSY B1, `(.L_x_11518) ;  /* 0x0000018000017945 */ /* 0x000fe20003800000 */
[----:B------:R-:W-:Y:S02]  /*3790*/  SEL R137, R224, R129, P0 ;  /* 0x00000081e0897207 */ /* 0x000fe40000000000 */
[----:B------:R-:W-:Y:S02]  /*37a0*/  SEL R138, R233, R130, P0 ;  /* 0x00000082e98a7207 */ /* 0x000fe40000000000 */
[----:B------:R-:W-:Y:S02]  /*37b0*/  @P1 SEL R139, R238, R131, P0 ;  /* 0x00000083ee8b1207 */ /* 0x000fe40000000000 */
[----:B------:R-:W-:Y:S02]  /*37c0*/  @P1 IADD3 R219, R201, 0xa0, RZ ;  /* 0x000000a0c9db1810 */ /* 0x000fe40007ffe0ff */
[----:B------:R-:W-:Y:S01]  /*37d0*/  @!P6 ISETP.NE.AND.EX P3, PT, R203, RZ, PT, P3 ;  /* 0x000000ffcb00e20c */ /* 0x000fe20003f65330 */
[----:B------:R0:W-:Y:S01]  /*37e0*/  @P1 STG.E.128 desc[UR4][R222.64], R136 ;  /* 0x00000088de001986 */ /* 0x0001e2000c101d04 */
[----:B------:R-:W-:Y:S01]  /*37f0*/  ISETP.GT.AND P2, PT, R212, RZ, PT ;  /* 0x000000ffd400720c */ /* 0x000fe20003f44270 */
[----:B--2---:R-:W-:Y:S01]  /*3800*/  @P1 IMAD.WIDE.U32 R220, R219, 0x10, R220 ;  /* 0x00000010dbdc1825 */ /* 0x004fe200078e00dc */
        /* <DEDUP_REMOVED lines=15> */
.L_x_11519:
[----:B------:R-:W-:Y:S05]  /*3900*/  BSYNC B1 ;  /* 0x0000000000017941 */ /* 0x000fea0003800000 */
.L_x_11518:
[----:B------:R-:W-:Y:S04]  /*3910*/  BSSY B1, `(.L_x_11520) ;  /* 0x0000008000017945 */ /* 0x000fe80003800000 */
[----:B------:R-:W-:Y:S05]  /*3920*/  @!P6 BRA `(.L_x_11521) ;  /* 0x000000000018e947 */ /* 0x000fea0003800000 */
[----:B------:R-:W-:Y:S01]  /*3930*/  ISETP.NE.U32.AND P3, PT, R202, RZ, PT ;  /* 0x000000ffca00720c */ /* 0x000fe20003f65070 */
[----:B0-2---:R-:W-:-:S03]  /*3940*/  FFMA.FTZ R137, R179, R216, R199 ;  /* 0x000000d8b3897223 */ /* 0x005fc600000100c7 */
[----:B------:R-:W-:Y:S01]  /*3950*/  ISETP.NE.AND.EX P3, PT, R203, RZ, PT, P3 ;  /* 0x000000ffcb00720c */ /* 0x000fe20003f65330 */
[----:B------:R-:W-:-:S04]  /*3960*/  FADD.FTZ R136, R180, -R137 ;  /* 0x80000089b4887221 */ /* 0x000fc80000010000 */
[----:B------:R-:W-:-:S08]  /*3970*/  FMUL.FTZ R237, R31, R136 ;  /* 0x000000881fed7220 */ /* 0x000fd00000410000 */
[----:B------:R-:W-:-:S07]  /*3980*/  @P3 FADD.FTZ R237, R116, R237 ;  /* 0x000000ed74ed3221 */ /* 0x000fce0000010000 */
.L_x_11521:
[----:B------:R-:W-:Y:S05]  /*3990*/  BSYNC B1 ;  /* 0x0000000000017941 */ /* 0x000fea0003800000 */
.L_x_11520:
        /* <DEDUP_REMOVED lines=8> */
.L_x_11523:
[----:B------:R-:W-:Y:S05]  /*3a20*/  BSYNC B1 ;  /* 0x0000000000017941 */ /* 0x000fea0003800000 */
.L_x_11522:
        /* <DEDUP_REMOVED lines=8> */
.L_x_11525:
[----:B------:R-:W-:Y:S05]  /*3ab0*/  BSYNC B1 ;  /* 0x0000000000017941 */ /* 0x000fea0003800000 */
.L_x_11524:
        /* <DEDUP_REMOVED lines=8> */
.L_x_11527:
[----:B------:R-:W-:Y:S05]  /*3b40*/  BSYNC B1 ;  /* 0x0000000000017941 */ /* 0x000fea0003800000 */
.L_x_11526:
[----:B0-2---:R-:W-:Y:S01]  /*3b50*/  SEL R136, R237, R128, P0 ;  /* 0x00000080ed887207 */ /* 0x005fe20000000000 */
[----:B------:R-:W-:Y:S01]  /*3b60*/  BSSY B1, `(.L_x_11528) ;  /* 0x0000018000017945 */ /* 0x000fe20003800000 */
[----:B------:R-:W-:Y:S02]  /*3b70*/  SEL R137, R230, R129, P0 ;  /* 0x00000081e6897207 */ /* 0x000fe40000000000 */
[----:B------:R-:W-:Y:S02]  /*3b80*/  SEL R138, R239, R130, P0 ;  /* 0x00000082ef8a7207 */ /* 0x000fe40000000000 */
[----:B------:R-:W-:Y:S02]  /*3b90*/  @P1 SEL R139, R236, R131, P0 ;  /* 0x00000083ec8b1207 */ /* 0x000fe40000000000 */
[----:B------:R-:W-:Y:S02]  /*3ba0*/  @P1 IADD3 R219, R201, 0xc0, RZ ;  /* 0x000000c0c9db1810 */ /* 0x000fe40007ffe0ff */
[----:B------:R-:W-:Y:S01]  /*3bb0*/  @!P6 ISETP.NE.AND.EX P4, PT, R203, RZ, PT, P4 ;  /* 0x000000ffcb00e20c */ /* 0x000fe20003f85340 */
[----:B------:R0:W-:Y:S01]  /*3bc0*/  @P1 STG.E.128 desc[UR4][R220.64], R136 ;  /* 0x00000088dc001986 */ /* 0x0001e2000c101d04 */
[----:B------:R-:W-:Y:S01]  /*3bd0*/  @!P6 ISETP.NE.U32.AND P3, PT, R202, RZ, PT ;  /* 0x000000ffca00e20c */ /* 0x000fe20003f65070 */
[----:B---3--:R-:W-:Y:S01]  /*3be0*/  @P1 IMAD.WIDE.U32 R214, R219, 0x10, R214 ;  /* 0x00000010dbd61825 */ /* 0x008fe200078e00d6 */
        /* <DEDUP_REMOVED lines=15> */
.L_x_11529:
[----:B------:R-:W-:Y:S05]  /*3ce0*/  BSYNC B1 ;  /* 0x0000000000017941 */ /* 0x000fea0003800000 */
.L_x_11528:
        /* <DEDUP_REMOVED lines=8> */
.L_x_11531:
[----:B------:R-:W-:Y:S05]  /*3d70*/  BSYNC B1 ;  /* 0x0000000000017941 */ /* 0x000fea0003800000 */
.L_x_11530:
        /* <DEDUP_REMOVED lines=8> */
.L_x_11533:
[----:B------:R-:W-:Y:S05]  /*3e00*/  BSYNC B1 ;  /* 0x0000000000017941 */ /* 0x000fea0003800000 */
.L_x_11532:
        /* <DEDUP_REMOVED lines=8> */
.L_x_11535:
[----:B------:R-:W-:Y:S05]  /*3e90*/  BSYNC B1 ;  /* 0x0000000000017941 */ /* 0x000fea0003800000 */
.L_x_11534:
        /* <DEDUP_REMOVED lines=8> */
.L_x_11537:
[----:B------:R-:W-:Y:S05]  /*3f20*/  BSYNC B1 ;  /* 0x0000000000017941 */ /* 0x000fea0003800000 */
.L_x_11536:
[----:B0-2---:R-:W-:Y:S01]  /*3f30*/  SEL R136, R227, R128, P0 ;  /* 0x00000080e3887207 */ /* 0x005fe20000000000 */
[----:B------:R-:W-:Y:S01]  /*3f40*/  BSSY B1, `(.L_x_11538) ;  /* 0x0000016000017945 */ /* 0x000fe20003800000 */
[----:B------:R-:W-:Y:S02]  /*3f50*/  SEL R137, R228, R129, P0 ;  /* 0x00000081e4897207 */ /* 0x000fe40000000000 */
[----:B------:R-:W-:Y:S02]  /*3f60*/  SEL R138, R229, R130, P0 ;  /* 0x00000082e58a7207 */ /* 0x000fe40000000000 */
[----:B------:R-:W-:Y:S02]  /*3f70*/  @P1 SEL R139, R226, R131, P0 ;  /* 0x00000083e28b1207 */ /* 0x000fe40000000000 */
[----:B------:R-:W-:Y:S02]  /*3f80*/  @!P6 ISETP.NE.AND.EX P3, PT, R203, RZ, PT, P3 ;  /* 0x000000ffcb00e20c */ /* 0x000fe40003f65330 */
[----:B------:R-:W-:Y:S01]  /*3f90*/  @!P6 ISETP.NE.U32.AND P4, PT, R202, RZ, PT ;  /* 0x000000ffca00e20c */ /* 0x000fe20003f85070 */
[----:B------:R0:W-:Y:S01]  /*3fa0*/  @P1 STG.E.128 desc[UR4][R214.64], R136 ;  /* 0x00000088d6001986 */ /* 0x0001e2000c101d04 */
        /* <DEDUP_REMOVED lines=15> */
.L_x_11539:
[----:B------:R-:W-:Y:S05]  /*40a0*/  BSYNC B1 ;  /* 0x0000000000017941 */ /* 0x000fea0003800000 */
.L_x_11538:
        /* <DEDUP_REMOVED lines=8> */
.L_x_11541:
[----:B------:R-:W-:Y:S05]  /*4130*/  BSYNC B1 ;  /* 0x0000000000017941 */ /* 0x000fea0003800000 */
.L_x_11540:
        /* <DEDUP_REMOVED lines=8> */
.L_x_11543:
[----:B------:R-:W-:Y:S05]  /*41c0*/  BSYNC B1 ;  /* 0x0000000000017941 */ /* 0x000fea0003800000 */
.L_x_11542:
[----:B------:R-:W-:Y:S01]  /*41d0*/  @!P6 ISETP.NE.U32.AND P3, PT, R202, RZ, PT ;  /* 0x000000ffca00e20c */ /* 0x000fe20003f65070 */
[----:B------:R-:W-:Y:S01]  /*41e0*/  BSSY B1, `(.L_x_11544) ;  /* 0x000000e000017945 */ /* 0x000fe20003800000 */
[C---:B------:R-:W-:Y:S01]  /*41f0*/  SEL R128, R219.reuse, R128, P0 ;  /* 0x00000080db807207 */ /* 0x040fe20000000000 */
[-C--:B-1----:R-:W-:Y:S01]  /*4200*/  FMUL.FTZ R219, R219, R213.reuse ;  /* 0x000000d5dbdb7220 */ /* 0x082fe20000410000 */
[C---:B------:R-:W-:Y:S01]  /*4210*/  @!P6 ISETP.NE.AND.EX P3, PT, R203.reuse, RZ, PT, P3 ;  /* 0x000000ffcb00e20c */ /* 0x040fe20003f65330 */
[----:B0-2---:R-:W-:Y:S01]  /*4220*/  FMUL.FTZ R136, R220, R213 ;  /* 0x000000d5dc887220 */ /* 0x005fe20000410000 */
        /* <DEDUP_REMOVED lines=9> */
.L_x_11545:
[----:B------:R-:W-:Y:S05]  /*42c0*/  BSYNC B1 ;  /* 0x0000000000017941 */ /* 0x000fea0003800000 */
.L_x_11544:
[C---:B------:R-:W-:Y:S01]  /*42d0*/  FMUL.FTZ R139, R137.reuse, R213 ;  /* 0x000000d5898b7220 */ /* 0x040fe20000410000 */
[----:B------:R-:W-:Y:S01]  /*42e0*/  BSSY B1, `(.L_x_11546) ;  /* 0x000000e000017945 */ /* 0x000fe20003800000 */
[----:B------:R-:W-:Y:S02]  /*42f0*/  SEL R129, R220, R129, P0 ;  /* 0x00000081dc817207 */ /* 0x000fe40000000000 */
[----:B------:R-:W-:Y:S02]  /*4300*/  SEL R130, R137, R130, P0 ;  /* 0x0000008289827207 */ /* 0x000fe40000000000 */
[----:B------:R-:W-:Y:S02]  /*4310*/  SEL R132, R219, R132, P2 ;  /* 0x00000084db847207 */ /* 0x000fe40001000000 */
[----:B------:R-:W-:Y:S02]  /*4320*/  SEL R133, R136, R133, P2 ;  /* 0x0000008588857207 */ /* 0x000fe40001000000 */
[----:B------:R-:W-:-:S02]  /*4330*/  SEL R134, R139, R134, P2 ;  /* 0x000000868b867207 */ /* 0x000fc40001000000 */
        /* <DEDUP_REMOVED lines=8> */
.L_x_11547:
[----:B------:R-:W-:Y:S05]  /*43c0*/  BSYNC B1 ;  /* 0x0000000000017941 */ /* 0x000fea0003800000 */
.L_x_11546:
[----:B------:R-:W0:Y:S01]  /*43d0*/  @P1 LDC.64 R202, c[0x0][0x308] ;  /* 0x0000c200ffca1b82 */ /* 0x000e220000000a00 */
[----:B------:R-:W-:Y:S01]  /*43e0*/  @P1 IADD3 R201, R201, 0xe0, RZ ;  /* 0x000000e0c9c91810 */ /* 0x000fe20007ffe0ff */
[C---:B------:R-:W-:Y:S01]  /*43f0*/  FMUL.FTZ R214, R212.reuse, R213 ;  /* 0x000000d5d4d67220 */ /* 0x040fe20000410000 */
[----:B------:R-:W-:Y:S02]  /*4400*/  @P5 IADD3 R217, R217, 0xe0, RZ ;  /* 0x000000e0d9d95810 */ /* 0x000fe40007ffe0ff */
[----:B------:R-:W-:Y:S02]  /*4410*/  SEL R131, R212, R131, P0 ;  /* 0x00000083d4837207 */ /* 0x000fe40000000000 */
[----:B------:R-:W-:Y:S01]  /*4420*/  SEL R135, R214, R135, P2 ;  /* 0x00000087d6877207 */ /* 0x000fe20001000000 */
        /* <DEDUP_REMOVED lines=9> */
.L_x_11464:
[----:B------:R-:W-:Y:S05]  /*44c0*/  BSYNC B0 ;  /* 0x0000000000007941 */ /* 0x000fea0003800000 */
.L_x_11462:
        /* <DEDUP_REMOVED lines=20> */
[----:B-1----:R-:W-:-:S05]  /*4610*/  IMAD R57, R31, UR6, RZ ;  /* 0x000000061f397c24 */ /* 0x002fca000f8e02ff */
        /* <DEDUP_REMOVED lines=165> */
.L_x_11468:
        /* <DEDUP_REMOVED lines=8> */
.L_x_11550:
[----:B------:R-:W-:Y:S05]  /*50f0*/  BSYNC B1 ;  /* 0x0000000000017941 */ /* 0x000fea0003800000 */
.L_x_11549:
        /* <DEDUP_REMOVED lines=8> */
.L_x_11551:
[----:B------:R-:W-:Y:S01]  /*5180*/  FADD.FTZ R136, R136, R139 ;  /* 0x0000008b88887221 */ /* 0x000fe20000010000 */
[----:B------:R-:W-:-:S04]  /*5190*/  HFMA2.MMA R225, -RZ, RZ, 0, 1.1920928955078125e-07 ;  /* 0x00000002ffe17435 */ /* 0x000fc800000001ff */
[----:B------:R-:W-:Y:S02]  /*51a0*/  MOV R224, R136 ;  /* 0x0000008800e07202 */ /* 0x000fe40000000f00 */
[----:B------:R-:W-:-:S07]  /*51b0*/  MOV R138, R232 ;  /* 0x000000e8008a7202 */ /* 0x000fce0000000f00 */
[----:B------:R-:W-:Y:S05]  /*51c0*/  WARPSYNC.COLLECTIVE R223, `(.L_x_11552) ;  /* 0x00000000df087348 */ /* 0x000fea0003c00000 */
[----:B------:R0:W1:Y:S02]  /*51d0*/  SHFL.BFLY P0, R232, R224, R225, R226 ;  /* 0x0c0000e1e0e87389 */ /* 0x00006400000000e2 */
[----:B01----:R-:W-:Y:S01]  /*51e0*/  ENDCOLLECTIVE ;  /* 0x000000000000791b */ /* 0x003fe20003800000 */
.L_x_11552:
[----:B------:R-:W-:-:S05]  /*51f0*/  FADD.FTZ R138, R138, R137 ;  /* 0x000000898a8a7221 */ /* 0x000fca0000010000 */
[----:B------:R-:W-:Y:S02]  /*5200*/  MOV R224, R138 ;  /* 0x0000008a00e07202 */ /* 0x000fe40000000f00 */
[----:B------:R-:W-:-:S07]  /*5210*/  MOV R199, R232 ;  /* 0x000000e800c77202 */ /* 0x000fce0000000f00 */
[----:B------:R-:W-:Y:S05]  /*5220*/  WARPSYNC.COLLECTIVE R223, `(.L_x_11553) ;  /* 0x00000000df087348 */ /* 0x000fea0003c00000 */
[----:B------:R0:W1:Y:S02]  /*5230*/  SHFL.BFLY P0, R232, R224, R225, R226 ;  /* 0x0c0000e1e0e87389 */ /* 0x00006400000000e2 */
[----:B01----:R-:W-:Y:S01]  /*5240*/  ENDCOLLECTIVE ;  /* 0x000000000000791b */ /* 0x003fe20003800000 */
.L_x_11553:
[----:B------:R-:W-:Y:S01]  /*5250*/  FADD.FTZ R199, R136, R199 ;  /* 0x000000c788c77221 */ /* 0x000fe20000010000 */
[----:B------:R-:W-:-:S04]  /*5260*/  HFMA2.MMA R225, -RZ, RZ, 0, 2.384185791015625e-07 ;  /* 0x00000004ffe17435 */ /* 0x000fc800000001ff */
[----:B------:R-:W-:Y:S02]  /*5270*/  MOV R224, R199 ;  /* 0x000000c700e07202 */ /* 0x000fe40000000f00 */
[----:B------:R-:W-:-:S07]  /*5280*/  MOV R219, R232 ;  /* 0x000000e800db7202 */ /* 0x000fce0000000f00 */
[----:B------:R-:W-:Y:S05]  /*5290*/  WARPSYNC.COLLECTIVE R223, `(.L_x_11554) ;  /* 0x00000000df087348 */ /* 0x000fea0003c00000 */
[----:B------:R0:W1:Y:S02]  /*52a0*/  SHFL.BFLY P0, R232, R224, R225, R226 ;  /* 0x0c0000e1e0e87389 */ /* 0x00006400000000e2 */
[----:B01----:R-:W-:Y:S01]  /*52b0*/  ENDCOLLECTIVE ;  /* 0x000000000000791b */ /* 0x003fe20003800000 */
.L_x_11554:
[----:B------:R-:W-:-:S05]  /*52c0*/  FADD.FTZ R219, R138, R219 ;  /* 0x000000db8adb7221 */ /* 0x000fca0000010000 */
[----:B------:R-:W-:Y:S02]  /*52d0*/  MOV R224, R219 ;  /* 0x000000db00e07202 */ /* 0x000fe40000000f00 */
[----:B------:R-:W-:-:S07]  /*52e0*/  MOV R220, R232 ;  /* 0x000000e800dc7202 */ /* 0x000fce0000000f00 */
[----:B------:R-:W-:Y:S05]  /*52f0*/  WARPSYNC.COLLECTIVE R223, `(.L_x_11555) ;  /* 0x00000000df087348 */ /* 0x000fea0003c00000 */
[----:B------:R0:W1:Y:S02]  /*5300*/  SHFL.BFLY P0, R232, R224, R225, R226 ;  /* 0x0c0000e1e0e87389 */ /* 0x00006400000000e2 */
[----:B01----:R-:W-:Y:S01]  /*5310*/  ENDCOLLECTIVE ;  /* 0x000000000000791b */ /* 0x003fe20003800000 */
.L_x_11555:
[----:B------:R-:W-:Y:S01]  /*5320*/  FADD.FTZ R220, R199, R220 ;  /* 0x000000dcc7dc7221 */ /* 0x000fe20000010000 */
[----:B------:R-:W-:-:S04]  /*5330*/  HFMA2.MMA R225, -RZ, RZ, 0, 4.76837158203125e-07 ;  /* 0x00000008ffe17435 */ /* 0x000fc800000001ff */
[----:B------:R-:W-:Y:S02]  /*5340*/  MOV R224, R220 ;  /* 0x000000dc00e07202 */ /* 0x000fe40000000f00 */
[----:B------:R-:W-:-:S07]  /*5350*/  MOV R222, R232 ;  /* 0x000000e800de7202 */ /* 0x000fce0000000f00 */
[----:B------:R-:W-:Y:S05]  /*5360*/  WARPSYNC.COLLECTIVE R223, `(.L_x_11556) ;  /* 0x00000000df087348 */ /* 0x000fea0003c00000 */
[----:B------:R0:W1:Y:S02]  /*5370*/  SHFL.BFLY P0, R232, R224, R225, R226 ;  /* 0x0c0000e1e0e87389 */ /* 0x00006400000000e2 */
[----:B01----:R-:W-:Y:S01]  /*5380*/  ENDCOLLECTIVE ;  /* 0x000000000000791b */ /* 0x003fe20003800000 */
.L_x_11556:
[----:B------:R-:W-:-:S05]  /*5390*/  FADD.FTZ R222, R219, R222 ;  /* 0x000000dedbde7221 */ /* 0x000fca0000010000 */
[----:B------:R-:W-:Y:S02]  /*53a0*/  MOV R224, R222 ;  /* 0x000000de00e07202 */ /* 0x000fe40000000f00 */
[----:B------:R-:W-:-:S07]  /*53b0*/  MOV R137, R232 ;  /* 0x000000e800897202 */ /* 0x000fce0000000f00 */
[----:B------:R-:W-:Y:S05]  /*53c0*/  WARPSYNC.COLLECTIVE R223, `(.L_x_11557) ;  /* 0x00000000df087348 */ /* 0x000fea0003c00000 */
[----:B------:R0:W1:Y:S02]  /*53d0*/  SHFL.BFLY P0, R232, R224, R225, R226 ;  /* 0x0c0000e1e0e87389 */ /* 0x00006400000000e2 */
[----:B01----:R-:W-:Y:S01]  /*53e0*/  ENDCOLLECTIVE ;  /* 0x000000000000791b */ /* 0x003fe20003800000 */
.L_x_11557:
[----:B------:R-:W-:Y:S01]  /*53f0*/  FADD.FTZ R221, R220, R137 ;  /* 0x00000089dcdd7221 */ /* 0x000fe20000010000 */
[----:B------:R-:W-:-:S04]  /*5400*/  HFMA2.MMA R225, -RZ, RZ, 0, 9.5367431640625e-07 ;  /* 0x00000010ffe17435 */ /* 0x000fc800000001ff */
[----:B------:R-:W-:Y:S02]  /*5410*/  MOV R224, R221 ;  /* 0x000000dd00e07202 */ /* 0x000fe40000000f00 */
[----:B------:R-:W-:-:S07]  /*5420*/  MOV R139, R232 ;  /* 0x000000e8008b7202 */ /* 0x000fce0000000f00 */
[----:B------:R-:W-:Y:S05]  /*5430*/  WARPSYNC.COLLECTIVE R223, `(.L_x_11558) ;  /* 0x00000000df087348 */ /* 0x000fea0003c00000 */
[----:B------:R0:W1:Y:S02]  /*5440*/  SHFL.BFLY P0, R232, R224, R225, R226 ;  /* 0x0c0000e1e0e87389 */ /* 0x00006400000000e2 */
[----:B01----:R-:W-:Y:S01]  /*5450*/  ENDCOLLECTIVE ;  /* 0x000000000000791b */ /* 0x003fe20003800000 */
.L_x_11558:
[----:B------:R-:W-:-:S05]  /*5460*/  FADD.FTZ R139, R222, R139 ;  /* 0x0000008bde8b7221 */ /* 0x000fca0000010000 */
[----:B------:R-:W-:Y:S02]  /*5470*/  MOV R224, R139 ;  /* 0x0000008b00e07202 */ /* 0x000fe40000000f00 */
[----:B------:R-:W-:-:S07]  /*5480*/  MOV R138, R232 ;  /* 0x000000e8008a7202 */ /* 0x000fce0000000f00 */
[----:B------:R-:W-:Y:S05]  /*5490*/  WARPSYNC.COLLECTIVE R223, `(.L_x_11559) ;  /* 0x00000000df087348 */ /* 0x000fea0003c00000 */
[----:B------:R0:W1:Y:S02]  /*54a0*/  SHFL.BFLY P0, R232, R224, R225, R226 ;  /* 0x0c0000e1e0e87389 */ /* 0x00006400000000e2 */
[----:B01----:R-:W-:Y:S01]  /*54b0*/  ENDCOLLECTIVE ;  /* 0x000000000000791b */ /* 0x003fe20003800000 */
.L_x_11559:
[----:B------:R-:W-:Y:S05]  /*54c0*/  BRA `(.L_x_11560) ;  /* 0xffffffc800bc7947 */ /* 0x000fea000383ffff */
.L_x_11561:
        /* <DEDUP_REMOVED lines=11> */
.L_x_14367:


//--------------------- .text._ZN10layer_norm13ln_bwd_kernelINS_13Kernel_traitsI6__halfffffjLj1024ELj1ELj4ELj1ELj16ENS_18Kernel_traits_baseILj1024ES2_ffffjLj128EEEEELb0ELb1ELb0ELb0EEEvNS_9BwdParamsE --------------------------
	.section	.text._ZN10layer_norm13ln_bwd_kernelINS_13Kernel_traitsI6__halfffffjLj1024ELj1ELj4ELj1ELj16ENS_18Kernel_traits_baseILj1024ES2_ffffjLj128EEEEELb0ELb1ELb0ELb0EEEvNS_9BwdParamsE,"ax",@progbits
	.align	128
        .global         _ZN10layer_norm13ln_bwd_kernelINS_13Kernel_traitsI6__halfffffjLj1024ELj1ELj4ELj1ELj16ENS_18Kernel_traits_baseILj1024ES2_ffffjLj128EEEEELb0ELb1ELb0ELb0EEEvNS_9BwdParamsE
        .type           _ZN10layer_norm13ln_bwd_kernelINS_13Kernel_traitsI6__halfffffjLj1024ELj1ELj4ELj1ELj16ENS_18Kernel_traits_baseILj1024ES2_ffffjLj128EEEEELb0ELb1ELb0ELb0EEEvNS_9BwdParamsE,@function
        .size           _ZN10layer_norm13ln_bwd_kernelINS_13Kernel_traitsI6__halfffffjLj1024ELj1ELj4ELj1ELj16ENS_18Kernel_traits_baseILj1024ES2_ffffjLj128EEEEELb0ELb1ELb0ELb0EEEvNS_9BwdParamsE,(.L_x_14368 - _ZN10layer_norm13ln_bwd_kernelINS_13Kernel_traitsI6__halfffffjLj1024ELj1ELj4ELj1ELj16ENS_18Kernel_traits_baseILj1024ES2_ffffjLj128EEEEELb0ELb1ELb0ELb0EEEvNS_9BwdParamsE)
        .other          _ZN10layer_norm13ln_bwd_kernelINS_13Kernel_traitsI6__halfffffjLj1024ELj1ELj4ELj1ELj16ENS_18Kernel_traits_baseILj1024ES2_ffffjLj128EEEEELb0ELb1ELb0ELb0EEEvNS_9BwdParamsE,@"STO_CUDA_ENTRY STV_DEFAULT"
_ZN10layer_norm13ln_bwd_kernelINS_13Kernel_traitsI6__halfffffjLj1024ELj1ELj4ELj1ELj16ENS_18Kernel_traits_baseILj1024ES2_ffffjLj128EEEEELb0ELb1ELb0ELb0EEEvNS_9BwdParamsE:
.text._ZN10layer_norm13ln_bwd_kernelINS_13Kernel_traitsI6__halfffffjLj1024ELj1ELj4ELj1ELj16ENS_18Kernel_traits_baseILj1024ES2_ffffjLj128EEEEELb0ELb1ELb0ELb0EEEvNS_9BwdParamsE:
        /* <DEDUP_REMOVED lines=23> */
[C---:B------:R-:W-:Y:S02]  /*0170*/  ISETP.GE.U32.AND P0, PT, R0.reuse, 0x80, PT ;  /* 0x000000800000780c */ /* 0x040fe40003f06070 */
[----:B------:R-:W-:Y:S02]  /*0180*/  P2R R2, PR, RZ, 0x40 ;  /* 0x00000040ff027803 */ /* 0x000fe40000000000 */
[----:B------:R-:W-:-:S02]  /*0190*/  ISETP.GE.U32.AND P1, PT, R0, 0xa0, PT ;  /* 0x000000a00000780c */ /* 0x000fc40003f26070 */
[C---:B------:R-:W-:Y:S01]  /*01a0*/  ISETP.GE.U32.AND P3, PT, R0.reuse, 0xe0, PT ;  /* 0x000000e00000780c */ /* 0x040fe20003f66070 */
[----:B------:R-:W0:Y:S01]  /*01b0*/  @P2 LDC.64 R28, c[0x0][0x260] ;  /* 0x00009800ff1c2b82 */ /* 0x000e220000000a00 */
[----:B------:R-:W-:Y:S02]  /*01c0*/  @P2 LOP3.LUT R3, R3, 0x4, RZ, 0xfc, !PT ;  /* 0x0000000403032812 */ /* 0x000fe400078efcff */
[----:B------:R-:W-:Y:S02]  /*01d0*/  ISETP.GE.U32.AND P4, PT, R0, 0x100, PT ;  /* 0x000001000000780c */ /* 0x000fe40003f86070 */
[----:B------:R-:W-:-:S03]  /*01e0*/  LOP3.LUT R3, R3, 0xfffffffd, RZ, 0xc0, !PT ;  /* 0xfffffffd03037812 */ /* 0x000fc600078ec0ff */
[----:B------:R-:W1:Y:S01]  /*01f0*/  @P2 LDC.64 R32, c[0x0][0x278] ;  /* 0x00009e00ff202b82 */ /* 0x000e620000000a00 */
[----:B------:R-:W-:-:S04]  /*0200*/  @P6 LOP3.LUT R3, R3, 0x2, RZ, 0xfc, !PT ;  /* 0x0000000203036812 */ /* 0x000fc800078efcff */
[----:B------:R-:W-:-:S03]  /*0210*/  LOP3.LUT R3, R3, 0xfffffffe, RZ, 0xc0, !PT ;  /* 0xfffffffe03037812 */ /* 0x000fc600078ec0ff */
[----:B------:R-:W2:Y:S01]  /*0220*/  @P6 LDC.64 R34, c[0x0][0x260] ;  /* 0x00009800ff226b82 */ /* 0x000ea20000000a00 */
[----:B------:R-:W-:-:S07]  /*0230*/  @P5 LOP3.LUT R3, R3, 0x1, RZ, 0xfc, !PT ;  /* 0x0000000103035812 */ /* 0x000fce00078efcff */
[----:B------:R-:W3:Y:S01]  /*0240*/  @P6 LDC.64 R36, c[0x0][0x278] ;  /* 0x00009e00ff246b82 */ /* 0x000ee20000000a00 */
[----:B0-----:R-:W-:-:S04]  /*0250*/  @P2 IMAD.WIDE.U32 R28, R63, 0x8, R28 ;  /* 0x000000083f1c2825 */ /* 0x001fc800078e001c */
[C---:B-1----:R-:W-:Y:S01]  /*0260*/  @P2 IMAD.WIDE.U32 R32, R63.reuse, 0x8, R32 ;  /* 0x000000083f202825 */ /* 0x042fe200078e0020 */
[----:B------:R-:W-:Y:S02]  /*0270*/  @P2 LOP3.LUT R63, R63, 0x20, RZ, 0xfc, !PT ;  /* 0x000000203f3f2812 */ /* 0x000fe400078efcff */
[----:B------:R-:W0:Y:S01]  /*0280*/  @P5 LDC.64 R38, c[0x0][0x260] ;  /* 0x00009800ff265b82 */ /* 0x000e220000000a00 */
[----:B------:R-:W-:Y:S02]  /*0290*/  ISETP.GE.U32.AND P2, PT, R0, 0xc0, PT ;  /* 0x000000c00000780c */ /* 0x000fe40003f46070 */
[----:B--2---:R-:W-:-:S05]  /*02a0*/  @P6 IMAD.WIDE.U32 R34, R63, 0x8, R34 ;  /* 0x000000083f226825 */ /* 0x004fca00078e0022 */
[----:B------:R-:W1:Y:S01]  /*02b0*/  @P5 LDC.64 R40, c[0x0][0x278] ;  /* 0x00009e00ff285b82 */ /* 0x000e620000000a00 */
[C---:B---3--:R-:W-:Y:S01]  /*02c0*/  @P6 IMAD.WIDE.U32 R36, R63.reuse, 0x8, R36 ;  /* 0x000000083f246825 */ /* 0x048fe200078e0024 */
[----:B------:R-:W-:-:S06]  /*02d0*/  @P6 IADD3 R63, R63, 0x20, RZ ;  /* 0x000000203f3f6810 */ /* 0x000fcc0007ffe0ff */
[----:B------:R-:W2:Y:S01]  /*02e0*/  @P0 LDC.64 R42, c[0x0][0x260] ;  /* 0x00009800ff2a0b82 */ /* 0x000ea20000000a00 */
[----:B------:R-:W-:-:S07]  /*02f0*/  LOP3.LUT P6, RZ, R3, 0x4, RZ, 0xc0, !PT ;  /* 0x0000000403ff7812 */ /* 0x000fce00078cc0ff */
[----:B------:R-:W3:Y:S01]  /*0300*/  @P0 LDC.64 R44, c[0x0][0x278] ;  /* 0x00009e00ff2c0b82 */ /* 0x000ee20000000a00 */
[----:B0-----:R-:W-:-:S07]  /*0310*/  @P5 IMAD.WIDE.U32 R38, R63, 0x8, R38 ;  /* 0x000000083f265825 */ /* 0x001fce00078e0026 */
[----:B------:R-:W0:Y:S01]  /*0320*/  @P1 LDC.64 R46, c[0x0][0x260] ;  /* 0x00009800ff2e1b82 */ /* 0x000e220000000a00 */
[----:B------:R-:W5:Y:S01]  /*0330*/  @P6 LDG.E.64 R30, desc[UR4][R28.64] ;  /* 0x000000041c1e6981 */ /* 0x000f62000c1e1b00 */
[C---:B-1----:R-:W-:Y:S01]  /*0340*/  @P5 IMAD.WIDE.U32 R40, R63.reuse, 0x8, R40 ;  /* 0x000000083f285825 */ /* 0x042fe200078e0028 */
[----:B------:R-:W-:Y:S02]  /*0350*/  @P5 IADD3 R63, R63, 0x20, RZ ;  /* 0x000000203f3f5810 */ /* 0x000fe40007ffe0ff */
[----:B------:R-:W5:Y:S01]  /*0360*/  @P6 LDG.E.64 R18, desc[UR4][R32.64] ;  /* 0x0000000420126981 */ /* 0x000f62000c1e1b00 */
[----:B------:R-:W-:Y:S02]  /*0370*/  ISETP.NE.AND P6, PT, R2, RZ, PT ;  /* 0x000000ff0200720c */ /* 0x000fe40003fc5270 */
[----:B------:R-:W1:Y:S01]  /*0380*/  @P1 LDC.64 R48, c[0x0][0x278] ;  /* 0x00009e00ff301b82 */ /* 0x000e620000000a00 */
[----:B--2---:R-:W-:-:S07]  /*0390*/  @P0 IMAD.WIDE.U32 R42, R63, 0x8, R42 ;  /* 0x000000083f2a0825 */ /* 0x004fce00078e002a */
[----:B------:R-:W2:Y:S01]  /*03a0*/  @P3 LDC.64 R54, c[0x0][0x260] ;  /* 0x00009800ff363b82 */ /* 0x000ea20000000a00 */
[C---:B---3--:R-:W-:Y:S01]  /*03b0*/  @P0 IMAD.WIDE.U32 R44, R63.reuse, 0x8, R44 ;  /* 0x000000083f2c0825 */ /* 0x048fe200078e002c */
[----:B------:R-:W-:Y:S01]  /*03c0*/  @P0 IADD3 R63, R63, 0x20, RZ ;  /* 0x000000203f3f0810 */ /* 0x000fe20007ffe0ff */
[----:B------:R3:W5:Y:S05]  /*03d0*/  @P6 LDG.E.64 R128, desc[UR4][R34.64] ;  /* 0x0000000422806981 */ /* 0x00076a000c1e1b00 */
[----:B------:R-:W4:Y:S01]  /*03e0*/  @P3 LDC.64 R56, c[0x0][0x278] ;  /* 0x00009e00ff383b82 */ /* 0x000f220000000a00 */
[----:B0-----:R-:W-:-:S07]  /*03f0*/  @P1 IMAD.WIDE.U32 R46, R63, 0x8, R46 ;  /* 0x000000083f2e1825 */ /* 0x001fce00078e002e */
[----:B------:R-:W0:Y:S01]  /*0400*/  @P4 LDC.64 R58, c[0x0][0x260] ;  /* 0x00009800ff3a4b82 */ /* 0x000e220000000a00 */
[----:B---3--:R-:W3:Y:S01]  /*0410*/  S2R R35, SR_CTAID.X ;  /* 0x0000000000237919 */ /* 0x008ee20000002500 */
[C---:B-1----:R-:W-:Y:S01]  /*0420*/  @P1 IMAD.WIDE.U32 R48, R63.reuse, 0x8, R48 ;  /* 0x000000083f301825 */ /* 0x042fe200078e0030 */
[----:B------:R-:W-:-:S05]  /*0430*/  @P1 IADD3 R63, R63, 0x20, RZ ;  /* 0x000000203f3f1810 */ /* 0x000fca0007ffe0ff */
[----:B------:R-:W1:Y:S01]  /*0440*/  @P4 LDC.64 R60, c[0x0][0x278] ;  /* 0x00009e00ff3c4b82 */ /* 0x000e620000000a00 */
[----:B------:R-:W-:Y:S01]  /*0450*/  SHF.R.U32.HI R0, RZ, 0x5, R62 ;  /* 0x00000005ff007819 */ /* 0x000fe2000001163e */
[----:B------:R-:W-:Y:S01]  /*0460*/  BSSY B0, `(.L_x_11562) ;  /* 0x000045f000007945 */ /* 0x000fe20003800000 */
[----:B------:R-:W-:Y:S01]  /*0470*/  LOP3.LUT R3, R3, 0xfffffff7, RZ, 0xc0, !PT ;  /* 0xfffffff703037812 */ /* 0x000fe200078ec0ff */
[----:B------:R-:W5:Y:S03]  /*0480*/  @P6 LDG.E.64 R16, desc[UR4][R36.64] ;  /* 0x0000000424106981 */ /* 0x000f66000c1e1b00 */
[----:B------:R-:W-:Y:S01]  /*0490*/  @P4 LOP3.LUT R3, R3, 0x8, RZ, 0xfc, !PT ;  /* 0x0000000803034812 */ /* 0x000fe200078efcff */
[----:B------:R-:W2:Y:S01]  /*04a0*/  @P2 LDC.64 R50, c[0x0][0x260] ;  /* 0x00009800ff322b82 */ /* 0x000ea20000000a00 */
[----:B------:R-:W5:Y:S01]  /*04b0*/  @P5 LDG.E.64 R130, desc[UR4][R38.64] ;  /* 0x0000000426825981 */ /* 0x000f62000c1e1b00 */
[----:B------:R-:W-:-:S02]  /*04c0*/  CS2R R64, SRZ ;  /* 0x0000000000407805 */ /* 0x000fc4000001ff00 */
[----:B------:R-:W-:Y:S02]  /*04d0*/  CS2R R66, SRZ ;  /* 0x0000000000427805 */ /* 0x000fe4000001ff00 */
[----:B------:R-:W-:Y:S01]  /*04e0*/  CS2R R68, SRZ ;  /* 0x0000000000447805 */ /* 0x000fe2000001ff00 */
[----:B------:R1:W5:Y:S01]  /*04f0*/  @P5 LDG.E.64 R6, desc[UR4][R40.64] ;  /* 0x0000000428065981 */ /* 0x000362000c1e1b00 */
[----:B------:R-:W4:Y:S03]  /*0500*/  @P2 LDC.64 R52, c[0x0][0x278] ;  /* 0x00009e00ff342b82 */ /* 0x000f260000000a00 */
[----:B------:R1:W5:Y:S01]  /*0510*/  @P0 LDG.E.64 R132, desc[UR4][R42.64] ;  /* 0x000000042a840981 */ /* 0x000362000c1e1b00 */
[----:B------:R-:W-:Y:S02]  /*0520*/  CS2R R70, SRZ ;  /* 0x0000000000467805 */ /* 0x000fe4000001ff00 */
[----:B------:R-:W-:-:S02]  /*0530*/  CS2R R72, SRZ ;  /* 0x0000000000487805 */ /* 0x000fc4000001ff00 */
[----:B------:R-:W-:Y:S01]  /*0540*/  CS2R R74, SRZ ;  /* 0x00000000004a7805 */ /* 0x000fe2000001ff00 */
[----:B------:R1:W5:Y:S01]  /*0550*/  @P0 LDG.E.64 R14, desc[UR4][R44.64] ;  /* 0x000000042c0e0981 */ /* 0x000362000c1e1b00 */
[----:B------:R-:W-:Y:S02]  /*0560*/  CS2R R76, SRZ ;  /* 0x00000000004c7805 */ /* 0x000fe4000001ff00 */
[----:B------:R-:W-:Y:S02]  /*0570*/  CS2R R78, SRZ ;  /* 0x00000000004e7805 */ /* 0x000fe4000001ff00 */
[----:B------:R-:W-:Y:S01]  /*0580*/  CS2R R80, SRZ ;  /* 0x0000000000507805 */ /* 0x000fe2000001ff00 */
[----:B------:R1:W5:Y:S01]  /*0590*/  @P1 LDG.E.64 R26, desc[UR4][R46.64] ;  /* 0x000000042e1a1981 */ /* 0x000362000c1e1b00 */
[----:B------:R-:W-:Y:S02]  /*05a0*/  CS2R R82, SRZ ;  /* 0x0000000000527805 */ /* 0x000fe4000001ff00 */
[----:B------:R-:W-:-:S02]  /*05b0*/  CS2R R84, SRZ ;  /* 0x0000000000547805 */ /* 0x000fc4000001ff00 */
[----:B------:R-:W-:Y:S01]  /*05c0*/  CS2R R86, SRZ ;  /* 0x0000000000567805 */ /* 0x000fe2000001ff00 */
[----:B------:R1:W5:Y:S01]  /*05d0*/  @P1 LDG.E.64 R12, desc[UR4][R48.64] ;  /* 0x00000004300c1981 */ /* 0x000362000c1e1b00 */
[----:B--2---:R-:W-:-:S04]  /*05e0*/  @P2 IMAD.WIDE.U32 R50, R63, 0x8, R50 ;  /* 0x000000083f322825 */ /* 0x004fc800078e0032 */
[C---:B----4-:R-:W-:Y:S01]  /*05f0*/  @P2 IMAD.WIDE.U32 R52, R63.reuse, 0x8, R52 ;  /* 0x000000083f342825 */ /* 0x050fe200078e0034 */
[----:B------:R-:W-:Y:S01]  /*0600*/  @P2 IADD3 R63, R63, 0x20, RZ ;  /* 0x000000203f3f2810 */ /* 0x000fe20007ffe0ff */
[----:B------:R2:W5:Y:S04]  /*0610*/  @P2 LDG.E.64 R24, desc[UR4][R50.64] ;  /* 0x0000000432182981 */ /* 0x000568000c1e1b00 */
[----:B------:R-:W-:Y:S01]  /*0620*/  @P3 IMAD.WIDE.U32 R54, R63, 0x8, R54 ;  /* 0x000000083f363825 */ /* 0x000fe200078e0036 */
[----:B---3--:R-:W-:Y:S01]  /*0630*/  LEA R2, R35, R0, 0x2 ;  /* 0x0000000023027211 */ /* 0x008fe200078e10ff */
[----:B------:R3:W5:Y:S02]  /*0640*/  @P2 LDG.E.64 R4, desc[UR4][R52.64] ;  /* 0x0000000434042981 */ /* 0x000764000c1e1b00 */
[C---:B------:R-:W-:Y:S01]  /*0650*/  @P3 IMAD.WIDE.U32 R56, R63.reuse, 0x8, R56 ;  /* 0x000000083f383825 */ /* 0x040fe200078e0038 */
[----:B------:R-:W-:Y:S01]  /*0660*/  @P3 IADD3 R63, R63, 0x20, RZ ;  /* 0x000000203f3f3810 */ /* 0x000fe20007ffe0ff */
[----:B------:R-:W5:Y:S04]  /*0670*/  @P3 LDG.E.64 R22, desc[UR4][R54.64] ;  /* 0x0000000436163981 */ /* 0x000f68000c1e1b00 */
[C---:B0-----:R-:W-:Y:S01]  /*0680*/  @P4 IMAD.WIDE.U32 R28, R63.reuse, 0x8, R58 ;  /* 0x000000083f1c4825 */ /* 0x041fe200078e003a */
[----:B------:R-:W5:Y:S03]  /*0690*/  @P3 LDG.E.64 R10, desc[UR4][R56.64] ;  /* 0x00000004380a3981 */ /* 0x000f66000c1e1b00 */
[----:B-1----:R-:W-:Y:S01]  /*06a0*/  @P4 IMAD.WIDE.U32 R32, R63, 0x8, R60 ;  /* 0x000000083f204825 */ /* 0x002fe200078e003c */
[----:B------:R-:W5:Y:S04]  /*06b0*/  @P4 LDG.E.64 R20, desc[UR4][R28.64] ;  /* 0x000000041c144981 */ /* 0x000f68000c1e1b00 */
[----:B------:R0:W5:Y:S01]  /*06c0*/  @P4 LDG.E.64 R8, desc[UR4][R32.64] ;  /* 0x0000000420084981 */ /* 0x000162000c1e1b00 */
[----:B------:R-:W-:-:S02]  /*06d0*/  ISETP.GE.AND P4, PT, R2, UR6, PT ;  /* 0x0000000602007c0c */ /* 0x000fc4000bf86270 */
[----:B------:R-:W-:Y:S02]  /*06e0*/  CS2R R40, SRZ ;  /* 0x0000000000287805 */ /* 0x000fe4000001ff00 */
[----:B------:R-:W-:Y:S02]  /*06f0*/  CS2R R42, SRZ ;  /* 0x00000000002a7805 */ /* 0x000fe4000001ff00 */
[----:B------:R-:W-:Y:S02]  /*0700*/  CS2R R44, SRZ ;  /* 0x00000000002c7805 */ /* 0x000fe4000001ff00 */
[----:B------:R-:W-:Y:S02]  /*0710*/  CS2R R46, SRZ ;  /* 0x00000000002e7805 */ /* 0x000fe4000001ff00 */
[----:B------:R-:W-:Y:S02]  /*0720*/  CS2R R34, SRZ ;  /* 0x0000000000227805 */ /* 0x000fe4000001ff00 */
[----:B------:R-:W-:-:S02]  /*0730*/  CS2R R48, SRZ ;  /* 0x0000000000307805 */ /* 0x000fc4000001ff00 */
[----:B--2---:R-:W-:Y:S02]  /*0740*/  CS2R R50, SRZ ;  /* 0x0000000000327805 */ /* 0x004fe4000001ff00 */
        /* <DEDUP_REMOVED lines=29> */
[----:B------:R-:W-:Y:S06]  /*0920*/  @P4 BRA `(.L_x_11563) ;  /* 0x0000004000484947 */ /* 0x000fec0003800000 */
[----:B-----5:R-:W-:Y:S01]  /*0930*/  MOV R0, R30 ;  /* 0x0000001e00007202 */ /* 0x020fe20000000f00 */
[----:B------:R-:W-:Y:S01]  /*0940*/  ULDC.64 UR6, c[0x0][0x270] ;  /* 0x00009c0000067ab9 */ /* 0x000fe20000000a00 */
[----:B------:R-:W-:Y:S01]  /*0950*/  SHF.R.U64 R144, R30, 0x10, R31 ;  /* 0x000000101e907819 */ /* 0x000fe2000000121f */
[----:B------:R-:W-:Y:S01]  /*0960*/  HFMA2.MMA R41, -RZ, RZ, 0, 0 ;  /* 0x00000000ff297435 */ /* 0x000fe200000001ff */
[----:B------:R-:W-:Y:S02]  /*0970*/  MOV R28, R31 ;  /* 0x0000001f001c7202 */ /* 0x000fe40000000f00 */
[--C-:B------:R-:W-:Y:S02]  /*0980*/  SHF.R.U64 R226, R4, 0x10, R5.reuse ;  /* 0x0000001004e27819 */ /* 0x100fe40000001205 */
[----:B------:R-:W-:Y:S02]  /*0990*/  MOV R225, R5 ;  /* 0x0000000500e17202 */ /* 0x000fe40000000f00 */
[----:B------:R-:W-:Y:S01]  /*09a0*/  SHF.R.U32.HI R224, RZ, 0x10, R5 ;  /* 0x00000010ffe07819 */ /* 0x000fe20000011605 */
[----:B------:R-:W-:Y:S01]  /*09b0*/  HADD2.F32 R5, -RZ, R0.H0_H0 ;  /* 0x20000000ff057230 */ /* 0x000fe20000004100 */
[----:B------:R-:W-:Y:S01]  /*09c0*/  MOV R227, R4 ;  /* 0x0000000400e37202 */ /* 0x000fe20000000f00 */
[----:B------:R-:W-:Y:S01]  /*09d0*/  HADD2.F32 R4, -RZ, R144.H0_H0 ;  /* 0x20000090ff047230 */ /* 0x000fe20000004100 */
[----:B------:R-:W-:Y:S01]  /*09e0*/  SHF.R.U32.HI R143, RZ, 0x10, R31 ;  /* 0x00000010ff8f7819 */ /* 0x000fe2000001161f */
[----:B------:R-:W-:Y:S01]  /*09f0*/  HADD2.F32 R0, -RZ, R28.H0_H0 ;  /* 0x2000001cff007230 */ /* 0x000fe20000004100 */
[----:B------:R-:W-:Y:S01]  /*0a00*/  MOV R29, R128 ;  /* 0x00000080001d7202 */ /* 0x000fe20000000f00 */
[----:B------:R0:W-:Y:S01]  /*0a10*/  STL [R1+0x68], R5 ;  /* 0x0000680501007387 */ /* 0x0001e20000100800 */
[--C-:B------:R-:W-:Y:S01]  /*0a20*/  SHF.R.U64 R142, R128, 0x10, R129.reuse ;  /* 0x00000010808e7819 */ /* 0x100fe20000001281 */
[----:B------:R-:W-:Y:S01]  /*0a30*/  HADD2.F32 R227, -RZ, R227.H0_H0 ;  /* 0x200000e3ffe37230 */ /* 0x000fe20000004100 */
[----:B------:R-:W-:Y:S01]  /*0a40*/  MOV R30, R129 ;  /* 0x00000081001e7202 */ /* 0x000fe20000000f00 */
[----:B------:R1:W-:Y:S01]  /*0a50*/  STL [R1+0x64], R4 ;  /* 0x0000640401007387 */ /* 0x0003e20000100800 */
[----:B------:R-:W-:Y:S01]  /*0a60*/  SHF.R.U32.HI R141, RZ, 0x10, R129 ;  /* 0x00000010ff8d7819 */ /* 0x000fe20000011681 */
[----:B------:R-:W-:Y:S01]  /*0a70*/  HADD2.F32 R226, -RZ, R226.H0_H0 ;  /* 0x200000e2ffe27230 */ /* 0x000fe20000004100 */
[----:B------:R-:W-:Y:S01]  /*0a80*/  MOV R31, R130 ;  /* 0x00000082001f7202 */ /* 0x000fe20000000f00 */
[----:B------:R2:W-:Y:S01]  /*0a90*/  STL [R1+0x60], R0 ;  /* 0x0000600001007387 */ /* 0x0005e20000100800 */
[--C-:B------:R-:W-:Y:S01]  /*0aa0*/  SHF.R.U64 R140, R130, 0x10, R131.reuse ;  /* 0x00000010828c7819 */ /* 0x100fe20000001283 */
[----:B0-----:R-:W-:Y:S01]  /*0ab0*/  HADD2.F32 R5, -RZ, R143.H0_H0 ;  /* 0x2000008fff057230 */ /* 0x001fe20000004100 */
[----:B------:R-:W-:Y:S01]  /*0ac0*/  MOV R128, R131 ;  /* 0x0000008300807202 */ /* 0x000fe20000000f00 */
[----:B------:R-:W-:Y:S01]  /*0ad0*/  HADD2.F32 R225, -RZ, R225.H0_H0 ;  /* 0x200000e1ffe17230 */ /* 0x000fe20000004100 */
[----:B------:R-:W-:Y:S01]  /*0ae0*/  SHF.R.U32.HI R139, RZ, 0x10, R131 ;  /* 0x00000010ff8b7819 */ /* 0x000fe20000011683 */
[----:B-1----:R-:W-:Y:S01]  /*0af0*/  HADD2.F32 R4, -RZ, R29.H0_H0 ;  /* 0x2000001dff047230 */ /* 0x002fe20000004100 */
[----:B------:R0:W-:Y:S01]  /*0b00*/  STL [R1+0x5c], R5 ;  /* 0x00005c0501007387 */ /* 0x0001e20000100800 */
[----:B------:R-:W-:Y:S01]  /*0b10*/  MOV R129, R132 ;  /* 0x0000008400817202 */ /* 0x000fe20000000f00 */
[----:B------:R-:W-:Y:S01]  /*0b20*/  HADD2.F32 R224, -RZ, R224.H0_H0 ;  /* 0x200000e0ffe07230 */ /* 0x000fe20000004100 */
[----:B------:R-:W-:Y:S01]  /*0b30*/  SHF.R.U64 R138, R132, 0x10, R133 ;  /* 0x00000010848a7819 */ /* 0x000fe20000001285 */
[----:B--2---:R-:W-:Y:S01]  /*0b40*/  HADD2.F32 R0, -RZ, R142.H0_H0 ;  /* 0x2000008eff007230 */ /* 0x004fe20000004100 */
[----:B------:R1:W-:Y:S01]  /*0b50*/  STL [R1+0x58], R4 ;  /* 0x0000580401007387 */ /* 0x0003e20000100800 */
[----:B------:R-:W-:-:S02]  /*0b60*/  MOV R130, R133 ;  /* 0x0000008500827202 */ /* 0x000fc40000000f00 */
[----:B------:R-:W-:Y:S01]  /*0b70*/  SHF.R.U32.HI R137, RZ, 0x10, R133 ;  /* 0x00000010ff897819 */ /* 0x000fe20000011685 */
[----:B------:R2:W-:Y:S01]  /*0b80*/  STL [R1+0x54], R0 ;  /* 0x0000540001007387 */ /* 0x0005e20000100800 */
[----:B0-----:R-:W-:Y:S01]  /*0b90*/  HADD2.F32 R5, -RZ, R30.H0_H0 ;  /* 0x2000001eff057230 */ /* 0x001fe20000004100 */
[----:B------:R-:W-:Y:S02]  /*0ba0*/  MOV R131, R26 ;  /* 0x0000001a00837202 */ /* 0x000fe40000000f00 */
[--C-:B------:R-:W-:Y:S01]  /*0bb0*/  SHF.R.U64 R136, R26, 0x10, R27.reuse ;  /* 0x000000101a887819 */ /* 0x100fe2000000121b */
[----:B-1----:R-:W-:Y:S01]  /*0bc0*/  HADD2.F32 R4, -RZ, R141.H0_H0 ;  /* 0x2000008dff047230 */ /* 0x002fe20000004100 */
[----:B------:R0:W-:Y:S01]  /*0bd0*/  STL [R1+0x50], R5 ;  /* 0x0000500501007387 */ /* 0x0001e20000100800 */
[----:B------:R-:W-:Y:S01]  /*0be0*/  MOV R132, R27 ;  /* 0x0000001b00847202 */ /* 0x000fe20000000f00 */
[----:B--2---:R-:W-:Y:S02]  /*0bf0*/  HADD2.F32 R0, -RZ, R31.H0_H0 ;  /* 0x2000001fff007230 */ /* 0x004fe40000004100 */
[----:B------:R1:W-:Y:S01]  /*0c00*/  STL [R1+0x4c], R4 ;  /* 0x00004c0401007387 */ /* 0x0003e20000100800 */
[----:B------:R-:W-:-:S02]  /*0c10*/  SHF.R.U32.HI R135, RZ, 0x10, R27 ;  /* 0x00000010ff877819 */ /* 0x000fc4000001161b */
[----:B------:R-:W-:Y:S01]  /*0c20*/  MOV R26, R24 ;  /* 0x00000018001a7202 */ /* 0x000fe20000000f00 */
[----:B------:R2:W-:Y:S01]  /*0c30*/  STL [R1+0x48], R0 ;  /* 0x0000480001007387 */ /* 0x0005e20000100800 */
[--C-:B------:R-:W-:Y:S01]  /*0c40*/  SHF.R.U64 R134, R24, 0x10, R25.reuse ;  /* 0x0000001018867819 */ /* 0x100fe20000001219 */
[----:B0-----:R-:W-:Y:S01]  /*0c50*/  HADD2.F32 R5, -RZ, R140.H0_H0 ;  /* 0x2000008cff057230 */ /* 0x001fe20000004100 */
[----:B------:R-:W-:Y:S02]  /*0c60*/  MOV R27, R25 ;  /* 0x00000019001b7202 */ /* 0x000fe40000000f00 */
[----:B------:R-:W-:Y:S01]  /*0c70*/  SHF.R.U32.HI R133, RZ, 0x10, R25 ;  /* 0x00000010ff857819 */ /* 0x000fe20000011619 */
[----:B-1----:R-:W-:Y:S01]  /*0c80*/  HADD2.F32 R4, -RZ, R128.H0_H0 ;  /* 0x20000080ff047230 */ /* 0x002fe20000004100 */
[----:B------:R0:W-:Y:S01]  /*0c90*/  STL [R1+0x44], R5 ;  /* 0x0000440501007387 */ /* 0x0001e20000100800 */
[----:B------:R-:W-:Y:S01]  /*0ca0*/  MOV R24, R22 ;  /* 0x0000001600187202 */ /* 0x000fe20000000f00 */
[----:B--2---:R-:W-:-:S02]  /*0cb0*/  HADD2.F32 R0, -RZ, R139.H0_H0 ;  /* 0x2000008bff007230 */ /* 0x004fc40000004100 */
[----:B------:R1:W-:Y:S01]  /*0cc0*/  STL [R1+0x40], R4 ;  /* 0x0000400401007387 */ /* 0x0003e20000100800 */
[--C-:B------:R-:W-:Y:S02]  /*0cd0*/  SHF.R.U64 R22, R22, 0x10, R23.reuse ;  /* 0x0000001016167819 */ /* 0x100fe40000001217 */
[----:B------:R-:W-:Y:S01]  /*0ce0*/  MOV R25, R23 ;  /* 0x0000001700197202 */ /* 0x000fe20000000f00 */
[----:B------:R2:W-:Y:S01]  /*0cf0*/  STL [R1+0x3c], R0 ;  /* 0x00003c0001007387 */ /* 0x0005e20000100800 */
[----:B------:R-:W-:Y:S01]  /*0d00*/  SHF.R.U32.HI R252, RZ, 0x10, R23 ;  /* 0x00000010fffc7819 */ /* 0x000fe20000011617 */
[----:B0-----:R-:W-:Y:S01]  /*0d10*/  HADD2.F32 R5, -RZ, R129.H0_H0 ;  /* 0x20000081ff057230 */ /* 0x001fe20000004100 */
[----:B------:R-:W-:Y:S02]  /*0d20*/  MOV R251, R20 ;  /* 0x0000001400fb7202 */ /* 0x000fe40000000f00 */
[--C-:B------:R-:W-:Y:S01]  /*0d30*/  SHF.R.U64 R250, R20, 0x10, R21.reuse ;  /* 0x0000001014fa7819 */ /* 0x100fe20000001215 */
[----:B-1----:R-:W-:Y:S01]  /*0d40*/  HADD2.F32 R4, -RZ, R138.H0_H0 ;  /* 0x2000008aff047230 */ /* 0x002fe20000004100 */
[----:B------:R0:W-:Y:S01]  /*0d50*/  STL [R1+0x38], R5 ;  /* 0x0000380501007387 */ /* 0x0001e20000100800 */
[----:B------:R-:W-:Y:S01]  /*0d60*/  MOV R249, R21 ;  /* 0x0000001500f97202 */ /* 0x000fe20000000f00 */
[----:B------:R-:W-:Y:S01]  /*0d70*/  HADD2.F32 R252, -RZ, R252.H0_H0 ;  /* 0x200000fcfffc7230 */ /* 0x000fe20000004100 */
[----:B------:R-:W-:Y:S01]  /*0d80*/  SHF.R.U32.HI R248, RZ, 0x10, R21 ;  /* 0x00000010fff87819 */ /* 0x000fe20000011615 */
[----:B--2---:R-:W-:Y:S01]  /*0d90*/  HADD2.F32 R0, -RZ, R130.H0_H0 ;  /* 0x20000082ff007230 */ /* 0x004fe20000004100 */
[----:B------:R1:W-:Y:S01]  /*0da0*/  STL [R1+0x34], R4 ;  /* 0x0000340401007387 */ /* 0x0003e20000100800 */
[----:B------:R-:W-:Y:S01]  /*0db0*/  MOV R247, R18 ;  /* 0x0000001200f77202 */ /* 0x000fe20000000f00 */
[----:B------:R-:W-:Y:S01]  /*0dc0*/  HADD2.F32 R251, -RZ, R251.H0_H0 ;  /* 0x200000fbfffb7230 */ /* 0x000fe20000004100 */
[--C-:B------:R-:W-:Y:S01]  /*0dd0*/  SHF.R.U64 R246, R18, 0x10, R19.reuse ;  /* 0x0000001012f67819 */ /* 0x100fe20000001213 */
[----:B------:R2:W-:Y:S01]  /*0de0*/  STL [R1+0x30], R0 ;  /* 0x0000300001007387 */ /* 0x0005e20000100800 */
[----:B0-----:R-:W-:Y:S01]  /*0df0*/  HADD2.F32 R5, -RZ, R137.H0_H0 ;  /* 0x20000089ff057230 */ /* 0x001fe20000004100 */
[----:B------:R-:W-:Y:S01]  /*0e00*/  MOV R245, R19 ;  /* 0x0000001300f57202 */ /* 0x000fe20000000f00 */
[----:B------:R-:W-:Y:S01]  /*0e10*/  HADD2.F32 R250, -RZ, R250.H0_H0 ;  /* 0x200000fafffa7230 */ /* 0x000fe20000004100 */
[----:B------:R-:W-:Y:S01]  /*0e20*/  SHF.R.U32.HI R244, RZ, 0x10, R19 ;  /* 0x00000010fff47819 */ /* 0x000fe20000011613 */
[----:B------:R-:W-:Y:S01]  /*0e30*/  HADD2.F32 R249, -RZ, R249.H0_H0 ;  /* 0x200000f9fff97230 */ /* 0x000fe20000004100 */
[----:B------:R0:W-:Y:S01]  /*0e40*/  STL [R1+0x2c], R5 ;  /* 0x00002c0501007387 */ /* 0x0001e20000100800 */
[----:B-1----:R-:W-:Y:S01]  /*0e50*/  HADD2.F32 R4, -RZ, R131.H0_H0 ;  /* 0x20000083ff047230 */ /* 0x002fe20000004100 */
[----:B------:R-:W-:Y:S01]  /*0e60*/  MOV R243, R16 ;  /* 0x0000001000f37202 */ /* 0x000fe20000000f00 */
[----:B------:R-:W-:Y:S01]  /*0e70*/  HADD2.F32 R248, -RZ, R248.H0_H0 ;  /* 0x200000f8fff87230 */ /* 0x000fe20000004100 */
[--C-:B------:R-:W-:Y:S01]  /*0e80*/  SHF.R.U64 R242, R16, 0x10, R17.reuse ;  /* 0x0000001010f27819 */ /* 0x100fe20000001211 */
[----:B--2---:R-:W-:Y:S01]  /*0e90*/  HADD2.F32 R0, -RZ, R136.H0_H0 ;  /* 0x20000088ff007230 */ /* 0x004fe20000004100 */
[----:B------:R1:W-:Y:S01]  /*0ea0*/  STL [R1+0x28], R4 ;  /* 0x0000280401007387 */ /* 0x0003e20000100800 */
[----:B------:R-:W-:Y:S01]  /*0eb0*/  MOV R241, R17 ;  /* 0x0000001100f17202 */ /* 0x000fe20000000f00 */
[----:B------:R-:W-:Y:S01]  /*0ec0*/  HADD2.F32 R247, -RZ, R247.H0_H0 ;  /* 0x200000f7fff77230 */ /* 0x000fe20000004100 */
[----:B------:R-:W-:Y:S01]  /*0ed0*/  SHF.R.U32.HI R240, RZ, 0x10, R17 ;  /* 0x00000010fff07819 */ /* 0x000fe20000011611 */
[----:B0-----:R-:W-:Y:S01]  /*0ee0*/  HADD2.F32 R5, -RZ, R132.H0_H0 ;  /* 0x20000084ff057230 */ /* 0x001fe20000004100 */
[----:B------:R0:W-:Y:S01]  /*0ef0*/  STL [R1+0x24], R0 ;  /* 0x0000240001007387 */ /* 0x0001e20000100800 */
[----:B------:R-:W-:Y:S01]  /*0f00*/  MOV R239, R6 ;  /* 0x0000000600ef7202 */ /* 0x000fe20000000f00 */
[----:B------:R-:W-:Y:S01]  /*0f10*/  HADD2.F32 R246, -RZ, R246.H0_H0 ;  /* 0x200000f6fff67230 */ /* 0x000fe20000004100 */
[--C-:B------:R-:W-:Y:S01]  /*0f20*/  SHF.R.U64 R238, R6, 0x10, R7.reuse ;  /* 0x0000001006ee7819 */ /* 0x100fe20000001207 */
[----:B------:R2:W-:Y:S01]  /*0f30*/  STL [R1+0x20], R5 ;  /* 0x0000200501007387 */ /* 0x0005e20000100800 */
[----:B-1----:R-:W-:Y:S01]  /*0f40*/  HADD2.F32 R4, -RZ, R135.H0_H0 ;  /* 0x20000087ff047230 */ /* 0x002fe20000004100 */
[----:B------:R-:W-:Y:S01]  /*0f50*/  MOV R237, R7 ;  /* 0x0000000700ed7202 */ /* 0x000fe20000000f00 */
[----:B------:R-:W-:Y:S01]  /*0f60*/  HADD2.F32 R245, -RZ, R245.H0_H0 ;  /* 0x200000f5fff57230 */ /* 0x000fe20000004100 */
[----:B------:R-:W-:Y:S01]  /*0f70*/  SHF.R.U32.HI R236, RZ, 0x10, R7 ;  /* 0x00000010ffec7819 */ /* 0x000fe20000011607 */
[----:B------:R-:W-:Y:S01]  /*0f80*/  HADD2.F32 R244, -RZ, R244.H0_H0 ;  /* 0x200000f4fff47230 */ /* 0x000fe20000004100 */
[----:B------:R1:W-:Y:S01]  /*0f90*/  STL [R1+0x1c], R4 ;  /* 0x00001c0401007387 */ /* 0x0003e20000100800 */
[----:B0-----:R-:W-:Y:S01]  /*0fa0*/  HADD2.F32 R0, -RZ, R26.H0_H0 ;  /* 0x2000001aff007230 */ /* 0x001fe20000004100 */
        /* <DEDUP_REMOVED lines=8> */
[----:B-1----:R-:W-:Y:S01]  /*1030*/  HADD2.F32 R4, -RZ, R27.H0_H0 ;  /* 0x2000001bff047230 */ /* 0x002fe20000004100 */
        /* <DEDUP_REMOVED lines=25> */
[----:B------:R1:W-:Y:S01]  /*11d0*/  STL [R1], R0 ;  /* 0x0000000001007387 */ /* 0x0003e20000100800 */
        /* <DEDUP_REMOVED lines=19> */
[----:B-1----:R-:W-:-:S07]  /*1310*/  HADD2.F32 R216, -RZ, R216.H0_H0 ;  /* 0x200000d8ffd87230 */ /* 0x002fce0000004100 */
.L_x_11597:
[----:B--234-:R-:W0:Y:S01]  /*1320*/  LDC.64 R166, c[0x0][0x250] ;  /* 0x00009400ffa67b82 */ /* 0x01ce220000000a00 */
[----:B------:R-:W-:Y:S02]  /*1330*/  SHF.R.S32.HI R4, RZ, 0x1f, R2 ;  /* 0x0000001fff047819 */ /* 0x000fe40000011402 */
[----:B------:R-:W-:-:S05]  /*1340*/  LOP3.LUT P6, RZ, R3, 0x4, RZ, 0xc0, !PT ;  /* 0x0000000403ff7812 */ /* 0x000fca00078cc0ff */
[----:B-1----:R-:W1:Y:S01]  /*1350*/  @P4 LDC.64 R164, c[0x0][0x270] ;  /* 0x00009c00ffa44b82 */ /* 0x002e620000000a00 */
[----:B0-----:R-:W-:-:S05]  /*1360*/  IMAD.WIDE R166, R2, 0x4, R166 ;  /* 0x0000000402a67825 */ /* 0x001fca00078e02a6 */
[----:B------:R-:W5:Y:S01]  /*1370*/  LDG.E R201, desc[UR4][R166.64] ;  /* 0x00000004a6c97981 */ /* 0x000f62000c1e1900 */
[----:B-1----:R-:W-:-:S04]  /*1380*/  @P4 LEA R164, P5, R2, R164, 0x2 ;  /* 0x000000a402a44211 */ /* 0x002fc800078a10ff */
[----:B------:R-:W-:Y:S02]  /*1390*/  @P4 LEA.HI.X R165, R2, R165, R4, 0x2, P5 ;  /* 0x000000a502a54211 */ /* 0x000fe400028f1404 */
[----:B------:R-:W-:Y:S01]  /*13a0*/  MOV R4, 0x3f800000 ;  /* 0x3f80000000047802 */ /* 0x000fe20000000f00 */
[----:B------:R-:W0:Y:S05]  /*13b0*/  S2R R168, SR_TID.X ;  /* 0x0000000000a87919 */ /* 0x000e2a0000002100 */
[----:B------:R1:W5:Y:S02]  /*13c0*/  @P4 LDG.E R4, desc[UR4][R164.64] ;  /* 0x00000004a4044981 */ /* 0x000364000c1e1900 */
[----:B-1----:R-:W1:Y:S01]  /*13d0*/  LDC.64 R164, c[0x0][0x258] ;  /* 0x00009600ffa47b82 */ /* 0x002e620000000a00 */
[----:B------:R-:W-:-:S05]  /*13e0*/  MOV R214, UR13 ;  /* 0x0000000d00d67c02 */ /* 0x000fca0008000f00 */
[C---:B------:R-:W-:Y:S01]  /*13f0*/  IMAD R6, R2.reuse, R214, RZ ;  /* 0x000000d602067224 */ /* 0x040fe200078e02ff */
[----:B------:R-:W-:Y:S01]  /*1400*/  BSSY B1, `(.L_x_11564) ;  /* 0x000003a000017945 */ /* 0x000fe20003800000 */
[----:B-1----:R-:W-:-:S05]  /*1410*/  IMAD.WIDE R164, R2, 0x4, R164 ;  /* 0x0000000402a47825 */ /* 0x002fca00078e02a4 */
[----:B------:R1:W5:Y:S01]  /*1420*/  LDG.E R5, desc[UR4][R164.64] ;  /* 0x00000004a4057981 */ /* 0x000362000c1e1900 */
[----:B0-----:R-:W-:Y:S02]  /*1430*/  LOP3.LUT R215, R168, 0x1f, RZ, 0xc0, !PT ;  /* 0x0000001fa8d77812 */ /* 0x001fe400078ec0ff */
[----:B-1----:R-:W-:-:S04]  /*1440*/  SHF.R.S32.HI R164, RZ, 0x1f, R6 ;  /* 0x0000001fffa47819 */ /* 0x002fc80000011406 */
[----:B------:R-:W-:-:S04]  /*1450*/  LEA.HI R6, R164, R6, RZ, 0x2 ;  /* 0x00000006a4067211 */ /* 0x000fc800078f10ff */
[----:B------:R-:W-:Y:S02]  /*1460*/  LEA.HI.SX32 R6, R6, R215, 0x1e ;  /* 0x000000d706067211 */ /* 0x000fe400078ff2ff */
[----:B------:R-:W-:Y:S02]  /*1470*/  MOV R202, RZ ;  /* 0x000000ff00ca7202 */ /* 0x000fe40000000f00 */
[----:B------:R-:W-:Y:S02]  /*1480*/  MOV R200, RZ ;  /* 0x000000ff00c87202 */ /* 0x000fe40000000f00 */
[----:B------:R-:W-:Y:S01]  /*1490*/  MOV R203, R6 ;  /* 0x0000000600cb7202 */ /* 0x000fe20000000f00 */
[----:B------:R-:W-:Y:S06]  /*14a0*/  @!P6 BRA `(.L_x_11565) ;  /* 0x0000000000bce947 */ /* 0x000fec0003800000 */
[----:B------:R-:W-:Y:S01]  /*14b0*/  ISETP.NE.U32.AND P5, PT, RZ, UR8, PT ;  /* 0x00000008ff007c0c */ /* 0x000fe2000bfa5070 */
[----:B------:R-:W0:Y:S01]  /*14c0*/  LDC.U8 R170, c[0x0][0x2a0] ;  /* 0x0000a800ffaa7b82 */ /* 0x000e220000000000 */
[----:B------:R-:W2:Y:S02]  /*14d0*/  LDL R209, [R1+0x68] ;  /* 0x0000680001d17983 */ /* 0x000ea40000100800 */
[----:B------:R-:W-:Y:S02]  /*14e0*/  ISETP.NE.AND.EX P5, PT, RZ, UR9, PT, P5 ;  /* 0x00000009ff007c0c */ /* 0x000fe4000bfa5350 */
[----:B------:R-:W3:Y:S03]  /*14f0*/  LDL R207, [R1+0x64] ;  /* 0x0000640001cf7983 */ /* 0x000ee60000100800 */
[----:B------:R-:W1:Y:S01]  /*1500*/  LDC.64 R164, c[0x0][0x2b8] ;  /* 0x0000ae00ffa47b82 */ /* 0x000e620000000a00 */
[----:B------:R-:W4:Y:S04]  /*1510*/  LDL R173, [R1+0x60] ;  /* 0x0000600001ad7983 */ /* 0x000f280000100800 */
[----:B------:R-:W4:Y:S03]  /*1520*/  LDL R172, [R1+0x5c] ;  /* 0x00005c0001ac7983 */ /* 0x000f260000100800 */
[----:B------:R-:W-:-:S04]  /*1530*/  @P5 LEA R8, P6, R6, UR8, 0x4 ;  /* 0x0000000806085c11 */ /* 0x000fc8000f8c20ff */
[----:B------:R-:W-:-:S05]  /*1540*/  @P5 LEA.HI.X R9, R6, UR9, RZ, 0x4, P6 ;  /* 0x0000000906095c11 */ /* 0x000fca000b0f24ff */
[----:B------:R2:W5:Y:S01]  /*1550*/  @P5 LDG.E.128 R128, desc[UR4][R8.64] ;  /* 0x0000000408805981 */ /* 0x000562000c1e1d00 */
[----:B------:R-:W-:-:S04]  /*1560*/  LEA R168, P5, R6, UR10, 0x4 ;  /* 0x0000000a06a87c11 */ /* 0x000fc8000f8a20ff */
[----:B------:R-:W-:Y:S02]  /*1570*/  LEA.HI.X R169, R6, UR11, RZ, 0x4, P5 ;  /* 0x0000000b06a97c11 */ /* 0x000fe4000a8f24ff */
[----:B0-----:R-:W-:Y:S01]  /*1580*/  ISETP.NE.AND P5, PT, R170, RZ, PT ;  /* 0x000000ffaa00720c */ /* 0x001fe20003fa5270 */
[----:B-1----:R-:W-:-:S03]  /*1590*/  IMAD.WIDE.U32 R164, R6, 0x10, R164 ;  /* 0x0000001006a47825 */ /* 0x002fc600078e00a4 */
[----:B------:R-:W2:Y:S04]  /*15a0*/  LDG.E.128 R168, desc[UR4][R168.64] ;  /* 0x00000004a8a87981 */ /* 0x000ea8000c1e1d00 */
[----:B------:R-:W3:Y:S01]  /*15b0*/  LDG.E.128 R164, desc[UR4][R164.64] ;  /* 0x00000004a4a47981 */ /* 0x000ee2000c1e1d00 */
[----:B-----5:R-:W-:Y:S02]  /*15c0*/  FSEL R0, R201, RZ, !P5 ;  /* 0x000000ffc9007208 */ /* 0x020fe40006800000 */
[----:B------:R-:W-:-:S03]  /*15d0*/  IADD3 R203, R6, 0x20, RZ ;  /* 0x0000002006cb7810 */ /* 0x000fc60007ffe0ff */
[C---:B--2---:R-:W-:Y:S01]  /*15e0*/  FADD.FTZ R168, -R0.reuse, R168 ;  /* 0x000000a800a87221 */ /* 0x044fe20000010100 */
[C---:B------:R-:W-:Y:S01]  /*15f0*/  FADD.FTZ R7, -R0.reuse, R169 ;  /* 0x000000a900077221 */ /* 0x040fe20000010100 */
[C---:B------:R-:W-:Y:S01]  /*1600*/  FADD.FTZ R9, -R0.reuse, R170 ;  /* 0x000000aa00097221 */ /* 0x040fe20000010100 */
[----:B------:R-:W-:Y:S01]  /*1610*/  FADD.FTZ R171, -R0, R171 ;  /* 0x000000ab00ab7221 */ /* 0x000fe20000010100 */
[C---:B------:R-:W-:Y:S01]  /*1620*/  FMUL.FTZ R0, R5.reuse, R168 ;  /* 0x000000a805007220 */ /* 0x040fe20000410000 */
[----:B------:R-:W-:Y:S01]  /*1630*/  FMUL.FTZ R7, R5, R7 ;  /* 0x0000000705077220 */ /* 0x000fe20000410000 */
[----:B---3--:R-:W-:Y:S01]  /*1640*/  FMUL.FTZ R8, R209, R164 ;  /* 0x000000a4d1087220 */ /* 0x008fe20000410000 */
[----:B------:R-:W-:Y:S01]  /*1650*/  FADD.FTZ R68, R68, R164 ;  /* 0x000000a444447221 */ /* 0x000fe20000010000 */
[----:B------:R-:W-:Y:S01]  /*1660*/  FFMA.FTZ R40, R164, R0, R40 ;  /* 0x00000000a4287223 */ /* 0x000fe20000010028 */
[----:B------:R-:W-:Y:S01]  /*1670*/  FADD.FTZ R69, R69, R165 ;  /* 0x000000a545457221 */ /* 0x000fe20000010000 */
[----:B------:R-:W-:Y:S01]  /*1680*/  FFMA.FTZ R41, R165, R7, R41 ;  /* 0x00000007a5297223 */ /* 0x000fe20000010029 */
[----:B------:R-:W-:Y:S01]  /*1690*/  FMUL.FTZ R209, R207, R165 ;  /* 0x000000a5cfd17220 */ /* 0x000fe20000410000 */
[----:B------:R-:W-:Y:S01]  /*16a0*/  FADD.FTZ R165, RZ, R8 ;  /* 0x00000008ffa57221 */ /* 0x000fe20000010000 */
[----:B------:R-:W-:Y:S01]  /*16b0*/  FFMA.FTZ R164, R0, R8, RZ ;  /* 0x0000000800a47223 */ /* 0x000fe200000100ff */
[----:B------:R-:W-:Y:S01]  /*16c0*/  FMUL.FTZ R9, R5, R9 ;  /* 0x0000000905097220 */ /* 0x000fe20000410000 */
[----:B----4-:R-:W-:Y:S01]  /*16d0*/  FMUL.FTZ R207, R173, R166 ;  /* 0x000000a6adcf7220 */ /* 0x010fe20000410000 */
        /* <DEDUP_REMOVED lines=12> */
.L_x_11565:
[----:B------:R-:W-:Y:S05]  /*17a0*/  BSYNC B1 ;  /* 0x0000000000017941 */ /* 0x000fea0003800000 */
.L_x_11564:
[----:B------:R-:W-:Y:S01]  /*17b0*/  LOP3.LUT P5, RZ, R3, 0x2, RZ, 0xc0, !PT ;  /* 0x0000000203ff7812 */ /* 0x000fe200078ac0ff */
[----:B------:R-:W-:-:S12]  /*17c0*/  BSSY B1, `(.L_x_11566) ;  /* 0x0000031000017945 */ /* 0x000fd80003800000 */
[----:B------:R-:W-:Y:S05]  /*17d0*/  @!P5 BRA `(.L_x_11567) ;  /* 0x0000000000bcd947 */ /* 0x000fea0003800000 */
[----:B------:R-:W-:Y:S01]  /*17e0*/  ISETP.NE.U32.AND P5, PT, RZ, UR8, PT ;  /* 0x00000008ff007c0c */ /* 0x000fe2000bfa5070 */
[----:B------:R-:W0:Y:S01]  /*17f0*/  LDC.U8 R166, c[0x0][0x2a0] ;  /* 0x0000a800ffa67b82 */ /* 0x000e220000000000 */
[----:B------:R-:W2:Y:S02]  /*1800*/  LDL R192, [R1+0x58] ;  /* 0x0000580001c07983 */ /* 0x000ea40000100800 */
[----:B------:R-:W-:Y:S02]  /*1810*/  ISETP.NE.AND.EX P5, PT, RZ, UR9, PT, P5 ;  /* 0x00000009ff007c0c */ /* 0x000fe4000bfa5350 */
[----:B------:R-:W3:Y:S04]  /*1820*/  LDL R179, [R1+0x54] ;  /* 0x0000540001b37983 */ /* 0x000ee80000100800 */
[----:B------:R-:W4:Y:S07]  /*1830*/  LDL R28, [R1+0x4c] ;  /* 0x00004c00011c7983 */ /* 0x000f2e0000100800 */
[----:B------:R-:W-:-:S04]  /*1840*/  @P5 LEA R164, P6, R203, UR8, 0x4 ;  /* 0x00000008cba45c11 */ /* 0x000fc8000f8c20ff */
[----:B------:R-:W-:-:S05]  /*1850*/  @P5 LEA.HI.X R165, R203, UR9, RZ, 0x4, P6 ;  /* 0x00000009cba55c11 */ /* 0x000fca000b0f24ff */
[----:B------:R1:W5:Y:S01]  /*1860*/  @P5 LDG.E.128 R132, desc[UR4][R164.64] ;  /* 0x00000004a4845981 */ /* 0x000362000c1e1d00 */
[----:B------:R-:W-:-:S04]  /*1870*/  LEA R168, P5, R203, UR10, 0x4 ;  /* 0x0000000acba87c11 */ /* 0x000fc8000f8a20ff */
[----:B------:R-:W-:Y:S02]  /*1880*/  LEA.HI.X R169, R203, UR11, RZ, 0x4, P5 ;  /* 0x0000000bcba97c11 */ /* 0x000fe4000a8f24ff */
[----:B0-----:R-:W-:Y:S01]  /*1890*/  ISETP.NE.AND P5, PT, R166, RZ, PT ;  /* 0x000000ffa600720c */ /* 0x001fe20003fa5270 */
[----:B-1----:R-:W0:Y:S03]  /*18a0*/  LDC.64 R164, c[0x0][0x2b8] ;  /* 0x0000ae00ffa47b82 */ /* 0x002e260000000a00 */
[----:B------:R-:W2:Y:S01]  /*18b0*/  LDG.E.128 R168, desc[UR4][R168.64] ;  /* 0x00000004a8a87981 */ /* 0x000ea2000c1e1d00 */
[----:B-----5:R-:W-:Y:S01]  /*18c0*/  FSEL R25, R201, RZ, !P5 ;  /* 0x000000ffc9197208 */ /* 0x020fe20006800000 */
[----:B0-----:R-:W-:-:S06]  /*18d0*/  IMAD.WIDE.U32 R164, R203, 0x10, R164 ;  /* 0x00000010cba47825 */ /* 0x001fcc00078e00a4 */
[----:B------:R-:W3:Y:S01]  /*18e0*/  LDG.E.128 R164, desc[UR4][R164.64] ;  /* 0x00000004a4a47981 */ /* 0x000ee2000c1e1d00 */
[----:B--2---:R-:W-:-:S03]  /*18f0*/  FADD.FTZ R26, -R25, R171 ;  /* 0x000000ab191a7221 */ /* 0x004fc60000010100 */
[----:B------:R-:W2:Y:S01]  /*1900*/  LDL R171, [R1+0x50] ;  /* 0x0000500001ab7983 */ /* 0x000ea20000100800 */
[C---:B------:R-:W-:Y:S01]  /*1910*/  FADD.FTZ R168, -R25.reuse, R168 ;  /* 0x000000a819a87221 */ /* 0x040fe20000010100 */
[----:B------:R-:W-:-:S03]  /*1920*/  FADD.FTZ R169, -R25, R169 ;  /* 0x000000a919a97221 */ /* 0x000fc60000010100 */
[----:B------:R-:W-:Y:S01]  /*1930*/  FMUL.FTZ R213, R5, R168 ;  /* 0x000000a805d57220 */ /* 0x000fe20000410000 */
[----:B------:R-:W-:Y:S01]  /*1940*/  FADD.FTZ R170, -R25, R170 ;  /* 0x000000aa19aa7221 */ /* 0x000fe20000010100 */
[C---:B------:R-:W-:Y:S01]  /*1950*/  FMUL.FTZ R212, R5.reuse, R169 ;  /* 0x000000a905d47220 */ /* 0x040fe20000410000 */
[----:B------:R-:W-:Y:S01]  /*1960*/  FMUL.FTZ R26, R5, R26 ;  /* 0x0000001a051a7220 */ /* 0x000fe20000410000 */
[----:B------:R-:W-:Y:S01]  /*1970*/  IADD3 R203, R203, 0x20, RZ ;  /* 0x00000020cbcb7810 */ /* 0x000fe20007ffe0ff */
[----:B---3--:R-:W-:Y:S01]  /*1980*/  FMUL.FTZ R193, R192, R164 ;  /* 0x000000a4c0c17220 */ /* 0x008fe20000410000 */
[----:B------:R-:W-:-:S03]  /*1990*/  FMUL.FTZ R179, R179, R165 ;  /* 0x000000a5b3b37220 */ /* 0x000fc60000410000 */
[----:B------:R-:W-:Y:S01]  /*19a0*/  FADD.FTZ R202, R202, R193 ;  /* 0x000000c1caca7221 */ /* 0x000fe20000010000 */
[----:B------:R-:W-:Y:S01]  /*19b0*/  FFMA.FTZ R200, R213, R193, R200 ;  /* 0x000000c1d5c87223 */ /* 0x000fe200000100c8 */
[----:B------:R-:W-:Y:S02]  /*19c0*/  FMUL.FTZ R192, R5, R170 ;  /* 0x000000aa05c07220 */ /* 0x000fe40000410000 */
[----:B------:R-:W-:Y:S01]  /*19d0*/  FADD.FTZ R202, R202, R179 ;  /* 0x000000b3caca7221 */ /* 0x000fe20000010000 */
[----:B------:R-:W-:Y:S01]  /*19e0*/  FFMA.FTZ R200, R212, R179, R200 ;  /* 0x000000b3d4c87223 */ /* 0x000fe200000100c8 */
[----:B----4-:R-:W-:Y:S01]  /*19f0*/  FMUL.FTZ R28, R28, R167 ;  /* 0x000000a71c1c7220 */ /* 0x010fe20000410000 */
        /* <DEDUP_REMOVED lines=12> */
[----:B------:R-:W-:-:S07]  /*1ac0*/  FFMA.FTZ R200, R26, R28, R200 ;  /* 0x0000001c1ac87223 */ /* 0x000fce00000100c8 */
.L_x_11567:
[----:B------:R-:W-:Y:S05]  /*1ad0*/  BSYNC B1 ;  /* 0x0000000000017941 */ /* 0x000fea0003800000 */
.L_x_11566:
        /* <DEDUP_REMOVED lines=50> */
.L_x_11569:
[----:B------:R-:W-:Y:S05]  /*1e00*/  BSYNC B1 ;  /* 0x0000000000017941 */ /* 0x000fea0003800000 */
.L_x_11568:
[----:B------:R-:W-:Y:S04]  /*1e10*/  BSSY B1, `(.L_x_11570) ;  /* 0x0000031000017945 */ /* 0x000fe80003800000 */
        /* <DEDUP_REMOVED lines=12> */
[----:B0-----:R-:W-:Y:S02]  /*1ee0*/  ISETP.NE.AND P5, PT, R164, RZ, PT ;  /* 0x000000ffa400720c */ /* 0x001fe40003fa5270 */
[----:B------:R-:W0:Y:S02]  /*1ef0*/  LDC.64 R164, c[0x0][0x2b8] ;  /* 0x0000ae00ffa47b82 */ /* 0x000e240000000a00 */
[----:B------:R-:W2:Y:S01]  /*1f00*/  LDG.E.128 R168, desc[UR4][R168.64] ;  /* 0x00000004a8a87981 */ /* 0x000ea2000c1e1d00 */
[----:B-1---5:R-:W-:Y:S01]  /*1f10*/  FSEL R10, R201, RZ, !P5 ;  /* 0x000000ffc90a7208 */ /* 0x022fe20006800000 */
[----:B0-----:R-:W-:-:S06]  /*1f20*/  IMAD.WIDE.U32 R164, R203, 0x10, R164 ;  /* 0x00000010cba47825 */ /* 0x001fcc00078e00a4 */
[----:B------:R-:W3:Y:S01]  /*1f30*/  LDG.E.128 R164, desc[UR4][R164.64] ;  /* 0x00000004a4a47981 */ /* 0x000ee2000c1e1d00 */
[----:B--2---:R-:W-:-:S03]  /*1f40*/  FADD.FTZ R11, -R10, R171 ;  /* 0x000000ab0a0b7221 */ /* 0x004fc60000010100 */
[----:B------:R-:W2:Y:S01]  /*1f50*/  LDL R171, [R1+0x30] ;  /* 0x0000300001ab7983 */ /* 0x000ea20000100800 */
[C---:B------:R-:W-:Y:S01]  /*1f60*/  FADD.FTZ R168, -R10.reuse, R168 ;  /* 0x000000a80aa87221 */ /* 0x040fe20000010100 */
[----:B------:R-:W-:-:S03]  /*1f70*/  FADD.FTZ R169, -R10, R169 ;  /* 0x000000a90aa97221 */ /* 0x000fc60000010100 */
[C---:B------:R-:W-:Y:S01]  /*1f80*/  FMUL.FTZ R208, R5.reuse, R168 ;  /* 0x000000a805d07220 */ /* 0x040fe20000410000 */
        /* <DEDUP_REMOVED lines=25> */
.L_x_11571:
[----:B------:R-:W-:Y:S05]  /*2120*/  BSYNC B1 ;  /* 0x0000000000017941 */ /* 0x000fea0003800000 */
.L_x_11570:
        /* <DEDUP_REMOVED lines=49> */
.L_x_11573:
[----:B------:R-:W-:Y:S05]  /*2440*/  BSYNC B1 ;  /* 0x0000000000017941 */ /* 0x000fea0003800000 */
.L_x_11572:
        /* <DEDUP_REMOVED lines=49> */
.L_x_11575:
[----:B------:R-:W-:Y:S05]  /*2760*/  BSYNC B1 ;  /* 0x0000000000017941 */ /* 0x000fea0003800000 */
.L_x_11574:
[----:B------:R-:W-:Y:S04]  /*2770*/  BSSY B1, `(.L_x_11576) ;  /* 0x0000030000017945 */ /* 0x000fe80003800000 */
[----:B------:R-:W-:Y:S05]  /*2780*/  @!P3 BRA `(.L_x_11577) ;  /* 0x0000000000b8b947 */ /* 0x000fea0003800000 */
[----:B------:R-:W-:Y:S01]  /*2790*/  ISETP.NE.U32.AND P5, PT, RZ, UR8, PT ;  /* 0x00000008ff007c0c */ /* 0x000fe2000bfa5070 */
[----:B------:R-:W0:Y:S01]  /*27a0*/  LDC.U8 R164, c[0x0][0x2a0] ;  /* 0x0000a800ffa47b82 */ /* 0x000e220000000000 */
[----:B------:R-:W2:Y:S02]  /*27b0*/  LDL R182, [R1+0x8] ;  /* 0x0000080001b67983 */ /* 0x000ea40000100800 */
[----:B------:R-:W-:Y:S02]  /*27c0*/  ISETP.NE.AND.EX P5, PT, RZ, UR9, PT, P5 ;  /* 0x00000009ff007c0c */ /* 0x000fe4000bfa5350 */
[----:B------:R-:W3:Y:S04]  /*27d0*/  LDL R174, [R1+0x4] ;  /* 0x0000040001ae7983 */ /* 0x000ee80000100800 */
[----:B------:R-:W4:Y:S07]  /*27e0*/  LDL R23, [R1] ;  /* 0x0000000001177983 */ /* 0x000f2e0000100800 */
[----:B------:R-:W-:-:S04]  /*27f0*/  @P5 LEA R16, P6, R203, UR8, 0x4 ;  /* 0x00000008cb105c11 */ /* 0x000fc8000f8c20ff */
[----:B------:R-:W-:-:S05]  /*2800*/  @P5 LEA.HI.X R17, R203, UR9, RZ, 0x4, P6 ;  /* 0x00000009cb115c11 */ /* 0x000fca000b0f24ff */
[----:B------:R1:W5:Y:S01]  /*2810*/  @P5 LDG.E.128 R152, desc[UR4][R16.64] ;  /* 0x0000000410985981 */ /* 0x000362000c1e1d00 */
[----:B------:R-:W-:-:S04]  /*2820*/  LEA R168, P5, R203, UR10, 0x4 ;  /* 0x0000000acba87c11 */ /* 0x000fc8000f8a20ff */
[C---:B------:R-:W-:Y:S02]  /*2830*/  LEA.HI.X R169, R203.reuse, UR11, RZ, 0x4, P5 ;  /* 0x0000000bcba97c11 */ /* 0x040fe4000a8f24ff */
[----:B0-----:R-:W-:Y:S02]  /*2840*/  ISETP.NE.AND P5, PT, R164, RZ, PT ;  /* 0x000000ffa400720c */ /* 0x001fe40003fa5270 */
[----:B------:R-:W0:Y:S02]  /*2850*/  LDC.64 R164, c[0x0][0x2b8] ;  /* 0x0000ae00ffa47b82 */ /* 0x000e240000000a00 */
[----:B------:R-:W2:Y:S01]  /*2860*/  LDG.E.128 R168, desc[UR4][R168.64] ;  /* 0x00000004a8a87981 */ /* 0x000ea2000c1e1d00 */
[----:B0-----:R-:W-:-:S06]  /*2870*/  IMAD.WIDE.U32 R164, R203, 0x10, R164 ;  /* 0x00000010cba47825 */ /* 0x001fcc00078e00a4 */
[----:B------:R-:W3:Y:S01]  /*2880*/  LDG.E.128 R164, desc[UR4][R164.64] ;  /* 0x00000004a4a47981 */ /* 0x000ee2000c1e1d00 */
[----:B-1---5:R-:W-:Y:S02]  /*2890*/  FSEL R16, R201, RZ, !P5 ;  /* 0x000000ffc9107208 */ /* 0x022fe40006800000 */
[----:B------:R-:W-:-:S03]  /*28a0*/  IADD3 R203, R203, 0x20, RZ ;  /* 0x00000020cbcb7810 */ /* 0x000fc60007ffe0ff */
[C---:B--2---:R-:W-:Y:S01]  /*28b0*/  FADD.FTZ R168, -R16.reuse, R168 ;  /* 0x000000a810a87221 */ /* 0x044fe20000010100 */
[----:B------:R-:W-:-:S03]  /*28c0*/  FADD.FTZ R169, -R16, R169 ;  /* 0x000000a910a97221 */ /* 0x000fc60000010100 */
[C---:B------:R-:W-:Y:S01]  /*28d0*/  FMUL.FTZ R195, R5.reuse, R168 ;  /* 0x000000a805c37220 */ /* 0x040fe20000410000 */
[C---:B------:R-:W-:Y:S01]  /*28e0*/  FADD.FTZ R170, -R16.reuse, R170 ;  /* 0x000000aa10aa7221 */ /* 0x040fe20000010100 */
[----:B------:R-:W-:Y:S01]  /*28f0*/  FMUL.FTZ R194, R5, R169 ;  /* 0x000000a905c27220 */ /* 0x000fe20000410000 */
[----:B------:R-:W-:-:S04]  /*2900*/  FADD.FTZ R17, -R16, R171 ;  /* 0x000000ab10117221 */ /* 0x000fc80000010100 */
[----:B------:R-:W-:Y:S01]  /*2910*/  FMUL.FTZ R17, R5, R17 ;  /* 0x0000001105117220 */ /* 0x000fe20000410000 */
[----:B---3--:R-:W-:Y:S01]  /*2920*/  FMUL.FTZ R183, R182, R164 ;  /* 0x000000a4b6b77220 */ /* 0x008fe20000410000 */
[----:B------:R-:W-:-:S03]  /*2930*/  FMUL.FTZ R174, R174, R165 ;  /* 0x000000a5aeae7220 */ /* 0x000fc60000410000 */
        /* <DEDUP_REMOVED lines=19> */
.L_x_11577:
[----:B------:R-:W-:Y:S05]  /*2a70*/  BSYNC B1 ;  /* 0x0000000000017941 */ /* 0x000fea0003800000 */
.L_x_11576:
[----:B------:R-:W-:Y:S01]  /*2a80*/  LOP3.LUT P5, RZ, R3, 0x8, RZ, 0xc0, !PT ;  /* 0x0000000803ff7812 */ /* 0x000fe200078ac0ff */
[----:B------:R-:W-:-:S12]  /*2a90*/  BSSY B1, `(.L_x_11578) ;  /* 0x000002c000017945 */ /* 0x000fd80003800000 */
[----:B------:R-:W-:Y:S05]  /*2aa0*/  @!P5 BRA `(.L_x_11579) ;  /* 0x0000000000a8d947 */ /* 0x000fea0003800000 */
[----:B------:R-:W-:Y:S01]  /*2ab0*/  ISETP.NE.U32.AND P5, PT, RZ, UR8, PT ;  /* 0x00000008ff007c0c */ /* 0x000fe2000bfa5070 */
[----:B------:R-:W0:Y:S03]  /*2ac0*/  LDC.U8 R164, c[0x0][0x2a0] ;  /* 0x0000a800ffa47b82 */ /* 0x000e260000000000 */
[----:B------:R-:W-:-:S13]  /*2ad0*/  ISETP.NE.AND.EX P5, PT, RZ, UR9, PT, P5 ;  /* 0x00000009ff007c0c */ /* 0x000fda000bfa5350 */
[----:B------:R-:W-:-:S04]  /*2ae0*/  @P5 LEA R18, P6, R203, UR8, 0x4 ;  /* 0x00000008cb125c11 */ /* 0x000fc8000f8c20ff */
[----:B------:R-:W-:-:S05]  /*2af0*/  @P5 LEA.HI.X R19, R203, UR9, RZ, 0x4, P6 ;  /* 0x00000009cb135c11 */ /* 0x000fca000b0f24ff */
[----:B------:R1:W5:Y:S01]  /*2b00*/  @P5 LDG.E.128 R156, desc[UR4][R18.64] ;  /* 0x00000004129c5981 */ /* 0x000362000c1e1d00 */
[----:B0-----:R-:W-:Y:S02]  /*2b10*/  ISETP.NE.AND P5, PT, R164, RZ, PT ;  /* 0x000000ffa400720c */ /* 0x001fe40003fa5270 */
[----:B------:R-:W0:Y:S02]  /*2b20*/  LDC.64 R164, c[0x0][0x2b8] ;  /* 0x0000ae00ffa47b82 */ /* 0x000e240000000a00 */
[----:B-----5:R-:W-:Y:S02]  /*2b30*/  FSEL R201, R201, RZ, !P5 ;  /* 0x000000ffc9c97208 */ /* 0x020fe40006800000 */
[----:B------:R-:W-:-:S04]  /*2b40*/  LEA R168, P5, R203, UR10, 0x4 ;  /* 0x0000000acba87c11 */ /* 0x000fc8000f8a20ff */
[----:B------:R-:W-:-:S06]  /*2b50*/  LEA.HI.X R169, R203, UR11, RZ, 0x4, P5 ;  /* 0x0000000bcba97c11 */ /* 0x000fcc000a8f24ff */
[----:B------:R-:W2:Y:S01]  /*2b60*/  LDG.E.128 R168, desc[UR4][R168.64] ;  /* 0x00000004a8a87981 */ /* 0x000ea2000c1e1d00 */
[----:B0-----:R-:W-:-:S06]  /*2b70*/  IMAD.WIDE.U32 R164, R203, 0x10, R164 ;  /* 0x00000010cba47825 */ /* 0x001fcc00078e00a4 */
[----:B------:R-:W3:Y:S01]  /*2b80*/  LDG.E.128 R164, desc[UR4][R164.64] ;  /* 0x00000004a4a47981 */ /* 0x000ee2000c1e1d00 */
[C---:B--2---:R-:W-:Y:S01]  /*2b90*/  FADD.FTZ R168, -R201.reuse, R168 ;  /* 0x000000a8c9a87221 */ /* 0x044fe20000010100 */
[----:B------:R-:W-:-:S03]  /*2ba0*/  FADD.FTZ R169, -R201, R169 ;  /* 0x000000a9c9a97221 */ /* 0x000fc60000010100 */
[----:B------:R-:W-:Y:S01]  /*2bb0*/  FMUL.FTZ R206, R5, R168 ;  /* 0x000000a805ce7220 */ /* 0x000fe20000410000 */
[----:B------:R-:W-:Y:S01]  /*2bc0*/  FADD.FTZ R170, -R201, R170 ;  /* 0x000000aac9aa7221 */ /* 0x000fe20000010100 */
[----:B------:R-:W-:Y:S01]  /*2bd0*/  FMUL.FTZ R205, R5, R169 ;  /* 0x000000a905cd7220 */ /* 0x000fe20000410000 */
[----:B-1----:R-:W-:Y:S01]  /*2be0*/  FADD.FTZ R19, -R201, R171 ;  /* 0x000000abc9137221 */ /* 0x002fe20000010100 */
[----:B---3--:R-:W-:Y:S01]  /*2bf0*/  FMUL.FTZ R181, R251, R164 ;  /* 0x000000a4fbb57220 */ /* 0x008fe20000410000 */
[----:B------:R-:W-:-:S03]  /*2c00*/  FMUL.FTZ R31, R250, R165 ;  /* 0x000000a5fa1f7220 */ /* 0x000fc60000410000 */
        /* <DEDUP_REMOVED lines=20> */
.L_x_11579:
[----:B------:R-:W-:Y:S05]  /*2d50*/  BSYNC B1 ;  /* 0x0000000000017941 */ /* 0x000fea0003800000 */
.L_x_11578:
        /* <DEDUP_REMOVED lines=20> */
.L_x_11623:
[----:B------:R-:W-:Y:S01]  /*2ea0*/  LOP3.LUT P5, RZ, R3, 0x4, RZ, 0xc0, !PT ;  /* 0x0000000403ff7812 */ /* 0x000fe200078ac0ff */
[----:B------:R-:W-:Y:S01]  /*2eb0*/  FADD.FTZ R168, R202, R169 ;  /* 0x000000a9caa87221 */ /* 0x000fe20000010000 */
[----:B0-----:R-:W-:Y:S01]  /*2ec0*/  FADD.FTZ R164, R200, R164 ;  /* 0x000000a4c8a47221 */ /* 0x001fe20000010000 */
[----:B------:R-:W-:Y:S02]  /*2ed0*/  BSSY B1, `(.L_x_11581) ;  /* 0x0000037000017945 */ /* 0x000fe40003800000 */
[----:B------:R-:W-:Y:S01]  /*2ee0*/  FMUL.FTZ R168, R168, UR12 ;  /* 0x0000000ca8a87c20 */ /* 0x000fe20008410000 */
[----:B------:R-:W-:-:S07]  /*2ef0*/  FMUL.FTZ R169, R164, UR12 ;  /* 0x0000000ca4a97c20 */ /* 0x000fce0008410000 */
[----:B------:R-:W-:Y:S05]  /*2f00*/  @!P5 BRA `(.L_x_11582) ;  /* 0x0000000000ccd947 */ /* 0x000fea0003800000 */
[----:B------:R-:W0:Y:S02]  /*2f10*/  LDC.U8 R165, c[0x0][0x2a0] ;  /* 0x0000a800ffa57b82 */ /* 0x000e240000000000 */
[----:B0-----:R-:W-:-:S06]  /*2f20*/  ISETP.NE.AND P5, PT, R165, RZ, PT ;  /* 0x000000ffa500720c */ /* 0x001fcc0003fa5270 */
[----:B------:R-:W0:Y:S01]  /*2f30*/  LDC.64 R164, c[0x0][0x220] ;  /* 0x00008800ffa47b82 */ /* 0x000e220000000a00 */
[----:B------:R-:W-:Y:S01]  /*2f40*/  FSEL R170, R168, RZ, !P5 ;  /* 0x000000ffa8aa7208 */ /* 0x000fe20006800000 */
[----:B0-----:R-:W-:-:S06]  /*2f50*/  IMAD.WIDE.U32 R164, R6, 0x10, R164 ;  /* 0x0000001006a47825 */ /* 0x001fcc00078e00a4 */
[----:B------:R-:W2:Y:S01]  /*2f60*/  LDG.E.128 R164, desc[UR4][R164.64] ;  /* 0x00000004a4a47981 */ /* 0x000ea2000c1e1d00 */
[----:B------:R-:W-:Y:S01]  /*2f70*/  ISETP.NE.U32.AND P5, PT, RZ, UR8, PT ;  /* 0x00000008ff007c0c */ /* 0x000fe2000bfa5070 */
[----:B------:R-:W-:Y:S01]  /*2f80*/  FFMA.FTZ R171, R0, R169, R170 ;  /* 0x000000a900ab7223 */ /* 0x000fe200000100aa */
[----:B------:R-:W-:Y:S02]  /*2f90*/  ISETP.NE.U32.AND P6, PT, RZ, UR14, PT ;  /* 0x0000000eff007c0c */ /* 0x000fe4000bfc5070 */
[----:B------:R-:W-:Y:S01]  /*2fa0*/  ISETP.NE.AND.EX P5, PT, RZ, UR9, PT, P5 ;  /* 0x00000009ff007c0c */ /* 0x000fe2000bfa5350 */
[----:B------:R-:W-:Y:S01]  /*2fb0*/  FADD.FTZ R171, R8, -R171 ;  /* 0x800000ab08ab7221 */ /* 0x000fe20000010000 */
[----:B------:R-:W-:-:S03]  /*2fc0*/  ISETP.NE.AND.EX P6, PT, RZ, UR15, PT, P6 ;  /* 0x0000000fff007c0c */ /* 0x000fc6000bfc5360 */
[----:B-----5:R-:W-:-:S08]  /*2fd0*/  FMUL.FTZ R171, R5, R171 ;  /* 0x000000ab05ab7220 */ /* 0x020fd00000410000 */
[----:B------:R-:W-:-:S04]  /*2fe0*/  @P5 FADD.FTZ R171, R128, R171 ;  /* 0x000000ab80ab5221 */ /* 0x000fc80000010000 */
[C---:B-1----:R-:W-:Y:S01]  /*2ff0*/  FMUL.FTZ R200, R171.reuse, R4 ;  /* 0x00000004abc87220 */ /* 0x042fe20000410000 */
[----:B------:R-:W-:-:S03]  /*3000*/  SEL R160, R171, R160, P6 ;  /* 0x000000a0aba07207 */ /* 0x000fc60003000000 */
[----:B--2---:R-:W-:Y:S01]  /*3010*/  FFMA.FTZ R96, R200, R164, R96 ;  /* 0x000000a4c8607223 */ /* 0x004fe20000010060 */
[----:B------:R-:W-:-:S04]  /*3020*/  FFMA.FTZ R164, R7, R169, R170 ;  /* 0x000000a907a47223 */ /* 0x000fc800000100aa */
[----:B------:R-:W-:-:S04]  /*3030*/  FADD.FTZ R164, R209, -R164 ;  /* 0x800000a4d1a47221 */ /* 0x000fc80000010000 */
[----:B------:R-:W-:-:S04]  /*3040*/  FMUL.FTZ R164, R5, R164 ;  /* 0x000000a405a47220 */ /* 0x000fc80000410000 */
[----:B------:R-:W-:-:S04]  /*3050*/  @P5 FADD.FTZ R164, R129, R164 ;  /* 0x000000a481a45221 */ /* 0x000fc80000010000 */
[C---:B------:R-:W-:Y:S01]  /*3060*/  FMUL.FTZ R201, R164.reuse, R4 ;  /* 0x00000004a4c97220 */ /* 0x040fe20000410000 */
[----:B------:R-:W-:Y:S01]  /*3070*/  SEL R161, R164, R161, P6 ;  /* 0x000000a1a4a17207 */ /* 0x000fe20003000000 */
[-CC-:B------:R-:W-:Y:S01]  /*3080*/  FFMA.FTZ R164, R9, R169.reuse, R170.reuse ;  /* 0x000000a909a47223 */ /* 0x180fe200000100aa */
[----:B------:R-:W-:Y:S01]  /*3090*/  FFMA.FTZ R170, R173, R169, R170 ;  /* 0x000000a9adaa7223 */ /* 0x000fe200000100aa */
[----:B------:R-:W-:Y:S02]  /*30a0*/  FFMA.FTZ R97, R165, R201, R97 ;  /* 0x000000c9a5617223 */ /* 0x000fe40000010061 */
[----:B------:R-:W-:Y:S01]  /*30b0*/  FADD.FTZ R164, R207, -R164 ;  /* 0x800000a4cfa47221 */ /* 0x000fe20000010000 */
[----:B------:R-:W-:-:S03]  /*30c0*/  FADD.FTZ R170, R172, -R170 ;  /* 0x800000aaacaa7221 */ /* 0x000fc60000010000 */
[C---:B------:R-:W-:Y:S01]  /*30d0*/  FMUL.FTZ R164, R5.reuse, R164 ;  /* 0x000000a405a47220 */ /* 0x040fe20000410000 */
[----:B------:R-:W-:Y:S02]  /*30e0*/  FMUL.FTZ R203, R5, R170 ;  /* 0x000000aa05cb7220 */ /* 0x000fe40000410000 */
[----:B------:R-:W0:Y:S01]  /*30f0*/  LDC.64 R170, c[0x0][0x2f8] ;  /* 0x0000be00ffaa7b82 */ /* 0x000e220000000a00 */
[----:B------:R-:W-:Y:S01]  /*3100*/  @P5 FADD.FTZ R164, R130, R164 ;  /* 0x000000a482a45221 */ /* 0x000fe20000010000 */
[----:B------:R-:W-:Y:S01]  /*3110*/  @P5 FADD.FTZ R203, R131, R203 ;  /* 0x000000cb83cb5221 */ /* 0x000fe20000010000 */
[----:B------:R-:W-:Y:S02]  /*3120*/  ISETP.NE.U32.AND P5, PT, RZ, UR14, PT ;  /* 0x0000000eff007c0c */ /* 0x000fe4000bfa5070 */
[C---:B------:R-:W-:Y:S01]  /*3130*/  FMUL.FTZ R202, R164.reuse, R4 ;  /* 0x00000004a4ca7220 */ /* 0x040fe20000410000 */
[----:B------:R-:W-:Y:S02]  /*3140*/  SEL R162, R164, R162, P6 ;  /* 0x000000a2a4a27207 */ /* 0x000fe40003000000 */
[----:B------:R-:W-:Y:S01]  /*3150*/  ISETP.NE.AND.EX P5, PT, RZ, UR15, PT, P5 ;  /* 0x0000000fff007c0c */ /* 0x000fe2000bfa5350 */
[----:B------:R-:W-:Y:S01]  /*3160*/  FFMA.FTZ R98, R166, R202, R98 ;  /* 0x000000caa6627223 */ /* 0x000fe20000010062 */
[C---:B------:R-:W-:Y:S01]  /*3170*/  SEL R163, R203.reuse, R163, P6 ;  /* 0x000000a3cba37207 */ /* 0x040fe20003000000 */
[----:B------:R-:W-:Y:S01]  /*3180*/  FMUL.FTZ R203, R203, R4 ;  /* 0x00000004cbcb7220 */ /* 0x000fe20000410000 */
[----:B------:R-:W-:-:S03]  /*3190*/  FMUL.FTZ R166, R245, R202 ;  /* 0x000000caf5a67220 */ /* 0x000fc60000410000 */
[-C--:B------:R-:W-:Y:S01]  /*31a0*/  FFMA.FTZ R99, R167, R203.reuse, R99 ;  /* 0x000000cba7637223 */ /* 0x080fe20000010063 */
[----:B------:R-:W-:-:S05]  /*31b0*/  FMUL.FTZ R167, R244, R203 ;  /* 0x000000cbf4a77220 */ /* 0x000fca0000410000 */
[----:B------:R-:W1:Y:S01]  /*31c0*/  @P5 LDC.64 R164, c[0x0][0x308] ;  /* 0x0000c200ffa45b82 */ /* 0x000e620000000a00 */
[----:B0-----:R-:W-:-:S04]  /*31d0*/  IMAD.WIDE.U32 R170, R6, 0x10, R170 ;  /* 0x0000001006aa7825 */ /* 0x001fc800078e00aa */
[C---:B-1----:R-:W-:Y:S01]  /*31e0*/  @P5 IMAD.WIDE.U32 R164, R6.reuse, 0x10, R164 ;  /* 0x0000001006a45825 */ /* 0x042fe200078e00a4 */
[----:B------:R-:W-:-:S04]  /*31f0*/  IADD3 R6, R6, 0x20, RZ ;  /* 0x0000002006067810 */ /* 0x000fc80007ffe0ff */
[----:B------:R0:W-:Y:S02]  /*3200*/  @P5 STG.E.128 desc[UR4][R164.64], R160 ;  /* 0x000000a0a4005986 */ /* 0x0001e4000c101d04 */
[----:B0-----:R-:W-:Y:S01]  /*3210*/  FMUL.FTZ R164, R247, R200 ;  /* 0x000000c8f7a47220 */ /* 0x001fe20000410000 */
[----:B------:R-:W-:-:S05]  /*3220*/  FMUL.FTZ R165, R246, R201 ;  /* 0x000000c9f6a57220 */ /* 0x000fca0000410000 */
[----:B------:R0:W-:Y:S02]  /*3230*/  STG.E.128 desc[UR4][R170.64], R164 ;  /* 0x000000a4aa007986 */ /* 0x0001e4000c101d04 */
.L_x_11582:
[----:B------:R-:W-:Y:S05]  /*3240*/  BSYNC B1 ;  /* 0x0000000000017941 */ /* 0x000fea0003800000 */
.L_x_11581:
[----:B------:R-:W-:Y:S01]  /*3250*/  LOP3.LUT P5, RZ, R3, 0x2, RZ, 0xc0, !PT ;  /* 0x0000000203ff7812 */ /* 0x000fe200078ac0ff */
[----:B------:R-:W-:-:S12]  /*3260*/  BSSY B1, `(.L_x_11583) ;  /* 0x0000035000017945 */ /* 0x000fd80003800000 */
[----:B------:R-:W-:Y:S05]  /*3270*/  @!P5 BRA `(.L_x_11584) ;  /* 0x0000000000ccd947 */ /* 0x000fea0003800000 */
[----:B0-----:R-:W0:Y:S02]  /*3280*/  LDC.U8 R164, c[0x0][0x2a0] ;  /* 0x0000a800ffa47b82 */ /* 0x001e240000000000 */
[----:B0-----:R-:W-:-:S06]  /*3290*/  ISETP.NE.AND P5, PT, R164, RZ, PT ;  /* 0x000000ffa400720c */ /* 0x001fcc0003fa5270 */
[----:B------:R-:W0:Y:S01]  /*32a0*/  LDC.64 R164, c[0x0][0x220] ;  /* 0x00008800ffa47b82 */ /* 0x000e220000000a00 */
[----:B-1----:R-:W-:Y:S02]  /*32b0*/  FSEL R200, R168, RZ, !P5 ;  /* 0x000000ffa8c87208 */ /* 0x002fe40006800000 */
[----:B------:R-:W-:-:S03]  /*32c0*/  ISETP.NE.U32.AND P5, PT, RZ, UR8, PT ;  /* 0x00000008ff007c0c */ /* 0x000fc6000bfa5070 */
[-CC-:B------:R-:W-:Y:S01]  /*32d0*/  FFMA.FTZ R202, R213, R169.reuse, R200.reuse ;  /* 0x000000a9d5ca7223 */ /* 0x180fe200000100c8 */
[----:B------:R-:W-:Y:S01]  /*32e0*/  ISETP.NE.AND.EX P5, PT, RZ, UR9, PT, P5 ;  /* 0x00000009ff007c0c */ /* 0x000fe2000bfa5350 */
[-CC-:B-----5:R-:W-:Y:S01]  /*32f0*/  FFMA.FTZ R201, R212, R169.reuse, R200.reuse ;  /* 0x000000a9d4c97223 */ /* 0x1a0fe200000100c8 */
        /* <DEDUP_REMOVED lines=9> */
[----:B------:R-:W-:-:S02]  /*3390*/  FMUL.FTZ R200, R5, R200 ;  /* 0x000000c805c87220 */ /* 0x000fc40000410000 */
[----:B------:R-:W-:Y:S01]  /*33a0*/  @P5 FADD.FTZ R202, R132, R202 ;  /* 0x000000ca84ca5221 */ /* 0x000fe20000010000 */
[----:B------:R-:W-:Y:S01]  /*33b0*/  @P5 FADD.FTZ R201, R133, R201 ;  /* 0x000000c985c95221 */ /* 0x000fe20000010000 */
[----:B------:R-:W-:Y:S01]  /*33c0*/  @P5 FADD.FTZ R170, R134, R170 ;  /* 0x000000aa86aa5221 */ /* 0x000fe20000010000 */
[----:B0-----:R-:W-:-:S04]  /*33d0*/  IMAD.WIDE.U32 R164, R6, 0x10, R164 ;  /* 0x0000001006a47825 */ /* 0x001fc800078e00a4 */
[----:B------:R-:W-:Y:S01]  /*33e0*/  @P5 FADD.FTZ R200, R135, R200 ;  /* 0x000000c887c85221 */ /* 0x000fe20000010000 */
[----:B------:R-:W-:Y:S01]  /*33f0*/  ISETP.NE.U32.AND P5, PT, RZ, UR14, PT ;  /* 0x0000000eff007c0c */ /* 0x000fe2000bfa5070 */
[----:B------:R-:W2:Y:S03]  /*3400*/  LDG.E.128 R164, desc[UR4][R164.64] ;  /* 0x00000004a4a47981 */ /* 0x000ea6000c1e1d00 */
[----:B------:R-:W-:-:S04]  /*3410*/  ISETP.NE.AND.EX P5, PT, RZ, UR15, PT, P5 ;  /* 0x0000000fff007c0c */ /* 0x000fc8000bfa5350 */
[----:B------:R-:W-:Y:S02]  /*3420*/  SEL R160, R202, R160, P5 ;  /* 0x000000a0caa07207 */ /* 0x000fe40002800000 */
[----:B------:R-:W-:Y:S02]  /*3430*/  SEL R161, R201, R161, P5 ;  /* 0x000000a1c9a17207 */ /* 0x000fe40002800000 */
[----:B------:R-:W-:Y:S02]  /*3440*/  SEL R162, R170, R162, P5 ;  /* 0x000000a2aaa27207 */ /* 0x000fe40002800000 */
[----:B------:R-:W-:Y:S02]  /*3450*/  SEL R163, R200, R163, P5 ;  /* 0x000000a3c8a37207 */ /* 0x000fe40002800000 */
[----:B------:R-:W-:-:S04]  /*3460*/  ISETP.NE.U32.AND P5, PT, RZ, UR14, PT ;  /* 0x0000000eff007c0c */ /* 0x000fc8000bfa5070 */
[----:B------:R-:W-:Y:S01]  /*3470*/  ISETP.NE.AND.EX P5, PT, RZ, UR15, PT, P5 ;  /* 0x0000000fff007c0c */ /* 0x000fe2000bfa5350 */
[-C--:B------:R-:W-:Y:S01]  /*3480*/  FMUL.FTZ R202, R202, R4.reuse ;  /* 0x00000004caca7220 */ /* 0x080fe20000410000 */
[-C--:B------:R-:W-:Y:S01]  /*3490*/  FMUL.FTZ R201, R201, R4.reuse ;  /* 0x00000004c9c97220 */ /* 0x080fe20000410000 */
[-C--:B------:R-:W-:Y:S01]  /*34a0*/  FMUL.FTZ R203, R170, R4.reuse ;  /* 0x00000004aacb7220 */ /* 0x080fe20000410000 */
[----:B------:R-:W-:Y:S01]  /*34b0*/  FMUL.FTZ R200, R200, R4 ;  /* 0x00000004c8c87220 */ /* 0x000fe20000410000 */
[----:B--2---:R-:W-:-:S08]  /*34c0*/  FFMA.FTZ R100, R202, R164, R100 ;  /* 0x000000a4ca647223 */ /* 0x004fd00000010064 */
[----:B------:R-:W-:Y:S01]  /*34d0*/  @P5 LEA R164, P6, R6, UR14, 0x4 ;  /* 0x0000000e06a45c11 */ /* 0x000fe2000f8c20ff */
[----:B------:R-:W-:-:S03]  /*34e0*/  FFMA.FTZ R101, R165, R201, R101 ;  /* 0x000000c9a5657223 */ /* 0x000fc60000010065 */
[----:B------:R-:W-:Y:S01]  /*34f0*/  @P5 LEA.HI.X R165, R6, UR15, RZ, 0x4, P6 ;  /* 0x0000000f06a55c11 */ /* 0x000fe2000b0f24ff */
[----:B------:R-:W-:-:S04]  /*3500*/  FFMA.FTZ R102, R166, R203, R102 ;  /* 0x000000cba6667223 */ /* 0x000fc80000010066 */
[----:B------:R0:W-:Y:S01]  /*3510*/  @P5 STG.E.128 desc[UR4][R164.64], R160 ;  /* 0x000000a0a4005986 */ /* 0x0001e2000c101d04 */
[----:B------:R-:W-:Y:S01]  /*3520*/  LEA R170, P5, R6, UR16, 0x4 ;  /* 0x0000001006aa7c11 */ /* 0x000fe2000f8a20ff */
[-C--:B------:R-:W-:Y:S01]  /*3530*/  FFMA.FTZ R103, R167, R200.reuse, R103 ;  /* 0x000000c8a7677223 */ /* 0x080fe20000010067 */
[----:B------:R-:W-:Y:S01]  /*3540*/  FMUL.FTZ R166, R241, R203 ;  /* 0x000000cbf1a67220 */ /* 0x000fe20000410000 */
[----:B------:R-:W-:Y:S01]  /*3550*/  FMUL.FTZ R167, R240, R200 ;  /* 0x000000c8f0a77220 */ /* 0x000fe20000410000 */
[----:B------:R-:W-:Y:S01]  /*3560*/  LEA.HI.X R171, R6, UR17, RZ, 0x4, P5 ;  /* 0x0000001106ab7c11 */ /* 0x000fe2000a8f24ff */
[----:B0-----:R-:W-:Y:S01]  /*3570*/  FMUL.FTZ R164, R243, R202 ;  /* 0x000000caf3a47220 */ /* 0x001fe20000410000 */
[----:B------:R-:W-:-:S05]  /*3580*/  FMUL.FTZ R165, R242, R201 ;  /* 0x000000c9f2a57220 */ /* 0x000fca0000410000 */
[----:B------:R2:W-:Y:S01]  /*3590*/  STG.E.128 desc[UR4][R170.64], R164 ;  /* 0x000000a4aa007986 */ /* 0x0005e2000c101d04 */
[----:B------:R-:W-:-:S07]  /*35a0*/  IADD3 R6, R6, 0x20, RZ ;  /* 0x0000002006067810 */ /* 0x000fce0007ffe0ff */
.L_x_11584:
[----:B------:R-:W-:Y:S05]  /*35b0*/  BSYNC B1 ;  /* 0x0000000000017941 */ /* 0x000fea0003800000 */
.L_x_11583:
[----:B------:R-:W-:Y:S01]  /*35c0*/  LOP3.LUT P5, RZ, R3, 0x1, RZ, 0xc0, !PT ;  /* 0x0000000103ff7812 */ /* 0x000fe200078ac0ff */
[----:B------:R-:W-:-:S12]  /*35d0*/  BSSY B1, `(.L_x_11585) ;  /* 0x0000035000017945 */ /* 0x000fd80003800000 */
[----:B------:R-:W-:Y:S05]  /*35e0*/  @!P5 BRA `(.L_x_11586) ;  /* 0x0000000000ccd947 */ /* 0x000fea0003800000 */
[----:B0-2---:R-:W0:Y:S02]  /*35f0*/  LDC.U8 R164, c[0x0][0x2a0] ;  /* 0x0000a800ffa47b82 */ /* 0x005e240000000000 */
        /* <DEDUP_REMOVED lines=50> */
.L_x_11586:
[----:B------:R-:W-:Y:S05]  /*3920*/  BSYNC B1 ;  /* 0x0000000000017941 */ /* 0x000fea0003800000 */
.L_x_11585:
[----:B------:R-:W-:Y:S04]  /*3930*/  BSSY B1, `(.L_x_11587) ;  /* 0x0000035000017945 */ /* 0x000fe80003800000 */
[----:B------:R-:W-:Y:S05]  /*3940*/  @!P0 BRA `(.L_x_11588) ;  /* 0x0000000000cc8947 */ /* 0x000fea0003800000 */
[----:B0-23--:R-:W0:Y:S02]  /*3950*/  LDC.U8 R164, c[0x0][0x2a0] ;  /* 0x0000a800ffa47b82 */ /* 0x00de240000000000 */
        /* <DEDUP_REMOVED lines=50> */
.L_x_11588:
[----:B------:R-:W-:Y:S05]  /*3c80*/  BSYNC B1 ;  /* 0x0000000000017941 */ /* 0x000fea0003800000 */
.L_x_11587:
[----:B------:R-:W-:Y:S04]  /*3c90*/  BSSY B1, `(.L_x_11589) ;  /* 0x0000035000017945 */ /* 0x000fe80003800000 */
[----:B------:R-:W-:Y:S05]  /*3ca0*/  @!P1 BRA `(.L_x_11590) ;  /* 0x0000000000cc9947 */ /* 0x000fea0003800000 */
[----:B0-234-:R-:W0:Y:S02]  /*3cb0*/  LDC.U8 R164, c[0x0][0x2a0] ;  /* 0x0000a800ffa47b82 */ /* 0x01de240000000000 */
        /* <DEDUP_REMOVED lines=50> */
.L_x_11590:
[----:B------:R-:W-:Y:S05]  /*3fe0*/  BSYNC B1 ;  /* 0x0000000000017941 */ /* 0x000fea0003800000 */
.L_x_11589:
        /* <DEDUP_REMOVED lines=53> */
.L_x_11592:
[----:B------:R-:W-:Y:S05]  /*4340*/  BSYNC B1 ;  /* 0x0000000000017941 */ /* 0x000fea0003800000 */
.L_x_11591:
        /* <DEDUP_REMOVED lines=53> */
.L_x_11594:
[----:B------:R-:W-:Y:S05]  /*46a0*/  BSYNC B1 ;  /* 0x0000000000017941 */ /* 0x000fea0003800000 */
.L_x_11593:
[----:B------:R-:W-:Y:S01]  /*46b0*/  LOP3.LUT P5, RZ, R3, 0x8, RZ, 0xc0, !PT ;  /* 0x0000000803ff7812 */ /* 0x000fe200078ac0ff */
[----:B------:R-:W-:-:S12]  /*46c0*/  BSSY B1, `(.L_x_11595) ;  /* 0x0000034000017945 */ /* 0x000fd80003800000 */
[----:B------:R-:W-:Y:S05]  /*46d0*/  @!P5 BRA `(.L_x_11596) ;  /* 0x0000000000c8d947 */ /* 0x000fea0003800000 */
[----:B0-234-:R-:W0:Y:S02]  /*46e0*/  LDC.U8 R164, c[0x0][0x2a0] ;  /* 0x0000a800ffa47b82 */ /* 0x01de240000000000 */
[----:B0-----:R-:W-:-:S04]  /*46f0*/  ISETP.NE.AND P5, PT, R164, RZ, PT ;  /* 0x000000ffa400720c */ /* 0x001fc80003fa5270 */
[----:B------:R-:W-:Y:S02]  /*4700*/  FSEL R164, R168, RZ, !P5 ;  /* 0x000000ffa8a47208 */ /* 0x000fe40006800000 */
[----:B------:R-:W-:-:S03]  /*4710*/  ISETP.NE.U32.AND P5, PT, RZ, UR8, PT ;  /* 0x00000008ff007c0c */ /* 0x000fc6000bfa5070 */
        /* <DEDUP_REMOVED lines=12> */
[----:B------:R-:W-:Y:S01]  /*47e0*/  ISETP.NE.AND.EX P5, PT, RZ, UR9, PT, P5 ;  /* 0x00000009ff007c0c */ /* 0x000fe2000bfa5350 */
[----:B------:R-:W0:-:S12]  /*47f0*/  LDC.64 R164, c[0x0][0x220] ;  /* 0x00008800ffa47b82 */ /* 0x000e180000000a00 */
[----:B------:R-:W-:Y:S01]  /*4800*/  @P5 FADD.FTZ R171, R156, R171 ;  /* 0x000000ab9cab5221 */ /* 0x000fe20000010000 */
[----:B------:R-:W-:Y:S01]  /*4810*/  @P5 FADD.FTZ R170, R157, R170 ;  /* 0x000000aa9daa5221 */ /* 0x000fe20000010000 */
[----:B------:R-:W-:Y:S01]  /*4820*/  @P5 FADD.FTZ R168, R158, R168 ;  /* 0x000000a89ea85221 */ /* 0x000fe20000010000 */
[----:B------:R-:W-:Y:S01]  /*4830*/  @P5 FADD.FTZ R5, R159, R5 ;  /* 0x000000059f055221 */ /* 0x000fe20000010000 */
[----:B------:R-:W-:-:S03]  /*4840*/  ISETP.NE.U32.AND P5, PT, RZ, UR14, PT ;  /* 0x0000000eff007c0c */ /* 0x000fc6000bfa5070 */
[----:B------:R-:W-:Y:S01]  /*4850*/  FMUL.FTZ R169, R5, R4 ;  /* 0x0000000405a97220 */ /* 0x000fe20000410000 */
[----:B------:R-:W-:Y:S01]  /*4860*/  ISETP.NE.AND.EX P5, PT, RZ, UR15, PT, P5 ;  /* 0x0000000fff007c0c */ /* 0x000fe2000bfa5350 */
[----:B0-----:R-:W-:-:S03]  /*4870*/  IMAD.WIDE.U32 R164, R6, 0x10, R164 ;  /* 0x0000001006a47825 */ /* 0x001fc600078e00a4 */
[C---:B------:R-:W-:Y:S01]  /*4880*/  SEL R160, R171.reuse, R160, P5 ;  /* 0x000000a0aba07207 */ /* 0x040fe20002800000 */
[-C--:B------:R-:W-:Y:S01]  /*4890*/  FMUL.FTZ R171, R171, R4.reuse ;  /* 0x00000004abab7220 */ /* 0x080fe20000410000 */
[C---:B------:R-:W-:Y:S01]  /*48a0*/  SEL R161, R170.reuse, R161, P5 ;  /* 0x000000a1aaa17207 */ /* 0x040fe20002800000 */
[----:B------:R-:W-:Y:S01]  /*48b0*/  FMUL.FTZ R170, R170, R4 ;  /* 0x00000004aaaa7220 */ /* 0x000fe20000410000 */
[C---:B------:R-:W-:Y:S01]  /*48c0*/  SEL R162, R168.reuse, R162, P5 ;  /* 0x000000a2a8a27207 */ /* 0x040fe20002800000 */
[----:B------:R-:W2:Y:S01]  /*48d0*/  LDG.E.128 R164, desc[UR4][R164.64] ;  /* 0x00000004a4a47981 */ /* 0x000ea2000c1e1d00 */
[----:B------:R-:W-:Y:S01]  /*48e0*/  SEL R163, R5, R163, P5 ;  /* 0x000000a305a37207 */ /* 0x000fe20002800000 */
[----:B------:R-:W-:Y:S01]  /*48f0*/  FMUL.FTZ R168, R168, R4 ;  /* 0x00000004a8a87220 */ /* 0x000fe20000410000 */
[----:B------:R-:W-:-:S04]  /*4900*/  ISETP.NE.U32.AND P5, PT, RZ, UR14, PT ;  /* 0x0000000eff007c0c */ /* 0x000fc8000bfa5070 */
[----:B------:R-:W-:-:S13]  /*4910*/  ISETP.NE.AND.EX P5, PT, RZ, UR15, PT, P5 ;  /* 0x0000000fff007c0c */ /* 0x000fda000bfa5350 */
[----:B------:R-:W-:-:S04]  /*4920*/  @P5 LEA R4, P6, R6, UR14, 0x4 ;  /* 0x0000000e06045c11 */ /* 0x000fc8000f8c20ff */
[----:B------:R-:W-:-:S05]  /*4930*/  @P5 LEA.HI.X R5, R6, UR15, RZ, 0x4, P6 ;  /* 0x0000000f06055c11 */ /* 0x000fca000b0f24ff */
[----:B------:R0:W-:Y:S02]  /*4940*/  @P5 STG.E.128 desc[UR4][R4.64], R160 ;  /* 0x000000a004005986 */ /* 0x0001e4000c101d04 */
[----:B0-----:R-:W-:-:S04]  /*4950*/  LEA R4, P5, R6, UR16, 0x4 ;  /* 0x0000001006047c11 */ /* 0x001fc8000f8a20ff */
[----:B------:R-:W-:Y:S01]  /*4960*/  LEA.HI.X R5, R6, UR17, RZ, 0x4, P5 ;  /* 0x0000001106057c11 */ /* 0x000fe2000a8f24ff */
[----:B--2---:R-:W-:Y:S01]  /*4970*/  FFMA.FTZ R124, R171, R164, R124 ;  /* 0x000000a4ab7c7223 */ /* 0x004fe2000001007c */
[----:B------:R-:W-:Y:S01]  /*4980*/  FFMA.FTZ R125, R165, R170, R125 ;  /* 0x000000aaa57d7223 */ /* 0x000fe2000001007d */
[----:B------:R-:W-:Y:S01]  /*4990*/  FFMA.FTZ R126, R166, R168, R126 ;  /* 0x000000a8a67e7223 */ /* 0x000fe2000001007e */
[----:B------:R-:W-:Y:S01]  /*49a0*/  FFMA.FTZ R127, R167, R169, R127 ;  /* 0x000000a9a77f7223 */ /* 0x000fe2000001007f */
[----:B------:R-:W-:Y:S01]  /*49b0*/  FMUL.FTZ R164, R219, R171 ;  /* 0x000000abdba47220 */ /* 0x000fe20000410000 */
[----:B------:R-:W-:Y:S01]  /*49c0*/  FMUL.FTZ R165, R218, R170 ;  /* 0x000000aadaa57220 */ /* 0x000fe20000410000 */
[----:B------:R-:W-:Y:S01]  /*49d0*/  FMUL.FTZ R166, R217, R168 ;  /* 0x000000a8d9a67220 */ /* 0x000fe20000410000 */
[----:B------:R-:W-:-:S05]  /*49e0*/  FMUL.FTZ R167, R216, R169 ;  /* 0x000000a9d8a77220 */ /* 0x000fca0000410000 */
[----:B------:R0:W-:Y:S02]  /*49f0*/  STG.E.128 desc[UR4][R4.64], R164 ;  /* 0x000000a404007986 */ /* 0x0001e4000c101d04 */
.L_x_11596:
[----:B------:R-:W-:Y:S05]  /*4a00*/  BSYNC B1 ;  /* 0x0000000000017941 */ /* 0x000fea0003800000 */
.L_x_11595:
[----:B0----5:R-:W0:Y:S02]  /*4a10*/  LDC.64 R4, c[0x0][0x210] ;  /* 0x00008400ff047b82 */ /* 0x021e240000000a00 */
[----:B0-----:R-:W-:-:S04]  /*4a20*/  LEA R2, R4, R2, 0x2 ;  /* 0x0000000204027211 */ /* 0x001fc800078e10ff */
[----:B------:R-:W-:-:S13]  /*4a30*/  ISETP.GE.AND P5, PT, R2, R5, PT ;  /* 0x000000050200720c */ /* 0x000fda0003fa6270 */
[----:B------:R-:W-:Y:S05]  /*4a40*/  @!P5 BRA `(.L_x_11597) ;  /* 0xffffffc80034d947 */ /* 0x000fea000383ffff */
.L_x_11563:
[----:B------:R-:W-:Y:S05]  /*4a50*/  BSYNC B0 ;  /* 0x0000000000007941 */ /* 0x000fea0003800000 */
.L_x_11562:
[----:B--234-:R-:W0:Y:S01]  /*4a60*/  S2R R164, SR_TID.X ;  /* 0x0000000000a47919 */ /* 0x01ce220000002100 */
        /* <DEDUP_REMOVED lines=8> */
[----:B------:R-:W-:Y:S02]  /*4af0*/  PRMT R215, R2, 0x2104, R215 ;  /* 0x0000210402d77816 */ /* 0x000fe400000000d7 */
[----:B--2---:R-:W-:-:S04]  /*4b00*/  LEA R0, R3, R0, 0x18 ;  /* 0x0000000003007211 */ /* 0x004fc800078ec0ff */
        /* <DEDUP_REMOVED lines=62> */
[----:B0-----:R-:W-:-:S04]  /*4ef0*/  IADD3.X R60, RZ, RZ, RZ, P0, !PT ;  /* 0x000000ffff3c7210 */ /* 0x001fc800007fe4ff */
[----:B------:R-:W-:Y:S01]  /*4f00*/  SHF.L.U64.HI R60, R3, 0x2, R60 ;  /* 0x00000002033c7819 */ /* 0x000fe2000001023c */
        /* <DEDUP_REMOVED lines=79> */
.L_x_11599:
[----:B------:R-:W-:Y:S05]  /*5400*/  BSYNC B0 ;  /* 0x0000000000007941 */ /* 0x000fea0003800000 */
.L_x_11598:
        /* <DEDUP_REMOVED lines=129> */
.L_x_11601:
[----:B------:R-:W-:Y:S05]  /*5c20*/  BSYNC B0 ;  /* 0x0000000000007941 */ /* 0x000fea0003800000 */
.L_x_11600:
        /* <DEDUP_REMOVED lines=18> */
.L_x_11603:
[----:B------:R-:W-:Y:S05]  /*5d50*/  BSYNC B0 ;  /* 0x0000000000007941 */ /* 0x000fea0003800000 */
.L_x_11602:
        /* <DEDUP_REMOVED lines=18> */
.L_x_11605:
[----:B------:R-:W-:Y:S05]  /*5e80*/  BSYNC B0 ;  /* 0x0000000000007941 */ /* 0x000fea0003800000 */
.L_x_11604:
        /* <DEDUP_REMOVED lines=18> */
.L_x_11607:
[----:B------:R-:W-:Y:S05]  /*5fb0*/  BSYNC B0 ;  /* 0x0000000000007941 */ /* 0x000fea0003800000 */
.L_x_11606:
        /* <DEDUP_REMOVED lines=18> */
.L_x_11609:
[----:B------:R-:W-:Y:S05]  /*60e0*/  BSYNC B0 ;  /* 0x0000000000007941 */ /* 0x000fea0003800000 */
.L_x_11608:
        /* <DEDUP_REMOVED lines=18> */
.L_x_11611:
[----:B------:R-:W-:Y:S05]  /*6210*/  BSYNC B0 ;  /* 0x0000000000007941 */ /* 0x000fea0003800000 */
.L_x_11610:
        /* <DEDUP_REMOVED lines=11> */
.L_x_11580:
        /* <DEDUP_REMOVED lines=8> */
.L_x_11613:
[----:B------:R-:W-:Y:S05]  /*6350*/  BSYNC B1 ;  /* 0x0000000000017941 */ /* 0x000fea0003800000 */
.L_x_11612:
        /* <DEDUP_REMOVED lines=8> */
.L_x_11614:
[----:B------:R-:W-:Y:S01]  /*63e0*/  HFMA2.MMA R166, -RZ, RZ, 0, 1.1920928955078125e-07 ;  /* 0x00000002ffa67435 */ /* 0x000fe200000001ff */
[----:B------:R-:W-:Y:S01]  /*63f0*/  MOV R167, R202 ;  /* 0x000000ca00a77202 */ /* 0x000fe20000000f00 */
[----:B------:R-:W-:-:S09]  /*6400*/  FADD.FTZ R200, R168, R200 ;  /* 0x000000c8a8c87221 */ /* 0x000fd20000010000 */
[----:B------:R-:W-:Y:S05]  /*6410*/  WARPSYNC.COLLECTIVE R164, `(.L_x_11615) ;  /* 0x00000000a4087348 */ /* 0x000fea0003c00000 */
[----:B------:R0:W1:Y:S02]  /*6420*/  SHFL.BFLY P5, R168, R167, R166, R165 ;  /* 0x0c0000a6a7a87389 */ /* 0x00006400000a00a5 */
[----:B01----:R-:W-:Y:S01]  /*6430*/  ENDCOLLECTIVE ;  /* 0x000000000000791b */ /* 0x003fe20003800000 */
.L_x_11615:
[----:B------:R-:W-:Y:S01]  /*6440*/  MOV R167, R200 ;  /* 0x000000c800a77202 */ /* 0x000fe20000000f00 */
[----:B------:R-:W-:-:S07]  /*6450*/  FADD.FTZ R202, R202, R168 ;  /* 0x000000a8caca7221 */ /* 0x000fce0000010000 */
[----:B------:R-:W-:Y:S05]  /*6460*/  WARPSYNC.COLLECTIVE R164, `(.L_x_11616) ;  /* 0x00000000a4087348 */ /* 0x000fea0003c00000 */
[----:B------:R0:W1:Y:S02]  /*6470*/  SHFL.BFLY P5, R168, R167, R166, R165 ;  /* 0x0c0000a6a7a87389 */ /* 0x00006400000a00a5 */
[----:B01----:R-:W-:Y:S01]  /*6480*/  ENDCOLLECTIVE ;  /* 0x000000000000791b */ /* 0x003fe20003800000 */
.L_x_11616:
[----:B------:R-:W-:Y:S01]  /*6490*/  HFMA2.MMA R166, -RZ, RZ, 0, 2.384185791015625e-07 ;  /* 0x00000004ffa67435 */ /* 0x000fe200000001ff */
[----:B------:R-:W-:Y:S01]  /*64a0*/  MOV R167, R202 ;  /* 0x000000ca00a77202 */ /* 0x000fe20000000f00 */
[----:B------:R-:W-:-:S09]  /*64b0*/  FADD.FTZ R200, R200, R168 ;  /* 0x000000a8c8c87221 */ /* 0x000fd20000010000 */
[----:B------:R-:W-:Y:S05]  /*64c0*/  WARPSYNC.COLLECTIVE R164, `(.L_x_11617) ;  /* 0x00000000a4087348 */ /* 0x000fea0003c00000 */
[----:B------:R0:W1:Y:S02]  /*64d0*/  SHFL.BFLY P5, R168, R167, R166, R165 ;  /* 0x0c0000a6a7a87389 */ /* 0x00006400000a00a5 */
[----:B01----:R-:W-:Y:S01]  /*64e0*/  ENDCOLLECTIVE ;  /* 0x000000000000791b */ /* 0x003fe20003800000 */
.L_x_11617:
[----:B------:R-:W-:Y:S01]  /*64f0*/  MOV R167, R200 ;  /* 0x000000c800a77202 */ /* 0x000fe20000000f00 */
[----:B------:R-:W-:-:S07]  /*6500*/  FADD.FTZ R202, R202, R168 ;  /* 0x000000a8caca7221 */ /* 0x000fce0000010000 */
[----:B------:R-:W-:Y:S05]  /*6510*/  WARPSYNC.COLLECTIVE R164, `(.L_x_11618) ;  /* 0x00000000a4087348 */ /* 0x000fea0003c00000 */
[----:B------:R0:W1:Y:S02]  /*6520*/  SHFL.BFLY P5, R168, R167, R166, R165 ;  /* 0x0c0000a6a7a87389 */ /* 0x00006400000a00a5 */
[----:B01----:R-:W-:Y:S01]  /*6530*/  ENDCOLLECTIVE ;  /* 0x000000000000791b */ /* 0x003fe20003800000 */
.L_x_11618:
[----:B------:R-:W-:Y:S01]  /*6540*/  HFMA2.MMA R166, -RZ, RZ, 0, 4.76837158203125e-07 ;  /* 0x00000008ffa67435 */ /* 0x000fe200000001ff */
[----:B------:R-:W-:Y:S01]  /*6550*/  MOV R167, R202 ;  /* 0x000000ca00a77202 */ /* 0x000fe20000000f00 */
[----:B------:R-:W-:-:S09]  /*6560*/  FADD.FTZ R200, R200, R168 ;  /* 0x000000a8c8c87221 */ /* 0x000fd20000010000 */
[----:B------:R-:W-:Y:S05]  /*6570*/  WARPSYNC.COLLECTIVE R164, `(.L_x_11619) ;  /* 0x00000000a4087348 */ /* 0x000fea0003c00000 */
[----:B------:R0:W1:Y:S02]  /*6580*/  SHFL.BFLY P5, R168, R167, R166, R165 ;  /* 0x0c0000a6a7a87389 */ /* 0x00006400000a00a5 */
[----:B01----:R-:W-:Y:S01]  /*6590*/  ENDCOLLECTIVE ;  /* 0x000000000000791b */ /* 0x003fe20003800000 */
.L_x_11619:
[----:B------:R-:W-:Y:S01]  /*65a0*/  MOV R167, R200 ;  /* 0x000000c800a77202 */ /* 0x000fe20000000f00 */
[----:B------:R-:W-:-:S07]  /*65b0*/  FADD.FTZ R202, R202, R168 ;  /* 0x000000a8caca7221 */ /* 0x000fce0000010000 */
[----:B------:R-:W-:Y:S05]  /*65c0*/  WARPSYNC.COLLECTIVE R164, `(.L_x_11620) ;  /* 0x00000000a4087348 */ /* 0x000fea0003c00000 */
[----:B------:R0:W1:Y:S02]  /*65d0*/  SHFL.BFLY P5, R168, R167, R166, R165 ;  /* 0x0c0000a6a7a87389 */ /* 0x00006400000a00a5 */
[----:B01----:R-:W-:Y:S01]  /*65e0*/  ENDCOLLECTIVE ;  /* 0x000000000000791b */ /* 0x003fe20003800000 */
.L_x_11620:
[----:B------:R-:W-:Y:S01]  /*65f0*/  HFMA2.MMA R166, -RZ, RZ, 0, 9.5367431640625e-07 ;  /* 0x00000010ffa67435 */ /* 0x000fe200000001ff */
[----:B------:R-:W-:Y:S01]  /*6600*/  MOV R167, R202 ;  /* 0x000000ca00a77202 */ /* 0x000fe20000000f00 */
[----:B------:R-:W-:-:S09]  /*6610*/  FADD.FTZ R200, R200, R168 ;  /* 0x000000a8c8c87221 */ /* 0x000fd20000010000 */
[----:B------:R-:W-:Y:S05]  /*6620*/  WARPSYNC.COLLECTIVE R164, `(.L_x_11621) ;  /* 0x00000000a4087348 */ /* 0x000fea0003c00000 */
[----:B------:R0:W1:Y:S02]  /*6630*/  SHFL.BFLY P5, R168, R167, R166, R165 ;  /* 0x0c0000a6a7a87389 */ /* 0x00006400000a00a5 */
[----:B01----:R-:W-:Y:S01]  /*6640*/  ENDCOLLECTIVE ;  /* 0x000000000000791b */ /* 0x003fe20003800000 */
.L_x_11621:
[----:B------:R-:W-:Y:S02]  /*6650*/  MOV R167, R200 ;  /* 0x000000c800a77202 */ /* 0x000fe40000000f00 */
[----:B------:R-:W-:-:S07]  /*6660*/  MOV R169, R168 ;  /* 0x000000a800a97202 */ /* 0x000fce0000000f00 */
[----:B------:R-:W-:Y:S05]  /*6670*/  WARPSYNC.COLLECTIVE R164, `(.L_x_11622) ;  /* 0x00000000a4087348 */ /* 0x000fea0003c00000 */
[----:B------:R0:W1:Y:S02]  /*6680*/  SHFL.BFLY P5, R168, R167, R166, R165 ;  /* 0x0c0000a6a7a87389 */ /* 0x00006400000a00a5 */
[----:B01----:R-:W-:Y:S01]  /*6690*/  ENDCOLLECTIVE ;  /* 0x000000000000791b */ /* 0x003fe20003800000 */
.L_x_11622:
[----:B------:R-:W-:Y:S01]  /*66a0*/  MOV R164, R168 ;  /* 0x000000a800a47202 */ /* 0x000fe20000000f00 */
[----:B------:R-:W-:Y:S06]  /*66b0*/  BRA `(.L_x_11623) ;  /* 0xffffffc400f87947 */ /* 0x000fec000383ffff */
.L_x_11624:
        /* <DEDUP_REMOVED lines=12> */
.L_x_14368:


//--------------------- .text._ZN10layer_norm13ln_bwd_kernelINS_13Kernel_traitsI6__halfffffjLj1024ELj1ELj4ELj1ELj16ENS_18Kernel_traits_baseILj1024ES2_ffffjLj128EEEEELb0ELb1ELb0ELb1EEEvNS_9BwdParamsE --------------------------
	.section	.text._ZN10layer_norm13ln_bwd_kernelINS_13Kernel_traitsI6__halfffffjLj1024ELj1ELj4ELj1ELj16ENS_18Kernel_traits_baseILj1024ES2_ffffjLj128EEEEELb0ELb1ELb0ELb1EEEvNS_9BwdParamsE,"ax",@progbits
	.align	128
        .global         _ZN10layer_norm13ln_bwd_kernelINS_13Kernel_traitsI6__halfffffjLj1024ELj1ELj4ELj1ELj16ENS_18Kernel_traits_baseILj1024ES2_ffffjLj128EEEEELb0ELb1ELb0ELb1EEEvNS_9BwdParamsE
        .type           _ZN10layer_norm13ln_bwd_kernelINS_13Kernel_traitsI6__halfffffjLj1024ELj1ELj4ELj1ELj16ENS_18Kernel_traits_baseILj1024ES2_ffffjLj128EEEEELb0ELb1ELb0ELb1EEEvNS_9BwdParamsE,@function
        .size           _ZN10layer_norm13ln_bwd_kernelINS_13Kernel_traitsI6__halfffffjLj1024ELj1ELj4ELj1ELj16ENS_18Kernel_traits_baseILj1024ES2_ffffjLj128EEEEELb0ELb1ELb0ELb1EEEvNS_9BwdParamsE,(.L_x_14369 - _ZN10layer_norm13ln_bwd_kernelINS_13Kernel_traitsI6__halfffffjLj1024ELj1ELj4ELj1ELj16ENS_18Kernel_traits_baseILj1024ES2_ffffjLj128EEEEELb0ELb1ELb0ELb1EEEvNS_9BwdParamsE)
        .other          _ZN10layer_norm13ln_bwd_kernelINS_13Kernel_traitsI6__halfffffjLj1024ELj1ELj4ELj1ELj16ENS_18Kernel_traits_baseILj1024ES2_ffffjLj128EEEEELb0ELb1ELb0ELb1EEEvNS_9BwdParamsE,@"STO_CUDA_ENTRY STV_DEFAULT"
_ZN10layer_norm13ln_bwd_kernelINS_13Kernel_traitsI6__halfffffjLj1024ELj1ELj4ELj1ELj16ENS_18Kernel_traits_baseILj1024ES2_ffffjLj128EEEEELb0ELb1ELb0ELb1EEEvNS_9BwdParamsE:
.text._ZN10layer_norm13ln_bwd_kernelINS_13Kernel_traitsI6__halfffffjLj1024ELj1ELj4ELj1ELj16ENS_18Kernel_traits_baseILj1024ES2_ffffjLj128EEEEELb0ELb1ELb0ELb1EEEvNS_9BwdParamsE:
        /* <DEDUP_REMOVED lines=9> */
[----:B------:R-:W-:Y:S01]  /*0090*/  ULDC.64 UR16, c[0x0][0x2f8] ;  /* 0x0000be0000107ab9 */ /* 0x000fe20000000a00 */
[----:B------:R-:W-:Y:S01]  /*00a0*/  BSSY B0, `(.L_x_11625) ;  /* 0x0000454000007945 */ /* 0x000fe20003800000 */
        /* <DEDUP_REMOVED lines=55> */
.L_x_11626:
        /* <DEDUP_REMOVED lines=11> */
[----:B------:R-:W5:Y:S01]  /*04d0*/  LDG.E.64 R26, desc[UR4][R2.64+0x500] ;  /* 0x00050004021a7981 */ /* 0x000f62000c1e1b00 */
[----:B------:R-:W-:-:S03]  /*04e0*/  IADD3 R4, P0, R0, UR6, RZ ;  /* 0x0000000600047c10 */ /* 0x000fc6000ff1e0ff */
[----:B------:R-:W5:Y:S01]  /*04f0*/  LDG.E.64 R30, desc[UR4][R2.64+0x600] ;  /* 0x00060004021e7981 */ /* 0x000f62000c1e1b00 */
[----:B------:R-:W-:Y:S01]  /*0500*/  IADD3.X R5, RZ, UR7, RZ, P0, !PT ;  /* 0x00000007ff057c10 */ /* 0x000fe200087fe4ff */
[----:B------:R-:W-:Y:S02]  /*0510*/  ULDC.64 UR6, c[0x0][0x270] ;  /* 0x00009c0000067ab9 */ /* 0x000fe40000000a00 */
[----:B------:R-:W5:Y:S04]  /*0520*/  LDG.E.64 R34, desc[UR4][R2.64+0x700] ;  /* 0x0007000402227981 */ /* 0x000f68000c1e1b00 */
[----:B------:R-:W5:Y:S04]  /*0530*/  LDG.E.64 R8, desc[UR4][R4.64] ;  /* 0x0000000404087981 */ /* 0x000f68000c1e1b00 */
[----:B------:R-:W5:Y:S04]  /*0540*/  LDG.E.64 R12, desc[UR4][R4.64+0x100] ;  /* 0x00010004040c7981 */ /* 0x000f68000c1e1b00 */
[----:B------:R-:W5:Y:S04]  /*0550*/  LDG.E.64 R16, desc[UR4][R4.64+0x200] ;  /* 0x0002000404107981 */ /* 0x000f68000c1e1b00 */
        /* <DEDUP_REMOVED lines=8> */
[----:B------:R-:W-:-:S02]  /*05e0*/  HFMA2.MMA R208, -RZ, RZ, 0, 0 ;  /* 0x00000000ffd07435 */ /* 0x000fc400000001ff */
[----:B------:R-:W-:Y:S02]  /*05f0*/  HFMA2.MMA R189, -RZ, RZ, 0, 0 ;  /* 0x00000000ffbd7435 */ /* 0x000fe400000001ff */
[----:B------:R-:W-:Y:S01]  /*0600*/  HFMA2.MMA R165, -RZ, RZ, 0, 0 ;  /* 0x00000000ffa57435 */ /* 0x000fe200000001ff */
[----:B------:R-:W-:Y:S02]  /*0610*/  ISETP.NE.AND.EX P0, PT, RZ, UR7, PT, P0 ;  /* 0x00000007ff007c0c */ /* 0x000fe4000bf05300 */
[----:B------:R-:W-:Y:S02]  /*0620*/  CS2R R224, SRZ ;  /* 0x0000000000e07805 */ /* 0x000fe4000001ff00 */
[----:B------:R-:W-:Y:S02]  /*0630*/  MOV R226, RZ ;  /* 0x000000ff00e27202 */ /* 0x000fe40000000f00 */
        /* <DEDUP_REMOVED lines=13> */
[----:B------:R-:W-:-:S02]  /*0710*/  MOV R170, RZ ;  /* 0x000000ff00aa7202 */ /* 0x000fc40000000f00 */
        /* <DEDUP_REMOVED lines=14> */
[----:B0-----:R-:W-:Y:S01]  /*0800*/  CS2R R4, SRZ ;  /* 0x0000000000047805 */ /* 0x001fe2000001ff00 */
[----:B--2---:R-:W-:Y:S02]  /*0810*/  HADD2.F32 R2, -RZ, R6.H0_H0 ;  /* 0x20000006ff027230 */ /* 0x004fe40000004100 */
[----:B------:R-:W-:-:S03]  /*0820*/  HADD2.F32 R0, -RZ, R7.H0_H0 ;  /* 0x20000007ff007230 */ /* 0x000fc60000004100 */
[----:B------:R3:W-:Y:S04]  /*0830*/  STL [R1+0xcc], R2 ;  /* 0x0000cc0201007387 */ /* 0x0007e80000100800 */
[----:B------:R0:W-:Y:S01]  /*0840*/  STL [R1+0xc4], R0 ;  /* 0x0000c40001007387 */ /* 0x0001e20000100800 */
[----:B---3--:R-:W-:Y:S02]  /*0850*/  HADD2.F32 R2, -RZ, R10.H0_H0 ;  /* 0x2000000aff027230 */ /* 0x008fe40000004100 */
[----:B0-----:R-:W-:-:S03]  /*0860*/  HADD2.F32 R0, -RZ, R11.H0_H0 ;  /* 0x2000000bff007230 */ /* 0x001fc60000004100 */
[----:B------:R4:W-:Y:S04]  /*0870*/  STL [R1+0xbc], R2 ;  /* 0x0000bc0201007387 */ /* 0x0009e80000100800 */
[----:B------:R0:W-:Y:S01]  /*0880*/  STL [R1+0xb4], R0 ;  /* 0x0000b40001007387 */ /* 0x0001e20000100800 */
[----:B----4-:R-:W-:Y:S02]  /*0890*/  HADD2.F32 R2, -RZ, R14.H0_H0 ;  /* 0x2000000eff027230 */ /* 0x010fe40000004100 */
[----:B0-----:R-:W-:-:S03]  /*08a0*/  HADD2.F32 R0, -RZ, R15.H0_H0 ;  /* 0x2000000fff007230 */ /* 0x001fc60000004100 */
[----:B------:R5:W-:Y:S04]  /*08b0*/  STL [R1+0xac], R2 ;  /* 0x0000ac0201007387 */ /* 0x000be80000100800 */
[----:B------:R0:W-:Y:S01]  /*08c0*/  STL [R1+0xa4], R0 ;  /* 0x0000a40001007387 */ /* 0x0001e20000100800 */
[----:B-----5:R-:W-:Y:S02]  /*08d0*/  HADD2.F32 R2, -RZ, R18.H0_H0 ;  /* 0x20000012ff027230 */ /* 0x020fe40000004100 */
[----:B0-----:R-:W-:-:S03]  /*08e0*/  HADD2.F32 R0, -RZ, R19.H0_H0 ;  /* 0x20000013ff007230 */ /* 0x001fc60000004100 */
[----:B------:R0:W-:Y:S04]  /*08f0*/  STL [R1+0x9c], R2 ;  /* 0x00009c0201007387 */ /* 0x0001e80000100800 */
[----:B------:R1:W-:Y:S01]  /*0900*/  STL [R1+0x94], R0 ;  /* 0x0000940001007387 */ /* 0x0003e20000100800 */
[----:B0-----:R-:W-:Y:S02]  /*0910*/  HADD2.F32 R2, -RZ, R22.H0_H0 ;  /* 0x20000016ff027230 */ /* 0x001fe40000004100 */
[----:B-1----:R-:W-:-:S03]  /*0920*/  HADD2.F32 R0, -RZ, R23.H0_H0 ;  /* 0x20000017ff007230 */ /* 0x002fc60000004100 */
        /* <DEDUP_REMOVED lines=24> */
[----:B------:R0:W-:Y:S01]  /*0ab0*/  STL [R1+0x2c], R2 ;  /* 0x00002c0201007387 */ /* 0x0001e20000100800 */
[----:B------:R-:W-:-:S03]  /*0ac0*/  SHF.R.U64 R65, R6, 0x10, R7 ;  /* 0x0000001006417819 */ /* 0x000fc60000001207 */
[----:B------:R1:W-:Y:S01]  /*0ad0*/  STL [R1+0x24], R0 ;  /* 0x0000240001007387 */ /* 0x0003e20000100800 */
[----:B------:R-:W-:Y:S01]  /*0ae0*/  SHF.R.U32.HI R64, RZ, 0x10, R7 ;  /* 0x00000010ff407819 */ /* 0x000fe20000011607 */
[----:B0-----:R-:W-:Y:S02]  /*0af0*/  HADD2.F32 R2, -RZ, R20.H0_H0 ;  /* 0x20000014ff027230 */ /* 0x001fe40000004100 */
[----:B-1----:R-:W-:Y:S01]  /*0b00*/  HADD2.F32 R0, -RZ, R21.H0_H0 ;  /* 0x20000015ff007230 */ /* 0x002fe20000004100 */
[--C-:B------:R-:W-:Y:S02]  /*0b10*/  SHF.R.U64 R63, R10, 0x10, R11.reuse ;  /* 0x000000100a3f7819 */ /* 0x100fe4000000120b */
[----:B------:R0:W-:Y:S01]  /*0b20*/  STL [R1+0x1c], R2 ;  /* 0x00001c0201007387 */ /* 0x0001e20000100800 */
[----:B------:R-:W-:Y:S01]  /*0b30*/  SHF.R.U32.HI R62, RZ, 0x10, R11 ;  /* 0x00000010ff3e7819 */ /* 0x000fe2000001160b */
[----:B------:R-:W-:Y:S01]  /*0b40*/  HADD2.F32 R65, -RZ, R65.H0_H0 ;  /* 0x20000041ff417230 */ /* 0x000fe20000004100 */
[--C-:B------:R-:W-:Y:S01]  /*0b50*/  SHF.R.U64 R61, R14, 0x10, R15.reuse ;  /* 0x000000100e3d7819 */ /* 0x100fe2000000120f */
[----:B------:R1:W-:Y:S01]  /*0b60*/  STL [R1+0x14], R0 ;  /* 0x0000140001007387 */ /* 0x0003e20000100800 */
[----:B------:R-:W-:Y:S01]  /*0b70*/  SHF.R.U32.HI R60, RZ, 0x10, R15 ;  /* 0x00000010ff3c7819 */ /* 0x000fe2000001160f */
[----:B------:R-:W-:Y:S01]  /*0b80*/  HADD2.F32 R64, -RZ, R64.H0_H0 ;  /* 0x20000040ff407230 */ /* 0x000fe20000004100 */
[--C-:B------:R-:W-:Y:S01]  /*0b90*/  SHF.R.U64 R59, R18, 0x10, R19.reuse ;  /* 0x00000010123b7819 */ /* 0x100fe20000001213 */
[----:B0-----:R-:W-:Y:S01]  /*0ba0*/  HADD2.F32 R2, -RZ, R24.H0_H0 ;  /* 0x20000018ff027230 */ /* 0x001fe20000004100 */
[----:B------:R-:W-:Y:S01]  /*0bb0*/  SHF.R.U32.HI R58, RZ, 0x10, R19 ;  /* 0x00000010ff3a7819 */ /* 0x000fe20000011613 */
[----:B-1----:R-:W-:Y:S01]  /*0bc0*/  HADD2.F32 R0, -RZ, R25.H0_H0 ;  /* 0x20000019ff007230 */ /* 0x002fe20000004100 */
[--C-:B------:R-:W-:Y:S01]  /*0bd0*/  SHF.R.U64 R57, R22, 0x10, R23.reuse ;  /* 0x0000001016397819 */ /* 0x100fe20000001217 */
[----:B------:R-:W-:Y:S01]  /*0be0*/  HADD2.F32 R63, -RZ, R63.H0_H0 ;  /* 0x2000003fff3f7230 */ /* 0x000fe20000004100 */
[----:B------:R0:W-:Y:S01]  /*0bf0*/  STL [R1+0xc], R2 ;  /* 0x00000c0201007387 */ /* 0x0001e20000100800 */
[----:B------:R-:W-:Y:S01]  /*0c00*/  HADD2.F32 R62, -RZ, R62.H0_H0 ;  /* 0x2000003eff3e7230 */ /* 0x000fe20000004100 */
[----:B------:R-:W-:Y:S01]  /*0c10*/  SHF.R.U32.HI R56, RZ, 0x10, R23 ;  /* 0x00000010ff387819 */ /* 0x000fe20000011617 */
[----:B------:R-:W-:Y:S01]  /*0c20*/  HADD2.F32 R61, -RZ, R61.H0_H0 ;  /* 0x2000003dff3d7230 */ /* 0x000fe20000004100 */
[----:B------:R1:W-:Y:S01]  /*0c30*/  STL [R1+0x4], R0 ;  /* 0x0000040001007387 */ /* 0x0003e20000100800 */
[--C-:B------:R-:W-:Y:S01]  /*0c40*/  SHF.R.U64 R55, R26, 0x10, R27.reuse ;  /* 0x000000101a377819 */ /* 0x100fe2000000121b */
[----:B------:R-:W-:Y:S01]  /*0c50*/  HADD2.F32 R60, -RZ, R60.H0_H0 ;  /* 0x2000003cff3c7230 */ /* 0x000fe20000004100 */
[----:B------:R-:W-:Y:S01]  /*0c60*/  SHF.R.U32.HI R54, RZ, 0x10, R27 ;  /* 0x00000010ff367819 */ /* 0x000fe2000001161b */
[----:B------:R2:W-:Y:S01]  /*0c70*/  STL [R1+0xc8], R65 ;  /* 0x0000c84101007387 */ /* 0x0005e20000100800 */
[----:B------:R-:W-:Y:S01]  /*0c80*/  HADD2.F32 R59, -RZ, R59.H0_H0 ;  /* 0x2000003bff3b7230 */ /* 0x000fe20000004100 */
[--C-:B------:R-:W-:Y:S01]  /*0c90*/  SHF.R.U64 R53, R30, 0x10, R31.reuse ;  /* 0x000000101e357819 */ /* 0x100fe2000000121f */
[----:B------:R-:W-:Y:S01]  /*0ca0*/  HADD2.F32 R58, -RZ, R58.H0_H0 ;  /* 0x2000003aff3a7230 */ /* 0x000fe20000004100 */
[----:B------:R2:W-:Y:S01]  /*0cb0*/  STL [R1+0xc0], R64 ;  /* 0x0000c04001007387 */ /* 0x0005e20000100800 */
[----:B------:R-:W-:Y:S01]  /*0cc0*/  SHF.R.U32.HI R52, RZ, 0x10, R31 ;  /* 0x00000010ff347819 */ /* 0x000fe2000001161f */
[----:B------:R-:W-:-:S02]  /*0cd0*/  HADD2.F32 R57, -RZ, R57.H0_H0 ;  /* 0x20000039ff397230 */ /* 0x000fc40000004100 */
[----:B------:R2:W-:Y:S01]  /*0ce0*/  STL [R1+0xb8], R63 ;  /* 0x0000b83f01007387 */ /* 0x0005e20000100800 */
[--C-:B------:R-:W-:Y:S01]  /*0cf0*/  SHF.R.U64 R51, R34, 0x10, R35.reuse ;  /* 0x0000001022337819 */ /* 0x100fe20000001223 */
[----:B------:R-:W-:Y:S02]  /*0d00*/  HADD2.F32 R56, -RZ, R56.H0_H0 ;  /* 0x20000038ff387230 */ /* 0x000fe40000004100 */
[----:B------:R2:W-:Y:S01]  /*0d10*/  STL [R1+0xb0], R62 ;  /* 0x0000b03e01007387 */ /* 0x0005e20000100800 */
[----:B------:R-:W-:Y:S01]  /*0d20*/  SHF.R.U32.HI R50, RZ, 0x10, R35 ;  /* 0x00000010ff327819 */ /* 0x000fe20000011623 */
[----:B------:R-:W-:Y:S02]  /*0d30*/  HADD2.F32 R55, -RZ, R55.H0_H0 ;  /* 0x20000037ff377230 */ /* 0x000fe40000004100 */
[----:B------:R2:W-:Y:S01]  /*0d40*/  STL [R1+0xa8], R61 ;  /* 0x0000a83d01007387 */ /* 0x0005e20000100800 */
[----:B------:R-:W-:Y:S01]  /*0d50*/  SHF.R.U64 R49, R8, 0x10, R9 ;  /* 0x0000001008317819 */ /* 0x000fe20000001209 */
[----:B------:R-:W-:-:S02]  /*0d60*/  HADD2.F32 R54, -RZ, R54.H0_H0 ;  /* 0x20000036ff367230 */ /* 0x000fc40000004100 */
[----:B------:R2:W-:Y:S01]  /*0d70*/  STL [R1+0xa0], R60 ;  /* 0x0000a03c01007387 */ /* 0x0005e20000100800 */
[----:B------:R-:W-:Y:S01]  /*0d80*/  SHF.R.U32.HI R48, RZ, 0x10, R9 ;  /* 0x00000010ff307819 */ /* 0x000fe20000011609 */
[----:B------:R-:W-:Y:S02]  /*0d90*/  HADD2.F32 R53, -RZ, R53.H0_H0 ;  /* 0x20000035ff357230 */ /* 0x000fe40000004100 */
[----:B------:R2:W-:Y:S01]  /*0da0*/  STL [R1+0x98], R59 ;  /* 0x0000983b01007387 */ /* 0x0005e20000100800 */
[--C-:B------:R-:W-:Y:S01]  /*0db0*/  SHF.R.U64 R47, R12, 0x10, R13.reuse ;  /* 0x000000100c2f7819 */ /* 0x100fe2000000120d */
[----:B------:R-:W-:Y:S02]  /*0dc0*/  HADD2.F32 R52, -RZ, R52.H0_H0 ;  /* 0x20000034ff347230 */ /* 0x000fe40000004100 */
        /* <DEDUP_REMOVED lines=22> */
[----:B------:R-:W-:-:S03]  /*0f30*/  HADD2.F32 R44, -RZ, R44.H0_H0 ;  /* 0x2000002cff2c7230 */ /* 0x000fc60000004100 */
        /* <DEDUP_REMOVED lines=8> */
[----:B------:R2:W-:Y:S04]  /*0fc0*/  STL [R1+0x30], R46 ;  /* 0x0000302e01007387 */ /* 0x0005e80000100800 */
[----:B------:R2:W-:Y:S04]  /*0fd0*/  STL [R1+0x28], R45 ;  /* 0x0000282d01007387 */ /* 0x0005e80000100800 */
[----:B------:R2:W-:Y:S04]  /*0fe0*/  STL [R1+0x20], R44 ;  /* 0x0000202c01007387 */ /* 0x0005e80000100800 */
[----:B------:R2:W-:Y:S04]  /*0ff0*/  STL [R1+0x18], R43 ;  /* 0x0000182b01007387 */ /* 0x0005e80000100800 */
[----:B------:R2:W-:Y:S04]  /*1000*/  STL [R1+0x10], R42 ;  /* 0x0000102a01007387 */ /* 0x0005e80000100800 */
[----:B------:R2:W-:Y:S04]  /*1010*/  STL [R1+0x8], R41 ;  /* 0x0000082901007387 */ /* 0x0005e80000100800 */
[----:B------:R2:W-:Y:S01]  /*1020*/  STL [R1], R40 ;  /* 0x0000002801007387 */ /* 0x0005e20000100800 */
[----:B------:R-:W-:Y:S01]  /*1030*/  SHF.R.U64 R232, R230, 0x10, R231 ;  /* 0x00000010e6e87819 */ /* 0x000fe200000012e7 */
[----:B------:R-:W-:Y:S01]  /*1040*/  HADD2.F32 R244, -RZ, R230.H0_H0 ;  /* 0x200000e6fff47230 */ /* 0x000fe20000004100 */
[----:B------:R-:W-:-:S02]  /*1050*/  SHF.R.U64 R251, R28, 0x10, R29 ;  /* 0x000000101cfb7819 */ /* 0x000fc4000000121d */
[----:B------:R-:W-:Y:S02]  /*1060*/  SHF.R.U32.HI R249, RZ, 0x10, R29 ;  /* 0x00000010fff97819 */ /* 0x000fe4000001161d */
[--C-:B------:R-:W-:Y:S02]  /*1070*/  SHF.R.U64 R247, R32, 0x10, R33.reuse ;  /* 0x0000001020f77819 */ /* 0x100fe40000001221 */
[----:B------:R-:W-:Y:S02]  /*1080*/  SHF.R.U32.HI R245, RZ, 0x10, R33 ;  /* 0x00000010fff57819 */ /* 0x000fe40000011621 */
[----:B------:R-:W-:Y:S01]  /*1090*/  SHF.R.U32.HI R230, RZ, 0x10, R231 ;  /* 0x00000010ffe67819 */ /* 0x000fe200000116e7 */
[----:B------:R-:W-:Y:S01]  /*10a0*/  HADD2.F32 R252, -RZ, R28.H0_H0 ;  /* 0x2000001cfffc7230 */ /* 0x000fe20000004100 */
[----:B------:R-:W-:Y:S01]  /*10b0*/  CS2R R34, SRZ ;  /* 0x0000000000227805 */ /* 0x000fe2000001ff00 */
[----:B------:R-:W-:Y:S01]  /*10c0*/  HADD2.F32 R250, -RZ, R29.H0_H0 ;  /* 0x2000001dfffa7230 */ /* 0x000fe20000004100 */
[----:B------:R-:W-:Y:S01]  /*10d0*/  CS2R R30, SRZ ;  /* 0x00000000001e7805 */ /* 0x000fe2000001ff00 */
[----:B------:R-:W-:Y:S01]  /*10e0*/  HADD2.F32 R248, -RZ, R32.H0_H0 ;  /* 0x20000020fff87230 */ /* 0x000fe20000004100 */
[----:B------:R-:W-:Y:S01]  /*10f0*/  CS2R R28, SRZ ;  /* 0x00000000001c7805 */ /* 0x000fe2000001ff00 */
[----:B------:R-:W-:Y:S01]  /*1100*/  HADD2.F32 R246, -RZ, R33.H0_H0 ;  /* 0x20000021fff67230 */ /* 0x000fe20000004100 */
[----:B------:R-:W-:Y:S01]  /*1110*/  CS2R R32, SRZ ;  /* 0x0000000000207805 */ /* 0x000fe2000001ff00 */
[----:B------:R-:W-:Y:S01]  /*1120*/  HADD2.F32 R231, -RZ, R231.H0_H0 ;  /* 0x200000e7ffe77230 */ /* 0x000fe20000004100 */
        /* <DEDUP_REMOVED lines=12> */
[----:B-1----:R-:W-:Y:S01]  /*11f0*/  MOV R0, RZ ;  /* 0x000000ff00007202 */ /* 0x002fe20000000f00 */
[----:B------:R-:W-:-:S02]  /*1200*/  HADD2.F32 R251, -RZ, R251.H0_H0 ;  /* 0x200000fbfffb7230 */ /* 0x000fc40000004100 */
[----:B------:R-:W-:Y:S02]  /*1210*/  HADD2.F32 R249, -RZ, R249.H0_H0 ;  /* 0x200000f9fff97230 */ /* 0x000fe40000004100 */
[----:B------:R-:W-:Y:S02]  /*1220*/  HADD2.F32 R247, -RZ, R247.H0_H0 ;  /* 0x200000f7fff77230 */ /* 0x000fe40000004100 */
[----:B------:R-:W-:Y:S02]  /*1230*/  HADD2.F32 R245, -RZ, R245.H0_H0 ;  /* 0x200000f5fff57230 */ /* 0x000fe40000004100 */
[----:B------:R-:W-:Y:S02]  /*1240*/  HADD2.F32 R232, -RZ, R232.H0_H0 ;  /* 0x200000e8ffe87230 */ /* 0x000fe40000004100 */
[----:B--2---:R-:W-:-:S07]  /*1250*/  HADD2.F32 R230, -RZ, R230.H0_H0 ;  /* 0x200000e6ffe67230 */ /* 0x004fce0000004100 */
.L_x_11630:
[----:B------:R-:W0:Y:S01]  /*1260*/  S2R R80, SR_TID.X ;  /* 0x0000000000507919 */ /* 0x000e220000002100 */
[----:B------:R-:W1:Y:S01]  /*1270*/  LDC.64 R76, c[0x0][0x250] ;  /* 0x00009400ff4c7b82 */ /* 0x000e620000000a00 */
[----:B------:R-:W-:-:S05]  /*1280*/  IMAD R78, R160, UR8, RZ ;  /* 0x00000008a04e7c24 */ /* 0x000fca000f8e02ff */
[----:B------:R-:W-:Y:S02]  /*1290*/  SHF.R.S32.HI R79, RZ, 0x1f, R78 ;  /* 0x0000001fff4f7819 */ /* 0x000fe4000001144e */
[----:B------:R-:W2:Y:S02]  /*12a0*/  LDC.64 R174, c[0x0][0x2c8] ;  /* 0x0000b200ffae7b82 */ /* 0x000ea40000000a00 */
[----:B------:R-:W-:-:S06]  /*12b0*/  LEA.HI R79, R79, R78, RZ, 0x2 ;  /* 0x0000004e4f4f7211 */ /* 0x000fcc00078f10ff */
[----:B------:R-:W3:Y:S01]  /*12c0*/  @P0 LDC.64 R128, c[0x0][0x270] ;  /* 0x00009c00ff800b82 */ /* 0x000ee20000000a00 */
[----:B-1----:R-:W-:-:S07]  /*12d0*/  IMAD.WIDE R76, R160, 0x4, R76 ;  /* 0x00000004a04c7825 */ /* 0x002fce00078e024c */
[----:B------:R-:W1:Y:S01]  /*12e0*/  LDC.64 R220, c[0x0][0x2b8] ;  /* 0x0000ae00ffdc7b82 */ /* 0x000e620000000a00 */
[----:B------:R4:W3:Y:S01]  /*12f0*/  LDG.E R197, desc[UR4][R76.64] ;  /* 0x000000044cc57981 */ /* 0x0008e2000c1e1900 */
[----:B0-----:R-:W-:Y:S02]  /*1300*/  LOP3.LUT R130, R80, 0x1f, RZ, 0xc0, !PT ;  /* 0x0000001f50827812 */ /* 0x001fe400078ec0ff */
[----:B------:R-:W-:-:S04]  /*1310*/  SHF.R.S32.HI R131, RZ, 0x1f, R160 ;  /* 0x0000001fff837819 */ /* 0x000fc800000114a0 */
[----:B------:R-:W0:Y:S01]  /*1320*/  LDC.U8 R209, c[0x0][0x2a0] ;  /* 0x0000a800ffd17b82 */ /* 0x000e220000000000 */
[----:B------:R-:W-:-:S04]  /*1330*/  LEA.HI.SX32 R130, R79, R130, 0x1e ;  /* 0x000000824f827211 */ /* 0x000fc800078ff2ff */
[C---:B------:R-:W-:Y:S02]  /*1340*/  SHF.L.U32 R188, R130.reuse, 0x4, RZ ;  /* 0x0000000482bc7819 */ /* 0x040fe400000006ff */
[C---:B------:R-:W-:Y:S01]  /*1350*/  IADD3 R133, R130.reuse, 0x20, RZ ;  /* 0x0000002082857810 */ /* 0x040fe20007ffe0ff */
[----:B------:R-:W2:Y:S01]  /*1360*/  LDC.64 R110, c[0x0][0x258] ;  /* 0x00009600ff6e7b82 */ /* 0x000ea20000000a00 */
[----:B------:R-:W-:Y:S02]  /*1370*/  IADD3 R134, R130, 0x40, RZ ;  /* 0x0000004082867810 */ /* 0x000fe40007ffe0ff */
[----:B------:R-:W-:Y:S02]  /*1380*/  SHF.R.U32.HI R187, RZ, 0x1c, R130 ;  /* 0x0000001cffbb7819 */ /* 0x000fe40000011682 */
[----:B----4-:R-:W-:Y:S02]  /*1390*/  IADD3 R76, P1, R188, UR10, RZ ;  /* 0x0000000abc4c7c10 */ /* 0x010fe4000ff3e0ff */
[----:B------:R-:W-:-:S02]  /*13a0*/  SHF.L.U32 R186, R133, 0x4, RZ ;  /* 0x0000000485ba7819 */ /* 0x000fc400000006ff */
[----:B------:R-:W-:Y:S02]  /*13b0*/  IADD3 R137, R130, 0x60, RZ ;  /* 0x0000006082897810 */ /* 0x000fe40007ffe0ff */
[----:B------:R-:W-:Y:S02]  /*13c0*/  SHF.L.U32 R183, R134, 0x4, RZ ;  /* 0x0000000486b77819 */ /* 0x000fe400000006ff */
[----:B------:R-:W-:Y:S02]  /*13d0*/  IADD3 R138, R130, 0x80, RZ ;  /* 0x00000080828a7810 */ /* 0x000fe40007ffe0ff */
[----:B------:R-:W-:Y:S02]  /*13e0*/  IADD3.X R77, R187, UR11, RZ, P1, !PT ;  /* 0x0000000bbb4d7c10 */ /* 0x000fe40008ffe4ff */
[----:B------:R-:W-:Y:S02]  /*13f0*/  SHF.R.U32.HI R185, RZ, 0x1c, R133 ;  /* 0x0000001cffb97819 */ /* 0x000fe40000011685 */
[----:B------:R-:W-:-:S02]  /*1400*/  IADD3 R80, P1, R186, UR10, RZ ;  /* 0x0000000aba507c10 */ /* 0x000fc4000ff3e0ff */
[----:B------:R-:W-:Y:S02]  /*1410*/  SHF.R.U32.HI R184, RZ, 0x1c, R134 ;  /* 0x0000001cffb87819 */ /* 0x000fe40000011686 */
[C---:B------:R-:W-:Y:S02]  /*1420*/  IADD3 R177, R130.reuse, 0xa0, RZ ;  /* 0x000000a082b17810 */ /* 0x040fe40007ffe0ff */
[C---:B------:R-:W-:Y:S02]  /*1430*/  IADD3 R196, R130.reuse, 0xe0, RZ ;  /* 0x000000e082c47810 */ /* 0x040fe40007ffe0ff */
[----:B------:R-:W-:Y:S02]  /*1440*/  IADD3 R206, R130, 0xc0, RZ ;  /* 0x000000c082ce7810 */ /* 0x000fe40007ffe0ff */
[----:B------:R-:W-:Y:S01]  /*1450*/  MOV R164, 0x3f800000 ;  /* 0x3f80000000a47802 */ /* 0x000fe20000000f00 */
[----:B-1----:R-:W-:Y:S01]  /*1460*/  IMAD.WIDE.U32 R112, R133, 0x10, R220 ;  /* 0x0000001085707825 */ /* 0x002fe200078e00dc */
[----:B------:R-:W-:Y:S01]  /*1470*/  SHF.L.U32 R181, R137, 0x4, RZ ;  /* 0x0000000489b57819 */ /* 0x000fe200000006ff */
[----:B------:R-:W4:Y:S01]  /*1480*/  LDG.E.128 R76, desc[UR4][R76.64] ;  /* 0x000000044c4c7981 */ /* 0x000f22000c1e1d00 */
[----:B------:R-:W-:-:S02]  /*1490*/  IADD3 R84, P2, R183, UR10, RZ ;  /* 0x0000000ab7547c10 */ /* 0x000fc4000ff5e0ff */
[----:B------:R-:W-:Y:S01]  /*14a0*/  SHF.L.U32 R179, R138, 0x4, RZ ;  /* 0x000000048ab37819 */ /* 0x000fe200000006ff */
[----:B------:R-:W-:Y:S01]  /*14b0*/  IMAD.WIDE.U32 R120, R137, 0x10, R220 ;  /* 0x0000001089787825 */ /* 0x000fe200078e00dc */
[----:B------:R-:W-:Y:S01]  /*14c0*/  IADD3.X R81, R185, UR11, RZ, P1, !PT ;  /* 0x0000000bb9517c10 */ /* 0x000fe20008ffe4ff */
[----:B------:R-:W4:Y:S01]  /*14d0*/  LDG.E.128 R112, desc[UR4][R112.64] ;  /* 0x0000000470707981 */ /* 0x000f22000c1e1d00 */
[----:B------:R-:W-:Y:S02]  /*14e0*/  SHF.R.U32.HI R182, RZ, 0x1c, R137 ;  /* 0x0000001cffb67819 */ /* 0x000fe40000011689 */
[----:B------:R-:W-:Y:S01]  /*14f0*/  IADD3 R88, P1, R181, UR10, RZ ;  /* 0x0000000ab5587c10 */ /* 0x000fe2000ff3e0ff */
[----:B--2---:R-:W-:Y:S01]  /*1500*/  IMAD.WIDE R110, R160, 0x4, R110 ;  /* 0x00000004a06e7825 */ /* 0x004fe200078e026e */
[----:B------:R-:W-:Y:S01]  /*1510*/  IADD3.X R85, R184, UR11, RZ, P2, !PT ;  /* 0x0000000bb8557c10 */ /* 0x000fe200097fe4ff */
[----:B------:R-:W2:Y:S01]  /*1520*/  LDG.E.128 R80, desc[UR4][R80.64] ;  /* 0x0000000450507981 */ /* 0x000ea2000c1e1d00 */
[----:B------:R-:W-:-:S02]  /*1530*/  SHF.R.U32.HI R180, RZ, 0x1c, R138 ;  /* 0x0000001cffb47819 */ /* 0x000fc4000001168a */
[----:B------:R-:W-:Y:S01]  /*1540*/  IADD3 R92, P2, R179, UR10, RZ ;  /* 0x0000000ab35c7c10 */ /* 0x000fe2000ff5e0ff */
[----:B------:R-:W-:Y:S01]  /*1550*/  IMAD.WIDE.U32 R108, R130, 0x10, R220 ;  /* 0x00000010826c7825 */ /* 0x000fe200078e00dc */
[----:B------:R-:W-:Y:S01]  /*1560*/  IADD3.X R89, R182, UR11, RZ, P1, !PT ;  /* 0x0000000bb6597c10 */ /* 0x000fe20008ffe4ff */
[----:B------:R-:W4:Y:S01]  /*1570*/  LDG.E.128 R84, desc[UR4][R84.64] ;  /* 0x0000000454547981 */ /* 0x000f22000c1e1d00 */
[----:B------:R-:W-:Y:S02]  /*1580*/  IADD3.X R93, R180, UR11, RZ, P2, !PT ;  /* 0x0000000bb45d7c10 */ /* 0x000fe400097fe4ff */
[----:B------:R-:W-:Y:S01]  /*1590*/  SHF.L.U32 R173, R177, 0x4, RZ ;  /* 0x00000004b1ad7819 */ /* 0x000fe200000006ff */
[----:B------:R-:W2:Y:S04]  /*15a0*/  LDG.E R163, desc[UR4][R110.64] ;  /* 0x000000046ea37981 */ /* 0x000ea8000c1e1900 */
[----:B------:R-:W2:Y:S04]  /*15b0*/  LDG.E.128 R88, desc[UR4][R88.64] ;  /* 0x0000000458587981 */ /* 0x000ea8000c1e1d00 */
[----:B------:R-:W2:Y:S01]  /*15c0*/  LDG.E.128 R92, desc[UR4][R92.64] ;  /* 0x000000045c5c7981 */ /* 0x000ea2000c1e1d00 */
[----:B------:R-:W-:-:S02]  /*15d0*/  SHF.R.U32.HI R178, RZ, 0x1c, R177 ;  /* 0x0000001cffb27819 */ /* 0x000fc400000116b1 */
[----:B------:R-:W-:Y:S01]  /*15e0*/  IADD3 R96, P1, R173, UR10, RZ ;  /* 0x0000000aad607c10 */ /* 0x000fe2000ff3e0ff */
[----:B------:R-:W2:Y:S01]  /*15f0*/  LDG.E.128 R108, desc[UR4][R108.64] ;  /* 0x000000046c6c7981 */ /* 0x000ea2000c1e1d00 */
[----:B------:R-:W-:Y:S02]  /*1600*/  SHF.L.U32 R161, R196, 0x4, RZ ;  /* 0x00000004c4a17819 */ /* 0x000fe400000006ff */
[----:B------:R-:W-:Y:S01]  /*1610*/  IADD3.X R97, R178, UR11, RZ, P1, !PT ;  /* 0x0000000bb2617c10 */ /* 0x000fe20008ffe4ff */
[----:B------:R-:W-:Y:S01]  /*1620*/  IMAD.WIDE.U32 R116, R134, 0x10, R220 ;  /* 0x0000001086747825 */ /* 0x000fe200078e00dc */
[----:B------:R-:W-:Y:S01]  /*1630*/  SHF.R.U32.HI R162, RZ, 0x1c, R196 ;  /* 0x0000001cffa27819 */ /* 0x000fe200000116c4 */
[----:B------:R-:W2:Y:S01]  /*1640*/  LDG.E.128 R120, desc[UR4][R120.64] ;  /* 0x0000000478787981 */ /* 0x000ea2000c1e1d00 */
[----:B------:R-:W-:Y:S02]  /*1650*/  IADD3 R104, P1, R161, UR10, RZ ;  /* 0x0000000aa1687c10 */ /* 0x000fe4000ff3e0ff */
[----:B------:R-:W-:Y:S01]  /*1660*/  SHF.L.U32 R172, R206, 0x4, RZ ;  /* 0x00000004ceac7819 */ /* 0x000fe200000006ff */
[----:B------:R-:W2:Y:S01]  /*1670*/  LDG.E.128 R96, desc[UR4][R96.64] ;  /* 0x0000000460607981 */ /* 0x000ea2000c1e1d00 */
[----:B------:R-:W-:-:S02]  /*1680*/  IADD3.X R105, R162, UR11, RZ, P1, !PT ;  /* 0x0000000ba2697c10 */ /* 0x000fc40008ffe4ff */
[----:B------:R-:W-:Y:S01]  /*1690*/  ISETP.NE.U32.AND P1, PT, R174, RZ, PT ;  /* 0x000000ffae00720c */ /* 0x000fe20003f25070 */
[----:B------:R-:W-:Y:S01]  /*16a0*/  IMAD.WIDE.U32 R124, R138, 0x10, R220 ;  /* 0x000000108a7c7825 */ /* 0x000fe200078e00dc */
[----:B------:R-:W-:Y:S01]  /*16b0*/  SHF.R.U32.HI R171, RZ, 0x1c, R206 ;  /* 0x0000001cffab7819 */ /* 0x000fe200000116ce */
[----:B------:R-:W2:Y:S01]  /*16c0*/  LDG.E.128 R116, desc[UR4][R116.64] ;  /* 0x0000000474747981 */ /* 0x000ea2000c1e1d00 */
[----:B------:R-:W-:Y:S02]  /*16d0*/  IADD3 R100, P2, R172, UR10, RZ ;  /* 0x0000000aac647c10 */ /* 0x000fe4000ff5e0ff */
[----:B------:R-:W-:Y:S01]  /*16e0*/  ISETP.NE.AND.EX P1, PT, R175, RZ, PT, P1 ;  /* 0x000000ffaf00720c */ /* 0x000fe20003f25310 */
[----:B------:R-:W2:Y:S01]  /*16f0*/  LDG.E.128 R104, desc[UR4][R104.64] ;  /* 0x0000000468687981 */ /* 0x000ea2000c1e1d00 */
[----:B------:R-:W-:Y:S02]  /*1700*/  IADD3.X R101, R171, UR11, RZ, P2, !PT ;  /* 0x0000000bab657c10 */ /* 0x000fe400097fe4ff */
[C---:B---3--:R-:W-:Y:S01]  /*1710*/  @P0 LEA R128, P2, R160.reuse, R128, 0x2 ;  /* 0x00000080a0800211 */ /* 0x048fe200078410ff */
[----:B------:R-:W3:Y:S03]  /*1720*/  LDG.E.128 R124, desc[UR4][R124.64] ;  /* 0x000000047c7c7981 */ /* 0x000ee6000c1e1d00 */
[----:B------:R-:W-:Y:S01]  /*1730*/  @P0 LEA.HI.X R129, R160, R129, R131, 0x2, P2 ;  /* 0x00000081a0810211 */ /* 0x000fe200010f1483 */
[----:B------:R-:W3:Y:S04]  /*1740*/  LDG.E.128 R100, desc[UR4][R100.64] ;  /* 0x0000000464647981 */ /* 0x000ee8000c1e1d00 */
[----:B------:R1:W5:Y:S02]  /*1750*/  @P0 LDG.E R164, desc[UR4][R128.64] ;  /* 0x0000000480a40981 */ /* 0x000364000c1e1900 */
[----:B-1----:R-:W-:-:S04]  /*1760*/  @P1 LEA R128, P2, R130, R174, 0x4 ;  /* 0x000000ae82801211 */ /* 0x002fc800078420ff */
[----:B------:R-:W-:Y:S02]  /*1770*/  @P1 LEA.HI.X R129, R130, R175, RZ, 0x4, P2 ;  /* 0x000000af82811211 */ /* 0x000fe400010f24ff */
[----:B------:R-:W-:-:S03]  /*1780*/  @P1 LEA R132, P2, R133, R174, 0x4 ;  /* 0x000000ae85841211 */ /* 0x000fc600078420ff */
[----:B------:R-:W5:Y:S01]  /*1790*/  @P1 LDG.E.128 R40, desc[UR4][R128.64] ;  /* 0x0000000480281981 */ /* 0x000f62000c1e1d00 */
[----:B------:R-:W-:-:S05]  /*17a0*/  @P1 LEA.HI.X R133, R133, R175, RZ, 0x4, P2 ;  /* 0x000000af85851211 */ /* 0x000fca00010f24ff */
[----:B------:R1:W5:Y:S02]  /*17b0*/  @P1 LDG.E.128 R44, desc[UR4][R132.64] ;  /* 0x00000004842c1981 */ /* 0x000364000c1e1d00 */
[----:B-1----:R-:W-:-:S04]  /*17c0*/  @P1 LEA R132, P2, R134, R174, 0x4 ;  /* 0x000000ae86841211 */ /* 0x002fc800078420ff */
[-C--:B------:R-:W-:Y:S02]  /*17d0*/  @P1 LEA.HI.X R133, R134, R175.reuse, RZ, 0x4, P2 ;  /* 0x000000af86851211 */ /* 0x080fe400010f24ff */
[----:B------:R-:W-:Y:S01]  /*17e0*/  @P1 LEA R136, P2, R137, R174, 0x4 ;  /* 0x000000ae89881211 */ /* 0x000fe200078420ff */
[----:B------:R-:W-:Y:S02]  /*17f0*/  IMAD.WIDE.U32 R128, R177, 0x10, R220 ;  /* 0x00000010b1807825 */ /* 0x000fe400078e00dc */
[----:B------:R-:W5:Y:S01]  /*1800*/  @P1 LDG.E.128 R48, desc[UR4][R132.64] ;  /* 0x0000000484301981 */ /* 0x000f62000c1e1d00 */
[----:B------:R-:W-:-:S03]  /*1810*/  @P1 LEA.HI.X R137, R137, R175, RZ, 0x4, P2 ;  /* 0x000000af89891211 */ /* 0x000fc600010f24ff */
[----:B------:R-:W3:Y:S04]  /*1820*/  LDG.E.128 R128, desc[UR4][R128.64] ;  /* 0x0000000480807981 */ /* 0x000ee8000c1e1d00 */
[----:B------:R1:W5:Y:S02]  /*1830*/  @P1 LDG.E.128 R52, desc[UR4][R136.64] ;  /* 0x0000000488341981 */ /* 0x000364000c1e1d00 */
[----:B-1----:R-:W-:-:S04]  /*1840*/  @P1 LEA R136, P2, R138, R174, 0x4 ;  /* 0x000000ae8a881211 */ /* 0x002fc800078420ff */
[-C--:B------:R-:W-:Y:S02]  /*1850*/  @P1 LEA.HI.X R137, R138, R175.reuse, RZ, 0x4, P2 ;  /* 0x000000af8a891211 */ /* 0x080fe400010f24ff */
[C---:B------:R-:W-:Y:S01]  /*1860*/  @P1 LEA R176, P2, R177.reuse, R174, 0x4 ;  /* 0x000000aeb1b01211 */ /* 0x040fe200078420ff */
[----:B------:R-:W-:Y:S02]  /*1870*/  IMAD.WIDE.U32 R132, R206, 0x10, R220 ;  /* 0x00000010ce847825 */ /* 0x000fe400078e00dc */
[----:B------:R-:W5:Y:S01]  /*1880*/  @P1 LDG.E.128 R56, desc[UR4][R136.64] ;  /* 0x0000000488381981 */ /* 0x000f62000c1e1d00 */
[----:B------:R-:W-:-:S03]  /*1890*/  @P1 LEA.HI.X R177, R177, R175, RZ, 0x4, P2 ;  /* 0x000000afb1b11211 */ /* 0x000fc600010f24ff */
[----:B------:R-:W3:Y:S04]  /*18a0*/  LDG.E.128 R132, desc[UR4][R132.64] ;  /* 0x0000000484847981 */ /* 0x000ee8000c1e1d00 */
[----:B------:R1:W5:Y:S02]  /*18b0*/  @P1 LDG.E.128 R60, desc[UR4][R176.64] ;  /* 0x00000004b03c1981 */ /* 0x000364000c1e1d00 */
[----:B-1----:R-:W-:-:S04]  /*18c0*/  @P1 LEA R176, P2, R206, R174, 0x4 ;  /* 0x000000aeceb01211 */ /* 0x002fc800078420ff */
[----:B------:R-:W-:-:S05]  /*18d0*/  @P1 LEA.HI.X R177, R206, R175, RZ, 0x4, P2 ;  /* 0x000000afceb11211 */ /* 0x000fca00010f24ff */
[----:B------:R1:W5:Y:S02]  /*18e0*/  @P1 LDG.E.128 R64, desc[UR4][R176.64] ;  /* 0x00000004b0401981 */ /* 0x000364000c1e1d00 */
[----:B-1----:R-:W-:-:S04]  /*18f0*/  @P1 LEA R176, P2, R196, R174, 0x4 ;  /* 0x000000aec4b01211 */ /* 0x002fc800078420ff */
[C---:B------:R-:W-:Y:S02]  /*1900*/  @P1 LEA.HI.X R177, R196.reuse, R175, RZ, 0x4, P2 ;  /* 0x000000afc4b11211 */ /* 0x040fe400010f24ff */
[----:B0-----:R-:W-:Y:S01]  /*1910*/  ISETP.NE.AND P2, PT, R209, RZ, PT ;  /* 0x000000ffd100720c */ /* 0x001fe20003f45270 */
[----:B------:R-:W-:Y:S02]  /*1920*/  IMAD.WIDE.U32 R136, R196, 0x10, R220 ;  /* 0x00000010c4887825 */ /* 0x000fe400078e00dc */
[----:B------:R0:W5:Y:S04]  /*1930*/  @P1 LDG.E.128 R68, desc[UR4][R176.64] ;  /* 0x00000004b0441981 */ /* 0x000168000c1e1d00 */
[----:B------:R-:W3:Y:S01]  /*1940*/  LDG.E.128 R136, desc[UR4][R136.64] ;  /* 0x0000000488887981 */ /* 0x000ee2000c1e1d00 */
[----:B------:R-:W-:-:S05]  /*1950*/  FSEL R241, R197, RZ, !P2 ;  /* 0x000000ffc5f17208 */ /* 0x000fca0005000000 */
[C---:B----4-:R-:W-:Y:S02]  /*1960*/  FADD.FTZ R223, -R241.reuse, R84 ;  /* 0x00000054f1df7221 */ /* 0x050fe40000010100 */
[----:B------:R-:W4:Y:S01]  /*1970*/  LDL R84, [R1+0xc8] ;  /* 0x0000c80001547983 */ /* 0x000f220000100800 */
[C---:B--2---:R-:W-:Y:S01]  /*1980*/  FADD.FTZ R239, -R241.reuse, R89 ;  /* 0x00000059f1ef7221 */ /* 0x044fe20000010100 */
[C---:B------:R-:W-:Y:S01]  /*1990*/  FADD.FTZ R209, -R241.reuse, R88 ;  /* 0x00000058f1d17221 */ /* 0x040fe20000010100 */
[C---:B------:R-:W-:Y:S01]  /*19a0*/  FADD.FTZ R89, -R241.reuse, R95 ;  /* 0x0000005ff1597221 */ /* 0x040fe20000010100 */
[C---:B------:R-:W-:Y:S01]  /*19b0*/  FADD.FTZ R88, -R241.reuse, R94 ;  /* 0x0000005ef1587221 */ /* 0x040fe20000010100 */
[----:B------:R-:W2:Y:S04]  /*19c0*/  LDL R95, [R1+0xc4] ;  /* 0x0000c400015f7983 */ /* 0x000ea80000100800 */
[----:B------:R-:W2:Y:S01]  /*19d0*/  LDL R94, [R1+0xb8] ;  /* 0x0000b800015e7983 */ /* 0x000ea20000100800 */
[C---:B------:R-:W-:Y:S01]  /*19e0*/  FADD.FTZ R227, -R241.reuse, R79 ;  /* 0x0000004ff1e37221 */ /* 0x040fe20000010100 */
[C---:B------:R-:W-:Y:S01]  /*19f0*/  FADD.FTZ R221, -R241.reuse, R82 ;  /* 0x00000052f1dd7221 */ /* 0x040fe20000010100 */
[C---:B------:R-:W-:Y:S01]  /*1a00*/  FADD.FTZ R206, -R241.reuse, R85 ;  /* 0x00000055f1ce7221 */ /* 0x040fe20000010100 */
[C---:B------:R-:W-:Y:S01]  /*1a10*/  FADD.FTZ R238, -R241.reuse, R98 ;  /* 0x00000062f1ee7221 */ /* 0x040fe20000010100 */
[C---:B------:R-:W-:Y:S01]  /*1a20*/  FADD.FTZ R240, -R241.reuse, R78 ;  /* 0x0000004ef1f07221 */ /* 0x040fe20000010100 */
[----:B------:R-:W2:Y:S04]  /*1a30*/  LDL R98, [R1+0xac] ;  /* 0x0000ac0001627983 */ /* 0x000ea80000100800 */
[----:B------:R-:W2:Y:S01]  /*1a40*/  LDL R82, [R1+0xcc] ;  /* 0x0000cc0001527983 */ /* 0x000ea20000100800 */
[----:B------:R-:W-:-:S03]  /*1a50*/  FADD.FTZ R79, -R241, R104 ;  /* 0x00000068f14f7221 */ /* 0x000fc60000010100 */
[----:B------:R-:W2:Y:S01]  /*1a60*/  LDL R104, [R1+0x94] ;  /* 0x0000940001687983 */ /* 0x000ea20000100800 */
[----:B---3--:R-:W-:Y:S01]  /*1a70*/  FADD.FTZ R234, -R241, R102 ;  /* 0x00000066f1ea7221 */ /* 0x008fe20000010100 */
[----:B------:R-:W-:Y:S01]  /*1a80*/  FMUL.FTZ R102, R163, R221 ;  /* 0x000000dda3667220 */ /* 0x000fe20000410000 */
[----:B------:R-:W-:Y:S02]  /*1a90*/  FADD.FTZ R78, -R241, R105 ;  /* 0x00000069f14e7221 */ /* 0x000fe40000010100 */
[----:B------:R-:W3:Y:S01]  /*1aa0*/  LDL R105, [R1+0x8c] ;  /* 0x00008c0001697983 */ /* 0x000ee20000100800 */
[----:B----4-:R-:W-:Y:S01]  /*1ab0*/  FMUL.FTZ R85, R84, R109 ;  /* 0x0000006d54557220 */ /* 0x010fe20000410000 */
[----:B------:R-:W-:Y:S01]  /*1ac0*/  FMUL.FTZ R84, R163, R227 ;  /* 0x000000e3a3547220 */ /* 0x000fe20000410000 */
[----:B--2---:R-:W-:Y:S02]  /*1ad0*/  FMUL.FTZ R227, R95, R110 ;  /* 0x0000006e5fe37220 */ /* 0x004fe40000410000 */
[----:B------:R-:W2:Y:S01]  /*1ae0*/  LDL R95, [R1+0xa8] ;  /* 0x0000a800015f7983 */ /* 0x000ea20000100800 */
[----:B------:R-:W-:-:S03]  /*1af0*/  FMUL.FTZ R221, R94, R113 ;  /* 0x000000715edd7220 */ /* 0x000fc60000410000 */
[----:B------:R-:W4:Y:S01]  /*1b00*/  LDL R94, [R1+0x9c] ;  /* 0x00009c00015e7983 */ /* 0x000f220000100800 */
[C---:B------:R-:W-:Y:S01]  /*1b10*/  FADD.FTZ R243, -R241.reuse, R77 ;  /* 0x0000004df1f37221 */ /* 0x040fe20000010100 */
[C---:B0-----:R-:W-:Y:S01]  /*1b20*/  FADD.FTZ R177, -R241.reuse, R86 ;  /* 0x00000056f1b17221 */ /* 0x041fe20000010100 */
[C---:B------:R-:W-:Y:S01]  /*1b30*/  FADD.FTZ R77, -R241.reuse, R106 ;  /* 0x0000006af14d7221 */ /* 0x040fe20000010100 */
[C---:B------:R-:W-:Y:S01]  /*1b40*/  FADD.FTZ R237, -R241.reuse, R99 ;  /* 0x00000063f1ed7221 */ /* 0x040fe20000010100 */
[----:B------:R-:W4:Y:S01]  /*1b50*/  LDL R106, [R1+0x88] ;  /* 0x00008800016a7983 */ /* 0x000f220000100800 */
[----:B------:R-:W-:Y:S01]  /*1b60*/  FADD.FTZ R197, -R241, R90 ;  /* 0x0000005af1c57221 */ /* 0x000fe20000010100 */
[----:B------:R-:W-:Y:S01]  /*1b70*/  FMUL.FTZ R99, R98, R116 ;  /* 0x0000007462637220 */ /* 0x000fe20000410000 */
[----:B------:R-:W-:Y:S01]  /*1b80*/  FMUL.FTZ R98, R163, R177 ;  /* 0x000000b1a3627220 */ /* 0x000fe20000410000 */
[C---:B------:R-:W-:Y:S01]  /*1b90*/  FADD.FTZ R242, -R241.reuse, R76 ;  /* 0x0000004cf1f27221 */ /* 0x040fe20000010100 */
[----:B------:R-:W-:-:S02]  /*1ba0*/  FADD.FTZ R76, -R241, R107 ;  /* 0x0000006bf14c7221 */ /* 0x000fc40000010100 */
[----:B------:R-:W4:Y:S01]  /*1bb0*/  LDL R107, [R1+0x84] ;  /* 0x00008400016b7983 */ /* 0x000f220000100800 */
[----:B------:R-:W-:Y:S01]  /*1bc0*/  FADD.FTZ R86, -R241, R92 ;  /* 0x0000005cf1567221 */ /* 0x000fe20000010100 */
[----:B------:R-:W-:Y:S01]  /*1bd0*/  FADD.FTZ R148, R122, R148 ;  /* 0x000000947a947221 */ /* 0x000fe20000010000 */
[----:B------:R-:W-:Y:S01]  /*1be0*/  FADD.FTZ R150, R124, R150 ;  /* 0x000000967c967221 */ /* 0x000fe20000010000 */
[----:B------:R-:W4:Y:S01]  /*1bf0*/  LDL R92, [R1+0xc0] ;  /* 0x0000c000015c7983 */ /* 0x000f220000100800 */
[----:B------:R-:W-:-:S04]  /*1c00*/  FMUL.FTZ R86, R163, R86 ;  /* 0x00000056a3567220 */ /* 0x000fc80000410000 */
[----:B------:R-:W-:Y:S01]  /*1c10*/  FFMA.FTZ R18, R124, R86, R18 ;  /* 0x000000567c127223 */ /* 0x000fe20000010012 */
[----:B------:R-:W-:Y:S01]  /*1c20*/  FADD.FTZ R176, -R241, R87 ;  /* 0x00000057f1b07221 */ /* 0x000fe20000010100 */
[----:B---3--:R-:W-:Y:S02]  /*1c30*/  FMUL.FTZ R124, R105, R124 ;  /* 0x0000007c697c7220 */ /* 0x008fe40000410000 */
[----:B------:R-:W3:Y:S01]  /*1c40*/  LDL R105, [R1+0x7c] ;  /* 0x00007c0001697983 */ /* 0x000ee20000100800 */
[----:B------:R-:W-:-:S03]  /*1c50*/  FADD.FTZ R87, -R241, R93 ;  /* 0x0000005df1577221 */ /* 0x000fc60000010100 */
[----:B------:R-:W3:Y:S01]  /*1c60*/  LDL R93, [R1+0xbc] ;  /* 0x0000bc00015d7983 */ /* 0x000ee20000100800 */
[----:B--2---:R-:W-:Y:S01]  /*1c70*/  FMUL.FTZ R177, R95, R117 ;  /* 0x000000755fb17220 */ /* 0x004fe20000410000 */
[----:B----4-:R-:W-:Y:S01]  /*1c80*/  FMUL.FTZ R95, R94, R120 ;  /* 0x000000785e5f7220 */ /* 0x010fe20000410000 */
[----:B------:R-:W-:-:S04]  /*1c90*/  FMUL.FTZ R94, R163, R197 ;  /* 0x000000c5a35e7220 */ /* 0x000fc80000410000 */
[----:B------:R-:W-:Y:S01]  /*1ca0*/  FFMA.FTZ R16, R122, R94, R16 ;  /* 0x0000005e7a107223 */ /* 0x000fe20000010010 */
[----:B------:R-:W-:Y:S02]  /*1cb0*/  FMUL.FTZ R122, R104, R122 ;  /* 0x0000007a687a7220 */ /* 0x000fe40000410000 */
[----:B------:R-:W2:Y:S01]  /*1cc0*/  LDL R104, [R1+0x80] ;  /* 0x0000800001687983 */ /* 0x000ea20000100800 */
[----:B------:R-:W-:Y:S01]  /*1cd0*/  FADD.FTZ R228, -R241, R80 ;  /* 0x00000050f1e47221 */ /* 0x000fe20000010100 */
[----:B------:R-:W-:Y:S01]  /*1ce0*/  FMUL.FTZ R80, R163, R242 ;  /* 0x000000f2a3507220 */ /* 0x000fe20000410000 */
[----:B------:R-:W-:Y:S01]  /*1cf0*/  FADD.FTZ R220, -R241, R83 ;  /* 0x00000053f1dc7221 */ /* 0x000fe20000010100 */
[----:B------:R-:W-:Y:S01]  /*1d00*/  FADD.FTZ R34, R108, R34 ;  /* 0x000000226c227221 */ /* 0x000fe20000010000 */
[----:B------:R-:W-:Y:S01]  /*1d10*/  FMUL.FTZ R83, R82, R108 ;  /* 0x0000006c52537220 */ /* 0x000fe20000410000 */
[----:B------:R-:W-:Y:S01]  /*1d20*/  FFMA.FTZ R2, R108, R80, R2 ;  /* 0x000000506c027223 */ /* 0x000fe20000010002 */
[----:B------:R-:W-:Y:S01]  /*1d30*/  FMUL.FTZ R87, R163, R87 ;  /* 0x00000057a3577220 */ /* 0x000fe20000410000 */
[----:B------:R-:W4:Y:S01]  /*1d40*/  LDL R108, [R1+0x90] ;  /* 0x00009000016c7983 */ /* 0x000f220000100800 */
[----:B------:R-:W-:-:S02]  /*1d50*/  FADD.FTZ R149, R125, R149 ;  /* 0x000000957d957221 */ /* 0x000fc40000010000 */
[----:B------:R-:W-:Y:S01]  /*1d60*/  FFMA.FTZ R17, R125, R87, R17 ;  /* 0x000000577d117223 */ /* 0x000fe20000010011 */
[----:B------:R-:W-:Y:S01]  /*1d70*/  FMUL.FTZ R125, R106, R125 ;  /* 0x0000007d6a7d7220 */ /* 0x000fe20000410000 */
[----:B------:R-:W-:Y:S01]  /*1d80*/  FMUL.FTZ R88, R163, R88 ;  /* 0x00000058a3587220 */ /* 0x000fe20000410000 */
[----:B------:R-:W4:Y:S01]  /*1d90*/  LDL R106, [R1+0x78] ;  /* 0x00007800016a7983 */ /* 0x000f220000100800 */
[C---:B------:R-:W-:Y:S02]  /*1da0*/  FADD.FTZ R152, R126.reuse, R152 ;  /* 0x000000987e987221 */ /* 0x040fe40000010000 */
[----:B------:R-:W-:Y:S01]  /*1db0*/  FFMA.FTZ R20, R126, R88, R20 ;  /* 0x000000587e147223 */ /* 0x000fe20000010014 */
[----:B------:R-:W-:Y:S01]  /*1dc0*/  FMUL.FTZ R126, R107, R126 ;  /* 0x0000007e6b7e7220 */ /* 0x000fe20000410000 */
[----:B------:R-:W-:Y:S01]  /*1dd0*/  FADD.FTZ R90, -R241, R96 ;  /* 0x00000060f15a7221 */ /* 0x000fe20000010100 */
[----:B------:R-:W4:Y:S01]  /*1de0*/  LDL R107, [R1+0x74] ;  /* 0x00007400016b7983 */ /* 0x000f220000100800 */
[----:B------:R-:W-:-:S03]  /*1df0*/  FMUL.FTZ R89, R163, R89 ;  /* 0x00000059a3597220 */ /* 0x000fc60000410000 */
[----:B------:R-:W4:Y:S01]  /*1e00*/  LDL R96, [R1+0xb4] ;  /* 0x0000b40001607983 */ /* 0x000f220000100800 */
[C---:B------:R-:W-:Y:S01]  /*1e10*/  FADD.FTZ R151, R127.reuse, R151 ;  /* 0x000000977f977221 */ /* 0x040fe20000010000 */
[----:B------:R-:W-:Y:S01]  /*1e20*/  FFMA.FTZ R19, R127, R89, R19 ;  /* 0x000000597f137223 */ /* 0x000fe20000010013 */
[----:B------:R-:W-:Y:S01]  /*1e30*/  FMUL.FTZ R90, R163, R90 ;  /* 0x0000005aa35a7220 */ /* 0x000fe20000410000 */
[----:B------:R-:W-:Y:S01]  /*1e40*/  FADD.FTZ R236, -R241, R100 ;  /* 0x00000064f1ec7221 */ /* 0x000fe20000010100 */
[----:B------:R-:W-:Y:S01]  /*1e50*/  FMUL.FTZ R100, R163, R228 ;  /* 0x000000e4a3647220 */ /* 0x000fe20000410000 */
[C---:B------:R-:W-:Y:S01]  /*1e60*/  FADD.FTZ R154, R128.reuse, R154 ;  /* 0x0000009a809a7221 */ /* 0x040fe20000010000 */
[----:B------:R-:W-:Y:S01]  /*1e70*/  FFMA.FTZ R22, R128, R90, R22 ;  /* 0x0000005a80167223 */ /* 0x000fe20000010016 */
[C---:B------:R-:W-:Y:S01]  /*1e80*/  FADD.FTZ R35, R111.reuse, R35 ;  /* 0x000000236f237221 */ /* 0x040fe20000010000 */
[----:B------:R-:W-:Y:S01]  /*1e90*/  FFMA.FTZ R3, R111, R84, R3 ;  /* 0x000000546f037223 */ /* 0x000fe20000010003 */
[----:B------:R-:W-:Y:S01]  /*1ea0*/  FMUL.FTZ R228, R92, R111 ;  /* 0x0000006f5ce47220 */ /* 0x000fe20000410000 */
[----:B---3--:R-:W-:Y:S01]  /*1eb0*/  FMUL.FTZ R128, R105, R128 ;  /* 0x0000008069807220 */ /* 0x008fe20000410000 */
[----:B------:R-:W3:Y:S04]  /*1ec0*/  LDL R111, [R1+0x64] ;  /* 0x00006400016f7983 */ /* 0x000ee80000100800 */
[----:B------:R-:W3:Y:S01]  /*1ed0*/  LDL R105, [R1+0x6c] ;  /* 0x00006c0001697983 */ /* 0x000ee20000100800 */
[----:B------:R-:W-:Y:S01]  /*1ee0*/  FADD.FTZ R233, -R241, R103 ;  /* 0x00000067f1e97221 */ /* 0x000fe20000010100 */
[C---:B------:R-:W-:Y:S01]  /*1ef0*/  FADD.FTZ R38, R112.reuse, R38 ;  /* 0x0000002670267221 */ /* 0x040fe20000010000 */
[----:B------:R-:W-:Y:S01]  /*1f00*/  FFMA.FTZ R6, R112, R100, R6 ;  /* 0x0000006470067223 */ /* 0x000fe20000010006 */
[----:B------:R-:W-:Y:S01]  /*1f10*/  FMUL.FTZ R103, R93, R112 ;  /* 0x000000705d677220 */ /* 0x000fe20000410000 */
[----:B------:R-:W-:Y:S01]  /*1f20*/  FADD.FTZ R222, -R241, R81 ;  /* 0x00000051f1de7221 */ /* 0x000fe20000010100 */
[----:B------:R-:W3:Y:S01]  /*1f30*/  LDL R112, [R1+0x68] ;  /* 0x0000680001707983 */ /* 0x000ee20000100800 */
[----:B------:R-:W-:Y:S01]  /*1f40*/  FMUL.FTZ R81, R163, R243 ;  /* 0x000000f3a3517220 */ /* 0x000fe20000410000 */
[----:B------:R-:W-:Y:S01]  /*1f50*/  FADD.FTZ R33, R109, R33 ;  /* 0x000000216d217221 */ /* 0x000fe20000010000 */
[----:B------:R-:W-:Y:S01]  /*1f60*/  FADD.FTZ R196, -R241, R91 ;  /* 0x0000005bf1c47221 */ /* 0x000fe20000010100 */
[----:B------:R-:W3:Y:S01]  /*1f70*/  LDL R92, [R1+0xa4] ;  /* 0x0000a400015c7983 */ /* 0x000ee20000100800 */
[----:B------:R-:W-:-:S03]  /*1f80*/  FFMA.FTZ R0, R109, R81, R0 ;  /* 0x000000516d007223 */ /* 0x000fc60000010000 */
[----:B------:R-:W3:Y:S01]  /*1f90*/  LDL R109, [R1+0x98] ;  /* 0x00009800016d7983 */ /* 0x000ee20000100800 */
[----:B------:R-:W-:-:S03]  /*1fa0*/  FADD.FTZ R91, -R241, R97 ;  /* 0x00000061f15b7221 */ /* 0x000fc60000010100 */
[----:B------:R-:W3:Y:S04]  /*1fb0*/  LDL R97, [R1+0xb0] ;  /* 0x0000b00001617983 */ /* 0x000ee80000100800 */
[----:B------:R-:W3:Y:S01]  /*1fc0*/  LDL R93, [R1+0xa0] ;  /* 0x0000a000015d7983 */ /* 0x000ee20000100800 */
[----:B--2---:R-:W-:-:S03]  /*1fd0*/  FMUL.FTZ R127, R104, R127 ;  /* 0x0000007f687f7220 */ /* 0x004fc60000410000 */
[----:B------:R-:W2:Y:S01]  /*1fe0*/  LDL R104, [R1+0x70] ;  /* 0x0000700001687983 */ /* 0x000ea20000100800 */
[----:B------:R-:W-:Y:S01]  /*1ff0*/  FMUL.FTZ R196, R163, R196 ;  /* 0x000000c4a3c47220 */ /* 0x000fe20000410000 */
[----:B------:R-:W-:Y:S01]  /*2000*/  FADD.FTZ R147, R123, R147 ;  /* 0x000000937b937221 */ /* 0x000fe20000010000 */
[----:B------:R-:W-:Y:S02]  /*2010*/  FMUL.FTZ R91, R163, R91 ;  /* 0x0000005ba35b7220 */ /* 0x000fe40000410000 */
[----:B------:R-:W-:Y:S01]  /*2020*/  FFMA.FTZ R15, R123, R196, R15 ;  /* 0x000000c47b0f7223 */ /* 0x000fe2000001000f */
[----:B----4-:R-:W-:Y:S02]  /*2030*/  FMUL.FTZ R123, R108, R123 ;  /* 0x0000007b6c7b7220 */ /* 0x010fe40000410000 */
[----:B------:R-:W4:Y:S01]  /*2040*/  LDL R108, [R1+0x60] ;  /* 0x00006000016c7983 */ /* 0x000f220000100800 */
[C---:B------:R-:W-:Y:S01]  /*2050*/  FADD.FTZ R153, R129.reuse, R153 ;  /* 0x0000009981997221 */ /* 0x040fe20000010000 */
[----:B------:R-:W-:Y:S01]  /*2060*/  FFMA.FTZ R21, R129, R91, R21 ;  /* 0x0000005b81157223 */ /* 0x000fe20000010015 */
[----:B------:R-:W-:Y:S01]  /*2070*/  FMUL.FTZ R129, R106, R129 ;  /* 0x000000816a817220 */ /* 0x000fe20000410000 */
[----:B------:R-:W-:Y:S01]  /*2080*/  FMUL.FTZ R106, R163, R238 ;  /* 0x000000eea36a7220 */ /* 0x000fe20000410000 */
[----:B------:R-:W-:Y:S01]  /*2090*/  FADD.FTZ R235, -R241, R101 ;  /* 0x00000065f1eb7221 */ /* 0x000fe20000010100 */
[C---:B------:R-:W-:Y:S01]  /*20a0*/  FADD.FTZ R165, R130.reuse, R165 ;  /* 0x000000a582a57221 */ /* 0x040fe20000010000 */
[----:B------:R-:W-:Y:S01]  /*20b0*/  FMUL.FTZ R101, R163, R222 ;  /* 0x000000dea3657220 */ /* 0x000fe20000410000 */
[----:B------:R-:W-:Y:S01]  /*20c0*/  FFMA.FTZ R24, R130, R106, R24 ;  /* 0x0000006a82187223 */ /* 0x000fe20000010018 */
[----:B------:R-:W-:Y:S01]  /*20d0*/  FMUL.FTZ R130, R107, R130 ;  /* 0x000000826b827220 */ /* 0x000fe20000410000 */
[C---:B------:R-:W-:Y:S01]  /*20e0*/  FMUL.FTZ R107, R163.reuse, R237 ;  /* 0x000000eda36b7220 */ /* 0x040fe20000410000 */
[----:B------:R-:W-:Y:S01]  /*20f0*/  FMUL.FTZ R222, R96, R114 ;  /* 0x0000007260de7220 */ /* 0x000fe20000410000 */
[----:B------:R-:W-:Y:S01]  /*2100*/  FMUL.FTZ R96, R163, R223 ;  /* 0x000000dfa3607220 */ /* 0x000fe20000410000 */
[C---:B------:R-:W-:Y:S01]  /*2110*/  FADD.FTZ R155, R131.reuse, R155 ;  /* 0x0000009b839b7221 */ /* 0x040fe20000010000 */
[----:B------:R-:W-:Y:S01]  /*2120*/  FFMA.FTZ R23, R131, R107, R23 ;  /* 0x0000006b83177223 */ /* 0x000fe20000010017 */
[C---:B------:R-:W-:Y:S01]  /*2130*/  FADD.FTZ R140, R114.reuse, R140 ;  /* 0x0000008c728c7221 */ /* 0x040fe20000010000 */
[----:B------:R-:W-:Y:S01]  /*2140*/  FFMA.FTZ R8, R114, R102, R8 ;  /* 0x0000006672087223 */ /* 0x000fe20000010008 */
[C---:B------:R-:W-:Y:S01]  /*2150*/  FADD.FTZ R142, R116.reuse, R142 ;  /* 0x0000008e748e7221 */ /* 0x040fe20000010000 */
[----:B------:R-:W-:Y:S01]  /*2160*/  FFMA.FTZ R10, R116, R96, R10 ;  /* 0x00000060740a7223 */ /* 0x000fe2000001000a */
[----:B------:R-:W4:Y:S01]  /*2170*/  LDL R114, [R1+0x5c] ;  /* 0x00005c0001727983 */ /* 0x000f220000100800 */
[----:B------:R-:W-:Y:S01]  /*2180*/  FMUL.FTZ R116, R163, R234 ;  /* 0x000000eaa3747220 */ /* 0x000fe20000410000 */
[C---:B------:R-:W-:Y:S01]  /*2190*/  FADD.FTZ R37, R113.reuse, R37 ;  /* 0x0000002571257221 */ /* 0x040fe20000010000 */
[----:B------:R-:W-:Y:S01]  /*21a0*/  FFMA.FTZ R5, R113, R101, R5 ;  /* 0x0000006571057223 */ /* 0x000fe20000010005 */
[----:B------:R-:W-:Y:S01]  /*21b0*/  FADD.FTZ R167, R132, R167 ;  /* 0x000000a784a77221 */ /* 0x000fe20000010000 */
[----:B------:R-:W4:Y:S01]  /*21c0*/  LDL R113, [R1+0x58] ;  /* 0x0000580001717983 */ /* 0x000f220000100800 */
[C---:B------:R-:W-:Y:S01]  /*21d0*/  FADD.FTZ R169, R134.reuse, R169 ;  /* 0x000000a986a97221 */ /* 0x040fe20000010000 */
[----:B------:R-:W-:Y:S01]  /*21e0*/  FFMA.FTZ R28, R134, R116, R28 ;  /* 0x00000074861c7223 */ /* 0x000fe2000001001c */
[----:B---3--:R-:W-:-:S02]  /*21f0*/  FMUL.FTZ R134, R111, R134 ;  /* 0x000000866f867220 */ /* 0x008fc40000410000 */
[----:B------:R-:W3:Y:S01]  /*2200*/  LDL R111, [R1+0x54] ;  /* 0x00005400016f7983 */ /* 0x000ee20000100800 */
[----:B------:R-:W-:Y:S01]  /*2210*/  FADD.FTZ R166, R133, R166 ;  /* 0x000000a685a67221 */ /* 0x000fe20000010000 */
[----:B------:R-:W-:Y:S01]  /*2220*/  FMUL.FTZ R82, R163, R240 ;  /* 0x000000f0a3527220 */ /* 0x000fe20000410000 */
[----:B------:R-:W-:-:S03]  /*2230*/  FADD.FTZ R36, R110, R36 ;  /* 0x000000246e247221 */ /* 0x000fc60000010000 */
[----:B------:R-:W-:Y:S01]  /*2240*/  FFMA.FTZ R4, R110, R82, R4 ;  /* 0x000000526e047223 */ /* 0x000fe20000010004 */
[----:B------:R-:W-:Y:S01]  /*2250*/  FFMA.FTZ R110, R80, R83, RZ ;  /* 0x00000053506e7223 */ /* 0x000fe200000100ff */
[----:B------:R-:W-:Y:S01]  /*2260*/  FMUL.FTZ R197, R109, R121 ;  /* 0x000000796dc57220 */ /* 0x000fe20000410000 */
[----:B------:R-:W-:Y:S02]  /*2270*/  FADD.FTZ R109, RZ, R83 ;  /* 0x00000053ff6d7221 */ /* 0x000fe40000010000 */
        /* <DEDUP_REMOVED lines=9> */
[----:B------:R-:W-:Y:S01]  /*2310*/  FADD.FTZ R109, R109, R221 ;  /* 0x000000dd6d6d7221 */ /* 0x000fe20000010000 */
[----:B------:R-:W-:Y:S01]  /*2320*/  FMUL.FTZ R220, R163, R220 ;  /* 0x000000dca3dc7220 */ /* 0x000fe20000410000 */
[----:B------:R-:W-:Y:S01]  /*2330*/  FMUL.FTZ R223, R97, R115 ;  /* 0x0000007361df7220 */ /* 0x000fe20000410000 */
[----:B------:R-:W-:Y:S01]  /*2340*/  FFMA.FTZ R110, R102, R222, R110 ;  /* 0x000000de666e7223 */ /* 0x000fe2000001006e */
[----:B------:R-:W-:Y:S01]  /*2350*/  FADD.FTZ R109, R109, R222 ;  /* 0x000000de6d6d7221 */ /* 0x000fe20000010000 */
[----:B--2---:R-:W-:Y:S01]  /*2360*/  FMUL.FTZ R131, R104, R131 ;  /* 0x0000008368837220 */ /* 0x004fe20000410000 */
[----:B------:R-:W-:-:S04]  /*2370*/  FMUL.FTZ R104, R163, R236 ;  /* 0x000000eca3687220 */ /* 0x000fc80000410000 */
[----:B------:R-:W-:Y:S01]  /*2380*/  FFMA.FTZ R26, R132, R104, R26 ;  /* 0x00000068841a7223 */ /* 0x000fe2000001001a */
[----:B------:R-:W-:Y:S01]  /*2390*/  FMUL.FTZ R132, R105, R132 ;  /* 0x0000008469847220 */ /* 0x000fe20000410000 */
[----:B------:R-:W-:-:S04]  /*23a0*/  FMUL.FTZ R105, R163, R235 ;  /* 0x000000eba3697220 */ /* 0x000fc80000410000 */
[----:B------:R-:W-:Y:S01]  /*23b0*/  FFMA.FTZ R25, R133, R105, R25 ;  /* 0x0000006985197223 */ /* 0x000fe20000010019 */
[----:B------:R-:W-:Y:S02]  /*23c0*/  FMUL.FTZ R133, R112, R133 ;  /* 0x0000008570857220 */ /* 0x000fe40000410000 */
[----:B------:R-:W2:Y:S01]  /*23d0*/  LDL R112, [R1+0x50] ;  /* 0x0000500001707983 */ /* 0x000ea20000100800 */
        /* <DEDUP_REMOVED lines=8> */
[C---:B------:R-:W-:Y:S01]  /*2460*/  FMUL.FTZ R92, R163.reuse, R209 ;  /* 0x000000d1a35c7220 */ /* 0x040fe20000410000 */
        /* <DEDUP_REMOVED lines=25> */
[C---:B------:R-:W-:Y:S01]  /*2600*/  FADD.FTZ R141, R117.reuse, R141 ;  /* 0x0000008d758d7221 */ /* 0x040fe20000010000 */
[----:B------:R-:W-:Y:S01]  /*2610*/  FFMA.FTZ R9, R117, R97, R9 ;  /* 0x0000006175097223 */ /* 0x000fe20000010009 */
[----:B------:R-:W-:Y:S01]  /*2620*/  FADD.FTZ R109, R109, R129 ;  /* 0x000000816d6d7221 */ /* 0x000fe20000010000 */
[----:B------:R-:W-:Y:S01]  /*2630*/  FFMA.FTZ R110, R91, R129, R110 ;  /* 0x000000815b6e7223 */ /* 0x000fe2000001006e */
[----:B------:R-:W-:Y:S01]  /*2640*/  FMUL.FTZ R117, R163, R233 ;  /* 0x000000e9a3757220 */ /* 0x000fe20000410000 */
[----:B------:R-:W-:Y:S01]  /*2650*/  FADD.FTZ R168, R135, R168 ;  /* 0x000000a887a87221 */ /* 0x000fe20000010000 */
[----:B------:R-:W-:Y:S01]  /*2660*/  FADD.FTZ R109, R109, R130 ;  /* 0x000000826d6d7221 */ /* 0x000fe20000010000 */
[----:B------:R-:W-:Y:S01]  /*2670*/  FFMA.FTZ R110, R106, R130, R110 ;  /* 0x000000826a6e7223 */ /* 0x000fe2000001006e */
[----:B------:R-:W-:Y:S01]  /*2680*/  FFMA.FTZ R27, R135, R117, R27 ;  /* 0x00000075871b7223 */ /* 0x000fe2000001001b */
[----:B----4-:R-:W-:Y:S01]  /*2690*/  FMUL.FTZ R135, R108, R135 ;  /* 0x000000876c877220 */ /* 0x010fe20000410000 */
        /* <DEDUP_REMOVED lines=14> */
[----:B------:R-:W-:Y:S01]  /*2780*/  FFMA.FTZ R78, R117, R135, R78 ;  /* 0x00000087754e7223 */ /* 0x000fe2000001004e */
[----:B------:R-:W-:Y:S01]  /*2790*/  FMUL.FTZ R110, R163, R77 ;  /* 0x0000004da36e7220 */ /* 0x000fe20000410000 */
[C---:B------:R-:W-:Y:S01]  /*27a0*/  FADD.FTZ R156, R137.reuse, R156 ;  /* 0x0000009c899c7221 */ /* 0x040fe20000010000 */
[----:B------:R-:W-:Y:S01]  /*27b0*/  FFMA.FTZ R29, R137, R109, R29 ;  /* 0x0000006d891d7223 */ /* 0x000fe2000001001d */
[----:B------:R-:W-:Y:S01]  /*27c0*/  FMUL.FTZ R137, R113, R137 ;  /* 0x0000008971897220 */ /* 0x000fe20000410000 */
[----:B------:R-:W-:Y:S01]  /*27d0*/  FADD.FTZ R79, R79, R136 ;  /* 0x000000884f4f7221 */ /* 0x000fe20000010000 */
[----:B------:R-:W-:Y:S01]  /*27e0*/  FFMA.FTZ R78, R108, R136, R78 ;  /* 0x000000886c4e7223 */ /* 0x000fe2000001004e */
[C---:B------:R-:W-:Y:S01]  /*27f0*/  FADD.FTZ R159, R138.reuse, R159 ;  /* 0x0000009f8a9f7221 */ /* 0x040fe20000010000 */
[----:B------:R-:W-:Y:S01]  /*2800*/  FFMA.FTZ R32, R138, R110, R32 ;  /* 0x0000006e8a207223 */ /* 0x000fe20000010020 */
[----:B---3--:R-:W-:Y:S01]  /*2810*/  FMUL.FTZ R138, R111, R138 ;  /* 0x0000008a6f8a7220 */ /* 0x008fe20000410000 */
[----:B------:R-:W-:Y:S01]  /*2820*/  FMUL.FTZ R111, R163, R76 ;  /* 0x0000004ca36f7220 */ /* 0x000fe20000410000 */
[----:B------:R-:W-:Y:S01]  /*2830*/  FADD.FTZ R79, R79, R137 ;  /* 0x000000894f4f7221 */ /* 0x000fe20000010000 */
[----:B------:R-:W-:Y:S01]  /*2840*/  FFMA.FTZ R78, R109, R137, R78 ;  /* 0x000000896d4e7223 */ /* 0x000fe2000001004e */
[C---:B------:R-:W-:Y:S01]  /*2850*/  FADD.FTZ R158, R139.reuse, R158 ;  /* 0x0000009e8b9e7221 */ /* 0x040fe20000010000 */
[----:B------:R-:W-:Y:S01]  /*2860*/  FFMA.FTZ R31, R139, R111, R31 ;  /* 0x0000006f8b1f7223 */ /* 0x000fe2000001001f */
[----:B------:R-:W-:Y:S01]  /*2870*/  UMOV UR6, 0xffffffff ;  /* 0xffffffff00067882 */ /* 0x000fe20000000000 */
[----:B------:R-:W-:Y:S01]  /*2880*/  FADD.FTZ R79, R79, R138 ;  /* 0x0000008a4f4f7221 */ /* 0x000fe20000010000 */
        /* <DEDUP_REMOVED lines=11> */
[----:B--2---:R-:W-:-:S04]  /*2940*/  FMUL.FTZ R139, R112, R139 ;  /* 0x0000008b708b7220 */ /* 0x004fc80000410000 */
        /* <DEDUP_REMOVED lines=21> */
.L_x_11642:
[----:B------:R-:W-:Y:S01]  /*2aa0*/  IADD3 R76, P1, R188, UR12, RZ ;  /* 0x0000000cbc4c7c10 */ /* 0x000fe2000ff3e0ff */
[----:B------:R-:W2:Y:S03]  /*2ab0*/  LDL R234, [R1+0x4c] ;  /* 0x00004c0001ea7983 */ /* 0x000ea60000100800 */
[----:B------:R-:W-:Y:S01]  /*2ac0*/  IADD3.X R77, R187, UR13, RZ, P1, !PT ;  /* 0x0000000dbb4d7c10 */ /* 0x000fe20008ffe4ff */
[----:B------:R-:W3:Y:S04]  /*2ad0*/  LDL R233, [R1+0x48] ;  /* 0x0000480001e97983 */ /* 0x000ee80000100800 */
[----:B------:R-:W4:Y:S04]  /*2ae0*/  LDL R121, [R1+0x44] ;  /* 0x0000440001797983 */ /* 0x000f280000100800 */
[----:B------:R-:W2:Y:S04]  /*2af0*/  LDG.E.128 R76, desc[UR4][R76.64] ;  /* 0x000000044c4c7981 */ /* 0x000ea8000c1e1d00 */
[----:B------:R-:W3:Y:S01]  /*2b00*/  LDL R120, [R1+0x40] ;  /* 0x0000400001787983 */ /* 0x000ee20000100800 */
[----:B------:R-:W-:Y:S01]  /*2b10*/  FADD.FTZ R114, R112, R114 ;  /* 0x0000007270727221 */ /* 0x000fe20000010000 */
[----:B01----:R-:W-:-:S03]  /*2b20*/  FADD.FTZ R113, R113, R115 ;  /* 0x0000007371717221 */ /* 0x003fc60000010000 */
[----:B------:R-:W-:Y:S01]  /*2b30*/  FMUL.FTZ R112, R114, UR9 ;  /* 0x0000000972707c20 */ /* 0x000fe20008410000 */
[----:B------:R-:W-:Y:S01]  /*2b40*/  ISETP.NE.U32.AND P1, PT, R174, RZ, PT ;  /* 0x000000ffae00720c */ /* 0x000fe20003f25070 */
[----:B------:R-:W-:Y:S01]  /*2b50*/  FMUL.FTZ R113, R113, UR9 ;  /* 0x0000000971717c20 */ /* 0x000fe20008410000 */
[----:B------:R-:W-:Y:S01]  /*2b60*/  ISETP.NE.U32.AND P3, PT, RZ, UR14, PT ;  /* 0x0000000eff007c0c */ /* 0x000fe2000bf65070 */
[----:B------:R-:W3:Y:S01]  /*2b70*/  LDL R174, [R1+0x30] ;  /* 0x0000300001ae7983 */ /* 0x000ee20000100800 */
[----:B------:R-:W-:Y:S02]  /*2b80*/  FSEL R112, R112, RZ, !P2 ;  /* 0x000000ff70707208 */ /* 0x000fe40005000000 */
[----:B------:R-:W-:Y:S02]  /*2b90*/  ISETP.NE.U32.AND P2, PT, RZ, UR14, PT ;  /* 0x0000000eff007c0c */ /* 0x000fe4000bf45070 */
[----:B------:R-:W-:Y:S01]  /*2ba0*/  ISETP.NE.AND.EX P1, PT, R175, RZ, PT, P1 ;  /* 0x000000ffaf00720c */ /* 0x000fe20003f25310 */
        /* <DEDUP_REMOVED lines=18> */
[----:B------:R-:W3:Y:S01]  /*2cd0*/  LDL R227, [R1+0x3c] ;  /* 0x00003c0001e37983 */ /* 0x000ee20000100800 */
[----:B------:R-:W-:-:S02]  /*2ce0*/  @P2 IADD3 R84, P4, R188, UR14, RZ ;  /* 0x0000000ebc542c10 */ /* 0x000fc4000ff9e0ff */
[----:B------:R-:W-:Y:S01]  /*2cf0*/  SEL R80, R119, R72, P3 ;  /* 0x0000004877507207 */ /* 0x000fe20001800000 */
[----:B------:R-:W3:Y:S01]  /*2d00*/  LDL R175, [R1+0x34] ;  /* 0x0000340001af7983 */ /* 0x000ee20000100800 */
[----:B------:R-:W-:Y:S02]  /*2d10*/  @P2 IADD3.X R85, R187, UR15, RZ, P4, !PT ;  /* 0x0000000fbb552c10 */ /* 0x000fe4000a7fe4ff */
[----:B------:R-:W-:Y:S02]  /*2d20*/  SEL R81, R118, R73, P3 ;  /* 0x0000004976517207 */ /* 0x000fe40001800000 */
[----:B------:R-:W-:Y:S02]  /*2d30*/  SEL R82, R114, R74, P3 ;  /* 0x0000004a72527207 */ /* 0x000fe40001800000 */
[----:B------:R-:W-:-:S05]  /*2d40*/  SEL R83, R115, R75, P3 ;  /* 0x0000004b73537207 */ /* 0x000fca0001800000 */
[----:B------:R0:W-:Y:S01]  /*2d50*/  @P2 STG.E.128 desc[UR4][R84.64], R80 ;  /* 0x0000005054002986 */ /* 0x0001e2000c101d04 */
[-CC-:B------:R-:W-:Y:S01]  /*2d60*/  FFMA.FTZ R100, R100, R113.reuse, R112.reuse ;  /* 0x0000007164647223 */ /* 0x180fe20000010070 */
[----:B0-----:R-:W-:Y:S02]  /*2d70*/  IADD3 R84, P4, R188, UR16, RZ ;  /* 0x00000010bc547c10 */ /* 0x001fe4000ff9e0ff */
[----:B------:R-:W3:Y:S01]  /*2d80*/  LDL R188, [R1+0x38] ;  /* 0x0000380001bc7983 */ /* 0x000ee20000100800 */
[-C--:B------:R-:W-:Y:S01]  /*2d90*/  FMUL.FTZ R80, R119, R164.reuse ;  /* 0x000000a477507220 */ /* 0x080fe20000410000 */
[-C--:B------:R-:W-:Y:S01]  /*2da0*/  FMUL.FTZ R114, R114, R164.reuse ;  /* 0x000000a472727220 */ /* 0x080fe20000410000 */
[----:B------:R-:W-:Y:S01]  /*2db0*/  FMUL.FTZ R115, R115, R164 ;  /* 0x000000a473737220 */ /* 0x000fe20000410000 */
[----:B------:R-:W-:Y:S01]  /*2dc0*/  FFMA.FTZ R101, R101, R113, R112 ;  /* 0x0000007165657223 */ /* 0x000fe20000010070 */
[----:B------:R-:W-:Y:S01]  /*2dd0*/  FADD.FTZ R100, R103, -R100 ;  /* 0x8000006467647221 */ /* 0x000fe20000010000 */
[----:B------:R-:W-:-:S02]  /*2de0*/  IADD3.X R85, R187, UR17, RZ, P4, !PT ;  /* 0x00000011bb557c10 */ /* 0x000fc4000a7fe4ff */
[----:B------:R-:W-:Y:S01]  /*2df0*/  FADD.FTZ R101, R221, -R101 ;  /* 0x80000065dd657221 */ /* 0x000fe20000010000 */
[-CC-:B------:R-:W-:Y:S01]  /*2e00*/  FFMA.FTZ R220, R220, R113.reuse, R112.reuse ;  /* 0x00000071dcdc7223 */ /* 0x180fe20000010070 */
[-CC-:B------:R-:W-:Y:S01]  /*2e10*/  FFMA.FTZ R96, R96, R113.reuse, R112.reuse ;  /* 0x0000007160607223 */ /* 0x180fe20000010070 */
[--C-:B------:R-:W-:Y:S01]  /*2e20*/  FFMA.FTZ R97, R97, R113, R112.reuse ;  /* 0x0000007161617223 */ /* 0x100fe20000010070 */
[----:B------:R-:W-:Y:S01]  /*2e30*/  FMUL.FTZ R119, R163, R101 ;  /* 0x00000065a3777220 */ /* 0x000fe20000410000 */
[----:B--2---:R-:W-:Y:S01]  /*2e40*/  FFMA.FTZ R189, R80, R76, R189 ;  /* 0x0000004c50bd7223 */ /* 0x004fe200000100bd */
[----:B------:R-:W-:Y:S01]  /*2e50*/  FMUL.FTZ R76, R118, R164 ;  /* 0x000000a4764c7220 */ /* 0x000fe20000410000 */
[----:B------:R-:W-:Y:S01]  /*2e60*/  FMUL.FTZ R80, R234, R80 ;  /* 0x00000050ea507220 */ /* 0x000fe20000410000 */
[----:B----4-:R-:W-:Y:S01]  /*2e70*/  FMUL.FTZ R82, R121, R114 ;  /* 0x0000007279527220 */ /* 0x010fe20000410000 */
[----:B---3--:R-:W-:Y:S01]  /*2e80*/  FMUL.FTZ R83, R120, R115 ;  /* 0x0000007378537220 */ /* 0x008fe20000410000 */
[----:B------:R-:W-:Y:S01]  /*2e90*/  FMUL.FTZ R81, R233, R76 ;  /* 0x0000004ce9517220 */ /* 0x000fe20000410000 */
[----:B------:R-:W-:Y:S01]  /*2ea0*/  FMUL.FTZ R118, R163, R100 ;  /* 0x00000064a3767220 */ /* 0x000fe20000410000 */
[----:B------:R-:W-:Y:S01]  /*2eb0*/  IADD3 R100, P4, R186, UR12, RZ ;  /* 0x0000000cba647c10 */ /* 0x000fe2000ff9e0ff */
[----:B------:R-:W-:Y:S01]  /*2ec0*/  FFMA.FTZ R98, R98, R113, R112 ;  /* 0x0000007162627223 */ /* 0x000fe20000010070 */
[----:B------:R-:W2:Y:S02]  /*2ed0*/  LDL R221, [R1+0x2c] ;  /* 0x00002c0001dd7983 */ /* 0x000ea40000100800 */
[----:B------:R-:W-:-:S02]  /*2ee0*/  IADD3.X R101, R185, UR13, RZ, P4, !PT ;  /* 0x0000000db9657c10 */ /* 0x000fc4000a7fe4ff */
[----:B------:R0:W-:Y:S02]  /*2ef0*/  STG.E.128 desc[UR4][R84.64], R80 ;  /* 0x0000005054007986 */ /* 0x0001e4000c101d04 */
[C---:B0-----:R-:W-:Y:S02]  /*2f00*/  @P2 IADD3 R84, P5, R186.reuse, UR14, RZ ;  /* 0x0000000eba542c10 */ /* 0x041fe4000ffbe0ff */
[----:B------:R-:W-:Y:S02]  /*2f10*/  IADD3 R186, P4, R186, UR16, RZ ;  /* 0x00000010baba7c10 */ /* 0x000fe4000ff9e0ff */
[C---:B------:R-:W-:Y:S02]  /*2f20*/  @P2 IADD3.X R85, R185.reuse, UR15, RZ, P5, !PT ;  /* 0x0000000fb9552c10 */ /* 0x040fe4000affe4ff */
[----:B------:R-:W-:Y:S02]  /*2f30*/  IADD3.X R187, R185, UR17, RZ, P4, !PT ;  /* 0x00000011b9bb7c10 */ /* 0x000fe4000a7fe4ff */
[----:B------:R-:W3:Y:S01]  /*2f40*/  LDL R185, [R1+0x20] ;  /* 0x0000200001b97983 */ /* 0x000ee20000100800 */
[----:B------:R-:W-:Y:S01]  /*2f50*/  FFMA.FTZ R120, R102, R113, R112 ;  /* 0x0000007166787223 */ /* 0x000fe20000010070 */
[----:B------:R-:W-:Y:S01]  /*2f60*/  FADD.FTZ R220, R223, -R220 ;  /* 0x800000dcdfdc7221 */ /* 0x000fe20000010000 */
[----:B------:R-:W-:Y:S01]  /*2f70*/  @P1 FADD.FTZ R118, R44, R118 ;  /* 0x000000762c761221 */ /* 0x000fe20000010000 */
[----:B------:R-:W-:Y:S01]  /*2f80*/  @P1 FADD.FTZ R119, R45, R119 ;  /* 0x000000772d771221 */ /* 0x000fe20000010000 */
[----:B------:R-:W-:Y:S01]  /*2f90*/  FADD.FTZ R120, R222, -R120 ;  /* 0x80000078de787221 */ /* 0x000fe20000010000 */
[C---:B------:R-:W-:Y:S01]  /*2fa0*/  FMUL.FTZ R121, R163.reuse, R220 ;  /* 0x000000dca3797220 */ /* 0x040fe20000410000 */
[----:B------:R-:W4:Y:S02]  /*2fb0*/  LDG.E.128 R100, desc[UR4][R100.64] ;  /* 0x0000000464647981 */ /* 0x000f24000c1e1d00 */
[----:B------:R-:W-:Y:S01]  /*2fc0*/  FMUL.FTZ R120, R163, R120 ;  /* 0x00000078a3787220 */ /* 0x000fe20000410000 */
[----:B------:R-:W-:Y:S01]  /*2fd0*/  @P1 FADD.FTZ R121, R47, R121 ;  /* 0x000000792f791221 */ /* 0x000fe20000010000 */
[----:B------:R-:W-:Y:S01]  /*2fe0*/  SEL R80, R118, R72, P3 ;  /* 0x0000004876507207 */ /* 0x000fe20001800000 */
[----:B------:R-:W4:Y:S01]  /*2ff0*/  LDL R220, [R1+0x28] ;  /* 0x0000280001dc7983 */ /* 0x000f220000100800 */
[----:B------:R-:W-:Y:S01]  /*3000*/  @P1 FADD.FTZ R120, R46, R120 ;  /* 0x000000782e781221 */ /* 0x000fe20000010000 */
[----:B------:R-:W-:-:S02]  /*3010*/  SEL R81, R119, R73, P3 ;  /* 0x0000004977517207 */ /* 0x000fc40001800000 */
[----:B------:R-:W-:Y:S02]  /*3020*/  SEL R83, R121, R75, P3 ;  /* 0x0000004b79537207 */ /* 0x000fe40001800000 */
[----:B------:R-:W-:Y:S01]  /*3030*/  SEL R82, R120, R74, P3 ;  /* 0x0000004a78527207 */ /* 0x000fe20001800000 */
[-C--:B------:R-:W-:Y:S01]  /*3040*/  FMUL.FTZ R119, R119, R164.reuse ;  /* 0x000000a477777220 */ /* 0x080fe20000410000 */
[-C--:B------:R-:W-:Y:S01]  /*3050*/  FMUL.FTZ R118, R118, R164.reuse ;  /* 0x000000a476767220 */ /* 0x080fe20000410000 */
[-C--:B------:R-:W-:Y:S01]  /*3060*/  FMUL.FTZ R120, R120, R164.reuse ;  /* 0x000000a478787220 */ /* 0x080fe20000410000 */
[----:B------:R-:W-:Y:S01]  /*3070*/  FMUL.FTZ R121, R121, R164 ;  /* 0x000000a479797220 */ /* 0x000fe20000410000 */
[----:B------:R0:W-:Y:S01]  /*3080*/  @P2 STG.E.128 desc[UR4][R84.64], R80 ;  /* 0x0000005054002986 */ /* 0x0001e2000c101d04 */
[----:B------:R-:W-:Y:S01]  /*3090*/  FADD.FTZ R96, R99, -R96 ;  /* 0x8000006063607221 */ /* 0x000fe20000010000 */
[----:B------:R-:W-:Y:S01]  /*30a0*/  FADD.FTZ R97, R177, -R97 ;  /* 0x80000061b1617221 */ /* 0x000fe20000010000 */
[----:B0-----:R-:W-:-:S02]  /*30b0*/  FMUL.FTZ R81, R188, R119 ;  /* 0x00000077bc517220 */ /* 0x001fc40000410000 */
[----:B------:R-:W4:Y:S01]  /*30c0*/  LDL R188, [R1+0x24] ;  /* 0x0000240001bc7983 */ /* 0x000f220000100800 */
[----:B------:R-:W-:Y:S01]  /*30d0*/  FMUL.FTZ R80, R227, R118 ;  /* 0x00000076e3507220 */ /* 0x000fe20000410000 */
[----:B------:R-:W-:Y:S01]  /*30e0*/  FMUL.FTZ R82, R175, R120 ;  /* 0x00000078af527220 */ /* 0x000fe20000410000 */
[----:B------:R-:W-:-:S05]  /*30f0*/  FMUL.FTZ R83, R174, R121 ;  /* 0x00000079ae537220 */ /* 0x000fca0000410000 */
[----:B------:R0:W-:Y:S01]  /*3100*/  STG.E.128 desc[UR4][R186.64], R80 ;  /* 0x00000050ba007986 */ /* 0x0001e2000c101d04 */
[C---:B------:R-:W-:Y:S01]  /*3110*/  FMUL.FTZ R174, R163.reuse, R96 ;  /* 0x00000060a3ae7220 */ /* 0x040fe20000410000 */
[----:B------:R-:W-:Y:S01]  /*3120*/  FMUL.FTZ R175, R163, R97 ;  /* 0x00000061a3af7220 */ /* 0x000fe20000410000 */
[----:B------:R-:W-:Y:S02]  /*3130*/  IADD3 R96, P4, R183, UR12, RZ ;  /* 0x0000000cb7607c10 */ /* 0x000fe4000ff9e0ff */
[----:B------:R-:W-:Y:S01]  /*3140*/  @P1 FADD.FTZ R174, R48, R174 ;  /* 0x000000ae30ae1221 */ /* 0x000fe20000010000 */
[----:B------:R-:W-:Y:S01]  /*3150*/  @P1 FADD.FTZ R175, R49, R175 ;  /* 0x000000af31af1221 */ /* 0x000fe20000010000 */
[----:B0-----:R-:W-:Y:S01]  /*3160*/  FFMA.FTZ R80, R176, R113, R112 ;  /* 0x00000071b0507223 */ /* 0x001fe20000010070 */
[----:B------:R-:W-:Y:S01]  /*3170*/  FADD.FTZ R176, R206, -R98 ;  /* 0x80000062ceb07221 */ /* 0x000fe20000010000 */
[----:B------:R-:W-:Y:S01]  /*3180*/  @P2 IADD3 R84, P5, R183, UR14, RZ ;  /* 0x0000000eb7542c10 */ /* 0x000fe2000ffbe0ff */
[----:B------:R-:W4:Y:S01]  /*3190*/  LDL R186, [R1+0x14] ;  /* 0x0000140001ba7983 */ /* 0x000f220000100800 */
[----:B------:R-:W-:Y:S01]  /*31a0*/  FADD.FTZ R80, R209, -R80 ;  /* 0x80000050d1507221 */ /* 0x000fe20000010000 */
[----:B------:R-:W-:-:S02]  /*31b0*/  FMUL.FTZ R176, R163, R176 ;  /* 0x000000b0a3b07220 */ /* 0x000fc40000410000 */
[----:B------:R-:W4:Y:S01]  /*31c0*/  LDL R187, [R1+0x18] ;  /* 0x0000180001bb7983 */ /* 0x000f220000100800 */
[----:B------:R-:W-:Y:S01]  /*31d0*/  FMUL.FTZ R177, R163, R80 ;  /* 0x00000050a3b17220 */ /* 0x000fe20000410000 */
[----:B------:R-:W-:-:S03]  /*31e0*/  @P1 FADD.FTZ R176, R50, R176 ;  /* 0x000000b032b01221 */ /* 0x000fc60000010000 */
[----:B------:R-:W-:Y:S01]  /*31f0*/  @P1 FADD.FTZ R177, R51, R177 ;  /* 0x000000b133b11221 */ /* 0x000fe20000010000 */
[C---:B------:R-:W-:Y:S02]  /*3200*/  IADD3.X R97, R184.reuse, UR13, RZ, P4, !PT ;  /* 0x0000000db8617c10 */ /* 0x040fe4000a7fe4ff */
[----:B------:R-:W-:Y:S02]  /*3210*/  @P2 IADD3.X R85, R184, UR15, RZ, P5, !PT ;  /* 0x0000000fb8552c10 */ /* 0x000fe4000affe4ff */
[----:B------:R-:W-:Y:S02]  /*3220*/  SEL R80, R174, R72, P3 ;  /* 0x00000048ae507207 */ /* 0x000fe40001800000 */
[----:B------:R-:W-:Y:S01]  /*3230*/  SEL R81, R175, R73, P3 ;  /* 0x00000049af517207 */ /* 0x000fe20001800000 */
[----:B------:R-:W4:Y:S01]  /*3240*/  LDG.E.128 R96, desc[UR4][R96.64] ;  /* 0x0000000460607981 */ /* 0x000f22000c1e1d00 */
[----:B------:R-:W-:Y:S02]  /*3250*/  SEL R82, R176, R74, P3 ;  /* 0x0000004ab0527207 */ /* 0x000fe40001800000 */
[C---:B------:R-:W-:Y:S01]  /*3260*/  SEL R83, R177.reuse, R75, P3 ;  /* 0x0000004bb1537207 */ /* 0x040fe20001800000 */
[----:B------:R-:W-:-:S04]  /*3270*/  FMUL.FTZ R177, R177, R164 ;  /* 0x000000a4b1b17220 */ /* 0x000fc80000410000 */
[----:B------:R3:W-:Y:S02]  /*3280*/  @P2 STG.E.128 desc[UR4][R84.64], R80 ;  /* 0x0000005054002986 */ /* 0x0007e4000c101d04 */
[----:B---3--:R-:W-:Y:S02]  /*3290*/  FMUL.FTZ R83, R185, R177 ;  /* 0x000000b1b9537220 */ /* 0x008fe40000410000 */
[----:B------:R-:W3:Y:S01]  /*32a0*/  LDL R185, [R1+0x10] ;  /* 0x0000100001b97983 */ /* 0x000ee20000100800 */
[-C--:B------:R-:W-:Y:S01]  /*32b0*/  FMUL.FTZ R176, R176, R164.reuse ;  /* 0x000000a4b0b07220 */ /* 0x080fe20000410000 */
[----:B------:R-:W-:Y:S01]  /*32c0*/  IADD3 R84, P4, R183, UR16, RZ ;  /* 0x00000010b7547c10 */ /* 0x000fe2000ff9e0ff */
[-CC-:B------:R-:W-:Y:S01]  /*32d0*/  FFMA.FTZ R92, R92, R113.reuse, R112.reuse ;  /* 0x000000715c5c7223 */ /* 0x180fe20000010070 */
[-CC-:B------:R-:W-:Y:S01]  /*32e0*/  FFMA.FTZ R93, R93, R113.reuse, R112.reuse ;  /* 0x000000715d5d7223 */ /* 0x180fe20000010070 */
[-CC-:B------:R-:W-:Y:S01]  /*32f0*/  FFMA.FTZ R183, R94, R113.reuse, R112.reuse ;  /* 0x000000715eb77223 */ /* 0x180fe20000010070 */
[----:B------:R-:W-:Y:S01]  /*3300*/  IADD3.X R85, R184, UR17, RZ, P4, !PT ;  /* 0x00000011b8557c10 */ /* 0x000fe2000a7fe4ff */
[----:B------:R-:W-:Y:S01]  /*3310*/  FFMA.FTZ R184, R196, R113, R112 ;  /* 0x00000071c4b87223 */ /* 0x000fe20000010070 */
[-C--:B------:R-:W-:Y:S01]  /*3320*/  FMUL.FTZ R174, R174, R164.reuse ;  /* 0x000000a4aeae7220 */ /* 0x080fe20000410000 */
[----:B------:R-:W-:Y:S01]  /*3330*/  FMUL.FTZ R175, R175, R164 ;  /* 0x000000a4afaf7220 */ /* 0x000fe20000410000 */
[----:B------:R-:W-:Y:S01]  /*3340*/  FADD.FTZ R95, R95, -R92 ;  /* 0x8000005c5f5f7221 */ /* 0x000fe20000010000 */
[----:B------:R-:W-:Y:S01]  /*3350*/  FADD.FTZ R197, R197, -R93 ;  /* 0x8000005dc5c57221 */ /* 0x000fe20000010000 */
[----:B------:R-:W-:Y:S01]  /*3360*/  FADD.FTZ R183, R122, -R183 ;  /* 0x800000b77ab77221 */ /* 0x000fe20000010000 */
[----:B------:R-:W-:Y:S01]  /*3370*/  FADD.FTZ R184, R123, -R184 ;  /* 0x800000b87bb87221 */ /* 0x000fe20000010000 */
[----:B--2---:R-:W-:Y:S01]  /*3380*/  FMUL.FTZ R80, R221, R174 ;  /* 0x000000aedd507220 */ /* 0x004fe20000410000 */
[----:B----4-:R-:W-:Y:S01]  /*3390*/  FMUL.FTZ R81, R220, R175 ;  /* 0x000000afdc517220 */ /* 0x010fe20000410000 */
        /* <DEDUP_REMOVED lines=9> */
[----:B------:R-:W-:-:S02]  /*3430*/  FMUL.FTZ R82, R188, R176 ;  /* 0x000000b0bc527220 */ /* 0x000fc40000410000 */
[----:B------:R-:W2:Y:S01]  /*3440*/  LDL R188, [R1+0x1c] ;  /* 0x00001c0001bc7983 */ /* 0x000ea20000100800 */
[----:B------:R-:W-:-:S03]  /*3450*/  IADD3.X R93, R182, UR13, RZ, P4, !PT ;  /* 0x0000000db65d7c10 */ /* 0x000fc6000a7fe4ff */
[----:B------:R0:W-:Y:S04]  /*3460*/  STG.E.128 desc[UR4][R84.64], R80 ;  /* 0x0000005054007986 */ /* 0x0001e8000c101d04 */
[----:B------:R-:W4:Y:S01]  /*3470*/  LDG.E.128 R92, desc[UR4][R92.64] ;  /* 0x000000045c5c7981 */ /* 0x000f22000c1e1d00 */
[----:B0-----:R-:W-:Y:S02]  /*3480*/  @P2 IADD3 R84, P5, R181, UR14, RZ ;  /* 0x0000000eb5542c10 */ /* 0x001fe4000ffbe0ff */
[----:B------:R-:W-:Y:S02]  /*3490*/  SEL R80, R123, R72, P3 ;  /* 0x000000487b507207 */ /* 0x000fe40001800000 */
[----:B------:R-:W-:Y:S02]  /*34a0*/  @P2 IADD3.X R85, R182, UR15, RZ, P5, !PT ;  /* 0x0000000fb6552c10 */ /* 0x000fe4000affe4ff */
[----:B------:R-:W-:-:S02]  /*34b0*/  SEL R81, R122, R73, P3 ;  /* 0x000000497a517207 */ /* 0x000fc40001800000 */
[C---:B------:R-:W-:Y:S02]  /*34c0*/  SEL R82, R183.reuse, R74, P3 ;  /* 0x0000004ab7527207 */ /* 0x040fe40001800000 */
[C---:B------:R-:W-:Y:S01]  /*34d0*/  SEL R83, R184.reuse, R75, P3 ;  /* 0x0000004bb8537207 */ /* 0x040fe20001800000 */
[-C--:B------:R-:W-:Y:S01]  /*34e0*/  FMUL.FTZ R183, R183, R164.reuse ;  /* 0x000000a4b7b77220 */ /* 0x080fe20000410000 */
[----:B------:R-:W-:-:S03]  /*34f0*/  FMUL.FTZ R184, R184, R164 ;  /* 0x000000a4b8b87220 */ /* 0x000fc60000410000 */
[----:B------:R0:W-:Y:S02]  /*3500*/  @P2 STG.E.128 desc[UR4][R84.64], R80 ;  /* 0x0000005054002986 */ /* 0x0001e4000c101d04 */
[----:B0-----:R-:W-:Y:S01]  /*3510*/  IADD3 R84, P4, R181, UR16, RZ ;  /* 0x00000010b5547c10 */ /* 0x001fe2000ff9e0ff */
[-C--:B------:R-:W-:Y:S01]  /*3520*/  FMUL.FTZ R181, R123, R164.reuse ;  /* 0x000000a47bb57220 */ /* 0x080fe20000410000 */
[----:B------:R-:W-:Y:S01]  /*3530*/  FMUL.FTZ R82, R186, R183 ;  /* 0x000000b7ba527220 */ /* 0x000fe20000410000 */
[----:B------:R-:W4:Y:S01]  /*3540*/  LDL R123, [R1+0x4] ;  /* 0x00000400017b7983 */ /* 0x000f220000100800 */
[----:B------:R-:W-:Y:S01]  /*3550*/  IADD3.X R85, R182, UR17, RZ, P4, !PT ;  /* 0x00000011b6557c10 */ /* 0x000fe2000a7fe4ff */
[----:B------:R-:W-:Y:S02]  /*3560*/  FMUL.FTZ R182, R122, R164 ;  /* 0x000000a47ab67220 */ /* 0x000fe40000410000 */
[----:B------:R-:W4:Y:S04]  /*3570*/  LDL R186, [R1+0xc] ;  /* 0x00000c0001ba7983 */ /* 0x000f280000100800 */
[----:B------:R-:W4:Y:S01]  /*3580*/  LDL R122, [R1] ;  /* 0x00000000017a7983 */ /* 0x000f220000100800 */
[----:B---3--:R-:W-:-:S03]  /*3590*/  FMUL.FTZ R83, R185, R184 ;  /* 0x000000b8b9537220 */ /* 0x008fc60000410000 */
[----:B------:R-:W3:Y:S01]  /*35a0*/  LDL R185, [R1+0x8] ;  /* 0x0000080001b97983 */ /* 0x000ee20000100800 */
[----:B------:R-:W-:Y:S01]  /*35b0*/  FMUL.FTZ R81, R187, R182 ;  /* 0x000000b6bb517220 */ /* 0x000fe20000410000 */
[-CC-:B------:R-:W-:Y:S01]  /*35c0*/  FFMA.FTZ R86, R86, R113.reuse, R112.reuse ;  /* 0x0000007156567223 */ /* 0x180fe20000010070 */
[----:B------:R-:W-:-:S03]  /*35d0*/  FFMA.FTZ R87, R87, R113, R112 ;  /* 0x0000007157577223 */ /* 0x000fc60000010070 */
[----:B------:R-:W-:Y:S01]  /*35e0*/  FADD.FTZ R124, R124, -R86 ;  /* 0x800000567c7c7221 */ /* 0x000fe20000010000 */
[----:B------:R-:W-:Y:S01]  /*35f0*/  FADD.FTZ R125, R125, -R87 ;  /* 0x800000577d7d7221 */ /* 0x000fe20000010000 */
[-CC-:B------:R-:W-:Y:S01]  /*3600*/  FFMA.FTZ R90, R90, R113.reuse, R112.reuse ;  /* 0x000000715a5a7223 */ /* 0x180fe20000010070 */
[-CC-:B------:R-:W-:Y:S01]  /*3610*/  FFMA.FTZ R91, R91, R113.reuse, R112.reuse ;  /* 0x000000715b5b7223 */ /* 0x180fe20000010070 */
[----:B------:R-:W-:Y:S01]  /*3620*/  FFMA.FTZ R106, R106, R113, R112 ;  /* 0x000000716a6a7223 */ /* 0x000fe20000010070 */
[----:B--2---:R-:W-:-:S05]  /*3630*/  FMUL.FTZ R80, R188, R181 ;  /* 0x000000b5bc507220 */ /* 0x004fca0000410000 */
[----:B------:R0:W-:Y:S02]  /*3640*/  STG.E.128 desc[UR4][R84.64], R80 ;  /* 0x0000005054007986 */ /* 0x0001e4000c101d04 */
[-CC-:B0-----:R-:W-:Y:S01]  /*3650*/  FFMA.FTZ R82, R88, R113.reuse, R112.reuse ;  /* 0x0000007158527223 */ /* 0x181fe20000010070 */
[----:B------:R-:W-:-:S03]  /*3660*/  FFMA.FTZ R83, R89, R113, R112 ;  /* 0x0000007159537223 */ /* 0x000fc60000010070 */
[----:B------:R-:W-:Y:S01]  /*3670*/  FADD.FTZ R82, R126, -R82 ;  /* 0x800000527e527221 */ /* 0x000fe20000010000 */
[----:B------:R-:W-:Y:S01]  /*3680*/  FADD.FTZ R83, R127, -R83 ;  /* 0x800000537f537221 */ /* 0x000fe20000010000 */
[C---:B------:R-:W-:Y:S01]  /*3690*/  FMUL.FTZ R127, R163.reuse, R124 ;  /* 0x0000007ca37f7220 */ /* 0x040fe20000410000 */
[----:B------:R-:W-:Y:S01]  /*36a0*/  FMUL.FTZ R126, R163, R125 ;  /* 0x0000007da37e7220 */ /* 0x000fe20000410000 */
[----:B------:R-:W-:Y:S01]  /*36b0*/  IADD3 R80, P4, R179, UR12, RZ ;  /* 0x0000000cb3507c10 */ /* 0x000fe2000ff9e0ff */
[C---:B------:R-:W-:Y:S01]  /*36c0*/  FMUL.FTZ R125, R163.reuse, R82 ;  /* 0x00000052a37d7220 */ /* 0x040fe20000410000 */
[----:B------:R-:W-:Y:S01]  /*36d0*/  FMUL.FTZ R124, R163, R83 ;  /* 0x00000053a37c7220 */ /* 0x000fe20000410000 */
[----:B------:R-:W-:Y:S01]  /*36e0*/  @P1 FADD.FTZ R127, R56, R127 ;  /* 0x0000007f387f1221 */ /* 0x000fe20000010000 */
[----:B------:R-:W-:Y:S01]  /*36f0*/  IADD3.X R81, R180, UR13, RZ, P4, !PT ;  /* 0x0000000db4517c10 */ /* 0x000fe2000a7fe4ff */
[----:B------:R-:W-:Y:S01]  /*3700*/  @P1 FADD.FTZ R126, R57, R126 ;  /* 0x0000007e397e1221 */ /* 0x000fe20000010000 */
[----:B------:R-:W-:Y:S01]  /*3710*/  @P1 FADD.FTZ R125, R58, R125 ;  /* 0x0000007d3a7d1221 */ /* 0x000fe20000010000 */
[----:B------:R-:W-:Y:S01]  /*3720*/  @P1 FADD.FTZ R124, R59, R124 ;  /* 0x0000007c3b7c1221 */ /* 0x000fe20000010000 */
[----:B------:R-:W-:-:S02]  /*3730*/  @P2 IADD3 R88, P4, R179, UR14, RZ ;  /* 0x0000000eb3582c10 */ /* 0x000fc4000ff9e0ff */
[----:B------:R-:W-:Y:S01]  /*3740*/  SEL R84, R127, R72, P3 ;  /* 0x000000487f547207 */ /* 0x000fe20001800000 */
[----:B------:R-:W2:Y:S01]  /*3750*/  LDG.E.128 R80, desc[UR4][R80.64] ;  /* 0x0000000450507981 */ /* 0x000ea2000c1e1d00 */
[----:B------:R-:W-:Y:S02]  /*3760*/  @P2 IADD3.X R89, R180, UR15, RZ, P4, !PT ;  /* 0x0000000fb4592c10 */ /* 0x000fe4000a7fe4ff */
[----:B------:R-:W-:Y:S02]  /*3770*/  SEL R85, R126, R73, P3 ;  /* 0x000000497e557207 */ /* 0x000fe40001800000 */
[----:B------:R-:W-:Y:S02]  /*3780*/  SEL R86, R125, R74, P3 ;  /* 0x0000004a7d567207 */ /* 0x000fe40001800000 */
[----:B------:R-:W-:Y:S01]  /*3790*/  SEL R87, R124, R75, P3 ;  /* 0x0000004b7c577207 */ /* 0x000fe20001800000 */
[-C--:B------:R-:W-:Y:S01]  /*37a0*/  FMUL.FTZ R127, R127, R164.reuse ;  /* 0x000000a47f7f7220 */ /* 0x080fe20000410000 */
[-C--:B------:R-:W-:Y:S01]  /*37b0*/  FMUL.FTZ R126, R126, R164.reuse ;  /* 0x000000a47e7e7220 */ /* 0x080fe20000410000 */
[-C--:B------:R-:W-:Y:S01]  /*37c0*/  FMUL.FTZ R125, R125, R164.reuse ;  /* 0x000000a47d7d7220 */ /* 0x080fe20000410000 */
[----:B------:R-:W-:Y:S01]  /*37d0*/  FMUL.FTZ R124, R124, R164 ;  /* 0x000000a47c7c7220 */ /* 0x000fe20000410000 */
[----:B------:R0:W-:Y:S01]  /*37e0*/  @P2 STG.E.128 desc[UR4][R88.64], R84 ;  /* 0x0000005458002986 */ /* 0x0001e2000c101d04 */
[----:B------:R-:W-:Y:S01]  /*37f0*/  FFMA.FTZ R107, R107, R113, R112 ;  /* 0x000000716b6b7223 */ /* 0x000fe20000010070 */
[----:B------:R-:W-:Y:S01]  /*3800*/  FADD.FTZ R128, R128, -R90 ;  /* 0x8000005a80807221 */ /* 0x000fe20000010000 */
[----:B------:R-:W-:Y:S01]  /*3810*/  FADD.FTZ R129, R129, -R91 ;  /* 0x8000005b81817221 */ /* 0x000fe20000010000 */
[----:B------:R-:W-:Y:S01]  /*3820*/  FADD.FTZ R130, R130, -R106 ;  /* 0x8000006a82827221 */ /* 0x000fe20000010000 */
[----:B------:R-:W-:Y:S01]  /*3830*/  FADD.FTZ R107, R131, -R107 ;  /* 0x8000006b836b7221 */ /* 0x000fe20000010000 */
[C---:B------:R-:W-:Y:S01]  /*3840*/  FMUL.FTZ R128, R163.reuse, R128 ;  /* 0x00000080a3807220 */ /* 0x040fe20000410000 */
[C---:B------:R-:W-:Y:S01]  /*3850*/  FMUL.FTZ R129, R163.reuse, R129 ;  /* 0x00000081a3817220 */ /* 0x040fe20000410000 */
[----:B------:R-:W-:Y:S01]  /*3860*/  FMUL.FTZ R130, R163, R130 ;  /* 0x00000082a3827220 */ /* 0x000fe20000410000 */
[----:B0-----:R-:W-:Y:S01]  /*3870*/  IADD3 R88, P4, R179, UR16, RZ ;  /* 0x00000010b3587c10 */ /* 0x001fe2000ff9e0ff */
[----:B----4-:R-:W-:Y:S01]  /*3880*/  FMUL.FTZ R84, R186, R127 ;  /* 0x0000007fba547220 */ /* 0x010fe20000410000 */
[----:B------:R-:W-:Y:S01]  /*3890*/  FMUL.FTZ R86, R123, R125 ;  /* 0x0000007d7b567220 */ /* 0x000fe20000410000 */
[----:B------:R-:W-:Y:S01]  /*38a0*/  FMUL.FTZ R87, R122, R124 ;  /* 0x0000007c7a577220 */ /* 0x000fe20000410000 */
[----:B------:R-:W-:Y:S01]  /*38b0*/  IADD3.X R89, R180, UR17, RZ, P4, !PT ;  /* 0x00000011b4597c10 */ /* 0x000fe2000a7fe4ff */
[----:B------:R-:W-:Y:S01]  /*38c0*/  FMUL.FTZ R131, R163, R107 ;  /* 0x0000006ba3837220 */ /* 0x000fe20000410000 */
[----:B------:R-:W-:Y:S01]  /*38d0*/  @P1 FADD.FTZ R128, R60, R128 ;  /* 0x000000803c801221 */ /* 0x000fe20000010000 */
[----:B------:R-:W-:Y:S01]  /*38e0*/  @P1 FADD.FTZ R129, R61, R129 ;  /* 0x000000813d811221 */ /* 0x000fe20000010000 */
[----:B------:R-:W-:Y:S01]  /*38f0*/  @P1 FADD.FTZ R130, R62, R130 ;  /* 0x000000823e821221 */ /* 0x000fe20000010000 */
[----:B------:R-:W-:Y:S01]  /*3900*/  @P1 FADD.FTZ R131, R63, R131 ;  /* 0x000000833f831221 */ /* 0x000fe20000010000 */
[-CC-:B------:R-:W-:Y:S01]  /*3910*/  FFMA.FTZ R105, R105, R113.reuse, R112.reuse ;  /* 0x0000007169697223 */ /* 0x180fe20000010070 */
[----:B------:R-:W-:-:S03]  /*3920*/  FFMA.FTZ R116, R116, R113, R112 ;  /* 0x0000007174747223 */ /* 0x000fc60000010070 */
[----:B------:R-:W-:Y:S01]  /*3930*/  FADD.FTZ R133, R133, -R105 ;  /* 0x8000006985857221 */ /* 0x000fe20000010000 */
[----:B------:R-:W-:-:S03]  /*3940*/  FADD.FTZ R134, R134, -R116 ;  /* 0x8000007486867221 */ /* 0x000fc60000010000 */
[C---:B------:R-:W-:Y:S01]  /*3950*/  FMUL.FTZ R133, R163.reuse, R133 ;  /* 0x00000085a3857220 */ /* 0x040fe20000410000 */
[----:B------:R-:W-:-:S03]  /*3960*/  FMUL.FTZ R134, R163, R134 ;  /* 0x00000086a3867220 */ /* 0x000fc60000410000 */
[----:B------:R-:W-:Y:S01]  /*3970*/  @P1 FADD.FTZ R133, R65, R133 ;  /* 0x0000008541851221 */ /* 0x000fe20000010000 */
[----:B------:R-:W-:Y:S01]  /*3980*/  @P1 FADD.FTZ R134, R66, R134 ;  /* 0x0000008642861221 */ /* 0x000fe20000010000 */
[----:B---3--:R-:W-:-:S05]  /*3990*/  FMUL.FTZ R85, R185, R126 ;  /* 0x0000007eb9557220 */ /* 0x008fca0000410000 */
[----:B------:R0:W-:Y:S02]  /*39a0*/  STG.E.128 desc[UR4][R88.64], R84 ;  /* 0x0000005458007986 */ /* 0x0001e4000c101d04 */
[----:B0-----:R-:W-:-:S04]  /*39b0*/  IADD3 R88, P4, R173, UR12, RZ ;  /* 0x0000000cad587c10 */ /* 0x001fc8000ff9e0ff */
[----:B------:R-:W-:Y:S02]  /*39c0*/  IADD3.X R89, R178, UR13, RZ, P4, !PT ;  /* 0x0000000db2597c10 */ /* 0x000fe4000a7fe4ff */
[----:B------:R-:W-:Y:S02]  /*39d0*/  @P2 IADD3 R106, P4, R173, UR14, RZ ;  /* 0x0000000ead6a2c10 */ /* 0x000fe4000ff9e0ff */
[----:B------:R-:W-:Y:S02]  /*39e0*/  SEL R84, R128, R72, P3 ;  /* 0x0000004880547207 */ /* 0x000fe40001800000 */
[----:B------:R-:W-:Y:S01]  /*39f0*/  @P2 IADD3.X R107, R178, UR15, RZ, P4, !PT ;  /* 0x0000000fb26b2c10 */ /* 0x000fe2000a7fe4ff */
[----:B------:R-:W3:Y:S01]  /*3a00*/  LDG.E.128 R88, desc[UR4][R88.64] ;  /* 0x0000000458587981 */ /* 0x000ee2000c1e1d00 */
[----:B------:R-:W-:Y:S02]  /*3a10*/  SEL R85, R129, R73, P3 ;  /* 0x0000004981557207 */ /* 0x000fe40001800000 */
[----:B------:R-:W-:-:S02]  /*3a20*/  SEL R86, R130, R74, P3 ;  /* 0x0000004a82567207 */ /* 0x000fc40001800000 */
[----:B------:R-:W-:-:S05]  /*3a30*/  SEL R87, R131, R75, P3 ;  /* 0x0000004b83577207 */ /* 0x000fca0001800000 */
[----:B------:R0:W-:Y:S01]  /*3a40*/  @P2 STG.E.128 desc[UR4][R106.64], R84 ;  /* 0x000000546a002986 */ /* 0x0001e2000c101d04 */
[-C--:B------:R-:W-:Y:S01]  /*3a50*/  FMUL.FTZ R128, R128, R164.reuse ;  /* 0x000000a480807220 */ /* 0x080fe20000410000 */
[-C--:B------:R-:W-:Y:S01]  /*3a60*/  FMUL.FTZ R129, R129, R164.reuse ;  /* 0x000000a481817220 */ /* 0x080fe20000410000 */
[-C--:B------:R-:W-:Y:S01]  /*3a70*/  FMUL.FTZ R130, R130, R164.reuse ;  /* 0x000000a482827220 */ /* 0x080fe20000410000 */
[----:B------:R-:W-:Y:S01]  /*3a80*/  FMUL.FTZ R131, R131, R164 ;  /* 0x000000a483837220 */ /* 0x000fe20000410000 */
[-CC-:B0-----:R-:W-:Y:S01]  /*3a90*/  FFMA.FTZ R84, R104, R113.reuse, R112.reuse ;  /* 0x0000007168547223 */ /* 0x181fe20000010070 */
[----:B------:R-:W-:Y:S01]  /*3aa0*/  FFMA.FTZ R106, R117, R113, R112 ;  /* 0x00000071756a7223 */ /* 0x000fe20000010070 */
[----:B------:R-:W-:Y:S02]  /*3ab0*/  IADD3 R104, P4, R173, UR16, RZ ;  /* 0x00000010ad687c10 */ /* 0x000fe4000ff9e0ff */
[----:B------:R-:W-:Y:S01]  /*3ac0*/  FADD.FTZ R132, R132, -R84 ;  /* 0x8000005484847221 */ /* 0x000fe20000010000 */
[----:B------:R-:W-:Y:S01]  /*3ad0*/  FADD.FTZ R106, R135, -R106 ;  /* 0x8000006a876a7221 */ /* 0x000fe20000010000 */
[----:B------:R-:W-:-:S02]  /*3ae0*/  IADD3.X R105, R178, UR17, RZ, P4, !PT ;  /* 0x00000011b2697c10 */ /* 0x000fc4000a7fe4ff */
[C---:B------:R-:W-:Y:S01]  /*3af0*/  FMUL.FTZ R135, R163.reuse, R132 ;  /* 0x00000084a3877220 */ /* 0x040fe20000410000 */
[----:B------:R-:W-:Y:S01]  /*3b00*/  IADD3 R116, P4, R172, UR12, RZ ;  /* 0x0000000cac747c10 */ /* 0x000fe2000ff9e0ff */
[----:B------:R-:W-:Y:S01]  /*3b10*/  FMUL.FTZ R132, R163, R106 ;  /* 0x0000006aa3847220 */ /* 0x000fe20000410000 */
[----:B------:R-:W-:Y:S01]  /*3b20*/  FMUL.FTZ R84, R252, R128 ;  /* 0x00000080fc547220 */ /* 0x000fe20000410000 */
[----:B------:R-:W-:Y:S01]  /*3b30*/  FMUL.FTZ R85, R251, R129 ;  /* 0x00000081fb557220 */ /* 0x000fe20000410000 */
[----:B------:R-:W-:Y:S01]  /*3b40*/  FMUL.FTZ R86, R250, R130 ;  /* 0x00000082fa567220 */ /* 0x000fe20000410000 */
[----:B------:R-:W-:Y:S01]  /*3b50*/  FMUL.FTZ R87, R249, R131 ;  /* 0x00000083f9577220 */ /* 0x000fe20000410000 */
[----:B------:R-:W-:Y:S01]  /*3b60*/  IADD3.X R117, R171, UR13, RZ, P4, !PT ;  /* 0x0000000dab757c10 */ /* 0x000fe2000a7fe4ff */
[----:B------:R-:W-:Y:S01]  /*3b70*/  @P1 FADD.FTZ R135, R64, R135 ;  /* 0x0000008740871221 */ /* 0x000fe20000010000 */
[----:B------:R-:W-:Y:S01]  /*3b80*/  @P1 FADD.FTZ R132, R67, R132 ;  /* 0x0000008443841221 */ /* 0x000fe20000010000 */
[----:B------:R-:W-:Y:S01]  /*3b90*/  @P2 IADD3 R122, P4, R172, UR14, RZ ;  /* 0x0000000eac7a2c10 */ /* 0x000fe2000ff9e0ff */
[----:B------:R0:W-:Y:S01]  /*3ba0*/  STG.E.128 desc[UR4][R104.64], R84 ;  /* 0x0000005468007986 */ /* 0x0001e2000c101d04 */
[----:B------:R-:W-:-:S02]  /*3bb0*/  SEL R106, R134, R74, P3 ;  /* 0x0000004a866a7207 */ /* 0x000fc40001800000 */
[----:B------:R-:W-:Y:S02]  /*3bc0*/  @P2 IADD3.X R123, R171, UR15, RZ, P4, !PT ;  /* 0x0000000fab7b2c10 */ /* 0x000fe4000a7fe4ff */
[----:B------:R-:W-:Y:S02]  /*3bd0*/  SEL R107, R132, R75, P3 ;  /* 0x0000004b846b7207 */ /* 0x000fe40001800000 */
[----:B------:R-:W-:Y:S02]  /*3be0*/  IADD3 R172, P4, R172, UR16, RZ ;  /* 0x00000010acac7c10 */ /* 0x000fe4000ff9e0ff */
[----:B0-----:R-:W-:Y:S01]  /*3bf0*/  SEL R104, R135, R72, P3 ;  /* 0x0000004887687207 */ /* 0x001fe20001800000 */
[----:B------:R0:W4:Y:S01]  /*3c00*/  LDG.E.128 R84, desc[UR4][R116.64] ;  /* 0x0000000474547981 */ /* 0x000122000c1e1d00 */
[----:B------:R-:W-:-:S05]  /*3c10*/  SEL R105, R133, R73, P3 ;  /* 0x0000004985697207 */ /* 0x000fca0001800000 */
[----:B------:R1:W-:Y:S01]  /*3c20*/  @P2 STG.E.128 desc[UR4][R122.64], R104 ;  /* 0x000000687a002986 */ /* 0x0003e2000c101d04 */
[-C--:B0-----:R-:W-:Y:S01]  /*3c30*/  FMUL.FTZ R116, R135, R164.reuse ;  /* 0x000000a487747220 */ /* 0x081fe20000410000 */
[-C--:B------:R-:W-:Y:S01]  /*3c40*/  FMUL.FTZ R117, R133, R164.reuse ;  /* 0x000000a485757220 */ /* 0x080fe20000410000 */
[----:B------:R-:W-:Y:S01]  /*3c50*/  IADD3.X R173, R171, UR17, RZ, P4, !PT ;  /* 0x00000011abad7c10 */ /* 0x000fe2000a7fe4ff */
[-C--:B-1----:R-:W-:Y:S01]  /*3c60*/  FMUL.FTZ R122, R134, R164.reuse ;  /* 0x000000a4867a7220 */ /* 0x082fe20000410000 */
[----:B------:R-:W-:Y:S01]  /*3c70*/  FMUL.FTZ R123, R132, R164 ;  /* 0x000000a4847b7220 */ /* 0x000fe20000410000 */
[----:B------:R-:W-:Y:S01]  /*3c80*/  FMUL.FTZ R104, R248, R116 ;  /* 0x00000074f8687220 */ /* 0x000fe20000410000 */
[----:B------:R-:W-:Y:S01]  /*3c90*/  FMUL.FTZ R105, R247, R117 ;  /* 0x00000075f7697220 */ /* 0x000fe20000410000 */
[----:B------:R-:W-:Y:S01]  /*3ca0*/  FMUL.FTZ R106, R246, R122 ;  /* 0x0000007af66a7220 */ /* 0x000fe20000410000 */
[----:B------:R-:W-:-:S05]  /*3cb0*/  FMUL.FTZ R107, R245, R123 ;  /* 0x0000007bf56b7220 */ /* 0x000fca0000410000 */
[----:B------:R0:W-:Y:S02]  /*3cc0*/  STG.E.128 desc[UR4][R172.64], R104 ;  /* 0x00000068ac007986 */ /* 0x0001e4000c101d04 */
[----:B0-----:R-:W-:-:S04]  /*3cd0*/  IADD3 R104, P4, R161, UR12, RZ ;  /* 0x0000000ca1687c10 */ /* 0x001fc8000ff9e0ff */
[----:B------:R-:W-:-:S06]  /*3ce0*/  IADD3.X R105, R162, UR13, RZ, P4, !PT ;  /* 0x0000000da2697c10 */ /* 0x000fcc000a7fe4ff */
[----:B------:R-:W4:Y:S01]  /*3cf0*/  LDG.E.128 R104, desc[UR4][R104.64] ;  /* 0x0000000468687981 */ /* 0x000f22000c1e1d00 */
[-CC-:B------:R-:W-:Y:S01]  /*3d00*/  FFMA.FTZ R108, R108, R113.reuse, R112.reuse ;  /* 0x000000716c6c7223 */ /* 0x180fe20000010070 */
[-CC-:B------:R-:W-:Y:S01]  /*3d10*/  FFMA.FTZ R109, R109, R113.reuse, R112.reuse ;  /* 0x000000716d6d7223 */ /* 0x180fe20000010070 */
[-CC-:B------:R-:W-:Y:S01]  /*3d20*/  FFMA.FTZ R110, R110, R113.reuse, R112.reuse ;  /* 0x000000716e6e7223 */ /* 0x180fe20000010070 */
[----:B------:R-:W-:Y:S01]  /*3d30*/  FFMA.FTZ R111, R111, R113, R112 ;  /* 0x000000716f6f7223 */ /* 0x000fe20000010070 */
[----:B------:R-:W-:Y:S01]  /*3d40*/  FFMA.FTZ R203, R181, R92, R203 ;  /* 0x0000005cb5cb7223 */ /* 0x000fe200000100cb */
[----:B------:R-:W-:Y:S01]  /*3d50*/  FFMA.FTZ R202, R93, R182, R202 ;  /* 0x000000b65dca7223 */ /* 0x000fe200000100ca */
[----:B------:R-:W-:Y:S01]  /*3d60*/  FADD.FTZ R108, R136, -R108 ;  /* 0x8000006c886c7221 */ /* 0x000fe20000010000 */
[----:B------:R-:W-:Y:S01]  /*3d70*/  FADD.FTZ R109, R137, -R109 ;  /* 0x8000006d896d7221 */ /* 0x000fe20000010000 */
[----:B------:R-:W-:Y:S01]  /*3d80*/  FADD.FTZ R110, R138, -R110 ;  /* 0x8000006e8a6e7221 */ /* 0x000fe20000010000 */
[----:B------:R-:W0:Y:S01]  /*3d90*/  LDC.64 R92, c[0x0][0x210] ;  /* 0x00008400ff5c7b82 */ /* 0x000e220000000a00 */
        /* <DEDUP_REMOVED lines=9> */
[----:B------:R-:W-:Y:S01]  /*3e30*/  FFMA.FTZ R199, R174, R96, R199 ;  /* 0x00000060aec77223 */ /* 0x000fe200000100c7 */
[----:B------:R-:W-:Y:S01]  /*3e40*/  FFMA.FTZ R200, R99, R177, R200 ;  /* 0x000000b163c87223 */ /* 0x000fe200000100c8 */
[----:B------:R-:W-:Y:S01]  /*3e50*/  FFMA.FTZ R205, R94, R183, R205 ;  /* 0x000000b75ecd7223 */ /* 0x000fe200000100cd */
[----:B------:R-:W-:Y:S01]  /*3e60*/  @P2 IADD3 R96, P4, R161, UR14, RZ ;  /* 0x0000000ea1602c10 */ /* 0x000fe2000ff9e0ff */
[----:B------:R-:W-:Y:S01]  /*3e70*/  FMUL.FTZ R99, R163, R164 ;  /* 0x000000a4a3637220 */ /* 0x000fe20000410000 */
[C---:B------:R-:W-:Y:S01]  /*3e80*/  SEL R72, R108.reuse, R72, P3 ;  /* 0x000000486c487207 */ /* 0x040fe20001800000 */
[-C--:B------:R-:W-:Y:S01]  /*3e90*/  FMUL.FTZ R108, R108, R164.reuse ;  /* 0x000000a46c6c7220 */ /* 0x080fe20000410000 */
[C---:B------:R-:W-:Y:S01]  /*3ea0*/  SEL R73, R109.reuse, R73, P3 ;  /* 0x000000496d497207 */ /* 0x040fe20001800000 */
[----:B------:R-:W-:Y:S01]  /*3eb0*/  FMUL.FTZ R109, R109, R164 ;  /* 0x000000a46d6d7220 */ /* 0x000fe20000410000 */
[C---:B------:R-:W-:Y:S01]  /*3ec0*/  SEL R74, R110.reuse, R74, P3 ;  /* 0x0000004a6e4a7207 */ /* 0x040fe20001800000 */
[----:B------:R-:W-:Y:S01]  /*3ed0*/  FMUL.FTZ R110, R110, R164 ;  /* 0x000000a46e6e7220 */ /* 0x000fe20000410000 */
[----:B------:R-:W-:Y:S01]  /*3ee0*/  IADD3 R94, P5, R161, UR16, RZ ;  /* 0x00000010a15e7c10 */ /* 0x000fe2000ffbe0ff */
[----:B------:R-:W-:Y:S01]  /*3ef0*/  FFMA.FTZ R198, R97, R175, R198 ;  /* 0x000000af61c67223 */ /* 0x000fe200000100c6 */
[----:B------:R-:W-:Y:S01]  /*3f00*/  FFMA.FTZ R170, R77, R76, R170 ;  /* 0x0000004c4daa7223 */ /* 0x000fe200000100aa */
[----:B------:R-:W-:Y:S01]  /*3f10*/  FFMA.FTZ R191, R78, R114, R191 ;  /* 0x000000724ebf7223 */ /* 0x000fe200000100bf */
[----:B------:R-:W-:Y:S01]  /*3f20*/  FFMA.FTZ R190, R79, R115, R190 ;  /* 0x000000734fbe7223 */ /* 0x000fe200000100be */
[----:B------:R-:W-:Y:S01]  /*3f30*/  FFMA.FTZ R204, R95, R184, R204 ;  /* 0x000000b85fcc7223 */ /* 0x000fe200000100cc */
[----:B------:R-:W-:Y:S01]  /*3f40*/  SEL R75, R163, R75, P3 ;  /* 0x0000004ba34b7207 */ /* 0x000fe20001800000 */
[----:B------:R-:W-:Y:S01]  /*3f50*/  FMUL.FTZ R76, R244, R108 ;  /* 0x0000006cf44c7220 */ /* 0x000fe20000410000 */
[----:B------:R-:W-:Y:S01]  /*3f60*/  @P2 IADD3.X R97, R162, UR15, RZ, P4, !PT ;  /* 0x0000000fa2612c10 */ /* 0x000fe2000a7fe4ff */
[----:B------:R-:W-:Y:S01]  /*3f70*/  FMUL.FTZ R77, R232, R109 ;  /* 0x0000006de84d7220 */ /* 0x000fe20000410000 */
[----:B------:R-:W-:Y:S01]  /*3f80*/  IADD3.X R95, R162, UR17, RZ, P5, !PT ;  /* 0x00000011a25f7c10 */ /* 0x000fe2000affe4ff */
[----:B------:R-:W-:Y:S01]  /*3f90*/  FMUL.FTZ R78, R231, R110 ;  /* 0x0000006ee74e7220 */ /* 0x000fe20000410000 */
[----:B------:R-:W-:Y:S01]  /*3fa0*/  FMUL.FTZ R79, R230, R99 ;  /* 0x00000063e64f7220 */ /* 0x000fe20000410000 */
[----:B------:R1:W-:Y:S01]  /*3fb0*/  @P2 STG.E.128 desc[UR4][R96.64], R72 ;  /* 0x0000004860002986 */ /* 0x0003e2000c101d04 */
[----:B0-----:R-:W-:-:S03]  /*3fc0*/  LEA R160, R92, R160, 0x2 ;  /* 0x000000a05ca07211 */ /* 0x001fc600078e10ff */
[----:B------:R1:W-:Y:S01]  /*3fd0*/  STG.E.128 desc[UR4][R94.64], R76 ;  /* 0x0000004c5e007986 */ /* 0x0003e2000c101d04 */
[----:B------:R-:W-:Y:S01]  /*3fe0*/  ISETP.GE.AND P1, PT, R160, R93, PT ;  /* 0x0000005da000720c */ /* 0x000fe20003f26270 */
[----:B------:R-:W-:Y:S01]  /*3ff0*/  FFMA.FTZ R193, R118, R100, R193 ;  /* 0x0000006476c17223 */ /* 0x000fe200000100c1 */
[----:B------:R-:W-:Y:S01]  /*4000*/  FFMA.FTZ R192, R101, R119, R192 ;  /* 0x0000007765c07223 */ /* 0x000fe200000100c0 */
[----:B------:R-:W-:Y:S01]  /*4010*/  FFMA.FTZ R195, R102, R120, R195 ;  /* 0x0000007866c37223 */ /* 0x000fe200000100c3 */
[----:B------:R-:W-:Y:S01]  /*4020*/  FFMA.FTZ R194, R103, R121, R194 ;  /* 0x0000007967c27223 */ /* 0x000fe200000100c2 */
[----:B------:R-:W-:Y:S01]  /*4030*/  FFMA.FTZ R201, R98, R176, R201 ;  /* 0x000000b062c97223 */ /* 0x000fe200000100c9 */
[----:B--2---:R-:W-:Y:S01]  /*4040*/  FFMA.FTZ R208, R127, R80, R208 ;  /* 0x000000507fd07223 */ /* 0x004fe200000100d0 */
[----:B------:R-:W-:Y:S01]  /*4050*/  FFMA.FTZ R207, R81, R126, R207 ;  /* 0x0000007e51cf7223 */ /* 0x000fe200000100cf */
[----:B------:R-:W-:Y:S01]  /*4060*/  FFMA.FTZ R211, R82, R125, R211 ;  /* 0x0000007d52d37223 */ /* 0x000fe200000100d3 */
[----:B------:R-:W-:Y:S01]  /*4070*/  FFMA.FTZ R210, R83, R124, R210 ;  /* 0x0000007c53d27223 */ /* 0x000fe200000100d2 */
[----:B---3--:R-:W-:Y:S01]  /*4080*/  FFMA.FTZ R213, R128, R88, R213 ;  /* 0x0000005880d57223 */ /* 0x008fe200000100d5 */
[----:B------:R-:W-:Y:S01]  /*4090*/  FFMA.FTZ R212, R89, R129, R212 ;  /* 0x0000008159d47223 */ /* 0x000fe200000100d4 */
[----:B------:R-:W-:Y:S01]  /*40a0*/  FFMA.FTZ R215, R90, R130, R215 ;  /* 0x000000825ad77223 */ /* 0x000fe200000100d7 */
[----:B------:R-:W-:Y:S01]  /*40b0*/  FFMA.FTZ R214, R91, R131, R214 ;  /* 0x000000835bd67223 */ /* 0x000fe200000100d6 */
[----:B----4-:R-:W-:Y:S01]  /*40c0*/  FFMA.FTZ R217, R116, R84, R217 ;  /* 0x0000005474d97223 */ /* 0x010fe200000100d9 */
        /* <DEDUP_REMOVED lines=8> */
[----:B------:R-:W-:Y:S05]  /*4150*/  BSYNC B1 ;  /* 0x0000000000017941 */ /* 0x000fea0003800000 */
.L_x_11628:
        /* <DEDUP_REMOVED lines=72> */
.L_x_11627:
[----:B------:R-:W-:Y:S05]  /*45e0*/  BSYNC B0 ;  /* 0x0000000000007941 */ /* 0x000fea0003800000 */
.L_x_11625:
[----:B------:R-:W0:Y:S01]  /*45f0*/  S2R R86, SR_TID.X ;  /* 0x0000000000567919 */ /* 0x000e220000002100 */
[----:B------:R-:W-:Y:S01]  /*4600*/  MOV R2, 0x400 ;  /* 0x0000040000027802 */ /* 0x000fe20000000f00 */
[----:B------:R-:W-:Y:S05]  /*4610*/  WARPSYNC.ALL ;  /* 0x0000000000007948 */ /* 0x000fea0003800000 */
[----:B------:R-:W1:Y:S01]  /*4620*/  S2R R3, SR_CgaCtaId ;  /* 0x0000000000037919 */ /* 0x000e620000008800 */
[----:B------:R-:W-:Y:S01]  /*4630*/  ULDC UR6, c[0x0][0x218] ;  /* 0x0000860000067ab9 */ /* 0x000fe20000000800 */
[----:B------:R-:W2:Y:S01]  /*4640*/  S2R R84, SR_CTAID.X ;  /* 0x0000000000547919 */ /* 0x000ea20000002500 */
[----:B0-----:R-:W-:-:S02]  /*4650*/  SHF.R.U32.HI R0, RZ, 0x5, R86 ;  /* 0x00000005ff007819 */ /* 0x001fc40000011656 */
[----:B------:R-:W-:-:S04]  /*4660*/  LOP3.LUT R85, R86, 0x1f, RZ, 0xc0, !PT ;  /* 0x0000001f56557812 */ /* 0x000fc800078ec0ff */
[----:B------:R-:W-:Y:S02]  /*4670*/  PRMT R0, R0, 0x2104, R85 ;  /* 0x0000210400007816 */ /* 0x000fe40000000055 */
[----:B-1----:R-:W-:Y:S01]  /*4680*/  LEA R3, R3, R2, 0x18 ;  /* 0x0000000203037211 */ /* 0x002fe200078ec0ff */
[----:B--2---:R-:W-:-:S03]  /*4690*/  IMAD R84, R84, UR6, RZ ;  /* 0x0000000654547c24 */ /* 0x004fc6000f8e02ff */
[-C--:B------:R-:W-:Y:S01]  /*46a0*/  LEA R2, R0, R3.reuse, 0x4 ;  /* 0x0000000300027211 */ /* 0x080fe200078e20ff */
[----:B------:R-:W-:Y:S01]  /*46b0*/  ULDC.64 UR6, c[0x0][0x2d8] ;  /* 0x0000b60000067ab9 */ /* 0x000fe20000000a00 */
        /* <DEDUP_REMOVED lines=259> */
.L_x_11629:
        /* <DEDUP_REMOVED lines=8> */
.L_x_11632:
[----:B------:R-:W-:Y:S05]  /*5770*/  BSYNC B2 ;  /* 0x0000000000027941 */ /* 0x000fea0003800000 */
.L_x_11631:
        /* <DEDUP_REMOVED lines=8> */
.L_x_11633:
[----:B------:R-:W-:Y:S01]  /*5800*/  HFMA2.MMA R78, -RZ, RZ, 0, 1.1920928955078125e-07 ;  /* 0x00000002ff4e7435 */ /* 0x000fe200000001ff */
[----:B------:R-:W-:Y:S01]  /*5810*/  MOV R79, R112 ;  /* 0x00000070004f7202 */ /* 0x000fe20000000f00 */
[----:B------:R-:W-:-:S09]  /*5820*/  FADD.FTZ R113, R113, R115 ;  /* 0x0000007371717221 */ /* 0x000fd20000010000 */
[----:B------:R-:W-:Y:S05]  /*5830*/  WARPSYNC.COLLECTIVE R76, `(.L_x_11634) ;  /* 0x000000004c087348 */ /* 0x000fea0003c00000 */
[----:B------:R0:W1:Y:S02]  /*5840*/  SHFL.BFLY P1, R115, R79, R78, R77 ;  /* 0x0c00004e4f737389 */ /* 0x000064000002004d */
[----:B01----:R-:W-:Y:S01]  /*5850*/  ENDCOLLECTIVE ;  /* 0x000000000000791b */ /* 0x003fe20003800000 */
.L_x_11634:
[----:B------:R-:W-:Y:S01]  /*5860*/  MOV R79, R113 ;  /* 0x00000071004f7202 */ /* 0x000fe20000000f00 */
[----:B------:R-:W-:-:S07]  /*5870*/  FADD.FTZ R112, R112, R115 ;  /* 0x0000007370707221 */ /* 0x000fce0000010000 */
[----:B------:R-:W-:Y:S05]  /*5880*/  WARPSYNC.COLLECTIVE R76, `(.L_x_11635) ;  /* 0x000000004c087348 */ /* 0x000fea0003c00000 */
[----:B------:R0:W1:Y:S02]  /*5890*/  SHFL.BFLY P1, R115, R79, R78, R77 ;  /* 0x0c00004e4f737389 */ /* 0x000064000002004d */
[----:B01----:R-:W-:Y:S01]  /*58a0*/  ENDCOLLECTIVE ;  /* 0x000000000000791b */ /* 0x003fe20003800000 */
.L_x_11635:
[----:B------:R-:W-:Y:S01]  /*58b0*/  HFMA2.MMA R78, -RZ, RZ, 0, 2.384185791015625e-07 ;  /* 0x00000004ff4e7435 */ /* 0x000fe200000001ff */
[----:B------:R-:W-:Y:S01]  /*58c0*/  MOV R79, R112 ;  /* 0x00000070004f7202 */ /* 0x000fe20000000f00 */
[----:B------:R-:W-:-:S09]  /*58d0*/  FADD.FTZ R113, R113, R115 ;  /* 0x0000007371717221 */ /* 0x000fd20000010000 */
[----:B------:R-:W-:Y:S05]  /*58e0*/  WARPSYNC.COLLECTIVE R76, `(.L_x_11636) ;  /* 0x000000004c087348 */ /* 0x000fea0003c00000 */
[----:B------:R0:W1:Y:S02]  /*58f0*/  SHFL.BFLY P1, R115, R79, R78, R77 ;  /* 0x0c00004e4f737389 */ /* 0x000064000002004d */
[----:B01----:R-:W-:Y:S01]  /*5900*/  ENDCOLLECTIVE ;  /* 0x000000000000791b */ /* 0x003fe20003800000 */
.L_x_11636:
[----:B------:R-:W-:Y:S01]  /*5910*/  MOV R79, R113 ;  /* 0x00000071004f7202 */ /* 0x000fe20000000f00 */
[----:B------:R-:W-:-:S07]  /*5920*/  FADD.FTZ R112, R112, R115 ;  /* 0x0000007370707221 */ /* 0x000fce0000010000 */
[----:B------:R-:W-:Y:S05]  /*5930*/  WARPSYNC.COLLECTIVE R76, `(.L_x_11637) ;  /* 0x000000004c087348 */ /* 0x000fea0003c00000 */
[----:B------:R0:W1:Y:S02]  /*5940*/  SHFL.BFLY P1, R115, R79, R78, R77 ;  /* 0x0c00004e4f737389 */ /* 0x000064000002004d */
[----:B01----:R-:W-:Y:S01]  /*5950*/  ENDCOLLECTIVE ;  /* 0x000000000000791b */ /* 0x003fe20003800000 */
.L_x_11637:
[----:B------:R-:W-:Y:S01]  /*5960*/  HFMA2.MMA R78, -RZ, RZ, 0, 4.76837158203125e-07 ;  /* 0x00000008ff4e7435 */ /* 0x000fe200000001ff */
[----:B------:R-:W-:Y:S01]  /*5970*/  MOV R79, R112 ;  /* 0x00000070004f7202 */ /* 0x000fe20000000f00 */
[----:B------:R-:W-:-:S09]  /*5980*/  FADD.FTZ R113, R113, R115 ;  /* 0x0000007371717221 */ /* 0x000fd20000010000 */
[----:B------:R-:W-:Y:S05]  /*5990*/  WARPSYNC.COLLECTIVE R76, `(.L_x_11638) ;  /* 0x000000004c087348 */ /* 0x000fea0003c00000 */
[----:B------:R0:W1:Y:S02]  /*59a0*/  SHFL.BFLY P1, R115, R79, R78, R77 ;  /* 0x0c00004e4f737389 */ /* 0x000064000002004d */
[----:B01----:R-:W-:Y:S01]  /*59b0*/  ENDCOLLECTIVE ;  /* 0x000000000000791b */ /* 0x003fe20003800000 */
.L_x_11638:
[----:B------:R-:W-:Y:S01]  /*59c0*/  MOV R79, R113 ;  /* 0x00000071004f7202 */ /* 0x000fe20000000f00 */
[----:B------:R-:W-:-:S07]  /*59d0*/  FADD.FTZ R112, R112, R115 ;  /* 0x0000007370707221 */ /* 0x000fce0000010000 */
[----:B------:R-:W-:Y:S05]  /*59e0*/  WARPSYNC.COLLECTIVE R76, `(.L_x_11639) ;  /* 0x000000004c087348 */ /* 0x000fea0003c00000 */
[----:B------:R0:W1:Y:S02]  /*59f0*/  SHFL.BFLY P1, R115, R79, R78, R77 ;  /* 0x0c00004e4f737389 */ /* 0x000064000002004d */
[----:B01----:R-:W-:Y:S01]  /*5a00*/  ENDCOLLECTIVE ;  /* 0x000000000000791b */ /* 0x003fe20003800000 */
.L_x_11639:
[----:B------:R-:W-:Y:S01]  /*5a10*/  HFMA2.MMA R78, -RZ, RZ, 0, 9.5367431640625e-07 ;  /* 0x00000010ff4e7435 */ /* 0x000fe200000001ff */
[----:B------:R-:W-:Y:S01]  /*5a20*/  MOV R79, R112 ;  /* 0x00000070004f7202 */ /* 0x000fe20000000f00 */
[----:B------:R-:W-:-:S09]  /*5a30*/  FADD.FTZ R113, R113, R115 ;  /* 0x0000007371717221 */ /* 0x000fd20000010000 */
[----:B------:R-:W-:Y:S05]  /*5a40*/  WARPSYNC.COLLECTIVE R76, `(.L_x_11640) ;  /* 0x000000004c087348 */ /* 0x000fea0003c00000 */
[----:B------:R0:W1:Y:S02]  /*5a50*/  SHFL.BFLY P1, R115, R79, R78, R77 ;  /* 0x0c00004e4f737389 */ /* 0x000064000002004d */
[----:B01----:R-:W-:Y:S01]  /*5a60*/  ENDCOLLECTIVE ;  /* 0x000000000000791b */ /* 0x003fe20003800000 */
.L_x_11640:
[----:B------:R-:W-:Y:S02]  /*5a70*/  MOV R79, R113 ;  /* 0x00000071004f7202 */ /* 0x000fe40000000f00 */
[----:B------:R-:W-:-:S07]  /*5a80*/  MOV R114, R115 ;  /* 0x0000007300727202 */ /* 0x000fce0000000f00 */
[----:B------:R-:W-:Y:S05]  /*5a90*/  WARPSYNC.COLLECTIVE R76, `(.L_x_11641) ;  /* 0x000000004c087348 */ /* 0x000fea0003c00000 */
[----:B------:R0:W1:Y:S02]  /*5aa0*/  SHFL.BFLY P1, R115, R79, R78, R77 ;  /* 0x0c00004e4f737389 */ /* 0x000064000002004d */
[----:B01----:R-:W-:Y:S01]  /*5ab0*/  ENDCOLLECTIVE ;  /* 0x000000000000791b */ /* 0x003fe20003800000 */
.L_x_11641:
[----:B------:R-:W-:Y:S05]  /*5ac0*/  BRA `(.L_x_11642) ;  /* 0xffffffcc00f47947 */ /* 0x000fea000383ffff */
.L_x_11643:
        /* <DEDUP_REMOVED lines=11> */
.L_x_14369:


//--------------------- .text._ZN10layer_norm13ln_bwd_kernelINS_13Kernel_traitsI6__halfffffjLj1024ELj1ELj4ELj1ELj16ENS_18Kernel_traits_baseILj1024ES2_ffffjLj128EEEEELb0ELb1ELb1ELb0EEEvNS_9BwdParamsE --------------------------
	.section	.text._ZN10layer_norm13ln_bwd_kernelINS_13Kernel_traitsI6__halfffffjLj1024ELj1ELj4ELj1ELj16ENS_18Kernel_traits_baseILj1024ES2_ffffjLj128EEEEELb0ELb1ELb1ELb0EEEvNS_9BwdParamsE,"ax",@progbits
	.align	128
        .global         _ZN10layer_norm13ln_bwd_kernelINS_13Kernel_traitsI6__halfffffjLj1024ELj1ELj4ELj1ELj16ENS_18Kernel_traits_baseILj1024ES2_ffffjLj128EEEEELb0ELb1ELb1ELb0EEEvNS_9BwdParamsE
        .type           _ZN10layer_norm13ln_bwd_kernelINS_13Kernel_traitsI6__halfffffjLj1024ELj1ELj4ELj1ELj16ENS_18Kernel_traits_baseILj1024ES2_ffffjLj128EEEEELb0ELb1ELb1ELb0EEEvNS_9BwdParamsE,@function
        .size           _ZN10layer_norm13ln_bwd_kernelINS_13Kernel_traitsI6__halfffffjLj1024ELj1ELj4ELj1ELj16ENS_18Kernel_traits_baseILj1024ES2_ffffjLj128EEEEELb0ELb1ELb1ELb0EEEvNS_9BwdParamsE,(.L_x_14370 - _ZN10layer_norm13ln_bwd_kernelINS_13Kernel_traitsI6__halfffffjLj1024ELj1ELj4ELj1ELj16ENS_18Kernel_traits_baseILj1024ES2_ffffjLj128EEEEELb0ELb1ELb1ELb0EEEvNS_9BwdParamsE)
        .other          _ZN10layer_norm13ln_bwd_kernelINS_13Kernel_traitsI6__halfffffjLj1024ELj1ELj4ELj1ELj16ENS_18Kernel_traits_baseILj1024ES2_ffffjLj128EEEEELb0ELb1ELb1ELb0EEEvNS_9BwdParamsE,@"STO_CUDA_ENTRY STV_DEFAULT"
_ZN10layer_norm13ln_bwd_kernelINS_13Kernel_traitsI6__halfffffjLj1024ELj1ELj4ELj1ELj16ENS_18Kernel_traits_baseILj1024ES2_ffffjLj128EEEEELb0ELb1ELb1ELb0EEEvNS_9BwdParamsE:
.text._ZN10layer_norm13ln_bwd_kernelINS_13Kernel_traitsI6__halfffffjLj1024ELj1ELj4ELj1ELj16ENS_18Kernel_traits_baseILj1024ES2_ffffjLj128EEEEELb0ELb1ELb1ELb0EEEvNS_9BwdParamsE:
        /* <DEDUP_REMOVED lines=28> */
[----:B------:R-:W1:Y:S01]  /*01c0*/  @P1 LDC.64 R30, c[0x0][0x278] ;  /* 0x00009e00ff1e1b82 */ /* 0x000e620000000a00 */
[----:B------:R-:W-:-:S04]  /*01d0*/  @P6 LOP3.LUT R3, R3, 0x8, RZ, 0xfc, !PT ;  /* 0x0000000803036812 */ /* 0x000fc800078efcff */
[----:B------:R-:W-:-:S03]  /*01e0*/  LOP3.LUT R3, R3, 0xfffffffb, RZ, 0xc0, !PT ;  /* 0xfffffffb03037812 */ /* 0x000fc600078ec0ff */
[----:B------:R-:W2:Y:S01]  /*01f0*/  @P6 LDC.64 R32, c[0x0][0x260] ;  /* 0x00009800ff206b82 */ /* 0x000ea20000000a00 */
[----:B------:R-:W-:-:S04]  /*0200*/  @P5 LOP3.LUT R3, R3, 0x4, RZ, 0xfc, !PT ;  /* 0x0000000403035812 */ /* 0x000fc800078efcff */
[----:B------:R-:W-:-:S03]  /*0210*/  LOP3.LUT R3, R3, 0xfffffffd, RZ, 0xc0, !PT ;  /* 0xfffffffd03037812 */ /* 0x000fc600078ec0ff */
[----:B------:R-:W3:Y:S01]  /*0220*/  @P6 LDC.64 R34, c[0x0][0x278] ;  /* 0x00009e00ff226b82 */ /* 0x000ee20000000a00 */
[----:B0-----:R-:W-:Y:S01]  /*0230*/  @P1 IMAD.WIDE.U32 R28, R7, 0x8, R28 ;  /* 0x00000008071c1825 */ /* 0x001fe200078e001c */
[----:B------:R-:W-:-:S06]  /*0240*/  @P4 LOP3.LUT R3, R3, 0x2, RZ, 0xfc, !PT ;  /* 0x0000000203034812 */ /* 0x000fcc00078efcff */
[----:B------:R-:W0:Y:S01]  /*0250*/  @P5 LDC.64 R36, c[0x0][0x260] ;  /* 0x00009800ff245b82 */ /* 0x000e220000000a00 */
[C---:B-1----:R-:W-:Y:S01]  /*0260*/  @P1 IMAD.WIDE.U32 R30, R7.reuse, 0x8, R30 ;  /* 0x00000008071e1825 */ /* 0x042fe200078e001e */
[----:B------:R-:W-:Y:S02]  /*0270*/  @P1 LOP3.LUT R7, R7, 0x20, RZ, 0xfc, !PT ;  /* 0x0000002007071812 */ /* 0x000fe400078efcff */
[----:B------:R-:W-:-:S04]  /*0280*/  ISETP.GE.U32.AND P1, PT, R0, 0xc0, PT ;  /* 0x000000c00000780c */ /* 0x000fc80003f26070 */
[----:B------:R-:W1:Y:S01]  /*0290*/  @P5 LDC.64 R38, c[0x0][0x278] ;  /* 0x00009e00ff265b82 */ /* 0x000e620000000a00 */
[----:B--2---:R-:W-:-:S07]  /*02a0*/  @P6 IMAD.WIDE.U32 R32, R7, 0x8, R32 ;  /* 0x0000000807206825 */ /* 0x004fce00078e0020 */
[----:B------:R-:W2:Y:S01]  /*02b0*/  @P4 LDC.64 R40, c[0x0][0x260] ;  /* 0x00009800ff284b82 */ /* 0x000ea20000000a00 */
[C---:B---3--:R-:W-:Y:S01]  /*02c0*/  @P6 IMAD.WIDE.U32 R34, R7.reuse, 0x8, R34 ;  /* 0x0000000807226825 */ /* 0x048fe200078e0022 */
[----:B------:R-:W-:Y:S02]  /*02d0*/  @P6 IADD3 R7, R7, 0x20, RZ ;  /* 0x0000002007076810 */ /* 0x000fe40007ffe0ff */
[C---:B------:R-:W-:Y:S02]  /*02e0*/  LOP3.LUT P6, RZ, R3.reuse, 0x10, RZ, 0xc0, !PT ;  /* 0x0000001003ff7812 */ /* 0x040fe400078cc0ff */
[----:B------:R-:W-:Y:S02]  /*02f0*/  LOP3.LUT R3, R3, 0xffffffdf, RZ, 0xc0, !PT ;  /* 0xffffffdf03037812 */ /* 0x000fe400078ec0ff */
[----:B------:R-:W3:Y:S01]  /*0300*/  @P4 LDC.64 R42, c[0x0][0x278] ;  /* 0x00009e00ff2a4b82 */ /* 0x000ee20000000a00 */
[----:B0-----:R-:W-:Y:S01]  /*0310*/  @P5 IMAD.WIDE.U32 R36, R7, 0x8, R36 ;  /* 0x0000000807245825 */ /* 0x001fe200078e0024 */
[----:B------:R-:W-:Y:S01]  /*0320*/  @P3 LOP3.LUT R3, R3, 0x20, RZ, 0xfc, !PT ;  /* 0x0000002003033812 */ /* 0x000fe200078efcff */
[----:B------:R-:W-:Y:S01]  /*0330*/  BSSY B0, `(.L_x_11644) ;  /* 0x0000627000007945 */ /* 0x000fe20003800000 */
[----:B------:R-:W-:-:S02]  /*0340*/  CS2R R120, SRZ ;  /* 0x0000000000787805 */ /* 0x000fc4000001ff00 */
[----:B------:R-:W-:Y:S01]  /*0350*/  CS2R R122, SRZ ;  /* 0x00000000007a7805 */ /* 0x000fe2000001ff00 */
[----:B------:R-:W5:Y:S01]  /*0360*/  @P5 LDG.E.64 R132, desc[UR4][R36.64] ;  /* 0x0000000424845981 */ /* 0x000f62000c1e1b00 */
[----:B------:R-:W0:Y:S01]  /*0370*/  @P0 LDC.64 R44, c[0x0][0x260] ;  /* 0x00009800ff2c0b82 */ /* 0x000e220000000a00 */
[C---:B-1----:R-:W-:Y:S01]  /*0380*/  @P5 IMAD.WIDE.U32 R38, R7.reuse, 0x8, R38 ;  /* 0x0000000807265825 */ /* 0x042fe200078e0026 */
[----:B------:R-:W-:Y:S01]  /*0390*/  @P5 IADD3 R7, R7, 0x20, RZ ;  /* 0x0000002007075810 */ /* 0x000fe20007ffe0ff */
[----:B------:R1:W5:Y:S04]  /*03a0*/  @P6 LDG.E.64 R128, desc[UR4][R28.64] ;  /* 0x000000041c806981 */ /* 0x000368000c1e1b00 */
[----:B------:R4:W5:Y:S01]  /*03b0*/  @P6 LDG.E.64 R22, desc[UR4][R30.64] ;  /* 0x000000041e166981 */ /* 0x000962000c1e1b00 */
[----:B------:R-:W1:Y:S01]  /*03c0*/  @P0 LDC.64 R46, c[0x0][0x278] ;  /* 0x00009e00ff2e0b82 */ /* 0x000e620000000a00 */
[----:B--2---:R-:W-:-:S07]  /*03d0*/  @P4 IMAD.WIDE.U32 R40, R7, 0x8, R40 ;  /* 0x0000000807284825 */ /* 0x004fce00078e0028 */
[----:B------:R-:W2:Y:S01]  /*03e0*/  @P1 LDC.64 R48, c[0x0][0x260] ;  /* 0x00009800ff301b82 */ /* 0x000ea20000000a00 */
[C---:B---3--:R-:W-:Y:S01]  /*03f0*/  @P4 IMAD.WIDE.U32 R42, R7.reuse, 0x8, R42 ;  /* 0x00000008072a4825 */ /* 0x048fe200078e002a */
[----:B------:R-:W-:Y:S01]  /*0400*/  @P4 IADD3 R7, R7, 0x20, RZ ;  /* 0x0000002007074810 */ /* 0x000fe20007ffe0ff */
[----:B------:R-:W5:Y:S05]  /*0410*/  @P5 LDG.E.64 R16, desc[UR4][R38.64] ;  /* 0x0000000426105981 */ /* 0x000f6a000c1e1b00 */
[----:B------:R-:W3:Y:S01]  /*0420*/  @P1 LDC.64 R50, c[0x0][0x278] ;  /* 0x00009e00ff321b82 */ /* 0x000ee20000000a00 */
[----:B0-----:R-:W-:-:S07]  /*0430*/  @P0 IMAD.WIDE.U32 R44, R7, 0x8, R44 ;  /* 0x00000008072c0825 */ /* 0x001fce00078e002c */
[----:B------:R-:W0:Y:S01]  /*0440*/  @P2 LDC.64 R52, c[0x0][0x260] ;  /* 0x00009800ff342b82 */ /* 0x000e220000000a00 */
[C---:B-1----:R-:W-:Y:S01]  /*0450*/  @P0 IMAD.WIDE.U32 R46, R7.reuse, 0x8, R46 ;  /* 0x00000008072e0825 */ /* 0x042fe200078e002e */
[----:B------:R-:W-:Y:S01]  /*0460*/  @P0 IADD3 R7, R7, 0x20, RZ ;  /* 0x0000002007070810 */ /* 0x000fe20007ffe0ff */
[----:B------:R-:W5:Y:S05]  /*0470*/  @P4 LDG.E.64 R134, desc[UR4][R40.64] ;  /* 0x0000000428864981 */ /* 0x000f6a000c1e1b00 */
[----:B------:R-:W1:Y:S08]  /*0480*/  @P2 LDC.64 R54, c[0x0][0x278] ;  /* 0x00009e00ff362b82 */ /* 0x000e700000000a00 */
[----:B------:R-:W4:Y:S08]  /*0490*/  @P3 LDC.64 R56, c[0x0][0x260] ;  /* 0x00009800ff383b82 */ /* 0x000f300000000a00 */
[----:B------:R-:W4:Y:S01]  /*04a0*/  @P3 LDC.64 R58, c[0x0][0x278] ;  /* 0x00009e00ff3a3b82 */ /* 0x000f220000000a00 */
[C---:B--2---:R-:W-:Y:S01]  /*04b0*/  @P1 IMAD.WIDE.U32 R48, R7.reuse, 0x8, R48 ;  /* 0x0000000807301825 */ /* 0x044fe200078e0030 */
[----:B------:R-:W-:Y:S01]  /*04c0*/  ISETP.NE.AND P6, PT, R2, RZ, PT ;  /* 0x000000ff0200720c */ /* 0x000fe20003fc5270 */
[----:B------:R-:W5:Y:S02]  /*04d0*/  @P4 LDG.E.64 R12, desc[UR4][R42.64] ;  /* 0x000000042a0c4981 */ /* 0x000f64000c1e1b00 */
[C---:B---3--:R-:W-:Y:S01]  /*04e0*/  @P1 IMAD.WIDE.U32 R50, R7.reuse, 0x8, R50 ;  /* 0x0000000807321825 */ /* 0x048fe200078e0032 */
[----:B------:R-:W-:Y:S01]  /*04f0*/  @P1 IADD3 R7, R7, 0x20, RZ ;  /* 0x0000002007071810 */ /* 0x000fe20007ffe0ff */
[----:B------:R-:W5:Y:S04]  /*0500*/  @P0 LDG.E.64 R126, desc[UR4][R44.64] ;  /* 0x000000042c7e0981 */ /* 0x000f68000c1e1b00 */
[C---:B0-----:R-:W-:Y:S01]  /*0510*/  @P2 IMAD.WIDE.U32 R52, R7.reuse, 0x8, R52 ;  /* 0x0000000807342825 */ /* 0x041fe200078e0034 */
[----:B------:R-:W-:Y:S01]  /*0520*/  SHF.R.U32.HI R2, RZ, 0x5, R4 ;  /* 0x00000005ff027819 */ /* 0x000fe20000011604 */
[----:B------:R-:W5:Y:S02]  /*0530*/  @P0 LDG.E.64 R10, desc[UR4][R46.64] ;  /* 0x000000042e0a0981 */ /* 0x000f64000c1e1b00 */
[C---:B-1----:R-:W-:Y:S01]  /*0540*/  @P2 IMAD.WIDE.U32 R54, R7.reuse, 0x8, R54 ;  /* 0x0000000807362825 */ /* 0x042fe200078e0036 */
[----:B------:R-:W-:Y:S01]  /*0550*/  @P2 IADD3 R7, R7, 0x20, RZ ;  /* 0x0000002007072810 */ /* 0x000fe20007ffe0ff */
[----:B------:R-:W5:Y:S04]  /*0560*/  @P6 LDG.E.64 R130, desc[UR4][R32.64] ;  /* 0x0000000420826981 */ /* 0x000f68000c1e1b00 */
[C---:B----4-:R-:W-:Y:S01]  /*0570*/  @P3 IMAD.WIDE.U32 R28, R7.reuse, 0x8, R56 ;  /* 0x00000008071c3825 */ /* 0x050fe200078e0038 */
[----:B------:R-:W5:Y:S03]  /*0580*/  @P6 LDG.E.64 R20, desc[UR4][R34.64] ;  /* 0x0000000422146981 */ /* 0x000f66000c1e1b00 */
[----:B------:R-:W-:Y:S01]  /*0590*/  @P3 IMAD.WIDE.U32 R30, R7, 0x8, R58 ;  /* 0x00000008071e3825 */ /* 0x000fe200078e003a */
[----:B------:R-:W5:Y:S01]  /*05a0*/  @P3 LDG.E.64 R24, desc[UR4][R28.64] ;  /* 0x000000041c183981 */ /* 0x000f62000c1e1b00 */
[----:B------:R-:W0:Y:S03]  /*05b0*/  S2R R7, SR_CTAID.X ;  /* 0x0000000000077919 */ /* 0x000e260000002500 */
[----:B------:R-:W5:Y:S01]  /*05c0*/  @P3 LDG.E.64 R8, desc[UR4][R30.64] ;  /* 0x000000041e083981 */ /* 0x000f62000c1e1b00 */
[----:B------:R-:W-:-:S02]  /*05d0*/  CS2R R116, SRZ ;  /* 0x0000000000747805 */ /* 0x000fc4000001ff00 */
[----:B------:R-:W-:Y:S02]  /*05e0*/  CS2R R118, SRZ ;  /* 0x0000000000767805 */ /* 0x000fe4000001ff00 */
[----:B------:R-:W-:Y:S01]  /*05f0*/  CS2R R112, SRZ ;  /* 0x0000000000707805 */ /* 0x000fe2000001ff00 */
[----:B------:R-:W5:Y:S01]  /*0600*/  @P1 LDG.E.64 R124, desc[UR4][R48.64] ;  /* 0x00000004307c1981 */ /* 0x000f62000c1e1b00 */
[----:B------:R-:W-:Y:S02]  /*0610*/  CS2R R114, SRZ ;  /* 0x0000000000727805 */ /* 0x000fe4000001ff00 */
[----:B------:R-:W-:Y:S02]  /*0620*/  CS2R R108, SRZ ;  /* 0x00000000006c7805 */ /* 0x000fe4000001ff00 */
[----:B------:R-:W-:Y:S01]  /*0630*/  CS2R R110, SRZ ;  /* 0x00000000006e7805 */ /* 0x000fe2000001ff00 */
[----:B------:R-:W5:Y:S01]  /*0640*/  @P1 LDG.E.64 R14, desc[UR4][R50.64] ;  /* 0x00000004320e1981 */ /* 0x000f62000c1e1b00 */
[----:B------:R-:W-:-:S02]  /*0650*/  CS2R R104, SRZ ;  /* 0x0000000000687805 */ /* 0x000fc4000001ff00 */
[----:B------:R-:W-:Y:S02]  /*0660*/  CS2R R106, SRZ ;  /* 0x00000000006a7805 */ /* 0x000fe4000001ff00 */
[----:B------:R-:W-:Y:S01]  /*0670*/  CS2R R100, SRZ ;  /* 0x0000000000647805 */ /* 0x000fe2000001ff00 */
[----:B------:R1:W5:Y:S01]  /*0680*/  @P2 LDG.E.64 R26, desc[UR4][R52.64] ;  /* 0x00000004341a2981 */ /* 0x000362000c1e1b00 */
[----:B------:R-:W-:Y:S02]  /*0690*/  CS2R R102, SRZ ;  /* 0x0000000000667805 */ /* 0x000fe4000001ff00 */
[----:B------:R-:W-:Y:S02]  /*06a0*/  CS2R R96, SRZ ;  /* 0x0000000000607805 */ /* 0x000fe4000001ff00 */
[----:B------:R-:W-:Y:S01]  /*06b0*/  CS2R R98, SRZ ;  /* 0x0000000000627805 */ /* 0x000fe2000001ff00 */
[----:B------:R2:W5:Y:S01]  /*06c0*/  @P2 LDG.E.64 R18, desc[UR4][R54.64] ;  /* 0x0000000436122981 */ /* 0x000562000c1e1b00 */
        /* <DEDUP_REMOVED lines=23> */
[----:B--2---:R-:W-:Y:S02]  /*0840*/  CS2R R54, SRZ ;  /* 0x0000000000367805 */ /* 0x004fe4000001ff00 */
        /* <DEDUP_REMOVED lines=13> */
[----:B------:R-:W-:Y:S01]  /*0920*/  ULDC.64 UR6, c[0x0][0x2c8] ;  /* 0x0000b20000067ab9 */ /* 0x000fe20000000a00 */
[----:B-----5:R-:W-:Y:S01]  /*0930*/  MOV R2, R128 ;  /* 0x0000008000027202 */ /* 0x020fe20000000f00 */
[----:B------:R-:W-:Y:S01]  /*0940*/  HFMA2.MMA R121, -RZ, RZ, 0, 0 ;  /* 0x00000000ff797435 */ /* 0x000fe200000001ff */
[----:B------:R-:W-:Y:S02]  /*0950*/  ISETP.NE.U32.AND P3, PT, RZ, UR6, PT ;  /* 0x00000006ff007c0c */ /* 0x000fe4000bf65070 */
[--C-:B------:R-:W-:Y:S01]  /*0960*/  SHF.R.U64 R150, R128, 0x10, R129.reuse ;  /* 0x0000001080967819 */ /* 0x100fe20000001281 */
[----:B------:R-:W-:Y:S01]  /*0970*/  HADD2.F32 R2, -RZ, R2.H0_H0 ;  /* 0x20000002ff027230 */ /* 0x000fe20000004100 */
[----:B------:R-:W-:Y:S02]  /*0980*/  ISETP.NE.AND.EX P3, PT, RZ, UR7, PT, P3 ;  /* 0x00000007ff007c0c */ /* 0x000fe4000bf65330 */
[----:B------:R-:W-:Y:S02]  /*0990*/  MOV R5, R129 ;  /* 0x0000008100057202 */ /* 0x000fe40000000f00 */
[----:B------:R-:W-:Y:S01]  /*09a0*/  ISETP.LT.U32.OR P3, PT, R0, 0x100, !P3 ;  /* 0x000001000000780c */ /* 0x000fe20005f61470 */
[----:B------:R-:W-:Y:S01]  /*09b0*/  HADD2.F32 R0, -RZ, R150.H0_H0 ;  /* 0x20000096ff007230 */ /* 0x000fe20000004100 */
[----:B------:R-:W-:Y:S01]  /*09c0*/  SHF.R.U32.HI R149, RZ, 0x10, R129 ;  /* 0x00000010ff957819 */ /* 0x000fe20000011681 */
[----:B------:R-:W-:Y:S01]  /*09d0*/  HADD2.F32 R5, -RZ, R5.H0_H0 ;  /* 0x20000005ff057230 */ /* 0x000fe20000004100 */
[----:B------:R-:W-:Y:S01]  /*09e0*/  MOV R6, R130 ;  /* 0x0000008200067202 */ /* 0x000fe20000000f00 */
[----:B------:R0:W-:Y:S01]  /*09f0*/  STL [R1+0x94], R2 ;  /* 0x0000940201007387 */ /* 0x0001e20000100800 */
[----:B------:R-:W-:-:S02]  /*0a00*/  SHF.R.U64 R148, R130, 0x10, R131 ;  /* 0x0000001082947819 */ /* 0x000fc40000001283 */
[----:B------:R-:W-:Y:S01]  /*0a10*/  MOV R7, R131 ;  /* 0x0000008300077202 */ /* 0x000fe20000000f00 */
[----:B------:R1:W-:Y:S01]  /*0a20*/  STL [R1+0x90], R0 ;  /* 0x0000900001007387 */ /* 0x0003e20000100800 */
[----:B------:R-:W-:Y:S02]  /*0a30*/  SHF.R.U32.HI R147, RZ, 0x10, R131 ;  /* 0x00000010ff937819 */ /* 0x000fe40000011683 */
        /* <DEDUP_REMOVED lines=17> */
[----:B------:R-:W-:Y:S01]  /*0b50*/  SHF.R.U64 R142, R126, 0x10, R127 ;  /* 0x000000107e8e7819 */ /* 0x000fe2000000127f */
[----:B-1----:R-:W-:Y:S01]  /*0b60*/  HADD2.F32 R0, -RZ, R147.H0_H0 ;  /* 0x20000093ff007230 */ /* 0x002fe20000004100 */
[----:B------:R0:W-:Y:S01]  /*0b70*/  STL [R1+0x7c], R2 ;  /* 0x00007c0201007387 */ /* 0x0001e20000100800 */
[----:B------:R-:W-:Y:S01]  /*0b80*/  MOV R133, R127 ;  /* 0x0000007f00857202 */ /* 0x000fe20000000f00 */
[----:B--2---:R-:W-:-:S02]  /*0b90*/  HADD2.F32 R5, -RZ, R128.H0_H0 ;  /* 0x20000080ff057230 */ /* 0x004fc40000004100 */
        /* <DEDUP_REMOVED lines=42> */
[----:B------:R-:W-:Y:S01]  /*0e40*/  MOV R250, R16 ;  /* 0x0000001000fa7202 */ /* 0x000fe20000000f00 */
[----:B------:R-:W-:Y:S01]  /*0e50*/  HADD2.F32 R252, -RZ, R252.H0_H0 ;  /* 0x200000fcfffc7230 */ /* 0x000fe20000004100 */
        /* <DEDUP_REMOVED lines=61> */
[----:B------:R-:W-:Y:S01]  /*1230*/  LOP3.LUT R3, R3, 0xffffffbf, RZ, 0xc0, !PT ;  /* 0xffffffbf03037812 */ /* 0x000fe200078ec0ff */
[----:B------:R-:W-:-:S02]  /*1240*/  HADD2.F32 R237, -RZ, R237.H0_H0 ;  /* 0x200000edffed7230 */ /* 0x000fc40000004100 */
[----:B--2---:R-:W-:Y:S01]  /*1250*/  HADD2.F32 R0, -RZ, R135.H0_H0 ;  /* 0x20000087ff007230 */ /* 0x004fe20000004100 */
[----:B------:R1:W-:Y:S01]  /*1260*/  STL [R1+0x1c], R2 ;  /* 0x00001c0201007387 */ /* 0x0003e20000100800 */
[----:B------:R-:W-:Y:S01]  /*1270*/  @P3 LOP3.LUT R3, R3, 0x40, RZ, 0xfc, !PT ;  /* 0x0000004003033812 */ /* 0x000fe200078efcff */
[----:B------:R-:W-:Y:S02]  /*1280*/  HADD2.F32 R236, -RZ, R236.H0_H0 ;  /* 0x200000ecffec7230 */ /* 0x000fe40000004100 */
[----:B0-----:R-:W-:Y:S01]  /*1290*/  HADD2.F32 R5, -RZ, R24.H0_H0 ;  /* 0x20000018ff057230 */ /* 0x001fe20000004100 */
[----:B------:R0:W-:Y:S01]  /*12a0*/  STL [R1+0x18], R0 ;  /* 0x0000180001007387 */ /* 0x0001e20000100800 */
[----:B------:R-:W-:Y:S02]  /*12b0*/  HADD2.F32 R235, -RZ, R235.H0_H0 ;  /* 0x200000ebffeb7230 */ /* 0x000fe40000004100 */
[----:B------:R-:W-:Y:S01]  /*12c0*/  HADD2.F32 R234, -RZ, R234.H0_H0 ;  /* 0x200000eaffea7230 */ /* 0x000fe20000004100 */
[----:B------:R2:W-:Y:S01]  /*12d0*/  STL [R1+0x14], R5 ;  /* 0x0000140501007387 */ /* 0x0005e20000100800 */
[----:B-1----:R-:W-:-:S02]  /*12e0*/  HADD2.F32 R2, -RZ, R134.H0_H0 ;  /* 0x20000086ff027230 */ /* 0x002fc40000004100 */
[----:B------:R-:W-:Y:S02]  /*12f0*/  HADD2.F32 R233, -RZ, R233.H0_H0 ;  /* 0x200000e9ffe97230 */ /* 0x000fe40000004100 */
[----:B------:R-:W-:Y:S01]  /*1300*/  HADD2.F32 R232, -RZ, R232.H0_H0 ;  /* 0x200000e8ffe87230 */ /* 0x000fe20000004100 */
[----:B------:R1:W-:Y:S01]  /*1310*/  STL [R1+0x10], R2 ;  /* 0x0000100201007387 */ /* 0x0003e20000100800 */
[----:B0-----:R-:W-:Y:S02]  /*1320*/  HADD2.F32 R0, -RZ, R25.H0_H0 ;  /* 0x20000019ff007230 */ /* 0x001fe40000004100 */
[----:B------:R-:W-:Y:S02]  /*1330*/  HADD2.F32 R231, -RZ, R231.H0_H0 ;  /* 0x200000e7ffe77230 */ /* 0x000fe40000004100 */
[----:B--2---:R-:W-:Y:S01]  /*1340*/  HADD2.F32 R5, -RZ, R23.H0_H0 ;  /* 0x20000017ff057230 */ /* 0x004fe20000004100 */
[----:B------:R0:W-:Y:S01]  /*1350*/  STL [R1+0xc], R0 ;  /* 0x00000c0001007387 */ /* 0x0001e20000100800 */
[----:B------:R-:W-:-:S02]  /*1360*/  HADD2.F32 R230, -RZ, R230.H0_H0 ;  /* 0x200000e6ffe67230 */ /* 0x000fc40000004100 */
[----:B------:R-:W-:Y:S01]  /*1370*/  HADD2.F32 R229, -RZ, R229.H0_H0 ;  /* 0x200000e5ffe57230 */ /* 0x000fe20000004100 */
[----:B------:R2:W-:Y:S01]  /*1380*/  STL [R1+0x8], R5 ;  /* 0x0000080501007387 */ /* 0x0005e20000100800 */
[----:B-1----:R-:W-:Y:S02]  /*1390*/  HADD2.F32 R2, -RZ, R22.H0_H0 ;  /* 0x20000016ff027230 */ /* 0x002fe40000004100 */
[----:B------:R-:W-:Y:S02]  /*13a0*/  HADD2.F32 R228, -RZ, R228.H0_H0 ;  /* 0x200000e4ffe47230 */ /* 0x000fe40000004100 */
[----:B------:R-:W-:Y:S01]  /*13b0*/  HADD2.F32 R225, -RZ, R225.H0_H0 ;  /* 0x200000e1ffe17230 */ /* 0x000fe20000004100 */
[----:B------:R2:W-:Y:S01]  /*13c0*/  STL [R1+0x4], R2 ;  /* 0x0000040201007387 */ /* 0x0005e20000100800 */
[----:B0-----:R-:W-:-:S05]  /*13d0*/  HADD2.F32 R0, -RZ, R20.H0_H0 ;  /* 0x20000014ff007230 */ /* 0x001fca0000004100 */
[----:B------:R2:W-:Y:S02]  /*13e0*/  STL [R1], R0 ;  /* 0x0000000001007387 */ /* 0x0005e40000100800 */
.L_x_11767:
[----:B0-----:R-:W0:Y:S08]  /*13f0*/  LDC.64 R6, c[0x0][0x288] ;  /* 0x0000a200ff067b82 */ /* 0x001e300000000a00 */
[----:B-1-34-:R-:W1:Y:S08]  /*1400*/  LDC.64 R170, c[0x0][0x250] ;  /* 0x00009400ffaa7b82 */ /* 0x01ae700000000a00 */
[----:B------:R-:W3:Y:S01]  /*1410*/  LDC.64 R174, c[0x0][0x280] ;  /* 0x0000a000ffae7b82 */ /* 0x000ee20000000a00 */
[----:B0-----:R-:W-:-:S07]  /*1420*/  IMAD.WIDE R6, R4, 0x4, R6 ;  /* 0x0000000404067825 */ /* 0x001fce00078e0206 */
[----:B------:R-:W0:Y:S01]  /*1430*/  LDC.64 R168, c[0x0][0x258] ;  /* 0x00009600ffa87b82 */ /* 0x000e220000000a00 */
[----:B------:R3:W4:Y:S01]  /*1440*/  LDG.E R172, desc[UR4][R6.64] ;  /* 0x0000000406ac7981 */ /* 0x000722000c1e1900 */
[----:B-1----:R-:W-:-:S06]  /*1450*/  IMAD.WIDE R170, R4, 0x4, R170 ;  /* 0x0000000404aa7825 */ /* 0x002fcc00078e02aa */
[----:B------:R-:W1:Y:S01]  /*1460*/  LDC.64 R226, c[0x0][0x2c8] ;  /* 0x0000b200ffe27b82 */ /* 0x000e620000000a00 */
[----:B------:R-:W5:Y:S01]  /*1470*/  LDG.E R199, desc[UR4][R170.64] ;  /* 0x00000004aac77981 */ /* 0x000f62000c1e1900 */
[C---:B---3--:R-:W-:Y:S01]  /*1480*/  IMAD.WIDE R6, R4.reuse, 0x4, R174 ;  /* 0x0000000404067825 */ /* 0x048fe200078e02ae */
[----:B------:R-:W3:Y:S04]  /*1490*/  S2R R173, SR_TID.X ;  /* 0x0000000000ad7919 */ /* 0x000ee80000002100 */
[----:B--2---:R2:W5:Y:S01]  /*14a0*/  LDG.E R223, desc[UR4][R6.64] ;  /* 0x0000000406df7981 */ /* 0x004562000c1e1900 */
[----:B------:R-:W-:Y:S01]  /*14b0*/  BSSY B1, `(.L_x_11646) ;  /* 0x00001ee000017945 */ /* 0x000fe20003800000 */
[----:B0-----:R-:W-:-:S05]  /*14c0*/  IMAD.WIDE R168, R4, 0x4, R168 ;  /* 0x0000000404a87825 */ /* 0x001fca00078e02a8 */
[----:B--2---:R1:W5:Y:S01]  /*14d0*/  LDG.E R2, desc[UR4][R168.64] ;  /* 0x00000004a8027981 */ /* 0x004362000c1e1900 */
[----:B------:R-:W-:-:S05]  /*14e0*/  MOV R6, UR9 ;  /* 0x0000000900067c02 */ /* 0x000fca0008000f00 */
[----:B------:R-:W-:-:S05]  /*14f0*/  IMAD R5, R4, R6, RZ ;  /* 0x0000000604057224 */ /* 0x000fca00078e02ff */
[----:B------:R-:W-:-:S04]  /*1500*/  SHF.R.S32.HI R7, RZ, 0x1f, R5 ;  /* 0x0000001fff077819 */ /* 0x000fc80000011405 */
[----:B------:R-:W-:Y:S02]  /*1510*/  LEA.HI R7, R7, R5, RZ, 0x2 ;  /* 0x0000000507077211 */ /* 0x000fe400078f10ff */
[----:B---3--:R-:W-:-:S04]  /*1520*/  LOP3.LUT R5, R173, 0x1f, RZ, 0xc0, !PT ;  /* 0x0000001fad057812 */ /* 0x008fc800078ec0ff */
[----:B------:R-:W-:-:S05]  /*1530*/  LEA.HI.SX32 R7, R7, R5, 0x1e ;  /* 0x0000000507077211 */ /* 0x000fca00078ff2ff */
[----:B-1----:R-:W-:Y:S01]  /*1540*/  IMAD.WIDE.U32 R168, R7, 0x10, R226 ;  /* 0x0000001007a87825 */ /* 0x002fe200078e00e2 */
[----:B----4-:R-:W-:-:S13]  /*1550*/  ISETP.GT.AND P3, PT, R172, RZ, PT ;  /* 0x000000ffac00720c */ /* 0x010fda0003f64270 */
[----:B------:R-:W-:Y:S05]  /*1560*/  @P3 BRA `(.L_x_11647) ;  /* 0x0000000400283947 */ /* 0x000fea0003800000 */
[----:B------:R-:W-:Y:S01]  /*1570*/  LOP3.LUT P4, RZ, R3, 0x10, RZ, 0xc0, !PT ;  /* 0x0000001003ff7812 */ /* 0x000fe2000788c0ff */
[----:B------:R-:W-:Y:S01]  /*1580*/  BSSY B2, `(.L_x_11648) ;  /* 0x0000008000027945 */ /* 0x000fe20003800000 */
[----:B------:R-:W-:-:S11]  /*1590*/  MOV R170, R7 ;  /* 0x0000000700aa7202 */ /* 0x000fd60000000f00 */
[----:B------:R-:W-:Y:S05]  /*15a0*/  @!P4 BRA `(.L_x_11649) ;  /* 0x000000000014c947 */ /* 0x000fea0003800000 */
[----:B------:R-:W-:-:S04]  /*15b0*/  ISETP.NE.U32.AND P4, PT, RZ, UR14, PT ;  /* 0x0000000eff007c0c */ /* 0x000fc8000bf85070 */
[----:B------:R-:W-:-:S13]  /*15c0*/  ISETP.NE.AND.EX P4, PT, RZ, UR15, PT, P4 ;  /* 0x0000000fff007c0c */ /* 0x000fda000bf85340 */
[----:B------:R-:W-:Y:S05]  /*15d0*/  @!P4 BRA `(.L_x_11650) ;  /* 0x000000000004c947 */ /* 0x000fea0003800000 */
[----:B------:R0:W5:Y:S02]  /*15e0*/  LDG.E.128 R124, desc[UR4][R168.64] ;  /* 0x00000004a87c7981 */ /* 0x000164000c1e1d00 */
.L_x_11650:
[----:B------:R-:W-:-:S07]  /*15f0*/  IADD3 R170, R7, 0x20, RZ ;  /* 0x0000002007aa7810 */ /* 0x000fce0007ffe0ff */
.L_x_11649:
[----:B------:R-:W-:Y:S05]  /*1600*/  BSYNC B2 ;  /* 0x0000000000027941 */ /* 0x000fea0003800000 */
.L_x_11648:
        /* <DEDUP_REMOVED lines=8> */
.L_x_11653:
[----:B------:R-:W-:-:S07]  /*1690*/  IADD3 R170, R170, 0x20, RZ ;  /* 0x00000020aaaa7810 */ /* 0x000fce0007ffe0ff */
.L_x_11652:
[----:B------:R-:W-:Y:S05]  /*16a0*/  BSYNC B2 ;  /* 0x0000000000027941 */ /* 0x000fea0003800000 */
.L_x_11651:
        /* <DEDUP_REMOVED lines=8> */
.L_x_11656:
[----:B------:R-:W-:-:S07]  /*1730*/  IADD3 R170, R170, 0x20, RZ ;  /* 0x00000020aaaa7810 */ /* 0x000fce0007ffe0ff */
.L_x_11655:
[----:B------:R-:W-:Y:S05]  /*1740*/  BSYNC B2 ;  /* 0x0000000000027941 */ /* 0x000fea0003800000 */
.L_x_11654:
        /* <DEDUP_REMOVED lines=8> */
.L_x_11659:
[----:B------:R-:W-:-:S07]  /*17d0*/  IADD3 R170, R170, 0x20, RZ ;  /* 0x00000020aaaa7810 */ /* 0x000fce0007ffe0ff */
.L_x_11658:
[----:B------:R-:W-:Y:S05]  /*17e0*/  BSYNC B2 ;  /* 0x0000000000027941 */ /* 0x000fea0003800000 */
.L_x_11657:
[----:B------:R-:W-:Y:S04]  /*17f0*/  BSSY B2, `(.L_x_11660) ;  /* 0x0000008000027945 */ /* 0x000fe80003800000 */
[----:B------:R-:W-:Y:S05]  /*1800*/  @!P0 BRA `(.L_x_11661) ;  /* 0x0000000000188947 */ /* 0x000fea0003800000 */
[----:B------:R-:W-:-:S04]  /*1810*/  ISETP.NE.U32.AND P4, PT, RZ, UR14, PT ;  /* 0x0000000eff007c0c */ /* 0x000fc8000bf85070 */
[----:B------:R-:W-:-:S13]  /*1820*/  ISETP.NE.AND.EX P4, PT, RZ, UR15, PT, P4 ;  /* 0x0000000fff007c0c */ /* 0x000fda000bf85340 */
[----:B------:R-:W-:Y:S05]  /*1830*/  @!P4 BRA `(.L_x_11662) ;  /* 0x000000000008c947 */ /* 0x000fea0003800000 */
[----:B------:R-:W-:-:S06]  /*1840*/  IMAD.WIDE.U32 R140, R170, 0x10, R226 ;  /* 0x00000010aa8c7825 */ /* 0x000fcc00078e00e2 */
[----:B------:R-:W5:Y:S02]  /*1850*/  LDG.E.128 R140, desc[UR4][R140.64] ;  /* 0x000000048c8c7981 */ /* 0x000f64000c1e1d00 */
.L_x_11662:
[----:B------:R-:W-:-:S07]  /*1860*/  IADD3 R170, R170, 0x20, RZ ;  /* 0x00000020aaaa7810 */ /* 0x000fce0007ffe0ff */
.L_x_11661:
[----:B------:R-:W-:Y:S05]  /*1870*/  BSYNC B2 ;  /* 0x0000000000027941 */ /* 0x000fea0003800000 */
.L_x_11660:
[----:B------:R-:W-:Y:S04]  /*1880*/  BSSY B2, `(.L_x_11663) ;  /* 0x0000008000027945 */ /* 0x000fe80003800000 */
[----:B------:R-:W-:Y:S05]  /*1890*/  @!P1 BRA `(.L_x_11664) ;  /* 0x0000000000189947 */ /* 0x000fea0003800000 */
[----:B------:R-:W-:-:S04]  /*18a0*/  ISETP.NE.U32.AND P4, PT, RZ, UR14, PT ;  /* 0x0000000eff007c0c */ /* 0x000fc8000bf85070 */
[----:B------:R-:W-:-:S13]  /*18b0*/  ISETP.NE.AND.EX P4, PT, RZ, UR15, PT, P4 ;  /* 0x0000000fff007c0c */ /* 0x000fda000bf85340 */
[----:B------:R-:W-:Y:S05]  /*18c0*/  @!P4 BRA `(.L_x_11665) ;  /* 0x000000000008c947 */ /* 0x000fea0003800000 */
[----:B------:R-:W-:-:S06]  /*18d0*/  IMAD.WIDE.U32 R144, R170, 0x10, R226 ;  /* 0x00000010aa907825 */ /* 0x000fcc00078e00e2 */
[----:B------:R-:W5:Y:S02]  /*18e0*/  LDG.E.128 R144, desc[UR4][R144.64] ;  /* 0x0000000490907981 */ /* 0x000f64000c1e1d00 */
.L_x_11665:
[----:B------:R-:W-:-:S07]  /*18f0*/  IADD3 R170, R170, 0x20, RZ ;  /* 0x00000020aaaa7810 */ /* 0x000fce0007ffe0ff */
.L_x_11664:
[----:B------:R-:W-:Y:S05]  /*1900*/  BSYNC B2 ;  /* 0x0000000000027941 */ /* 0x000fea0003800000 */
.L_x_11663:
[----:B------:R-:W-:Y:S04]  /*1910*/  BSSY B2, `(.L_x_11666) ;  /* 0x0000008000027945 */ /* 0x000fe80003800000 */
[----:B------:R-:W-:Y:S05]  /*1920*/  @!P2 BRA `(.L_x_11667) ;  /* 0x000000000018a947 */ /* 0x000fea0003800000 */
[----:B------:R-:W-:-:S04]  /*1930*/  ISETP.NE.U32.AND P4, PT, RZ, UR14, PT ;  /* 0x0000000eff007c0c */ /* 0x000fc8000bf85070 */
[----:B------:R-:W-:-:S13]  /*1940*/  ISETP.NE.AND.EX P4, PT, RZ, UR15, PT, P4 ;  /* 0x0000000fff007c0c */ /* 0x000fda000bf85340 */
[----:B------:R-:W-:Y:S05]  /*1950*/  @!P4 BRA `(.L_x_11668) ;  /* 0x000000000008c947 */ /* 0x000fea0003800000 */
[----:B------:R-:W-:-:S06]  /*1960*/  IMAD.WIDE.U32 R148, R170, 0x10, R226 ;  /* 0x00000010aa947825 */ /* 0x000fcc00078e00e2 */
[----:B------:R-:W5:Y:S02]  /*1970*/  LDG.E.128 R148, desc[UR4][R148.64] ;  /* 0x0000000494947981 */ /* 0x000f64000c1e1d00 */
.L_x_11668:
[----:B------:R-:W-:-:S07]  /*1980*/  IADD3 R170, R170, 0x20, RZ ;  /* 0x00000020aaaa7810 */ /* 0x000fce0007ffe0ff */
.L_x_11667:
[----:B------:R-:W-:Y:S05]  /*1990*/  BSYNC B2 ;  /* 0x0000000000027941 */ /* 0x000fea0003800000 */
.L_x_11666:
[----:B------:R-:W-:Y:S01]  /*19a0*/  LOP3.LUT P4, RZ, R3, 0x40, RZ, 0xc0, !PT ;  /* 0x0000004003ff7812 */ /* 0x000fe2000788c0ff */
[----:B------:R-:W-:Y:S01]  /*19b0*/  HFMA2.MMA R198, -RZ, RZ, 0, 0 ;  /* 0x00000000ffc67435 */ /* 0x000fe200000001ff */
[----:B------:R-:W-:-:S11]  /*19c0*/  MOV R197, RZ ;  /* 0x000000ff00c57202 */ /* 0x000fd60000000f00 */
[----:B------:R-:W-:Y:S05]  /*19d0*/  @P4 BRA `(.L_x_11669) ;  /* 0x00000018006c4947 */ /* 0x000fea0003800000 */
[----:B------:R-:W-:-:S06]  /*19e0*/  IMAD.WIDE.U32 R152, R170, 0x10, R226 ;  /* 0x00000010aa987825 */ /* 0x000fcc00078e00e2 */
[----:B------:R-:W5:Y:S01]  /*19f0*/  LDG.E.128 R152, desc[UR4][R152.64] ;  /* 0x0000000498987981 */ /* 0x000f62000c1e1d00 */
[----:B------:R-:W-:Y:S05]  /*1a00*/  BRA `(.L_x_11669) ;  /* 0x0000001800607947 */ /* 0x000fea0003800000 */
.L_x_11647:
[----:B------:R-:W-:Y:S01]  /*1a10*/  IADD3 R170, R172, -0x1, RZ ;  /* 0xffffffffacaa7810 */ /* 0x000fe20007ffe0ff */
[----:B------:R-:W-:Y:S01]  /*1a20*/  BSSY B2, `(.L_x_11670) ;  /* 0x0000038000027945 */ /* 0x000fe20003800000 */
[----:B------:R-:W-:Y:S01]  /*1a30*/  LOP3.LUT P4, RZ, R3, 0x10, RZ, 0xc0, !PT ;  /* 0x0000001003ff7812 */ /* 0x000fe2000788c0ff */
[----:B------:R-:W-:Y:S01]  /*1a40*/  HFMA2.MMA R198, -RZ, RZ, 0, 0 ;  /* 0x00000000ffc67435 */ /* 0x000fe200000001ff */
[----:B------:R-:W-:Y:S01]  /*1a50*/  MOV R197, RZ ;  /* 0x000000ff00c57202 */ /* 0x000fe20000000f00 */
[----:B------:R-:W-:Y:S01]  /*1a60*/  IMAD R170, R170, R6, RZ ;  /* 0x00000006aaaa7224 */ /* 0x000fe200078e02ff */
[----:B------:R-:W-:-:S04]  /*1a70*/  MOV R205, R7 ;  /* 0x0000000700cd7202 */ /* 0x000fc80000000f00 */
[----:B------:R-:W-:-:S04]  /*1a80*/  SHF.R.S32.HI R171, RZ, 0x1f, R170 ;  /* 0x0000001fffab7819 */ /* 0x000fc800000114aa */
[----:B------:R-:W-:-:S04]  /*1a90*/  LEA.HI R171, R171, R170, RZ, 0x2 ;  /* 0x000000aaabab7211 */ /* 0x000fc800078f10ff */
[----:B------:R-:W-:Y:S01]  /*1aa0*/  LEA.HI.SX32 R196, R171, R5, 0x1e ;  /* 0x00000005abc47211 */ /* 0x000fe200078ff2ff */
[----:B------:R-:W-:Y:S06]  /*1ab0*/  @!P4 BRA `(.L_x_11671) ;  /* 0x0000000000b8c947 */ /* 0x000fec0003800000 */
[----:B------:R-:W0:Y:S01]  /*1ac0*/  LDC.U8 R173, c[0x0][0x2a0] ;  /* 0x0000a800ffad7b82 */ /* 0x000e220000000000 */
[----:B------:R-:W-:Y:S01]  /*1ad0*/  ISETP.NE.U32.AND P4, PT, RZ, UR14, PT ;  /* 0x0000000eff007c0c */ /* 0x000fe2000bf85070 */
[----:B------:R-:W2:Y:S03]  /*1ae0*/  LDL R220, [R1+0x94] ;  /* 0x0000940001dc7983 */ /* 0x000ea60000100800 */
[----:B------:R-:W-:Y:S01]  /*1af0*/  ISETP.NE.AND.EX P4, PT, RZ, UR15, PT, P4 ;  /* 0x0000000fff007c0c */ /* 0x000fe2000bf85340 */
[----:B------:R-:W3:Y:S04]  /*1b00*/  LDL R219, [R1+0x90] ;  /* 0x0000900001db7983 */ /* 0x000ee80000100800 */
[----:B------:R-:W4:Y:S04]  /*1b10*/  LDL R211, [R1+0x8c] ;  /* 0x00008c0001d37983 */ /* 0x000f280000100800 */
[----:B------:R-:W4:Y:S04]  /*1b20*/  LDL R197, [R1+0x88] ;  /* 0x0000880001c57983 */ /* 0x000f280000100800 */
[----:B------:R1:W5:Y:S01]  /*1b30*/  @P4 LDG.E.128 R124, desc[UR4][R168.64] ;  /* 0x00000004a87c4981 */ /* 0x000362000c1e1d00 */
[----:B0-----:R-:W-:-:S02]  /*1b40*/  ISETP.NE.AND P4, PT, R173, RZ, PT ;  /* 0x000000ffad00720c */ /* 0x001fc40003f85270 */
[----:B------:R-:W0:Y:S08]  /*1b50*/  LDC.64 R172, c[0x0][0x238] ;  /* 0x00008e00ffac7b82 */ /* 0x000e300000000a00 */
[----:B-1----:R-:W1:Y:S01]  /*1b60*/  LDC.64 R168, c[0x0][0x2b8] ;  /* 0x0000ae00ffa87b82 */ /* 0x002e620000000a00 */
[----:B0-----:R-:W-:-:S06]  /*1b70*/  IMAD.WIDE.U32 R172, R7, 0x10, R172 ;  /* 0x0000001007ac7825 */ /* 0x001fcc00078e00ac */
[----:B------:R-:W2:Y:S01]  /*1b80*/  LDG.E.128 R172, desc[UR4][R172.64] ;  /* 0x00000004acac7981 */ /* 0x000ea2000c1e1d00 */
[----:B-1----:R-:W-:-:S06]  /*1b90*/  IMAD.WIDE.U32 R168, R196, 0x10, R168 ;  /* 0x00000010c4a87825 */ /* 0x002fcc00078e00a8 */
[----:B------:R-:W3:Y:S01]  /*1ba0*/  LDG.E.128 R168, desc[UR4][R168.64] ;  /* 0x00000004a8a87981 */ /* 0x000ee2000c1e1d00 */
[----:B-----5:R-:W-:Y:S02]  /*1bb0*/  FSEL R0, R199, RZ, !P4 ;  /* 0x000000ffc7007208 */ /* 0x020fe40006000000 */
        /* <DEDUP_REMOVED lines=30> */
.L_x_11671:
[----:B------:R-:W-:Y:S05]  /*1da0*/  BSYNC B2 ;  /* 0x0000000000027941 */ /* 0x000fea0003800000 */
.L_x_11670:
[----:B------:R-:W-:Y:S01]  /*1db0*/  LOP3.LUT P4, RZ, R3, 0x8, RZ, 0xc0, !PT ;  /* 0x0000000803ff7812 */ /* 0x000fe2000788c0ff */
[----:B------:R-:W-:-:S12]  /*1dc0*/  BSSY B2, `(.L_x_11672) ;  /* 0x0000031000027945 */ /* 0x000fd80003800000 */
[----:B------:R-:W-:Y:S05]  /*1dd0*/  @!P4 BRA `(.L_x_11673) ;  /* 0x0000000000bcc947 */ /* 0x000fea0003800000 */
[----:B------:R-:W0:Y:S01]  /*1de0*/  LDC.U8 R168, c[0x0][0x2a0] ;  /* 0x0000a800ffa87b82 */ /* 0x000e220000000000 */
[----:B------:R-:W-:Y:S01]  /*1df0*/  ISETP.NE.U32.AND P4, PT, RZ, UR14, PT ;  /* 0x0000000eff007c0c */ /* 0x000fe2000bf85070 */
[----:B------:R-:W2:Y:S03]  /*1e00*/  LDL R210, [R1+0x84] ;  /* 0x0000840001d27983 */ /* 0x000ea60000100800 */
[----:B------:R-:W-:Y:S01]  /*1e10*/  ISETP.NE.AND.EX P4, PT, RZ, UR15, PT, P4 ;  /* 0x0000000fff007c0c */ /* 0x000fe2000bf85340 */
[----:B------:R-:W3:Y:S02]  /*1e20*/  LDL R179, [R1+0x80] ;  /* 0x0000800001b37983 */ /* 0x000ee40000100800 */
[----:B------:R-:W1:Y:S02]  /*1e30*/  LDC.64 R172, c[0x0][0x2b8] ;  /* 0x0000ae00ffac7b82 */ /* 0x000e640000000a00 */
[----:B------:R-:W4:Y:S04]  /*1e40*/  LDL R178, [R1+0x7c] ;  /* 0x00007c0001b27983 */ /* 0x000f280000100800 */
[----:B------:R-:W4:Y:S04]  /*1e50*/  LDL R195, [R1+0x78] ;  /* 0x0000780001c37983 */ /* 0x000f280000100800 */
[----:B------:R-:W-:-:S05]  /*1e60*/  @P4 IMAD.WIDE.U32 R26, R205, 0x10, R226 ;  /* 0x00000010cd1a4825 */ /* 0x000fca00078e00e2 */
[----:B------:R1:W5:Y:S01]  /*1e70*/  @P4 LDG.E.128 R128, desc[UR4][R26.64] ;  /* 0x000000041a804981 */ /* 0x000362000c1e1d00 */
[----:B0-----:R-:W-:Y:S02]  /*1e80*/  ISETP.NE.AND P4, PT, R168, RZ, PT ;  /* 0x000000ffa800720c */ /* 0x001fe40003f85270 */
[----:B------:R-:W0:Y:S01]  /*1e90*/  LDC.64 R168, c[0x0][0x238] ;  /* 0x00008e00ffa87b82 */ /* 0x000e220000000a00 */
[----:B-1----:R-:W-:-:S06]  /*1ea0*/  IMAD.WIDE.U32 R172, R196, 0x10, R172 ;  /* 0x00000010c4ac7825 */ /* 0x002fcc00078e00ac */
[----:B------:R-:W2:Y:S01]  /*1eb0*/  LDG.E.128 R172, desc[UR4][R172.64] ;  /* 0x00000004acac7981 */ /* 0x000ea2000c1e1d00 */
[----:B0-----:R-:W-:-:S06]  /*1ec0*/  IMAD.WIDE.U32 R168, R205, 0x10, R168 ;  /* 0x00000010cda87825 */ /* 0x001fcc00078e00a8 */
[----:B------:R-:W4:Y:S01]  /*1ed0*/  LDG.E.128 R168, desc[UR4][R168.64] ;  /* 0x00000004a8a87981 */ /* 0x000f22000c1e1d00 */
[----:B-----5:R-:W-:Y:S02]  /*1ee0*/  FSEL R26, R199, RZ, !P4 ;  /* 0x000000ffc71a7208 */ /* 0x020fe40006000000 */
[----:B------:R-:W-:Y:S02]  /*1ef0*/  IADD3 R196, R196, 0x20, RZ ;  /* 0x00000020c4c47810 */ /* 0x000fe40007ffe0ff */
[----:B------:R-:W-:Y:S01]  /*1f00*/  IADD3 R205, R205, 0x20, RZ ;  /* 0x00000020cdcd7810 */ /* 0x000fe20007ffe0ff */
[----:B--2---:R-:W-:Y:S01]  /*1f10*/  FMUL.FTZ R218, R210, R172 ;  /* 0x000000acd2da7220 */ /* 0x004fe20000410000 */
[----:B---3--:R-:W-:-:S03]  /*1f20*/  FMUL.FTZ R210, R179, R173 ;  /* 0x000000adb3d27220 */ /* 0x008fc60000410000 */
[----:B------:R-:W-:Y:S01]  /*1f30*/  FADD.FTZ R198, R198, R218 ;  /* 0x000000dac6c67221 */ /* 0x000fe20000010000 */
[----:B----4-:R-:W-:Y:S01]  /*1f40*/  FMUL.FTZ R178, R178, R174 ;  /* 0x000000aeb2b27220 */ /* 0x010fe20000410000 */
[C---:B------:R-:W-:Y:S01]  /*1f50*/  FADD.FTZ R27, -R26.reuse, R168 ;  /* 0x000000a81a1b7221 */ /* 0x040fe20000010100 */
[----:B------:R-:W-:-:S03]  /*1f60*/  FADD.FTZ R169, -R26, R169 ;  /* 0x000000a91aa97221 */ /* 0x000fc60000010100 */
[----:B------:R-:W-:Y:S01]  /*1f70*/  FMUL.FTZ R27, R2, R27 ;  /* 0x0000001b021b7220 */ /* 0x000fe20000410000 */
[C---:B------:R-:W-:Y:S01]  /*1f80*/  FADD.FTZ R170, -R26.reuse, R170 ;  /* 0x000000aa1aaa7221 */ /* 0x040fe20000010100 */
[----:B------:R-:W-:Y:S01]  /*1f90*/  FADD.FTZ R171, -R26, R171 ;  /* 0x000000ab1aab7221 */ /* 0x000fe20000010100 */
[C---:B------:R-:W-:Y:S01]  /*1fa0*/  FMUL.FTZ R26, R2.reuse, R169 ;  /* 0x000000a9021a7220 */ /* 0x040fe20000410000 */
        /* <DEDUP_REMOVED lines=18> */
.L_x_11673:
[----:B------:R-:W-:Y:S05]  /*20d0*/  BSYNC B2 ;  /* 0x0000000000027941 */ /* 0x000fea0003800000 */
.L_x_11672:
        /* <DEDUP_REMOVED lines=18> */
[----:B------:R-:W3:Y:S01]  /*2200*/  LDG.E.128 R168, desc[UR4][R168.64] ;  /* 0x00000004a8a87981 */ /* 0x000ee2000c1e1d00 */
[----:B-----5:R-:W-:Y:S02]  /*2210*/  FSEL R16, R199, RZ, !P4 ;  /* 0x000000ffc7107208 */ /* 0x020fe40006000000 */
[----:B------:R-:W-:Y:S02]  /*2220*/  IADD3 R196, R196, 0x20, RZ ;  /* 0x00000020c4c47810 */ /* 0x000fe40007ffe0ff */
[----:B------:R-:W-:Y:S01]  /*2230*/  IADD3 R205, R205, 0x20, RZ ;  /* 0x00000020cdcd7810 */ /* 0x000fe20007ffe0ff */
[C---:B--2---:R-:W-:Y:S01]  /*2240*/  FADD.FTZ R17, -R16.reuse, R172 ;  /* 0x000000ac10117221 */ /* 0x044fe20000010100 */
[----:B------:R-:W-:-:S03]  /*2250*/  FADD.FTZ R173, -R16, R173 ;  /* 0x000000ad10ad7221 */ /* 0x000fc60000010100 */
[----:B------:R-:W-:Y:S01]  /*2260*/  FMUL.FTZ R17, R2, R17 ;  /* 0x0000001102117220 */ /* 0x000fe20000410000 */
[C---:B------:R-:W-:Y:S01]  /*2270*/  FADD.FTZ R25, -R16.reuse, R174 ;  /* 0x000000ae10197221 */ /* 0x040fe20000010100 */
[----:B------:R-:W-:Y:S01]  /*2280*/  FADD.FTZ R175, -R16, R175 ;  /* 0x000000af10af7221 */ /* 0x000fe20000010100 */
[C---:B------:R-:W-:Y:S02]  /*2290*/  FMUL.FTZ R16, R2.reuse, R173 ;  /* 0x000000ad02107220 */ /* 0x040fe40000410000 */
[----:B------:R-:W-:Y:S01]  /*22a0*/  FMUL.FTZ R25, R2, R25 ;  /* 0x0000001902197220 */ /* 0x000fe20000410000 */
[----:B---3--:R-:W-:Y:S01]  /*22b0*/  FMUL.FTZ R217, R207, R168 ;  /* 0x000000a8cfd97220 */ /* 0x008fe20000410000 */
[----:B------:R-:W-:-:S03]  /*22c0*/  FMUL.FTZ R207, R181, R169 ;  /* 0x000000a9b5cf7220 */ /* 0x000fc60000410000 */
[----:B------:R-:W-:Y:S01]  /*22d0*/  FADD.FTZ R198, R198, R217 ;  /* 0x000000d9c6c67221 */ /* 0x000fe20000010000 */
[----:B------:R-:W-:Y:S01]  /*22e0*/  FFMA.FTZ R197, R17, R217, R197 ;  /* 0x000000d911c57223 */ /* 0x000fe200000100c5 */
[----:B----4-:R-:W-:Y:S02]  /*22f0*/  FMUL.FTZ R180, R180, R170 ;  /* 0x000000aab4b47220 */ /* 0x010fe40000410000 */
        /* <DEDUP_REMOVED lines=16> */
.L_x_11675:
[----:B------:R-:W-:Y:S05]  /*2400*/  BSYNC B2 ;  /* 0x0000000000027941 */ /* 0x000fea0003800000 */
.L_x_11674:
        /* <DEDUP_REMOVED lines=50> */
.L_x_11677:
[----:B------:R-:W-:Y:S05]  /*2730*/  BSYNC B2 ;  /* 0x0000000000027941 */ /* 0x000fea0003800000 */
.L_x_11676:
[----:B------:R-:W-:Y:S04]  /*2740*/  BSSY B2, `(.L_x_11678) ;  /* 0x0000031000027945 */ /* 0x000fe80003800000 */
        /* <DEDUP_REMOVED lines=48> */
.L_x_11679:
[----:B------:R-:W-:Y:S05]  /*2a50*/  BSYNC B2 ;  /* 0x0000000000027941 */ /* 0x000fea0003800000 */
.L_x_11678:
        /* <DEDUP_REMOVED lines=49> */
.L_x_11681:
[----:B------:R-:W-:Y:S05]  /*2d70*/  BSYNC B2 ;  /* 0x0000000000027941 */ /* 0x000fea0003800000 */
.L_x_11680:
        /* <DEDUP_REMOVED lines=49> */
.L_x_11683:
[----:B------:R-:W-:Y:S05]  /*3090*/  BSYNC B2 ;  /* 0x0000000000027941 */ /* 0x000fea0003800000 */
.L_x_11682:
[----:B------:R-:W-:-:S13]  /*30a0*/  LOP3.LUT P4, RZ, R3, 0x20, RZ, 0xc0, !PT ;  /* 0x0000002003ff7812 */ /* 0x000fda000788c0ff */
        /* <DEDUP_REMOVED lines=17> */
[----:B-----5:R-:W-:-:S05]  /*31c0*/  FSEL R199, R199, RZ, !P4 ;  /* 0x000000ffc7c77208 */ /* 0x020fca0006000000 */
[C---:B--2---:R-:W-:Y:S01]  /*31d0*/  FADD.FTZ R18, -R199.reuse, R172 ;  /* 0x000000acc7127221 */ /* 0x044fe20000010100 */
[----:B------:R-:W-:-:S03]  /*31e0*/  FADD.FTZ R19, -R199, R173 ;  /* 0x000000adc7137221 */ /* 0x000fc60000010100 */
[C---:B------:R-:W-:Y:S01]  /*31f0*/  FMUL.FTZ R18, R2.reuse, R18 ;  /* 0x0000001202127220 */ /* 0x040fe20000410000 */
[C---:B------:R-:W-:Y:S01]  /*3200*/  FADD.FTZ R20, -R199.reuse, R174 ;  /* 0x000000aec7147221 */ /* 0x040fe20000010100 */
[C---:B------:R-:W-:Y:S01]  /*3210*/  FMUL.FTZ R19, R2.reuse, R19 ;  /* 0x0000001302137220 */ /* 0x040fe20000410000 */
[----:B------:R-:W-:Y:S02]  /*3220*/  FADD.FTZ R175, -R199, R175 ;  /* 0x000000afc7af7221 */ /* 0x000fe40000010100 */
        /* <DEDUP_REMOVED lines=22> */
.L_x_11669:
[----:B------:R-:W-:Y:S05]  /*3390*/  BSYNC B1 ;  /* 0x0000000000017941 */ /* 0x000fea0003800000 */
.L_x_11646:
        /* <DEDUP_REMOVED lines=20> */
.L_x_11793:
[----:B-----5:R-:W-:Y:S01]  /*34e0*/  ISETP.GE.AND P4, PT, R223, 0x1, PT ;  /* 0x00000001df00780c */ /* 0x020fe20003f86270 */
[----:B------:R-:W-:Y:S01]  /*34f0*/  FADD.FTZ R173, R198, R173 ;  /* 0x000000adc6ad7221 */ /* 0x000fe20000010000 */
[----:B------:R-:W-:Y:S01]  /*3500*/  LOP3.LUT P5, RZ, R3, 0x10, RZ, 0xc0, !PT ;  /* 0x0000001003ff7812 */ /* 0x000fe200078ac0ff */
[----:B0-----:R-:W-:Y:S01]  /*3510*/  FADD.FTZ R168, R197, R168 ;  /* 0x000000a8c5a87221 */ /* 0x001fe20000010000 */
[----:B------:R-:W-:Y:S01]  /*3520*/  BSSY B1, `(.L_x_11685) ;  /* 0x0000074000017945 */ /* 0x000fe20003800000 */
[----:B------:R-:W-:Y:S02]  /*3530*/  FMUL.FTZ R174, R173, UR8 ;  /* 0x00000008adae7c20 */ /* 0x000fe40008410000 */
[----:B------:R-:W-:-:S06]  /*3540*/  FMUL.FTZ R168, R168, UR8 ;  /* 0x00000008a8a87c20 */ /* 0x000fcc0008410000 */
        /* <DEDUP_REMOVED lines=12> */
.L_x_11688:
[----:B------:R-:W-:Y:S05]  /*3610*/  BSYNC B2 ;  /* 0x0000000000027941 */ /* 0x000fea0003800000 */
.L_x_11687:
[----:B------:R-:W0:Y:S01]  /*3620*/  @!P3 LDC.64 R170, c[0x0][0x2c8] ;  /* 0x0000b200ffaabb82 */ /* 0x000e220000000a00 */
[----:B------:R-:W-:Y:S07]  /*3630*/  BSSY B2, `(.L_x_11689) ;  /* 0x0000010000027945 */ /* 0x000fee0003800000 */
[----:B--2---:R-:W1:Y:S01]  /*3640*/  LDC.U8 R197, c[0x0][0x2a0] ;  /* 0x0000a800ffc57b82 */ /* 0x004e620000000000 */
[----:B0-----:R-:W-:-:S04]  /*3650*/  @!P3 ISETP.NE.U32.AND P5, PT, R170, RZ, PT ;  /* 0x000000ffaa00b20c */ /* 0x001fc80003fa5070 */
[----:B------:R-:W-:-:S04]  /*3660*/  @!P3 ISETP.NE.AND.EX P5, PT, R171, RZ, PT, P5 ;  /* 0x000000ffab00b20c */ /* 0x000fc80003fa5350 */
[----:B------:R-:W-:Y:S01]  /*3670*/  @!P3 FSEL R175, R124, RZ, P5 ;  /* 0x000000ff7cafb208 */ /* 0x000fe20002800000 */
[----:B-1----:R-:W-:Y:S08]  /*3680*/  @!P3 BRA `(.L_x_11690) ;  /* 0x000000000028b947 */ /* 0x002ff00003800000 */
        /* <DEDUP_REMOVED lines=10> */
.L_x_11690:
[----:B------:R-:W-:Y:S05]  /*3730*/  BSYNC B2 ;  /* 0x0000000000027941 */ /* 0x000fea0003800000 */
.L_x_11689:
[----:B------:R-:W2:Y:S01]  /*3740*/  LDL R198, [R1+0x14] ;  /* 0x0000140001c67983 */ /* 0x000ea20000100800 */
[----:B------:R-:W0:Y:S01]  /*3750*/  LDC.64 R172, c[0x0][0x308] ;  /* 0x0000c200ffac7b82 */ /* 0x000e220000000a00 */
[----:B------:R-:W-:Y:S01]  /*3760*/  @!P3 ISETP.NE.U32.AND P6, PT, R170, RZ, PT ;  /* 0x000000ffaa00b20c */ /* 0x000fe20003fc5070 */
[----:B------:R-:W-:Y:S03]  /*3770*/  BSSY B2, `(.L_x_11691) ;  /* 0x0000013000027945 */ /* 0x000fe60003800000 */
[----:B------:R-:W-:-:S03]  /*3780*/  @!P3 ISETP.NE.AND.EX P6, PT, R171, RZ, PT, P6 ;  /* 0x000000ffab00b20c */ /* 0x000fc60003fc5360 */
[----:B------:R-:W1:Y:S01]  /*3790*/  @P4 LDC R196, c[0x0][0x29c] ;  /* 0x0000a700ffc44b82 */ /* 0x000e620000000800 */
[----:B0-----:R-:W-:-:S04]  /*37a0*/  ISETP.NE.U32.AND P5, PT, R172, RZ, PT ;  /* 0x000000ffac00720c */ /* 0x001fc80003fa5070 */
[----:B------:R-:W-:Y:S01]  /*37b0*/  ISETP.NE.AND.EX P5, PT, R173, RZ, PT, P5 ;  /* 0x000000ffad00720c */ /* 0x000fe20003fa5350 */
[----:B-1----:R-:W-:-:S03]  /*37c0*/  @P4 FMUL.FTZ R196, R175, R196 ;  /* 0x000000c4afc44220 */ /* 0x002fc60000410000 */
[----:B------:R-:W-:Y:S02]  /*37d0*/  SEL R160, R175, R160, P5 ;  /* 0x000000a0afa07207 */ /* 0x000fe40002800000 */
[----:B------:R-:W-:Y:S01]  /*37e0*/  @!P3 FSEL R175, R125, RZ, P6 ;  /* 0x000000ff7dafb208 */ /* 0x000fe20003000000 */
[-C--:B-----5:R-:W-:Y:S01]  /*37f0*/  @P4 FFMA.FTZ R56, R156, R196.reuse, R56 ;  /* 0x000000c49c384223 */ /* 0x0a0fe20000010038 */
[----:B--2---:R-:W-:Y:S01]  /*3800*/  @P4 FMUL.FTZ R164, R198, R196 ;  /* 0x000000c4c6a44220 */ /* 0x004fe20000410000 */
        /* <DEDUP_REMOVED lines=9> */
.L_x_11692:
[----:B------:R-:W-:Y:S05]  /*38a0*/  BSYNC B2 ;  /* 0x0000000000027941 */ /* 0x000fea0003800000 */
.L_x_11691:
[----:B------:R-:W2:Y:S01]  /*38b0*/  LDL R198, [R1+0x10] ;  /* 0x0000100001c67983 */ /* 0x000ea20000100800 */
[----:B------:R-:W0:Y:S01]  /*38c0*/  @P4 LDC R196, c[0x0][0x29c] ;  /* 0x0000a700ffc44b82 */ /* 0x000e220000000800 */
[----:B------:R-:W-:Y:S01]  /*38d0*/  @!P3 ISETP.NE.U32.AND P6, PT, R170, RZ, PT ;  /* 0x000000ffaa00b20c */ /* 0x000fe20003fc5070 */
[----:B------:R-:W-:Y:S01]  /*38e0*/  BSSY B2, `(.L_x_11693) ;  /* 0x0000010000027945 */ /* 0x000fe20003800000 */
[----:B------:R-:W-:Y:S02]  /*38f0*/  SEL R161, R175, R161, P5 ;  /* 0x000000a1afa17207 */ /* 0x000fe40002800000 */
[----:B------:R-:W-:Y:S01]  /*3900*/  @!P3 ISETP.NE.AND.EX P6, PT, R171, RZ, PT, P6 ;  /* 0x000000ffab00b20c */ /* 0x000fe20003fc5360 */
[----:B0-----:R-:W-:-:S03]  /*3910*/  @P4 FMUL.FTZ R196, R175, R196 ;  /* 0x000000c4afc44220 */ /* 0x001fc60000410000 */
[----:B------:R-:W-:Y:S01]  /*3920*/  @!P3 FSEL R175, R126, RZ, P6 ;  /* 0x000000ff7eafb208 */ /* 0x000fe20003000000 */
[-C--:B------:R-:W-:Y:S01]  /*3930*/  @P4 FFMA.FTZ R57, R157, R196.reuse, R57 ;  /* 0x000000c49d394223 */ /* 0x080fe20000010039 */
        /* <DEDUP_REMOVED lines=10> */
.L_x_11694:
[----:B------:R-:W-:Y:S05]  /*39e0*/  BSYNC B2 ;  /* 0x0000000000027941 */ /* 0x000fea0003800000 */
.L_x_11693:
        /* <DEDUP_REMOVED lines=22> */
.L_x_11696:
[----:B------:R-:W-:Y:S05]  /*3b50*/  BSYNC B2 ;  /* 0x0000000000027941 */ /* 0x000fea0003800000 */
.L_x_11695:
[----:B------:R-:W2:Y:S01]  /*3b60*/  LDL R196, [R1+0x8] ;  /* 0x0000080001c47983 */ /* 0x000ea20000100800 */
[----:B------:R-:W-:Y:S02]  /*3b70*/  SEL R163, R175, R163, P5 ;  /* 0x000000a3afa37207 */ /* 0x000fe40002800000 */
[----:B------:R-:W-:-:S04]  /*3b80*/  ISETP.NE.U32.AND P5, PT, R172, RZ, PT ;  /* 0x000000ffac00720c */ /* 0x000fc80003fa5070 */
[----:B------:R-:W-:-:S13]  /*3b90*/  ISETP.NE.AND.EX P5, PT, R173, RZ, PT, P5 ;  /* 0x000000ffad00720c */ /* 0x000fda0003fa5350 */
[----:B------:R-:W0:Y:S02]  /*3ba0*/  @P5 LDC.64 R170, c[0x0][0x308] ;  /* 0x0000c200ffaa5b82 */ /* 0x000e240000000a00 */
[C---:B0-----:R-:W-:Y:S01]  /*3bb0*/  @P5 IMAD.WIDE.U32 R170, R7.reuse, 0x10, R170 ;  /* 0x0000001007aa5825 */ /* 0x041fe200078e00aa */
[----:B------:R-:W-:-:S04]  /*3bc0*/  IADD3 R7, R7, 0x20, RZ ;  /* 0x0000002007077810 */ /* 0x000fc80007ffe0ff */
[----:B------:R0:W-:Y:S02]  /*3bd0*/  @P5 STG.E.128 desc[UR4][R170.64], R160 ;  /* 0x000000a0aa005986 */ /* 0x0001e4000c101d04 */
[----:B0-----:R-:W0:Y:S02]  /*3be0*/  @P4 LDC R170, c[0x0][0x29c] ;  /* 0x0000a700ffaa4b82 */ /* 0x001e240000000800 */
[----:B0-----:R-:W-:-:S06]  /*3bf0*/  @P4 FMUL.FTZ R175, R175, R170 ;  /* 0x000000aaafaf4220 */ /* 0x001fcc0000410000 */
[----:B------:R-:W0:Y:S01]  /*3c00*/  @P4 LDC.64 R170, c[0x0][0x2f8] ;  /* 0x0000be00ffaa4b82 */ /* 0x000e220000000a00 */
[----:B------:R-:W-:Y:S01]  /*3c10*/  @P4 FFMA.FTZ R59, R159, R175, R59 ;  /* 0x000000af9f3b4223 */ /* 0x000fe2000001003b */
[C---:B0-----:R-:W-:Y:S01]  /*3c20*/  @P4 IMAD.WIDE.U32 R170, R169.reuse, 0x10, R170 ;  /* 0x00000010a9aa4825 */ /* 0x041fe200078e00aa */
[----:B------:R-:W-:-:S03]  /*3c30*/  IADD3 R169, R169, 0x20, RZ ;  /* 0x00000020a9a97810 */ /* 0x000fc60007ffe0ff */
[----:B--2---:R-:W-:-:S05]  /*3c40*/  @P4 FMUL.FTZ R167, R196, R175 ;  /* 0x000000afc4a74220 */ /* 0x004fca0000410000 */
[----:B------:R0:W-:Y:S02]  /*3c50*/  @P4 STG.E.128 desc[UR4][R170.64], R164 ;  /* 0x000000a4aa004986 */ /* 0x0001e4000c101d04 */
.L_x_11686:
[----:B------:R-:W-:Y:S05]  /*3c60*/  BSYNC B1 ;  /* 0x0000000000017941 */ /* 0x000fea0003800000 */
.L_x_11685:
[----:B------:R-:W-:Y:S01]  /*3c70*/  LOP3.LUT P5, RZ, R3, 0x8, RZ, 0xc0, !PT ;  /* 0x0000000803ff7812 */ /* 0x000fe200078ac0ff */
[----:B------:R-:W-:-:S12]  /*3c80*/  BSSY B1, `(.L_x_11697) ;  /* 0x000005e000017945 */ /* 0x000fd80003800000 */
[----:B------:R-:W-:Y:S05]  /*3c90*/  @!P5 BRA `(.L_x_11698) ;  /* 0x000000040070d947 */ /* 0x000fea0003800000 */
[----:B0-----:R-:W0:Y:S02]  /*3ca0*/  LDC.U8 R170, c[0x0][0x2a0] ;  /* 0x0000a800ffaa7b82 */ /* 0x001e240000000000 */
[----:B0-----:R-:W-:-:S06]  /*3cb0*/  ISETP.NE.AND P5, PT, R170, RZ, PT ;  /* 0x000000ffaa00720c */ /* 0x001fcc0003fa5270 */
[----:B------:R-:W0:Y:S01]  /*3cc0*/  @P4 LDC.64 R170, c[0x0][0x220] ;  /* 0x00008800ffaa4b82 */ /* 0x000e220000000a00 */
[----:B------:R-:W-:Y:S01]  /*3cd0*/  FSEL R196, R174, RZ, !P5 ;  /* 0x000000ffaec47208 */ /* 0x000fe20006800000 */
[----:B0-----:R-:W-:-:S05]  /*3ce0*/  @P4 IMAD.WIDE.U32 R170, R169, 0x10, R170 ;  /* 0x00000010a9aa4825 */ /* 0x001fca00078e00aa */
[----:B------:R0:W5:Y:S01]  /*3cf0*/  @P4 LDG.E.128 R156, desc[UR4][R170.64] ;  /* 0x00000004aa9c4981 */ /* 0x000162000c1e1d00 */
[----:B------:R-:W-:Y:S01]  /*3d00*/  BSSY B2, `(.L_x_11699) ;  /* 0x000000e000027945 */ /* 0x000fe20003800000 */
[----:B0-----:R-:W0:Y:S02]  /*3d10*/  @!P3 LDC.64 R170, c[0x0][0x2c8] ;  /* 0x0000b200ffaabb82 */ /* 0x001e240000000a00 */
        /* <DEDUP_REMOVED lines=12> */
.L_x_11700:
[----:B------:R-:W-:Y:S05]  /*3de0*/  BSYNC B2 ;  /* 0x0000000000027941 */ /* 0x000fea0003800000 */
.L_x_11699:
[----:B--2---:R-:W2:Y:S01]  /*3df0*/  LDL R198, [R1+0x4] ;  /* 0x0000040001c67983 */ /* 0x004ea20000100800 */
        /* <DEDUP_REMOVED lines=13> */
[----:B------:R-:W-:Y:S01]  /*3ed0*/  ISETP.NE.U32.AND P6, PT, R170, RZ, PT ;  /* 0x000000ffaa00720c */ /* 0x000fe20003fc5070 */
[----:B------:R-:W-:-:S03]  /*3ee0*/  FFMA.FTZ R175, R26, R168, R196 ;  /* 0x000000a81aaf7223 */ /* 0x000fc600000100c4 */
[----:B------:R-:W-:Y:S01]  /*3ef0*/  ISETP.NE.AND.EX P6, PT, R171, RZ, PT, P6 ;  /* 0x000000ffab00720c */ /* 0x000fe20003fc5360 */
[----:B------:R-:W-:-:S04]  /*3f00*/  FADD.FTZ R175, R210, -R175 ;  /* 0x800000afd2af7221 */ /* 0x000fc80000010000 */
[----:B------:R-:W-:-:S08]  /*3f10*/  FMUL.FTZ R175, R2, R175 ;  /* 0x000000af02af7220 */ /* 0x000fd00000410000 */
[----:B------:R-:W-:-:S07]  /*3f20*/  @P6 FADD.FTZ R175, R129, R175 ;  /* 0x000000af81af6221 */ /* 0x000fce0000010000 */
.L_x_11702:
[----:B------:R-:W-:Y:S05]  /*3f30*/  BSYNC B2 ;  /* 0x0000000000027941 */ /* 0x000fea0003800000 */
.L_x_11701:
[----:B------:R-:W2:Y:S01]  /*3f40*/  LDL R198, [R1] ;  /* 0x0000000001c67983 */ /* 0x000ea20000100800 */
[----:B------:R-:W0:Y:S01]  /*3f50*/  @P4 LDC R197, c[0x0][0x29c] ;  /* 0x0000a700ffc54b82 */ /* 0x000e220000000800 */
[----:B------:R-:W-:Y:S01]  /*3f60*/  @!P3 ISETP.NE.U32.AND P6, PT, R170, RZ, PT ;  /* 0x000000ffaa00b20c */ /* 0x000fe20003fc5070 */
[----:B------:R-:W-:Y:S01]  /*3f70*/  BSSY B2, `(.L_x_11703) ;  /* 0x000000e000027945 */ /* 0x000fe20003800000 */
[----:B------:R-:W-:Y:S02]  /*3f80*/  SEL R161, R175, R161, P5 ;  /* 0x000000a1afa17207 */ /* 0x000fe40002800000 */
[----:B------:R-:W-:Y:S01]  /*3f90*/  @!P3 ISETP.NE.AND.EX P6, PT, R171, RZ, PT, P6 ;  /* 0x000000ffab00b20c */ /* 0x000fe20003fc5360 */
[----:B0-----:R-:W-:-:S04]  /*3fa0*/  @P4 FMUL.FTZ R197, R175, R197 ;  /* 0x000000c5afc54220 */ /* 0x001fc80000410000 */
[-C--:B------:R-:W-:Y:S01]  /*3fb0*/  @P4 FFMA.FTZ R53, R157, R197.reuse, R53 ;  /* 0x000000c59d354223 */ /* 0x080fe20000010035 */
[----:B--2---:R-:W-:Y:S01]  /*3fc0*/  @P4 FMUL.FTZ R165, R198, R197 ;  /* 0x000000c5c6a54220 */ /* 0x004fe20000410000 */
        /* <DEDUP_REMOVED lines=8> */
.L_x_11704:
[----:B------:R-:W-:Y:S05]  /*4050*/  BSYNC B2 ;  /* 0x0000000000027941 */ /* 0x000fea0003800000 */
.L_x_11703:
        /* <DEDUP_REMOVED lines=11> */
.L_x_11706:
[----:B------:R-:W-:Y:S05]  /*4110*/  BSYNC B2 ;  /* 0x0000000000027941 */ /* 0x000fea0003800000 */
.L_x_11705:
[----:B------:R-:W-:Y:S02]  /*4120*/  SEL R162, R197, R162, P5 ;  /* 0x000000a2c5a27207 */ /* 0x000fe40002800000 */
[----:B------:R-:W-:Y:S02]  /*4130*/  SEL R163, R175, R163, P5 ;  /* 0x000000a3afa37207 */ /* 0x000fe40002800000 */
[----:B------:R-:W-:Y:S02]  /*4140*/  ISETP.NE.U32.AND P5, PT, R172, RZ, PT ;  /* 0x000000ffac00720c */ /* 0x000fe40003fa5070 */
[----:B------:R-:W0:Y:S02]  /*4150*/  @P4 LDC R172, c[0x0][0x29c] ;  /* 0x0000a700ffac4b82 */ /* 0x000e240000000800 */
[----:B------:R-:W-:-:S13]  /*4160*/  ISETP.NE.AND.EX P5, PT, R173, RZ, PT, P5 ;  /* 0x000000ffad00720c */ /* 0x000fda0003fa5350 */
[----:B------:R-:W1:Y:S01]  /*4170*/  @P5 LDC.64 R170, c[0x0][0x308] ;  /* 0x0000c200ffaa5b82 */ /* 0x000e620000000a00 */
[----:B0-----:R-:W-:-:S04]  /*4180*/  @P4 FMUL.FTZ R175, R175, R172 ;  /* 0x000000acafaf4220 */ /* 0x001fc80000410000 */
[-C--:B------:R-:W-:Y:S01]  /*4190*/  @P4 FMUL.FTZ R167, R251, R175.reuse ;  /* 0x000000affba74220 */ /* 0x080fe20000410000 */
[----:B------:R-:W-:Y:S01]  /*41a0*/  @P4 FFMA.FTZ R55, R159, R175, R55 ;  /* 0x000000af9f374223 */ /* 0x000fe20000010037 */
[C---:B-1----:R-:W-:Y:S01]  /*41b0*/  @P5 IMAD.WIDE.U32 R170, R7.reuse, 0x10, R170 ;  /* 0x0000001007aa5825 */ /* 0x042fe200078e00aa */
[----:B------:R-:W-:-:S04]  /*41c0*/  IADD3 R7, R7, 0x20, RZ ;  /* 0x0000002007077810 */ /* 0x000fc80007ffe0ff */
[----:B------:R0:W-:Y:S02]  /*41d0*/  @P5 STG.E.128 desc[UR4][R170.64], R160 ;  /* 0x000000a0aa005986 */ /* 0x0001e4000c101d04 */
[----:B0-----:R-:W0:Y:S02]  /*41e0*/  @P4 LDC R170, c[0x0][0x29c] ;  /* 0x0000a700ffaa4b82 */ /* 0x001e240000000800 */
[----:B0-----:R-:W-:-:S04]  /*41f0*/  @P4 FMUL.FTZ R170, R197, R170 ;  /* 0x000000aac5aa4220 */ /* 0x001fc80000410000 */
[-C--:B------:R-:W-:Y:S01]  /*4200*/  @P4 FFMA.FTZ R54, R158, R170.reuse, R54 ;  /* 0x000000aa9e364223 */ /* 0x080fe20000010036 */
[----:B------:R-:W-:Y:S02]  /*4210*/  @P4 FMUL.FTZ R166, R252, R170 ;  /* 0x000000aafca64220 */ /* 0x000fe40000410000 */
[----:B------:R-:W0:Y:S02]  /*4220*/  @P4 LDC.64 R170, c[0x0][0x2f8] ;  /* 0x0000be00ffaa4b82 */ /* 0x000e240000000a00 */
[C---:B0-----:R-:W-:Y:S01]  /*4230*/  @P4 IMAD.WIDE.U32 R170, R169.reuse, 0x10, R170 ;  /* 0x00000010a9aa4825 */ /* 0x041fe200078e00aa */
[----:B------:R-:W-:-:S04]  /*4240*/  IADD3 R169, R169, 0x20, RZ ;  /* 0x00000020a9a97810 */ /* 0x000fc80007ffe0ff */
[----:B------:R1:W-:Y:S03]  /*4250*/  @P4 STG.E.128 desc[UR4][R170.64], R164 ;  /* 0x000000a4aa004986 */ /* 0x0003e6000c101d04 */
.L_x_11698:
[----:B------:R-:W-:Y:S05]  /*4260*/  BSYNC B1 ;  /* 0x0000000000017941 */ /* 0x000fea0003800000 */
.L_x_11697:
[----:B------:R-:W-:Y:S01]  /*4270*/  LOP3.LUT P5, RZ, R3, 0x4, RZ, 0xc0, !PT ;  /* 0x0000000403ff7812 */ /* 0x000fe200078ac0ff */
[----:B------:R-:W-:-:S12]  /*4280*/  BSSY B1, `(.L_x_11707) ;  /* 0x000005c000017945 */ /* 0x000fd80003800000 */
[----:B------:R-:W-:Y:S05]  /*4290*/  @!P5 BRA `(.L_x_11708) ;  /* 0x000000040068d947 */ /* 0x000fea0003800000 */
[----:B01----:R-:W0:Y:S02]  /*42a0*/  LDC.U8 R170, c[0x0][0x2a0] ;  /* 0x0000a800ffaa7b82 */ /* 0x003e240000000000 */
        /* <DEDUP_REMOVED lines=19> */
.L_x_11710:
[----:B------:R-:W-:Y:S05]  /*43e0*/  BSYNC B2 ;  /* 0x0000000000027941 */ /* 0x000fea0003800000 */
.L_x_11709:
[----:B------:R-:W0:Y:S01]  /*43f0*/  LDC.64 R172, c[0x0][0x308] ;  /* 0x0000c200ffac7b82 */ /* 0x000e220000000a00 */
[----:B------:R-:W-:Y:S01]  /*4400*/  @!P3 ISETP.NE.U32.AND P6, PT, R170, RZ, PT ;  /* 0x000000ffaa00b20c */ /* 0x000fe20003fc5070 */
[----:B------:R-:W-:Y:S03]  /*4410*/  BSSY B2, `(.L_x_11711) ;  /* 0x0000011000027945 */ /* 0x000fe60003800000 */
[----:B------:R-:W-:-:S03]  /*4420*/  @!P3 ISETP.NE.AND.EX P6, PT, R171, RZ, PT, P6 ;  /* 0x000000ffab00b20c */ /* 0x000fc60003fc5360 */
[----:B--2---:R-:W1:Y:S01]  /*4430*/  @P4 LDC R197, c[0x0][0x29c] ;  /* 0x0000a700ffc54b82 */ /* 0x004e620000000800 */
[----:B0-----:R-:W-:-:S04]  /*4440*/  ISETP.NE.U32.AND P5, PT, R172, RZ, PT ;  /* 0x000000ffac00720c */ /* 0x001fc80003fa5070 */
[----:B------:R-:W-:Y:S01]  /*4450*/  ISETP.NE.AND.EX P5, PT, R173, RZ, PT, P5 ;  /* 0x000000ffad00720c */ /* 0x000fe20003fa5350 */
[----:B-1----:R-:W-:-:S03]  /*4460*/  @P4 FMUL.FTZ R197, R175, R197 ;  /* 0x000000c5afc54220 */ /* 0x002fc60000410000 */
[----:B------:R-:W-:Y:S02]  /*4470*/  SEL R160, R175, R160, P5 ;  /* 0x000000a0afa07207 */ /* 0x000fe40002800000 */
[----:B------:R-:W-:Y:S01]  /*4480*/  @!P3 FSEL R175, R133, RZ, P6 ;  /* 0x000000ff85afb208 */ /* 0x000fe20003000000 */
[-C--:B-----5:R-:W-:Y:S01]  /*4490*/  @P4 FFMA.FTZ R48, R156, R197.reuse, R48 ;  /* 0x000000c59c304223 */ /* 0x0a0fe20000010030 */
[----:B------:R-:W-:Y:S01]  /*44a0*/  @P4 FMUL.FTZ R164, R250, R197 ;  /* 0x000000c5faa44220 */ /* 0x000fe20000410000 */
[----:B------:R-:W-:Y:S06]  /*44b0*/  @!P3 BRA `(.L_x_11712) ;  /* 0x000000000018b947 */ /* 0x000fec0003800000 */
[----:B------:R-:W-:Y:S01]  /*44c0*/  ISETP.NE.U32.AND P6, PT, R170, RZ, PT ;  /* 0x000000ffaa00720c */ /* 0x000fe20003fc5070 */
[----:B------:R-:W-:-:S03]  /*44d0*/  FFMA.FTZ R175, R16, R168, R196 ;  /* 0x000000a810af7223 */ /* 0x000fc600000100c4 */
[----:B------:R-:W-:Y:S01]  /*44e0*/  ISETP.NE.AND.EX P6, PT, R171, RZ, PT, P6 ;  /* 0x000000ffab00720c */ /* 0x000fe20003fc5360 */
[----:B------:R-:W-:-:S04]  /*44f0*/  FADD.FTZ R175, R207, -R175 ;  /* 0x800000afcfaf7221 */ /* 0x000fc80000010000 */
[----:B------:R-:W-:-:S08]  /*4500*/  FMUL.FTZ R175, R2, R175 ;  /* 0x000000af02af7220 */ /* 0x000fd00000410000 */
[----:B------:R-:W-:-:S07]  /*4510*/  @P6 FADD.FTZ R175, R133, R175 ;  /* 0x000000af85af6221 */ /* 0x000fce0000010000 */
.L_x_11712:
[----:B------:R-:W-:Y:S05]  /*4520*/  BSYNC B2 ;  /* 0x0000000000027941 */ /* 0x000fea0003800000 */
.L_x_11711:
[----:B------:R-:W0:Y:S01]  /*4530*/  @P4 LDC R197, c[0x0][0x29c] ;  /* 0x0000a700ffc54b82 */ /* 0x000e220000000800 */
[----:B------:R-:W-:Y:S01]  /*4540*/  @!P3 ISETP.NE.U32.AND P6, PT, R170, RZ, PT ;  /* 0x000000ffaa00b20c */ /* 0x000fe20003fc5070 */
[----:B------:R-:W-:Y:S01]  /*4550*/  BSSY B2, `(.L_x_11713) ;  /* 0x000000e000027945 */ /* 0x000fe20003800000 */
[----:B------:R-:W-:Y:S02]  /*4560*/  SEL R161, R175, R161, P5 ;  /* 0x000000a1afa17207 */ /* 0x000fe40002800000 */
[----:B------:R-:W-:Y:S01]  /*4570*/  @!P3 ISETP.NE.AND.EX P6, PT, R171, RZ, PT, P6 ;  /* 0x000000ffab00b20c */ /* 0x000fe20003fc5360 */
[----:B0-----:R-:W-:-:S04]  /*4580*/  @P4 FMUL.FTZ R197, R175, R197 ;  /* 0x000000c5afc54220 */ /* 0x001fc80000410000 */
[-C--:B------:R-:W-:Y:S01]  /*4590*/  @P4 FFMA.FTZ R49, R157, R197.reuse, R49 ;  /* 0x000000c59d314223 */ /* 0x080fe20000010031 */
[----:B------:R-:W-:Y:S01]  /*45a0*/  @P4 FMUL.FTZ R165, R249, R197 ;  /* 0x000000c5f9a54220 */ /* 0x000fe20000410000 */
        /* <DEDUP_REMOVED lines=8> */
.L_x_11714:
[----:B------:R-:W-:Y:S05]  /*4630*/  BSYNC B2 ;  /* 0x0000000000027941 */ /* 0x000fea0003800000 */
.L_x_11713:
        /* <DEDUP_REMOVED lines=11> */
.L_x_11716:
[----:B------:R-:W-:Y:S05]  /*46f0*/  BSYNC B2 ;  /* 0x0000000000027941 */ /* 0x000fea0003800000 */
.L_x_11715:
        /* <DEDUP_REMOVED lines=20> */
.L_x_11708:
[----:B------:R-:W-:Y:S05]  /*4840*/  BSYNC B1 ;  /* 0x0000000000017941 */ /* 0x000fea0003800000 */
.L_x_11707:
[----:B------:R-:W-:Y:S01]  /*4850*/  LOP3.LUT P5, RZ, R3, 0x2, RZ, 0xc0, !PT ;  /* 0x0000000203ff7812 */ /* 0x000fe200078ac0ff */
[----:B------:R-:W-:-:S12]  /*4860*/  BSSY B1, `(.L_x_11717) ;  /* 0x000005c000017945 */ /* 0x000fd80003800000 */
[----:B------:R-:W-:Y:S05]  /*4870*/  @!P5 BRA `(.L_x_11718) ;  /* 0x000000040068d947 */ /* 0x000fea0003800000 */
[----:B01-3--:R-:W0:Y:S02]  /*4880*/  LDC.U8 R170, c[0x0][0x2a0] ;  /* 0x0000a800ffaa7b82 */ /* 0x00be240000000000 */
        /* <DEDUP_REMOVED lines=19> */
.L_x_11720:
[----:B------:R-:W-:Y:S05]  /*49c0*/  BSYNC B2 ;  /* 0x0000000000027941 */ /* 0x000fea0003800000 */
.L_x_11719:
        /* <DEDUP_REMOVED lines=19> */
.L_x_11722:
[----:B------:R-:W-:Y:S05]  /*4b00*/  BSYNC B2 ;  /* 0x0000000000027941 */ /* 0x000fea0003800000 */
.L_x_11721:
        /* <DEDUP_REMOVED lines=16> */
.L_x_11724:
[----:B------:R-:W-:Y:S05]  /*4c10*/  BSYNC B2 ;  /* 0x0000000000027941 */ /* 0x000fea0003800000 */
.L_x_11723:
        /* <DEDUP_REMOVED lines=11> */
.L_x_11726:
[----:B------:R-:W-:Y:S05]  /*4cd0*/  BSYNC B2 ;  /* 0x0000000000027941 */ /* 0x000fea0003800000 */
.L_x_11725:
        /* <DEDUP_REMOVED lines=20> */
.L_x_11718:
[----:B------:R-:W-:Y:S05]  /*4e20*/  BSYNC B1 ;  /* 0x0000000000017941 */ /* 0x000fea0003800000 */
.L_x_11717:
[----:B------:R-:W-:Y:S04]  /*4e30*/  BSSY B1, `(.L_x_11727) ;  /* 0x000005c000017945 */ /* 0x000fe80003800000 */
[----:B------:R-:W-:Y:S05]  /*4e40*/  @!P0 BRA `(.L_x_11728) ;  /* 0x0000000400688947 */ /* 0x000fea0003800000 */
[----:B01-34-:R-:W0:Y:S02]  /*4e50*/  LDC.U8 R170, c[0x0][0x2a0] ;  /* 0x0000a800ffaa7b82 */ /* 0x01be240000000000 */
        /* <DEDUP_REMOVED lines=19> */
.L_x_11730:
[----:B------:R-:W-:Y:S05]  /*4f90*/  BSYNC B2 ;  /* 0x0000000000027941 */ /* 0x000fea0003800000 */
.L_x_11729:
        /* <DEDUP_REMOVED lines=19> */
.L_x_11732:
[----:B------:R-:W-:Y:S05]  /*50d0*/  BSYNC B2 ;  /* 0x0000000000027941 */ /* 0x000fea0003800000 */
.L_x_11731:
        /* <DEDUP_REMOVED lines=16> */
.L_x_11734:
[----:B------:R-:W-:Y:S05]  /*51e0*/  BSYNC B2 ;  /* 0x0000000000027941 */ /* 0x000fea0003800000 */
.L_x_11733:
        /* <DEDUP_REMOVED lines=11> */
.L_x_11736:
[----:B------:R-:W-:Y:S05]  /*52a0*/  BSYNC B2 ;  /* 0x0000000000027941 */ /* 0x000fea0003800000 */
.L_x_11735:
        /* <DEDUP_REMOVED lines=20> */
.L_x_11728:
[----:B------:R-:W-:Y:S05]  /*53f0*/  BSYNC B1 ;  /* 0x0000000000017941 */ /* 0x000fea0003800000 */
.L_x_11727:
        /* <DEDUP_REMOVED lines=22> */
.L_x_11740:
[----:B------:R-:W-:Y:S05]  /*5560*/  BSYNC B2 ;  /* 0x0000000000027941 */ /* 0x000fea0003800000 */
.L_x_11739:
        /* <DEDUP_REMOVED lines=19> */
.L_x_11742:
[----:B------:R-:W-:Y:S05]  /*56a0*/  BSYNC B2 ;  /* 0x0000000000027941 */ /* 0x000fea0003800000 */
.L_x_11741:
        /* <DEDUP_REMOVED lines=16> */
.L_x_11744:
[----:B------:R-:W-:Y:S05]  /*57b0*/  BSYNC B2 ;  /* 0x0000000000027941 */ /* 0x000fea0003800000 */
.L_x_11743:
        /* <DEDUP_REMOVED lines=11> */
.L_x_11746:
[----:B------:R-:W-:Y:S05]  /*5870*/  BSYNC B2 ;  /* 0x0000000000027941 */ /* 0x000fea0003800000 */
.L_x_11745:
        /* <DEDUP_REMOVED lines=20> */
.L_x_11738:
[----:B------:R-:W-:Y:S05]  /*59c0*/  BSYNC B1 ;  /* 0x0000000000017941 */ /* 0x000fea0003800000 */
.L_x_11737:
        /* <DEDUP_REMOVED lines=22> */
.L_x_11750:
[----:B------:R-:W-:Y:S05]  /*5b30*/  BSYNC B2 ;  /* 0x0000000000027941 */ /* 0x000fea0003800000 */
.L_x_11749:
        /* <DEDUP_REMOVED lines=19> */
.L_x_11752:
[----:B------:R-:W-:Y:S05]  /*5c70*/  BSYNC B2 ;  /* 0x0000000000027941 */ /* 0x000fea0003800000 */
.L_x_11751:
        /* <DEDUP_REMOVED lines=16> */
.L_x_11754:
[----:B------:R-:W-:Y:S05]  /*5d80*/  BSYNC B2 ;  /* 0x0000000000027941 */ /* 0x000fea0003800000 */
.L_x_11753:
        /* <DEDUP_REMOVED lines=11> */
.L_x_11756:
[----:B------:R-:W-:Y:S05]  /*5e40*/  BSYNC B2 ;  /* 0x0000000000027941 */ /* 0x000fea0003800000 */
.L_x_11755:
        /* <DEDUP_REMOVED lines=20> */
.L_x_11748:
[----:B------:R-:W-:Y:S05]  /*5f90*/  BSYNC B1 ;  /* 0x0000000000017941 */ /* 0x000fea0003800000 */
.L_x_11747:
[----:B------:R-:W-:Y:S01]  /*5fa0*/  LOP3.LUT P5, RZ, R3, 0x20, RZ, 0xc0, !PT ;  /* 0x0000002003ff7812 */ /* 0x000fe200078ac0ff */
[----:B------:R-:W-:-:S12]  /*5fb0*/  BSSY B1, `(.L_x_11757) ;  /* 0x000005a000017945 */ /* 0x000fd80003800000 */
        /* <DEDUP_REMOVED lines=21> */
.L_x_11760:
[----:B------:R-:W-:Y:S05]  /*6110*/  BSYNC B2 ;  /* 0x0000000000027941 */ /* 0x000fea0003800000 */
.L_x_11759:
        /* <DEDUP_REMOVED lines=19> */
.L_x_11762:
[----:B------:R-:W-:Y:S05]  /*6250*/  BSYNC B2 ;  /* 0x0000000000027941 */ /* 0x000fea0003800000 */
.L_x_11761:
[----:B------:R-:W0:Y:S01]  /*6260*/  @P4 LDC R196, c[0x0][0x29c] ;  /* 0x0000a700ffc44b82 */ /* 0x000e220000000800 */
[----:B------:R-:W-:Y:S01]  /*6270*/  @!P3 ISETP.NE.U32.AND P6, PT, R170, RZ, PT ;  /* 0x000000ffaa00b20c */ /* 0x000fe20003fc5070 */
[----:B------:R-:W-:Y:S01]  /*6280*/  BSSY B2, `(.L_x_11763) ;  /* 0x000000e000027945 */ /* 0x000fe20003800000 */
[C---:B------:R-:W-:Y:S02]  /*6290*/  SEL R161, R174.reuse, R161, P5 ;  /* 0x000000a1aea17207 */ /* 0x040fe40002800000 */
        /* <DEDUP_REMOVED lines=12> */
.L_x_11764:
[----:B------:R-:W-:Y:S05]  /*6360*/  BSYNC B2 ;  /* 0x0000000000027941 */ /* 0x000fea0003800000 */
.L_x_11763:
        /* <DEDUP_REMOVED lines=11> */
.L_x_11766:
[----:B------:R-:W-:Y:S05]  /*6420*/  BSYNC B2 ;  /* 0x0000000000027941 */ /* 0x000fea0003800000 */
.L_x_11765:
[----:B------:R-:W-:Y:S01]  /*6430*/  ISETP.NE.U32.AND P3, PT, R172, RZ, PT ;  /* 0x000000ffac00720c */ /* 0x000fe20003f65070 */
[----:B------:R-:W0:Y:S01]  /*6440*/  @P4 LDC R2, c[0x0][0x29c] ;  /* 0x0000a700ff024b82 */ /* 0x000e220000000800 */
[----:B------:R-:W-:Y:S02]  /*6450*/  SEL R162, R196, R162, P5 ;  /* 0x000000a2c4a27207 */ /* 0x000fe40002800000 */
[----:B------:R-:W-:Y:S02]  /*6460*/  ISETP.NE.AND.EX P3, PT, R173, RZ, PT, P3 ;  /* 0x000000ffad00720c */ /* 0x000fe40003f65330 */
[----:B------:R-:W-:-:S11]  /*6470*/  SEL R163, R174, R163, P5 ;  /* 0x000000a3aea37207 */ /* 0x000fd60002800000 */
[----:B------:R-:W1:Y:S01]  /*6480*/  @P3 LDC.64 R170, c[0x0][0x308] ;  /* 0x0000c200ffaa3b82 */ /* 0x000e620000000a00 */
[----:B0-----:R-:W-:-:S04]  /*6490*/  @P4 FMUL.FTZ R2, R196, R2 ;  /* 0x00000002c4024220 */ /* 0x001fc80000410000 */
[-C--:B------:R-:W-:Y:S01]  /*64a0*/  @P4 FFMA.FTZ R30, R158, R2.reuse, R30 ;  /* 0x000000029e1e4223 */ /* 0x080fe2000001001e */
[----:B------:R-:W-:Y:S02]  /*64b0*/  @P4 FMUL.FTZ R166, R228, R2 ;  /* 0x00000002e4a64220 */ /* 0x000fe40000410000 */
[----:B------:R-:W0:Y:S01]  /*64c0*/  @P4 LDC R2, c[0x0][0x29c] ;  /* 0x0000a700ff024b82 */ /* 0x000e220000000800 */
[----:B-1----:R-:W-:-:S05]  /*64d0*/  @P3 IMAD.WIDE.U32 R170, R7, 0x10, R170 ;  /* 0x0000001007aa3825 */ /* 0x002fca00078e00aa */
[----:B------:R1:W-:Y:S01]  /*64e0*/  @P3 STG.E.128 desc[UR4][R170.64], R160 ;  /* 0x000000a0aa003986 */ /* 0x0003e2000c101d04 */
[----:B0-----:R-:W-:-:S04]  /*64f0*/  @P4 FMUL.FTZ R174, R174, R2 ;  /* 0x00000002aeae4220 */ /* 0x001fc80000410000 */
[-C--:B------:R-:W-:Y:S01]  /*6500*/  @P4 FMUL.FTZ R167, R225, R174.reuse ;  /* 0x000000aee1a74220 */ /* 0x080fe20000410000 */
[----:B------:R-:W-:Y:S01]  /*6510*/  @P4 FFMA.FTZ R31, R159, R174, R31 ;  /* 0x000000ae9f1f4223 */ /* 0x000fe2000001001f */
[----:B-1----:R-:W0:Y:S02]  /*6520*/  @P4 LDC.64 R170, c[0x0][0x2f8] ;  /* 0x0000be00ffaa4b82 */ /* 0x002e240000000a00 */
[----:B0-----:R-:W-:-:S05]  /*6530*/  @P4 IMAD.WIDE.U32 R170, R169, 0x10, R170 ;  /* 0x00000010a9aa4825 */ /* 0x001fca00078e00aa */
[----:B------:R0:W-:Y:S02]  /*6540*/  @P4 STG.E.128 desc[UR4][R170.64], R164 ;  /* 0x000000a4aa004986 */ /* 0x0001e4000c101d04 */
.L_x_11758:
[----:B------:R-:W-:Y:S05]  /*6550*/  BSYNC B1 ;  /* 0x0000000000017941 */ /* 0x000fea0003800000 */
.L_x_11757:
[----:B------:R-:W5:Y:S02]  /*6560*/  LDC.64 R168, c[0x0][0x210] ;  /* 0x00008400ffa87b82 */ /* 0x000f640000000a00 */
[----:B-----5:R-:W-:-:S04]  /*6570*/  LEA R4, R168, R4, 0x2 ;  /* 0x00000004a8047211 */ /* 0x020fc800078e10ff */
[----:B------:R-:W-:-:S13]  /*6580*/  ISETP.GE.AND P3, PT, R4, R169, PT ;  /* 0x000000a90400720c */ /* 0x000fda0003f66270 */
[----:B------:R-:W-:Y:S05]  /*6590*/  @!P3 BRA `(.L_x_11767) ;  /* 0xffffffac0094b947 */ /* 0x000fea000383ffff */
.L_x_11645:
[----:B------:R-:W-:Y:S05]  /*65a0*/  BSYNC B0 ;  /* 0x0000000000007941 */ /* 0x000fea0003800000 */
.L_x_11644:
        /* <DEDUP_REMOVED lines=9> */
[----:B------:R-:W-:Y:S02]  /*6640*/  PRMT R5, R2, 0x2104, R5 ;  /* 0x0000210402057816 */ /* 0x000fe40000000005 */
        /* <DEDUP_REMOVED lines=96> */
[----:B------:R0:W-:Y:S04]  /*6c50*/  STS.128 [R5+0x200], R52 ;  /* 0x0002003405007388 */ /* 0x0001e80000000c00 */
        /* <DEDUP_REMOVED lines=8> */
[----:B-1----:R-:W-:-:S04]  /*6ce0*/  IADD3 R28, R6, 0x7f, -R168 ;  /* 0x0000007f061c7810 */ /* 0x002fc80007ffe8a8 */
[C---:B------:R-:W-:Y:S02]  /*6cf0*/  ISETP.GE.U32.AND P6, PT, R28.reuse, 0x100, PT ;  /* 0x000001001c00780c */ /* 0x040fe40003fc6070 */
[----:B------:R-:W-:Y:S01]  /*6d00*/  ISETP.GE.U32.AND P5, PT, R28, 0x180, PT ;  /* 0x000001801c00780c */ /* 0x000fe20003fa6070 */
[----:B------:R-:W1:Y:S04]  /*6d10*/  LDS R88, [R0] ;  /* 0x0000000000587984 */ /* 0x000e680000000800 */
[----:B------:R-:W2:Y:S04]  /*6d20*/  LDS R113, [R0+0x1000] ;  /* 0x0010000000717984 */ /* 0x000ea80000000800 */
[----:B------:R-:W3:Y:S04]  /*6d30*/  LDS R57, [R0+0x2000] ;  /* 0x0020000000397984 */ /* 0x000ee80000000800 */
[----:B------:R-:W4:Y:S01]  /*6d40*/  LDS R48, [R0+0x3000] ;  /* 0x0030000000307984 */ /* 0x000f220000000800 */
[----:B0-----:R-:W-:-:S05]  /*6d50*/  IMAD R30, R53, R6, RZ ;  /* 0x00000006351e7224 */ /* 0x001fca00078e02ff */
[----:B------:R-:W-:-:S04]  /*6d60*/  IADD3 R30, P0, R30, R168, RZ ;  /* 0x000000a81e1e7210 */ /* 0x000fc80007f1e0ff */
[----:B------:R-:W-:Y:S02]  /*6d70*/  IADD3.X R41, RZ, RZ, RZ, P0, !PT ;  /* 0x000000ffff297210 */ /* 0x000fe400007fe4ff */
[----:B------:R-:W-:Y:S02]  /*6d80*/  LOP3.LUT P0, RZ, R28, 0xffffff80, RZ, 0xc0, !PT ;  /* 0xffffff801cff7812 */ /* 0x000fe4000780c0ff */
[C---:B------:R-:W-:Y:S02]  /*6d90*/  SHF.L.U64.HI R41, R30.reuse, 0x2, R41 ;  /* 0x000000021e297819 */ /* 0x040fe40000010229 */
[----:B------:R-:W-:-:S04]  /*6da0*/  SHF.L.U32 R30, R30, 0x2, RZ ;  /* 0x000000021e1e7819 */ /* 0x000fc800000006ff */
[C---:B------:R-:W-:Y:S02]  /*6db0*/  IADD3 R34, P1, R30.reuse, UR6, RZ ;  /* 0x000000061e227c10 */ /* 0x040fe4000ff3e0ff */
[C---:B------:R-:W-:Y:S02]  /*6dc0*/  IADD3 R32, P2, R30.reuse, UR10, RZ ;  /* 0x0000000a1e207c10 */ /* 0x040fe4000ff5e0ff */
[----:B------:R-:W-:Y:S01]  /*6dd0*/  IADD3 R30, P3, R30, UR12, RZ ;  /* 0x0000000c1e1e7c10 */ /* 0x000fe2000ff7e0ff */
[----:B-1----:R-:W-:Y:S01]  /*6de0*/  FADD.FTZ R88, RZ, R88 ;  /* 0x00000058ff587221 */ /* 0x002fe20000010000 */
[C---:B------:R-:W-:Y:S02]  /*6df0*/  IADD3.X R45, R41.reuse, UR7, RZ, P1, !PT ;  /* 0x00000007292d7c10 */ /* 0x040fe40008ffe4ff */
[C---:B------:R-:W-:Y:S01]  /*6e00*/  IADD3.X R43, R41.reuse, UR11, RZ, P2, !PT ;  /* 0x0000000b292b7c10 */ /* 0x040fe200097fe4ff */
[----:B--2---:R-:W-:Y:S01]  /*6e10*/  FADD.FTZ R88, R88, R113 ;  /* 0x0000007158587221 */ /* 0x004fe20000010000 */
[----:B------:R-:W-:-:S03]  /*6e20*/  IADD3.X R41, R41, UR13, RZ, P3, !PT ;  /* 0x0000000d29297c10 */ /* 0x000fc60009ffe4ff */
        /* <DEDUP_REMOVED lines=18> */
.L_x_11769:
[----:B------:R-:W-:Y:S05]  /*6f50*/  BSYNC B0 ;  /* 0x0000000000007941 */ /* 0x000fea0003800000 */
.L_x_11768:
        /* <DEDUP_REMOVED lines=129> */
.L_x_11771:
[----:B------:R-:W-:Y:S05]  /*7770*/  BSYNC B0 ;  /* 0x0000000000007941 */ /* 0x000fea0003800000 */
.L_x_11770:
        /* <DEDUP_REMOVED lines=18> */
.L_x_11773:
[----:B------:R-:W-:Y:S05]  /*78a0*/  BSYNC B0 ;  /* 0x0000000000007941 */ /* 0x000fea0003800000 */
.L_x_11772:
        /* <DEDUP_REMOVED lines=18> */
.L_x_11775:
[----:B------:R-:W-:Y:S05]  /*79d0*/  BSYNC B0 ;  /* 0x0000000000007941 */ /* 0x000fea0003800000 */
.L_x_11774:
        /* <DEDUP_REMOVED lines=18> */
.L_x_11777:
[----:B------:R-:W-:Y:S05]  /*7b00*/  BSYNC B0 ;  /* 0x0000000000007941 */ /* 0x000fea0003800000 */
.L_x_11776:
        /* <DEDUP_REMOVED lines=18> */
.L_x_11779:
[----:B------:R-:W-:Y:S05]  /*7c30*/  BSYNC B0 ;  /* 0x0000000000007941 */ /* 0x000fea0003800000 */
.L_x_11778:
        /* <DEDUP_REMOVED lines=18> */
.L_x_11781:
[----:B------:R-:W-:Y:S05]  /*7d60*/  BSYNC B0 ;  /* 0x0000000000007941 */ /* 0x000fea0003800000 */
.L_x_11780:
        /* <DEDUP_REMOVED lines=11> */
.L_x_11684:
        /* <DEDUP_REMOVED lines=8> */
.L_x_11783:
[----:B------:R-:W-:Y:S05]  /*7ea0*/  BSYNC B1 ;  /* 0x0000000000017941 */ /* 0x000fea0003800000 */
.L_x_11782:
        /* <DEDUP_REMOVED lines=8> */
.L_x_11784:
[----:B------:R-:W-:Y:S01]  /*7f30*/  HFMA2.MMA R170, -RZ, RZ, 0, 1.1920928955078125e-07 ;  /* 0x00000002ffaa7435 */ /* 0x000fe200000001ff */
[----:B------:R-:W-:Y:S01]  /*7f40*/  MOV R171, R198 ;  /* 0x000000c600ab7202 */ /* 0x000fe20000000f00 */
[----:B------:R-:W-:-:S09]  /*7f50*/  FADD.FTZ R197, R172, R197 ;  /* 0x000000c5acc57221 */ /* 0x000fd20000010000 */
[----:B------:R-:W-:Y:S05]  /*7f60*/  WARPSYNC.COLLECTIVE R168, `(.L_x_11785) ;  /* 0x00000000a8087348 */ /* 0x000fea0003c00000 */
[----:B------:R0:W1:Y:S02]  /*7f70*/  SHFL.BFLY P4, R172, R171, R170, R169 ;  /* 0x0c0000aaabac7389 */ /* 0x00006400000800a9 */
[----:B01----:R-:W-:Y:S01]  /*7f80*/  ENDCOLLECTIVE ;  /* 0x000000000000791b */ /* 0x003fe20003800000 */
.L_x_11785:
[----:B------:R-:W-:Y:S01]  /*7f90*/  MOV R171, R197 ;  /* 0x000000c500ab7202 */ /* 0x000fe20000000f00 */
[----:B------:R-:W-:-:S07]  /*7fa0*/  FADD.FTZ R198, R198, R172 ;  /* 0x000000acc6c67221 */ /* 0x000fce0000010000 */
[----:B------:R-:W-:Y:S05]  /*7fb0*/  WARPSYNC.COLLECTIVE R168, `(.L_x_11786) ;  /* 0x00000000a8087348 */ /* 0x000fea0003c00000 */
[----:B------:R0:W1:Y:S02]  /*7fc0*/  SHFL.BFLY P4, R172, R171, R170, R169 ;  /* 0x0c0000aaabac7389 */ /* 0x00006400000800a9 */
[----:B01----:R-:W-:Y:S01]  /*7fd0*/  ENDCOLLECTIVE ;  /* 0x000000000000791b */ /* 0x003fe20003800000 */
.L_x_11786:
[----:B------:R-:W-:Y:S01]  /*7fe0*/  HFMA2.MMA R170, -RZ, RZ, 0, 2.384185791015625e-07 ;  /* 0x00000004ffaa7435 */ /* 0x000fe200000001ff */
[----:B------:R-:W-:Y:S01]  /*7ff0*/  MOV R171, R198 ;  /* 0x000000c600ab7202 */ /* 0x000fe20000000f00 */
[----:B------:R-:W-:-:S09]  /*8000*/  FADD.FTZ R197, R197, R172 ;  /* 0x000000acc5c57221 */ /* 0x000fd20000010000 */
[----:B------:R-:W-:Y:S05]  /*8010*/  WARPSYNC.COLLECTIVE R168, `(.L_x_11787) ;  /* 0x00000000a8087348 */ /* 0x000fea0003c00000 */
[----:B------:R0:W1:Y:S02]  /*8020*/  SHFL.BFLY P4, R172, R171, R170, R169 ;  /* 0x0c0000aaabac7389 */ /* 0x00006400000800a9 */
[----:B01----:R-:W-:Y:S01]  /*8030*/  ENDCOLLECTIVE ;  /* 0x000000000000791b */ /* 0x003fe20003800000 */
.L_x_11787:
[----:B------:R-:W-:Y:S01]  /*8040*/  MOV R171, R197 ;  /* 0x000000c500ab7202 */ /* 0x000fe20000000f00 */
[----:B------:R-:W-:-:S07]  /*8050*/  FADD.FTZ R198, R198, R172 ;  /* 0x000000acc6c67221 */ /* 0x000fce0000010000 */
[----:B------:R-:W-:Y:S05]  /*8060*/  WARPSYNC.COLLECTIVE R168, `(.L_x_11788) ;  /* 0x00000000a8087348 */ /* 0x000fea0003c00000 */
[----:B------:R0:W1:Y:S02]  /*8070*/  SHFL.BFLY P4, R172, R171, R170, R169 ;  /* 0x0c0000aaabac7389 */ /* 0x00006400000800a9 */
[----:B01----:R-:W-:Y:S01]  /*8080*/  ENDCOLLECTIVE ;  /* 0x000000000000791b */ /* 0x003fe20003800000 */
.L_x_11788:
[----:B------:R-:W-:Y:S01]  /*8090*/  HFMA2.MMA R170, -RZ, RZ, 0, 4.76837158203125e-07 ;  /* 0x00000008ffaa7435 */ /* 0x000fe200000001ff */
[----:B------:R-:W-:Y:S01]  /*80a0*/  MOV R171, R198 ;  /* 0x000000c600ab7202 */ /* 0x000fe20000000f00 */
[----:B------:R-:W-:-:S09]  /*80b0*/  FADD.FTZ R197, R197, R172 ;  /* 0x000000acc5c57221 */ /* 0x000fd20000010000 */
[----:B------:R-:W-:Y:S05]  /*80c0*/  WARPSYNC.COLLECTIVE R168, `(.L_x_11789) ;  /* 0x00000000a8087348 */ /* 0x000fea0003c00000 */
[----:B------:R0:W1:Y:S02]  /*80d0*/  SHFL.BFLY P4, R172, R171, R170, R169 ;  /* 0x0c0000aaabac7389 */ /* 0x00006400000800a9 */
[----:B01----:R-:W-:Y:S01]  /*80e0*/  ENDCOLLECTIVE ;  /* 0x000000000000791b */ /* 0x003fe20003800000 */
.L_x_11789:
[----:B------:R-:W-:Y:S01]  /*80f0*/  MOV R171, R197 ;  /* 0x000000c500ab7202 */ /* 0x000fe20000000f00 */
[----:B------:R-:W-:-:S07]  /*8100*/  FADD.FTZ R198, R198, R172 ;  /* 0x000000acc6c67221 */ /* 0x000fce0000010000 */
[----:B------:R-:W-:Y:S05]  /*8110*/  WARPSYNC.COLLECTIVE R168, `(.L_x_11790) ;  /* 0x00000000a8087348 */ /* 0x000fea0003c00000 */
[----:B------:R0:W1:Y:S02]  /*8120*/  SHFL.BFLY P4, R172, R171, R170, R169 ;  /* 0x0c0000aaabac7389 */ /* 0x00006400000800a9 */
[----:B01----:R-:W-:Y:S01]  /*8130*/  ENDCOLLECTIVE ;  /* 0x000000000000791b */ /* 0x003fe20003800000 */
.L_x_11790:
[----:B------:R-:W-:Y:S01]  /*8140*/  HFMA2.MMA R170, -RZ, RZ, 0, 9.5367431640625e-07 ;  /* 0x00000010ffaa7435 */ /* 0x000fe200000001ff */
[----:B------:R-:W-:Y:S01]  /*8150*/  MOV R171, R198 ;  /* 0x000000c600ab7202 */ /* 0x000fe20000000f00 */
[----:B------:R-:W-:-:S09]  /*8160*/  FADD.FTZ R197, R197, R172 ;  /* 0x000000acc5c57221 */ /* 0x000fd20000010000 */
[----:B------:R-:W-:Y:S05]  /*8170*/  WARPSYNC.COLLECTIVE R168, `(.L_x_11791) ;  /* 0x00000000a8087348 */ /* 0x000fea0003c00000 */
[----:B------:R0:W1:Y:S02]  /*8180*/  SHFL.BFLY P4, R172, R171, R170, R169 ;  /* 0x0c0000aaabac7389 */ /* 0x00006400000800a9 */
[----:B01----:R-:W-:Y:S01]  /*8190*/  ENDCOLLECTIVE ;  /* 0x000000000000791b */ /* 0x003fe20003800000 */
.L_x_11791:
[----:B------:R-:W-:Y:S02]  /*81a0*/  MOV R171, R197 ;  /* 0x000000c500ab7202 */ /* 0x000fe40000000f00 */
[----:B------:R-:W-:-:S07]  /*81b0*/  MOV R173, R172 ;  /* 0x000000ac00ad7202 */ /* 0x000fce0000000f00 */
[----:B------:R-:W-:Y:S05]  /*81c0*/  WARPSYNC.COLLECTIVE R168, `(.L_x_11792) ;  /* 0x00000000a8087348 */ /* 0x000fea0003c00000 */
[----:B------:R0:W1:Y:S02]  /*81d0*/  SHFL.BFLY P4, R172, R171, R170, R169 ;  /* 0x0c0000aaabac7389 */ /* 0x00006400000800a9 */
[----:B01----:R-:W-:Y:S01]  /*81e0*/  ENDCOLLECTIVE ;  /* 0x000000000000791b */ /* 0x003fe20003800000 */
.L_x_11792:
[----:B------:R-:W-:Y:S01]  /*81f0*/  MOV R168, R172 ;  /* 0x000000ac00a87202 */ /* 0x000fe20000000f00 */
[----:B------:R-:W-:Y:S06]  /*8200*/  BRA `(.L_x_11793) ;  /* 0xffffffb000b47947 */ /* 0x000fec000383ffff */
.L_x_11794:
        /* <DEDUP_REMOVED lines=15> */
.L_x_14370:


//--------------------- .text._ZN10layer_norm13ln_bwd_kernelINS_13Kernel_traitsI6__halfffffjLj1024ELj1ELj4ELj1ELj16ENS_18Kernel_traits_baseILj1024ES2_ffffjLj128EEEEELb0ELb1ELb1ELb1EEEvNS_9BwdParamsE --------------------------
	.section	.text._ZN10layer_norm13ln_bwd_kernelINS_13Kernel_traitsI6__halfffffjLj1024ELj1ELj4ELj1ELj16ENS_18Kernel_traits_baseILj1024ES2_ffffjLj128EEEEELb0ELb1ELb1ELb1EEEvNS_9BwdParamsE,"ax",@progbits
	.align	128
        .global         _ZN10layer_norm13ln_bwd_kernelINS_13Kernel_traitsI6__halfffffjLj1024ELj1ELj4ELj1ELj16ENS_18Kernel_traits_baseILj1024ES2_ffffjLj128EEEEELb0ELb1ELb1ELb1EEEvNS_9BwdParamsE
        .type           _ZN10layer_norm13ln_bwd_kernelINS_13Kernel_traitsI6__halfffffjLj1024ELj1ELj4ELj1ELj16ENS_18Kernel_traits_baseILj1024ES2_ffffjLj128EEEEELb0ELb1ELb1ELb1EEEvNS_9BwdParamsE,@function
        .size           _ZN10layer_norm13ln_bwd_kernelINS_13Kernel_traitsI6__halfffffjLj1024ELj1ELj4ELj1ELj16ENS_18Kernel_traits_baseILj1024ES2_ffffjLj128EEEEELb0ELb1ELb1ELb1EEEvNS_9BwdParamsE,(.L_x_14371 - _ZN10layer_norm13ln_bwd_kernelINS_13Kernel_traitsI6__halfffffjLj1024ELj1ELj4ELj1ELj16ENS_18Kernel_traits_baseILj1024ES2_ffffjLj128EEEEELb0ELb1ELb1ELb1EEEvNS_9BwdParamsE)
        .other          _ZN10layer_norm13ln_bwd_kernelINS_13Kernel_traitsI6__halfffffjLj1024ELj1ELj4ELj1ELj16ENS_18Kernel_traits_baseILj1024ES2_ffffjLj128EEEEELb0ELb1ELb1ELb1EEEvNS_9BwdParamsE,@"STO_CUDA_ENTRY STV_DEFAULT"
_ZN10layer_norm13ln_bwd_kernelINS_13Kernel_traitsI6__halfffffjLj1024ELj1ELj4ELj1ELj16ENS_18Kernel_traits_baseILj1024ES2_ffffjLj128EEEEELb0ELb1ELb1ELb1EEEvNS_9BwdParamsE:
.text._ZN10layer_norm13ln_bwd_kernelINS_13Kernel_traitsI6__halfffffjLj1024ELj1ELj4ELj1ELj16ENS_18Kernel_traits_baseILj1024ES2_ffffjLj128EEEEELb0ELb1ELb1ELb1EEEvNS_9BwdParamsE:
[----:B------:R-:W0:Y:S01]  /*0000*/  LDC R1, c[0x0][0x28] ;  /* 0x00000a00ff017b82 */ /* 0x000e220000000800 */
[----:B------:R-:W1:Y:S01]  /*0010*/  S2R R2, SR_TID.X ;  /* 0x0000000000027919 */ /* 0x000e620000002100 */
[----:B------:R-:W-:Y:S01]  /*0020*/  ULDC UR4, c[0x0][0x214] ;  /* 0x0000850000047ab9 */ /* 0x000fe20000000800 */
[----:B------:R-:W-:Y:S01]  /*0030*/  ULDC UR8, c[0x0][0x290] ;  /* 0x0000a40000087ab9 */ /* 0x000fe20000000800 */
[----:B------:R-:W-:Y:S01]  /*0040*/  ULDC.64 UR10, c[0x0][0x2c8] ;  /* 0x0000b200000a7ab9 */ /* 0x000fe20000000a00 */
[----:B------:R-:W2:Y:S01]  /*0050*/  S2R R0, SR_CTAID.X ;  /* 0x0000000000007919 */ /* 0x000ea20000002500 */
[----:B------:R-:W-:Y:S01]  /*0060*/  BSSY B0, `(.L_x_11795) ;  /* 0x0000529000007945 */ /* 0x000fe20003800000 */
        /* <DEDUP_REMOVED lines=55> */
.L_x_11796:
        /* <DEDUP_REMOVED lines=14> */
[----:B------:R-:W-:-:S03]  /*04c0*/  IADD3.X R5, RZ, UR7, RZ, P0, !PT ;  /* 0x00000007ff057c10 */ /* 0x000fc600087fe4ff */
[----:B------:R0:W5:Y:S04]  /*04d0*/  LDG.E.64 R44, desc[UR4][R2.64+0x700] ;  /* 0x00070004022c7981 */ /* 0x000168000c1e1b00 */
        /* <DEDUP_REMOVED lines=56> */
[----:B--2---:R-:W-:Y:S01]  /*0860*/  HADD2.F32 R0, -RZ, R6.H0_H0 ;  /* 0x20000006ff007230 */ /* 0x004fe20000004100 */
[--C-:B------:R-:W-:Y:S01]  /*0870*/  SHF.R.U64 R19, R6, 0x10, R7.reuse ;  /* 0x0000001006137819 */ /* 0x100fe20000001207 */
[----:B0-----:R-:W-:Y:S01]  /*0880*/  HADD2.F32 R2, -RZ, R7.H0_H0 ;  /* 0x20000007ff027230 */ /* 0x001fe20000004100 */
[----:B------:R-:W-:-:S02]  /*0890*/  SHF.R.U32.HI R18, RZ, 0x10, R7 ;  /* 0x00000010ff127819 */ /* 0x000fc40000011607 */
[----:B------:R0:W-:Y:S01]  /*08a0*/  STL [R1+0x98], R0 ;  /* 0x0000980001007387 */ /* 0x0001e20000100800 */
[--C-:B---3--:R-:W-:Y:S01]  /*08b0*/  SHF.R.U64 R17, R8, 0x10, R9.reuse ;  /* 0x0000001008117819 */ /* 0x108fe20000001209 */
[----:B------:R-:W-:Y:S01]  /*08c0*/  HADD2.F32 R19, -RZ, R19.H0_H0 ;  /* 0x20000013ff137230 */ /* 0x000fe20000004100 */
[----:B------:R-:W-:Y:S01]  /*08d0*/  SHF.R.U32.HI R16, RZ, 0x10, R9 ;  /* 0x00000010ff107819 */ /* 0x000fe20000011609 */
[----:B------:R2:W-:Y:S01]  /*08e0*/  STL [R1+0x90], R2 ;  /* 0x0000900201007387 */ /* 0x0005e20000100800 */
[--C-:B----4-:R-:W-:Y:S01]  /*08f0*/  SHF.R.U64 R15, R10, 0x10, R11.reuse ;  /* 0x000000100a0f7819 */ /* 0x110fe2000000120b */
[----:B------:R-:W-:Y:S01]  /*0900*/  HADD2.F32 R18, -RZ, R18.H0_H0 ;  /* 0x20000012ff127230 */ /* 0x000fe20000004100 */
[----:B------:R-:W-:Y:S01]  /*0910*/  SHF.R.U32.HI R14, RZ, 0x10, R11 ;  /* 0x00000010ff0e7819 */ /* 0x000fe2000001160b */
[----:B------:R-:W-:Y:S01]  /*0920*/  HADD2.F32 R17, -RZ, R17.H0_H0 ;  /* 0x20000011ff117230 */ /* 0x000fe20000004100 */
[--C-:B-----5:R-:W-:Y:S01]  /*0930*/  SHF.R.U64 R13, R28, 0x10, R29.reuse ;  /* 0x000000101c0d7819 */ /* 0x120fe2000000121d */
[----:B0-----:R-:W-:Y:S01]  /*0940*/  HADD2.F32 R0, -RZ, R8.H0_H0 ;  /* 0x20000008ff007230 */ /* 0x001fe20000004100 */
[----:B------:R-:W-:Y:S01]  /*0950*/  SHF.R.U32.HI R12, RZ, 0x10, R29 ;  /* 0x00000010ff0c7819 */ /* 0x000fe2000001161d */
[----:B------:R-:W-:-:S02]  /*0960*/  HADD2.F32 R16, -RZ, R16.H0_H0 ;  /* 0x20000010ff107230 */ /* 0x000fc40000004100 */
[----:B--2---:R-:W-:Y:S01]  /*0970*/  HADD2.F32 R2, -RZ, R9.H0_H0 ;  /* 0x20000009ff027230 */ /* 0x004fe20000004100 */
[----:B------:R0:W-:Y:S01]  /*0980*/  STL [R1+0x88], R0 ;  /* 0x0000880001007387 */ /* 0x0001e20000100800 */
[----:B------:R-:W-:Y:S01]  /*0990*/  HADD2.F32 R15, -RZ, R15.H0_H0 ;  /* 0x2000000fff0f7230 */ /* 0x000fe20000004100 */
[--C-:B------:R-:W-:Y:S01]  /*09a0*/  SHF.R.U64 R9, R36, 0x10, R37.reuse ;  /* 0x0000001024097819 */ /* 0x100fe20000001225 */
[----:B------:R-:W-:Y:S01]  /*09b0*/  HADD2.F32 R14, -RZ, R14.H0_H0 ;  /* 0x2000000eff0e7230 */ /* 0x000fe20000004100 */
[----:B------:R2:W-:Y:S01]  /*09c0*/  STL [R1+0x80], R2 ;  /* 0x0000800201007387 */ /* 0x0005e20000100800 */
[----:B------:R-:W-:Y:S01]  /*09d0*/  SHF.R.U32.HI R8, RZ, 0x10, R37 ;  /* 0x00000010ff087819 */ /* 0x000fe20000011625 */
[----:B------:R-:W-:Y:S01]  /*09e0*/  HADD2.F32 R13, -RZ, R13.H0_H0 ;  /* 0x2000000dff0d7230 */ /* 0x000fe20000004100 */
[--C-:B------:R-:W-:Y:S01]  /*09f0*/  SHF.R.U64 R7, R40, 0x10, R41.reuse ;  /* 0x0000001028077819 */ /* 0x100fe20000001229 */
[----:B------:R-:W-:Y:S01]  /*0a00*/  HADD2.F32 R12, -RZ, R12.H0_H0 ;  /* 0x2000000cff0c7230 */ /* 0x000fe20000004100 */
[----:B------:R-:W-:Y:S01]  /*0a10*/  SHF.R.U32.HI R6, RZ, 0x10, R41 ;  /* 0x00000010ff067819 */ /* 0x000fe20000011629 */
[----:B0-----:R-:W-:Y:S01]  /*0a20*/  HADD2.F32 R0, -RZ, R10.H0_H0 ;  /* 0x2000000aff007230 */ /* 0x001fe20000004100 */
[----:B------:R-:W-:Y:S01]  /*0a30*/  SHF.R.U32.HI R10, RZ, 0x10, R33 ;  /* 0x00000010ff0a7819 */ /* 0x000fe20000011621 */
[----:B------:R-:W-:Y:S01]  /*0a40*/  HADD2.F32 R9, -RZ, R9.H0_H0 ;  /* 0x20000009ff097230 */ /* 0x000fe20000004100 */
[----:B------:R-:W-:Y:S01]  /*0a50*/  SHF.R.U64 R3, R20, 0x10, R21 ;  /* 0x0000001014037819 */ /* 0x000fe20000001215 */
[----:B--2---:R-:W-:Y:S01]  /*0a60*/  HADD2.F32 R2, -RZ, R11.H0_H0 ;  /* 0x2000000bff027230 */ /* 0x004fe20000004100 */
[----:B------:R0:W-:Y:S01]  /*0a70*/  STL [R1+0x78], R0 ;  /* 0x0000780001007387 */ /* 0x0001e20000100800 */
[----:B------:R-:W-:Y:S01]  /*0a80*/  SHF.R.U64 R11, R32, 0x10, R33 ;  /* 0x00000010200b7819 */ /* 0x000fe20000001221 */
[----:B------:R-:W-:Y:S01]  /*0a90*/  HADD2.F32 R10, -RZ, R10.H0_H0 ;  /* 0x2000000aff0a7230 */ /* 0x000fe20000004100 */
[--C-:B-1----:R-:W-:Y:S01]  /*0aa0*/  SHF.R.U64 R5, R44, 0x10, R45.reuse ;  /* 0x000000102c057819 */ /* 0x102fe2000000122d */
[----:B------:R1:W-:Y:S01]  /*0ab0*/  STL [R1+0x70], R2 ;  /* 0x0000700201007387 */ /* 0x0003e20000100800 */
[----:B------:R-:W-:Y:S01]  /*0ac0*/  SHF.R.U32.HI R4, RZ, 0x10, R45 ;  /* 0x00000010ff047819 */ /* 0x000fe2000001162d */
[----:B------:R-:W-:Y:S01]  /*0ad0*/  HADD2.F32 R11, -RZ, R11.H0_H0 ;  /* 0x2000000bff0b7230 */ /* 0x000fe20000004100 */
[----:B------:R-:W-:Y:S01]  /*0ae0*/  SHF.R.U32.HI R251, RZ, 0x10, R25 ;  /* 0x00000010fffb7819 */ /* 0x000fe20000011619 */
[----:B------:R-:W-:Y:S01]  /*0af0*/  HADD2.F32 R8, -RZ, R8.H0_H0 ;  /* 0x20000008ff087230 */ /* 0x000fe20000004100 */
[--C-:B------:R-:W-:Y:S01]  /*0b00*/  SHF.R.U64 R249, R26, 0x10, R27.reuse ;  /* 0x000000101af97819 */ /* 0x100fe2000000121b */
[----:B0-----:R-:W-:Y:S01]  /*0b10*/  HADD2.F32 R0, -RZ, R28.H0_H0 ;  /* 0x2000001cff007230 */ /* 0x001fe20000004100 */
[----:B------:R-:W-:Y:S01]  /*0b20*/  SHF.R.U32.HI R247, RZ, 0x10, R27 ;  /* 0x00000010fff77819 */ /* 0x000fe2000001161b */
[----:B------:R-:W-:Y:S01]  /*0b30*/  HADD2.F32 R7, -RZ, R7.H0_H0 ;  /* 0x20000007ff077230 */ /* 0x000fe20000004100 */
[--C-:B------:R-:W-:Y:S01]  /*0b40*/  SHF.R.U64 R245, R30, 0x10, R31.reuse ;  /* 0x000000101ef57819 */ /* 0x100fe2000000121f */
[----:B-1----:R-:W-:Y:S01]  /*0b50*/  HADD2.F32 R2, -RZ, R29.H0_H0 ;  /* 0x2000001dff027230 */ /* 0x002fe20000004100 */
[----:B------:R0:W-:Y:S01]  /*0b60*/  STL [R1+0x68], R0 ;  /* 0x0000680001007387 */ /* 0x0001e20000100800 */
[----:B------:R-:W-:Y:S01]  /*0b70*/  HADD2.F32 R6, -RZ, R6.H0_H0 ;  /* 0x20000006ff067230 */ /* 0x000fe20000004100 */
[----:B------:R-:W-:Y:S01]  /*0b80*/  SHF.R.U32.HI R243, RZ, 0x10, R31 ;  /* 0x00000010fff37819 */ /* 0x000fe2000001161f */
[----:B------:R-:W-:Y:S01]  /*0b90*/  HADD2.F32 R5, -RZ, R5.H0_H0 ;  /* 0x20000005ff057230 */ /* 0x000fe20000004100 */
[----:B------:R1:W-:Y:S01]  /*0ba0*/  STL [R1+0x60], R2 ;  /* 0x0000600201007387 */ /* 0x0003e20000100800 */
[----:B------:R-:W-:Y:S01]  /*0bb0*/  HADD2.F32 R4, -RZ, R4.H0_H0 ;  /* 0x20000004ff047230 */ /* 0x000fe20000004100 */
[--C-:B------:R-:W-:Y:S01]  /*0bc0*/  SHF.R.U64 R241, R34, 0x10, R35.reuse ;  /* 0x0000001022f17819 */ /* 0x100fe20000001223 */
        /* <DEDUP_REMOVED lines=10> */
[----:B------:R-:W-:Y:S01]  /*0c70*/  SHF.R.U32.HI R229, RZ, 0x10, R43 ;  /* 0x00000010ffe57819 */ /* 0x000fe2000001162b */
[----:B------:R-:W-:Y:S01]  /*0c80*/  HADD2.F32 R246, -RZ, R30.H0_H0 ;  /* 0x2000001efff67230 */ /* 0x000fe20000004100 */
[--C-:B------:R-:W-:Y:S01]  /*0c90*/  SHF.R.U64 R227, R46, 0x10, R47.reuse ;  /* 0x000000102ee37819 */ /* 0x100fe2000000122f */
[----:B------:R1:W-:Y:S01]  /*0ca0*/  STL [R1+0x50], R2 ;  /* 0x0000500201007387 */ /* 0x0003e20000100800 */
[----:B------:R-:W-:Y:S01]  /*0cb0*/  SHF.R.U32.HI R225, RZ, 0x10, R47 ;  /* 0x00000010ffe17819 */ /* 0x000fe2000001162f */
[----:B------:R-:W-:-:S02]  /*0cc0*/  HADD2.F32 R244, -RZ, R31.H0_H0 ;  /* 0x2000001ffff47230 */ /* 0x000fc40000004100 */
[----:B------:R-:W-:Y:S02]  /*0cd0*/  HADD2.F32 R242, -RZ, R34.H0_H0 ;  /* 0x20000022fff27230 */ /* 0x000fe40000004100 */
[----:B0-----:R-:W-:Y:S02]  /*0ce0*/  HADD2.F32 R0, -RZ, R36.H0_H0 ;  /* 0x20000024ff007230 */ /* 0x001fe40000004100 */
[----:B------:R-:W-:Y:S02]  /*0cf0*/  HADD2.F32 R240, -RZ, R35.H0_H0 ;  /* 0x20000023fff07230 */ /* 0x000fe40000004100 */
[----:B-1----:R-:W-:Y:S01]  /*0d00*/  HADD2.F32 R2, -RZ, R37.H0_H0 ;  /* 0x20000025ff027230 */ /* 0x002fe20000004100 */
[----:B------:R0:W-:Y:S01]  /*0d10*/  STL [R1+0x48], R0 ;  /* 0x0000480001007387 */ /* 0x0001e20000100800 */
[----:B------:R-:W-:Y:S02]  /*0d20*/  HADD2.F32 R238, -RZ, R38.H0_H0 ;  /* 0x20000026ffee7230 */ /* 0x000fe40000004100 */
[----:B------:R-:W-:Y:S01]  /*0d30*/  HADD2.F32 R236, -RZ, R39.H0_H0 ;  /* 0x20000027ffec7230 */ /* 0x000fe20000004100 */
[----:B------:R1:W-:Y:S01]  /*0d40*/  STL [R1+0x40], R2 ;  /* 0x0000400201007387 */ /* 0x0003e20000100800 */
[----:B------:R-:W-:-:S02]  /*0d50*/  HADD2.F32 R234, -RZ, R42.H0_H0 ;  /* 0x2000002affea7230 */ /* 0x000fc40000004100 */
[----:B------:R-:W-:Y:S02]  /*0d60*/  HADD2.F32 R230, -RZ, R43.H0_H0 ;  /* 0x2000002bffe67230 */ /* 0x000fe40000004100 */
[----:B------:R-:W-:Y:S02]  /*0d70*/  HADD2.F32 R228, -RZ, R46.H0_H0 ;  /* 0x2000002effe47230 */ /* 0x000fe40000004100 */
[----:B0-----:R-:W-:Y:S02]  /*0d80*/  HADD2.F32 R0, -RZ, R40.H0_H0 ;  /* 0x20000028ff007230 */ /* 0x001fe40000004100 */
[----:B------:R-:W-:Y:S02]  /*0d90*/  HADD2.F32 R226, -RZ, R47.H0_H0 ;  /* 0x2000002fffe27230 */ /* 0x000fe40000004100 */
[----:B-1----:R-:W-:Y:S01]  /*0da0*/  HADD2.F32 R2, -RZ, R41.H0_H0 ;  /* 0x20000029ff027230 */ /* 0x002fe20000004100 */
[----:B------:R0:W-:Y:S01]  /*0db0*/  STL [R1+0x38], R0 ;  /* 0x0000380001007387 */ /* 0x0001e20000100800 */
[----:B------:R-:W-:-:S02]  /*0dc0*/  HADD2.F32 R251, -RZ, R251.H0_H0 ;  /* 0x200000fbfffb7230 */ /* 0x000fc40000004100 */
[----:B------:R-:W-:Y:S01]  /*0dd0*/  HADD2.F32 R249, -RZ, R249.H0_H0 ;  /* 0x200000f9fff97230 */ /* 0x000fe20000004100 */
[----:B------:R1:W-:Y:S01]  /*0de0*/  STL [R1+0x30], R2 ;  /* 0x0000300201007387 */ /* 0x0003e20000100800 */
[----:B------:R-:W-:Y:S02]  /*0df0*/  HADD2.F32 R247, -RZ, R247.H0_H0 ;  /* 0x200000f7fff77230 */ /* 0x000fe40000004100 */
[----:B------:R-:W-:Y:S02]  /*0e00*/  HADD2.F32 R245, -RZ, R245.H0_H0 ;  /* 0x200000f5fff57230 */ /* 0x000fe40000004100 */
[----:B------:R-:W-:Y:S02]  /*0e10*/  HADD2.F32 R243, -RZ, R243.H0_H0 ;  /* 0x200000f3fff37230 */ /* 0x000fe40000004100 */
[----:B0-----:R-:W-:Y:S02]  /*0e20*/  HADD2.F32 R0, -RZ, R44.H0_H0 ;  /* 0x2000002cff007230 */ /* 0x001fe40000004100 */
[----:B------:R-:W-:-:S02]  /*0e30*/  HADD2.F32 R241, -RZ, R241.H0_H0 ;  /* 0x200000f1fff17230 */ /* 0x000fc40000004100 */
[----:B-1----:R-:W-:Y:S01]  /*0e40*/  HADD2.F32 R2, -RZ, R45.H0_H0 ;  /* 0x2000002dff027230 */ /* 0x002fe20000004100 */
[----:B------:R0:W-:Y:S01]  /*0e50*/  STL [R1+0x28], R0 ;  /* 0x0000280001007387 */ /* 0x0001e20000100800 */
[----:B------:R-:W-:Y:S02]  /*0e60*/  HADD2.F32 R239, -RZ, R239.H0_H0 ;  /* 0x200000efffef7230 */ /* 0x000fe40000004100 */
[----:B------:R-:W-:Y:S01]  /*0e70*/  HADD2.F32 R237, -RZ, R237.H0_H0 ;  /* 0x200000edffed7230 */ /* 0x000fe20000004100 */
[----:B------:R1:W-:Y:S01]  /*0e80*/  STL [R1+0x20], R2 ;  /* 0x0000200201007387 */ /* 0x0003e20000100800 */
[----:B------:R-:W-:Y:S02]  /*0e90*/  HADD2.F32 R235, -RZ, R235.H0_H0 ;  /* 0x200000ebffeb7230 */ /* 0x000fe40000004100 */
[----:B------:R-:W-:Y:S02]  /*0ea0*/  HADD2.F32 R231, -RZ, R231.H0_H0 ;  /* 0x200000e7ffe77230 */ /* 0x000fe40000004100 */
[----:B------:R-:W-:-:S02]  /*0eb0*/  HADD2.F32 R229, -RZ, R229.H0_H0 ;  /* 0x200000e5ffe57230 */ /* 0x000fc40000004100 */
[----:B0-----:R-:W-:Y:S02]  /*0ec0*/  HADD2.F32 R0, -RZ, R20.H0_H0 ;  /* 0x20000014ff007230 */ /* 0x001fe40000004100 */
[----:B------:R-:W-:Y:S01]  /*0ed0*/  HADD2.F32 R20, -RZ, R21.H0_H0 ;  /* 0x20000015ff147230 */ /* 0x000fe20000004100 */
[----:B-1----:R-:W-:Y:S01]  /*0ee0*/  SHF.R.U32.HI R2, RZ, 0x10, R21 ;  /* 0x00000010ff027819 */ /* 0x002fe20000011615 */
[----:B------:R-:W-:Y:S01]  /*0ef0*/  HADD2.F32 R21, -RZ, R24.H0_H0 ;  /* 0x20000018ff157230 */ /* 0x000fe20000004100 */
[----:B------:R0:W-:Y:S01]  /*0f00*/  STL [R1+0x18], R0 ;  /* 0x0000180001007387 */ /* 0x0001e20000100800 */
[----:B------:R-:W-:Y:S02]  /*0f10*/  HADD2.F32 R227, -RZ, R227.H0_H0 ;  /* 0x200000e3ffe37230 */ /* 0x000fe40000004100 */
[----:B------:R-:W-:Y:S01]  /*0f20*/  HADD2.F32 R2, -RZ, R2.H0_H0 ;  /* 0x20000002ff027230 */ /* 0x000fe20000004100 */
[----:B------:R1:W-:Y:S01]  /*0f30*/  STL [R1+0x10], R20 ;  /* 0x0000101401007387 */ /* 0x0003e20000100800 */
[----:B------:R-:W-:-:S03]  /*0f40*/  HADD2.F32 R225, -RZ, R225.H0_H0 ;  /* 0x200000e1ffe17230 */ /* 0x000fc60000004100 */
[----:B------:R2:W-:Y:S01]  /*0f50*/  STL [R1+0x8], R21 ;  /* 0x0000081501007387 */ /* 0x0005e20000100800 */
[----:B0-----:R-:W-:Y:S01]  /*0f60*/  SHF.R.U64 R0, R24, 0x10, R25 ;  /* 0x0000001018007819 */ /* 0x001fe20000001219 */
[----:B-1----:R-:W-:-:S04]  /*0f70*/  HADD2.F32 R20, -RZ, R25.H0_H0 ;  /* 0x20000019ff147230 */ /* 0x002fc80000004100 */
[----:B------:R-:W-:Y:S01]  /*0f80*/  HADD2.F32 R0, -RZ, R0.H0_H0 ;  /* 0x20000000ff007230 */ /* 0x000fe20000004100 */
[----:B------:R2:W-:Y:S04]  /*0f90*/  STL [R1], R20 ;  /* 0x0000001401007387 */ /* 0x0005e80000100800 */
[----:B------:R2:W-:Y:S04]  /*0fa0*/  STL [R1+0x94], R19 ;  /* 0x0000941301007387 */ /* 0x0005e80000100800 */
        /* <DEDUP_REMOVED lines=17> */
[----:B------:R2:W-:Y:S02]  /*10c0*/  STL [R1+0x4], R0 ;  /* 0x0000040001007387 */ /* 0x0005e40000100800 */
.L_x_11866:
[----:B--2---:R-:W0:Y:S08]  /*10d0*/  LDC.64 R20, c[0x0][0x288] ;  /* 0x0000a200ff147b82 */ /* 0x004e300000000a00 */
        /* <DEDUP_REMOVED lines=8> */
[----:B------:R2:W5:Y:S01]  /*1160*/  LDG.E R224, desc[UR4][R20.64] ;  /* 0x0000000414e07981 */ /* 0x000562000c1e1900 */
[----:B------:R-:W-:Y:S01]  /*1170*/  BSSY B1, `(.L_x_11798) ;  /* 0x0000171000017945 */ /* 0x000fe20003800000 */
[----:B0-----:R-:W-:-:S04]  /*1180*/  IMAD.WIDE R168, R23, 0x4, R168 ;  /* 0x0000000417a87825 */ /* 0x001fc800078e02a8 */
[----:B--2---:R-:W-:Y:S01]  /*1190*/  IMAD R20, R23, R215, RZ ;  /* 0x000000d717147224 */ /* 0x004fe200078e02ff */
[----:B------:R0:W5:Y:S04]  /*11a0*/  LDG.E R22, desc[UR4][R168.64] ;  /* 0x00000004a8167981 */ /* 0x000168000c1e1900 */
[----:B------:R-:W-:-:S04]  /*11b0*/  SHF.R.S32.HI R21, RZ, 0x1f, R20 ;  /* 0x0000001fff157819 */ /* 0x000fc80000011414 */
[----:B------:R-:W-:Y:S02]  /*11c0*/  LEA.HI R21, R21, R20, RZ, 0x2 ;  /* 0x0000001415157211 */ /* 0x000fe400078f10ff */
[----:B----4-:R-:W-:-:S04]  /*11d0*/  LOP3.LUT R252, R178, 0x1f, RZ, 0xc0, !PT ;  /* 0x0000001fb2fc7812 */ /* 0x010fc800078ec0ff */
[----:B------:R-:W-:-:S04]  /*11e0*/  LEA.HI.SX32 R21, R21, R252, 0x1e ;  /* 0x000000fc15157211 */ /* 0x000fc800078ff2ff */
[C---:B------:R-:W-:Y:S02]  /*11f0*/  IADD3 R202, R21.reuse, 0x20, RZ ;  /* 0x0000002015ca7810 */ /* 0x040fe40007ffe0ff */
[C---:B------:R-:W-:Y:S02]  /*1200*/  IADD3 R201, R21.reuse, 0x40, RZ ;  /* 0x0000004015c97810 */ /* 0x040fe40007ffe0ff */
[C---:B------:R-:W-:Y:S01]  /*1210*/  IADD3 R203, R21.reuse, 0x60, RZ ;  /* 0x0000006015cb7810 */ /* 0x040fe20007ffe0ff */
[----:B0-----:R-:W-:-:S04]  /*1220*/  IMAD.WIDE.U32 R168, R21, 0x10, R232 ;  /* 0x0000001015a87825 */ /* 0x001fc800078e00e8 */
[----:B------:R-:W-:-:S04]  /*1230*/  IMAD.WIDE.U32 R198, R202, 0x10, R232 ;  /* 0x00000010cac67825 */ /* 0x000fc800078e00e8 */
[----:B------:R-:W-:-:S04]  /*1240*/  IMAD.WIDE.U32 R178, R201, 0x10, R232 ;  /* 0x00000010c9b27825 */ /* 0x000fc800078e00e8 */
[----:B------:R-:W-:Y:S01]  /*1250*/  IMAD.WIDE.U32 R196, R203, 0x10, R232 ;  /* 0x00000010cbc47825 */ /* 0x000fe200078e00e8 */
[----:B---3--:R-:W-:-:S13]  /*1260*/  ISETP.GT.AND P6, PT, R19, RZ, PT ;  /* 0x000000ff1300720c */ /* 0x008fda0003fc4270 */
[----:B------:R-:W-:Y:S05]  /*1270*/  @P6 BRA `(.L_x_11799) ;  /* 0x0000000000606947 */ /* 0x000fea0003800000 */
[----:B------:R-:W-:Y:S02]  /*1280*/  MOV R20, UR10 ;  /* 0x0000000a00147c02 */ /* 0x000fe40008000f00 */
[----:B------:R-:W-:Y:S02]  /*1290*/  CS2R R170, SRZ ;  /* 0x0000000000aa7805 */ /* 0x000fe4000001ff00 */
[----:B------:R-:W-:Y:S02]  /*12a0*/  MOV R19, UR11 ;  /* 0x0000000b00137c02 */ /* 0x000fe40008000f00 */
[----:B------:R-:W-:-:S04]  /*12b0*/  ISETP.NE.U32.AND P0, PT, R20, RZ, PT ;  /* 0x000000ff1400720c */ /* 0x000fc80003f05070 */
[----:B------:R-:W-:-:S13]  /*12c0*/  ISETP.NE.AND.EX P0, PT, R19, RZ, PT, P0 ;  /* 0x000000ff1300720c */ /* 0x000fda0003f05300 */
[----:B------:R-:W-:Y:S05]  /*12d0*/  @!P0 BRA `(.L_x_11800) ;  /* 0x0000001400688947 */ /* 0x000fea0003800000 */
[C---:B------:R-:W-:Y:S01]  /*12e0*/  IADD3 R36, R21.reuse, 0x80, RZ ;  /* 0x0000008015247810 */ /* 0x040fe20007ffe0ff */
[----:B------:R0:W5:Y:S01]  /*12f0*/  LDG.E.128 R52, desc[UR4][R168.64] ;  /* 0x00000004a8347981 */ /* 0x000162000c1e1d00 */
[C---:B------:R-:W-:Y:S02]  /*1300*/  IADD3 R32, R21.reuse, 0xa0, RZ ;  /* 0x000000a015207810 */ /* 0x040fe40007ffe0ff */
[C---:B------:R-:W-:Y:S01]  /*1310*/  IADD3 R28, R21.reuse, 0xc0, RZ ;  /* 0x000000c0151c7810 */ /* 0x040fe20007ffe0ff */
        /* <DEDUP_REMOVED lines=12> */
[----:B------:R-:W-:Y:S01]  /*13e0*/  CS2R R170, SRZ ;  /* 0x0000000000aa7805 */ /* 0x000fe2000001ff00 */
[----:B0-----:R-:W-:Y:S06]  /*13f0*/  BRA `(.L_x_11800) ;  /* 0x0000001400207947 */ /* 0x001fec0003800000 */
.L_x_11799:
[----:B------:R-:W0:Y:S08]  /*1400*/  LDC.64 R2, c[0x0][0x250] ;  /* 0x00009400ff027b82 */ /* 0x000e300000000a00 */
[----:B------:R-:W1:Y:S01]  /*1410*/  LDC.64 R212, c[0x0][0x238] ;  /* 0x00008e00ffd47b82 */ /* 0x000e620000000a00 */
[----:B------:R-:W-:Y:S02]  /*1420*/  IADD3 R17, R21, 0xa0, RZ ;  /* 0x000000a015117810 */ /* 0x000fe40007ffe0ff */
[----:B------:R-:W-:-:S05]  /*1430*/  MOV R20, UR10 ;  /* 0x0000000a00147c02 */ /* 0x000fca0008000f00 */
[----:B------:R-:W2:Y:S01]  /*1440*/  LDC.64 R176, c[0x0][0x2b8] ;  /* 0x0000ae00ffb07b82 */ /* 0x000ea20000000a00 */
[----:B0-----:R-:W-:-:S07]  /*1450*/  IMAD.WIDE R2, R23, 0x4, R2 ;  /* 0x0000000417027825 */ /* 0x001fce00078e0202 */
[----:B------:R-:W0:Y:S01]  /*1460*/  LDC.U8 R200, c[0x0][0x2a0] ;  /* 0x0000a800ffc87b82 */ /* 0x000e220000000000 */
[----:B------:R3:W4:Y:S01]  /*1470*/  LDG.E R0, desc[UR4][R2.64] ;  /* 0x0000000402007981 */ /* 0x000722000c1e1900 */
[----:B-1----:R-:W-:-:S04]  /*1480*/  IMAD.WIDE.U32 R184, R201, 0x10, R212 ;  /* 0x00000010c9b87825 */ /* 0x002fc800078e00d4 */
[--C-:B------:R-:W-:Y:S02]  /*1490*/  IMAD.WIDE.U32 R204, R17, 0x10, R212.reuse ;  /* 0x0000001011cc7825 */ /* 0x100fe400078e00d4 */
[----:B------:R-:W4:Y:S01]  /*14a0*/  LDG.E.128 R184, desc[UR4][R184.64] ;  /* 0x00000004b8b87981 */ /* 0x000f22000c1e1d00 */
[C---:B------:R-:W-:Y:S01]  /*14b0*/  IADD3 R16, R21.reuse, 0xc0, RZ ;  /* 0x000000c015107810 */ /* 0x040fe20007ffe0ff */
[----:B------:R-:W-:Y:S02]  /*14c0*/  IMAD.WIDE.U32 R8, R21, 0x10, R212 ;  /* 0x0000001015087825 */ /* 0x000fe400078e00d4 */
[----:B------:R-:W4:Y:S01]  /*14d0*/  LDG.E.128 R204, desc[UR4][R204.64] ;  /* 0x00000004cccc7981 */ /* 0x000f22000c1e1d00 */
[----:B---3--:R-:W-:Y:S02]  /*14e0*/  IADD3 R3, R19, -0x1, RZ ;  /* 0xffffffff13037810 */ /* 0x008fe40007ffe0ff */
[----:B------:R-:W-:Y:S02]  /*14f0*/  ISETP.NE.U32.AND P0, PT, R20, RZ, PT ;  /* 0x000000ff1400720c */ /* 0x000fe40003f05070 */
[----:B------:R-:W-:Y:S01]  /*1500*/  IADD3 R2, R21, 0x80, RZ ;  /* 0x0000008015027810 */ /* 0x000fe20007ffe0ff */
[----:B------:R-:W-:Y:S01]  /*1510*/  IMAD R3, R3, R215, RZ ;  /* 0x000000d703037224 */ /* 0x000fe200078e02ff */
[----:B------:R-:W-:-:S02]  /*1520*/  MOV R19, UR11 ;  /* 0x0000000b00137c02 */ /* 0x000fc40008000f00 */
[----:B------:R-:W-:Y:S01]  /*1530*/  IADD3 R18, R21, 0xe0, RZ ;  /* 0x000000e015127810 */ /* 0x000fe20007ffe0ff */
[----:B------:R-:W-:Y:S01]  /*1540*/  IMAD.WIDE.U32 R12, R202, 0x10, R212 ;  /* 0x00000010ca0c7825 */ /* 0x000fe200078e00d4 */
[----:B------:R-:W-:Y:S01]  /*1550*/  ISETP.NE.AND.EX P0, PT, R19, RZ, PT, P0 ;  /* 0x000000ff1300720c */ /* 0x000fe20003f05300 */
[----:B------:R-:W3:Y:S01]  /*1560*/  LDG.E.128 R8, desc[UR4][R8.64] ;  /* 0x0000000408087981 */ /* 0x000ee2000c1e1d00 */
[----:B------:R-:W-:Y:S01]  /*1570*/  SHF.R.S32.HI R4, RZ, 0x1f, R3 ;  /* 0x0000001fff047819 */ /* 0x000fe20000011403 */
[--C-:B------:R-:W-:Y:S02]  /*1580*/  IMAD.WIDE.U32 R192, R2, 0x10, R212.reuse ;  /* 0x0000001002c07825 */ /* 0x100fe400078e00d4 */
[----:B------:R-:W3:Y:S01]  /*1590*/  LDG.E.128 R12, desc[UR4][R12.64] ;  /* 0x000000040c0c7981 */ /* 0x000ee2000c1e1d00 */
[----:B------:R-:W-:Y:S01]  /*15a0*/  LEA.HI R3, R4, R3, RZ, 0x2 ;  /* 0x0000000304037211 */ /* 0x000fe200078f10ff */
[----:B------:R-:W-:Y:S02]  /*15b0*/  IMAD.WIDE.U32 R188, R203, 0x10, R212 ;  /* 0x00000010cbbc7825 */ /* 0x000fe400078e00d4 */
[----:B------:R-:W3:Y:S01]  /*15c0*/  LDG.E.128 R192, desc[UR4][R192.64] ;  /* 0x00000004c0c07981 */ /* 0x000ee2000c1e1d00 */
[----:B------:R-:W-:-:S03]  /*15d0*/  LEA.HI.SX32 R3, R3, R252, 0x1e ;  /* 0x000000fc03037211 */ /* 0x000fc600078ff2ff */
[----:B------:R1:W5:Y:S01]  /*15e0*/  @P0 LDG.E.128 R52, desc[UR4][R168.64] ;  /* 0x00000004a8340981 */ /* 0x000362000c1e1d00 */
[C---:B------:R-:W-:Y:S01]  /*15f0*/  IADD3 R220, R3.reuse, 0x20, RZ ;  /* 0x0000002003dc7810 */ /* 0x040fe20007ffe0ff */
[C---:B--2---:R-:W-:Y:S01]  /*1600*/  IMAD.WIDE.U32 R216, R3.reuse, 0x10, R176 ;  /* 0x0000001003d87825 */ /* 0x044fe200078e00b0 */
[C---:B------:R-:W-:Y:S01]  /*1610*/  IADD3 R4, R3.reuse, 0x40, RZ ;  /* 0x0000004003047810 */ /* 0x040fe20007ffe0ff */
[----:B------:R2:W5:Y:S01]  /*1620*/  @P0 LDG.E.128 R40, desc[UR4][R196.64] ;  /* 0x00000004c4280981 */ /* 0x000562000c1e1d00 */
[C---:B------:R-:W-:Y:S02]  /*1630*/  IADD3 R180, R3.reuse, 0x60, RZ ;  /* 0x0000006003b47810 */ /* 0x040fe40007ffe0ff */
[C---:B------:R-:W-:Y:S01]  /*1640*/  IADD3 R164, R3.reuse, 0x80, RZ ;  /* 0x0000008003a47810 */ /* 0x040fe20007ffe0ff */
[----:B------:R-:W-:Y:S01]  /*1650*/  IMAD.WIDE.U32 R208, R16, 0x10, R212 ;  /* 0x0000001010d07825 */ /* 0x000fe200078e00d4 */
[C---:B------:R-:W-:Y:S01]  /*1660*/  IADD3 R172, R3.reuse, 0xc0, RZ ;  /* 0x000000c003ac7810 */ /* 0x040fe20007ffe0ff */
[----:B------:R-:W3:Y:S01]  /*1670*/  LDG.E.128 R188, desc[UR4][R188.64] ;  /* 0x00000004bcbc7981 */ /* 0x000ee2000c1e1d00 */
[----:B-1----:R-:W-:-:S02]  /*1680*/  IADD3 R168, R3, 0xa0, RZ ;  /* 0x000000a003a87810 */ /* 0x002fc40007ffe0ff */
[----:B------:R-:W-:Y:S01]  /*1690*/  IADD3 R3, R3, 0xe0, RZ ;  /* 0x000000e003037810 */ /* 0x000fe20007ffe0ff */
[--C-:B------:R-:W-:Y:S01]  /*16a0*/  IMAD.WIDE.U32 R220, R220, 0x10, R176.reuse ;  /* 0x00000010dcdc7825 */ /* 0x100fe200078e00b0 */
[----:B------:R-:W5:Y:S03]  /*16b0*/  @P0 LDG.E.128 R48, desc[UR4][R198.64] ;  /* 0x00000004c6300981 */ /* 0x000f66000c1e1d00 */
[--C-:B------:R-:W-:Y:S01]  /*16c0*/  IMAD.WIDE.U32 R4, R4, 0x10, R176.reuse ;  /* 0x0000001004047825 */ /* 0x100fe200078e00b0 */
[----:B------:R-:W5:Y:S03]  /*16d0*/  @P0 LDG.E.128 R44, desc[UR4][R178.64] ;  /* 0x00000004b22c0981 */ /* 0x000f66000c1e1d00 */
[--C-:B------:R-:W-:Y:S01]  /*16e0*/  IMAD.WIDE.U32 R180, R180, 0x10, R176.reuse ;  /* 0x00000010b4b47825 */ /* 0x100fe200078e00b0 */
[----:B------:R-:W3:Y:S03]  /*16f0*/  LDG.E.128 R208, desc[UR4][R208.64] ;  /* 0x00000004d0d07981 */ /* 0x000ee6000c1e1d00 */
[--C-:B------:R-:W-:Y:S01]  /*1700*/  IMAD.WIDE.U32 R164, R164, 0x10, R176.reuse ;  /* 0x00000010a4a47825 */ /* 0x100fe200078e00b0 */
[----:B------:R-:W3:Y:S03]  /*1710*/  LDG.E.128 R216, desc[UR4][R216.64] ;  /* 0x00000004d8d87981 */ /* 0x000ee6000c1e1d00 */
[--C-:B------:R-:W-:Y:S01]  /*1720*/  IMAD.WIDE.U32 R168, R168, 0x10, R176.reuse ;  /* 0x00000010a8a87825 */ /* 0x100fe200078e00b0 */
[----:B------:R-:W3:Y:S03]  /*1730*/  LDG.E.128 R220, desc[UR4][R220.64] ;  /* 0x00000004dcdc7981 */ /* 0x000ee6000c1e1d00 */
[--C-:B------:R-:W-:Y:S01]  /*1740*/  IMAD.WIDE.U32 R172, R172, 0x10, R176.reuse ;  /* 0x00000010acac7825 */ /* 0x100fe200078e00b0 */
[----:B------:R-:W3:Y:S03]  /*1750*/  LDG.E.128 R4, desc[UR4][R4.64] ;  /* 0x0000000404047981 */ /* 0x000ee6000c1e1d00 */
[----:B------:R-:W-:Y:S01]  /*1760*/  IMAD.WIDE.U32 R176, R3, 0x10, R176 ;  /* 0x0000001003b07825 */ /* 0x000fe200078e00b0 */
[----:B------:R-:W3:Y:S03]  /*1770*/  LDG.E.128 R180, desc[UR4][R180.64] ;  /* 0x00000004b4b47981 */ /* 0x000ee6000c1e1d00 */
[----:B------:R-:W-:Y:S01]  /*1780*/  @P0 IMAD.WIDE.U32 R2, R2, 0x10, R232 ;  /* 0x0000001002020825 */ /* 0x000fe200078e00e8 */
[----:B------:R-:W3:Y:S04]  /*1790*/  LDG.E.128 R164, desc[UR4][R164.64] ;  /* 0x00000004a4a47981 */ /* 0x000ee8000c1e1d00 */
[----:B------:R1:W5:Y:S01]  /*17a0*/  @P0 LDG.E.128 R36, desc[UR4][R2.64] ;  /* 0x0000000402240981 */ /* 0x000362000c1e1d00 */
[----:B------:R-:W-:-:S03]  /*17b0*/  IMAD.WIDE.U32 R212, R18, 0x10, R212 ;  /* 0x0000001012d47825 */ /* 0x000fc600078e00d4 */
[----:B------:R-:W3:Y:S01]  /*17c0*/  LDG.E.128 R168, desc[UR4][R168.64] ;  /* 0x00000004a8a87981 */ /* 0x000ee2000c1e1d00 */
[----:B--2---:R-:W-:-:S03]  /*17d0*/  @P0 IMAD.WIDE.U32 R196, R18, 0x10, R232 ;  /* 0x0000001012c40825 */ /* 0x004fc600078e00e8 */
[----:B------:R-:W2:Y:S01]  /*17e0*/  LDG.E.128 R212, desc[UR4][R212.64] ;  /* 0x00000004d4d47981 */ /* 0x000ea2000c1e1d00 */
[----:B-1----:R-:W-:-:S03]  /*17f0*/  @P0 IMAD.WIDE.U32 R2, R17, 0x10, R232 ;  /* 0x0000001011020825 */ /* 0x002fc600078e00e8 */
[----:B------:R-:W5:Y:S01]  /*1800*/  @P0 LDG.E.128 R24, desc[UR4][R196.64] ;  /* 0x00000004c4180981 */ /* 0x000f62000c1e1d00 */
[----:B------:R-:W-:-:S03]  /*1810*/  @P0 IMAD.WIDE.U32 R16, R16, 0x10, R232 ;  /* 0x0000001010100825 */ /* 0x000fc600078e00e8 */
[----:B------:R-:W5:Y:S04]  /*1820*/  @P0 LDG.E.128 R32, desc[UR4][R2.64] ;  /* 0x0000000402200981 */ /* 0x000f68000c1e1d00 */
[----:B------:R1:W5:Y:S01]  /*1830*/  @P0 LDG.E.128 R28, desc[UR4][R16.64] ;  /* 0x00000004101c0981 */ /* 0x000362000c1e1d00 */
[----:B0-----:R-:W-:-:S03]  /*1840*/  ISETP.NE.AND P0, PT, R200, RZ, PT ;  /* 0x000000ffc800720c */ /* 0x001fc60003f05270 */
[----:B------:R-:W2:Y:S04]  /*1850*/  LDG.E.128 R172, desc[UR4][R172.64] ;  /* 0x00000004acac7981 */ /* 0x000ea8000c1e1d00 */
[----:B------:R-:W2:Y:S01]  /*1860*/  LDG.E.128 R176, desc[UR4][R176.64] ;  /* 0x00000004b0b07981 */ /* 0x000ea2000c1e1d00 */
[----:B----4-:R-:W-:-:S05]  /*1870*/  FSEL R198, R0, RZ, !P0 ;  /* 0x000000ff00c67208 */ /* 0x010fca0004000000 */
[C---:B-1----:R-:W-:Y:S01]  /*1880*/  FADD.FTZ R16, -R198.reuse, R186 ;  /* 0x000000bac6107221 */ /* 0x042fe20000010100 */
[C---:B------:R-:W-:Y:S02]  /*1890*/  FADD.FTZ R186, -R198.reuse, R206 ;  /* 0x000000cec6ba7221 */ /* 0x040fe40000010100 */
[----:B------:R-:W4:Y:S01]  /*18a0*/  LDL R206, [R1+0x98] ;  /* 0x0000980001ce7983 */ /* 0x000f220000100800 */
[C---:B------:R-:W-:Y:S01]  /*18b0*/  FADD.FTZ R17, -R198.reuse, R185 ;  /* 0x000000b9c6117221 */ /* 0x040fe20000010100 */
[C---:B------:R-:W-:Y:S02]  /*18c0*/  FADD.FTZ R185, -R198.reuse, R205 ;  /* 0x000000cdc6b97221 */ /* 0x040fe40000010100 */
[----:B------:R-:W4:Y:S01]  /*18d0*/  LDL R205, [R1+0x94] ;  /* 0x0000940001cd7983 */ /* 0x000f220000100800 */
[C---:B---3--:R-:W-:Y:S01]  /*18e0*/  FADD.FTZ R200, -R198.reuse, R9 ;  /* 0x00000009c6c87221 */ /* 0x048fe20000010100 */
[C---:B------:R-:W-:Y:S01]  /*18f0*/  FADD.FTZ R233, -R198.reuse, R11 ;  /* 0x0000000bc6e97221 */ /* 0x040fe20000010100 */
[C---:B------:R-:W-:Y:S01]  /*1900*/  FADD.FTZ R199, -R198.reuse, R8 ;  /* 0x00000008c6c77221 */ /* 0x040fe20000010100 */
[C---:B------:R-:W-:Y:S01]  /*1910*/  FADD.FTZ R18, -R198.reuse, R184 ;  /* 0x000000b8c6127221 */ /* 0x040fe20000010100 */
[C---:B------:R-:W-:Y:S01]  /*1920*/  FADD.FTZ R197, -R198.reuse, R15 ;  /* 0x0000000fc6c57221 */ /* 0x040fe20000010100 */
[C---:B------:R-:W-:Y:S01]  /*1930*/  FADD.FTZ R2, -R198.reuse, R193 ;  /* 0x000000c1c6027221 */ /* 0x040fe20000010100 */
[C---:B------:R-:W-:Y:S01]  /*1940*/  FADD.FTZ R15, -R198.reuse, R187 ;  /* 0x000000bbc60f7221 */ /* 0x040fe20000010100 */
[----:B------:R-:W-:Y:S01]  /*1950*/  FADD.FTZ R184, -R198, R204 ;  /* 0x000000ccc6b87221 */ /* 0x000fe20000010100 */
[----:B-----5:R-:W-:Y:S01]  /*1960*/  FMUL.FTZ R204, R22, R199 ;  /* 0x000000c716cc7220 */ /* 0x020fe20000410000 */
[C---:B------:R-:W-:Y:S01]  /*1970*/  FADD.FTZ R196, -R198.reuse, R195 ;  /* 0x000000c3c6c47221 */ /* 0x040fe20000010100 */
[----:B------:R-:W3:Y:S01]  /*1980*/  LDL R199, [R1+0x74] ;  /* 0x0000740001c77983 */ /* 0x000ee20000100800 */
[C---:B------:R-:W-:Y:S01]  /*1990*/  FADD.FTZ R11, -R198.reuse, R190 ;  /* 0x000000bec60b7221 */ /* 0x040fe20000010100 */
[----:B------:R-:W-:-:S02]  /*19a0*/  FADD.FTZ R190, -R198, R211 ;  /* 0x000000d3c6be7221 */ /* 0x000fc40000010100 */
[----:B------:R-:W3:Y:S01]  /*19b0*/  LDL R211, [R1+0x84] ;  /* 0x0000840001d37983 */ /* 0x000ee20000100800 */
[----:B------:R-:W-:-:S03]  /*19c0*/  FADD.FTZ R187, -R198, R208 ;  /* 0x000000d0c6bb7221 */ /* 0x000fc60000010100 */
[----:B------:R-:W3:Y:S01]  /*19d0*/  LDL R208, [R1+0x90] ;  /* 0x0000900001d07983 */ /* 0x000ee20000100800 */
[----:B------:R-:W-:Y:S01]  /*19e0*/  FFMA.FTZ R56, R216, R204, R56 ;  /* 0x000000ccd8387223 */ /* 0x000fe20000010038 */
[----:B------:R-:W-:Y:S01]  /*19f0*/  FADD.FTZ R88, R88, R216 ;  /* 0x000000d858587221 */ /* 0x000fe20000010000 */
[C---:B------:R-:W-:Y:S02]  /*1a00*/  FADD.FTZ R195, -R198.reuse, R207 ;  /* 0x000000cfc6c37221 */ /* 0x040fe40000010100 */
[----:B------:R-:W3:Y:S01]  /*1a10*/  LDL R207, [R1+0x8c] ;  /* 0x00008c0001cf7983 */ /* 0x000ee20000100800 */
[----:B--2---:R-:W-:Y:S01]  /*1a20*/  FADD.FTZ R193, -R198, R214 ;  /* 0x000000d6c6c17221 */ /* 0x004fe20000010100 */
[----:B------:R-:W-:Y:S02]  /*1a30*/  FMUL.FTZ R214, R22, R200 ;  /* 0x000000c816d67220 */ /* 0x000fe40000410000 */
[----:B------:R-:W2:Y:S01]  /*1a40*/  LDL R200, [R1+0x78] ;  /* 0x0000780001c87983 */ /* 0x000ea20000100800 */
[----:B----4-:R-:W-:-:S03]  /*1a50*/  FMUL.FTZ R216, R206, R216 ;  /* 0x000000d8ced87220 */ /* 0x010fc60000410000 */
[----:B------:R-:W4:Y:S01]  /*1a60*/  LDL R206, [R1+0x80] ;  /* 0x0000800001ce7983 */ /* 0x000f220000100800 */
[C---:B------:R-:W-:Y:S01]  /*1a70*/  FADD.FTZ R9, -R198.reuse, R13 ;  /* 0x0000000dc6097221 */ /* 0x040fe20000010100 */
[C---:B------:R-:W-:Y:S01]  /*1a80*/  FADD.FTZ R13, -R198.reuse, R188 ;  /* 0x000000bcc60d7221 */ /* 0x040fe20000010100 */
[C---:B------:R-:W-:Y:S01]  /*1a90*/  FADD.FTZ R188, -R198.reuse, R209 ;  /* 0x000000d1c6bc7221 */ /* 0x040fe20000010100 */
[----:B------:R-:W-:Y:S01]  /*1aa0*/  FADD.FTZ R232, -R198, R10 ;  /* 0x0000000ac6e87221 */ /* 0x000fe20000010100 */
[C---:B------:R-:W-:Y:S01]  /*1ab0*/  FMUL.FTZ R209, R22.reuse, R9 ;  /* 0x0000000916d17220 */ /* 0x040fe20000410000 */
[----:B------:R-:W-:Y:S01]  /*1ac0*/  FMUL.FTZ R18, R22, R18 ;  /* 0x0000001216127220 */ /* 0x000fe20000410000 */
[C---:B------:R-:W-:Y:S01]  /*1ad0*/  FADD.FTZ R8, -R198.reuse, R12 ;  /* 0x0000000cc6087221 */ /* 0x040fe20000010100 */
[C---:B------:R-:W-:Y:S01]  /*1ae0*/  FADD.FTZ R0, -R198.reuse, R192 ;  /* 0x000000c0c6007221 */ /* 0x040fe20000010100 */
[----:B------:R-:W-:Y:S01]  /*1af0*/  FFMA.FTZ R57, R217, R214, R57 ;  /* 0x000000d6d9397223 */ /* 0x000fe20000010039 */
[----:B------:R-:W-:Y:S01]  /*1b00*/  FADD.FTZ R89, R89, R217 ;  /* 0x000000d959597221 */ /* 0x000fe20000010000 */
[C---:B------:R-:W-:Y:S01]  /*1b10*/  FADD.FTZ R12, -R198.reuse, R189 ;  /* 0x000000bdc60c7221 */ /* 0x040fe20000010100 */
[C---:B------:R-:W-:Y:S01]  /*1b20*/  FADD.FTZ R10, -R198.reuse, R191 ;  /* 0x000000bfc60a7221 */ /* 0x040fe20000010100 */
[C---:B------:R-:W-:Y:S01]  /*1b30*/  FADD.FTZ R3, -R198.reuse, R194 ;  /* 0x000000c2c6037221 */ /* 0x040fe20000010100 */
[C---:B------:R-:W-:Y:S01]  /*1b40*/  FADD.FTZ R192, -R198.reuse, R213 ;  /* 0x000000d5c6c07221 */ /* 0x040fe20000010100 */
[----:B------:R-:W-:Y:S01]  /*1b50*/  FMUL.FTZ R217, R205, R217 ;  /* 0x000000d9cdd97220 */ /* 0x000fe20000410000 */
[----:B------:R-:W-:Y:S01]  /*1b60*/  FFMA.FTZ R61, R221, R209, R61 ;  /* 0x000000d1dd3d7223 */ /* 0x000fe2000001003d */
[----:B------:R-:W-:Y:S01]  /*1b70*/  FADD.FTZ R93, R93, R221 ;  /* 0x000000dd5d5d7221 */ /* 0x000fe20000010000 */
[C---:B------:R-:W-:Y:S01]  /*1b80*/  FADD.FTZ R14, -R198.reuse, R14 ;  /* 0x0000000ec60e7221 */ /* 0x040fe20000010100 */
[C---:B------:R-:W-:Y:S01]  /*1b90*/  FADD.FTZ R189, -R198.reuse, R210 ;  /* 0x000000d2c6bd7221 */ /* 0x040fe20000010100 */
[C---:B------:R-:W-:Y:S01]  /*1ba0*/  FADD.FTZ R191, -R198.reuse, R212 ;  /* 0x000000d4c6bf7221 */ /* 0x040fe20000010100 */
[----:B------:R-:W-:Y:S01]  /*1bb0*/  FADD.FTZ R194, -R198, R215 ;  /* 0x000000d7c6c27221 */ /* 0x000fe20000010100 */
[----:B------:R-:W-:Y:S01]  /*1bc0*/  FMUL.FTZ R213, R22, R232 ;  /* 0x000000e816d57220 */ /* 0x000fe20000410000 */
[----:B------:R-:W4:Y:S01]  /*1bd0*/  LDL R205, [R1+0x7c] ;  /* 0x00007c0001cd7983 */ /* 0x000f220000100800 */
[----:B------:R-:W-:Y:S01]  /*1be0*/  FFMA.FTZ R64, R4, R18, R64 ;  /* 0x0000001204407223 */ /* 0x000fe20000010040 */
[----:B------:R-:W-:-:S02]  /*1bf0*/  FADD.FTZ R148, R148, R4 ;  /* 0x0000000494947221 */ /* 0x000fc40000010000 */
[----:B------:R-:W4:Y:S01]  /*1c00*/  LDL R198, [R1+0x70] ;  /* 0x0000700001c67983 */ /* 0x000f220000100800 */
[----:B------:R-:W-:Y:S01]  /*1c10*/  FFMA.FTZ R58, R218, R213, R58 ;  /* 0x000000d5da3a7223 */ /* 0x000fe2000001003a */
[----:B------:R-:W-:Y:S01]  /*1c20*/  FADD.FTZ R90, R90, R218 ;  /* 0x000000da5a5a7221 */ /* 0x000fe20000010000 */
[----:B------:R-:W-:Y:S01]  /*1c30*/  FMUL.FTZ R212, R22, R233 ;  /* 0x000000e916d47220 */ /* 0x000fe20000410000 */
[----:B------:R-:W-:Y:S01]  /*1c40*/  FADD.FTZ R94, R94, R222 ;  /* 0x000000de5e5e7221 */ /* 0x000fe20000010000 */
[----:B------:R-:W-:Y:S01]  /*1c50*/  FADD.FTZ R91, R91, R219 ;  /* 0x000000db5b5b7221 */ /* 0x000fe20000010000 */
[----:B------:R-:W4:Y:S01]  /*1c60*/  LDL R9, [R1+0x68] ;  /* 0x0000680001097983 */ /* 0x000f220000100800 */
[----:B---3--:R-:W-:Y:S01]  /*1c70*/  FMUL.FTZ R221, R211, R221 ;  /* 0x000000ddd3dd7220 */ /* 0x008fe20000410000 */
[----:B------:R-:W-:Y:S02]  /*1c80*/  FMUL.FTZ R210, R22, R8 ;  /* 0x0000000816d27220 */ /* 0x000fe40000410000 */
[----:B------:R-:W3:Y:S01]  /*1c90*/  LDL R215, [R1+0x88] ;  /* 0x0000880001d77983 */ /* 0x000ee20000100800 */
[----:B------:R-:W-:Y:S01]  /*1ca0*/  FMUL.FTZ R218, R208, R218 ;  /* 0x000000dad0da7220 */ /* 0x000fe20000410000 */
[----:B------:R-:W-:Y:S01]  /*1cb0*/  FMUL.FTZ R208, R22, R14 ;  /* 0x0000000e16d07220 */ /* 0x000fe20000410000 */
[----:B------:R-:W-:Y:S01]  /*1cc0*/  FFMA.FTZ R59, R219, R212, R59 ;  /* 0x000000d4db3b7223 */ /* 0x000fe2000001003b */
[----:B------:R-:W3:Y:S02]  /*1cd0*/  LDL R14, [R1+0x6c] ;  /* 0x00006c00010e7983 */ /* 0x000ee40000100800 */
[----:B------:R-:W-:Y:S01]  /*1ce0*/  FFMA.FTZ R62, R222, R208, R62 ;  /* 0x000000d0de3e7223 */ /* 0x000fe2000001003e */
[----:B------:R-:W-:Y:S01]  /*1cf0*/  FMUL.FTZ R219, R207, R219 ;  /* 0x000000dbcfdb7220 */ /* 0x000fe20000410000 */
[----:B------:R-:W-:Y:S01]  /*1d00*/  FMUL.FTZ R207, R22, R197 ;  /* 0x000000c516cf7220 */ /* 0x000fe20000410000 */
[----:B------:R-:W3:Y:S04]  /*1d10*/  LDL R8, [R1+0x64] ;  /* 0x0000640001087983 */ /* 0x000ee80000100800 */
[----:B------:R-:W3:Y:S01]  /*1d20*/  LDL R197, [R1+0x50] ;  /* 0x0000500001c57983 */ /* 0x000ee20000100800 */
[----:B--2---:R-:W-:-:S03]  /*1d30*/  FMUL.FTZ R211, R200, R4 ;  /* 0x00000004c8d37220 */ /* 0x004fc60000410000 */
[----:B------:R-:W2:Y:S04]  /*1d40*/  LDL R4, [R1+0x5c] ;  /* 0x00005c0001047983 */ /* 0x000ea80000100800 */
[----:B------:R-:W2:Y:S01]  /*1d50*/  LDL R200, [R1+0x60] ;  /* 0x0000600001c87983 */ /* 0x000ea20000100800 */
[----:B----4-:R-:W-:Y:S01]  /*1d60*/  FMUL.FTZ R222, R206, R222 ;  /* 0x000000decede7220 */ /* 0x010fe20000410000 */
[----:B------:R-:W-:Y:S02]  /*1d70*/  FMUL.FTZ R206, R199, R5 ;  /* 0x00000005c7ce7220 */ /* 0x000fe40000410000 */
[----:B------:R-:W4:Y:S01]  /*1d80*/  LDL R199, [R1+0x58] ;  /* 0x0000580001c77983 */ /* 0x000f220000100800 */
        /* <DEDUP_REMOVED lines=17> */
[----:B------:R-:W-:Y:S01]  /*1ea0*/  FMUL.FTZ R5, R22, R0 ;  /* 0x0000000016057220 */ /* 0x000fe20000410000 */
[----:B------:R-:W4:Y:S01]  /*1eb0*/  LDL R198, [R1+0x54] ;  /* 0x0000540001c67983 */ /* 0x000f220000100800 */
[----:B------:R-:W-:Y:S01]  /*1ec0*/  FADD.FTZ R142, R142, R166 ;  /* 0x000000a68e8e7221 */ /* 0x000fe20000010000 */
[----:B------:R-:W-:Y:S01]  /*1ed0*/  FFMA.FTZ R74, R166, R3, R74 ;  /* 0x00000003a64a7223 */ /* 0x000fe2000001004a */
[----:B---3--:R-:W-:Y:S01]  /*1ee0*/  FMUL.FTZ R14, R14, R7 ;  /* 0x000000070e0e7220 */ /* 0x008fe20000410000 */
[----:B------:R-:W-:-:S02]  /*1ef0*/  FMUL.FTZ R166, R197, R166 ;  /* 0x000000a6c5a67220 */ /* 0x000fc40000410000 */
[----:B------:R-:W3:Y:S01]  /*1f00*/  LDL R197, [R1+0x40] ;  /* 0x0000400001c57983 */ /* 0x000ee20000100800 */
[----:B--2---:R-:W-:Y:S01]  /*1f10*/  FMUL.FTZ R6, R4, R183 ;  /* 0x000000b704067220 */ /* 0x004fe20000410000 */
[C---:B------:R-:W-:Y:S01]  /*1f20*/  FMUL.FTZ R4, R22.reuse, R2 ;  /* 0x0000000216047220 */ /* 0x040fe20000410000 */
[----:B------:R-:W-:Y:S02]  /*1f30*/  FMUL.FTZ R2, R22, R196 ;  /* 0x000000c416027220 */ /* 0x000fe40000410000 */
[----:B------:R-:W2:Y:S01]  /*1f40*/  LDL R196, [R1+0x48] ;  /* 0x0000480001c47983 */ /* 0x000ea20000100800 */
[----:B------:R-:W-:-:S03]  /*1f50*/  FMUL.FTZ R7, R200, R182 ;  /* 0x000000b6c8077220 */ /* 0x000fc60000410000 */
[----:B------:R-:W3:Y:S01]  /*1f60*/  LDL R182, [R1+0x4c] ;  /* 0x00004c0001b67983 */ /* 0x000ee20000100800 */
[----:B----4-:R-:W-:-:S03]  /*1f70*/  FMUL.FTZ R0, R199, R164 ;  /* 0x000000a4c7007220 */ /* 0x010fc60000410000 */
[----:B------:R-:W4:Y:S01]  /*1f80*/  LDL R199, [R1+0x44] ;  /* 0x0000440001c77983 */ /* 0x000f220000100800 */
[C---:B------:R-:W-:Y:S01]  /*1f90*/  FMUL.FTZ R12, R22.reuse, R12 ;  /* 0x0000000c160c7220 */ /* 0x040fe20000410000 */
[----:B------:R-:W-:Y:S01]  /*1fa0*/  FMUL.FTZ R13, R22, R13 ;  /* 0x0000000d160d7220 */ /* 0x000fe20000410000 */
[----:B------:R-:W-:Y:S01]  /*1fb0*/  FADD.FTZ R145, R145, R181 ;  /* 0x000000b591917221 */ /* 0x000fe20000010000 */
[----:B------:R-:W-:Y:S01]  /*1fc0*/  FMUL.FTZ R8, R8, R181 ;  /* 0x000000b508087220 */ /* 0x000fe20000410000 */
[----:B------:R-:W-:Y:S01]  /*1fd0*/  FFMA.FTZ R69, R181, R12, R69 ;  /* 0x0000000cb5457223 */ /* 0x000fe20000010045 */
[----:B------:R-:W-:Y:S01]  /*1fe0*/  FFMA.FTZ R68, R180, R13, R68 ;  /* 0x0000000db4447223 */ /* 0x000fe20000010044 */
[----:B------:R-:W-:Y:S01]  /*1ff0*/  FADD.FTZ R144, R144, R180 ;  /* 0x000000b490907221 */ /* 0x000fe20000010000 */
[----:B------:R-:W-:Y:S01]  /*2000*/  FMUL.FTZ R9, R9, R180 ;  /* 0x000000b409097220 */ /* 0x000fe20000410000 */
[----:B------:R-:W-:Y:S01]  /*2010*/  FADD.FTZ R181, RZ, R216 ;  /* 0x000000d8ffb57221 */ /* 0x000fe20000010000 */
[----:B------:R-:W-:-:S03]  /*2020*/  FFMA.FTZ R180, R204, R216, RZ ;  /* 0x000000d8ccb47223 */ /* 0x000fc600000100ff */
        /* <DEDUP_REMOVED lines=30> */
[----:B------:R-:W-:Y:S02]  /*2210*/  FMUL.FTZ R164, R22, R195 ;  /* 0x000000c316a47220 */ /* 0x000fe40000410000 */
[----:B------:R-:W4:Y:S01]  /*2220*/  LDL R195, [R1+0x34] ;  /* 0x0000340001c37983 */ /* 0x000f220000100800 */
[----:B------:R-:W-:Y:S01]  /*2230*/  FFMA.FTZ R73, R165, R4, R73 ;  /* 0x00000004a5497223 */ /* 0x000fe20000010049 */
[----:B------:R-:W-:Y:S01]  /*2240*/  FADD.FTZ R141, R141, R165 ;  /* 0x000000a58d8d7221 */ /* 0x000fe20000010000 */
[----:B------:R-:W-:Y:S01]  /*2250*/  FFMA.FTZ R75, R167, R2, R75 ;  /* 0x00000002a74b7223 */ /* 0x000fe2000001004b */
[----:B------:R-:W-:Y:S01]  /*2260*/  FADD.FTZ R143, R143, R167 ;  /* 0x000000a78f8f7221 */ /* 0x000fe20000010000 */
[----:B------:R-:W-:Y:S01]  /*2270*/  FMUL.FTZ R165, R198, R165 ;  /* 0x000000a5c6a57220 */ /* 0x000fe20000410000 */
[----:B------:R-:W-:Y:S01]  /*2280*/  FFMA.FTZ R77, R169, R180, R77 ;  /* 0x000000b4a94d7223 */ /* 0x000fe2000001004d */
[----:B------:R-:W4:Y:S01]  /*2290*/  LDL R198, [R1+0x3c] ;  /* 0x00003c0001c67983 */ /* 0x000f220000100800 */
[----:B------:R-:W-:Y:S01]  /*22a0*/  FADD.FTZ R137, R137, R169 ;  /* 0x000000a989897221 */ /* 0x000fe20000010000 */
[----:B------:R-:W-:Y:S01]  /*22b0*/  FADD.FTZ R138, R138, R170 ;  /* 0x000000aa8a8a7221 */ /* 0x000fe20000010000 */
[----:B--2---:R-:W-:Y:S01]  /*22c0*/  FMUL.FTZ R183, R196, R168 ;  /* 0x000000a8c4b77220 */ /* 0x004fe20000410000 */
[----:B------:R-:W-:Y:S01]  /*22d0*/  FADD.FTZ R168, R185, R205 ;  /* 0x000000cdb9a87221 */ /* 0x000fe20000010000 */
[----:B------:R-:W2:Y:S01]  /*22e0*/  LDL R196, [R1+0x38] ;  /* 0x0000380001c47983 */ /* 0x000ea20000100800 */
[----:B------:R-:W-:Y:S01]  /*22f0*/  FFMA.FTZ R185, R16, R205, R184 ;  /* 0x000000cd10b97223 */ /* 0x000fe200000100b8 */
[----:B---3--:R-:W-:Y:S01]  /*2300*/  FMUL.FTZ R182, R182, R167 ;  /* 0x000000a7b6b67220 */ /* 0x008fe20000410000 */
[----:B------:R-:W-:Y:S01]  /*2310*/  FADD.FTZ R168, R168, R14 ;  /* 0x0000000ea8a87221 */ /* 0x000fe20000010000 */
[----:B------:R-:W-:Y:S01]  /*2320*/  FMUL.FTZ R167, R22, R186 ;  /* 0x000000ba16a77220 */ /* 0x000fe20000410000 */
[----:B------:R-:W-:-:S03]  /*2330*/  FFMA.FTZ R185, R15, R14, R185 ;  /* 0x0000000e0fb97223 */ /* 0x000fc600000100b9 */
[----:B------:R-:W-:Y:S01]  /*2340*/  FFMA.FTZ R78, R170, R167, R78 ;  /* 0x000000a7aa4e7223 */ /* 0x000fe2000001004e */
[----:B----4-:R-:W-:Y:S01]  /*2350*/  FMUL.FTZ R184, R199, R169 ;  /* 0x000000a9c7b87220 */ /* 0x010fe20000410000 */
[----:B------:R-:W-:Y:S01]  /*2360*/  FADD.FTZ R169, R168, R9 ;  /* 0x00000009a8a97221 */ /* 0x000fe20000010000 */
[----:B------:R-:W-:Y:S01]  /*2370*/  FFMA.FTZ R168, R13, R9, R185 ;  /* 0x000000090da87223 */ /* 0x000fe200000100b9 */
[----:B------:R-:W-:Y:S02]  /*2380*/  FMUL.FTZ R185, R197, R170 ;  /* 0x000000aac5b97220 */ /* 0x000fe40000410000 */
[----:B------:R-:W3:Y:S01]  /*2390*/  LDL R170, [R1+0x2c] ;  /* 0x00002c0001aa7983 */ /* 0x000ee20000100800 */
[----:B------:R-:W-:-:S03]  /*23a0*/  FMUL.FTZ R187, R22, R187 ;  /* 0x000000bb16bb7220 */ /* 0x000fc60000410000 */
[----:B------:R-:W4:Y:S01]  /*23b0*/  LDL R197, [R1+0x30] ;  /* 0x0000300001c57983 */ /* 0x000f220000100800 */
[----:B------:R-:W-:Y:S01]  /*23c0*/  FMUL.FTZ R188, R22, R188 ;  /* 0x000000bc16bc7220 */ /* 0x000fe20000410000 */
[----:B------:R-:W-:Y:S01]  /*23d0*/  FFMA.FTZ R80, R172, R187, R80 ;  /* 0x000000bbac507223 */ /* 0x000fe20000010050 */
[----:B------:R-:W-:Y:S01]  /*23e0*/  FADD.FTZ R132, R132, R172 ;  /* 0x000000ac84847221 */ /* 0x000fe20000010000 */
[----:B------:R-:W-:Y:S01]  /*23f0*/  FADD.FTZ R133, R133, R173 ;  /* 0x000000ad85857221 */ /* 0x000fe20000010000 */
[----:B------:R-:W-:Y:S01]  /*2400*/  FFMA.FTZ R81, R173, R188, R81 ;  /* 0x000000bcad517223 */ /* 0x000fe20000010051 */
[----:B------:R-:W-:Y:S01]  /*2410*/  FMUL.FTZ R190, R22, R190 ;  /* 0x000000be16be7220 */ /* 0x000fe20000410000 */
[----:B------:R-:W-:Y:S01]  /*2420*/  FFMA.FTZ R79, R171, R164, R79 ;  /* 0x000000a4ab4f7223 */ /* 0x000fe2000001004f */
[----:B------:R-:W-:Y:S01]  /*2430*/  FADD.FTZ R139, R139, R171 ;  /* 0x000000ab8b8b7221 */ /* 0x000fe20000010000 */
[----:B------:R-:W-:Y:S01]  /*2440*/  FADD.FTZ R135, R135, R175 ;  /* 0x000000af87877221 */ /* 0x000fe20000010000 */
[----:B------:R-:W-:Y:S01]  /*2450*/  FFMA.FTZ R83, R175, R190, R83 ;  /* 0x000000beaf537223 */ /* 0x000fe20000010053 */
[----:B------:R-:W-:-:S02]  /*2460*/  FMUL.FTZ R173, R195, R173 ;  /* 0x000000adc3ad7220 */ /* 0x000fc40000410000 */
[----:B------:R-:W4:Y:S01]  /*2470*/  LDL R195, [R1+0x24] ;  /* 0x0000240001c37983 */ /* 0x000f220000100800 */
[----:B------:R-:W-:-:S03]  /*2480*/  FMUL.FTZ R186, R198, R171 ;  /* 0x000000abc6ba7220 */ /* 0x000fc60000410000 */
[----:B------:R-:W4:Y:S01]  /*2490*/  LDL R171, [R1+0x20] ;  /* 0x0000200001ab7983 */ /* 0x000f220000100800 */
[----:B--2---:R-:W-:-:S03]  /*24a0*/  FMUL.FTZ R172, R196, R172 ;  /* 0x000000acc4ac7220 */ /* 0x004fc60000410000 */
[----:B------:R-:W2:Y:S01]  /*24b0*/  LDL R196, [R1+0x28] ;  /* 0x0000280001c47983 */ /* 0x000ea20000100800 */
[----:B---3--:R-:W-:-:S03]  /*24c0*/  FMUL.FTZ R175, R170, R175 ;  /* 0x000000afaaaf7220 */ /* 0x008fc60000410000 */
[----:B------:R-:W3:Y:S01]  /*24d0*/  LDL R170, [R1+0x1c] ;  /* 0x00001c0001aa7983 */ /* 0x000ee20000100800 */
        /* <DEDUP_REMOVED lines=27> */
[----:B----4-:R-:W-:Y:S01]  /*2690*/  FMUL.FTZ R174, R197, R174 ;  /* 0x000000aec5ae7220 */ /* 0x010fe20000410000 */
[----:B------:R-:W-:Y:S01]  /*26a0*/  FADD.FTZ R169, R169, R173 ;  /* 0x000000ada9a97221 */ /* 0x000fe20000010000 */
[----:B------:R-:W-:Y:S01]  /*26b0*/  FFMA.FTZ R168, R188, R173, R168 ;  /* 0x000000adbca87223 */ /* 0x000fe200000100a8 */
[----:B------:R-:W-:-:S02]  /*26c0*/  FMUL.FTZ R191, R22, R191 ;  /* 0x000000bf16bf7220 */ /* 0x000fc40000410000 */
[----:B------:R-:W-:Y:S01]  /*26d0*/  FADD.FTZ R169, R169, R174 ;  /* 0x000000aea9a97221 */ /* 0x000fe20000010000 */
[----:B------:R-:W-:Y:S01]  /*26e0*/  FFMA.FTZ R168, R189, R174, R168 ;  /* 0x000000aebda87223 */ /* 0x000fe200000100a8 */
[----:B------:R-:W-:Y:S01]  /*26f0*/  FMUL.FTZ R192, R22, R192 ;  /* 0x000000c016c07220 */ /* 0x000fe20000410000 */
        /* <DEDUP_REMOVED lines=8> */
[----:B------:R-:W-:Y:S01]  /*2780*/  FMUL.FTZ R195, R171, R178 ;  /* 0x000000b2abc37220 */ /* 0x000fe20000410000 */
[----:B--2---:R-:W-:-:S04]  /*2790*/  FMUL.FTZ R176, R196, R176 ;  /* 0x000000b0c4b07220 */ /* 0x004fc80000410000 */
        /* <DEDUP_REMOVED lines=9> */
[----:B------:R-:W-:Y:S01]  /*2830*/  FFMA.FTZ R87, R179, R194, R87 ;  /* 0x000000c2b3577223 */ /* 0x000fe20000010057 */
[----:B------:R-:W-:Y:S01]  /*2840*/  FADD.FTZ R131, R131, R179 ;  /* 0x000000b383837221 */ /* 0x000fe20000010000 */
[----:B---3--:R-:W-:-:S04]  /*2850*/  FMUL.FTZ R200, R170, R179 ;  /* 0x000000b3aac87220 */ /* 0x008fc80000410000 */
[----:B------:R-:W-:Y:S01]  /*2860*/  FADD.FTZ R171, R169, R200 ;  /* 0x000000c8a9ab7221 */ /* 0x000fe20000010000 */
[----:B------:R-:W-:-:S07]  /*2870*/  FFMA.FTZ R170, R194, R200, R168 ;  /* 0x000000c8c2aa7223 */ /* 0x000fce00000100a8 */
.L_x_11800:
[----:B------:R-:W-:Y:S05]  /*2880*/  BSYNC B1 ;  /* 0x0000000000017941 */ /* 0x000fea0003800000 */
.L_x_11798:
        /* <DEDUP_REMOVED lines=18> */
[----:B------:R0:W1:Y:S04]  /*29b0*/  SHFL.BFLY PT, R179, R170, 0x10, 0x1f ;  /* 0x0e001f00aab37f89 */ /* 0x00006800000e0000 */
[----:B------:R0:W2:Y:S02]  /*29c0*/  SHFL.BFLY PT, R196, R171, 0x10, 0x1f ;  /* 0x0e001f00abc47f89 */ /* 0x0000a400000e0000 */
.L_x_11878:
[----:B------:R-:W3:Y:S01]  /*29d0*/  LDC R168, c[0x0][0x218] ;  /* 0x00008600ffa87b82 */ /* 0x000ee20000000800 */
[----:B-----5:R-:W-:-:S07]  /*29e0*/  ISETP.GE.AND P5, PT, R224, 0x1, PT ;  /* 0x00000001e000780c */ /* 0x020fce0003fa6270 */
[----:B------:R-:W4:Y:S06]  /*29f0*/  LDC.U8 R199, c[0x0][0x2a0] ;  /* 0x0000a800ffc77b82 */ /* 0x000f2c0000000000 */
[----:B------:R-:W-:Y:S01]  /*2a00*/  @P5 IADD3 R178, R224, -0x1, RZ ;  /* 0xffffffffe0b25810 */ /* 0x000fe20007ffe0ff */
[----:B--2---:R-:W-:Y:S01]  /*2a10*/  FADD.FTZ R198, R171, R196 ;  /* 0x000000c4abc67221 */ /* 0x004fe20000010000 */
[----:B------:R-:W2:Y:S03]  /*2a20*/  @P5 LDC R215, c[0x0][0x29c] ;  /* 0x0000a700ffd75b82 */ /* 0x000ea60000000800 */
[----:B---3--:R-:W-:-:S05]  /*2a30*/  @P5 IMAD R178, R178, R168, RZ ;  /* 0x000000a8b2b25224 */ /* 0x008fca00078e02ff */
[----:B------:R-:W3:Y:S01]  /*2a40*/  @P5 LDC R224, c[0x0][0x29c] ;  /* 0x0000a700ffe05b82 */ /* 0x000ee20000000800 */
[----:B------:R-:W-:-:S07]  /*2a50*/  @P5 SHF.R.S32.HI R197, RZ, 0x1f, R178 ;  /* 0x0000001fffc55819 */ /* 0x000fce00000114b2 */
[----:B------:R-:W0:Y:S01]  /*2a60*/  @P5 LDC.64 R168, c[0x0][0x220] ;  /* 0x00008800ffa85b82 */ /* 0x000e220000000a00 */
[----:B------:R-:W-:Y:S01]  /*2a70*/  @P5 LEA.HI R197, R197, R178, RZ, 0x2 ;  /* 0x000000b2c5c55211 */ /* 0x000fe200078f10ff */
[----:B------:R-:W-:-:S06]  /*2a80*/  HFMA2.MMA R178, -RZ, RZ, 0, 0 ;  /* 0x00000000ffb27435 */ /* 0x000fcc00000001ff */
[----:B------:R-:W-:-:S05]  /*2a90*/  @P5 LEA.HI.SX32 R178, R197, R252, 0x1e ;  /* 0x000000fcc5b25211 */ /* 0x000fca00078ff2ff */
[----:B0-----:R-:W-:-:S05]  /*2aa0*/  @P5 IMAD.WIDE.U32 R168, R178, 0x10, R168 ;  /* 0x00000010b2a85825 */ /* 0x001fca00078e00a8 */
[----:B------:R0:W5:Y:S01]  /*2ab0*/  @P5 LDG.E.128 R152, desc[UR4][R168.64] ;  /* 0x00000004a8985981 */ /* 0x000162000c1e1d00 */
[----:B-1----:R-:W-:Y:S01]  /*2ac0*/  FADD.FTZ R179, R170, R179 ;  /* 0x000000b3aab37221 */ /* 0x002fe20000010000 */
[----:B------:R-:W-:Y:S01]  /*2ad0*/  @!P6 ISETP.NE.U32.AND P3, PT, R20, RZ, PT ;  /* 0x000000ff1400e20c */ /* 0x000fe20003f65070 */
[----:B------:R-:W-:Y:S01]  /*2ae0*/  BSSY B1, `(.L_x_11802) ;  /* 0x0000016000017945 */ /* 0x000fe20003800000 */
[----:B----4-:R-:W-:Y:S01]  /*2af0*/  ISETP.NE.AND P2, PT, R199, RZ, PT ;  /* 0x000000ffc700720c */ /* 0x010fe20003f45270 */
[----:B------:R-:W-:Y:S01]  /*2b00*/  FMUL.FTZ R179, R179, UR8 ;  /* 0x00000008b3b37c20 */ /* 0x000fe20008410000 */
[----:B------:R-:W-:Y:S01]  /*2b10*/  @!P6 ISETP.NE.AND.EX P3, PT, R19, RZ, PT, P3 ;  /* 0x000000ff1300e20c */ /* 0x000fe20003f65330 */
[----:B------:R-:W-:Y:S01]  /*2b20*/  FMUL.FTZ R198, R198, UR8 ;  /* 0x00000008c6c67c20 */ /* 0x000fe20008410000 */
[----:B------:R-:W-:Y:S01]  /*2b30*/  @!P6 ISETP.NE.U32.AND P4, PT, R20, RZ, PT ;  /* 0x000000ff1400e20c */ /* 0x000fe20003f85070 */
[----:B0-----:R-:W0:Y:S01]  /*2b40*/  LDC.64 R168, c[0x0][0x308] ;  /* 0x0000c200ffa87b82 */ /* 0x001e220000000a00 */
[----:B------:R-:W-:-:S02]  /*2b50*/  FSEL R179, R179, RZ, !P2 ;  /* 0x000000ffb3b37208 */ /* 0x000fc40005000000 */
[----:B------:R-:W-:Y:S02]  /*2b60*/  @!P6 ISETP.NE.U32.AND P2, PT, R20, RZ, PT ;  /* 0x000000ff1400e20c */ /* 0x000fe40003f45070 */
[----:B------:R-:W-:Y:S02]  /*2b70*/  @!P6 FSEL R232, R52, RZ, P3 ;  /* 0x000000ff34e8e208 */ /* 0x000fe40001800000 */
[C---:B0-----:R-:W-:Y:S02]  /*2b80*/  ISETP.NE.U32.AND P1, PT, R168.reuse, RZ, PT ;  /* 0x000000ffa800720c */ /* 0x041fe40003f25070 */
[----:B------:R-:W-:Y:S02]  /*2b90*/  ISETP.NE.U32.AND P0, PT, R168, RZ, PT ;  /* 0x000000ffa800720c */ /* 0x000fe40003f05070 */
[C---:B------:R-:W-:Y:S02]  /*2ba0*/  ISETP.NE.AND.EX P1, PT, R169.reuse, RZ, PT, P1 ;  /* 0x000000ffa900720c */ /* 0x040fe40003f25310 */
[----:B------:R-:W-:-:S11]  /*2bb0*/  ISETP.NE.AND.EX P0, PT, R169, RZ, PT, P0 ;  /* 0x000000ffa900720c */ /* 0x000fd60003f05300 */
[----:B------:R-:W0:Y:S01]  /*2bc0*/  @P1 LDC.64 R196, c[0x0][0x308] ;  /* 0x0000c200ffc41b82 */ /* 0x000e220000000a00 */
[----:B--23--:R-:W-:Y:S05]  /*2bd0*/  @!P6 BRA `(.L_x_11803) ;  /* 0x000000000018e947 */ /* 0x00cfea0003800000 */
[----:B------:R-:W-:Y:S01]  /*2be0*/  ISETP.NE.U32.AND P3, PT, R20, RZ, PT ;  /* 0x000000ff1400720c */ /* 0x000fe20003f65070 */
[----:B------:R-:W-:-:S03]  /*2bf0*/  FFMA.FTZ R168, R204, R198, R179 ;  /* 0x000000c6cca87223 */ /* 0x000fc600000100b3 */
[----:B------:R-:W-:Y:S01]  /*2c00*/  ISETP.NE.AND.EX P3, PT, R19, RZ, PT, P3 ;  /* 0x000000ff1300720c */ /* 0x000fe20003f65330 */
[----:B------:R-:W-:-:S04]  /*2c10*/  FADD.FTZ R168, R216, -R168 ;  /* 0x800000a8d8a87221 */ /* 0x000fc80000010000 */
[----:B------:R-:W-:-:S08]  /*2c20*/  FMUL.FTZ R232, R22, R168 ;  /* 0x000000a816e87220 */ /* 0x000fd00000410000 */
[----:B------:R-:W-:-:S07]  /*2c30*/  @P3 FADD.FTZ R232, R52, R232 ;  /* 0x000000e834e83221 */ /* 0x000fce0000010000 */
.L_x_11803:
[----:B------:R-:W-:Y:S05]  /*2c40*/  BSYNC B1 ;  /* 0x0000000000017941 */ /* 0x000fea0003800000 */
.L_x_11802:
[----:B------:R-:W-:Y:S01]  /*2c50*/  @!P6 ISETP.NE.U32.AND P3, PT, R20, RZ, PT ;  /* 0x000000ff1400e20c */ /* 0x000fe20003f65070 */
[----:B------:R-:W-:Y:S01]  /*2c60*/  BSSY B1, `(.L_x_11804) ;  /* 0x000000d000017945 */ /* 0x000fe20003800000 */
[----:B------:R-:W-:Y:S01]  /*2c70*/  @!P6 ISETP.NE.AND.EX P4, PT, R19, RZ, PT, P4 ;  /* 0x000000ff1300e20c */ /* 0x000fe20003f85340 */
[----:B0-----:R-:W-:Y:S01]  /*2c80*/  @P1 IMAD.WIDE.U32 R196, R21, 0x10, R196 ;  /* 0x0000001015c41825 */ /* 0x001fe200078e00c4 */
[C---:B------:R-:W-:Y:S02]  /*2c90*/  @!P6 ISETP.NE.AND.EX P3, PT, R19.reuse, RZ, PT, P3 ;  /* 0x000000ff1300e20c */ /* 0x040fe40003f65330 */
        /* <DEDUP_REMOVED lines=9> */
.L_x_11805:
[----:B------:R-:W-:Y:S05]  /*2d30*/  BSYNC B1 ;  /* 0x0000000000017941 */ /* 0x000fea0003800000 */
.L_x_11804:
        /* <DEDUP_REMOVED lines=9> */
.L_x_11807:
[----:B------:R-:W-:Y:S05]  /*2dd0*/  BSYNC B1 ;  /* 0x0000000000017941 */ /* 0x000fea0003800000 */
.L_x_11806:
        /* <DEDUP_REMOVED lines=9> */
.L_x_11809:
[----:B------:R-:W-:Y:S05]  /*2e70*/  BSYNC B1 ;  /* 0x0000000000017941 */ /* 0x000fea0003800000 */
.L_x_11808:
[----:B------:R-:W-:Y:S02]  /*2e80*/  SEL R168, R232, R156, P0 ;  /* 0x0000009ce8a87207 */ /* 0x000fe40000000000 */
[----:B------:R-:W-:Y:S02]  /*2e90*/  SEL R169, R252, R157, P0 ;  /* 0x0000009dfca97207 */ /* 0x000fe40000000000 */
[----:B------:R-:W-:Y:S02]  /*2ea0*/  SEL R170, R233, R158, P0 ;  /* 0x0000009ee9aa7207 */ /* 0x000fe40000000000 */
[----:B------:R-:W-:-:S05]  /*2eb0*/  SEL R171, R199, R159, P0 ;  /* 0x0000009fc7ab7207 */ /* 0x000fca0000000000 */
[----:B------:R0:W-:Y:S02]  /*2ec0*/  @P1 STG.E.128 desc[UR4][R196.64], R168 ;  /* 0x000000a8c4001986 */ /* 0x0001e4000c101d04 */
[----:B0-----:R-:W0:Y:S01]  /*2ed0*/  @P5 LDC R196, c[0x0][0x29c] ;  /* 0x0000a700ffc45b82 */ /* 0x001e220000000800 */
[----:B------:R-:W-:Y:S01]  /*2ee0*/  @P5 FMUL.FTZ R215, R232, R215 ;  /* 0x000000d7e8d75220 */ /* 0x000fe20000410000 */
[----:B------:R-:W-:Y:S01]  /*2ef0*/  @P5 FMUL.FTZ R224, R252, R224 ;  /* 0x000000e0fce05220 */ /* 0x000fe20000410000 */
[----:B------:R-:W2:Y:S04]  /*2f00*/  LDL R197, [R1+0xc] ;  /* 0x00000c0001c57983 */ /* 0x000ea80000100800 */
[----:B------:R-:W3:Y:S01]  /*2f10*/  LDL R232, [R1+0x10] ;  /* 0x0000100001e87983 */ /* 0x000ee20000100800 */
[----:B------:R-:W1:Y:S03]  /*2f20*/  @P5 LDC R168, c[0x0][0x29c] ;  /* 0x0000a700ffa85b82 */ /* 0x000e660000000800 */
[----:B------:R-:W4:Y:S05]  /*2f30*/  LDL R252, [R1+0x14] ;  /* 0x0000140001fc7983 */ /* 0x000f2a0000100800 */
[----:B------:R-:W1:Y:S01]  /*2f40*/  @P5 LDC.64 R170, c[0x0][0x2f8] ;  /* 0x0000be00ffaa5b82 */ /* 0x000e620000000a00 */
[----:B0-----:R-:W-:-:S02]  /*2f50*/  @P5 FMUL.FTZ R196, R199, R196 ;  /* 0x000000c4c7c45220 */ /* 0x001fc40000410000 */
[----:B------:R-:W4:Y:S01]  /*2f60*/  LDL R199, [R1+0x18] ;  /* 0x0000180001c77983 */ /* 0x000f220000100800 */
[----:B-1----:R-:W-:-:S04]  /*2f70*/  @P5 FMUL.FTZ R233, R233, R168 ;  /* 0x000000a8e9e95220 */ /* 0x002fc80000410000 */
[----:B------:R-:W0:Y:S01]  /*2f80*/  @P5 LDC.64 R168, c[0x0][0x220] ;  /* 0x00008800ffa85b82 */ /* 0x000e220000000a00 */
[----:B-----5:R-:W-:Y:S01]  /*2f90*/  @P5 FFMA.FTZ R124, R152, R215, R124 ;  /* 0x000000d7987c5223 */ /* 0x020fe2000001007c */
[----:B------:R-:W-:-:S04]  /*2fa0*/  @P5 IMAD.WIDE.U32 R170, R178, 0x10, R170 ;  /* 0x00000010b2aa5825 */ /* 0x000fc800078e00aa */
[----:B------:R-:W-:Y:S01]  /*2fb0*/  @P5 FFMA.FTZ R125, R153, R224, R125 ;  /* 0x000000e0997d5223 */ /* 0x000fe2000001007d */
[----:B------:R-:W-:Y:S01]  /*2fc0*/  @P5 FFMA.FTZ R126, R154, R233, R126 ;  /* 0x000000e99a7e5223 */ /* 0x000fe2000001007e */
[-C--:B------:R-:W-:Y:S01]  /*2fd0*/  @P5 FFMA.FTZ R127, R155, R196.reuse, R127 ;  /* 0x000000c49b7f5223 */ /* 0x080fe2000001007f */
[C---:B------:R-:W-:Y:S01]  /*2fe0*/  @!P6 ISETP.NE.U32.AND P3, PT, R20.reuse, RZ, PT ;  /* 0x000000ff1400e20c */ /* 0x040fe20003f65070 */
[----:B------:R-:W-:Y:S03]  /*2ff0*/  BSSY B1, `(.L_x_11810) ;  /* 0x0000018000017945 */ /* 0x000fe60003800000 */
[----:B------:R-:W-:Y:S02]  /*3000*/  @!P6 ISETP.NE.AND.EX P3, PT, R19, RZ, PT, P3 ;  /* 0x000000ff1300e20c */ /* 0x000fe40003f65330 */
[C---:B------:R-:W-:Y:S02]  /*3010*/  @!P6 ISETP.NE.U32.AND P4, PT, R20.reuse, RZ, PT ;  /* 0x000000ff1400e20c */ /* 0x040fe40003f85070 */
[----:B------:R-:W-:Y:S01]  /*3020*/  @!P6 ISETP.NE.U32.AND P2, PT, R20, RZ, PT ;  /* 0x000000ff1400e20c */ /* 0x000fe20003f45070 */
[----:B--2---:R-:W-:-:S02]  /*3030*/  @P5 FMUL.FTZ R163, R197, R196 ;  /* 0x000000c4c5a35220 */ /* 0x004fc40000410000 */
[----:B------:R-:W1:Y:S01]  /*3040*/  @P1 LDC.64 R196, c[0x0][0x308] ;  /* 0x0000c200ffc41b82 */ /* 0x000e620000000a00 */
[----:B---3--:R-:W-:Y:S01]  /*3050*/  @P5 FMUL.FTZ R162, R232, R233 ;  /* 0x000000e9e8a25220 */ /* 0x008fe20000410000 */
[----:B----4-:R-:W-:-:S06]  /*3060*/  @P5 FMUL.FTZ R161, R252, R224 ;  /* 0x000000e0fca15220 */ /* 0x010fcc0000410000 */
[----:B------:R-:W2:Y:S01]  /*3070*/  @P5 LDC R232, c[0x0][0x29c] ;  /* 0x0000a700ffe85b82 */ /* 0x000ea20000000800 */
[----:B------:R-:W-:Y:S01]  /*3080*/  @P5 FMUL.FTZ R160, R199, R215 ;  /* 0x000000d7c7a05220 */ /* 0x000fe20000410000 */
[----:B------:R-:W-:-:S06]  /*3090*/  IADD3 R199, R178, 0x20, RZ ;  /* 0x00000020b2c77810 */ /* 0x000fcc0007ffe0ff */
[----:B------:R-:W3:Y:S01]  /*30a0*/  @P5 LDC R215, c[0x0][0x29c] ;  /* 0x0000a700ffd75b82 */ /* 0x000ee20000000800 */
[----:B0-----:R-:W-:Y:S01]  /*30b0*/  @P5 IMAD.WIDE.U32 R168, R199, 0x10, R168 ;  /* 0x00000010c7a85825 */ /* 0x001fe200078e00a8 */
[----:B------:R0:W-:Y:S04]  /*30c0*/  @P5 STG.E.128 desc[UR4][R170.64], R160 ;  /* 0x000000a0aa005986 */ /* 0x0001e8000c101d04 */
[----:B------:R4:W5:Y:S02]  /*30d0*/  @P5 LDG.E.128 R152, desc[UR4][R168.64] ;  /* 0x00000004a8985981 */ /* 0x000964000c1e1d00 */
[----:B----4-:R-:W4:Y:S01]  /*30e0*/  @P5 LDC R169, c[0x0][0x29c] ;  /* 0x0000a700ffa95b82 */ /* 0x010f220000000800 */
[----:B------:R-:W-:Y:S01]  /*30f0*/  @!P6 FSEL R168, R48, RZ, P3 ;  /* 0x000000ff30a8e208 */ /* 0x000fe20001800000 */
[----:B-12---:R-:W-:Y:S06]  /*3100*/  @!P6 BRA `(.L_x_11811) ;  /* 0x000000000018e947 */ /* 0x006fec0003800000 */
[----:B------:R-:W-:Y:S01]  /*3110*/  ISETP.NE.U32.AND P3, PT, R20, RZ, PT ;  /* 0x000000ff1400720c */ /* 0x000fe20003f65070 */
[----:B------:R-:W-:-:S03]  /*3120*/  FFMA.FTZ R168, R210, R198, R179 ;  /* 0x000000c6d2a87223 */ /* 0x000fc600000100b3 */
[----:B------:R-:W-:Y:S01]  /*3130*/  ISETP.NE.AND.EX P3, PT, R19, RZ, PT, P3 ;  /* 0x000000ff1300720c */ /* 0x000fe20003f65330 */
[----:B------:R-:W-:-:S04]  /*3140*/  FADD.FTZ R168, R220, -R168 ;  /* 0x800000a8dca87221 */ /* 0x000fc80000010000 */
[----:B------:R-:W-:-:S08]  /*3150*/  FMUL.FTZ R168, R22, R168 ;  /* 0x000000a816a87220 */ /* 0x000fd00000410000 */
[----:B------:R-:W-:-:S07]  /*3160*/  @P3 FADD.FTZ R168, R48, R168 ;  /* 0x000000a830a83221 */ /* 0x000fce0000010000 */
.L_x_11811:
[----:B------:R-:W-:Y:S05]  /*3170*/  BSYNC B1 ;  /* 0x0000000000017941 */ /* 0x000fea0003800000 */
.L_x_11810:
[----:B------:R-:W-:Y:S01]  /*3180*/  @!P6 ISETP.NE.U32.AND P3, PT, R20, RZ, PT ;  /* 0x000000ff1400e20c */ /* 0x000fe20003f65070 */
[----:B------:R-:W-:Y:S01]  /*3190*/  BSSY B1, `(.L_x_11812) ;  /* 0x000000f000017945 */ /* 0x000fe20003800000 */
[----:B------:R-:W-:-:S04]  /*31a0*/  @P1 IMAD.WIDE.U32 R196, R202, 0x10, R196 ;  /* 0x00000010cac41825 */ /* 0x000fc800078e00c4 */
[C---:B----4-:R-:W-:Y:S01]  /*31b0*/  @P5 FMUL.FTZ R202, R168.reuse, R169 ;  /* 0x000000a9a8ca5220 */ /* 0x050fe20000410000 */
[C---:B------:R-:W-:Y:S02]  /*31c0*/  @!P6 ISETP.NE.AND.EX P3, PT, R19.reuse, RZ, PT, P3 ;  /* 0x000000ff1300e20c */ /* 0x040fe40003f65330 */
[C---:B------:R-:W-:Y:S02]  /*31d0*/  @!P6 ISETP.NE.AND.EX P4, PT, R19.reuse, RZ, PT, P4 ;  /* 0x000000ff1300e20c */ /* 0x040fe40003f85340 */
[----:B------:R-:W-:Y:S02]  /*31e0*/  @!P6 ISETP.NE.AND.EX P2, PT, R19, RZ, PT, P2 ;  /* 0x000000ff1300e20c */ /* 0x000fe40003f45320 */
        /* <DEDUP_REMOVED lines=9> */
.L_x_11813:
[----:B------:R-:W-:Y:S05]  /*3280*/  BSYNC B1 ;  /* 0x0000000000017941 */ /* 0x000fea0003800000 */
.L_x_11812:
[----:B------:R-:W-:Y:S01]  /*3290*/  BSSY B1, `(.L_x_11814) ;  /* 0x000000b000017945 */ /* 0x000fe20003800000 */
[C---:B---3--:R-:W-:Y:S01]  /*32a0*/  @P5 FMUL.FTZ R215, R169.reuse, R215 ;  /* 0x000000d7a9d75220 */ /* 0x048fe20000410000 */
[----:B------:R-:W-:Y:S02]  /*32b0*/  SEL R169, R169, R157, P0 ;  /* 0x0000009da9a97207 */ /* 0x000fe40000000000 */
[----:B------:R-:W-:Y:S01]  /*32c0*/  @!P6 FSEL R233, R50, RZ, P4 ;  /* 0x000000ff32e9e208 */ /* 0x000fe20002000000 */
[----:B------:R-:W-:Y:S06]  /*32d0*/  @!P6 BRA `(.L_x_11815) ;  /* 0x000000000018e947 */ /* 0x000fec0003800000 */
[----:B------:R-:W-:Y:S01]  /*32e0*/  ISETP.NE.U32.AND P3, PT, R20, RZ, PT ;  /* 0x000000ff1400720c */ /* 0x000fe20003f65070 */
[----:B0-----:R-:W-:-:S03]  /*32f0*/  FFMA.FTZ R170, R208, R198, R179 ;  /* 0x000000c6d0aa7223 */ /* 0x001fc600000100b3 */
[----:B------:R-:W-:Y:S01]  /*3300*/  ISETP.NE.AND.EX P3, PT, R19, RZ, PT, P3 ;  /* 0x000000ff1300720c */ /* 0x000fe20003f65330 */
[----:B------:R-:W-:-:S04]  /*3310*/  FADD.FTZ R170, R222, -R170 ;  /* 0x800000aadeaa7221 */ /* 0x000fc80000010000 */
[----:B------:R-:W-:-:S08]  /*3320*/  FMUL.FTZ R233, R22, R170 ;  /* 0x000000aa16e97220 */ /* 0x000fd00000410000 */
[----:B------:R-:W-:-:S07]  /*3330*/  @P3 FADD.FTZ R233, R50, R233 ;  /* 0x000000e932e93221 */ /* 0x000fce0000010000 */
.L_x_11815:
[----:B------:R-:W-:Y:S05]  /*3340*/  BSYNC B1 ;  /* 0x0000000000017941 */ /* 0x000fea0003800000 */
.L_x_11814:
        /* <DEDUP_REMOVED lines=9> */
.L_x_11817:
[----:B------:R-:W-:Y:S05]  /*33e0*/  BSYNC B1 ;  /* 0x0000000000017941 */ /* 0x000fea0003800000 */
.L_x_11816:
[----:B0-----:R-:W-:Y:S01]  /*33f0*/  SEL R170, R233, R158, P0 ;  /* 0x0000009ee9aa7207 */ /* 0x001fe20000000000 */
[----:B------:R-:W2:Y:S01]  /*3400*/  LDL R252, [R1] ;  /* 0x0000000001fc7983 */ /* 0x000ea20000100800 */
[----:B------:R-:W-:-:S05]  /*3410*/  SEL R171, R224, R159, P0 ;  /* 0x0000009fe0ab7207 */ /* 0x000fca0000000000 */
[----:B------:R0:W-:Y:S02]  /*3420*/  @P1 STG.E.128 desc[UR4][R196.64], R168 ;  /* 0x000000a8c4001986 */ /* 0x0001e4000c101d04 */
[----:B0-----:R-:W-:Y:S01]  /*3430*/  @P5 FMUL.FTZ R196, R233, R232 ;  /* 0x000000e8e9c45220 */ /* 0x001fe20000410000 */
[----:B------:R-:W0:Y:S01]  /*3440*/  @P5 LDC.64 R170, c[0x0][0x2f8] ;  /* 0x0000be00ffaa5b82 */ /* 0x000e220000000a00 */
[----:B------:R-:W3:Y:S04]  /*3450*/  LDL R233, [R1+0x8] ;  /* 0x0000080001e97983 */ /* 0x000ee80000100800 */
[----:B------:R-:W4:Y:S01]  /*3460*/  LDL R232, [R1+0x4] ;  /* 0x0000040001e87983 */ /* 0x000f220000100800 */
[----:B-----5:R-:W-:Y:S01]  /*3470*/  @P5 FFMA.FTZ R120, R152, R202, R120 ;  /* 0x000000ca98785223 */ /* 0x020fe20000010078 */
[----:B------:R-:W-:Y:S01]  /*3480*/  @P5 FFMA.FTZ R121, R153, R215, R121 ;  /* 0x000000d799795223 */ /* 0x000fe20000010079 */
[----:B------:R-:W1:Y:S01]  /*3490*/  @P5 LDC R197, c[0x0][0x29c] ;  /* 0x0000a700ffc55b82 */ /* 0x000e620000000800 */
[----:B------:R-:W-:-:S07]  /*34a0*/  @P5 FFMA.FTZ R122, R154, R196, R122 ;  /* 0x000000c49a7a5223 */ /* 0x000fce000001007a */
[----:B------:R-:W1:Y:S01]  /*34b0*/  @P5 LDC.64 R168, c[0x0][0x220] ;  /* 0x00008800ffa85b82 */ /* 0x000e620000000a00 */
[----:B0-----:R-:W-:Y:S01]  /*34c0*/  @P5 IMAD.WIDE.U32 R170, R199, 0x10, R170 ;  /* 0x00000010c7aa5825 */ /* 0x001fe200078e00aa */
[----:B------:R-:W-:-:S03]  /*34d0*/  IADD3 R199, R178, 0x40, RZ ;  /* 0x00000040b2c77810 */ /* 0x000fc60007ffe0ff */
[----:B-1----:R-:W-:-:S04]  /*34e0*/  @P5 FMUL.FTZ R224, R224, R197 ;  /* 0x000000c5e0e05220 */ /* 0x002fc80000410000 */
[-C--:B------:R-:W-:Y:S01]  /*34f0*/  @P5 FMUL.FTZ R163, R251, R224.reuse ;  /* 0x000000e0fba35220 */ /* 0x080fe20000410000 */
[----:B------:R-:W-:Y:S02]  /*3500*/  @P5 FFMA.FTZ R123, R155, R224, R123 ;  /* 0x000000e09b7b5223 */ /* 0x000fe4000001007b */
[----:B------:R-:W0:Y:S01]  /*3510*/  @P5 LDC R224, c[0x0][0x29c] ;  /* 0x0000a700ffe05b82 */ /* 0x000e220000000800 */
[----:B------:R-:W-:-:S04]  /*3520*/  @P5 IMAD.WIDE.U32 R168, R199, 0x10, R168 ;  /* 0x00000010c7a85825 */ /* 0x000fc800078e00a8 */
[----:B--2---:R-:W-:-:S03]  /*3530*/  @P5 FMUL.FTZ R162, R252, R196 ;  /* 0x000000c4fca25220 */ /* 0x004fc60000410000 */
[----:B------:R-:W1:Y:S01]  /*3540*/  @P1 LDC.64 R196, c[0x0][0x308] ;  /* 0x0000c200ffc41b82 */ /* 0x000e620000000a00 */
[----:B---3--:R-:W-:Y:S01]  /*3550*/  @P5 FMUL.FTZ R160, R233, R202 ;  /* 0x000000cae9a05220 */ /* 0x008fe20000410000 */
[----:B----4-:R-:W-:-:S06]  /*3560*/  @P5 FMUL.FTZ R161, R232, R215 ;  /* 0x000000d7e8a15220 */ /* 0x010fcc0000410000 */
[----:B------:R-:W2:Y:S01]  /*3570*/  @P5 LDC R215, c[0x0][0x29c] ;  /* 0x0000a700ffd75b82 */ /* 0x000ea20000000800 */
[----:B------:R3:W-:Y:S04]  /*3580*/  @P5 STG.E.128 desc[UR4][R170.64], R160 ;  /* 0x000000a0aa005986 */ /* 0x0007e8000c101d04 */
[----:B------:R3:W5:Y:S01]  /*3590*/  @P5 LDG.E.128 R152, desc[UR4][R168.64] ;  /* 0x00000004a8985981 */ /* 0x000762000c1e1d00 */
[C---:B------:R-:W-:Y:S01]  /*35a0*/  @!P6 ISETP.NE.U32.AND P3, PT, R20.reuse, RZ, PT ;  /* 0x000000ff1400e20c */ /* 0x040fe20003f65070 */
[----:B------:R-:W-:Y:S01]  /*35b0*/  BSSY B1, `(.L_x_11818) ;  /* 0x000000c000017945 */ /* 0x000fe20003800000 */
[----:B------:R-:W-:Y:S02]  /*35c0*/  @!P6 ISETP.NE.U32.AND P4, PT, R20, RZ, PT ;  /* 0x000000ff1400e20c */ /* 0x000fe40003f85070 */
[----:B------:R-:W-:-:S02]  /*35d0*/  @!P6 ISETP.NE.AND.EX P3, PT, R19, RZ, PT, P3 ;  /* 0x000000ff1300e20c */ /* 0x000fc40003f65330 */
[----:B------:R-:W-:Y:S02]  /*35e0*/  @!P6 ISETP.NE.U32.AND P2, PT, R20, RZ, PT ;  /* 0x000000ff1400e20c */ /* 0x000fe40003f45070 */
[----:B------:R-:W-:Y:S01]  /*35f0*/  @!P6 FSEL R202, R44, RZ, P3 ;  /* 0x000000ff2ccae208 */ /* 0x000fe20001800000 */
[----:B01----:R-:W-:Y:S10]  /*3600*/  @!P6 BRA `(.L_x_11819) ;  /* 0x000000000018e947 */ /* 0x003ff40003800000 */
[----:B------:R-:W-:Y:S01]  /*3610*/  ISETP.NE.U32.AND P3, PT, R20, RZ, PT ;  /* 0x000000ff1400720c */ /* 0x000fe20003f65070 */
[----:B---3--:R-:W-:-:S03]  /*3620*/  FFMA.FTZ R168, R18, R198, R179 ;  /* 0x000000c612a87223 */ /* 0x008fc600000100b3 */
[----:B------:R-:W-:Y:S01]  /*3630*/  ISETP.NE.AND.EX P3, PT, R19, RZ, PT, P3 ;  /* 0x000000ff1300720c */ /* 0x000fe20003f65330 */
[----:B------:R-:W-:-:S04]  /*3640*/  FADD.FTZ R168, R211, -R168 ;  /* 0x800000a8d3a87221 */ /* 0x000fc80000010000 */
[----:B------:R-:W-:-:S08]  /*3650*/  FMUL.FTZ R202, R22, R168 ;  /* 0x000000a816ca7220 */ /* 0x000fd00000410000 */
[----:B------:R-:W-:-:S07]  /*3660*/  @P3 FADD.FTZ R202, R44, R202 ;  /* 0x000000ca2cca3221 */ /* 0x000fce0000010000 */
.L_x_11819:
[----:B------:R-:W-:Y:S05]  /*3670*/  BSYNC B1 ;  /* 0x0000000000017941 */ /* 0x000fea0003800000 */
.L_x_11818:
[----:B------:R-:W-:Y:S01]  /*3680*/  @!P6 ISETP.NE.U32.AND P3, PT, R20, RZ, PT ;  /* 0x000000ff1400e20c */ /* 0x000fe20003f65070 */
[----:B------:R-:W-:Y:S01]  /*3690*/  BSSY B1, `(.L_x_11820) ;  /* 0x000000d000017945 */ /* 0x000fe20003800000 */
[----:B------:R-:W-:Y:S01]  /*36a0*/  @!P6 ISETP.NE.AND.EX P4, PT, R19, RZ, PT, P4 ;  /* 0x000000ff1300e20c */ /* 0x000fe20003f85340 */
[----:B------:R-:W-:Y:S01]  /*36b0*/  @P1 IMAD.WIDE.U32 R196, R201, 0x10, R196 ;  /* 0x00000010c9c41825 */ /* 0x000fe200078e00c4 */
[C---:B------:R-:W-:Y:S02]  /*36c0*/  @!P6 ISETP.NE.AND.EX P3, PT, R19.reuse, RZ, PT, P3 ;  /* 0x000000ff1300e20c */ /* 0x040fe40003f65330 */
[----:B------:R-:W-:Y:S02]  /*36d0*/  @!P6 ISETP.NE.AND.EX P2, PT, R19, RZ, PT, P2 ;  /* 0x000000ff1300e20c */ /* 0x000fe40003f45320 */
[----:B------:R-:W-:Y:S01]  /*36e0*/  @!P6 FSEL R233, R45, RZ, P3 ;  /* 0x000000ff2de9e208 */ /* 0x000fe20001800000 */
[----:B------:R-:W-:Y:S10]  /*36f0*/  @!P6 BRA `(.L_x_11821) ;  /* 0x000000000018e947 */ /* 0x000ff40003800000 */
[----:B------:R-:W-:Y:S01]  /*3700*/  ISETP.NE.U32.AND P3, PT, R20, RZ, PT ;  /* 0x000000ff1400720c */ /* 0x000fe20003f65070 */
[----:B---3--:R-:W-:-:S03]  /*3710*/  FFMA.FTZ R168, R17, R198, R179 ;  /* 0x000000c611a87223 */ /* 0x008fc600000100b3 */
[----:B------:R-:W-:Y:S01]  /*3720*/  ISETP.NE.AND.EX P3, PT, R19, RZ, PT, P3 ;  /* 0x000000ff1300720c */ /* 0x000fe20003f65330 */
[----:B------:R-:W-:-:S04]  /*3730*/  FADD.FTZ R168, R206, -R168 ;  /* 0x800000a8cea87221 */ /* 0x000fc80000010000 */
[----:B------:R-:W-:-:S08]  /*3740*/  FMUL.FTZ R233, R22, R168 ;  /* 0x000000a816e97220 */ /* 0x000fd00000410000 */
[----:B------:R-:W-:-:S07]  /*3750*/  @P3 FADD.FTZ R233, R45, R233 ;  /* 0x000000e92de93221 */ /* 0x000fce0000010000 */
.L_x_11821:
[----:B------:R-:W-:Y:S05]  /*3760*/  BSYNC B1 ;  /* 0x0000000000017941 */ /* 0x000fea0003800000 */
.L_x_11820:
[----:B------:R-:W-:Y:S01]  /*3770*/  BSSY B1, `(.L_x_11822) ;  /* 0x0000009000017945 */ /* 0x000fe20003800000 */
[----:B------:R-:W-:-:S03]  /*3780*/  @!P6 FSEL R232, R46, RZ, P4 ;  /* 0x000000ff2ee8e208 */ /* 0x000fc60002000000 */
[----:B------:R-:W-:Y:S05]  /*3790*/  @!P6 BRA `(.L_x_11823) ;  /* 0x000000000018e947 */ /* 0x000fea0003800000 */
[----:B------:R-:W-:Y:S01]  /*37a0*/  ISETP.NE.U32.AND P3, PT, R20, RZ, PT ;  /* 0x000000ff1400720c */ /* 0x000fe20003f65070 */
[----:B---3--:R-:W-:-:S03]  /*37b0*/  FFMA.FTZ R168, R16, R198, R179 ;  /* 0x000000c610a87223 */ /* 0x008fc600000100b3 */
[----:B------:R-:W-:Y:S01]  /*37c0*/  ISETP.NE.AND.EX P3, PT, R19, RZ, PT, P3 ;  /* 0x000000ff1300720c */ /* 0x000fe20003f65330 */
[----:B------:R-:W-:-:S04]  /*37d0*/  FADD.FTZ R168, R205, -R168 ;  /* 0x800000a8cda87221 */ /* 0x000fc80000010000 */
[----:B------:R-:W-:-:S08]  /*37e0*/  FMUL.FTZ R232, R22, R168 ;  /* 0x000000a816e87220 */ /* 0x000fd00000410000 */
[----:B------:R-:W-:-:S07]  /*37f0*/  @P3 FADD.FTZ R232, R46, R232 ;  /* 0x000000e82ee83221 */ /* 0x000fce0000010000 */
.L_x_11823:
[----:B------:R-:W-:Y:S05]  /*3800*/  BSYNC B1 ;  /* 0x0000000000017941 */ /* 0x000fea0003800000 */
.L_x_11822:
        /* <DEDUP_REMOVED lines=9> */
.L_x_11825:
[----:B------:R-:W-:Y:S05]  /*38a0*/  BSYNC B1 ;  /* 0x0000000000017941 */ /* 0x000fea0003800000 */
.L_x_11824:
[C---:B---3--:R-:W-:Y:S01]  /*38b0*/  SEL R168, R202.reuse, R156, P0 ;  /* 0x0000009ccaa87207 */ /* 0x048fe20000000000 */
[----:B------:R-:W-:Y:S01]  /*38c0*/  @P5 FMUL.FTZ R224, R202, R224 ;  /* 0x000000e0cae05220 */ /* 0x000fe20000410000 */
[C---:B------:R-:W-:Y:S01]  /*38d0*/  SEL R169, R233.reuse, R157, P0 ;  /* 0x0000009de9a97207 */ /* 0x040fe20000000000 */
[----:B--2---:R-:W-:Y:S01]  /*38e0*/  @P5 FMUL.FTZ R215, R233, R215 ;  /* 0x000000d7e9d75220 */ /* 0x004fe20000410000 */
[----:B------:R-:W-:Y:S01]  /*38f0*/  SEL R170, R232, R158, P0 ;  /* 0x0000009ee8aa7207 */ /* 0x000fe20000000000 */
[-C--:B------:R-:W-:Y:S01]  /*3900*/  @P5 FMUL.FTZ R160, R250, R224.reuse ;  /* 0x000000e0faa05220 */ /* 0x080fe20000410000 */
[----:B------:R-:W-:Y:S01]  /*3910*/  SEL R171, R201, R159, P0 ;  /* 0x0000009fc9ab7207 */ /* 0x000fe20000000000 */
[-C--:B------:R-:W-:Y:S01]  /*3920*/  @P5 FMUL.FTZ R161, R249, R215.reuse ;  /* 0x000000d7f9a15220 */ /* 0x080fe20000410000 */
[----:B-----5:R-:W-:Y:S01]  /*3930*/  @P5 FFMA.FTZ R116, R152, R224, R116 ;  /* 0x000000e098745223 */ /* 0x020fe20000010074 */
[----:B------:R-:W-:Y:S02]  /*3940*/  @P5 FFMA.FTZ R117, R153, R215, R117 ;  /* 0x000000d799755223 */ /* 0x000fe40000010075 */
[----:B------:R0:W-:Y:S01]  /*3950*/  @P1 STG.E.128 desc[UR4][R196.64], R168 ;  /* 0x000000a8c4001986 */ /* 0x0001e2000c101d04 */
[----:B------:R-:W1:Y:S08]  /*3960*/  @P5 LDC R215, c[0x0][0x29c] ;  /* 0x0000a700ffd75b82 */ /* 0x000e700000000800 */
[----:B0-----:R-:W0:Y:S08]  /*3970*/  @P5 LDC R168, c[0x0][0x29c] ;  /* 0x0000a700ffa85b82 */ /* 0x001e300000000800 */
[----:B------:R-:W2:Y:S08]  /*3980*/  @P5 LDC.64 R170, c[0x0][0x2f8] ;  /* 0x0000be00ffaa5b82 */ /* 0x000eb00000000a00 */
[----:B------:R-:W3:Y:S01]  /*3990*/  @P5 LDC R196, c[0x0][0x29c] ;  /* 0x0000a700ffc45b82 */ /* 0x000ee20000000800 */
[----:B0-----:R-:W-:-:S07]  /*39a0*/  @P5 FMUL.FTZ R232, R232, R168 ;  /* 0x000000a8e8e85220 */ /* 0x001fce0000410000 */
[----:B------:R-:W0:Y:S01]  /*39b0*/  @P5 LDC.64 R168, c[0x0][0x220] ;  /* 0x00008800ffa85b82 */ /* 0x000e220000000a00 */
[-C--:B------:R-:W-:Y:S01]  /*39c0*/  @P5 FMUL.FTZ R162, R248, R232.reuse ;  /* 0x000000e8f8a25220 */ /* 0x080fe20000410000 */
[----:B------:R-:W-:Y:S01]  /*39d0*/  @P5 FFMA.FTZ R118, R154, R232, R118 ;  /* 0x000000e89a765223 */ /* 0x000fe20000010076 */
[----:B--2---:R-:W-:Y:S01]  /*39e0*/  @P5 IMAD.WIDE.U32 R170, R199, 0x10, R170 ;  /* 0x00000010c7aa5825 */ /* 0x004fe200078e00aa */
[----:B------:R-:W-:-:S03]  /*39f0*/  IADD3 R199, R178, 0x60, RZ ;  /* 0x00000060b2c77810 */ /* 0x000fc60007ffe0ff */
[----:B---3--:R-:W-:Y:S02]  /*3a00*/  @P5 FMUL.FTZ R201, R201, R196 ;  /* 0x000000c4c9c95220 */ /* 0x008fe40000410000 */
[----:B------:R-:W2:Y:S02]  /*3a10*/  @P1 LDC.64 R196, c[0x0][0x308] ;  /* 0x0000c200ffc41b82 */ /* 0x000ea40000000a00 */
[-C--:B------:R-:W-:Y:S01]  /*3a20*/  @P5 FMUL.FTZ R163, R247, R201.reuse ;  /* 0x000000c9f7a35220 */ /* 0x080fe20000410000 */
[----:B------:R-:W-:-:S04]  /*3a30*/  @P5 FFMA.FTZ R119, R155, R201, R119 ;  /* 0x000000c99b775223 */ /* 0x000fc80000010077 */
[----:B------:R3:W-:Y:S01]  /*3a40*/  @P5 STG.E.128 desc[UR4][R170.64], R160 ;  /* 0x000000a0aa005986 */ /* 0x0007e2000c101d04 */
[----:B0-----:R-:W-:-:S05]  /*3a50*/  @P5 IMAD.WIDE.U32 R168, R199, 0x10, R168 ;  /* 0x00000010c7a85825 */ /* 0x001fca00078e00a8 */
[----:B------:R3:W5:Y:S01]  /*3a60*/  @P5 LDG.E.128 R152, desc[UR4][R168.64] ;  /* 0x00000004a8985981 */ /* 0x000762000c1e1d00 */
[C---:B------:R-:W-:Y:S01]  /*3a70*/  @!P6 ISETP.NE.U32.AND P3, PT, R20.reuse, RZ, PT ;  /* 0x000000ff1400e20c */ /* 0x040fe20003f65070 */
[----:B------:R-:W-:Y:S01]  /*3a80*/  BSSY B1, `(.L_x_11826) ;  /* 0x000000c000017945 */ /* 0x000fe20003800000 */
[C---:B------:R-:W-:Y:S02]  /*3a90*/  @!P6 ISETP.NE.U32.AND P4, PT, R20.reuse, RZ, PT ;  /* 0x000000ff1400e20c */ /* 0x040fe40003f85070 */
[----:B------:R-:W-:Y:S02]  /*3aa0*/  @!P6 ISETP.NE.AND.EX P3, PT, R19, RZ, PT, P3 ;  /* 0x000000ff1300e20c */ /* 0x000fe40003f65330 */
[----:B------:R-:W-:Y:S02]  /*3ab0*/  @!P6 ISETP.NE.U32.AND P2, PT, R20, RZ, PT ;  /* 0x000000ff1400e20c */ /* 0x000fe40003f45070 */
[----:B------:R-:W-:Y:S01]  /*3ac0*/  @!P6 FSEL R202, R40, RZ, P3 ;  /* 0x000000ff28cae208 */ /* 0x000fe20001800000 */
[----:B-123--:R-:W-:Y:S10]  /*3ad0*/  @!P6 BRA `(.L_x_11827) ;  /* 0x000000000018e947 */ /* 0x00eff40003800000 */
[----:B------:R-:W-:Y:S01]  /*3ae0*/  ISETP.NE.U32.AND P3, PT, R20, RZ, PT ;  /* 0x000000ff1400720c */ /* 0x000fe20003f65070 */
[----:B------:R-:W-:-:S03]  /*3af0*/  FFMA.FTZ R168, R13, R198, R179 ;  /* 0x000000c60da87223 */ /* 0x000fc600000100b3 */
[----:B------:R-:W-:Y:S01]  /*3b00*/  ISETP.NE.AND.EX P3, PT, R19, RZ, PT, P3 ;  /* 0x000000ff1300720c */ /* 0x000fe20003f65330 */
[----:B------:R-:W-:-:S04]  /*3b10*/  FADD.FTZ R168, R9, -R168 ;  /* 0x800000a809a87221 */ /* 0x000fc80000010000 */
[----:B------:R-:W-:-:S08]  /*3b20*/  FMUL.FTZ R202, R22, R168 ;  /* 0x000000a816ca7220 */ /* 0x000fd00000410000 */
[----:B------:R-:W-:-:S07]  /*3b30*/  @P3 FADD.FTZ R202, R40, R202 ;  /* 0x000000ca28ca3221 */ /* 0x000fce0000010000 */
.L_x_11827:
[----:B------:R-:W-:Y:S05]  /*3b40*/  BSYNC B1 ;  /* 0x0000000000017941 */ /* 0x000fea0003800000 */
.L_x_11826:
[----:B------:R-:W-:Y:S01]  /*3b50*/  @!P6 ISETP.NE.U32.AND P3, PT, R20, RZ, PT ;  /* 0x000000ff1400e20c */ /* 0x000fe20003f65070 */
[----:B------:R-:W-:Y:S01]  /*3b60*/  BSSY B1, `(.L_x_11828) ;  /* 0x000000d000017945 */ /* 0x000fe20003800000 */
[----:B------:R-:W-:Y:S01]  /*3b70*/  @P1 IMAD.WIDE.U32 R196, R203, 0x10, R196 ;  /* 0x00000010cbc41825 */ /* 0x000fe200078e00c4 */
[C---:B------:R-:W-:Y:S02]  /*3b80*/  @!P6 ISETP.NE.AND.EX P4, PT, R19.reuse, RZ, PT, P4 ;  /* 0x000000ff1300e20c */ /* 0x040fe40003f85340 */
        /* <DEDUP_REMOVED lines=10> */
.L_x_11829:
[----:B------:R-:W-:Y:S05]  /*3c30*/  BSYNC B1 ;  /* 0x0000000000017941 */ /* 0x000fea0003800000 */
.L_x_11828:
        /* <DEDUP_REMOVED lines=9> */
.L_x_11831:
[----:B------:R-:W-:Y:S05]  /*3cd0*/  BSYNC B1 ;  /* 0x0000000000017941 */ /* 0x000fea0003800000 */
.L_x_11830:
        /* <DEDUP_REMOVED lines=9> */
.L_x_11833:
[----:B------:R-:W-:Y:S05]  /*3d70*/  BSYNC B1 ;  /* 0x0000000000017941 */ /* 0x000fea0003800000 */
.L_x_11832:
[C---:B------:R-:W-:Y:S01]  /*3d80*/  SEL R168, R202.reuse, R156, P0 ;  /* 0x0000009ccaa87207 */ /* 0x040fe20000000000 */
[----:B------:R-:W-:Y:S01]  /*3d90*/  @P5 FMUL.FTZ R215, R202, R215 ;  /* 0x000000d7cad75220 */ /* 0x000fe20000410000 */
[----:B------:R-:W-:Y:S01]  /*3da0*/  SEL R169, R203, R157, P0 ;  /* 0x0000009dcba97207 */ /* 0x000fe20000000000 */
[----:B------:R-:W0:Y:S01]  /*3db0*/  @P5 LDC R202, c[0x0][0x29c] ;  /* 0x0000a700ffca5b82 */ /* 0x000e220000000800 */
[----:B------:R-:W-:Y:S01]  /*3dc0*/  SEL R170, R224, R158, P0 ;  /* 0x0000009ee0aa7207 */ /* 0x000fe20000000000 */
[----:B------:R-:W-:Y:S01]  /*3dd0*/  @P5 FMUL.FTZ R160, R246, R215 ;  /* 0x000000d7f6a05220 */ /* 0x000fe20000410000 */
[----:B------:R-:W-:Y:S01]  /*3de0*/  SEL R171, R201, R159, P0 ;  /* 0x0000009fc9ab7207 */ /* 0x000fe20000000000 */
[----:B-----5:R-:W-:-:S04]  /*3df0*/  @P5 FFMA.FTZ R112, R152, R215, R112 ;  /* 0x000000d798705223 */ /* 0x020fc80000010070 */
[----:B------:R1:W-:Y:S02]  /*3e00*/  @P1 STG.E.128 desc[UR4][R196.64], R168 ;  /* 0x000000a8c4001986 */ /* 0x0003e4000c101d04 */
[----:B-1----:R-:W1:Y:S08]  /*3e10*/  @P5 LDC R169, c[0x0][0x29c] ;  /* 0x0000a700ffa95b82 */ /* 0x002e700000000800 */
[----:B------:R-:W2:Y:S08]  /*3e20*/  @P5 LDC R168, c[0x0][0x29c] ;  /* 0x0000a700ffa85b82 */ /* 0x000eb00000000800 */
[----:B------:R-:W3:Y:S08]  /*3e30*/  @P5 LDC.64 R170, c[0x0][0x2f8] ;  /* 0x0000be00ffaa5b82 */ /* 0x000ef00000000a00 */
[----:B------:R-:W4:Y:S01]  /*3e40*/  @P5 LDC R196, c[0x0][0x29c] ;  /* 0x0000a700ffc45b82 */ /* 0x000f220000000800 */
[----:B-1----:R-:W-:-:S04]  /*3e50*/  @P5 FMUL.FTZ R203, R203, R169 ;  /* 0x000000a9cbcb5220 */ /* 0x002fc80000410000 */
[-C--:B------:R-:W-:Y:S01]  /*3e60*/  @P5 FMUL.FTZ R161, R245, R203.reuse ;  /* 0x000000cbf5a15220 */ /* 0x080fe20000410000 */
[----:B------:R-:W-:Y:S01]  /*3e70*/  @P5 FFMA.FTZ R113, R153, R203, R113 ;  /* 0x000000cb99715223 */ /* 0x000fe20000010071 */
[----:B--2---:R-:W-:Y:S02]  /*3e80*/  @P5 FMUL.FTZ R224, R224, R168 ;  /* 0x000000a8e0e05220 */ /* 0x004fe40000410000 */
[----:B------:R-:W1:Y:S02]  /*3e90*/  @P5 LDC.64 R168, c[0x0][0x220] ;  /* 0x00008800ffa85b82 */ /* 0x000e640000000a00 */
[-C--:B------:R-:W-:Y:S01]  /*3ea0*/  @P5 FMUL.FTZ R162, R244, R224.reuse ;  /* 0x000000e0f4a25220 */ /* 0x080fe20000410000 */
[----:B------:R-:W-:Y:S01]  /*3eb0*/  @P5 FFMA.FTZ R114, R154, R224, R114 ;  /* 0x000000e09a725223 */ /* 0x000fe20000010072 */
[----:B---3--:R-:W-:Y:S01]  /*3ec0*/  @P5 IMAD.WIDE.U32 R170, R199, 0x10, R170 ;  /* 0x00000010c7aa5825 */ /* 0x008fe200078e00aa */
[----:B------:R-:W-:-:S03]  /*3ed0*/  IADD3 R199, R178, 0x80, RZ ;  /* 0x00000080b2c77810 */ /* 0x000fc60007ffe0ff */
[----:B----4-:R-:W-:Y:S02]  /*3ee0*/  @P5 FMUL.FTZ R201, R201, R196 ;  /* 0x000000c4c9c95220 */ /* 0x010fe40000410000 */
[----:B------:R-:W2:Y:S02]  /*3ef0*/  @P1 LDC.64 R196, c[0x0][0x308] ;  /* 0x0000c200ffc41b82 */ /* 0x000ea40000000a00 */
[-C--:B------:R-:W-:Y:S01]  /*3f00*/  @P5 FMUL.FTZ R163, R243, R201.reuse ;  /* 0x000000c9f3a35220 */ /* 0x080fe20000410000 */
[----:B------:R-:W-:-:S04]  /*3f10*/  @P5 FFMA.FTZ R115, R155, R201, R115 ;  /* 0x000000c99b735223 */ /* 0x000fc80000010073 */
[----:B------:R3:W-:Y:S01]  /*3f20*/  @P5 STG.E.128 desc[UR4][R170.64], R160 ;  /* 0x000000a0aa005986 */ /* 0x0007e2000c101d04 */
[----:B-1----:R-:W-:-:S05]  /*3f30*/  @P5 IMAD.WIDE.U32 R168, R199, 0x10, R168 ;  /* 0x00000010c7a85825 */ /* 0x002fca00078e00a8 */
[----:B------:R3:W5:Y:S01]  /*3f40*/  @P5 LDG.E.128 R152, desc[UR4][R168.64] ;  /* 0x00000004a8985981 */ /* 0x000762000c1e1d00 */
[C---:B------:R-:W-:Y:S01]  /*3f50*/  @!P6 ISETP.NE.U32.AND P3, PT, R20.reuse, RZ, PT ;  /* 0x000000ff1400e20c */ /* 0x040fe20003f65070 */
[----:B------:R-:W-:Y:S01]  /*3f60*/  BSSY B1, `(.L_x_11834) ;  /* 0x000000c000017945 */ /* 0x000fe20003800000 */
[C---:B------:R-:W-:Y:S02]  /*3f70*/  @!P6 ISETP.NE.U32.AND P4, PT, R20.reuse, RZ, PT ;  /* 0x000000ff1400e20c */ /* 0x040fe40003f85070 */
[----:B------:R-:W-:Y:S02]  /*3f80*/  @!P6 ISETP.NE.AND.EX P3, PT, R19, RZ, PT, P3 ;  /* 0x000000ff1300e20c */ /* 0x000fe40003f65330 */
[----:B------:R-:W-:Y:S02]  /*3f90*/  @!P6 ISETP.NE.U32.AND P2, PT, R20, RZ, PT ;  /* 0x000000ff1400e20c */ /* 0x000fe40003f45070 */
[----:B------:R-:W-:Y:S01]  /*3fa0*/  @!P6 FSEL R203, R36, RZ, P3 ;  /* 0x000000ff24cbe208 */ /* 0x000fe20001800000 */
[----:B0--3--:R-:W-:Y:S10]  /*3fb0*/  @!P6 BRA `(.L_x_11835) ;  /* 0x000000000018e947 */ /* 0x009ff40003800000 */
[----:B------:R-:W-:Y:S01]  /*3fc0*/  ISETP.NE.U32.AND P3, PT, R20, RZ, PT ;  /* 0x000000ff1400720c */ /* 0x000fe20003f65070 */
[----:B------:R-:W-:-:S03]  /*3fd0*/  FFMA.FTZ R168, R5, R198, R179 ;  /* 0x000000c605a87223 */ /* 0x000fc600000100b3 */
[----:B------:R-:W-:Y:S01]  /*3fe0*/  ISETP.NE.AND.EX P3, PT, R19, RZ, PT, P3 ;  /* 0x000000ff1300720c */ /* 0x000fe20003f65330 */
[----:B------:R-:W-:-:S04]  /*3ff0*/  FADD.FTZ R168, R0, -R168 ;  /* 0x800000a800a87221 */ /* 0x000fc80000010000 */
[----:B------:R-:W-:-:S08]  /*4000*/  FMUL.FTZ R203, R22, R168 ;  /* 0x000000a816cb7220 */ /* 0x000fd00000410000 */
[----:B------:R-:W-:-:S07]  /*4010*/  @P3 FADD.FTZ R203, R36, R203 ;  /* 0x000000cb24cb3221 */ /* 0x000fce0000010000 */
.L_x_11835:
[----:B------:R-:W-:Y:S05]  /*4020*/  BSYNC B1 ;  /* 0x0000000000017941 */ /* 0x000fea0003800000 */
.L_x_11834:
[----:B------:R-:W-:Y:S01]  /*4030*/  @!P6 ISETP.NE.U32.AND P3, PT, R20, RZ, PT ;  /* 0x000000ff1400e20c */ /* 0x000fe20003f65070 */
[----:B------:R-:W-:Y:S01]  /*4040*/  BSSY B1, `(.L_x_11836) ;  /* 0x000000e000017945 */ /* 0x000fe20003800000 */
[----:B------:R-:W-:Y:S02]  /*4050*/  @P1 IADD3 R168, R21, 0x80, RZ ;  /* 0x0000008015a81810 */ /* 0x000fe40007ffe0ff */
[C---:B------:R-:W-:Y:S02]  /*4060*/  @!P6 ISETP.NE.AND.EX P3, PT, R19.reuse, RZ, PT, P3 ;  /* 0x000000ff1300e20c */ /* 0x040fe40003f65330 */
[C---:B------:R-:W-:Y:S01]  /*4070*/  @!P6 ISETP.NE.AND.EX P4, PT, R19.reuse, RZ, PT, P4 ;  /* 0x000000ff1300e20c */ /* 0x040fe20003f85340 */
[----:B--2---:R-:W-:Y:S01]  /*4080*/  @P1 IMAD.WIDE.U32 R196, R168, 0x10, R196 ;  /* 0x00000010a8c41825 */ /* 0x004fe200078e00c4 */
        /* <DEDUP_REMOVED lines=9> */
.L_x_11837:
[----:B------:R-:W-:Y:S05]  /*4120*/  BSYNC B1 ;  /* 0x0000000000017941 */ /* 0x000fea0003800000 */
.L_x_11836:
        /* <DEDUP_REMOVED lines=9> */
.L_x_11839:
[----:B------:R-:W-:Y:S05]  /*41c0*/  BSYNC B1 ;  /* 0x0000000000017941 */ /* 0x000fea0003800000 */
.L_x_11838:
        /* <DEDUP_REMOVED lines=9> */
.L_x_11841:
[----:B------:R-:W-:Y:S05]  /*4260*/  BSYNC B1 ;  /* 0x0000000000017941 */ /* 0x000fea0003800000 */
.L_x_11840:
[C---:B------:R-:W-:Y:S01]  /*4270*/  SEL R168, R203.reuse, R156, P0 ;  /* 0x0000009ccba87207 */ /* 0x040fe20000000000 */
[----:B------:R-:W-:Y:S01]  /*4280*/  @P5 FMUL.FTZ R202, R203, R202 ;  /* 0x000000cacbca5220 */ /* 0x000fe20000410000 */
[----:B------:R-:W-:Y:S02]  /*4290*/  SEL R169, R215, R157, P0 ;  /* 0x0000009dd7a97207 */ /* 0x000fe40000000000 */
[----:B------:R-:W-:Y:S01]  /*42a0*/  SEL R170, R224, R158, P0 ;  /* 0x0000009ee0aa7207 */ /* 0x000fe20000000000 */
[-C--:B------:R-:W-:Y:S01]  /*42b0*/  @P5 FMUL.FTZ R160, R242, R202.reuse ;  /* 0x000000caf2a05220 */ /* 0x080fe20000410000 */
[----:B------:R-:W-:Y:S01]  /*42c0*/  SEL R171, R201, R159, P0 ;  /* 0x0000009fc9ab7207 */ /* 0x000fe20000000000 */
[----:B-----5:R-:W-:Y:S02]  /*42d0*/  @P5 FFMA.FTZ R108, R152, R202, R108 ;  /* 0x000000ca986c5223 */ /* 0x020fe4000001006c */
[----:B------:R-:W0:Y:S02]  /*42e0*/  @P5 LDC R202, c[0x0][0x29c] ;  /* 0x0000a700ffca5b82 */ /* 0x000e240000000800 */
[----:B------:R1:W-:Y:S06]  /*42f0*/  @P1 STG.E.128 desc[UR4][R196.64], R168 ;  /* 0x000000a8c4001986 */ /* 0x0003ec000c101d04 */
        /* <DEDUP_REMOVED lines=33> */
.L_x_11843:
[----:B------:R-:W-:Y:S05]  /*4510*/  BSYNC B1 ;  /* 0x0000000000017941 */ /* 0x000fea0003800000 */
.L_x_11842:
        /* <DEDUP_REMOVED lines=15> */
.L_x_11845:
[----:B------:R-:W-:Y:S05]  /*4610*/  BSYNC B1 ;  /* 0x0000000000017941 */ /* 0x000fea0003800000 */
.L_x_11844:
        /* <DEDUP_REMOVED lines=9> */
.L_x_11847:
[----:B------:R-:W-:Y:S05]  /*46b0*/  BSYNC B1 ;  /* 0x0000000000017941 */ /* 0x000fea0003800000 */
.L_x_11846:
        /* <DEDUP_REMOVED lines=9> */
.L_x_11849:
[----:B------:R-:W-:Y:S05]  /*4750*/  BSYNC B1 ;  /* 0x0000000000017941 */ /* 0x000fea0003800000 */
.L_x_11848:
[C---:B------:R-:W-:Y:S01]  /*4760*/  SEL R168, R203.reuse, R156, P0 ;  /* 0x0000009ccba87207 */ /* 0x040fe20000000000 */
[----:B------:R-:W-:Y:S01]  /*4770*/  @P5 FMUL.FTZ R202, R203, R202 ;  /* 0x000000cacbca5220 */ /* 0x000fe20000410000 */
[----:B------:R-:W-:Y:S02]  /*4780*/  SEL R169, R215, R157, P0 ;  /* 0x0000009dd7a97207 */ /* 0x000fe40000000000 */
[----:B------:R-:W-:Y:S01]  /*4790*/  SEL R170, R224, R158, P0 ;  /* 0x0000009ee0aa7207 */ /* 0x000fe20000000000 */
[-C--:B------:R-:W-:Y:S01]  /*47a0*/  @P5 FMUL.FTZ R160, R238, R202.reuse ;  /* 0x000000caeea05220 */ /* 0x080fe20000410000 */
[----:B------:R-:W-:Y:S01]  /*47b0*/  SEL R171, R201, R159, P0 ;  /* 0x0000009fc9ab7207 */ /* 0x000fe20000000000 */
[----:B-----5:R-:W-:-:S04]  /*47c0*/  @P5 FFMA.FTZ R104, R152, R202, R104 ;  /* 0x000000ca98685223 */ /* 0x020fc80000010068 */
[----:B------:R0:W-:Y:S02]  /*47d0*/  @P1 STG.E.128 desc[UR4][R196.64], R168 ;  /* 0x000000a8c4001986 */ /* 0x0001e4000c101d04 */
[----:B0-----:R-:W0:Y:S08]  /*47e0*/  @P5 LDC R169, c[0x0][0x29c] ;  /* 0x0000a700ffa95b82 */ /* 0x001e300000000800 */
[----:B------:R-:W1:Y:S08]  /*47f0*/  @P5 LDC R168, c[0x0][0x29c] ;  /* 0x0000a700ffa85b82 */ /* 0x000e700000000800 */
[----:B------:R-:W2:Y:S08]  /*4800*/  @P5 LDC.64 R170, c[0x0][0x2f8] ;  /* 0x0000be00ffaa5b82 */ /* 0x000eb00000000a00 */
[----:B------:R-:W3:Y:S01]  /*4810*/  @P5 LDC R196, c[0x0][0x29c] ;  /* 0x0000a700ffc45b82 */ /* 0x000ee20000000800 */
[----:B0-----:R-:W-:-:S04]  /*4820*/  @P5 FMUL.FTZ R215, R215, R169 ;  /* 0x000000a9d7d75220 */ /* 0x001fc80000410000 */
[-C--:B------:R-:W-:Y:S01]  /*4830*/  @P5 FMUL.FTZ R161, R237, R215.reuse ;  /* 0x000000d7eda15220 */ /* 0x080fe20000410000 */
[----:B------:R-:W-:Y:S01]  /*4840*/  @P5 FFMA.FTZ R105, R153, R215, R105 ;  /* 0x000000d799695223 */ /* 0x000fe20000010069 */
[----:B-1----:R-:W-:Y:S01]  /*4850*/  @P5 FMUL.FTZ R224, R224, R168 ;  /* 0x000000a8e0e05220 */ /* 0x002fe20000410000 */
[----:B------:R-:W0:Y:S03]  /*4860*/  @P5 LDC R215, c[0x0][0x29c] ;  /* 0x0000a700ffd75b82 */ /* 0x000e260000000800 */
[-C--:B------:R-:W-:Y:S01]  /*4870*/  @P5 FMUL.FTZ R162, R236, R224.reuse ;  /* 0x000000e0eca25220 */ /* 0x080fe20000410000 */
[----:B------:R-:W-:Y:S01]  /*4880*/  @P5 FFMA.FTZ R106, R154, R224, R106 ;  /* 0x000000e09a6a5223 */ /* 0x000fe2000001006a */
[----:B--2---:R-:W-:-:S03]  /*4890*/  @P5 IMAD.WIDE.U32 R170, R199, 0x10, R170 ;  /* 0x00000010c7aa5825 */ /* 0x004fc600078e00aa */
[----:B------:R-:W1:Y:S01]  /*48a0*/  @P5 LDC.64 R168, c[0x0][0x220] ;  /* 0x00008800ffa85b82 */ /* 0x000e620000000a00 */
[----:B------:R-:W-:Y:S01]  /*48b0*/  IADD3 R199, R178, 0xc0, RZ ;  /* 0x000000c0b2c77810 */ /* 0x000fe20007ffe0ff */
[----:B---3--:R-:W-:-:S06]  /*48c0*/  @P5 FMUL.FTZ R201, R201, R196 ;  /* 0x000000c4c9c95220 */ /* 0x008fcc0000410000 */
[----:B------:R-:W2:Y:S01]  /*48d0*/  @P1 LDC.64 R196, c[0x0][0x308] ;  /* 0x0000c200ffc41b82 */ /* 0x000ea20000000a00 */
        /* <DEDUP_REMOVED lines=11> */
[----:B0-23--:R-:W-:Y:S10]  /*4990*/  @!P6 BRA `(.L_x_11851) ;  /* 0x000000000018e947 */ /* 0x00dff40003800000 */
[----:B------:R-:W-:Y:S01]  /*49a0*/  ISETP.NE.U32.AND P3, PT, R20, RZ, PT ;  /* 0x000000ff1400720c */ /* 0x000fe20003f65070 */
[----:B------:R-:W-:-:S03]  /*49b0*/  FFMA.FTZ R168, R187, R198, R179 ;  /* 0x000000c6bba87223 */ /* 0x000fc600000100b3 */
[----:B------:R-:W-:Y:S01]  /*49c0*/  ISETP.NE.AND.EX P3, PT, R19, RZ, PT, P3 ;  /* 0x000000ff1300720c */ /* 0x000fe20003f65330 */
[----:B------:R-:W-:-:S04]  /*49d0*/  FADD.FTZ R168, R172, -R168 ;  /* 0x800000a8aca87221 */ /* 0x000fc80000010000 */
[----:B------:R-:W-:-:S08]  /*49e0*/  FMUL.FTZ R224, R22, R168 ;  /* 0x000000a816e07220 */ /* 0x000fd00000410000 */
[----:B------:R-:W-:-:S07]  /*49f0*/  @P3 FADD.FTZ R224, R28, R224 ;  /* 0x000000e01ce03221 */ /* 0x000fce0000010000 */
.L_x_11851:
[----:B------:R-:W-:Y:S05]  /*4a00*/  BSYNC B1 ;  /* 0x0000000000017941 */ /* 0x000fea0003800000 */
.L_x_11850:
[----:B------:R-:W-:Y:S01]  /*4a10*/  @!P6 ISETP.NE.U32.AND P3, PT, R20, RZ, PT ;  /* 0x000000ff1400e20c */ /* 0x000fe20003f65070 */
[----:B------:R-:W-:Y:S01]  /*4a20*/  BSSY B1, `(.L_x_11852) ;  /* 0x000000e000017945 */ /* 0x000fe20003800000 */
[----:B------:R-:W-:Y:S02]  /*4a30*/  @P1 IADD3 R168, R21, 0xc0, RZ ;  /* 0x000000c015a81810 */ /* 0x000fe40007ffe0ff */
[C---:B------:R-:W-:Y:S02]  /*4a40*/  @!P6 ISETP.NE.AND.EX P3, PT, R19.reuse, RZ, PT, P3 ;  /* 0x000000ff1300e20c */ /* 0x040fe40003f65330 */
[C---:B------:R-:W-:Y:S01]  /*4a50*/  @!P6 ISETP.NE.AND.EX P4, PT, R19.reuse, RZ, PT, P4 ;  /* 0x000000ff1300e20c */ /* 0x040fe20003f85340 */
[----:B------:R-:W-:Y:S01]  /*4a60*/  @P1 IMAD.WIDE.U32 R196, R168, 0x10, R196 ;  /* 0x00000010a8c41825 */ /* 0x000fe200078e00c4 */
        /* <DEDUP_REMOVED lines=9> */
.L_x_11853:
[----:B------:R-:W-:Y:S05]  /*4b00*/  BSYNC B1 ;  /* 0x0000000000017941 */ /* 0x000fea0003800000 */
.L_x_11852:
        /* <DEDUP_REMOVED lines=9> */
.L_x_11855:
[----:B------:R-:W-:Y:S05]  /*4ba0*/  BSYNC B1 ;  /* 0x0000000000017941 */ /* 0x000fea0003800000 */
.L_x_11854:
        /* <DEDUP_REMOVED lines=9> */
.L_x_11857:
[----:B------:R-:W-:Y:S05]  /*4c40*/  BSYNC B1 ;  /* 0x0000000000017941 */ /* 0x000fea0003800000 */
.L_x_11856:
[C---:B------:R-:W-:Y:S01]  /*4c50*/  SEL R168, R224.reuse, R156, P0 ;  /* 0x0000009ce0a87207 */ /* 0x040fe20000000000 */
[----:B------:R-:W-:Y:S01]  /*4c60*/  @P5 FMUL.FTZ R215, R224, R215 ;  /* 0x000000d7e0d75220 */ /* 0x000fe20000410000 */
[----:B------:R-:W-:Y:S01]  /*4c70*/  SEL R169, R201, R157, P0 ;  /* 0x0000009dc9a97207 */ /* 0x000fe20000000000 */
[----:B------:R-:W0:Y:S01]  /*4c80*/  @P5 LDC R224, c[0x0][0x29c] ;  /* 0x0000a700ffe05b82 */ /* 0x000e220000000800 */
[----:B------:R-:W-:Y:S01]  /*4c90*/  SEL R170, R202, R158, P0 ;  /* 0x0000009ecaaa7207 */ /* 0x000fe20000000000 */
[----:B------:R-:W-:Y:S01]  /*4ca0*/  @P5 FMUL.FTZ R160, R234, R215 ;  /* 0x000000d7eaa05220 */ /* 0x000fe20000410000 */
[----:B------:R-:W-:Y:S01]  /*4cb0*/  SEL R171, R203, R159, P0 ;  /* 0x0000009fcbab7207 */ /* 0x000fe20000000000 */
[----:B-----5:R-:W-:Y:S01]  /*4cc0*/  @P5 FFMA.FTZ R100, R152, R215, R100 ;  /* 0x000000d798645223 */ /* 0x020fe20000010064 */
[----:B------:R-:W-:-:S03]  /*4cd0*/  IADD3 R178, R178, 0xe0, RZ ;  /* 0x000000e0b2b27810 */ /* 0x000fc60007ffe0ff */
[----:B------:R1:W-:Y:S01]  /*4ce0*/  @P1 STG.E.128 desc[UR4][R196.64], R168 ;  /* 0x000000a8c4001986 */ /* 0x0003e2000c101d04 */
[----:B0-----:R-:W-:Y:S01]  /*4cf0*/  @P5 FMUL.FTZ R201, R201, R224 ;  /* 0x000000e0c9c95220 */ /* 0x001fe20000410000 */
[----:B-1----:R-:W0:Y:S03]  /*4d00*/  @P5 LDC R197, c[0x0][0x29c] ;  /* 0x0000a700ffc55b82 */ /* 0x002e260000000800 */
[-C--:B------:R-:W-:Y:S01]  /*4d10*/  @P5 FMUL.FTZ R161, R231, R201.reuse ;  /* 0x000000c9e7a15220 */ /* 0x080fe20000410000 */
[----:B------:R-:W-:-:S04]  /*4d20*/  @P5 FFMA.FTZ R101, R153, R201, R101 ;  /* 0x000000c999655223 */ /* 0x000fc80000010065 */
[----:B------:R-:W1:Y:S08]  /*4d30*/  @P5 LDC R196, c[0x0][0x29c] ;  /* 0x0000a700ffc45b82 */ /* 0x000e700000000800 */
[----:B------:R-:W2:Y:S08]  /*4d40*/  @P5 LDC.64 R170, c[0x0][0x2f8] ;  /* 0x0000be00ffaa5b82 */ /* 0x000eb00000000a00 */
[----:B------:R-:W3:Y:S01]  /*4d50*/  @P5 LDC.64 R168, c[0x0][0x220] ;  /* 0x00008800ffa85b82 */ /* 0x000ee20000000a00 */
[----:B0-----:R-:W-:-:S04]  /*4d60*/  @P5 FMUL.FTZ R202, R202, R197 ;  /* 0x000000c5caca5220 */ /* 0x001fc80000410000 */
[-C--:B------:R-:W-:Y:S01]  /*4d70*/  @P5 FMUL.FTZ R162, R230, R202.reuse ;  /* 0x000000cae6a25220 */ /* 0x080fe20000410000 */
[----:B------:R-:W-:Y:S01]  /*4d80*/  @P5 FFMA.FTZ R102, R154, R202, R102 ;  /* 0x000000ca9a665223 */ /* 0x000fe20000010066 */
[----:B-1----:R-:W-:-:S04]  /*4d90*/  @P5 FMUL.FTZ R203, R203, R196 ;  /* 0x000000c4cbcb5220 */ /* 0x002fc80000410000 */
[-C--:B------:R-:W-:Y:S01]  /*4da0*/  @P5 FMUL.FTZ R163, R229, R203.reuse ;  /* 0x000000cbe5a35220 */ /* 0x080fe20000410000 */
[----:B------:R-:W-:Y:S01]  /*4db0*/  @P5 FFMA.FTZ R103, R155, R203, R103 ;  /* 0x000000cb9b675223 */ /* 0x000fe20000010067 */
[----:B--2---:R-:W-:-:S05]  /*4dc0*/  @P5 IMAD.WIDE.U32 R170, R199, 0x10, R170 ;  /* 0x00000010c7aa5825 */ /* 0x004fca00078e00aa */
[----:B------:R0:W-:Y:S01]  /*4dd0*/  @P5 STG.E.128 desc[UR4][R170.64], R160 ;  /* 0x000000a0aa005986 */ /* 0x0001e2000c101d04 */
[----:B---3--:R-:W-:-:S05]  /*4de0*/  @P5 IMAD.WIDE.U32 R168, R178, 0x10, R168 ;  /* 0x00000010b2a85825 */ /* 0x008fca00078e00a8 */
[----:B------:R1:W5:Y:S01]  /*4df0*/  @P5 LDG.E.128 R152, desc[UR4][R168.64] ;  /* 0x00000004a8985981 */ /* 0x000362000c1e1d00 */
[----:B------:R-:W-:Y:S01]  /*4e00*/  @!P6 ISETP.NE.U32.AND P2, PT, R20, RZ, PT ;  /* 0x000000ff1400e20c */ /* 0x000fe20003f45070 */
[----:B------:R-:W-:Y:S03]  /*4e10*/  BSSY B1, `(.L_x_11858) ;  /* 0x000000d000017945 */ /* 0x000fe60003800000 */
[----:B------:R-:W-:Y:S01]  /*4e20*/  @!P6 ISETP.NE.AND.EX P2, PT, R19, RZ, PT, P2 ;  /* 0x000000ff1300e20c */ /* 0x000fe20003f45320 */
[----:B-1----:R-:W1:Y:S03]  /*4e30*/  @P5 LDC R168, c[0x0][0x29c] ;  /* 0x0000a700ffa85b82 */ /* 0x002e660000000800 */
[----:B0-----:R-:W-:-:S05]  /*4e40*/  @!P6 FSEL R171, R24, RZ, P2 ;  /* 0x000000ff18abe208 */ /* 0x001fca0001000000 */
[----:B------:R-:W0:Y:S08]  /*4e50*/  @P5 LDC R169, c[0x0][0x29c] ;  /* 0x0000a700ffa95b82 */ /* 0x000e300000000800 */
[----:B------:R-:W2:Y:S01]  /*4e60*/  @P5 LDC R170, c[0x0][0x29c] ;  /* 0x0000a700ffaa5b82 */ /* 0x000ea20000000800 */
[----:B------:R-:W-:Y:S05]  /*4e70*/  @!P6 BRA `(.L_x_11859) ;  /* 0x000000000018e947 */ /* 0x000fea0003800000 */
[----:B------:R-:W-:Y:S01]  /*4e80*/  ISETP.NE.U32.AND P2, PT, R20, RZ, PT ;  /* 0x000000ff1400720c */ /* 0x000fe20003f45070 */
[----:B------:R-:W-:-:S03]  /*4e90*/  FFMA.FTZ R171, R191, R198, R179 ;  /* 0x000000c6bfab7223 */ /* 0x000fc600000100b3 */
[----:B------:R-:W-:Y:S01]  /*4ea0*/  ISETP.NE.AND.EX P2, PT, R19, RZ, PT, P2 ;  /* 0x000000ff1300720c */ /* 0x000fe20003f45320 */
[----:B------:R-:W-:-:S04]  /*4eb0*/  FADD.FTZ R171, R176, -R171 ;  /* 0x800000abb0ab7221 */ /* 0x000fc80000010000 */
[----:B------:R-:W-:-:S08]  /*4ec0*/  FMUL.FTZ R171, R22, R171 ;  /* 0x000000ab16ab7220 */ /* 0x000fd00000410000 */
[----:B------:R-:W-:-:S07]  /*4ed0*/  @P2 FADD.FTZ R171, R24, R171 ;  /* 0x000000ab18ab2221 */ /* 0x000fce0000010000 */
.L_x_11859:
[----:B------:R-:W-:Y:S05]  /*4ee0*/  BSYNC B1 ;  /* 0x0000000000017941 */ /* 0x000fea0003800000 */
.L_x_11858:
[C---:B------:R-:W-:Y:S01]  /*4ef0*/  @!P6 ISETP.NE.U32.AND P4, PT, R20.reuse, RZ, PT ;  /* 0x000000ff1400e20c */ /* 0x040fe20003f85070 */
[----:B-1----:R-:W-:Y:S01]  /*4f00*/  @P5 FMUL.FTZ R168, R171, R168 ;  /* 0x000000a8aba85220 */ /* 0x002fe20000410000 */
[----:B------:R-:W-:Y:S01]  /*4f10*/  @!P6 ISETP.NE.U32.AND P3, PT, R20, RZ, PT ;  /* 0x000000ff1400e20c */ /* 0x000fe20003f65070 */
[----:B------:R-:W-:Y:S01]  /*4f20*/  BSSY B1, `(.L_x_11860) ;  /* 0x000000f000017945 */ /* 0x000fe20003800000 */
[----:B------:R-:W-:Y:S01]  /*4f30*/  @!P6 ISETP.NE.AND.EX P4, PT, R19, RZ, PT, P4 ;  /* 0x000000ff1300e20c */ /* 0x000fe20003f85340 */
[-C--:B------:R-:W-:Y:S01]  /*4f40*/  @P5 FMUL.FTZ R160, R228, R168.reuse ;  /* 0x000000a8e4a05220 */ /* 0x080fe20000410000 */
[----:B-----5:R-:W-:Y:S01]  /*4f50*/  @P5 FFMA.FTZ R96, R152, R168, R96 ;  /* 0x000000a898605223 */ /* 0x020fe20000010060 */
[----:B------:R-:W-:Y:S02]  /*4f60*/  SEL R156, R171, R156, P0 ;  /* 0x0000009cab9c7207 */ /* 0x000fe40000000000 */
[----:B------:R-:W-:Y:S02]  /*4f70*/  @!P6 ISETP.NE.U32.AND P2, PT, R20, RZ, PT ;  /* 0x000000ff1400e20c */ /* 0x000fe40003f45070 */
[----:B------:R-:W-:-:S02]  /*4f80*/  @!P6 ISETP.NE.AND.EX P3, PT, R19, RZ, PT, P3 ;  /* 0x000000ff1300e20c */ /* 0x000fc40003f65330 */
        /* <DEDUP_REMOVED lines=8> */
.L_x_11861:
[----:B------:R-:W-:Y:S05]  /*5010*/  BSYNC B1 ;  /* 0x0000000000017941 */ /* 0x000fea0003800000 */
.L_x_11860:
[----:B------:R-:W-:Y:S01]  /*5020*/  BSSY B1, `(.L_x_11862) ;  /* 0x000000b000017945 */ /* 0x000fe20003800000 */
[C---:B------:R-:W-:Y:S01]  /*5030*/  SEL R157, R168.reuse, R157, P0 ;  /* 0x0000009da89d7207 */ /* 0x040fe20000000000 */
[----:B0-----:R-:W-:Y:S01]  /*5040*/  @P5 FMUL.FTZ R169, R168, R169 ;  /* 0x000000a9a8a95220 */ /* 0x001fe20000410000 */
        /* <DEDUP_REMOVED lines=8> */
.L_x_11863:
[----:B------:R-:W-:Y:S05]  /*50d0*/  BSYNC B1 ;  /* 0x0000000000017941 */ /* 0x000fea0003800000 */
.L_x_11862:
[C---:B--2---:R-:W-:Y:S01]  /*50e0*/  @P5 FMUL.FTZ R170, R168.reuse, R170 ;  /* 0x000000aaa8aa5220 */ /* 0x044fe20000410000 */
[----:B------:R-:W-:Y:S01]  /*50f0*/  @!P6 ISETP.NE.AND.EX P2, PT, R19, RZ, PT, P2 ;  /* 0x000000ff1300e20c */ /* 0x000fe20003f45320 */
[----:B------:R-:W-:Y:S01]  /*5100*/  BSSY B1, `(.L_x_11864) ;  /* 0x000000e000017945 */ /* 0x000fe20003800000 */
[----:B------:R-:W-:Y:S01]  /*5110*/  SEL R158, R168, R158, P0 ;  /* 0x0000009ea89e7207 */ /* 0x000fe20000000000 */
[-C--:B------:R-:W-:Y:S01]  /*5120*/  @P5 FFMA.FTZ R97, R153, R169.reuse, R97 ;  /* 0x000000a999615223 */ /* 0x080fe20000010061 */
[----:B------:R-:W-:Y:S01]  /*5130*/  @P5 FMUL.FTZ R161, R227, R169 ;  /* 0x000000a9e3a15220 */ /* 0x000fe20000410000 */
        /* <DEDUP_REMOVED lines=10> */
.L_x_11865:
[----:B------:R-:W-:Y:S05]  /*51e0*/  BSYNC B1 ;  /* 0x0000000000017941 */ /* 0x000fea0003800000 */
.L_x_11864:
[----:B------:R-:W0:Y:S01]  /*51f0*/  @P5 LDC R19, c[0x0][0x29c] ;  /* 0x0000a700ff135b82 */ /* 0x000e220000000800 */
[C---:B------:R-:W-:Y:S02]  /*5200*/  SEL R159, R168.reuse, R159, P0 ;  /* 0x0000009fa89f7207 */ /* 0x040fe40000000000 */
[----:B------:R-:W-:Y:S01]  /*5210*/  @P1 IADD3 R21, R21, 0xe0, RZ ;  /* 0x000000e015151810 */ /* 0x000fe20007ffe0ff */
[----:B0-----:R-:W-:-:S04]  /*5220*/  @P5 FMUL.FTZ R19, R168, R19 ;  /* 0x00000013a8135220 */ /* 0x001fc80000410000 */
[----:B------:R-:W0:Y:S01]  /*5230*/  @P1 LDC.64 R168, c[0x0][0x308] ;  /* 0x0000c200ffa81b82 */ /* 0x000e220000000a00 */
[-C--:B------:R-:W-:Y:S01]  /*5240*/  @P5 FMUL.FTZ R163, R225, R19.reuse ;  /* 0x00000013e1a35220 */ /* 0x080fe20000410000 */
[----:B------:R-:W-:Y:S01]  /*5250*/  @P5 FFMA.FTZ R99, R155, R19, R99 ;  /* 0x000000139b635223 */ /* 0x000fe20000010063 */
[----:B0-----:R-:W-:-:S05]  /*5260*/  @P1 IMAD.WIDE.U32 R20, R21, 0x10, R168 ;  /* 0x0000001015141825 */ /* 0x001fca00078e00a8 */
        /* <DEDUP_REMOVED lines=8> */
.L_x_11797:
[----:B------:R-:W-:Y:S05]  /*52f0*/  BSYNC B0 ;  /* 0x0000000000007941 */ /* 0x000fea0003800000 */
.L_x_11795:
        /* <DEDUP_REMOVED lines=272> */
.L_x_11801:
        /* <DEDUP_REMOVED lines=8> */
.L_x_11868:
[----:B------:R-:W-:Y:S05]  /*6480*/  BSYNC B1 ;  /* 0x0000000000017941 */ /* 0x000fea0003800000 */
.L_x_11867:
        /* <DEDUP_REMOVED lines=8> */
.L_x_11869:
[----:B------:R-:W-:Y:S01]  /*6510*/  HFMA2.MMA R168, -RZ, RZ, 0, 1.1920928955078125e-07 ;  /* 0x00000002ffa87435 */ /* 0x000fe200000001ff */
[----:B------:R-:W-:Y:S01]  /*6520*/  MOV R197, R171 ;  /* 0x000000ab00c57202 */ /* 0x000fe20000000f00 */
[----:B------:R-:W-:-:S09]  /*6530*/  FADD.FTZ R170, R196, R170 ;  /* 0x000000aac4aa7221 */ /* 0x000fd20000010000 */
[----:B------:R-:W-:Y:S05]  /*6540*/  WARPSYNC.COLLECTIVE R178, `(.L_x_11870) ;  /* 0x00000000b2087348 */ /* 0x000fea0003c00000 */
[----:B------:R0:W1:Y:S02]  /*6550*/  SHFL.BFLY P0, R196, R197, R168, R169 ;  /* 0x0c0000a8c5c47389 */ /* 0x00006400000000a9 */
[----:B01----:R-:W-:Y:S01]  /*6560*/  ENDCOLLECTIVE ;  /* 0x000000000000791b */ /* 0x003fe20003800000 */
.L_x_11870:
[----:B------:R-:W-:Y:S01]  /*6570*/  MOV R197, R170 ;  /* 0x000000aa00c57202 */ /* 0x000fe20000000f00 */
[----:B------:R-:W-:-:S07]  /*6580*/  FADD.FTZ R171, R171, R196 ;  /* 0x000000c4abab7221 */ /* 0x000fce0000010000 */
[----:B------:R-:W-:Y:S05]  /*6590*/  WARPSYNC.COLLECTIVE R178, `(.L_x_11871) ;  /* 0x00000000b2087348 */ /* 0x000fea0003c00000 */
[----:B------:R0:W1:Y:S02]  /*65a0*/  SHFL.BFLY P0, R196, R197, R168, R169 ;  /* 0x0c0000a8c5c47389 */ /* 0x00006400000000a9 */
[----:B01----:R-:W-:Y:S01]  /*65b0*/  ENDCOLLECTIVE ;  /* 0x000000000000791b */ /* 0x003fe20003800000 */
.L_x_11871:
[----:B------:R-:W-:Y:S01]  /*65c0*/  HFMA2.MMA R168, -RZ, RZ, 0, 2.384185791015625e-07 ;  /* 0x00000004ffa87435 */ /* 0x000fe200000001ff */
[----:B------:R-:W-:Y:S01]  /*65d0*/  MOV R197, R171 ;  /* 0x000000ab00c57202 */ /* 0x000fe20000000f00 */
[----:B------:R-:W-:-:S09]  /*65e0*/  FADD.FTZ R170, R170, R196 ;  /* 0x000000c4aaaa7221 */ /* 0x000fd20000010000 */
[----:B------:R-:W-:Y:S05]  /*65f0*/  WARPSYNC.COLLECTIVE R178, `(.L_x_11872) ;  /* 0x00000000b2087348 */ /* 0x000fea0003c00000 */
[----:B------:R0:W1:Y:S02]  /*6600*/  SHFL.BFLY P0, R196, R197, R168, R169 ;  /* 0x0c0000a8c5c47389 */ /* 0x00006400000000a9 */
[----:B01----:R-:W-:Y:S01]  /*6610*/  ENDCOLLECTIVE ;  /* 0x000000000000791b */ /* 0x003fe20003800000 */
.L_x_11872:
[----:B------:R-:W-:Y:S01]  /*6620*/  MOV R197, R170 ;  /* 0x000000aa00c57202 */ /* 0x000fe20000000f00 */
[----:B------:R-:W-:-:S07]  /*6630*/  FADD.FTZ R171, R171, R196 ;  /* 0x000000c4abab7221 */ /* 0x000fce0000010000 */
[----:B------:R-:W-:Y:S05]  /*6640*/  WARPSYNC.COLLECTIVE R178, `(.L_x_11873) ;  /* 0x00000000b2087348 */ /* 0x000fea0003c00000 */
[----:B------:R0:W1:Y:S02]  /*6650*/  SHFL.BFLY P0, R196, R197, R168, R169 ;  /* 0x0c0000a8c5c47389 */ /* 0x00006400000000a9 */
[----:B01----:R-:W-:Y:S01]  /*6660*/  ENDCOLLECTIVE ;  /* 0x000000000000791b */ /* 0x003fe20003800000 */
.L_x_11873:
[----:B------:R-:W-:Y:S01]  /*6670*/  HFMA2.MMA R168, -RZ, RZ, 0, 4.76837158203125e-07 ;  /* 0x00000008ffa87435 */ /* 0x000fe200000001ff */
[----:B------:R-:W-:Y:S02]  /*6680*/  MOV R197, R171 ;  /* 0x000000ab00c57202 */ /* 0x000fe40000000f00 */
[----:B------:R-:W-:-:S08]  /*6690*/  MOV R179, R196 ;  /* 0x000000c400b37202 */ /* 0x000fd00000000f00 */
[----:B------:R-:W-:Y:S05]  /*66a0*/  WARPSYNC.COLLECTIVE R178, `(.L_x_11874) ;  /* 0x00000000b2087348 */ /* 0x000fea0003c00000 */
[----:B------:R0:W1:Y:S02]  /*66b0*/  SHFL.BFLY P0, R196, R197, R168, R169 ;  /* 0x0c0000a8c5c47389 */ /* 0x00006400000000a9 */
[----:B01----:R-:W-:Y:S01]  /*66c0*/  ENDCOLLECTIVE ;  /* 0x000000000000791b */ /* 0x003fe20003800000 */
.L_x_11874:
[----:B------:R-:W-:-:S05]  /*66d0*/  FADD.FTZ R179, R170, R179 ;  /* 0x000000b3aab37221 */ /* 0x000fca0000010000 */
[----:B------:R-:W-:Y:S02]  /*66e0*/  MOV R197, R179 ;  /* 0x000000b300c57202 */ /* 0x000fe40000000f00 */
[----:B------:R-:W-:-:S07]  /*66f0*/  MOV R170, R196 ;  /* 0x000000c400aa7202 */ /* 0x000fce0000000f00 */
[----:B------:R-:W-:Y:S05]  /*6700*/  WARPSYNC.COLLECTIVE R178, `(.L_x_11875) ;  /* 0x00000000b2087348 */ /* 0x000fea0003c00000 */
[----:B------:R0:W1:Y:S02]  /*6710*/  SHFL.BFLY P0, R196, R197, R168, R169 ;  /* 0x0c0000a8c5c47389 */ /* 0x00006400000000a9 */
[----:B01----:R-:W-:Y:S01]  /*6720*/  ENDCOLLECTIVE ;  /* 0x000000000000791b */ /* 0x003fe20003800000 */
.L_x_11875:
[----:B------:R-:W-:Y:S01]  /*6730*/  FADD.FTZ R170, R171, R170 ;  /* 0x000000aaabaa7221 */ /* 0x000fe20000010000 */
[----:B------:R-:W-:-:S04]  /*6740*/  HFMA2.MMA R168, -RZ, RZ, 0, 9.5367431640625e-07 ;  /* 0x00000010ffa87435 */ /* 0x000fc800000001ff */
[----:B------:R-:W-:Y:S02]  /*6750*/  MOV R197, R170 ;  /* 0x000000aa00c57202 */ /* 0x000fe40000000f00 */
[----:B------:R-:W-:-:S07]  /*6760*/  MOV R171, R196 ;  /* 0x000000c400ab7202 */ /* 0x000fce0000000f00 */
[----:B------:R-:W-:Y:S05]  /*6770*/  WARPSYNC.COLLECTIVE R178, `(.L_x_11876) ;  /* 0x00000000b2087348 */ /* 0x000fea0003c00000 */
[----:B------:R0:W1:Y:S02]  /*6780*/  SHFL.BFLY P0, R196, R197, R168, R169 ;  /* 0x0c0000a8c5c47389 */ /* 0x00006400000000a9 */
[----:B01----:R-:W-:Y:S01]  /*6790*/  ENDCOLLECTIVE ;  /* 0x000000000000791b */ /* 0x003fe20003800000 */
.L_x_11876:
[----:B------:R-:W-:-:S05]  /*67a0*/  FADD.FTZ R171, R179, R171 ;  /* 0x000000abb3ab7221 */ /* 0x000fca0000010000 */
[----:B------:R-:W-:Y:S02]  /*67b0*/  MOV R197, R171 ;  /* 0x000000ab00c57202 */ /* 0x000fe40000000f00 */
[----:B------:R-:W-:-:S07]  /*67c0*/  MOV R179, R196 ;  /* 0x000000c400b37202 */ /* 0x000fce0000000f00 */
[----:B------:R-:W-:Y:S05]  /*67d0*/  WARPSYNC.COLLECTIVE R178, `(.L_x_11877) ;  /* 0x00000000b2087348 */ /* 0x000fea0003c00000 */
[----:B------:R0:W1:Y:S02]  /*67e0*/  SHFL.BFLY P0, R196, R197, R168, R169 ;  /* 0x0c0000a8c5c47389 */ /* 0x00006400000000a9 */
[----:B01----:R-:W-:Y:S01]  /*67f0*/  ENDCOLLECTIVE ;  /* 0x000000000000791b */ /* 0x003fe20003800000 */
.L_x_11877:
[----:B------:R-:W-:Y:S05]  /*6800*/  BRA `(.L_x_11878) ;  /* 0xffffffc000707947 */ /* 0x000fea000383ffff */
.L_x_11879:
        /* <DEDUP_REMOVED lines=15> */
.L_x_14371:


//--------------------- .text._ZN10layer_norm13ln_bwd_kernelINS_13Kernel_traitsI6__halfffffjLj1024ELj1ELj4ELj1ELj16ENS_18Kernel_traits_baseILj1024ES2_ffffjLj128EEEEELb1ELb0ELb0ELb0EEEvNS_9BwdParamsE --------------------------
	.section	.text._ZN10layer_norm13ln_bwd_kernelINS_13Kernel_traitsI6__halfffffjLj1024ELj1ELj4ELj1ELj16ENS_18Kernel_traits_baseILj1024ES2_ffffjLj128EEEEELb1ELb0ELb0ELb0EEEvNS_9BwdParamsE,"ax",@progbits
	.align	128
        .global         _ZN10layer_norm13ln_bwd_kernelINS_13Kernel_traitsI6__halfffffjLj1024ELj1ELj4ELj1ELj16ENS_18Kernel_traits_baseILj1024ES2_ffffjLj128EEEEELb1ELb0ELb0ELb0EEEvNS_9BwdParamsE
        .type           _ZN10layer_norm13ln_bwd_kernelINS_13Kernel_traitsI6__halfffffjLj1024ELj1ELj4ELj1ELj16ENS_18Kernel_traits_baseILj1024ES2_ffffjLj128EEEEELb1ELb0ELb0ELb0EEEvNS_9BwdParamsE,@function
        .size           _ZN10layer_norm13ln_bwd_kernelINS_13Kernel_traitsI6__halfffffjLj1024ELj1ELj4ELj1ELj16ENS_18Kernel_traits_baseILj1024ES2_ffffjLj128EEEEELb1ELb0ELb0ELb0EEEvNS_9BwdParamsE,(.L_x_14372 - _ZN10layer_norm13ln_bwd_kernelINS_13Kernel_traitsI6__halfffffjLj1024ELj1ELj4ELj1ELj16ENS_18Kernel_traits_baseILj1024ES2_ffffjLj128EEEEELb1ELb0ELb0ELb0EEEvNS_9BwdParamsE)
        .other          _ZN10layer_norm13ln_bwd_kernelINS_13Kernel_traitsI6__halfffffjLj1024ELj1ELj4ELj1ELj16ENS_18Kernel_traits_baseILj1024ES2_ffffjLj128EEEEELb1ELb0ELb0ELb0EEEvNS_9BwdParamsE,@"STO_CUDA_ENTRY STV_DEFAULT"
_ZN10layer_norm13ln_bwd_kernelINS_13Kernel_traitsI6__halfffffjLj1024ELj1ELj4ELj1ELj16ENS_18Kernel_traits_baseILj1024ES2_ffffjLj128EEEEELb1ELb0ELb0ELb0EEEvNS_9BwdParamsE:
.text._ZN10layer_norm13ln_bwd_kernelINS_13Kernel_traitsI6__halfffffjLj1024ELj1ELj4ELj1ELj16ENS_18Kernel_traits_baseILj1024ES2_ffffjLj128EEEEELb1ELb0ELb0ELb0EEEvNS_9BwdParamsE:
        /* <DEDUP_REMOVED lines=24> */
[----:B------:R-:W-:Y:S02]  /*0180*/  ISETP.GE.U32.AND P1, PT, R0, 0xa0, PT ;  /* 0x000000a00000780c */ /* 0x000fe40003f26070 */
[----:B------:R-:W-:-:S02]  /*0190*/  P2R R9, PR, RZ, 0x10 ;  /* 0x00000010ff097803 */ /* 0x000fc40000000000 */
[----:B------:R-:W-:Y:S01]  /*01a0*/  P2R R6, PR, RZ, 0x40 ;  /* 0x00000040ff067803 */ /* 0x000fe20000000000 */
[----:B------:R-:W0:Y:S01]  /*01b0*/  @P4 LDC.64 R2, c[0x0][0x260] ;  /* 0x00009800ff024b82 */ /* 0x000e220000000a00 */
[----:B------:R-:W-:Y:S02]  /*01c0*/  P2R R7, PR, RZ, 0x40 ;  /* 0x00000040ff077803 */ /* 0x000fe40000000000 */
[C---:B------:R-:W-:Y:S02]  /*01d0*/  ISETP.GE.U32.AND P2, PT, R0.reuse, 0xc0, PT ;  /* 0x000000c00000780c */ /* 0x040fe40003f46070 */
[----:B------:R-:W-:Y:S01]  /*01e0*/  ISETP.GE.U32.AND P3, PT, R0, 0xe0, PT ;  /* 0x000000e00000780c */ /* 0x000fe20003f66070 */
[----:B------:R-:W-:Y:S01]  /*01f0*/  BSSY B0, `(.L_x_11880) ;  /* 0x00003e4000007945 */ /* 0x000fe20003800000 */
[----:B------:R-:W-:Y:S01]  /*0200*/  P2R R4, PR, RZ, 0x20 ;  /* 0x00000020ff047803 */ /* 0x000fe20000000000 */
[----:B------:R-:W2:Y:S08]  /*0210*/  @P6 LDC.64 R24, c[0x0][0x260] ;  /* 0x00009800ff186b82 */ /* 0x000eb00000000a00 */
[----:B------:R-:W3:Y:S01]  /*0220*/  @P5 LDC.64 R30, c[0x0][0x260] ;  /* 0x00009800ff1e5b82 */ /* 0x000ee20000000a00 */
[C---:B0-----:R-:W-:Y:S01]  /*0230*/  @P4 IMAD.WIDE.U32 R2, R5.reuse, 0x8, R2 ;  /* 0x0000000805024825 */ /* 0x041fe200078e0002 */
[----:B------:R-:W-:-:S06]  /*0240*/  @P4 LOP3.LUT R5, R5, 0x20, RZ, 0xfc, !PT ;  /* 0x0000002005054812 */ /* 0x000fcc00078efcff */
[----:B------:R-:W0:Y:S01]  /*0250*/  @P0 LDC.64 R32, c[0x0][0x260] ;  /* 0x00009800ff200b82 */ /* 0x000e220000000a00 */
[----:B------:R-:W-:Y:S01]  /*0260*/  ISETP.GE.U32.AND P4, PT, R0, 0x100, PT ;  /* 0x000001000000780c */ /* 0x000fe20003f86070 */
[C---:B--2---:R-:W-:Y:S01]  /*0270*/  @P6 IMAD.WIDE.U32 R28, R5.reuse, 0x8, R24 ;  /* 0x00000008051c6825 */ /* 0x044fe200078e0018 */
[----:B------:R-:W-:-:S05]  /*0280*/  @P6 IADD3 R5, R5, 0x20, RZ ;  /* 0x0000002005056810 */ /* 0x000fca0007ffe0ff */
[----:B------:R-:W2:Y:S01]  /*0290*/  @P1 LDC.64 R24, c[0x0][0x260] ;  /* 0x00009800ff181b82 */ /* 0x000ea20000000a00 */
[----:B------:R-:W-:-:S07]  /*02a0*/  ISETP.NE.AND P6, PT, R9, RZ, PT ;  /* 0x000000ff0900720c */ /* 0x000fce0003fc5270 */
[----:B------:R-:W4:Y:S01]  /*02b0*/  @P2 LDC.64 R36, c[0x0][0x260] ;  /* 0x00009800ff242b82 */ /* 0x000f220000000a00 */
[C---:B---3--:R-:W-:Y:S01]  /*02c0*/  @P5 IMAD.WIDE.U32 R30, R5.reuse, 0x8, R30 ;  /* 0x00000008051e5825 */ /* 0x048fe200078e001e */
[----:B------:R-:W-:-:S06]  /*02d0*/  @P5 IADD3 R5, R5, 0x20, RZ ;  /* 0x0000002005055810 */ /* 0x000fcc0007ffe0ff */
[----:B------:R-:W3:Y:S01]  /*02e0*/  @P3 LDC.64 R38, c[0x0][0x260] ;  /* 0x00009800ff263b82 */ /* 0x000ee20000000a00 */
[----:B------:R-:W5:Y:S01]  /*02f0*/  @P6 LDG.E.64 R10, desc[UR4][R2.64] ;  /* 0x00000004020a6981 */ /* 0x000f62000c1e1b00 */
[----:B------:R-:W-:Y:S01]  /*0300*/  ISETP.NE.AND P6, PT, R7, RZ, PT ;  /* 0x000000ff0700720c */ /* 0x000fe20003fc5270 */
[C---:B0-----:R-:W-:Y:S01]  /*0310*/  @P0 IMAD.WIDE.U32 R32, R5.reuse, 0x8, R32 ;  /* 0x0000000805200825 */ /* 0x041fe200078e0020 */
[----:B------:R-:W-:Y:S01]  /*0320*/  @P0 IADD3 R5, R5, 0x20, RZ ;  /* 0x0000002005050810 */ /* 0x000fe20007ffe0ff */
[----:B------:R-:W5:Y:S01]  /*0330*/  @P5 LDG.E.64 R14, desc[UR4][R30.64] ;  /* 0x000000041e0e5981 */ /* 0x000f62000c1e1b00 */
[----:B------:R-:W-:Y:S02]  /*0340*/  SHF.R.U32.HI R0, RZ, 0x5, R153 ;  /* 0x00000005ff007819 */ /* 0x000fe40000011699 */
[----:B------:R-:W0:Y:S01]  /*0350*/  @P4 LDC.64 R40, c[0x0][0x260] ;  /* 0x00009800ff284b82 */ /* 0x000e220000000a00 */
[C---:B--2---:R-:W-:Y:S01]  /*0360*/  @P1 IMAD.WIDE.U32 R34, R5.reuse, 0x8, R24 ;  /* 0x0000000805221825 */ /* 0x044fe200078e0018 */
[----:B------:R-:W5:Y:S01]  /*0370*/  @P0 LDG.E.64 R16, desc[UR4][R32.64] ;  /* 0x0000000420100981 */ /* 0x000f62000c1e1b00 */
[----:B------:R-:W-:-:S02]  /*0380*/  @P1 IADD3 R5, R5, 0x20, RZ ;  /* 0x0000002005051810 */ /* 0x000fc40007ffe0ff */
[----:B------:R-:W-:Y:S01]  /*0390*/  P2R R158, PR, RZ, 0x10 ;  /* 0x00000010ff9e7803 */ /* 0x000fe20000000000 */
[----:B------:R-:W5:Y:S02]  /*03a0*/  @P1 LDG.E.64 R18, desc[UR4][R34.64] ;  /* 0x0000000422121981 */ /* 0x000f64000c1e1b00 */
[C---:B----4-:R-:W-:Y:S01]  /*03b0*/  @P2 IMAD.WIDE.U32 R36, R5.reuse, 0x8, R36 ;  /* 0x0000000805242825 */ /* 0x050fe200078e0024 */
[----:B------:R-:W-:Y:S01]  /*03c0*/  @P2 IADD3 R5, R5, 0x20, RZ ;  /* 0x0000002005052810 */ /* 0x000fe20007ffe0ff */
[----:B------:R-:W5:Y:S01]  /*03d0*/  @P6 LDG.E.64 R12, desc[UR4][R28.64] ;  /* 0x000000041c0c6981 */ /* 0x000f62000c1e1b00 */
[----:B-1----:R-:W-:Y:S02]  /*03e0*/  LEA R151, R151, R0, 0x2 ;  /* 0x0000000097977211 */ /* 0x002fe400078e10ff */
[----:B------:R-:W-:Y:S02]  /*03f0*/  CS2R R104, SRZ ;  /* 0x0000000000687805 */ /* 0x000fe4000001ff00 */
[----:B------:R-:W-:Y:S01]  /*0400*/  CS2R R106, SRZ ;  /* 0x00000000006a7805 */ /* 0x000fe2000001ff00 */
[----:B------:R1:W5:Y:S01]  /*0410*/  @P2 LDG.E.64 R20, desc[UR4][R36.64] ;  /* 0x0000000424142981 */ /* 0x000362000c1e1b00 */
[C---:B---3--:R-:W-:Y:S01]  /*0420*/  @P3 IMAD.WIDE.U32 R38, R5.reuse, 0x8, R38 ;  /* 0x0000000805263825 */ /* 0x048fe200078e0026 */
[----:B------:R-:W-:-:S02]  /*0430*/  @P3 IADD3 R5, R5, 0x20, RZ ;  /* 0x0000002005053810 */ /* 0x000fc40007ffe0ff */
[----:B------:R-:W-:Y:S02]  /*0440*/  CS2R R42, SRZ ;  /* 0x00000000002a7805 */ /* 0x000fe4000001ff00 */
[----:B------:R-:W-:Y:S02]  /*0450*/  CS2R R44, SRZ ;  /* 0x00000000002c7805 */ /* 0x000fe4000001ff00 */
[----:B------:R-:W-:Y:S01]  /*0460*/  CS2R R46, SRZ ;  /* 0x00000000002e7805 */ /* 0x000fe2000001ff00 */
[----:B------:R2:W5:Y:S01]  /*0470*/  @P3 LDG.E.64 R22, desc[UR4][R38.64] ;  /* 0x0000000426163981 */ /* 0x000562000c1e1b00 */
[----:B0-----:R-:W-:-:S05]  /*0480*/  @P4 IMAD.WIDE.U32 R24, R5, 0x8, R40 ;  /* 0x0000000805184825 */ /* 0x001fca00078e0028 */
[----:B------:R0:W5:Y:S01]  /*0490*/  @P4 LDG.E.64 R26, desc[UR4][R24.64] ;  /* 0x00000004181a4981 */ /* 0x000162000c1e1b00 */
[----:B------:R-:W-:Y:S02]  /*04a0*/  ISETP.GE.AND P4, PT, R151, UR6, PT ;  /* 0x0000000697007c0c */ /* 0x000fe4000bf86270 */
[----:B-1----:R-:W-:Y:S02]  /*04b0*/  CS2R R36, SRZ ;  /* 0x0000000000247805 */ /* 0x002fe4000001ff00 */
[----:B--2---:R-:W-:Y:S02]  /*04c0*/  CS2R R38, SRZ ;  /* 0x0000000000267805 */ /* 0x004fe4000001ff00 */
        /* <DEDUP_REMOVED lines=59> */
[----:B------:R-:W-:-:S02]  /*0880*/  MOV R25, R18 ;  /* 0x0000001200197202 */ /* 0x000fc40000000f00 */
[--C-:B------:R-:W-:Y:S02]  /*0890*/  SHF.R.U64 R24, R18, 0x10, R19.reuse ;  /* 0x0000001012187819 */ /* 0x100fe40000001213 */
[----:B------:R-:W-:Y:S01]  /*08a0*/  MOV R2, R19 ;  /* 0x0000001300027202 */ /* 0x000fe20000000f00 */
[----:B------:R-:W-:Y:S01]  /*08b0*/  HADD2.F32 R25, -RZ, R25.H0_H0 ;  /* 0x20000019ff197230 */ /* 0x000fe20000004100 */
[----:B------:R-:W-:Y:S01]  /*08c0*/  SHF.R.U32.HI R5, RZ, 0x10, R19 ;  /* 0x00000010ff057819 */ /* 0x000fe20000011613 */
[----:B------:R-:W-:Y:S01]  /*08d0*/  HADD2.F32 R24, -RZ, R24.H0_H0 ;  /* 0x20000018ff187230 */ /* 0x000fe20000004100 */
[----:B------:R-:W-:Y:S02]  /*08e0*/  MOV R3, R20 ;  /* 0x0000001400037202 */ /* 0x000fe40000000f00 */
[----:B------:R-:W-:Y:S02]  /*08f0*/  SHF.R.U64 R20, R20, 0x10, R21 ;  /* 0x0000001014147819 */ /* 0x000fe40000001215 */
[----:B------:R-:W-:-:S02]  /*0900*/  MOV R19, R21 ;  /* 0x0000001500137202 */ /* 0x000fc40000000f00 */
        /* <DEDUP_REMOVED lines=27> */
.L_x_11915:
[----:B------:R-:W0:Y:S01]  /*0ac0*/  @P4 LDC.64 R136, c[0x0][0x270] ;  /* 0x00009c00ff884b82 */ /* 0x000e220000000a00 */
[----:B------:R-:W-:Y:S02]  /*0ad0*/  SHF.R.S32.HI R8, RZ, 0x1f, R151 ;  /* 0x0000001fff087819 */ /* 0x000fe40000011497 */
[----:B-----5:R-:W-:Y:S02]  /*0ae0*/  MOV R160, 0x3f800000 ;  /* 0x3f80000000a07802 */ /* 0x020fe40000000f00 */
[----:B------:R-:W-:-:S03]  /*0af0*/  ISETP.NE.AND P6, PT, R9, RZ, PT ;  /* 0x000000ff0900720c */ /* 0x000fc60003fc5270 */
[----:B------:R-:W1:Y:S01]  /*0b00*/  LDC.64 R138, c[0x0][0x250] ;  /* 0x00009400ff8a7b82 */ /* 0x000e620000000a00 */
[----:B0-----:R-:W-:-:S04]  /*0b10*/  @P4 LEA R140, P5, R151, R136, 0x2 ;  /* 0x00000088978c4211 */ /* 0x001fc800078a10ff */
[----:B------:R-:W-:-:S03]  /*0b20*/  @P4 LEA.HI.X R141, R151, R137, R8, 0x2, P5 ;  /* 0x00000089978d4211 */ /* 0x000fc600028f1408 */
[----:B------:R-:W0:Y:S01]  /*0b30*/  LDC.64 R136, c[0x0][0x258] ;  /* 0x00009600ff887b82 */ /* 0x000e220000000a00 */
[C---:B-1----:R-:W-:Y:S01]  /*0b40*/  IMAD.WIDE R138, R151.reuse, 0x4, R138 ;  /* 0x00000004978a7825 */ /* 0x042fe200078e028a */
[----:B------:R1:W5:Y:S04]  /*0b50*/  @P4 LDG.E R160, desc[UR4][R140.64] ;  /* 0x000000048ca04981 */ /* 0x000368000c1e1900 */
[----:B------:R1:W5:Y:S01]  /*0b60*/  LDG.E R219, desc[UR4][R138.64] ;  /* 0x000000048adb7981 */ /* 0x000362000c1e1900 */
        /* <DEDUP_REMOVED lines=13> */
[C---:B------:R-:W-:Y:S01]  /*0c40*/  LEA R228, P5, R8.reuse, UR12, 0x2 ;  /* 0x0000000c08e47c11 */ /* 0x040fe2000f8a10ff */
[----:B------:R-:W0:Y:S03]  /*0c50*/  LDC.64 R140, c[0x0][0x2b8] ;  /* 0x0000ae00ff8c7b82 */ /* 0x000e260000000a00 */
[----:B------:R-:W-:Y:S02]  /*0c60*/  LEA.HI.X R229, R8, UR13, RZ, 0x2, P5 ;  /* 0x0000000d08e57c11 */ /* 0x000fe4000a8f14ff */
[----:B------:R-:W-:-:S03]  /*0c70*/  ISETP.NE.U32.AND P5, PT, RZ, UR8, PT ;  /* 0x00000008ff007c0c */ /* 0x000fc6000bfa5070 */
[----:B------:R-:W5:Y:S01]  /*0c80*/  LDG.E R7, desc[UR4][R228.64] ;  /* 0x00000004e4077981 */ /* 0x000f62000c1e1900 */
        /* <DEDUP_REMOVED lines=8> */
[----:B------:R-:W3:Y:S01]  /*0d10*/  LDG.E.128 R136, desc[UR4][R136.64] ;  /* 0x0000000488887981 */ /* 0x000ee2000c1e1d00 */
[----:B------:R-:W-:-:S04]  /*0d20*/  ISETP.NE.AND P5, PT, R150, RZ, PT ;  /* 0x000000ff9600720c */ /* 0x000fc80003fa5270 */
[----:B-----5:R-:W-:Y:S02]  /*0d30*/  FSEL R176, R219, RZ, !P5 ;  /* 0x000000ffdbb07208 */ /* 0x020fe40006800000 */
[----:B------:R-:W-:-:S03]  /*0d40*/  IADD3 R223, R8, 0x20, RZ ;  /* 0x0000002008df7810 */ /* 0x000fc60007ffe0ff */
[C---:B---3--:R-:W-:Y:S01]  /*0d50*/  FADD.FTZ R192, -R176.reuse, R136 ;  /* 0x00000088b0c07221 */ /* 0x048fe20000010100 */
[----:B------:R-:W-:-:S03]  /*0d60*/  FADD.FTZ R232, -R176, R137 ;  /* 0x00000089b0e87221 */ /* 0x000fc60000010100 */
[----:B------:R-:W-:Y:S01]  /*0d70*/  FMUL.FTZ R3, R217, R192 ;  /* 0x000000c0d9037220 */ /* 0x000fe20000410000 */
[----:B--2---:R-:W-:Y:S01]  /*0d80*/  FMUL.FTZ R192, R149, R140 ;  /* 0x0000008c95c07220 */ /* 0x004fe20000410000 */
[C---:B------:R-:W-:Y:S01]  /*0d90*/  FADD.FTZ R138, -R176.reuse, R138 ;  /* 0x0000008ab08a7221 */ /* 0x040fe20000010100 */
[----:B------:R-:W-:Y:S01]  /*0da0*/  FADD.FTZ R234, -R176, R139 ;  /* 0x0000008bb0ea7221 */ /* 0x000fe20000010100 */
[----:B------:R-:W-:Y:S01]  /*0db0*/  FMUL.FTZ R205, R148, R141 ;  /* 0x0000008d94cd7220 */ /* 0x000fe20000410000 */
[----:B------:R-:W-:Y:S01]  /*0dc0*/  FADD.FTZ R136, RZ, R192 ;  /* 0x000000c0ff887221 */ /* 0x000fe20000010000 */
[----:B------:R-:W-:Y:S01]  /*0dd0*/  FMUL.FTZ R176, R217, R232 ;  /* 0x000000e8d9b07220 */ /* 0x000fe20000410000 */
[----:B------:R-:W-:Y:S01]  /*0de0*/  FFMA.FTZ R137, R3, R192, RZ ;  /* 0x000000c003897223 */ /* 0x000fe200000100ff */
[----:B------:R-:W-:Y:S01]  /*0df0*/  FMUL.FTZ R203, R217, R138 ;  /* 0x0000008ad9cb7220 */ /* 0x000fe20000410000 */
[----:B------:R-:W-:Y:S01]  /*0e00*/  FADD.FTZ R139, R136, R205 ;  /* 0x000000cd888b7221 */ /* 0x000fe20000010000 */
[----:B0-----:R-:W-:Y:S01]  /*0e10*/  FMUL.FTZ R230, R147, R142 ;  /* 0x0000008e93e67220 */ /* 0x001fe20000410000 */
        /* <DEDUP_REMOVED lines=15> */
.L_x_11883:
[----:B------:R-:W-:Y:S05]  /*0f10*/  BSYNC B1 ;  /* 0x0000000000017941 */ /* 0x000fea0003800000 */
.L_x_11882:
[----:B------:R-:W-:Y:S01]  /*0f20*/  ISETP.NE.AND P5, PT, R6, RZ, PT ;  /* 0x000000ff0600720c */ /* 0x000fe20003fa5270 */
[----:B------:R-:W-:-:S12]  /*0f30*/  BSSY B1, `(.L_x_11884) ;  /* 0x000002f000017945 */ /* 0x000fd80003800000 */
[----:B------:R-:W-:Y:S05]  /*0f40*/  @!P5 BRA `(.L_x_11885) ;  /* 0x0000000000b4d947 */ /* 0x000fea0003800000 */
        /* <DEDUP_REMOVED lines=45> */
.L_x_11885:
[----:B------:R-:W-:Y:S05]  /*1220*/  BSYNC B1 ;  /* 0x0000000000017941 */ /* 0x000fea0003800000 */
.L_x_11884:
[----:B------:R-:W-:Y:S01]  /*1230*/  ISETP.NE.AND P5, PT, R4, RZ, PT ;  /* 0x000000ff0400720c */ /* 0x000fe20003fa5270 */
[----:B------:R-:W-:-:S12]  /*1240*/  BSSY B1, `(.L_x_11886) ;  /* 0x000002f000017945 */ /* 0x000fd80003800000 */
[----:B------:R-:W-:Y:S05]  /*1250*/  @!P5 BRA `(.L_x_11887) ;  /* 0x0000000000b4d947 */ /* 0x000fea0003800000 */
[C---:B------:R-:W-:Y:S01]  /*1260*/  LEA R234, P5, R223.reuse, UR12, 0x2 ;  /* 0x0000000cdfea7c11 */ /* 0x040fe2000f8a10ff */
[----:B------:R-:W0:Y:S03]  /*1270*/  LDC.64 R140, c[0x0][0x2b8] ;  /* 0x0000ae00ff8c7b82 */ /* 0x000e260000000a00 */
[----:B------:R-:W-:Y:S02]  /*1280*/  LEA.HI.X R235, R223, UR13, RZ, 0x2, P5 ;  /* 0x0000000ddfeb7c11 */ /* 0x000fe4000a8f14ff */
[----:B------:R-:W-:-:S03]  /*1290*/  ISETP.NE.U32.AND P5, PT, RZ, UR8, PT ;  /* 0x00000008ff007c0c */ /* 0x000fc6000bfa5070 */
[----:B------:R1:W5:Y:S01]  /*12a0*/  LDG.E R2, desc[UR4][R234.64] ;  /* 0x00000004ea027981 */ /* 0x000362000c1e1900 */
        /* <DEDUP_REMOVED lines=40> */
.L_x_11887:
[----:B------:R-:W-:Y:S05]  /*1530*/  BSYNC B1 ;  /* 0x0000000000017941 */ /* 0x000fea0003800000 */
.L_x_11886:
[----:B------:R-:W-:Y:S04]  /*1540*/  BSSY B1, `(.L_x_11888) ;  /* 0x000002f000017945 */ /* 0x000fe80003800000 */
        /* <DEDUP_REMOVED lines=46> */
.L_x_11889:
[----:B------:R-:W-:Y:S05]  /*1830*/  BSYNC B1 ;  /* 0x0000000000017941 */ /* 0x000fea0003800000 */
.L_x_11888:
        /* <DEDUP_REMOVED lines=47> */
.L_x_11891:
[----:B------:R-:W-:Y:S05]  /*1b30*/  BSYNC B1 ;  /* 0x0000000000017941 */ /* 0x000fea0003800000 */
.L_x_11890:
[----:B------:R-:W-:Y:S04]  /*1b40*/  BSSY B1, `(.L_x_11892) ;  /* 0x000002f000017945 */ /* 0x000fe80003800000 */
        /* <DEDUP_REMOVED lines=13> */
[----:B------:R-:W0:Y:S04]  /*1c20*/  LDG.E.128 R140, desc[UR4][R140.64] ;  /* 0x000000048c8c7981 */ /* 0x000e28000c1e1d00 */
[----:B------:R-:W2:Y:S01]  /*1c30*/  LDG.E.128 R136, desc[UR4][R136.64] ;  /* 0x0000000488887981 */ /* 0x000ea2000c1e1d00 */
[----:B------:R-:W-:-:S04]  /*1c40*/  ISETP.NE.AND P5, PT, R150, RZ, PT ;  /* 0x000000ff9600720c */ /* 0x000fc80003fa5270 */
[----:B-----5:R-:W-:Y:S02]  /*1c50*/  FSEL R208, R219, RZ, !P5 ;  /* 0x000000ffdbd07208 */ /* 0x020fe40006800000 */
[----:B------:R-:W-:Y:S01]  /*1c60*/  IADD3 R223, R223, 0x20, RZ ;  /* 0x00000020dfdf7810 */ /* 0x000fe20007ffe0ff */
[----:B0-----:R-:W-:Y:S02]  /*1c70*/  FMUL.FTZ R182, R21, R140 ;  /* 0x0000008c15b67220 */ /* 0x001fe40000410000 */
[C---:B--2---:R-:W-:Y:S01]  /*1c80*/  FADD.FTZ R166, -R208.reuse, R136 ;  /* 0x00000088d0a67221 */ /* 0x044fe20000010100 */
[----:B------:R-:W-:-:S03]  /*1c90*/  FADD.FTZ R206, -R208, R137 ;  /* 0x00000089d0ce7221 */ /* 0x000fc60000010100 */
[----:B------:R-:W-:Y:S01]  /*1ca0*/  FMUL.FTZ R165, R217, R166 ;  /* 0x000000a6d9a57220 */ /* 0x000fe20000410000 */
[----:B------:R-:W-:Y:S01]  /*1cb0*/  FMUL.FTZ R185, R20, R141 ;  /* 0x0000008d14b97220 */ /* 0x000fe20000410000 */
[----:B------:R-:W-:Y:S01]  /*1cc0*/  FADD.FTZ R136, R221, R182 ;  /* 0x000000b6dd887221 */ /* 0x000fe20000010000 */
[C---:B------:R-:W-:Y:S01]  /*1cd0*/  FADD.FTZ R138, -R208.reuse, R138 ;  /* 0x0000008ad08a7221 */ /* 0x040fe20000010100 */
[----:B------:R-:W-:Y:S01]  /*1ce0*/  FMUL.FTZ R166, R217, R206 ;  /* 0x000000ced9a67220 */ /* 0x000fe20000410000 */
[----:B------:R-:W-:Y:S01]  /*1cf0*/  FFMA.FTZ R137, R165, R182, R232 ;  /* 0x000000b6a5897223 */ /* 0x000fe200000100e8 */
[----:B------:R-:W-:Y:S01]  /*1d00*/  FADD.FTZ R208, -R208, R139 ;  /* 0x0000008bd0d07221 */ /* 0x000fe20000010100 */
        /* <DEDUP_REMOVED lines=18> */
.L_x_11893:
[----:B------:R-:W-:Y:S05]  /*1e30*/  BSYNC B1 ;  /* 0x0000000000017941 */ /* 0x000fea0003800000 */
.L_x_11892:
        /* <DEDUP_REMOVED lines=47> */
.L_x_11895:
[----:B------:R-:W-:Y:S05]  /*2130*/  BSYNC B1 ;  /* 0x0000000000017941 */ /* 0x000fea0003800000 */
.L_x_11894:
        /* <DEDUP_REMOVED lines=9> */
[C---:B------:R-:W-:Y:S01]  /*21d0*/  @P5 LEA.HI.X R237, R223.reuse, UR9, RZ, 0x4, P6 ;  /* 0x00000009dfed5c11 */ /* 0x040fe2000b0f24ff */
[C---:B0-----:R-:W-:Y:S01]  /*21e0*/  IMAD.WIDE.U32 R140, R223.reuse, 0x10, R140 ;  /* 0x00000010df8c7825 */ /* 0x041fe200078e008c */
[----:B------:R-:W-:-:S03]  /*21f0*/  LEA R234, P6, R223, UR12, 0x2 ;  /* 0x0000000cdfea7c11 */ /* 0x000fc6000f8c10ff */
[----:B------:R0:W5:Y:S01]  /*2200*/  @P5 LDG.E.128 R128, desc[UR4][R236.64] ;  /* 0x00000004ec805981 */ /* 0x000162000c1e1d00 */
[C---:B------:R-:W-:Y:S02]  /*2210*/  LEA R136, P5, R223.reuse, UR10, 0x4 ;  /* 0x0000000adf887c11 */ /* 0x040fe4000f8a20ff */
[C---:B------:R-:W-:Y:S01]  /*2220*/  LEA.HI.X R235, R223.reuse, UR13, RZ, 0x2, P6 ;  /* 0x0000000ddfeb7c11 */ /* 0x040fe2000b0f14ff */
[----:B------:R-:W2:Y:S01]  /*2230*/  LDG.E.128 R140, desc[UR4][R140.64] ;  /* 0x000000048c8c7981 */ /* 0x000ea2000c1e1d00 */
[----:B------:R-:W-:-:S03]  /*2240*/  LEA.HI.X R137, R223, UR11, RZ, 0x4, P5 ;  /* 0x0000000bdf897c11 */ /* 0x000fc6000a8f24ff */
[----:B------:R0:W5:Y:S04]  /*2250*/  LDG.E R159, desc[UR4][R234.64] ;  /* 0x00000004ea9f7981 */ /* 0x000168000c1e1900 */
        /* <DEDUP_REMOVED lines=29> */
.L_x_11897:
[----:B------:R-:W-:Y:S05]  /*2430*/  BSYNC B1 ;  /* 0x0000000000017941 */ /* 0x000fea0003800000 */
.L_x_11896:
        /* <DEDUP_REMOVED lines=20> */
.L_x_11927:
        /* <DEDUP_REMOVED lines=22> */
[----:B------:R-:W-:-:S02]  /*26e0*/  FMUL.FTZ R234, R217, R234 ;  /* 0x000000ead9ea7220 */ /* 0x000fc40000410000 */
[----:B------:R-:W-:Y:S01]  /*26f0*/  @P5 FADD.FTZ R141, R96, R141 ;  /* 0x0000008d608d5221 */ /* 0x000fe20000010000 */
[----:B------:R-:W-:Y:S01]  /*2700*/  @P5 FADD.FTZ R140, R97, R140 ;  /* 0x0000008c618c5221 */ /* 0x000fe20000010000 */
[----:B------:R-:W-:Y:S01]  /*2710*/  @P5 FADD.FTZ R219, R98, R219 ;  /* 0x000000db62db5221 */ /* 0x000fe20000010000 */
[----:B------:R-:W-:Y:S01]  /*2720*/  @P5 FADD.FTZ R234, R99, R234 ;  /* 0x000000ea63ea5221 */ /* 0x000fe20000010000 */
[----:B------:R-:W-:-:S04]  /*2730*/  ISETP.NE.U32.AND P5, PT, RZ, UR16, PT ;  /* 0x00000010ff007c0c */ /* 0x000fc8000bfa5070 */
[----:B------:R-:W-:-:S04]  /*2740*/  ISETP.NE.AND.EX P5, PT, RZ, UR17, PT, P5 ;  /* 0x00000011ff007c0c */ /* 0x000fc8000bfa5350 */
[C---:B------:R-:W-:Y:S01]  /*2750*/  SEL R132, R141.reuse, R132, P5 ;  /* 0x000000848d847207 */ /* 0x040fe20002800000 */
[-C--:B------:R-:W-:Y:S01]  /*2760*/  FMUL.FTZ R141, R141, R160.reuse ;  /* 0x000000a08d8d7220 */ /* 0x080fe20000410000 */
[C---:B------:R-:W-:Y:S01]  /*2770*/  SEL R133, R140.reuse, R133, P5 ;  /* 0x000000858c857207 */ /* 0x040fe20002800000 */
[----:B------:R-:W-:Y:S01]  /*2780*/  FMUL.FTZ R140, R140, R160 ;  /* 0x000000a08c8c7220 */ /* 0x000fe20000410000 */
[C---:B------:R-:W-:Y:S01]  /*2790*/  SEL R134, R219.reuse, R134, P5 ;  /* 0x00000086db867207 */ /* 0x040fe20002800000 */
[-C--:B------:R-:W-:Y:S01]  /*27a0*/  FMUL.FTZ R219, R219, R160.reuse ;  /* 0x000000a0dbdb7220 */ /* 0x080fe20000410000 */
[C---:B------:R-:W-:Y:S01]  /*27b0*/  SEL R135, R234.reuse, R135, P5 ;  /* 0x00000087ea877207 */ /* 0x040fe20002800000 */
[----:B------:R-:W-:Y:S02]  /*27c0*/  FMUL.FTZ R234, R234, R160 ;  /* 0x000000a0eaea7220 */ /* 0x000fe40000410000 */
[----:B------:R-:W0:Y:S01]  /*27d0*/  @P5 LDC.64 R136, c[0x0][0x308] ;  /* 0x0000c200ff885b82 */ /* 0x000e220000000a00 */
[----:B------:R-:W-:Y:S01]  /*27e0*/  FMUL.FTZ R219, R219, UR15 ;  /* 0x0000000fdbdb7c20 */ /* 0x000fe20008410000 */
[----:B0-----:R-:W-:-:S04]  /*27f0*/  @P5 IMAD.WIDE.U32 R138, R8, 0x10, R136 ;  /* 0x00000010088a5825 */ /* 0x001fc800078e0088 */
[----:B------:R-:W-:Y:S01]  /*2800*/  FMUL.FTZ R136, R141, UR15 ;  /* 0x0000000f8d887c20 */ /* 0x000fe20008410000 */
[----:B------:R-:W-:Y:S02]  /*2810*/  FMUL.FTZ R137, R140, UR15 ;  /* 0x0000000f8c897c20 */ /* 0x000fe40008410000 */
[----:B------:R-:W0:Y:S01]  /*2820*/  LDC.64 R140, c[0x0][0x2f8] ;  /* 0x0000be00ff8c7b82 */ /* 0x000e220000000a00 */
[----:B------:R1:W-:Y:S01]  /*2830*/  @P5 STG.E.128 desc[UR4][R138.64], R132 ;  /* 0x000000848a005986 */ /* 0x0003e2000c101d04 */
[----:B------:R-:W-:-:S04]  /*2840*/  LOP3.LUT P5, RZ, R7, 0xff, RZ, 0xc0, !PT ;  /* 0x000000ff07ff7812 */ /* 0x000fc800078ac0ff */
[----:B------:R-:W-:Y:S02]  /*2850*/  SEL R136, R136, RZ, P5 ;  /* 0x000000ff88887207 */ /* 0x000fe40002800000 */
[----:B------:R-:W-:-:S04]  /*2860*/  LOP3.LUT P5, RZ, R7, 0xff00, RZ, 0xc0, !PT ;  /* 0x0000ff0007ff7812 */ /* 0x000fc800078ac0ff */
[----:B------:R-:W-:Y:S02]  /*2870*/  SEL R137, R137, RZ, P5 ;  /* 0x000000ff89897207 */ /* 0x000fe40002800000 */
[----:B------:R-:W-:-:S04]  /*2880*/  LOP3.LUT P5, RZ, R7, 0xff0000, RZ, 0xc0, !PT ;  /* 0x00ff000007ff7812 */ /* 0x000fc800078ac0ff */
[----:B-1----:R-:W-:Y:S01]  /*2890*/  SEL R138, R219, RZ, P5 ;  /* 0x000000ffdb8a7207 */ /* 0x002fe20002800000 */
[----:B------:R-:W-:Y:S01]  /*28a0*/  FMUL.FTZ R139, R234, UR15 ;  /* 0x0000000fea8b7c20 */ /* 0x000fe20008410000 */
[----:B------:R-:W-:Y:S01]  /*28b0*/  LOP3.LUT P5, RZ, R7, 0xff000000, RZ, 0xc0, !PT ;  /* 0xff00000007ff7812 */ /* 0x000fe200078ac0ff */
[----:B0-----:R-:W-:-:S03]  /*28c0*/  IMAD.WIDE.U32 R140, R8, 0x10, R140 ;  /* 0x00000010088c7825 */ /* 0x001fc600078e008c */
[----:B------:R-:W-:Y:S02]  /*28d0*/  SEL R139, R139, RZ, P5 ;  /* 0x000000ff8b8b7207 */ /* 0x000fe40002800000 */
[----:B------:R-:W-:-:S03]  /*28e0*/  IADD3 R8, R8, 0x20, RZ ;  /* 0x0000002008087810 */ /* 0x000fc60007ffe0ff */
[----:B------:R0:W-:Y:S04]  /*28f0*/  STG.E.128 desc[UR4][R140.64], R136 ;  /* 0x000000888c007986 */ /* 0x0001e8000c101d04 */
.L_x_11900:
[----:B------:R-:W-:Y:S05]  /*2900*/  BSYNC B1 ;  /* 0x0000000000017941 */ /* 0x000fea0003800000 */
.L_x_11899:
        /* <DEDUP_REMOVED lines=29> */
[----:B------:R-:W-:Y:S01]  /*2ae0*/  SEL R134, R141, R134, P5 ;  /* 0x000000868d867207 */ /* 0x000fe20002800000 */
[----:B------:R-:W-:Y:S01]  /*2af0*/  FMUL.FTZ R136, R137, UR15 ;  /* 0x0000000f89887c20 */ /* 0x000fe20008410000 */
[----:B------:R-:W-:Y:S01]  /*2b00*/  SEL R135, R234, R135, P5 ;  /* 0x00000087ea877207 */ /* 0x000fe20002800000 */
[----:B------:R-:W-:Y:S01]  /*2b10*/  FMUL.FTZ R137, R140, UR15 ;  /* 0x0000000f8c897c20 */ /* 0x000fe20008410000 */
[-C--:B------:R-:W-:Y:S01]  /*2b20*/  FMUL.FTZ R141, R141, R160.reuse ;  /* 0x000000a08d8d7220 */ /* 0x080fe20000410000 */
[----:B------:R-:W0:Y:S01]  /*2b30*/  @P5 LDC.64 R138, c[0x0][0x308] ;  /* 0x0000c200ff8a5b82 */ /* 0x000e220000000a00 */
[----:B------:R-:W-:-:S02]  /*2b40*/  FMUL.FTZ R234, R234, R160 ;  /* 0x000000a0eaea7220 */ /* 0x000fc40000410000 */
[----:B------:R-:W-:Y:S01]  /*2b50*/  FMUL.FTZ R141, R141, UR15 ;  /* 0x0000000f8d8d7c20 */ /* 0x000fe20008410000 */
[----:B0-----:R-:W-:-:S05]  /*2b60*/  @P5 IMAD.WIDE.U32 R138, R8, 0x10, R138 ;  /* 0x00000010088a5825 */ /* 0x001fca00078e008a */
[----:B------:R0:W-:Y:S01]  /*2b70*/  @P5 STG.E.128 desc[UR4][R138.64], R132 ;  /* 0x000000848a005986 */ /* 0x0001e2000c101d04 */
[----:B------:R-:W-:-:S04]  /*2b80*/  LOP3.LUT P5, RZ, R5, 0xff, RZ, 0xc0, !PT ;  /* 0x000000ff05ff7812 */ /* 0x000fc800078ac0ff */
[----:B------:R-:W-:Y:S02]  /*2b90*/  SEL R136, R136, RZ, P5 ;  /* 0x000000ff88887207 */ /* 0x000fe40002800000 */
[----:B------:R-:W-:-:S04]  /*2ba0*/  LOP3.LUT P5, RZ, R5, 0xff00, RZ, 0xc0, !PT ;  /* 0x0000ff0005ff7812 */ /* 0x000fc800078ac0ff */
[----:B------:R-:W-:Y:S02]  /*2bb0*/  SEL R137, R137, RZ, P5 ;  /* 0x000000ff89897207 */ /* 0x000fe40002800000 */
[----:B------:R-:W-:-:S04]  /*2bc0*/  LOP3.LUT P5, RZ, R5, 0xff0000, RZ, 0xc0, !PT ;  /* 0x00ff000005ff7812 */ /* 0x000fc800078ac0ff */
[----:B0-----:R-:W-:Y:S01]  /*2bd0*/  SEL R138, R141, RZ, P5 ;  /* 0x000000ff8d8a7207 */ /* 0x001fe20002800000 */
[----:B------:R-:W-:Y:S01]  /*2be0*/  FMUL.FTZ R139, R234, UR15 ;  /* 0x0000000fea8b7c20 */ /* 0x000fe20008410000 */
[----:B------:R-:W0:Y:S01]  /*2bf0*/  LDC.64 R140, c[0x0][0x2f8] ;  /* 0x0000be00ff8c7b82 */ /* 0x000e220000000a00 */
[----:B------:R-:W-:-:S04]  /*2c00*/  LOP3.LUT P5, RZ, R5, 0xff000000, RZ, 0xc0, !PT ;  /* 0xff00000005ff7812 */ /* 0x000fc800078ac0ff */
[----:B------:R-:W-:Y:S01]  /*2c10*/  SEL R139, R139, RZ, P5 ;  /* 0x000000ff8b8b7207 */ /* 0x000fe20002800000 */
[C---:B0-----:R-:W-:Y:S01]  /*2c20*/  IMAD.WIDE.U32 R140, R8.reuse, 0x10, R140 ;  /* 0x00000010088c7825 */ /* 0x041fe200078e008c */
[----:B------:R-:W-:-:S04]  /*2c30*/  IADD3 R8, R8, 0x20, RZ ;  /* 0x0000002008087810 */ /* 0x000fc80007ffe0ff */
[----:B------:R1:W-:Y:S03]  /*2c40*/  STG.E.128 desc[UR4][R140.64], R136 ;  /* 0x000000888c007986 */ /* 0x0003e6000c101d04 */
.L_x_11902:
[----:B------:R-:W-:Y:S05]  /*2c50*/  BSYNC B1 ;  /* 0x0000000000017941 */ /* 0x000fea0003800000 */
.L_x_11901:
        /* <DEDUP_REMOVED lines=52> */
.L_x_11904:
[----:B------:R-:W-:Y:S05]  /*2fa0*/  BSYNC B1 ;  /* 0x0000000000017941 */ /* 0x000fea0003800000 */
.L_x_11903:
        /* <DEDUP_REMOVED lines=51> */
.L_x_11906:
[----:B------:R-:W-:Y:S05]  /*32e0*/  BSYNC B1 ;  /* 0x0000000000017941 */ /* 0x000fea0003800000 */
.L_x_11905:
        /* <DEDUP_REMOVED lines=51> */
.L_x_11908:
[----:B------:R-:W-:Y:S05]  /*3620*/  BSYNC B1 ;  /* 0x0000000000017941 */ /* 0x000fea0003800000 */
.L_x_11907:
        /* <DEDUP_REMOVED lines=51> */
.L_x_11910:
[----:B------:R-:W-:Y:S05]  /*3960*/  BSYNC B1 ;  /* 0x0000000000017941 */ /* 0x000fea0003800000 */
.L_x_11909:
        /* <DEDUP_REMOVED lines=51> */
.L_x_11912:
[----:B------:R-:W-:Y:S05]  /*3ca0*/  BSYNC B1 ;  /* 0x0000000000017941 */ /* 0x000fea0003800000 */
.L_x_11911:
        /* <DEDUP_REMOVED lines=49> */
[----:B------:R-:W-:-:S05]  /*3fc0*/  SEL R139, R139, RZ, P5 ;  /* 0x000000ff8b8b7207 */ /* 0x000fca0002800000 */
[----:B------:R0:W-:Y:S04]  /*3fd0*/  STG.E.128 desc[UR4][R140.64], R136 ;  /* 0x000000888c007986 */ /* 0x0001e8000c101d04 */
.L_x_11914:
[----:B------:R-:W-:Y:S05]  /*3fe0*/  BSYNC B1 ;  /* 0x0000000000017941 */ /* 0x000fea0003800000 */
.L_x_11913:
[----:B01234-:R-:W0:Y:S02]  /*3ff0*/  LDC.64 R136, c[0x0][0x210] ;  /* 0x00008400ff887b82 */ /* 0x01fe240000000a00 */
[----:B0-----:R-:W-:-:S04]  /*4000*/  LEA R151, R136, R151, 0x2 ;  /* 0x0000009788977211 */ /* 0x001fc800078e10ff */
[----:B------:R-:W-:-:S13]  /*4010*/  ISETP.GE.AND P5, PT, R151, R137, PT ;  /* 0x000000899700720c */ /* 0x000fda0003fa6270 */
[----:B------:R-:W-:Y:S05]  /*4020*/  @!P5 BRA `(.L_x_11915) ;  /* 0xffffffc800a4d947 */ /* 0x000fea000383ffff */
.L_x_11881:
[----:B------:R-:W-:Y:S05]  /*4030*/  BSYNC B0 ;  /* 0x0000000000007941 */ /* 0x000fea0003800000 */
.L_x_11880:
        /* <DEDUP_REMOVED lines=22> */
[----:B------:R-:W3:Y:S04]  /*41a0*/  LDS R6, [R0+0x200] ;  /* 0x0002000000067984 */ /* 0x000ee80000000800 */
[----:B-----5:R-:W4:Y:S04]  /*41b0*/  LDS R13, [R0+0x1200] ;  /* 0x00120000000d7984 */ /* 0x020f280000000800 */
        /* <DEDUP_REMOVED lines=230> */
.L_x_11898:
        /* <DEDUP_REMOVED lines=8> */
.L_x_11917:
[----:B------:R-:W-:Y:S05]  /*50a0*/  BSYNC B1 ;  /* 0x0000000000017941 */ /* 0x000fea0003800000 */
.L_x_11916:
        /* <DEDUP_REMOVED lines=8> */
.L_x_11918:
[----:B------:R-:W-:Y:S01]  /*5130*/  FADD.FTZ R136, R136, R221 ;  /* 0x000000dd88887221 */ /* 0x000fe20000010000 */
[----:B------:R-:W-:-:S04]  /*5140*/  HFMA2.MMA R225, -RZ, RZ, 0, 1.1920928955078125e-07 ;  /* 0x00000002ffe17435 */ /* 0x000fc800000001ff */
[----:B------:R-:W-:Y:S02]  /*5150*/  MOV R234, R136 ;  /* 0x0000008800ea7202 */ /* 0x000fe40000000f00 */
[----:B------:R-:W-:-:S07]  /*5160*/  MOV R137, R223 ;  /* 0x000000df00897202 */ /* 0x000fce0000000f00 */
[----:B------:R-:W-:Y:S05]  /*5170*/  WARPSYNC.COLLECTIVE R219, `(.L_x_11919) ;  /* 0x00000000db087348 */ /* 0x000fea0003c00000 */
[----:B------:R0:W1:Y:S02]  /*5180*/  SHFL.BFLY P5, R223, R234, R225, R236 ;  /* 0x0c0000e1eadf7389 */ /* 0x00006400000a00ec */
[----:B01----:R-:W-:Y:S01]  /*5190*/  ENDCOLLECTIVE ;  /* 0x000000000000791b */ /* 0x003fe20003800000 */
.L_x_11919:
[----:B------:R-:W-:-:S05]  /*51a0*/  FADD.FTZ R137, R137, R232 ;  /* 0x000000e889897221 */ /* 0x000fca0000010000 */
[----:B------:R-:W-:Y:S02]  /*51b0*/  MOV R234, R137 ;  /* 0x0000008900ea7202 */ /* 0x000fe40000000f00 */
[----:B------:R-:W-:-:S07]  /*51c0*/  MOV R139, R223 ;  /* 0x000000df008b7202 */ /* 0x000fce0000000f00 */
[----:B------:R-:W-:Y:S05]  /*51d0*/  WARPSYNC.COLLECTIVE R219, `(.L_x_11920) ;  /* 0x00000000db087348 */ /* 0x000fea0003c00000 */
[----:B------:R0:W1:Y:S02]  /*51e0*/  SHFL.BFLY P5, R223, R234, R225, R236 ;  /* 0x0c0000e1eadf7389 */ /* 0x00006400000a00ec */
[----:B01----:R-:W-:Y:S01]  /*51f0*/  ENDCOLLECTIVE ;  /* 0x000000000000791b */ /* 0x003fe20003800000 */
.L_x_11920:
[----:B------:R-:W-:Y:S01]  /*5200*/  FADD.FTZ R139, R136, R139 ;  /* 0x0000008b888b7221 */ /* 0x000fe20000010000 */
[----:B------:R-:W-:-:S04]  /*5210*/  HFMA2.MMA R225, -RZ, RZ, 0, 2.384185791015625e-07 ;  /* 0x00000004ffe17435 */ /* 0x000fc800000001ff */
[----:B------:R-:W-:Y:S02]  /*5220*/  MOV R234, R139 ;  /* 0x0000008b00ea7202 */ /* 0x000fe40000000f00 */
[----:B------:R-:W-:-:S07]  /*5230*/  MOV R138, R223 ;  /* 0x000000df008a7202 */ /* 0x000fce0000000f00 */
[----:B------:R-:W-:Y:S05]  /*5240*/  WARPSYNC.COLLECTIVE R219, `(.L_x_11921) ;  /* 0x00000000db087348 */ /* 0x000fea0003c00000 */
[----:B------:R0:W1:Y:S02]  /*5250*/  SHFL.BFLY P5, R223, R234, R225, R236 ;  /* 0x0c0000e1eadf7389 */ /* 0x00006400000a00ec */
[----:B01----:R-:W-:Y:S01]  /*5260*/  ENDCOLLECTIVE ;  /* 0x000000000000791b */ /* 0x003fe20003800000 */
.L_x_11921:
[----:B------:R-:W-:-:S05]  /*5270*/  FADD.FTZ R138, R137, R138 ;  /* 0x0000008a898a7221 */ /* 0x000fca0000010000 */
[----:B------:R-:W-:Y:S02]  /*5280*/  MOV R234, R138 ;  /* 0x0000008a00ea7202 */ /* 0x000fe40000000f00 */
[----:B------:R-:W-:-:S07]  /*5290*/  MOV R140, R223 ;  /* 0x000000df008c7202 */ /* 0x000fce0000000f00 */
[----:B------:R-:W-:Y:S05]  /*52a0*/  WARPSYNC.COLLECTIVE R219, `(.L_x_11922) ;  /* 0x00000000db087348 */ /* 0x000fea0003c00000 */
[----:B------:R0:W1:Y:S02]  /*52b0*/  SHFL.BFLY P5, R223, R234, R225, R236 ;  /* 0x0c0000e1eadf7389 */ /* 0x00006400000a00ec */
[----:B01----:R-:W-:Y:S01]  /*52c0*/  ENDCOLLECTIVE ;  /* 0x000000000000791b */ /* 0x003fe20003800000 */
.L_x_11922:
[----:B------:R-:W-:Y:S01]  /*52d0*/  FADD.FTZ R140, R139, R140 ;  /* 0x0000008c8b8c7221 */ /* 0x000fe20000010000 */
[----:B------:R-:W-:-:S04]  /*52e0*/  HFMA2.MMA R225, -RZ, RZ, 0, 4.76837158203125e-07 ;  /* 0x00000008ffe17435 */ /* 0x000fc800000001ff */
[----:B------:R-:W-:Y:S02]  /*52f0*/  MOV R234, R140 ;  /* 0x0000008c00ea7202 */ /* 0x000fe40000000f00 */
[----:B------:R-:W-:-:S07]  /*5300*/  MOV R141, R223 ;  /* 0x000000df008d7202 */ /* 0x000fce0000000f00 */
[----:B------:R-:W-:Y:S05]  /*5310*/  WARPSYNC.COLLECTIVE R219, `(.L_x_11923) ;  /* 0x00000000db087348 */ /* 0x000fea0003c00000 */
[----:B------:R0:W1:Y:S02]  /*5320*/  SHFL.BFLY P5, R223, R234, R225, R236 ;  /* 0x0c0000e1eadf7389 */ /* 0x00006400000a00ec */
[----:B01----:R-:W-:Y:S01]  /*5330*/  ENDCOLLECTIVE ;  /* 0x000000000000791b */ /* 0x003fe20003800000 */
.L_x_11923:
[----:B------:R-:W-:-:S05]  /*5340*/  FADD.FTZ R141, R138, R141 ;  /* 0x0000008d8a8d7221 */ /* 0x000fca0000010000 */
[----:B------:R-:W-:Y:S02]  /*5350*/  MOV R234, R141 ;  /* 0x0000008d00ea7202 */ /* 0x000fe40000000f00 */
[----:B------:R-:W-:-:S07]  /*5360*/  MOV R143, R223 ;  /* 0x000000df008f7202 */ /* 0x000fce0000000f00 */
[----:B------:R-:W-:Y:S05]  /*5370*/  WARPSYNC.COLLECTIVE R219, `(.L_x_11924) ;  /* 0x00000000db087348 */ /* 0x000fea0003c00000 */
[----:B------:R0:W1:Y:S02]  /*5380*/  SHFL.BFLY P5, R223, R234, R225, R236 ;  /* 0x0c0000e1eadf7389 */ /* 0x00006400000a00ec */
[----:B01----:R-:W-:Y:S01]  /*5390*/  ENDCOLLECTIVE ;  /* 0x000000000000791b */ /* 0x003fe20003800000 */
.L_x_11924:
[----:B------:R-:W-:Y:S01]  /*53a0*/  FADD.FTZ R143, R140, R143 ;  /* 0x0000008f8c8f7221 */ /* 0x000fe20000010000 */
[----:B------:R-:W-:-:S04]  /*53b0*/  HFMA2.MMA R225, -RZ, RZ, 0, 9.5367431640625e-07 ;  /* 0x00000010ffe17435 */ /* 0x000fc800000001ff */
[----:B------:R-:W-:Y:S02]  /*53c0*/  MOV R234, R143 ;  /* 0x0000008f00ea7202 */ /* 0x000fe40000000f00 */
[----:B------:R-:W-:-:S07]  /*53d0*/  MOV R142, R223 ;  /* 0x000000df008e7202 */ /* 0x000fce0000000f00 */
[----:B------:R-:W-:Y:S05]  /*53e0*/  WARPSYNC.COLLECTIVE R219, `(.L_x_11925) ;  /* 0x00000000db087348 */ /* 0x000fea0003c00000 */
[----:B------:R0:W1:Y:S02]  /*53f0*/  SHFL.BFLY P5, R223, R234, R225, R236 ;  /* 0x0c0000e1eadf7389 */ /* 0x00006400000a00ec */
[----:B01----:R-:W-:Y:S01]  /*5400*/  ENDCOLLECTIVE ;  /* 0x000000000000791b */ /* 0x003fe20003800000 */
.L_x_11925:
[----:B------:R-:W-:-:S05]  /*5410*/  FADD.FTZ R142, R141, R142 ;  /* 0x0000008e8d8e7221 */ /* 0x000fca0000010000 */
[----:B------:R-:W-:Y:S02]  /*5420*/  MOV R234, R142 ;  /* 0x0000008e00ea7202 */ /* 0x000fe40000000f00 */
[----:B------:R-:W-:-:S07]  /*5430*/  MOV R136, R223 ;  /* 0x000000df00887202 */ /* 0x000fce0000000f00 */
[----:B------:R-:W-:Y:S05]  /*5440*/  WARPSYNC.COLLECTIVE R219, `(.L_x_11926) ;  /* 0x00000000db087348 */ /* 0x000fea0003c00000 */
[----:B------:R0:W1:Y:S02]  /*5450*/  SHFL.BFLY P5, R223, R234, R225, R236 ;  /* 0x0c0000e1eadf7389 */ /* 0x00006400000a00ec */
[----:B01----:R-:W-:Y:S01]  /*5460*/  ENDCOLLECTIVE ;  /* 0x000000000000791b */ /* 0x003fe20003800000 */
.L_x_11926:
[----:B------:R-:W-:Y:S01]  /*5470*/  MOV R137, R223 ;  /* 0x000000df00897202 */ /* 0x000fe20000000f00 */
[----:B------:R-:W-:Y:S06]  /*5480*/  BRA `(.L_x_11927) ;  /* 0xffffffd0003c7947 */ /* 0x000fec000383ffff */
.L_x_11928:
        /* <DEDUP_REMOVED lines=15> */
.L_x_14372:


//--------------------- .text._ZN10layer_norm13ln_bwd_kernelINS_13Kernel_traitsI6__halfffffjLj1024ELj1ELj4ELj1ELj16ENS_18Kernel_traits_baseILj1024ES2_ffffjLj128EEEEELb1ELb0ELb0ELb1EEEvNS_9BwdParamsE --------------------------
	.section	.text._ZN10layer_norm13ln_bwd_kernelINS_13Kernel_traitsI6__halfffffjLj1024ELj1ELj4ELj1ELj16ENS_18Kernel_traits_baseILj1024ES2_ffffjLj128EEEEELb1ELb0ELb0ELb1EEEvNS_9BwdParamsE,"ax",@progbits
	.align	128
        .global         _ZN10layer_norm13ln_bwd_kernelINS_13Kernel_traitsI6__halfffffjLj1024ELj1ELj4ELj1ELj16ENS_18Kernel_traits_baseILj1024ES2_ffffjLj128EEEEELb1ELb0ELb0ELb1EEEvNS_9BwdParamsE
        .type           _ZN10layer_norm13ln_bwd_kernelINS_13Kernel_traitsI6__halfffffjLj1024ELj1ELj4ELj1ELj16ENS_18Kernel_traits_baseILj1024ES2_ffffjLj128EEEEELb1ELb0ELb0ELb1EEEvNS_9BwdParamsE,@function
        .size           _ZN10layer_norm13ln_bwd_kernelINS_13Kernel_traitsI6__halfffffjLj1024ELj1ELj4ELj1ELj16ENS_18Kernel_traits_baseILj1024ES2_ffffjLj128EEEEELb1ELb0ELb0ELb1EEEvNS_9BwdParamsE,(.L_x_14373 - _ZN10layer_norm13ln_bwd_kernelINS_13Kernel_traitsI6__halfffffjLj1024ELj1ELj4ELj1ELj16ENS_18Kernel_traits_baseILj1024ES2_ffffjLj128EEEEELb1ELb0ELb0ELb1EEEvNS_9BwdParamsE)
        .other          _ZN10layer_norm13ln_bwd_kernelINS_13Kernel_traitsI6__halfffffjLj1024ELj1ELj4ELj1ELj16ENS_18Kernel_traits_baseILj1024ES2_ffffjLj128EEEEELb1ELb0ELb0ELb1EEEvNS_9BwdParamsE,@"STO_CUDA_ENTRY STV_DEFAULT"
_ZN10layer_norm13ln_bwd_kernelINS_13Kernel_traitsI6__halfffffjLj1024ELj1ELj4ELj1ELj16ENS_18Kernel_traits_baseILj1024ES2_ffffjLj128EEEEELb1ELb0ELb0ELb1EEEvNS_9BwdParamsE:
.text._ZN10layer_norm13ln_bwd_kernelINS_13Kernel_traitsI6__halfffffjLj1024ELj1ELj4ELj1ELj16ENS_18Kernel_traits_baseILj1024ES2_ffffjLj128EEEEELb1ELb0ELb0ELb1EEEvNS_9BwdParamsE:
        /* <DEDUP_REMOVED lines=50> */
.L_x_11930:
        /* <DEDUP_REMOVED lines=45> */
[----:B------:R-:W-:Y:S02]  /*05f0*/  MOV R0, RZ ;  /* 0x000000ff00007202 */ /* 0x000fe40000000f00 */
[----:B------:R-:W-:Y:S02]  /*0600*/  CS2R R160, SRZ ;  /* 0x0000000000a07805 */ /* 0x000fe4000001ff00 */
[----:B------:R-:W-:-:S02]  /*0610*/  CS2R R164, SRZ ;  /* 0x0000000000a47805 */ /* 0x000fc4000001ff00 */
[----:B--2---:R-:W-:Y:S01]  /*0620*/  SHF.R.U64 R200, R196, 0x10, R197 ;  /* 0x00000010c4c87819 */ /* 0x004fe200000012c5 */
[----:B------:R-:W-:Y:S01]  /*0630*/  HADD2.F32 R199, -RZ, R196.H0_H0 ;  /* 0x200000c4ffc77230 */ /* 0x000fe20000004100 */
[----:B---3--:R-:W-:Y:S01]  /*0640*/  SHF.R.U64 R196, R192, 0x10, R193 ;  /* 0x00000010c0c47819 */ /* 0x008fe200000012c1 */
[----:B------:R-:W-:Y:S01]  /*0650*/  HADD2.F32 R195, -RZ, R192.H0_H0 ;  /* 0x200000c0ffc37230 */ /* 0x000fe20000004100 */
[----:B----4-:R-:W-:Y:S01]  /*0660*/  SHF.R.U64 R192, R188, 0x10, R189 ;  /* 0x00000010bcc07819 */ /* 0x010fe200000012bd */
[----:B------:R-:W-:Y:S01]  /*0670*/  HADD2.F32 R191, -RZ, R188.H0_H0 ;  /* 0x200000bcffbf7230 */ /* 0x000fe20000004100 */
[----:B-----5:R-:W-:Y:S01]  /*0680*/  SHF.R.U64 R188, R166, 0x10, R167 ;  /* 0x00000010a6bc7819 */ /* 0x020fe200000012a7 */
[----:B------:R-:W-:Y:S02]  /*0690*/  HADD2.F32 R169, -RZ, R166.H0_H0 ;  /* 0x200000a6ffa97230 */ /* 0x000fe40000004100 */
[----:B------:R-:W0:Y:S01]  /*06a0*/  LDC.U8 R166, c[0x0][0x2a0] ;  /* 0x0000a800ffa67b82 */ /* 0x000e220000000000 */
[----:B------:R-:W-:Y:S01]  /*06b0*/  SHF.R.U64 R170, R184, 0x10, R185 ;  /* 0x00000010b8aa7819 */ /* 0x000fe200000012b9 */
[----:B------:R-:W-:Y:S01]  /*06c0*/  HADD2.F32 R187, -RZ, R184.H0_H0 ;  /* 0x200000b8ffbb7230 */ /* 0x000fe20000004100 */
[----:B------:R-:W-:-:S02]  /*06d0*/  SHF.R.U32.HI R198, RZ, 0x10, R197 ;  /* 0x00000010ffc67819 */ /* 0x000fc400000116c5 */
[----:B------:R-:W-:Y:S01]  /*06e0*/  SHF.R.U64 R174, R178, 0x10, R179 ;  /* 0x00000010b2ae7819 */ /* 0x000fe200000012b3 */
[----:B------:R-:W-:Y:S01]  /*06f0*/  HADD2.F32 R181, -RZ, R178.H0_H0 ;  /* 0x200000b2ffb57230 */ /* 0x000fe20000004100 */
[----:B------:R-:W-:Y:S02]  /*0700*/  SHF.R.U32.HI R194, RZ, 0x10, R193 ;  /* 0x00000010ffc27819 */ /* 0x000fe400000116c1 */
[----:B------:R-:W-:Y:S02]  /*0710*/  SHF.R.U32.HI R168, RZ, 0x10, R189 ;  /* 0x00000010ffa87819 */ /* 0x000fe400000116bd */
[----:B------:R-:W-:Y:S02]  /*0720*/  SHF.R.U32.HI R172, RZ, 0x10, R185 ;  /* 0x00000010ffac7819 */ /* 0x000fe400000116b9 */
[----:B------:R-:W-:Y:S02]  /*0730*/  SHF.R.U32.HI R176, RZ, 0x10, R179 ;  /* 0x00000010ffb07819 */ /* 0x000fe400000116b3 */
[----:B------:R-:W-:-:S02]  /*0740*/  SHF.R.U64 R178, R4, 0x10, R5 ;  /* 0x0000001004b27819 */ /* 0x000fc40000001205 */
[----:B------:R-:W-:Y:S02]  /*0750*/  SHF.R.U32.HI R180, RZ, 0x10, R5 ;  /* 0x00000010ffb47819 */ /* 0x000fe40000011605 */
[--C-:B------:R-:W-:Y:S02]  /*0760*/  SHF.R.U64 R184, R6, 0x10, R7.reuse ;  /* 0x0000001006b87819 */ /* 0x100fe40000001207 */
[----:B------:R-:W-:Y:S02]  /*0770*/  SHF.R.U32.HI R186, RZ, 0x10, R7 ;  /* 0x00000010ffba7819 */ /* 0x000fe40000011607 */
[----:B------:R-:W-:Y:S01]  /*0780*/  SHF.R.U32.HI R190, RZ, 0x10, R167 ;  /* 0x00000010ffbe7819 */ /* 0x000fe200000116a7 */
        /* <DEDUP_REMOVED lines=27> */
[----:B0-----:R-:W-:-:S07]  /*0940*/  HADD2.F32 R190, -RZ, R190.H0_H0 ;  /* 0x200000beffbe7230 */ /* 0x001fce0000004100 */
.L_x_11941:
[----:B-1----:R-:W0:Y:S01]  /*0950*/  LDC.64 R76, c[0x0][0x250] ;  /* 0x00009400ff4c7b82 */ /* 0x002e220000000a00 */
[----:B------:R-:W-:-:S05]  /*0960*/  IMAD R78, R201, UR8, RZ ;  /* 0x00000008c94e7c24 */ /* 0x000fca000f8e02ff */
[----:B------:R-:W-:Y:S02]  /*0970*/  SHF.R.S32.HI R79, RZ, 0x1f, R78 ;  /* 0x0000001fff4f7819 */ /* 0x000fe4000001144e */
[----:B------:R-:W1:Y:S02]  /*0980*/  LDC.64 R208, c[0x0][0x258] ;  /* 0x00009600ffd07b82 */ /* 0x000e640000000a00 */
[----:B------:R-:W-:Y:S02]  /*0990*/  LEA.HI R79, R79, R78, RZ, 0x2 ;  /* 0x0000004e4f4f7211 */ /* 0x000fe400078f10ff */
[----:B------:R-:W-:-:S04]  /*09a0*/  LOP3.LUT R78, R156, 0x1f, RZ, 0xc0, !PT ;  /* 0x0000001f9c4e7812 */ /* 0x000fc800078ec0ff */
[----:B------:R-:W-:Y:S01]  /*09b0*/  LEA.HI.SX32 R239, R79, R78, 0x1e ;  /* 0x0000004e4fef7211 */ /* 0x000fe200078ff2ff */
[----:B------:R-:W2:Y:S03]  /*09c0*/  LDC.64 R136, c[0x0][0x2b8] ;  /* 0x0000ae00ff887b82 */ /* 0x000ea60000000a00 */
[C---:B------:R-:W-:Y:S02]  /*09d0*/  SHF.L.U32 R227, R239.reuse, 0x4, RZ ;  /* 0x00000004efe37819 */ /* 0x040fe400000006ff */
[----:B------:R-:W-:Y:S01]  /*09e0*/  IADD3 R241, R239, 0x20, RZ ;  /* 0x00000020eff17810 */ /* 0x000fe20007ffe0ff */
[----:B0-----:R-:W-:Y:S01]  /*09f0*/  IMAD.WIDE R242, R201, 0x4, R76 ;  /* 0x00000004c9f27825 */ /* 0x001fe200078e024c */
[----:B------:R-:W-:Y:S01]  /*0a00*/  SHF.R.U32.HI R226, RZ, 0x1c, R239 ;  /* 0x0000001cffe27819 */ /* 0x000fe200000116ef */
[----:B------:R-:W0:Y:S01]  /*0a10*/  @P0 LDC.64 R132, c[0x0][0x270] ;  /* 0x00009c00ff840b82 */ /* 0x000e220000000a00 */
[----:B------:R-:W-:-:S02]  /*0a20*/  IADD3 R76, P1, R227, UR10, RZ ;  /* 0x0000000ae34c7c10 */ /* 0x000fc4000ff3e0ff */
[----:B------:R-:W-:Y:S01]  /*0a30*/  SHF.L.U32 R223, R241, 0x4, RZ ;  /* 0x00000004f1df7819 */ /* 0x000fe200000006ff */
[----:B------:R-:W3:Y:S01]  /*0a40*/  LDG.E R242, desc[UR4][R242.64] ;  /* 0x00000004f2f27981 */ /* 0x000ee2000c1e1900 */
[----:B------:R-:W-:Y:S01]  /*0a50*/  IADD3 R235, R239, 0x40, RZ ;  /* 0x00000040efeb7810 */ /* 0x000fe20007ffe0ff */
[----:B-1----:R-:W-:Y:S01]  /*0a60*/  IMAD.WIDE R208, R201, 0x4, R208 ;  /* 0x00000004c9d07825 */ /* 0x002fe200078e02d0 */
[----:B------:R-:W-:Y:S01]  /*0a70*/  IADD3.X R77, R226, UR11, RZ, P1, !PT ;  /* 0x0000000be24d7c10 */ /* 0x000fe20008ffe4ff */
[----:B------:R-:W1:Y:S01]  /*0a80*/  LDC.64 R182, c[0x0][0x2c8] ;  /* 0x0000b200ffb67b82 */ /* 0x000e620000000a00 */
[----:B------:R-:W-:Y:S02]  /*0a90*/  SHF.R.U32.HI R222, RZ, 0x1c, R241 ;  /* 0x0000001cffde7819 */ /* 0x000fe400000116f1 */
[----:B------:R-:W-:Y:S01]  /*0aa0*/  IADD3 R84, P1, R223, UR10, RZ ;  /* 0x0000000adf547c10 */ /* 0x000fe2000ff3e0ff */
[----:B------:R4:W3:Y:S01]  /*0ab0*/  LDG.E R208, desc[UR4][R208.64] ;  /* 0x00000004d0d07981 */ /* 0x0008e2000c1e1900 */
[----:B------:R-:W-:-:S02]  /*0ac0*/  SHF.L.U32 R220, R235, 0x4, RZ ;  /* 0x00000004ebdc7819 */ /* 0x000fc400000006ff */
[----:B------:R-:W-:Y:S01]  /*0ad0*/  IADD3 R215, R239, 0x60, RZ ;  /* 0x00000060efd77810 */ /* 0x000fe20007ffe0ff */
[----:B------:R-:W3:Y:S01]  /*0ae0*/  LDG.E.128 R76, desc[UR4][R76.64] ;  /* 0x000000044c4c7981 */ /* 0x000ee2000c1e1d00 */
[----:B------:R-:W-:Y:S02]  /*0af0*/  IADD3.X R85, R222, UR11, RZ, P1, !PT ;  /* 0x0000000bde557c10 */ /* 0x000fe40008ffe4ff */
[----:B------:R-:W-:Y:S02]  /*0b00*/  SHF.R.U32.HI R218, RZ, 0x1c, R235 ;  /* 0x0000001cffda7819 */ /* 0x000fe400000116eb */
[----:B------:R-:W-:Y:S02]  /*0b10*/  IADD3 R92, P1, R220, UR10, RZ ;  /* 0x0000000adc5c7c10 */ /* 0x000fe4000ff3e0ff */
[----:B------:R-:W-:Y:S01]  /*0b20*/  SHF.L.U32 R217, R215, 0x4, RZ ;  /* 0x00000004d7d97819 */ /* 0x000fe200000006ff */
[C---:B--2---:R-:W-:Y:S01]  /*0b30*/  IMAD.WIDE.U32 R80, R239.reuse, 0x10, R136 ;  /* 0x00000010ef507825 */ /* 0x044fe200078e0088 */
[----:B----4-:R-:W-:Y:S01]  /*0b40*/  IADD3 R209, R239, 0x80, RZ ;  /* 0x00000080efd17810 */ /* 0x010fe20007ffe0ff */
[----:B------:R-:W2:Y:S01]  /*0b50*/  LDG.E.128 R84, desc[UR4][R84.64] ;  /* 0x0000000454547981 */ /* 0x000ea2000c1e1d00 */
[----:B------:R-:W-:-:S02]  /*0b60*/  IADD3.X R93, R218, UR11, RZ, P1, !PT ;  /* 0x0000000bda5d7c10 */ /* 0x000fc40008ffe4ff */
[----:B------:R-:W-:Y:S01]  /*0b70*/  SHF.R.U32.HI R216, RZ, 0x1c, R215 ;  /* 0x0000001cffd87819 */ /* 0x000fe200000116d7 */
[--C-:B------:R-:W-:Y:S01]  /*0b80*/  IMAD.WIDE.U32 R88, R241, 0x10, R136.reuse ;  /* 0x00000010f1587825 */ /* 0x100fe200078e0088 */
[----:B------:R-:W-:Y:S01]  /*0b90*/  IADD3 R100, P1, R217, UR10, RZ ;  /* 0x0000000ad9647c10 */ /* 0x000fe2000ff3e0ff */
[----:B------:R-:W4:Y:S01]  /*0ba0*/  LDG.E.128 R80, desc[UR4][R80.64] ;  /* 0x0000000450507981 */ /* 0x000f22000c1e1d00 */
[----:B------:R-:W-:Y:S02]  /*0bb0*/  SHF.L.U32 R214, R209, 0x4, RZ ;  /* 0x00000004d1d67819 */ /* 0x000fe400000006ff */
[----:B------:R-:W-:Y:S01]  /*0bc0*/  IADD3.X R101, R216, UR11, RZ, P1, !PT ;  /* 0x0000000bd8657c10 */ /* 0x000fe20008ffe4ff */
[----:B------:R-:W-:Y:S01]  /*0bd0*/  IMAD.WIDE.U32 R104, R215, 0x10, R136 ;  /* 0x00000010d7687825 */ /* 0x000fe200078e0088 */
[----:B------:R-:W-:Y:S01]  /*0be0*/  SHF.R.U32.HI R213, RZ, 0x1c, R209 ;  /* 0x0000001cffd57819 */ /* 0x000fe200000116d1 */
[----:B------:R-:W4:Y:S01]  /*0bf0*/  LDG.E.128 R88, desc[UR4][R88.64] ;  /* 0x0000000458587981 */ /* 0x000f22000c1e1d00 */
[----:B------:R-:W-:-:S03]  /*0c00*/  IADD3 R108, P1, R214, UR10, RZ ;  /* 0x0000000ad66c7c10 */ /* 0x000fc6000ff3e0ff */
[----:B------:R-:W4:Y:S01]  /*0c10*/  LDG.E.128 R100, desc[UR4][R100.64] ;  /* 0x0000000464647981 */ /* 0x000f22000c1e1d00 */
[----:B------:R-:W-:-:S03]  /*0c20*/  IADD3.X R109, R213, UR11, RZ, P1, !PT ;  /* 0x0000000bd56d7c10 */ /* 0x000fc60008ffe4ff */
[----:B------:R-:W4:Y:S04]  /*0c30*/  LDG.E.128 R104, desc[UR4][R104.64] ;  /* 0x0000000468687981 */ /* 0x000f28000c1e1d00 */
[----:B------:R-:W4:Y:S04]  /*0c40*/  LDG.E.128 R108, desc[UR4][R108.64] ;  /* 0x000000046c6c7981 */ /* 0x000f28000c1e1d00 */
[----:B------:R-:W4:Y:S01]  /*0c50*/  LDG.E.128 R92, desc[UR4][R92.64] ;  /* 0x000000045c5c7981 */ /* 0x000f22000c1e1d00 */
[----:B------:R-:W-:Y:S01]  /*0c60*/  IMAD.WIDE.U32 R96, R235, 0x10, R136 ;  /* 0x00000010eb607825 */ /* 0x000fe200078e0088 */
[----:B------:R-:W-:-:S05]  /*0c70*/  IADD3 R237, R239, 0xa0, RZ ;  /* 0x000000a0efed7810 */ /* 0x000fca0007ffe0ff */
[----:B------:R-:W4:Y:S01]  /*0c80*/  LDG.E.128 R96, desc[UR4][R96.64] ;  /* 0x0000000460607981 */ /* 0x000f22000c1e1d00 */
[----:B------:R-:W-:Y:S02]  /*0c90*/  SHF.L.U32 R211, R237, 0x4, RZ ;  /* 0x00000004edd37819 */ /* 0x000fe400000006ff */
[----:B------:R-:W-:Y:S02]  /*0ca0*/  SHF.R.U32.HI R210, RZ, 0x1c, R237 ;  /* 0x0000001cffd27819 */ /* 0x000fe400000116ed */
[----:B------:R-:W-:Y:S01]  /*0cb0*/  IADD3 R116, P1, R211, UR10, RZ ;  /* 0x0000000ad3747c10 */ /* 0x000fe2000ff3e0ff */
[----:B------:R-:W-:-:S03]  /*0cc0*/  IMAD.WIDE.U32 R112, R209, 0x10, R136 ;  /* 0x00000010d1707825 */ /* 0x000fc600078e0088 */
[----:B------:R-:W-:-:S03]  /*0cd0*/  IADD3.X R117, R210, UR11, RZ, P1, !PT ;  /* 0x0000000bd2757c10 */ /* 0x000fc60008ffe4ff */
[----:B------:R-:W4:Y:S04]  /*0ce0*/  LDG.E.128 R112, desc[UR4][R112.64] ;  /* 0x0000000470707981 */ /* 0x000f28000c1e1d00 */
[----:B------:R-:W4:Y:S01]  /*0cf0*/  LDG.E.128 R116, desc[UR4][R116.64] ;  /* 0x0000000474747981 */ /* 0x000f22000c1e1d00 */
[----:B------:R-:W-:-:S04]  /*0d00*/  IADD3 R203, R239, 0xc0, RZ ;  /* 0x000000c0efcb7810 */ /* 0x000fc80007ffe0ff */
[----:B------:R-:W-:Y:S02]  /*0d10*/  SHF.L.U32 R206, R203, 0x4, RZ ;  /* 0x00000004cbce7819 */ /* 0x000fe400000006ff */
[----:B------:R-:W-:Y:S02]  /*0d20*/  SHF.R.U32.HI R202, RZ, 0x1c, R203 ;  /* 0x0000001cffca7819 */ /* 0x000fe400000116cb */
[----:B------:R-:W-:-:S04]  /*0d30*/  IADD3 R124, P1, R206, UR10, RZ ;  /* 0x0000000ace7c7c10 */ /* 0x000fc8000ff3e0ff */
[----:B------:R-:W-:Y:S01]  /*0d40*/  IADD3.X R125, R202, UR11, RZ, P1, !PT ;  /* 0x0000000bca7d7c10 */ /* 0x000fe20008ffe4ff */
[----:B------:R-:W-:Y:S01]  /*0d50*/  IMAD.WIDE.U32 R120, R237, 0x10, R136 ;  /* 0x00000010ed787825 */ /* 0x000fe200078e0088 */
[----:B------:R-:W-:-:S04]  /*0d60*/  LEA R232, P2, R239, UR12, 0x2 ;  /* 0x0000000cefe87c11 */ /* 0x000fc8000f8410ff */
[----:B------:R-:W4:Y:S01]  /*0d70*/  LDG.E.128 R124, desc[UR4][R124.64] ;  /* 0x000000047c7c7981 */ /* 0x000f22000c1e1d00 */
[----:B------:R-:W-:-:S03]  /*0d80*/  LEA.HI.X R233, R239, UR13, RZ, 0x2, P2 ;  /* 0x0000000defe97c11 */ /* 0x000fc600090f14ff */
[----:B------:R-:W4:Y:S01]  /*0d90*/  LDG.E.128 R120, desc[UR4][R120.64] ;  /* 0x0000000478787981 */ /* 0x000f22000c1e1d00 */
[----:B------:R-:W-:Y:S02]  /*0da0*/  LEA R230, P3, R241, UR12, 0x2 ;  /* 0x0000000cf1e67c11 */ /* 0x000fe4000f8610ff */
[----:B------:R-:W-:Y:S02]  /*0db0*/  LEA R228, P2, R235, UR12, 0x2 ;  /* 0x0000000cebe47c11 */ /* 0x000fe4000f8410ff */
[----:B------:R-:W-:Y:S02]  /*0dc0*/  IADD3 R243, R239, 0xe0, RZ ;  /* 0x000000e0eff37810 */ /* 0x000fe40007ffe0ff */
[----:B------:R-:W-:Y:S01]  /*0dd0*/  SHF.R.S32.HI R204, RZ, 0x1f, R201 ;  /* 0x0000001fffcc7819 */ /* 0x000fe200000114c9 */
[----:B------:R-:W-:Y:S01]  /*0de0*/  IMAD.WIDE.U32 R128, R203, 0x10, R136 ;  /* 0x00000010cb807825 */ /* 0x000fe200078e0088 */
[----:B------:R-:W-:Y:S01]  /*0df0*/  LEA.HI.X R231, R241, UR13, RZ, 0x2, P3 ;  /* 0x0000000df1e77c11 */ /* 0x000fe200098f14ff */
[----:B------:R-:W5:Y:S01]  /*0e00*/  LDG.E R225, desc[UR4][R232.64] ;  /* 0x00000004e8e17981 */ /* 0x000f62000c1e1900 */
[----:B------:R-:W-:-:S02]  /*0e10*/  LEA.HI.X R229, R235, UR13, RZ, 0x2, P2 ;  /* 0x0000000debe57c11 */ /* 0x000fc400090f14ff */
[----:B------:R-:W-:Y:S01]  /*0e20*/  LEA R134, P3, R215, UR12, 0x2 ;  /* 0x0000000cd7867c11 */ /* 0x000fe2000f8610ff */
[----:B------:R-:W4:Y:S01]  /*0e30*/  LDG.E.128 R128, desc[UR4][R128.64] ;  /* 0x0000000480807981 */ /* 0x000f22000c1e1d00 */
[----:B0-----:R-:W-:Y:S02]  /*0e40*/  @P0 LEA R138, P2, R201, R132, 0x2 ;  /* 0x00000084c98a0211 */ /* 0x001fe400078410ff */
[C---:B------:R-:W-:Y:S01]  /*0e50*/  SHF.L.U32 R205, R243.reuse, 0x4, RZ ;  /* 0x00000004f3cd7819 */ /* 0x040fe200000006ff */
[----:B------:R-:W-:Y:S01]  /*0e60*/  IMAD.WIDE.U32 R136, R243, 0x10, R136 ;  /* 0x00000010f3887825 */ /* 0x000fe200078e0088 */
[----:B------:R-:W-:Y:S01]  /*0e70*/  LEA.HI.X R135, R215, UR13, RZ, 0x2, P3 ;  /* 0x0000000dd7877c11 */ /* 0x000fe200098f14ff */
[----:B------:R0:W5:Y:S01]  /*0e80*/  LDG.E R221, desc[UR4][R228.64] ;  /* 0x00000004e4dd7981 */ /* 0x000162000c1e1900 */
[----:B------:R-:W-:Y:S02]  /*0e90*/  @P0 LEA.HI.X R139, R201, R133, R204, 0x2, P2 ;  /* 0x00000085c98b0211 */ /* 0x000fe400010f14cc */
[----:B------:R-:W-:Y:S01]  /*0ea0*/  SHF.R.U32.HI R204, RZ, 0x1c, R243 ;  /* 0x0000001cffcc7819 */ /* 0x000fe200000116f3 */
[----:B------:R-:W5:Y:S01]  /*0eb0*/  LDG.E R219, desc[UR4][R134.64] ;  /* 0x0000000486db7981 */ /* 0x000f62000c1e1900 */
[----:B------:R-:W-:-:S02]  /*0ec0*/  IADD3 R132, P3, R205, UR10, RZ ;  /* 0x0000000acd847c10 */ /* 0x000fc4000ff7e0ff */
[----:B------:R-:W-:Y:S01]  /*0ed0*/  MOV R207, 0x3f800000 ;  /* 0x3f80000000cf7802 */ /* 0x000fe20000000f00 */
[----:B------:R0:W5:Y:S01]  /*0ee0*/  LDG.E R224, desc[UR4][R230.64] ;  /* 0x00000004e6e07981 */ /* 0x000162000c1e1900 */
[----:B------:R-:W-:-:S04]  /*0ef0*/  IADD3.X R133, R204, UR11, RZ, P3, !PT ;  /* 0x0000000bcc857c10 */ /* 0x000fc80009ffe4ff */
[----:B------:R-:W5:Y:S04]  /*0f00*/  @P0 LDG.E R207, desc[UR4][R138.64] ;  /* 0x000000048acf0981 */ /* 0x000f68000c1e1900 */
[----:B------:R-:W4:Y:S04]  /*0f10*/  LDG.E.128 R132, desc[UR4][R132.64] ;  /* 0x0000000484847981 */ /* 0x000f28000c1e1d00 */
[----:B------:R-:W4:Y:S01]  /*0f20*/  LDG.E.128 R136, desc[UR4][R136.64] ;  /* 0x0000000488887981 */ /* 0x000f22000c1e1d00 */
[----:B-1----:R-:W-:-:S04]  /*0f30*/  ISETP.NE.U32.AND P1, PT, R182, RZ, PT ;  /* 0x000000ffb600720c */ /* 0x002fc80003f25070 */
[----:B------:R-:W-:-:S13]  /*0f40*/  ISETP.NE.AND.EX P1, PT, R183, RZ, PT, P1 ;  /* 0x000000ffb700720c */ /* 0x000fda0003f25310 */
[-C--:B------:R-:W-:Y:S02]  /*0f50*/  @P1 LEA R238, P2, R239, R182.reuse, 0x4 ;  /* 0x000000b6efee1211 */ /* 0x080fe400078420ff */
[-C--:B------:R-:W-:Y:S02]  /*0f60*/  @P1 LEA R234, P3, R235, R182.reuse, 0x4 ;  /* 0x000000b6ebea1211 */ /* 0x080fe400078620ff */
[-C--:B------:R-:W-:Y:S02]  /*0f70*/  @P1 LEA.HI.X R239, R239, R183.reuse, RZ, 0x4, P2 ;  /* 0x000000b7efef1211 */ /* 0x080fe400010f24ff */
[----:B0-----:R-:W-:Y:S02]  /*0f80*/  @P1 LEA R228, P2, R241, R182, 0x4 ;  /* 0x000000b6f1e41211 */ /* 0x001fe400078420ff */
[-C--:B------:R-:W-:Y:S01]  /*0f90*/  @P1 LEA.HI.X R235, R235, R183.reuse, RZ, 0x4, P3 ;  /* 0x000000b7ebeb1211 */ /* 0x080fe200018f24ff */
[----:B------:R0:W5:Y:S01]  /*0fa0*/  @P1 LDG.E.128 R40, desc[UR4][R238.64] ;  /* 0x00000004ee281981 */ /* 0x000162000c1e1d00 */
[----:B------:R-:W-:-:S02]  /*0fb0*/  @P1 LEA.HI.X R229, R241, R183, RZ, 0x4, P2 ;  /* 0x000000b7f1e51211 */ /* 0x000fc400010f24ff */
[----:B------:R-:W-:Y:S01]  /*0fc0*/  @P1 LEA R232, P2, R215, R182, 0x4 ;  /* 0x000000b6d7e81211 */ /* 0x000fe200078420ff */
[----:B------:R-:W5:Y:S01]  /*0fd0*/  @P1 LDG.E.128 R48, desc[UR4][R234.64] ;  /* 0x00000004ea301981 */ /* 0x000f62000c1e1d00 */
[----:B------:R-:W-:Y:S02]  /*0fe0*/  LEA R230, P3, R209, UR12, 0x2 ;  /* 0x0000000cd1e67c11 */ /* 0x000fe4000f8610ff */
[----:B------:R-:W-:Y:S01]  /*0ff0*/  @P1 LEA.HI.X R233, R215, R183, RZ, 0x4, P2 ;  /* 0x000000b7d7e91211 */ /* 0x000fe200010f24ff */
[----:B------:R1:W5:Y:S01]  /*1000*/  @P1 LDG.E.128 R44, desc[UR4][R228.64] ;  /* 0x00000004e42c1981 */ /* 0x000362000c1e1d00 */
[----:B------:R-:W-:Y:S02]  /*1010*/  LEA.HI.X R231, R209, UR13, RZ, 0x2, P3 ;  /* 0x0000000dd1e77c11 */ /* 0x000fe400098f14ff */
[----:B------:R-:W-:Y:S01]  /*1020*/  LEA R240, P2, R237, UR12, 0x2 ;  /* 0x0000000cedf07c11 */ /* 0x000fe2000f8410ff */
[----:B------:R1:W5:Y:S01]  /*1030*/  @P1 LDG.E.128 R52, desc[UR4][R232.64] ;  /* 0x00000004e8341981 */ /* 0x000362000c1e1d00 */
[----:B0-----:R-:W-:-:S02]  /*1040*/  LEA R238, P3, R203, UR12, 0x2 ;  /* 0x0000000ccbee7c11 */ /* 0x001fc4000f8610ff */
[----:B------:R-:W-:Y:S01]  /*1050*/  LEA.HI.X R241, R237, UR13, RZ, 0x2, P2 ;  /* 0x0000000dedf17c11 */ /* 0x000fe200090f14ff */
[----:B------:R0:W5:Y:S01]  /*1060*/  LDG.E R215, desc[UR4][R230.64] ;  /* 0x00000004e6d77981 */ /* 0x000162000c1e1900 */
[----:B------:R-:W-:Y:S02]  /*1070*/  LEA.HI.X R239, R203, UR13, RZ, 0x2, P3 ;  /* 0x0000000dcbef7c11 */ /* 0x000fe400098f14ff */
[-C--:B-1----:R-:W-:Y:S01]  /*1080*/  @P1 LEA R228, P2, R209, R182.reuse, 0x4 ;  /* 0x000000b6d1e41211 */ /* 0x082fe200078420ff */
[----:B------:R-:W5:Y:S01]  /*1090*/  LDG.E R212, desc[UR4][R240.64] ;  /* 0x00000004f0d47981 */ /* 0x000f62000c1e1900 */
[-C--:B------:R-:W-:Y:S02]  /*10a0*/  @P1 LEA R236, P3, R237, R182.reuse, 0x4 ;  /* 0x000000b6edec1211 */ /* 0x080fe400078620ff */
[-C--:B------:R-:W-:Y:S02]  /*10b0*/  @P1 LEA.HI.X R229, R209, R183.reuse, RZ, 0x4, P2 ;  /* 0x000000b7d1e51211 */ /* 0x080fe400010f24ff */
[----:B------:R-:W-:Y:S01]  /*10c0*/  @P1 LEA.HI.X R237, R237, R183, RZ, 0x4, P3 ;  /* 0x000000b7eded1211 */ /* 0x000fe200018f24ff */
[----:B------:R-:W5:Y:S01]  /*10d0*/  LDG.E R209, desc[UR4][R238.64] ;  /* 0x00000004eed17981 */ /* 0x000f62000c1e1900 */
[----:B------:R-:W-:-:S02]  /*10e0*/  @P1 LEA R232, P2, R203, R182, 0x4 ;  /* 0x000000b6cbe81211 */ /* 0x000fc400078420ff */
[----:B0-----:R-:W-:Y:S01]  /*10f0*/  @P1 LEA R230, P3, R243, R182, 0x4 ;  /* 0x000000b6f3e61211 */ /* 0x001fe200078620ff */
[----:B------:R3:W5:Y:S01]  /*1100*/  @P1 LDG.E.128 R56, desc[UR4][R228.64] ;  /* 0x00000004e4381981 */ /* 0x000762000c1e1d00 */
[-C--:B------:R-:W-:Y:S02]  /*1110*/  @P1 LEA.HI.X R233, R203, R183.reuse, RZ, 0x4, P2 ;  /* 0x000000b7cbe91211 */ /* 0x080fe400010f24ff */
[----:B------:R-:W-:Y:S01]  /*1120*/  @P1 LEA.HI.X R231, R243, R183, RZ, 0x4, P3 ;  /* 0x000000b7f3e71211 */ /* 0x000fe200018f24ff */
[----:B------:R0:W5:Y:S04]  /*1130*/  @P1 LDG.E.128 R60, desc[UR4][R236.64] ;  /* 0x00000004ec3c1981 */ /* 0x000168000c1e1d00 */
[----:B------:R-:W5:Y:S04]  /*1140*/  @P1 LDG.E.128 R64, desc[UR4][R232.64] ;  /* 0x00000004e8401981 */ /* 0x000f68000c1e1d00 */
[----:B------:R-:W5:Y:S01]  /*1150*/  @P1 LDG.E.128 R68, desc[UR4][R230.64] ;  /* 0x00000004e6441981 */ /* 0x000f62000c1e1d00 */
[----:B------:R-:W-:-:S02]  /*1160*/  ISETP.NE.AND P1, PT, R166, RZ, PT ;  /* 0x000000ffa600720c */ /* 0x000fc40003f25270 */
[----:B------:R-:W-:-:S04]  /*1170*/  LEA R234, P4, R243, UR12, 0x2 ;  /* 0x0000000cf3ea7c11 */ /* 0x000fc8000f8810ff */
[----:B------:R-:W-:-:S05]  /*1180*/  LEA.HI.X R235, R243, UR13, RZ, 0x2, P4 ;  /* 0x0000000df3eb7c11 */ /* 0x000fca000a0f14ff */
[----:B------:R1:W5:Y:S01]  /*1190*/  LDG.E R203, desc[UR4][R234.64] ;  /* 0x00000004eacb7981 */ /* 0x000362000c1e1900 */
[----:B---3--:R-:W-:-:S05]  /*11a0*/  FSEL R228, R242, RZ, !P1 ;  /* 0x000000fff2e47208 */ /* 0x008fca0004800000 */
[C---:B------:R-:W-:Y:S01]  /*11b0*/  FADD.FTZ R229, -R228.reuse, R76 ;  /* 0x0000004ce4e57221 */ /* 0x040fe20000010100 */
[C---:B------:R-:W-:Y:S01]  /*11c0*/  FADD.FTZ R77, -R228.reuse, R77 ;  /* 0x0000004de44d7221 */ /* 0x040fe20000010100 */
[----:B0-----:R-:W-:Y:S02]  /*11d0*/  FADD.FTZ R237, -R228, R78 ;  /* 0x0000004ee4ed7221 */ /* 0x001fe40000010100 */
[----:B------:R-:W-:Y:S01]  /*11e0*/  FMUL.FTZ R76, R208, R229 ;  /* 0x000000e5d04c7220 */ /* 0x000fe20000410000 */
[----:B------:R-:W-:Y:S01]  /*11f0*/  FADD.FTZ R229, -R228, R79 ;  /* 0x0000004fe4e57221 */ /* 0x000fe20000010100 */
[C---:B------:R-:W-:Y:S01]  /*1200*/  FMUL.FTZ R77, R208.reuse, R77 ;  /* 0x0000004dd04d7220 */ /* 0x040fe20000410000 */
[----:B------:R-:W-:Y:S01]  /*1210*/  FMUL.FTZ R78, R208, R237 ;  /* 0x000000edd04e7220 */ /* 0x000fe20000410000 */
[----:B--2---:R-:W-:-:S04]  /*1220*/  FADD.FTZ R247, -R228, R87 ;  /* 0x00000057e4f77221 */ /* 0x004fc80000010100 */
[----:B------:R-:W-:Y:S01]  /*1230*/  FMUL.FTZ R247, R208, R247 ;  /* 0x000000f7d0f77220 */ /* 0x000fe20000410000 */
[C---:B----4-:R-:W-:Y:S01]  /*1240*/  FADD.FTZ R163, R80.reuse, R163 ;  /* 0x000000a350a37221 */ /* 0x050fe20000010000 */
[----:B------:R-:W-:Y:S01]  /*1250*/  FFMA.FTZ R165, R80, R76, R165 ;  /* 0x0000004c50a57223 */ /* 0x000fe200000100a5 */
[----:B------:R-:W-:Y:S01]  /*1260*/  FMUL.FTZ R79, R199, R80 ;  /* 0x00000050c74f7220 */ /* 0x000fe20000410000 */
[----:B------:R-:W-:Y:S01]  /*1270*/  FMUL.FTZ R80, R208, R229 ;  /* 0x000000e5d0507220 */ /* 0x000fe20000410000 */
[C---:B------:R-:W-:Y:S01]  /*1280*/  FADD.FTZ R162, R81.reuse, R162 ;  /* 0x000000a251a27221 */ /* 0x040fe20000010000 */
[----:B------:R-:W-:Y:S01]  /*1290*/  FFMA.FTZ R164, R81, R77, R164 ;  /* 0x0000004d51a47223 */ /* 0x000fe200000100a4 */
[----:B-1----:R-:W-:Y:S01]  /*12a0*/  FMUL.FTZ R234, R200, R81 ;  /* 0x00000051c8ea7220 */ /* 0x002fe20000410000 */
[C---:B------:R-:W-:Y:S01]  /*12b0*/  FADD.FTZ R229, -R228.reuse, R84 ;  /* 0x00000054e4e57221 */ /* 0x040fe20000010100 */
[----:B------:R-:W-:Y:S01]  /*12c0*/  FADD.FTZ R103, -R228, R103 ;  /* 0x00000067e4677221 */ /* 0x000fe20000010100 */
[C---:B------:R-:W-:Y:S01]  /*12d0*/  FADD.FTZ R159, R82.reuse, R159 ;  /* 0x0000009f529f7221 */ /* 0x040fe20000010000 */
[----:B------:R-:W-:Y:S01]  /*12e0*/  FFMA.FTZ R161, R82, R78, R161 ;  /* 0x0000004e52a17223 */ /* 0x000fe200000100a1 */
[----:B------:R-:W-:Y:S01]  /*12f0*/  FMUL.FTZ R81, R197, R82 ;  /* 0x00000052c5517220 */ /* 0x000fe20000410000 */
[C---:B------:R-:W-:Y:S01]  /*1300*/  FADD.FTZ R30, R91.reuse, R30 ;  /* 0x0000001e5b1e7221 */ /* 0x040fe20000010000 */
[----:B------:R-:W-:Y:S01]  /*1310*/  FFMA.FTZ R2, R91, R247, R2 ;  /* 0x000000f75b027223 */ /* 0x000fe20000010002 */
[----:B------:R-:W-:Y:S01]  /*1320*/  FMUL.FTZ R82, R194, R91 ;  /* 0x0000005bc2527220 */ /* 0x000fe20000410000 */
[----:B------:R-:W-:Y:S01]  /*1330*/  FMUL.FTZ R249, R208, R103 ;  /* 0x00000067d0f97220 */ /* 0x000fe20000410000 */
[C---:B------:R-:W-:Y:S01]  /*1340*/  FADD.FTZ R231, -R228.reuse, R86 ;  /* 0x00000056e4e77221 */ /* 0x040fe20000010100 */
[----:B------:R-:W-:Y:S01]  /*1350*/  FADD.FTZ R91, -R228, R108 ;  /* 0x0000006ce45b7221 */ /* 0x000fe20000010100 */
[----:B------:R-:W-:Y:S01]  /*1360*/  FMUL.FTZ R86, R208, R229 ;  /* 0x000000e5d0567220 */ /* 0x000fe20000410000 */
[C---:B------:R-:W-:Y:S01]  /*1370*/  FADD.FTZ R38, R107.reuse, R38 ;  /* 0x000000266b267221 */ /* 0x040fe20000010000 */
[----:B------:R-:W-:Y:S01]  /*1380*/  FFMA.FTZ R10, R107, R249, R10 ;  /* 0x000000f96b0a7223 */ /* 0x000fe2000001000a */
[----:B------:R-:W-:Y:S01]  /*1390*/  FMUL.FTZ R248, R172, R107 ;  /* 0x0000006bacf87220 */ /* 0x000fe20000410000 */
[C---:B------:R-:W-:Y:S01]  /*13a0*/  FMUL.FTZ R231, R208.reuse, R231 ;  /* 0x000000e7d0e77220 */ /* 0x040fe20000410000 */
[----:B------:R-:W-:Y:S01]  /*13b0*/  FMUL.FTZ R107, R208, R91 ;  /* 0x0000005bd06b7220 */ /* 0x000fe20000410000 */
[C---:B------:R-:W-:Y:S01]  /*13c0*/  FADD.FTZ R31, R88.reuse, R31 ;  /* 0x0000001f581f7221 */ /* 0x040fe20000010000 */
[----:B------:R-:W-:Y:S01]  /*13d0*/  FFMA.FTZ R3, R88, R86, R3 ;  /* 0x0000005658037223 */ /* 0x000fe20000010003 */
[----:B------:R-:W-:Y:S01]  /*13e0*/  FMUL.FTZ R87, R195, R88 ;  /* 0x00000058c3577220 */ /* 0x000fe20000410000 */
[----:B------:R-:W-:Y:S01]  /*13f0*/  FADD.FTZ R91, RZ, R79 ;  /* 0x0000004fff5b7221 */ /* 0x000fe20000010000 */
[----:B------:R-:W-:Y:S01]  /*1400*/  FFMA.FTZ R88, R76, R79, RZ ;  /* 0x0000004f4c587223 */ /* 0x000fe200000100ff */
        /* <DEDUP_REMOVED lines=8> */
[----:B------:R-:W-:Y:S01]  /*1490*/  FADD.FTZ R95, -R228, R95 ;  /* 0x0000005fe45f7221 */ /* 0x000fe20000010100 */
        /* <DEDUP_REMOVED lines=15> */
[----:B------:R-:W-:Y:S01]  /*1590*/  FMUL.FTZ R238, R191, R96 ;  /* 0x00000060bfee7220 */ /* 0x000fe20000410000 */
[----:B------:R-:W-:Y:S01]  /*15a0*/  FADD.FTZ R93, -R228, R93 ;  /* 0x0000005de45d7221 */ /* 0x000fe20000010100 */
[----:B------:R-:W-:Y:S01]  /*15b0*/  FADD.FTZ R91, R91, R82 ;  /* 0x000000525b5b7221 */ /* 0x000fe20000010000 */
[----:B------:R-:W-:Y:S01]  /*15c0*/  FMUL.FTZ R233, R208, R233 ;  /* 0x000000e9d0e97220 */ /* 0x000fe20000410000 */
[----:B------:R-:W-:Y:S01]  /*15d0*/  FFMA.FTZ R88, R247, R82, R88 ;  /* 0x00000052f7587223 */ /* 0x000fe20000010058 */
[----:B------:R-:W-:Y:S01]  /*15e0*/  FMUL.FTZ R242, R192, R97 ;  /* 0x00000061c0f27220 */ /* 0x000fe20000410000 */
[----:B------:R-:W-:Y:S01]  /*15f0*/  FADD.FTZ R91, R91, R238 ;  /* 0x000000ee5b5b7221 */ /* 0x000fe20000010000 */
[----:B------:R-:W-:Y:S01]  /*1600*/  FADD.FTZ R237, -R228, R94 ;  /* 0x0000005ee4ed7221 */ /* 0x000fe20000010100 */
[----:B------:R-:W-:Y:S01]  /*1610*/  FMUL.FTZ R235, R208, R93 ;  /* 0x0000005dd0eb7220 */ /* 0x000fe20000410000 */
[----:B------:R-:W-:Y:S01]  /*1620*/  FFMA.FTZ R88, R233, R238, R88 ;  /* 0x000000eee9587223 */ /* 0x000fe20000010058 */
[----:B------:R-:W-:Y:S01]  /*1630*/  FADD.FTZ R85, -R228, R100 ;  /* 0x00000064e4557221 */ /* 0x000fe20000010100 */
[----:B------:R-:W-:Y:S01]  /*1640*/  FMUL.FTZ R244, R189, R98 ;  /* 0x00000062bdf47220 */ /* 0x000fe20000410000 */
[----:B------:R-:W-:Y:S01]  /*1650*/  FADD.FTZ R91, R91, R242 ;  /* 0x000000f25b5b7221 */ /* 0x000fe20000010000 */
[----:B------:R-:W-:Y:S01]  /*1660*/  FMUL.FTZ R237, R208, R237 ;  /* 0x000000edd0ed7220 */ /* 0x000fe20000410000 */
[----:B------:R-:W-:Y:S01]  /*1670*/  FFMA.FTZ R88, R235, R242, R88 ;  /* 0x000000f2eb587223 */ /* 0x000fe20000010058 */
[----:B------:R-:W-:Y:S01]  /*1680*/  FADD.FTZ R101, -R228, R101 ;  /* 0x00000065e4657221 */ /* 0x000fe20000010100 */
[----:B------:R-:W-:Y:S01]  /*1690*/  FMUL.FTZ R85, R208, R85 ;  /* 0x00000055d0557220 */ /* 0x000fe20000410000 */
[----:B------:R-:W-:Y:S01]  /*16a0*/  FMUL.FTZ R246, R168, R99 ;  /* 0x00000063a8f67220 */ /* 0x000fe20000410000 */
[----:B------:R-:W-:Y:S01]  /*16b0*/  FADD.FTZ R91, R91, R244 ;  /* 0x000000f45b5b7221 */ /* 0x000fe20000010000 */
[----:B------:R-:W-:Y:S01]  /*16c0*/  FFMA.FTZ R88, R237, R244, R88 ;  /* 0x000000f4ed587223 */ /* 0x000fe20000010058 */
[C---:B------:R-:W-:Y:S01]  /*16d0*/  FADD.FTZ R28, R89.reuse, R28 ;  /* 0x0000001c591c7221 */ /* 0x040fe20000010000 */
[----:B------:R-:W-:Y:S01]  /*16e0*/  FFMA.FTZ R0, R89, R229, R0 ;  /* 0x000000e559007223 */ /* 0x000fe20000010000 */
[C---:B------:R-:W-:Y:S01]  /*16f0*/  FADD.FTZ R93, -R228.reuse, R110 ;  /* 0x0000006ee45d7221 */ /* 0x040fe20000010100 */
[----:B------:R-:W-:Y:S01]  /*1700*/  FADD.FTZ R89, -R228, R102 ;  /* 0x00000066e4597221 */ /* 0x000fe20000010100 */
[----:B------:R-:W-:Y:S01]  /*1710*/  FADD.FTZ R39, R104, R39 ;  /* 0x0000002768277221 */ /* 0x000fe20000010000 */
[----:B------:R-:W-:Y:S01]  /*1720*/  FMUL.FTZ R84, R208, R101 ;  /* 0x00000065d0547220 */ /* 0x000fe20000410000 */
[----:B------:R-:W-:Y:S01]  /*1730*/  FFMA.FTZ R11, R104, R85, R11 ;  /* 0x00000055680b7223 */ /* 0x000fe2000001000b */
[----:B------:R-:W-:Y:S01]  /*1740*/  FMUL.FTZ R104, R187, R104 ;  /* 0x00000068bb687220 */ /* 0x000fe20000410000 */
[----:B------:R-:W-:Y:S01]  /*1750*/  FADD.FTZ R91, R91, R246 ;  /* 0x000000f65b5b7221 */ /* 0x000fe20000010000 */
[C---:B------:R-:W-:Y:S01]  /*1760*/  FADD.FTZ R143, R112.reuse, R143 ;  /* 0x0000008f708f7221 */ /* 0x040fe20000010000 */
[----:B------:R-:W-:Y:S01]  /*1770*/  FFMA.FTZ R15, R112, R107, R15 ;  /* 0x0000006b700f7223 */ /* 0x000fe2000001000f */
[----:B------:R-:W-:Y:S01]  /*1780*/  FMUL.FTZ R236, R181, R112 ;  /* 0x00000070b5ec7220 */ /* 0x000fe20000410000 */
[----:B------:R-:W-:Y:S01]  /*1790*/  FFMA.FTZ R90, R239, R246, R88 ;  /* 0x000000f6ef5a7223 */ /* 0x000fe20000010058 */
[C---:B------:R-:W-:Y:S01]  /*17a0*/  FMUL.FTZ R112, R208.reuse, R93 ;  /* 0x0000005dd0707220 */ /* 0x040fe20000410000 */
[C---:B------:R-:W-:Y:S01]  /*17b0*/  FADD.FTZ R36, R105.reuse, R36 ;  /* 0x0000002469247221 */ /* 0x040fe20000010000 */
[----:B------:R-:W-:Y:S01]  /*17c0*/  FMUL.FTZ R89, R208, R89 ;  /* 0x00000059d0597220 */ /* 0x000fe20000410000 */
[----:B------:R-:W-:Y:S01]  /*17d0*/  FFMA.FTZ R8, R105, R84, R8 ;  /* 0x0000005469087223 */ /* 0x000fe20000010008 */
[----:B------:R-:W-:Y:S01]  /*17e0*/  FADD.FTZ R93, -R228, R118 ;  /* 0x00000076e45d7221 */ /* 0x000fe20000010100 */
        /* <DEDUP_REMOVED lines=23> */
[C---:B------:R-:W-:Y:S01]  /*1960*/  FADD.FTZ R97, -R228.reuse, R116 ;  /* 0x00000074e4617221 */ /* 0x040fe20000010100 */
[----:B------:R-:W-:Y:S01]  /*1970*/  FMUL.FTZ R245, R179, R114 ;  /* 0x00000072b3f57220 */ /* 0x000fe20000410000 */
[----:B------:R-:W-:Y:S01]  /*1980*/  FADD.FTZ R94, R93, R240 ;  /* 0x000000f05d5e7221 */ /* 0x000fe20000010000 */
[----:B------:R-:W-:Y:S01]  /*1990*/  FFMA.FTZ R93, R111, R240, R92 ;  /* 0x000000f06f5d7223 */ /* 0x000fe2000001005c */
[C---:B------:R-:W-:Y:S01]  /*19a0*/  FADD.FTZ R34, R99.reuse, R34 ;  /* 0x0000002263227221 */ /* 0x040fe20000010000 */
[----:B------:R-:W-:Y:S01]  /*19b0*/  FFMA.FTZ R6, R99, R239, R6 ;  /* 0x000000ef63067223 */ /* 0x000fe20000010006 */
[----:B------:R-:W-:Y:S01]  /*19c0*/  FADD.FTZ R117, -R228, R117 ;  /* 0x00000075e4757221 */ /* 0x000fe20000010100 */
[----:B------:R-:W-:Y:S01]  /*19d0*/  FMUL.FTZ R97, R208, R97 ;  /* 0x00000061d0617220 */ /* 0x000fe20000410000 */
[----:B------:R-:W-:Y:S01]  /*19e0*/  FADD.FTZ R99, -R228, R126 ;  /* 0x0000007ee4637221 */ /* 0x000fe20000010100 */
[C---:B------:R-:W-:Y:S01]  /*19f0*/  FADD.FTZ R37, R98.reuse, R37 ;  /* 0x0000002562257221 */ /* 0x040fe20000010000 */
[----:B------:R-:W-:Y:S01]  /*1a00*/  FFMA.FTZ R9, R98, R237, R9 ;  /* 0x000000ed62097223 */ /* 0x000fe20000010009 */
[----:B------:R-:W-:Y:S01]  /*1a10*/  FMUL.FTZ R241, R176, R115 ;  /* 0x00000073b0f17220 */ /* 0x000fe20000410000 */
[----:B------:R-:W-:Y:S01]  /*1a20*/  FADD.FTZ R94, R94, R245 ;  /* 0x000000f55e5e7221 */ /* 0x000fe20000010000 */
[----:B------:R-:W-:Y:S01]  /*1a30*/  FMUL.FTZ R243, R208, R243 ;  /* 0x000000f3d0f37220 */ /* 0x000fe20000410000 */
[----:B------:R-:W-:Y:S01]  /*1a40*/  FFMA.FTZ R98, R112, R245, R93 ;  /* 0x000000f570627223 */ /* 0x000fe2000001005d */
[C---:B------:R-:W-:Y:S01]  /*1a50*/  FADD.FTZ R147, R120.reuse, R147 ;  /* 0x0000009378937221 */ /* 0x040fe20000010000 */
[----:B------:R-:W-:Y:S01]  /*1a60*/  FFMA.FTZ R19, R120, R97, R19 ;  /* 0x0000006178137223 */ /* 0x000fe20000010013 */
        /* <DEDUP_REMOVED lines=17> */
[----:B------:R-:W-:Y:S01]  /*1b80*/  FMUL.FTZ R101, R208, R101 ;  /* 0x00000065d0657220 */ /* 0x000fe20000410000 */
[----:B------:R-:W-:Y:S01]  /*1b90*/  FADD.FTZ R95, -R228, R124 ;  /* 0x0000007ce45f7221 */ /* 0x000fe20000010100 */
[----:B------:R-:W-:Y:S01]  /*1ba0*/  FFMA.FTZ R98, R96, R103, R99 ;  /* 0x0000006760627223 */ /* 0x000fe20000010063 */
[C---:B------:R-:W-:Y:S01]  /*1bb0*/  FMUL.FTZ R90, R208.reuse, R125 ;  /* 0x0000007dd05a7220 */ /* 0x040fe20000410000 */
[----:B------:R-:W-:Y:S01]  /*1bc0*/  FMUL.FTZ R91, R173, R128 ;  /* 0x00000080ad5b7220 */ /* 0x000fe20000410000 */
[----:B------:R-:W-:Y:S01]  /*1bd0*/  FADD.FTZ R102, R109, R110 ;  /* 0x0000006e6d667221 */ /* 0x000fe20000010000 */
[----:B------:R-:W-:Y:S01]  /*1be0*/  FMUL.FTZ R88, R208, R95 ;  /* 0x0000005fd0587220 */ /* 0x000fe20000410000 */
        /* <DEDUP_REMOVED lines=11> */
[----:B------:R-:W-:Y:S01]  /*1ca0*/  FADD.FTZ R127, -R228, R127 ;  /* 0x0000007fe47f7221 */ /* 0x000fe20000010100 */
[----:B------:R-:W-:Y:S01]  /*1cb0*/  FFMA.FTZ R109, R90, R129, R109 ;  /* 0x000000815a6d7223 */ /* 0x000fe2000001006d */
[----:B------:R-:W-:Y:S01]  /*1cc0*/  FMUL.FTZ R98, R208, R115 ;  /* 0x00000073d0627220 */ /* 0x000fe20000410000 */
[----:B------:R-:W-:Y:S01]  /*1cd0*/  FMUL.FTZ R94, R186, R131 ;  /* 0x00000083ba5e7220 */ /* 0x000fe20000410000 */
[----:B------:R-:W-:Y:S01]  /*1ce0*/  FADD.FTZ R133, -R228, R133 ;  /* 0x00000085e4857221 */ /* 0x000fe20000010100 */
[----:B------:R-:W-:Y:S01]  /*1cf0*/  FADD.FTZ R115, R108, R95 ;  /* 0x0000005f6c737221 */ /* 0x000fe20000010000 */
[----:B------:R-:W-:Y:S01]  /*1d00*/  FMUL.FTZ R93, R208, R127 ;  /* 0x0000007fd05d7220 */ /* 0x000fe20000410000 */
[----:B------:R-:W-:Y:S01]  /*1d10*/  FFMA.FTZ R108, R92, R95, R109 ;  /* 0x0000005f5c6c7223 */ /* 0x000fe2000001006d */
[C---:B------:R-:W-:Y:S01]  /*1d20*/  FADD.FTZ R145, R114.reuse, R145 ;  /* 0x0000009172917221 */ /* 0x040fe20000010000 */
[----:B------:R-:W-:Y:S01]  /*1d30*/  FFMA.FTZ R17, R114, R112, R17 ;  /* 0x0000007072117223 */ /* 0x000fe20000010011 */
[----:B------:R-:W-:Y:S01]  /*1d40*/  FADD.FTZ R117, -R228, R134 ;  /* 0x00000086e4757221 */ /* 0x000fe20000010100 */
[C---:B------:R-:W-:Y:S01]  /*1d50*/  FMUL.FTZ R102, R208.reuse, R133 ;  /* 0x00000085d0667220 */ /* 0x040fe20000410000 */
        /* <DEDUP_REMOVED lines=11> */
[C---:B------:R-:W-:Y:S01]  /*1e10*/  FADD.FTZ R157, R138.reuse, R157 ;  /* 0x0000009d8a9d7221 */ /* 0x040fe20000010000 */
[----:B------:R-:W-:Y:S01]  /*1e20*/  FFMA.FTZ R29, R138, R109, R29 ;  /* 0x0000006d8a1d7223 */ /* 0x000fe2000001001d */
[----:B------:R-:W-:Y:S01]  /*1e30*/  FADD.FTZ R113, -R228, R135 ;  /* 0x00000087e4717221 */ /* 0x000fe20000010100 */
[----:B------:R-:W-:Y:S01]  /*1e40*/  FMUL.FTZ R138, R167, R138 ;  /* 0x0000008aa78a7220 */ /* 0x000fe20000410000 */
[----:B------:R-:W-:Y:S01]  /*1e50*/  FADD.FTZ R117, R108, R137 ;  /* 0x000000896c757221 */ /* 0x000fe20000010000 */
[----:B------:R-:W-:Y:S01]  /*1e60*/  FFMA.FTZ R114, R102, R137, R115 ;  /* 0x0000008966727223 */ /* 0x000fe20000010073 */
[----:B------:R-:W-:Y:S01]  /*1e70*/  UMOV UR6, 0xffffffff ;  /* 0xffffffff00067882 */ /* 0x000fe20000000000 */
        /* <DEDUP_REMOVED lines=39> */
.L_x_11953:
[----:B-1----:R-:W-:Y:S01]  /*20f0*/  FADD.FTZ R116, R117, R116 ;  /* 0x0000007475747221 */ /* 0x002fe20000010000 */
[----:B--2---:R-:W-:Y:S01]  /*2100*/  FADD.FTZ R115, R114, R115 ;  /* 0x0000007372737221 */ /* 0x004fe20000010000 */
[----:B------:R-:W-:Y:S02]  /*2110*/  ISETP.NE.U32.AND P3, PT, RZ, UR14, PT ;  /* 0x0000000eff007c0c */ /* 0x000fe4000bf65070 */
[----:B------:R-:W-:Y:S01]  /*2120*/  FMUL.FTZ R116, R116, UR9 ;  /* 0x0000000974747c20 */ /* 0x000fe20008410000 */
[----:B------:R-:W-:Y:S01]  /*2130*/  FMUL.FTZ R115, R115, UR9 ;  /* 0x0000000973737c20 */ /* 0x000fe20008410000 */
[----:B------:R-:W-:Y:S02]  /*2140*/  ISETP.NE.AND.EX P3, PT, RZ, UR15, PT, P3 ;  /* 0x0000000fff007c0c */ /* 0x000fe4000bf65330 */
[----:B------:R-:W-:Y:S02]  /*2150*/  ISETP.NE.U32.AND P2, PT, RZ, UR14, PT ;  /* 0x0000000eff007c0c */ /* 0x000fe4000bf45070 */
[----:B0-----:R-:W-:-:S02]  /*2160*/  FSEL R114, R116, RZ, !P1 ;  /* 0x000000ff74727208 */ /* 0x001fc40004800000 */
[----:B------:R-:W-:Y:S02]  /*2170*/  ISETP.NE.U32.AND P1, PT, R182, RZ, PT ;  /* 0x000000ffb600720c */ /* 0x000fe40003f25070 */
[----:B------:R-:W-:Y:S01]  /*2180*/  IADD3 R116, P4, R227, UR16, RZ ;  /* 0x00000010e3747c10 */ /* 0x000fe2000ff9e0ff */
[-CC-:B------:R-:W-:Y:S01]  /*2190*/  FFMA.FTZ R76, R76, R115.reuse, R114.reuse ;  /* 0x000000734c4c7223 */ /* 0x180fe20000010072 */
[----:B------:R-:W-:Y:S01]  /*21a0*/  ISETP.NE.AND.EX P1, PT, R183, RZ, PT, P1 ;  /* 0x000000ffb700720c */ /* 0x000fe20003f25310 */
        /* <DEDUP_REMOVED lines=13> */
[----:B------:R-:W-:Y:S01]  /*2280*/  ISETP.NE.AND.EX P2, PT, RZ, UR15, PT, P2 ;  /* 0x0000000fff007c0c */ /* 0x000fe2000bf45320 */
[----:B-----5:R-:W-:Y:S01]  /*2290*/  @P1 FADD.FTZ R83, R40, R83 ;  /* 0x0000005328531221 */ /* 0x020fe20000010000 */
[----:B------:R-:W-:Y:S01]  /*22a0*/  @P1 FADD.FTZ R82, R41, R82 ;  /* 0x0000005229521221 */ /* 0x000fe20000010000 */
        /* <DEDUP_REMOVED lines=10> */
.L_x_11934:
[-C--:B0-----:R-:W-:Y:S01]  /*2350*/  FMUL.FTZ R76, R118, R207.reuse ;  /* 0x000000cf764c7220 */ /* 0x081fe20000410000 */
[----:B------:R-:W-:Y:S01]  /*2360*/  IADD3.X R117, R226, UR17, RZ, P4, !PT ;  /* 0x00000011e2757c10 */ /* 0x000fe2000a7fe4ff */
[-C--:B------:R-:W-:Y:S01]  /*2370*/  FMUL.FTZ R119, R119, R207.reuse ;  /* 0x000000cf77777220 */ /* 0x080fe20000410000 */
[----:B------:R-:W-:Y:S01]  /*2380*/  LOP3.LUT P4, RZ, R225, 0xff000000, RZ, 0xc0, !PT ;  /* 0xff000000e1ff7812 */ /* 0x000fe2000788c0ff */
[----:B------:R-:W-:Y:S01]  /*2390*/  FMUL.FTZ R77, R76, UR18 ;  /* 0x000000124c4d7c20 */ /* 0x000fe20008410000 */
[-C--:B------:R-:W-:Y:S01]  /*23a0*/  FMUL.FTZ R76, R83, R207.reuse ;  /* 0x000000cf534c7220 */ /* 0x080fe20000410000 */
[----:B------:R-:W-:Y:S01]  /*23b0*/  FMUL.FTZ R82, R82, R207 ;  /* 0x000000cf52527220 */ /* 0x000fe20000410000 */
[----:B------:R-:W-:Y:S01]  /*23c0*/  FMUL.FTZ R119, R119, UR18 ;  /* 0x0000001277777c20 */ /* 0x000fe20008410000 */
[--C-:B------:R-:W-:Y:S01]  /*23d0*/  FFMA.FTZ R231, R231, R115, R114.reuse ;  /* 0x00000073e7e77223 */ /* 0x100fe20000010072 */
[----:B------:R-:W-:Y:S01]  /*23e0*/  SEL R83, R77, RZ, P4 ;  /* 0x000000ff4d537207 */ /* 0x000fe20002000000 */
[----:B------:R-:W-:Y:S01]  /*23f0*/  FMUL.FTZ R81, R82, UR18 ;  /* 0x0000001252517c20 */ /* 0x000fe20008410000 */
[----:B------:R-:W-:Y:S01]  /*2400*/  FMUL.FTZ R76, R76, UR18 ;  /* 0x000000124c4c7c20 */ /* 0x000fe20008410000 */
[C---:B------:R-:W-:Y:S01]  /*2410*/  LOP3.LUT P5, RZ, R225.reuse, 0xff, RZ, 0xc0, !PT ;  /* 0x000000ffe1ff7812 */ /* 0x040fe200078ac0ff */
[----:B------:R-:W-:Y:S01]  /*2420*/  FMUL.FTZ R118, R208, R247 ;  /* 0x000000f7d0767220 */ /* 0x000fe20000410000 */
[C---:B------:R-:W-:Y:S01]  /*2430*/  LOP3.LUT P6, RZ, R225.reuse, 0xff00, RZ, 0xc0, !PT ;  /* 0x0000ff00e1ff7812 */ /* 0x040fe200078cc0ff */
[----:B------:R-:W-:Y:S01]  /*2440*/  FADD.FTZ R231, R232, -R231 ;  /* 0x800000e7e8e77221 */ /* 0x000fe20000010000 */
[----:B------:R-:W-:Y:S01]  /*2450*/  LOP3.LUT P4, RZ, R225, 0xff0000, RZ, 0xc0, !PT ;  /* 0x00ff0000e1ff7812 */ /* 0x000fe2000788c0ff */
[-CC-:B------:R-:W-:Y:S01]  /*2460*/  FFMA.FTZ R86, R86, R115.reuse, R114.reuse ;  /* 0x0000007356567223 */ /* 0x180fe20000010072 */
[----:B------:R-:W-:Y:S01]  /*2470*/  SEL R81, R81, RZ, P6 ;  /* 0x000000ff51517207 */ /* 0x000fe20003000000 */
[----:B------:R-:W-:Y:S01]  /*2480*/  FFMA.FTZ R229, R229, R115, R114 ;  /* 0x00000073e5e57223 */ /* 0x000fe20000010072 */
[----:B------:R-:W-:Y:S01]  /*2490*/  SEL R82, R119, RZ, P4 ;  /* 0x000000ff77527207 */ /* 0x000fe20002000000 */
[----:B------:R-:W-:Y:S01]  /*24a0*/  @P1 FADD.FTZ R118, R47, R118 ;  /* 0x000000762f761221 */ /* 0x000fe20000010000 */
[----:B------:R-:W-:Y:S01]  /*24b0*/  SEL R80, R76, RZ, P5 ;  /* 0x000000ff4c507207 */ /* 0x000fe20002800000 */
[----:B------:R-:W-:Y:S01]  /*24c0*/  FMUL.FTZ R231, R208, R231 ;  /* 0x000000e7d0e77220 */ /* 0x000fe20000410000 */
[----:B------:R-:W-:Y:S01]  /*24d0*/  FADD.FTZ R87, R87, -R86 ;  /* 0x8000005657577221 */ /* 0x000fe20000010000 */
[----:B------:R-:W-:Y:S01]  /*24e0*/  FADD.FTZ R229, R230, -R229 ;  /* 0x800000e5e6e57221 */ /* 0x000fe20000010000 */
[----:B------:R-:W-:Y:S01]  /*24f0*/  FMUL.FTZ R77, R118, R207 ;  /* 0x000000cf764d7220 */ /* 0x000fe20000410000 */
[----:B------:R0:W-:Y:S01]  /*2500*/  STG.E.128 desc[UR4][R116.64], R80 ;  /* 0x0000005074007986 */ /* 0x0001e2000c101d04 */
[----:B------:R-:W-:Y:S01]  /*2510*/  @P1 FADD.FTZ R231, R46, R231 ;  /* 0x000000e72ee71221 */ /* 0x000fe20000010000 */
[C---:B------:R-:W-:Y:S01]  /*2520*/  FMUL.FTZ R119, R208.reuse, R87 ;  /* 0x00000057d0777220 */ /* 0x040fe20000410000 */
[----:B------:R-:W-:Y:S01]  /*2530*/  FMUL.FTZ R122, R208, R229 ;  /* 0x000000e5d07a7220 */ /* 0x000fe20000410000 */
[----:B------:R-:W-:Y:S01]  /*2540*/  FMUL.FTZ R77, R77, UR18 ;  /* 0x000000124d4d7c20 */ /* 0x000fe20008410000 */
[----:B------:R-:W-:Y:S01]  /*2550*/  LOP3.LUT P5, RZ, R224, 0xff000000, RZ, 0xc0, !PT ;  /* 0xff000000e0ff7812 */ /* 0x000fe200078ac0ff */
[-C--:B------:R-:W-:Y:S01]  /*2560*/  FMUL.FTZ R76, R231, R207.reuse ;  /* 0x000000cfe74c7220 */ /* 0x080fe20000410000 */
[----:B------:R-:W-:Y:S01]  /*2570*/  @P1 FADD.FTZ R119, R44, R119 ;  /* 0x000000772c771221 */ /* 0x000fe20000010000 */
[----:B------:R-:W-:Y:S01]  /*2580*/  @P1 FADD.FTZ R122, R45, R122 ;  /* 0x0000007a2d7a1221 */ /* 0x000fe20000010000 */
[----:B------:R-:W-:Y:S01]  /*2590*/  SEL R79, R77, RZ, P5 ;  /* 0x000000ff4d4f7207 */ /* 0x000fe20002800000 */
[----:B------:R-:W-:Y:S01]  /*25a0*/  FMUL.FTZ R78, R76, UR18 ;  /* 0x000000124c4e7c20 */ /* 0x000fe20008410000 */
[----:B------:R-:W-:Y:S01]  /*25b0*/  LOP3.LUT P5, RZ, R224, 0xff0000, RZ, 0xc0, !PT ;  /* 0x00ff0000e0ff7812 */ /* 0x000fe200078ac0ff */
[-C--:B------:R-:W-:Y:S01]  /*25c0*/  FMUL.FTZ R77, R122, R207.reuse ;  /* 0x000000cf7a4d7220 */ /* 0x080fe20000410000 */
[----:B------:R-:W-:Y:S01]  /*25d0*/  FMUL.FTZ R76, R119, R207 ;  /* 0x000000cf774c7220 */ /* 0x000fe20000410000 */
[----:B------:R-:W-:Y:S01]  /*25e0*/  LOP3.LUT P4, RZ, R224, 0xff, RZ, 0xc0, !PT ;  /* 0x000000ffe0ff7812 */ /* 0x000fe2000788c0ff */
[-CC-:B------:R-:W-:Y:S01]  /*25f0*/  FFMA.FTZ R233, R233, R115.reuse, R114.reuse ;  /* 0x00000073e9e97223 */ /* 0x180fe20000010072 */
[----:B------:R-:W-:Y:S01]  /*2600*/  SEL R78, R78, RZ, P5 ;  /* 0x000000ff4e4e7207 */ /* 0x000fe20002800000 */
[----:B------:R-:W-:Y:S01]  /*2610*/  FMUL.FTZ R77, R77, UR18 ;  /* 0x000000124d4d7c20 */ /* 0x000fe20008410000 */
[----:B------:R-:W-:Y:S01]  /*2620*/  FMUL.FTZ R76, R76, UR18 ;  /* 0x000000124c4c7c20 */ /* 0x000fe20008410000 */
[----:B------:R-:W-:Y:S01]  /*2630*/  LOP3.LUT P6, RZ, R224, 0xff00, RZ, 0xc0, !PT ;  /* 0x0000ff00e0ff7812 */ /* 0x000fe200078cc0ff */
[-CC-:B------:R-:W-:Y:S01]  /*2640*/  FFMA.FTZ R235, R235, R115.reuse, R114.reuse ;  /* 0x00000073ebeb7223 */ /* 0x180fe20000010072 */
[-CC-:B------:R-:W-:Y:S01]  /*2650*/  FFMA.FTZ R237, R237, R115.reuse, R114.reuse ;  /* 0x00000073eded7223 */ /* 0x180fe20000010072 */
[-CC-:B------:R-:W-:Y:S01]  /*2660*/  FFMA.FTZ R239, R239, R115.reuse, R114.reuse ;  /* 0x00000073efef7223 */ /* 0x180fe20000010072 */
[----:B------:R-:W-:Y:S01]  /*2670*/  FFMA.FTZ R249, R249, R115, R114 ;  /* 0x00000073f9f97223 */ /* 0x000fe20000010072 */
[----:B------:R-:W-:Y:S01]  /*2680*/  IADD3 R86, P5, R223, UR16, RZ ;  /* 0x00000010df567c10 */ /* 0x000fe2000ffbe0ff */
[----:B------:R-:W-:Y:S01]  /*2690*/  FADD.FTZ R233, R238, -R233 ;  /* 0x800000e9eee97221 */ /* 0x000fe20000010000 */
[----:B------:R-:W-:Y:S01]  /*26a0*/  FADD.FTZ R235, R242, -R235 ;  /* 0x800000ebf2eb7221 */ /* 0x000fe20000010000 */
[----:B------:R-:W-:Y:S01]  /*26b0*/  FADD.FTZ R237, R244, -R237 ;  /* 0x800000edf4ed7221 */ /* 0x000fe20000010000 */
[----:B------:R-:W-:Y:S01]  /*26c0*/  FADD.FTZ R239, R246, -R239 ;  /* 0x800000eff6ef7221 */ /* 0x000fe20000010000 */
[----:B------:R-:W-:Y:S01]  /*26d0*/  FADD.FTZ R249, R248, -R249 ;  /* 0x800000f9f8f97221 */ /* 0x000fe20000010000 */
[----:B------:R-:W-:-:S02]  /*26e0*/  IADD3.X R87, R222, UR17, RZ, P5, !PT ;  /* 0x00000011de577c10 */ /* 0x000fc4000affe4ff */
[----:B------:R-:W-:Y:S02]  /*26f0*/  SEL R77, R77, RZ, P6 ;  /* 0x000000ff4d4d7207 */ /* 0x000fe40003000000 */
[----:B------:R-:W-:Y:S01]  /*2700*/  SEL R76, R76, RZ, P4 ;  /* 0x000000ff4c4c7207 */ /* 0x000fe20002000000 */
[----:B0-----:R-:W-:Y:S06]  /*2710*/  @!P3 BRA `(.L_x_11935) ;  /* 0x00000000001cb947 */ /* 0x001fec0003800000 */
[----:B------:R-:W-:Y:S02]  /*2720*/  IADD3 R116, P4, R223, UR14, RZ ;  /* 0x0000000edf747c10 */ /* 0x000fe4000ff9e0ff */
[----:B------:R-:W-:Y:S02]  /*2730*/  SEL R83, R118, R75, P2 ;  /* 0x0000004b76537207 */ /* 0x000fe40001000000 */
[----:B------:R-:W-:Y:S02]  /*2740*/  SEL R82, R231, R74, P2 ;  /* 0x0000004ae7527207 */ /* 0x000fe40001000000 */
[----:B------:R-:W-:Y:S02]  /*2750*/  SEL R81, R122, R73, P2 ;  /* 0x000000497a517207 */ /* 0x000fe40001000000 */
[----:B------:R-:W-:Y:S02]  /*2760*/  IADD3.X R117, R222, UR15, RZ, P4, !PT ;  /* 0x0000000fde757c10 */ /* 0x000fe4000a7fe4ff */
[----:B------:R-:W-:-:S05]  /*2770*/  SEL R80, R119, R72, P2 ;  /* 0x0000004877507207 */ /* 0x000fca0001000000 */
[----:B------:R0:W-:Y:S02]  /*2780*/  STG.E.128 desc[UR4][R116.64], R80 ;  /* 0x0000005074007986 */ /* 0x0001e4000c101d04 */
.L_x_11935:
[----:B------:R1:W-:Y:S01]  /*2790*/  STG.E.128 desc[UR4][R86.64], R76 ;  /* 0x0000004c56007986 */ /* 0x0003e2000c101d04 */
[C---:B------:R-:W-:Y:S01]  /*27a0*/  FMUL.FTZ R233, R208.reuse, R233 ;  /* 0x000000e9d0e97220 */ /* 0x040fe20000410000 */
[C---:B0-----:R-:W-:Y:S01]  /*27b0*/  FMUL.FTZ R82, R208.reuse, R235 ;  /* 0x000000ebd0527220 */ /* 0x041fe20000410000 */
[C---:B------:R-:W-:Y:S01]  /*27c0*/  FMUL.FTZ R237, R208.reuse, R237 ;  /* 0x000000edd0ed7220 */ /* 0x040fe20000410000 */
[----:B------:R-:W-:Y:S01]  /*27d0*/  FMUL.FTZ R116, R208, R239 ;  /* 0x000000efd0747220 */ /* 0x000fe20000410000 */
[----:B------:R-:W-:Y:S01]  /*27e0*/  LOP3.LUT P6, RZ, R221, 0xff, RZ, 0xc0, !PT ;  /* 0x000000ffddff7812 */ /* 0x000fe200078cc0ff */
[----:B------:R-:W-:Y:S01]  /*27f0*/  @P1 FADD.FTZ R233, R48, R233 ;  /* 0x000000e930e91221 */ /* 0x000fe20000010000 */
[----:B------:R-:W-:Y:S01]  /*2800*/  @P1 FADD.FTZ R82, R49, R82 ;  /* 0x0000005231521221 */ /* 0x000fe20000010000 */
[----:B------:R-:W-:Y:S01]  /*2810*/  @P1 FADD.FTZ R237, R50, R237 ;  /* 0x000000ed32ed1221 */ /* 0x000fe20000010000 */
[----:B------:R-:W-:Y:S01]  /*2820*/  @P1 FADD.FTZ R116, R51, R116 ;  /* 0x0000007433741221 */ /* 0x000fe20000010000 */
[----:B------:R-:W-:Y:S08]  /*2830*/  @!P3 BRA `(.L_x_11936) ;  /* 0x00000000001cb947 */ /* 0x000ff00003800000 */
[----:B------:R-:W-:Y:S02]  /*2840*/  IADD3 R80, P4, R220, UR14, RZ ;  /* 0x0000000edc507c10 */ /* 0x000fe4000ff9e0ff */
[----:B-1----:R-:W-:Y:S02]  /*2850*/  SEL R79, R116, R75, P2 ;  /* 0x0000004b744f7207 */ /* 0x002fe40001000000 */
[----:B------:R-:W-:Y:S02]  /*2860*/  SEL R78, R237, R74, P2 ;  /* 0x0000004aed4e7207 */ /* 0x000fe40001000000 */
[----:B------:R-:W-:Y:S02]  /*2870*/  SEL R77, R82, R73, P2 ;  /* 0x00000049524d7207 */ /* 0x000fe40001000000 */
[----:B------:R-:W-:Y:S02]  /*2880*/  IADD3.X R81, R218, UR15, RZ, P4, !PT ;  /* 0x0000000fda517c10 */ /* 0x000fe4000a7fe4ff */
[----:B------:R-:W-:-:S05]  /*2890*/  SEL R76, R233, R72, P2 ;  /* 0x00000048e94c7207 */ /* 0x000fca0001000000 */
[----:B------:R0:W-:Y:S02]  /*28a0*/  STG.E.128 desc[UR4][R80.64], R76 ;  /* 0x0000004c50007986 */ /* 0x0001e4000c101d04 */
.L_x_11936:
[-C--:B------:R-:W-:Y:S01]  /*28b0*/  FMUL.FTZ R116, R116, R207.reuse ;  /* 0x000000cf74747220 */ /* 0x080fe20000410000 */
[----:B------:R-:W-:Y:S01]  /*28c0*/  LOP3.LUT P5, RZ, R221, 0xff000000, RZ, 0xc0, !PT ;  /* 0xff000000ddff7812 */ /* 0x000fe200078ac0ff */
[-C--:B------:R-:W-:Y:S01]  /*28d0*/  FMUL.FTZ R237, R237, R207.reuse ;  /* 0x000000cfeded7220 */ /* 0x080fe20000410000 */
[-C--:B------:R-:W-:Y:S01]  /*28e0*/  FMUL.FTZ R82, R82, R207.reuse ;  /* 0x000000cf52527220 */ /* 0x080fe20000410000 */
[----:B------:R-:W-:Y:S01]  /*28f0*/  FMUL.FTZ R83, R116, UR18 ;  /* 0x0000001274537c20 */ /* 0x000fe20008410000 */
[----:B------:R-:W-:Y:S01]  /*2900*/  FMUL.FTZ R233, R233, R207 ;  /* 0x000000cfe9e97220 */ /* 0x000fe20000410000 */
[----:B------:R-:W-:Y:S01]  /*2910*/  FMUL.FTZ R237, R237, UR18 ;  /* 0x00000012eded7c20 */ /* 0x000fe20008410000 */
[----:B------:R-:W-:Y:S01]  /*2920*/  FMUL.FTZ R116, R208, R249 ;  /* 0x000000f9d0747220 */ /* 0x000fe20000410000 */
[----:B0-----:R-:W-:Y:S01]  /*2930*/  FMUL.FTZ R81, R82, UR18 ;  /* 0x0000001252517c20 */ /* 0x001fe20008410000 */
[----:B------:R-:W-:Y:S01]  /*2940*/  SEL R83, R83, RZ, P5 ;  /* 0x000000ff53537207 */ /* 0x000fe20002800000 */
[----:B------:R-:W-:Y:S01]  /*2950*/  FMUL.FTZ R80, R233, UR18 ;  /* 0x00000012e9507c20 */ /* 0x000fe20008410000 */
[----:B------:R-:W-:Y:S01]  /*2960*/  LOP3.LUT P5, RZ, R221, 0xff0000, RZ, 0xc0, !PT ;  /* 0x00ff0000ddff7812 */ /* 0x000fe200078ac0ff */
[-C--:B------:R-:W-:Y:S01]  /*2970*/  FFMA.FTZ R89, R89, R115.reuse, R114 ;  /* 0x0000007359597223 */ /* 0x080fe20000010072 */
[----:B------:R-:W-:Y:S01]  /*2980*/  LOP3.LUT P4, RZ, R221, 0xff00, RZ, 0xc0, !PT ;  /* 0x0000ff00ddff7812 */ /* 0x000fe2000788c0ff */
[----:B------:R-:W-:Y:S01]  /*2990*/  @P1 FADD.FTZ R116, R55, R116 ;  /* 0x0000007437741221 */ /* 0x000fe20000010000 */
[----:B------:R-:W-:Y:S01]  /*29a0*/  SEL R82, R237, RZ, P5 ;  /* 0x000000ffed527207 */ /* 0x000fe20002800000 */
[----:B------:R-:W-:Y:S01]  /*29b0*/  FADD.FTZ R89, R106, -R89 ;  /* 0x800000596a597221 */ /* 0x000fe20000010000 */
[----:B------:R-:W-:Y:S01]  /*29c0*/  IADD3 R220, P5, R220, UR16, RZ ;  /* 0x00000010dcdc7c10 */ /* 0x000fe2000ffbe0ff */
[-CC-:B------:R-:W-:Y:S01]  /*29d0*/  FFMA.FTZ R85, R85, R115.reuse, R114.reuse ;  /* 0x0000007355557223 */ /* 0x180fe20000010072 */
[----:B------:R-:W-:Y:S01]  /*29e0*/  SEL R81, R81, RZ, P4 ;  /* 0x000000ff51517207 */ /* 0x000fe20002000000 */
[----:B------:R-:W-:Y:S01]  /*29f0*/  FFMA.FTZ R84, R84, R115, R114 ;  /* 0x0000007354547223 */ /* 0x000fe20000010072 */
[----:B------:R-:W-:Y:S01]  /*2a00*/  SEL R80, R80, RZ, P6 ;  /* 0x000000ff50507207 */ /* 0x000fe20003000000 */
[----:B-1----:R-:W-:Y:S01]  /*2a10*/  FMUL.FTZ R76, R116, R207 ;  /* 0x000000cf744c7220 */ /* 0x002fe20000410000 */
[----:B------:R-:W-:Y:S01]  /*2a20*/  IADD3.X R221, R218, UR17, RZ, P5, !PT ;  /* 0x00000011dadd7c10 */ /* 0x000fe2000affe4ff */
[----:B------:R-:W-:Y:S01]  /*2a30*/  FMUL.FTZ R87, R208, R89 ;  /* 0x00000059d0577220 */ /* 0x000fe20000410000 */
[----:B------:R-:W-:Y:S01]  /*2a40*/  FADD.FTZ R85, R104, -R85 ;  /* 0x8000005568557221 */ /* 0x000fe20000010000 */
[----:B------:R-:W-:Y:S01]  /*2a50*/  FADD.FTZ R105, R105, -R84 ;  /* 0x8000005469697221 */ /* 0x000fe20000010000 */
[----:B------:R-:W-:Y:S01]  /*2a60*/  FMUL.FTZ R76, R76, UR18 ;  /* 0x000000124c4c7c20 */ /* 0x000fe20008410000 */
[----:B------:R0:W-:Y:S01]  /*2a70*/  STG.E.128 desc[UR4][R220.64], R80 ;  /* 0x00000050dc007986 */ /* 0x0001e2000c101d04 */
[----:B------:R-:W-:Y:S01]  /*2a80*/  LOP3.LUT P6, RZ, R219, 0xff000000, RZ, 0xc0, !PT ;  /* 0xff000000dbff7812 */ /* 0x000fe200078cc0ff */
[----:B------:R-:W-:Y:S01]  /*2a90*/  @P1 FADD.FTZ R87, R54, R87 ;  /* 0x0000005736571221 */ /* 0x000fe20000010000 */
[C---:B------:R-:W-:Y:S01]  /*2aa0*/  FMUL.FTZ R89, R208.reuse, R85 ;  /* 0x00000055d0597220 */ /* 0x040fe20000410000 */
[----:B------:R-:W-:Y:S01]  /*2ab0*/  FMUL.FTZ R104, R208, R105 ;  /* 0x00000069d0687220 */ /* 0x000fe20000410000 */
[----:B------:R-:W-:Y:S01]  /*2ac0*/  SEL R79, R76, RZ, P6 ;  /* 0x000000ff4c4f7207 */ /* 0x000fe20003000000 */
[-C--:B------:R-:W-:Y:S01]  /*2ad0*/  FMUL.FTZ R76, R87, R207.reuse ;  /* 0x000000cf574c7220 */ /* 0x080fe20000410000 */
[----:B------:R-:W-:Y:S01]  /*2ae0*/  @P1 FADD.FTZ R89, R52, R89 ;  /* 0x0000005934591221 */ /* 0x000fe20000010000 */
[----:B------:R-:W-:Y:S01]  /*2af0*/  @P1 FADD.FTZ R104, R53, R104 ;  /* 0x0000006835681221 */ /* 0x000fe20000010000 */
[----:B------:R-:W-:Y:S01]  /*2b00*/  LOP3.LUT P6, RZ, R219, 0xff0000, RZ, 0xc0, !PT ;  /* 0x00ff0000dbff7812 */ /* 0x000fe200078cc0ff */
[----:B------:R-:W-:Y:S01]  /*2b10*/  FMUL.FTZ R78, R76, UR18 ;  /* 0x000000124c4e7c20 */ /* 0x000fe20008410000 */
[-C--:B------:R-:W-:Y:S01]  /*2b20*/  FMUL.FTZ R76, R89, R207.reuse ;  /* 0x000000cf594c7220 */ /* 0x080fe20000410000 */
[----:B------:R-:W-:Y:S01]  /*2b30*/  FMUL.FTZ R77, R104, R207 ;  /* 0x000000cf684d7220 */ /* 0x000fe20000410000 */
[-CC-:B------:R-:W-:Y:S01]  /*2b40*/  FFMA.FTZ R86, R243, R115.reuse, R114.reuse ;  /* 0x00000073f3567223 */ /* 0x180fe20000010072 */
[----:B------:R-:W-:Y:S01]  /*2b50*/  LOP3.LUT P4, RZ, R219, 0xff, RZ, 0xc0, !PT ;  /* 0x000000ffdbff7812 */ /* 0x000fe2000788c0ff */
[----:B------:R-:W-:Y:S01]  /*2b60*/  FMUL.FTZ R76, R76, UR18 ;  /* 0x000000124c4c7c20 */ /* 0x000fe20008410000 */
[----:B------:R-:W-:Y:S01]  /*2b70*/  SEL R78, R78, RZ, P6 ;  /* 0x000000ff4e4e7207 */ /* 0x000fe20003000000 */
[----:B------:R-:W-:Y:S01]  /*2b80*/  FMUL.FTZ R77, R77, UR18 ;  /* 0x000000124d4d7c20 */ /* 0x000fe20008410000 */
[----:B------:R-:W-:Y:S01]  /*2b90*/  LOP3.LUT P5, RZ, R219, 0xff00, RZ, 0xc0, !PT ;  /* 0x0000ff00dbff7812 */ /* 0x000fe200078ac0ff */
        /* <DEDUP_REMOVED lines=8> */
[----:B------:R-:W-:Y:S01]  /*2c20*/  IADD3.X R85, R216, UR17, RZ, P6, !PT ;  /* 0x00000011d8557c10 */ /* 0x000fe2000b7fe4ff */
[----:B------:R-:W-:Y:S01]  /*2c30*/  FMUL.FTZ R106, R208, R241 ;  /* 0x000000f1d06a7220 */ /* 0x000fe20000410000 */
[----:B------:R-:W-:-:S02]  /*2c40*/  SEL R77, R77, RZ, P5 ;  /* 0x000000ff4d4d7207 */ /* 0x000fc40002800000 */
        /* <DEDUP_REMOVED lines=9> */
.L_x_11937:
[----:B------:R1:W-:Y:S01]  /*2ce0*/  STG.E.128 desc[UR4][R84.64], R76 ;  /* 0x0000004c54007986 */ /* 0x0003e2000c101d04 */
[----:B------:R-:W-:Y:S01]  /*2cf0*/  @P1 FADD.FTZ R106, R59, R106 ;  /* 0x0000006a3b6a1221 */ /* 0x000fe20000010000 */
[C---:B------:R-:W-:Y:S01]  /*2d00*/  FMUL.FTZ R107, R208.reuse, R107 ;  /* 0x0000006bd06b7220 */ /* 0x040fe20000410000 */
[C---:B0-----:R-:W-:Y:S01]  /*2d10*/  FMUL.FTZ R82, R208.reuse, R111 ;  /* 0x0000006fd0527220 */ /* 0x041fe20000410000 */
[----:B------:R-:W-:Y:S01]  /*2d20*/  FMUL.FTZ R245, R208, R245 ;  /* 0x000000f5d0f57220 */ /* 0x000fe20000410000 */
[----:B------:R-:W-:Y:S01]  /*2d30*/  FMUL.FTZ R80, R106, R207 ;  /* 0x000000cf6a507220 */ /* 0x000fe20000410000 */
[----:B------:R-:W-:Y:S01]  /*2d40*/  LOP3.LUT P6, RZ, R215, 0xff, RZ, 0xc0, !PT ;  /* 0x000000ffd7ff7812 */ /* 0x000fe200078cc0ff */
[----:B------:R-:W-:Y:S01]  /*2d50*/  @P1 FADD.FTZ R107, R56, R107 ;  /* 0x0000006b386b1221 */ /* 0x000fe20000010000 */
[----:B------:R-:W-:Y:S01]  /*2d60*/  @P1 FADD.FTZ R82, R57, R82 ;  /* 0x0000005239521221 */ /* 0x000fe20000010000 */
[----:B------:R-:W-:Y:S01]  /*2d70*/  FMUL.FTZ R83, R80, UR18 ;  /* 0x0000001250537c20 */ /* 0x000fe20008410000 */
        /* <DEDUP_REMOVED lines=9> */
.L_x_11938:
[----:B------:R-:W-:Y:S01]  /*2e10*/  LOP3.LUT P5, RZ, R215, 0xff000000, RZ, 0xc0, !PT ;  /* 0xff000000d7ff7812 */ /* 0x000fe200078ac0ff */
[-C--:B------:R-:W-:Y:S01]  /*2e20*/  FMUL.FTZ R245, R245, R207.reuse ;  /* 0x000000cff5f57220 */ /* 0x080fe20000410000 */
[-C--:B------:R-:W-:Y:S01]  /*2e30*/  FMUL.FTZ R82, R82, R207.reuse ;  /* 0x000000cf52527220 */ /* 0x080fe20000410000 */
[----:B------:R-:W-:Y:S01]  /*2e40*/  FMUL.FTZ R107, R107, R207 ;  /* 0x000000cf6b6b7220 */ /* 0x000fe20000410000 */
[----:B------:R-:W-:Y:S01]  /*2e50*/  SEL R83, R83, RZ, P5 ;  /* 0x000000ff53537207 */ /* 0x000fe20002800000 */
[----:B------:R-:W-:Y:S01]  /*2e60*/  FMUL.FTZ R245, R245, UR18 ;  /* 0x00000012f5f57c20 */ /* 0x000fe20008410000 */
[----:B------:R-:W-:Y:S01]  /*2e70*/  LOP3.LUT P5, RZ, R215, 0xff0000, RZ, 0xc0, !PT ;  /* 0x00ff0000d7ff7812 */ /* 0x000fe200078ac0ff */
[----:B0-----:R-:W-:Y:S01]  /*2e80*/  FMUL.FTZ R81, R82, UR18 ;  /* 0x0000001252517c20 */ /* 0x001fe20008410000 */
[-CC-:B------:R-:W-:Y:S01]  /*2e90*/  FFMA.FTZ R96, R96, R115.reuse, R114.reuse ;  /* 0x0000007360607223 */ /* 0x180fe20000010072 */
[-CC-:B------:R-:W-:Y:S01]  /*2ea0*/  FFMA.FTZ R101, R101, R115.reuse, R114.reuse ;  /* 0x0000007365657223 */ /* 0x180fe20000010072 */
[----:B------:R-:W-:Y:S01]  /*2eb0*/  FMUL.FTZ R80, R107, UR18 ;  /* 0x000000126b507c20 */ /* 0x000fe20008410000 */
[----:B------:R-:W-:Y:S01]  /*2ec0*/  SEL R82, R245, RZ, P5 ;  /* 0x000000fff5527207 */ /* 0x000fe20002800000 */
[-C--:B------:R-:W-:Y:S01]  /*2ed0*/  FFMA.FTZ R100, R100, R115.reuse, R114 ;  /* 0x0000007364647223 */ /* 0x080fe20000010072 */
[----:B------:R-:W-:Y:S01]  /*2ee0*/  LOP3.LUT P4, RZ, R215, 0xff00, RZ, 0xc0, !PT ;  /* 0x0000ff00d7ff7812 */ /* 0x000fe2000788c0ff */
[----:B------:R-:W-:Y:S01]  /*2ef0*/  FADD.FTZ R103, R103, -R96 ;  /* 0x8000006067677221 */ /* 0x000fe20000010000 */
[----:B------:R-:W-:Y:S01]  /*2f00*/  IADD3 R214, P5, R214, UR16, RZ ;  /* 0x00000010d6d67c10 */ /* 0x000fe2000ffbe0ff */
[----:B------:R-:W-:Y:S01]  /*2f10*/  FADD.FTZ R101, R110, -R101 ;  /* 0x800000656e657221 */ /* 0x000fe20000010000 */
[----:B------:R-:W-:Y:S01]  /*2f20*/  FFMA.FTZ R97, R97, R115, R114 ;  /* 0x0000007361617223 */ /* 0x000fe20000010072 */
[----:B------:R-:W-:Y:S01]  /*2f30*/  SEL R81, R81, RZ, P4 ;  /* 0x000000ff51517207 */ /* 0x000fe20002000000 */
[----:B------:R-:W-:Y:S01]  /*2f40*/  FADD.FTZ R121, R121, -R100 ;  /* 0x8000006479797221 */ /* 0x000fe20000010000 */
[----:B------:R-:W-:Y:S01]  /*2f50*/  SEL R80, R80, RZ, P6 ;  /* 0x000000ff50507207 */ /* 0x000fe20003000000 */
[C---:B------:R-:W-:Y:S01]  /*2f60*/  FMUL.FTZ R100, R208.reuse, R101 ;  /* 0x00000065d0647220 */ /* 0x040fe20000410000 */
[----:B------:R-:W-:Y:S01]  /*2f70*/  IADD3.X R215, R213, UR17, RZ, P5, !PT ;  /* 0x00000011d5d77c10 */ /* 0x000fe2000affe4ff */
[----:B------:R-:W-:Y:S01]  /*2f80*/  FMUL.FTZ R103, R208, R103 ;  /* 0x00000067d0677220 */ /* 0x000fe20000410000 */
[----:B------:R-:W-:Y:S01]  /*2f90*/  FADD.FTZ R97, R120, -R97 ;  /* 0x8000006178617221 */ /* 0x000fe20000010000 */
[----:B------:R-:W-:Y:S01]  /*2fa0*/  @P1 FADD.FTZ R100, R63, R100 ;  /* 0x000000643f641221 */ /* 0x000fe20000010000 */
[----:B------:R-:W-:Y:S01]  /*2fb0*/  FMUL.FTZ R96, R208, R121 ;  /* 0x00000079d0607220 */ /* 0x000fe20000410000 */
[----:B------:R0:W-:Y:S01]  /*2fc0*/  STG.E.128 desc[UR4][R214.64], R80 ;  /* 0x00000050d6007986 */ /* 0x0001e2000c101d04 */
[----:B------:R-:W-:Y:S01]  /*2fd0*/  @P1 FADD.FTZ R103, R62, R103 ;  /* 0x000000673e671221 */ /* 0x000fe20000010000 */
[----:B------:R-:W-:Y:S01]  /*2fe0*/  FMUL.FTZ R97, R208, R97 ;  /* 0x00000061d0617220 */ /* 0x000fe20000410000 */
[-C--:B-1----:R-:W-:Y:S01]  /*2ff0*/  FMUL.FTZ R76, R100, R207.reuse ;  /* 0x000000cf644c7220 */ /* 0x082fe20000410000 */
[----:B------:R-:W-:Y:S01]  /*3000*/  @P1 FADD.FTZ R96, R61, R96 ;  /* 0x000000603d601221 */ /* 0x000fe20000010000 */
[-C--:B------:R-:W-:Y:S01]  /*3010*/  FMUL.FTZ R78, R103, R207.reuse ;  /* 0x000000cf674e7220 */ /* 0x080fe20000410000 */
[----:B------:R-:W-:Y:S01]  /*3020*/  @P1 FADD.FTZ R97, R60, R97 ;  /* 0x000000613c611221 */ /* 0x000fe20000010000 */
[----:B------:R-:W-:Y:S01]  /*3030*/  FMUL.FTZ R79, R76, UR18 ;  /* 0x000000124c4f7c20 */ /* 0x000fe20008410000 */
[----:B------:R-:W-:Y:S01]  /*3040*/  LOP3.LUT P6, RZ, R212, 0xff0000, RZ, 0xc0, !PT ;  /* 0x00ff0000d4ff7812 */ /* 0x000fe200078cc0ff */
[----:B------:R-:W-:Y:S01]  /*3050*/  FMUL.FTZ R78, R78, UR18 ;  /* 0x000000124e4e7c20 */ /* 0x000fe20008410000 */
[----:B------:R-:W-:Y:S01]  /*3060*/  LOP3.LUT P5, RZ, R212, 0xff000000, RZ, 0xc0, !PT ;  /* 0xff000000d4ff7812 */ /* 0x000fe200078ac0ff */
[-C--:B------:R-:W-:Y:S01]  /*3070*/  FMUL.FTZ R76, R97, R207.reuse ;  /* 0x000000cf614c7220 */ /* 0x080fe20000410000 */
[----:B------:R-:W-:Y:S01]  /*3080*/  FMUL.FTZ R77, R96, R207 ;  /* 0x000000cf604d7220 */ /* 0x000fe20000410000 */
[----:B------:R-:W-:-:S02]  /*3090*/  LOP3.LUT P4, RZ, R212, 0xff00, RZ, 0xc0, !PT ;  /* 0x0000ff00d4ff7812 */ /* 0x000fc4000788c0ff */
[----:B------:R-:W-:Y:S01]  /*30a0*/  SEL R79, R79, RZ, P5 ;  /* 0x000000ff4f4f7207 */ /* 0x000fe20002800000 */
[----:B------:R-:W-:Y:S01]  /*30b0*/  FMUL.FTZ R76, R76, UR18 ;  /* 0x000000124c4c7c20 */ /* 0x000fe20008410000 */
[----:B------:R-:W-:Y:S01]  /*30c0*/  FMUL.FTZ R77, R77, UR18 ;  /* 0x000000124d4d7c20 */ /* 0x000fe20008410000 */
[----:B------:R-:W-:Y:S02]  /*30d0*/  SEL R78, R78, RZ, P6 ;  /* 0x000000ff4e4e7207 */ /* 0x000fe40003000000 */
[----:B------:R-:W-:Y:S02]  /*30e0*/  IADD3 R84, P5, R211, UR16, RZ ;  /* 0x00000010d3547c10 */ /* 0x000fe4000ffbe0ff */
[----:B------:R-:W-:Y:S02]  /*30f0*/  LOP3.LUT P6, RZ, R212, 0xff, RZ, 0xc0, !PT ;  /* 0x000000ffd4ff7812 */ /* 0x000fe400078cc0ff */
[----:B------:R-:W-:Y:S02]  /*3100*/  IADD3.X R85, R210, UR17, RZ, P5, !PT ;  /* 0x00000011d2557c10 */ /* 0x000fe4000affe4ff */
        /* <DEDUP_REMOVED lines=10> */
.L_x_11939:
        /* <DEDUP_REMOVED lines=8> */
[----:B------:R1:W-:Y:S01]  /*3230*/  STG.E.128 desc[UR4][R84.64], R76 ;  /* 0x0000004c54007986 */ /* 0x0003e2000c101d04 */
[C---:B------:R-:W-:Y:S01]  /*3240*/  FMUL.FTZ R91, R208.reuse, R91 ;  /* 0x0000005bd05b7220 */ /* 0x040fe20000410000 */
[C---:B0-----:R-:W-:Y:S01]  /*3250*/  FMUL.FTZ R82, R208.reuse, R129 ;  /* 0x00000081d0527220 */ /* 0x041fe20000410000 */
[----:B------:R-:W-:-:S02]  /*3260*/  FMUL.FTZ R95, R208, R95 ;  /* 0x0000005fd05f7220 */ /* 0x000fc40000410000 */
[----:B------:R-:W-:Y:S01]  /*3270*/  @P1 FADD.FTZ R91, R64, R91 ;  /* 0x0000005b405b1221 */ /* 0x000fe20000010000 */
[----:B------:R-:W-:Y:S01]  /*3280*/  @P1 FADD.FTZ R82, R65, R82 ;  /* 0x0000005241521221 */ /* 0x000fe20000010000 */
[----:B------:R-:W-:Y:S01]  /*3290*/  @P1 FADD.FTZ R95, R66, R95 ;  /* 0x0000005f425f1221 */ /* 0x000fe20000010000 */
[----:B-1----:R-:W-:-:S04]  /*32a0*/  FMUL.FTZ R84, R208, R93 ;  /* 0x0000005dd0547220 */ /* 0x002fc80000410000 */
[----:B------:R-:W-:Y:S01]  /*32b0*/  @P1 FADD.FTZ R84, R67, R84 ;  /* 0x0000005443541221 */ /* 0x000fe20000010000 */
[----:B------:R-:W-:Y:S06]  /*32c0*/  @!P3 BRA `(.L_x_11940) ;  /* 0x00000000001cb947 */ /* 0x000fec0003800000 */
[----:B------:R-:W-:Y:S02]  /*32d0*/  IADD3 R80, P4, R206, UR14, RZ ;  /* 0x0000000ece507c10 */ /* 0x000fe4000ff9e0ff */
[----:B------:R-:W-:Y:S02]  /*32e0*/  SEL R79, R84, R75, P2 ;  /* 0x0000004b544f7207 */ /* 0x000fe40001000000 */
[----:B------:R-:W-:Y:S02]  /*32f0*/  SEL R78, R95, R74, P2 ;  /* 0x0000004a5f4e7207 */ /* 0x000fe40001000000 */
[----:B------:R-:W-:Y:S02]  /*3300*/  SEL R77, R82, R73, P2 ;  /* 0x00000049524d7207 */ /* 0x000fe40001000000 */
[----:B------:R-:W-:Y:S02]  /*3310*/  IADD3.X R81, R202, UR15, RZ, P4, !PT ;  /* 0x0000000fca517c10 */ /* 0x000fe4000a7fe4ff */
[----:B------:R-:W-:-:S05]  /*3320*/  SEL R76, R91, R72, P2 ;  /* 0x000000485b4c7207 */ /* 0x000fca0001000000 */
[----:B------:R0:W-:Y:S02]  /*3330*/  STG.E.128 desc[UR4][R80.64], R76 ;  /* 0x0000004c50007986 */ /* 0x0001e4000c101d04 */
.L_x_11940:
        /* <DEDUP_REMOVED lines=10> */
[-C--:B------:R-:W-:Y:S01]  /*33e0*/  FMUL.FTZ R82, R82, R207.reuse ;  /* 0x000000cf52527220 */ /* 0x080fe20000410000 */
[----:B------:R-:W-:Y:S01]  /*33f0*/  FMUL.FTZ R95, R95, R207 ;  /* 0x000000cf5f5f7220 */ /* 0x000fe20000410000 */
[C---:B0-----:R-:W-:Y:S01]  /*3400*/  FMUL.FTZ R80, R208.reuse, R137 ;  /* 0x00000089d0507220 */ /* 0x041fe20000410000 */
[----:B------:R-:W0:Y:S01]  /*3410*/  LDC.64 R86, c[0x0][0x210] ;  /* 0x00008400ff567b82 */ /* 0x000e220000000a00 */
[----:B------:R-:W-:Y:S01]  /*3420*/  FMUL.FTZ R208, R208, R113 ;  /* 0x00000071d0d07220 */ /* 0x000fe20000410000 */
[----:B------:R-:W-:Y:S01]  /*3430*/  @P1 FADD.FTZ R99, R68, R99 ;  /* 0x0000006344631221 */ /* 0x000fe20000010000 */
[----:B------:R-:W-:Y:S01]  /*3440*/  @P1 FADD.FTZ R109, R70, R109 ;  /* 0x0000006d466d1221 */ /* 0x000fe20000010000 */
[----:B------:R-:W-:Y:S01]  /*3450*/  FMUL.FTZ R77, R82, UR18 ;  /* 0x00000012524d7c20 */ /* 0x000fe20008410000 */
[----:B------:R-:W-:Y:S01]  /*3460*/  FMUL.FTZ R78, R95, UR18 ;  /* 0x000000125f4e7c20 */ /* 0x000fe20008410000 */
[C---:B------:R-:W-:Y:S01]  /*3470*/  LOP3.LUT P5, RZ, R209.reuse, 0xff00, RZ, 0xc0, !PT ;  /* 0x0000ff00d1ff7812 */ /* 0x040fe200078ac0ff */
[-C--:B------:R-:W-:Y:S01]  /*3480*/  FMUL.FTZ R84, R84, R207.reuse ;  /* 0x000000cf54547220 */ /* 0x080fe20000410000 */
[----:B------:R-:W-:Y:S01]  /*3490*/  LOP3.LUT P4, RZ, R209, 0xff0000, RZ, 0xc0, !PT ;  /* 0x00ff0000d1ff7812 */ /* 0x000fe2000788c0ff */
[-C--:B------:R-:W-:Y:S01]  /*34a0*/  FMUL.FTZ R91, R91, R207.reuse ;  /* 0x000000cf5b5b7220 */ /* 0x080fe20000410000 */
[----:B------:R-:W-:Y:S01]  /*34b0*/  @P1 FADD.FTZ R80, R69, R80 ;  /* 0x0000005045501221 */ /* 0x000fe20000010000 */
[----:B------:R-:W-:Y:S01]  /*34c0*/  @P1 FADD.FTZ R208, R71, R208 ;  /* 0x000000d047d01221 */ /* 0x000fe20000010000 */
[----:B------:R-:W-:Y:S01]  /*34d0*/  SEL R72, R99, R72, P2 ;  /* 0x0000004863487207 */ /* 0x000fe20001000000 */
[----:B------:R-:W-:Y:S01]  /*34e0*/  FMUL.FTZ R79, R84, UR18 ;  /* 0x00000012544f7c20 */ /* 0x000fe20008410000 */
[----:B------:R-:W-:Y:S01]  /*34f0*/  SEL R74, R109, R74, P2 ;  /* 0x0000004a6d4a7207 */ /* 0x000fe20001000000 */
[----:B------:R-:W-:Y:S01]  /*3500*/  FMUL.FTZ R76, R91, UR18 ;  /* 0x000000125b4c7c20 */ /* 0x000fe20008410000 */
[----:B------:R-:W-:Y:S01]  /*3510*/  SEL R77, R77, RZ, P5 ;  /* 0x000000ff4d4d7207 */ /* 0x000fe20002800000 */
[-C--:B------:R-:W-:Y:S01]  /*3520*/  FMUL.FTZ R99, R99, R207.reuse ;  /* 0x000000cf63637220 */ /* 0x080fe20000410000 */
[----:B------:R-:W-:Y:S01]  /*3530*/  SEL R78, R78, RZ, P4 ;  /* 0x000000ff4e4e7207 */ /* 0x000fe20002000000 */
[-C--:B------:R-:W-:Y:S01]  /*3540*/  FMUL.FTZ R81, R80, R207.reuse ;  /* 0x000000cf50517220 */ /* 0x080fe20000410000 */
[-C--:B------:R-:W-:Y:S01]  /*3550*/  FMUL.FTZ R109, R109, R207.reuse ;  /* 0x000000cf6d6d7220 */ /* 0x080fe20000410000 */
[C---:B------:R-:W-:Y:S01]  /*3560*/  LOP3.LUT P6, RZ, R209.reuse, 0xff, RZ, 0xc0, !PT ;  /* 0x000000ffd1ff7812 */ /* 0x040fe200078cc0ff */
[----:B------:R-:W-:Y:S01]  /*3570*/  FMUL.FTZ R207, R208, R207 ;  /* 0x000000cfd0cf7220 */ /* 0x000fe20000410000 */
[----:B------:R-:W-:Y:S01]  /*3580*/  LOP3.LUT P5, RZ, R209, 0xff000000, RZ, 0xc0, !PT ;  /* 0xff000000d1ff7812 */ /* 0x000fe200078ac0ff */
[----:B------:R-:W-:Y:S01]  /*3590*/  FMUL.FTZ R81, R81, UR18 ;  /* 0x0000001251517c20 */ /* 0x000fe20008410000 */
[----:B------:R-:W-:Y:S01]  /*35a0*/  IADD3 R84, P4, R206, UR16, RZ ;  /* 0x00000010ce547c10 */ /* 0x000fe2000ff9e0ff */
[----:B------:R-:W-:Y:S01]  /*35b0*/  FMUL.FTZ R82, R109, UR18 ;  /* 0x000000126d527c20 */ /* 0x000fe20008410000 */
[----:B------:R-:W-:Y:S01]  /*35c0*/  @P3 IADD3 R88, P1, R205, UR14, RZ ;  /* 0x0000000ecd583c10 */ /* 0x000fe2000ff3e0ff */
[----:B------:R-:W-:Y:S01]  /*35d0*/  FMUL.FTZ R83, R207, UR18 ;  /* 0x00000012cf537c20 */ /* 0x000fe20008410000 */
[----:B------:R-:W-:Y:S01]  /*35e0*/  SEL R73, R80, R73, P2 ;  /* 0x0000004950497207 */ /* 0x000fe20001000000 */
[----:B------:R-:W-:Y:S01]  /*35f0*/  FMUL.FTZ R80, R99, UR18 ;  /* 0x0000001263507c20 */ /* 0x000fe20008410000 */
[----:B------:R-:W-:-:S02]  /*3600*/  SEL R79, R79, RZ, P5 ;  /* 0x000000ff4f4f7207 */ /* 0x000fc40002800000 */
[----:B------:R-:W-:Y:S02]  /*3610*/  SEL R76, R76, RZ, P6 ;  /* 0x000000ff4c4c7207 */ /* 0x000fe40003000000 */
[----:B------:R-:W-:Y:S02]  /*3620*/  IADD3.X R85, R202, UR17, RZ, P4, !PT ;  /* 0x00000011ca557c10 */ /* 0x000fe4000a7fe4ff */
[----:B------:R-:W-:Y:S02]  /*3630*/  SEL R75, R208, R75, P2 ;  /* 0x0000004bd04b7207 */ /* 0x000fe40001000000 */
[----:B------:R-:W-:Y:S01]  /*3640*/  @P3 IADD3.X R89, R204, UR15, RZ, P1, !PT ;  /* 0x0000000fcc593c10 */ /* 0x000fe20008ffe4ff */
[----:B------:R1:W-:Y:S01]  /*3650*/  STG.E.128 desc[UR4][R84.64], R76 ;  /* 0x0000004c54007986 */ /* 0x0003e2000c101d04 */
[C---:B------:R-:W-:Y:S02]  /*3660*/  LOP3.LUT P5, RZ, R203.reuse, 0xff, RZ, 0xc0, !PT ;  /* 0x000000ffcbff7812 */ /* 0x040fe400078ac0ff */
[C---:B------:R-:W-:Y:S01]  /*3670*/  LOP3.LUT P6, RZ, R203.reuse, 0xff00, RZ, 0xc0, !PT ;  /* 0x0000ff00cbff7812 */ /* 0x040fe200078cc0ff */
[----:B------:R1:W-:Y:S01]  /*3680*/  @P3 STG.E.128 desc[UR4][R88.64], R72 ;  /* 0x0000004858003986 */ /* 0x0003e2000c101d04 */
[----:B------:R-:W-:-:S02]  /*3690*/  LOP3.LUT P4, RZ, R203, 0xff0000, RZ, 0xc0, !PT ;  /* 0x00ff0000cbff7812 */ /* 0x000fc4000788c0ff */
[----:B------:R-:W-:Y:S02]  /*36a0*/  LOP3.LUT P2, RZ, R203, 0xff000000, RZ, 0xc0, !PT ;  /* 0xff000000cbff7812 */ /* 0x000fe4000784c0ff */
[----:B------:R-:W-:Y:S02]  /*36b0*/  IADD3 R90, P1, R205, UR16, RZ ;  /* 0x00000010cd5a7c10 */ /* 0x000fe4000ff3e0ff */
[----:B------:R-:W-:Y:S02]  /*36c0*/  SEL R80, R80, RZ, P5 ;  /* 0x000000ff50507207 */ /* 0x000fe40002800000 */
[----:B------:R-:W-:Y:S02]  /*36d0*/  IADD3.X R91, R204, UR17, RZ, P1, !PT ;  /* 0x00000011cc5b7c10 */ /* 0x000fe40008ffe4ff */
[----:B------:R-:W-:Y:S02]  /*36e0*/  SEL R81, R81, RZ, P6 ;  /* 0x000000ff51517207 */ /* 0x000fe40003000000 */
[----:B------:R-:W-:-:S02]  /*36f0*/  SEL R82, R82, RZ, P4 ;  /* 0x000000ff52527207 */ /* 0x000fc40002000000 */
[----:B------:R-:W-:Y:S02]  /*3700*/  SEL R83, R83, RZ, P2 ;  /* 0x000000ff53537207 */ /* 0x000fe40001000000 */
[----:B0-----:R-:W-:-:S03]  /*3710*/  LEA R201, R86, R201, 0x2 ;  /* 0x000000c956c97211 */ /* 0x001fc600078e10ff */
[----:B------:R1:W-:Y:S01]  /*3720*/  STG.E.128 desc[UR4][R90.64], R80 ;  /* 0x000000505a007986 */ /* 0x0003e2000c101d04 */
[----:B------:R-:W-:-:S13]  /*3730*/  ISETP.GE.AND P1, PT, R201, R87, PT ;  /* 0x00000057c900720c */ /* 0x000fda0003f26270 */
[----:B------:R-:W-:Y:S05]  /*3740*/  @!P1 BRA `(.L_x_11941) ;  /* 0xffffffd000809947 */ /* 0x000fea000383ffff */
[----:B------:R-:W-:Y:S05]  /*3750*/  BSYNC B1 ;  /* 0x0000000000017941 */ /* 0x000fea0003800000 */
.L_x_11932:
        /* <DEDUP_REMOVED lines=63> */
[----:B------:R-:W-:-:S07]  /*3b50*/  MOV R75, R154 ;  /* 0x0000009a004b7202 */ /* 0x000fce0000000f00 */
.L_x_11931:
[----:B------:R-:W-:Y:S05]  /*3b60*/  BSYNC B0 ;  /* 0x0000000000007941 */ /* 0x000fea0003800000 */
.L_x_11929:
        /* <DEDUP_REMOVED lines=186> */
.L_x_11933:
        /* <DEDUP_REMOVED lines=8> */
.L_x_11943:
[----:B------:R-:W-:Y:S05]  /*4790*/  BSYNC B2 ;  /* 0x0000000000027941 */ /* 0x000fea0003800000 */
.L_x_11942:
        /* <DEDUP_REMOVED lines=8> */
.L_x_11944:
[----:B------:R-:W-:Y:S01]  /*4820*/  FADD.FTZ R116, R117, R116 ;  /* 0x0000007475747221 */ /* 0x000fe20000010000 */
[----:B------:R-:W-:-:S04]  /*4830*/  HFMA2.MMA R126, -RZ, RZ, 0, 1.1920928955078125e-07 ;  /* 0x00000002ff7e7435 */ /* 0x000fc800000001ff */
[----:B------:R-:W-:Y:S02]  /*4840*/  MOV R127, R116 ;  /* 0x00000074007f7202 */ /* 0x000fe40000000f00 */
[----:B------:R-:W-:-:S07]  /*4850*/  MOV R115, R125 ;  /* 0x0000007d00737202 */ /* 0x000fce0000000f00 */
[----:B------:R-:W-:Y:S05]  /*4860*/  WARPSYNC.COLLECTIVE R124, `(.L_x_11945) ;  /* 0x000000007c087348 */ /* 0x000fea0003c00000 */
[----:B------:R0:W1:Y:S02]  /*4870*/  SHFL.BFLY P2, R125, R127, R126, R131 ;  /* 0x0c00007e7f7d7389 */ /* 0x0000640000040083 */
[----:B01----:R-:W-:Y:S01]  /*4880*/  ENDCOLLECTIVE ;  /* 0x000000000000791b */ /* 0x003fe20003800000 */
.L_x_11945:
[----:B------:R-:W-:-:S05]  /*4890*/  FADD.FTZ R115, R114, R115 ;  /* 0x0000007372737221 */ /* 0x000fca0000010000 */
[----:B------:R-:W-:Y:S02]  /*48a0*/  MOV R127, R115 ;  /* 0x00000073007f7202 */ /* 0x000fe40000000f00 */
[----:B------:R-:W-:-:S07]  /*48b0*/  MOV R119, R125 ;  /* 0x0000007d00777202 */ /* 0x000fce0000000f00 */
[----:B------:R-:W-:Y:S05]  /*48c0*/  WARPSYNC.COLLECTIVE R124, `(.L_x_11946) ;  /* 0x000000007c087348 */ /* 0x000fea0003c00000 */
[----:B------:R0:W1:Y:S02]  /*48d0*/  SHFL.BFLY P2, R125, R127, R126, R131 ;  /* 0x0c00007e7f7d7389 */ /* 0x0000640000040083 */
[----:B01----:R-:W-:Y:S01]  /*48e0*/  ENDCOLLECTIVE ;  /* 0x000000000000791b */ /* 0x003fe20003800000 */
.L_x_11946:
[----:B------:R-:W-:Y:S01]  /*48f0*/  FADD.FTZ R119, R116, R119 ;  /* 0x0000007774777221 */ /* 0x000fe20000010000 */
[----:B------:R-:W-:-:S04]  /*4900*/  HFMA2.MMA R126, -RZ, RZ, 0, 2.384185791015625e-07 ;  /* 0x00000004ff7e7435 */ /* 0x000fc800000001ff */
[----:B------:R-:W-:Y:S02]  /*4910*/  MOV R127, R119 ;  /* 0x00000077007f7202 */ /* 0x000fe40000000f00 */
[----:B------:R-:W-:-:S07]  /*4920*/  MOV R118, R125 ;  /* 0x0000007d00767202 */ /* 0x000fce0000000f00 */
[----:B------:R-:W-:Y:S05]  /*4930*/  WARPSYNC.COLLECTIVE R124, `(.L_x_11947) ;  /* 0x000000007c087348 */ /* 0x000fea0003c00000 */
[----:B------:R0:W1:Y:S02]  /*4940*/  SHFL.BFLY P2, R125, R127, R126, R131 ;  /* 0x0c00007e7f7d7389 */ /* 0x0000640000040083 */
[----:B01----:R-:W-:Y:S01]  /*4950*/  ENDCOLLECTIVE ;  /* 0x000000000000791b */ /* 0x003fe20003800000 */
.L_x_11947:
[----:B------:R-:W-:-:S05]  /*4960*/  FADD.FTZ R118, R115, R118 ;  /* 0x0000007673767221 */ /* 0x000fca0000010000 */
[----:B------:R-:W-:Y:S02]  /*4970*/  MOV R127, R118 ;  /* 0x00000076007f7202 */ /* 0x000fe40000000f00 */
[----:B------:R-:W-:-:S07]  /*4980*/  MOV R122, R125 ;  /* 0x0000007d007a7202 */ /* 0x000fce0000000f00 */
[----:B------:R-:W-:Y:S05]  /*4990*/  WARPSYNC.COLLECTIVE R124, `(.L_x_11948) ;  /* 0x000000007c087348 */ /* 0x000fea0003c00000 */
[----:B------:R0:W1:Y:S02]  /*49a0*/  SHFL.BFLY P2, R125, R127, R126, R131 ;  /* 0x0c00007e7f7d7389 */ /* 0x0000640000040083 */
[----:B01----:R-:W-:Y:S01]  /*49b0*/  ENDCOLLECTIVE ;  /* 0x000000000000791b */ /* 0x003fe20003800000 */
.L_x_11948:
[----:B------:R-:W-:Y:S01]  /*49c0*/  FADD.FTZ R122, R119, R122 ;  /* 0x0000007a777a7221 */ /* 0x000fe20000010000 */
[----:B------:R-:W-:-:S04]  /*49d0*/  HFMA2.MMA R126, -RZ, RZ, 0, 4.76837158203125e-07 ;  /* 0x00000008ff7e7435 */ /* 0x000fc800000001ff */
[----:B------:R-:W-:Y:S02]  /*49e0*/  MOV R127, R122 ;  /* 0x0000007a007f7202 */ /* 0x000fe40000000f00 */
[----:B------:R-:W-:-:S07]  /*49f0*/  MOV R123, R125 ;  /* 0x0000007d007b7202 */ /* 0x000fce0000000f00 */
[----:B------:R-:W-:Y:S05]  /*4a00*/  WARPSYNC.COLLECTIVE R124, `(.L_x_11949) ;  /* 0x000000007c087348 */ /* 0x000fea0003c00000 */
[----:B------:R0:W1:Y:S02]  /*4a10*/  SHFL.BFLY P2, R125, R127, R126, R131 ;  /* 0x0c00007e7f7d7389 */ /* 0x0000640000040083 */
[----:B01----:R-:W-:Y:S01]  /*4a20*/  ENDCOLLECTIVE ;  /* 0x000000000000791b */ /* 0x003fe20003800000 */
.L_x_11949:
[----:B------:R-:W-:-:S05]  /*4a30*/  FADD.FTZ R123, R118, R123 ;  /* 0x0000007b767b7221 */ /* 0x000fca0000010000 */
[----:B------:R-:W-:Y:S02]  /*4a40*/  MOV R127, R123 ;  /* 0x0000007b007f7202 */ /* 0x000fe40000000f00 */
[----:B------:R-:W-:-:S07]  /*4a50*/  MOV R117, R125 ;  /* 0x0000007d00757202 */ /* 0x000fce0000000f00 */
[----:B------:R-:W-:Y:S05]  /*4a60*/  WARPSYNC.COLLECTIVE R124, `(.L_x_11950) ;  /* 0x000000007c087348 */ /* 0x000fea0003c00000 */
[----:B------:R0:W1:Y:S02]  /*4a70*/  SHFL.BFLY P2, R125, R127, R126, R131 ;  /* 0x0c00007e7f7d7389 */ /* 0x0000640000040083 */
[----:B01----:R-:W-:Y:S01]  /*4a80*/  ENDCOLLECTIVE ;  /* 0x000000000000791b */ /* 0x003fe20003800000 */
.L_x_11950:
[----:B------:R-:W-:Y:S01]  /*4a90*/  FADD.FTZ R117, R122, R117 ;  /* 0x000000757a757221 */ /* 0x000fe20000010000 */
[----:B------:R-:W-:-:S04]  /*4aa0*/  HFMA2.MMA R126, -RZ, RZ, 0, 9.5367431640625e-07 ;  /* 0x00000010ff7e7435 */ /* 0x000fc800000001ff */
[----:B------:R-:W-:Y:S02]  /*4ab0*/  MOV R127, R117 ;  /* 0x00000075007f7202 */ /* 0x000fe40000000f00 */
[----:B------:R-:W-:-:S07]  /*4ac0*/  MOV R114, R125 ;  /* 0x0000007d00727202 */ /* 0x000fce0000000f00 */
[----:B------:R-:W-:Y:S05]  /*4ad0*/  WARPSYNC.COLLECTIVE R124, `(.L_x_11951) ;  /* 0x000000007c087348 */ /* 0x000fea0003c00000 */
[----:B------:R0:W1:Y:S02]  /*4ae0*/  SHFL.BFLY P2, R125, R127, R126, R131 ;  /* 0x0c00007e7f7d7389 */ /* 0x0000640000040083 */
[----:B01----:R-:W-:Y:S01]  /*4af0*/  ENDCOLLECTIVE ;  /* 0x000000000000791b */ /* 0x003fe20003800000 */
.L_x_11951:
[----:B------:R-:W-:-:S05]  /*4b00*/  FADD.FTZ R114, R123, R114 ;  /* 0x000000727b727221 */ /* 0x000fca0000010000 */
[----:B------:R-:W-:Y:S02]  /*4b10*/  MOV R127, R114 ;  /* 0x00000072007f7202 */ /* 0x000fe40000000f00 */
[----:B------:R-:W-:-:S07]  /*4b20*/  MOV R116, R125 ;  /* 0x0000007d00747202 */ /* 0x000fce0000000f00 */
[----:B------:R-:W-:Y:S05]  /*4b30*/  WARPSYNC.COLLECTIVE R124, `(.L_x_11952) ;  /* 0x000000007c087348 */ /* 0x000fea0003c00000 */
[----:B------:R0:W1:Y:S02]  /*4b40*/  SHFL.BFLY P2, R125, R127, R126, R131 ;  /* 0x0c00007e7f7d7389 */ /* 0x0000640000040083 */
[----:B01----:R-:W-:Y:S01]  /*4b50*/  ENDCOLLECTIVE ;  /* 0x000000000000791b */ /* 0x003fe20003800000 */
.L_x_11952:
[----:B------:R-:W-:Y:S01]  /*4b60*/  MOV R115, R125 ;  /* 0x0000007d00737202 */ /* 0x000fe20000000f00 */
[----:B------:R-:W-:Y:S06]  /*4b70*/  BRA `(.L_x_11953) ;  /* 0xffffffd4005c7947 */ /* 0x000fec000383ffff */
.L_x_11954:
        /* <DEDUP_REMOVED lines=16> */
.L_x_14373:


//--------------------- .text._ZN10layer_norm22ln_bwd_finalize_kernelINS_22Kernel_traits_finalizeILj1024E6__halfffffjLb0ELj1024ELj4ENS_18Kernel_traits_baseILj1024ES2_ffffjLj1024EEEEELb0ELb0EEEvNS_9BwdParamsE --------------------------
	.section	.text._ZN10layer_norm22ln_bwd_finalize_kernelINS_22Kernel_traits_finalizeILj1024E6__halfffffjLb0ELj1024ELj4ENS_18Kernel_traits_baseILj1024ES2_ffffjLj1024EEEEELb0ELb0EEEvNS_9BwdParamsE,"ax",@progbits
	.align	128
        .global         _ZN10layer_norm22ln_bwd_finalize_kernelINS_22Kernel_traits_finalizeILj1024E6__halfffffjLb0ELj1024ELj4ENS_18Kernel_traits_baseILj1024ES2_ffffjLj1024EEEEELb0ELb0EEEvNS_9BwdParamsE
        .type           _ZN10layer_norm22ln_bwd_finalize_kernelINS_22Kernel_traits_finalizeILj1024E6__halfffffjLb0ELj1024ELj4ENS_18Kernel_traits_baseILj1024ES2_ffffjLj1024EEEEELb0ELb0EEEvNS_9BwdParamsE,@function
        .size           _ZN10layer_norm22ln_bwd_finalize_kernelINS_22Kernel_traits_finalizeILj1024E6__halfffffjLb0ELj1024ELj4ENS_18Kernel_traits_baseILj1024ES2_ffffjLj1024EEEEELb0ELb0EEEvNS_9BwdParamsE,(.L_x_14374 - _ZN10layer_norm22ln_bwd_finalize_kernelINS_22Kernel_traits_finalizeILj1024E6__halfffffjLb0ELj1024ELj4ENS_18Kernel_traits_baseILj1024ES2_ffffjLj1024EEEEELb0ELb0EEEvNS_9BwdParamsE)
        .other          _ZN10layer_norm22ln_bwd_finalize_kernelINS_22Kernel_traits_finalizeILj1024E6__halfffffjLb0ELj1024ELj4ENS_18Kernel_traits_baseILj1024ES2_ffffjLj1024EEEEELb0ELb0EEEvNS_9BwdParamsE,@"STO_CUDA_ENTRY STV_DEFAULT"
_ZN10layer_norm22ln_bwd_finalize_kernelINS_22Kernel_traits_finalizeILj1024E6__halfffffjLb0ELj1024ELj4ENS_18Kernel_traits_baseILj1024ES2_ffffjLj1024EEEEELb0ELb0EEEvNS_9BwdParamsE:
.text._ZN10layer_norm22ln_bwd_finalize_kernelINS_22Kernel_traits_finalizeILj1024E6__halfffffjLb0ELj1024ELj4ENS_18Kernel_traits_baseILj1024ES2_ffffjLj1024EEEEELb0ELb0EEEvNS_9BwdParamsE:
        /* <DEDUP_REMOVED lines=25> */
.L_x_11967:
        /* <DEDUP_REMOVED lines=30> */
.L_x_11959:
        /* <DEDUP_REMOVED lines=36> */
.L_x_11958:
[----:B------:R-:W-:Y:S05]  /*05b0*/  BSYNC B1 ;  /* 0x0000000000017941 */ /* 0x000fea0003800000 */
.L_x_11957:
        /* <DEDUP_REMOVED lines=24> */
.L_x_11961:
[----:B------:R-:W-:Y:S05]  /*0740*/  BSYNC B1 ;  /* 0x0000000000017941 */ /* 0x000fea0003800000 */
.L_x_11960:
        /* <DEDUP_REMOVED lines=12> */
.L_x_11962:
[----:B------:R-:W-:Y:S05]  /*0810*/  BSYNC B1 ;  /* 0x0000000000017941 */ /* 0x000fea0003800000 */
.L_x_11956:
[----:B------:R-:W-:Y:S05]  /*0820*/  BSYNC B0 ;  /* 0x0000000000007941 */ /* 0x000fea0003800000 */
.L_x_11955:
        /* <DEDUP_REMOVED lines=29> */
.L_x_11978:
[----:B---3--:R-:W-:Y:S01]  /*0a00*/  FADD.FTZ R9, R18, R9 ;  /* 0x0000000912097221 */ /* 0x008fe20000010000 */
[----:B--2---:R-:W-:-:S04]  /*0a10*/  FADD.FTZ R11, R10, R11 ;  /* 0x0000000b0a0b7221 */ /* 0x004fc80000010000 */
[----:B------:R2:W-:Y:S04]  /*0a20*/  @!P1 STS [R6+0x2000], R9 ;  /* 0x0020000906009388 */ /* 0x0005e80000000800 */
[----:B------:R2:W-:Y:S02]  /*0a30*/  @!P1 STS [R6+0x2080], R11 ;  /* 0x0020800b06009388 */ /* 0x0005e40000000800 */
.L_x_11963:
        /* <DEDUP_REMOVED lines=18> */
.L_x_11966:
[----:B------:R-:W-:Y:S05]  /*0b60*/  BSYNC B0 ;  /* 0x0000000000007941 */ /* 0x000fea0003800000 */
.L_x_11965:
[C---:B------:R-:W-:Y:S01]  /*0b70*/  ISETP.GT.U32.AND P1, PT, R3.reuse, -0x401, PT ;  /* 0xfffffbff0300780c */ /* 0x040fe20003f24070 */
[----:B------:R-:W-:Y:S01]  /*0b80*/  VIADD R4, R4, 0x200 ;  /* 0x0000020004047836 */ /* 0x000fe20000000000 */
[----:B------:R-:W-:-:S11]  /*0b90*/  IADD3 R3, R3, 0x400, RZ ;  /* 0x0000040003037810 */ /* 0x000fd60007ffe0ff */
[----:B------:R-:W-:Y:S05]  /*0ba0*/  @P1 BRA `(.L_x_11967) ;  /* 0xfffffff400781947 */ /* 0x000fea000383ffff */
[----:B------:R-:W-:Y:S05]  /*0bb0*/  EXIT ;  /* 0x000000000000794d */ /* 0x000fea0003800000 */
.L_x_11964:
[----:B------:R-:W-:Y:S01]  /*0bc0*/  HFMA2.MMA R21, -RZ, RZ, 0, 5.9604644775390625e-08 ;  /* 0x00000001ff157435 */ /* 0x000fe200000001ff */
[----:B0--3--:R-:W-:Y:S01]  /*0bd0*/  MOV R22, R10 ;  /* 0x0000000a00167202 */ /* 0x009fe20000000f00 */
[----:B------:R-:W-:Y:S01]  /*0be0*/  IMAD.MOV.U32 R19, RZ, RZ, -0x1 ;  /* 0xffffffffff137424 */ /* 0x000fe200078e00ff */
[----:B------:R-:W-:-:S08]  /*0bf0*/  MOV R24, 0x1f ;  /* 0x0000001f00187802 */ /* 0x000fd00000000f00 */
[----:B-12---:R-:W-:Y:S05]  /*0c00*/  WARPSYNC.COLLECTIVE R19, `(.L_x_11968) ;  /* 0x0000000013087348 */ /* 0x006fea0003c00000 */
[----:B------:R0:W3:Y:S02]  /*0c10*/  SHFL.BFLY P2, R20, R22, R21, R24 ;  /* 0x0c00001516147389 */ /* 0x0000e40000040018 */
[----:B0123--:R-:W-:Y:S01]  /*0c20*/  ENDCOLLECTIVE ;  /* 0x000000000000791b */ /* 0x00ffe20003800000 */
.L_x_11968:
[----:B------:R-:W-:Y:S01]  /*0c30*/  HFMA2.MMA R21, -RZ, RZ, 0, 1.1920928955078125e-07 ;  /* 0x00000002ff157435 */ /* 0x000fe200000001ff */
[----:B------:R-:W-:-:S05]  /*0c40*/  MOV R11, R20 ;  /* 0x00000014000b7202 */ /* 0x000fca0000000f00 */
[----:B------:R-:W-:-:S05]  /*0c50*/  FADD.FTZ R11, R10, R11 ;  /* 0x0000000b0a0b7221 */ /* 0x000fca0000010000 */
[----:B------:R-:W-:-:S07]  /*0c60*/  MOV R22, R11 ;  /* 0x0000000b00167202 */ /* 0x000fce0000000f00 */
[----:B------:R-:W-:Y:S05]  /*0c70*/  WARPSYNC.COLLECTIVE R19, `(.L_x_11969) ;  /* 0x0000000013087348 */ /* 0x000fea0003c00000 */
[----:B------:R0:W1:Y:S02]  /*0c80*/  SHFL.BFLY P2, R20, R22, R21, R24 ;  /* 0x0c00001516147389 */ /* 0x0000640000040018 */
[----:B01----:R-:W-:Y:S01]  /*0c90*/  ENDCOLLECTIVE ;  /* 0x000000000000791b */ /* 0x003fe20003800000 */
.L_x_11969:
[----:B------:R-:W-:Y:S01]  /*0ca0*/  HFMA2.MMA R21, -RZ, RZ, 0, 2.384185791015625e-07 ;  /* 0x00000004ff157435 */ /* 0x000fe200000001ff */
[----:B------:R-:W-:-:S04]  /*0cb0*/  IMAD.MOV.U32 R14, RZ, RZ, R20 ;  /* 0x000000ffff0e7224 */ /* 0x000fc800078e0014 */
[----:B------:R-:W-:-:S05]  /*0cc0*/  FADD.FTZ R14, R11, R14 ;  /* 0x0000000e0b0e7221 */ /* 0x000fca0000010000 */
[----:B------:R-:W-:-:S07]  /*0cd0*/  MOV R22, R14 ;  /* 0x0000000e00167202 */ /* 0x000fce0000000f00 */
[----:B------:R-:W-:Y:S05]  /*0ce0*/  WARPSYNC.COLLECTIVE R19, `(.L_x_11970) ;  /* 0x0000000013087348 */ /* 0x000fea0003c00000 */
[----:B------:R0:W1:Y:S02]  /*0cf0*/  SHFL.BFLY P2, R20, R22, R21, R24 ;  /* 0x0c00001516147389 */ /* 0x0000640000040018 */
[----:B01----:R-:W-:Y:S01]  /*0d00*/  ENDCOLLECTIVE ;  /* 0x000000000000791b */ /* 0x003fe20003800000 */
.L_x_11970:
[----:B------:R-:W-:Y:S01]  /*0d10*/  HFMA2.MMA R21, -RZ, RZ, 0, 4.76837158203125e-07 ;  /* 0x00000008ff157435 */ /* 0x000fe200000001ff */
[----:B------:R-:W-:-:S05]  /*0d20*/  MOV R13, R20 ;  /* 0x00000014000d7202 */ /* 0x000fca0000000f00 */
[----:B------:R-:W-:-:S04]  /*0d30*/  FADD.FTZ R13, R14, R13 ;  /* 0x0000000d0e0d7221 */ /* 0x000fc80000010000 */
[----:B------:R-:W-:-:S07]  /*0d40*/  IMAD.MOV.U32 R22, RZ, RZ, R13 ;  /* 0x000000ffff167224 */ /* 0x000fce00078e000d */
[----:B------:R-:W-:Y:S05]  /*0d50*/  WARPSYNC.COLLECTIVE R19, `(.L_x_11971) ;  /* 0x0000000013087348 */ /* 0x000fea0003c00000 */
[----:B------:R0:W1:Y:S02]  /*0d60*/  SHFL.BFLY P2, R20, R22, R21, R24 ;  /* 0x0c00001516147389 */ /* 0x0000640000040018 */
[----:B01----:R-:W-:Y:S01]  /*0d70*/  ENDCOLLECTIVE ;  /* 0x000000000000791b */ /* 0x003fe20003800000 */
.L_x_11971:
[----:B------:R-:W-:Y:S01]  /*0d80*/  IMAD.MOV.U32 R21, RZ, RZ, 0x10 ;  /* 0x00000010ff157424 */ /* 0x000fe200078e00ff */
[----:B------:R-:W-:-:S05]  /*0d90*/  MOV R10, R20 ;  /* 0x00000014000a7202 */ /* 0x000fca0000000f00 */
[----:B------:R-:W-:-:S05]  /*0da0*/  FADD.FTZ R10, R13, R10 ;  /* 0x0000000a0d0a7221 */ /* 0x000fca0000010000 */
[----:B------:R-:W-:-:S07]  /*0db0*/  MOV R22, R10 ;  /* 0x0000000a00167202 */ /* 0x000fce0000000f00 */
[----:B------:R-:W-:Y:S05]  /*0dc0*/  WARPSYNC.COLLECTIVE R19, `(.L_x_11972) ;  /* 0x0000000013087348 */ /* 0x000fea0003c00000 */
[----:B------:R0:W1:Y:S02]  /*0dd0*/  SHFL.BFLY P2, R20, R22, R21, R24 ;  /* 0x0c00001516147389 */ /* 0x0000640000040018 */
[----:B01----:R-:W-:Y:S01]  /*0de0*/  ENDCOLLECTIVE ;  /* 0x000000000000791b */ /* 0x003fe20003800000 */
.L_x_11972:
[----:B------:R-:W-:Y:S01]  /*0df0*/  HFMA2.MMA R21, -RZ, RZ, 0, 5.9604644775390625e-08 ;  /* 0x00000001ff157435 */ /* 0x000fe200000001ff */
[----:B------:R-:W-:Y:S02]  /*0e00*/  MOV R22, R9 ;  /* 0x0000000900167202 */ /* 0x000fe40000000f00 */
[----:B------:R-:W-:-:S08]  /*0e10*/  MOV R11, R20 ;  /* 0x00000014000b7202 */ /* 0x000fd00000000f00 */
[----:B------:R-:W-:Y:S05]  /*0e20*/  WARPSYNC.COLLECTIVE R19, `(.L_x_11973) ;  /* 0x0000000013087348 */ /* 0x000fea0003c00000 */
[----:B------:R0:W1:Y:S02]  /*0e30*/  SHFL.BFLY P2, R20, R22, R21, R24 ;  /* 0x0c00001516147389 */ /* 0x0000640000040018 */
[----:B01----:R-:W-:Y:S01]  /*0e40*/  ENDCOLLECTIVE ;  /* 0x000000000000791b */ /* 0x003fe20003800000 */
.L_x_11973:
[----:B------:R-:W-:Y:S01]  /*0e50*/  HFMA2.MMA R21, -RZ, RZ, 0, 1.1920928955078125e-07 ;  /* 0x00000002ff157435 */ /* 0x000fe200000001ff */
[----:B------:R-:W-:-:S04]  /*0e60*/  IMAD.MOV.U32 R14, RZ, RZ, R20 ;  /* 0x000000ffff0e7224 */ /* 0x000fc800078e0014 */
[----:B------:R-:W-:-:S05]  /*0e70*/  FADD.FTZ R15, R9, R14 ;  /* 0x0000000e090f7221 */ /* 0x000fca0000010000 */
[----:B------:R-:W-:-:S07]  /*0e80*/  MOV R22, R15 ;  /* 0x0000000f00167202 */ /* 0x000fce0000000f00 */
[----:B------:R-:W-:Y:S05]  /*0e90*/  WARPSYNC.COLLECTIVE R19, `(.L_x_11974) ;  /* 0x0000000013087348 */ /* 0x000fea0003c00000 */
[----:B------:R0:W1:Y:S02]  /*0ea0*/  SHFL.BFLY P2, R20, R22, R21, R24 ;  /* 0x0c00001516147389 */ /* 0x0000640000040018 */
[----:B01----:R-:W-:Y:S01]  /*0eb0*/  ENDCOLLECTIVE ;  /* 0x000000000000791b */ /* 0x003fe20003800000 */
.L_x_11974:
[----:B------:R-:W-:Y:S01]  /*0ec0*/  HFMA2.MMA R21, -RZ, RZ, 0, 2.384185791015625e-07 ;  /* 0x00000004ff157435 */ /* 0x000fe200000001ff */
[----:B------:R-:W-:-:S05]  /*0ed0*/  MOV R16, R20 ;  /* 0x0000001400107202 */ /* 0x000fca0000000f00 */
[----:B------:R-:W-:-:S04]  /*0ee0*/  FADD.FTZ R16, R15, R16 ;  /* 0x000000100f107221 */ /* 0x000fc80000010000 */
[----:B------:R-:W-:-:S07]  /*0ef0*/  IMAD.MOV.U32 R22, RZ, RZ, R16 ;  /* 0x000000ffff167224 */ /* 0x000fce00078e0010 */
[----:B------:R-:W-:Y:S05]  /*0f00*/  WARPSYNC.COLLECTIVE R19, `(.L_x_11975) ;  /* 0x0000000013087348 */ /* 0x000fea0003c00000 */
[----:B------:R0:W1:Y:S02]  /*0f10*/  SHFL.BFLY P2, R20, R22, R21, R24 ;  /* 0x0c00001516147389 */ /* 0x0000640000040018 */
[----:B01----:R-:W-:Y:S01]  /*0f20*/  ENDCOLLECTIVE ;  /* 0x000000000000791b */ /* 0x003fe20003800000 */
.L_x_11975:
[----:B------:R-:W-:Y:S01]  /*0f30*/  IMAD.MOV.U32 R21, RZ, RZ, 0x8 ;  /* 0x00000008ff157424 */ /* 0x000fe200078e00ff */
[----:B------:R-:W-:-:S05]  /*0f40*/  MOV R17, R20 ;  /* 0x0000001400117202 */ /* 0x000fca0000000f00 */
[----:B------:R-:W-:-:S05]  /*0f50*/  FADD.FTZ R17, R16, R17 ;  /* 0x0000001110117221 */ /* 0x000fca0000010000 */
[----:B------:R-:W-:-:S07]  /*0f60*/  MOV R22, R17 ;  /* 0x0000001100167202 */ /* 0x000fce0000000f00 */
[----:B------:R-:W-:Y:S05]  /*0f70*/  WARPSYNC.COLLECTIVE R19, `(.L_x_11976) ;  /* 0x0000000013087348 */ /* 0x000fea0003c00000 */
[----:B------:R0:W1:Y:S02]  /*0f80*/  SHFL.BFLY P2, R20, R22, R21, R24 ;  /* 0x0c00001516147389 */ /* 0x0000640000040018 */
[----:B01----:R-:W-:Y:S01]  /*0f90*/  ENDCOLLECTIVE ;  /* 0x000000000000791b */ /* 0x003fe20003800000 */
.L_x_11976:
[----:B------:R-:W-:Y:S01]  /*0fa0*/  HFMA2.MMA R21, -RZ, RZ, 0, 9.5367431640625e-07 ;  /* 0x00000010ff157435 */ /* 0x000fe200000001ff */
[----:B------:R-:W-:-:S05]  /*0fb0*/  MOV R18, R20 ;  /* 0x0000001400127202 */ /* 0x000fca0000000f00 */
[----:B------:R-:W-:-:S05]  /*0fc0*/  FADD.FTZ R18, R17, R18 ;  /* 0x0000001211127221 */ /* 0x000fca0000010000 */
[----:B------:R-:W-:-:S07]  /*0fd0*/  MOV R22, R18 ;  /* 0x0000001200167202 */ /* 0x000fce0000000f00 */
[----:B------:R-:W-:Y:S05]  /*0fe0*/  WARPSYNC.COLLECTIVE R19, `(.L_x_11977) ;  /* 0x0000000013087348 */ /* 0x000fea0003c00000 */
[----:B------:R0:W1:Y:S02]  /*0ff0*/  SHFL.BFLY P2, R20, R22, R21, R24 ;  /* 0x0c00001516147389 */ /* 0x0000640000040018 */
[----:B01----:R-:W-:Y:S01]  /*1000*/  ENDCOLLECTIVE ;  /* 0x000000000000791b */ /* 0x003fe20003800000 */
.L_x_11977:
[----:B------:R-:W-:Y:S01]  /*1010*/  MOV R9, R20 ;  /* 0x0000001400097202 */ /* 0x000fe20000000f00 */
[----:B------:R-:W-:Y:S06]  /*1020*/  BRA `(.L_x_11978) ;  /* 0xfffffff800747947 */ /* 0x000fec000383ffff */
.L_x_11979:
        /* <DEDUP_REMOVED lines=13> */
.L_x_14374:


//--------------------- .text._ZN10layer_norm13ln_bwd_kernelINS_13Kernel_traitsI6__halfffffjLj1024ELj1ELj4ELj1ELj16ENS_18Kernel_traits_baseILj1024ES2_ffffjLj128EEEEELb1ELb0ELb1ELb0EEEvNS_9BwdParamsE --------------------------
	.section	.text._ZN10layer_norm13ln_bwd_kernelINS_13Kernel_traitsI6__halfffffjLj1024ELj1ELj4ELj1ELj16ENS_18Kernel_traits_baseILj1024ES2_ffffjLj128EEEEELb1ELb0ELb1ELb0EEEvNS_9BwdParamsE,"ax",@progbits
	.align	128
        .global         _ZN10layer_norm13ln_bwd_kernelINS_13Kernel_traitsI6__halfffffjLj1024ELj1ELj4ELj1ELj16ENS_18Kernel_traits_baseILj1024ES2_ffffjLj128EEEEELb1ELb0ELb1ELb0EEEvNS_9BwdParamsE
        .type           _ZN10layer_norm13ln_bwd_kernelINS_13Kernel_traitsI6__halfffffjLj1024ELj1ELj4ELj1ELj16ENS_18Kernel_traits_baseILj1024ES2_ffffjLj128EEEEELb1ELb0ELb1ELb0EEEvNS_9BwdParamsE,@function
        .size           _ZN10layer_norm13ln_bwd_kernelINS_13Kernel_traitsI6__halfffffjLj1024ELj1ELj4ELj1ELj16ENS_18Kernel_traits_baseILj1024ES2_ffffjLj128EEEEELb1ELb0ELb1ELb0EEEvNS_9BwdParamsE,(.L_x_14375 - _ZN10layer_norm13ln_bwd_kernelINS_13Kernel_traitsI6__halfffffjLj1024ELj1ELj4ELj1ELj16ENS_18Kernel_traits_baseILj1024ES2_ffffjLj128EEEEELb1ELb0ELb1ELb0EEEvNS_9BwdParamsE)
        .other          _ZN10layer_norm13ln_bwd_kernelINS_13Kernel_traitsI6__halfffffjLj1024ELj1ELj4ELj1ELj16ENS_18Kernel_traits_baseILj1024ES2_ffffjLj128EEEEELb1ELb0ELb1ELb0EEEvNS_9BwdParamsE,@"STO_CUDA_ENTRY STV_DEFAULT"
_ZN10layer_norm13ln_bwd_kernelINS_13Kernel_traitsI6__halfffffjLj1024ELj1ELj4ELj1ELj16ENS_18Kernel_traits_baseILj1024ES2_ffffjLj128EEEEELb1ELb0ELb1ELb0EEEvNS_9BwdParamsE:
.text._ZN10layer_norm13ln_bwd_kernelINS_13Kernel_traitsI6__halfffffjLj1024ELj1ELj4ELj1ELj16ENS_18Kernel_traits_baseILj1024ES2_ffffjLj128EEEEELb1ELb0ELb1ELb0EEEvNS_9BwdParamsE:
[----:B------:R-:W-:Y:S01]  /*0000*/  LDC R1, c[0x0][0x28] ;  /* 0x00000a00ff017b82 */ /* 0x000fe20000000800 */
[----:B------:R-:W0:Y:S01]  /*0010*/  S2R R38, SR_TID.X ;  /* 0x0000000000267919 */ /* 0x000e220000002100 */
        /* <DEDUP_REMOVED lines=30> */
[----:B------:R-:W-:Y:S01]  /*0200*/  LOP3.LUT R10, R10, 0xfffffffe, RZ, 0xc0, !PT ;  /* 0xfffffffe0a0a7812 */ /* 0x000fe200078ec0ff */
[C---:B0-----:R-:W-:Y:S01]  /*0210*/  @P3 IMAD.WIDE.U32 R2, R11.reuse, 0x8, R2 ;  /* 0x000000080b023825 */ /* 0x041fe200078e0002 */
[----:B------:R-:W-:Y:S01]  /*0220*/  @P3 LOP3.LUT R11, R11, 0x20, RZ, 0xfc, !PT ;  /* 0x000000200b0b3812 */ /* 0x000fe200078efcff */
[----:B------:R-:W0:Y:S01]  /*0230*/  @P4 LDC.64 R28, c[0x0][0x260] ;  /* 0x00009800ff1c4b82 */ /* 0x000e220000000a00 */
[----:B------:R-:W-:Y:S02]  /*0240*/  @P4 LOP3.LUT R10, R10, 0x1, RZ, 0xfc, !PT ;  /* 0x000000010a0a4812 */ /* 0x000fe400078efcff */
[----:B------:R-:W-:Y:S01]  /*0250*/  ISETP.GE.U32.AND P3, PT, R0, 0x100, PT ;  /* 0x000001000000780c */ /* 0x000fe20003f66070 */
[C---:B-1----:R-:W-:Y:S01]  /*0260*/  @P6 IMAD.WIDE.U32 R24, R11.reuse, 0x8, R20 ;  /* 0x000000080b186825 */ /* 0x042fe200078e0014 */
[----:B------:R-:W-:-:S03]  /*0270*/  @P6 IADD3 R11, R11, 0x20, RZ ;  /* 0x000000200b0b6810 */ /* 0x000fc60007ffe0ff */
[----:B------:R-:W1:Y:S01]  /*0280*/  @P0 LDC.64 R20, c[0x0][0x260] ;  /* 0x00009800ff140b82 */ /* 0x000e620000000a00 */
[----:B------:R-:W-:-:S07]  /*0290*/  LOP3.LUT P6, RZ, R10, 0x8, RZ, 0xc0, !PT ;  /* 0x000000080aff7812 */ /* 0x000fce00078cc0ff */
[----:B------:R-:W3:Y:S01]  /*02a0*/  @P1 LDC.64 R32, c[0x0][0x260] ;  /* 0x00009800ff201b82 */ /* 0x000ee20000000a00 */
[----:B--2---:R-:W-:-:S07]  /*02b0*/  @P5 IMAD.WIDE.U32 R26, R11, 0x8, R26 ;  /* 0x000000080b1a5825 */ /* 0x004fce00078e001a */
[----:B------:R-:W2:Y:S01]  /*02c0*/  @P2 LDC.64 R34, c[0x0][0x260] ;  /* 0x00009800ff222b82 */ /* 0x000ea20000000a00 */
[----:B------:R-:W-:Y:S01]  /*02d0*/  @P5 VIADD R11, R11, 0x20 ;  /* 0x000000200b0b5836 */ /* 0x000fe20000000000 */
[----:B------:R4:W5:Y:S01]  /*02e0*/  @P6 LDG.E.64 R4, desc[UR4][R2.64] ;  /* 0x0000000402046981 */ /* 0x000962000c1e1b00 */
[----:B------:R-:W-:Y:S02]  /*02f0*/  SHF.R.U32.HI R0, RZ, 0x5, R38 ;  /* 0x00000005ff007819 */ /* 0x000fe40000011626 */
[C---:B0-----:R-:W-:Y:S01]  /*0300*/  @P4 IMAD.WIDE.U32 R28, R11.reuse, 0x8, R28 ;  /* 0x000000080b1c4825 */ /* 0x041fe200078e001c */
[----:B------:R-:W-:Y:S01]  /*0310*/  @P4 IADD3 R11, R11, 0x20, RZ ;  /* 0x000000200b0b4810 */ /* 0x000fe20007ffe0ff */
[----:B------:R4:W5:Y:S01]  /*0320*/  @P5 LDG.E.64 R8, desc[UR4][R26.64] ;  /* 0x000000041a085981 */ /* 0x000962000c1e1b00 */
[----:B------:R-:W0:Y:S01]  /*0330*/  @P3 LDC.64 R36, c[0x0][0x260] ;  /* 0x00009800ff243b82 */ /* 0x000e220000000a00 */
[----:B------:R-:W-:Y:S02]  /*0340*/  LOP3.LUT R10, R10, 0xffffffef, RZ, 0xc0, !PT ;  /* 0xffffffef0a0a7812 */ /* 0x000fe400078ec0ff */
[C---:B-1----:R-:W-:Y:S01]  /*0350*/  @P0 IMAD.WIDE.U32 R30, R11.reuse, 0x8, R20 ;  /* 0x000000080b1e0825 */ /* 0x042fe200078e0014 */
[----:B------:R-:W-:Y:S01]  /*0360*/  @P0 IADD3 R11, R11, 0x20, RZ ;  /* 0x000000200b0b0810 */ /* 0x000fe20007ffe0ff */
[----:B------:R4:W5:Y:S01]  /*0370*/  @P4 LDG.E.64 R12, desc[UR4][R28.64] ;  /* 0x000000041c0c4981 */ /* 0x000962000c1e1b00 */
[----:B------:R-:W-:-:S02]  /*0380*/  ISETP.NE.AND P6, PT, R39, RZ, PT ;  /* 0x000000ff2700720c */ /* 0x000fc40003fc5270 */
[----:B------:R-:W-:Y:S01]  /*0390*/  @P3 LOP3.LUT R10, R10, 0x10, RZ, 0xfc, !PT ;  /* 0x000000100a0a3812 */ /* 0x000fe200078efcff */
[C---:B---3--:R-:W-:Y:S01]  /*03a0*/  @P1 IMAD.WIDE.U32 R32, R11.reuse, 0x8, R32 ;  /* 0x000000080b201825 */ /* 0x048fe200078e0020 */
[----:B------:R-:W-:Y:S01]  /*03b0*/  @P1 IADD3 R11, R11, 0x20, RZ ;  /* 0x000000200b0b1810 */ /* 0x000fe20007ffe0ff */
[----:B------:R4:W5:Y:S04]  /*03c0*/  @P0 LDG.E.64 R14, desc[UR4][R30.64] ;  /* 0x000000041e0e0981 */ /* 0x000968000c1e1b00 */
[----:B------:R4:W5:Y:S01]  /*03d0*/  @P1 LDG.E.64 R16, desc[UR4][R32.64] ;  /* 0x0000000420101981 */ /* 0x000962000c1e1b00 */
[----:B--2---:R-:W-:-:S03]  /*03e0*/  @P2 IMAD.WIDE.U32 R34, R11, 0x8, R34 ;  /* 0x000000080b222825 */ /* 0x004fc600078e0022 */
[----:B------:R4:W5:Y:S01]  /*03f0*/  @P6 LDG.E.64 R6, desc[UR4][R24.64] ;  /* 0x0000000418066981 */ /* 0x000962000c1e1b00 */
[----:B------:R-:W-:-:S03]  /*0400*/  @P2 VIADD R11, R11, 0x20 ;  /* 0x000000200b0b2836 */ /* 0x000fc60000000000 */
[----:B------:R4:W5:Y:S01]  /*0410*/  @P2 LDG.E.64 R18, desc[UR4][R34.64] ;  /* 0x0000000422122981 */ /* 0x000962000c1e1b00 */
[----:B0-----:R-:W-:Y:S02]  /*0420*/  @P3 IMAD.WIDE.U32 R20, R11, 0x8, R36 ;  /* 0x000000080b143825 */ /* 0x001fe400078e0024 */
[----:B------:R-:W0:Y:S03]  /*0430*/  S2R R11, SR_CTAID.X ;  /* 0x00000000000b7919 */ /* 0x000e260000002500 */
[----:B------:R4:W5:Y:S01]  /*0440*/  @P3 LDG.E.64 R22, desc[UR4][R20.64] ;  /* 0x0000000414163981 */ /* 0x000962000c1e1b00 */
        /* <DEDUP_REMOVED lines=35> */
[----:B----4-:R-:W-:Y:S06]  /*0680*/  @P3 BRA `(.L_x_11981) ;  /* 0x0000005400b83947 */ /* 0x010fec0003800000 */
[----:B------:R-:W0:Y:S01]  /*0690*/  LDC.U8 R157, c[0x0][0x2a0] ;  /* 0x0000a800ff9d7b82 */ /* 0x000e220000000000 */
[--C-:B-----5:R-:W-:Y:S01]  /*06a0*/  SHF.R.U64 R32, R12, 0x10, R13.reuse ;  /* 0x000000100c207819 */ /* 0x120fe2000000120d */
[----:B------:R-:W-:Y:S01]  /*06b0*/  IMAD.MOV.U32 R0, RZ, RZ, R16 ;  /* 0x000000ffff007224 */ /* 0x000fe200078e0010 */
[----:B------:R-:W-:Y:S01]  /*06c0*/  MOV R29, R13 ;  /* 0x0000000d001d7202 */ /* 0x000fe20000000f00 */
[----:B------:R-:W-:Y:S01]  /*06d0*/  IMAD.MOV.U32 R151, RZ, RZ, R6 ;  /* 0x000000ffff977224 */ /* 0x000fe200078e0006 */
[----:B------:R-:W-:Y:S01]  /*06e0*/  SHF.R.U32.HI R30, RZ, 0x10, R13 ;  /* 0x00000010ff1e7819 */ /* 0x000fe2000001160d */
[----:B------:R-:W-:Y:S01]  /*06f0*/  IMAD.MOV.U32 R31, RZ, RZ, R12 ;  /* 0x000000ffff1f7224 */ /* 0x000fe200078e000c */
[----:B------:R-:W-:Y:S01]  /*0700*/  MOV R27, R14 ;  /* 0x0000000e001b7202 */ /* 0x000fe20000000f00 */
[----:B------:R-:W-:Y:S01]  /*0710*/  HFMA2.MMA R37, -RZ, RZ, 0, 0 ;  /* 0x00000000ff257435 */ /* 0x000fe200000001ff */
[--C-:B------:R-:W-:Y:S01]  /*0720*/  SHF.R.U64 R28, R14, 0x10, R15.reuse ;  /* 0x000000100e1c7819 */ /* 0x100fe2000000120f */
[----:B------:R-:W-:Y:S01]  /*0730*/  HADD2.F32 R151, -RZ, R151.H0_H0 ;  /* 0x20000097ff977230 */ /* 0x000fe20000004100 */
[----:B------:R-:W-:Y:S01]  /*0740*/  MOV R25, R15 ;  /* 0x0000000f00197202 */ /* 0x000fe20000000f00 */
[----:B------:R-:W-:Y:S01]  /*0750*/  HADD2.F32 R31, -RZ, R31.H0_H0 ;  /* 0x2000001fff1f7230 */ /* 0x000fe20000004100 */
[----:B------:R-:W-:Y:S01]  /*0760*/  SHF.R.U32.HI R26, RZ, 0x10, R15 ;  /* 0x00000010ff1a7819 */ /* 0x000fe2000001160f */
[----:B------:R-:W-:Y:S01]  /*0770*/  IMAD.MOV.U32 R15, RZ, RZ, R22 ;  /* 0x000000ffff0f7224 */ /* 0x000fe200078e0016 */
        /* <DEDUP_REMOVED lines=51> */
.L_x_12094:
[----:B------:R-:W0:Y:S08]  /*0ab0*/  LDC.64 R144, c[0x0][0x288] ;  /* 0x0000a200ff907b82 */ /* 0x000e300000000a00 */
[----:B------:R-:W1:Y:S08]  /*0ac0*/  LDC.64 R146, c[0x0][0x250] ;  /* 0x00009400ff927b82 */ /* 0x000e700000000a00 */
[----:B------:R-:W2:Y:S08]  /*0ad0*/  LDC.64 R142, c[0x0][0x258] ;  /* 0x00009600ff8e7b82 */ /* 0x000eb00000000a00 */
[----:B------:R-:W3:Y:S01]  /*0ae0*/  LDC.64 R140, c[0x0][0x280] ;  /* 0x0000a000ff8c7b82 */ /* 0x000ee20000000a00 */
[----:B0-----:R-:W-:-:S06]  /*0af0*/  IMAD.WIDE R228, R158, 0x4, R144 ;  /* 0x000000049ee47825 */ /* 0x001fcc00078e0290 */
[----:B------:R-:W4:Y:S01]  /*0b00*/  LDG.E R228, desc[UR4][R228.64] ;  /* 0x00000004e4e47981 */ /* 0x000f22000c1e1900 */
[C---:B-1----:R-:W-:Y:S01]  /*0b10*/  IMAD.WIDE R144, R158.reuse, 0x4, R146 ;  /* 0x000000049e907825 */ /* 0x042fe200078e0292 */
[----:B------:R-:W0:Y:S04]  /*0b20*/  LDC.64 R232, c[0x0][0x2c8] ;  /* 0x0000b200ffe87b82 */ /* 0x000e280000000a00 */
[----:B-----5:R1:W5:Y:S01]  /*0b30*/  LDG.E R227, desc[UR4][R144.64] ;  /* 0x0000000490e37981 */ /* 0x020362000c1e1900 */
[----:B--2---:R-:W-:-:S05]  /*0b40*/  IMAD.WIDE R142, R158, 0x4, R142 ;  /* 0x000000049e8e7825 */ /* 0x004fca00078e028e */
[----:B------:R1:W5:Y:S01]  /*0b50*/  LDG.E R12, desc[UR4][R142.64] ;  /* 0x000000048e0c7981 */ /* 0x000362000c1e1900 */
[----:B---3--:R-:W-:-:S05]  /*0b60*/  IMAD.WIDE R140, R158, 0x4, R140 ;  /* 0x000000049e8c7825 */ /* 0x008fca00078e028c */
[----:B------:R1:W5:Y:S01]  /*0b70*/  LDG.E R223, desc[UR4][R140.64] ;  /* 0x000000048cdf7981 */ /* 0x000362000c1e1900 */
[----:B------:R-:W2:Y:S01]  /*0b80*/  S2R R159, SR_TID.X ;  /* 0x00000000009f7919 */ /* 0x000ea20000002100 */
[----:B------:R-:W-:-:S05]  /*0b90*/  MOV R161, UR14 ;  /* 0x0000000e00a17c02 */ /* 0x000fca0008000f00 */
[----:B------:R-:W-:-:S05]  /*0ba0*/  IMAD R11, R158, R161, RZ ;  /* 0x000000a19e0b7224 */ /* 0x000fca00078e02ff */
[----:B------:R-:W-:-:S04]  /*0bb0*/  SHF.R.S32.HI R146, RZ, 0x1f, R11 ;  /* 0x0000001fff927819 */ /* 0x000fc8000001140b */
[----:B------:R-:W-:Y:S01]  /*0bc0*/  LEA.HI R146, R146, R11, RZ, 0x2 ;  /* 0x0000000b92927211 */ /* 0x000fe200078f10ff */
[----:B------:R-:W-:Y:S01]  /*0bd0*/  BSSY B1, `(.L_x_11982) ;  /* 0x0000206000017945 */ /* 0x000fe20003800000 */
[----:B--2---:R-:W-:-:S04]  /*0be0*/  LOP3.LUT R159, R159, 0x1f, RZ, 0xc0, !PT ;  /* 0x0000001f9f9f7812 */ /* 0x004fc800078ec0ff */
[----:B------:R-:W-:-:S05]  /*0bf0*/  LEA.HI.SX32 R11, R146, R159, 0x1e ;  /* 0x0000009f920b7211 */ /* 0x000fca00078ff2ff */
[----:B0-----:R-:W-:Y:S01]  /*0c00*/  IMAD.WIDE.U32 R234, R11, 0x10, R232 ;  /* 0x000000100bea7825 */ /* 0x001fe200078e00e8 */
[----:B----4-:R-:W-:-:S13]  /*0c10*/  ISETP.GT.AND P3, PT, R228, RZ, PT ;  /* 0x000000ffe400720c */ /* 0x010fda0003f64270 */
[----:B-1----:R-:W-:Y:S05]  /*0c20*/  @P3 BRA `(.L_x_11983) ;  /* 0x0000000400ac3947 */ /* 0x002fea0003800000 */
[----:B-----5:R-:W-:Y:S01]  /*0c30*/  ISETP.GE.AND P4, PT, R223, 0x1, PT ;  /* 0x00000001df00780c */ /* 0x020fe20003f86270 */
[----:B------:R-:W-:Y:S01]  /*0c40*/  BSSY B2, `(.L_x_11984) ;  /* 0x0000012000027945 */ /* 0x000fe20003800000 */
[----:B------:R-:W-:Y:S01]  /*0c50*/  LOP3.LUT P5, RZ, R10, 0x8, RZ, 0xc0, !PT ;  /* 0x000000080aff7812 */ /* 0x000fe200078ac0ff */
[----:B------:R-:W-:Y:S01]  /*0c60*/  IMAD.MOV.U32 R147, RZ, RZ, RZ ;  /* 0x000000ffff937224 */ /* 0x000fe200078e00ff */
        /* <DEDUP_REMOVED lines=12> */
[----:B------:R1:W5:Y:S01]  /*0d30*/  LDG.E R9, desc[UR4][R140.64] ;  /* 0x000000048c097981 */ /* 0x000362000c1e1900 */
[----:B------:R-:W-:Y:S02]  /*0d40*/  IADD3 R145, R11, 0x20, RZ ;  /* 0x000000200b917810 */ /* 0x000fe40007ffe0ff */
[----:B------:R-:W-:-:S07]  /*0d50*/  IADD3 R147, R147, 0x20, RZ ;  /* 0x0000002093937810 */ /* 0x000fce0007ffe0ff */
.L_x_11985:
[----:B------:R-:W-:Y:S05]  /*0d60*/  BSYNC B2 ;  /* 0x0000000000027941 */ /* 0x000fea0003800000 */
.L_x_11984:
[----:B------:R-:W-:Y:S01]  /*0d70*/  LOP3.LUT P5, RZ, R10, 0x4, RZ, 0xc0, !PT ;  /* 0x000000040aff7812 */ /* 0x000fe200078ac0ff */
[----:B------:R-:W-:-:S12]  /*0d80*/  BSSY B2, `(.L_x_11986) ;  /* 0x000000b000027945 */ /* 0x000fd80003800000 */
[----:B------:R-:W-:Y:S05]  /*0d90*/  @!P5 BRA `(.L_x_11987) ;  /* 0x000000000024d947 */ /* 0x000fea0003800000 */
[----:B-1----:R-:W0:Y:S01]  /*0da0*/  LDC.64 R140, c[0x0][0x240] ;  /* 0x00009000ff8c7b82 */ /* 0x002e220000000a00 */
[----:B------:R-:W-:-:S04]  /*0db0*/  ISETP.NE.U32.AND P5, PT, RZ, UR8, PT ;  /* 0x00000008ff007c0c */ /* 0x000fc8000bfa5070 */
[----:B------:R-:W-:-:S13]  /*0dc0*/  ISETP.NE.AND.EX P5, PT, RZ, UR9, PT, P5 ;  /* 0x00000009ff007c0c */ /* 0x000fda000bfa5350 */
[----:B------:R-:W-:-:S05]  /*0dd0*/  @P5 IMAD.WIDE.U32 R142, R145, 0x10, R232 ;  /* 0x00000010918e5825 */ /* 0x000fca00078e00e8 */
[----:B------:R2:W5:Y:S01]  /*0de0*/  @P5 LDG.E.128 R100, desc[UR4][R142.64] ;  /* 0x000000048e645981 */ /* 0x000562000c1e1d00 */
[----:B0-----:R-:W-:-:S05]  /*0df0*/  IMAD.WIDE.U32 R140, R147, 0x4, R140 ;  /* 0x00000004938c7825 */ /* 0x001fca00078e008c */
[----:B------:R2:W5:Y:S01]  /*0e00*/  LDG.E R8, desc[UR4][R140.64] ;  /* 0x000000048c087981 */ /* 0x000562000c1e1900 */
[----:B------:R-:W-:Y:S01]  /*0e10*/  IADD3 R147, R147, 0x20, RZ ;  /* 0x0000002093937810 */ /* 0x000fe20007ffe0ff */
[----:B------:R-:W-:-:S07]  /*0e20*/  VIADD R145, R145, 0x20 ;  /* 0x0000002091917836 */ /* 0x000fce0000000000 */
.L_x_11987:
[----:B------:R-:W-:Y:S05]  /*0e30*/  BSYNC B2 ;  /* 0x0000000000027941 */ /* 0x000fea0003800000 */
.L_x_11986:
[----:B------:R-:W-:Y:S01]  /*0e40*/  LOP3.LUT P5, RZ, R10, 0x2, RZ, 0xc0, !PT ;  /* 0x000000020aff7812 */ /* 0x000fe200078ac0ff */
[----:B------:R-:W-:-:S12]  /*0e50*/  BSSY B2, `(.L_x_11988) ;  /* 0x000000b000027945 */ /* 0x000fd80003800000 */
[----:B------:R-:W-:Y:S05]  /*0e60*/  @!P5 BRA `(.L_x_11989) ;  /* 0x000000000024d947 */ /* 0x000fea0003800000 */
[----:B-12---:R-:W0:Y:S01]  /*0e70*/  LDC.64 R140, c[0x0][0x240] ;  /* 0x00009000ff8c7b82 */ /* 0x006e220000000a00 */
[----:B------:R-:W-:-:S04]  /*0e80*/  ISETP.NE.U32.AND P5, PT, RZ, UR8, PT ;  /* 0x00000008ff007c0c */ /* 0x000fc8000bfa5070 */
[----:B------:R-:W-:-:S13]  /*0e90*/  ISETP.NE.AND.EX P5, PT, RZ, UR9, PT, P5 ;  /* 0x00000009ff007c0c */ /* 0x000fda000bfa5350 */
[----:B------:R-:W-:-:S05]  /*0ea0*/  @P5 IMAD.WIDE.U32 R142, R145, 0x10, R232 ;  /* 0x00000010918e5825 */ /* 0x000fca00078e00e8 */
[----:B------:R3:W5:Y:S01]  /*0eb0*/  @P5 LDG.E.128 R104, desc[UR4][R142.64] ;  /* 0x000000048e685981 */ /* 0x000762000c1e1d00 */
[----:B0-----:R-:W-:-:S05]  /*0ec0*/  IMAD.WIDE.U32 R140, R147, 0x4, R140 ;  /* 0x00000004938c7825 */ /* 0x001fca00078e008c */
[----:B------:R3:W5:Y:S01]  /*0ed0*/  LDG.E R7, desc[UR4][R140.64] ;  /* 0x000000048c077981 */ /* 0x000762000c1e1900 */
[----:B------:R-:W-:Y:S02]  /*0ee0*/  IADD3 R147, R147, 0x20, RZ ;  /* 0x0000002093937810 */ /* 0x000fe40007ffe0ff */
[----:B------:R-:W-:-:S07]  /*0ef0*/  IADD3 R145, R145, 0x20, RZ ;  /* 0x0000002091917810 */ /* 0x000fce0007ffe0ff */
.L_x_11989:
[----:B------:R-:W-:Y:S05]  /*0f00*/  BSYNC B2 ;  /* 0x0000000000027941 */ /* 0x000fea0003800000 */
.L_x_11988:
[----:B------:R-:W-:Y:S01]  /*0f10*/  LOP3.LUT P5, RZ, R10, 0x1, RZ, 0xc0, !PT ;  /* 0x000000010aff7812 */ /* 0x000fe200078ac0ff */
[----:B------:R-:W-:-:S12]  /*0f20*/  BSSY B2, `(.L_x_11990) ;  /* 0x000000b000027945 */ /* 0x000fd80003800000 */
[----:B------:R-:W-:Y:S05]  /*0f30*/  @!P5 BRA `(.L_x_11991) ;  /* 0x000000000024d947 */ /* 0x000fea0003800000 */
[----:B-123--:R-:W0:Y:S01]  /*0f40*/  LDC.64 R140, c[0x0][0x240] ;  /* 0x00009000ff8c7b82 */ /* 0x00ee220000000a00 */
        /* <DEDUP_REMOVED lines=8> */
.L_x_11991:
[----:B------:R-:W-:Y:S05]  /*0fd0*/  BSYNC B2 ;  /* 0x0000000000027941 */ /* 0x000fea0003800000 */
.L_x_11990:
[----:B------:R-:W-:Y:S04]  /*0fe0*/  BSSY B2, `(.L_x_11992) ;  /* 0x000000b000027945 */ /* 0x000fe80003800000 */
[----:B------:R-:W-:Y:S05]  /*0ff0*/  @!P0 BRA `(.L_x_11993) ;  /* 0x0000000000248947 */ /* 0x000fea0003800000 */
[----:B-1234-:R-:W0:Y:S01]  /*1000*/  LDC.64 R140, c[0x0][0x240] ;  /* 0x00009000ff8c7b82 */ /* 0x01ee220000000a00 */
[----:B------:R-:W-:-:S04]  /*1010*/  ISETP.NE.U32.AND P5, PT, RZ, UR8, PT ;  /* 0x00000008ff007c0c */ /* 0x000fc8000bfa5070 */
[----:B------:R-:W-:-:S13]  /*1020*/  ISETP.NE.AND.EX P5, PT, RZ, UR9, PT, P5 ;  /* 0x00000009ff007c0c */ /* 0x000fda000bfa5350 */
[----:B------:R-:W-:-:S05]  /*1030*/  @P5 IMAD.WIDE.U32 R142, R145, 0x10, R232 ;  /* 0x00000010918e5825 */ /* 0x000fca00078e00e8 */
[----:B------:R1:W5:Y:S01]  /*1040*/  @P5 LDG.E.128 R112, desc[UR4][R142.64] ;  /* 0x000000048e705981 */ /* 0x000362000c1e1d00 */
[----:B0-----:R-:W-:-:S05]  /*1050*/  IMAD.WIDE.U32 R140, R147, 0x4, R140 ;  /* 0x00000004938c7825 */ /* 0x001fca00078e008c */
[----:B------:R1:W5:Y:S01]  /*1060*/  LDG.E R5, desc[UR4][R140.64] ;  /* 0x000000048c057981 */ /* 0x000362000c1e1900 */
[----:B------:R-:W-:Y:S01]  /*1070*/  VIADD R147, R147, 0x20 ;  /* 0x0000002093937836 */ /* 0x000fe20000000000 */
[----:B------:R-:W-:-:S07]  /*1080*/  IADD3 R145, R145, 0x20, RZ ;  /* 0x0000002091917810 */ /* 0x000fce0007ffe0ff */
.L_x_11993:
[----:B------:R-:W-:Y:S05]  /*1090*/  BSYNC B2 ;  /* 0x0000000000027941 */ /* 0x000fea0003800000 */
.L_x_11992:
        /* <DEDUP_REMOVED lines=11> */
.L_x_11995:
[----:B------:R-:W-:Y:S05]  /*1150*/  BSYNC B2 ;  /* 0x0000000000027941 */ /* 0x000fea0003800000 */
.L_x_11994:
        /* <DEDUP_REMOVED lines=11> */
.L_x_11997:
[----:B------:R-:W-:Y:S05]  /*1210*/  BSYNC B2 ;  /* 0x0000000000027941 */ /* 0x000fea0003800000 */
.L_x_11996:
[----:B------:R-:W-:Y:S02]  /*1220*/  LOP3.LUT P5, RZ, R10, 0x10, RZ, 0xc0, !PT ;  /* 0x000000100aff7812 */ /* 0x000fe400078ac0ff */
[----:B------:R-:W-:-:S11]  /*1230*/  CS2R R228, SRZ ;  /* 0x0000000000e47805 */ /* 0x000fd6000001ff00 */
        /* <DEDUP_REMOVED lines=8> */
[----:B------:R-:W-:Y:S01]  /*12c0*/  HFMA2.MMA R228, -RZ, RZ, 0, 0 ;  /* 0x00000000ffe47435 */ /* 0x000fe200000001ff */
[----:B------:R-:W-:Y:S10]  /*12d0*/  BRA `(.L_x_11998) ;  /* 0x0000001800547947 */ /* 0x000ff40003800000 */
.L_x_11983:
[----:B-----5:R-:W-:Y:S01]  /*12e0*/  ISETP.GE.AND P4, PT, R223, 0x1, PT ;  /* 0x00000001df00780c */ /* 0x020fe20003f86270 */
[----:B------:R-:W-:Y:S01]  /*12f0*/  BSSY B2, `(.L_x_11999) ;  /* 0x000003d000027945 */ /* 0x000fe20003800000 */
[----:B------:R-:W-:Y:S02]  /*1300*/  IADD3 R140, R228, -0x1, RZ ;  /* 0xffffffffe48c7810 */ /* 0x000fe40007ffe0ff */
[----:B------:R-:W-:Y:S02]  /*1310*/  CS2R R228, SRZ ;  /* 0x0000000000e47805 */ /* 0x000fe4000001ff00 */
[----:B------:R-:W-:Y:S01]  /*1320*/  LOP3.LUT P5, RZ, R10, 0x8, RZ, 0xc0, !PT ;  /* 0x000000080aff7812 */ /* 0x000fe200078ac0ff */
[----:B------:R-:W-:Y:S01]  /*1330*/  IMAD.MOV.U32 R230, RZ, RZ, R11 ;  /* 0x000000ffffe67224 */ /* 0x000fe200078e000b */
[----:B------:R-:W-:Y:S01]  /*1340*/  MOV R225, RZ ;  /* 0x000000ff00e17202 */ /* 0x000fe20000000f00 */
[----:B------:R-:W-:-:S05]  /*1350*/  IMAD R140, R140, R161, RZ ;  /* 0x000000a18c8c7224 */ /* 0x000fca00078e02ff */
[----:B------:R-:W-:Y:S02]  /*1360*/  SHF.R.S32.HI R141, RZ, 0x1f, R140 ;  /* 0x0000001fff8d7819 */ /* 0x000fe4000001148c */
[----:B------:R-:W-:Y:S02]  /*1370*/  @P4 IADD3 R142, R223, -0x1, RZ ;  /* 0xffffffffdf8e4810 */ /* 0x000fe40007ffe0ff */
[----:B------:R-:W-:-:S03]  /*1380*/  LEA.HI R140, R141, R140, RZ, 0x2 ;  /* 0x0000008c8d8c7211 */ /* 0x000fc600078f10ff */
[----:B------:R-:W-:Y:S01]  /*1390*/  @P4 IMAD R142, R142, R161, RZ ;  /* 0x000000a18e8e4224 */ /* 0x000fe200078e02ff */
[----:B------:R-:W-:-:S04]  /*13a0*/  LEA.HI.SX32 R226, R140, R159, 0x1e ;  /* 0x0000009f8ce27211 */ /* 0x000fc800078ff2ff */
[----:B------:R-:W-:-:S04]  /*13b0*/  @P4 SHF.R.S32.HI R143, RZ, 0x1f, R142 ;  /* 0x0000001fff8f4819 */ /* 0x000fc8000001148e */
[----:B------:R-:W-:-:S04]  /*13c0*/  @P4 LEA.HI R142, R143, R142, RZ, 0x2 ;  /* 0x0000008e8f8e4211 */ /* 0x000fc800078f10ff */
[----:B------:R-:W-:Y:S01]  /*13d0*/  @P4 LEA.HI.SX32 R225, R142, R159, 0x1e ;  /* 0x0000009f8ee14211 */ /* 0x000fe200078ff2ff */
[----:B------:R-:W-:Y:S06]  /*13e0*/  @!P5 BRA `(.L_x_12000) ;  /* 0x0000000000b4d947 */ /* 0x000fec0003800000 */
[----:B------:R-:W0:Y:S01]  /*13f0*/  LDC.64 R140, c[0x0][0x238] ;  /* 0x00008e00ff8c7b82 */ /* 0x000e220000000a00 */
[----:B------:R-:W-:-:S04]  /*1400*/  ISETP.NE.AND P5, PT, R157, RZ, PT ;  /* 0x000000ff9d00720c */ /* 0x000fc80003fa5270 */
[----:B------:R-:W-:Y:S02]  /*1410*/  FSEL R174, R227, RZ, !P5 ;  /* 0x000000ffe3ae7208 */ /* 0x000fe40006800000 */
[----:B------:R-:W-:Y:S01]  /*1420*/  ISETP.NE.U32.AND P5, PT, RZ, UR8, PT ;  /* 0x00000008ff007c0c */ /* 0x000fe2000bfa5070 */
[----:B------:R-:W1:Y:S03]  /*1430*/  LDC.64 R144, c[0x0][0x2b8] ;  /* 0x0000ae00ff907b82 */ /* 0x000e660000000a00 */
[----:B------:R-:W-:-:S05]  /*1440*/  ISETP.NE.AND.EX P5, PT, RZ, UR9, PT, P5 ;  /* 0x00000009ff007c0c */ /* 0x000fca000bfa5350 */
[----:B------:R-:W2:Y:S01]  /*1450*/  LDC.64 R228, c[0x0][0x240] ;  /* 0x00009000ffe47b82 */ /* 0x000ea20000000a00 */
[----:B0-----:R-:W-:-:S07]  /*1460*/  IMAD.WIDE.U32 R140, R11, 0x10, R140 ;  /* 0x000000100b8c7825 */ /* 0x001fce00078e008c */
[----:B------:R-:W5:Y:S04]  /*1470*/  @P5 LDG.E.128 R96, desc[UR4][R234.64] ;  /* 0x00000004ea605981 */ /* 0x000f68000c1e1d00 */
[----:B------:R-:W3:Y:S01]  /*1480*/  LDG.E.128 R140, desc[UR4][R140.64] ;  /* 0x000000048c8c7981 */ /* 0x000ee2000c1e1d00 */
[----:B-1----:R-:W-:-:S06]  /*1490*/  IMAD.WIDE.U32 R144, R226, 0x10, R144 ;  /* 0x00000010e2907825 */ /* 0x002fcc00078e0090 */
[----:B------:R-:W4:Y:S01]  /*14a0*/  LDG.E.128 R144, desc[UR4][R144.64] ;  /* 0x0000000490907981 */ /* 0x000f22000c1e1d00 */
[----:B--2---:R-:W-:Y:S01]  /*14b0*/  IMAD.WIDE.U32 R228, R225, 0x4, R228 ;  /* 0x00000004e1e47825 */ /* 0x004fe200078e00e4 */
[----:B------:R-:W-:Y:S02]  /*14c0*/  IADD3 R230, R11, 0x20, RZ ;  /* 0x000000200be67810 */ /* 0x000fe40007ffe0ff */
[----:B------:R-:W-:Y:S02]  /*14d0*/  IADD3 R225, R225, 0x20, RZ ;  /* 0x00000020e1e17810 */ /* 0x000fe40007ffe0ff */
[----:B------:R0:W5:Y:S01]  /*14e0*/  LDG.E R9, desc[UR4][R228.64] ;  /* 0x00000004e4097981 */ /* 0x000162000c1e1900 */
[----:B------:R-:W-:Y:S01]  /*14f0*/  IADD3 R226, R226, 0x20, RZ ;  /* 0x00000020e2e27810 */ /* 0x000fe20007ffe0ff */
[C---:B---3--:R-:W-:Y:S01]  /*1500*/  FADD.FTZ R3, -R174.reuse, R140 ;  /* 0x0000008cae037221 */ /* 0x048fe20000010100 */
[C---:B------:R-:W-:Y:S01]  /*1510*/  FADD.FTZ R189, -R174.reuse, R141 ;  /* 0x0000008daebd7221 */ /* 0x040fe20000010100 */
[C---:B------:R-:W-:Y:S01]  /*1520*/  FADD.FTZ R207, -R174.reuse, R142 ;  /* 0x0000008eaecf7221 */ /* 0x040fe20000010100 */
[----:B------:R-:W-:Y:S01]  /*1530*/  FADD.FTZ R143, -R174, R143 ;  /* 0x0000008fae8f7221 */ /* 0x000fe20000010100 */
[C---:B------:R-:W-:Y:S01]  /*1540*/  FMUL.FTZ R3, R12.reuse, R3 ;  /* 0x000000030c037220 */ /* 0x040fe20000410000 */
[C---:B------:R-:W-:Y:S01]  /*1550*/  FMUL.FTZ R174, R12.reuse, R189 ;  /* 0x000000bd0cae7220 */ /* 0x040fe20000410000 */
[C---:B------:R-:W-:Y:S01]  /*1560*/  FMUL.FTZ R189, R12.reuse, R207 ;  /* 0x000000cf0cbd7220 */ /* 0x040fe20000410000 */
[----:B------:R-:W-:Y:S01]  /*1570*/  FMUL.FTZ R222, R12, R143 ;  /* 0x0000008f0cde7220 */ /* 0x000fe20000410000 */
[----:B----4-:R-:W-:Y:S01]  /*1580*/  FMUL.FTZ R190, R155, R144 ;  /* 0x000000909bbe7220 */ /* 0x010fe20000410000 */
        /* <DEDUP_REMOVED lines=17> */
[----:B0-----:R-:W-:Y:S01]  /*16a0*/  FADD.FTZ R229, R142, R221 ;  /* 0x000000dd8ee57221 */ /* 0x001fe20000010000 */
[----:B------:R-:W-:-:S07]  /*16b0*/  FFMA.FTZ R228, R222, R221, R141 ;  /* 0x000000dddee47223 */ /* 0x000fce000001008d */
.L_x_12000:
[----:B------:R-:W-:Y:S05]  /*16c0*/  BSYNC B2 ;  /* 0x0000000000027941 */ /* 0x000fea0003800000 */
.L_x_11999:
[----:B------:R-:W-:Y:S01]  /*16d0*/  LOP3.LUT P5, RZ, R10, 0x4, RZ, 0xc0, !PT ;  /* 0x000000040aff7812 */ /* 0x000fe200078ac0ff */
[----:B------:R-:W-:-:S12]  /*16e0*/  BSSY B2, `(.L_x_12001) ;  /* 0x0000030000027945 */ /* 0x000fd80003800000 */
[----:B------:R-:W-:Y:S05]  /*16f0*/  @!P5 BRA `(.L_x_12002) ;  /* 0x0000000000b8d947 */ /* 0x000fea0003800000 */
        /* <DEDUP_REMOVED lines=8> */
[----:B------:R-:W-:Y:S01]  /*1780*/  @P5 IMAD.WIDE.U32 R234, R230, 0x10, R232 ;  /* 0x00000010e6ea5825 */ /* 0x000fe200078e00e8 */
[----:B------:R-:W3:Y:S03]  /*1790*/  LDG.E.128 R140, desc[UR4][R140.64] ;  /* 0x000000048c8c7981 */ /* 0x000ee6000c1e1d00 */
[----:B-1----:R-:W-:Y:S01]  /*17a0*/  IMAD.WIDE.U32 R144, R226, 0x10, R144 ;  /* 0x00000010e2907825 */ /* 0x002fe200078e0090 */
[----:B------:R-:W5:Y:S05]  /*17b0*/  @P5 LDG.E.128 R100, desc[UR4][R234.64] ;  /* 0x00000004ea645981 */ /* 0x000f6a000c1e1d00 */
[----:B------:R-:W4:Y:S01]  /*17c0*/  LDG.E.128 R144, desc[UR4][R144.64] ;  /* 0x0000000490907981 */ /* 0x000f22000c1e1d00 */
[----:B--2---:R-:W-:-:S05]  /*17d0*/  IMAD.WIDE.U32 R218, R225, 0x4, R218 ;  /* 0x00000004e1da7825 */ /* 0x004fca00078e00da */
[----:B------:R0:W5:Y:S01]  /*17e0*/  LDG.E R8, desc[UR4][R218.64] ;  /* 0x00000004da087981 */ /* 0x000162000c1e1900 */
[----:B------:R-:W-:Y:S01]  /*17f0*/  IADD3 R225, R225, 0x20, RZ ;  /* 0x00000020e1e17810 */ /* 0x000fe20007ffe0ff */
[----:B------:R-:W-:Y:S01]  /*1800*/  VIADD R226, R226, 0x20 ;  /* 0x00000020e2e27836 */ /* 0x000fe20000000000 */
[----:B------:R-:W-:Y:S01]  /*1810*/  IADD3 R230, R230, 0x20, RZ ;  /* 0x00000020e6e67810 */ /* 0x000fe20007ffe0ff */
[C---:B---3--:R-:W-:Y:S01]  /*1820*/  FADD.FTZ R175, -R172.reuse, R140 ;  /* 0x0000008cacaf7221 */ /* 0x048fe20000010100 */
[C---:B------:R-:W-:Y:S01]  /*1830*/  FADD.FTZ R187, -R172.reuse, R141 ;  /* 0x0000008dacbb7221 */ /* 0x040fe20000010100 */
[C---:B------:R-:W-:Y:S01]  /*1840*/  FADD.FTZ R205, -R172.reuse, R142 ;  /* 0x0000008eaccd7221 */ /* 0x040fe20000010100 */
[----:B------:R-:W-:Y:S01]  /*1850*/  FADD.FTZ R143, -R172, R143 ;  /* 0x0000008fac8f7221 */ /* 0x000fe20000010100 */
[C---:B------:R-:W-:Y:S01]  /*1860*/  FMUL.FTZ R175, R12.reuse, R175 ;  /* 0x000000af0caf7220 */ /* 0x040fe20000410000 */
[C---:B------:R-:W-:Y:S01]  /*1870*/  FMUL.FTZ R172, R12.reuse, R187 ;  /* 0x000000bb0cac7220 */ /* 0x040fe20000410000 */
[----:B----4-:R-:W-:Y:S01]  /*1880*/  FMUL.FTZ R188, R151, R144 ;  /* 0x0000009097bc7220 */ /* 0x010fe20000410000 */
[----:B------:R-:W-:Y:S01]  /*1890*/  FMUL.FTZ R187, R12, R205 ;  /* 0x000000cd0cbb7220 */ /* 0x000fe20000410000 */
[----:B------:R-:W-:-:S02]  /*18a0*/  FMUL.FTZ R205, R152, R145 ;  /* 0x0000009198cd7220 */ /* 0x000fc40000410000 */
[----:B------:R-:W-:Y:S01]  /*18b0*/  FADD.FTZ R140, R229, R188 ;  /* 0x000000bce58c7221 */ /* 0x000fe20000010000 */
[----:B------:R-:W-:Y:S01]  /*18c0*/  FFMA.FTZ R141, R175, R188, R228 ;  /* 0x000000bcaf8d7223 */ /* 0x000fe200000100e4 */
[----:B0-----:R-:W-:Y:S01]  /*18d0*/  FMUL.FTZ R218, R12, R143 ;  /* 0x0000008f0cda7220 */ /* 0x001fe20000410000 */
        /* <DEDUP_REMOVED lines=16> */
.L_x_12002:
[----:B------:R-:W-:Y:S05]  /*19e0*/  BSYNC B2 ;  /* 0x0000000000027941 */ /* 0x000fea0003800000 */
.L_x_12001:
        /* <DEDUP_REMOVED lines=18> */
[----:B------:R-:W-:Y:S02]  /*1b10*/  IADD3 R225, R225, 0x20, RZ ;  /* 0x00000020e1e17810 */ /* 0x000fe40007ffe0ff */
[----:B------:R-:W-:Y:S02]  /*1b20*/  IADD3 R226, R226, 0x20, RZ ;  /* 0x00000020e2e27810 */ /* 0x000fe40007ffe0ff */
        /* <DEDUP_REMOVED lines=12> */
[----:B------:R-:W-:Y:S01]  /*1bf0*/  FMUL.FTZ R200, R12, R143 ;  /* 0x0000008f0cc87220 */ /* 0x000fe20000410000 */
[----:B0-----:R-:W-:Y:S01]  /*1c00*/  FMUL.FTZ R216, R33, R146 ;  /* 0x0000009221d87220 */ /* 0x001fe20000410000 */
        /* <DEDUP_REMOVED lines=15> */
.L_x_12004:
[----:B------:R-:W-:Y:S05]  /*1d00*/  BSYNC B2 ;  /* 0x0000000000027941 */ /* 0x000fea0003800000 */
.L_x_12003:
        /* <DEDUP_REMOVED lines=18> */
[----:B------:R-:W-:Y:S01]  /*1e30*/  VIADD R225, R225, 0x20 ;  /* 0x00000020e1e17836 */ /* 0x000fe20000000000 */
        /* <DEDUP_REMOVED lines=30> */
.L_x_12006:
[----:B------:R-:W-:Y:S05]  /*2020*/  BSYNC B2 ;  /* 0x0000000000027941 */ /* 0x000fea0003800000 */
.L_x_12005:
[----:B------:R-:W-:Y:S04]  /*2030*/  BSSY B2, `(.L_x_12007) ;  /* 0x0000030000027945 */ /* 0x000fe80003800000 */
        /* <DEDUP_REMOVED lines=47> */
.L_x_12008:
[----:B------:R-:W-:Y:S05]  /*2330*/  BSYNC B2 ;  /* 0x0000000000027941 */ /* 0x000fea0003800000 */
.L_x_12007:
        /* <DEDUP_REMOVED lines=48> */
.L_x_12010:
[----:B------:R-:W-:Y:S05]  /*2640*/  BSYNC B2 ;  /* 0x0000000000027941 */ /* 0x000fea0003800000 */
.L_x_12009:
        /* <DEDUP_REMOVED lines=48> */
.L_x_12012:
[----:B------:R-:W-:Y:S05]  /*2950*/  BSYNC B2 ;  /* 0x0000000000027941 */ /* 0x000fea0003800000 */
.L_x_12011:
[----:B------:R-:W-:-:S13]  /*2960*/  LOP3.LUT P5, RZ, R10, 0x10, RZ, 0xc0, !PT ;  /* 0x000000100aff7812 */ /* 0x000fda00078ac0ff */
[----:B------:R-:W-:Y:S05]  /*2970*/  @!P5 BRA `(.L_x_11998) ;  /* 0x0000000000acd947 */ /* 0x000fea0003800000 */
[----:B------:R-:W0:Y:S01]  /*2980*/  LDC.64 R140, c[0x0][0x238] ;  /* 0x00008e00ff8c7b82 */ /* 0x000e220000000a00 */
[----:B------:R-:W-:-:S04]  /*2990*/  ISETP.NE.AND P5, PT, R157, RZ, PT ;  /* 0x000000ff9d00720c */ /* 0x000fc80003fa5270 */
[----:B------:R-:W-:Y:S02]  /*29a0*/  FSEL R231, R227, RZ, !P5 ;  /* 0x000000ffe3e77208 */ /* 0x000fe40006800000 */
[----:B------:R-:W-:Y:S01]  /*29b0*/  ISETP.NE.U32.AND P5, PT, RZ, UR8, PT ;  /* 0x00000008ff007c0c */ /* 0x000fe2000bfa5070 */
[----:B------:R-:W1:Y:S03]  /*29c0*/  LDC.64 R144, c[0x0][0x2b8] ;  /* 0x0000ae00ff907b82 */ /* 0x000e660000000a00 */
[----:B------:R-:W-:Y:S01]  /*29d0*/  ISETP.NE.AND.EX P5, PT, RZ, UR9, PT, P5 ;  /* 0x00000009ff007c0c */ /* 0x000fe2000bfa5350 */
[----:B0-----:R-:W-:-:S12]  /*29e0*/  IMAD.WIDE.U32 R140, R230, 0x10, R140 ;  /* 0x00000010e68c7825 */ /* 0x001fd800078e008c */
[----:B------:R-:W-:Y:S01]  /*29f0*/  @P5 IMAD.WIDE.U32 R232, R230, 0x10, R232 ;  /* 0x00000010e6e85825 */ /* 0x000fe200078e00e8 */
[----:B------:R-:W2:Y:S03]  /*2a00*/  LDG.E.128 R140, desc[UR4][R140.64] ;  /* 0x000000048c8c7981 */ /* 0x000ea6000c1e1d00 */
[----:B-1----:R-:W-:Y:S02]  /*2a10*/  IMAD.WIDE.U32 R144, R226, 0x10, R144 ;  /* 0x00000010e2907825 */ /* 0x002fe400078e0090 */
[----:B------:R-:W0:Y:S01]  /*2a20*/  LDC.64 R226, c[0x0][0x240] ;  /* 0x00009000ffe27b82 */ /* 0x000e220000000a00 */
[----:B------:R1:W5:Y:S04]  /*2a30*/  @P5 LDG.E.128 R124, desc[UR4][R232.64] ;  /* 0x00000004e87c5981 */ /* 0x000368000c1e1d00 */
[----:B------:R-:W3:Y:S01]  /*2a40*/  LDG.E.128 R144, desc[UR4][R144.64] ;  /* 0x0000000490907981 */ /* 0x000ee2000c1e1d00 */
[----:B0-----:R-:W-:-:S05]  /*2a50*/  IMAD.WIDE.U32 R226, R225, 0x4, R226 ;  /* 0x00000004e1e27825 */ /* 0x001fca00078e00e2 */
[----:B------:R1:W5:Y:S01]  /*2a60*/  LDG.E R0, desc[UR4][R226.64] ;  /* 0x00000004e2007981 */ /* 0x000362000c1e1900 */
        /* <DEDUP_REMOVED lines=28> */
.L_x_11998:
[----:B------:R-:W-:Y:S05]  /*2c30*/  BSYNC B1 ;  /* 0x0000000000017941 */ /* 0x000fea0003800000 */
.L_x_11982:
[----:B------:R-:W-:-:S03]  /*2c40*/  UMOV UR6, 0xffffffff ;  /* 0xffffffff00067882 */ /* 0x000fc60000000000 */
[----:B------:R-:W-:Y:S05]  /*2c50*/  BRA.DIV UR6, `(.L_x_12013) ;  /* 0x0000004206447947 */ /* 0x000fea000b800000 */
[----:B-1234-:R-:W0:Y:S04]  /*2c60*/  SHFL.BFLY PT, R140, R229, 0x1, 0x1f ;  /* 0x0c201f00e58c7f89 */ /* 0x01ee2800000e0000 */
        /* <DEDUP_REMOVED lines=17> */
.L_x_12106:
[----:B------:R-:W-:Y:S01]  /*2d80*/  @P4 IADD3 R142, R223, -0x1, RZ ;  /* 0xffffffffdf8e4810 */ /* 0x000fe20007ffe0ff */
[----:B------:R-:W-:Y:S01]  /*2d90*/  HFMA2.MMA R144, -RZ, RZ, 0, 0 ;  /* 0x00000000ff907435 */ /* 0x000fe200000001ff */
[----:B------:R-:W-:Y:S01]  /*2da0*/  LOP3.LUT P5, RZ, R10, 0x8, RZ, 0xc0, !PT ;  /* 0x000000080aff7812 */ /* 0x000fe200078ac0ff */
[----:B-1----:R-:W-:Y:S01]  /*2db0*/  FADD.FTZ R140, R147, R140 ;  /* 0x0000008c938c7221 */ /* 0x002fe20000010000 */
[----:B--2---:R-:W-:Y:S01]  /*2dc0*/  FADD.FTZ R141, R146, R141 ;  /* 0x0000008d928d7221 */ /* 0x004fe20000010000 */
[----:B------:R-:W-:Y:S01]  /*2dd0*/  @P4 IMAD R142, R142, R161, RZ ;  /* 0x000000a18e8e4224 */ /* 0x000fe200078e02ff */
[----:B------:R-:W-:Y:S01]  /*2de0*/  BSSY B1, `(.L_x_12014) ;  /* 0x0000067000017945 */ /* 0x000fe20003800000 */
[----:B0-----:R-:W-:Y:S01]  /*2df0*/  FMUL.FTZ R146, R140, UR7 ;  /* 0x000000078c927c20 */ /* 0x001fe20008410000 */
[----:B------:R-:W-:Y:S02]  /*2e00*/  FMUL.FTZ R145, R141, UR7 ;  /* 0x000000078d917c20 */ /* 0x000fe40008410000 */
[----:B------:R-:W-:-:S04]  /*2e10*/  @P4 SHF.R.S32.HI R143, RZ, 0x1f, R142 ;  /* 0x0000001fff8f4819 */ /* 0x000fc8000001148e */
[----:B------:R-:W-:-:S04]  /*2e20*/  @P4 LEA.HI R142, R143, R142, RZ, 0x2 ;  /* 0x0000008e8f8e4211 */ /* 0x000fc800078f10ff */
[----:B------:R-:W-:Y:S01]  /*2e30*/  @P4 LEA.HI.SX32 R144, R142, R159, 0x1e ;  /* 0x0000009f8e904211 */ /* 0x000fe200078ff2ff */
[----:B------:R-:W-:Y:S06]  /*2e40*/  @!P5 BRA `(.L_x_12015) ;  /* 0x000000040080d947 */ /* 0x000fec0003800000 */
[----:B------:R-:W0:Y:S01]  /*2e50*/  @!P3 LDC.64 R140, c[0x0][0x2c8] ;  /* 0x0000b200ff8cbb82 */ /* 0x000e220000000a00 */
[----:B------:R-:W-:Y:S07]  /*2e60*/  BSSY B2, `(.L_x_12016) ;  /* 0x0000010000027945 */ /* 0x000fee0003800000 */
[----:B------:R-:W1:Y:S01]  /*2e70*/  @P4 LDC.64 R142, c[0x0][0x298] ;  /* 0x0000a600ff8e4b82 */ /* 0x000e620000000a00 */
[----:B0-----:R-:W-:-:S04]  /*2e80*/  @!P3 ISETP.NE.U32.AND P5, PT, R140, RZ, PT ;  /* 0x000000ff8c00b20c */ /* 0x001fc80003fa5070 */
[----:B------:R-:W-:-:S04]  /*2e90*/  @!P3 ISETP.NE.AND.EX P5, PT, R141, RZ, PT, P5 ;  /* 0x000000ff8d00b20c */ /* 0x000fc80003fa5350 */
[----:B-----5:R-:W-:Y:S01]  /*2ea0*/  @!P3 FSEL R147, R96, RZ, P5 ;  /* 0x000000ff6093b208 */ /* 0x020fe20002800000 */
[----:B-1----:R-:W-:Y:S08]  /*2eb0*/  @!P3 BRA `(.L_x_12017) ;  /* 0x000000000028b947 */ /* 0x002ff00003800000 */
        /* <DEDUP_REMOVED lines=10> */
.L_x_12017:
[----:B------:R-:W-:Y:S05]  /*2f60*/  BSYNC B2 ;  /* 0x0000000000027941 */ /* 0x000fea0003800000 */
.L_x_12016:
[----:B------:R-:W-:Y:S01]  /*2f70*/  @P4 FMUL.FTZ R143, R147, R143 ;  /* 0x0000008f938f4220 */ /* 0x000fe20000410000 */
[----:B------:R-:W-:Y:S01]  /*2f80*/  @P4 LOP3.LUT P5, RZ, R9, 0xff, RZ, 0xc0, !PT ;  /* 0x000000ff09ff4812 */ /* 0x000fe200078ac0ff */
[----:B------:R-:W-:Y:S02]  /*2f90*/  BSSY B2, `(.L_x_12018) ;  /* 0x0000010000027945 */ /* 0x000fe40003800000 */
[----:B------:R-:W-:-:S05]  /*2fa0*/  @P4 FMUL.FTZ R142, R143, R142 ;  /* 0x0000008e8f8e4220 */ /* 0x000fca0000410000 */
[----:B------:R-:W-:Y:S02]  /*2fb0*/  @P4 SEL R132, R142, RZ, P5 ;  /* 0x000000ff8e844207 */ /* 0x000fe40002800000 */
[----:B------:R-:W0:Y:S01]  /*2fc0*/  @P4 LDC.64 R142, c[0x0][0x298] ;  /* 0x0000a600ff8e4b82 */ /* 0x000e220000000a00 */
[----:B------:R-:W-:-:S04]  /*2fd0*/  @!P3 ISETP.NE.U32.AND P5, PT, R140, RZ, PT ;  /* 0x000000ff8c00b20c */ /* 0x000fc80003fa5070 */
        /* <DEDUP_REMOVED lines=11> */
.L_x_12019:
[----:B------:R-:W-:Y:S05]  /*3090*/  BSYNC B2 ;  /* 0x0000000000027941 */ /* 0x000fea0003800000 */
.L_x_12018:
[----:B0-----:R-:W-:Y:S01]  /*30a0*/  @P4 FMUL.FTZ R143, R226, R143 ;  /* 0x0000008fe28f4220 */ /* 0x001fe20000410000 */
        /* <DEDUP_REMOVED lines=17> */
.L_x_12021:
[----:B------:R-:W-:Y:S05]  /*31c0*/  BSYNC B2 ;  /* 0x0000000000027941 */ /* 0x000fea0003800000 */
.L_x_12020:
[----:B0-----:R-:W-:Y:S01]  /*31d0*/  @P4 FMUL.FTZ R143, R223, R143 ;  /* 0x0000008fdf8f4220 */ /* 0x001fe20000410000 */
[----:B------:R-:W-:Y:S01]  /*31e0*/  @P4 LOP3.LUT P5, RZ, R9, 0xff0000, RZ, 0xc0, !PT ;  /* 0x00ff000009ff4812 */ /* 0x000fe200078ac0ff */
[----:B------:R-:W-:Y:S02]  /*31f0*/  BSSY B2, `(.L_x_12022) ;  /* 0x0000012000027945 */ /* 0x000fe40003800000 */
[----:B------:R-:W-:-:S05]  /*3200*/  @P4 FMUL.FTZ R142, R143, R142 ;  /* 0x0000008e8f8e4220 */ /* 0x000fca0000410000 */
[----:B------:R-:W-:Y:S02]  /*3210*/  @P4 SEL R134, R142, RZ, P5 ;  /* 0x000000ff8e864207 */ /* 0x000fe40002800000 */
[----:B------:R-:W0:Y:S01]  /*3220*/  LDC.64 R142, c[0x0][0x308] ;  /* 0x0000c200ff8e7b82 */ /* 0x000e220000000a00 */
[----:B------:R-:W-:-:S04]  /*3230*/  @!P3 ISETP.NE.U32.AND P5, PT, R140, RZ, PT ;  /* 0x000000ff8c00b20c */ /* 0x000fc80003fa5070 */
[----:B------:R-:W-:-:S04]  /*3240*/  @!P3 ISETP.NE.AND.EX P5, PT, R141, RZ, PT, P5 ;  /* 0x000000ff8d00b20c */ /* 0x000fc80003fa5350 */
[----:B------:R-:W-:Y:S02]  /*3250*/  @!P3 FSEL R228, R99, RZ, P5 ;  /* 0x000000ff63e4b208 */ /* 0x000fe40002800000 */
[----:B0-----:R-:W-:-:S04]  /*3260*/  ISETP.NE.U32.AND P5, PT, R142, RZ, PT ;  /* 0x000000ff8e00720c */ /* 0x001fc80003fa5070 */
[----:B------:R-:W-:Y:S01]  /*3270*/  ISETP.NE.AND.EX P5, PT, R143, RZ, PT, P5 ;  /* 0x000000ff8f00720c */ /* 0x000fe20003fa5350 */
[----:B------:R-:W-:-:S12]  /*3280*/  @!P3 BRA `(.L_x_12023) ;  /* 0x000000000020b947 */ /* 0x000fd80003800000 */
        /* <DEDUP_REMOVED lines=8> */
.L_x_12023:
[----:B------:R-:W-:Y:S05]  /*3310*/  BSYNC B2 ;  /* 0x0000000000027941 */ /* 0x000fea0003800000 */
.L_x_12022:
[----:B------:R-:W-:Y:S02]  /*3320*/  SEL R136, R147, R136, P5 ;  /* 0x0000008893887207 */ /* 0x000fe40002800000 */
[----:B------:R-:W-:Y:S02]  /*3330*/  SEL R137, R226, R137, P5 ;  /* 0x00000089e2897207 */ /* 0x000fe40002800000 */
[----:B------:R-:W-:Y:S02]  /*3340*/  SEL R138, R223, R138, P5 ;  /* 0x0000008adf8a7207 */ /* 0x000fe40002800000 */
[----:B------:R-:W-:Y:S02]  /*3350*/  SEL R139, R228, R139, P5 ;  /* 0x0000008be48b7207 */ /* 0x000fe40002800000 */
[----:B------:R-:W-:-:S04]  /*3360*/  ISETP.NE.U32.AND P5, PT, R142, RZ, PT ;  /* 0x000000ff8e00720c */ /* 0x000fc80003fa5070 */
[----:B------:R-:W-:-:S13]  /*3370*/  ISETP.NE.AND.EX P5, PT, R143, RZ, PT, P5 ;  /* 0x000000ff8f00720c */ /* 0x000fda0003fa5350 */
[----:B------:R-:W0:Y:S02]  /*3380*/  @P5 LDC.64 R140, c[0x0][0x308] ;  /* 0x0000c200ff8c5b82 */ /* 0x000e240000000a00 */
[C---:B0-----:R-:W-:Y:S01]  /*3390*/  @P5 IMAD.WIDE.U32 R142, R11.reuse, 0x10, R140 ;  /* 0x000000100b8e5825 */ /* 0x041fe200078e008c */
[----:B------:R-:W-:-:S05]  /*33a0*/  IADD3 R11, R11, 0x20, RZ ;  /* 0x000000200b0b7810 */ /* 0x000fca0007ffe0ff */
[----:B------:R-:W0:Y:S01]  /*33b0*/  @P4 LDC.64 R140, c[0x0][0x298] ;  /* 0x0000a600ff8c4b82 */ /* 0x000e220000000a00 */
[----:B------:R1:W-:Y:S01]  /*33c0*/  @P5 STG.E.128 desc[UR4][R142.64], R136 ;  /* 0x000000888e005986 */ /* 0x0003e2000c101d04 */
[----:B------:R-:W-:Y:S01]  /*33d0*/  @P4 LOP3.LUT P5, RZ, R9, 0xff000000, RZ, 0xc0, !PT ;  /* 0xff00000009ff4812 */ /* 0x000fe200078ac0ff */
[----:B0-----:R-:W-:-:S04]  /*33e0*/  @P4 FMUL.FTZ R141, R228, R141 ;  /* 0x0000008de48d4220 */ /* 0x001fc80000410000 */
[----:B------:R-:W-:-:S05]  /*33f0*/  @P4 FMUL.FTZ R140, R141, R140 ;  /* 0x0000008c8d8c4220 */ /* 0x000fca0000410000 */
[----:B------:R-:W-:Y:S02]  /*3400*/  @P4 SEL R135, R140, RZ, P5 ;  /* 0x000000ff8c874207 */ /* 0x000fe40002800000 */
[----:B------:R-:W0:Y:S02]  /*3410*/  @P4 LDC.64 R140, c[0x0][0x2f8] ;  /* 0x0000be00ff8c4b82 */ /* 0x000e240000000a00 */
[C---:B0-----:R-:W-:Y:S01]  /*3420*/  @P4 IMAD.WIDE.U32 R140, R144.reuse, 0x10, R140 ;  /* 0x00000010908c4825 */ /* 0x041fe200078e008c */
[----:B------:R-:W-:-:S04]  /*3430*/  IADD3 R144, R144, 0x20, RZ ;  /* 0x0000002090907810 */ /* 0x000fc80007ffe0ff */
[----:B------:R1:W-:Y:S03]  /*3440*/  @P4 STG.E.128 desc[UR4][R140.64], R132 ;  /* 0x000000848c004986 */ /* 0x0003e6000c101d04 */
.L_x_12015:
[----:B------:R-:W-:Y:S05]  /*3450*/  BSYNC B1 ;  /* 0x0000000000017941 */ /* 0x000fea0003800000 */
.L_x_12014:
[----:B------:R-:W-:Y:S01]  /*3460*/  LOP3.LUT P5, RZ, R10, 0x4, RZ, 0xc0, !PT ;  /* 0x000000040aff7812 */ /* 0x000fe200078ac0ff */
[----:B------:R-:W-:-:S12]  /*3470*/  BSSY B1, `(.L_x_12024) ;  /* 0x000005c000017945 */ /* 0x000fd80003800000 */
[----:B------:R-:W-:Y:S05]  /*3480*/  @!P5 BRA `(.L_x_12025) ;  /* 0x000000040068d947 */ /* 0x000fea0003800000 */
[----:B-1----:R-:W0:Y:S01]  /*3490*/  @!P3 LDC.64 R140, c[0x0][0x2c8] ;  /* 0x0000b200ff8cbb82 */ /* 0x002e220000000a00 */
[----:B------:R-:W-:Y:S01]  /*34a0*/  ISETP.NE.AND P5, PT, R157, RZ, PT ;  /* 0x000000ff9d00720c */ /* 0x000fe20003fa5270 */
[----:B------:R-:W-:Y:S03]  /*34b0*/  BSSY B2, `(.L_x_12026) ;  /* 0x000000f000027945 */ /* 0x000fe60003800000 */
[----:B------:R-:W-:-:S03]  /*34c0*/  FSEL R230, R146, RZ, !P5 ;  /* 0x000000ff92e67208 */ /* 0x000fc60006800000 */
[----:B------:R-:W1:Y:S01]  /*34d0*/  @P4 LDC.64 R142, c[0x0][0x298] ;  /* 0x0000a600ff8e4b82 */ /* 0x000e620000000a00 */
[----:B0-----:R-:W-:-:S04]  /*34e0*/  @!P3 ISETP.NE.U32.AND P5, PT, R140, RZ, PT ;  /* 0x000000ff8c00b20c */ /* 0x001fc80003fa5070 */
[----:B------:R-:W-:-:S04]  /*34f0*/  @!P3 ISETP.NE.AND.EX P5, PT, R141, RZ, PT, P5 ;  /* 0x000000ff8d00b20c */ /* 0x000fc80003fa5350 */
[----:B-----5:R-:W-:Y:S01]  /*3500*/  @!P3 FSEL R147, R100, RZ, P5 ;  /* 0x000000ff6493b208 */ /* 0x020fe20002800000 */
[----:B-1----:R-:W-:Y:S08]  /*3510*/  @!P3 BRA `(.L_x_12027) ;  /* 0x000000000020b947 */ /* 0x002ff00003800000 */
        /* <DEDUP_REMOVED lines=8> */
.L_x_12027:
[----:B------:R-:W-:Y:S05]  /*35a0*/  BSYNC B2 ;  /* 0x0000000000027941 */ /* 0x000fea0003800000 */
.L_x_12026:
        /* <DEDUP_REMOVED lines=16> */
.L_x_12029:
[----:B------:R-:W-:Y:S05]  /*36b0*/  BSYNC B2 ;  /* 0x0000000000027941 */ /* 0x000fea0003800000 */
.L_x_12028:
        /* <DEDUP_REMOVED lines=16> */
.L_x_12031:
[----:B------:R-:W-:Y:S05]  /*37c0*/  BSYNC B2 ;  /* 0x0000000000027941 */ /* 0x000fea0003800000 */
.L_x_12030:
        /* <DEDUP_REMOVED lines=18> */
.L_x_12033:
[----:B------:R-:W-:Y:S05]  /*38f0*/  BSYNC B2 ;  /* 0x0000000000027941 */ /* 0x000fea0003800000 */
.L_x_12032:
        /* <DEDUP_REMOVED lines=16> */
[----:B0-----:R-:W-:-:S04]  /*3a00*/  @P4 IMAD.WIDE.U32 R140, R144, 0x10, R140 ;  /* 0x00000010908c4825 */ /* 0x001fc800078e008c */
[----:B------:R-:W-:Y:S01]  /*3a10*/  VIADD R144, R144, 0x20 ;  /* 0x0000002090907836 */ /* 0x000fe20000000000 */
[----:B------:R2:W-:Y:S06]  /*3a20*/  @P4 STG.E.128 desc[UR4][R140.64], R132 ;  /* 0x000000848c004986 */ /* 0x0005ec000c101d04 */
.L_x_12025:
[----:B------:R-:W-:Y:S05]  /*3a30*/  BSYNC B1 ;  /* 0x0000000000017941 */ /* 0x000fea0003800000 */
.L_x_12024:
[----:B------:R-:W-:Y:S01]  /*3a40*/  LOP3.LUT P5, RZ, R10, 0x2, RZ, 0xc0, !PT ;  /* 0x000000020aff7812 */ /* 0x000fe200078ac0ff */
[----:B------:R-:W-:-:S12]  /*3a50*/  BSSY B1, `(.L_x_12034) ;  /* 0x000005c000017945 */ /* 0x000fd80003800000 */
[----:B------:R-:W-:Y:S05]  /*3a60*/  @!P5 BRA `(.L_x_12035) ;  /* 0x000000040068d947 */ /* 0x000fea0003800000 */
[----:B-12---:R-:W0:Y:S01]  /*3a70*/  @!P3 LDC.64 R140, c[0x0][0x2c8] ;  /* 0x0000b200ff8cbb82 */ /* 0x006e220000000a00 */
        /* <DEDUP_REMOVED lines=16> */
.L_x_12037:
[----:B------:R-:W-:Y:S05]  /*3b80*/  BSYNC B2 ;  /* 0x0000000000027941 */ /* 0x000fea0003800000 */
.L_x_12036:
        /* <DEDUP_REMOVED lines=16> */
.L_x_12039:
[----:B------:R-:W-:Y:S05]  /*3c90*/  BSYNC B2 ;  /* 0x0000000000027941 */ /* 0x000fea0003800000 */
.L_x_12038:
        /* <DEDUP_REMOVED lines=16> */
.L_x_12041:
[----:B------:R-:W-:Y:S05]  /*3da0*/  BSYNC B2 ;  /* 0x0000000000027941 */ /* 0x000fea0003800000 */
.L_x_12040:
        /* <DEDUP_REMOVED lines=18> */
.L_x_12043:
[----:B------:R-:W-:Y:S05]  /*3ed0*/  BSYNC B2 ;  /* 0x0000000000027941 */ /* 0x000fea0003800000 */
.L_x_12042:
[----:B------:R-:W-:Y:S01]  /*3ee0*/  SEL R136, R147, R136, P5 ;  /* 0x0000008893887207 */ /* 0x000fe20002800000 */
[----:B------:R-:W0:Y:S01]  /*3ef0*/  @P4 LDC.64 R140, c[0x0][0x298] ;  /* 0x0000a600ff8c4b82 */ /* 0x000e220000000a00 */
[----:B------:R-:W-:Y:S02]  /*3f00*/  SEL R137, R226, R137, P5 ;  /* 0x00000089e2897207 */ /* 0x000fe40002800000 */
[----:B------:R-:W-:Y:S02]  /*3f10*/  SEL R138, R223, R138, P5 ;  /* 0x0000008adf8a7207 */ /* 0x000fe40002800000 */
[----:B------:R-:W-:Y:S02]  /*3f20*/  SEL R139, R228, R139, P5 ;  /* 0x0000008be48b7207 */ /* 0x000fe40002800000 */
[----:B------:R-:W-:-:S04]  /*3f30*/  ISETP.NE.U32.AND P5, PT, R142, RZ, PT ;  /* 0x000000ff8e00720c */ /* 0x000fc80003fa5070 */
[----:B------:R-:W-:-:S13]  /*3f40*/  ISETP.NE.AND.EX P5, PT, R143, RZ, PT, P5 ;  /* 0x000000ff8f00720c */ /* 0x000fda0003fa5350 */
[----:B------:R-:W1:Y:S01]  /*3f50*/  @P5 LDC.64 R142, c[0x0][0x308] ;  /* 0x0000c200ff8e5b82 */ /* 0x000e620000000a00 */
[----:B0-----:R-:W-:-:S04]  /*3f60*/  @P4 FMUL.FTZ R141, R228, R141 ;  /* 0x0000008de48d4220 */ /* 0x001fc80000410000 */
[----:B------:R-:W-:Y:S01]  /*3f70*/  @P4 FMUL.FTZ R140, R141, R140 ;  /* 0x0000008c8d8c4220 */ /* 0x000fe20000410000 */
[----:B-1----:R-:W-:-:S04]  /*3f80*/  @P5 IMAD.WIDE.U32 R142, R11, 0x10, R142 ;  /* 0x000000100b8e5825 */ /* 0x002fc800078e008e */
[----:B------:R-:W-:Y:S01]  /*3f90*/  VIADD R11, R11, 0x20 ;  /* 0x000000200b0b7836 */ /* 0x000fe20000000000 */
[----:B------:R0:W-:Y:S01]  /*3fa0*/  @P5 STG.E.128 desc[UR4][R142.64], R136 ;  /* 0x000000888e005986 */ /* 0x0001e2000c101d04 */
[----:B------:R-:W-:-:S04]  /*3fb0*/  @P4 LOP3.LUT P5, RZ, R7, 0xff000000, RZ, 0xc0, !PT ;  /* 0xff00000007ff4812 */ /* 0x000fc800078ac0ff */
[----:B------:R-:W-:Y:S02]  /*3fc0*/  @P4 SEL R135, R140, RZ, P5 ;  /* 0x000000ff8c874207 */ /* 0x000fe40002800000 */
[----:B------:R-:W1:Y:S02]  /*3fd0*/  @P4 LDC.64 R140, c[0x0][0x2f8] ;  /* 0x0000be00ff8c4b82 */ /* 0x000e640000000a00 */
[C---:B-1----:R-:W-:Y:S01]  /*3fe0*/  @P4 IMAD.WIDE.U32 R140, R144.reuse, 0x10, R140 ;  /* 0x00000010908c4825 */ /* 0x042fe200078e008c */
[----:B------:R-:W-:-:S04]  /*3ff0*/  IADD3 R144, R144, 0x20, RZ ;  /* 0x0000002090907810 */ /* 0x000fc80007ffe0ff */
[----:B------:R0:W-:Y:S03]  /*4000*/  @P4 STG.E.128 desc[UR4][R140.64], R132 ;  /* 0x000000848c004986 */ /* 0x0001e6000c101d04 */
.L_x_12035:
[----:B------:R-:W-:Y:S05]  /*4010*/  BSYNC B1 ;  /* 0x0000000000017941 */ /* 0x000fea0003800000 */
.L_x_12034:
[----:B------:R-:W-:Y:S01]  /*4020*/  LOP3.LUT P5, RZ, R10, 0x1, RZ, 0xc0, !PT ;  /* 0x000000010aff7812 */ /* 0x000fe200078ac0ff */
[----:B------:R-:W-:-:S12]  /*4030*/  BSSY B1, `(.L_x_12044) ;  /* 0x000005c000017945 */ /* 0x000fd80003800000 */
[----:B------:R-:W-:Y:S05]  /*4040*/  @!P5 BRA `(.L_x_12045) ;  /* 0x000000040068d947 */ /* 0x000fea0003800000 */
[----:B012---:R-:W0:Y:S01]  /*4050*/  @!P3 LDC.64 R140, c[0x0][0x2c8] ;  /* 0x0000b200ff8cbb82 */ /* 0x007e220000000a00 */
        /* <DEDUP_REMOVED lines=16> */
.L_x_12047:
[----:B------:R-:W-:Y:S05]  /*4160*/  BSYNC B2 ;  /* 0x0000000000027941 */ /* 0x000fea0003800000 */
.L_x_12046:
        /* <DEDUP_REMOVED lines=16> */
.L_x_12049:
[----:B------:R-:W-:Y:S05]  /*4270*/  BSYNC B2 ;  /* 0x0000000000027941 */ /* 0x000fea0003800000 */
.L_x_12048:
        /* <DEDUP_REMOVED lines=16> */
.L_x_12051:
[----:B------:R-:W-:Y:S05]  /*4380*/  BSYNC B2 ;  /* 0x0000000000027941 */ /* 0x000fea0003800000 */
.L_x_12050:
        /* <DEDUP_REMOVED lines=18> */
.L_x_12053:
[----:B------:R-:W-:Y:S05]  /*44b0*/  BSYNC B2 ;  /* 0x0000000000027941 */ /* 0x000fea0003800000 */
.L_x_12052:
        /* <DEDUP_REMOVED lines=10> */
[C---:B-1----:R-:W-:Y:S01]  /*4560*/  @P5 IMAD.WIDE.U32 R142, R11.reuse, 0x10, R142 ;  /* 0x000000100b8e5825 */ /* 0x042fe200078e008e */
[----:B------:R-:W-:-:S04]  /*4570*/  IADD3 R11, R11, 0x20, RZ ;  /* 0x000000200b0b7810 */ /* 0x000fc80007ffe0ff */
[----:B------:R3:W-:Y:S01]  /*4580*/  @P5 STG.E.128 desc[UR4][R142.64], R136 ;  /* 0x000000888e005986 */ /* 0x0007e2000c101d04 */
[----:B------:R-:W-:-:S04]  /*4590*/  @P4 LOP3.LUT P5, RZ, R6, 0xff000000, RZ, 0xc0, !PT ;  /* 0xff00000006ff4812 */ /* 0x000fc800078ac0ff */
[----:B------:R-:W-:Y:S02]  /*45a0*/  @P4 SEL R135, R140, RZ, P5 ;  /* 0x000000ff8c874207 */ /* 0x000fe40002800000 */
[----:B------:R-:W0:Y:S02]  /*45b0*/  @P4 LDC.64 R140, c[0x0][0x2f8] ;  /* 0x0000be00ff8c4b82 */ /* 0x000e240000000a00 */
[C---:B0-----:R-:W-:Y:S01]  /*45c0*/  @P4 IMAD.WIDE.U32 R140, R144.reuse, 0x10, R140 ;  /* 0x00000010908c4825 */ /* 0x041fe200078e008c */
[----:B------:R-:W-:-:S04]  /*45d0*/  IADD3 R144, R144, 0x20, RZ ;  /* 0x0000002090907810 */ /* 0x000fc80007ffe0ff */
[----:B------:R3:W-:Y:S03]  /*45e0*/  @P4 STG.E.128 desc[UR4][R140.64], R132 ;  /* 0x000000848c004986 */ /* 0x0007e6000c101d04 */
.L_x_12045:
[----:B------:R-:W-:Y:S05]  /*45f0*/  BSYNC B1 ;  /* 0x0000000000017941 */ /* 0x000fea0003800000 */
.L_x_12044:
[----:B------:R-:W-:Y:S04]  /*4600*/  BSSY B1, `(.L_x_12054) ;  /* 0x000005c000017945 */ /* 0x000fe80003800000 */
[----:B------:R-:W-:Y:S05]  /*4610*/  @!P0 BRA `(.L_x_12055) ;  /* 0x0000000400688947 */ /* 0x000fea0003800000 */
[----:B0123--:R-:W0:Y:S01]  /*4620*/  @!P3 LDC.64 R140, c[0x0][0x2c8] ;  /* 0x0000b200ff8cbb82 */ /* 0x00fe220000000a00 */
        /* <DEDUP_REMOVED lines=16> */
.L_x_12057:
[----:B------:R-:W-:Y:S05]  /*4730*/  BSYNC B2 ;  /* 0x0000000000027941 */ /* 0x000fea0003800000 */
.L_x_12056:
        /* <DEDUP_REMOVED lines=16> */
.L_x_12059:
[----:B------:R-:W-:Y:S05]  /*4840*/  BSYNC B2 ;  /* 0x0000000000027941 */ /* 0x000fea0003800000 */
.L_x_12058:
        /* <DEDUP_REMOVED lines=16> */
.L_x_12061:
[----:B------:R-:W-:Y:S05]  /*4950*/  BSYNC B2 ;  /* 0x0000000000027941 */ /* 0x000fea0003800000 */
.L_x_12060:
        /* <DEDUP_REMOVED lines=18> */
.L_x_12063:
[----:B------:R-:W-:Y:S05]  /*4a80*/  BSYNC B2 ;  /* 0x0000000000027941 */ /* 0x000fea0003800000 */
.L_x_12062:
        /* <DEDUP_REMOVED lines=19> */
.L_x_12055:
[----:B------:R-:W-:Y:S05]  /*4bc0*/  BSYNC B1 ;  /* 0x0000000000017941 */ /* 0x000fea0003800000 */
.L_x_12054:
[----:B------:R-:W-:Y:S04]  /*4bd0*/  BSSY B1, `(.L_x_12064) ;  /* 0x000005c000017945 */ /* 0x000fe80003800000 */
[----:B------:R-:W-:Y:S05]  /*4be0*/  @!P1 BRA `(.L_x_12065) ;  /* 0x0000000400689947 */ /* 0x000fea0003800000 */
[----:B01234-:R-:W0:Y:S01]  /*4bf0*/  @!P3 LDC.64 R140, c[0x0][0x2c8] ;  /* 0x0000b200ff8cbb82 */ /* 0x01fe220000000a00 */
        /* <DEDUP_REMOVED lines=16> */
.L_x_12067:
[----:B------:R-:W-:Y:S05]  /*4d00*/  BSYNC B2 ;  /* 0x0000000000027941 */ /* 0x000fea0003800000 */
.L_x_12066:
        /* <DEDUP_REMOVED lines=16> */
.L_x_12069:
[----:B------:R-:W-:Y:S05]  /*4e10*/  BSYNC B2 ;  /* 0x0000000000027941 */ /* 0x000fea0003800000 */
.L_x_12068:
        /* <DEDUP_REMOVED lines=16> */
.L_x_12071:
[----:B------:R-:W-:Y:S05]  /*4f20*/  BSYNC B2 ;  /* 0x0000000000027941 */ /* 0x000fea0003800000 */
.L_x_12070:
        /* <DEDUP_REMOVED lines=18> */
.L_x_12073:
[----:B------:R-:W-:Y:S05]  /*5050*/  BSYNC B2 ;  /* 0x0000000000027941 */ /* 0x000fea0003800000 */
.L_x_12072:
        /* <DEDUP_REMOVED lines=15> */
[----:B------:R-:W1:Y:S02]  /*5150*/  @P4 LDC.64 R140, c[0x0][0x2f8] ;  /* 0x0000be00ff8c4b82 */ /* 0x000e640000000a00 */
[C---:B-1----:R-:W-:Y:S01]  /*5160*/  @P4 IMAD.WIDE.U32 R140, R144.reuse, 0x10, R140 ;  /* 0x00000010908c4825 */ /* 0x042fe200078e008c */
[----:B------:R-:W-:-:S04]  /*5170*/  IADD3 R144, R144, 0x20, RZ ;  /* 0x0000002090907810 */ /* 0x000fc80007ffe0ff */
[----:B------:R0:W-:Y:S03]  /*5180*/  @P4 STG.E.128 desc[UR4][R140.64], R132 ;  /* 0x000000848c004986 */ /* 0x0001e6000c101d04 */
.L_x_12065:
[----:B------:R-:W-:Y:S05]  /*5190*/  BSYNC B1 ;  /* 0x0000000000017941 */ /* 0x000fea0003800000 */
.L_x_12064:
        /* <DEDUP_REMOVED lines=19> */
.L_x_12077:
[----:B------:R-:W-:Y:S05]  /*52d0*/  BSYNC B2 ;  /* 0x0000000000027941 */ /* 0x000fea0003800000 */
.L_x_12076:
        /* <DEDUP_REMOVED lines=16> */
.L_x_12079:
[----:B------:R-:W-:Y:S05]  /*53e0*/  BSYNC B2 ;  /* 0x0000000000027941 */ /* 0x000fea0003800000 */
.L_x_12078:
        /* <DEDUP_REMOVED lines=16> */
.L_x_12081:
[----:B------:R-:W-:Y:S05]  /*54f0*/  BSYNC B2 ;  /* 0x0000000000027941 */ /* 0x000fea0003800000 */
.L_x_12080:
        /* <DEDUP_REMOVED lines=18> */
.L_x_12083:
[----:B------:R-:W-:Y:S05]  /*5620*/  BSYNC B2 ;  /* 0x0000000000027941 */ /* 0x000fea0003800000 */
.L_x_12082:
        /* <DEDUP_REMOVED lines=16> */
[----:B-1----:R-:W-:-:S04]  /*5730*/  @P4 IMAD.WIDE.U32 R140, R144, 0x10, R140 ;  /* 0x00000010908c4825 */ /* 0x002fc800078e008c */
[----:B------:R-:W-:Y:S01]  /*5740*/  VIADD R144, R144, 0x20 ;  /* 0x0000002090907836 */ /* 0x000fe20000000000 */
[----:B------:R0:W-:Y:S06]  /*5750*/  @P4 STG.E.128 desc[UR4][R140.64], R132 ;  /* 0x000000848c004986 */ /* 0x0001ec000c101d04 */
.L_x_12075:
[----:B------:R-:W-:Y:S05]  /*5760*/  BSYNC B1 ;  /* 0x0000000000017941 */ /* 0x000fea0003800000 */
.L_x_12074:
[----:B------:R-:W-:Y:S01]  /*5770*/  LOP3.LUT P5, RZ, R10, 0x10, RZ, 0xc0, !PT ;  /* 0x000000100aff7812 */ /* 0x000fe200078ac0ff */
[----:B------:R-:W-:-:S12]  /*5780*/  BSSY B1, `(.L_x_12084) ;  /* 0x000005a000017945 */ /* 0x000fd80003800000 */
        /* <DEDUP_REMOVED lines=18> */
.L_x_12087:
[----:B------:R-:W-:Y:S05]  /*58b0*/  BSYNC B2 ;  /* 0x0000000000027941 */ /* 0x000fea0003800000 */
.L_x_12086:
        /* <DEDUP_REMOVED lines=16> */
.L_x_12089:
[----:B------:R-:W-:Y:S05]  /*59c0*/  BSYNC B2 ;  /* 0x0000000000027941 */ /* 0x000fea0003800000 */
.L_x_12088:
        /* <DEDUP_REMOVED lines=16> */
.L_x_12091:
[----:B------:R-:W-:Y:S05]  /*5ad0*/  BSYNC B2 ;  /* 0x0000000000027941 */ /* 0x000fea0003800000 */
.L_x_12090:
        /* <DEDUP_REMOVED lines=18> */
.L_x_12093:
[----:B------:R-:W-:Y:S05]  /*5c00*/  BSYNC B2 ;  /* 0x0000000000027941 */ /* 0x000fea0003800000 */
.L_x_12092:
[----:B------:R-:W-:Y:S02]  /*5c10*/  ISETP.NE.U32.AND P3, PT, R142, RZ, PT ;  /* 0x000000ff8e00720c */ /* 0x000fe40003f65070 */
[----:B------:R-:W-:Y:S02]  /*5c20*/  SEL R136, R147, R136, P5 ;  /* 0x0000008893887207 */ /* 0x000fe40002800000 */
[----:B------:R-:W-:Y:S02]  /*5c30*/  ISETP.NE.AND.EX P3, PT, R143, RZ, PT, P3 ;  /* 0x000000ff8f00720c */ /* 0x000fe40003f65330 */
[----:B------:R-:W-:Y:S02]  /*5c40*/  SEL R137, R146, R137, P5 ;  /* 0x0000008992897207 */ /* 0x000fe40002800000 */
[----:B------:R-:W-:Y:S02]  /*5c50*/  SEL R138, R223, R138, P5 ;  /* 0x0000008adf8a7207 */ /* 0x000fe40002800000 */
[----:B------:R-:W-:-:S07]  /*5c60*/  SEL R139, R226, R139, P5 ;  /* 0x0000008be28b7207 */ /* 0x000fce0002800000 */
[----:B------:R-:W0:Y:S02]  /*5c70*/  @P3 LDC.64 R140, c[0x0][0x308] ;  /* 0x0000c200ff8c3b82 */ /* 0x000e240000000a00 */
[----:B0-----:R-:W-:-:S06]  /*5c80*/  @P3 IMAD.WIDE.U32 R142, R11, 0x10, R140 ;  /* 0x000000100b8e3825 */ /* 0x001fcc00078e008c */
[----:B------:R-:W0:Y:S01]  /*5c90*/  @P4 LDC.64 R140, c[0x0][0x298] ;  /* 0x0000a600ff8c4b82 */ /* 0x000e220000000a00 */
[----:B------:R1:W-:Y:S01]  /*5ca0*/  @P3 STG.E.128 desc[UR4][R142.64], R136 ;  /* 0x000000888e003986 */ /* 0x0003e2000c101d04 */
[----:B------:R-:W-:Y:S01]  /*5cb0*/  @P4 LOP3.LUT P3, RZ, R0, 0xff000000, RZ, 0xc0, !PT ;  /* 0xff00000000ff4812 */ /* 0x000fe2000786c0ff */
[----:B0-----:R-:W-:-:S04]  /*5cc0*/  @P4 FMUL.FTZ R141, R226, R141 ;  /* 0x0000008de28d4220 */ /* 0x001fc80000410000 */
[----:B------:R-:W-:-:S05]  /*5cd0*/  @P4 FMUL.FTZ R140, R141, R140 ;  /* 0x0000008c8d8c4220 */ /* 0x000fca0000410000 */
[----:B------:R-:W-:Y:S02]  /*5ce0*/  @P4 SEL R135, R140, RZ, P3 ;  /* 0x000000ff8c874207 */ /* 0x000fe40001800000 */
[----:B------:R-:W0:Y:S02]  /*5cf0*/  @P4 LDC.64 R140, c[0x0][0x2f8] ;  /* 0x0000be00ff8c4b82 */ /* 0x000e240000000a00 */
[----:B0-----:R-:W-:-:S05]  /*5d00*/  @P4 IMAD.WIDE.U32 R140, R144, 0x10, R140 ;  /* 0x00000010908c4825 */ /* 0x001fca00078e008c */
[----:B------:R1:W-:Y:S02]  /*5d10*/  @P4 STG.E.128 desc[UR4][R140.64], R132 ;  /* 0x000000848c004986 */ /* 0x0003e4000c101d04 */
.L_x_12085:
[----:B------:R-:W-:Y:S05]  /*5d20*/  BSYNC B1 ;  /* 0x0000000000017941 */ /* 0x000fea0003800000 */
.L_x_12084:
[----:B01234-:R-:W0:Y:S02]  /*5d30*/  LDC.64 R140, c[0x0][0x210] ;  /* 0x00008400ff8c7b82 */ /* 0x01fe240000000a00 */
[----:B0-----:R-:W-:-:S04]  /*5d40*/  LEA R158, R140, R158, 0x2 ;  /* 0x0000009e8c9e7211 */ /* 0x001fc800078e10ff */
[----:B------:R-:W-:-:S13]  /*5d50*/  ISETP.GE.AND P3, PT, R158, R141, PT ;  /* 0x0000008d9e00720c */ /* 0x000fda0003f66270 */
[----:B------:R-:W-:Y:S05]  /*5d60*/  @!P3 BRA `(.L_x_12094) ;  /* 0xffffffac0050b947 */ /* 0x000fea000383ffff */
.L_x_11981:
[----:B------:R-:W-:Y:S05]  /*5d70*/  BSYNC B0 ;  /* 0x0000000000007941 */ /* 0x000fea0003800000 */
.L_x_11980:
[----:B------:R-:W0:Y:S01]  /*5d80*/  S2R R34, SR_TID.X ;  /* 0x0000000000227919 */ /* 0x000e220000002100 */
[----:B-----5:R-:W-:Y:S01]  /*5d90*/  MOV R0, 0x400 ;  /* 0x0000040000007802 */ /* 0x020fe20000000f00 */
[----:B------:R-:W-:Y:S05]  /*5da0*/  WARPSYNC.ALL ;  /* 0x0000000000007948 */ /* 0x000fea0003800000 */
[----:B------:R-:W1:Y:S01]  /*5db0*/  S2R R3, SR_CgaCtaId ;  /* 0x0000000000037919 */ /* 0x000e620000008800 */
[----:B------:R-:W-:Y:S01]  /*5dc0*/  ULDC.64 UR10, c[0x0][0x2d8] ;  /* 0x0000b600000a7ab9 */ /* 0x000fe20000000a00 */
[----:B------:R-:W-:Y:S01]  /*5dd0*/  ULDC.64 UR12, c[0x0][0x2d0] ;  /* 0x0000b400000c7ab9 */ /* 0x000fe20000000a00 */
[----:B------:R-:W2:Y:S01]  /*5de0*/  S2R R32, SR_CTAID.X ;  /* 0x0000000000207919 */ /* 0x000ea20000002500 */
[----:B0-----:R-:W-:-:S04]  /*5df0*/  SHF.R.U32.HI R2, RZ, 0x5, R34 ;  /* 0x00000005ff027819 */ /* 0x001fc80000011622 */
[----:B------:R-:W-:Y:S02]  /*5e00*/  PRMT R159, R2, 0x2104, R159 ;  /* 0x00002104029f7816 */ /* 0x000fe4000000009f */
[----:B-1----:R-:W-:-:S05]  /*5e10*/  LEA R0, R3, R0, 0x18 ;  /* 0x0000000003007211 */ /* 0x002fca00078ec0ff */
        /* <DEDUP_REMOVED lines=13> */
[----:B------:R-:W3:Y:S04]  /*5ef0*/  LDS R6, [R0+0x200] ;  /* 0x0002000000067984 */ /* 0x000ee80000000800 */
        /* <DEDUP_REMOVED lines=69> */
[----:B0-----:R-:W-:Y:S01]  /*6350*/  IMAD R43, R32, R161, RZ ;  /* 0x000000a1202b7224 */ /* 0x001fe200078e02ff */
[----:B------:R-:W-:-:S02]  /*6360*/  IADD3 R161, R161, 0x7f, -R34 ;  /* 0x0000007fa1a17810 */ /* 0x000fc40007ffe822 */
[----:B------:R-:W-:Y:S01]  /*6370*/  STS.128 [R159+0xe00], R60 ;  /* 0x000e003c9f007388 */ /* 0x000fe20000000c00 */
[----:B------:R-:W-:Y:S01]  /*6380*/  BAR.SYNC.DEFER_BLOCKING 0x0 ;  /* 0x0000000000007b1d */ /* 0x000fe20000010000 */
[----:B------:R-:W-:Y:S02]  /*6390*/  IADD3 R40, P0, R43, R34, RZ ;  /* 0x000000222b287210 */ /* 0x000fe40007f1e0ff */
[C---:B------:R-:W-:Y:S02]  /*63a0*/  LOP3.LUT P5, RZ, R161.reuse, 0xffffff80, RZ, 0xc0, !PT ;  /* 0xffffff80a1ff7812 */ /* 0x040fe400078ac0ff */
[----:B------:R-:W-:Y:S02]  /*63b0*/  IADD3.X R43, RZ, RZ, RZ, P0, !PT ;  /* 0x000000ffff2b7210 */ /* 0x000fe400007fe4ff */
[----:B------:R-:W-:Y:S02]  /*63c0*/  ISETP.GE.U32.AND P4, PT, R161, 0x180, PT ;  /* 0x00000180a100780c */ /* 0x000fe40003f86070 */
[----:B------:R-:W-:-:S02]  /*63d0*/  SHF.L.U64.HI R43, R40, 0x2, R43 ;  /* 0x00000002282b7819 */ /* 0x000fc4000001022b */
[----:B------:R-:W-:Y:S02]  /*63e0*/  SHF.L.U32 R40, R40, 0x2, RZ ;  /* 0x0000000228287819 */ /* 0x000fe400000006ff */
[----:B------:R-:W-:Y:S02]  /*63f0*/  ISETP.GE.U32.AND P3, PT, R161, 0x200, PT ;  /* 0x00000200a100780c */ /* 0x000fe40003f66070 */
[C---:B------:R-:W-:Y:S02]  /*6400*/  IADD3 R42, P0, R40.reuse, UR10, RZ ;  /* 0x0000000a282a7c10 */ /* 0x040fe4000ff1e0ff */
[----:B------:R-:W-:Y:S02]  /*6410*/  IADD3 R40, P1, R40, UR12, RZ ;  /* 0x0000000c28287c10 */ /* 0x000fe4000ff3e0ff */
[----:B-1----:R-:W-:Y:S02]  /*6420*/  IADD3.X R45, R43, UR11, RZ, P0, !PT ;  /* 0x0000000b2b2d7c10 */ /* 0x002fe400087fe4ff */
[----:B------:R-:W-:-:S02]  /*6430*/  @P5 MOV R2, R42 ;  /* 0x0000002a00025202 */ /* 0x000fc40000000f00 */
[----:B------:R-:W-:Y:S01]  /*6440*/  IADD3.X R43, R43, UR13, RZ, P1, !PT ;  /* 0x0000000d2b2b7c10 */ /* 0x000fe20008ffe4ff */
[----:B------:R-:W0:Y:S01]  /*6450*/  LDS R4, [R0] ;  /* 0x0000000000047984 */ /* 0x000e220000000800 */
[----:B------:R-:W-:Y:S01]  /*6460*/  @P5 IMAD.MOV.U32 R3, RZ, RZ, R45 ;  /* 0x000000ffff035224 */ /* 0x000fe200078e002d */
[C---:B------:R-:W-:Y:S02]  /*6470*/  ISETP.GE.U32.AND P0, PT, R161.reuse, 0x100, PT ;  /* 0x00000100a100780c */ /* 0x040fe40003f06070 */
[----:B------:R-:W1:Y:S01]  /*6480*/  LDS R37, [R0+0x1000] ;  /* 0x0010000000257984 */ /* 0x000e620000000800 */
[----:B------:R-:W-:Y:S02]  /*6490*/  @P5 IADD3 R42, P1, R42, 0x200, RZ ;  /* 0x000002002a2a5810 */ /* 0x000fe40007f3e0ff */
[----:B------:R-:W-:Y:S01]  /*64a0*/  ISETP.GE.U32.AND P2, PT, R161, 0x280, PT ;  /* 0x00000280a100780c */ /* 0x000fe20003f46070 */
[----:B------:R-:W2:Y:S01]  /*64b0*/  LDS R39, [R0+0x2000] ;  /* 0x0020000000277984 */ /* 0x000ea20000000800 */
[----:B------:R-:W-:-:S02]  /*64c0*/  @P5 IADD3.X R45, RZ, R45, RZ, P1, !PT ;  /* 0x0000002dff2d5210 */ /* 0x000fc40000ffe4ff */
        /* <DEDUP_REMOVED lines=44> */
[----:B------:R-:W-:Y:S01]  /*6790*/  @P0 IADD3 R40, P6, R40, 0x200, RZ ;  /* 0x0000020028280810 */ /* 0x000fe20007fde0ff */
[----:B----4-:R-:W-:-:S02]  /*67a0*/  FADD.FTZ R41, R32, R41 ;  /* 0x0000002920297221 */ /* 0x010fc40000010000 */
[----:B------:R-:W4:Y:S02]  /*67b0*/  LDS R23, [R0+0x2a00] ;  /* 0x002a000000177984 */ /* 0x000f240000000800 */
[----:B------:R-:W-:Y:S02]  /*67c0*/  @P0 IMAD.X R43, RZ, RZ, R43, P6 ;  /* 0x000000ffff2b0224 */ /* 0x000fe400030e062b */
[----:B------:R-:W-:Y:S01]  /*67d0*/  FADD.FTZ R14, RZ, R14 ;  /* 0x0000000eff0e7221 */ /* 0x000fe20000010000 */
        /* <DEDUP_REMOVED lines=25> */
[----:B----4-:R-:W-:Y:S02]  /*6970*/  FADD.FTZ R6, R6, R23 ;  /* 0x0000001706067221 */ /* 0x010fe40000010000 */
[----:B------:R-:W4:Y:S01]  /*6980*/  LDS R29, [R0+0x3c00] ;  /* 0x003c0000001d7984 */ /* 0x000f220000000800 */
[----:B------:R-:W-:-:S03]  /*6990*/  FADD.FTZ R8, R8, R19 ;  /* 0x0000001308087221 */ /* 0x000fc60000010000 */
        /* <DEDUP_REMOVED lines=16> */
[----:B----4-:R-:W-:Y:S01]  /*6aa0*/  FADD.FTZ R29, R8, R29 ;  /* 0x0000001d081d7221 */ /* 0x010fe20000010000 */
[----:B------:R-:W-:Y:S01]  /*6ab0*/  FADD.FTZ R21, R10, R21 ;  /* 0x000000150a157221 */ /* 0x000fe20000010000 */
        /* <DEDUP_REMOVED lines=43> */
.L_x_12013:
[----:B------:R-:W-:Y:S01]  /*6d70*/  HFMA2.MMA R227, -RZ, RZ, 0, 5.9604644775390625e-08 ;  /* 0x00000001ffe37435 */ /* 0x000fe200000001ff */
[----:B------:R-:W-:Y:S01]  /*6d80*/  BSSY B1, `(.L_x_12095) ;  /* 0x0000007000017945 */ /* 0x000fe20003800000 */
[----:B------:R-:W-:Y:S01]  /*6d90*/  IMAD.MOV.U32 R230, RZ, RZ, R229 ;  /* 0x000000ffffe67224 */ /* 0x000fe200078e00e5 */
[----:B-1----:R-:W-:Y:S02]  /*6da0*/  MOV R232, 0x1f ;  /* 0x0000001f00e87802 */ /* 0x002fe40000000f00 */
[----:B------:R-:W-:-:S07]  /*6db0*/  MOV R225, 0xffffffff ;  /* 0xffffffff00e17802 */ /* 0x000fce0000000f00 */
[----:B--2345:R-:W-:Y:S05]  /*6dc0*/  WARPSYNC.COLLECTIVE R225, `(.L_x_12096) ;  /* 0x00000000e1087348 */ /* 0x03cfea0003c00000 */
[----:B------:R0:W1:Y:S02]  /*6dd0*/  SHFL.BFLY P5, R226, R230, R227, R232 ;  /* 0x0c0000e3e6e27389 */ /* 0x00006400000a00e8 */
[----:B012345:R-:W-:Y:S01]  /*6de0*/  ENDCOLLECTIVE ;  /* 0x000000000000791b */ /* 0x03ffe20003800000 */
.L_x_12096:
[----:B------:R-:W-:Y:S05]  /*6df0*/  BSYNC B1 ;  /* 0x0000000000017941 */ /* 0x000fea0003800000 */
.L_x_12095:
        /* <DEDUP_REMOVED lines=8> */
.L_x_12097:
[----:B------:R-:W-:Y:S01]  /*6e80*/  FADD.FTZ R140, R140, R229 ;  /* 0x000000e58c8c7221 */ /* 0x000fe20000010000 */
[----:B------:R-:W-:-:S03]  /*6e90*/  HFMA2.MMA R227, -RZ, RZ, 0, 1.1920928955078125e-07 ;  /* 0x00000002ffe37435 */ /* 0x000fc600000001ff */
[----:B------:R-:W-:Y:S01]  /*6ea0*/  IMAD.MOV.U32 R230, RZ, RZ, R140 ;  /* 0x000000ffffe67224 */ /* 0x000fe200078e008c */
[----:B------:R-:W-:-:S07]  /*6eb0*/  MOV R141, R226 ;  /* 0x000000e2008d7202 */ /* 0x000fce0000000f00 */
[----:B------:R-:W-:Y:S05]  /*6ec0*/  WARPSYNC.COLLECTIVE R225, `(.L_x_12098) ;  /* 0x00000000e1087348 */ /* 0x000fea0003c00000 */
[----:B------:R0:W1:Y:S02]  /*6ed0*/  SHFL.BFLY P5, R226, R230, R227, R232 ;  /* 0x0c0000e3e6e27389 */ /* 0x00006400000a00e8 */
[----:B01----:R-:W-:Y:S01]  /*6ee0*/  ENDCOLLECTIVE ;  /* 0x000000000000791b */ /* 0x003fe20003800000 */
.L_x_12098:
[----:B------:R-:W-:-:S05]  /*6ef0*/  FADD.FTZ R141, R141, R228 ;  /* 0x000000e48d8d7221 */ /* 0x000fca0000010000 */
[----:B------:R-:W-:Y:S02]  /*6f00*/  MOV R230, R141 ;  /* 0x0000008d00e67202 */ /* 0x000fe40000000f00 */
[----:B------:R-:W-:-:S07]  /*6f10*/  MOV R143, R226 ;  /* 0x000000e2008f7202 */ /* 0x000fce0000000f00 */
[----:B------:R-:W-:Y:S05]  /*6f20*/  WARPSYNC.COLLECTIVE R225, `(.L_x_12099) ;  /* 0x00000000e1087348 */ /* 0x000fea0003c00000 */
[----:B------:R0:W1:Y:S02]  /*6f30*/  SHFL.BFLY P5, R226, R230, R227, R232 ;  /* 0x0c0000e3e6e27389 */ /* 0x00006400000a00e8 */
[----:B01----:R-:W-:Y:S01]  /*6f40*/  ENDCOLLECTIVE ;  /* 0x000000000000791b */ /* 0x003fe20003800000 */
.L_x_12099:
[----:B------:R-:W-:Y:S01]  /*6f50*/  FADD.FTZ R143, R140, R143 ;  /* 0x0000008f8c8f7221 */ /* 0x000fe20000010000 */
[----:B------:R-:W-:-:S03]  /*6f60*/  HFMA2.MMA R227, -RZ, RZ, 0, 2.384185791015625e-07 ;  /* 0x00000004ffe37435 */ /* 0x000fc600000001ff */
[----:B------:R-:W-:Y:S01]  /*6f70*/  IMAD.MOV.U32 R230, RZ, RZ, R143 ;  /* 0x000000ffffe67224 */ /* 0x000fe200078e008f */
[----:B------:R-:W-:-:S07]  /*6f80*/  MOV R142, R226 ;  /* 0x000000e2008e7202 */ /* 0x000fce0000000f00 */
[----:B------:R-:W-:Y:S05]  /*6f90*/  WARPSYNC.COLLECTIVE R225, `(.L_x_12100) ;  /* 0x00000000e1087348 */ /* 0x000fea0003c00000 */
[----:B------:R0:W1:Y:S02]  /*6fa0*/  SHFL.BFLY P5, R226, R230, R227, R232 ;  /* 0x0c0000e3e6e27389 */ /* 0x00006400000a00e8 */
[----:B01----:R-:W-:Y:S01]  /*6fb0*/  ENDCOLLECTIVE ;  /* 0x000000000000791b */ /* 0x003fe20003800000 */
.L_x_12100:
[----:B------:R-:W-:-:S05]  /*6fc0*/  FADD.FTZ R142, R141, R142 ;  /* 0x0000008e8d8e7221 */ /* 0x000fca0000010000 */
[----:B------:R-:W-:Y:S02]  /*6fd0*/  MOV R230, R142 ;  /* 0x0000008e00e67202 */ /* 0x000fe40000000f00 */
[----:B------:R-:W-:-:S07]  /*6fe0*/  MOV R144, R226 ;  /* 0x000000e200907202 */ /* 0x000fce0000000f00 */
[----:B------:R-:W-:Y:S05]  /*6ff0*/  WARPSYNC.COLLECTIVE R225, `(.L_x_12101) ;  /* 0x00000000e1087348 */ /* 0x000fea0003c00000 */
[----:B------:R0:W1:Y:S02]  /*7000*/  SHFL.BFLY P5, R226, R230, R227, R232 ;  /* 0x0c0000e3e6e27389 */ /* 0x00006400000a00e8 */
[----:B01----:R-:W-:Y:S01]  /*7010*/  ENDCOLLECTIVE ;  /* 0x000000000000791b */ /* 0x003fe20003800000 */
.L_x_12101:
[----:B------:R-:W-:Y:S01]  /*7020*/  FADD.FTZ R144, R143, R144 ;  /* 0x000000908f907221 */ /* 0x000fe20000010000 */
[----:B------:R-:W-:-:S03]  /*7030*/  HFMA2.MMA R227, -RZ, RZ, 0, 4.76837158203125e-07 ;  /* 0x00000008ffe37435 */ /* 0x000fc600000001ff */
[----:B------:R-:W-:Y:S01]  /*7040*/  IMAD.MOV.U32 R230, RZ, RZ, R144 ;  /* 0x000000ffffe67224 */ /* 0x000fe200078e0090 */
[----:B------:R-:W-:-:S07]  /*7050*/  MOV R145, R226 ;  /* 0x000000e200917202 */ /* 0x000fce0000000f00 */
[----:B------:R-:W-:Y:S05]  /*7060*/  WARPSYNC.COLLECTIVE R225, `(.L_x_12102) ;  /* 0x00000000e1087348 */ /* 0x000fea0003c00000 */
[----:B------:R0:W1:Y:S02]  /*7070*/  SHFL.BFLY P5, R226, R230, R227, R232 ;  /* 0x0c0000e3e6e27389 */ /* 0x00006400000a00e8 */
[----:B01----:R-:W-:Y:S01]  /*7080*/  ENDCOLLECTIVE ;  /* 0x000000000000791b */ /* 0x003fe20003800000 */
.L_x_12102:
[----:B------:R-:W-:-:S05]  /*7090*/  FADD.FTZ R145, R142, R145 ;  /* 0x000000918e917221 */ /* 0x000fca0000010000 */
[----:B------:R-:W-:Y:S02]  /*70a0*/  MOV R230, R145 ;  /* 0x0000009100e67202 */ /* 0x000fe40000000f00 */
[----:B------:R-:W-:-:S07]  /*70b0*/  MOV R147, R226 ;  /* 0x000000e200937202 */ /* 0x000fce0000000f00 */
[----:B------:R-:W-:Y:S05]  /*70c0*/  WARPSYNC.COLLECTIVE R225, `(.L_x_12103) ;  /* 0x00000000e1087348 */ /* 0x000fea0003c00000 */
[----:B------:R0:W1:Y:S02]  /*70d0*/  SHFL.BFLY P5, R226, R230, R227, R232 ;  /* 0x0c0000e3e6e27389 */ /* 0x00006400000a00e8 */
[----:B01----:R-:W-:Y:S01]  /*70e0*/  ENDCOLLECTIVE ;  /* 0x000000000000791b */ /* 0x003fe20003800000 */
.L_x_12103:
[----:B------:R-:W-:Y:S01]  /*70f0*/  FADD.FTZ R147, R144, R147 ;  /* 0x0000009390937221 */ /* 0x000fe20000010000 */
[----:B------:R-:W-:-:S03]  /*7100*/  HFMA2.MMA R227, -RZ, RZ, 0, 9.5367431640625e-07 ;  /* 0x00000010ffe37435 */ /* 0x000fc600000001ff */
[----:B------:R-:W-:Y:S01]  /*7110*/  IMAD.MOV.U32 R230, RZ, RZ, R147 ;  /* 0x000000ffffe67224 */ /* 0x000fe200078e0093 */
[----:B------:R-:W-:-:S07]  /*7120*/  MOV R146, R226 ;  /* 0x000000e200927202 */ /* 0x000fce0000000f00 */
[----:B------:R-:W-:Y:S05]  /*7130*/  WARPSYNC.COLLECTIVE R225, `(.L_x_12104) ;  /* 0x00000000e1087348 */ /* 0x000fea0003c00000 */
[----:B------:R0:W1:Y:S02]  /*7140*/  SHFL.BFLY P5, R226, R230, R227, R232 ;  /* 0x0c0000e3e6e27389 */ /* 0x00006400000a00e8 */
[----:B01----:R-:W-:Y:S01]  /*7150*/  ENDCOLLECTIVE ;  /* 0x000000000000791b */ /* 0x003fe20003800000 */
.L_x_12104:
[----:B------:R-:W-:-:S05]  /*7160*/  FADD.FTZ R146, R145, R146 ;  /* 0x0000009291927221 */ /* 0x000fca0000010000 */
[----:B------:R-:W-:Y:S02]  /*7170*/  MOV R230, R146 ;  /* 0x0000009200e67202 */ /* 0x000fe40000000f00 */
[----:B------:R-:W-:-:S07]  /*7180*/  MOV R140, R226 ;  /* 0x000000e2008c7202 */ /* 0x000fce0000000f00 */
[----:B------:R-:W-:Y:S05]  /*7190*/  WARPSYNC.COLLECTIVE R225, `(.L_x_12105) ;  /* 0x00000000e1087348 */ /* 0x000fea0003c00000 */
[----:B------:R0:W1:Y:S02]  /*71a0*/  SHFL.BFLY P5, R226, R230, R227, R232 ;  /* 0x0c0000e3e6e27389 */ /* 0x00006400000a00e8 */
[----:B01----:R-:W-:Y:S01]  /*71b0*/  ENDCOLLECTIVE ;  /* 0x000000000000791b */ /* 0x003fe20003800000 */
.L_x_12105:
[----:B------:R-:W-:Y:S01]  /*71c0*/  MOV R141, R226 ;  /* 0x000000e2008d7202 */ /* 0x000fe20000000f00 */
[----:B------:R-:W-:Y:S06]  /*71d0*/  BRA `(.L_x_12106) ;  /* 0xffffffb800e87947 */ /* 0x000fec000383ffff */
.L_x_12107:
        /* <DEDUP_REMOVED lines=10> */
.L_x_14375:


//--------------------- .text._ZN10layer_norm22ln_bwd_finalize_kernelINS_22Kernel_traits_finalizeILj1024E6__halfffffjLb0ELj1024ELj4ENS_18Kernel_traits_baseILj1024ES2_ffffjLj1024EEEEELb0ELb1EEEvNS_9BwdParamsE --------------------------
	.section	.text._ZN10layer_norm22ln_bwd_finalize_kernelINS_22Kernel_traits_finalizeILj1024E6__halfffffjLb0ELj1024ELj4ENS_18Kernel_traits_baseILj1024ES2_ffffjLj1024EEEEELb0ELb1EEEvNS_9BwdParamsE,"ax",@progbits
	.align	128
        .global         _ZN10layer_norm22ln_bwd_finalize_kernelINS_22Kernel_traits_finalizeILj1024E6__halfffffjLb0ELj1024ELj4ENS_18Kernel_traits_baseILj1024ES2_ffffjLj1024EEEEELb0ELb1EEEvNS_9BwdParamsE
        .type           _ZN10layer_norm22ln_bwd_finalize_kernelINS_22Kernel_traits_finalizeILj1024E6__halfffffjLb0ELj1024ELj4ENS_18Kernel_traits_baseILj1024ES2_ffffjLj1024EEEEELb0ELb1EEEvNS_9BwdParamsE,@function
        .size           _ZN10layer_norm22ln_bwd_finalize_kernelINS_22Kernel_traits_finalizeILj1024E6__halfffffjLb0ELj1024ELj4ENS_18Kernel_traits_baseILj1024ES2_ffffjLj1024EEEEELb0ELb1EEEvNS_9BwdParamsE,(.L_x_14376 - _ZN10layer_norm22ln_bwd_finalize_kernelINS_22Kernel_traits_finalizeILj1024E6__halfffffjLb0ELj1024ELj4ENS_18Kernel_traits_baseILj1024ES2_ffffjLj1024EEEEELb0ELb1EEEvNS_9BwdParamsE)
        .other          _ZN10layer_norm22ln_bwd_finalize_kernelINS_22Kernel_traits_finalizeILj1024E6__halfffffjLb0ELj1024ELj4ENS_18Kernel_traits_baseILj1024ES2_ffffjLj1024EEEEELb0ELb1EEEvNS_9BwdParamsE,@"STO_CUDA_ENTRY STV_DEFAULT"
_ZN10layer_norm22ln_bwd_finalize_kernelINS_22Kernel_traits_finalizeILj1024E6__halfffffjLb0ELj1024ELj4ENS_18Kernel_traits_baseILj1024ES2_ffffjLj1024EEEEELb0ELb1EEEvNS_9BwdParamsE:
.text._ZN10layer_norm22ln_bwd_finalize_kernelINS_22Kernel_traits_finalizeILj1024E6__halfffffjLb0ELj1024ELj4ENS_18Kernel_traits_baseILj1024ES2_ffffjLj1024EEEEELb0ELb1EEEvNS_9BwdParamsE:
        /* <DEDUP_REMOVED lines=26> */
.L_x_12119:
        /* <DEDUP_REMOVED lines=31> */
.L_x_12112:
        /* <DEDUP_REMOVED lines=34> */
.L_x_12111:
[----:B------:R-:W-:Y:S05]  /*05b0*/  BSYNC B1 ;  /* 0x0000000000017941 */ /* 0x000fea0003800000 */
.L_x_12110:
        /* <DEDUP_REMOVED lines=25> */
.L_x_12114:
[----:B------:R-:W-:Y:S05]  /*0750*/  BSYNC B1 ;  /* 0x0000000000017941 */ /* 0x000fea0003800000 */
.L_x_12113:
        /* <DEDUP_REMOVED lines=12> */
.L_x_12109:
[----:B------:R-:W-:Y:S05]  /*0820*/  BSYNC B0 ;  /* 0x0000000000007941 */ /* 0x000fea0003800000 */
.L_x_12108:
        /* <DEDUP_REMOVED lines=29> */
.L_x_12130:
[----:B------:R-:W-:Y:S01]  /*0a00*/  @!P1 SHF.R.U32.HI R12, RZ, 0x3, R0 ;  /* 0x00000003ff0c9819 */ /* 0x000fe20000011600 */
[----:B----4-:R-:W-:Y:S01]  /*0a10*/  FADD.FTZ R14, R9, R14 ;  /* 0x0000000e090e7221 */ /* 0x010fe20000010000 */
[----:B---3--:R-:W-:Y:S02]  /*0a20*/  FADD.FTZ R11, R10, R11 ;  /* 0x0000000b0a0b7221 */ /* 0x008fe40000010000 */
[----:B------:R-:W-:-:S05]  /*0a30*/  @!P1 LOP3.LUT R12, R12, 0x1ffffffc, RZ, 0xc0, !PT ;  /* 0x1ffffffc0c0c9812 */ /* 0x000fca00078ec0ff */
[----:B------:R3:W-:Y:S04]  /*0a40*/  @!P1 STS [R12+UR4+0x2000], R14 ;  /* 0x0020000e0c009988 */ /* 0x0007e80008000804 */
[----:B------:R3:W-:Y:S02]  /*0a50*/  @!P1 STS [R12+UR4+0x2080], R11 ;  /* 0x0020800b0c009988 */ /* 0x0007e40008000804 */
.L_x_12115:
        /* <DEDUP_REMOVED lines=14> */
.L_x_12118:
[----:B------:R-:W-:Y:S05]  /*0b40*/  BSYNC B0 ;  /* 0x0000000000007941 */ /* 0x000fea0003800000 */
.L_x_12117:
[C---:B------:R-:W-:Y:S02]  /*0b50*/  ISETP.GT.U32.AND P1, PT, R3.reuse, -0x401, PT ;  /* 0xfffffbff0300780c */ /* 0x040fe40003f24070 */
[----:B------:R-:W-:Y:S02]  /*0b60*/  IADD3 R3, R3, 0x400, RZ ;  /* 0x0000040003037810 */ /* 0x000fe40007ffe0ff */
[----:B------:R-:W-:-:S09]  /*0b70*/  IADD3 R4, R4, 0x200, RZ ;  /* 0x0000020004047810 */ /* 0x000fd20007ffe0ff */
[----:B------:R-:W-:Y:S05]  /*0b80*/  @P1 BRA `(.L_x_12119) ;  /* 0xfffffff400841947 */ /* 0x000fea000383ffff */
[----:B------:R-:W-:Y:S05]  /*0b90*/  EXIT ;  /* 0x000000000000794d */ /* 0x000fea0003800000 */
.L_x_12116:
[----:B------:R-:W-:Y:S01]  /*0ba0*/  HFMA2.MMA R22, -RZ, RZ, 0, 1.847743988037109375e-06 ;  /* 0x0000001fff167435 */ /* 0x000fe200000001ff */
[----:B0--3--:R-:W-:Y:S01]  /*0bb0*/  MOV R20, R10 ;  /* 0x0000000a00147202 */ /* 0x009fe20000000f00 */
[----:B------:R-:W-:Y:S01]  /*0bc0*/  IMAD.MOV.U32 R19, RZ, RZ, 0x1 ;  /* 0x00000001ff137424 */ /* 0x000fe200078e00ff */
[----:B------:R-:W-:-:S08]  /*0bd0*/  MOV R17, 0xffffffff ;  /* 0xffffffff00117802 */ /* 0x000fd00000000f00 */
[----:B-12---:R-:W-:Y:S05]  /*0be0*/  WARPSYNC.COLLECTIVE R17, `(.L_x_12120) ;  /* 0x0000000011087348 */ /* 0x006fea0003c00000 */
[----:B------:R0:W3:Y:S02]  /*0bf0*/  SHFL.BFLY P2, R18, R20, R19, R22 ;  /* 0x0c00001314127389 */ /* 0x0000e40000040016 */
[----:B0123--:R-:W-:Y:S01]  /*0c00*/  ENDCOLLECTIVE ;  /* 0x000000000000791b */ /* 0x00ffe20003800000 */
.L_x_12120:
[----:B------:R-:W-:Y:S01]  /*0c10*/  HFMA2.MMA R19, -RZ, RZ, 0, 1.1920928955078125e-07 ;  /* 0x00000002ff137435 */ /* 0x000fe200000001ff */
[----:B------:R-:W-:-:S05]  /*0c20*/  MOV R11, R18 ;  /* 0x00000012000b7202 */ /* 0x000fca0000000f00 */
[----:B------:R-:W-:-:S04]  /*0c30*/  FADD.FTZ R11, R10, R11 ;  /* 0x0000000b0a0b7221 */ /* 0x000fc80000010000 */
[----:B------:R-:W-:-:S07]  /*0c40*/  IMAD.MOV.U32 R20, RZ, RZ, R11 ;  /* 0x000000ffff147224 */ /* 0x000fce00078e000b */
[----:B------:R-:W-:Y:S05]  /*0c50*/  WARPSYNC.COLLECTIVE R17, `(.L_x_12121) ;  /* 0x0000000011087348 */ /* 0x000fea0003c00000 */
[----:B------:R0:W1:Y:S02]  /*0c60*/  SHFL.BFLY P2, R18, R20, R19, R22 ;  /* 0x0c00001314127389 */ /* 0x0000640000040016 */
[----:B01----:R-:W-:Y:S01]  /*0c70*/  ENDCOLLECTIVE ;  /* 0x000000000000791b */ /* 0x003fe20003800000 */
.L_x_12121:
[----:B------:R-:W-:Y:S01]  /*0c80*/  IMAD.MOV.U32 R19, RZ, RZ, 0x4 ;  /* 0x00000004ff137424 */ /* 0x000fe200078e00ff */
[----:B------:R-:W-:-:S05]  /*0c90*/  MOV R12, R18 ;  /* 0x00000012000c7202 */ /* 0x000fca0000000f00 */
[----:B------:R-:W-:-:S05]  /*0ca0*/  FADD.FTZ R12, R11, R12 ;  /* 0x0000000c0b0c7221 */ /* 0x000fca0000010000 */
[----:B------:R-:W-:-:S07]  /*0cb0*/  MOV R20, R12 ;  /* 0x0000000c00147202 */ /* 0x000fce0000000f00 */
[----:B------:R-:W-:Y:S05]  /*0cc0*/  WARPSYNC.COLLECTIVE R17, `(.L_x_12122) ;  /* 0x0000000011087348 */ /* 0x000fea0003c00000 */
[----:B------:R0:W1:Y:S02]  /*0cd0*/  SHFL.BFLY P2, R18, R20, R19, R22 ;  /* 0x0c00001314127389 */ /* 0x0000640000040016 */
[----:B01----:R-:W-:Y:S01]  /*0ce0*/  ENDCOLLECTIVE ;  /* 0x000000000000791b */ /* 0x003fe20003800000 */
.L_x_12122:
[----:B------:R-:W-:Y:S01]  /*0cf0*/  HFMA2.MMA R19, -RZ, RZ, 0, 4.76837158203125e-07 ;  /* 0x00000008ff137435 */ /* 0x000fe200000001ff */
[----:B------:R-:W-:-:S05]  /*0d00*/  MOV R13, R18 ;  /* 0x00000012000d7202 */ /* 0x000fca0000000f00 */
[----:B------:R-:W-:-:S05]  /*0d10*/  FADD.FTZ R13, R12, R13 ;  /* 0x0000000d0c0d7221 */ /* 0x000fca0000010000 */
[----:B------:R-:W-:-:S07]  /*0d20*/  MOV R20, R13 ;  /* 0x0000000d00147202 */ /* 0x000fce0000000f00 */
[----:B------:R-:W-:Y:S05]  /*0d30*/  WARPSYNC.COLLECTIVE R17, `(.L_x_12123) ;  /* 0x0000000011087348 */ /* 0x000fea0003c00000 */
[----:B------:R0:W1:Y:S02]  /*0d40*/  SHFL.BFLY P2, R18, R20, R19, R22 ;  /* 0x0c00001314127389 */ /* 0x0000640000040016 */
[----:B01----:R-:W-:Y:S01]  /*0d50*/  ENDCOLLECTIVE ;  /* 0x000000000000791b */ /* 0x003fe20003800000 */
.L_x_12123:
[----:B------:R-:W-:Y:S01]  /*0d60*/  HFMA2.MMA R19, -RZ, RZ, 0, 9.5367431640625e-07 ;  /* 0x00000010ff137435 */ /* 0x000fe200000001ff */
[----:B------:R-:W-:-:S04]  /*0d70*/  IMAD.MOV.U32 R10, RZ, RZ, R18 ;  /* 0x000000ffff0a7224 */ /* 0x000fc800078e0012 */
[----:B------:R-:W-:-:S05]  /*0d80*/  FADD.FTZ R10, R13, R10 ;  /* 0x0000000a0d0a7221 */ /* 0x000fca0000010000 */
[----:B------:R-:W-:-:S07]  /*0d90*/  MOV R20, R10 ;  /* 0x0000000a00147202 */ /* 0x000fce0000000f00 */
[----:B------:R-:W-:Y:S05]  /*0da0*/  WARPSYNC.COLLECTIVE R17, `(.L_x_12124) ;  /* 0x0000000011087348 */ /* 0x000fea0003c00000 */
[----:B------:R0:W1:Y:S02]  /*0db0*/  SHFL.BFLY P2, R18, R20, R19, R22 ;  /* 0x0c00001314127389 */ /* 0x0000640000040016 */
[----:B01----:R-:W-:Y:S01]  /*0dc0*/  ENDCOLLECTIVE ;  /* 0x000000000000791b */ /* 0x003fe20003800000 */
.L_x_12124:
[----:B------:R-:W-:Y:S01]  /*0dd0*/  HFMA2.MMA R19, -RZ, RZ, 0, 5.9604644775390625e-08 ;  /* 0x00000001ff137435 */ /* 0x000fe200000001ff */
[----:B------:R-:W-:Y:S01]  /*0de0*/  IMAD.MOV.U32 R20, RZ, RZ, R9 ;  /* 0x000000ffff147224 */ /* 0x000fe200078e0009 */
[----:B------:R-:W-:-:S09]  /*0df0*/  MOV R11, R18 ;  /* 0x00000012000b7202 */ /* 0x000fd20000000f00 */
[----:B------:R-:W-:Y:S05]  /*0e00*/  WARPSYNC.COLLECTIVE R17, `(.L_x_12125) ;  /* 0x0000000011087348 */ /* 0x000fea0003c00000 */
[----:B------:R0:W1:Y:S02]  /*0e10*/  SHFL.BFLY P2, R18, R20, R19, R22 ;  /* 0x0c00001314127389 */ /* 0x0000640000040016 */
[----:B01----:R-:W-:Y:S01]  /*0e20*/  ENDCOLLECTIVE ;  /* 0x000000000000791b */ /* 0x003fe20003800000 */
.L_x_12125:
[----:B------:R-:W-:Y:S01]  /*0e30*/  HFMA2.MMA R19, -RZ, RZ, 0, 1.1920928955078125e-07 ;  /* 0x00000002ff137435 */ /* 0x000fe200000001ff */
[----:B------:R-:W-:-:S05]  /*0e40*/  MOV R12, R18 ;  /* 0x00000012000c7202 */ /* 0x000fca0000000f00 */
[----:B------:R-:W-:-:S05]  /*0e50*/  FADD.FTZ R14, R9, R12 ;  /* 0x0000000c090e7221 */ /* 0x000fca0000010000 */
[----:B------:R-:W-:-:S07]  /*0e60*/  MOV R20, R14 ;  /* 0x0000000e00147202 */ /* 0x000fce0000000f00 */
[----:B------:R-:W-:Y:S05]  /*0e70*/  WARPSYNC.COLLECTIVE R17, `(.L_x_12126) ;  /* 0x0000000011087348 */ /* 0x000fea0003c00000 */
[----:B------:R0:W1:Y:S02]  /*0e80*/  SHFL.BFLY P2, R18, R20, R19, R22 ;  /* 0x0c00001314127389 */ /* 0x0000640000040016 */
[----:B01----:R-:W-:Y:S01]  /*0e90*/  ENDCOLLECTIVE ;  /* 0x000000000000791b */ /* 0x003fe20003800000 */
.L_x_12126:
[----:B------:R-:W-:Y:S01]  /*0ea0*/  HFMA2.MMA R19, -RZ, RZ, 0, 2.384185791015625e-07 ;  /* 0x00000004ff137435 */ /* 0x000fe200000001ff */
[----:B------:R-:W-:-:S04]  /*0eb0*/  IMAD.MOV.U32 R13, RZ, RZ, R18 ;  /* 0x000000ffff0d7224 */ /* 0x000fc800078e0012 */
[----:B------:R-:W-:-:S05]  /*0ec0*/  FADD.FTZ R15, R14, R13 ;  /* 0x0000000d0e0f7221 */ /* 0x000fca0000010000 */
[----:B------:R-:W-:-:S07]  /*0ed0*/  MOV R20, R15 ;  /* 0x0000000f00147202 */ /* 0x000fce0000000f00 */
[----:B------:R-:W-:Y:S05]  /*0ee0*/  WARPSYNC.COLLECTIVE R17, `(.L_x_12127) ;  /* 0x0000000011087348 */ /* 0x000fea0003c00000 */
[----:B------:R0:W1:Y:S02]  /*0ef0*/  SHFL.BFLY P2, R18, R20, R19, R22 ;  /* 0x0c00001314127389 */ /* 0x0000640000040016 */
[----:B01----:R-:W-:Y:S01]  /*0f00*/  ENDCOLLECTIVE ;  /* 0x000000000000791b */ /* 0x003fe20003800000 */
.L_x_12127:
[----:B------:R-:W-:Y:S01]  /*0f10*/  IMAD.MOV.U32 R19, RZ, RZ, 0x8 ;  /* 0x00000008ff137424 */ /* 0x000fe200078e00ff */
[----:B------:R-:W-:-:S05]  /*0f20*/  MOV R16, R18 ;  /* 0x0000001200107202 */ /* 0x000fca0000000f00 */
[----:B------:R-:W-:-:S05]  /*0f30*/  FADD.FTZ R16, R15, R16 ;  /* 0x000000100f107221 */ /* 0x000fca0000010000 */
[----:B------:R-:W-:-:S07]  /*0f40*/  MOV R20, R16 ;  /* 0x0000001000147202 */ /* 0x000fce0000000f00 */
[----:B------:R-:W-:Y:S05]  /*0f50*/  WARPSYNC.COLLECTIVE R17, `(.L_x_12128) ;  /* 0x0000000011087348 */ /* 0x000fea0003c00000 */
[----:B------:R0:W1:Y:S02]  /*0f60*/  SHFL.BFLY P2, R18, R20, R19, R22 ;  /* 0x0c00001314127389 */ /* 0x0000640000040016 */
[----:B01----:R-:W-:Y:S01]  /*0f70*/  ENDCOLLECTIVE ;  /* 0x000000000000791b */ /* 0x003fe20003800000 */
.L_x_12128:
[----:B------:R-:W-:Y:S01]  /*0f80*/  HFMA2.MMA R19, -RZ, RZ, 0, 9.5367431640625e-07 ;  /* 0x00000010ff137435 */ /* 0x000fe200000001ff */
[----:B------:R-:W-:-:S05]  /*0f90*/  MOV R9, R18 ;  /* 0x0000001200097202 */ /* 0x000fca0000000f00 */
[----:B------:R-:W-:-:S05]  /*0fa0*/  FADD.FTZ R9, R16, R9 ;  /* 0x0000000910097221 */ /* 0x000fca0000010000 */
[----:B------:R-:W-:-:S07]  /*0fb0*/  MOV R20, R9 ;  /* 0x0000000900147202 */ /* 0x000fce0000000f00 */
[----:B------:R-:W-:Y:S05]  /*0fc0*/  WARPSYNC.COLLECTIVE R17, `(.L_x_12129) ;  /* 0x0000000011087348 */ /* 0x000fea0003c00000 */
[----:B------:R0:W1:Y:S02]  /*0fd0*/  SHFL.BFLY P2, R18, R20, R19, R22 ;  /* 0x0c00001314127389 */ /* 0x0000640000040016 */
[----:B01----:R-:W-:Y:S01]  /*0fe0*/  ENDCOLLECTIVE ;  /* 0x000000000000791b */ /* 0x003fe20003800000 */
.L_x_12129:
[----:B------:R-:W-:Y:S01]  /*0ff0*/  MOV R14, R18 ;  /* 0x00000012000e7202 */ /* 0x000fe20000000f00 */
[----:B------:R-:W-:Y:S06]  /*1000*/  BRA `(.L_x_12130) ;  /* 0xfffffff8007c7947 */ /* 0x000fec000383ffff */
.L_x_12131:
        /* <DEDUP_REMOVED lines=15> */
.L_x_14376:


//--------------------- .text._ZN10layer_norm13ln_bwd_kernelINS_13Kernel_traitsI6__halfffffjLj1024ELj1ELj4ELj1ELj16ENS_18Kernel_traits_baseILj1024ES2_ffffjLj128EEEEELb1ELb0ELb1ELb1EEEvNS_9BwdParamsE --------------------------
	.section	.text._ZN10layer_norm13ln_bwd_kernelINS_13Kernel_traitsI6__halfffffjLj1024ELj1ELj4ELj1ELj16ENS_18Kernel_traits_baseILj1024ES2_ffffjLj128EEEEELb1ELb0ELb1ELb1EEEvNS_9BwdParamsE,"ax",@progbits
	.align	128
        .global         _ZN10layer_norm13ln_bwd_kernelINS_13Kernel_traitsI6__halfffffjLj1024ELj1ELj4ELj1ELj16ENS_18Kernel_traits_baseILj1024ES2_ffffjLj128EEEEELb1ELb0ELb1ELb1EEEvNS_9BwdParamsE
        .type           _ZN10layer_norm13ln_bwd_kernelINS_13Kernel_traitsI6__halfffffjLj1024ELj1ELj4ELj1ELj16ENS_18Kernel_traits_baseILj1024ES2_ffffjLj128EEEEELb1ELb0ELb1ELb1EEEvNS_9BwdParamsE,@function
        .size           _ZN10layer_norm13ln_bwd_kernelINS_13Kernel_traitsI6__halfffffjLj1024ELj1ELj4ELj1ELj16ENS_18Kernel_traits_baseILj1024ES2_ffffjLj128EEEEELb1ELb0ELb1ELb1EEEvNS_9BwdParamsE,(.L_x_14377 - _ZN10layer_norm13ln_bwd_kernelINS_13Kernel_traitsI6__halfffffjLj1024ELj1ELj4ELj1ELj16ENS_18Kernel_traits_baseILj1024ES2_ffffjLj128EEEEELb1ELb0ELb1ELb1EEEvNS_9BwdParamsE)
        .other          _ZN10layer_norm13ln_bwd_kernelINS_13Kernel_traitsI6__halfffffjLj1024ELj1ELj4ELj1ELj16ENS_18Kernel_traits_baseILj1024ES2_ffffjLj128EEEEELb1ELb0ELb1ELb1EEEvNS_9BwdParamsE,@"STO_CUDA_ENTRY STV_DEFAULT"
_ZN10layer_norm13ln_bwd_kernelINS_13Kernel_traitsI6__halfffffjLj1024ELj1ELj4ELj1ELj16ENS_18Kernel_traits_baseILj1024ES2_ffffjLj128EEEEELb1ELb0ELb1ELb1EEEvNS_9BwdParamsE:
.text._ZN10layer_norm13ln_bwd_kernelINS_13Kernel_traitsI6__halfffffjLj1024ELj1ELj4ELj1ELj16ENS_18Kernel_traits_baseILj1024ES2_ffffjLj128EEEEELb1ELb0ELb1ELb1EEEvNS_9BwdParamsE:
        /* <DEDUP_REMOVED lines=45> */
.L_x_12133:
[----:B------:R-:W-:Y:S01]  /*02d0*/  SHF.L.U32 R0, R0, 0x3, RZ ;  /* 0x0000000300007819 */ /* 0x000fe200000006ff */
[----:B------:R-:W-:Y:S01]  /*02e0*/  ULDC.64 UR6, c[0x0][0x260] ;  /* 0x0000980000067ab9 */ /* 0x000fe20000000a00 */
[----:B------:R-:W0:Y:S02]  /*02f0*/  LDC.U8 R7, c[0x0][0x2a0] ;  /* 0x0000a800ff077b82 */ /* 0x000e240000000000 */
        /* <DEDUP_REMOVED lines=10> */
[----:B------:R-:W5:Y:S01]  /*03a0*/  LDG.E.64 R8, desc[UR4][R2.64+0x700] ;  /* 0x0007000402087981 */ /* 0x000f62000c1e1b00 */
        /* <DEDUP_REMOVED lines=32> */
[--C-:B--2---:R-:W-:Y:S01]  /*05b0*/  SHF.R.U64 R38, R36, 0x10, R37.reuse ;  /* 0x0000001024267819 */ /* 0x104fe20000001225 */
[----:B------:R-:W-:Y:S01]  /*05c0*/  HADD2.F32 R39, -RZ, R36.H0_H0 ;  /* 0x20000024ff277230 */ /* 0x000fe20000004100 */
[----:B------:R-:W-:Y:S01]  /*05d0*/  SHF.R.U32.HI R36, RZ, 0x10, R37 ;  /* 0x00000010ff247819 */ /* 0x000fe20000011625 */
        /* <DEDUP_REMOVED lines=8> */
[----:B------:R-:W-:Y:S01]  /*0660*/  HADD2.F32 R29, -RZ, R29.H0_H0 ;  /* 0x2000001dff1d7230 */ /* 0x000fe20000004100 */
        /* <DEDUP_REMOVED lines=35> */
[----:B0-----:R-:W-:-:S07]  /*08a0*/  HADD2.F32 R8, -RZ, R8.H0_H0 ;  /* 0x20000008ff087230 */ /* 0x001fce0000004100 */
.L_x_12203:
        /* <DEDUP_REMOVED lines=8> */
[----:B------:R-:W4:Y:S01]  /*0930*/  S2R R235, SR_TID.X ;  /* 0x0000000000eb7919 */ /* 0x000f220000002100 */
[----:B------:R-:W-:Y:S01]  /*0940*/  BSSY B1, `(.L_x_12135) ;  /* 0x000018d000017945 */ /* 0x000fe20003800000 */
[----:B------:R4:W5:Y:S01]  /*0950*/  LDG.E R6, desc[UR4][R166.64] ;  /* 0x00000004a6067981 */ /* 0x000962000c1e1900 */
[----:B--2---:R-:W-:-:S05]  /*0960*/  IMAD.WIDE R146, R208, 0x4, R4 ;  /* 0x00000004d0927825 */ /* 0x004fca00078e0204 */
[----:B------:R2:W5:Y:S01]  /*0970*/  LDG.E R229, desc[UR4][R146.64] ;  /* 0x0000000492e57981 */ /* 0x000562000c1e1900 */
[----:B0-----:R-:W-:-:S05]  /*0980*/  IMAD R0, R208, R237, RZ ;  /* 0x000000edd0007224 */ /* 0x001fca00078e02ff */
[----:B------:R-:W-:-:S04]  /*0990*/  SHF.R.S32.HI R5, RZ, 0x1f, R0 ;  /* 0x0000001fff057819 */ /* 0x000fc80000011400 */
[----:B------:R-:W-:Y:S02]  /*09a0*/  LEA.HI R0, R5, R0, RZ, 0x2 ;  /* 0x0000000005007211 */ /* 0x000fe400078f10ff */
[----:B----4-:R-:W-:-:S04]  /*09b0*/  LOP3.LUT R235, R235, 0x1f, RZ, 0xc0, !PT ;  /* 0x0000001febeb7812 */ /* 0x010fc800078ec0ff */
[----:B------:R-:W-:-:S04]  /*09c0*/  LEA.HI.SX32 R5, R0, R235, 0x1e ;  /* 0x000000eb00057211 */ /* 0x000fc800078ff2ff */
        /* <DEDUP_REMOVED lines=8> */
[----:B--2---:R-:W-:Y:S05]  /*0a50*/  @P6 BRA `(.L_x_12136) ;  /* 0x0000000000d46947 */ /* 0x004fea0003800000 */
[----:B-----5:R-:W-:Y:S01]  /*0a60*/  ISETP.GE.AND P5, PT, R229, 0x1, PT ;  /* 0x00000001e500780c */ /* 0x020fe20003fa6270 */
[----:B------:R-:W0:Y:S01]  /*0a70*/  LDC.64 R144, c[0x0][0x240] ;  /* 0x00009000ff907b82 */ /* 0x000e220000000a00 */
[----:B------:R-:W-:Y:S01]  /*0a80*/  MOV R4, UR12 ;  /* 0x0000000c00047c02 */ /* 0x000fe20008000f00 */
[----:B------:R-:W-:Y:S01]  /*0a90*/  HFMA2.MMA R147, -RZ, RZ, 0, 0 ;  /* 0x00000000ff937435 */ /* 0x000fe200000001ff */
[----:B------:R-:W-:Y:S02]  /*0aa0*/  MOV R2, UR13 ;  /* 0x0000000d00027c02 */ /* 0x000fe40008000f00 */
[----:B------:R-:W-:-:S04]  /*0ab0*/  ISETP.NE.U32.AND P0, PT, R4, RZ, PT ;  /* 0x000000ff0400720c */ /* 0x000fc80003f05070 */
[----:B------:R-:W-:-:S03]  /*0ac0*/  ISETP.NE.AND.EX P0, PT, R2, RZ, PT, P0 ;  /* 0x000000ff0200720c */ /* 0x000fc60003f05300 */
[----:B------:R-:W-:-:S05]  /*0ad0*/  @P5 IADD3 R0, R229, -0x1, RZ ;  /* 0xffffffffe5005810 */ /* 0x000fca0007ffe0ff */
[----:B------:R-:W-:-:S05]  /*0ae0*/  @P5 IMAD R0, R0, R237, RZ ;  /* 0x000000ed00005224 */ /* 0x000fca00078e02ff */
[----:B------:R-:W-:Y:S01]  /*0af0*/  @P5 SHF.R.S32.HI R167, RZ, 0x1f, R0 ;  /* 0x0000001fffa75819 */ /* 0x000fe20000011400 */
[----:B------:R-:W5:Y:S03]  /*0b00*/  @P0 LDG.E.128 R68, desc[UR4][R244.64] ;  /* 0x00000004f4440981 */ /* 0x000f66000c1e1d00 */
[----:B------:R-:W-:Y:S01]  /*0b10*/  @P5 LEA.HI R0, R167, R0, RZ, 0x2 ;  /* 0x00000000a7005211 */ /* 0x000fe200078f10ff */
[----:B------:R-:W5:Y:S03]  /*0b20*/  @P0 LDG.E.128 R64, desc[UR4][R242.64] ;  /* 0x00000004f2400981 */ /* 0x000f66000c1e1d00 */
[----:B------:R-:W-:Y:S01]  /*0b30*/  @P5 LEA.HI.SX32 R147, R0, R235, 0x1e ;  /* 0x000000eb00935211 */ /* 0x000fe200078ff2ff */
[----:B------:R-:W5:Y:S03]  /*0b40*/  @P0 LDG.E.128 R60, desc[UR4][R240.64] ;  /* 0x00000004f03c0981 */ /* 0x000f66000c1e1d00 */
[C---:B------:R-:W-:Y:S01]  /*0b50*/  IADD3 R173, R147.reuse, 0x60, RZ ;  /* 0x0000006093ad7810 */ /* 0x040fe20007ffe0ff */
[C---:B0-----:R-:W-:Y:S01]  /*0b60*/  IMAD.WIDE.U32 R170, R147.reuse, 0x4, R144 ;  /* 0x0000000493aa7825 */ /* 0x041fe200078e0090 */
[C---:B------:R-:W-:Y:S01]  /*0b70*/  IADD3 R169, R147.reuse, 0x20, RZ ;  /* 0x0000002093a97810 */ /* 0x040fe20007ffe0ff */
[----:B------:R-:W5:Y:S01]  /*0b80*/  @P0 LDG.E.128 R56, desc[UR4][R238.64] ;  /* 0x00000004ee380981 */ /* 0x000f62000c1e1d00 */
[----:B------:R-:W-:-:S02]  /*0b90*/  IADD3 R167, R147, 0x40, RZ ;  /* 0x0000004093a77810 */ /* 0x000fc40007ffe0ff */
[C---:B------:R-:W-:Y:S01]  /*0ba0*/  IADD3 R177, R147.reuse, 0xa0, RZ ;  /* 0x000000a093b17810 */ /* 0x040fe20007ffe0ff */
[----:B------:R0:W5:Y:S01]  /*0bb0*/  LDG.E R234, desc[UR4][R170.64] ;  /* 0x00000004aaea7981 */ /* 0x000162000c1e1900 */
[----:B------:R-:W-:Y:S01]  /*0bc0*/  IADD3 R203, R147, 0xc0, RZ ;  /* 0x000000c093cb7810 */ /* 0x000fe20007ffe0ff */
[--C-:B------:R-:W-:Y:S01]  /*0bd0*/  IMAD.WIDE.U32 R168, R169, 0x4, R144.reuse ;  /* 0x00000004a9a87825 */ /* 0x100fe200078e0090 */
[C---:B------:R-:W-:Y:S02]  /*0be0*/  IADD3 R175, R147.reuse, 0x80, RZ ;  /* 0x0000008093af7810 */ /* 0x040fe40007ffe0ff */
[----:B------:R-:W-:Y:S01]  /*0bf0*/  IADD3 R209, R147, 0xe0, RZ ;  /* 0x000000e093d17810 */ /* 0x000fe20007ffe0ff */
[--C-:B------:R-:W-:Y:S01]  /*0c00*/  IMAD.WIDE.U32 R146, R173, 0x4, R144.reuse ;  /* 0x00000004ad927825 */ /* 0x100fe200078e0090 */
[----:B------:R-:W-:Y:S01]  /*0c10*/  @P0 IADD3 R249, R5, 0xc0, RZ ;  /* 0x000000c005f90810 */ /* 0x000fe20007ffe0ff */
[----:B------:R1:W5:Y:S02]  /*0c20*/  LDG.E R231, desc[UR4][R168.64] ;  /* 0x00000004a8e77981 */ /* 0x000364000c1e1900 */
[--C-:B------:R-:W-:Y:S01]  /*0c30*/  IMAD.WIDE.U32 R166, R167, 0x4, R144.reuse ;  /* 0x00000004a7a67825 */ /* 0x100fe200078e0090 */
[----:B------:R-:W-:Y:S01]  /*0c40*/  @P0 IADD3 R251, R5, 0xe0, RZ ;  /* 0x000000e005fb0810 */ /* 0x000fe20007ffe0ff */
[----:B------:R-:W5:Y:S02]  /*0c50*/  LDG.E R227, desc[UR4][R146.64] ;  /* 0x0000000492e37981 */ /* 0x000f64000c1e1900 */
[--C-:B------:R-:W-:Y:S01]  /*0c60*/  IMAD.WIDE.U32 R172, R177, 0x4, R144.reuse ;  /* 0x00000004b1ac7825 */ /* 0x100fe200078e0090 */
[----:B------:R-:W-:Y:S01]  /*0c70*/  @P0 IADD3 R177, R5, 0x80, RZ ;  /* 0x0000008005b10810 */ /* 0x000fe20007ffe0ff */
[----:B------:R2:W5:Y:S02]  /*0c80*/  LDG.E R228, desc[UR4][R166.64] ;  /* 0x00000004a6e47981 */ /* 0x000564000c1e1900 */
[--C-:B0-----:R-:W-:Y:S01]  /*0c90*/  IMAD.WIDE.U32 R170, R203, 0x4, R144.reuse ;  /* 0x00000004cbaa7825 */ /* 0x101fe200078e0090 */
[----:B------:R-:W-:Y:S01]  /*0ca0*/  @P0 IADD3 R203, R5, 0xa0, RZ ;  /* 0x000000a005cb0810 */ /* 0x000fe20007ffe0ff */
[----:B------:R-:W5:Y:S02]  /*0cb0*/  LDG.E R213, desc[UR4][R172.64] ;  /* 0x00000004acd57981 */ /* 0x000f64000c1e1900 */
[----:B------:R-:W-:-:S04]  /*0cc0*/  IMAD.WIDE.U32 R174, R175, 0x4, R144 ;  /* 0x00000004afae7825 */ /* 0x000fc800078e0090 */
[--C-:B-1----:R-:W-:Y:S01]  /*0cd0*/  @P0 IMAD.WIDE.U32 R168, R177, 0x10, R246.reuse ;  /* 0x00000010b1a80825 */ /* 0x102fe200078e00f6 */
[----:B------:R-:W5:Y:S03]  /*0ce0*/  LDG.E R224, desc[UR4][R174.64] ;  /* 0x00000004aee07981 */ /* 0x000f66000c1e1900 */
[--C-:B--2---:R-:W-:Y:S01]  /*0cf0*/  @P0 IMAD.WIDE.U32 R166, R203, 0x10, R246.reuse ;  /* 0x00000010cba60825 */ /* 0x104fe200078e00f6 */
[----:B------:R-:W5:Y:S03]  /*0d00*/  @P0 LDG.E.128 R52, desc[UR4][R168.64] ;  /* 0x00000004a8340981 */ /* 0x000f66000c1e1d00 */
[----:B------:R-:W-:Y:S01]  /*0d10*/  @P0 IMAD.WIDE.U32 R146, R249, 0x10, R246 ;  /* 0x00000010f9920825 */ /* 0x000fe200078e00f6 */
[----:B------:R-:W5:Y:S03]  /*0d20*/  @P0 LDG.E.128 R48, desc[UR4][R166.64] ;  /* 0x00000004a6300981 */ /* 0x000f66000c1e1d00 */
[----:B------:R-:W-:Y:S01]  /*0d30*/  IMAD.WIDE.U32 R144, R209, 0x4, R144 ;  /* 0x00000004d1907825 */ /* 0x000fe200078e0090 */
[----:B------:R-:W5:Y:S03]  /*0d40*/  @P0 LDG.E.128 R44, desc[UR4][R146.64] ;  /* 0x00000004922c0981 */ /* 0x000f66000c1e1d00 */
[----:B------:R-:W-:Y:S01]  /*0d50*/  @P0 IMAD.WIDE.U32 R246, R251, 0x10, R246 ;  /* 0x00000010fbf60825 */ /* 0x000fe200078e00f6 */
[----:B------:R-:W5:Y:S04]  /*0d60*/  LDG.E R0, desc[UR4][R144.64] ;  /* 0x0000000490007981 */ /* 0x000f68000c1e1900 */
[----:B------:R-:W5:Y:S04]  /*0d70*/  @P0 LDG.E.128 R40, desc[UR4][R246.64] ;  /* 0x00000004f6280981 */ /* 0x000f68000c1e1d00 */
[----:B------:R0:W5:Y:S02]  /*0d80*/  LDG.E R209, desc[UR4][R170.64] ;  /* 0x00000004aad17981 */ /* 0x000164000c1e1900 */
[----:B0-----:R-:W-:Y:S01]  /*0d90*/  CS2R R170, SRZ ;  /* 0x0000000000aa7805 */ /* 0x001fe2000001ff00 */
[----:B------:R-:W-:Y:S06]  /*0da0*/  BRA `(.L_x_12137) ;  /* 0x0000001400187947 */ /* 0x000fec0003800000 */
.L_x_12136:
[----:B------:R-:W0:Y:S01]  /*0db0*/  LDC.64 R2, c[0x0][0x250] ;  /* 0x00009400ff027b82 */ /* 0x000e220000000a00 */
[----:B------:R-:W-:-:S05]  /*0dc0*/  IADD3 R0, R144, -0x1, RZ ;  /* 0xffffffff90007810 */ /* 0x000fca0007ffe0ff */
[----:B------:R-:W-:Y:S02]  /*0dd0*/  IMAD R0, R0, R237, RZ ;  /* 0x000000ed00007224 */ /* 0x000fe400078e02ff */
[----:B------:R-:W1:Y:S03]  /*0de0*/  LDC.64 R196, c[0x0][0x238] ;  /* 0x00008e00ffc47b82 */ /* 0x000e660000000a00 */
[----:B------:R-:W-:-:S04]  /*0df0*/  SHF.R.S32.HI R145, RZ, 0x1f, R0 ;  /* 0x0000001fff917819 */ /* 0x000fc80000011400 */
[----:B------:R-:W-:Y:S01]  /*0e00*/  LEA.HI R0, R145, R0, RZ, 0x2 ;  /* 0x0000000091007211 */ /* 0x000fe200078f10ff */
[----:B------:R-:W2:Y:S01]  /*0e10*/  LDC.64 R200, c[0x0][0x2b8] ;  /* 0x0000ae00ffc87b82 */ /* 0x000ea20000000a00 */
[----:B0-----:R-:W-:Y:S02]  /*0e20*/  IMAD.WIDE R2, R208, 0x4, R2 ;  /* 0x00000004d0027825 */ /* 0x001fe400078e0202 */
[----:B------:R-:W-:-:S05]  /*0e30*/  LEA.HI.SX32 R203, R0, R235, 0x1e ;  /* 0x000000eb00cb7211 */ /* 0x000fca00078ff2ff */
[----:B------:R-:W0:Y:S01]  /*0e40*/  LDC.64 R218, c[0x0][0x240] ;  /* 0x00009000ffda7b82 */ /* 0x000e220000000a00 */
[----:B------:R3:W4:Y:S01]  /*0e50*/  LDG.E R3, desc[UR4][R2.64] ;  /* 0x0000000402037981 */ /* 0x000722000c1e1900 */
[----:B-1----:R-:W-:-:S06]  /*0e60*/  IMAD.WIDE.U32 R204, R5, 0x10, R196 ;  /* 0x0000001005cc7825 */ /* 0x002fcc00078e00c4 */
[----:B------:R-:W4:Y:S01]  /*0e70*/  LDG.E.128 R204, desc[UR4][R204.64] ;  /* 0x00000004cccc7981 */ /* 0x000f22000c1e1d00 */
[----:B------:R-:W-:-:S04]  /*0e80*/  IMAD.WIDE.U32 R148, R233, 0x10, R196 ;  /* 0x00000010e9947825 */ /* 0x000fc800078e00c4 */
[----:B--2---:R-:W-:Y:S02]  /*0e90*/  IMAD.WIDE.U32 R144, R203, 0x10, R200 ;  /* 0x00000010cb907825 */ /* 0x004fe400078e00c8 */
[----:B------:R-:W2:Y:S02]  /*0ea0*/  LDG.E.128 R148, desc[UR4][R148.64] ;  /* 0x0000000494947981 */ /* 0x000ea4000c1e1d00 */
[--C-:B------:R-:W-:Y:S02]  /*0eb0*/  IMAD.WIDE.U32 R156, R169, 0x10, R196.reuse ;  /* 0x00000010a99c7825 */ /* 0x100fe400078e00c4 */
[----:B------:R-:W2:Y:S01]  /*0ec0*/  LDG.E.128 R144, desc[UR4][R144.64] ;  /* 0x0000000490907981 */ /* 0x000ea2000c1e1d00 */
[----:B------:R-:W-:Y:S01]  /*0ed0*/  IADD3 R153, R203, 0x20, RZ ;  /* 0x00000020cb997810 */ /* 0x000fe20007ffe0ff */
[----:B------:R-:W-:Y:S02]  /*0ee0*/  IMAD.WIDE.U32 R164, R167, 0x10, R196 ;  /* 0x00000010a7a47825 */ /* 0x000fe400078e00c4 */
[----:B------:R-:W2:Y:S04]  /*0ef0*/  LDG.E.128 R156, desc[UR4][R156.64] ;  /* 0x000000049c9c7981 */ /* 0x000ea8000c1e1d00 */
[----:B------:R-:W2:Y:S01]  /*0f00*/  LDG.E.128 R164, desc[UR4][R164.64] ;  /* 0x00000004a4a47981 */ /* 0x000ea2000c1e1d00 */
[----:B------:R-:W-:-:S02]  /*0f10*/  IADD3 R169, R203, 0x60, RZ ;  /* 0x00000060cba97810 */ /* 0x000fc40007ffe0ff */
[----:B------:R-:W-:Y:S01]  /*0f20*/  IADD3 R215, R5, 0xa0, RZ ;  /* 0x000000a005d77810 */ /* 0x000fe20007ffe0ff */
[----:B------:R-:W-:-:S04]  /*0f30*/  IMAD.WIDE.U32 R152, R153, 0x10, R200 ;  /* 0x0000001099987825 */ /* 0x000fc800078e00c8 */
[----:B------:R-:W-:Y:S02]  /*0f40*/  IMAD.WIDE.U32 R168, R169, 0x10, R200 ;  /* 0x00000010a9a87825 */ /* 0x000fe400078e00c8 */
[----:B------:R-:W2:Y:S02]  /*0f50*/  LDG.E.128 R152, desc[UR4][R152.64] ;  /* 0x0000000498987981 */ /* 0x000ea4000c1e1d00 */
[----:B------:R-:W-:Y:S02]  /*0f60*/  IMAD.WIDE.U32 R180, R215, 0x10, R196 ;  /* 0x00000010d7b47825 */ /* 0x000fe400078e00c4 */
[----:B------:R-:W2:Y:S01]  /*0f70*/  LDG.E.128 R168, desc[UR4][R168.64] ;  /* 0x00000004a8a87981 */ /* 0x000ea2000c1e1d00 */
[----:B------:R-:W-:-:S03]  /*0f80*/  IADD3 R161, R203, 0x40, RZ ;  /* 0x00000040cba17810 */ /* 0x000fc60007ffe0ff */
[----:B------:R-:W2:Y:S02]  /*0f90*/  LDG.E.128 R180, desc[UR4][R180.64] ;  /* 0x00000004b4b47981 */ /* 0x000ea4000c1e1d00 */
[----:B------:R-:W-:-:S06]  /*0fa0*/  IMAD.WIDE.U32 R160, R161, 0x10, R200 ;  /* 0x00000010a1a07825 */ /* 0x000fcc00078e00c8 */
[----:B------:R-:W2:Y:S01]  /*0fb0*/  LDG.E.128 R160, desc[UR4][R160.64] ;  /* 0x00000004a0a07981 */ /* 0x000ea2000c1e1d00 */
[----:B------:R-:W-:Y:S02]  /*0fc0*/  IADD3 R217, R5, 0x80, RZ ;  /* 0x0000008005d97810 */ /* 0x000fe40007ffe0ff */
[----:B------:R-:W-:-:S03]  /*0fd0*/  IADD3 R177, R203, 0x80, RZ ;  /* 0x00000080cbb17810 */ /* 0x000fc60007ffe0ff */
[----:B------:R-:W-:-:S04]  /*0fe0*/  IMAD.WIDE.U32 R172, R217, 0x10, R196 ;  /* 0x00000010d9ac7825 */ /* 0x000fc800078e00c4 */
[----:B------:R-:W-:Y:S02]  /*0ff0*/  IMAD.WIDE.U32 R176, R177, 0x10, R200 ;  /* 0x00000010b1b07825 */ /* 0x000fe400078e00c8 */
[----:B------:R-:W2:Y:S04]  /*1000*/  LDG.E.128 R172, desc[UR4][R172.64] ;  /* 0x00000004acac7981 */ /* 0x000ea8000c1e1d00 */
[----:B------:R-:W2:Y:S01]  /*1010*/  LDG.E.128 R176, desc[UR4][R176.64] ;  /* 0x00000004b0b07981 */ /* 0x000ea2000c1e1d00 */
[----:B------:R-:W-:Y:S02]  /*1020*/  IADD3 R185, R203, 0xa0, RZ ;  /* 0x000000a0cbb97810 */ /* 0x000fe40007ffe0ff */
[----:B-----5:R-:W-:-:S03]  /*1030*/  ISETP.GE.AND P5, PT, R229, 0x1, PT ;  /* 0x00000001e500780c */ /* 0x020fc60003fa6270 */
[----:B------:R-:W-:Y:S01]  /*1040*/  IMAD.WIDE.U32 R184, R185, 0x10, R200 ;  /* 0x00000010b9b87825 */ /* 0x000fe200078e00c8 */
[----:B------:R-:W-:-:S05]  /*1050*/  IADD3 R211, R5, 0xc0, RZ ;  /* 0x000000c005d37810 */ /* 0x000fca0007ffe0ff */
[----:B------:R-:W2:Y:S01]  /*1060*/  LDG.E.128 R184, desc[UR4][R184.64] ;  /* 0x00000004b8b87981 */ /* 0x000ea2000c1e1d00 */
[----:B------:R-:W-:Y:S01]  /*1070*/  IMAD.WIDE.U32 R188, R211, 0x10, R196 ;  /* 0x00000010d3bc7825 */ /* 0x000fe200078e00c4 */
[----:B------:R-:W-:Y:S02]  /*1080*/  IADD3 R193, R203, 0xc0, RZ ;  /* 0x000000c0cbc17810 */ /* 0x000fe40007ffe0ff */
[----:B------:R-:W-:Y:S02]  /*1090*/  @P5 IADD3 R0, R229, -0x1, RZ ;  /* 0xffffffffe5005810 */ /* 0x000fe40007ffe0ff */
[----:B------:R-:W-:Y:S01]  /*10a0*/  IADD3 R251, R5, 0xe0, RZ ;  /* 0x000000e005fb7810 */ /* 0x000fe20007ffe0ff */
[----:B------:R-:W2:Y:S02]  /*10b0*/  LDG.E.128 R188, desc[UR4][R188.64] ;  /* 0x00000004bcbc7981 */ /* 0x000ea4000c1e1d00 */
[----:B------:R-:W-:Y:S02]  /*10c0*/  @P5 IMAD R0, R0, R237, RZ ;  /* 0x000000ed00005224 */ /* 0x000fe400078e02ff */
[----:B------:R-:W-:-:S03]  /*10d0*/  IMAD.WIDE.U32 R192, R193, 0x10, R200 ;  /* 0x00000010c1c07825 */ /* 0x000fc600078e00c8 */
[----:B------:R-:W-:Y:S01]  /*10e0*/  @P5 SHF.R.S32.HI R199, RZ, 0x1f, R0 ;  /* 0x0000001fffc75819 */ /* 0x000fe20000011400 */
[----:B------:R-:W-:Y:S02]  /*10f0*/  IMAD.WIDE.U32 R196, R251, 0x10, R196 ;  /* 0x00000010fbc47825 */ /* 0x000fe400078e00c4 */
[----:B------:R-:W2:Y:S01]  /*1100*/  LDG.E.128 R192, desc[UR4][R192.64] ;  /* 0x00000004c0c07981 */ /* 0x000ea2000c1e1d00 */
[----:B------:R-:W-:-:S03]  /*1110*/  @P5 LEA.HI R0, R199, R0, RZ, 0x2 ;  /* 0x00000000c7005211 */ /* 0x000fc600078f10ff */
[----:B------:R-:W2:Y:S01]  /*1120*/  LDG.E.128 R196, desc[UR4][R196.64] ;  /* 0x00000004c4c47981 */ /* 0x000ea2000c1e1d00 */
[----:B------:R-:W-:-:S05]  /*1130*/  IADD3 R203, R203, 0xe0, RZ ;  /* 0x000000e0cbcb7810 */ /* 0x000fca0007ffe0ff */
[----:B------:R-:W-:-:S06]  /*1140*/  IMAD.WIDE.U32 R200, R203, 0x10, R200 ;  /* 0x00000010cbc87825 */ /* 0x000fcc00078e00c8 */
[----:B------:R-:W2:Y:S01]  /*1150*/  LDG.E.128 R200, desc[UR4][R200.64] ;  /* 0x00000004c8c87981 */ /* 0x000ea2000c1e1d00 */
[----:B------:R-:W-:Y:S02]  /*1160*/  MOV R209, RZ ;  /* 0x000000ff00d17202 */ /* 0x000fe40000000f00 */
[----:B------:R-:W-:-:S04]  /*1170*/  @P5 LEA.HI.SX32 R209, R0, R235, 0x1e ;  /* 0x000000eb00d15211 */ /* 0x000fc800078ff2ff */
[----:B------:R-:W-:-:S05]  /*1180*/  IADD3 R249, R209, 0x40, RZ ;  /* 0x00000040d1f97810 */ /* 0x000fca0007ffe0ff */
[----:B0-----:R-:W-:-:S05]  /*1190*/  IMAD.WIDE.U32 R248, R249, 0x4, R218 ;  /* 0x00000004f9f87825 */ /* 0x001fca00078e00da */
[----:B------:R-:W5:Y:S01]  /*11a0*/  LDG.E R228, desc[UR4][R248.64] ;  /* 0x00000004f8e47981 */ /* 0x000f62000c1e1900 */
[----:B------:R-:W-:Y:S02]  /*11b0*/  MOV R4, UR12 ;  /* 0x0000000c00047c02 */ /* 0x000fe40008000f00 */
[----:B---3--:R-:W-:Y:S02]  /*11c0*/  MOV R2, UR13 ;  /* 0x0000000d00027c02 */ /* 0x008fe40008000f00 */
[----:B------:R-:W-:-:S04]  /*11d0*/  ISETP.NE.U32.AND P0, PT, R4, RZ, PT ;  /* 0x000000ff0400720c */ /* 0x000fc80003f05070 */
[----:B------:R-:W-:Y:S02]  /*11e0*/  ISETP.NE.AND.EX P0, PT, R2, RZ, PT, P0 ;  /* 0x000000ff0200720c */ /* 0x000fe40003f05300 */
[C---:B------:R-:W-:Y:S01]  /*11f0*/  IADD3 R231, R209.reuse, 0x20, RZ ;  /* 0x00000020d1e77810 */ /* 0x040fe20007ffe0ff */
[C---:B------:R-:W-:Y:S01]  /*1200*/  IMAD.WIDE.U32 R212, R209.reuse, 0x4, R218 ;  /* 0x00000004d1d47825 */ /* 0x040fe200078e00da */
[----:B------:R-:W-:-:S03]  /*1210*/  IADD3 R221, R209, 0xa0, RZ ;  /* 0x000000a0d1dd7810 */ /* 0x000fc60007ffe0ff */
[----:B------:R-:W-:Y:S01]  /*1220*/  IMAD.WIDE.U32 R230, R231, 0x4, R218 ;  /* 0x00000004e7e67825 */ /* 0x000fe200078e00da */
[----:B------:R-:W-:Y:S01]  /*1230*/  IADD3 R223, R209, 0x60, RZ ;  /* 0x00000060d1df7810 */ /* 0x000fe20007ffe0ff */
[----:B------:R0:W5:Y:S04]  /*1240*/  LDG.E R234, desc[UR4][R212.64] ;  /* 0x00000004d4ea7981 */ /* 0x000168000c1e1900 */
[--C-:B------:R-:W-:Y:S01]  /*1250*/  @P0 IMAD.WIDE.U32 R216, R217, 0x10, R246.reuse ;  /* 0x00000010d9d80825 */ /* 0x100fe200078e00f6 */
[----:B------:R-:W5:Y:S03]  /*1260*/  @P0 LDG.E.128 R68, desc[UR4][R244.64] ;  /* 0x00000004f4440981 */ /* 0x000f66000c1e1d00 */
[--C-:B------:R-:W-:Y:S01]  /*1270*/  @P0 IMAD.WIDE.U32 R214, R215, 0x10, R246.reuse ;  /* 0x00000010d7d60825 */ /* 0x100fe200078e00f6 */
[----:B------:R-:W5:Y:S03]  /*1280*/  @P0 LDG.E.128 R64, desc[UR4][R242.64] ;  /* 0x00000004f2400981 */ /* 0x000f66000c1e1d00 */
[--C-:B------:R-:W-:Y:S01]  /*1290*/  @P0 IMAD.WIDE.U32 R210, R211, 0x10, R246.reuse ;  /* 0x00000010d3d20825 */ /* 0x100fe200078e00f6 */
[----:B------:R-:W5:Y:S03]  /*12a0*/  @P0 LDG.E.128 R60, desc[UR4][R240.64] ;  /* 0x00000004f03c0981 */ /* 0x000f66000c1e1d00 */
[----:B------:R-:W-:Y:S01]  /*12b0*/  @P0 IMAD.WIDE.U32 R246, R251, 0x10, R246 ;  /* 0x00000010fbf60825 */ /* 0x000fe200078e00f6 */
[----:B------:R-:W5:Y:S01]  /*12c0*/  @P0 LDG.E.128 R56, desc[UR4][R238.64] ;  /* 0x00000004ee380981 */ /* 0x000f62000c1e1d00 */
[----:B------:R-:W-:-:S02]  /*12d0*/  IADD3 R225, R209, 0x80, RZ ;  /* 0x00000080d1e17810 */ /* 0x000fc40007ffe0ff */
[C---:B------:R-:W-:Y:S01]  /*12e0*/  IADD3 R227, R209.reuse, 0xc0, RZ ;  /* 0x000000c0d1e37810 */ /* 0x040fe20007ffe0ff */
[----:B------:R-:W5:Y:S01]  /*12f0*/  @P0 LDG.E.128 R52, desc[UR4][R216.64] ;  /* 0x00000004d8340981 */ /* 0x000f62000c1e1d00 */
[----:B------:R-:W-:-:S03]  /*1300*/  IADD3 R209, R209, 0xe0, RZ ;  /* 0x000000e0d1d17810 */ /* 0x000fc60007ffe0ff */
[----:B------:R-:W5:Y:S04]  /*1310*/  @P0 LDG.E.128 R48, desc[UR4][R214.64] ;  /* 0x00000004d6300981 */ /* 0x000f68000c1e1d00 */
[----:B------:R-:W5:Y:S04]  /*1320*/  @P0 LDG.E.128 R44, desc[UR4][R210.64] ;  /* 0x00000004d22c0981 */ /* 0x000f68000c1e1d00 */
[----:B------:R-:W5:Y:S01]  /*1330*/  @P0 LDG.E.128 R40, desc[UR4][R246.64] ;  /* 0x00000004f6280981 */ /* 0x000f62000c1e1d00 */
[----:B------:R-:W-:Y:S01]  /*1340*/  ISETP.NE.AND P0, PT, R7, RZ, PT ;  /* 0x000000ff0700720c */ /* 0x000fe20003f05270 */
[----:B0-----:R-:W-:-:S02]  /*1350*/  IMAD.WIDE.U32 R212, R221, 0x4, R218 ;  /* 0x00000004ddd47825 */ /* 0x001fc400078e00da */
[----:B------:R4:W5:Y:S02]  /*1360*/  LDG.E R231, desc[UR4][R230.64] ;  /* 0x00000004e6e77981 */ /* 0x000964000c1e1900 */
[--C-:B------:R-:W-:Y:S02]  /*1370*/  IMAD.WIDE.U32 R222, R223, 0x4, R218.reuse ;  /* 0x00000004dfde7825 */ /* 0x100fe400078e00da */
[----:B------:R-:W5:Y:S02]  /*1380*/  LDG.E R213, desc[UR4][R212.64] ;  /* 0x00000004d4d57981 */ /* 0x000f64000c1e1900 */
[----:B------:R-:W-:-:S04]  /*1390*/  IMAD.WIDE.U32 R224, R225, 0x4, R218 ;  /* 0x00000004e1e07825 */ /* 0x000fc800078e00da */
[--C-:B------:R-:W-:Y:S02]  /*13a0*/  IMAD.WIDE.U32 R220, R227, 0x4, R218.reuse ;  /* 0x00000004e3dc7825 */ /* 0x100fe400078e00da */
[----:B------:R-:W5:Y:S02]  /*13b0*/  LDG.E R227, desc[UR4][R222.64] ;  /* 0x00000004dee37981 */ /* 0x000f64000c1e1900 */
[----:B------:R-:W-:Y:S02]  /*13c0*/  IMAD.WIDE.U32 R218, R209, 0x4, R218 ;  /* 0x00000004d1da7825 */ /* 0x000fe400078e00da */
[----:B------:R-:W5:Y:S04]  /*13d0*/  LDG.E R209, desc[UR4][R220.64] ;  /* 0x00000004dcd17981 */ /* 0x000f68000c1e1900 */
[----:B------:R0:W5:Y:S04]  /*13e0*/  LDG.E R0, desc[UR4][R218.64] ;  /* 0x00000004da007981 */ /* 0x000168000c1e1900 */
[----:B------:R1:W5:Y:S01]  /*13f0*/  LDG.E R224, desc[UR4][R224.64] ;  /* 0x00000004e0e07981 */ /* 0x000362000c1e1900 */
[----:B----4-:R-:W-:-:S05]  /*1400*/  FSEL R230, R3, RZ, !P0 ;  /* 0x000000ff03e67208 */ /* 0x010fca0004000000 */
[C---:B------:R-:W-:Y:S01]  /*1410*/  FADD.FTZ R205, -R230.reuse, R205 ;  /* 0x000000cde6cd7221 */ /* 0x040fe20000010100 */
[C---:B0-----:R-:W-:Y:S01]  /*1420*/  FADD.FTZ R219, -R230.reuse, R206 ;  /* 0x000000cee6db7221 */ /* 0x041fe20000010100 */
[----:B------:R-:W-:Y:S02]  /*1430*/  FADD.FTZ R207, -R230, R207 ;  /* 0x000000cfe6cf7221 */ /* 0x000fe40000010100 */
[----:B------:R-:W-:Y:S01]  /*1440*/  FMUL.FTZ R206, R6, R205 ;  /* 0x000000cd06ce7220 */ /* 0x000fe20000410000 */
[----:B------:R-:W-:Y:S01]  /*1450*/  FADD.FTZ R3, -R230, R204 ;  /* 0x000000cce6037221 */ /* 0x000fe20000010100 */
[----:B------:R-:W-:Y:S01]  /*1460*/  FMUL.FTZ R204, R6, R207 ;  /* 0x000000cf06cc7220 */ /* 0x000fe20000410000 */
[----:B--2---:R-:W-:Y:S01]  /*1470*/  FADD.FTZ R215, -R230, R151 ;  /* 0x00000097e6d77221 */ /* 0x004fe20000010100 */
[----:B------:R-:W-:Y:S01]  /*1480*/  FFMA.FTZ R141, R145, R206, R141 ;  /* 0x000000ce918d7223 */ /* 0x000fe2000001008d */
[----:B------:R-:W-:Y:S01]  /*1490*/  FADD.FTZ R129, R129, R145 ;  /* 0x0000009181817221 */ /* 0x000fe20000010000 */
[----:B------:R-:W-:Y:S01]  /*14a0*/  FMUL.FTZ R207, R38, R145 ;  /* 0x0000009126cf7220 */ /* 0x000fe20000410000 */
[----:B------:R-:W-:Y:S01]  /*14b0*/  FADD.FTZ R145, -R230, R148 ;  /* 0x00000094e6917221 */ /* 0x000fe20000010100 */
[----:B------:R-:W-:-:S03]  /*14c0*/  FFMA.FTZ R143, R147, R204, R143 ;  /* 0x000000cc938f7223 */ /* 0x000fc6000001008f */
[----:B------:R-:W-:Y:S01]  /*14d0*/  FMUL.FTZ R151, R6, R145 ;  /* 0x0000009106977220 */ /* 0x000fe20000410000 */
[----:B------:R-:W-:Y:S01]  /*14e0*/  FADD.FTZ R145, -R230, R156 ;  /* 0x0000009ce6917221 */ /* 0x000fe20000010100 */
[----:B------:R-:W-:Y:S01]  /*14f0*/  FADD.FTZ R131, R131, R147 ;  /* 0x0000009383837221 */ /* 0x000fe20000010000 */
[----:B------:R-:W-:Y:S01]  /*1500*/  FMUL.FTZ R211, R36, R147 ;  /* 0x0000009324d37220 */ /* 0x000fe20000410000 */
[----:B------:R-:W-:Y:S01]  /*1510*/  FADD.FTZ R149, -R230, R149 ;  /* 0x00000095e6957221 */ /* 0x000fe20000010100 */
[----:B------:R-:W-:Y:S01]  /*1520*/  FMUL.FTZ R148, R6, R215 ;  /* 0x000000d706947220 */ /* 0x000fe20000410000 */
[C---:B------:R-:W-:Y:S01]  /*1530*/  FADD.FTZ R147, -R230.reuse, R150 ;  /* 0x00000096e6937221 */ /* 0x040fe20000010100 */
[----:B------:R-:W-:Y:S01]  /*1540*/  FADD.FTZ R215, -R230, R159 ;  /* 0x0000009fe6d77221 */ /* 0x000fe20000010100 */
[C---:B------:R-:W-:Y:S01]  /*1550*/  FMUL.FTZ R3, R6.reuse, R3 ;  /* 0x0000000306037220 */ /* 0x040fe20000410000 */
[----:B------:R-:W-:Y:S01]  /*1560*/  FMUL.FTZ R159, R6, R145 ;  /* 0x00000091069f7220 */ /* 0x000fe20000410000 */
[C---:B------:R-:W-:Y:S01]  /*1570*/  FADD.FTZ R165, -R230.reuse, R165 ;  /* 0x000000a5e6a57221 */ /* 0x040fe20000010100 */
[----:B------:R-:W-:Y:S01]  /*1580*/  FMUL.FTZ R210, R39, R144 ;  /* 0x0000009027d27220 */ /* 0x000fe20000410000 */
[----:B------:R-:W-:Y:S01]  /*1590*/  FADD.FTZ R145, -R230, R166 ;  /* 0x000000a6e6917221 */ /* 0x000fe20000010100 */
[C---:B------:R-:W-:Y:S01]  /*15a0*/  FMUL.FTZ R150, R6.reuse, R149 ;  /* 0x0000009506967220 */ /* 0x040fe20000410000 */
[----:B------:R-:W-:Y:S01]  /*15b0*/  FMUL.FTZ R149, R6, R147 ;  /* 0x0000009306957220 */ /* 0x000fe20000410000 */
[----:B------:R-:W-:Y:S01]  /*15c0*/  FADD.FTZ R157, -R230, R157 ;  /* 0x0000009de69d7221 */ /* 0x000fe20000010100 */
[----:B------:R-:W-:Y:S01]  /*15d0*/  FFMA.FTZ R140, R144, R3, R140 ;  /* 0x00000003908c7223 */ /* 0x000fe2000001008c */
[----:B------:R-:W-:Y:S01]  /*15e0*/  FADD.FTZ R128, R128, R144 ;  /* 0x0000009080807221 */ /* 0x000fe20000010000 */
[----:B------:R-:W-:Y:S01]  /*15f0*/  FADD.FTZ R147, -R230, R158 ;  /* 0x0000009ee6937221 */ /* 0x000fe20000010100 */
[C---:B------:R-:W-:Y:S01]  /*1600*/  FMUL.FTZ R214, R6.reuse, R165 ;  /* 0x000000a506d67220 */ /* 0x040fe20000410000 */
[C---:B------:R-:W-:Y:S01]  /*1610*/  FMUL.FTZ R165, R6.reuse, R145 ;  /* 0x0000009106a57220 */ /* 0x040fe20000410000 */
[----:B------:R-:W-:Y:S01]  /*1620*/  FADD.FTZ R144, RZ, R210 ;  /* 0x000000d2ff907221 */ /* 0x000fe20000010000 */
[----:B------:R-:W-:Y:S01]  /*1630*/  FFMA.FTZ R145, R3, R210, RZ ;  /* 0x000000d203917223 */ /* 0x000fe200000100ff */
[C---:B------:R-:W-:Y:S01]  /*1640*/  FMUL.FTZ R158, R6.reuse, R157 ;  /* 0x0000009d069e7220 */ /* 0x040fe20000410000 */
[C---:B------:R-:W-:Y:S01]  /*1650*/  FMUL.FTZ R205, R6.reuse, R219 ;  /* 0x000000db06cd7220 */ /* 0x040fe20000410000 */
[----:B------:R-:W-:Y:S01]  /*1660*/  FMUL.FTZ R157, R6, R147 ;  /* 0x00000093069d7220 */ /* 0x000fe20000410000 */
[----:B------:R-:W-:Y:S01]  /*1670*/  FADD.FTZ R167, -R230, R167 ;  /* 0x000000a7e6a77221 */ /* 0x000fe20000010100 */
[----:B------:R-:W-:Y:S01]  /*1680*/  FMUL.FTZ R212, R37, R146 ;  /* 0x0000009225d47220 */ /* 0x000fe20000410000 */
[----:B------:R-:W-:Y:S01]  /*1690*/  FADD.FTZ R147, R144, R207 ;  /* 0x000000cf90937221 */ /* 0x000fe20000010000 */
[----:B------:R-:W-:Y:S01]  /*16a0*/  FMUL.FTZ R156, R6, R215 ;  /* 0x000000d7069c7220 */ /* 0x000fe20000410000 */
[----:B------:R-:W-:Y:S01]  /*16b0*/  FFMA.FTZ R144, R206, R207, R145 ;  /* 0x000000cfce907223 */ /* 0x000fe20000010091 */
[----:B------:R-:W-:Y:S01]  /*16c0*/  FADD.FTZ R215, -R230, R164 ;  /* 0x000000a4e6d77221 */ /* 0x000fe20000010100 */
[----:B------:R-:W-:Y:S01]  /*16d0*/  FFMA.FTZ R142, R146, R205, R142 ;  /* 0x000000cd928e7223 */ /* 0x000fe2000001008e */
        /* <DEDUP_REMOVED lines=67> */
[----:B------:R-:W-:Y:S01]  /*1b10*/  FADD.FTZ R173, -R230, R173 ;  /* 0x000000ade6ad7221 */ /* 0x000fe20000010100 */
[----:B------:R-:W-:Y:S01]  /*1b20*/  FMUL.FTZ R223, R6, R223 ;  /* 0x000000df06df7220 */ /* 0x000fe20000410000 */
[----:B------:R-:W-:Y:S01]  /*1b30*/  FFMA.FTZ R146, R164, R219, R145 ;  /* 0x000000dba4927223 */ /* 0x000fe20000010091 */
[----:B------:R-:W-:Y:S01]  /*1b40*/  FADD.FTZ R175, -R230, R175 ;  /* 0x000000afe6af7221 */ /* 0x000fe20000010100 */
[----:B------:R-:W-:Y:S01]  /*1b50*/  FMUL.FTZ R221, R6, R221 ;  /* 0x000000dd06dd7220 */ /* 0x000fe20000410000 */
[----:B-1----:R-:W-:Y:S01]  /*1b60*/  FMUL.FTZ R225, R22, R177 ;  /* 0x000000b116e17220 */ /* 0x002fe20000410000 */
[----:B------:R-:W-:Y:S01]  /*1b70*/  FADD.FTZ R144, R147, R226 ;  /* 0x000000e293907221 */ /* 0x000fe20000010000 */
[C---:B------:R-:W-:Y:S01]  /*1b80*/  FMUL.FTZ R222, R6.reuse, R173 ;  /* 0x000000ad06de7220 */ /* 0x040fe20000410000 */
        /* <DEDUP_REMOVED lines=45> */
[----:B------:R-:W-:Y:S01]  /*1e60*/  FFMA.FTZ R72, R192, R191, R72 ;  /* 0x000000bfc0487223 */ /* 0x000fe20000010048 */
[----:B------:R-:W-:Y:S01]  /*1e70*/  FADD.FTZ R76, R76, R192 ;  /* 0x000000c04c4c7221 */ /* 0x000fe20000010000 */
[----:B------:R-:W-:Y:S01]  /*1e80*/  FMUL.FTZ R192, R15, R192 ;  /* 0x000000c00fc07220 */ /* 0x000fe20000410000 */
[----:B------:R-:W-:Y:S01]  /*1e90*/  FADD.FTZ R171, R146, R187 ;  /* 0x000000bb92ab7221 */ /* 0x000fe20000010000 */
[----:B------:R-:W-:Y:S01]  /*1ea0*/  FFMA.FTZ R146, R180, R187, R145 ;  /* 0x000000bbb4927223 */ /* 0x000fe20000010091 */
[----:B------:R-:W-:Y:S01]  /*1eb0*/  FADD.FTZ R197, -R230, R197 ;  /* 0x000000c5e6c57221 */ /* 0x000fe20000010100 */
[----:B------:R-:W-:Y:S01]  /*1ec0*/  FMUL.FTZ R189, R6, R169 ;  /* 0x000000a906bd7220 */ /* 0x000fe20000410000 */
[----:B------:R-:W-:Y:S01]  /*1ed0*/  FFMA.FTZ R73, R193, R190, R73 ;  /* 0x000000bec1497223 */ /* 0x000fe20000010049 */
[----:B------:R-:W-:Y:S01]  /*1ee0*/  FADD.FTZ R77, R77, R193 ;  /* 0x000000c14d4d7221 */ /* 0x000fe20000010000 */
[----:B------:R-:W-:Y:S01]  /*1ef0*/  FADD.FTZ R147, -R230, R198 ;  /* 0x000000c6e6937221 */ /* 0x000fe20000010100 */
[----:B------:R-:W-:Y:S01]  /*1f00*/  FMUL.FTZ R193, R14, R193 ;  /* 0x000000c10ec17220 */ /* 0x000fe20000410000 */
[----:B------:R-:W-:Y:S01]  /*1f10*/  FADD.FTZ R144, R171, R192 ;  /* 0x000000c0ab907221 */ /* 0x000fe20000010000 */
[----:B------:R-:W-:Y:S01]  /*1f20*/  FADD.FTZ R167, -R230, R196 ;  /* 0x000000c4e6a77221 */ /* 0x000fe20000010100 */
        /* <DEDUP_REMOVED lines=46> */
.L_x_12137:
[----:B------:R-:W-:Y:S05]  /*2210*/  BSYNC B1 ;  /* 0x0000000000017941 */ /* 0x000fea0003800000 */
.L_x_12135:
        /* <DEDUP_REMOVED lines=20> */
.L_x_12215:
[----:B------:R-:W3:Y:S01]  /*2360*/  LDC.64 R144, c[0x0][0x308] ;  /* 0x0000c200ff907b82 */ /* 0x000ee20000000a00 */
[----:B------:R-:W-:Y:S01]  /*2370*/  @P5 IADD3 R166, R229, -0x1, RZ ;  /* 0xffffffffe5a65810 */ /* 0x000fe20007ffe0ff */
[----:B-1----:R-:W-:Y:S01]  /*2380*/  FADD.FTZ R171, R168, R171 ;  /* 0x000000aba8ab7221 */ /* 0x002fe20000010000 */
[----:B------:R-:W-:Y:S01]  /*2390*/  @!P6 ISETP.NE.U32.AND P0, PT, R4, RZ, PT ;  /* 0x000000ff0400e20c */ /* 0x000fe20003f05070 */
[----:B--2---:R-:W-:Y:S01]  /*23a0*/  FADD.FTZ R170, R169, R170 ;  /* 0x000000aaa9aa7221 */ /* 0x004fe20000010000 */
[----:B------:R-:W-:Y:S01]  /*23b0*/  ISETP.NE.AND P1, PT, R7, RZ, PT ;  /* 0x000000ff0700720c */ /* 0x000fe20003f25270 */
[----:B------:R-:W-:Y:S02]  /*23c0*/  @P5 IMAD R166, R166, R237, RZ ;  /* 0x000000eda6a65224 */ /* 0x000fe400078e02ff */
[----:B------:R-:W-:Y:S01]  /*23d0*/  FMUL.FTZ R171, R171, UR8 ;  /* 0x00000008abab7c20 */ /* 0x000fe20008410000 */
[----:B------:R-:W1:Y:S01]  /*23e0*/  @P5 LDC.64 R146, c[0x0][0x298] ;  /* 0x0000a600ff925b82 */ /* 0x000e620000000a00 */
[----:B------:R-:W-:Y:S01]  /*23f0*/  @!P6 ISETP.NE.AND.EX P0, PT, R2, RZ, PT, P0 ;  /* 0x000000ff0200e20c */ /* 0x000fe20003f05300 */
[----:B------:R-:W-:Y:S01]  /*2400*/  BSSY B1, `(.L_x_12139) ;  /* 0x000000e000017945 */ /* 0x000fe20003800000 */
[----:B------:R-:W-:Y:S01]  /*2410*/  FMUL.FTZ R232, R170, UR8 ;  /* 0x00000008aae87c20 */ /* 0x000fe20008410000 */
[----:B------:R-:W-:-:S02]  /*2420*/  FSEL R229, R171, RZ, !P1 ;  /* 0x000000ffabe57208 */ /* 0x000fc40004800000 */
[----:B0-----:R-:W-:Y:S02]  /*2430*/  @P5 SHF.R.S32.HI R169, RZ, 0x1f, R166 ;  /* 0x0000001fffa95819 */ /* 0x001fe400000114a6 */
[----:B-----5:R-:W-:Y:S02]  /*2440*/  @!P6 FSEL R177, R68, RZ, P0 ;  /* 0x000000ff44b1e208 */ /* 0x020fe40000000000 */
[----:B---3--:R-:W-:-:S04]  /*2450*/  ISETP.NE.U32.AND P2, PT, R144, RZ, PT ;  /* 0x000000ff9000720c */ /* 0x008fc80003f45070 */
        /* <DEDUP_REMOVED lines=8> */
.L_x_12140:
[----:B------:R-:W-:Y:S05]  /*24e0*/  BSYNC B1 ;  /* 0x0000000000017941 */ /* 0x000fea0003800000 */
.L_x_12139:
[----:B-1----:R-:W-:Y:S01]  /*24f0*/  @P5 FMUL.FTZ R147, R177, R147 ;  /* 0x00000093b1935220 */ /* 0x002fe20000410000 */
[----:B------:R-:W-:Y:S01]  /*2500*/  @P5 LEA.HI R236, R169, R166, RZ, 0x2 ;  /* 0x000000a6a9ec5211 */ /* 0x000fe200078f10ff */
[----:B------:R-:W0:Y:S01]  /*2510*/  @P5 LDC.64 R170, c[0x0][0x298] ;  /* 0x0000a600ffaa5b82 */ /* 0x000e220000000a00 */
[C---:B------:R-:W-:Y:S01]  /*2520*/  @!P6 ISETP.NE.U32.AND P3, PT, R4.reuse, RZ, PT ;  /* 0x000000ff0400e20c */ /* 0x040fe20003f65070 */
[----:B------:R-:W-:Y:S01]  /*2530*/  @P5 FMUL.FTZ R174, R147, R146 ;  /* 0x0000009293ae5220 */ /* 0x000fe20000410000 */
[----:B------:R-:W-:Y:S01]  /*2540*/  @!P6 ISETP.NE.U32.AND P0, PT, R4, RZ, PT ;  /* 0x000000ff0400e20c */ /* 0x000fe20003f05070 */
[----:B------:R-:W-:Y:S01]  /*2550*/  HFMA2.MMA R203, -RZ, RZ, 0, 0 ;  /* 0x00000000ffcb7435 */ /* 0x000fe200000001ff */
[----:B------:R-:W-:Y:S01]  /*2560*/  @!P6 ISETP.NE.AND.EX P3, PT, R2, RZ, PT, P3 ;  /* 0x000000ff0200e20c */ /* 0x000fe20003f65330 */
[----:B------:R-:W-:Y:S01]  /*2570*/  BSSY B1, `(.L_x_12141) ;  /* 0x0000018000017945 */ /* 0x000fe20003800000 */
[----:B------:R-:W-:Y:S01]  /*2580*/  @P5 LOP3.LUT P4, RZ, R234, 0xff, RZ, 0xc0, !PT ;  /* 0x000000ffeaff5812 */ /* 0x000fe2000788c0ff */
[----:B------:R-:W1:Y:S01]  /*2590*/  @P5 LDC.64 R146, c[0x0][0x298] ;  /* 0x0000a600ff925b82 */ /* 0x000e620000000a00 */
[----:B------:R-:W-:-:S02]  /*25a0*/  @!P6 FSEL R176, R69, RZ, P3 ;  /* 0x000000ff45b0e208 */ /* 0x000fc40001800000 */
[----:B------:R-:W-:Y:S02]  /*25b0*/  @!P6 ISETP.NE.U32.AND P3, PT, R4, RZ, PT ;  /* 0x000000ff0400e20c */ /* 0x000fe40003f65070 */
[C---:B------:R-:W-:Y:S02]  /*25c0*/  @!P6 ISETP.NE.AND.EX P0, PT, R2.reuse, RZ, PT, P0 ;  /* 0x000000ff0200e20c */ /* 0x040fe40003f05300 */
[----:B------:R-:W-:Y:S01]  /*25d0*/  @!P6 ISETP.NE.AND.EX P3, PT, R2, RZ, PT, P3 ;  /* 0x000000ff0200e20c */ /* 0x000fe20003f65330 */
[----:B------:R-:W2:Y:S01]  /*25e0*/  @P5 LDC.64 R166, c[0x0][0x298] ;  /* 0x0000a600ffa65b82 */ /* 0x000ea20000000a00 */
[----:B------:R-:W-:Y:S02]  /*25f0*/  @P5 SEL R136, R174, RZ, P4 ;  /* 0x000000ffae885207 */ /* 0x000fe40002000000 */
[----:B------:R-:W-:Y:S02]  /*2600*/  @!P6 FSEL R239, R70, RZ, P0 ;  /* 0x000000ff46efe208 */ /* 0x000fe40000000000 */
[----:B------:R-:W-:-:S02]  /*2610*/  ISETP.NE.U32.AND P1, PT, R144, RZ, PT ;  /* 0x000000ff9000720c */ /* 0x000fc40003f25070 */
[----:B------:R-:W-:Y:S01]  /*2620*/  @P5 LOP3.LUT P4, RZ, R234, 0xff00, RZ, 0xc0, !PT ;  /* 0x0000ff00eaff5812 */ /* 0x000fe2000788c0ff */
[----:B------:R-:W3:Y:S01]  /*2630*/  @P5 LDC.64 R168, c[0x0][0x298] ;  /* 0x0000a600ffa85b82 */ /* 0x000ee20000000a00 */
[----:B------:R-:W-:Y:S02]  /*2640*/  @!P6 ISETP.NE.U32.AND P0, PT, R4, RZ, PT ;  /* 0x000000ff0400e20c */ /* 0x000fe40003f05070 */
[----:B------:R-:W-:Y:S02]  /*2650*/  @P5 LEA.HI.SX32 R203, R236, R235, 0x1e ;  /* 0x000000ebeccb5211 */ /* 0x000fe400078ff2ff */
[----:B------:R-:W-:-:S03]  /*2660*/  @!P6 FSEL R238, R71, RZ, P3 ;  /* 0x000000ff47eee208 */ /* 0x000fc60001800000 */
[----:B------:R-:W4:Y:S01]  /*2670*/  @P2 LDC.64 R172, c[0x0][0x308] ;  /* 0x0000c200ffac2b82 */ /* 0x000f220000000a00 */
[----:B------:R-:W-:Y:S05]  /*2680*/  @!P6 BRA `(.L_x_12142) ;  /* 0x000000000018e947 */ /* 0x000fea0003800000 */
[----:B------:R-:W-:Y:S01]  /*2690*/  ISETP.NE.U32.AND P3, PT, R4, RZ, PT ;  /* 0x000000ff0400720c */ /* 0x000fe20003f65070 */
[----:B------:R-:W-:-:S03]  /*26a0*/  FFMA.FTZ R144, R206, R232, R229 ;  /* 0x000000e8ce907223 */ /* 0x000fc600000100e5 */
[----:B------:R-:W-:Y:S01]  /*26b0*/  ISETP.NE.AND.EX P3, PT, R2, RZ, PT, P3 ;  /* 0x000000ff0200720c */ /* 0x000fe20003f65330 */
[----:B------:R-:W-:-:S04]  /*26c0*/  FADD.FTZ R175, R207, -R144 ;  /* 0x80000090cfaf7221 */ /* 0x000fc80000010000 */
[----:B------:R-:W-:-:S08]  /*26d0*/  FMUL.FTZ R176, R6, R175 ;  /* 0x000000af06b07220 */ /* 0x000fd00000410000 */
[----:B------:R-:W-:-:S07]  /*26e0*/  @P3 FADD.FTZ R176, R69, R176 ;  /* 0x000000b045b03221 */ /* 0x000fce0000010000 */
.L_x_12142:
[----:B------:R-:W-:Y:S05]  /*26f0*/  BSYNC B1 ;  /* 0x0000000000017941 */ /* 0x000fea0003800000 */
.L_x_12141:
        /* <DEDUP_REMOVED lines=8> */
.L_x_12144:
[----:B------:R-:W-:Y:S05]  /*2780*/  BSYNC B1 ;  /* 0x0000000000017941 */ /* 0x000fea0003800000 */
.L_x_12143:
        /* <DEDUP_REMOVED lines=8> */
.L_x_12146:
[----:B------:R-:W-:Y:S05]  /*2810*/  BSYNC B1 ;  /* 0x0000000000017941 */ /* 0x000fea0003800000 */
.L_x_12145:
[----:B------:R-:W-:Y:S01]  /*2820*/  @!P6 ISETP.NE.AND.EX P0, PT, R2, RZ, PT, P0 ;  /* 0x000000ff0200e20c */ /* 0x000fe20003f05300 */
[----:B------:R-:W-:Y:S01]  /*2830*/  BSSY B1, `(.L_x_12147) ;  /* 0x000000a000017945 */ /* 0x000fe20003800000 */
        /* <DEDUP_REMOVED lines=9> */
.L_x_12148:
[----:B------:R-:W-:Y:S05]  /*28d0*/  BSYNC B1 ;  /* 0x0000000000017941 */ /* 0x000fea0003800000 */
.L_x_12147:
[----:B-1----:R-:W-:Y:S01]  /*28e0*/  @P5 FMUL.FTZ R147, R176, R147 ;  /* 0x00000093b0935220 */ /* 0x002fe20000410000 */
[----:B------:R-:W1:Y:S01]  /*28f0*/  @P5 LDC.64 R174, c[0x0][0x2f8] ;  /* 0x0000be00ffae5b82 */ /* 0x000e620000000a00 */
[----:B------:R-:W-:Y:S01]  /*2900*/  ISETP.NE.AND.EX P1, PT, R145, RZ, PT, P1 ;  /* 0x000000ff9100720c */ /* 0x000fe20003f25310 */
[----:B--2---:R-:W-:Y:S01]  /*2910*/  @P5 FMUL.FTZ R167, R239, R167 ;  /* 0x000000a7efa75220 */ /* 0x004fe20000410000 */
[----:B---3--:R-:W-:Y:S01]  /*2920*/  @P5 FMUL.FTZ R169, R238, R169 ;  /* 0x000000a9eea95220 */ /* 0x008fe20000410000 */
[----:B------:R-:W-:Y:S01]  /*2930*/  @P5 LOP3.LUT P0, RZ, R234, 0xff000000, RZ, 0xc0, !PT ;  /* 0xff000000eaff5812 */ /* 0x000fe2000780c0ff */
[----:B------:R-:W-:Y:S01]  /*2940*/  @P5 FMUL.FTZ R236, R147, R146 ;  /* 0x0000009293ec5220 */ /* 0x000fe20000410000 */
[----:B----4-:R-:W-:Y:S01]  /*2950*/  @P2 IMAD.WIDE.U32 R234, R5, 0x10, R172 ;  /* 0x0000001005ea2825 */ /* 0x010fe200078e00ac */
[----:B------:R-:W-:-:S03]  /*2960*/  SEL R144, R177, R132, P1 ;  /* 0x00000084b1907207 */ /* 0x000fc60000800000 */
[----:B0-----:R-:W-:Y:S01]  /*2970*/  @P5 FMUL.FTZ R171, R237, R171 ;  /* 0x000000abedab5220 */ /* 0x001fe20000410000 */
[----:B------:R-:W-:Y:S01]  /*2980*/  SEL R145, R176, R133, P1 ;  /* 0x00000085b0917207 */ /* 0x000fe20000800000 */
[----:B------:R-:W-:Y:S01]  /*2990*/  @P5 FMUL.FTZ R166, R167, R166 ;  /* 0x000000a6a7a65220 */ /* 0x000fe20000410000 */
[----:B------:R-:W-:Y:S01]  /*29a0*/  SEL R146, R239, R134, P1 ;  /* 0x00000086ef927207 */ /* 0x000fe20000800000 */
[----:B------:R-:W-:Y:S01]  /*29b0*/  @P5 FMUL.FTZ R168, R169, R168 ;  /* 0x000000a8a9a85220 */ /* 0x000fe20000410000 */
[----:B------:R-:W-:Y:S01]  /*29c0*/  SEL R147, R238, R135, P1 ;  /* 0x00000087ee937207 */ /* 0x000fe20000800000 */
[----:B------:R-:W-:Y:S01]  /*29d0*/  @P5 FMUL.FTZ R238, R171, R170 ;  /* 0x000000aaabee5220 */ /* 0x000fe20000410000 */
[----:B------:R-:W-:Y:S01]  /*29e0*/  @P5 SEL R138, R166, RZ, P3 ;  /* 0x000000ffa68a5207 */ /* 0x000fe20001800000 */
[----:B------:R-:W0:Y:S01]  /*29f0*/  @P5 LDC.64 R176, c[0x0][0x2f8] ;  /* 0x0000be00ffb05b82 */ /* 0x000e220000000a00 */
[----:B------:R-:W-:Y:S01]  /*2a00*/  @P5 SEL R139, R168, RZ, P0 ;  /* 0x000000ffa88b5207 */ /* 0x000fe20000000000 */
[----:B------:R2:W-:Y:S01]  /*2a10*/  @P2 STG.E.128 desc[UR4][R234.64], R144 ;  /* 0x00000090ea002986 */ /* 0x0005e2000c101d04 */
[C---:B------:R-:W-:Y:S01]  /*2a20*/  @!P6 ISETP.NE.U32.AND P3, PT, R4.reuse, RZ, PT ;  /* 0x000000ff0400e20c */ /* 0x040fe20003f65070 */
[----:B------:R-:W-:Y:S01]  /*2a30*/  BSSY B1, `(.L_x_12149) ;  /* 0x000001c000017945 */ /* 0x000fe20003800000 */
[----:B------:R-:W-:-:S02]  /*2a40*/  @!P6 ISETP.NE.U32.AND P0, PT, R4, RZ, PT ;  /* 0x000000ff0400e20c */ /* 0x000fc40003f05070 */
[----:B------:R-:W-:Y:S01]  /*2a50*/  @!P6 ISETP.NE.AND.EX P3, PT, R2, RZ, PT, P3 ;  /* 0x000000ff0200e20c */ /* 0x000fe20003f65330 */
[----:B------:R-:W3:Y:S01]  /*2a60*/  @P5 LDC.64 R172, c[0x0][0x298] ;  /* 0x0000a600ffac5b82 */ /* 0x000ee20000000a00 */
[----:B------:R-:W-:Y:S01]  /*2a70*/  @P5 SEL R137, R236, RZ, P4 ;  /* 0x000000ffec895207 */ /* 0x000fe20002000000 */
[----:B-1----:R-:W-:Y:S01]  /*2a80*/  @P5 IMAD.WIDE.U32 R174, R203, 0x10, R174 ;  /* 0x00000010cbae5825 */ /* 0x002fe200078e00ae */
[----:B------:R-:W-:Y:S02]  /*2a90*/  @P5 LOP3.LUT P4, RZ, R231, 0xff, RZ, 0xc0, !PT ;  /* 0x000000ffe7ff5812 */ /* 0x000fe4000788c0ff */
[----:B------:R-:W-:Y:S02]  /*2aa0*/  @!P6 ISETP.NE.AND.EX P0, PT, R2, RZ, PT, P0 ;  /* 0x000000ff0200e20c */ /* 0x000fe40003f05300 */
[----:B------:R1:W-:Y:S01]  /*2ab0*/  @P5 STG.E.128 desc[UR4][R174.64], R136 ;  /* 0x00000088ae005986 */ /* 0x0003e2000c101d04 */
[----:B------:R-:W4:Y:S01]  /*2ac0*/  @P5 LDC.64 R166, c[0x0][0x298] ;  /* 0x0000a600ffa65b82 */ /* 0x000f220000000a00 */
[----:B------:R-:W-:-:S02]  /*2ad0*/  @!P6 FSEL R239, R66, RZ, P0 ;  /* 0x000000ff42efe208 */ /* 0x000fc40000000000 */
[C---:B------:R-:W-:Y:S02]  /*2ae0*/  @!P6 ISETP.NE.U32.AND P0, PT, R4.reuse, RZ, PT ;  /* 0x000000ff0400e20c */ /* 0x040fe40003f05070 */
[----:B--2---:R-:W-:Y:S02]  /*2af0*/  @!P6 FSEL R146, R65, RZ, P3 ;  /* 0x000000ff4192e208 */ /* 0x004fe40001800000 */
[----:B------:R-:W-:Y:S01]  /*2b00*/  @!P6 ISETP.NE.U32.AND P3, PT, R4, RZ, PT ;  /* 0x000000ff0400e20c */ /* 0x000fe20003f65070 */
[----:B------:R-:W2:Y:S03]  /*2b10*/  @P5 LDC.64 R168, c[0x0][0x298] ;  /* 0x0000a600ffa85b82 */ /* 0x000ea60000000a00 */
[----:B------:R-:W-:-:S04]  /*2b20*/  @!P6 ISETP.NE.AND.EX P3, PT, R2, RZ, PT, P3 ;  /* 0x000000ff0200e20c */ /* 0x000fc80003f65330 */
[----:B------:R-:W-:Y:S01]  /*2b30*/  @!P6 FSEL R234, R67, RZ, P3 ;  /* 0x000000ff43eae208 */ /* 0x000fe20001800000 */
[----:B------:R-:W0:Y:S01]  /*2b40*/  @P5 LDC.64 R170, c[0x0][0x298] ;  /* 0x0000a600ffaa5b82 */ /* 0x000e220000000a00 */
[----:B-1----:R-:W-:Y:S02]  /*2b50*/  @P5 SEL R136, R238, RZ, P4 ;  /* 0x000000ffee885207 */ /* 0x002fe40002000000 */
[----:B------:R-:W-:-:S05]  /*2b60*/  @P5 LOP3.LUT P4, RZ, R231, 0xff00, RZ, 0xc0, !PT ;  /* 0x0000ff00e7ff5812 */ /* 0x000fca000788c0ff */
[----:B------:R-:W1:Y:S01]  /*2b70*/  @P2 LDC.64 R144, c[0x0][0x308] ;  /* 0x0000c200ff902b82 */ /* 0x000e620000000a00 */
[----:B---3--:R-:W-:Y:S07]  /*2b80*/  @!P6 BRA `(.L_x_12150) ;  /* 0x000000000018e947 */ /* 0x008fee0003800000 */
[----:B------:R-:W-:Y:S01]  /*2b90*/  ISETP.NE.U32.AND P3, PT, R4, RZ, PT ;  /* 0x000000ff0400720c */ /* 0x000fe20003f65070 */
[----:B------:R-:W-:-:S03]  /*2ba0*/  FFMA.FTZ R146, R150, R232, R229 ;  /* 0x000000e896927223 */ /* 0x000fc600000100e5 */
[----:B------:R-:W-:Y:S01]  /*2bb0*/  ISETP.NE.AND.EX P3, PT, R2, RZ, PT, P3 ;  /* 0x000000ff0200720c */ /* 0x000fe20003f65330 */
[----:B------:R-:W-:-:S04]  /*2bc0*/  FADD.FTZ R147, R153, -R146 ;  /* 0x8000009299937221 */ /* 0x000fc80000010000 */
[----:B------:R-:W-:-:S08]  /*2bd0*/  FMUL.FTZ R146, R6, R147 ;  /* 0x0000009306927220 */ /* 0x000fd00000410000 */
[----:B------:R-:W-:-:S07]  /*2be0*/  @P3 FADD.FTZ R146, R65, R146 ;  /* 0x0000009241923221 */ /* 0x000fce0000010000 */
.L_x_12150:
[----:B------:R-:W-:Y:S05]  /*2bf0*/  BSYNC B1 ;  /* 0x0000000000017941 */ /* 0x000fea0003800000 */
.L_x_12149:
        /* <DEDUP_REMOVED lines=8> */
.L_x_12152:
[----:B------:R-:W-:Y:S05]  /*2c80*/  BSYNC B1 ;  /* 0x0000000000017941 */ /* 0x000fea0003800000 */
.L_x_12151:
        /* <DEDUP_REMOVED lines=8> */
.L_x_12154:
[----:B------:R-:W-:Y:S05]  /*2d10*/  BSYNC B1 ;  /* 0x0000000000017941 */ /* 0x000fea0003800000 */
.L_x_12153:
[----:B------:R-:W-:Y:S01]  /*2d20*/  @!P6 ISETP.NE.AND.EX P0, PT, R2, RZ, PT, P0 ;  /* 0x000000ff0200e20c */ /* 0x000fe20003f05300 */
[----:B------:R-:W-:Y:S01]  /*2d30*/  BSSY B1, `(.L_x_12155) ;  /* 0x000000b000017945 */ /* 0x000fe20003800000 */
[----:B------:R-:W-:Y:S01]  /*2d40*/  @P5 LOP3.LUT P3, RZ, R231, 0xff0000, RZ, 0xc0, !PT ;  /* 0x00ff0000e7ff5812 */ /* 0x000fe2000786c0ff */
        /* <DEDUP_REMOVED lines=9> */
.L_x_12156:
[----:B------:R-:W-:Y:S05]  /*2de0*/  BSYNC B1 ;  /* 0x0000000000017941 */ /* 0x000fea0003800000 */
.L_x_12155:
[----:B----4-:R-:W-:Y:S01]  /*2df0*/  @P5 FMUL.FTZ R167, R239, R167 ;  /* 0x000000a7efa75220 */ /* 0x010fe20000410000 */
[----:B--2---:R-:W-:Y:S01]  /*2e00*/  @P5 FMUL.FTZ R169, R234, R169 ;  /* 0x000000a9eaa95220 */ /* 0x004fe20000410000 */
[----:B------:R-:W-:Y:S01]  /*2e10*/  @P5 FMUL.FTZ R174, R173, R172 ;  /* 0x000000acadae5220 */ /* 0x000fe20000410000 */
[----:B-1----:R-:W-:Y:S01]  /*2e20*/  @P2 IMAD.WIDE.U32 R172, R233, 0x10, R144 ;  /* 0x00000010e9ac2825 */ /* 0x002fe200078e0090 */
[----:B------:R-:W-:-:S03]  /*2e30*/  SEL R145, R146, R133, P1 ;  /* 0x0000008592917207 */ /* 0x000fc60000800000 */
[----:B------:R-:W-:Y:S01]  /*2e40*/  @P5 FMUL.FTZ R166, R167, R166 ;  /* 0x000000a6a7a65220 */ /* 0x000fe20000410000 */
[----:B------:R-:W-:Y:S01]  /*2e50*/  SEL R144, R237, R132, P1 ;  /* 0x00000084ed907207 */ /* 0x000fe20000800000 */
[----:B0-----:R-:W-:Y:S01]  /*2e60*/  @P5 FMUL.FTZ R171, R235, R171 ;  /* 0x000000abebab5220 */ /* 0x001fe20000410000 */
[----:B------:R-:W-:Y:S01]  /*2e70*/  SEL R146, R239, R134, P1 ;  /* 0x00000086ef927207 */ /* 0x000fe20000800000 */
[----:B------:R-:W-:Y:S01]  /*2e80*/  @P5 FMUL.FTZ R168, R169, R168 ;  /* 0x000000a8a9a85220 */ /* 0x000fe20000410000 */
[----:B------:R-:W-:Y:S01]  /*2e90*/  SEL R147, R234, R135, P1 ;  /* 0x00000087ea937207 */ /* 0x000fe20000800000 */
[----:B------:R-:W-:Y:S01]  /*2ea0*/  BSSY B1, `(.L_x_12157) ;  /* 0x0000023000017945 */ /* 0x000fe20003800000 */
[----:B------:R-:W-:Y:S02]  /*2eb0*/  @P5 IADD3 R175, R203, 0x20, RZ ;  /* 0x00000020cbaf5810 */ /* 0x000fe40007ffe0ff */
[----:B------:R-:W-:Y:S01]  /*2ec0*/  @P5 LOP3.LUT P0, RZ, R231, 0xff000000, RZ, 0xc0, !PT ;  /* 0xff000000e7ff5812 */ /* 0x000fe2000780c0ff */
[----:B------:R0:W-:Y:S01]  /*2ed0*/  @P2 STG.E.128 desc[UR4][R172.64], R144 ;  /* 0x00000090ac002986 */ /* 0x0001e2000c101d04 */
[----:B------:R-:W-:Y:S01]  /*2ee0*/  @P5 FMUL.FTZ R231, R171, R170 ;  /* 0x000000aaabe75220 */ /* 0x000fe20000410000 */
[----:B------:R-:W-:Y:S01]  /*2ef0*/  @P5 IMAD.WIDE.U32 R176, R175, 0x10, R176 ;  /* 0x00000010afb05825 */ /* 0x000fe200078e00b0 */
[----:B------:R-:W-:Y:S01]  /*2f00*/  @P5 SEL R137, R174, RZ, P4 ;  /* 0x000000ffae895207 */ /* 0x000fe20002000000 */
[----:B------:R-:W1:Y:S01]  /*2f10*/  @P5 LDC.64 R170, c[0x0][0x298] ;  /* 0x0000a600ffaa5b82 */ /* 0x000e620000000a00 */
[----:B------:R-:W-:-:S02]  /*2f20*/  @P5 SEL R138, R166, RZ, P3 ;  /* 0x000000ffa68a5207 */ /* 0x000fc40001800000 */
[----:B------:R-:W-:Y:S02]  /*2f30*/  @P5 SEL R139, R168, RZ, P0 ;  /* 0x000000ffa88b5207 */ /* 0x000fe40000000000 */
[C---:B------:R-:W-:Y:S02]  /*2f40*/  @!P6 ISETP.NE.U32.AND P0, PT, R4.reuse, RZ, PT ;  /* 0x000000ff0400e20c */ /* 0x040fe40003f05070 */
[----:B------:R-:W-:Y:S01]  /*2f50*/  @!P6 ISETP.NE.U32.AND P3, PT, R4, RZ, PT ;  /* 0x000000ff0400e20c */ /* 0x000fe20003f65070 */
[----:B------:R-:W2:Y:S01]  /*2f60*/  @P5 LDC.64 R174, c[0x0][0x2f8] ;  /* 0x0000be00ffae5b82 */ /* 0x000ea20000000a00 */
[----:B------:R-:W-:Y:S01]  /*2f70*/  @!P6 ISETP.NE.AND.EX P0, PT, R2, RZ, PT, P0 ;  /* 0x000000ff0200e20c */ /* 0x000fe20003f05300 */
[----:B------:R3:W-:Y:S01]  /*2f80*/  @P5 STG.E.128 desc[UR4][R176.64], R136 ;  /* 0x00000088b0005986 */ /* 0x0007e2000c101d04 */
[----:B------:R-:W-:Y:S02]  /*2f90*/  @P5 LOP3.LUT P4, RZ, R228, 0xff, RZ, 0xc0, !PT ;  /* 0x000000ffe4ff5812 */ /* 0x000fe4000788c0ff */
[----:B------:R-:W-:-:S02]  /*2fa0*/  @!P6 ISETP.NE.AND.EX P3, PT, R2, RZ, PT, P3 ;  /* 0x000000ff0200e20c */ /* 0x000fc40003f65330 */
[----:B0-----:R-:W-:Y:S01]  /*2fb0*/  @!P6 FSEL R146, R61, RZ, P0 ;  /* 0x000000ff3d92e208 */ /* 0x001fe20000000000 */
[----:B------:R-:W0:Y:S01]  /*2fc0*/  @P5 LDC.64 R166, c[0x0][0x298] ;  /* 0x0000a600ffa65b82 */ /* 0x000e220000000a00 */
[----:B------:R-:W-:Y:S02]  /*2fd0*/  @!P6 ISETP.NE.U32.AND P0, PT, R4, RZ, PT ;  /* 0x000000ff0400e20c */ /* 0x000fe40003f05070 */
[----:B------:R-:W-:Y:S02]  /*2fe0*/  @!P6 FSEL R173, R62, RZ, P3 ;  /* 0x000000ff3eade208 */ /* 0x000fe40001800000 */
[----:B------:R-:W-:Y:S02]  /*2ff0*/  @!P6 ISETP.NE.AND.EX P0, PT, R2, RZ, PT, P0 ;  /* 0x000000ff0200e20c */ /* 0x000fe40003f05300 */
[----:B------:R-:W-:Y:S01]  /*3000*/  @P5 LOP3.LUT P3, RZ, R228, 0xff0000, RZ, 0xc0, !PT ;  /* 0x00ff0000e4ff5812 */ /* 0x000fe2000786c0ff */
[----:B------:R-:W4:Y:S01]  /*3010*/  @P5 LDC.64 R168, c[0x0][0x298] ;  /* 0x0000a600ffa85b82 */ /* 0x000f220000000a00 */
[----:B------:R-:W-:-:S02]  /*3020*/  @!P6 FSEL R172, R63, RZ, P0 ;  /* 0x000000ff3face208 */ /* 0x000fc40000000000 */
[----:B---3--:R-:W-:Y:S02]  /*3030*/  @P5 SEL R136, R231, RZ, P4 ;  /* 0x000000ffe7885207 */ /* 0x008fe40002000000 */
[----:B------:R-:W-:-:S03]  /*3040*/  @P5 LOP3.LUT P4, RZ, R228, 0xff00, RZ, 0xc0, !PT ;  /* 0x0000ff00e4ff5812 */ /* 0x000fc6000788c0ff */
[----:B------:R-:W3:Y:S01]  /*3050*/  @P2 LDC.64 R144, c[0x0][0x308] ;  /* 0x0000c200ff902b82 */ /* 0x000ee20000000a00 */
[----:B------:R-:W-:Y:S09]  /*3060*/  @!P6 BRA `(.L_x_12158) ;  /* 0x000000000018e947 */ /* 0x000ff20003800000 */
[----:B------:R-:W-:Y:S01]  /*3070*/  ISETP.NE.U32.AND P0, PT, R4, RZ, PT ;  /* 0x000000ff0400720c */ /* 0x000fe20003f05070 */
[----:B------:R-:W-:-:S03]  /*3080*/  FFMA.FTZ R146, R158, R232, R229 ;  /* 0x000000e89e927223 */ /* 0x000fc600000100e5 */
[----:B------:R-:W-:Y:S01]  /*3090*/  ISETP.NE.AND.EX P0, PT, R2, RZ, PT, P0 ;  /* 0x000000ff0200720c */ /* 0x000fe20003f05300 */
[----:B------:R-:W-:-:S04]  /*30a0*/  FADD.FTZ R147, R161, -R146 ;  /* 0x80000092a1937221 */ /* 0x000fc80000010000 */
[----:B------:R-:W-:-:S08]  /*30b0*/  FMUL.FTZ R146, R6, R147 ;  /* 0x0000009306927220 */ /* 0x000fd00000410000 */
[----:B------:R-:W-:-:S07]  /*30c0*/  @P0 FADD.FTZ R146, R61, R146 ;  /* 0x000000923d920221 */ /* 0x000fce0000010000 */
.L_x_12158:
[----:B------:R-:W-:Y:S05]  /*30d0*/  BSYNC B1 ;  /* 0x0000000000017941 */ /* 0x000fea0003800000 */
.L_x_12157:
        /* <DEDUP_REMOVED lines=8> */
.L_x_12160:
[----:B------:R-:W-:Y:S05]  /*3160*/  BSYNC B1 ;  /* 0x0000000000017941 */ /* 0x000fea0003800000 */
.L_x_12159:
        /* <DEDUP_REMOVED lines=8> */
.L_x_12162:
[----:B------:R-:W-:Y:S05]  /*31f0*/  BSYNC B1 ;  /* 0x0000000000017941 */ /* 0x000fea0003800000 */
.L_x_12161:
[----:B0-----:R-:W-:Y:S01]  /*3200*/  @P5 FMUL.FTZ R167, R146, R167 ;  /* 0x000000a792a75220 */ /* 0x001fe20000410000 */
[----:B----4-:R-:W-:Y:S01]  /*3210*/  @P5 FMUL.FTZ R169, R173, R169 ;  /* 0x000000a9ada95220 */ /* 0x010fe20000410000 */
[----:B-1----:R-:W-:Y:S01]  /*3220*/  @P5 FMUL.FTZ R171, R172, R171 ;  /* 0x000000abacab5220 */ /* 0x002fe20000410000 */
[----:B------:R-:W-:Y:S01]  /*3230*/  IADD3 R177, R5, 0x40, RZ ;  /* 0x0000004005b17810 */ /* 0x000fe20007ffe0ff */
[----:B------:R-:W-:Y:S01]  /*3240*/  @P5 FMUL.FTZ R166, R167, R166 ;  /* 0x000000a6a7a65220 */ /* 0x000fe20000410000 */
[----:B------:R-:W-:Y:S01]  /*3250*/  @P5 IADD3 R147, R203, 0x40, RZ ;  /* 0x00000040cb935810 */ /* 0x000fe20007ffe0ff */
[----:B------:R-:W-:Y:S01]  /*3260*/  @P5 FMUL.FTZ R168, R169, R168 ;  /* 0x000000a8a9a85220 */ /* 0x000fe20000410000 */
[----:B------:R-:W-:Y:S01]  /*3270*/  @P5 FMUL.FTZ R170, R171, R170 ;  /* 0x000000aaabaa5220 */ /* 0x000fe20000410000 */
[----:B------:R-:W-:Y:S01]  /*3280*/  @P5 LOP3.LUT P0, RZ, R228, 0xff000000, RZ, 0xc0, !PT ;  /* 0xff000000e4ff5812 */ /* 0x000fe2000780c0ff */
[----:B---3--:R-:W-:Y:S01]  /*3290*/  @P2 IMAD.WIDE.U32 R176, R177, 0x10, R144 ;  /* 0x00000010b1b02825 */ /* 0x008fe200078e0090 */
[----:B------:R-:W-:Y:S01]  /*32a0*/  SEL R145, R146, R133, P1 ;  /* 0x0000008592917207 */ /* 0x000fe20000800000 */
[----:B------:R-:W0:Y:S01]  /*32b0*/  @P2 LDC.64 R238, c[0x0][0x308] ;  /* 0x0000c200ffee2b82 */ /* 0x000e220000000a00 */
[----:B------:R-:W-:Y:S01]  /*32c0*/  SEL R144, R235, R132, P1 ;  /* 0x00000084eb907207 */ /* 0x000fe20000800000 */
[----:B--2---:R-:W-:Y:S01]  /*32d0*/  @P5 IMAD.WIDE.U32 R174, R147, 0x10, R174 ;  /* 0x0000001093ae5825 */ /* 0x004fe200078e00ae */
[----:B------:R-:W-:Y:S01]  /*32e0*/  SEL R146, R173, R134, P1 ;  /* 0x00000086ad927207 */ /* 0x000fe20000800000 */
[----:B------:R-:W-:Y:S01]  /*32f0*/  BSSY B1, `(.L_x_12163) ;  /* 0x0000018000017945 */ /* 0x000fe20003800000 */
[----:B------:R-:W-:-:S02]  /*3300*/  SEL R147, R172, R135, P1 ;  /* 0x00000087ac937207 */ /* 0x000fc40000800000 */
[----:B------:R-:W-:Y:S01]  /*3310*/  @P5 SEL R137, R166, RZ, P4 ;  /* 0x000000ffa6895207 */ /* 0x000fe20002000000 */
[----:B------:R-:W1:Y:S01]  /*3320*/  @P5 LDC.64 R234, c[0x0][0x2f8] ;  /* 0x0000be00ffea5b82 */ /* 0x000e620000000a00 */
[----:B------:R-:W-:Y:S01]  /*3330*/  @P5 SEL R138, R168, RZ, P3 ;  /* 0x000000ffa88a5207 */ /* 0x000fe20001800000 */
[----:B------:R2:W-:Y:S01]  /*3340*/  @P2 STG.E.128 desc[UR4][R176.64], R144 ;  /* 0x00000090b0002986 */ /* 0x0005e2000c101d04 */
[----:B------:R-:W-:Y:S02]  /*3350*/  @P5 SEL R139, R170, RZ, P0 ;  /* 0x000000ffaa8b5207 */ /* 0x000fe40000000000 */
[C---:B------:R-:W-:Y:S02]  /*3360*/  @!P6 ISETP.NE.U32.AND P3, PT, R4.reuse, RZ, PT ;  /* 0x000000ff0400e20c */ /* 0x040fe40003f65070 */
[----:B------:R-:W-:Y:S01]  /*3370*/  @!P6 ISETP.NE.U32.AND P4, PT, R4, RZ, PT ;  /* 0x000000ff0400e20c */ /* 0x000fe20003f85070 */
[----:B------:R-:W3:Y:S01]  /*3380*/  @P5 LDC.64 R172, c[0x0][0x298] ;  /* 0x0000a600ffac5b82 */ /* 0x000ee20000000a00 */
[----:B------:R4:W-:Y:S01]  /*3390*/  @P5 STG.E.128 desc[UR4][R174.64], R136 ;  /* 0x00000088ae005986 */ /* 0x0009e2000c101d04 */
[----:B------:R-:W-:-:S02]  /*33a0*/  @!P6 ISETP.NE.AND.EX P3, PT, R2, RZ, PT, P3 ;  /* 0x000000ff0200e20c */ /* 0x000fc40003f65330 */
[----:B------:R-:W-:-:S04]  /*33b0*/  @!P6 ISETP.NE.U32.AND P0, PT, R4, RZ, PT ;  /* 0x000000ff0400e20c */ /* 0x000fc80003f05070 */
[----:B------:R-:W0:Y:S01]  /*33c0*/  @P5 LDC.64 R170, c[0x0][0x298] ;  /* 0x0000a600ffaa5b82 */ /* 0x000e220000000a00 */
[----:B--2---:R-:W-:-:S07]  /*33d0*/  @!P6 FSEL R145, R56, RZ, P3 ;  /* 0x000000ff3891e208 */ /* 0x004fce0001800000 */
[----:B------:R-:W2:Y:S08]  /*33e0*/  @P5 LDC.64 R168, c[0x0][0x298] ;  /* 0x0000a600ffa85b82 */ /* 0x000eb00000000a00 */
[----:B------:R-:W0:Y:S01]  /*33f0*/  @P5 LDC.64 R166, c[0x0][0x298] ;  /* 0x0000a600ffa65b82 */ /* 0x000e220000000a00 */
[----:B----4-:R-:W-:Y:S05]  /*3400*/  @!P6 BRA `(.L_x_12164) ;  /* 0x000000000018e947 */ /* 0x010fea0003800000 */
[----:B------:R-:W-:Y:S01]  /*3410*/  ISETP.NE.U32.AND P3, PT, R4, RZ, PT ;  /* 0x000000ff0400720c */ /* 0x000fe20003f65070 */
[----:B------:R-:W-:-:S03]  /*3420*/  FFMA.FTZ R145, R215, R232, R229 ;  /* 0x000000e8d7917223 */ /* 0x000fc600000100e5 */
[----:B------:R-:W-:Y:S01]  /*3430*/  ISETP.NE.AND.EX P3, PT, R2, RZ, PT, P3 ;  /* 0x000000ff0200720c */ /* 0x000fe20003f65330 */
[----:B------:R-:W-:-:S04]  /*3440*/  FADD.FTZ R145, R216, -R145 ;  /* 0x80000091d8917221 */ /* 0x000fc80000010000 */
[----:B------:R-:W-:-:S08]  /*3450*/  FMUL.FTZ R145, R6, R145 ;  /* 0x0000009106917220 */ /* 0x000fd00000410000 */
[----:B------:R-:W-:-:S07]  /*3460*/  @P3 FADD.FTZ R145, R56, R145 ;  /* 0x0000009138913221 */ /* 0x000fce0000010000 */
.L_x_12164:
[----:B------:R-:W-:Y:S05]  /*3470*/  BSYNC B1 ;  /* 0x0000000000017941 */ /* 0x000fea0003800000 */
.L_x_12163:
[----:B------:R-:W-:Y:S01]  /*3480*/  @!P6 ISETP.NE.U32.AND P3, PT, R4, RZ, PT ;  /* 0x000000ff0400e20c */ /* 0x000fe20003f65070 */
[----:B------:R-:W-:Y:S01]  /*3490*/  BSSY B1, `(.L_x_12165) ;  /* 0x0000010000017945 */ /* 0x000fe20003800000 */
[----:B------:R-:W-:Y:S01]  /*34a0*/  IADD3 R147, R5, 0x60, RZ ;  /* 0x0000006005937810 */ /* 0x000fe20007ffe0ff */
[----:B---3--:R-:W-:Y:S01]  /*34b0*/  @P5 FMUL.FTZ R173, R145, R173 ;  /* 0x000000ad91ad5220 */ /* 0x008fe20000410000 */
[C---:B------:R-:W-:Y:S02]  /*34c0*/  @!P6 ISETP.NE.AND.EX P3, PT, R2.reuse, RZ, PT, P3 ;  /* 0x000000ff0200e20c */ /* 0x040fe40003f65330 */
[C---:B------:R-:W-:Y:S01]  /*34d0*/  @!P6 ISETP.NE.AND.EX P4, PT, R2.reuse, RZ, PT, P4 ;  /* 0x000000ff0200e20c */ /* 0x040fe20003f85340 */
[----:B0-----:R-:W-:Y:S01]  /*34e0*/  @P2 IMAD.WIDE.U32 R238, R147, 0x10, R238 ;  /* 0x0000001093ee2825 */ /* 0x001fe200078e00ee */
[----:B------:R-:W-:Y:S02]  /*34f0*/  @!P6 ISETP.NE.AND.EX P0, PT, R2, RZ, PT, P0 ;  /* 0x000000ff0200e20c */ /* 0x000fe40003f05300 */
[----:B------:R-:W-:-:S02]  /*3500*/  SEL R144, R145, R132, P1 ;  /* 0x0000008491907207 */ /* 0x000fc40000800000 */
        /* <DEDUP_REMOVED lines=8> */
.L_x_12166:
[----:B------:R-:W-:Y:S05]  /*3590*/  BSYNC B1 ;  /* 0x0000000000017941 */ /* 0x000fea0003800000 */
.L_x_12165:
        /* <DEDUP_REMOVED lines=10> */
.L_x_12168:
[----:B------:R-:W-:Y:S05]  /*3640*/  BSYNC B1 ;  /* 0x0000000000017941 */ /* 0x000fea0003800000 */
.L_x_12167:
        /* <DEDUP_REMOVED lines=10> */
.L_x_12170:
[----:B------:R-:W-:Y:S05]  /*36f0*/  BSYNC B1 ;  /* 0x0000000000017941 */ /* 0x000fea0003800000 */
.L_x_12169:
[----:B------:R-:W-:Y:S01]  /*3700*/  @P5 FMUL.FTZ R228, R173, R172 ;  /* 0x000000acade45220 */ /* 0x000fe20000410000 */
[----:B------:R-:W-:Y:S01]  /*3710*/  @P5 FMUL.FTZ R171, R174, R171 ;  /* 0x000000abaeab5220 */ /* 0x000fe20000410000 */
[----:B------:R-:W0:Y:S01]  /*3720*/  @P5 LDC.64 R236, c[0x0][0x2f8] ;  /* 0x0000be00ffec5b82 */ /* 0x000e220000000a00 */
[----:B------:R-:W-:Y:S01]  /*3730*/  @P5 LOP3.LUT P0, RZ, R227, 0xff, RZ, 0xc0, !PT ;  /* 0x000000ffe3ff5812 */ /* 0x000fe2000780c0ff */
[----:B--2---:R-:W-:Y:S01]  /*3740*/  @P5 FMUL.FTZ R169, R231, R169 ;  /* 0x000000a9e7a95220 */ /* 0x004fe20000410000 */
[C---:B------:R-:W-:Y:S01]  /*3750*/  SEL R147, R240.reuse, R135, P1 ;  /* 0x00000087f0937207 */ /* 0x040fe20000800000 */
[----:B------:R-:W-:Y:S01]  /*3760*/  @P5 FMUL.FTZ R170, R171, R170 ;  /* 0x000000aaabaa5220 */ /* 0x000fe20000410000 */
[----:B------:R-:W-:Y:S01]  /*3770*/  @P5 FMUL.FTZ R167, R240, R167 ;  /* 0x000000a7f0a75220 */ /* 0x000fe20000410000 */
[----:B------:R-:W-:Y:S01]  /*3780*/  @P5 LOP3.LUT P3, RZ, R227, 0xff00, RZ, 0xc0, !PT ;  /* 0x0000ff00e3ff5812 */ /* 0x000fe2000786c0ff */
[----:B------:R-:W-:Y:S01]  /*3790*/  @P5 FMUL.FTZ R168, R169, R168 ;  /* 0x000000a8a9a85220 */ /* 0x000fe20000410000 */
[----:B------:R-:W2:Y:S01]  /*37a0*/  @P5 LDC.64 R176, c[0x0][0x298] ;  /* 0x0000a600ffb05b82 */ /* 0x000ea20000000a00 */
[----:B------:R-:W-:Y:S01]  /*37b0*/  @P5 SEL R136, R228, RZ, P0 ;  /* 0x000000ffe4885207 */ /* 0x000fe20000000000 */
[----:B------:R3:W-:Y:S01]  /*37c0*/  @P2 STG.E.128 desc[UR4][R238.64], R144 ;  /* 0x00000090ee002986 */ /* 0x0007e2000c101d04 */
[----:B------:R-:W-:Y:S01]  /*37d0*/  @!P6 ISETP.NE.U32.AND P0, PT, R4, RZ, PT ;  /* 0x000000ff0400e20c */ /* 0x000fe20003f05070 */
[----:B------:R-:W-:Y:S01]  /*37e0*/  @P5 FMUL.FTZ R166, R167, R166 ;  /* 0x000000a6a7a65220 */ /* 0x000fe20000410000 */
[----:B------:R-:W-:Y:S01]  /*37f0*/  @P5 SEL R137, R170, RZ, P3 ;  /* 0x000000ffaa895207 */ /* 0x000fe20001800000 */
[----:B------:R-:W-:Y:S01]  /*3800*/  BSSY B1, `(.L_x_12171) ;  /* 0x0000012000017945 */ /* 0x000fe20003800000 */
[C---:B------:R-:W-:Y:S01]  /*3810*/  @P5 LOP3.LUT P4, RZ, R227.reuse, 0xff0000, RZ, 0xc0, !PT ;  /* 0x00ff0000e3ff5812 */ /* 0x040fe2000788c0ff */
[----:B------:R-:W4:Y:S01]  /*3820*/  @P5 LDC.64 R174, c[0x0][0x298] ;  /* 0x0000a600ffae5b82 */ /* 0x000f220000000a00 */
[----:B------:R-:W-:-:S02]  /*3830*/  @P5 LOP3.LUT P3, RZ, R227, 0xff000000, RZ, 0xc0, !PT ;  /* 0xff000000e3ff5812 */ /* 0x000fc4000786c0ff */
[----:B------:R-:W-:Y:S02]  /*3840*/  @!P6 ISETP.NE.AND.EX P0, PT, R2, RZ, PT, P0 ;  /* 0x000000ff0200e20c */ /* 0x000fe40003f05300 */
[----:B------:R-:W-:Y:S02]  /*3850*/  @P5 SEL R138, R168, RZ, P4 ;  /* 0x000000ffa88a5207 */ /* 0x000fe40002000000 */
[----:B------:R-:W-:Y:S01]  /*3860*/  @P5 SEL R139, R166, RZ, P3 ;  /* 0x000000ffa68b5207 */ /* 0x000fe20001800000 */
[----:B------:R-:W0:Y:S01]  /*3870*/  @P5 LDC.64 R172, c[0x0][0x298] ;  /* 0x0000a600ffac5b82 */ /* 0x000e220000000a00 */
[----:B------:R-:W-:Y:S02]  /*3880*/  @!P6 FSEL R169, R52, RZ, P0 ;  /* 0x000000ff34a9e208 */ /* 0x000fe40000000000 */
[----:B---3--:R-:W-:-:S05]  /*3890*/  @P5 IADD3 R145, R203, 0x60, RZ ;  /* 0x00000060cb915810 */ /* 0x008fca0007ffe0ff */
        /* <DEDUP_REMOVED lines=8> */
.L_x_12172:
[----:B------:R-:W-:Y:S05]  /*3920*/  BSYNC B1 ;  /* 0x0000000000017941 */ /* 0x000fea0003800000 */
.L_x_12171:
[----:B------:R-:W1:Y:S01]  /*3930*/  @P5 LDC.64 R144, c[0x0][0x298] ;  /* 0x0000a600ff905b82 */ /* 0x000e620000000a00 */
[----:B--2---:R-:W-:Y:S01]  /*3940*/  @P5 FMUL.FTZ R177, R169, R177 ;  /* 0x000000b1a9b15220 */ /* 0x004fe20000410000 */
[----:B------:R-:W-:Y:S01]  /*3950*/  @P5 LOP3.LUT P0, RZ, R224, 0xff, RZ, 0xc0, !PT ;  /* 0x000000ffe0ff5812 */ /* 0x000fe2000780c0ff */
[----:B------:R2:W-:Y:S01]  /*3960*/  @P5 STG.E.128 desc[UR4][R234.64], R136 ;  /* 0x00000088ea005986 */ /* 0x0005e2000c101d04 */
[----:B------:R-:W-:Y:S01]  /*3970*/  @!P6 ISETP.NE.U32.AND P3, PT, R4, RZ, PT ;  /* 0x000000ff0400e20c */ /* 0x000fe20003f65070 */
[----:B------:R-:W-:Y:S01]  /*3980*/  @P5 FMUL.FTZ R176, R177, R176 ;  /* 0x000000b0b1b05220 */ /* 0x000fe20000410000 */
[----:B------:R-:W-:Y:S01]  /*3990*/  BSSY B1, `(.L_x_12173) ;  /* 0x0000012000017945 */ /* 0x000fe20003800000 */
[----:B------:R-:W-:Y:S01]  /*39a0*/  @P5 LOP3.LUT P4, RZ, R224, 0xff00, RZ, 0xc0, !PT ;  /* 0x0000ff00e0ff5812 */ /* 0x000fe2000788c0ff */
[----:B------:R-:W3:Y:S01]  /*39b0*/  @P5 LDC.64 R166, c[0x0][0x298] ;  /* 0x0000a600ffa65b82 */ /* 0x000ee20000000a00 */
[----:B------:R-:W-:-:S04]  /*39c0*/  @!P6 ISETP.NE.AND.EX P3, PT, R2, RZ, PT, P3 ;  /* 0x000000ff0200e20c */ /* 0x000fc80003f65330 */
[----:B------:R-:W-:Y:S02]  /*39d0*/  @!P6 FSEL R168, R53, RZ, P3 ;  /* 0x000000ff35a8e208 */ /* 0x000fe40001800000 */
[----:B------:R-:W-:Y:S01]  /*39e0*/  @!P6 ISETP.NE.U32.AND P3, PT, R4, RZ, PT ;  /* 0x000000ff0400e20c */ /* 0x000fe20003f65070 */
[----:B------:R-:W0:Y:S01]  /*39f0*/  @P2 LDC.64 R146, c[0x0][0x308] ;  /* 0x0000c200ff922b82 */ /* 0x000e220000000a00 */
[----:B--2---:R-:W-:Y:S02]  /*3a00*/  @P5 SEL R136, R176, RZ, P0 ;  /* 0x000000ffb0885207 */ /* 0x004fe40000000000 */
        /* <DEDUP_REMOVED lines=10> */
.L_x_12174:
[----:B------:R-:W-:Y:S05]  /*3ab0*/  BSYNC B1 ;  /* 0x0000000000017941 */ /* 0x000fea0003800000 */
.L_x_12173:
        /* <DEDUP_REMOVED lines=8> */
.L_x_12176:
[----:B------:R-:W-:Y:S05]  /*3b40*/  BSYNC B1 ;  /* 0x0000000000017941 */ /* 0x000fea0003800000 */
.L_x_12175:
[----:B------:R-:W-:Y:S01]  /*3b50*/  @!P6 ISETP.NE.AND.EX P3, PT, R2, RZ, PT, P3 ;  /* 0x000000ff0200e20c */ /* 0x000fe20003f65330 */
[----:B------:R-:W-:Y:S01]  /*3b60*/  BSSY B1, `(.L_x_12177) ;  /* 0x000000c000017945 */ /* 0x000fe20003800000 */
[----:B------:R-:W-:Y:S01]  /*3b70*/  @P5 LOP3.LUT P0, RZ, R224, 0xff0000, RZ, 0xc0, !PT ;  /* 0x00ff0000e0ff5812 */ /* 0x000fe2000780c0ff */
[----:B----4-:R-:W-:Y:S01]  /*3b80*/  @P5 FMUL.FTZ R175, R168, R175 ;  /* 0x000000afa8af5220 */ /* 0x010fe20000410000 */
[----:B0-----:R-:W-:Y:S01]  /*3b90*/  @P5 FMUL.FTZ R173, R177, R173 ;  /* 0x000000adb1ad5220 */ /* 0x001fe20000410000 */
[----:B------:R-:W-:Y:S01]  /*3ba0*/  @!P6 FSEL R176, R55, RZ, P3 ;  /* 0x000000ff37b0e208 */ /* 0x000fe20001800000 */
[----:B------:R-:W-:Y:S09]  /*3bb0*/  @!P6 BRA `(.L_x_12178) ;  /* 0x000000000018e947 */ /* 0x000ff20003800000 */
[----:B------:R-:W-:Y:S01]  /*3bc0*/  ISETP.NE.U32.AND P3, PT, R4, RZ, PT ;  /* 0x000000ff0400720c */ /* 0x000fe20003f65070 */
[----:B------:R-:W-:-:S03]  /*3bd0*/  FFMA.FTZ R170, R220, R232, R229 ;  /* 0x000000e8dcaa7223 */ /* 0x000fc600000100e5 */
[----:B------:R-:W-:Y:S01]  /*3be0*/  ISETP.NE.AND.EX P3, PT, R2, RZ, PT, P3 ;  /* 0x000000ff0200720c */ /* 0x000fe20003f65330 */
[----:B------:R-:W-:-:S04]  /*3bf0*/  FADD.FTZ R171, R179, -R170 ;  /* 0x800000aab3ab7221 */ /* 0x000fc80000010000 */
[----:B------:R-:W-:-:S08]  /*3c00*/  FMUL.FTZ R176, R6, R171 ;  /* 0x000000ab06b07220 */ /* 0x000fd00000410000 */
[----:B------:R-:W-:-:S07]  /*3c10*/  @P3 FADD.FTZ R176, R55, R176 ;  /* 0x000000b037b03221 */ /* 0x000fce0000010000 */
.L_x_12178:
[----:B------:R-:W-:Y:S05]  /*3c20*/  BSYNC B1 ;  /* 0x0000000000017941 */ /* 0x000fea0003800000 */
.L_x_12177:
[----:B------:R-:W-:Y:S01]  /*3c30*/  @P5 FMUL.FTZ R174, R175, R174 ;  /* 0x000000aeafae5220 */ /* 0x000fe20000410000 */
[----:B------:R-:W-:Y:S01]  /*3c40*/  @P2 IADD3 R171, R5, 0x80, RZ ;  /* 0x0000008005ab2810 */ /* 0x000fe20007ffe0ff */
[----:B-1----:R-:W-:Y:S01]  /*3c50*/  @P5 FMUL.FTZ R145, R176, R145 ;  /* 0x00000091b0915220 */ /* 0x002fe20000410000 */
[----:B------:R-:W-:Y:S01]  /*3c60*/  @P5 FMUL.FTZ R172, R173, R172 ;  /* 0x000000acadac5220 */ /* 0x000fe20000410000 */
[----:B------:R-:W-:Y:S01]  /*3c70*/  @P5 IADD3 R175, R203, 0x80, RZ ;  /* 0x00000080cbaf5810 */ /* 0x000fe20007ffe0ff */
[----:B------:R-:W-:Y:S01]  /*3c80*/  BSSY B1, `(.L_x_12179) ;  /* 0x0000015000017945 */ /* 0x000fe20003800000 */
[----:B------:R-:W-:Y:S01]  /*3c90*/  @P5 SEL R137, R174, RZ, P4 ;  /* 0x000000ffae895207 */ /* 0x000fe20002000000 */
[----:B------:R-:W-:Y:S01]  /*3ca0*/  @P2 IMAD.WIDE.U32 R170, R171, 0x10, R146 ;  /* 0x00000010abaa2825 */ /* 0x000fe200078e0092 */
[----:B------:R-:W-:-:S03]  /*3cb0*/  @!P6 ISETP.NE.U32.AND P4, PT, R4, RZ, PT ;  /* 0x000000ff0400e20c */ /* 0x000fc60003f85070 */
[----:B------:R-:W-:Y:S01]  /*3cc0*/  @P5 FMUL.FTZ R173, R145, R144 ;  /* 0x0000009091ad5220 */ /* 0x000fe20000410000 */
[----:B------:R-:W-:Y:S01]  /*3cd0*/  SEL R146, R177, R134, P1 ;  /* 0x00000086b1927207 */ /* 0x000fe20000800000 */
[----:B------:R-:W-:Y:S01]  /*3ce0*/  @P5 IMAD.WIDE.U32 R236, R175, 0x10, R236 ;  /* 0x00000010afec5825 */ /* 0x000fe200078e00ec */
[----:B------:R-:W-:Y:S02]  /*3cf0*/  @!P6 ISETP.NE.AND.EX P4, PT, R2, RZ, PT, P4 ;  /* 0x000000ff0200e20c */ /* 0x000fe40003f85340 */
[----:B------:R-:W-:Y:S02]  /*3d00*/  @P5 LOP3.LUT P3, RZ, R224, 0xff000000, RZ, 0xc0, !PT ;  /* 0xff000000e0ff5812 */ /* 0x000fe4000786c0ff */
[----:B------:R-:W-:Y:S02]  /*3d10*/  @P5 SEL R138, R172, RZ, P0 ;  /* 0x000000ffac8a5207 */ /* 0x000fe40000000000 */
[----:B------:R-:W-:Y:S02]  /*3d20*/  SEL R144, R169, R132, P1 ;  /* 0x00000084a9907207 */ /* 0x000fe40000800000 */
[----:B------:R-:W-:-:S02]  /*3d30*/  SEL R145, R168, R133, P1 ;  /* 0x00000085a8917207 */ /* 0x000fc40000800000 */
        /* <DEDUP_REMOVED lines=9> */
.L_x_12180:
[----:B------:R-:W-:Y:S05]  /*3dd0*/  BSYNC B1 ;  /* 0x0000000000017941 */ /* 0x000fea0003800000 */
.L_x_12179:
[----:B---3--:R-:W-:Y:S01]  /*3de0*/  @P5 FMUL.FTZ R167, R177, R167 ;  /* 0x000000a7b1a75220 */ /* 0x008fe20000410000 */
[----:B------:R-:W-:Y:S01]  /*3df0*/  @P5 SEL R139, R173, RZ, P3 ;  /* 0x000000ffad8b5207 */ /* 0x000fe20001800000 */
[----:B------:R0:W-:Y:S01]  /*3e00*/  @P2 STG.E.128 desc[UR4][R170.64], R144 ;  /* 0x00000090aa002986 */ /* 0x0001e2000c101d04 */
[----:B------:R-:W-:Y:S01]  /*3e10*/  @P5 LOP3.LUT P4, RZ, R213, 0xff, RZ, 0xc0, !PT ;  /* 0x000000ffd5ff5812 */ /* 0x000fe2000788c0ff */
[----:B------:R-:W-:Y:S01]  /*3e20*/  @P5 FMUL.FTZ R166, R167, R166 ;  /* 0x000000a6a7a65220 */ /* 0x000fe20000410000 */
[----:B------:R-:W1:Y:S01]  /*3e30*/  @P5 LDC.64 R174, c[0x0][0x2f8] ;  /* 0x0000be00ffae5b82 */ /* 0x000e620000000a00 */
[----:B------:R2:W-:Y:S01]  /*3e40*/  @P5 STG.E.128 desc[UR4][R236.64], R136 ;  /* 0x00000088ec005986 */ /* 0x0005e2000c101d04 */
[C---:B------:R-:W-:Y:S01]  /*3e50*/  @!P6 ISETP.NE.U32.AND P3, PT, R4.reuse, RZ, PT ;  /* 0x000000ff0400e20c */ /* 0x040fe20003f65070 */
[----:B------:R-:W-:Y:S01]  /*3e60*/  BSSY B1, `(.L_x_12181) ;  /* 0x000001c000017945 */ /* 0x000fe20003800000 */
[----:B------:R-:W-:Y:S02]  /*3e70*/  @!P6 ISETP.NE.U32.AND P0, PT, R4, RZ, PT ;  /* 0x000000ff0400e20c */ /* 0x000fe40003f05070 */
[----:B------:R-:W-:-:S02]  /*3e80*/  @!P6 ISETP.NE.AND.EX P3, PT, R2, RZ, PT, P3 ;  /* 0x000000ff0200e20c */ /* 0x000fc40003f65330 */
[----:B------:R-:W3:Y:S01]  /*3e90*/  @P5 LDC.64 R172, c[0x0][0x298] ;  /* 0x0000a600ffac5b82 */ /* 0x000ee20000000a00 */
[----:B------:R-:W-:Y:S02]  /*3ea0*/  @!P6 ISETP.NE.AND.EX P0, PT, R2, RZ, PT, P0 ;  /* 0x000000ff0200e20c */ /* 0x000fe40003f05300 */
[----:B------:R-:W-:Y:S02]  /*3eb0*/  @P2 IADD3 R233, R5, 0xa0, RZ ;  /* 0x000000a005e92810 */ /* 0x000fe40007ffe0ff */
[----:B------:R-:W-:Y:S02]  /*3ec0*/  @!P6 FSEL R231, R50, RZ, P0 ;  /* 0x000000ff32e7e208 */ /* 0x000fe40000000000 */
[----:B0-----:R-:W-:Y:S01]  /*3ed0*/  @!P6 FSEL R146, R49, RZ, P3 ;  /* 0x000000ff3192e208 */ /* 0x001fe20001800000 */
[----:B------:R-:W0:Y:S01]  /*3ee0*/  @P5 LDC.64 R168, c[0x0][0x298] ;  /* 0x0000a600ffa85b82 */ /* 0x000e220000000a00 */
[----:B------:R-:W-:Y:S02]  /*3ef0*/  @!P6 ISETP.NE.U32.AND P3, PT, R4, RZ, PT ;  /* 0x000000ff0400e20c */ /* 0x000fe40003f65070 */
[----:B--2---:R-:W-:-:S02]  /*3f00*/  @P5 SEL R136, R166, RZ, P4 ;  /* 0x000000ffa6885207 */ /* 0x004fc40002000000 */
[----:B------:R-:W-:Y:S02]  /*3f10*/  @!P6 ISETP.NE.U32.AND P4, PT, R4, RZ, PT ;  /* 0x000000ff0400e20c */ /* 0x000fe40003f85070 */
[C---:B------:R-:W-:Y:S01]  /*3f20*/  @!P6 ISETP.NE.AND.EX P3, PT, R2.reuse, RZ, PT, P3 ;  /* 0x000000ff0200e20c */ /* 0x040fe20003f65330 */
[----:B------:R-:W2:Y:S01]  /*3f30*/  @P5 LDC.64 R166, c[0x0][0x298] ;  /* 0x0000a600ffa65b82 */ /* 0x000ea20000000a00 */
[----:B------:R-:W-:Y:S02]  /*3f40*/  @!P6 ISETP.NE.AND.EX P4, PT, R2, RZ, PT, P4 ;  /* 0x000000ff0200e20c */ /* 0x000fe40003f85340 */
[----:B------:R-:W-:Y:S02]  /*3f50*/  @P5 LOP3.LUT P0, RZ, R213, 0xff00, RZ, 0xc0, !PT ;  /* 0x0000ff00d5ff5812 */ /* 0x000fe4000780c0ff */
[----:B------:R-:W-:Y:S02]  /*3f60*/  @!P6 FSEL R224, R51, RZ, P4 ;  /* 0x000000ff33e0e208 */ /* 0x000fe40002000000 */
[----:B------:R-:W-:Y:S01]  /*3f70*/  @P5 LOP3.LUT P4, RZ, R213, 0xff0000, RZ, 0xc0, !PT ;  /* 0x00ff0000d5ff5812 */ /* 0x000fe2000788c0ff */
[----:B------:R-:W4:Y:S01]  /*3f80*/  @P5 LDC.64 R170, c[0x0][0x298] ;  /* 0x0000a600ffaa5b82 */ /* 0x000f220000000a00 */
[----:B------:R-:W-:-:S07]  /*3f90*/  @!P6 FSEL R227, R44, RZ, P3 ;  /* 0x000000ff2ce3e208 */ /* 0x000fce0001800000 */
        /* <DEDUP_REMOVED lines=8> */
.L_x_12182:
[----:B------:R-:W-:Y:S05]  /*4020*/  BSYNC B1 ;  /* 0x0000000000017941 */ /* 0x000fea0003800000 */
.L_x_12181:
[----:B------:R-:W-:Y:S01]  /*4030*/  BSSY B1, `(.L_x_12183) ;  /* 0x0000009000017945 */ /* 0x000fe20003800000 */
[----:B---3--:R-:W-:-:S03]  /*4040*/  @P5 FMUL.FTZ R173, R146, R173 ;  /* 0x000000ad92ad5220 */ /* 0x008fc60000410000 */
[----:B------:R-:W-:Y:S05]  /*4050*/  @!P6 BRA `(.L_x_12184) ;  /* 0x000000000018e947 */ /* 0x000fea0003800000 */
[----:B------:R-:W-:Y:S01]  /*4060*/  ISETP.NE.U32.AND P3, PT, R4, RZ, PT ;  /* 0x000000ff0400720c */ /* 0x000fe20003f65070 */
[----:B------:R-:W-:-:S03]  /*4070*/  FFMA.FTZ R147, R181, R232, R229 ;  /* 0x000000e8b5937223 */ /* 0x000fc600000100e5 */
[----:B------:R-:W-:Y:S01]  /*4080*/  ISETP.NE.AND.EX P3, PT, R2, RZ, PT, P3 ;  /* 0x000000ff0200720c */ /* 0x000fe20003f65330 */
[----:B------:R-:W-:-:S04]  /*4090*/  FADD.FTZ R147, R186, -R147 ;  /* 0x80000093ba937221 */ /* 0x000fc80000010000 */
[----:B------:R-:W-:-:S08]  /*40a0*/  FMUL.FTZ R231, R6, R147 ;  /* 0x0000009306e77220 */ /* 0x000fd00000410000 */
[----:B------:R-:W-:-:S07]  /*40b0*/  @P3 FADD.FTZ R231, R50, R231 ;  /* 0x000000e732e73221 */ /* 0x000fce0000010000 */
.L_x_12184:
[----:B------:R-:W-:Y:S05]  /*40c0*/  BSYNC B1 ;  /* 0x0000000000017941 */ /* 0x000fea0003800000 */
.L_x_12183:
        /* <DEDUP_REMOVED lines=8> */
.L_x_12186:
[----:B------:R-:W-:Y:S05]  /*4150*/  BSYNC B1 ;  /* 0x0000000000017941 */ /* 0x000fea0003800000 */
.L_x_12185:
        /* <DEDUP_REMOVED lines=8> */
.L_x_12188:
[----:B------:R-:W-:Y:S05]  /*41e0*/  BSYNC B1 ;  /* 0x0000000000017941 */ /* 0x000fea0003800000 */
.L_x_12187:
[----:B--2---:R-:W-:Y:S01]  /*41f0*/  @P5 FMUL.FTZ R167, R231, R167 ;  /* 0x000000a7e7a75220 */ /* 0x004fe20000410000 */
[----:B0-----:R-:W-:Y:S01]  /*4200*/  @P5 FMUL.FTZ R169, R224, R169 ;  /* 0x000000a9e0a95220 */ /* 0x001fe20000410000 */
[----:B------:R-:W-:Y:S01]  /*4210*/  @P5 FMUL.FTZ R176, R173, R172 ;  /* 0x000000acadb05220 */ /* 0x000fe20000410000 */
[----:B------:R-:W-:Y:S01]  /*4220*/  @P2 IMAD.WIDE.U32 R172, R233, 0x10, R144 ;  /* 0x00000010e9ac2825 */ /* 0x000fe200078e0090 */
[----:B------:R-:W-:-:S03]  /*4230*/  SEL R144, R177, R132, P1 ;  /* 0x00000084b1907207 */ /* 0x000fc60000800000 */
[----:B------:R-:W-:Y:S01]  /*4240*/  @P5 FMUL.FTZ R166, R167, R166 ;  /* 0x000000a6a7a65220 */ /* 0x000fe20000410000 */
[----:B------:R-:W-:Y:S01]  /*4250*/  SEL R145, R146, R133, P1 ;  /* 0x0000008592917207 */ /* 0x000fe20000800000 */
[----:B----4-:R-:W-:Y:S01]  /*4260*/  @P5 FMUL.FTZ R171, R227, R171 ;  /* 0x000000abe3ab5220 */ /* 0x010fe20000410000 */
        /* <DEDUP_REMOVED lines=8> */
[----:B-1----:R-:W-:Y:S01]  /*42f0*/  @P5 IMAD.WIDE.U32 R174, R177, 0x10, R174 ;  /* 0x00000010b1ae5825 */ /* 0x002fe200078e00ae */
[----:B------:R-:W-:Y:S01]  /*4300*/  @P5 SEL R137, R176, RZ, P0 ;  /* 0x000000ffb0895207 */ /* 0x000fe20000000000 */
[----:B------:R-:W1:Y:S01]  /*4310*/  @P5 LDC.64 R170, c[0x0][0x298] ;  /* 0x0000a600ffaa5b82 */ /* 0x000e620000000a00 */
[----:B------:R-:W-:-:S02]  /*4320*/  @P5 SEL R138, R166, RZ, P4 ;  /* 0x000000ffa68a5207 */ /* 0x000fc40002000000 */
[----:B------:R-:W-:Y:S02]  /*4330*/  @P5 SEL R139, R168, RZ, P3 ;  /* 0x000000ffa88b5207 */ /* 0x000fe40001800000 */
[C---:B------:R-:W-:Y:S02]  /*4340*/  @!P6 ISETP.NE.U32.AND P0, PT, R4.reuse, RZ, PT ;  /* 0x000000ff0400e20c */ /* 0x040fe40003f05070 */
[----:B------:R-:W-:Y:S01]  /*4350*/  @!P6 ISETP.NE.U32.AND P3, PT, R4, RZ, PT ;  /* 0x000000ff0400e20c */ /* 0x000fe20003f65070 */
[----:B------:R-:W2:Y:S01]  /*4360*/  @P5 LDC.64 R176, c[0x0][0x2f8] ;  /* 0x0000be00ffb05b82 */ /* 0x000ea20000000a00 */
[C---:B------:R-:W-:Y:S01]  /*4370*/  @!P6 ISETP.NE.AND.EX P0, PT, R2.reuse, RZ, PT, P0 ;  /* 0x000000ff0200e20c */ /* 0x040fe20003f05300 */
[----:B------:R3:W-:Y:S01]  /*4380*/  @P5 STG.E.128 desc[UR4][R174.64], R136 ;  /* 0x00000088ae005986 */ /* 0x0007e2000c101d04 */
[----:B------:R-:W-:Y:S02]  /*4390*/  @P5 LOP3.LUT P4, RZ, R209, 0xff, RZ, 0xc0, !PT ;  /* 0x000000ffd1ff5812 */ /* 0x000fe4000788c0ff */
[----:B------:R-:W-:-:S02]  /*43a0*/  @!P6 ISETP.NE.AND.EX P3, PT, R2, RZ, PT, P3 ;  /* 0x000000ff0200e20c */ /* 0x000fc40003f65330 */
[----:B0-----:R-:W-:Y:S01]  /*43b0*/  @!P6 FSEL R146, R45, RZ, P0 ;  /* 0x000000ff2d92e208 */ /* 0x001fe20000000000 */
[----:B------:R-:W0:Y:S01]  /*43c0*/  @P5 LDC.64 R166, c[0x0][0x298] ;  /* 0x0000a600ffa65b82 */ /* 0x000e220000000a00 */
[----:B------:R-:W-:-:S04]  /*43d0*/  @!P6 ISETP.NE.U32.AND P0, PT, R4, RZ, PT ;  /* 0x000000ff0400e20c */ /* 0x000fc80003f05070 */
[----:B------:R-:W-:-:S03]  /*43e0*/  @!P6 ISETP.NE.AND.EX P0, PT, R2, RZ, PT, P0 ;  /* 0x000000ff0200e20c */ /* 0x000fc60003f05300 */
[----:B------:R-:W4:Y:S01]  /*43f0*/  @P5 LDC.64 R168, c[0x0][0x298] ;  /* 0x0000a600ffa85b82 */ /* 0x000f220000000a00 */
[----:B------:R-:W-:Y:S02]  /*4400*/  @!P6 FSEL R224, R47, RZ, P0 ;  /* 0x000000ff2fe0e208 */ /* 0x000fe40000000000 */
[----:B---3--:R-:W-:Y:S02]  /*4410*/  @P5 SEL R136, R213, RZ, P4 ;  /* 0x000000ffd5885207 */ /* 0x008fe40002000000 */
[----:B------:R-:W-:-:S03]  /*4420*/  @!P6 FSEL R213, R46, RZ, P3 ;  /* 0x000000ff2ed5e208 */ /* 0x000fc60001800000 */
[----:B------:R-:W3:Y:S01]  /*4430*/  @P2 LDC.64 R144, c[0x0][0x308] ;  /* 0x0000c200ff902b82 */ /* 0x000ee20000000a00 */
[C---:B------:R-:W-:Y:S02]  /*4440*/  @P5 LOP3.LUT P4, RZ, R209.reuse, 0xff00, RZ, 0xc0, !PT ;  /* 0x0000ff00d1ff5812 */ /* 0x040fe4000788c0ff */
[----:B------:R-:W-:Y:S01]  /*4450*/  @P5 LOP3.LUT P3, RZ, R209, 0xff0000, RZ, 0xc0, !PT ;  /* 0x00ff0000d1ff5812 */ /* 0x000fe2000786c0ff */
[----:B------:R-:W-:-:S12]  /*4460*/  @!P6 BRA `(.L_x_12190) ;  /* 0x000000000018e947 */ /* 0x000fd80003800000 */
[----:B------:R-:W-:Y:S01]  /*4470*/  ISETP.NE.U32.AND P0, PT, R4, RZ, PT ;  /* 0x000000ff0400720c */ /* 0x000fe20003f05070 */
[----:B------:R-:W-:-:S03]  /*4480*/  FFMA.FTZ R146, R190, R232, R229 ;  /* 0x000000e8be927223 */ /* 0x000fc600000100e5 */
[----:B------:R-:W-:Y:S01]  /*4490*/  ISETP.NE.AND.EX P0, PT, R2, RZ, PT, P0 ;  /* 0x000000ff0200720c */ /* 0x000fe20003f05300 */
[----:B------:R-:W-:-:S04]  /*44a0*/  FADD.FTZ R147, R193, -R146 ;  /* 0x80000092c1937221 */ /* 0x000fc80000010000 */
[----:B------:R-:W-:-:S08]  /*44b0*/  FMUL.FTZ R146, R6, R147 ;  /* 0x0000009306927220 */ /* 0x000fd00000410000 */
[----:B------:R-:W-:-:S07]  /*44c0*/  @P0 FADD.FTZ R146, R45, R146 ;  /* 0x000000922d920221 */ /* 0x000fce0000010000 */
.L_x_12190:
[----:B------:R-:W-:Y:S05]  /*44d0*/  BSYNC B1 ;  /* 0x0000000000017941 */ /* 0x000fea0003800000 */
.L_x_12189:
        /* <DEDUP_REMOVED lines=8> */
.L_x_12192:
[----:B------:R-:W-:Y:S05]  /*4560*/  BSYNC B1 ;  /* 0x0000000000017941 */ /* 0x000fea0003800000 */
.L_x_12191:
        /* <DEDUP_REMOVED lines=8> */
.L_x_12194:
[----:B------:R-:W-:Y:S05]  /*45f0*/  BSYNC B1 ;  /* 0x0000000000017941 */ /* 0x000fea0003800000 */
.L_x_12193:
[----:B0-----:R-:W-:Y:S01]  /*4600*/  @P5 FMUL.FTZ R167, R146, R167 ;  /* 0x000000a792a75220 */ /* 0x001fe20000410000 */
[----:B----4-:R-:W-:Y:S01]  /*4610*/  @P5 FMUL.FTZ R169, R213, R169 ;  /* 0x000000a9d5a95220 */ /* 0x010fe20000410000 */
[----:B-1----:R-:W-:Y:S01]  /*4620*/  @P5 FMUL.FTZ R171, R224, R171 ;  /* 0x000000abe0ab5220 */ /* 0x002fe20000410000 */
[----:B------:R-:W-:Y:S01]  /*4630*/  @P2 IADD3 R173, R5, 0xc0, RZ ;  /* 0x000000c005ad2810 */ /* 0x000fe20007ffe0ff */
[----:B------:R-:W-:Y:S01]  /*4640*/  @P5 FMUL.FTZ R166, R167, R166 ;  /* 0x000000a6a7a65220 */ /* 0x000fe20000410000 */
[----:B------:R-:W-:Y:S01]  /*4650*/  @P5 IADD3 R147, R203, 0xc0, RZ ;  /* 0x000000c0cb935810 */ /* 0x000fe20007ffe0ff */
[----:B------:R-:W-:Y:S01]  /*4660*/  @P5 FMUL.FTZ R168, R169, R168 ;  /* 0x000000a8a9a85220 */ /* 0x000fe20000410000 */
[----:B------:R-:W-:Y:S01]  /*4670*/  @P5 FMUL.FTZ R170, R171, R170 ;  /* 0x000000aaabaa5220 */ /* 0x000fe20000410000 */
[----:B------:R-:W-:Y:S01]  /*4680*/  @P5 LOP3.LUT P0, RZ, R209, 0xff000000, RZ, 0xc0, !PT ;  /* 0xff000000d1ff5812 */ /* 0x000fe2000780c0ff */
[----:B---3--:R-:W-:Y:S01]  /*4690*/  @P2 IMAD.WIDE.U32 R172, R173, 0x10, R144 ;  /* 0x00000010adac2825 */ /* 0x008fe200078e0090 */
[----:B------:R-:W-:Y:S01]  /*46a0*/  SEL R145, R146, R133, P1 ;  /* 0x0000008592917207 */ /* 0x000fe20000800000 */
[----:B------:R-:W-:Y:S01]  /*46b0*/  BSSY B1, `(.L_x_12195) ;  /* 0x000001b000017945 */ /* 0x000fe20003800000 */
[----:B------:R-:W-:Y:S01]  /*46c0*/  SEL R144, R227, R132, P1 ;  /* 0x00000084e3907207 */ /* 0x000fe20000800000 */
[----:B--2---:R-:W-:Y:S01]  /*46d0*/  @P5 IMAD.WIDE.U32 R176, R147, 0x10, R176 ;  /* 0x0000001093b05825 */ /* 0x004fe200078e00b0 */
[----:B------:R-:W-:-:S02]  /*46e0*/  SEL R146, R213, R134, P1 ;  /* 0x00000086d5927207 */ /* 0x000fc40000800000 */
[----:B------:R-:W-:Y:S02]  /*46f0*/  SEL R147, R224, R135, P1 ;  /* 0x00000087e0937207 */ /* 0x000fe40000800000 */
[----:B------:R-:W-:Y:S02]  /*4700*/  @P5 SEL R137, R166, RZ, P4 ;  /* 0x000000ffa6895207 */ /* 0x000fe40002000000 */
[----:B------:R-:W-:Y:S01]  /*4710*/  @P5 SEL R138, R168, RZ, P3 ;  /* 0x000000ffa88a5207 */ /* 0x000fe20001800000 */
[----:B------:R0:W-:Y:S01]  /*4720*/  @P2 STG.E.128 desc[UR4][R172.64], R144 ;  /* 0x00000090ac002986 */ /* 0x0001e2000c101d04 */
[----:B------:R-:W-:Y:S01]  /*4730*/  @P5 SEL R139, R170, RZ, P0 ;  /* 0x000000ffaa8b5207 */ /* 0x000fe20000000000 */
[----:B------:R-:W1:Y:S01]  /*4740*/  @P5 LDC.64 R166, c[0x0][0x298] ;  /* 0x0000a600ffa65b82 */ /* 0x000e620000000a00 */
[C---:B------:R-:W-:Y:S02]  /*4750*/  @!P6 ISETP.NE.U32.AND P3, PT, R4.reuse, RZ, PT ;  /* 0x000000ff0400e20c */ /* 0x040fe40003f65070 */
[C---:B------:R-:W-:Y:S01]  /*4760*/  @!P6 ISETP.NE.U32.AND P0, PT, R4.reuse, RZ, PT ;  /* 0x000000ff0400e20c */ /* 0x040fe20003f05070 */
[----:B------:R2:W-:Y:S01]  /*4770*/  @P5 STG.E.128 desc[UR4][R176.64], R136 ;  /* 0x00000088b0005986 */ /* 0x0005e2000c101d04 */
[----:B------:R-:W-:-:S02]  /*4780*/  @!P6 ISETP.NE.U32.AND P4, PT, R4, RZ, PT ;  /* 0x000000ff0400e20c */ /* 0x000fc40003f85070 */
[C---:B------:R-:W-:Y:S01]  /*4790*/  @!P6 ISETP.NE.AND.EX P3, PT, R2.reuse, RZ, PT, P3 ;  /* 0x000000ff0200e20c */ /* 0x040fe20003f65330 */
[----:B------:R-:W3:Y:S01]  /*47a0*/  @P5 LDC.64 R168, c[0x0][0x298] ;  /* 0x0000a600ffa85b82 */ /* 0x000ee20000000a00 */
[C---:B------:R-:W-:Y:S02]  /*47b0*/  @!P6 ISETP.NE.AND.EX P0, PT, R2.reuse, RZ, PT, P0 ;  /* 0x000000ff0200e20c */ /* 0x040fe40003f05300 */
[----:B------:R-:W-:-:S05]  /*47c0*/  @!P6 ISETP.NE.AND.EX P4, PT, R2, RZ, PT, P4 ;  /* 0x000000ff0200e20c */ /* 0x000fca0003f85340 */
[----:B------:R-:W4:Y:S01]  /*47d0*/  @P5 LDC.64 R170, c[0x0][0x298] ;  /* 0x0000a600ffaa5b82 */ /* 0x000f220000000a00 */
[----:B0-----:R-:W-:Y:S01]  /*47e0*/  @!P6 FSEL R145, R40, RZ, P3 ;  /* 0x000000ff2891e208 */ /* 0x001fe20001800000 */
[----:B------:R-:W-:Y:S06]  /*47f0*/  @!P6 BRA `(.L_x_12196) ;  /* 0x000000000018e947 */ /* 0x000fec0003800000 */
[----:B------:R-:W-:Y:S01]  /*4800*/  ISETP.NE.U32.AND P3, PT, R4, RZ, PT ;  /* 0x000000ff0400720c */ /* 0x000fe20003f65070 */
[----:B------:R-:W-:-:S03]  /*4810*/  FFMA.FTZ R145, R199, R232, R229 ;  /* 0x000000e8c7917223 */ /* 0x000fc600000100e5 */
[----:B------:R-:W-:Y:S01]  /*4820*/  ISETP.NE.AND.EX P3, PT, R2, RZ, PT, P3 ;  /* 0x000000ff0200720c */ /* 0x000fe20003f65330 */
[----:B------:R-:W-:-:S04]  /*4830*/  FADD.FTZ R145, R200, -R145 ;  /* 0x80000091c8917221 */ /* 0x000fc80000010000 */
[----:B------:R-:W-:-:S08]  /*4840*/  FMUL.FTZ R145, R6, R145 ;  /* 0x0000009106917220 */ /* 0x000fd00000410000 */
[----:B------:R-:W-:-:S07]  /*4850*/  @P3 FADD.FTZ R145, R40, R145 ;  /* 0x0000009128913221 */ /* 0x000fce0000010000 */
.L_x_12196:
[----:B------:R-:W-:Y:S05]  /*4860*/  BSYNC B1 ;  /* 0x0000000000017941 */ /* 0x000fea0003800000 */
.L_x_12195:
[----:B------:R-:W-:Y:S01]  /*4870*/  BSSY B1, `(.L_x_12197) ;  /* 0x000000a000017945 */ /* 0x000fe20003800000 */
[----:B-1----:R-:W-:Y:S01]  /*4880*/  @P5 FMUL.FTZ R167, R145, R167 ;  /* 0x000000a791a75220 */ /* 0x002fe20000410000 */
        /* <DEDUP_REMOVED lines=8> */
.L_x_12198:
[----:B------:R-:W-:Y:S05]  /*4910*/  BSYNC B1 ;  /* 0x0000000000017941 */ /* 0x000fea0003800000 */
.L_x_12197:
        /* <DEDUP_REMOVED lines=10> */
.L_x_12200:
[----:B------:R-:W-:Y:S05]  /*49c0*/  BSYNC B1 ;  /* 0x0000000000017941 */ /* 0x000fea0003800000 */
.L_x_12199:
[----:B------:R-:W-:Y:S01]  /*49d0*/  @P5 FMUL.FTZ R166, R167, R166 ;  /* 0x000000a6a7a65220 */ /* 0x000fe20000410000 */
[----:B----4-:R-:W-:Y:S01]  /*49e0*/  @P5 FMUL.FTZ R171, R147, R171 ;  /* 0x000000ab93ab5220 */ /* 0x010fe20000410000 */
[----:B------:R-:W-:Y:S01]  /*49f0*/  @P5 LOP3.LUT P3, RZ, R0, 0xff, RZ, 0xc0, !PT ;  /* 0x000000ff00ff5812 */ /* 0x000fe2000786c0ff */
[----:B------:R-:W-:Y:S01]  /*4a00*/  @P5 FMUL.FTZ R168, R169, R168 ;  /* 0x000000a8a9a85220 */ /* 0x000fe20000410000 */
[----:B------:R-:W-:Y:S01]  /*4a10*/  @!P6 ISETP.NE.U32.AND P0, PT, R4, RZ, PT ;  /* 0x000000ff0400e20c */ /* 0x000fe20003f05070 */
[----:B------:R-:W-:Y:S01]  /*4a20*/  @P5 FMUL.FTZ R170, R171, R170 ;  /* 0x000000aaabaa5220 */ /* 0x000fe20000410000 */
[----:B--2---:R-:W-:Y:S01]  /*4a30*/  @P5 SEL R136, R166, RZ, P3 ;  /* 0x000000ffa6885207 */ /* 0x004fe20001800000 */
[----:B------:R-:W-:Y:S01]  /*4a40*/  BSSY B1, `(.L_x_12201) ;  /* 0x0000011000017945 */ /* 0x000fe20003800000 */
[C---:B------:R-:W-:Y:S02]  /*4a50*/  @P5 LOP3.LUT P3, RZ, R0.reuse, 0xff0000, RZ, 0xc0, !PT ;  /* 0x00ff000000ff5812 */ /* 0x040fe4000786c0ff */
[----:B------:R-:W-:-:S02]  /*4a60*/  @P5 LOP3.LUT P4, RZ, R0, 0xff00, RZ, 0xc0, !PT ;  /* 0x0000ff0000ff5812 */ /* 0x000fc4000788c0ff */
[----:B------:R-:W-:Y:S02]  /*4a70*/  @!P6 ISETP.NE.AND.EX P0, PT, R2, RZ, PT, P0 ;  /* 0x000000ff0200e20c */ /* 0x000fe40003f05300 */
[----:B------:R-:W-:Y:S02]  /*4a80*/  @P5 SEL R138, R170, RZ, P3 ;  /* 0x000000ffaa8a5207 */ /* 0x000fe40001800000 */
[----:B------:R-:W-:Y:S02]  /*4a90*/  SEL R132, R145, R132, P1 ;  /* 0x0000008491847207 */ /* 0x000fe40000800000 */
[----:B------:R-:W-:Y:S02]  /*4aa0*/  SEL R133, R144, R133, P1 ;  /* 0x0000008590857207 */ /* 0x000fe40000800000 */
[----:B------:R-:W-:Y:S02]  /*4ab0*/  SEL R134, R147, R134, P1 ;  /* 0x0000008693867207 */ /* 0x000fe40000800000 */
[----:B------:R-:W-:-:S02]  /*4ac0*/  @P5 SEL R137, R168, RZ, P4 ;  /* 0x000000ffa8895207 */ /* 0x000fc40002000000 */
        /* <DEDUP_REMOVED lines=8> */
.L_x_12202:
[----:B------:R-:W-:Y:S05]  /*4b50*/  BSYNC B1 ;  /* 0x0000000000017941 */ /* 0x000fea0003800000 */
.L_x_12201:
[----:B------:R-:W0:Y:S01]  /*4b60*/  @P5 LDC.64 R144, c[0x0][0x298] ;  /* 0x0000a600ff905b82 */ /* 0x000e220000000a00 */
[----:B------:R-:W-:Y:S02]  /*4b70*/  @P2 IADD3 R5, R5, 0xe0, RZ ;  /* 0x000000e005052810 */ /* 0x000fe40007ffe0ff */
[----:B------:R-:W-:Y:S02]  /*4b80*/  @P5 IADD3 R203, R203, 0xe0, RZ ;  /* 0x000000e0cbcb5810 */ /* 0x000fe40007ffe0ff */
[----:B------:R-:W-:Y:S02]  /*4b90*/  @P5 LOP3.LUT P0, RZ, R0, 0xff000000, RZ, 0xc0, !PT ;  /* 0xff00000000ff5812 */ /* 0x000fe4000780c0ff */
[C---:B------:R-:W-:Y:S01]  /*4ba0*/  SEL R135, R170.reuse, R135, P1 ;  /* 0x00000087aa877207 */ /* 0x040fe20000800000 */
[----:B------:R-:W1:Y:S08]  /*4bb0*/  @P2 LDC.64 R168, c[0x0][0x308] ;  /* 0x0000c200ffa82b82 */ /* 0x000e700000000a00 */
[----:B------:R-:W2:Y:S08]  /*4bc0*/  @P5 LDC.64 R166, c[0x0][0x2f8] ;  /* 0x0000be00ffa65b82 */ /* 0x000eb00000000a00 */
[----:B------:R-:W3:Y:S01]  /*4bd0*/  LDC.64 R146, c[0x0][0x210] ;  /* 0x00008400ff927b82 */ /* 0x000ee20000000a00 */
[----:B0-----:R-:W-:-:S04]  /*4be0*/  @P5 FMUL.FTZ R145, R170, R145 ;  /* 0x00000091aa915220 */ /* 0x001fc80000410000 */
[----:B------:R-:W-:Y:S01]  /*4bf0*/  @P5 FMUL.FTZ R144, R145, R144 ;  /* 0x0000009091905220 */ /* 0x000fe20000410000 */
[----:B-1----:R-:W-:-:S04]  /*4c00*/  @P2 IMAD.WIDE.U32 R168, R5, 0x10, R168 ;  /* 0x0000001005a82825 */ /* 0x002fc800078e00a8 */
[----:B------:R-:W-:Y:S01]  /*4c10*/  @P5 SEL R139, R144, RZ, P0 ;  /* 0x000000ff908b5207 */ /* 0x000fe20000000000 */
[----:B------:R0:W-:Y:S01]  /*4c20*/  @P2 STG.E.128 desc[UR4][R168.64], R132 ;  /* 0x00000084a8002986 */ /* 0x0001e2000c101d04 */
[----:B--2---:R-:W-:-:S05]  /*4c30*/  @P5 IMAD.WIDE.U32 R166, R203, 0x10, R166 ;  /* 0x00000010cba65825 */ /* 0x004fca00078e00a6 */
[----:B------:R0:W-:Y:S01]  /*4c40*/  @P5 STG.E.128 desc[UR4][R166.64], R136 ;  /* 0x00000088a6005986 */ /* 0x0001e2000c101d04 */
[----:B---3--:R-:W-:-:S04]  /*4c50*/  LEA R208, R146, R208, 0x2 ;  /* 0x000000d092d07211 */ /* 0x008fc800078e10ff */
[----:B------:R-:W-:-:S13]  /*4c60*/  ISETP.GE.AND P0, PT, R208, R147, PT ;  /* 0x00000093d000720c */ /* 0x000fda0003f06270 */
[----:B0-----:R-:W-:Y:S05]  /*4c70*/  @!P0 BRA `(.L_x_12203) ;  /* 0xffffffbc000c8947 */ /* 0x001fea000383ffff */
.L_x_12134:
[----:B------:R-:W-:Y:S05]  /*4c80*/  BSYNC B0 ;  /* 0x0000000000007941 */ /* 0x000fea0003800000 */
.L_x_12132:
        /* <DEDUP_REMOVED lines=9> */
[----:B-1----:R-:W-:Y:S02]  /*4d20*/  LEA R3, R3, R0, 0x18 ;  /* 0x0000000003037211 */ /* 0x002fe400078ec0ff */
[----:B------:R-:W-:Y:S02]  /*4d30*/  PRMT R0, R2, 0x2104, R5 ;  /* 0x0000210402007816 */ /* 0x000fe40000000005 */
        /* <DEDUP_REMOVED lines=176> */
.L_x_12138:
        /* <DEDUP_REMOVED lines=8> */
.L_x_12205:
[----:B------:R-:W-:Y:S05]  /*58c0*/  BSYNC B1 ;  /* 0x0000000000017941 */ /* 0x000fea0003800000 */
.L_x_12204:
        /* <DEDUP_REMOVED lines=8> */
.L_x_12206:
[----:B------:R-:W-:Y:S01]  /*5950*/  FADD.FTZ R145, R145, R170 ;  /* 0x000000aa91917221 */ /* 0x000fe20000010000 */
[----:B------:R-:W-:-:S04]  /*5960*/  HFMA2.MMA R174, -RZ, RZ, 0, 1.1920928955078125e-07 ;  /* 0x00000002ffae7435 */ /* 0x000fc800000001ff */
[----:B------:R-:W-:Y:S02]  /*5970*/  MOV R175, R145 ;  /* 0x0000009100af7202 */ /* 0x000fe40000000f00 */
[----:B------:R-:W-:-:S07]  /*5980*/  MOV R144, R173 ;  /* 0x000000ad00907202 */ /* 0x000fce0000000f00 */
[----:B------:R-:W-:Y:S05]  /*5990*/  WARPSYNC.COLLECTIVE R172, `(.L_x_12207) ;  /* 0x00000000ac087348 */ /* 0x000fea0003c00000 */
[----:B------:R0:W1:Y:S02]  /*59a0*/  SHFL.BFLY P0, R173, R175, R174, R177 ;  /* 0x0c0000aeafad7389 */ /* 0x00006400000000b1 */
[----:B01----:R-:W-:Y:S01]  /*59b0*/  ENDCOLLECTIVE ;  /* 0x000000000000791b */ /* 0x003fe20003800000 */
.L_x_12207:
[----:B------:R-:W-:-:S05]  /*59c0*/  FADD.FTZ R144, R144, R171 ;  /* 0x000000ab90907221 */ /* 0x000fca0000010000 */
[----:B------:R-:W-:Y:S02]  /*59d0*/  MOV R175, R144 ;  /* 0x0000009000af7202 */ /* 0x000fe40000000f00 */
[----:B------:R-:W-:-:S07]  /*59e0*/  MOV R146, R173 ;  /* 0x000000ad00927202 */ /* 0x000fce0000000f00 */
[----:B------:R-:W-:Y:S05]  /*59f0*/  WARPSYNC.COLLECTIVE R172, `(.L_x_12208) ;  /* 0x00000000ac087348 */ /* 0x000fea0003c00000 */
[----:B------:R0:W1:Y:S02]  /*5a00*/  SHFL.BFLY P0, R173, R175, R174, R177 ;  /* 0x0c0000aeafad7389 */ /* 0x00006400000000b1 */
[----:B01----:R-:W-:Y:S01]  /*5a10*/  ENDCOLLECTIVE ;  /* 0x000000000000791b */ /* 0x003fe20003800000 */
.L_x_12208:
[----:B------:R-:W-:Y:S01]  /*5a20*/  FADD.FTZ R146, R145, R146 ;  /* 0x0000009291927221 */ /* 0x000fe20000010000 */
[----:B------:R-:W-:-:S04]  /*5a30*/  HFMA2.MMA R174, -RZ, RZ, 0, 2.384185791015625e-07 ;  /* 0x00000004ffae7435 */ /* 0x000fc800000001ff */
[----:B------:R-:W-:Y:S02]  /*5a40*/  MOV R175, R146 ;  /* 0x0000009200af7202 */ /* 0x000fe40000000f00 */
[----:B------:R-:W-:-:S07]  /*5a50*/  MOV R147, R173 ;  /* 0x000000ad00937202 */ /* 0x000fce0000000f00 */
[----:B------:R-:W-:Y:S05]  /*5a60*/  WARPSYNC.COLLECTIVE R172, `(.L_x_12209) ;  /* 0x00000000ac087348 */ /* 0x000fea0003c00000 */
[----:B------:R0:W1:Y:S02]  /*5a70*/  SHFL.BFLY P0, R173, R175, R174, R177 ;  /* 0x0c0000aeafad7389 */ /* 0x00006400000000b1 */
[----:B01----:R-:W-:Y:S01]  /*5a80*/  ENDCOLLECTIVE ;  /* 0x000000000000791b */ /* 0x003fe20003800000 */
.L_x_12209:
[----:B------:R-:W-:-:S05]  /*5a90*/  FADD.FTZ R147, R144, R147 ;  /* 0x0000009390937221 */ /* 0x000fca0000010000 */
[----:B------:R-:W-:Y:S02]  /*5aa0*/  MOV R175, R147 ;  /* 0x0000009300af7202 */ /* 0x000fe40000000f00 */
[----:B------:R-:W-:-:S07]  /*5ab0*/  MOV R167, R173 ;  /* 0x000000ad00a77202 */ /* 0x000fce0000000f00 */
[----:B------:R-:W-:Y:S05]  /*5ac0*/  WARPSYNC.COLLECTIVE R172, `(.L_x_12210) ;  /* 0x00000000ac087348 */ /* 0x000fea0003c00000 */
[----:B------:R0:W1:Y:S02]  /*5ad0*/  SHFL.BFLY P0, R173, R175, R174, R177 ;  /* 0x0c0000aeafad7389 */ /* 0x00006400000000b1 */
[----:B01----:R-:W-:Y:S01]  /*5ae0*/  ENDCOLLECTIVE ;  /* 0x000000000000791b */ /* 0x003fe20003800000 */
.L_x_12210:
[----:B------:R-:W-:Y:S01]  /*5af0*/  FADD.FTZ R167, R146, R167 ;  /* 0x000000a792a77221 */ /* 0x000fe20000010000 */
[----:B------:R-:W-:-:S04]  /*5b00*/  HFMA2.MMA R174, -RZ, RZ, 0, 4.76837158203125e-07 ;  /* 0x00000008ffae7435 */ /* 0x000fc800000001ff */
[----:B------:R-:W-:Y:S02]  /*5b10*/  MOV R175, R167 ;  /* 0x000000a700af7202 */ /* 0x000fe40000000f00 */
[----:B------:R-:W-:-:S07]  /*5b20*/  MOV R166, R173 ;  /* 0x000000ad00a67202 */ /* 0x000fce0000000f00 */
[----:B------:R-:W-:Y:S05]  /*5b30*/  WARPSYNC.COLLECTIVE R172, `(.L_x_12211) ;  /* 0x00000000ac087348 */ /* 0x000fea0003c00000 */
[----:B------:R0:W1:Y:S02]  /*5b40*/  SHFL.BFLY P0, R173, R175, R174, R177 ;  /* 0x0c0000aeafad7389 */ /* 0x00006400000000b1 */
[----:B01----:R-:W-:Y:S01]  /*5b50*/  ENDCOLLECTIVE ;  /* 0x000000000000791b */ /* 0x003fe20003800000 */
.L_x_12211:
[----:B------:R-:W-:-:S05]  /*5b60*/  FADD.FTZ R166, R147, R166 ;  /* 0x000000a693a67221 */ /* 0x000fca0000010000 */
[----:B------:R-:W-:Y:S02]  /*5b70*/  MOV R175, R166 ;  /* 0x000000a600af7202 */ /* 0x000fe40000000f00 */
[----:B------:R-:W-:-:S07]  /*5b80*/  MOV R168, R173 ;  /* 0x000000ad00a87202 */ /* 0x000fce0000000f00 */
[----:B------:R-:W-:Y:S05]  /*5b90*/  WARPSYNC.COLLECTIVE R172, `(.L_x_12212) ;  /* 0x00000000ac087348 */ /* 0x000fea0003c00000 */
[----:B------:R0:W1:Y:S02]  /*5ba0*/  SHFL.BFLY P0, R173, R175, R174, R177 ;  /* 0x0c0000aeafad7389 */ /* 0x00006400000000b1 */
[----:B01----:R-:W-:Y:S01]  /*5bb0*/  ENDCOLLECTIVE ;  /* 0x000000000000791b */ /* 0x003fe20003800000 */
.L_x_12212:
[----:B------:R-:W-:Y:S01]  /*5bc0*/  FADD.FTZ R168, R167, R168 ;  /* 0x000000a8a7a87221 */ /* 0x000fe20000010000 */
[----:B------:R-:W-:-:S04]  /*5bd0*/  HFMA2.MMA R174, -RZ, RZ, 0, 9.5367431640625e-07 ;  /* 0x00000010ffae7435 */ /* 0x000fc800000001ff */
[----:B------:R-:W-:Y:S02]  /*5be0*/  MOV R175, R168 ;  /* 0x000000a800af7202 */ /* 0x000fe40000000f00 */
[----:B------:R-:W-:-:S07]  /*5bf0*/  MOV R169, R173 ;  /* 0x000000ad00a97202 */ /* 0x000fce0000000f00 */
[----:B------:R-:W-:Y:S05]  /*5c00*/  WARPSYNC.COLLECTIVE R172, `(.L_x_12213) ;  /* 0x00000000ac087348 */ /* 0x000fea0003c00000 */
[----:B------:R0:W1:Y:S02]  /*5c10*/  SHFL.BFLY P0, R173, R175, R174, R177 ;  /* 0x0c0000aeafad7389 */ /* 0x00006400000000b1 */
[----:B01----:R-:W-:Y:S01]  /*5c20*/  ENDCOLLECTIVE ;  /* 0x000000000000791b */ /* 0x003fe20003800000 */
.L_x_12213:
[----:B------:R-:W-:-:S05]  /*5c30*/  FADD.FTZ R169, R166, R169 ;  /* 0x000000a9a6a97221 */ /* 0x000fca0000010000 */
[----:B------:R-:W-:Y:S02]  /*5c40*/  MOV R175, R169 ;  /* 0x000000a900af7202 */ /* 0x000fe40000000f00 */
[----:B------:R-:W-:-:S07]  /*5c50*/  MOV R171, R173 ;  /* 0x000000ad00ab7202 */ /* 0x000fce0000000f00 */
[----:B------:R-:W-:Y:S05]  /*5c60*/  WARPSYNC.COLLECTIVE R172, `(.L_x_12214) ;  /* 0x00000000ac087348 */ /* 0x000fea0003c00000 */
[----:B------:R0:W1:Y:S02]  /*5c70*/  SHFL.BFLY P0, R173, R175, R174, R177 ;  /* 0x0c0000aeafad7389 */ /* 0x00006400000000b1 */
[----:B01----:R-:W-:Y:S01]  /*5c80*/  ENDCOLLECTIVE ;  /* 0x000000000000791b */ /* 0x003fe20003800000 */
.L_x_12214:
[----:B------:R-:W-:Y:S01]  /*5c90*/  MOV R170, R173 ;  /* 0x000000ad00aa7202 */ /* 0x000fe20000000f00 */
[----:B------:R-:W-:Y:S06]  /*5ca0*/  BRA `(.L_x_12215) ;  /* 0xffffffc400ac7947 */ /* 0x000fec000383ffff */
.L_x_12216:
        /* <DEDUP_REMOVED lines=13> */
.L_x_14377:


//--------------------- .text._ZN10layer_norm13ln_bwd_kernelINS_13Kernel_traitsI6__halfffffjLj1024ELj1ELj4ELj1ELj16ENS_18Kernel_traits_baseILj1024ES2_ffffjLj128EEEEELb1ELb1ELb0ELb0EEEvNS_9BwdParamsE --------------------------
	.section	.text._ZN10layer_norm13ln_bwd_kernelINS_13Kernel_traitsI6__halfffffjLj1024ELj1ELj4ELj1ELj16ENS_18Kernel_traits_baseILj1024ES2_ffffjLj128EEEEELb1ELb1ELb0ELb0EEEvNS_9BwdParamsE,"ax",@progbits
	.align	128
        .global         _ZN10layer_norm13ln_bwd_kernelINS_13Kernel_traitsI6__halfffffjLj1024ELj1ELj4ELj1ELj16ENS_18Kernel_traits_baseILj1024ES2_ffffjLj128EEEEELb1ELb1ELb0ELb0EEEvNS_9BwdParamsE
        .type           _ZN10layer_norm13ln_bwd_kernelINS_13Kernel_traitsI6__halfffffjLj1024ELj1ELj4ELj1ELj16ENS_18Kernel_traits_baseILj1024ES2_ffffjLj128EEEEELb1ELb1ELb0ELb0EEEvNS_9BwdParamsE,@function
        .size           _ZN10layer_norm13ln_bwd_kernelINS_13Kernel_traitsI6__halfffffjLj1024ELj1ELj4ELj1ELj16ENS_18Kernel_traits_baseILj1024ES2_ffffjLj128EEEEELb1ELb1ELb0ELb0EEEvNS_9BwdParamsE,(.L_x_14378 - _ZN10layer_norm13ln_bwd_kernelINS_13Kernel_traitsI6__halfffffjLj1024ELj1ELj4ELj1ELj16ENS_18Kernel_traits_baseILj1024ES2_ffffjLj128EEEEELb1ELb1ELb0ELb0EEEvNS_9BwdParamsE)
        .other          _ZN10layer_norm13ln_bwd_kernelINS_13Kernel_traitsI6__halfffffjLj1024ELj1ELj4ELj1ELj16ENS_18Kernel_traits_baseILj1024ES2_ffffjLj128EEEEELb1ELb1ELb0ELb0EEEvNS_9BwdParamsE,@"STO_CUDA_ENTRY STV_DEFAULT"
_ZN10layer_norm13ln_bwd_kernelINS_13Kernel_traitsI6__halfffffjLj1024ELj1ELj4ELj1ELj16ENS_18Kernel_traits_baseILj1024ES2_ffffjLj128EEEEELb1ELb1ELb0ELb0EEEvNS_9BwdParamsE:
.text._ZN10layer_norm13ln_bwd_kernelINS_13Kernel_traitsI6__halfffffjLj1024ELj1ELj4ELj1ELj16ENS_18Kernel_traits_baseILj1024ES2_ffffjLj128EEEEELb1ELb1ELb0ELb0EEEvNS_9BwdParamsE:
        /* <DEDUP_REMOVED lines=41> */
[----:B------:R-:W-:-:S03]  /*0290*/  @P4 LOP3.LUT R3, R3, 0x1, RZ, 0xfc, !PT ;  /* 0x0000000103034812 */ /* 0x000fc600078efcff */
        /* <DEDUP_REMOVED lines=41> */
[----:B------:R-:W5:Y:S01]  /*0530*/  @P5 LDG.E.64 R6, desc[UR4][R46.64] ;  /* 0x000000042e065981 */ /* 0x000f62000c1e1b00 */
[----:B------:R-:W4:Y:S03]  /*0540*/  @P1 LDC.64 R58, c[0x0][0x278] ;  /* 0x00009e00ff3a1b82 */ /* 0x000f260000000a00 */
[----:B------:R-:W5:Y:S01]  /*0550*/  @P4 LDG.E.64 R38, desc[UR4][R48.64] ;  /* 0x0000000430264981 */ /* 0x000f62000c1e1b00 */
[----:B------:R-:W-:Y:S02]  /*0560*/  CS2R R130, SRZ ;  /* 0x0000000000827805 */ /* 0x000fe4000001ff00 */
[----:B------:R-:W-:-:S02]  /*0570*/  CS2R R124, SRZ ;  /* 0x00000000007c7805 */ /* 0x000fc4000001ff00 */
[----:B------:R-:W-:Y:S01]  /*0580*/  CS2R R126, SRZ ;  /* 0x00000000007e7805 */ /* 0x000fe2000001ff00 */
[----:B------:R-:W5:Y:S01]  /*0590*/  @P4 LDG.E.64 R14, desc[UR4][R50.64] ;  /* 0x00000004320e4981 */ /* 0x000f62000c1e1b00 */
[----:B------:R-:W-:Y:S02]  /*05a0*/  CS2R R120, SRZ ;  /* 0x0000000000787805 */ /* 0x000fe4000001ff00 */
[----:B------:R-:W-:Y:S02]  /*05b0*/  CS2R R122, SRZ ;  /* 0x00000000007a7805 */ /* 0x000fe4000001ff00 */
[----:B------:R-:W-:Y:S01]  /*05c0*/  CS2R R116, SRZ ;  /* 0x0000000000747805 */ /* 0x000fe2000001ff00 */
[----:B------:R-:W5:Y:S01]  /*05d0*/  @P0 LDG.E.64 R26, desc[UR4][R52.64] ;  /* 0x00000004341a0981 */ /* 0x000f62000c1e1b00 */
[----:B------:R-:W-:Y:S02]  /*05e0*/  CS2R R118, SRZ ;  /* 0x0000000000767805 */ /* 0x000fe4000001ff00 */
[----:B------:R-:W-:-:S02]  /*05f0*/  CS2R R112, SRZ ;  /* 0x0000000000707805 */ /* 0x000fc4000001ff00 */
[----:B------:R-:W-:Y:S01]  /*0600*/  CS2R R114, SRZ ;  /* 0x0000000000727805 */ /* 0x000fe2000001ff00 */
[----:B------:R-:W5:Y:S01]  /*0610*/  @P0 LDG.E.64 R12, desc[UR4][R54.64] ;  /* 0x00000004360c0981 */ /* 0x000f62000c1e1b00 */
[----:B--2---:R-:W-:-:S04]  /*0620*/  @P1 IMAD.WIDE.U32 R56, R69, 0x8, R56 ;  /* 0x0000000845381825 */ /* 0x004fc800078e0038 */
[C---:B----4-:R-:W-:Y:S01]  /*0630*/  @P1 IMAD.WIDE.U32 R58, R69.reuse, 0x8, R58 ;  /* 0x00000008453a1825 */ /* 0x050fe200078e003a */
[----:B------:R-:W-:Y:S01]  /*0640*/  @P1 IADD3 R69, R69, 0x20, RZ ;  /* 0x0000002045451810 */ /* 0x000fe20007ffe0ff */
[----:B------:R-:W5:Y:S04]  /*0650*/  @P1 LDG.E.64 R24, desc[UR4][R56.64] ;  /* 0x0000000438181981 */ /* 0x000f68000c1e1b00 */
[----:B------:R-:W-:Y:S01]  /*0660*/  @P2 IMAD.WIDE.U32 R60, R69, 0x8, R60 ;  /* 0x00000008453c2825 */ /* 0x000fe200078e003c */
[----:B---3--:R-:W-:Y:S01]  /*0670*/  LEA R2, R41, R0, 0x2 ;  /* 0x0000000029027211 */ /* 0x008fe200078e10ff */
[----:B------:R-:W5:Y:S02]  /*0680*/  @P1 LDG.E.64 R4, desc[UR4][R58.64] ;  /* 0x000000043a041981 */ /* 0x000f64000c1e1b00 */
[C---:B------:R-:W-:Y:S01]  /*0690*/  @P2 IMAD.WIDE.U32 R62, R69.reuse, 0x8, R62 ;  /* 0x00000008453e2825 */ /* 0x040fe200078e003e */
[----:B------:R-:W-:Y:S01]  /*06a0*/  @P2 IADD3 R69, R69, 0x20, RZ ;  /* 0x0000002045452810 */ /* 0x000fe20007ffe0ff */
[----:B------:R2:W5:Y:S04]  /*06b0*/  @P2 LDG.E.64 R22, desc[UR4][R60.64] ;  /* 0x000000043c162981 */ /* 0x000568000c1e1b00 */
[C---:B0-----:R-:W-:Y:S01]  /*06c0*/  @P3 IMAD.WIDE.U32 R28, R69.reuse, 0x8, R64 ;  /* 0x00000008451c3825 */ /* 0x041fe200078e0040 */
[----:B------:R0:W5:Y:S03]  /*06d0*/  @P2 LDG.E.64 R10, desc[UR4][R62.64] ;  /* 0x000000043e0a2981 */ /* 0x000166000c1e1b00 */
[----:B-1----:R-:W-:Y:S01]  /*06e0*/  @P3 IMAD.WIDE.U32 R32, R69, 0x8, R66 ;  /* 0x0000000845203825 */ /* 0x002fe200078e0042 */
[----:B------:R1:W5:Y:S04]  /*06f0*/  @P3 LDG.E.64 R20, desc[UR4][R28.64] ;  /* 0x000000041c143981 */ /* 0x000368000c1e1b00 */
        /* <DEDUP_REMOVED lines=26> */
[----:B--2---:R-:W-:Y:S02]  /*08a0*/  CS2R R60, SRZ ;  /* 0x00000000003c7805 */ /* 0x004fe4000001ff00 */
        /* <DEDUP_REMOVED lines=11> */
[----:B-1----:R-:W-:Y:S06]  /*0960*/  @P3 BRA `(.L_x_12218) ;  /* 0x0000004c00643947 */ /* 0x002fec0003800000 */
[----:B-----5:R-:W-:Y:S01]  /*0970*/  MOV R0, R30 ;  /* 0x0000001e00007202 */ /* 0x020fe20000000f00 */
[----:B------:R-:W-:Y:S01]  /*0980*/  ULDC.64 UR6, c[0x0][0x270] ;  /* 0x00009c0000067ab9 */ /* 0x000fe20000000a00 */
[----:B------:R-:W-:Y:S01]  /*0990*/  SHF.R.U64 R149, R30, 0x10, R31 ;  /* 0x000000101e957819 */ /* 0x000fe2000000121f */
[----:B------:R-:W-:Y:S01]  /*09a0*/  HFMA2.MMA R133, -RZ, RZ, 0, 0 ;  /* 0x00000000ff857435 */ /* 0x000fe200000001ff */
[----:B------:R-:W-:Y:S02]  /*09b0*/  MOV R238, R4 ;  /* 0x0000000400ee7202 */ /* 0x000fe40000000f00 */
[----:B------:R-:W-:Y:S01]  /*09c0*/  SHF.R.U64 R237, R4, 0x10, R5 ;  /* 0x0000001004ed7819 */ /* 0x000fe20000001205 */
[----:B------:R-:W-:Y:S01]  /*09d0*/  HADD2.F32 R4, -RZ, R0.H0_H0 ;  /* 0x20000000ff047230 */ /* 0x000fe20000004100 */
[----:B------:R-:W-:Y:S01]  /*09e0*/  MOV R28, R31 ;  /* 0x0000001f001c7202 */ /* 0x000fe20000000f00 */
[----:B------:R-:W-:Y:S01]  /*09f0*/  HADD2.F32 R0, -RZ, R149.H0_H0 ;  /* 0x20000095ff007230 */ /* 0x000fe20000004100 */
[----:B------:R-:W-:Y:S01]  /*0a00*/  SHF.R.U32.HI R148, RZ, 0x10, R31 ;  /* 0x00000010ff947819 */ /* 0x000fe2000001161f */
[----:B------:R-:W-:Y:S01]  /*0a10*/  HADD2.F32 R238, -RZ, R238.H0_H0 ;  /* 0x200000eeffee7230 */ /* 0x000fe20000004100 */
[----:B------:R-:W-:Y:S01]  /*0a20*/  MOV R29, R34 ;  /* 0x00000022001d7202 */ /* 0x000fe20000000f00 */
[----:B------:R0:W-:Y:S01]  /*0a30*/  STL [R1+0x94], R4 ;  /* 0x0000940401007387 */ /* 0x0001e20000100800 */
[----:B------:R-:W-:Y:S01]  /*0a40*/  MOV R236, R5 ;  /* 0x0000000500ec7202 */ /* 0x000fe20000000f00 */
[----:B------:R-:W-:Y:S01]  /*0a50*/  HADD2.F32 R237, -RZ, R237.H0_H0 ;  /* 0x200000edffed7230 */ /* 0x000fe20000004100 */
[----:B------:R-:W-:Y:S01]  /*0a60*/  SHF.R.U32.HI R235, RZ, 0x10, R5 ;  /* 0x00000010ffeb7819 */ /* 0x000fe20000011605 */
[----:B------:R-:W-:Y:S01]  /*0a70*/  HADD2.F32 R5, -RZ, R28.H0_H0 ;  /* 0x2000001cff057230 */ /* 0x000fe20000004100 */
[--C-:B------:R-:W-:Y:S01]  /*0a80*/  SHF.R.U64 R147, R34, 0x10, R35.reuse ;  /* 0x0000001022937819 */ /* 0x100fe20000001223 */
        /* <DEDUP_REMOVED lines=8> */
[----:B------:R-:W-:Y:S01]  /*0b10*/  SHF.R.U64 R145, R36, 0x10, R37 ;  /* 0x0000001024917819 */ /* 0x000fe20000001225 */
[----:B------:R2:W-:Y:S01]  /*0b20*/  STL [R1+0x88], R4 ;  /* 0x0000880401007387 */ /* 0x0005e20000100800 */
[----:B-1----:R-:W-:Y:S01]  /*0b30*/  HADD2.F32 R0, -RZ, R29.H0_H0 ;  /* 0x2000001dff007230 */ /* 0x002fe20000004100 */
[----:B------:R-:W-:-:S02]  /*0b40*/  MOV R32, R37 ;  /* 0x0000002500207202 */ /* 0x000fc40000000f00 */
[----:B------:R-:W-:Y:S01]  /*0b50*/  SHF.R.U32.HI R144, RZ, 0x10, R37 ;  /* 0x00000010ff907819 */ /* 0x000fe20000011625 */
[----:B0-----:R-:W-:Y:S01]  /*0b60*/  HADD2.F32 R5, -RZ, R147.H0_H0 ;  /* 0x20000093ff057230 */ /* 0x001fe20000004100 */
[----:B------:R0:W-:Y:S01]  /*0b70*/  STL [R1+0x84], R0 ;  /* 0x0000840001007387 */ /* 0x0001e20000100800 */
[----:B------:R-:W-:Y:S01]  /*0b80*/  MOV R33, R38 ;  /* 0x0000002600217202 */ /* 0x000fe20000000f00 */
[----:B--2---:R-:W-:Y:S02]  /*0b90*/  HADD2.F32 R4, -RZ, R30.H0_H0 ;  /* 0x2000001eff047230 */ /* 0x004fe40000004100 */
[----:B------:R1:W-:Y:S01]  /*0ba0*/  STL [R1+0x80], R5 ;  /* 0x0000800501007387 */ /* 0x0003e20000100800 */
[--C-:B------:R-:W-:Y:S02]  /*0bb0*/  SHF.R.U64 R143, R38, 0x10, R39.reuse ;  /* 0x00000010268f7819 */ /* 0x100fe40000001227 */
[----:B------:R-:W-:Y:S01]  /*0bc0*/  MOV R34, R39 ;  /* 0x0000002700227202 */ /* 0x000fe20000000f00 */
[----:B------:R2:W-:Y:S01]  /*0bd0*/  STL [R1+0x7c], R4 ;  /* 0x00007c0401007387 */ /* 0x0005e20000100800 */
[----:B------:R-:W-:Y:S01]  /*0be0*/  SHF.R.U32.HI R142, RZ, 0x10, R39 ;  /* 0x00000010ff8e7819 */ /* 0x000fe20000011627 */
[----:B0-----:R-:W-:Y:S01]  /*0bf0*/  HADD2.F32 R0, -RZ, R146.H0_H0 ;  /* 0x20000092ff007230 */ /* 0x001fe20000004100 */
[----:B------:R-:W-:-:S02]  /*0c00*/  MOV R35, R26 ;  /* 0x0000001a00237202 */ /* 0x000fc40000000f00 */
[--C-:B------:R-:W-:Y:S01]  /*0c10*/  SHF.R.U64 R141, R26, 0x10, R27.reuse ;  /* 0x000000101a8d7819 */ /* 0x100fe2000000121b */
[----:B-1----:R-:W-:Y:S01]  /*0c20*/  HADD2.F32 R5, -RZ, R31.H0_H0 ;  /* 0x2000001fff057230 */ /* 0x002fe20000004100 */
[----:B------:R0:W-:Y:S01]  /*0c30*/  STL [R1+0x78], R0 ;  /* 0x0000780001007387 */ /* 0x0001e20000100800 */
[----:B------:R-:W-:Y:S01]  /*0c40*/  MOV R36, R27 ;  /* 0x0000001b00247202 */ /* 0x000fe20000000f00 */
[----:B--2---:R-:W-:Y:S02]  /*0c50*/  HADD2.F32 R4, -RZ, R145.H0_H0 ;  /* 0x20000091ff047230 */ /* 0x004fe40000004100 */
[----:B------:R1:W-:Y:S01]  /*0c60*/  STL [R1+0x74], R5 ;  /* 0x0000740501007387 */ /* 0x0003e20000100800 */
[----:B------:R-:W-:Y:S02]  /*0c70*/  SHF.R.U32.HI R140, RZ, 0x10, R27 ;  /* 0x00000010ff8c7819 */ /* 0x000fe4000001161b */
[----:B------:R-:W-:Y:S01]  /*0c80*/  MOV R26, R24 ;  /* 0x00000018001a7202 */ /* 0x000fe20000000f00 */
[----:B------:R2:W-:Y:S01]  /*0c90*/  STL [R1+0x70], R4 ;  /* 0x0000700401007387 */ /* 0x0005e20000100800 */
[----:B------:R-:W-:Y:S01]  /*0ca0*/  SHF.R.U64 R139, R24, 0x10, R25 ;  /* 0x00000010188b7819 */ /* 0x000fe20000001219 */
[----:B0-----:R-:W-:Y:S01]  /*0cb0*/  HADD2.F32 R0, -RZ, R32.H0_H0 ;  /* 0x20000020ff007230 */ /* 0x001fe20000004100 */
[----:B------:R-:W-:-:S02]  /*0cc0*/  MOV R27, R25 ;  /* 0x00000019001b7202 */ /* 0x000fc40000000f00 */
[----:B------:R-:W-:Y:S01]  /*0cd0*/  SHF.R.U32.HI R138, RZ, 0x10, R25 ;  /* 0x00000010ff8a7819 */ /* 0x000fe20000011619 */
[----:B-1----:R-:W-:Y:S01]  /*0ce0*/  HADD2.F32 R5, -RZ, R144.H0_H0 ;  /* 0x20000090ff057230 */ /* 0x002fe20000004100 */
        /* <DEDUP_REMOVED lines=85> */
[----:B------:R-:W-:Y:S01]  /*1240*/  ISETP.NE.U32.AND P3, PT, RZ, UR6, PT ;  /* 0x00000006ff007c0c */ /* 0x000fe2000bf65070 */
[----:B------:R-:W-:-:S02]  /*1250*/  HADD2.F32 R240, -RZ, R240.H0_H0 ;  /* 0x200000f0fff07230 */ /* 0x000fc40000004100 */
[----:B------:R2:W-:Y:S01]  /*1260*/  STL [R1+0x20], R5 ;  /* 0x0000200501007387 */ /* 0x0005e20000100800 */
[----:B0-----:R-:W-:Y:S01]  /*1270*/  HADD2.F32 R4, -RZ, R23.H0_H0 ;  /* 0x20000017ff047230 */ /* 0x001fe20000004100 */
[----:B------:R-:W-:Y:S01]  /*1280*/  ISETP.NE.AND.EX P3, PT, RZ, UR7, PT, P3 ;  /* 0x00000007ff007c0c */ /* 0x000fe2000bf65330 */
[----:B------:R-:W-:Y:S02]  /*1290*/  HADD2.F32 R239, -RZ, R239.H0_H0 ;  /* 0x200000efffef7230 */ /* 0x000fe40000004100 */
[----:B------:R-:W-:Y:S01]  /*12a0*/  HADD2.F32 R234, -RZ, R234.H0_H0 ;  /* 0x200000eaffea7230 */ /* 0x000fe20000004100 */
[----:B------:R0:W-:Y:S01]  /*12b0*/  STL [R1+0x1c], R4 ;  /* 0x00001c0401007387 */ /* 0x0001e20000100800 */
[----:B-1----:R-:W-:Y:S02]  /*12c0*/  HADD2.F32 R0, -RZ, R38.H0_H0 ;  /* 0x20000026ff007230 */ /* 0x002fe40000004100 */
[----:B------:R-:W-:Y:S02]  /*12d0*/  HADD2.F32 R233, -RZ, R233.H0_H0 ;  /* 0x200000e9ffe97230 */ /* 0x000fe40000004100 */
[----:B--2---:R-:W-:Y:S01]  /*12e0*/  HADD2.F32 R5, -RZ, R20.H0_H0 ;  /* 0x20000014ff057230 */ /* 0x004fe20000004100 */
[----:B------:R1:W-:Y:S01]  /*12f0*/  STL [R1+0x18], R0 ;  /* 0x0000180001007387 */ /* 0x0003e20000100800 */
[----:B------:R-:W-:-:S02]  /*1300*/  HADD2.F32 R232, -RZ, R232.H0_H0 ;  /* 0x200000e8ffe87230 */ /* 0x000fc40000004100 */
[----:B------:R-:W-:Y:S01]  /*1310*/  HADD2.F32 R231, -RZ, R231.H0_H0 ;  /* 0x200000e7ffe77230 */ /* 0x000fe20000004100 */
[----:B------:R2:W-:Y:S01]  /*1320*/  STL [R1+0x14], R5 ;  /* 0x0000140501007387 */ /* 0x0005e20000100800 */
[----:B0-----:R-:W-:Y:S02]  /*1330*/  HADD2.F32 R4, -RZ, R37.H0_H0 ;  /* 0x20000025ff047230 */ /* 0x001fe40000004100 */
[----:B------:R-:W-:Y:S02]  /*1340*/  HADD2.F32 R230, -RZ, R230.H0_H0 ;  /* 0x200000e6ffe67230 */ /* 0x000fe40000004100 */
[----:B------:R-:W-:Y:S01]  /*1350*/  HADD2.F32 R229, -RZ, R229.H0_H0 ;  /* 0x200000e5ffe57230 */ /* 0x000fe20000004100 */
[----:B------:R0:W-:Y:S01]  /*1360*/  STL [R1+0x10], R4 ;  /* 0x0000100401007387 */ /* 0x0001e20000100800 */
[----:B-1----:R-:W-:Y:S02]  /*1370*/  HADD2.F32 R0, -RZ, R21.H0_H0 ;  /* 0x20000015ff007230 */ /* 0x002fe40000004100 */
[----:B------:R-:W-:-:S02]  /*1380*/  HADD2.F32 R228, -RZ, R228.H0_H0 ;  /* 0x200000e4ffe47230 */ /* 0x000fc40000004100 */
[----:B--2---:R-:W-:Y:S01]  /*1390*/  HADD2.F32 R5, -RZ, R19.H0_H0 ;  /* 0x20000013ff057230 */ /* 0x004fe20000004100 */
[----:B------:R1:W-:Y:S01]  /*13a0*/  STL [R1+0xc], R0 ;  /* 0x00000c0001007387 */ /* 0x0003e20000100800 */
[----:B------:R-:W-:Y:S02]  /*13b0*/  HADD2.F32 R227, -RZ, R227.H0_H0 ;  /* 0x200000e3ffe37230 */ /* 0x000fe40000004100 */
[----:B0-----:R-:W-:Y:S01]  /*13c0*/  HADD2.F32 R4, -RZ, R18.H0_H0 ;  /* 0x20000012ff047230 */ /* 0x001fe20000004100 */
[----:B------:R0:W-:Y:S04]  /*13d0*/  STL [R1+0x8], R5 ;  /* 0x0000080501007387 */ /* 0x0001e80000100800 */
[----:B------:R0:W-:Y:S01]  /*13e0*/  STL [R1+0x4], R4 ;  /* 0x0000040401007387 */ /* 0x0001e20000100800 */
[----:B-1----:R-:W-:-:S05]  /*13f0*/  HADD2.F32 R0, -RZ, R16.H0_H0 ;  /* 0x20000010ff007230 */ /* 0x002fca0000004100 */
[----:B------:R0:W-:Y:S02]  /*1400*/  STL [R1], R0 ;  /* 0x0000000001007387 */ /* 0x0001e40000100800 */
.L_x_12252:
[----:B-1----:R-:W1:Y:S01]  /*1410*/  LDC.64 R200, c[0x0][0x250] ;  /* 0x00009400ffc87b82 */ /* 0x002e620000000a00 */
[----:B0-----:R-:W-:Y:S02]  /*1420*/  SHF.R.S32.HI R4, RZ, 0x1f, R2 ;  /* 0x0000001fff047819 */ /* 0x001fe40000011402 */
[----:B------:R-:W-:-:S05]  /*1430*/  LOP3.LUT P5, RZ, R3, 0x8, RZ, 0xc0, !PT ;  /* 0x0000000803ff7812 */ /* 0x000fca00078ac0ff */
[----:B---34-:R-:W0:Y:S01]  /*1440*/  @P3 LDC.64 R160, c[0x0][0x270] ;  /* 0x00009c00ffa03b82 */ /* 0x018e220000000a00 */
[----:B-1----:R-:W-:-:S06]  /*1450*/  IMAD.WIDE R200, R2, 0x4, R200 ;  /* 0x0000000402c87825 */ /* 0x002fcc00078e02c8 */
[----:B------:R-:W5:Y:S01]  /*1460*/  LDG.E R200, desc[UR4][R200.64] ;  /* 0x00000004c8c87981 */ /* 0x000f62000c1e1900 */
[----:B0-----:R-:W-:-:S04]  /*1470*/  @P3 LEA R160, P4, R2, R160, 0x2 ;  /* 0x000000a002a03211 */ /* 0x001fc800078810ff */
        /* <DEDUP_REMOVED lines=14> */
[----:B--2---:R-:W-:Y:S02]  /*1560*/  CS2R R198, SRZ ;  /* 0x0000000000c67805 */ /* 0x004fe4000001ff00 */
[----:B------:R-:W-:Y:S01]  /*1570*/  MOV R202, R20 ;  /* 0x0000001400ca7202 */ /* 0x000fe20000000f00 */
[----:B------:R-:W-:Y:S06]  /*1580*/  @!P5 BRA `(.L_x_12220) ;  /* 0x0000000000c8d947 */ /* 0x000fec0003800000 */
[----:B------:R-:W-:Y:S01]  /*1590*/  ISETP.NE.U32.AND P4, PT, RZ, UR8, PT ;  /* 0x00000008ff007c0c */ /* 0x000fe2000bf85070 */
[----:B------:R-:W0:Y:S01]  /*15a0*/  LDC.U8 R162, c[0x0][0x2a0] ;  /* 0x0000a800ffa27b82 */ /* 0x000e220000000000 */
[----:B------:R-:W2:Y:S02]  /*15b0*/  LDL R210, [R1+0x94] ;  /* 0x0000940001d27983 */ /* 0x000ea40000100800 */
[----:B------:R-:W-:Y:S02]  /*15c0*/  ISETP.NE.AND.EX P4, PT, RZ, UR9, PT, P4 ;  /* 0x00000009ff007c0c */ /* 0x000fe4000bf85340 */
[----:B------:R-:W3:Y:S04]  /*15d0*/  LDL R205, [R1+0x90] ;  /* 0x0000900001cd7983 */ /* 0x000ee80000100800 */
[----:B------:R-:W4:Y:S04]  /*15e0*/  LDL R204, [R1+0x8c] ;  /* 0x00008c0001cc7983 */ /* 0x000f280000100800 */
[----:B------:R-:W4:Y:S03]  /*15f0*/  LDL R201, [R1+0x88] ;  /* 0x0000880001c97983 */ /* 0x000f260000100800 */
[----:B------:R-:W-:-:S04]  /*1600*/  @P4 LEA R160, P5, R20, UR8, 0x4 ;  /* 0x0000000814a04c11 */ /* 0x000fc8000f8a20ff */
[----:B------:R-:W-:-:S05]  /*1610*/  @P4 LEA.HI.X R161, R20, UR9, RZ, 0x4, P5 ;  /* 0x0000000914a14c11 */ /* 0x000fca000a8f24ff */
[----:B------:R1:W5:Y:S01]  /*1620*/  @P4 LDG.E.128 R36, desc[UR4][R160.64] ;  /* 0x00000004a0244981 */ /* 0x000362000c1e1d00 */
[----:B------:R-:W-:-:S04]  /*1630*/  LEA R198, P4, R20, UR12, 0x2 ;  /* 0x0000000c14c67c11 */ /* 0x000fc8000f8810ff */
[C---:B------:R-:W-:Y:S02]  /*1640*/  LEA.HI.X R199, R20.reuse, UR13, RZ, 0x2, P4 ;  /* 0x0000000d14c77c11 */ /* 0x040fe4000a0f14ff */
[C---:B------:R-:W-:Y:S01]  /*1650*/  LEA R164, P4, R20.reuse, UR10, 0x4 ;  /* 0x0000000a14a47c11 */ /* 0x040fe2000f8820ff */
[----:B-1----:R-:W1:Y:S03]  /*1660*/  LDC.64 R160, c[0x0][0x2b8] ;  /* 0x0000ae00ffa07b82 */ /* 0x002e660000000a00 */
[----:B------:R-:W-:Y:S01]  /*1670*/  LEA.HI.X R165, R20, UR11, RZ, 0x4, P4 ;  /* 0x0000000b14a57c11 */ /* 0x000fe2000a0f24ff */
[----:B------:R4:W5:Y:S01]  /*1680*/  LDG.E R6, desc[UR4][R198.64] ;  /* 0x00000004c6067981 */ /* 0x000962000c1e1900 */
[----:B0-----:R-:W-:-:S04]  /*1690*/  ISETP.NE.AND P4, PT, R162, RZ, PT ;  /* 0x000000ffa200720c */ /* 0x001fc80003f85270 */
[----:B------:R-:W2:Y:S01]  /*16a0*/  LDG.E.128 R164, desc[UR4][R164.64] ;  /* 0x00000004a4a47981 */ /* 0x000ea2000c1e1d00 */
[----:B-----5:R-:W-:Y:S01]  /*16b0*/  FSEL R0, R200, RZ, !P4 ;  /* 0x000000ffc8007208 */ /* 0x020fe20006000000 */
[----:B-1----:R-:W-:-:S06]  /*16c0*/  IMAD.WIDE.U32 R160, R20, 0x10, R160 ;  /* 0x0000001014a07825 */ /* 0x002fcc00078e00a0 */
[----:B------:R-:W3:Y:S01]  /*16d0*/  LDG.E.128 R160, desc[UR4][R160.64] ;  /* 0x00000004a0a07981 */ /* 0x000ee2000c1e1d00 */
        /* <DEDUP_REMOVED lines=17> */
[----:B----4-:R-:W-:-:S02]  /*17f0*/  FMUL.FTZ R212, R204, R162 ;  /* 0x000000a2ccd47220 */ /* 0x010fc40000410000 */
        /* <DEDUP_REMOVED lines=11> */
.L_x_12220:
[----:B------:R-:W-:Y:S05]  /*18b0*/  BSYNC B1 ;  /* 0x0000000000017941 */ /* 0x000fea0003800000 */
.L_x_12219:
        /* <DEDUP_REMOVED lines=18> */
[----:B------:R0:W5:Y:S02]  /*19e0*/  LDG.E R7, desc[UR4][R204.64] ;  /* 0x00000004cc077981 */ /* 0x000164000c1e1900 */
[----:B0-----:R-:W-:-:S03]  /*19f0*/  ISETP.NE.AND P4, PT, R162, RZ, PT ;  /* 0x000000ffa200720c */ /* 0x001fc60003f85270 */
[----:B------:R-:W2:Y:S01]  /*1a00*/  LDG.E.128 R164, desc[UR4][R164.64] ;  /* 0x00000004a4a47981 */ /* 0x000ea2000c1e1d00 */
[----:B-1----:R-:W-:-:S06]  /*1a10*/  IMAD.WIDE.U32 R160, R202, 0x10, R160 ;  /* 0x00000010caa07825 */ /* 0x002fcc00078e00a0 */
[----:B------:R-:W3:Y:S01]  /*1a20*/  LDG.E.128 R160, desc[UR4][R160.64] ;  /* 0x00000004a0a07981 */ /* 0x000ee2000c1e1d00 */
[----:B-----5:R-:W-:Y:S02]  /*1a30*/  FSEL R27, R200, RZ, !P4 ;  /* 0x000000ffc81b7208 */ /* 0x020fe40006000000 */
[----:B------:R-:W-:-:S03]  /*1a40*/  IADD3 R202, R202, 0x20, RZ ;  /* 0x00000020caca7810 */ /* 0x000fc60007ffe0ff */
[C---:B--2---:R-:W-:Y:S01]  /*1a50*/  FADD.FTZ R164, -R27.reuse, R164 ;  /* 0x000000a41ba47221 */ /* 0x044fe20000010100 */
[----:B------:R-:W-:-:S03]  /*1a60*/  FADD.FTZ R165, -R27, R165 ;  /* 0x000000a51ba57221 */ /* 0x000fc60000010100 */
[----:B------:R-:W-:Y:S01]  /*1a70*/  FMUL.FTZ R174, R5, R164 ;  /* 0x000000a405ae7220 */ /* 0x000fe20000410000 */
[----:B------:R-:W-:Y:S01]  /*1a80*/  FADD.FTZ R166, -R27, R166 ;  /* 0x000000a61ba67221 */ /* 0x000fe20000010100 */
[----:B------:R-:W-:Y:S01]  /*1a90*/  FMUL.FTZ R173, R5, R165 ;  /* 0x000000a505ad7220 */ /* 0x000fe20000410000 */
        /* <DEDUP_REMOVED lines=23> */
.L_x_12222:
[----:B------:R-:W-:Y:S05]  /*1c10*/  BSYNC B1 ;  /* 0x0000000000017941 */ /* 0x000fea0003800000 */
.L_x_12221:
        /* <DEDUP_REMOVED lines=53> */
.L_x_12224:
[----:B------:R-:W-:Y:S05]  /*1f70*/  BSYNC B1 ;  /* 0x0000000000017941 */ /* 0x000fea0003800000 */
.L_x_12223:
        /* <DEDUP_REMOVED lines=53> */
.L_x_12226:
[----:B------:R-:W-:Y:S05]  /*22d0*/  BSYNC B1 ;  /* 0x0000000000017941 */ /* 0x000fea0003800000 */
.L_x_12225:
[----:B------:R-:W-:Y:S04]  /*22e0*/  BSSY B1, `(.L_x_12227) ;  /* 0x0000034000017945 */ /* 0x000fe80003800000 */
        /* <DEDUP_REMOVED lines=10> */
[----:B------:R1:W5:Y:S02]  /*2390*/  @P4 LDG.E.128 R140, desc[UR4][R10.64] ;  /* 0x000000040a8c4981 */ /* 0x000364000c1e1d00 */
[----:B-1----:R-:W-:-:S04]  /*23a0*/  LEA R10, P4, R202, UR12, 0x2 ;  /* 0x0000000cca0a7c11 */ /* 0x002fc8000f8810ff */
[C---:B------:R-:W-:Y:S02]  /*23b0*/  LEA.HI.X R11, R202.reuse, UR13, RZ, 0x2, P4 ;  /* 0x0000000dca0b7c11 */ /* 0x040fe4000a0f14ff */
[----:B------:R-:W-:-:S03]  /*23c0*/  LEA R164, P4, R202, UR10, 0x4 ;  /* 0x0000000acaa47c11 */ /* 0x000fc6000f8820ff */
[----:B------:R1:W5:Y:S01]  /*23d0*/  LDG.E R10, desc[UR4][R10.64] ;  /* 0x000000040a0a7981 */ /* 0x000362000c1e1900 */
[----:B------:R-:W-:Y:S02]  /*23e0*/  LEA.HI.X R165, R202, UR11, RZ, 0x4, P4 ;  /* 0x0000000bcaa57c11 */ /* 0x000fe4000a0f24ff */
[----:B0-----:R-:W-:Y:S02]  /*23f0*/  ISETP.NE.AND P4, PT, R160, RZ, PT ;  /* 0x000000ffa000720c */ /* 0x001fe40003f85270 */
[----:B------:R-:W0:Y:S02]  /*2400*/  LDC.64 R160, c[0x0][0x2b8] ;  /* 0x0000ae00ffa07b82 */ /* 0x000e240000000a00 */
[----:B------:R-:W1:Y:S01]  /*2410*/  LDG.E.128 R164, desc[UR4][R164.64] ;  /* 0x00000004a4a47981 */ /* 0x000e62000c1e1d00 */
[----:B0-----:R-:W-:-:S06]  /*2420*/  IMAD.WIDE.U32 R160, R202, 0x10, R160 ;  /* 0x00000010caa07825 */ /* 0x001fcc00078e00a0 */
[----:B------:R-:W2:Y:S01]  /*2430*/  LDG.E.128 R160, desc[UR4][R160.64] ;  /* 0x00000004a0a07981 */ /* 0x000ea2000c1e1d00 */
[----:B-----5:R-:W-:Y:S02]  /*2440*/  FSEL R12, R200, RZ, !P4 ;  /* 0x000000ffc80c7208 */ /* 0x020fe40006000000 */
[----:B------:R-:W-:-:S03]  /*2450*/  IADD3 R202, R202, 0x20, RZ ;  /* 0x00000020caca7810 */ /* 0x000fc60007ffe0ff */
[C---:B-1----:R-:W-:Y:S01]  /*2460*/  FADD.FTZ R11, -R12.reuse, R164 ;  /* 0x000000a40c0b7221 */ /* 0x042fe20000010100 */
[----:B------:R-:W-:-:S03]  /*2470*/  FADD.FTZ R165, -R12, R165 ;  /* 0x000000a50ca57221 */ /* 0x000fc60000010100 */
[C---:B------:R-:W-:Y:S01]  /*2480*/  FMUL.FTZ R11, R5.reuse, R11 ;  /* 0x0000000b050b7220 */ /* 0x040fe20000410000 */
[C---:B------:R-:W-:Y:S01]  /*2490*/  FADD.FTZ R24, -R12.reuse, R166 ;  /* 0x000000a60c187221 */ /* 0x040fe20000010100 */
[----:B------:R-:W-:Y:S01]  /*24a0*/  FADD.FTZ R167, -R12, R167 ;  /* 0x000000a70ca77221 */ /* 0x000fe20000010100 */
[C---:B------:R-:W-:Y:S02]  /*24b0*/  FMUL.FTZ R12, R5.reuse, R165 ;  /* 0x000000a5050c7220 */ /* 0x040fe40000410000 */
[C---:B------:R-:W-:Y:S01]  /*24c0*/  FMUL.FTZ R24, R5.reuse, R24 ;  /* 0x0000001805187220 */ /* 0x040fe20000410000 */
[----:B------:R-:W-:Y:S01]  /*24d0*/  FMUL.FTZ R189, R5, R167 ;  /* 0x000000a705bd7220 */ /* 0x000fe20000410000 */
[----:B--2---:R-:W-:Y:S01]  /*24e0*/  FMUL.FTZ R219, R205, R160 ;  /* 0x000000a0cddb7220 */ /* 0x004fe20000410000 */
[----:B---3--:R-:W-:-:S03]  /*24f0*/  FMUL.FTZ R207, R204, R161 ;  /* 0x000000a1cccf7220 */ /* 0x008fc60000410000 */
[----:B------:R-:W-:Y:S01]  /*2500*/  FADD.FTZ R199, R199, R219 ;  /* 0x000000dbc7c77221 */ /* 0x000fe20000010000 */
[----:B------:R-:W-:Y:S01]  /*2510*/  FFMA.FTZ R198, R11, R219, R198 ;  /* 0x000000db0bc67223 */ /* 0x000fe200000100c6 */
[----:B----4-:R-:W-:Y:S02]  /*2520*/  FMUL.FTZ R190, R201, R162 ;  /* 0x000000a2c9be7220 */ /* 0x010fe40000410000 */
        /* <DEDUP_REMOVED lines=15> */
.L_x_12228:
[----:B------:R-:W-:Y:S05]  /*2620*/  BSYNC B1 ;  /* 0x0000000000017941 */ /* 0x000fea0003800000 */
.L_x_12227:
        /* <DEDUP_REMOVED lines=26> */
[----:B------:R-:W-:Y:S01]  /*27d0*/  FMUL.FTZ R14, R5, R14 ;  /* 0x0000000e050e7220 */ /* 0x000fe20000410000 */
[----:B------:R-:W-:Y:S01]  /*27e0*/  FADD.FTZ R166, -R25, R166 ;  /* 0x000000a619a67221 */ /* 0x000fe20000010100 */
[----:B------:R-:W-:Y:S01]  /*27f0*/  FMUL.FTZ R15, R5, R15 ;  /* 0x0000000f050f7220 */ /* 0x000fe20000410000 */
[----:B------:R-:W-:Y:S02]  /*2800*/  FADD.FTZ R167, -R25, R167 ;  /* 0x000000a719a77221 */ /* 0x000fe40000010100 */
[C---:B------:R-:W-:Y:S02]  /*2810*/  FMUL.FTZ R25, R5.reuse, R166 ;  /* 0x000000a605197220 */ /* 0x040fe40000410000 */
        /* <DEDUP_REMOVED lines=21> */
.L_x_12230:
[----:B------:R-:W-:Y:S05]  /*2970*/  BSYNC B1 ;  /* 0x0000000000017941 */ /* 0x000fea0003800000 */
.L_x_12229:
        /* <DEDUP_REMOVED lines=52> */
.L_x_12232:
[----:B------:R-:W-:Y:S05]  /*2cc0*/  BSYNC B1 ;  /* 0x0000000000017941 */ /* 0x000fea0003800000 */
.L_x_12231:
[----:B------:R-:W0:Y:S01]  /*2cd0*/  LDC.U8 R204, c[0x0][0x2a0] ;  /* 0x0000a800ffcc7b82 */ /* 0x000e220000000000 */
[----:B------:R-:W-:Y:S01]  /*2ce0*/  LOP3.LUT P4, RZ, R3, 0x10, RZ, 0xc0, !PT ;  /* 0x0000001003ff7812 */ /* 0x000fe2000788c0ff */
[----:B------:R-:W-:-:S12]  /*2cf0*/  BSSY B1, `(.L_x_12233) ;  /* 0x0000032000017945 */ /* 0x000fd80003800000 */
[----:B------:R-:W-:Y:S05]  /*2d00*/  @!P4 BRA `(.L_x_12234) ;  /* 0x0000000000c0c947 */ /* 0x000fea0003800000 */
[----:B------:R-:W-:Y:S01]  /*2d10*/  ISETP.NE.U32.AND P4, PT, RZ, UR8, PT ;  /* 0x00000008ff007c0c */ /* 0x000fe2000bf85070 */
[----:B------:R-:W1:Y:S01]  /*2d20*/  LDC.64 R164, c[0x0][0x2b8] ;  /* 0x0000ae00ffa47b82 */ /* 0x000e620000000a00 */
        /* <DEDUP_REMOVED lines=8> */
[----:B0-----:R-:W-:Y:S01]  /*2db0*/  ISETP.NE.AND P4, PT, R204, RZ, PT ;  /* 0x000000ffcc00720c */ /* 0x001fe20003f85270 */
[----:B-1----:R-:W-:-:S03]  /*2dc0*/  IMAD.WIDE.U32 R164, R202, 0x10, R164 ;  /* 0x00000010caa47825 */ /* 0x002fc600078e00a4 */
[----:B-----5:R-:W-:Y:S02]  /*2dd0*/  FSEL R176, R200, RZ, !P4 ;  /* 0x000000ffc8b07208 */ /* 0x020fe40006000000 */
[C---:B------:R-:W-:Y:S01]  /*2de0*/  LEA R200, P4, R202.reuse, UR12, 0x2 ;  /* 0x0000000ccac87c11 */ /* 0x040fe2000f8810ff */
[----:B------:R-:W2:Y:S03]  /*2df0*/  LDG.E.128 R164, desc[UR4][R164.64] ;  /* 0x00000004a4a47981 */ /* 0x000ea6000c1e1d00 */
[C---:B------:R-:W-:Y:S02]  /*2e00*/  LEA.HI.X R201, R202.reuse, UR13, RZ, 0x2, P4 ;  /* 0x0000000dcac97c11 */ /* 0x040fe4000a0f14ff */
[----:B------:R-:W-:-:S03]  /*2e10*/  LEA R160, P4, R202, UR10, 0x4 ;  /* 0x0000000acaa07c11 */ /* 0x000fc6000f8820ff */
[----:B------:R1:W5:Y:S01]  /*2e20*/  LDG.E R19, desc[UR4][R200.64] ;  /* 0x00000004c8137981 */ /* 0x000362000c1e1900 */
[----:B------:R-:W-:-:S06]  /*2e30*/  LEA.HI.X R161, R202, UR11, RZ, 0x4, P4 ;  /* 0x0000000bcaa17c11 */ /* 0x000fcc000a0f24ff */
[----:B------:R-:W4:Y:S01]  /*2e40*/  LDG.E.128 R160, desc[UR4][R160.64] ;  /* 0x00000004a0a07981 */ /* 0x000f22000c1e1d00 */
[----:B--2---:R-:W-:Y:S01]  /*2e50*/  FMUL.FTZ R216, R197, R164 ;  /* 0x000000a4c5d87220 */ /* 0x004fe20000410000 */
[----:B---3--:R-:W-:-:S03]  /*2e60*/  FMUL.FTZ R197, R184, R165 ;  /* 0x000000a5b8c57220 */ /* 0x008fc60000410000 */
[----:B------:R-:W-:Y:S01]  /*2e70*/  FADD.FTZ R199, R199, R216 ;  /* 0x000000d8c7c77221 */ /* 0x000fe20000010000 */
[C---:B----4-:R-:W-:Y:S01]  /*2e80*/  FADD.FTZ R160, -R176.reuse, R160 ;  /* 0x000000a0b0a07221 */ /* 0x050fe20000010100 */
[----:B------:R-:W-:-:S03]  /*2e90*/  FADD.FTZ R161, -R176, R161 ;  /* 0x000000a1b0a17221 */ /* 0x000fc60000010100 */
[C---:B------:R-:W-:Y:S01]  /*2ea0*/  FMUL.FTZ R224, R5.reuse, R160 ;  /* 0x000000a005e07220 */ /* 0x040fe20000410000 */
[----:B------:R-:W-:Y:S01]  /*2eb0*/  FADD.FTZ R162, -R176, R162 ;  /* 0x000000a2b0a27221 */ /* 0x000fe20000010100 */
[C---:B------:R-:W-:Y:S02]  /*2ec0*/  FMUL.FTZ R223, R5.reuse, R161 ;  /* 0x000000a105df7220 */ /* 0x040fe40000410000 */
        /* <DEDUP_REMOVED lines=20> */
.L_x_12234:
[----:B------:R-:W-:Y:S05]  /*3010*/  BSYNC B1 ;  /* 0x0000000000017941 */ /* 0x000fea0003800000 */
.L_x_12233:
        /* <DEDUP_REMOVED lines=20> */
.L_x_12278:
[----:B------:R-:W-:Y:S01]  /*3160*/  LOP3.LUT P4, RZ, R3, 0x8, RZ, 0xc0, !PT ;  /* 0x0000000803ff7812 */ /* 0x000fe2000788c0ff */
[----:B------:R-:W-:Y:S01]  /*3170*/  FADD.FTZ R164, R199, R165 ;  /* 0x000000a5c7a47221 */ /* 0x000fe20000010000 */
[----:B-1----:R-:W-:Y:S01]  /*3180*/  FADD.FTZ R160, R198, R160 ;  /* 0x000000a0c6a07221 */ /* 0x002fe20000010000 */
[----:B------:R-:W-:Y:S02]  /*3190*/  BSSY B1, `(.L_x_12236) ;  /* 0x000004e000017945 */ /* 0x000fe40003800000 */
[----:B------:R-:W-:Y:S01]  /*31a0*/  FMUL.FTZ R164, R164, UR14 ;  /* 0x0000000ea4a47c20 */ /* 0x000fe20008410000 */
[----:B------:R-:W-:-:S07]  /*31b0*/  FMUL.FTZ R165, R160, UR14 ;  /* 0x0000000ea0a57c20 */ /* 0x000fce0008410000 */
[----:B------:R-:W-:Y:S05]  /*31c0*/  @!P4 BRA `(.L_x_12237) ;  /* 0x000000040028c947 */ /* 0x000fea0003800000 */
[----:B------:R-:W1:Y:S01]  /*31d0*/  LDC.64 R160, c[0x0][0x220] ;  /* 0x00008800ffa07b82 */ /* 0x000e620000000a00 */
[----:B------:R-:W3:Y:S04]  /*31e0*/  LDL R202, [R1+0x14] ;  /* 0x0000140001ca7983 */ /* 0x000ee80000100800 */
[----:B------:R-:W4:Y:S04]  /*31f0*/  LDL R201, [R1+0x10] ;  /* 0x0000100001c97983 */ /* 0x000f280000100800 */
[----:B--2---:R-:W2:Y:S04]  /*3200*/  LDL R198, [R1+0x8] ;  /* 0x0000080001c67983 */ /* 0x004ea80000100800 */
[----:B-----5:R-:W2:Y:S01]  /*3210*/  LDL R200, [R1+0xc] ;  /* 0x00000c0001c87983 */ /* 0x020ea20000100800 */
[----:B0-----:R-:W-:-:S02]  /*3220*/  ISETP.NE.AND P4, PT, R204, RZ, PT ;  /* 0x000000ffcc00720c */ /* 0x001fc40003f85270 */
[----:B------:R-:W-:Y:S02]  /*3230*/  ISETP.NE.U32.AND P5, PT, RZ, UR8, PT ;  /* 0x00000008ff007c0c */ /* 0x000fe4000bfa5070 */
[----:B------:R-:W-:Y:S01]  /*3240*/  FSEL R166, R164, RZ, !P4 ;  /* 0x000000ffa4a67208 */ /* 0x000fe20006000000 */
[----:B-1----:R-:W-:-:S06]  /*3250*/  IMAD.WIDE.U32 R160, R20, 0x10, R160 ;  /* 0x0000001014a07825 */ /* 0x002fcc00078e00a0 */
[----:B------:R-:W3:Y:S01]  /*3260*/  LDG.E.128 R160, desc[UR4][R160.64] ;  /* 0x00000004a0a07981 */ /* 0x000ee2000c1e1d00 */
[----:B------:R-:W-:Y:S01]  /*3270*/  ISETP.NE.AND.EX P5, PT, RZ, UR9, PT, P5 ;  /* 0x00000009ff007c0c */ /* 0x000fe2000bfa5350 */
[----:B------:R-:W-:Y:S01]  /*3280*/  FFMA.FTZ R167, R0, R165, R166 ;  /* 0x000000a500a77223 */ /* 0x000fe200000100a6 */
[----:B------:R-:W-:Y:S02]  /*3290*/  ISETP.NE.U32.AND P4, PT, RZ, UR16, PT ;  /* 0x00000010ff007c0c */ /* 0x000fe4000bf85070 */
[----:B------:R-:W-:Y:S01]  /*32a0*/  LOP3.LUT P6, RZ, R6, 0xff, RZ, 0xc0, !PT ;  /* 0x000000ff06ff7812 */ /* 0x000fe200078cc0ff */
[----:B------:R-:W-:Y:S01]  /*32b0*/  FADD.FTZ R167, R21, -R167 ;  /* 0x800000a715a77221 */ /* 0x000fe20000010000 */
[----:B------:R-:W-:-:S03]  /*32c0*/  ISETP.NE.AND.EX P4, PT, RZ, UR17, PT, P4 ;  /* 0x00000011ff007c0c */ /* 0x000fc6000bf85340 */
[----:B------:R-:W-:-:S04]  /*32d0*/  FMUL.FTZ R167, R5, R167 ;  /* 0x000000a705a77220 */ /* 0x000fc80000410000 */
[----:B------:R-:W-:-:S05]  /*32e0*/  @P5 FADD.FTZ R167, R36, R167 ;  /* 0x000000a724a75221 */ /* 0x000fca0000010000 */
[C---:B------:R-:W-:Y:S01]  /*32f0*/  SEL R156, R167.reuse, R156, P4 ;  /* 0x0000009ca79c7207 */ /* 0x040fe20002000000 */
[----:B------:R-:W-:-:S04]  /*3300*/  FMUL.FTZ R167, R167, R4 ;  /* 0x00000004a7a77220 */ /* 0x000fc80000410000 */
[----:B------:R-:W-:-:S04]  /*3310*/  FMUL.FTZ R167, R167, UR15 ;  /* 0x0000000fa7a77c20 */ /* 0x000fc80008410000 */
[----:B---3--:R-:W-:-:S05]  /*3320*/  FMUL.FTZ R160, R167, R160 ;  /* 0x000000a0a7a07220 */ /* 0x008fca0000410000 */
[----:B------:R-:W-:-:S05]  /*3330*/  FSEL R160, R160, RZ, P6 ;  /* 0x000000ffa0a07208 */ /* 0x000fca0003000000 */
[----:B------:R-:W-:Y:S01]  /*3340*/  FADD.FTZ R68, R68, R160 ;  /* 0x000000a044447221 */ /* 0x000fe20000010000 */
[----:B------:R-:W-:-:S06]  /*3350*/  HFMA2.MMA R160, -RZ, RZ, 0, 0 ;  /* 0x00000000ffa07435 */ /* 0x000fcc00000001ff */
[----:B------:R-:W-:Y:S01]  /*3360*/  @P6 FMUL.FTZ R160, R202, R167 ;  /* 0x000000a7caa06220 */ /* 0x000fe20000410000 */
[----:B------:R-:W-:-:S04]  /*3370*/  FFMA.FTZ R167, R175, R165, R166 ;  /* 0x000000a5afa77223 */ /* 0x000fc800000100a6 */
[----:B------:R-:W-:-:S04]  /*3380*/  FADD.FTZ R167, R214, -R167 ;  /* 0x800000a7d6a77221 */ /* 0x000fc80000010000 */
[----:B------:R-:W-:-:S04]  /*3390*/  FMUL.FTZ R167, R5, R167 ;  /* 0x000000a705a77220 */ /* 0x000fc80000410000 */
[----:B------:R-:W-:-:S05]  /*33a0*/  @P5 FADD.FTZ R167, R37, R167 ;  /* 0x000000a725a75221 */ /* 0x000fca0000010000 */
[C---:B------:R-:W-:Y:S01]  /*33b0*/  SEL R157, R167.reuse, R157, P4 ;  /* 0x0000009da79d7207 */ /* 0x040fe20002000000 */
[----:B------:R-:W-:Y:S01]  /*33c0*/  FMUL.FTZ R167, R167, R4 ;  /* 0x00000004a7a77220 */ /* 0x000fe20000410000 */
[----:B------:R-:W-:-:S03]  /*33d0*/  LOP3.LUT P6, RZ, R6, 0xff00, RZ, 0xc0, !PT ;  /* 0x0000ff0006ff7812 */ /* 0x000fc600078cc0ff */
[----:B------:R-:W-:-:S04]  /*33e0*/  FMUL.FTZ R167, R167, UR15 ;  /* 0x0000000fa7a77c20 */ /* 0x000fc80008410000 */
[----:B------:R-:W-:-:S05]  /*33f0*/  FMUL.FTZ R161, R161, R167 ;  /* 0x000000a7a1a17220 */ /* 0x000fca0000410000 */
[----:B------:R-:W-:-:S05]  /*3400*/  FSEL R161, R161, RZ, P6 ;  /* 0x000000ffa1a17208 */ /* 0x000fca0003000000 */
[----:B------:R-:W-:Y:S01]  /*3410*/  FADD.FTZ R69, R69, R161 ;  /* 0x000000a145457221 */ /* 0x000fe20000010000 */
[----:B------:R-:W-:Y:S01]  /*3420*/  MOV R161, RZ ;  /* 0x000000ff00a17202 */ /* 0x000fe20000000f00 */
[----:B----4-:R-:W-:Y:S01]  /*3430*/  @P6 FMUL.FTZ R161, R201, R167 ;  /* 0x000000a7c9a16220 */ /* 0x010fe20000410000 */
[-CC-:B------:R-:W-:Y:S01]  /*3440*/  FFMA.FTZ R167, R22, R165.reuse, R166.reuse ;  /* 0x000000a516a77223 */ /* 0x180fe200000100a6 */
[----:B------:R-:W-:-:S04]  /*3450*/  FFMA.FTZ R166, R211, R165, R166 ;  /* 0x000000a5d3a67223 */ /* 0x000fc800000100a6 */
[----:B------:R-:W-:Y:S01]  /*3460*/  FADD.FTZ R166, R210, -R166 ;  /* 0x800000a6d2a67221 */ /* 0x000fe20000010000 */
[----:B------:R-:W-:-:S03]  /*3470*/  FADD.FTZ R167, R212, -R167 ;  /* 0x800000a7d4a77221 */ /* 0x000fc60000010000 */
[C---:B------:R-:W-:Y:S01]  /*3480*/  FMUL.FTZ R166, R5.reuse, R166 ;  /* 0x000000a605a67220 */ /* 0x040fe20000410000 */
[----:B------:R-:W-:-:S03]  /*3490*/  FMUL.FTZ R167, R5, R167 ;  /* 0x000000a705a77220 */ /* 0x000fc60000410000 */
[----:B------:R-:W-:Y:S01]  /*34a0*/  @P5 FADD.FTZ R166, R39, R166 ;  /* 0x000000a627a65221 */ /* 0x000fe20000010000 */
[----:B------:R-:W-:-:S04]  /*34b0*/  @P5 FADD.FTZ R167, R38, R167 ;  /* 0x000000a726a75221 */ /* 0x000fc80000010000 */
[C---:B------:R-:W-:Y:S01]  /*34c0*/  SEL R159, R166.reuse, R159, P4 ;  /* 0x0000009fa69f7207 */ /* 0x040fe20002000000 */
[----:B------:R-:W-:Y:S01]  /*34d0*/  FMUL.FTZ R166, R166, R4 ;  /* 0x00000004a6a67220 */ /* 0x000fe20000410000 */
[----:B------:R-:W-:-:S03]  /*34e0*/  SEL R158, R167, R158, P4 ;  /* 0x0000009ea79e7207 */ /* 0x000fc60002000000 */
[----:B------:R-:W-:Y:S01]  /*34f0*/  FMUL.FTZ R166, R166, UR15 ;  /* 0x0000000fa6a67c20 */ /* 0x000fe20008410000 */
[----:B------:R-:W-:-:S03]  /*3500*/  LOP3.LUT P4, RZ, R6, 0xff000000, RZ, 0xc0, !PT ;  /* 0xff00000006ff7812 */ /* 0x000fc6000788c0ff */
[----:B------:R-:W-:Y:S01]  /*3510*/  FMUL.FTZ R163, R163, R166 ;  /* 0x000000a6a3a37220 */ /* 0x000fe20000410000 */
[----:B------:R-:W-:-:S04]  /*3520*/  FMUL.FTZ R167, R167, R4 ;  /* 0x00000004a7a77220 */ /* 0x000fc80000410000 */
[----:B------:R-:W-:Y:S01]  /*3530*/  FSEL R163, R163, RZ, P4 ;  /* 0x000000ffa3a37208 */ /* 0x000fe20002000000 */
[----:B------:R-:W-:Y:S01]  /*3540*/  FMUL.FTZ R167, R167, UR15 ;  /* 0x0000000fa7a77c20 */ /* 0x000fe20008410000 */
[----:B------:R-:W-:-:S03]  /*3550*/  LOP3.LUT P6, RZ, R6, 0xff0000, RZ, 0xc0, !PT ;  /* 0x00ff000006ff7812 */ /* 0x000fc600078cc0ff */
[----:B------:R-:W-:Y:S01]  /*3560*/  FADD.FTZ R71, R71, R163 ;  /* 0x000000a347477221 */ /* 0x000fe20000010000 */
[----:B------:R-:W-:Y:S01]  /*3570*/  MOV R163, RZ ;  /* 0x000000ff00a37202 */ /* 0x000fe20000000f00 */
[----:B------:R-:W-:Y:S01]  /*3580*/  FMUL.FTZ R162, R162, R167 ;  /* 0x000000a7a2a27220 */ /* 0x000fe20000410000 */
[----:B--2---:R-:W-:Y:S01]  /*3590*/  @P4 FMUL.FTZ R163, R198, R166 ;  /* 0x000000a6c6a34220 */ /* 0x004fe20000410000 */
[----:B------:R-:W-:-:S03]  /*35a0*/  ISETP.NE.U32.AND P4, PT, RZ, UR16, PT ;  /* 0x00000010ff007c0c */ /* 0x000fc6000bf85070 */
[----:B------:R-:W-:Y:S02]  /*35b0*/  FSEL R162, R162, RZ, P6 ;  /* 0x000000ffa2a27208 */ /* 0x000fe40003000000 */
[----:B------:R-:W-:-:S03]  /*35c0*/  ISETP.NE.AND.EX P4, PT, RZ, UR17, PT, P4 ;  /* 0x00000011ff007c0c */ /* 0x000fc6000bf85340 */
[----:B------:R-:W-:Y:S01]  /*35d0*/  FADD.FTZ R70, R70, R162 ;  /* 0x000000a246467221 */ /* 0x000fe20000010000 */
[----:B------:R-:W-:-:S06]  /*35e0*/  HFMA2.MMA R162, -RZ, RZ, 0, 0 ;  /* 0x00000000ffa27435 */ /* 0x000fcc00000001ff */
[----:B------:R-:W-:-:S03]  /*35f0*/  @P6 FMUL.FTZ R162, R200, R167 ;  /* 0x000000a7c8a26220 */ /* 0x000fc60000410000 */
[----:B------:R-:W0:Y:S02]  /*3600*/  @P4 LDC.64 R166, c[0x0][0x308] ;  /* 0x0000c200ffa64b82 */ /* 0x000e240000000a00 */
[----:B0-----:R-:W-:-:S05]  /*3610*/  @P4 IMAD.WIDE.U32 R166, R20, 0x10, R166 ;  /* 0x0000001014a64825 */ /* 0x001fca00078e00a6 */
[----:B------:R0:W-:Y:S02]  /*3620*/  @P4 STG.E.128 desc[UR4][R166.64], R156 ;  /* 0x0000009ca6004986 */ /* 0x0001e4000c101d04 */
[----:B0-----:R-:W0:Y:S02]  /*3630*/  LDC.64 R166, c[0x0][0x2f8] ;  /* 0x0000be00ffa67b82 */ /* 0x001e240000000a00 */
[----:B0-----:R-:W-:-:S05]  /*3640*/  IMAD.WIDE.U32 R166, R20, 0x10, R166 ;  /* 0x0000001014a67825 */ /* 0x001fca00078e00a6 */
[----:B------:R1:W-:Y:S01]  /*3650*/  STG.E.128 desc[UR4][R166.64], R160 ;  /* 0x000000a0a6007986 */ /* 0x0003e2000c101d04 */
[----:B------:R-:W-:-:S07]  /*3660*/  IADD3 R20, R20, 0x20, RZ ;  /* 0x0000002014147810 */ /* 0x000fce0007ffe0ff */
.L_x_12237:
[----:B------:R-:W-:Y:S05]  /*3670*/  BSYNC B1 ;  /* 0x0000000000017941 */ /* 0x000fea0003800000 */
.L_x_12236:
[----:B------:R-:W-:Y:S01]  /*3680*/  LOP3.LUT P4, RZ, R3, 0x4, RZ, 0xc0, !PT ;  /* 0x0000000403ff7812 */ /* 0x000fe2000788c0ff */
[----:B------:R-:W-:-:S12]  /*3690*/  BSSY B1, `(.L_x_12238) ;  /* 0x000004a000017945 */ /* 0x000fd80003800000 */
[----:B------:R-:W-:Y:S05]  /*36a0*/  @!P4 BRA `(.L_x_12239) ;  /* 0x000000040020c947 */ /* 0x000fea0003800000 */
[----:B-1----:R-:W1:Y:S01]  /*36b0*/  LDC.64 R160, c[0x0][0x220] ;  /* 0x00008800ffa07b82 */ /* 0x002e620000000a00 */
[----:B--2---:R-:W2:Y:S04]  /*36c0*/  LDL R199, [R1+0x4] ;  /* 0x0000040001c77983 */ /* 0x004ea80000100800 */
[----:B------:R-:W3:Y:S01]  /*36d0*/  LDL R198, [R1] ;  /* 0x0000000001c67983 */ /* 0x000ee20000100800 */
[----:B0-----:R-:W-:Y:S02]  /*36e0*/  ISETP.NE.AND P4, PT, R204, RZ, PT ;  /* 0x000000ffcc00720c */ /* 0x001fe40003f85270 */
[----:B------:R-:W-:Y:S02]  /*36f0*/  ISETP.NE.U32.AND P5, PT, RZ, UR8, PT ;  /* 0x00000008ff007c0c */ /* 0x000fe4000bfa5070 */
[----:B------:R-:W-:Y:S01]  /*3700*/  FSEL R166, R164, RZ, !P4 ;  /* 0x000000ffa4a67208 */ /* 0x000fe20006000000 */
[----:B-1----:R-:W-:-:S06]  /*3710*/  IMAD.WIDE.U32 R160, R20, 0x10, R160 ;  /* 0x0000001014a07825 */ /* 0x002fcc00078e00a0 */
[----:B------:R-:W4:Y:S01]  /*3720*/  LDG.E.128 R160, desc[UR4][R160.64] ;  /* 0x00000004a0a07981 */ /* 0x000f22000c1e1d00 */
[----:B------:R-:W-:Y:S01]  /*3730*/  ISETP.NE.AND.EX P5, PT, RZ, UR9, PT, P5 ;  /* 0x00000009ff007c0c */ /* 0x000fe2000bfa5350 */
[----:B------:R-:W-:Y:S01]  /*3740*/  FFMA.FTZ R167, R174, R165, R166 ;  /* 0x000000a5aea77223 */ /* 0x000fe200000100a6 */
[----:B------:R-:W-:Y:S02]  /*3750*/  ISETP.NE.U32.AND P4, PT, RZ, UR16, PT ;  /* 0x00000010ff007c0c */ /* 0x000fe4000bf85070 */
[----:B------:R-:W-:Y:S01]  /*3760*/  LOP3.LUT P6, RZ, R7, 0xff, RZ, 0xc0, !PT ;  /* 0x000000ff07ff7812 */ /* 0x000fe200078cc0ff */
[----:B------:R-:W-:Y:S01]  /*3770*/  FADD.FTZ R167, R222, -R167 ;  /* 0x800000a7dea77221 */ /* 0x000fe20000010000 */
[----:B------:R-:W-:-:S03]  /*3780*/  ISETP.NE.AND.EX P4, PT, RZ, UR17, PT, P4 ;  /* 0x00000011ff007c0c */ /* 0x000fc6000bf85340 */
[----:B-----5:R-:W-:-:S04]  /*3790*/  FMUL.FTZ R167, R5, R167 ;  /* 0x000000a705a77220 */ /* 0x020fc80000410000 */
[----:B------:R-:W-:-:S05]  /*37a0*/  @P5 FADD.FTZ R167, R32, R167 ;  /* 0x000000a720a75221 */ /* 0x000fca0000010000 */
[C---:B------:R-:W-:Y:S01]  /*37b0*/  SEL R156, R167.reuse, R156, P4 ;  /* 0x0000009ca79c7207 */ /* 0x040fe20002000000 */
[----:B------:R-:W-:-:S04]  /*37c0*/  FMUL.FTZ R167, R167, R4 ;  /* 0x00000004a7a77220 */ /* 0x000fc80000410000 */
[----:B------:R-:W-:-:S04]  /*37d0*/  FMUL.FTZ R167, R167, UR15 ;  /* 0x0000000fa7a77c20 */ /* 0x000fc80008410000 */
[----:B----4-:R-:W-:-:S05]  /*37e0*/  FMUL.FTZ R160, R167, R160 ;  /* 0x000000a0a7a07220 */ /* 0x010fca0000410000 */
[----:B------:R-:W-:-:S05]  /*37f0*/  FSEL R160, R160, RZ, P6 ;  /* 0x000000ffa0a07208 */ /* 0x000fca0003000000 */
[----:B------:R-:W-:Y:S01]  /*3800*/  FADD.FTZ R64, R64, R160 ;  /* 0x000000a040407221 */ /* 0x000fe20000010000 */
[----:B------:R-:W-:-:S06]  /*3810*/  HFMA2.MMA R160, -RZ, RZ, 0, 0 ;  /* 0x00000000ffa07435 */ /* 0x000fcc00000001ff */
[----:B--2---:R-:W-:Y:S01]  /*3820*/  @P6 FMUL.FTZ R160, R199, R167 ;  /* 0x000000a7c7a06220 */ /* 0x004fe20000410000 */
[----:B------:R-:W-:Y:S01]  /*3830*/  FFMA.FTZ R167, R173, R165, R166 ;  /* 0x000000a5ada77223 */ /* 0x000fe200000100a6 */
[----:B------:R-:W-:-:S03]  /*3840*/  LOP3.LUT P6, RZ, R7, 0xff00, RZ, 0xc0, !PT ;  /* 0x0000ff0007ff7812 */ /* 0x000fc600078cc0ff */
[----:B------:R-:W-:-:S04]  /*3850*/  FADD.FTZ R167, R213, -R167 ;  /* 0x800000a7d5a77221 */ /* 0x000fc80000010000 */
[----:B------:R-:W-:-:S04]  /*3860*/  FMUL.FTZ R167, R5, R167 ;  /* 0x000000a705a77220 */ /* 0x000fc80000410000 */
[----:B------:R-:W-:-:S05]  /*3870*/  @P5 FADD.FTZ R167, R33, R167 ;  /* 0x000000a721a75221 */ /* 0x000fca0000010000 */
[C---:B------:R-:W-:Y:S01]  /*3880*/  SEL R157, R167.reuse, R157, P4 ;  /* 0x0000009da79d7207 */ /* 0x040fe20002000000 */
[----:B------:R-:W-:-:S04]  /*3890*/  FMUL.FTZ R167, R167, R4 ;  /* 0x00000004a7a77220 */ /* 0x000fc80000410000 */
[----:B------:R-:W-:-:S04]  /*38a0*/  FMUL.FTZ R167, R167, UR15 ;  /* 0x0000000fa7a77c20 */ /* 0x000fc80008410000 */
[----:B------:R-:W-:-:S05]  /*38b0*/  FMUL.FTZ R161, R161, R167 ;  /* 0x000000a7a1a17220 */ /* 0x000fca0000410000 */
[----:B------:R-:W-:-:S05]  /*38c0*/  FSEL R161, R161, RZ, P6 ;  /* 0x000000ffa1a17208 */ /* 0x000fca0003000000 */
[----:B------:R-:W-:Y:S01]  /*38d0*/  FADD.FTZ R65, R65, R161 ;  /* 0x000000a141417221 */ /* 0x000fe20000010000 */
[----:B------:R-:W-:Y:S01]  /*38e0*/  MOV R161, RZ ;  /* 0x000000ff00a17202 */ /* 0x000fe20000000f00 */
[----:B---3--:R-:W-:Y:S01]  /*38f0*/  @P6 FMUL.FTZ R161, R198, R167 ;  /* 0x000000a7c6a16220 */ /* 0x008fe20000410000 */
[-CC-:B------:R-:W-:Y:S01]  /*3900*/  FFMA.FTZ R167, R27, R165.reuse, R166.reuse ;  /* 0x000000a51ba77223 */ /* 0x180fe200000100a6 */
[----:B------:R-:W-:Y:S01]  /*3910*/  FFMA.FTZ R166, R195, R165, R166 ;  /* 0x000000a5c3a67223 */ /* 0x000fe200000100a6 */
[----:B------:R-:W-:Y:S02]  /*3920*/  LOP3.LUT P6, RZ, R7, 0xff0000, RZ, 0xc0, !PT ;  /* 0x00ff000007ff7812 */ /* 0x000fe400078cc0ff */
[----:B------:R-:W-:Y:S01]  /*3930*/  FADD.FTZ R167, R196, -R167 ;  /* 0x800000a7c4a77221 */ /* 0x000fe20000010000 */
[----:B------:R-:W-:-:S03]  /*3940*/  FADD.FTZ R166, R182, -R166 ;  /* 0x800000a6b6a67221 */ /* 0x000fc60000010000 */
[C---:B------:R-:W-:Y:S01]  /*3950*/  FMUL.FTZ R167, R5.reuse, R167 ;  /* 0x000000a705a77220 */ /* 0x040fe20000410000 */
[----:B------:R-:W-:-:S03]  /*3960*/  FMUL.FTZ R166, R5, R166 ;  /* 0x000000a605a67220 */ /* 0x000fc60000410000 */
[----:B------:R-:W-:Y:S01]  /*3970*/  @P5 FADD.FTZ R167, R34, R167 ;  /* 0x000000a722a75221 */ /* 0x000fe20000010000 */
[----:B------:R-:W-:-:S04]  /*3980*/  @P5 FADD.FTZ R166, R35, R166 ;  /* 0x000000a623a65221 */ /* 0x000fc80000010000 */
[C---:B------:R-:W-:Y:S01]  /*3990*/  SEL R158, R167.reuse, R158, P4 ;  /* 0x0000009ea79e7207 */ /* 0x040fe20002000000 */
[-C--:B------:R-:W-:Y:S01]  /*39a0*/  FMUL.FTZ R167, R167, R4.reuse ;  /* 0x00000004a7a77220 */ /* 0x080fe20000410000 */
[C---:B------:R-:W-:Y:S01]  /*39b0*/  SEL R159, R166.reuse, R159, P4 ;  /* 0x0000009fa69f7207 */ /* 0x040fe20002000000 */
[----:B------:R-:W-:Y:S01]  /*39c0*/  FMUL.FTZ R166, R166, R4 ;  /* 0x00000004a6a67220 */ /* 0x000fe20000410000 */
[----:B------:R-:W-:Y:S01]  /*39d0*/  LOP3.LUT P4, RZ, R7, 0xff000000, RZ, 0xc0, !PT ;  /* 0xff00000007ff7812 */ /* 0x000fe2000788c0ff */
[----:B------:R-:W-:Y:S02]  /*39e0*/  FMUL.FTZ R167, R167, UR15 ;  /* 0x0000000fa7a77c20 */ /* 0x000fe40008410000 */
[----:B------:R-:W-:Y:S02]  /*39f0*/  FMUL.FTZ R166, R166, UR15 ;  /* 0x0000000fa6a67c20 */ /* 0x000fe40008410000 */
[----:B------:R-:W-:Y:S02]  /*3a00*/  FMUL.FTZ R162, R162, R167 ;  /* 0x000000a7a2a27220 */ /* 0x000fe40000410000 */
[----:B------:R-:W-:-:S03]  /*3a10*/  FMUL.FTZ R163, R163, R166 ;  /* 0x000000a6a3a37220 */ /* 0x000fc60000410000 */
[----:B------:R-:W-:Y:S02]  /*3a20*/  FSEL R162, R162, RZ, P6 ;  /* 0x000000ffa2a27208 */ /* 0x000fe40003000000 */
[----:B------:R-:W-:-:S03]  /*3a30*/  FSEL R163, R163, RZ, P4 ;  /* 0x000000ffa3a37208 */ /* 0x000fc60002000000 */
[----:B------:R-:W-:Y:S01]  /*3a40*/  FADD.FTZ R66, R66, R162 ;  /* 0x000000a242427221 */ /* 0x000fe20000010000 */
[----:B------:R-:W-:Y:S01]  /*3a50*/  HFMA2.MMA R162, -RZ, RZ, 0, 0 ;  /* 0x00000000ffa27435 */ /* 0x000fe200000001ff */
[----:B------:R-:W-:Y:S01]  /*3a60*/  FADD.FTZ R67, R67, R163 ;  /* 0x000000a343437221 */ /* 0x000fe20000010000 */
[----:B------:R-:W-:Y:S01]  /*3a70*/  MOV R163, RZ ;  /* 0x000000ff00a37202 */ /* 0x000fe20000000f00 */
[----:B------:R-:W-:Y:S01]  /*3a80*/  @P4 FMUL.FTZ R163, R251, R166 ;  /* 0x000000a6fba34220 */ /* 0x000fe20000410000 */
[----:B------:R-:W-:Y:S02]  /*3a90*/  ISETP.NE.U32.AND P4, PT, RZ, UR16, PT ;  /* 0x00000010ff007c0c */ /* 0x000fe4000bf85070 */
[----:B------:R-:W-:Y:S02]  /*3aa0*/  @P6 FMUL.FTZ R162, R252, R167 ;  /* 0x000000a7fca26220 */ /* 0x000fe40000410000 */
[----:B------:R-:W-:-:S13]  /*3ab0*/  ISETP.NE.AND.EX P4, PT, RZ, UR17, PT, P4 ;  /* 0x00000011ff007c0c */ /* 0x000fda000bf85340 */
[----:B------:R-:W-:-:S04]  /*3ac0*/  @P4 LEA R166, P5, R20, UR16, 0x4 ;  /* 0x0000001014a64c11 */ /* 0x000fc8000f8a20ff */
[----:B------:R-:W-:-:S05]  /*3ad0*/  @P4 LEA.HI.X R167, R20, UR17, RZ, 0x4, P5 ;  /* 0x0000001114a74c11 */ /* 0x000fca000a8f24ff */
[----:B------:R0:W-:Y:S02]  /*3ae0*/  @P4 STG.E.128 desc[UR4][R166.64], R156 ;  /* 0x0000009ca6004986 */ /* 0x0001e4000c101d04 */
[----:B0-----:R-:W-:-:S04]  /*3af0*/  LEA R166, P4, R20, UR18, 0x4 ;  /* 0x0000001214a67c11 */ /* 0x001fc8000f8820ff */
[C---:B------:R-:W-:Y:S02]  /*3b00*/  LEA.HI.X R167, R20.reuse, UR19, RZ, 0x4, P4 ;  /* 0x0000001314a77c11 */ /* 0x040fe4000a0f24ff */
[----:B------:R-:W-:-:S03]  /*3b10*/  IADD3 R20, R20, 0x20, RZ ;  /* 0x0000002014147810 */ /* 0x000fc60007ffe0ff */
[----:B------:R3:W-:Y:S04]  /*3b20*/  STG.E.128 desc[UR4][R166.64], R160 ;  /* 0x000000a0a6007986 */ /* 0x0007e8000c101d04 */
.L_x_12239:
[----:B------:R-:W-:Y:S05]  /*3b30*/  BSYNC B1 ;  /* 0x0000000000017941 */ /* 0x000fea0003800000 */
.L_x_12238:
[----:B------:R-:W-:Y:S01]  /*3b40*/  LOP3.LUT P4, RZ, R3, 0x2, RZ, 0xc0, !PT ;  /* 0x0000000203ff7812 */ /* 0x000fe2000788c0ff */
[----:B------:R-:W-:-:S12]  /*3b50*/  BSSY B1, `(.L_x_12240) ;  /* 0x0000048000017945 */ /* 0x000fd80003800000 */
[----:B------:R-:W-:Y:S05]  /*3b60*/  @!P4 BRA `(.L_x_12241) ;  /* 0x000000040018c947 */ /* 0x000fea0003800000 */
[----:B-1-3--:R-:W1:Y:S01]  /*3b70*/  LDC.64 R160, c[0x0][0x220] ;  /* 0x00008800ffa07b82 */ /* 0x00ae620000000a00 */
[----:B0-----:R-:W-:Y:S02]  /*3b80*/  ISETP.NE.AND P4, PT, R204, RZ, PT ;  /* 0x000000ffcc00720c */ /* 0x001fe40003f85270 */
        /* <DEDUP_REMOVED lines=32> */
[----:B------:R-:W-:Y:S01]  /*3d90*/  @P6 FMUL.FTZ R161, R249, R167 ;  /* 0x000000a7f9a16220 */ /* 0x000fe20000410000 */
        /* <DEDUP_REMOVED lines=35> */
.L_x_12241:
[----:B------:R-:W-:Y:S05]  /*3fd0*/  BSYNC B1 ;  /* 0x0000000000017941 */ /* 0x000fea0003800000 */
.L_x_12240:
[----:B------:R-:W-:Y:S01]  /*3fe0*/  LOP3.LUT P4, RZ, R3, 0x1, RZ, 0xc0, !PT ;  /* 0x0000000103ff7812 */ /* 0x000fe2000788c0ff */
[----:B------:R-:W-:-:S12]  /*3ff0*/  BSSY B1, `(.L_x_12242) ;  /* 0x0000048000017945 */ /* 0x000fd80003800000 */
[----:B------:R-:W-:Y:S05]  /*4000*/  @!P4 BRA `(.L_x_12243) ;  /* 0x000000040018c947 */ /* 0x000fea0003800000 */
[----:B-1-34-:R-:W1:Y:S01]  /*4010*/  LDC.64 R160, c[0x0][0x220] ;  /* 0x00008800ffa07b82 */ /* 0x01ae620000000a00 */
        /* <DEDUP_REMOVED lines=69> */
.L_x_12243:
[----:B------:R-:W-:Y:S05]  /*4470*/  BSYNC B1 ;  /* 0x0000000000017941 */ /* 0x000fea0003800000 */
.L_x_12242:
[----:B------:R-:W-:Y:S04]  /*4480*/  BSSY B1, `(.L_x_12244) ;  /* 0x0000048000017945 */ /* 0x000fe80003800000 */
[----:B------:R-:W-:Y:S05]  /*4490*/  @!P0 BRA `(.L_x_12245) ;  /* 0x0000000400188947 */ /* 0x000fea0003800000 */
[----:B01-34-:R-:W0:Y:S01]  /*44a0*/  LDC.64 R160, c[0x0][0x220] ;  /* 0x00008800ffa07b82 */ /* 0x01be220000000a00 */
[----:B------:R-:W-:Y:S02]  /*44b0*/  ISETP.NE.AND P4, PT, R204, RZ, PT ;  /* 0x000000ffcc00720c */ /* 0x000fe40003f85270 */
[----:B------:R-:W-:Y:S02]  /*44c0*/  ISETP.NE.U32.AND P5, PT, RZ, UR8, PT ;  /* 0x00000008ff007c0c */ /* 0x000fe4000bfa5070 */
[----:B------:R-:W-:Y:S01]  /*44d0*/  FSEL R166, R164, RZ, !P4 ;  /* 0x000000ffa4a67208 */ /* 0x000fe20006000000 */
[----:B0-----:R-:W-:-:S06]  /*44e0*/  IMAD.WIDE.U32 R160, R20, 0x10, R160 ;  /* 0x0000001014a07825 */ /* 0x001fcc00078e00a0 */
        /* <DEDUP_REMOVED lines=65> */
.L_x_12245:
[----:B------:R-:W-:Y:S05]  /*4900*/  BSYNC B1 ;  /* 0x0000000000017941 */ /* 0x000fea0003800000 */
.L_x_12244:
        /* <DEDUP_REMOVED lines=72> */
.L_x_12247:
[----:B------:R-:W-:Y:S05]  /*4d90*/  BSYNC B1 ;  /* 0x0000000000017941 */ /* 0x000fea0003800000 */
.L_x_12246:
        /* <DEDUP_REMOVED lines=72> */
.L_x_12249:
[----:B------:R-:W-:Y:S05]  /*5220*/  BSYNC B1 ;  /* 0x0000000000017941 */ /* 0x000fea0003800000 */
.L_x_12248:
[----:B------:R-:W-:Y:S01]  /*5230*/  LOP3.LUT P4, RZ, R3, 0x10, RZ, 0xc0, !PT ;  /* 0x0000001003ff7812 */ /* 0x000fe2000788c0ff */
[----:B------:R-:W-:-:S12]  /*5240*/  BSSY B1, `(.L_x_12250) ;  /* 0x0000047000017945 */ /* 0x000fd80003800000 */
[----:B------:R-:W-:Y:S05]  /*5250*/  @!P4 BRA `(.L_x_12251) ;  /* 0x000000040014c947 */ /* 0x000fea0003800000 */
[----:B0-----:R-:W-:-:S04]  /*5260*/  ISETP.NE.AND P4, PT, R204, RZ, PT ;  /* 0x000000ffcc00720c */ /* 0x001fc80003f85270 */
[----:B-1-34-:R-:W-:-:S05]  /*5270*/  FSEL R160, R164, RZ, !P4 ;  /* 0x000000ffa4a07208 */ /* 0x01afca0006000000 */
        /* <DEDUP_REMOVED lines=12> */
[----:B------:R-:W0:Y:S02]  /*5340*/  LDC.64 R160, c[0x0][0x220] ;  /* 0x00008800ffa07b82 */ /* 0x000e240000000a00 */
[----:B0-----:R-:W-:-:S06]  /*5350*/  IMAD.WIDE.U32 R160, R20, 0x10, R160 ;  /* 0x0000001014a07825 */ /* 0x001fcc00078e00a0 */
[----:B------:R-:W3:Y:S01]  /*5360*/  LDG.E.128 R160, desc[UR4][R160.64] ;  /* 0x00000004a0a07981 */ /* 0x000ee2000c1e1d00 */
[----:B------:R-:W-:Y:S02]  /*5370*/  ISETP.NE.U32.AND P4, PT, RZ, UR8, PT ;  /* 0x00000008ff007c0c */ /* 0x000fe4000bf85070 */
[----:B------:R-:W-:Y:S02]  /*5380*/  ISETP.NE.U32.AND P5, PT, RZ, UR16, PT ;  /* 0x00000010ff007c0c */ /* 0x000fe4000bfa5070 */
[----:B------:R-:W-:Y:S02]  /*5390*/  ISETP.NE.AND.EX P4, PT, RZ, UR9, PT, P4 ;  /* 0x00000009ff007c0c */ /* 0x000fe4000bf85340 */
[----:B------:R-:W-:Y:S02]  /*53a0*/  ISETP.NE.AND.EX P5, PT, RZ, UR17, PT, P5 ;  /* 0x00000011ff007c0c */ /* 0x000fe4000bfa5350 */
[----:B------:R-:W-:-:S09]  /*53b0*/  LOP3.LUT P6, RZ, R19, 0xff, RZ, 0xc0, !PT ;  /* 0x000000ff13ff7812 */ /* 0x000fd200078cc0ff */
[----:B------:R-:W-:Y:S01]  /*53c0*/  @P4 FADD.FTZ R166, R152, R166 ;  /* 0x000000a698a64221 */ /* 0x000fe20000010000 */
[----:B------:R-:W-:Y:S01]  /*53d0*/  @P4 FADD.FTZ R165, R153, R165 ;  /* 0x000000a599a54221 */ /* 0x000fe20000010000 */
[----:B------:R-:W-:Y:S01]  /*53e0*/  @P4 FADD.FTZ R164, R154, R164 ;  /* 0x000000a49aa44221 */ /* 0x000fe20000010000 */
[----:B------:R-:W-:Y:S01]  /*53f0*/  @P4 FADD.FTZ R5, R155, R5 ;  /* 0x000000059b054221 */ /* 0x000fe20000010000 */
[----:B------:R-:W-:Y:S02]  /*5400*/  ISETP.NE.U32.AND P4, PT, RZ, UR16, PT ;  /* 0x00000010ff007c0c */ /* 0x000fe4000bf85070 */
[C---:B------:R-:W-:Y:S01]  /*5410*/  SEL R156, R166.reuse, R156, P5 ;  /* 0x0000009ca69c7207 */ /* 0x040fe20002800000 */
[-C--:B------:R-:W-:Y:S01]  /*5420*/  FMUL.FTZ R166, R166, R4.reuse ;  /* 0x00000004a6a67220 */ /* 0x080fe20000410000 */
[C---:B------:R-:W-:Y:S01]  /*5430*/  SEL R157, R165.reuse, R157, P5 ;  /* 0x0000009da59d7207 */ /* 0x040fe20002800000 */
[----:B------:R-:W-:Y:S01]  /*5440*/  FMUL.FTZ R165, R165, R4 ;  /* 0x00000004a5a57220 */ /* 0x000fe20000410000 */
[----:B------:R-:W-:Y:S01]  /*5450*/  SEL R158, R164, R158, P5 ;  /* 0x0000009ea49e7207 */ /* 0x000fe20002800000 */
[----:B------:R-:W-:Y:S01]  /*5460*/  FMUL.FTZ R166, R166, UR15 ;  /* 0x0000000fa6a67c20 */ /* 0x000fe20008410000 */
[-C--:B------:R-:W-:Y:S01]  /*5470*/  FMUL.FTZ R164, R164, R4.reuse ;  /* 0x00000004a4a47220 */ /* 0x080fe20000410000 */
[----:B------:R-:W-:Y:S01]  /*5480*/  FMUL.FTZ R165, R165, UR15 ;  /* 0x0000000fa5a57c20 */ /* 0x000fe20008410000 */
[----:B------:R-:W-:Y:S01]  /*5490*/  ISETP.NE.AND.EX P4, PT, RZ, UR17, PT, P4 ;  /* 0x00000011ff007c0c */ /* 0x000fe2000bf85340 */
[C---:B------:R-:W-:Y:S01]  /*54a0*/  FMUL.FTZ R4, R5.reuse, R4 ;  /* 0x0000000405047220 */ /* 0x040fe20000410000 */
[----:B------:R-:W-:Y:S01]  /*54b0*/  FMUL.FTZ R164, R164, UR15 ;  /* 0x0000000fa4a47c20 */ /* 0x000fe20008410000 */
[----:B------:R-:W-:-:S02]  /*54c0*/  SEL R159, R5, R159, P5 ;  /* 0x0000009f059f7207 */ /* 0x000fc40002800000 */
[----:B------:R-:W-:Y:S01]  /*54d0*/  FMUL.FTZ R4, R4, UR15 ;  /* 0x0000000f04047c20 */ /* 0x000fe20008410000 */
[----:B---3--:R-:W-:Y:S01]  /*54e0*/  FMUL.FTZ R160, R166, R160 ;  /* 0x000000a0a6a07220 */ /* 0x008fe20000410000 */
[----:B------:R-:W-:-:S04]  /*54f0*/  FMUL.FTZ R161, R161, R165 ;  /* 0x000000a5a1a17220 */ /* 0x000fc80000410000 */
[----:B------:R-:W-:-:S05]  /*5500*/  FSEL R160, R160, RZ, P6 ;  /* 0x000000ffa0a07208 */ /* 0x000fca0003000000 */
[----:B------:R-:W-:Y:S01]  /*5510*/  FADD.FTZ R40, R40, R160 ;  /* 0x000000a028287221 */ /* 0x000fe20000010000 */
[----:B------:R-:W-:-:S06]  /*5520*/  HFMA2.MMA R160, -RZ, RZ, 0, 0 ;  /* 0x00000000ffa07435 */ /* 0x000fcc00000001ff */
[----:B------:R-:W-:Y:S01]  /*5530*/  @P6 FMUL.FTZ R160, R230, R166 ;  /* 0x000000a6e6a06220 */ /* 0x000fe20000410000 */
[----:B------:R-:W-:Y:S01]  /*5540*/  LOP3.LUT P6, RZ, R19, 0xff00, RZ, 0xc0, !PT ;  /* 0x0000ff0013ff7812 */ /* 0x000fe200078cc0ff */
[----:B------:R-:W-:Y:S01]  /*5550*/  FMUL.FTZ R166, R162, R164 ;  /* 0x000000a4a2a67220 */ /* 0x000fe20000410000 */
[----:B------:R-:W-:Y:S02]  /*5560*/  HFMA2.MMA R162, -RZ, RZ, 0, 0 ;  /* 0x00000000ffa27435 */ /* 0x000fe400000001ff */
[----:B------:R-:W-:-:S05]  /*5570*/  FSEL R161, R161, RZ, P6 ;  /* 0x000000ffa1a17208 */ /* 0x000fca0003000000 */
[----:B------:R-:W-:Y:S01]  /*5580*/  FADD.FTZ R41, R41, R161 ;  /* 0x000000a129297221 */ /* 0x000fe20000010000 */
[----:B------:R-:W-:-:S03]  /*5590*/  MOV R161, RZ ;  /* 0x000000ff00a17202 */ /* 0x000fc60000000f00 */
[----:B------:R-:W-:Y:S01]  /*55a0*/  @P6 FMUL.FTZ R161, R229, R165 ;  /* 0x000000a5e5a16220 */ /* 0x000fe20000410000 */
[----:B------:R-:W-:-:S13]  /*55b0*/  LOP3.LUT P6, RZ, R19, 0xff0000, RZ, 0xc0, !PT ;  /* 0x00ff000013ff7812 */ /* 0x000fda00078cc0ff */
[----:B------:R-:W-:Y:S01]  /*55c0*/  @P6 FMUL.FTZ R162, R228, R164 ;  /* 0x000000a4e4a26220 */ /* 0x000fe20000410000 */
[----:B------:R-:W-:-:S04]  /*55d0*/  @P4 LEA R164, P5, R20, UR16, 0x4 ;  /* 0x0000001014a44c11 */ /* 0x000fc8000f8a20ff */
[----:B------:R-:W-:-:S05]  /*55e0*/  @P4 LEA.HI.X R165, R20, UR17, RZ, 0x4, P5 ;  /* 0x0000001114a54c11 */ /* 0x000fca000a8f24ff */
[----:B------:R0:W-:Y:S01]  /*55f0*/  @P4 STG.E.128 desc[UR4][R164.64], R156 ;  /* 0x0000009ca4004986 */ /* 0x0001e2000c101d04 */
[----:B------:R-:W-:Y:S01]  /*5600*/  LOP3.LUT P4, RZ, R19, 0xff000000, RZ, 0xc0, !PT ;  /* 0xff00000013ff7812 */ /* 0x000fe2000788c0ff */
[----:B0-----:R-:W-:Y:S01]  /*5610*/  FMUL.FTZ R165, R163, R4 ;  /* 0x00000004a3a57220 */ /* 0x001fe20000410000 */
[----:B------:R-:W-:-:S11]  /*5620*/  MOV R163, RZ ;  /* 0x000000ff00a37202 */ /* 0x000fd60000000f00 */
[----:B------:R-:W-:Y:S01]  /*5630*/  @P4 FMUL.FTZ R163, R227, R4 ;  /* 0x00000004e3a34220 */ /* 0x000fe20000410000 */
[----:B------:R-:W-:Y:S02]  /*5640*/  LEA R4, P5, R20, UR18, 0x4 ;  /* 0x0000001214047c11 */ /* 0x000fe4000f8a20ff */
[----:B------:R-:W-:Y:S02]  /*5650*/  FSEL R164, R166, RZ, P6 ;  /* 0x000000ffa6a47208 */ /* 0x000fe40003000000 */
[----:B------:R-:W-:Y:S02]  /*5660*/  LEA.HI.X R5, R20, UR19, RZ, 0x4, P5 ;  /* 0x0000001314057c11 */ /* 0x000fe4000a8f24ff */
[----:B------:R-:W-:Y:S01]  /*5670*/  FSEL R165, R165, RZ, P4 ;  /* 0x000000ffa5a57208 */ /* 0x000fe20002000000 */
[----:B------:R-:W-:Y:S02]  /*5680*/  FADD.FTZ R42, R42, R164 ;  /* 0x000000a42a2a7221 */ /* 0x000fe40000010000 */
[----:B------:R0:W-:Y:S02]  /*5690*/  STG.E.128 desc[UR4][R4.64], R160 ;  /* 0x000000a004007986 */ /* 0x0001e4000c101d04 */
[----:B------:R-:W-:-:S07]  /*56a0*/  FADD.FTZ R43, R43, R165 ;  /* 0x000000a52b2b7221 */ /* 0x000fce0000010000 */
.L_x_12251:
[----:B------:R-:W-:Y:S05]  /*56b0*/  BSYNC B1 ;  /* 0x0000000000017941 */ /* 0x000fea0003800000 */
.L_x_12250:
[----:B0----5:R-:W0:Y:S02]  /*56c0*/  LDC.64 R4, c[0x0][0x210] ;  /* 0x00008400ff047b82 */ /* 0x021e240000000a00 */
[----:B0-----:R-:W-:-:S04]  /*56d0*/  LEA R2, R4, R2, 0x2 ;  /* 0x0000000204027211 */ /* 0x001fc800078e10ff */
[----:B------:R-:W-:-:S13]  /*56e0*/  ISETP.GE.AND P4, PT, R2, R5, PT ;  /* 0x000000050200720c */ /* 0x000fda0003f86270 */
[----:B------:R-:W-:Y:S05]  /*56f0*/  @!P4 BRA `(.L_x_12252) ;  /* 0xffffffbc0044c947 */ /* 0x000fea000383ffff */
.L_x_12218:
[----:B------:R-:W-:Y:S05]  /*5700*/  BSYNC B0 ;  /* 0x0000000000007941 */ /* 0x000fea0003800000 */
.L_x_12217:
[----:B-1-34-:R-:W0:Y:S01]  /*5710*/  S2R R160, SR_TID.X ;  /* 0x0000000000a07919 */ /* 0x01ae220000002100 */
[----:B------:R-:W-:Y:S01]  /*5720*/  MOV R0, 0x400 ;  /* 0x0000040000007802 */ /* 0x000fe20000000f00 */
[----:B------:R-:W-:Y:S05]  /*5730*/  WARPSYNC.ALL ;  /* 0x0000000000007948 */ /* 0x000fea0003800000 */
[----:B------:R-:W1:Y:S01]  /*5740*/  S2R R3, SR_CgaCtaId ;  /* 0x0000000000037919 */ /* 0x000e620000008800 */
[----:B------:R-:W-:Y:S01]  /*5750*/  ULDC.64 UR6, c[0x0][0x2d8] ;  /* 0x0000b60000067ab9 */ /* 0x000fe20000000a00 */
[----:B------:R-:W-:Y:S01]  /*5760*/  ULDC.64 UR20, c[0x0][0x2d0] ;  /* 0x0000b40000147ab9 */ /* 0x000fe20000000a00 */
[----:B------:R-:W-:Y:S01]  /*5770*/  ULDC.64 UR22, c[0x0][0x2f0] ;  /* 0x0000bc0000167ab9 */ /* 0x000fe20000000a00 */
[----:B------:R-:W-:Y:S01]  /*5780*/  BSSY B0, `(.L_x_12253) ;  /* 0x0000093000007945 */ /* 0x000fe20003800000 */
[----:B0----5:R-:W-:-:S04]  /*5790*/  SHF.R.U32.HI R5, RZ, 0x5, R160 ;  /* 0x00000005ff057819 */ /* 0x021fc800000116a0 */
[----:B------:R-:W-:Y:S02]  /*57a0*/  PRMT R226, R5, 0x2104, R226 ;  /* 0x0000210405e27816 */ /* 0x000fe400000000e2 */
[----:B-1----:R-:W-:-:S04]  /*57b0*/  LEA R3, R3, R0, 0x18 ;  /* 0x0000000003037211 */ /* 0x002fc800078ec0ff */
        /* <DEDUP_REMOVED lines=124> */
[----:B-1----:R-:W-:-:S04]  /*5f80*/  FADD.FTZ R6, R6, R69 ;  /* 0x0000004506067221 */ /* 0x002fc80000010000 */
        /* <DEDUP_REMOVED lines=18> */
.L_x_12254:
[----:B------:R-:W-:Y:S05]  /*60b0*/  BSYNC B0 ;  /* 0x0000000000007941 */ /* 0x000fea0003800000 */
.L_x_12253:
        /* <DEDUP_REMOVED lines=27> */
[----:B------:R-:W-:Y:S01]  /*6270*/  FADD.FTZ R9, R9, R22 ;  /* 0x0000001609097221 */ /* 0x000fe20000010000 */
[----:B------:R-:W-:Y:S01]  /*6280*/  FADD.FTZ R11, R11, R24 ;  /* 0x000000180b0b7221 */ /* 0x000fe20000010000 */
[----:B------:R-:W-:Y:S01]  /*6290*/  FADD.FTZ R34, RZ, R34 ;  /* 0x00000022ff227221 */ /* 0x000fe20000010000 */
[----:B------:R-:W2:Y:S01]  /*62a0*/  LDS R4, [R0+0x600] ;  /* 0x0006000000047984 */ /* 0x000ea20000000800 */
[----:B------:R-:W-:Y:S01]  /*62b0*/  FADD.FTZ R36, RZ, R36 ;  /* 0x00000024ff247221 */ /* 0x000fe20000010000 */
[----:B------:R-:W-:Y:S01]  /*62c0*/  FADD.FTZ R38, RZ, R38 ;  /* 0x00000026ff267221 */ /* 0x000fe20000010000 */
[----:B------:R-:W-:Y:S01]  /*62d0*/  FADD.FTZ R72, RZ, R72 ;  /* 0x00000048ff487221 */ /* 0x000fe20000010000 */
[----:B------:R-:W2:Y:S01]  /*62e0*/  LDS R5, [R0+0x800] ;  /* 0x0008000000057984 */ /* 0x000ea20000000800 */
[----:B------:R-:W-:Y:S01]  /*62f0*/  FADD.FTZ R73, RZ, R73 ;  /* 0x00000049ff497221 */ /* 0x000fe20000010000 */
[----:B------:R-:W-:Y:S01]  /*6300*/  FADD.FTZ R74, RZ, R74 ;  /* 0x0000004aff4a7221 */ /* 0x000fe20000010000 */
[----:B------:R-:W-:Y:S01]  /*6310*/  FADD.FTZ R75, RZ, R75 ;  /* 0x0000004bff4b7221 */ /* 0x000fe20000010000 */
[----:B------:R-:W2:Y:S01]  /*6320*/  LDS R6, [R0+0xa00] ;  /* 0x000a000000067984 */ /* 0x000ea20000000800 */
[----:B------:R-:W-:Y:S01]  /*6330*/  FADD.FTZ R34, R34, R77 ;  /* 0x0000004d22227221 */ /* 0x000fe20000010000 */
        /* <DEDUP_REMOVED lines=89> */
.L_x_12256:
[----:B------:R-:W-:Y:S05]  /*68d0*/  BSYNC B0 ;  /* 0x0000000000007941 */ /* 0x000fea0003800000 */
.L_x_12255:
        /* <DEDUP_REMOVED lines=18> */
.L_x_12258:
[----:B------:R-:W-:Y:S05]  /*6a00*/  BSYNC B0 ;  /* 0x0000000000007941 */ /* 0x000fea0003800000 */
.L_x_12257:
        /* <DEDUP_REMOVED lines=18> */
.L_x_12260:
[----:B------:R-:W-:Y:S05]  /*6b30*/  BSYNC B0 ;  /* 0x0000000000007941 */ /* 0x000fea0003800000 */
.L_x_12259:
        /* <DEDUP_REMOVED lines=18> */
.L_x_12262:
[----:B------:R-:W-:Y:S05]  /*6c60*/  BSYNC B0 ;  /* 0x0000000000007941 */ /* 0x000fea0003800000 */
.L_x_12261:
        /* <DEDUP_REMOVED lines=18> */
.L_x_12264:
[----:B------:R-:W-:Y:S05]  /*6d90*/  BSYNC B0 ;  /* 0x0000000000007941 */ /* 0x000fea0003800000 */
.L_x_12263:
        /* <DEDUP_REMOVED lines=18> */
.L_x_12266:
[----:B------:R-:W-:Y:S05]  /*6ec0*/  BSYNC B0 ;  /* 0x0000000000007941 */ /* 0x000fea0003800000 */
.L_x_12265:
        /* <DEDUP_REMOVED lines=11> */
.L_x_12235:
        /* <DEDUP_REMOVED lines=8> */
.L_x_12268:
[----:B------:R-:W-:Y:S05]  /*7000*/  BSYNC B1 ;  /* 0x0000000000017941 */ /* 0x000fea0003800000 */
.L_x_12267:
        /* <DEDUP_REMOVED lines=8> */
.L_x_12269:
[----:B------:R-:W-:Y:S01]  /*7090*/  HFMA2.MMA R162, -RZ, RZ, 0, 1.1920928955078125e-07 ;  /* 0x00000002ffa27435 */ /* 0x000fe200000001ff */
[----:B------:R-:W-:Y:S01]  /*70a0*/  MOV R163, R199 ;  /* 0x000000c700a37202 */ /* 0x000fe20000000f00 */
[----:B------:R-:W-:-:S09]  /*70b0*/  FADD.FTZ R198, R164, R198 ;  /* 0x000000c6a4c67221 */ /* 0x000fd20000010000 */
[----:B------:R-:W-:Y:S05]  /*70c0*/  WARPSYNC.COLLECTIVE R160, `(.L_x_12270) ;  /* 0x00000000a0087348 */ /* 0x000fea0003c00000 */
[----:B------:R0:W1:Y:S02]  /*70d0*/  SHFL.BFLY P4, R164, R163, R162, R161 ;  /* 0x0c0000a2a3a47389 */ /* 0x00006400000800a1 */
[----:B01----:R-:W-:Y:S01]  /*70e0*/  ENDCOLLECTIVE ;  /* 0x000000000000791b */ /* 0x003fe20003800000 */
.L_x_12270:
[----:B------:R-:W-:Y:S01]  /*70f0*/  MOV R163, R198 ;  /* 0x000000c600a37202 */ /* 0x000fe20000000f00 */
[----:B------:R-:W-:-:S07]  /*7100*/  FADD.FTZ R199, R199, R164 ;  /* 0x000000a4c7c77221 */ /* 0x000fce0000010000 */
[----:B------:R-:W-:Y:S05]  /*7110*/  WARPSYNC.COLLECTIVE R160, `(.L_x_12271) ;  /* 0x00000000a0087348 */ /* 0x000fea0003c00000 */
[----:B------:R0:W1:Y:S02]  /*7120*/  SHFL.BFLY P4, R164, R163, R162, R161 ;  /* 0x0c0000a2a3a47389 */ /* 0x00006400000800a1 */
[----:B01----:R-:W-:Y:S01]  /*7130*/  ENDCOLLECTIVE ;  /* 0x000000000000791b */ /* 0x003fe20003800000 */
.L_x_12271:
[----:B------:R-:W-:Y:S01]  /*7140*/  HFMA2.MMA R162, -RZ, RZ, 0, 2.384185791015625e-07 ;  /* 0x00000004ffa27435 */ /* 0x000fe200000001ff */
[----:B------:R-:W-:Y:S01]  /*7150*/  MOV R163, R199 ;  /* 0x000000c700a37202 */ /* 0x000fe20000000f00 */
[----:B------:R-:W-:-:S09]  /*7160*/  FADD.FTZ R198, R198, R164 ;  /* 0x000000a4c6c67221 */ /* 0x000fd20000010000 */
[----:B------:R-:W-:Y:S05]  /*7170*/  WARPSYNC.COLLECTIVE R160, `(.L_x_12272) ;  /* 0x00000000a0087348 */ /* 0x000fea0003c00000 */
[----:B------:R0:W1:Y:S02]  /*7180*/  SHFL.BFLY P4, R164, R163, R162, R161 ;  /* 0x0c0000a2a3a47389 */ /* 0x00006400000800a1 */
[----:B01----:R-:W-:Y:S01]  /*7190*/  ENDCOLLECTIVE ;  /* 0x000000000000791b */ /* 0x003fe20003800000 */
.L_x_12272:
[----:B------:R-:W-:Y:S01]  /*71a0*/  MOV R163, R198 ;  /* 0x000000c600a37202 */ /* 0x000fe20000000f00 */
[----:B------:R-:W-:-:S07]  /*71b0*/  FADD.FTZ R199, R199, R164 ;  /* 0x000000a4c7c77221 */ /* 0x000fce0000010000 */
[----:B------:R-:W-:Y:S05]  /*71c0*/  WARPSYNC.COLLECTIVE R160, `(.L_x_12273) ;  /* 0x00000000a0087348 */ /* 0x000fea0003c00000 */
[----:B------:R0:W1:Y:S02]  /*71d0*/  SHFL.BFLY P4, R164, R163, R162, R161 ;  /* 0x0c0000a2a3a47389 */ /* 0x00006400000800a1 */
[----:B01----:R-:W-:Y:S01]  /*71e0*/  ENDCOLLECTIVE ;  /* 0x000000000000791b */ /* 0x003fe20003800000 */
.L_x_12273:
[----:B------:R-:W-:Y:S01]  /*71f0*/  HFMA2.MMA R162, -RZ, RZ, 0, 4.76837158203125e-07 ;  /* 0x00000008ffa27435 */ /* 0x000fe200000001ff */
[----:B------:R-:W-:Y:S01]  /*7200*/  MOV R163, R199 ;  /* 0x000000c700a37202 */ /* 0x000fe20000000f00 */
[----:B------:R-:W-:-:S09]  /*7210*/  FADD.FTZ R198, R198, R164 ;  /* 0x000000a4c6c67221 */ /* 0x000fd20000010000 */
[----:B------:R-:W-:Y:S05]  /*7220*/  WARPSYNC.COLLECTIVE R160, `(.L_x_12274) ;  /* 0x00000000a0087348 */ /* 0x000fea0003c00000 */
[----:B------:R0:W1:Y:S02]  /*7230*/  SHFL.BFLY P4, R164, R163, R162, R161 ;  /* 0x0c0000a2a3a47389 */ /* 0x00006400000800a1 */
[----:B01----:R-:W-:Y:S01]  /*7240*/  ENDCOLLECTIVE ;  /* 0x000000000000791b */ /* 0x003fe20003800000 */
.L_x_12274:
[----:B------:R-:W-:Y:S01]  /*7250*/  MOV R163, R198 ;  /* 0x000000c600a37202 */ /* 0x000fe20000000f00 */
[----:B------:R-:W-:-:S07]  /*7260*/  FADD.FTZ R199, R199, R164 ;  /* 0x000000a4c7c77221 */ /* 0x000fce0000010000 */
[----:B------:R-:W-:Y:S05]  /*7270*/  WARPSYNC.COLLECTIVE R160, `(.L_x_12275) ;  /* 0x00000000a0087348 */ /* 0x000fea0003c00000 */
[----:B------:R0:W1:Y:S02]  /*7280*/  SHFL.BFLY P4, R164, R163, R162, R161 ;  /* 0x0c0000a2a3a47389 */ /* 0x00006400000800a1 */
[----:B01----:R-:W-:Y:S01]  /*7290*/  ENDCOLLECTIVE ;  /* 0x000000000000791b */ /* 0x003fe20003800000 */
.L_x_12275:
[----:B------:R-:W-:Y:S01]  /*72a0*/  HFMA2.MMA R162, -RZ, RZ, 0, 9.5367431640625e-07 ;  /* 0x00000010ffa27435 */ /* 0x000fe200000001ff */
[----:B------:R-:W-:Y:S01]  /*72b0*/  MOV R163, R199 ;  /* 0x000000c700a37202 */ /* 0x000fe20000000f00 */
[----:B------:R-:W-:-:S09]  /*72c0*/  FADD.FTZ R198, R198, R164 ;  /* 0x000000a4c6c67221 */ /* 0x000fd20000010000 */
[----:B------:R-:W-:Y:S05]  /*72d0*/  WARPSYNC.COLLECTIVE R160, `(.L_x_12276) ;  /* 0x00000000a0087348 */ /* 0x000fea0003c00000 */
[----:B------:R0:W1:Y:S02]  /*72e0*/  SHFL.BFLY P4, R164, R163, R162, R161 ;  /* 0x0c0000a2a3a47389 */ /* 0x00006400000800a1 */
[----:B01----:R-:W-:Y:S01]  /*72f0*/  ENDCOLLECTIVE ;  /* 0x000000000000791b */ /* 0x003fe20003800000 */
.L_x_12276:
[----:B------:R-:W-:Y:S02]  /*7300*/  MOV R163, R198 ;  /* 0x000000c600a37202 */ /* 0x000fe40000000f00 */
[----:B------:R-:W-:-:S07]  /*7310*/  MOV R165, R164 ;  /* 0x000000a400a57202 */ /* 0x000fce0000000f00 */
[----:B------:R-:W-:Y:S05]  /*7320*/  WARPSYNC.COLLECTIVE R160, `(.L_x_12277) ;  /* 0x00000000a0087348 */ /* 0x000fea0003c00000 */
[----:B------:R0:W1:Y:S02]  /*7330*/  SHFL.BFLY P4, R164, R163, R162, R161 ;  /* 0x0c0000a2a3a47389 */ /* 0x00006400000800a1 */
[----:B01----:R-:W-:Y:S01]  /*7340*/  ENDCOLLECTIVE ;  /* 0x000000000000791b */ /* 0x003fe20003800000 */
.L_x_12277:
[----:B------:R-:W-:Y:S01]  /*7350*/  MOV R160, R164 ;  /* 0x000000a400a07202 */ /* 0x000fe20000000f00 */
[----:B------:R-:W-:Y:S06]  /*7360*/  BRA `(.L_x_12278) ;  /* 0xffffffbc007c7947 */ /* 0x000fec000383ffff */
.L_x_12279:
        /* <DEDUP_REMOVED lines=9> */
.L_x_14378:


//--------------------- .text._ZN10layer_norm13ln_bwd_kernelINS_13Kernel_traitsI6__halfffffjLj1024ELj1ELj4ELj1ELj16ENS_18Kernel_traits_baseILj1024ES2_ffffjLj128EEEEELb1ELb1ELb0ELb1EEEvNS_9BwdParamsE --------------------------
	.section	.text._ZN10layer_norm13ln_bwd_kernelINS_13Kernel_traitsI6__halfffffjLj1024ELj1ELj4ELj1ELj16ENS_18Kernel_traits_baseILj1024ES2_ffffjLj128EEEEELb1ELb1ELb0ELb1EEEvNS_9BwdParamsE,"ax",@progbits
	.align	128
        .global         _ZN10layer_norm13ln_bwd_kernelINS_13Kernel_traitsI6__halfffffjLj1024ELj1ELj4ELj1ELj16ENS_18Kernel_traits_baseILj1024ES2_ffffjLj128EEEEELb1ELb1ELb0ELb1EEEvNS_9BwdParamsE
        .type           _ZN10layer_norm13ln_bwd_kernelINS_13Kernel_traitsI6__halfffffjLj1024ELj1ELj4ELj1ELj16ENS_18Kernel_traits_baseILj1024ES2_ffffjLj128EEEEELb1ELb1ELb0ELb1EEEvNS_9BwdParamsE,@function
        .size           _ZN10layer_norm13ln_bwd_kernelINS_13Kernel_traitsI6__halfffffjLj1024ELj1ELj4ELj1ELj16ENS_18Kernel_traits_baseILj1024ES2_ffffjLj128EEEEELb1ELb1ELb0ELb1EEEvNS_9BwdParamsE,(.L_x_14379 - _ZN10layer_norm13ln_bwd_kernelINS_13Kernel_traitsI6__halfffffjLj1024ELj1ELj4ELj1ELj16ENS_18Kernel_traits_baseILj1024ES2_ffffjLj128EEEEELb1ELb1ELb0ELb1EEEvNS_9BwdParamsE)
        .other          _ZN10layer_norm13ln_bwd_kernelINS_13Kernel_traitsI6__halfffffjLj1024ELj1ELj4ELj1ELj16ENS_18Kernel_traits_baseILj1024ES2_ffffjLj128EEEEELb1ELb1ELb0ELb1EEEvNS_9BwdParamsE,@"STO_CUDA_ENTRY STV_DEFAULT"
_ZN10layer_norm13ln_bwd_kernelINS_13Kernel_traitsI6__halfffffjLj1024ELj1ELj4ELj1ELj16ENS_18Kernel_traits_baseILj1024ES2_ffffjLj128EEEEELb1ELb1ELb0ELb1EEEvNS_9BwdParamsE:
.text._ZN10layer_norm13ln_bwd_kernelINS_13Kernel_traitsI6__halfffffjLj1024ELj1ELj4ELj1ELj16ENS_18Kernel_traits_baseILj1024ES2_ffffjLj128EEEEELb1ELb1ELb0ELb1EEEvNS_9BwdParamsE:
[----:B------:R-:W0:Y:S01]  /*0000*/  LDC R1, c[0x0][0x28] ;  /* 0x00000a00ff017b82 */ /* 0x000e220000000800 */
[----:B------:R-:W1:Y:S01]  /*0010*/  S2R R2, SR_TID.X ;  /* 0x0000000000027919 */ /* 0x000e620000002100 */
[----:B------:R-:W-:Y:S01]  /*0020*/  ULDC UR6, c[0x0][0x214] ;  /* 0x0000850000067ab9 */ /* 0x000fe20000000800 */
[----:B------:R-:W-:Y:S01]  /*0030*/  ULDC.64 UR4, c[0x0][0x208] ;  /* 0x0000820000047ab9 */ /* 0x000fe20000000a00 */
[----:B------:R-:W-:Y:S01]  /*0040*/  ULDC UR8, c[0x0][0x218] ;  /* 0x0000860000087ab9 */ /* 0x000fe20000000800 */
[----:B------:R-:W2:Y:S01]  /*0050*/  S2R R0, SR_CTAID.X ;  /* 0x0000000000007919 */ /* 0x000ea20000002500 */
[----:B------:R-:W-:Y:S01]  /*0060*/  ULDC UR9, c[0x0][0x290] ;  /* 0x0000a40000097ab9 */ /* 0x000fe20000000800 */
[----:B------:R-:W-:Y:S01]  /*0070*/  ULDC UR18, c[0x0][0x298] ;  /* 0x0000a60000127ab9 */ /* 0x000fe20000000800 */
[----:B------:R-:W-:Y:S01]  /*0080*/  ULDC.64 UR10, c[0x0][0x238] ;  /* 0x00008e00000a7ab9 */ /* 0x000fe20000000a00 */
        /* <DEDUP_REMOVED lines=8> */
[----:B------:R-:W-:-:S13]  /*0110*/  ISETP.GE.AND P0, PT, R159, UR6, PT ;  /* 0x000000069f007c0c */ /* 0x000fda000bf06270 */
        /* <DEDUP_REMOVED lines=50> */
.L_x_12281:
        /* <DEDUP_REMOVED lines=63> */
[----:B0-----:R-:W-:Y:S01]  /*0830*/  CS2R R4, SRZ ;  /* 0x0000000000047805 */ /* 0x001fe2000001ff00 */
[----:B--2---:R-:W-:Y:S01]  /*0840*/  HADD2.F32 R0, -RZ, R6.H0_H0 ;  /* 0x20000006ff007230 */ /* 0x004fe20000004100 */
[--C-:B------:R-:W-:Y:S01]  /*0850*/  SHF.R.U64 R63, R6, 0x10, R7.reuse ;  /* 0x00000010063f7819 */ /* 0x100fe20000001207 */
[----:B------:R-:W-:Y:S01]  /*0860*/  HADD2.F32 R2, -RZ, R7.H0_H0 ;  /* 0x20000007ff027230 */ /* 0x000fe20000004100 */
[----:B------:R-:W-:-:S02]  /*0870*/  SHF.R.U32.HI R62, RZ, 0x10, R7 ;  /* 0x00000010ff3e7819 */ /* 0x000fc40000011607 */
[----:B------:R-:W-:Y:S01]  /*0880*/  CS2R R6, SRZ ;  /* 0x0000000000067805 */ /* 0x000fe2000001ff00 */
        /* <DEDUP_REMOVED lines=20> */
[----:B------:R-:W-:Y:S01]  /*09d0*/  HADD2.F32 R58, -RZ, R58.H0_H0 ;  /* 0x2000003aff3a7230 */ /* 0x000fe20000004100 */
[----:B------:R-:W-:Y:S01]  /*09e0*/  SHF.R.U32.HI R52, RZ, 0x10, R27 ;  /* 0x00000010ff347819 */ /* 0x000fe2000001161b */
[----:B------:R-:W-:Y:S01]  /*09f0*/  HADD2.F32 R57, -RZ, R57.H0_H0 ;  /* 0x20000039ff397230 */ /* 0x000fe20000004100 */
[--C-:B------:R-:W-:Y:S01]  /*0a00*/  SHF.R.U64 R51, R28, 0x10, R29.reuse ;  /* 0x000000101c337819 */ /* 0x100fe2000000121d */
[----:B------:R-:W-:Y:S01]  /*0a10*/  HADD2.F32 R56, -RZ, R56.H0_H0 ;  /* 0x20000038ff387230 */ /* 0x000fe20000004100 */
[----:B------:R-:W-:Y:S01]  /*0a20*/  SHF.R.U32.HI R50, RZ, 0x10, R29 ;  /* 0x00000010ff327819 */ /* 0x000fe2000001161d */
[----:B0-----:R-:W-:Y:S01]  /*0a30*/  HADD2.F32 R0, -RZ, R14.H0_H0 ;  /* 0x2000000eff007230 */ /* 0x001fe20000004100 */
[--C-:B------:R-:W-:Y:S01]  /*0a40*/  SHF.R.U64 R49, R30, 0x10, R31.reuse ;  /* 0x000000101e317819 */ /* 0x100fe2000000121f */
[----:B------:R-:W-:Y:S01]  /*0a50*/  HADD2.F32 R55, -RZ, R55.H0_H0 ;  /* 0x20000037ff377230 */ /* 0x000fe20000004100 */
[----:B------:R-:W-:Y:S01]  /*0a60*/  SHF.R.U32.HI R48, RZ, 0x10, R31 ;  /* 0x00000010ff307819 */ /* 0x000fe2000001161f */
[----:B-1----:R-:W-:Y:S01]  /*0a70*/  HADD2.F32 R2, -RZ, R15.H0_H0 ;  /* 0x2000000fff027230 */ /* 0x002fe20000004100 */
[----:B------:R0:W-:Y:S01]  /*0a80*/  STL [R1+0xa8], R0 ;  /* 0x0000a80001007387 */ /* 0x0001e20000100800 */
[----:B------:R-:W-:Y:S01]  /*0a90*/  HADD2.F32 R54, -RZ, R54.H0_H0 ;  /* 0x20000036ff367230 */ /* 0x000fe20000004100 */
[--C-:B------:R-:W-:Y:S01]  /*0aa0*/  SHF.R.U64 R47, R8, 0x10, R9.reuse ;  /* 0x00000010082f7819 */ /* 0x100fe20000001209 */
[----:B------:R-:W-:Y:S01]  /*0ab0*/  HADD2.F32 R53, -RZ, R53.H0_H0 ;  /* 0x20000035ff357230 */ /* 0x000fe20000004100 */
        /* <DEDUP_REMOVED lines=20> */
[----:B------:R-:W-:Y:S01]  /*0c00*/  SHF.R.U64 R250, R248, 0x10, R249 ;  /* 0x00000010f8fa7819 */ /* 0x000fe200000012f9 */
[----:B------:R-:W-:Y:S01]  /*0c10*/  HADD2.F32 R45, -RZ, R45.H0_H0 ;  /* 0x2000002dff2d7230 */ /* 0x000fe20000004100 */
[----:B------:R-:W-:Y:S01]  /*0c20*/  SHF.R.U64 R246, R244, 0x10, R245 ;  /* 0x00000010f4f67819 */ /* 0x000fe200000012f5 */
[----:B0-----:R-:W-:Y:S01]  /*0c30*/  HADD2.F32 R0, -RZ, R22.H0_H0 ;  /* 0x20000016ff007230 */ /* 0x001fe20000004100 */
[----:B------:R-:W-:Y:S01]  /*0c40*/  SHF.R.U64 R242, R240, 0x10, R241 ;  /* 0x00000010f0f27819 */ /* 0x000fe200000012f1 */
[----:B------:R-:W-:Y:S01]  /*0c50*/  HADD2.F32 R44, -RZ, R44.H0_H0 ;  /* 0x2000002cff2c7230 */ /* 0x000fe20000004100 */
[----:B------:R-:W-:Y:S01]  /*0c60*/  SHF.R.U32.HI R252, RZ, 0x10, R25 ;  /* 0x00000010fffc7819 */ /* 0x000fe20000011619 */
[----:B-1----:R-:W-:Y:S01]  /*0c70*/  HADD2.F32 R2, -RZ, R23.H0_H0 ;  /* 0x20000017ff027230 */ /* 0x002fe20000004100 */
[----:B------:R0:W-:Y:S01]  /*0c80*/  STL [R1+0x88], R0 ;  /* 0x0000880001007387 */ /* 0x0001e20000100800 */
[----:B------:R-:W-:Y:S01]  /*0c90*/  HADD2.F32 R43, -RZ, R43.H0_H0 ;  /* 0x2000002bff2b7230 */ /* 0x000fe20000004100 */
[----:B------:R-:W-:Y:S01]  /*0ca0*/  CS2R R22, SRZ ;  /* 0x0000000000167805 */ /* 0x000fe2000001ff00 */
[----:B------:R-:W-:Y:S01]  /*0cb0*/  HADD2.F32 R42, -RZ, R42.H0_H0 ;  /* 0x2000002aff2a7230 */ /* 0x000fe20000004100 */
[----:B------:R1:W-:Y:S01]  /*0cc0*/  STL [R1+0x80], R2 ;  /* 0x0000800201007387 */ /* 0x0003e20000100800 */
[----:B------:R-:W-:Y:S01]  /*0cd0*/  HADD2.F32 R41, -RZ, R41.H0_H0 ;  /* 0x20000029ff297230 */ /* 0x000fe20000004100 */
[----:B------:R-:W-:Y:S01]  /*0ce0*/  CS2R R18, SRZ ;  /* 0x0000000000127805 */ /* 0x000fe2000001ff00 */
[----:B------:R-:W-:Y:S01]  /*0cf0*/  HADD2.F32 R40, -RZ, R40.H0_H0 ;  /* 0x20000028ff287230 */ /* 0x000fe20000004100 */
[----:B------:R-:W-:Y:S01]  /*0d00*/  CS2R R14, SRZ ;  /* 0x00000000000e7805 */ /* 0x000fe2000001ff00 */
[----:B------:R-:W-:Y:S01]  /*0d10*/  HADD2.F32 R251, -RZ, R248.H0_H0 ;  /* 0x200000f8fffb7230 */ /* 0x000fe20000004100 */
[----:B------:R-:W-:Y:S01]  /*0d20*/  SHF.R.U32.HI R248, RZ, 0x10, R249 ;  /* 0x00000010fff87819 */ /* 0x000fe200000116f9 */
[----:B0-----:R-:W-:Y:S01]  /*0d30*/  HADD2.F32 R0, -RZ, R26.H0_H0 ;  /* 0x2000001aff007230 */ /* 0x001fe20000004100 */
[----:B------:R-:W-:Y:S01]  /*0d40*/  CS2R R10, SRZ ;  /* 0x00000000000a7805 */ /* 0x000fe2000001ff00 */
[----:B------:R-:W-:Y:S01]  /*0d50*/  HADD2.F32 R247, -RZ, R244.H0_H0 ;  /* 0x200000f4fff77230 */ /* 0x000fe20000004100 */
[----:B------:R-:W-:Y:S01]  /*0d60*/  SHF.R.U32.HI R244, RZ, 0x10, R245 ;  /* 0x00000010fff47819 */ /* 0x000fe200000116f5 */
[----:B-1----:R-:W-:Y:S01]  /*0d70*/  HADD2.F32 R2, -RZ, R27.H0_H0 ;  /* 0x2000001bff027230 */ /* 0x002fe20000004100 */
[----:B------:R0:W-:Y:S01]  /*0d80*/  STL [R1+0x78], R0 ;  /* 0x0000780001007387 */ /* 0x0001e20000100800 */
[----:B------:R-:W-:Y:S01]  /*0d90*/  HADD2.F32 R243, -RZ, R240.H0_H0 ;  /* 0x200000f0fff37230 */ /* 0x000fe20000004100 */
[----:B------:R-:W-:Y:S01]  /*0da0*/  SHF.R.U32.HI R240, RZ, 0x10, R241 ;  /* 0x00000010fff07819 */ /* 0x000fe200000116f1 */
[----:B------:R-:W-:Y:S01]  /*0db0*/  HADD2.F32 R249, -RZ, R249.H0_H0 ;  /* 0x200000f9fff97230 */ /* 0x000fe20000004100 */
[----:B------:R1:W-:Y:S01]  /*0dc0*/  STL [R1+0x70], R2 ;  /* 0x0000700201007387 */ /* 0x0003e20000100800 */
[----:B------:R-:W-:Y:S01]  /*0dd0*/  HADD2.F32 R245, -RZ, R245.H0_H0 ;  /* 0x200000f5fff57230 */ /* 0x000fe20000004100 */
[----:B------:R-:W-:Y:S01]  /*0de0*/  CS2R R26, SRZ ;  /* 0x00000000001a7805 */ /* 0x000fe2000001ff00 */
[----:B------:R-:W-:-:S02]  /*0df0*/  HADD2.F32 R241, -RZ, R241.H0_H0 ;  /* 0x200000f1fff17230 */ /* 0x000fc40000004100 */
[----:B------:R-:W-:Y:S02]  /*0e00*/  HADD2.F32 R252, -RZ, R252.H0_H0 ;  /* 0x200000fcfffc7230 */ /* 0x000fe40000004100 */
[----:B0-----:R-:W-:Y:S02]  /*0e10*/  HADD2.F32 R0, -RZ, R28.H0_H0 ;  /* 0x2000001cff007230 */ /* 0x001fe40000004100 */
[----:B------:R-:W-:Y:S02]  /*0e20*/  HADD2.F32 R250, -RZ, R250.H0_H0 ;  /* 0x200000fafffa7230 */ /* 0x000fe40000004100 */
[----:B-1----:R-:W-:Y:S01]  /*0e30*/  HADD2.F32 R2, -RZ, R29.H0_H0 ;  /* 0x2000001dff027230 */ /* 0x002fe20000004100 */
[----:B------:R0:W-:Y:S01]  /*0e40*/  STL [R1+0x68], R0 ;  /* 0x0000680001007387 */ /* 0x0001e20000100800 */
[----:B------:R-:W-:Y:S01]  /*0e50*/  CS2R R28, SRZ ;  /* 0x00000000001c7805 */ /* 0x000fe2000001ff00 */
[----:B------:R-:W-:Y:S02]  /*0e60*/  HADD2.F32 R248, -RZ, R248.H0_H0 ;  /* 0x200000f8fff87230 */ /* 0x000fe40000004100 */
        /* <DEDUP_REMOVED lines=8> */
[----:B------:R-:W-:-:S03]  /*0ef0*/  CS2R R30, SRZ ;  /* 0x00000000001e7805 */ /* 0x000fc6000001ff00 */
[----:B------:R1:W-:Y:S01]  /*0f00*/  STL [R1+0x50], R2 ;  /* 0x0000500201007387 */ /* 0x0003e20000100800 */
[----:B0-----:R-:W-:Y:S02]  /*0f10*/  HADD2.F32 R0, -RZ, R8.H0_H0 ;  /* 0x20000008ff007230 */ /* 0x001fe40000004100 */
[----:B-1----:R-:W-:-:S03]  /*0f20*/  HADD2.F32 R2, -RZ, R9.H0_H0 ;  /* 0x20000009ff027230 */ /* 0x002fc60000004100 */
        /* <DEDUP_REMOVED lines=17> */
[----:B------:R1:W-:Y:S04]  /*1040*/  STL [R1+0x10], R2 ;  /* 0x0000100201007387 */ /* 0x0003e80000100800 */
[----:B------:R-:W-:Y:S01]  /*1050*/  STL [R1+0x8], R3 ;  /* 0x0000080301007387 */ /* 0x000fe20000100800 */
[----:B0-----:R-:W-:Y:S01]  /*1060*/  SHF.R.U64 R0, R24, 0x10, R25 ;  /* 0x0000001018007819 */ /* 0x001fe20000001219 */
[----:B-1----:R-:W-:Y:S01]  /*1070*/  HADD2.F32 R2, -RZ, R25.H0_H0 ;  /* 0x20000019ff027230 */ /* 0x002fe20000004100 */
[----:B------:R-:W-:-:S03]  /*1080*/  CS2R R24, SRZ ;  /* 0x0000000000187805 */ /* 0x000fc6000001ff00 */
[----:B------:R-:W-:Y:S01]  /*1090*/  HADD2.F32 R0, -RZ, R0.H0_H0 ;  /* 0x20000000ff007230 */ /* 0x000fe20000004100 */
[----:B------:R0:W-:Y:S04]  /*10a0*/  STL [R1], R2 ;  /* 0x0000000201007387 */ /* 0x0001e80000100800 */
[----:B------:R1:W-:Y:S04]  /*10b0*/  STL [R1+0xc4], R63 ;  /* 0x0000c43f01007387 */ /* 0x0003e80000100800 */
[----:B------:R1:W-:Y:S01]  /*10c0*/  STL [R1+0xbc], R62 ;  /* 0x0000bc3e01007387 */ /* 0x0003e20000100800 */
[----:B0-----:R-:W-:-:S03]  /*10d0*/  CS2R R2, SRZ ;  /* 0x0000000000027805 */ /* 0x001fc6000001ff00 */
        /* <DEDUP_REMOVED lines=23> */
.L_x_12285:
[----:B------:R-:W0:Y:S01]  /*1250*/  S2R R78, SR_TID.X ;  /* 0x00000000004e7919 */ /* 0x000e220000002100 */
[----:B------:R-:W2:Y:S01]  /*1260*/  LDC.64 R76, c[0x0][0x250] ;  /* 0x00009400ff4c7b82 */ /* 0x000ea20000000a00 */
[----:B-1----:R-:W-:-:S05]  /*1270*/  IMAD R0, R159, UR8, RZ ;  /* 0x000000089f007c24 */ /* 0x002fca000f8e02ff */
[----:B------:R-:W-:Y:S02]  /*1280*/  SHF.R.S32.HI R79, RZ, 0x1f, R0 ;  /* 0x0000001fff4f7819 */ /* 0x000fe40000011400 */
[----:B------:R-:W1:Y:S02]  /*1290*/  LDC.64 R174, c[0x0][0x2c8] ;  /* 0x0000b200ffae7b82 */ /* 0x000e640000000a00 */
[----:B------:R-:W-:-:S06]  /*12a0*/  LEA.HI R79, R79, R0, RZ, 0x2 ;  /* 0x000000004f4f7211 */ /* 0x000fcc00078f10ff */
[----:B------:R-:W3:Y:S01]  /*12b0*/  @P0 LDC.64 R120, c[0x0][0x270] ;  /* 0x00009c00ff780b82 */ /* 0x000ee20000000a00 */
[----:B--2---:R-:W-:Y:S01]  /*12c0*/  IMAD.WIDE R76, R159, 0x4, R76 ;  /* 0x000000049f4c7825 */ /* 0x004fe200078e024c */
[----:B------:R-:W-:-:S06]  /*12d0*/  SHF.R.S32.HI R122, RZ, 0x1f, R159 ;  /* 0x0000001fff7a7819 */ /* 0x000fcc000001149f */
[----:B------:R-:W2:Y:S01]  /*12e0*/  LDC.64 R180, c[0x0][0x2b8] ;  /* 0x0000ae00ffb47b82 */ /* 0x000ea20000000a00 */
[----:B------:R4:W3:Y:S01]  /*12f0*/  LDG.E R204, desc[UR4][R76.64] ;  /* 0x000000044ccc7981 */ /* 0x0008e2000c1e1900 */
[----:B0-----:R-:W-:-:S06]  /*1300*/  LOP3.LUT R138, R78, 0x1f, RZ, 0xc0, !PT ;  /* 0x0000001f4e8a7812 */ /* 0x001fcc00078ec0ff */
[----:B------:R-:W0:Y:S01]  /*1310*/  LDC.U8 R214, c[0x0][0x2a0] ;  /* 0x0000a800ffd67b82 */ /* 0x000e220000000000 */
[----:B------:R-:W-:-:S04]  /*1320*/  LEA.HI.SX32 R138, R79, R138, 0x1e ;  /* 0x0000008a4f8a7211 */ /* 0x000fc800078ff2ff */
[C---:B------:R-:W-:Y:S02]  /*1330*/  IADD3 R177, R138.reuse, 0x40, RZ ;  /* 0x000000408ab17810 */ /* 0x040fe40007ffe0ff */
[C---:B------:R-:W-:Y:S01]  /*1340*/  IADD3 R169, R138.reuse, 0x80, RZ ;  /* 0x000000808aa97810 */ /* 0x040fe20007ffe0ff */
[----:B------:R-:W0:Y:S01]  /*1350*/  LDC.64 R110, c[0x0][0x258] ;  /* 0x00009600ff6e7b82 */ /* 0x000e220000000a00 */
[----:B------:R-:W-:Y:S02]  /*1360*/  SHF.L.U32 R182, R177, 0x4, RZ ;  /* 0x00000004b1b67819 */ /* 0x000fe400000006ff */
[C---:B------:R-:W-:Y:S02]  /*1370*/  SHF.L.U32 R191, R138.reuse, 0x4, RZ ;  /* 0x000000048abf7819 */ /* 0x040fe400000006ff */
[----:B------:R-:W-:Y:S02]  /*1380*/  IADD3 R139, R138, 0x20, RZ ;  /* 0x000000208a8b7810 */ /* 0x000fe40007ffe0ff */
[----:B------:R-:W-:-:S02]  /*1390*/  SHF.R.U32.HI R183, RZ, 0x1c, R177 ;  /* 0x0000001cffb77819 */ /* 0x000fc400000116b1 */
[----:B------:R-:W-:Y:S02]  /*13a0*/  IADD3 R84, P2, R182, UR10, RZ ;  /* 0x0000000ab6547c10 */ /* 0x000fe4000ff5e0ff */
[----:B------:R-:W-:Y:S02]  /*13b0*/  SHF.L.U32 R171, R169, 0x4, RZ ;  /* 0x00000004a9ab7819 */ /* 0x000fe400000006ff */
[----:B------:R-:W-:Y:S02]  /*13c0*/  IADD3 R166, R138, 0xc0, RZ ;  /* 0x000000c08aa67810 */ /* 0x000fe40007ffe0ff */
[----:B------:R-:W-:Y:S02]  /*13d0*/  SHF.R.U32.HI R190, RZ, 0x1c, R138 ;  /* 0x0000001cffbe7819 */ /* 0x000fe4000001168a */
[----:B----4-:R-:W-:Y:S02]  /*13e0*/  IADD3 R76, P1, R191, UR10, RZ ;  /* 0x0000000abf4c7c10 */ /* 0x010fe4000ff3e0ff */
[----:B------:R-:W-:-:S02]  /*13f0*/  SHF.L.U32 R188, R139, 0x4, RZ ;  /* 0x000000048bbc7819 */ /* 0x000fc400000006ff */
[----:B------:R-:W-:Y:S02]  /*1400*/  IADD3.X R85, R183, UR11, RZ, P2, !PT ;  /* 0x0000000bb7557c10 */ /* 0x000fe400097fe4ff */
[----:B------:R-:W-:Y:S02]  /*1410*/  SHF.R.U32.HI R170, RZ, 0x1c, R169 ;  /* 0x0000001cffaa7819 */ /* 0x000fe400000116a9 */
[----:B------:R-:W-:Y:S02]  /*1420*/  IADD3 R92, P2, R171, UR10, RZ ;  /* 0x0000000aab5c7c10 */ /* 0x000fe4000ff5e0ff */
[----:B------:R-:W-:Y:S01]  /*1430*/  SHF.L.U32 R164, R166, 0x4, RZ ;  /* 0x00000004a6a47819 */ /* 0x000fe200000006ff */
[----:B------:R-:W4:Y:S01]  /*1440*/  LDG.E.128 R84, desc[UR4][R84.64] ;  /* 0x0000000454547981 */ /* 0x000f22000c1e1d00 */
[----:B------:R-:W-:Y:S02]  /*1450*/  IADD3.X R77, R190, UR11, RZ, P1, !PT ;  /* 0x0000000bbe4d7c10 */ /* 0x000fe40008ffe4ff */
[----:B------:R-:W-:-:S02]  /*1460*/  SHF.R.U32.HI R187, RZ, 0x1c, R139 ;  /* 0x0000001cffbb7819 */ /* 0x000fc4000001168b */
[----:B------:R-:W-:Y:S02]  /*1470*/  IADD3 R80, P1, R188, UR10, RZ ;  /* 0x0000000abc507c10 */ /* 0x000fe4000ff3e0ff */
[----:B------:R-:W-:Y:S02]  /*1480*/  IADD3.X R93, R170, UR11, RZ, P2, !PT ;  /* 0x0000000baa5d7c10 */ /* 0x000fe400097fe4ff */
[C---:B------:R-:W-:Y:S02]  /*1490*/  IADD3 R179, R138.reuse, 0x60, RZ ;  /* 0x000000608ab37810 */ /* 0x040fe40007ffe0ff */
[C---:B------:R-:W-:Y:S02]  /*14a0*/  IADD3 R172, R138.reuse, 0xa0, RZ ;  /* 0x000000a08aac7810 */ /* 0x040fe40007ffe0ff */
[----:B------:R-:W-:Y:S01]  /*14b0*/  IADD3 R163, R138, 0xe0, RZ ;  /* 0x000000e08aa37810 */ /* 0x000fe20007ffe0ff */
[----:B------:R-:W4:Y:S01]  /*14c0*/  LDG.E.128 R92, desc[UR4][R92.64] ;  /* 0x000000045c5c7981 */ /* 0x000f22000c1e1d00 */
[----:B------:R-:W-:-:S02]  /*14d0*/  SHF.R.U32.HI R165, RZ, 0x1c, R166 ;  /* 0x0000001cffa57819 */ /* 0x000fc400000116a6 */
[----:B------:R-:W-:Y:S01]  /*14e0*/  IADD3 R100, P2, R164, UR10, RZ ;  /* 0x0000000aa4647c10 */ /* 0x000fe2000ff5e0ff */
[----:B--2---:R-:W-:Y:S01]  /*14f0*/  IMAD.WIDE.U32 R108, R138, 0x10, R180 ;  /* 0x000000108a6c7825 */ /* 0x004fe200078e00b4 */
[----:B------:R-:W-:Y:S01]  /*1500*/  IADD3.X R81, R187, UR11, RZ, P1, !PT ;  /* 0x0000000bbb517c10 */ /* 0x000fe20008ffe4ff */
[----:B------:R-:W2:Y:S01]  /*1510*/  LDG.E.128 R76, desc[UR4][R76.64] ;  /* 0x000000044c4c7981 */ /* 0x000ea2000c1e1d00 */
[----:B------:R-:W-:-:S04]  /*1520*/  IADD3.X R101, R165, UR11, RZ, P2, !PT ;  /* 0x0000000ba5657c10 */ /* 0x000fc800097fe4ff */
[----:B------:R-:W2:Y:S04]  /*1530*/  LDG.E.128 R80, desc[UR4][R80.64] ;  /* 0x0000000450507981 */ /* 0x000ea8000c1e1d00 */
[----:B------:R-:W2:Y:S01]  /*1540*/  LDG.E.128 R100, desc[UR4][R100.64] ;  /* 0x0000000464647981 */ /* 0x000ea2000c1e1d00 */
[----:B------:R-:W-:Y:S02]  /*1550*/  SHF.L.U32 R176, R179, 0x4, RZ ;  /* 0x00000004b3b07819 */ /* 0x000fe400000006ff */
[----:B------:R-:W-:Y:S02]  /*1560*/  SHF.R.U32.HI R173, RZ, 0x1c, R179 ;  /* 0x0000001cffad7819 */ /* 0x000fe400000116b3 */
[----:B------:R-:W-:Y:S02]  /*1570*/  IADD3 R88, P1, R176, UR10, RZ ;  /* 0x0000000ab0587c10 */ /* 0x000fe4000ff3e0ff */
[----:B------:R-:W-:-:S02]  /*1580*/  SHF.L.U32 R168, R172, 0x4, RZ ;  /* 0x00000004aca87819 */ /* 0x000fc400000006ff */
[----:B------:R-:W-:Y:S02]  /*1590*/  IADD3.X R89, R173, UR11, RZ, P1, !PT ;  /* 0x0000000bad597c10 */ /* 0x000fe40008ffe4ff */
[----:B------:R-:W-:Y:S02]  /*15a0*/  SHF.R.U32.HI R167, RZ, 0x1c, R172 ;  /* 0x0000001cffa77819 */ /* 0x000fe400000116ac */
[----:B------:R-:W-:Y:S02]  /*15b0*/  IADD3 R96, P1, R168, UR10, RZ ;  /* 0x0000000aa8607c10 */ /* 0x000fe4000ff3e0ff */
[----:B------:R-:W-:Y:S01]  /*15c0*/  SHF.L.U32 R160, R163, 0x4, RZ ;  /* 0x00000004a3a07819 */ /* 0x000fe200000006ff */
[----:B------:R-:W-:Y:S01]  /*15d0*/  IMAD.WIDE.U32 R112, R139, 0x10, R180 ;  /* 0x000000108b707825 */ /* 0x000fe200078e00b4 */
[----:B------:R-:W-:Y:S01]  /*15e0*/  IADD3.X R97, R167, UR11, RZ, P1, !PT ;  /* 0x0000000ba7617c10 */ /* 0x000fe20008ffe4ff */
[----:B------:R-:W2:Y:S01]  /*15f0*/  LDG.E.128 R88, desc[UR4][R88.64] ;  /* 0x0000000458587981 */ /* 0x000ea2000c1e1d00 */
[----:B------:R-:W-:-:S02]  /*1600*/  SHF.R.U32.HI R0, RZ, 0x1c, R163 ;  /* 0x0000001cff007819 */ /* 0x000fc400000116a3 */
[----:B------:R-:W-:Y:S01]  /*1610*/  IADD3 R104, P1, R160, UR10, RZ ;  /* 0x0000000aa0687c10 */ /* 0x000fe2000ff3e0ff */
[----:B------:R-:W-:Y:S01]  /*1620*/  IMAD.WIDE.U32 R116, R177, 0x10, R180 ;  /* 0x00000010b1747825 */ /* 0x000fe200078e00b4 */
[C---:B---3--:R-:W-:Y:S01]  /*1630*/  @P0 LEA R120, P2, R159.reuse, R120, 0x2 ;  /* 0x000000789f780211 */ /* 0x048fe200078410ff */
[----:B------:R-:W3:Y:S01]  /*1640*/  LDG.E.128 R96, desc[UR4][R96.64] ;  /* 0x0000000460607981 */ /* 0x000ee2000c1e1d00 */
[----:B------:R-:W-:Y:S02]  /*1650*/  IADD3.X R105, R0, UR11, RZ, P1, !PT ;  /* 0x0000000b00697c10 */ /* 0x000fe40008ffe4ff */
[----:B-1----:R-:W-:Y:S01]  /*1660*/  ISETP.NE.U32.AND P1, PT, R174, RZ, PT ;  /* 0x000000ffae00720c */ /* 0x002fe20003f25070 */
[----:B0-----:R-:W-:Y:S01]  /*1670*/  IMAD.WIDE R110, R159, 0x4, R110 ;  /* 0x000000049f6e7825 */ /* 0x001fe200078e026e */
[----:B------:R-:W3:Y:S02]  /*1680*/  LDG.E.128 R112, desc[UR4][R112.64] ;  /* 0x0000000470707981 */ /* 0x000ee4000c1e1d00 */
[----:B------:R-:W-:-:S02]  /*1690*/  ISETP.NE.AND.EX P1, PT, R175, RZ, PT, P1 ;  /* 0x000000ffaf00720c */ /* 0x000fc40003f25310 */
[----:B------:R-:W-:Y:S01]  /*16a0*/  @P0 LEA.HI.X R121, R159, R121, R122, 0x2, P2 ;  /* 0x000000799f790211 */ /* 0x000fe200010f147a */
[----:B------:R-:W3:Y:S04]  /*16b0*/  LDG.E.128 R104, desc[UR4][R104.64] ;  /* 0x0000000468687981 */ /* 0x000ee8000c1e1d00 */
[----:B------:R-:W3:Y:S04]  /*16c0*/  LDG.E R161, desc[UR4][R110.64] ;  /* 0x000000046ea17981 */ /* 0x000ee8000c1e1900 */
[----:B------:R-:W3:Y:S02]  /*16d0*/  LDG.E.128 R116, desc[UR4][R116.64] ;  /* 0x0000000474747981 */ /* 0x000ee4000c1e1d00 */
[----:B------:R-:W-:-:S04]  /*16e0*/  @P1 LEA R126, P2, R138, R174, 0x4 ;  /* 0x000000ae8a7e1211 */ /* 0x000fc800078420ff */
[-C--:B------:R-:W-:Y:S01]  /*16f0*/  @P1 LEA.HI.X R127, R138, R175.reuse, RZ, 0x4, P2 ;  /* 0x000000af8a7f1211 */ /* 0x080fe200010f24ff */
[----:B------:R-:W-:Y:S01]  /*1700*/  IMAD.WIDE.U32 R122, R179, 0x10, R180 ;  /* 0x00000010b37a7825 */ /* 0x000fe200078e00b4 */
[CC--:B------:R-:W-:Y:S01]  /*1710*/  @P1 LEA R124, P2, R139.reuse, R174.reuse, 0x4 ;  /* 0x000000ae8b7c1211 */ /* 0x0c0fe200078420ff */
[----:B------:R-:W3:Y:S03]  /*1720*/  LDG.E.128 R108, desc[UR4][R108.64] ;  /* 0x000000046c6c7981 */ /* 0x000ee6000c1e1d00 */
[----:B------:R-:W-:Y:S01]  /*1730*/  @P1 LEA.HI.X R125, R139, R175, RZ, 0x4, P2 ;  /* 0x000000af8b7d1211 */ /* 0x000fe200010f24ff */
[----:B------:R0:W5:Y:S04]  /*1740*/  @P1 LDG.E.128 R40, desc[UR4][R126.64] ;  /* 0x000000047e281981 */ /* 0x000168000c1e1d00 */
[----:B------:R-:W5:Y:S01]  /*1750*/  @P1 LDG.E.128 R44, desc[UR4][R124.64] ;  /* 0x000000047c2c1981 */ /* 0x000f62000c1e1d00 */
[----:B0-----:R-:W-:-:S04]  /*1760*/  @P1 LEA R126, P2, R177, R174, 0x4 ;  /* 0x000000aeb17e1211 */ /* 0x001fc800078420ff */
[----:B------:R-:W-:Y:S02]  /*1770*/  @P1 LEA.HI.X R127, R177, R175, RZ, 0x4, P2 ;  /* 0x000000afb17f1211 */ /* 0x000fe400010f24ff */
[----:B------:R-:W-:-:S03]  /*1780*/  @P1 LEA R128, P2, R179, R174, 0x4 ;  /* 0x000000aeb3801211 */ /* 0x000fc600078420ff */
[----:B------:R-:W5:Y:S01]  /*1790*/  @P1 LDG.E.128 R48, desc[UR4][R126.64] ;  /* 0x000000047e301981 */ /* 0x000f62000c1e1d00 */
[----:B------:R-:W-:-:S05]  /*17a0*/  @P1 LEA.HI.X R129, R179, R175, RZ, 0x4, P2 ;  /* 0x000000afb3811211 */ /* 0x000fca00010f24ff */
[----:B------:R0:W5:Y:S02]  /*17b0*/  @P1 LDG.E.128 R52, desc[UR4][R128.64] ;  /* 0x0000000480341981 */ /* 0x000164000c1e1d00 */
        /* <DEDUP_REMOVED lines=11> */
[----:B------:R0:W5:Y:S01]  /*1870*/  @P1 LDG.E.128 R68, desc[UR4][R136.64] ;  /* 0x0000000488441981 */ /* 0x000162000c1e1d00 */
[----:B------:R-:W-:Y:S02]  /*1880*/  LEA R178, P2, R179, UR12, 0x2 ;  /* 0x0000000cb3b27c11 */ /* 0x000fe4000f8410ff */
[----:B0-----:R-:W-:-:S04]  /*1890*/  LEA R136, P1, R138, UR12, 0x2 ;  /* 0x0000000c8a887c11 */ /* 0x001fc8000f8210ff */
[----:B------:R-:W-:Y:S02]  /*18a0*/  LEA.HI.X R137, R138, UR13, RZ, 0x2, P1 ;  /* 0x0000000d8a897c11 */ /* 0x000fe400088f14ff */
[----:B------:R-:W-:Y:S02]  /*18b0*/  LEA R138, P1, R139, UR12, 0x2 ;  /* 0x0000000c8b8a7c11 */ /* 0x000fe4000f8210ff */
[----:B------:R-:W-:Y:S01]  /*18c0*/  LEA.HI.X R179, R179, UR13, RZ, 0x2, P2 ;  /* 0x0000000db3b37c11 */ /* 0x000fe200090f14ff */
[----:B------:R-:W5:Y:S01]  /*18d0*/  LDG.E R189, desc[UR4][R136.64] ;  /* 0x0000000488bd7981 */ /* 0x000f62000c1e1900 */
[----:B------:R-:W-:Y:S02]  /*18e0*/  LEA.HI.X R139, R139, UR13, RZ, 0x2, P1 ;  /* 0x0000000d8b8b7c11 */ /* 0x000fe400088f14ff */
[----:B------:R-:W-:Y:S01]  /*18f0*/  LEA R184, P1, R177, UR12, 0x2 ;  /* 0x0000000cb1b87c11 */ /* 0x000fe2000f8210ff */
[----:B------:R-:W-:Y:S01]  /*1900*/  IMAD.WIDE.U32 R124, R169, 0x10, R180 ;  /* 0x00000010a97c7825 */ /* 0x000fe200078e00b4 */
[----:B------:R-:W-:Y:S01]  /*1910*/  MOV R162, 0x3f800000 ;  /* 0x3f80000000a27802 */ /* 0x000fe20000000f00 */
[----:B------:R-:W5:Y:S01]  /*1920*/  LDG.E R186, desc[UR4][R138.64] ;  /* 0x000000048aba7981 */ /* 0x000f62000c1e1900 */
[----:B------:R-:W-:-:S03]  /*1930*/  LEA.HI.X R185, R177, UR13, RZ, 0x2, P1 ;  /* 0x0000000db1b97c11 */ /* 0x000fc600088f14ff */
[----:B------:R0:W5:Y:S01]  /*1940*/  LDG.E R177, desc[UR4][R178.64] ;  /* 0x00000004b2b17981 */ /* 0x000162000c1e1900 */
[----:B------:R-:W-:-:S03]  /*1950*/  IMAD.WIDE.U32 R128, R172, 0x10, R180 ;  /* 0x00000010ac807825 */ /* 0x000fc600078e00b4 */
[----:B------:R-:W5:Y:S01]  /*1960*/  LDG.E R184, desc[UR4][R184.64] ;  /* 0x00000004b8b87981 */ /* 0x000f62000c1e1900 */
[----:B------:R-:W-:-:S03]  /*1970*/  IMAD.WIDE.U32 R132, R166, 0x10, R180 ;  /* 0x00000010a6847825 */ /* 0x000fc600078e00b4 */
[----:B------:R-:W5:Y:S01]  /*1980*/  @P0 LDG.E R162, desc[UR4][R120.64] ;  /* 0x0000000478a20981 */ /* 0x000f62000c1e1900 */
[C---:B0-----:R-:W-:Y:S01]  /*1990*/  LEA R178, P2, R172.reuse, UR12, 0x2 ;  /* 0x0000000cacb27c11 */ /* 0x041fe2000f8410ff */
[----:B------:R-:W-:Y:S01]  /*19a0*/  IMAD.WIDE.U32 R136, R163, 0x10, R180 ;  /* 0x00000010a3887825 */ /* 0x000fe200078e00b4 */
[C---:B------:R-:W-:Y:S01]  /*19b0*/  LEA R180, P1, R169.reuse, UR12, 0x2 ;  /* 0x0000000ca9b47c11 */ /* 0x040fe2000f8210ff */
[----:B------:R-:W3:Y:S01]  /*19c0*/  LDG.E.128 R124, desc[UR4][R124.64] ;  /* 0x000000047c7c7981 */ /* 0x000ee2000c1e1d00 */
[----:B------:R-:W-:Y:S02]  /*19d0*/  LEA.HI.X R179, R172, UR13, RZ, 0x2, P2 ;  /* 0x0000000dacb37c11 */ /* 0x000fe400090f14ff */
[----:B------:R-:W-:Y:S01]  /*19e0*/  LEA.HI.X R181, R169, UR13, RZ, 0x2, P1 ;  /* 0x0000000da9b57c11 */ /* 0x000fe200088f14ff */
[----:B------:R-:W3:Y:S04]  /*19f0*/  LDG.E.128 R128, desc[UR4][R128.64] ;  /* 0x0000000480807981 */ /* 0x000ee8000c1e1d00 */
[----:B------:R0:W5:Y:S04]  /*1a00*/  LDG.E R169, desc[UR4][R178.64] ;  /* 0x00000004b2a97981 */ /* 0x000168000c1e1900 */
[----:B------:R1:W5:Y:S04]  /*1a10*/  LDG.E R172, desc[UR4][R180.64] ;  /* 0x00000004b4ac7981 */ /* 0x000368000c1e1900 */
[----:B------:R-:W3:Y:S01]  /*1a20*/  LDG.E.128 R120, desc[UR4][R122.64] ;  /* 0x000000047a787981 */ /* 0x000ee2000c1e1d00 */
[----:B0-----:R-:W-:-:S03]  /*1a30*/  LEA R178, P2, R163, UR12, 0x2 ;  /* 0x0000000ca3b27c11 */ /* 0x001fc6000f8410ff */
[----:B------:R-:W3:Y:S01]  /*1a40*/  LDG.E.128 R132, desc[UR4][R132.64] ;  /* 0x0000000484847981 */ /* 0x000ee2000c1e1d00 */
[----:B-1----:R-:W-:Y:S02]  /*1a50*/  LEA R180, P1, R166, UR12, 0x2 ;  /* 0x0000000ca6b47c11 */ /* 0x002fe4000f8210ff */
[----:B------:R-:W-:Y:S01]  /*1a60*/  LEA.HI.X R179, R163, UR13, RZ, 0x2, P2 ;  /* 0x0000000da3b37c11 */ /* 0x000fe200090f14ff */
[----:B------:R-:W3:Y:S01]  /*1a70*/  LDG.E.128 R136, desc[UR4][R136.64] ;  /* 0x0000000488887981 */ /* 0x000ee2000c1e1d00 */
[----:B------:R-:W-:Y:S02]  /*1a80*/  ISETP.NE.AND P2, PT, R214, RZ, PT ;  /* 0x000000ffd600720c */ /* 0x000fe40003f45270 */
[----:B------:R-:W-:Y:S01]  /*1a90*/  LEA.HI.X R181, R166, UR13, RZ, 0x2, P1 ;  /* 0x0000000da6b57c11 */ /* 0x000fe200088f14ff */
[----:B------:R-:W5:Y:S04]  /*1aa0*/  LDG.E R163, desc[UR4][R178.64] ;  /* 0x00000004b2a37981 */ /* 0x000f68000c1e1900 */
[----:B------:R4:W5:Y:S01]  /*1ab0*/  LDG.E R166, desc[UR4][R180.64] ;  /* 0x00000004b4a67981 */ /* 0x000962000c1e1900 */
[----:B------:R-:W-:-:S05]  /*1ac0*/  FSEL R217, R204, RZ, !P2 ;  /* 0x000000ffccd97208 */ /* 0x000fca0005000000 */
[C---:B----4-:R-:W-:Y:S02]  /*1ad0*/  FADD.FTZ R181, -R217.reuse, R84 ;  /* 0x00000054d9b57221 */ /* 0x050fe40000010100 */
[----:B------:R-:W4:Y:S01]  /*1ae0*/  LDL R84, [R1+0xc4] ;  /* 0x0000c40001547983 */ /* 0x000f220000100800 */
[C---:B--2---:R-:W-:Y:S01]  /*1af0*/  FADD.FTZ R215, -R217.reuse, R82 ;  /* 0x00000052d9d77221 */ /* 0x044fe20000010100 */
[C---:B------:R-:W-:Y:S01]  /*1b00*/  FADD.FTZ R82, -R217.reuse, R95 ;  /* 0x0000005fd9527221 */ /* 0x040fe20000010100 */
[C---:B------:R-:W-:Y:S02]  /*1b10*/  FADD.FTZ R95, -R217.reuse, R101 ;  /* 0x00000065d95f7221 */ /* 0x040fe40000010100 */
        /* <DEDUP_REMOVED lines=10> */
[C---:B---3--:R-:W-:Y:S01]  /*1bc0*/  FADD.FTZ R81, -R217.reuse, R96 ;  /* 0x00000060d9517221 */ /* 0x048fe20000010100 */
[C---:B------:R-:W-:Y:S01]  /*1bd0*/  FADD.FTZ R96, -R217.reuse, R102 ;  /* 0x00000066d9607221 */ /* 0x040fe20000010100 */
[C---:B------:R-:W-:Y:S01]  /*1be0*/  FADD.FTZ R76, -R217.reuse, R76 ;  /* 0x0000004cd94c7221 */ /* 0x040fe20000010100 */
[----:B------:R-:W3:Y:S01]  /*1bf0*/  LDL R102, [R1+0xac] ;  /* 0x0000ac0001667983 */ /* 0x000ee20000100800 */
        /* <DEDUP_REMOVED lines=8> */
[----:B------:R-:W3:Y:S01]  /*1c80*/  LDL R104, [R1+0xb4] ;  /* 0x0000b40001687983 */ /* 0x000ee20000100800 */
[----:B------:R-:W-:Y:S01]  /*1c90*/  FMUL.FTZ R214, R161, R214 ;  /* 0x000000d6a1d67220 */ /* 0x000fe20000410000 */
[----:B------:R-:W-:Y:S01]  /*1ca0*/  FADD.FTZ R99, -R217, R99 ;  /* 0x00000063d9637221 */ /* 0x000fe20000010100 */
[----:B------:R-:W-:Y:S01]  /*1cb0*/  FADD.FTZ R38, R113, R38 ;  /* 0x0000002671267221 */ /* 0x000fe20000010000 */
[----:B------:R-:W-:Y:S01]  /*1cc0*/  FADD.FTZ R140, R115, R140 ;  /* 0x0000008c738c7221 */ /* 0x000fe20000010000 */
[C---:B------:R-:W-:Y:S01]  /*1cd0*/  FMUL.FTZ R215, R161.reuse, R215 ;  /* 0x000000d7a1d77220 */ /* 0x040fe20000410000 */
[----:B------:R-:W-:Y:S01]  /*1ce0*/  FADD.FTZ R141, R114, R141 ;  /* 0x0000008d728d7221 */ /* 0x000fe20000010000 */
[----:B------:R-:W3:Y:S01]  /*1cf0*/  LDL R79, [R1+0xc8] ;  /* 0x0000c800014f7983 */ /* 0x000ee20000100800 */
[----:B----4-:R-:W-:Y:S01]  /*1d00*/  FMUL.FTZ R85, R84, R109 ;  /* 0x0000006d54557220 */ /* 0x010fe20000410000 */
[----:B------:R-:W-:Y:S01]  /*1d10*/  FMUL.FTZ R84, R161, R216 ;  /* 0x000000d8a1547220 */ /* 0x000fe20000410000 */
[C---:B------:R-:W-:Y:S01]  /*1d20*/  FADD.FTZ R80, -R217.reuse, R97 ;  /* 0x00000061d9507221 */ /* 0x040fe20000010100 */
[C---:B------:R-:W-:Y:S01]  /*1d30*/  FADD.FTZ R83, -R217.reuse, R94 ;  /* 0x0000005ed9537221 */ /* 0x040fe20000010100 */
[C---:B------:R-:W-:Y:S01]  /*1d40*/  FADD.FTZ R89, -R217.reuse, R105 ;  /* 0x00000069d9597221 */ /* 0x040fe20000010100 */
[C---:B------:R-:W-:Y:S01]  /*1d50*/  FADD.FTZ R90, -R217.reuse, R106 ;  /* 0x0000006ad95a7221 */ /* 0x040fe20000010100 */
[----:B------:R-:W-:Y:S01]  /*1d60*/  FADD.FTZ R91, -R217, R107 ;  /* 0x0000006bd95b7221 */ /* 0x000fe20000010100 */
[----:B------:R-:W-:Y:S01]  /*1d70*/  FMUL.FTZ R77, R161, R77 ;  /* 0x0000004da14d7220 */ /* 0x000fe20000410000 */
[----:B------:R-:W-:Y:S01]  /*1d80*/  FADD.FTZ R34, R109, R34 ;  /* 0x000000226d227221 */ /* 0x000fe20000010000 */
[----:B------:R-:W4:Y:S04]  /*1d90*/  LDL R86, [R1+0xc0] ;  /* 0x0000c00001567983 */ /* 0x000f280000100800 */
[----:B------:R-:W4:Y:S01]  /*1da0*/  LDL R87, [R1+0xbc] ;  /* 0x0000bc0001577983 */ /* 0x000f220000100800 */
[----:B--2---:R-:W-:-:S03]  /*1db0*/  FMUL.FTZ R216, R101, R112 ;  /* 0x0000007065d87220 */ /* 0x004fc60000410000 */
[----:B------:R-:W2:Y:S01]  /*1dc0*/  LDL R101, [R1+0xa4] ;  /* 0x0000a40001657983 */ /* 0x000ea20000100800 */
[----:B------:R-:W-:-:S03]  /*1dd0*/  FADD.FTZ R97, -R217, R103 ;  /* 0x00000067d9617221 */ /* 0x000fc60000010100 */
[----:B------:R-:W4:Y:S01]  /*1de0*/  LDL R103, [R1+0xb0] ;  /* 0x0000b00001677983 */ /* 0x000f220000100800 */
[----:B------:R-:W-:-:S03]  /*1df0*/  FADD.FTZ R94, -R217, R100 ;  /* 0x00000064d95e7221 */ /* 0x000fc60000010100 */
[----:B------:R-:W4:Y:S01]  /*1e00*/  LDL R100, [R1+0xa8] ;  /* 0x0000a80001647983 */ /* 0x000f220000100800 */
[----:B------:R-:W-:Y:S01]  /*1e10*/  FFMA.FTZ R6, R113, R214, R6 ;  /* 0x000000d671067223 */ /* 0x000fe20000010006 */
[C---:B------:R-:W-:Y:S01]  /*1e20*/  FMUL.FTZ R107, R161.reuse, R180 ;  /* 0x000000b4a16b7220 */ /* 0x040fe20000410000 */
[----:B---3--:R-:W-:Y:S01]  /*1e30*/  FMUL.FTZ R217, R104, R113 ;  /* 0x0000007168d97220 */ /* 0x008fe20000410000 */
[----:B------:R-:W-:Y:S01]  /*1e40*/  FMUL.FTZ R113, R161, R234 ;  /* 0x000000eaa1717220 */ /* 0x000fe20000410000 */
[----:B------:R-:W3:Y:S03]  /*1e50*/  LDL R104, [R1+0xa0] ;  /* 0x0000a00001687983 */ /* 0x000ee60000100800 */
[----:B------:R-:W-:Y:S01]  /*1e60*/  FFMA.FTZ R8, R115, R113, R8 ;  /* 0x0000007173087223 */ /* 0x000fe20000010008 */
[----:B------:R-:W-:Y:S02]  /*1e70*/  FMUL.FTZ R115, R102, R115 ;  /* 0x0000007366737220 */ /* 0x000fe40000410000 */
[----:B------:R-:W3:Y:S01]  /*1e80*/  LDL R102, [R1+0x98] ;  /* 0x0000980001667983 */ /* 0x000ee20000100800 */
[----:B------:R-:W-:Y:S01]  /*1e90*/  FFMA.FTZ R9, R114, R215, R9 ;  /* 0x000000d772097223 */ /* 0x000fe20000010009 */
[----:B--2---:R-:W-:-:S02]  /*1ea0*/  FMUL.FTZ R180, R101, R117 ;  /* 0x0000007565b47220 */ /* 0x004fc40000410000 */
[----:B------:R-:W2:Y:S01]  /*1eb0*/  LDL R101, [R1+0x88] ;  /* 0x0000880001657983 */ /* 0x000ea20000100800 */
[----:B----4-:R-:W-:-:S03]  /*1ec0*/  FMUL.FTZ R114, R103, R114 ;  /* 0x0000007267727220 */ /* 0x010fc60000410000 */
[----:B------:R-:W4:Y:S01]  /*1ed0*/  LDL R103, [R1+0x9c] ;  /* 0x00009c0001677983 */ /* 0x000f220000100800 */
[----:B------:R-:W-:Y:S01]  /*1ee0*/  FFMA.FTZ R2, R109, R77, R2 ;  /* 0x0000004d6d027223 */ /* 0x000fe20000010002 */
[----:B------:R-:W-:Y:S02]  /*1ef0*/  FMUL.FTZ R106, R161, R178 ;  /* 0x000000b2a16a7220 */ /* 0x000fe40000410000 */
[----:B------:R-:W4:Y:S01]  /*1f00*/  LDL R109, [R1+0x94] ;  /* 0x00009400016d7983 */ /* 0x000f220000100800 */
[----:B------:R-:W-:-:S03]  /*1f10*/  FMUL.FTZ R178, R100, R116 ;  /* 0x0000007464b27220 */ /* 0x000fc60000410000 */
[----:B------:R-:W4:Y:S01]  /*1f20*/  LDL R100, [R1+0x90] ;  /* 0x0000900001647983 */ /* 0x000f220000100800 */
[C---:B------:R-:W-:Y:S01]  /*1f30*/  FMUL.FTZ R105, R161.reuse, R181 ;  /* 0x000000b5a1697220 */ /* 0x040fe20000410000 */
[C---:B------:R-:W-:Y:S01]  /*1f40*/  FMUL.FTZ R204, R161.reuse, R204 ;  /* 0x000000cca1cc7220 */ /* 0x040fe20000410000 */
[----:B------:R-:W-:Y:S01]  /*1f50*/  FADD.FTZ R147, R120, R147 ;  /* 0x0000009378937221 */ /* 0x000fe20000010000 */
[C---:B------:R-:W-:Y:S02]  /*1f60*/  FADD.FTZ R39, R112.reuse, R39 ;  /* 0x0000002770277221 */ /* 0x040fe40000010000 */
[----:B------:R-:W-:Y:S01]  /*1f70*/  FFMA.FTZ R7, R112, R204, R7 ;  /* 0x000000cc70077223 */ /* 0x000fe20000010007 */
[C---:B------:R-:W-:Y:S01]  /*1f80*/  FMUL.FTZ R112, R161.reuse, R92 ;  /* 0x0000005ca1707220 */ /* 0x040fe20000410000 */
[----:B------:R-:W-:Y:S01]  /*1f90*/  FADD.FTZ R151, R124, R151 ;  /* 0x000000977c977221 */ /* 0x000fe20000010000 */
[----:B---3--:R-:W-:Y:S01]  /*1fa0*/  FMUL.FTZ R181, R104, R118 ;  /* 0x0000007668b57220 */ /* 0x008fe20000410000 */
[----:B------:R-:W-:-:S04]  /*1fb0*/  FMUL.FTZ R104, R161, R185 ;  /* 0x000000b9a1687220 */ /* 0x000fc80000410000 */
[----:B------:R-:W-:Y:S01]  /*1fc0*/  FFMA.FTZ R15, R120, R104, R15 ;  /* 0x00000068780f7223 */ /* 0x000fe2000001000f */
[----:B------:R-:W-:Y:S02]  /*1fd0*/  FMUL.FTZ R120, R102, R120 ;  /* 0x0000007866787220 */ /* 0x000fe40000410000 */
[----:B------:R-:W3:Y:S01]  /*1fe0*/  LDL R102, [R1+0x80] ;  /* 0x0000800001667983 */ /* 0x000ee20000100800 */
[----:B------:R-:W-:Y:S01]  /*1ff0*/  FFMA.FTZ R19, R124, R112, R19 ;  /* 0x000000707c137223 */ /* 0x000fe20000010013 */
[----:B--2---:R-:W-:Y:S02]  /*2000*/  FMUL.FTZ R124, R101, R124 ;  /* 0x0000007c657c7220 */ /* 0x004fe40000410000 */
[----:B------:R-:W2:Y:S01]  /*2010*/  LDL R101, [R1+0x78] ;  /* 0x0000780001657983 */ /* 0x000ea20000100800 */
[----:B----4-:R-:W-:Y:S01]  /*2020*/  FMUL.FTZ R185, R103, R119 ;  /* 0x0000007767b97220 */ /* 0x010fe20000410000 */
[----:B------:R-:W-:Y:S02]  /*2030*/  FMUL.FTZ R76, R161, R76 ;  /* 0x0000004ca14c7220 */ /* 0x000fe40000410000 */
[----:B------:R-:W4:Y:S01]  /*2040*/  LDL R103, [R1+0x84] ;  /* 0x0000840001677983 */ /* 0x000f220000100800 */
[----:B------:R-:W-:Y:S01]  /*2050*/  FMUL.FTZ R79, R79, R108 ;  /* 0x0000006c4f4f7220 */ /* 0x000fe20000410000 */
[C---:B------:R-:W-:Y:S01]  /*2060*/  FADD.FTZ R142, R117.reuse, R142 ;  /* 0x0000008e758e7221 */ /* 0x040fe20000010000 */
[----:B------:R-:W-:Y:S01]  /*2070*/  FFMA.FTZ R10, R117, R106, R10 ;  /* 0x0000006a750a7223 */ /* 0x000fe2000001000a */
[C---:B------:R-:W-:Y:S01]  /*2080*/  FMUL.FTZ R117, R161.reuse, R233 ;  /* 0x000000e9a1757220 */ /* 0x040fe20000410000 */
[C---:B------:R-:W-:Y:S01]  /*2090*/  FADD.FTZ R35, R108.reuse, R35 ;  /* 0x000000236c237221 */ /* 0x040fe20000010000 */
[----:B------:R-:W-:Y:S01]  /*20a0*/  FFMA.FTZ R3, R108, R76, R3 ;  /* 0x0000004c6c037223 */ /* 0x000fe20000010003 */
[C---:B------:R-:W-:Y:S01]  /*20b0*/  FADD.FTZ R145, R118.reuse, R145 ;  /* 0x0000009176917221 */ /* 0x040fe20000010000 */
[----:B------:R-:W-:Y:S01]  /*20c0*/  FFMA.FTZ R13, R118, R107, R13 ;  /* 0x0000006b760d7223 */ /* 0x000fe2000001000d */
[----:B------:R-:W4:Y:S01]  /*20d0*/  LDL R108, [R1+0x8c] ;  /* 0x00008c00016c7983 */ /* 0x000f220000100800 */
[----:B------:R-:W-:Y:S01]  /*20e0*/  FMUL.FTZ R118, R161, R232 ;  /* 0x000000e8a1767220 */ /* 0x000fe20000410000 */
[----:B------:R-:W-:Y:S01]  /*20f0*/  FFMA.FTZ R92, R76, R79, RZ ;  /* 0x0000004f4c5c7223 */ /* 0x000fe200000100ff */
[C---:B------:R-:W-:Y:S01]  /*2100*/  FADD.FTZ R146, R121.reuse, R146 ;  /* 0x0000009279927221 */ /* 0x040fe20000010000 */
[----:B------:R-:W-:Y:S01]  /*2110*/  FFMA.FTZ R14, R121, R117, R14 ;  /* 0x00000075790e7223 */ /* 0x000fe2000001000e */
[----:B------:R-:W-:Y:S01]  /*2120*/  FMUL.FTZ R121, R109, R121 ;  /* 0x000000796d797220 */ /* 0x000fe20000410000 */
[C---:B------:R-:W-:Y:S01]  /*2130*/  FMUL.FTZ R109, R161.reuse, R93 ;  /* 0x0000005da16d7220 */ /* 0x040fe20000410000 */
[----:B------:R-:W-:Y:S01]  /*2140*/  FMUL.FTZ R78, R161, R78 ;  /* 0x0000004ea14e7220 */ /* 0x000fe20000410000 */
[----:B------:R-:W-:Y:S01]  /*2150*/  FMUL.FTZ R86, R86, R110 ;  /* 0x0000006e56567220 */ /* 0x000fe20000410000 */
[C---:B------:R-:W-:Y:S01]  /*2160*/  FADD.FTZ R149, R122.reuse, R149 ;  /* 0x000000957a957221 */ /* 0x040fe20000010000 */
[----:B------:R-:W-:Y:S01]  /*2170*/  FFMA.FTZ R17, R122, R118, R17 ;  /* 0x000000767a117223 */ /* 0x000fe20000010011 */
[----:B------:R-:W-:Y:S01]  /*2180*/  FADD.FTZ R93, RZ, R79 ;  /* 0x0000004fff5d7221 */ /* 0x000fe20000010000 */
[----:B------:R-:W-:Y:S01]  /*2190*/  FFMA.FTZ R92, R77, R85, R92 ;  /* 0x000000554d5c7223 */ /* 0x000fe2000001005c */
[----:B------:R-:W-:-:S02]  /*21a0*/  FMUL.FTZ R122, R100, R122 ;  /* 0x0000007a647a7220 */ /* 0x000fc40000410000 */
[----:B------:R-:W4:Y:S01]  /*21b0*/  LDL R100, [R1+0x7c] ;  /* 0x00007c0001647983 */ /* 0x000f220000100800 */
[----:B------:R-:W-:Y:S01]  /*21c0*/  FMUL.FTZ R87, R87, R111 ;  /* 0x0000006f57577220 */ /* 0x000fe20000410000 */
[----:B------:R-:W-:Y:S01]  /*21d0*/  FADD.FTZ R93, R93, R85 ;  /* 0x000000555d5d7221 */ /* 0x000fe20000010000 */
[----:B------:R-:W-:Y:S01]  /*21e0*/  FFMA.FTZ R92, R78, R86, R92 ;  /* 0x000000564e5c7223 */ /* 0x000fe2000001005c */
[----:B------:R-:W-:Y:S02]  /*21f0*/  FADD.FTZ R37, R110, R37 ;  /* 0x000000256e257221 */ /* 0x000fe40000010000 */
[----:B------:R-:W-:Y:S01]  /*2200*/  FADD.FTZ R93, R93, R86 ;  /* 0x000000565d5d7221 */ /* 0x000fe20000010000 */
[----:B------:R-:W-:Y:S01]  /*2210*/  FFMA.FTZ R92, R84, R87, R92 ;  /* 0x00000057545c7223 */ /* 0x000fe2000001005c */
[----:B------:R-:W-:Y:S01]  /*2220*/  FFMA.FTZ R5, R110, R78, R5 ;  /* 0x0000004e6e057223 */ /* 0x000fe20000010005 */
        /* <DEDUP_REMOVED lines=8> */
[----:B------:R-:W4:Y:S02]  /*22b0*/  LDL R93, [R1+0x68] ;  /* 0x00006800015d7983 */ /* 0x000f240000100800 */
[----:B------:R-:W-:Y:S01]  /*22c0*/  FADD.FTZ R83, R83, R217 ;  /* 0x000000d953537221 */ /* 0x000fe20000010000 */
[----:B------:R-:W-:Y:S01]  /*22d0*/  FFMA.FTZ R82, R215, R114, R82 ;  /* 0x00000072d7527223 */ /* 0x000fe20000010052 */
[C---:B------:R-:W-:Y:S01]  /*22e0*/  FADD.FTZ R153, R126.reuse, R153 ;  /* 0x000000997e997221 */ /* 0x040fe20000010000 */
[----:B------:R-:W-:Y:S01]  /*22f0*/  FFMA.FTZ R21, R126, R110, R21 ;  /* 0x0000006e7e157223 */ /* 0x000fe20000010015 */
[----:B------:R-:W-:Y:S01]  /*2300*/  FADD.FTZ R83, R83, R114 ;  /* 0x0000007253537221 */ /* 0x000fe20000010000 */
[----:B------:R-:W-:Y:S01]  /*2310*/  FFMA.FTZ R82, R113, R115, R82 ;  /* 0x0000007371527223 */ /* 0x000fe20000010052 */
[----:B---3--:R-:W-:Y:S01]  /*2320*/  FMUL.FTZ R126, R102, R126 ;  /* 0x0000007e667e7220 */ /* 0x008fe20000410000 */
[----:B------:R-:W-:Y:S01]  /*2330*/  FMUL.FTZ R102, R161, R81 ;  /* 0x00000051a1667220 */ /* 0x000fe20000410000 */
[----:B------:R-:W3:Y:S01]  /*2340*/  LDL R92, [R1+0x64] ;  /* 0x00006400015c7983 */ /* 0x000ee20000100800 */
[----:B------:R-:W-:Y:S01]  /*2350*/  FFMA.FTZ R82, R105, R178, R82 ;  /* 0x000000b269527223 */ /* 0x000fe20000010052 */
[----:B------:R-:W-:Y:S01]  /*2360*/  FADD.FTZ R81, R83, R115 ;  /* 0x0000007353517221 */ /* 0x000fe20000010000 */
[C---:B------:R-:W-:Y:S01]  /*2370*/  FADD.FTZ R192, R128.reuse, R192 ;  /* 0x000000c080c07221 */ /* 0x040fe20000010000 */
[----:B------:R-:W-:Y:S01]  /*2380*/  FFMA.FTZ R23, R128, R102, R23 ;  /* 0x0000006680177223 */ /* 0x000fe20000010017 */
[----:B------:R-:W3:Y:S01]  /*2390*/  LDL R83, [R1+0x60] ;  /* 0x0000600001537983 */ /* 0x000ee20000100800 */
[----:B--2---:R-:W-:Y:S01]  /*23a0*/  FMUL.FTZ R128, R101, R128 ;  /* 0x0000008065807220 */ /* 0x004fe20000410000 */
[----:B------:R-:W-:Y:S01]  /*23b0*/  FMUL.FTZ R101, R161, R80 ;  /* 0x00000050a1657220 */ /* 0x000fe20000410000 */
[----:B------:R-:W-:-:S02]  /*23c0*/  FFMA.FTZ R80, R106, R180, R82 ;  /* 0x000000b46a507223 */ /* 0x000fc40000010052 */
[----:B------:R-:W2:Y:S01]  /*23d0*/  LDL R82, [R1+0x5c] ;  /* 0x00005c0001527983 */ /* 0x000ea20000100800 */
[----:B------:R-:W-:Y:S01]  /*23e0*/  FMUL.FTZ R179, R161, R179 ;  /* 0x000000b3a1b37220 */ /* 0x000fe20000410000 */
[C---:B------:R-:W-:Y:S01]  /*23f0*/  FADD.FTZ R150, R125.reuse, R150 ;  /* 0x000000967d967221 */ /* 0x040fe20000010000 */
[----:B------:R-:W-:Y:S01]  /*2400*/  FFMA.FTZ R18, R125, R109, R18 ;  /* 0x0000006d7d127223 */ /* 0x000fe20000010012 */
[C---:B------:R-:W-:Y:S01]  /*2410*/  FADD.FTZ R144, R119.reuse, R144 ;  /* 0x0000009077907221 */ /* 0x040fe20000010000 */
[----:B------:R-:W-:Y:S01]  /*2420*/  FFMA.FTZ R12, R119, R179, R12 ;  /* 0x000000b3770c7223 */ /* 0x000fe2000001000c */
[----:B----4-:R-:W-:Y:S01]  /*2430*/  FMUL.FTZ R125, R103, R125 ;  /* 0x0000007d677d7220 */ /* 0x010fe20000410000 */
[----:B------:R-:W-:Y:S01]  /*2440*/  FMUL.FTZ R119, R161, R231 ;  /* 0x000000e7a1777220 */ /* 0x000fe20000410000 */
[----:B------:R-:W4:Y:S01]  /*2450*/  LDL R103, [R1+0x74] ;  /* 0x0000740001677983 */ /* 0x000f220000100800 */
[C---:B------:R-:W-:Y:S02]  /*2460*/  FADD.FTZ R148, R123.reuse, R148 ;  /* 0x000000947b947221 */ /* 0x040fe40000010000 */
[----:B------:R-:W-:Y:S01]  /*2470*/  FFMA.FTZ R16, R123, R119, R16 ;  /* 0x000000777b107223 */ /* 0x000fe20000010010 */
[----:B------:R-:W-:-:S02]  /*2480*/  FMUL.FTZ R123, R108, R123 ;  /* 0x0000007b6c7b7220 */ /* 0x000fc40000410000 */
[----:B------:R-:W4:Y:S01]  /*2490*/  LDL R108, [R1+0x70] ;  /* 0x00007000016c7983 */ /* 0x000f220000100800 */
[C---:B------:R-:W-:Y:S01]  /*24a0*/  FADD.FTZ R152, R127.reuse, R152 ;  /* 0x000000987f987221 */ /* 0x040fe20000010000 */
[----:B------:R-:W-:Y:S01]  /*24b0*/  FFMA.FTZ R20, R127, R111, R20 ;  /* 0x0000006f7f147223 */ /* 0x000fe20000010014 */
[----:B------:R-:W-:Y:S02]  /*24c0*/  FMUL.FTZ R127, R100, R127 ;  /* 0x0000007f647f7220 */ /* 0x000fe40000410000 */
[----:B------:R-:W4:Y:S01]  /*24d0*/  LDL R100, [R1+0x6c] ;  /* 0x00006c0001647983 */ /* 0x000f220000100800 */
[C---:B------:R-:W-:Y:S01]  /*24e0*/  FMUL.FTZ R94, R161.reuse, R94 ;  /* 0x0000005ea15e7220 */ /* 0x040fe20000410000 */
[C---:B------:R-:W-:Y:S01]  /*24f0*/  FADD.FTZ R196, R132.reuse, R196 ;  /* 0x000000c484c47221 */ /* 0x040fe20000010000 */
[----:B------:R-:W-:Y:S02]  /*2500*/  FMUL.FTZ R95, R161, R95 ;  /* 0x0000005fa15f7220 */ /* 0x000fe40000410000 */
[----:B------:R-:W-:Y:S01]  /*2510*/  FFMA.FTZ R27, R132, R94, R27 ;  /* 0x0000005e841b7223 */ /* 0x000fe2000001001b */
[C---:B------:R-:W-:Y:S01]  /*2520*/  FADD.FTZ R195, R133.reuse, R195 ;  /* 0x000000c385c37221 */ /* 0x040fe20000010000 */
[----:B------:R-:W-:Y:S01]  /*2530*/  FFMA.FTZ R26, R133, R95, R26 ;  /* 0x0000005f851a7223 */ /* 0x000fe2000001001a */
[----:B------:R-:W-:Y:S01]  /*2540*/  FMUL.FTZ R96, R161, R96 ;  /* 0x00000060a1607220 */ /* 0x000fe20000410000 */
[----:B------:R-:W-:-:S02]  /*2550*/  FMUL.FTZ R132, R93, R132 ;  /* 0x000000845d847220 */ /* 0x000fc40000410000 */
[----:B------:R-:W4:Y:S01]  /*2560*/  LDL R93, [R1+0x58] ;  /* 0x00005800015d7983 */ /* 0x000f220000100800 */
[C---:B------:R-:W-:Y:S01]  /*2570*/  FADD.FTZ R198, R134.reuse, R198 ;  /* 0x000000c686c67221 */ /* 0x040fe20000010000 */
[----:B------:R-:W-:Y:S01]  /*2580*/  FFMA.FTZ R29, R134, R96, R29 ;  /* 0x00000060861d7223 */ /* 0x000fe2000001001d */
[----:B------:R-:W-:Y:S01]  /*2590*/  FMUL.FTZ R97, R161, R97 ;  /* 0x00000061a1617220 */ /* 0x000fe20000410000 */
[----:B---3--:R-:W-:Y:S02]  /*25a0*/  FMUL.FTZ R133, R92, R133 ;  /* 0x000000855c857220 */ /* 0x008fe40000410000 */
[----:B------:R-:W3:Y:S01]  /*25b0*/  LDL R92, [R1+0x54] ;  /* 0x00005400015c7983 */ /* 0x000ee20000100800 */
[----:B------:R-:W-:-:S03]  /*25c0*/  FMUL.FTZ R134, R83, R134 ;  /* 0x0000008653867220 */ /* 0x000fc60000410000 */
[----:B------:R-:W3:Y:S01]  /*25d0*/  LDL R83, [R1+0x50] ;  /* 0x0000500001537983 */ /* 0x000ee20000100800 */
[C---:B------:R-:W-:Y:S01]  /*25e0*/  FADD.FTZ R197, R135.reuse, R197 ;  /* 0x000000c587c57221 */ /* 0x040fe20000010000 */
[----:B------:R-:W-:Y:S01]  /*25f0*/  FFMA.FTZ R28, R135, R97, R28 ;  /* 0x00000061871c7223 */ /* 0x000fe2000001001c */
[----:B------:R-:W-:-:S04]  /*2600*/  FADD.FTZ R81, R81, R178 ;  /* 0x000000b251517221 */ /* 0x000fc80000010000 */
[----:B------:R-:W-:Y:S01]  /*2610*/  FADD.FTZ R81, R81, R180 ;  /* 0x000000b451517221 */ /* 0x000fe20000010000 */
[----:B------:R-:W-:-:S03]  /*2620*/  FFMA.FTZ R80, R107, R181, R80 ;  /* 0x000000b56b507223 */ /* 0x000fc60000010050 */
[----:B------:R-:W-:Y:S01]  /*2630*/  FADD.FTZ R81, R81, R181 ;  /* 0x000000b551517221 */ /* 0x000fe20000010000 */
[----:B------:R-:W-:-:S03]  /*2640*/  FFMA.FTZ R80, R179, R185, R80 ;  /* 0x000000b9b3507223 */ /* 0x000fc60000010050 */
[----:B------:R-:W-:Y:S01]  /*2650*/  FADD.FTZ R81, R81, R185 ;  /* 0x000000b951517221 */ /* 0x000fe20000010000 */
[----:B--2---:R-:W-:Y:S02]  /*2660*/  FMUL.FTZ R135, R82, R135 ;  /* 0x0000008752877220 */ /* 0x004fe40000410000 */
[----:B------:R-:W2:Y:S01]  /*2670*/  LDL R82, [R1+0x4c] ;  /* 0x00004c0001527983 */ /* 0x000ea20000100800 */
        /* <DEDUP_REMOVED lines=16> */
[----:B----4-:R-:W-:Y:S01]  /*2780*/  FMUL.FTZ R129, R103, R129 ;  /* 0x0000008167817220 */ /* 0x010fe20000410000 */
[----:B------:R-:W-:Y:S01]  /*2790*/  FADD.FTZ R81, R81, R127 ;  /* 0x0000007f51517221 */ /* 0x000fe20000010000 */
[----:B------:R-:W-:Y:S01]  /*27a0*/  FFMA.FTZ R80, R111, R127, R80 ;  /* 0x0000007f6f507223 */ /* 0x000fe20000010050 */
[----:B------:R-:W-:Y:S01]  /*27b0*/  FMUL.FTZ R103, R161, R98 ;  /* 0x00000062a1677220 */ /* 0x000fe20000410000 */
        /* <DEDUP_REMOVED lines=31> */
[----:B---3--:R-:W-:Y:S01]  /*29b0*/  FMUL.FTZ R137, R92, R137 ;  /* 0x000000895c897220 */ /* 0x008fe20000410000 */
        /* <DEDUP_REMOVED lines=37> */
.L_x_12297:
[----:B------:R-:W-:Y:S01]  /*2c10*/  IADD3 R80, P1, R191, UR14, RZ ;  /* 0x0000000ebf507c10 */ /* 0x000fe2000ff3e0ff */
[----:B------:R-:W2:Y:S03]  /*2c20*/  LDL R100, [R1+0x48] ;  /* 0x0000480001647983 */ /* 0x000ea60000100800 */
[----:B------:R-:W-:Y:S01]  /*2c30*/  IADD3.X R81, R190, UR15, RZ, P1, !PT ;  /* 0x0000000fbe517c10 */ /* 0x000fe20008ffe4ff */
[----:B------:R-:W3:Y:S04]  /*2c40*/  LDL R233, [R1+0x44] ;  /* 0x0000440001e97983 */ /* 0x000ee80000100800 */
[----:B------:R-:W4:Y:S04]  /*2c50*/  LDL R232, [R1+0x40] ;  /* 0x0000400001e87983 */ /* 0x000f280000100800 */
[----:B------:R-:W3:Y:S04]  /*2c60*/  LDG.E.128 R80, desc[UR4][R80.64] ;  /* 0x0000000450507981 */ /* 0x000ee8000c1e1d00 */
[----:B------:R-:W4:Y:S01]  /*2c70*/  LDL R231, [R1+0x3c] ;  /* 0x00003c0001e77983 */ /* 0x000f220000100800 */
[----:B------:R-:W-:Y:S01]  /*2c80*/  FADD.FTZ R98, R92, R98 ;  /* 0x000000625c627221 */ /* 0x000fe20000010000 */
[----:B01----:R-:W-:-:S03]  /*2c90*/  FADD.FTZ R92, R93, R99 ;  /* 0x000000635d5c7221 */ /* 0x003fc60000010000 */
[----:B------:R-:W-:Y:S01]  /*2ca0*/  FMUL.FTZ R93, R98, UR9 ;  /* 0x00000009625d7c20 */ /* 0x000fe20008410000 */
[----:B------:R-:W-:Y:S01]  /*2cb0*/  ISETP.NE.U32.AND P1, PT, R174, RZ, PT ;  /* 0x000000ffae00720c */ /* 0x000fe20003f25070 */
[----:B------:R-:W-:-:S03]  /*2cc0*/  FMUL.FTZ R92, R92, UR9 ;  /* 0x000000095c5c7c20 */ /* 0x000fc60008410000 */
        /* <DEDUP_REMOVED lines=21> */
[----:B------:R-:W-:-:S02]  /*2e20*/  ISETP.NE.AND.EX P3, PT, RZ, UR17, PT, P3 ;  /* 0x00000011ff007c0c */ /* 0x000fc4000bf65330 */
[----:B------:R-:W-:Y:S02]  /*2e30*/  @P2 IADD3 R84, P4, R191, UR16, RZ ;  /* 0x00000010bf542c10 */ /* 0x000fe4000ff9e0ff */
[----:B------:R-:W-:Y:S02]  /*2e40*/  SEL R77, R116, R73, P3 ;  /* 0x00000049744d7207 */ /* 0x000fe40001800000 */
[----:B------:R-:W-:Y:S02]  /*2e50*/  @P2 IADD3.X R85, R190, UR17, RZ, P4, !PT ;  /* 0x00000011be552c10 */ /* 0x000fe4000a7fe4ff */
[----:B------:R-:W-:Y:S02]  /*2e60*/  SEL R78, R174, R74, P3 ;  /* 0x0000004aae4e7207 */ /* 0x000fe40001800000 */
[----:B------:R-:W-:Y:S02]  /*2e70*/  SEL R79, R175, R75, P3 ;  /* 0x0000004baf4f7207 */ /* 0x000fe40001800000 */
[----:B------:R-:W-:-:S02]  /*2e80*/  @P2 SEL R76, R86, R72, P3 ;  /* 0x00000048564c2207 */ /* 0x000fc40001800000 */
[----:B------:R-:W-:-:S03]  /*2e90*/  LOP3.LUT P5, RZ, R189, 0xff, RZ, 0xc0, !PT ;  /* 0x000000ffbdff7812 */ /* 0x000fc600078ac0ff */
[----:B------:R0:W-:Y:S02]  /*2ea0*/  @P2 STG.E.128 desc[UR4][R84.64], R76 ;  /* 0x0000004c54002986 */ /* 0x0001e4000c101d04 */
[----:B0-----:R-:W-:Y:S01]  /*2eb0*/  FMUL.FTZ R77, R86, R162 ;  /* 0x000000a2564d7220 */ /* 0x001fe20000410000 */
[----:B------:R-:W-:-:S03]  /*2ec0*/  HFMA2.MMA R76, -RZ, RZ, 0, 0 ;  /* 0x00000000ff4c7435 */ /* 0x000fc600000001ff */
[----:B------:R-:W-:Y:S01]  /*2ed0*/  FMUL.FTZ R77, R77, UR18 ;  /* 0x000000124d4d7c20 */ /* 0x000fe20008410000 */
[----:B------:R-:W-:-:S04]  /*2ee0*/  IADD3 R84, P6, R191, UR20, RZ ;  /* 0x00000014bf547c10 */ /* 0x000fc8000ffde0ff */
[----:B------:R-:W-:Y:S02]  /*2ef0*/  IADD3.X R85, R190, UR21, RZ, P6, !PT ;  /* 0x00000015be557c10 */ /* 0x000fe4000b7fe4ff */
[----:B------:R-:W-:Y:S02]  /*2f00*/  @P2 IADD3 R98, P6, R188, UR16, RZ ;  /* 0x00000010bc622c10 */ /* 0x000fe4000ffde0ff */
[----:B------:R-:W-:Y:S02]  /*2f10*/  LOP3.LUT P4, RZ, R189, 0xff00, RZ, 0xc0, !PT ;  /* 0x0000ff00bdff7812 */ /* 0x000fe4000788c0ff */
[----:B------:R-:W-:Y:S02]  /*2f20*/  @P2 IADD3.X R99, R187, UR17, RZ, P6, !PT ;  /* 0x00000011bb632c10 */ /* 0x000fe4000b7fe4ff */
[----:B------:R-:W-:Y:S01]  /*2f30*/  LOP3.LUT P6, RZ, R189, 0xff000000, RZ, 0xc0, !PT ;  /* 0xff000000bdff7812 */ /* 0x000fe200078cc0ff */
[-C--:B------:R-:W-:Y:S01]  /*2f40*/  FMUL.FTZ R116, R116, R162.reuse ;  /* 0x000000a274747220 */ /* 0x080fe20000410000 */
[----:B------:R-:W-:Y:S01]  /*2f50*/  FMUL.FTZ R174, R174, R162 ;  /* 0x000000a2aeae7220 */ /* 0x000fe20000410000 */
[----:B------:R-:W-:-:S02]  /*2f60*/  CS2R R78, SRZ ;  /* 0x00000000004e7805 */ /* 0x000fc4000001ff00 */
[----:B------:R-:W-:Y:S01]  /*2f70*/  FMUL.FTZ R116, R116, UR18 ;  /* 0x0000001274747c20 */ /* 0x000fe20008410000 */
[----:B------:R-:W-:Y:S01]  /*2f80*/  FMUL.FTZ R174, R174, UR18 ;  /* 0x00000012aeae7c20 */ /* 0x000fe20008410000 */
[----:B--2---:R-:W-:Y:S01]  /*2f90*/  @P5 FMUL.FTZ R76, R100, R77 ;  /* 0x0000004d644c5220 */ /* 0x004fe20000410000 */
[----:B---3--:R-:W-:-:S05]  /*2fa0*/  FMUL.FTZ R80, R77, R80 ;  /* 0x000000504d507220 */ /* 0x008fca0000410000 */
[----:B------:R-:W-:Y:S02]  /*2fb0*/  FSEL R100, R80, RZ, P5 ;  /* 0x000000ff50647208 */ /* 0x000fe40002800000 */
[----:B------:R-:W-:-:S04]  /*2fc0*/  IADD3 R86, P5, R188, UR14, RZ ;  /* 0x0000000ebc567c10 */ /* 0x000fc8000ffbe0ff */
[----:B------:R-:W-:Y:S02]  /*2fd0*/  IADD3.X R87, R187, UR15, RZ, P5, !PT ;  /* 0x0000000fbb577c10 */ /* 0x000fe4000affe4ff */
[----:B------:R-:W-:Y:S01]  /*2fe0*/  LOP3.LUT P5, RZ, R189, 0xff0000, RZ, 0xc0, !PT ;  /* 0x00ff0000bdff7812 */ /* 0x000fe200078ac0ff */
[----:B------:R-:W-:Y:S01]  /*2ff0*/  FMUL.FTZ R80, R175, R162 ;  /* 0x000000a2af507220 */ /* 0x000fe20000410000 */
[----:B------:R-:W-:Y:S01]  /*3000*/  MOV R77, RZ ;  /* 0x000000ff004d7202 */ /* 0x000fe20000000f00 */
[----:B------:R-:W2:Y:S02]  /*3010*/  LDL R189, [R1+0x38] ;  /* 0x0000380001bd7983 */ /* 0x000ea40000100800 */
[----:B------:R-:W-:Y:S01]  /*3020*/  FMUL.FTZ R80, R80, UR18 ;  /* 0x0000001250507c20 */ /* 0x000fe20008410000 */
[----:B------:R-:W-:Y:S02]  /*3030*/  @P4 FMUL.FTZ R77, R233, R116 ;  /* 0x00000074e94d4220 */ /* 0x000fe40000410000 */
[----:B------:R-:W3:Y:S01]  /*3040*/  LDL R233, [R1+0x34] ;  /* 0x0000340001e97983 */ /* 0x000ee20000100800 */
[----:B----4-:R-:W-:-:S03]  /*3050*/  @P6 FMUL.FTZ R79, R231, R80 ;  /* 0x00000050e74f6220 */ /* 0x010fc60000410000 */
[----:B------:R-:W4:Y:S01]  /*3060*/  LDL R231, [R1+0x2c] ;  /* 0x00002c0001e77983 */ /* 0x000f220000100800 */
[----:B------:R-:W-:-:S03]  /*3070*/  @P5 FMUL.FTZ R78, R232, R174 ;  /* 0x000000aee84e5220 */ /* 0x000fc60000410000 */
[----:B------:R-:W4:Y:S04]  /*3080*/  LDL R232, [R1+0x30] ;  /* 0x0000300001e87983 */ /* 0x000f280000100800 */
[----:B------:R0:W-:Y:S04]  /*3090*/  STG.E.128 desc[UR4][R84.64], R76 ;  /* 0x0000004c54007986 */ /* 0x0001e8000c101d04 */
[----:B0-----:R0:W3:Y:S01]  /*30a0*/  LDG.E.128 R76, desc[UR4][R86.64] ;  /* 0x00000004564c7981 */ /* 0x0010e2000c1e1d00 */
[-CC-:B------:R-:W-:Y:S01]  /*30b0*/  FFMA.FTZ R204, R204, R92.reuse, R93.reuse ;  /* 0x0000005ccccc7223 */ /* 0x180fe2000001005d */
[-CC-:B------:R-:W-:Y:S01]  /*30c0*/  FFMA.FTZ R190, R215, R92.reuse, R93.reuse ;  /* 0x0000005cd7be7223 */ /* 0x180fe2000001005d */
[----:B------:R-:W-:-:S02]  /*30d0*/  FFMA.FTZ R113, R113, R92, R93 ;  /* 0x0000005c71717223 */ /* 0x000fc4000001005d */
[----:B------:R-:W-:Y:S01]  /*30e0*/  FADD.FTZ R204, R216, -R204 ;  /* 0x800000ccd8cc7221 */ /* 0x000fe20000010000 */
[----:B------:R-:W-:Y:S01]  /*30f0*/  FADD.FTZ R190, R114, -R190 ;  /* 0x800000be72be7221 */ /* 0x000fe20000010000 */
[----:B------:R-:W-:Y:S01]  /*3100*/  FADD.FTZ R113, R115, -R113 ;  /* 0x8000007173717221 */ /* 0x000fe20000010000 */
[----:B------:R-:W-:Y:S01]  /*3110*/  FMUL.FTZ R81, R81, R116 ;  /* 0x0000007451517220 */ /* 0x000fe20000410000 */
[C---:B------:R-:W-:Y:S01]  /*3120*/  FMUL.FTZ R114, R161.reuse, R204 ;  /* 0x000000cca1727220 */ /* 0x040fe20000410000 */
[----:B------:R-:W-:Y:S01]  /*3130*/  FFMA.FTZ R214, R214, R92, R93 ;  /* 0x0000005cd6d67223 */ /* 0x000fe2000001005d */
[C---:B------:R-:W-:Y:S01]  /*3140*/  FMUL.FTZ R191, R161.reuse, R113 ;  /* 0x00000071a1bf7220 */ /* 0x040fe20000410000 */
[----:B------:R-:W-:Y:S01]  /*3150*/  FMUL.FTZ R190, R161, R190 ;  /* 0x000000bea1be7220 */ /* 0x000fe20000410000 */
[----:B------:R-:W-:Y:S01]  /*3160*/  @P1 FADD.FTZ R114, R44, R114 ;  /* 0x000000722c721221 */ /* 0x000fe20000010000 */
[----:B------:R-:W-:Y:S01]  /*3170*/  FSEL R113, R81, RZ, P4 ;  /* 0x000000ff51717208 */ /* 0x000fe20002000000 */
[----:B------:R-:W-:Y:S01]  /*3180*/  FADD.FTZ R214, R217, -R214 ;  /* 0x800000d6d9d67221 */ /* 0x000fe20000010000 */
[----:B------:R-:W-:Y:S01]  /*3190*/  LOP3.LUT P4, RZ, R186, 0xff, RZ, 0xc0, !PT ;  /* 0x000000ffbaff7812 */ /* 0x000fe2000788c0ff */
[----:B------:R-:W-:Y:S01]  /*31a0*/  FMUL.FTZ R82, R82, R174 ;  /* 0x000000ae52527220 */ /* 0x000fe20000410000 */
[C---:B------:R-:W-:Y:S01]  /*31b0*/  SEL R84, R114.reuse, R72, P3 ;  /* 0x0000004872547207 */ /* 0x040fe20001800000 */
[----:B------:R-:W-:Y:S01]  /*31c0*/  FMUL.FTZ R175, R161, R214 ;  /* 0x000000d6a1af7220 */ /* 0x000fe20000410000 */
[----:B------:R-:W-:Y:S01]  /*31d0*/  FMUL.FTZ R114, R114, R162 ;  /* 0x000000a272727220 */ /* 0x000fe20000410000 */
[----:B------:R-:W-:Y:S01]  /*31e0*/  @P1 FADD.FTZ R190, R46, R190 ;  /* 0x000000be2ebe1221 */ /* 0x000fe20000010000 */
[----:B------:R-:W-:Y:S01]  /*31f0*/  @P1 FADD.FTZ R191, R47, R191 ;  /* 0x000000bf2fbf1221 */ /* 0x000fe20000010000 */
[----:B------:R-:W-:Y:S01]  /*3200*/  @P1 FADD.FTZ R175, R45, R175 ;  /* 0x000000af2daf1221 */ /* 0x000fe20000010000 */
[----:B------:R-:W-:Y:S01]  /*3210*/  FMUL.FTZ R114, R114, UR18 ;  /* 0x0000001272727c20 */ /* 0x000fe20008410000 */
[----:B------:R-:W-:Y:S01]  /*3220*/  FMUL.FTZ R83, R83, R80 ;  /* 0x0000005053537220 */ /* 0x000fe20000410000 */
[----:B------:R-:W-:-:S02]  /*3230*/  CS2R R80, SRZ ;  /* 0x0000000000507805 */ /* 0x000fc4000001ff00 */
[----:B0-----:R-:W-:Y:S01]  /*3240*/  SEL R86, R190, R74, P3 ;  /* 0x0000004abe567207 */ /* 0x001fe20001800000 */
[----:B------:R-:W4:Y:S01]  /*3250*/  LDL R204, [R1+0x28] ;  /* 0x0000280001cc7983 */ /* 0x000f220000100800 */
[----:B------:R-:W-:Y:S02]  /*3260*/  SEL R85, R175, R73, P3 ;  /* 0x00000049af557207 */ /* 0x000fe40001800000 */
[----:B------:R-:W-:-:S05]  /*3270*/  SEL R87, R191, R75, P3 ;  /* 0x0000004bbf577207 */ /* 0x000fca0001800000 */
[----:B------:R0:W-:Y:S01]  /*3280*/  @P2 STG.E.128 desc[UR4][R98.64], R84 ;  /* 0x0000005462002986 */ /* 0x0001e2000c101d04 */
[----:B------:R-:W-:Y:S02]  /*3290*/  FSEL R115, R83, RZ, P6 ;  /* 0x000000ff53737208 */ /* 0x000fe40003000000 */
[----:B------:R-:W-:Y:S01]  /*32a0*/  LOP3.LUT P6, RZ, R186, 0xff00, RZ, 0xc0, !PT ;  /* 0x0000ff00baff7812 */ /* 0x000fe200078cc0ff */
[----:B--2---:R-:W-:Y:S01]  /*32b0*/  @P4 FMUL.FTZ R80, R189, R114 ;  /* 0x00000072bd504220 */ /* 0x004fe20000410000 */
[----:B---3--:R-:W-:Y:S01]  /*32c0*/  FMUL.FTZ R76, R114, R76 ;  /* 0x0000004c724c7220 */ /* 0x008fe20000410000 */
[----:B------:R-:W-:Y:S02]  /*32d0*/  FSEL R114, R82, RZ, P5 ;  /* 0x000000ff52727208 */ /* 0x000fe40002800000 */
[----:B------:R-:W-:Y:S02]  /*32e0*/  IADD3 R188, P5, R188, UR20, RZ ;  /* 0x00000014bcbc7c10 */ /* 0x000fe4000ffbe0ff */
[----:B------:R-:W-:-:S02]  /*32f0*/  FSEL R116, R76, RZ, P4 ;  /* 0x000000ff4c747208 */ /* 0x000fc40002000000 */
[----:B------:R-:W-:Y:S02]  /*3300*/  IADD3.X R189, R187, UR21, RZ, P5, !PT ;  /* 0x00000015bbbd7c10 */ /* 0x000fe4000affe4ff */
[C---:B0-----:R-:W-:Y:S02]  /*3310*/  IADD3 R84, P5, R182.reuse, UR14, RZ ;  /* 0x0000000eb6547c10 */ /* 0x041fe4000ffbe0ff */
[----:B------:R-:W-:Y:S01]  /*3320*/  @P2 IADD3 R98, P4, R182, UR16, RZ ;  /* 0x00000010b6622c10 */ /* 0x000fe2000ff9e0ff */
[----:B------:R-:W-:Y:S01]  /*3330*/  FMUL.FTZ R76, R175, R162 ;  /* 0x000000a2af4c7220 */ /* 0x000fe20000410000 */
[C---:B------:R-:W-:Y:S02]  /*3340*/  IADD3.X R85, R183.reuse, UR15, RZ, P5, !PT ;  /* 0x0000000fb7557c10 */ /* 0x040fe4000affe4ff */
[----:B------:R-:W-:Y:S02]  /*3350*/  CS2R R82, SRZ ;  /* 0x0000000000527805 */ /* 0x000fe4000001ff00 */
[----:B------:R-:W-:Y:S01]  /*3360*/  @P2 IADD3.X R99, R183, UR17, RZ, P4, !PT ;  /* 0x00000011b7632c10 */ /* 0x000fe2000a7fe4ff */
[----:B------:R-:W2:Y:S01]  /*3370*/  LDL R187, [R1+0x1c] ;  /* 0x00001c0001bb7983 */ /* 0x000ea20000100800 */
[----:B------:R-:W-:-:S02]  /*3380*/  LOP3.LUT P5, RZ, R186, 0xff0000, RZ, 0xc0, !PT ;  /* 0x00ff0000baff7812 */ /* 0x000fc400078ac0ff */
[----:B------:R-:W-:Y:S01]  /*3390*/  LOP3.LUT P4, RZ, R186, 0xff000000, RZ, 0xc0, !PT ;  /* 0xff000000baff7812 */ /* 0x000fe2000788c0ff */
[-C--:B------:R-:W-:Y:S01]  /*33a0*/  FMUL.FTZ R175, R190, R162.reuse ;  /* 0x000000a2beaf7220 */ /* 0x080fe20000410000 */
[----:B------:R-:W-:Y:S01]  /*33b0*/  FMUL.FTZ R186, R191, R162 ;  /* 0x000000a2bfba7220 */ /* 0x000fe20000410000 */
[----:B------:R-:W-:Y:S01]  /*33c0*/  FMUL.FTZ R76, R76, UR18 ;  /* 0x000000124c4c7c20 */ /* 0x000fe20008410000 */
[----:B------:R-:W3:Y:S01]  /*33d0*/  LDL R191, [R1+0x24] ;  /* 0x0000240001bf7983 */ /* 0x000ee20000100800 */
[----:B------:R-:W-:Y:S01]  /*33e0*/  FMUL.FTZ R175, R175, UR18 ;  /* 0x00000012afaf7c20 */ /* 0x000fe20008410000 */
[----:B------:R-:W-:Y:S01]  /*33f0*/  FMUL.FTZ R186, R186, UR18 ;  /* 0x00000012baba7c20 */ /* 0x000fe20008410000 */
[----:B------:R-:W-:Y:S01]  /*3400*/  @P6 FMUL.FTZ R81, R233, R76 ;  /* 0x0000004ce9516220 */ /* 0x000fe20000410000 */
[----:B------:R-:W3:Y:S03]  /*3410*/  LDL R190, [R1+0x20] ;  /* 0x0000200001be7983 */ /* 0x000ee60000100800 */
[----:B----4-:R-:W-:-:S02]  /*3420*/  @P5 FMUL.FTZ R82, R232, R175 ;  /* 0x000000afe8525220 */ /* 0x010fc40000410000 */
[----:B------:R-:W-:-:S05]  /*3430*/  @P4 FMUL.FTZ R83, R231, R186 ;  /* 0x000000bae7534220 */ /* 0x000fca0000410000 */
[----:B------:R0:W-:Y:S04]  /*3440*/  STG.E.128 desc[UR4][R188.64], R80 ;  /* 0x00000050bc007986 */ /* 0x0001e8000c101d04 */
[----:B0-----:R0:W4:Y:S01]  /*3450*/  LDG.E.128 R80, desc[UR4][R84.64] ;  /* 0x0000000454507981 */ /* 0x001122000c1e1d00 */
        /* <DEDUP_REMOVED lines=12> */
[----:B------:R-:W-:Y:S01]  /*3520*/  FMUL.FTZ R77, R77, R76 ;  /* 0x0000004c4d4d7220 */ /* 0x000fe20000410000 */
[----:B------:R-:W-:Y:S01]  /*3530*/  @P1 FADD.FTZ R178, R48, R178 ;  /* 0x000000b230b21221 */ /* 0x000fe20000010000 */
[----:B------:R-:W-:Y:S01]  /*3540*/  @P1 FADD.FTZ R106, R49, R106 ;  /* 0x0000006a316a1221 */ /* 0x000fe20000010000 */
[----:B------:R-:W-:Y:S01]  /*3550*/  @P1 FADD.FTZ R107, R50, R107 ;  /* 0x0000006b326b1221 */ /* 0x000fe20000010000 */
[----:B------:R-:W-:Y:S01]  /*3560*/  @P1 FADD.FTZ R105, R51, R105 ;  /* 0x0000006933691221 */ /* 0x000fe20000010000 */
[----:B------:R-:W-:Y:S01]  /*3570*/  FSEL R174, R77, RZ, P6 ;  /* 0x000000ff4dae7208 */ /* 0x000fe20003000000 */
[----:B------:R-:W-:Y:S01]  /*3580*/  FMUL.FTZ R77, R178, R162 ;  /* 0x000000a2b24d7220 */ /* 0x000fe20000410000 */
[----:B------:R-:W-:Y:S01]  /*3590*/  LOP3.LUT P6, RZ, R184, 0xff, RZ, 0xc0, !PT ;  /* 0x000000ffb8ff7812 */ /* 0x000fe200078cc0ff */
[----:B------:R-:W-:Y:S01]  /*35a0*/  FMUL.FTZ R175, R78, R175 ;  /* 0x000000af4eaf7220 */ /* 0x000fe20000410000 */
[----:B0-----:R-:W-:Y:S01]  /*35b0*/  SEL R84, R178, R72, P3 ;  /* 0x00000048b2547207 */ /* 0x001fe20001800000 */
[----:B------:R-:W-:Y:S01]  /*35c0*/  FMUL.FTZ R79, R79, R186 ;  /* 0x000000ba4f4f7220 */ /* 0x000fe20000410000 */
[----:B------:R-:W-:Y:S01]  /*35d0*/  SEL R85, R106, R73, P3 ;  /* 0x000000496a557207 */ /* 0x000fe20001800000 */
[----:B------:R-:W-:Y:S01]  /*35e0*/  FMUL.FTZ R77, R77, UR18 ;  /* 0x000000124d4d7c20 */ /* 0x000fe20008410000 */
[----:B------:R-:W-:Y:S01]  /*35f0*/  SEL R86, R107, R74, P3 ;  /* 0x0000004a6b567207 */ /* 0x000fe20001800000 */
[----:B------:R-:W-:Y:S01]  /*3600*/  HFMA2.MMA R76, -RZ, RZ, 0, 0 ;  /* 0x00000000ff4c7435 */ /* 0x000fe200000001ff */
[----:B------:R-:W-:Y:S01]  /*3610*/  SEL R87, R105, R75, P3 ;  /* 0x0000004b69577207 */ /* 0x000fe20001800000 */
[----:B------:R-:W4:Y:S01]  /*3620*/  LDL R186, [R1+0x14] ;  /* 0x0000140001ba7983 */ /* 0x000f220000100800 */
[----:B------:R-:W-:-:S02]  /*3630*/  FSEL R175, R175, RZ, P5 ;  /* 0x000000ffafaf7208 */ /* 0x000fc40002800000 */
[----:B------:R-:W-:Y:S01]  /*3640*/  FSEL R178, R79, RZ, P4 ;  /* 0x000000ff4fb27208 */ /* 0x000fe20002000000 */
[----:B------:R0:W-:Y:S01]  /*3650*/  @P2 STG.E.128 desc[UR4][R98.64], R84 ;  /* 0x0000005462002986 */ /* 0x0001e2000c101d04 */
[----:B------:R-:W-:Y:S01]  /*3660*/  IADD3 R182, P5, R182, UR20, RZ ;  /* 0x00000014b6b67c10 */ /* 0x000fe2000ffbe0ff */
[----:B------:R-:W-:Y:S02]  /*3670*/  @P6 FMUL.FTZ R76, R204, R77 ;  /* 0x0000004dcc4c6220 */ /* 0x000fe40000410000 */
[----:B------:R-:W4:Y:S01]  /*3680*/  LDL R185, [R1+0x10] ;  /* 0x0000100001b97983 */ /* 0x000f220000100800 */
[----:B------:R-:W-:Y:S02]  /*3690*/  IADD3.X R183, R183, UR21, RZ, P5, !PT ;  /* 0x00000015b7b77c10 */ /* 0x000fe4000affe4ff */
[----:B------:R-:W-:Y:S02]  /*36a0*/  LOP3.LUT P5, RZ, R184, 0xff0000, RZ, 0xc0, !PT ;  /* 0x00ff0000b8ff7812 */ /* 0x000fe400078ac0ff */
[----:B0-----:R-:W-:Y:S01]  /*36b0*/  IADD3 R84, P4, R176, UR14, RZ ;  /* 0x0000000eb0547c10 */ /* 0x001fe2000ff9e0ff */
[-C--:B------:R-:W-:Y:S01]  /*36c0*/  FMUL.FTZ R86, R107, R162.reuse ;  /* 0x000000a26b567220 */ /* 0x080fe20000410000 */
[----:B------:R-:W-:Y:S01]  /*36d0*/  FMUL.FTZ R87, R105, R162 ;  /* 0x000000a269577220 */ /* 0x000fe20000410000 */
[----:B------:R-:W-:-:S02]  /*36e0*/  CS2R R78, SRZ ;  /* 0x00000000004e7805 */ /* 0x000fc4000001ff00 */
[----:B------:R-:W-:Y:S01]  /*36f0*/  IADD3.X R85, R173, UR15, RZ, P4, !PT ;  /* 0x0000000fad557c10 */ /* 0x000fe2000a7fe4ff */
[----:B------:R-:W4:Y:S01]  /*3700*/  LDL R98, [R1+0x18] ;  /* 0x0000180001627983 */ /* 0x000f220000100800 */
[----:B------:R-:W-:Y:S01]  /*3710*/  LOP3.LUT P4, RZ, R184, 0xff000000, RZ, 0xc0, !PT ;  /* 0xff000000b8ff7812 */ /* 0x000fe2000788c0ff */
[----:B------:R-:W-:Y:S01]  /*3720*/  FMUL.FTZ R86, R86, UR18 ;  /* 0x0000001256567c20 */ /* 0x000fe20008410000 */
[----:B------:R-:W-:-:S11]  /*3730*/  FMUL.FTZ R87, R87, UR18 ;  /* 0x0000001257577c20 */ /* 0x000fd60008410000 */
[----:B--2---:R-:W-:Y:S01]  /*3740*/  @P4 FMUL.FTZ R79, R187, R87 ;  /* 0x00000057bb4f4220 */ /* 0x004fe20000410000 */
[----:B---3--:R-:W-:Y:S01]  /*3750*/  @P5 FMUL.FTZ R78, R190, R86 ;  /* 0x00000056be4e5220 */ /* 0x008fe20000410000 */
[----:B----4-:R-:W-:-:S05]  /*3760*/  FMUL.FTZ R80, R77, R80 ;  /* 0x000000504d507220 */ /* 0x010fca0000410000 */
[----:B------:R-:W-:Y:S02]  /*3770*/  FSEL R179, R80, RZ, P6 ;  /* 0x000000ff50b37208 */ /* 0x000fe40003000000 */
[----:B------:R-:W-:Y:S01]  /*3780*/  LOP3.LUT P6, RZ, R184, 0xff00, RZ, 0xc0, !PT ;  /* 0x0000ff00b8ff7812 */ /* 0x000fe200078cc0ff */
[----:B------:R-:W-:Y:S01]  /*3790*/  FMUL.FTZ R80, R106, R162 ;  /* 0x000000a26a507220 */ /* 0x000fe20000410000 */
[----:B------:R-:W-:Y:S01]  /*37a0*/  MOV R77, RZ ;  /* 0x000000ff004d7202 */ /* 0x000fe20000000f00 */
[----:B------:R-:W2:Y:S02]  /*37b0*/  LDL R184, [R1+0xc] ;  /* 0x00000c0001b87983 */ /* 0x000ea40000100800 */
[----:B------:R-:W-:-:S08]  /*37c0*/  FMUL.FTZ R80, R80, UR18 ;  /* 0x0000001250507c20 */ /* 0x000fd00008410000 */
[----:B------:R-:W-:-:S05]  /*37d0*/  @P6 FMUL.FTZ R77, R191, R80 ;  /* 0x00000050bf4d6220 */ /* 0x000fca0000410000 */
[----:B------:R0:W-:Y:S04]  /*37e0*/  STG.E.128 desc[UR4][R182.64], R76 ;  /* 0x0000004cb6007986 */ /* 0x0001e8000c101d04 */
[----:B0-----:R0:W3:Y:S01]  /*37f0*/  LDG.E.128 R76, desc[UR4][R84.64] ;  /* 0x00000004544c7981 */ /* 0x0010e2000c1e1d00 */
[--C-:B------:R-:W-:Y:S01]  /*3800*/  FFMA.FTZ R104, R104, R92, R93.reuse ;  /* 0x0000005c68687223 */ /* 0x100fe2000001005d */
[----:B------:R-:W-:Y:S01]  /*3810*/  FMUL.FTZ R81, R81, R80 ;  /* 0x0000005051517220 */ /* 0x000fe20000410000 */
[----:B------:R-:W-:Y:S01]  /*3820*/  FMUL.FTZ R82, R82, R86 ;  /* 0x0000005652527220 */ /* 0x000fe20000410000 */
[----:B------:R-:W-:Y:S01]  /*3830*/  FMUL.FTZ R83, R83, R87 ;  /* 0x0000005753537220 */ /* 0x000fe20000410000 */
[----:B------:R-:W-:Y:S01]  /*3840*/  FADD.FTZ R104, R120, -R104 ;  /* 0x8000006878687221 */ /* 0x000fe20000010000 */
[-CC-:B------:R-:W-:Y:S01]  /*3850*/  FFMA.FTZ R117, R117, R92.reuse, R93.reuse ;  /* 0x0000005c75757223 */ /* 0x180fe2000001005d */
[-CC-:B------:R-:W-:Y:S01]  /*3860*/  FFMA.FTZ R118, R118, R92.reuse, R93.reuse ;  /* 0x0000005c76767223 */ /* 0x180fe2000001005d */
[----:B------:R-:W-:Y:S01]  /*3870*/  FFMA.FTZ R119, R119, R92, R93 ;  /* 0x0000005c77777223 */ /* 0x000fe2000001005d */
[----:B------:R-:W4:Y:S01]  /*3880*/  LDL R183, [R1+0x8] ;  /* 0x0000080001b77983 */ /* 0x000f220000100800 */
[----:B0-----:R-:W-:Y:S01]  /*3890*/  FMUL.FTZ R84, R161, R104 ;  /* 0x00000068a1547220 */ /* 0x001fe20000410000 */
[----:B------:R-:W-:-:S03]  /*38a0*/  FSEL R120, R81, RZ, P6 ;  /* 0x000000ff51787208 */ /* 0x000fc60003000000 */
[----:B------:R-:W-:Y:S01]  /*38b0*/  @P1 FADD.FTZ R84, R52, R84 ;  /* 0x0000005434541221 */ /* 0x000fe20000010000 */
[----:B------:R-:W-:-:S03]  /*38c0*/  LOP3.LUT P6, RZ, R177, 0xff, RZ, 0xc0, !PT ;  /* 0x000000ffb1ff7812 */ /* 0x000fc600078cc0ff */
[----:B------:R-:W-:Y:S01]  /*38d0*/  FMUL.FTZ R81, R84, R162 ;  /* 0x000000a254517220 */ /* 0x000fe20000410000 */
[----:B------:R-:W-:-:S03]  /*38e0*/  HFMA2.MMA R80, -RZ, RZ, 0, 0 ;  /* 0x00000000ff507435 */ /* 0x000fc600000001ff */
[----:B------:R-:W-:Y:S01]  /*38f0*/  FMUL.FTZ R81, R81, UR18 ;  /* 0x0000001251517c20 */ /* 0x000fe20008410000 */
[----:B------:R-:W-:Y:S01]  /*3900*/  FADD.FTZ R117, R121, -R117 ;  /* 0x8000007579757221 */ /* 0x000fe20000010000 */
[----:B------:R-:W-:Y:S01]  /*3910*/  FADD.FTZ R118, R122, -R118 ;  /* 0x800000767a767221 */ /* 0x000fe20000010000 */
[----:B------:R-:W-:Y:S01]  /*3920*/  FADD.FTZ R119, R123, -R119 ;  /* 0x800000777b777221 */ /* 0x000fe20000010000 */
[----:B------:R-:W-:Y:S02]  /*3930*/  FSEL R180, R82, RZ, P5 ;  /* 0x000000ff52b47208 */ /* 0x000fe40002800000 */
[----:B------:R-:W-:Y:S01]  /*3940*/  @P6 FMUL.FTZ R80, R98, R81 ;  /* 0x0000005162506220 */ /* 0x000fe20000410000 */
[----:B------:R-:W-:Y:S01]  /*3950*/  FSEL R181, R83, RZ, P4 ;  /* 0x000000ff53b57208 */ /* 0x000fe20002000000 */
[----:B------:R-:W-:Y:S01]  /*3960*/  FMUL.FTZ R85, R161, R117 ;  /* 0x00000075a1557220 */ /* 0x000fe20000410000 */
[----:B------:R-:W-:Y:S01]  /*3970*/  @P2 IADD3 R98, P5, R176, UR16, RZ ;  /* 0x00000010b0622c10 */ /* 0x000fe2000ffbe0ff */
[----:B------:R-:W4:Y:S01]  /*3980*/  LDL R122, [R1+0x4] ;  /* 0x00000400017a7983 */ /* 0x000f220000100800 */
[----:B------:R-:W-:Y:S01]  /*3990*/  IADD3 R106, P4, R171, UR14, RZ ;  /* 0x0000000eab6a7c10 */ /* 0x000fe2000ff9e0ff */
[C---:B------:R-:W-:Y:S01]  /*39a0*/  FMUL.FTZ R86, R161.reuse, R118 ;  /* 0x00000076a1567220 */ /* 0x040fe20000410000 */
[----:B------:R-:W-:Y:S01]  /*39b0*/  FMUL.FTZ R87, R161, R119 ;  /* 0x00000077a1577220 */ /* 0x000fe20000410000 */
[----:B------:R-:W-:Y:S01]  /*39c0*/  @P2 IADD3.X R99, R173, UR17, RZ, P5, !PT ;  /* 0x00000011ad632c10 */ /* 0x000fe2000affe4ff */
[----:B------:R-:W4:Y:S01]  /*39d0*/  LDL R121, [R1] ;  /* 0x0000000001797983 */ /* 0x000f220000100800 */
[----:B------:R-:W-:Y:S01]  /*39e0*/  IADD3.X R107, R170, UR15, RZ, P4, !PT ;  /* 0x0000000faa6b7c10 */ /* 0x000fe2000a7fe4ff */
[----:B------:R-:W-:Y:S01]  /*39f0*/  @P1 FADD.FTZ R85, R53, R85 ;  /* 0x0000005535551221 */ /* 0x000fe20000010000 */
[C---:B------:R-:W-:Y:S01]  /*3a00*/  LOP3.LUT P5, RZ, R177.reuse, 0xff00, RZ, 0xc0, !PT ;  /* 0x0000ff00b1ff7812 */ /* 0x040fe200078ac0ff */
[----:B------:R-:W-:Y:S01]  /*3a10*/  @P1 FADD.FTZ R86, R54, R86 ;  /* 0x0000005636561221 */ /* 0x000fe20000010000 */
[----:B------:R-:W-:Y:S01]  /*3a20*/  LOP3.LUT P4, RZ, R177, 0xff000000, RZ, 0xc0, !PT ;  /* 0xff000000b1ff7812 */ /* 0x000fe2000788c0ff */
[----:B------:R-:W-:-:S02]  /*3a30*/  @P1 FADD.FTZ R87, R55, R87 ;  /* 0x0000005737571221 */ /* 0x000fc40000010000 */
[-C--:B------:R-:W-:Y:S02]  /*3a40*/  FMUL.FTZ R117, R86, R162.reuse ;  /* 0x000000a256757220 */ /* 0x080fe40000410000 */
[----:B------:R-:W-:Y:S02]  /*3a50*/  FMUL.FTZ R118, R87, R162 ;  /* 0x000000a257767220 */ /* 0x000fe40000410000 */
[----:B------:R-:W-:Y:S02]  /*3a60*/  FMUL.FTZ R117, R117, UR18 ;  /* 0x0000001275757c20 */ /* 0x000fe40008410000 */
[----:B------:R-:W-:Y:S01]  /*3a70*/  FMUL.FTZ R118, R118, UR18 ;  /* 0x0000001276767c20 */ /* 0x000fe20008410000 */
[----:B------:R-:W-:Y:S02]  /*3a80*/  CS2R R82, SRZ ;  /* 0x0000000000527805 */ /* 0x000fe4000001ff00 */
[----:B------:R-:W-:Y:S02]  /*3a90*/  SEL R84, R84, R72, P3 ;  /* 0x0000004854547207 */ /* 0x000fe40001800000 */
[----:B------:R-:W-:-:S02]  /*3aa0*/  SEL R86, R86, R74, P3 ;  /* 0x0000004a56567207 */ /* 0x000fc40001800000 */
[----:B------:R-:W-:Y:S01]  /*3ab0*/  SEL R87, R87, R75, P3 ;  /* 0x0000004b57577207 */ /* 0x000fe20001800000 */
[----:B--2---:R-:W-:Y:S01]  /*3ac0*/  @P4 FMUL.FTZ R83, R184, R118 ;  /* 0x00000076b8534220 */ /* 0x004fe20000410000 */
[----:B---3--:R-:W-:-:S05]  /*3ad0*/  FMUL.FTZ R76, R81, R76 ;  /* 0x0000004c514c7220 */ /* 0x008fca0000410000 */
[----:B------:R-:W-:Y:S02]  /*3ae0*/  FSEL R182, R76, RZ, P6 ;  /* 0x000000ff4cb67208 */ /* 0x000fe40003000000 */
[----:B------:R-:W-:-:S04]  /*3af0*/  IADD3 R104, P6, R176, UR20, RZ ;  /* 0x00000014b0687c10 */ /* 0x000fc8000ffde0ff */
[----:B------:R-:W-:Y:S02]  /*3b00*/  IADD3.X R105, R173, UR21, RZ, P6, !PT ;  /* 0x00000015ad697c10 */ /* 0x000fe4000b7fe4ff */
[----:B------:R-:W-:Y:S01]  /*3b10*/  LOP3.LUT P6, RZ, R177, 0xff0000, RZ, 0xc0, !PT ;  /* 0x00ff0000b1ff7812 */ /* 0x000fe200078cc0ff */
[----:B------:R-:W-:Y:S01]  /*3b20*/  FMUL.FTZ R76, R85, R162 ;  /* 0x000000a2554c7220 */ /* 0x000fe20000410000 */
[----:B------:R-:W-:-:S03]  /*3b30*/  MOV R81, RZ ;  /* 0x000000ff00517202 */ /* 0x000fc60000000f00 */
[----:B------:R-:W-:Y:S01]  /*3b40*/  FMUL.FTZ R76, R76, UR18 ;  /* 0x000000124c4c7c20 */ /* 0x000fe20008410000 */
[----:B------:R-:W-:-:S03]  /*3b50*/  SEL R85, R85, R73, P3 ;  /* 0x0000004955557207 */ /* 0x000fc60001800000 */
[----:B------:R-:W-:-:S04]  /*3b60*/  @P5 FMUL.FTZ R81, R186, R76 ;  /* 0x0000004cba515220 */ /* 0x000fc80000410000 */
[----:B------:R-:W-:Y:S01]  /*3b70*/  @P6 FMUL.FTZ R82, R185, R117 ;  /* 0x00000075b9526220 */ /* 0x000fe20000410000 */
[----:B------:R-:W-:Y:S04]  /*3b80*/  @P2 STG.E.128 desc[UR4][R98.64], R84 ;  /* 0x0000005462002986 */ /* 0x000fe8000c101d04 */
[----:B------:R0:W-:Y:S04]  /*3b90*/  STG.E.128 desc[UR4][R104.64], R80 ;  /* 0x0000005068007986 */ /* 0x0001e8000c101d04 */
[----:B0-----:R-:W2:Y:S01]  /*3ba0*/  LDG.E.128 R80, desc[UR4][R106.64] ;  /* 0x000000046a507981 */ /* 0x001ea2000c1e1d00 */
[----:B------:R-:W-:-:S04]  /*3bb0*/  FFMA.FTZ R112, R112, R92, R93 ;  /* 0x0000005c70707223 */ /* 0x000fc8000001005d */
[----:B------:R-:W-:Y:S01]  /*3bc0*/  FADD.FTZ R112, R124, -R112 ;  /* 0x800000707c707221 */ /* 0x000fe20000010000 */
[----:B------:R-:W-:-:S03]  /*3bd0*/  FMUL.FTZ R77, R77, R76 ;  /* 0x0000004c4d4d7220 */ /* 0x000fc60000410000 */
[----:B------:R-:W-:-:S04]  /*3be0*/  FMUL.FTZ R84, R161, R112 ;  /* 0x00000070a1547220 */ /* 0x000fc80000410000 */
[----:B------:R-:W-:Y:S01]  /*3bf0*/  @P1 FADD.FTZ R84, R56, R84 ;  /* 0x0000005438541221 */ /* 0x000fe20000010000 */
[----:B------:R-:W-:Y:S02]  /*3c00*/  FSEL R112, R77, RZ, P5 ;  /* 0x000000ff4d707208 */ /* 0x000fe40002800000 */
[----:B------:R-:W-:Y:S01]  /*3c10*/  LOP3.LUT P5, RZ, R172, 0xff, RZ, 0xc0, !PT ;  /* 0x000000ffacff7812 */ /* 0x000fe200078ac0ff */
[----:B------:R-:W-:Y:S01]  /*3c20*/  FMUL.FTZ R77, R84, R162 ;  /* 0x000000a2544d7220 */ /* 0x000fe20000410000 */
[----:B------:R-:W-:-:S03]  /*3c30*/  HFMA2.MMA R76, -RZ, RZ, 0, 0 ;  /* 0x00000000ff4c7435 */ /* 0x000fc600000001ff */
[----:B------:R-:W-:Y:S01]  /*3c40*/  FMUL.FTZ R77, R77, UR18 ;  /* 0x000000124d4d7c20 */ /* 0x000fe20008410000 */
[----:B------:R-:W-:Y:S01]  /*3c50*/  FMUL.FTZ R117, R78, R117 ;  /* 0x000000754e757220 */ /* 0x000fe20000410000 */
[----:B------:R-:W-:Y:S01]  /*3c60*/  FMUL.FTZ R118, R79, R118 ;  /* 0x000000764f767220 */ /* 0x000fe20000410000 */
[-CC-:B------:R-:W-:Y:S01]  /*3c70*/  FFMA.FTZ R109, R109, R92.reuse, R93.reuse ;  /* 0x0000005c6d6d7223 */ /* 0x180fe2000001005d */
[-CC-:B------:R-:W-:Y:S01]  /*3c80*/  FFMA.FTZ R110, R110, R92.reuse, R93.reuse ;  /* 0x0000005c6e6e7223 */ /* 0x180fe2000001005d */
[----:B------:R-:W-:Y:S01]  /*3c90*/  FFMA.FTZ R111, R111, R92, R93 ;  /* 0x0000005c6f6f7223 */ /* 0x000fe2000001005d */
[----:B------:R-:W-:Y:S01]  /*3ca0*/  FSEL R117, R117, RZ, P6 ;  /* 0x000000ff75757208 */ /* 0x000fe20003000000 */
[----:B------:R-:W-:Y:S01]  /*3cb0*/  FADD.FTZ R109, R125, -R109 ;  /* 0x8000006d7d6d7221 */ /* 0x000fe20000010000 */
[----:B------:R-:W-:Y:S01]  /*3cc0*/  FADD.FTZ R110, R126, -R110 ;  /* 0x8000006e7e6e7221 */ /* 0x000fe20000010000 */
[----:B------:R-:W-:Y:S01]  /*3cd0*/  FADD.FTZ R111, R127, -R111 ;  /* 0x8000006f7f6f7221 */ /* 0x000fe20000010000 */
[----:B----4-:R-:W-:Y:S01]  /*3ce0*/  @P5 FMUL.FTZ R76, R183, R77 ;  /* 0x0000004db74c5220 */ /* 0x010fe20000410000 */
[----:B------:R-:W-:-:S02]  /*3cf0*/  FSEL R118, R118, RZ, P4 ;  /* 0x000000ff76767208 */ /* 0x000fc40002000000 */
[C---:B------:R-:W-:Y:S02]  /*3d00*/  @P2 IADD3 R98, P6, R171.reuse, UR16, RZ ;  /* 0x00000010ab622c10 */ /* 0x040fe4000ffde0ff */
[----:B------:R-:W-:Y:S01]  /*3d10*/  IADD3 R104, P4, R171, UR20, RZ ;  /* 0x00000014ab687c10 */ /* 0x000fe2000ff9e0ff */
[C---:B------:R-:W-:Y:S01]  /*3d20*/  FMUL.FTZ R85, R161.reuse, R109 ;  /* 0x0000006da1557220 */ /* 0x040fe20000410000 */
[C---:B------:R-:W-:Y:S01]  /*3d30*/  FMUL.FTZ R86, R161.reuse, R110 ;  /* 0x0000006ea1567220 */ /* 0x040fe20000410000 */
[----:B------:R-:W-:Y:S01]  /*3d40*/  FMUL.FTZ R87, R161, R111 ;  /* 0x0000006fa1577220 */ /* 0x000fe20000410000 */
[C---:B------:R-:W-:Y:S02]  /*3d50*/  @P2 IADD3.X R99, R170.reuse, UR17, RZ, P6, !PT ;  /* 0x00000011aa632c10 */ /* 0x040fe4000b7fe4ff */
[----:B------:R-:W-:Y:S01]  /*3d60*/  IADD3.X R105, R170, UR21, RZ, P4, !PT ;  /* 0x00000015aa697c10 */ /* 0x000fe2000a7fe4ff */
[----:B------:R-:W-:Y:S01]  /*3d70*/  @P1 FADD.FTZ R85, R57, R85 ;  /* 0x0000005539551221 */ /* 0x000fe20000010000 */
[----:B------:R-:W-:Y:S01]  /*3d80*/  LOP3.LUT P6, RZ, R172, 0xff00, RZ, 0xc0, !PT ;  /* 0x0000ff00acff7812 */ /* 0x000fe200078cc0ff */
        /* <DEDUP_REMOVED lines=9> */
[----:B------:R-:W-:Y:S01]  /*3e20*/  SEL R86, R86, R74, P3 ;  /* 0x0000004a56567207 */ /* 0x000fe20001800000 */
[----:B------:R-:W-:Y:S01]  /*3e30*/  @P4 FMUL.FTZ R78, R121, R110 ;  /* 0x0000006e794e4220 */ /* 0x000fe20000410000 */
[----:B------:R-:W-:Y:S01]  /*3e40*/  SEL R87, R87, R75, P3 ;  /* 0x0000004b57577207 */ /* 0x000fe20001800000 */
[----:B--2---:R-:W-:-:S05]  /*3e50*/  FMUL.FTZ R80, R77, R80 ;  /* 0x000000504d507220 */ /* 0x004fca0000410000 */
        /* <DEDUP_REMOVED lines=12> */
[----:B0-----:R0:W2:Y:S01]  /*3f20*/  LDG.E.128 R76, desc[UR4][R106.64] ;  /* 0x000000046a4c7981 */ /* 0x0010a2000c1e1d00 */
        /* <DEDUP_REMOVED lines=19> */
[----:B------:R-:W-:Y:S01]  /*4060*/  @P6 FMUL.FTZ R80, R251, R81 ;  /* 0x00000051fb506220 */ /* 0x000fe20000410000 */
[----:B------:R-:W-:-:S02]  /*4070*/  FSEL R111, R111, RZ, P5 ;  /* 0x000000ff6f6f7208 */ /* 0x000fc40002800000 */
[----:B------:R-:W-:Y:S02]  /*4080*/  @P2 IADD3 R98, P4, R168, UR16, RZ ;  /* 0x00000010a8622c10 */ /* 0x000fe4000ff9e0ff */
[----:B0-----:R-:W-:Y:S01]  /*4090*/  IADD3 R106, P5, R164, UR14, RZ ;  /* 0x0000000ea46a7c10 */ /* 0x001fe2000ffbe0ff */
[C---:B------:R-:W-:Y:S01]  /*40a0*/  FMUL.FTZ R85, R161.reuse, R101 ;  /* 0x00000065a1557220 */ /* 0x040fe20000410000 */
[C---:B------:R-:W-:Y:S01]  /*40b0*/  FMUL.FTZ R86, R161.reuse, R103 ;  /* 0x00000067a1567220 */ /* 0x040fe20000410000 */
[----:B------:R-:W-:Y:S01]  /*40c0*/  FMUL.FTZ R87, R161, R108 ;  /* 0x0000006ca1577220 */ /* 0x000fe20000410000 */
[----:B------:R-:W-:Y:S02]  /*40d0*/  @P2 IADD3.X R99, R167, UR17, RZ, P4, !PT ;  /* 0x00000011a7632c10 */ /* 0x000fe4000a7fe4ff */
        /* <DEDUP_REMOVED lines=49> */
[----:B------:R-:W-:-:S02]  /*43f0*/  @P2 IADD3 R98, P6, R164, UR16, RZ ;  /* 0x00000010a4622c10 */ /* 0x000fc4000ffde0ff */
[----:B------:R-:W-:Y:S02]  /*4400*/  FSEL R104, R79, RZ, P5 ;  /* 0x000000ff4f687208 */ /* 0x000fe40002800000 */
        /* <DEDUP_REMOVED lines=34> */
[-CC-:B------:R-:W-:Y:S01]  /*4630*/  FFMA.FTZ R97, R88, R92.reuse, R93.reuse ;  /* 0x0000005c58617223 */ /* 0x180fe2000001005d */
[-CC-:B------:R-:W-:Y:S01]  /*4640*/  FFMA.FTZ R88, R89, R92.reuse, R93.reuse ;  /* 0x0000005c59587223 */ /* 0x180fe2000001005d */
[-CC-:B------:R-:W-:Y:S01]  /*4650*/  FFMA.FTZ R89, R90, R92.reuse, R93.reuse ;  /* 0x0000005c5a597223 */ /* 0x180fe2000001005d */
[----:B------:R-:W-:-:S02]  /*4660*/  FFMA.FTZ R92, R91, R92, R93 ;  /* 0x0000005c5b5c7223 */ /* 0x000fc4000001005d */
        /* <DEDUP_REMOVED lines=9> */
[----:B------:R-:W-:Y:S01]  /*4700*/  FMUL.FTZ R81, R81, R80 ;  /* 0x0000005051517220 */ /* 0x000fe20000410000 */
[----:B------:R-:W-:Y:S01]  /*4710*/  FMUL.FTZ R82, R82, R96 ;  /* 0x0000006052527220 */ /* 0x000fe20000410000 */
[----:B------:R-:W-:Y:S01]  /*4720*/  @P1 FADD.FTZ R85, R68, R85 ;  /* 0x0000005544551221 */ /* 0x000fe20000010000 */
[----:B------:R-:W-:Y:S01]  /*4730*/  @P1 FADD.FTZ R87, R70, R87 ;  /* 0x0000005746571221 */ /* 0x000fe20000010000 */
[----:B------:R-:W-:Y:S01]  /*4740*/  @P1 FADD.FTZ R84, R71, R84 ;  /* 0x0000005447541221 */ /* 0x000fe20000010000 */
[C---:B------:R-:W-:Y:S01]  /*4750*/  SEL R73, R88.reuse, R73, P3 ;  /* 0x0000004958497207 */ /* 0x040fe20001800000 */
[----:B------:R-:W-:Y:S01]  /*4760*/  FMUL.FTZ R92, R88, R162 ;  /* 0x000000a2585c7220 */ /* 0x000fe20000410000 */
[----:B------:R-:W-:Y:S01]  /*4770*/  @P2 IADD3 R80, P1, R160, UR16, RZ ;  /* 0x00000010a0502c10 */ /* 0x000fe2000ff3e0ff */
[----:B------:R-:W0:Y:S01]  /*4780*/  LDC.64 R88, c[0x0][0x210] ;  /* 0x00008400ff587b82 */ /* 0x000e220000000a00 */
[----:B------:R-:W-:-:S02]  /*4790*/  FSEL R91, R81, RZ, P6 ;  /* 0x000000ff515b7208 */ /* 0x000fc40003000000 */
[----:B------:R-:W-:Y:S02]  /*47a0*/  FSEL R82, R82, RZ, P5 ;  /* 0x000000ff52527208 */ /* 0x000fe40002800000 */
[----:B------:R-:W-:Y:S02]  /*47b0*/  SEL R72, R85, R72, P3 ;  /* 0x0000004855487207 */ /* 0x000fe40001800000 */
[----:B------:R-:W-:Y:S02]  /*47c0*/  SEL R74, R87, R74, P3 ;  /* 0x0000004a574a7207 */ /* 0x000fe40001800000 */
[----:B------:R-:W-:Y:S02]  /*47d0*/  SEL R75, R84, R75, P3 ;  /* 0x0000004b544b7207 */ /* 0x000fe40001800000 */
[----:B------:R-:W-:Y:S02]  /*47e0*/  @P2 IADD3.X R81, R0, UR17, RZ, P1, !PT ;  /* 0x0000001100512c10 */ /* 0x000fe40008ffe4ff */
[----:B------:R-:W-:-:S02]  /*47f0*/  LOP3.LUT P6, RZ, R163, 0xff, RZ, 0xc0, !PT ;  /* 0x000000ffa3ff7812 */ /* 0x000fc400078cc0ff */
[C---:B------:R-:W-:Y:S02]  /*4800*/  LOP3.LUT P5, RZ, R163.reuse, 0xff00, RZ, 0xc0, !PT ;  /* 0x0000ff00a3ff7812 */ /* 0x040fe400078ac0ff */
[C---:B------:R-:W-:Y:S02]  /*4810*/  LOP3.LUT P3, RZ, R163.reuse, 0xff0000, RZ, 0xc0, !PT ;  /* 0x00ff0000a3ff7812 */ /* 0x040fe4000786c0ff */
[----:B------:R-:W-:Y:S01]  /*4820*/  LOP3.LUT P1, RZ, R163, 0xff000000, RZ, 0xc0, !PT ;  /* 0xff000000a3ff7812 */ /* 0x000fe2000782c0ff */
[-C--:B------:R-:W-:Y:S01]  /*4830*/  FMUL.FTZ R90, R85, R162.reuse ;  /* 0x000000a2555a7220 */ /* 0x080fe20000410000 */
[-C--:B------:R-:W-:Y:S01]  /*4840*/  FMUL.FTZ R93, R87, R162.reuse ;  /* 0x000000a2575d7220 */ /* 0x080fe20000410000 */
[----:B------:R-:W-:Y:S01]  /*4850*/  FMUL.FTZ R162, R84, R162 ;  /* 0x000000a254a27220 */ /* 0x000fe20000410000 */
[----:B------:R3:W-:Y:S01]  /*4860*/  @P2 STG.E.128 desc[UR4][R80.64], R72 ;  /* 0x0000004850002986 */ /* 0x0007e2000c101d04 */
[----:B------:R-:W-:Y:S01]  /*4870*/  IADD3 R160, P2, R160, UR20, RZ ;  /* 0x00000014a0a07c10 */ /* 0x000fe2000ff5e0ff */
[----:B------:R-:W-:Y:S01]  /*4880*/  FMUL.FTZ R90, R90, UR18 ;  /* 0x000000125a5a7c20 */ /* 0x000fe20008410000 */
[----:B------:R-:W-:Y:S01]  /*4890*/  FMUL.FTZ R92, R92, UR18 ;  /* 0x000000125c5c7c20 */ /* 0x000fe20008410000 */
[----:B------:R-:W-:Y:S01]  /*48a0*/  FMUL.FTZ R93, R93, UR18 ;  /* 0x000000125d5d7c20 */ /* 0x000fe20008410000 */
[----:B------:R-:W-:Y:S01]  /*48b0*/  FMUL.FTZ R162, R162, UR18 ;  /* 0x00000012a2a27c20 */ /* 0x000fe20008410000 */
[----:B------:R-:W-:-:S02]  /*48c0*/  CS2R R84, SRZ ;  /* 0x0000000000547805 */ /* 0x000fc4000001ff00 */
[----:B------:R-:W-:Y:S02]  /*48d0*/  CS2R R86, SRZ ;  /* 0x0000000000567805 */ /* 0x000fe4000001ff00 */
[----:B------:R-:W-:Y:S01]  /*48e0*/  IADD3.X R161, R0, UR21, RZ, P2, !PT ;  /* 0x0000001500a17c10 */ /* 0x000fe200097fe4ff */
[----:B------:R-:W-:Y:S01]  /*48f0*/  @P6 FMUL.FTZ R84, R243, R90 ;  /* 0x0000005af3546220 */ /* 0x000fe20000410000 */
[----:B------:R-:W-:Y:S01]  /*4900*/  @P5 FMUL.FTZ R85, R242, R92 ;  /* 0x0000005cf2555220 */ /* 0x000fe20000410000 */
[----:B------:R-:W-:Y:S01]  /*4910*/  @P3 FMUL.FTZ R86, R241, R93 ;  /* 0x0000005df1563220 */ /* 0x000fe20000410000 */
[----:B------:R-:W-:Y:S01]  /*4920*/  @P1 FMUL.FTZ R87, R240, R162 ;  /* 0x000000a2f0571220 */ /* 0x000fe20000410000 */
[----:B0-----:R-:W-:-:S04]  /*4930*/  LEA R159, R88, R159, 0x2 ;  /* 0x0000009f589f7211 */ /* 0x001fc800078e10ff */
[----:B------:R3:W-:Y:S01]  /*4940*/  STG.E.128 desc[UR4][R160.64], R84 ;  /* 0x00000054a0007986 */ /* 0x0007e2000c101d04 */
[----:B------:R-:W-:Y:S01]  /*4950*/  ISETP.GE.AND P2, PT, R159, R89, PT ;  /* 0x000000599f00720c */ /* 0x000fe20003f46270 */
[----:B------:R-:W-:-:S05]  /*4960*/  FMUL.FTZ R83, R83, R95 ;  /* 0x0000005f53537220 */ /* 0x000fca0000410000 */
[----:B------:R-:W-:Y:S01]  /*4970*/  FSEL R83, R83, RZ, P4 ;  /* 0x000000ff53537208 */ /* 0x000fe20002000000 */
        /* <DEDUP_REMOVED lines=28> */
[----:B--2---:R-:W-:Y:S01]  /*4b40*/  FMUL.FTZ R76, R90, R76 ;  /* 0x0000004c5a4c7220 */ /* 0x004fe20000410000 */
[----:B------:R-:W-:Y:S01]  /*4b50*/  FMUL.FTZ R77, R77, R92 ;  /* 0x0000005c4d4d7220 */ /* 0x000fe20000410000 */
[----:B------:R-:W-:Y:S01]  /*4b60*/  FMUL.FTZ R78, R78, R93 ;  /* 0x0000005d4e4e7220 */ /* 0x000fe20000410000 */
[----:B------:R-:W-:-:S02]  /*4b70*/  FMUL.FTZ R79, R79, R162 ;  /* 0x000000a24f4f7220 */ /* 0x000fc40000410000 */
[----:B------:R-:W-:Y:S02]  /*4b80*/  FSEL R76, R76, RZ, P6 ;  /* 0x000000ff4c4c7208 */ /* 0x000fe40003000000 */
[----:B------:R-:W-:Y:S02]  /*4b90*/  FSEL R77, R77, RZ, P5 ;  /* 0x000000ff4d4d7208 */ /* 0x000fe40002800000 */
[----:B------:R-:W-:Y:S02]  /*4ba0*/  FSEL R78, R78, RZ, P3 ;  /* 0x000000ff4e4e7208 */ /* 0x000fe40001800000 */
[----:B------:R-:W-:Y:S01]  /*4bb0*/  FSEL R79, R79, RZ, P1 ;  /* 0x000000ff4f4f7208 */ /* 0x000fe20000800000 */
[----:B------:R-:W-:Y:S01]  /*4bc0*/  FADD.FTZ R237, R76, R237 ;  /* 0x000000ed4ced7221 */ /* 0x000fe20000010000 */
[----:B------:R-:W-:Y:S01]  /*4bd0*/  FADD.FTZ R236, R77, R236 ;  /* 0x000000ec4dec7221 */ /* 0x000fe20000010000 */
[----:B------:R-:W-:Y:S02]  /*4be0*/  FADD.FTZ R239, R78, R239 ;  /* 0x000000ef4eef7221 */ /* 0x000fe40000010000 */
[----:B------:R-:W-:Y:S01]  /*4bf0*/  FADD.FTZ R238, R79, R238 ;  /* 0x000000ee4fee7221 */ /* 0x000fe20000010000 */
[----:B---3--:R-:W-:Y:S06]  /*4c00*/  @!P2 BRA `(.L_x_12285) ;  /* 0xffffffc40090a947 */ /* 0x008fec000383ffff */
[----:B------:R-:W-:Y:S05]  /*4c10*/  BSYNC B1 ;  /* 0x0000000000017941 */ /* 0x000fea0003800000 */
.L_x_12283:
        /* <DEDUP_REMOVED lines=96> */
.L_x_12282:
[----:B------:R-:W-:Y:S05]  /*5220*/  BSYNC B0 ;  /* 0x0000000000007941 */ /* 0x000fea0003800000 */
.L_x_12280:
        /* <DEDUP_REMOVED lines=153> */
[C---:B------:R-:W-:Y:S01]  /*5bc0*/  SHF.L.U32 R22, R100.reuse, 0x2, RZ ;  /* 0x0000000264167819 */ /* 0x040fe200000006ff */
[----:B------:R-:W-:Y:S01]  /*5bd0*/  BAR.SYNC.DEFER_BLOCKING 0x0 ;  /* 0x0000000000007b1d */ /* 0x000fe20000010000 */
[----:B-1----:R-:W-:Y:S01]  /*5be0*/  FADD.FTZ R9, R9, R24 ;  /* 0x0000001809097221 */ /* 0x002fe20000010000 */
[----:B------:R-:W-:Y:S01]  /*5bf0*/  SHF.L.U64.HI R24, R100, 0x2, R13 ;  /* 0x0000000264187819 */ /* 0x000fe2000001020d */
[----:B--2---:R-:W-:Y:S01]  /*5c00*/  FADD.FTZ R10, R10, R25 ;  /* 0x000000190a0a7221 */ /* 0x004fe20000010000 */
        /* <DEDUP_REMOVED lines=114> */
.L_x_12284:
        /* <DEDUP_REMOVED lines=8> */
.L_x_12287:
[----:B------:R-:W-:Y:S05]  /*63b0*/  BSYNC B2 ;  /* 0x0000000000027941 */ /* 0x000fea0003800000 */
.L_x_12286:
        /* <DEDUP_REMOVED lines=8> */
.L_x_12288:
[----:B------:R-:W-:Y:S01]  /*6440*/  HFMA2.MMA R82, -RZ, RZ, 0, 1.1920928955078125e-07 ;  /* 0x00000002ff527435 */ /* 0x000fe200000001ff */
[----:B------:R-:W-:Y:S01]  /*6450*/  MOV R83, R92 ;  /* 0x0000005c00537202 */ /* 0x000fe20000000f00 */
[----:B------:R-:W-:-:S09]  /*6460*/  FADD.FTZ R93, R93, R99 ;  /* 0x000000635d5d7221 */ /* 0x000fd20000010000 */
[----:B------:R-:W-:Y:S05]  /*6470*/  WARPSYNC.COLLECTIVE R80, `(.L_x_12289) ;  /* 0x0000000050087348 */ /* 0x000fea0003c00000 */
[----:B------:R0:W1:Y:S02]  /*6480*/  SHFL.BFLY P1, R99, R83, R82, R81 ;  /* 0x0c00005253637389 */ /* 0x0000640000020051 */
[----:B01----:R-:W-:Y:S01]  /*6490*/  ENDCOLLECTIVE ;  /* 0x000000000000791b */ /* 0x003fe20003800000 */
.L_x_12289:
[----:B------:R-:W-:Y:S01]  /*64a0*/  MOV R83, R93 ;  /* 0x0000005d00537202 */ /* 0x000fe20000000f00 */
[----:B------:R-:W-:-:S07]  /*64b0*/  FADD.FTZ R92, R92, R99 ;  /* 0x000000635c5c7221 */ /* 0x000fce0000010000 */
[----:B------:R-:W-:Y:S05]  /*64c0*/  WARPSYNC.COLLECTIVE R80, `(.L_x_12290) ;  /* 0x0000000050087348 */ /* 0x000fea0003c00000 */
[----:B------:R0:W1:Y:S02]  /*64d0*/  SHFL.BFLY P1, R99, R83, R82, R81 ;  /* 0x0c00005253637389 */ /* 0x0000640000020051 */
[----:B01----:R-:W-:Y:S01]  /*64e0*/  ENDCOLLECTIVE ;  /* 0x000000000000791b */ /* 0x003fe20003800000 */
.L_x_12290:
[----:B------:R-:W-:Y:S01]  /*64f0*/  HFMA2.MMA R82, -RZ, RZ, 0, 2.384185791015625e-07 ;  /* 0x00000004ff527435 */ /* 0x000fe200000001ff */
[----:B------:R-:W-:Y:S01]  /*6500*/  MOV R83, R92 ;  /* 0x0000005c00537202 */ /* 0x000fe20000000f00 */
[----:B------:R-:W-:-:S09]  /*6510*/  FADD.FTZ R93, R93, R99 ;  /* 0x000000635d5d7221 */ /* 0x000fd20000010000 */
[----:B------:R-:W-:Y:S05]  /*6520*/  WARPSYNC.COLLECTIVE R80, `(.L_x_12291) ;  /* 0x0000000050087348 */ /* 0x000fea0003c00000 */
[----:B------:R0:W1:Y:S02]  /*6530*/  SHFL.BFLY P1, R99, R83, R82, R81 ;  /* 0x0c00005253637389 */ /* 0x0000640000020051 */
[----:B01----:R-:W-:Y:S01]  /*6540*/  ENDCOLLECTIVE ;  /* 0x000000000000791b */ /* 0x003fe20003800000 */
.L_x_12291:
[----:B------:R-:W-:Y:S01]  /*6550*/  MOV R83, R93 ;  /* 0x0000005d00537202 */ /* 0x000fe20000000f00 */
[----:B------:R-:W-:-:S07]  /*6560*/  FADD.FTZ R92, R92, R99 ;  /* 0x000000635c5c7221 */ /* 0x000fce0000010000 */
[----:B------:R-:W-:Y:S05]  /*6570*/  WARPSYNC.COLLECTIVE R80, `(.L_x_12292) ;  /* 0x0000000050087348 */ /* 0x000fea0003c00000 */
[----:B------:R0:W1:Y:S02]  /*6580*/  SHFL.BFLY P1, R99, R83, R82, R81 ;  /* 0x0c00005253637389 */ /* 0x0000640000020051 */
[----:B01----:R-:W-:Y:S01]  /*6590*/  ENDCOLLECTIVE ;  /* 0x000000000000791b */ /* 0x003fe20003800000 */
.L_x_12292:
[----:B------:R-:W-:Y:S01]  /*65a0*/  HFMA2.MMA R82, -RZ, RZ, 0, 4.76837158203125e-07 ;  /* 0x00000008ff527435 */ /* 0x000fe200000001ff */
[----:B------:R-:W-:Y:S01]  /*65b0*/  MOV R83, R92 ;  /* 0x0000005c00537202 */ /* 0x000fe20000000f00 */
[----:B------:R-:W-:-:S09]  /*65c0*/  FADD.FTZ R93, R93, R99 ;  /* 0x000000635d5d7221 */ /* 0x000fd20000010000 */
[----:B------:R-:W-:Y:S05]  /*65d0*/  WARPSYNC.COLLECTIVE R80, `(.L_x_12293) ;  /* 0x0000000050087348 */ /* 0x000fea0003c00000 */
[----:B------:R0:W1:Y:S02]  /*65e0*/  SHFL.BFLY P1, R99, R83, R82, R81 ;  /* 0x0c00005253637389 */ /* 0x0000640000020051 */
[----:B01----:R-:W-:Y:S01]  /*65f0*/  ENDCOLLECTIVE ;  /* 0x000000000000791b */ /* 0x003fe20003800000 */
.L_x_12293:
[----:B------:R-:W-:Y:S01]  /*6600*/  MOV R83, R93 ;  /* 0x0000005d00537202 */ /* 0x000fe20000000f00 */
[----:B------:R-:W-:-:S07]  /*6610*/  FADD.FTZ R92, R92, R99 ;  /* 0x000000635c5c7221 */ /* 0x000fce0000010000 */
[----:B------:R-:W-:Y:S05]  /*6620*/  WARPSYNC.COLLECTIVE R80, `(.L_x_12294) ;  /* 0x0000000050087348 */ /* 0x000fea0003c00000 */
[----:B------:R0:W1:Y:S02]  /*6630*/  SHFL.BFLY P1, R99, R83, R82, R81 ;  /* 0x0c00005253637389 */ /* 0x0000640000020051 */
[----:B01----:R-:W-:Y:S01]  /*6640*/  ENDCOLLECTIVE ;  /* 0x000000000000791b */ /* 0x003fe20003800000 */
.L_x_12294:
[----:B------:R-:W-:Y:S01]  /*6650*/  HFMA2.MMA R82, -RZ, RZ, 0, 9.5367431640625e-07 ;  /* 0x00000010ff527435 */ /* 0x000fe200000001ff */
[----:B------:R-:W-:Y:S01]  /*6660*/  MOV R83, R92 ;  /* 0x0000005c00537202 */ /* 0x000fe20000000f00 */
[----:B------:R-:W-:-:S09]  /*6670*/  FADD.FTZ R93, R93, R99 ;  /* 0x000000635d5d7221 */ /* 0x000fd20000010000 */
[----:B------:R-:W-:Y:S05]  /*6680*/  WARPSYNC.COLLECTIVE R80, `(.L_x_12295) ;  /* 0x0000000050087348 */ /* 0x000fea0003c00000 */
[----:B------:R0:W1:Y:S02]  /*6690*/  SHFL.BFLY P1, R99, R83, R82, R81 ;  /* 0x0c00005253637389 */ /* 0x0000640000020051 */
[----:B01----:R-:W-:Y:S01]  /*66a0*/  ENDCOLLECTIVE ;  /* 0x000000000000791b */ /* 0x003fe20003800000 */
.L_x_12295:
[----:B------:R-:W-:Y:S02]  /*66b0*/  MOV R83, R93 ;  /* 0x0000005d00537202 */ /* 0x000fe40000000f00 */
[----:B------:R-:W-:-:S07]  /*66c0*/  MOV R98, R99 ;  /* 0x0000006300627202 */ /* 0x000fce0000000f00 */
[----:B------:R-:W-:Y:S05]  /*66d0*/  WARPSYNC.COLLECTIVE R80, `(.L_x_12296) ;  /* 0x0000000050087348 */ /* 0x000fea0003c00000 */
[----:B------:R0:W1:Y:S02]  /*66e0*/  SHFL.BFLY P1, R99, R83, R82, R81 ;  /* 0x0c00005253637389 */ /* 0x0000640000020051 */
[----:B01----:R-:W-:Y:S01]  /*66f0*/  ENDCOLLECTIVE ;  /* 0x000000000000791b */ /* 0x003fe20003800000 */
.L_x_12296:
[----:B------:R-:W-:Y:S05]  /*6700*/  BRA `(.L_x_12297) ;  /* 0xffffffc400407947 */ /* 0x000fea000383ffff */
.L_x_12298:
        /* <DEDUP_REMOVED lines=15> */
.L_x_14379:


//--------------------- .text._ZN10layer_norm22ln_bwd_finalize_kernelINS_22Kernel_traits_finalizeILj1024E6__halfffffjLb1ELj1024ELj4ENS_18Kernel_traits_baseILj1024ES2_ffffjLj1024EEEEELb1ELb0EEEvNS_9BwdParamsE --------------------------
	.section	.text._ZN10layer_norm22ln_bwd_finalize_kernelINS_22Kernel_traits_finalizeILj1024E6__halfffffjLb1ELj1024ELj4ENS_18Kernel_traits_baseILj1024ES2_ffffjLj1024EEEEELb1ELb0EEEvNS_9BwdParamsE,"ax",@progbits
	.align	128
        .global         _ZN10layer_norm22ln_bwd_finalize_kernelINS_22Kernel_traits_finalizeILj1024E6__halfffffjLb1ELj1024ELj4ENS_18Kernel_traits_baseILj1024ES2_ffffjLj1024EEEEELb1ELb0EEEvNS_9BwdParamsE
        .type           _ZN10layer_norm22ln_bwd_finalize_kernelINS_22Kernel_traits_finalizeILj1024E6__halfffffjLb1ELj1024ELj4ENS_18Kernel_traits_baseILj1024ES2_ffffjLj1024EEEEELb1ELb0EEEvNS_9BwdParamsE,@function
        .size           _ZN10layer_norm22ln_bwd_finalize_kernelINS_22Kernel_traits_finalizeILj1024E6__halfffffjLb1ELj1024ELj4ENS_18Kernel_traits_baseILj1024ES2_ffffjLj1024EEEEELb1ELb0EEEvNS_9BwdParamsE,(.L_x_14380 - _ZN10layer_norm22ln_bwd_finalize_kernelINS_22Kernel_traits_finalizeILj1024E6__halfffffjLb1ELj1024ELj4ENS_18Kernel_traits_baseILj1024ES2_ffffjLj1024EEEEELb1ELb0EEEvNS_9BwdParamsE)
        .other          _ZN10layer_norm22ln_bwd_finalize_kernelINS_22Kernel_traits_finalizeILj1024E6__halfffffjLb1ELj1024ELj4ENS_18Kernel_traits_baseILj1024ES2_ffffjLj1024EEEEELb1ELb0EEEvNS_9BwdParamsE,@"STO_CUDA_ENTRY STV_DEFAULT"
_ZN10layer_norm22ln_bwd_finalize_kernelINS_22Kernel_traits_finalizeILj1024E6__halfffffjLb1ELj1024ELj4ENS_18Kernel_traits_baseILj1024ES2_ffffjLj1024EEEEELb1ELb0EEEvNS_9BwdParamsE:
.text._ZN10layer_norm22ln_bwd_finalize_kernelINS_22Kernel_traits_finalizeILj1024E6__halfffffjLb1ELj1024ELj4ENS_18Kernel_traits_baseILj1024ES2_ffffjLj1024EEEEELb1ELb0EEEvNS_9BwdParamsE:
        /* <DEDUP_REMOVED lines=24> */
.L_x_12311:
        /* <DEDUP_REMOVED lines=36> */
.L_x_12303:
        /* <DEDUP_REMOVED lines=49> */
.L_x_12302:
[----:B------:R-:W-:Y:S05]  /*06d0*/  BSYNC B1 ;  /* 0x0000000000017941 */ /* 0x000fea0003800000 */
.L_x_12301:
        /* <DEDUP_REMOVED lines=31> */
.L_x_12305:
[----:B------:R-:W-:Y:S05]  /*08d0*/  BSYNC B1 ;  /* 0x0000000000017941 */ /* 0x000fea0003800000 */
.L_x_12304:
        /* <DEDUP_REMOVED lines=16> */
.L_x_12306:
[----:B------:R-:W-:Y:S05]  /*09e0*/  BSYNC B1 ;  /* 0x0000000000017941 */ /* 0x000fea0003800000 */
.L_x_12300:
[----:B------:R-:W-:Y:S05]  /*09f0*/  BSYNC B0 ;  /* 0x0000000000007941 */ /* 0x000fea0003800000 */
.L_x_12299:
        /* <DEDUP_REMOVED lines=40> */
.L_x_12327:
        /* <DEDUP_REMOVED lines=8> */
.L_x_12307:
        /* <DEDUP_REMOVED lines=23> */
.L_x_12310:
[----:B------:R-:W-:Y:S05]  /*0e70*/  BSYNC B0 ;  /* 0x0000000000007941 */ /* 0x000fea0003800000 */
.L_x_12309:
[C---:B------:R-:W-:Y:S01]  /*0e80*/  ISETP.GT.U32.AND P1, PT, R4.reuse, -0x401, PT ;  /* 0xfffffbff0400780c */ /* 0x040fe20003f24070 */
[----:B------:R-:W-:Y:S01]  /*0e90*/  VIADD R4, R4, 0x400 ;  /* 0x0000040004047836 */ /* 0x000fe20000000000 */
[----:B------:R-:W-:-:S11]  /*0ea0*/  IADD3 R5, R5, 0x200, RZ ;  /* 0x0000020005057810 */ /* 0x000fd60007ffe0ff */
[----:B------:R-:W-:Y:S05]  /*0eb0*/  @P1 BRA `(.L_x_12311) ;  /* 0xfffffff000b01947 */ /* 0x000fea000383ffff */
[----:B------:R-:W-:Y:S05]  /*0ec0*/  EXIT ;  /* 0x000000000000794d */ /* 0x000fea0003800000 */
.L_x_12308:
[----:B0-----:R-:W-:Y:S01]  /*0ed0*/  HFMA2.MMA R24, -RZ, RZ, 0, 5.9604644775390625e-08 ;  /* 0x00000001ff187435 */ /* 0x001fe200000001ff */
[----:B----4-:R-:W-:Y:S02]  /*0ee0*/  MOV R23, R10 ;  /* 0x0000000a00177202 */ /* 0x010fe40000000f00 */
[----:B------:R-:W-:Y:S02]  /*0ef0*/  MOV R25, 0x1f ;  /* 0x0000001f00197802 */ /* 0x000fe40000000f00 */
[----:B------:R-:W-:-:S07]  /*0f00*/  MOV R20, 0xffffffff ;  /* 0xffffffff00147802 */ /* 0x000fce0000000f00 */
[----:B-123--:R-:W-:Y:S05]  /*0f10*/  WARPSYNC.COLLECTIVE R20, `(.L_x_12312) ;  /* 0x0000000014087348 */ /* 0x00efea0003c00000 */
[----:B------:R0:W4:Y:S02]  /*0f20*/  SHFL.BFLY P2, R22, R23, R24, R25 ;  /* 0x0c00001817167389 */ /* 0x0001240000040019 */
[----:B01234-:R-:W-:Y:S01]  /*0f30*/  ENDCOLLECTIVE ;  /* 0x000000000000791b */ /* 0x01ffe20003800000 */
.L_x_12312:
[----:B------:R-:W-:Y:S01]  /*0f40*/  HFMA2.MMA R24, -RZ, RZ, 0, 1.1920928955078125e-07 ;  /* 0x00000002ff187435 */ /* 0x000fe200000001ff */
[----:B------:R-:W-:-:S05]  /*0f50*/  MOV R11, R22 ;  /* 0x00000016000b7202 */ /* 0x000fca0000000f00 */
[----:B------:R-:W-:-:S04]  /*0f60*/  FADD.FTZ R11, R10, R11 ;  /* 0x0000000b0a0b7221 */ /* 0x000fc80000010000 */
[----:B------:R-:W-:-:S07]  /*0f70*/  IMAD.MOV.U32 R23, RZ, RZ, R11 ;  /* 0x000000ffff177224 */ /* 0x000fce00078e000b */
[----:B------:R-:W-:Y:S05]  /*0f80*/  WARPSYNC.COLLECTIVE R20, `(.L_x_12313) ;  /* 0x0000000014087348 */ /* 0x000fea0003c00000 */
[----:B------:R0:W1:Y:S02]  /*0f90*/  SHFL.BFLY P2, R22, R23, R24, R25 ;  /* 0x0c00001817167389 */ /* 0x0000640000040019 */
[----:B01----:R-:W-:Y:S01]  /*0fa0*/  ENDCOLLECTIVE ;  /* 0x000000000000791b */ /* 0x003fe20003800000 */
.L_x_12313:
[----:B------:R-:W-:Y:S01]  /*0fb0*/  HFMA2.MMA R24, -RZ, RZ, 0, 2.384185791015625e-07 ;  /* 0x00000004ff187435 */ /* 0x000fe200000001ff */
[----:B------:R-:W-:-:S05]  /*0fc0*/  MOV R14, R22 ;  /* 0x00000016000e7202 */ /* 0x000fca0000000f00 */
[----:B------:R-:W-:-:S05]  /*0fd0*/  FADD.FTZ R14, R11, R14 ;  /* 0x0000000e0b0e7221 */ /* 0x000fca0000010000 */
[----:B------:R-:W-:-:S07]  /*0fe0*/  MOV R23, R14 ;  /* 0x0000000e00177202 */ /* 0x000fce0000000f00 */
[----:B------:R-:W-:Y:S05]  /*0ff0*/  WARPSYNC.COLLECTIVE R20, `(.L_x_12314) ;  /* 0x0000000014087348 */ /* 0x000fea0003c00000 */
[----:B------:R0:W1:Y:S02]  /*1000*/  SHFL.BFLY P2, R22, R23, R24, R25 ;  /* 0x0c00001817167389 */ /* 0x0000640000040019 */
[----:B01----:R-:W-:Y:S01]  /*1010*/  ENDCOLLECTIVE ;  /* 0x000000000000791b */ /* 0x003fe20003800000 */
.L_x_12314:
[----:B------:R-:W-:Y:S01]  /*1020*/  IMAD.MOV.U32 R24, RZ, RZ, 0x8 ;  /* 0x00000008ff187424 */ /* 0x000fe200078e00ff */
[----:B------:R-:W-:-:S05]  /*1030*/  MOV R13, R22 ;  /* 0x00000016000d7202 */ /* 0x000fca0000000f00 */
[----:B------:R-:W-:-:S05]  /*1040*/  FADD.FTZ R13, R14, R13 ;  /* 0x0000000d0e0d7221 */ /* 0x000fca0000010000 */
[----:B------:R-:W-:-:S07]  /*1050*/  MOV R23, R13 ;  /* 0x0000000d00177202 */ /* 0x000fce0000000f00 */
[----:B------:R-:W-:Y:S05]  /*1060*/  WARPSYNC.COLLECTIVE R20, `(.L_x_12315) ;  /* 0x0000000014087348 */ /* 0x000fea0003c00000 */
[----:B------:R0:W1:Y:S02]  /*1070*/  SHFL.BFLY P2, R22, R23, R24, R25 ;  /* 0x0c00001817167389 */ /* 0x0000640000040019 */
[----:B01----:R-:W-:Y:S01]  /*1080*/  ENDCOLLECTIVE ;  /* 0x000000000000791b */ /* 0x003fe20003800000 */
.L_x_12315:
[----:B------:R-:W-:Y:S01]  /*1090*/  HFMA2.MMA R24, -RZ, RZ, 0, 9.5367431640625e-07 ;  /* 0x00000010ff187435 */ /* 0x000fe200000001ff */
[----:B------:R-:W-:-:S05]  /*10a0*/  MOV R10, R22 ;  /* 0x00000016000a7202 */ /* 0x000fca0000000f00 */
[----:B------:R-:W-:-:S05]  /*10b0*/  FADD.FTZ R11, R13, R10 ;  /* 0x0000000a0d0b7221 */ /* 0x000fca0000010000 */
[----:B------:R-:W-:-:S07]  /*10c0*/  MOV R23, R11 ;  /* 0x0000000b00177202 */ /* 0x000fce0000000f00 */
[----:B------:R-:W-:Y:S05]  /*10d0*/  WARPSYNC.COLLECTIVE R20, `(.L_x_12316) ;  /* 0x0000000014087348 */ /* 0x000fea0003c00000 */
[----:B------:R0:W1:Y:S02]  /*10e0*/  SHFL.BFLY P2, R22, R23, R24, R25 ;  /* 0x0c00001817167389 */ /* 0x0000640000040019 */
[----:B01----:R-:W-:Y:S01]  /*10f0*/  ENDCOLLECTIVE ;  /* 0x000000000000791b */ /* 0x003fe20003800000 */
.L_x_12316:
[----:B------:R-:W-:Y:S01]  /*1100*/  HFMA2.MMA R24, -RZ, RZ, 0, 5.9604644775390625e-08 ;  /* 0x00000001ff187435 */ /* 0x000fe200000001ff */
[----:B------:R-:W-:Y:S02]  /*1110*/  MOV R23, R12 ;  /* 0x0000000c00177202 */ /* 0x000fe40000000f00 */
[----:B------:R-:W-:-:S08]  /*1120*/  MOV R10, R22 ;  /* 0x00000016000a7202 */ /* 0x000fd00000000f00 */
[----:B------:R-:W-:Y:S05]  /*1130*/  WARPSYNC.COLLECTIVE R20, `(.L_x_12317) ;  /* 0x0000000014087348 */ /* 0x000fea0003c00000 */
[----:B------:R0:W1:Y:S02]  /*1140*/  SHFL.BFLY P2, R22, R23, R24, R25 ;  /* 0x0c00001817167389 */ /* 0x0000640000040019 */
[----:B01----:R-:W-:Y:S01]  /*1150*/  ENDCOLLECTIVE ;  /* 0x000000000000791b */ /* 0x003fe20003800000 */
.L_x_12317:
[----:B------:R-:W-:Y:S01]  /*1160*/  HFMA2.MMA R24, -RZ, RZ, 0, 1.1920928955078125e-07 ;  /* 0x00000002ff187435 */ /* 0x000fe200000001ff */
[----:B------:R-:W-:-:S04]  /*1170*/  IMAD.MOV.U32 R13, RZ, RZ, R22 ;  /* 0x000000ffff0d7224 */ /* 0x000fc800078e0016 */
[----:B------:R-:W-:-:S05]  /*1180*/  FADD.FTZ R15, R12, R13 ;  /* 0x0000000d0c0f7221 */ /* 0x000fca0000010000 */
[----:B------:R-:W-:-:S07]  /*1190*/  MOV R23, R15 ;  /* 0x0000000f00177202 */ /* 0x000fce0000000f00 */
[----:B------:R-:W-:Y:S05]  /*11a0*/  WARPSYNC.COLLECTIVE R20, `(.L_x_12318) ;  /* 0x0000000014087348 */ /* 0x000fea0003c00000 */
[----:B------:R0:W1:Y:S02]  /*11b0*/  SHFL.BFLY P2, R22, R23, R24, R25 ;  /* 0x0c00001817167389 */ /* 0x0000640000040019 */
[----:B01----:R-:W-:Y:S01]  /*11c0*/  ENDCOLLECTIVE ;  /* 0x000000000000791b */ /* 0x003fe20003800000 */
.L_x_12318:
[----:B------:R-:W-:Y:S01]  /*11d0*/  HFMA2.MMA R24, -RZ, RZ, 0, 2.384185791015625e-07 ;  /* 0x00000004ff187435 */ /* 0x000fe200000001ff */
[----:B------:R-:W-:-:S05]  /*11e0*/  MOV R16, R22 ;  /* 0x0000001600107202 */ /* 0x000fca0000000f00 */
[----:B------:R-:W-:-:S05]  /*11f0*/  FADD.FTZ R16, R15, R16 ;  /* 0x000000100f107221 */ /* 0x000fca0000010000 */
[----:B------:R-:W-:-:S07]  /*1200*/  MOV R23, R16 ;  /* 0x0000001000177202 */ /* 0x000fce0000000f00 */
[----:B------:R-:W-:Y:S05]  /*1210*/  WARPSYNC.COLLECTIVE R20, `(.L_x_12319) ;  /* 0x0000000014087348 */ /* 0x000fea0003c00000 */
[----:B------:R0:W1:Y:S02]  /*1220*/  SHFL.BFLY P2, R22, R23, R24, R25 ;  /* 0x0c00001817167389 */ /* 0x0000640000040019 */
[----:B01----:R-:W-:Y:S01]  /*1230*/  ENDCOLLECTIVE ;  /* 0x000000000000791b */ /* 0x003fe20003800000 */
.L_x_12319:
[----:B------:R-:W-:Y:S01]  /*1240*/  HFMA2.MMA R24, -RZ, RZ, 0, 4.76837158203125e-07 ;  /* 0x00000008ff187435 */ /* 0x000fe200000001ff */
[----:B------:R-:W-:-:S05]  /*1250*/  MOV R17, R22 ;  /* 0x0000001600117202 */ /* 0x000fca0000000f00 */
[----:B------:R-:W-:-:S04]  /*1260*/  FADD.FTZ R17, R16, R17 ;  /* 0x0000001110117221 */ /* 0x000fc80000010000 */
[----:B------:R-:W-:-:S07]  /*1270*/  IMAD.MOV.U32 R23, RZ, RZ, R17 ;  /* 0x000000ffff177224 */ /* 0x000fce00078e0011 */
[----:B------:R-:W-:Y:S05]  /*1280*/  WARPSYNC.COLLECTIVE R20, `(.L_x_12320) ;  /* 0x0000000014087348 */ /* 0x000fea0003c00000 */
[----:B------:R0:W1:Y:S02]  /*1290*/  SHFL.BFLY P2, R22, R23, R24, R25 ;  /* 0x0c00001817167389 */ /* 0x0000640000040019 */
[----:B01----:R-:W-:Y:S01]  /*12a0*/  ENDCOLLECTIVE ;  /* 0x000000000000791b */ /* 0x003fe20003800000 */
.L_x_12320:
[----:B------:R-:W-:Y:S01]  /*12b0*/  HFMA2.MMA R24, -RZ, RZ, 0, 9.5367431640625e-07 ;  /* 0x00000010ff187435 */ /* 0x000fe200000001ff */
[----:B------:R-:W-:-:S05]  /*12c0*/  MOV R12, R22 ;  /* 0x00000016000c7202 */ /* 0x000fca0000000f00 */
[----:B------:R-:W-:-:S05]  /*12d0*/  FADD.FTZ R12, R17, R12 ;  /* 0x0000000c110c7221 */ /* 0x000fca0000010000 */
[----:B------:R-:W-:-:S07]  /*12e0*/  MOV R23, R12 ;  /* 0x0000000c00177202 */ /* 0x000fce0000000f00 */
[----:B------:R-:W-:Y:S05]  /*12f0*/  WARPSYNC.COLLECTIVE R20, `(.L_x_12321) ;  /* 0x0000000014087348 */ /* 0x000fea0003c00000 */
[----:B------:R0:W1:Y:S02]  /*1300*/  SHFL.BFLY P2, R22, R23, R24, R25 ;  /* 0x0c00001817167389 */ /* 0x0000640000040019 */
[----:B01----:R-:W-:Y:S01]  /*1310*/  ENDCOLLECTIVE ;  /* 0x000000000000791b */ /* 0x003fe20003800000 */
.L_x_12321:
[----:B------:R-:W-:Y:S01]  /*1320*/  MOV R23, R8 ;  /* 0x0000000800177202 */ /* 0x000fe20000000f00 */
[----:B------:R-:W-:Y:S01]  /*1330*/  IMAD.MOV.U32 R24, RZ, RZ, 0x1 ;  /* 0x00000001ff187424 */ /* 0x000fe200078e00ff */
[----:B------:R-:W-:-:S07]  /*1340*/  MOV R15, R22 ;  /* 0x00000016000f7202 */ /* 0x000fce0000000f00 */
[----:B------:R-:W-:Y:S05]  /*1350*/  WARPSYNC.COLLECTIVE R20, `(.L_x_12322) ;  /* 0x0000000014087348 */ /* 0x000fea0003c00000 */
[----:B------:R0:W1:Y:S02]  /*1360*/  SHFL.BFLY P2, R22, R23, R24, R25 ;  /* 0x0c00001817167389 */ /* 0x0000640000040019 */
[----:B01----:R-:W-:Y:S01]  /*1370*/  ENDCOLLECTIVE ;  /* 0x000000000000791b */ /* 0x003fe20003800000 */
.L_x_12322:
[----:B------:R-:W-:Y:S01]  /*1380*/  HFMA2.MMA R24, -RZ, RZ, 0, 1.1920928955078125e-07 ;  /* 0x00000002ff187435 */ /* 0x000fe200000001ff */
[----:B------:R-:W-:-:S05]  /*1390*/  MOV R17, R22 ;  /* 0x0000001600117202 */ /* 0x000fca0000000f00 */
[----:B------:R-:W-:-:S05]  /*13a0*/  FADD.FTZ R18, R8, R17 ;  /* 0x0000001108127221 */ /* 0x000fca0000010000 */
[----:B------:R-:W-:-:S07]  /*13b0*/  MOV R23, R18 ;  /* 0x0000001200177202 */ /* 0x000fce0000000f00 */
[----:B------:R-:W-:Y:S05]  /*13c0*/  WARPSYNC.COLLECTIVE R20, `(.L_x_12323) ;  /* 0x0000000014087348 */ /* 0x000fea0003c00000 */
[----:B------:R0:W1:Y:S02]  /*13d0*/  SHFL.BFLY P2, R22, R23, R24, R25 ;  /* 0x0c00001817167389 */ /* 0x0000640000040019 */
[----:B01----:R-:W-:Y:S01]  /*13e0*/  ENDCOLLECTIVE ;  /* 0x000000000000791b */ /* 0x003fe20003800000 */
.L_x_12323:
[----:B------:R-:W-:Y:S01]  /*13f0*/  HFMA2.MMA R24, -RZ, RZ, 0, 2.384185791015625e-07 ;  /* 0x00000004ff187435 */ /* 0x000fe200000001ff */
[----:B------:R-:W-:-:S05]  /*1400*/  MOV R13, R22 ;  /* 0x00000016000d7202 */ /* 0x000fca0000000f00 */
[----:B------:R-:W-:-:S05]  /*1410*/  FADD.FTZ R19, R18, R13 ;  /* 0x0000000d12137221 */ /* 0x000fca0000010000 */
[----:B------:R-:W-:-:S07]  /*1420*/  MOV R23, R19 ;  /* 0x0000001300177202 */ /* 0x000fce0000000f00 */
[----:B------:R-:W-:Y:S05]  /*1430*/  WARPSYNC.COLLECTIVE R20, `(.L_x_12324) ;  /* 0x0000000014087348 */ /* 0x000fea0003c00000 */
[----:B------:R0:W1:Y:S02]  /*1440*/  SHFL.BFLY P2, R22, R23, R24, R25 ;  /* 0x0c00001817167389 */ /* 0x0000640000040019 */
[----:B01----:R-:W-:Y:S01]  /*1450*/  ENDCOLLECTIVE ;  /* 0x000000000000791b */ /* 0x003fe20003800000 */
.L_x_12324:
[----:B------:R-:W-:Y:S01]  /*1460*/  HFMA2.MMA R24, -RZ, RZ, 0, 4.76837158203125e-07 ;  /* 0x00000008ff187435 */ /* 0x000fe200000001ff */
[----:B------:R-:W-:-:S04]  /*1470*/  IMAD.MOV.U32 R8, RZ, RZ, R22 ;  /* 0x000000ffff087224 */ /* 0x000fc800078e0016 */
[----:B------:R-:W-:-:S05]  /*1480*/  FADD.FTZ R8, R19, R8 ;  /* 0x0000000813087221 */ /* 0x000fca0000010000 */
[----:B------:R-:W-:-:S07]  /*1490*/  MOV R23, R8 ;  /* 0x0000000800177202 */ /* 0x000fce0000000f00 */
[----:B------:R-:W-:Y:S05]  /*14a0*/  WARPSYNC.COLLECTIVE R20, `(.L_x_12325) ;  /* 0x0000000014087348 */ /* 0x000fea0003c00000 */
[----:B------:R0:W1:Y:S02]  /*14b0*/  SHFL.BFLY P2, R22, R23, R24, R25 ;  /* 0x0c00001817167389 */ /* 0x0000640000040019 */
[----:B01----:R-:W-:Y:S01]  /*14c0*/  ENDCOLLECTIVE ;  /* 0x000000000000791b */ /* 0x003fe20003800000 */
.L_x_12325:
[----:B------:R-:W-:Y:S01]  /*14d0*/  HFMA2.MMA R24, -RZ, RZ, 0, 9.5367431640625e-07 ;  /* 0x00000010ff187435 */ /* 0x000fe200000001ff */
[----:B------:R-:W-:-:S05]  /*14e0*/  MOV R21, R22 ;  /* 0x0000001600157202 */ /* 0x000fca0000000f00 */
[----:B------:R-:W-:-:S05]  /*14f0*/  FADD.FTZ R21, R8, R21 ;  /* 0x0000001508157221 */ /* 0x000fca0000010000 */
[----:B------:R-:W-:-:S07]  /*1500*/  MOV R23, R21 ;  /* 0x0000001500177202 */ /* 0x000fce0000000f00 */
[----:B------:R-:W-:Y:S05]  /*1510*/  WARPSYNC.COLLECTIVE R20, `(.L_x_12326) ;  /* 0x0000000014087348 */ /* 0x000fea0003c00000 */
[----:B------:R0:W1:Y:S02]  /*1520*/  SHFL.BFLY P2, R22, R23, R24, R25 ;  /* 0x0c00001817167389 */ /* 0x0000640000040019 */
[----:B01----:R-:W-:Y:S01]  /*1530*/  ENDCOLLECTIVE ;  /* 0x000000000000791b */ /* 0x003fe20003800000 */
.L_x_12326:
[----:B------:R-:W-:Y:S01]  /*1540*/  MOV R14, R22 ;  /* 0x00000016000e7202 */ /* 0x000fe20000000f00 */
[----:B------:R-:W-:Y:S06]  /*1550*/  BRA `(.L_x_12327) ;  /* 0xfffffff400c87947 */ /* 0x000fec000383ffff */
.L_x_12328:
        /* <DEDUP_REMOVED lines=10> */
.L_x_14380:


//--------------------- .text._ZN10layer_norm13ln_bwd_kernelINS_13Kernel_traitsI6__halfffffjLj1024ELj1ELj4ELj1ELj16ENS_18Kernel_traits_baseILj1024ES2_ffffjLj128EEEEELb1ELb1ELb1ELb0EEEvNS_9BwdParamsE --------------------------
	.section	.text._ZN10layer_norm13ln_bwd_kernelINS_13Kernel_traitsI6__halfffffjLj1024ELj1ELj4ELj1ELj16ENS_18Kernel_traits_baseILj1024ES2_ffffjLj128EEEEELb1ELb1ELb1ELb0EEEvNS_9BwdParamsE,"ax",@progbits
	.align	128
        .global         _ZN10layer_norm13ln_bwd_kernelINS_13Kernel_traitsI6__halfffffjLj1024ELj1ELj4ELj1ELj16ENS_18Kernel_traits_baseILj1024ES2_ffffjLj128EEEEELb1ELb1ELb1ELb0EEEvNS_9BwdParamsE
        .type           _ZN10layer_norm13ln_bwd_kernelINS_13Kernel_traitsI6__halfffffjLj1024ELj1ELj4ELj1ELj16ENS_18Kernel_traits_baseILj1024ES2_ffffjLj128EEEEELb1ELb1ELb1ELb0EEEvNS_9BwdParamsE,@function
        .size           _ZN10layer_norm13ln_bwd_kernelINS_13Kernel_traitsI6__halfffffjLj1024ELj1ELj4ELj1ELj16ENS_18Kernel_traits_baseILj1024ES2_ffffjLj128EEEEELb1ELb1ELb1ELb0EEEvNS_9BwdParamsE,(.L_x_14381 - _ZN10layer_norm13ln_bwd_kernelINS_13Kernel_traitsI6__halfffffjLj1024ELj1ELj4ELj1ELj16ENS_18Kernel_traits_baseILj1024ES2_ffffjLj128EEEEELb1ELb1ELb1ELb0EEEvNS_9BwdParamsE)
        .other          _ZN10layer_norm13ln_bwd_kernelINS_13Kernel_traitsI6__halfffffjLj1024ELj1ELj4ELj1ELj16ENS_18Kernel_traits_baseILj1024ES2_ffffjLj128EEEEELb1ELb1ELb1ELb0EEEvNS_9BwdParamsE,@"STO_CUDA_ENTRY STV_DEFAULT"
_ZN10layer_norm13ln_bwd_kernelINS_13Kernel_traitsI6__halfffffjLj1024ELj1ELj4ELj1ELj16ENS_18Kernel_traits_baseILj1024ES2_ffffjLj128EEEEELb1ELb1ELb1ELb0EEEvNS_9BwdParamsE:
.text._ZN10layer_norm13ln_bwd_kernelINS_13Kernel_traitsI6__halfffffjLj1024ELj1ELj4ELj1ELj16ENS_18Kernel_traits_baseILj1024ES2_ffffjLj128EEEEELb1ELb1ELb1ELb0EEEvNS_9BwdParamsE:
        /* <DEDUP_REMOVED lines=21> */
[----:B------:R-:W-:-:S02]  /*0150*/  ISETP.GE.U32.AND P4, PT, R0, 0x80, PT ;  /* 0x000000800000780c */ /* 0x000fc40003f86070 */
[C---:B------:R-:W-:Y:S02]  /*0160*/  ISETP.GE.U32.AND P0, PT, R0.reuse, 0xa0, PT ;  /* 0x000000a00000780c */ /* 0x040fe40003f06070 */
[C---:B------:R-:W-:Y:S02]  /*0170*/  ISETP.GE.U32.AND P2, PT, R0.reuse, 0xe0, PT ;  /* 0x000000e00000780c */ /* 0x040fe40003f46070 */
        /* <DEDUP_REMOVED lines=23> */
[----:B------:R-:W-:-:S04]  /*02f0*/  LOP3.LUT P6, RZ, R7, 0x10, RZ, 0xc0, !PT ;  /* 0x0000001007ff7812 */ /* 0x000fc800078cc0ff */
[----:B------:R-:W3:Y:S01]  /*0300*/  @P4 LDC.64 R42, c[0x0][0x278] ;  /* 0x00009e00ff2a4b82 */ /* 0x000ee20000000a00 */
[----:B0-----:R-:W-:-:S07]  /*0310*/  @P5 IMAD.WIDE.U32 R36, R5, 0x8, R36 ;  /* 0x0000000805245825 */ /* 0x001fce00078e0024 */
[----:B------:R-:W0:Y:S01]  /*0320*/  @P0 LDC.64 R44, c[0x0][0x260] ;  /* 0x00009800ff2c0b82 */ /* 0x000e220000000a00 */
[C---:B-1----:R-:W-:Y:S01]  /*0330*/  @P5 IMAD.WIDE.U32 R38, R5.reuse, 0x8, R38 ;  /* 0x0000000805265825 */ /* 0x042fe200078e0026 */
[----:B------:R-:W-:Y:S01]  /*0340*/  @P5 IADD3 R5, R5, 0x20, RZ ;  /* 0x0000002005055810 */ /* 0x000fe20007ffe0ff */
[----:B------:R-:W5:Y:S05]  /*0350*/  @P6 LDG.E.64 R120, desc[UR4][R28.64] ;  /* 0x000000041c786981 */ /* 0x000f6a000c1e1b00 */
[----:B------:R-:W1:Y:S01]  /*0360*/  @P0 LDC.64 R46, c[0x0][0x278] ;  /* 0x00009e00ff2e0b82 */ /* 0x000e620000000a00 */
[C---:B--2---:R-:W-:Y:S01]  /*0370*/  @P4 IMAD.WIDE.U32 R40, R5.reuse, 0x8, R40 ;  /* 0x0000000805284825 */ /* 0x044fe200078e0028 */
[----:B------:R2:W5:Y:S06]  /*0380*/  @P6 LDG.E.64 R22, desc[UR4][R30.64] ;  /* 0x000000041e166981 */ /* 0x00056c000c1e1b00 */
[----:B------:R-:W4:Y:S01]  /*0390*/  @P2 LDC.64 R52, c[0x0][0x260] ;  /* 0x00009800ff342b82 */ /* 0x000f220000000a00 */
[C---:B---3--:R-:W-:Y:S01]  /*03a0*/  @P4 IMAD.WIDE.U32 R42, R5.reuse, 0x8, R42 ;  /* 0x00000008052a4825 */ /* 0x048fe200078e002a */
[----:B------:R-:W-:Y:S01]  /*03b0*/  @P4 IADD3 R5, R5, 0x20, RZ ;  /* 0x0000002005054810 */ /* 0x000fe20007ffe0ff */
[----:B------:R-:W-:Y:S05]  /*03c0*/  BSSY B0, `(.L_x_12329) ;  /* 0x0000759000007945 */ /* 0x000fea0003800000 */
[----:B------:R-:W3:Y:S01]  /*03d0*/  @P1 LDC.64 R48, c[0x0][0x260] ;  /* 0x00009800ff301b82 */ /* 0x000ee20000000a00 */
[----:B0-----:R-:W-:-:S07]  /*03e0*/  @P0 IMAD.WIDE.U32 R44, R5, 0x8, R44 ;  /* 0x00000008052c0825 */ /* 0x001fce00078e002c */
[----:B------:R-:W0:Y:S01]  /*03f0*/  @P1 LDC.64 R50, c[0x0][0x278] ;  /* 0x00009e00ff321b82 */ /* 0x000e220000000a00 */
[C---:B-1----:R-:W-:Y:S01]  /*0400*/  @P0 IMAD.WIDE.U32 R46, R5.reuse, 0x8, R46 ;  /* 0x00000008052e0825 */ /* 0x042fe200078e002e */
[----:B------:R-:W-:Y:S01]  /*0410*/  @P0 IADD3 R5, R5, 0x20, RZ ;  /* 0x0000002005050810 */ /* 0x000fe20007ffe0ff */
[----:B------:R-:W5:Y:S05]  /*0420*/  @P5 LDG.E.64 R124, desc[UR4][R36.64] ;  /* 0x00000004247c5981 */ /* 0x000f6a000c1e1b00 */
[----:B------:R-:W1:Y:S08]  /*0430*/  @P2 LDC.64 R54, c[0x0][0x278] ;  /* 0x00009e00ff362b82 */ /* 0x000e700000000a00 */
[----:B------:R-:W2:Y:S08]  /*0440*/  @P3 LDC.64 R56, c[0x0][0x260] ;  /* 0x00009800ff383b82 */ /* 0x000eb00000000a00 */
[----:B------:R-:W2:Y:S01]  /*0450*/  @P3 LDC.64 R58, c[0x0][0x278] ;  /* 0x00009e00ff3a3b82 */ /* 0x000ea20000000a00 */
[----:B------:R-:W-:Y:S01]  /*0460*/  ISETP.NE.AND P6, PT, R2, RZ, PT ;  /* 0x000000ff0200720c */ /* 0x000fe20003fc5270 */
[----:B---3--:R-:W-:Y:S01]  /*0470*/  @P1 IMAD.WIDE.U32 R48, R5, 0x8, R48 ;  /* 0x0000000805301825 */ /* 0x008fe200078e0030 */
[----:B------:R-:W-:Y:S01]  /*0480*/  SHF.R.U32.HI R0, RZ, 0x5, R6 ;  /* 0x00000005ff007819 */ /* 0x000fe20000011606 */
[----:B------:R-:W5:Y:S01]  /*0490*/  @P5 LDG.E.64 R14, desc[UR4][R38.64] ;  /* 0x00000004260e5981 */ /* 0x000f62000c1e1b00 */
[----:B------:R-:W-:Y:S01]  /*04a0*/  LOP3.LUT R7, R7, 0xffffffdf, RZ, 0xc0, !PT ;  /* 0xffffffdf07077812 */ /* 0x000fe200078ec0ff */
[C---:B0-----:R-:W-:Y:S01]  /*04b0*/  @P1 IMAD.WIDE.U32 R50, R5.reuse, 0x8, R50 ;  /* 0x0000000805321825 */ /* 0x041fe200078e0032 */
[----:B------:R-:W-:Y:S01]  /*04c0*/  @P1 IADD3 R5, R5, 0x20, RZ ;  /* 0x0000002005051810 */ /* 0x000fe20007ffe0ff */
[----:B------:R-:W5:Y:S01]  /*04d0*/  @P4 LDG.E.64 R126, desc[UR4][R40.64] ;  /* 0x00000004287e4981 */ /* 0x000f62000c1e1b00 */
[----:B------:R-:W-:-:S03]  /*04e0*/  @P3 LOP3.LUT R7, R7, 0x20, RZ, 0xfc, !PT ;  /* 0x0000002007073812 */ /* 0x000fc600078efcff */
[C---:B----4-:R-:W-:Y:S01]  /*04f0*/  @P2 IMAD.WIDE.U32 R52, R5.reuse, 0x8, R52 ;  /* 0x0000000805342825 */ /* 0x050fe200078e0034 */
[----:B------:R-:W5:Y:S03]  /*0500*/  @P4 LDG.E.64 R10, desc[UR4][R42.64] ;  /* 0x000000042a0a4981 */ /* 0x000f66000c1e1b00 */
[C---:B-1----:R-:W-:Y:S01]  /*0510*/  @P2 IMAD.WIDE.U32 R54, R5.reuse, 0x8, R54 ;  /* 0x0000000805362825 */ /* 0x042fe200078e0036 */
[----:B------:R-:W-:Y:S01]  /*0520*/  @P2 IADD3 R5, R5, 0x20, RZ ;  /* 0x0000002005052810 */ /* 0x000fe20007ffe0ff */
[----:B------:R0:W5:Y:S04]  /*0530*/  @P6 LDG.E.64 R122, desc[UR4][R32.64] ;  /* 0x00000004207a6981 */ /* 0x000168000c1e1b00 */
[C---:B--2---:R-:W-:Y:S01]  /*0540*/  @P3 IMAD.WIDE.U32 R30, R5.reuse, 0x8, R56 ;  /* 0x00000008051e3825 */ /* 0x044fe200078e0038 */
[----:B------:R-:W5:Y:S04]  /*0550*/  @P6 LDG.E.64 R20, desc[UR4][R34.64] ;  /* 0x0000000422146981 */ /* 0x000f68000c1e1b00 */
[----:B------:R1:W5:Y:S01]  /*0560*/  @P3 LDG.E.64 R24, desc[UR4][R30.64] ;  /* 0x000000041e183981 */ /* 0x000362000c1e1b00 */
[----:B0-----:R-:W-:-:S02]  /*0570*/  @P3 IMAD.WIDE.U32 R32, R5, 0x8, R58 ;  /* 0x0000000805203825 */ /* 0x001fc400078e003a */
[----:B------:R-:W0:Y:S03]  /*0580*/  S2R R5, SR_CTAID.X ;  /* 0x0000000000057919 */ /* 0x000e260000002500 */
[----:B------:R2:W5:Y:S01]  /*0590*/  @P3 LDG.E.64 R16, desc[UR4][R32.64] ;  /* 0x0000000420103981 */ /* 0x000562000c1e1b00 */
[----:B------:R-:W-:Y:S02]  /*05a0*/  CS2R R28, SRZ ;  /* 0x00000000001c7805 */ /* 0x000fe4000001ff00 */
[----:B-1----:R-:W-:Y:S02]  /*05b0*/  CS2R R30, SRZ ;  /* 0x00000000001e7805 */ /* 0x002fe4000001ff00 */
[----:B------:R-:W-:Y:S01]  /*05c0*/  CS2R R34, SRZ ;  /* 0x0000000000227805 */ /* 0x000fe2000001ff00 */
[----:B------:R1:W5:Y:S01]  /*05d0*/  @P0 LDG.E.64 R118, desc[UR4][R44.64] ;  /* 0x000000042c760981 */ /* 0x000362000c1e1b00 */
        /* <DEDUP_REMOVED lines=20> */
[----:B0-----:R-:W-:-:S04]  /*0720*/  LEA R2, R5, R0, 0x2 ;  /* 0x0000000005027211 */ /* 0x001fc800078e10ff */
[----:B------:R-:W-:Y:S02]  /*0730*/  ISETP.GE.AND P3, PT, R2, UR6, PT ;  /* 0x0000000602007c0c */ /* 0x000fe4000bf66270 */
[----:B--2---:R-:W-:Y:S02]  /*0740*/  CS2R R32, SRZ ;  /* 0x0000000000207805 */ /* 0x004fe4000001ff00 */
[----:B-1----:R-:W-:Y:S02]  /*0750*/  CS2R R44, SRZ ;  /* 0x00000000002c7805 */ /* 0x002fe4000001ff00 */
[----:B---3--:R-:W-:Y:S02]  /*0760*/  CS2R R46, SRZ ;  /* 0x00000000002e7805 */ /* 0x008fe4000001ff00 */
[----:B----4-:R-:W-:Y:S02]  /*0770*/  CS2R R48, SRZ ;  /* 0x0000000000307805 */ /* 0x010fe4000001ff00 */
        /* <DEDUP_REMOVED lines=26> */
[----:B------:R-:W-:Y:S06]  /*0920*/  @P3 BRA `(.L_x_12330) ;  /* 0x0000007000083947 */ /* 0x000fec0003800000 */
[----:B-----5:R-:W-:Y:S01]  /*0930*/  MOV R0, R120 ;  /* 0x0000007800007202 */ /* 0x020fe20000000f00 */
[----:B------:R-:W-:Y:S01]  /*0940*/  HFMA2.MMA R29, -RZ, RZ, 0, 0 ;  /* 0x00000000ff1d7435 */ /* 0x000fe200000001ff */
[----:B------:R-:W-:Y:S02]  /*0950*/  SHF.R.U64 R146, R120, 0x10, R121 ;  /* 0x0000001078927819 */ /* 0x000fe40000001279 */
        /* <DEDUP_REMOVED lines=9> */
[----:B------:R-:W-:Y:S01]  /*09f0*/  STL [R1+0xb8], R9 ;  /* 0x0000b80901007387 */ /* 0x000fe20000100800 */
[----:B------:R-:W-:Y:S01]  /*0a00*/  MOV R251, R8 ;  /* 0x0000000800fb7202 */ /* 0x000fe20000000f00 */
[----:B------:R-:W-:Y:S01]  /*0a10*/  HADD2.F32 R8, -RZ, R3.H0_H0 ;  /* 0x20000003ff087230 */ /* 0x000fe20000004100 */
[--C-:B------:R-:W-:Y:S01]  /*0a20*/  SHF.R.U64 R144, R122, 0x10, R123.reuse ;  /* 0x000000107a907819 */ /* 0x100fe2000000127b */
[----:B------:R-:W-:Y:S01]  /*0a30*/  HADD2.F32 R3, -RZ, R145.H0_H0 ;  /* 0x20000091ff037230 */ /* 0x000fe20000004100 */
[----:B------:R0:W-:Y:S01]  /*0a40*/  STL [R1+0xb4], R0 ;  /* 0x0000b40001007387 */ /* 0x0001e20000100800 */
[----:B------:R-:W-:Y:S01]  /*0a50*/  MOV R5, R123 ;  /* 0x0000007b00057202 */ /* 0x000fe20000000f00 */
[----:B------:R-:W-:Y:S01]  /*0a60*/  HADD2.F32 R251, -RZ, R251.H0_H0 ;  /* 0x200000fbfffb7230 */ /* 0x000fe20000004100 */
[----:B------:R-:W-:Y:S01]  /*0a70*/  SHF.R.U32.HI R143, RZ, 0x10, R123 ;  /* 0x00000010ff8f7819 */ /* 0x000fe2000001167b */
[----:B------:R-:W-:Y:S01]  /*0a80*/  STL [R1+0xb0], R8 ;  /* 0x0000b00801007387 */ /* 0x000fe20000100800 */
[----:B------:R-:W-:Y:S01]  /*0a90*/  MOV R6, R124 ;  /* 0x0000007c00067202 */ /* 0x000fe20000000f00 */
[----:B------:R-:W-:Y:S01]  /*0aa0*/  HADD2.F32 R249, -RZ, R249.H0_H0 ;  /* 0x200000f9fff97230 */ /* 0x000fe20000004100 */
[--C-:B------:R-:W-:Y:S01]  /*0ab0*/  SHF.R.U64 R142, R124, 0x10, R125.reuse ;  /* 0x000000107c8e7819 */ /* 0x100fe2000000127d */
[----:B------:R1:W-:Y:S01]  /*0ac0*/  STL [R1+0xac], R3 ;  /* 0x0000ac0301007387 */ /* 0x0003e20000100800 */
[----:B------:R-:W-:Y:S01]  /*0ad0*/  MOV R120, R125 ;  /* 0x0000007d00787202 */ /* 0x000fe20000000f00 */
[----:B0-----:R-:W-:Y:S01]  /*0ae0*/  HADD2.F32 R0, -RZ, R4.H0_H0 ;  /* 0x20000004ff007230 */ /* 0x001fe20000004100 */
[----:B------:R-:W-:Y:S01]  /*0af0*/  SHF.R.U32.HI R141, RZ, 0x10, R125 ;  /* 0x00000010ff8d7819 */ /* 0x000fe2000001167d */
[----:B------:R-:W-:Y:S01]  /*0b00*/  HADD2.F32 R4, -RZ, R144.H0_H0 ;  /* 0x20000090ff047230 */ /* 0x000fe20000004100 */
[----:B------:R-:W-:Y:S01]  /*0b10*/  MOV R121, R126 ;  /* 0x0000007e00797202 */ /* 0x000fe20000000f00 */
[----:B------:R-:W-:Y:S01]  /*0b20*/  HADD2.F32 R248, -RZ, R248.H0_H0 ;  /* 0x200000f8fff87230 */ /* 0x000fe20000004100 */
[----:B------:R0:W-:Y:S01]  /*0b30*/  STL [R1+0xa8], R0 ;  /* 0x0000a80001007387 */ /* 0x0001e20000100800 */
[----:B------:R-:W-:Y:S01]  /*0b40*/  SHF.R.U64 R140, R126, 0x10, R127 ;  /* 0x000000107e8c7819 */ /* 0x000fe2000000127f */
[----:B-1----:R-:W-:-:S02]  /*0b50*/  HADD2.F32 R3, -RZ, R5.H0_H0 ;  /* 0x20000005ff037230 */ /* 0x002fc40000004100 */
[----:B------:R1:W-:Y:S01]  /*0b60*/  STL [R1+0xa4], R4 ;  /* 0x0000a40401007387 */ /* 0x0003e20000100800 */
[----:B------:R-:W-:Y:S02]  /*0b70*/  MOV R122, R127 ;  /* 0x0000007f007a7202 */ /* 0x000fe40000000f00 */
[----:B------:R-:W-:Y:S01]  /*0b80*/  SHF.R.U32.HI R139, RZ, 0x10, R127 ;  /* 0x00000010ff8b7819 */ /* 0x000fe2000001167f */
[----:B------:R2:W-:Y:S01]  /*0b90*/  STL [R1+0xa0], R3 ;  /* 0x0000a00301007387 */ /* 0x0005e20000100800 */
[----:B------:R-:W-:Y:S01]  /*0ba0*/  MOV R123, R118 ;  /* 0x00000076007b7202 */ /* 0x000fe20000000f00 */
[----:B0-----:R-:W-:Y:S01]  /*0bb0*/  HADD2.F32 R0, -RZ, R143.H0_H0 ;  /* 0x2000008fff007230 */ /* 0x001fe20000004100 */
[--C-:B------:R-:W-:Y:S02]  /*0bc0*/  SHF.R.U64 R138, R118, 0x10, R119.reuse ;  /* 0x00000010768a7819 */ /* 0x100fe40000001277 */
[----:B------:R-:W-:Y:S01]  /*0bd0*/  MOV R124, R119 ;  /* 0x00000077007c7202 */ /* 0x000fe20000000f00 */
[----:B-1----:R-:W-:Y:S01]  /*0be0*/  HADD2.F32 R4, -RZ, R6.H0_H0 ;  /* 0x20000006ff047230 */ /* 0x002fe20000004100 */
[----:B------:R0:W-:Y:S01]  /*0bf0*/  STL [R1+0x9c], R0 ;  /* 0x00009c0001007387 */ /* 0x0001e20000100800 */
[----:B------:R-:W-:Y:S01]  /*0c00*/  SHF.R.U32.HI R137, RZ, 0x10, R119 ;  /* 0x00000010ff897819 */ /* 0x000fe20000011677 */
[----:B--2---:R-:W-:-:S02]  /*0c10*/  HADD2.F32 R3, -RZ, R142.H0_H0 ;  /* 0x2000008eff037230 */ /* 0x004fc40000004100 */
[----:B------:R1:W-:Y:S01]  /*0c20*/  STL [R1+0x98], R4 ;  /* 0x0000980401007387 */ /* 0x0003e20000100800 */
[----:B------:R-:W-:Y:S02]  /*0c30*/  MOV R118, R116 ;  /* 0x0000007400767202 */ /* 0x000fe40000000f00 */
[--C-:B------:R-:W-:Y:S01]  /*0c40*/  SHF.R.U64 R136, R116, 0x10, R117.reuse ;  /* 0x0000001074887819 */ /* 0x100fe20000001275 */
[----:B------:R2:W-:Y:S01]  /*0c50*/  STL [R1+0x94], R3 ;  /* 0x0000940301007387 */ /* 0x0005e20000100800 */
[----:B------:R-:W-:Y:S01]  /*0c60*/  MOV R119, R117 ;  /* 0x0000007500777202 */ /* 0x000fe20000000f00 */
[----:B0-----:R-:W-:Y:S01]  /*0c70*/  HADD2.F32 R0, -RZ, R120.H0_H0 ;  /* 0x20000078ff007230 */ /* 0x001fe20000004100 */
[----:B------:R-:W-:Y:S02]  /*0c80*/  SHF.R.U32.HI R135, RZ, 0x10, R117 ;  /* 0x00000010ff877819 */ /* 0x000fe40000011675 */
[----:B------:R-:W-:Y:S01]  /*0c90*/  MOV R116, R26 ;  /* 0x0000001a00747202 */ /* 0x000fe20000000f00 */
[----:B-1----:R-:W-:Y:S01]  /*0ca0*/  HADD2.F32 R4, -RZ, R141.H0_H0 ;  /* 0x2000008dff047230 */ /* 0x002fe20000004100 */
[----:B------:R0:W-:Y:S01]  /*0cb0*/  STL [R1+0x90], R0 ;  /* 0x0000900001007387 */ /* 0x0001e20000100800 */
[----:B------:R-:W-:Y:S01]  /*0cc0*/  SHF.R.U64 R134, R26, 0x10, R27 ;  /* 0x000000101a867819 */ /* 0x000fe2000000121b */
[----:B--2---:R-:W-:-:S02]  /*0cd0*/  HADD2.F32 R3, -RZ, R121.H0_H0 ;  /* 0x20000079ff037230 */ /* 0x004fc40000004100 */
        /* <DEDUP_REMOVED lines=46> */
[--C-:B------:R-:W-:Y:S01]  /*0fc0*/  SHF.R.U64 R246, R12, 0x10, R13.reuse ;  /* 0x000000100cf67819 */ /* 0x100fe2000000120d */
[----:B------:R-:W-:Y:S01]  /*0fd0*/  HADD2.F32 R252, -RZ, R252.H0_H0 ;  /* 0x200000fcfffc7230 */ /* 0x000fe20000004100 */
[----:B------:R-:W-:Y:S01]  /*0fe0*/  MOV R245, R13 ;  /* 0x0000000d00f57202 */ /* 0x000fe20000000f00 */
[----:B--2---:R-:W-:Y:S01]  /*0ff0*/  HADD2.F32 R3, -RZ, R116.H0_H0 ;  /* 0x20000074ff037230 */ /* 0x004fe20000004100 */
[----:B------:R1:W-:Y:S01]  /*1000*/  STL [R1+0x5c], R4 ;  /* 0x00005c0401007387 */ /* 0x0003e20000100800 */
[----:B------:R-:W-:Y:S01]  /*1010*/  SHF.R.U32.HI R244, RZ, 0x10, R13 ;  /* 0x00000010fff47819 */ /* 0x000fe2000001160d */
[----:B------:R-:W-:Y:S01]  /*1020*/  HADD2.F32 R247, -RZ, R247.H0_H0 ;  /* 0x200000f7fff77230 */ /* 0x000fe20000004100 */
[----:B------:R-:W-:Y:S01]  /*1030*/  MOV R243, R18 ;  /* 0x0000001200f37202 */ /* 0x000fe20000000f00 */
[----:B------:R2:W-:Y:S01]  /*1040*/  STL [R1+0x58], R3 ;  /* 0x0000580301007387 */ /* 0x0005e20000100800 */
[----:B0-----:R-:W-:Y:S01]  /*1050*/  HADD2.F32 R0, -RZ, R134.H0_H0 ;  /* 0x20000086ff007230 */ /* 0x001fe20000004100 */
[--C-:B------:R-:W-:Y:S01]  /*1060*/  SHF.R.U64 R242, R18, 0x10, R19.reuse ;  /* 0x0000001012f27819 */ /* 0x100fe20000001213 */
[----:B------:R-:W-:Y:S01]  /*1070*/  HADD2.F32 R246, -RZ, R246.H0_H0 ;  /* 0x200000f6fff67230 */ /* 0x000fe20000004100 */
[----:B------:R-:W-:Y:S01]  /*1080*/  MOV R241, R19 ;  /* 0x0000001300f17202 */ /* 0x000fe20000000f00 */
[----:B------:R-:W-:Y:S01]  /*1090*/  HADD2.F32 R245, -RZ, R245.H0_H0 ;  /* 0x200000f5fff57230 */ /* 0x000fe20000004100 */
[----:B------:R0:W-:Y:S01]  /*10a0*/  STL [R1+0x54], R0 ;  /* 0x0000540001007387 */ /* 0x0001e20000100800 */
[----:B-1----:R-:W-:Y:S01]  /*10b0*/  HADD2.F32 R4, -RZ, R117.H0_H0 ;  /* 0x20000075ff047230 */ /* 0x002fe20000004100 */
[----:B------:R-:W-:Y:S01]  /*10c0*/  SHF.R.U32.HI R240, RZ, 0x10, R19 ;  /* 0x00000010fff07819 */ /* 0x000fe20000011613 */
[----:B------:R-:W-:Y:S01]  /*10d0*/  HADD2.F32 R244, -RZ, R244.H0_H0 ;  /* 0x200000f4fff47230 */ /* 0x000fe20000004100 */
[----:B------:R-:W-:Y:S01]  /*10e0*/  MOV R239, R16 ;  /* 0x0000001000ef7202 */ /* 0x000fe20000000f00 */
[----:B--2---:R-:W-:Y:S01]  /*10f0*/  HADD2.F32 R3, -RZ, R133.H0_H0 ;  /* 0x20000085ff037230 */ /* 0x004fe20000004100 */
[----:B------:R1:W-:Y:S01]  /*1100*/  STL [R1+0x50], R4 ;  /* 0x0000500401007387 */ /* 0x0003e20000100800 */
[--C-:B------:R-:W-:Y:S01]  /*1110*/  SHF.R.U64 R238, R16, 0x10, R17.reuse ;  /* 0x0000001010ee7819 */ /* 0x100fe20000001211 */
[----:B------:R-:W-:Y:S01]  /*1120*/  HADD2.F32 R243, -RZ, R243.H0_H0 ;  /* 0x200000f3fff37230 */ /* 0x000fe20000004100 */
[----:B------:R-:W-:Y:S01]  /*1130*/  MOV R237, R17 ;  /* 0x0000001100ed7202 */ /* 0x000fe20000000f00 */
[----:B0-----:R-:W-:Y:S01]  /*1140*/  HADD2.F32 R0, -RZ, R26.H0_H0 ;  /* 0x2000001aff007230 */ /* 0x001fe20000004100 */
[----:B------:R0:W-:Y:S01]  /*1150*/  STL [R1+0x4c], R3 ;  /* 0x00004c0301007387 */ /* 0x0001e20000100800 */
[----:B------:R-:W-:Y:S01]  /*1160*/  SHF.R.U32.HI R236, RZ, 0x10, R17 ;  /* 0x00000010ffec7819 */ /* 0x000fe20000011611 */
[----:B------:R-:W-:-:S02]  /*1170*/  HADD2.F32 R242, -RZ, R242.H0_H0 ;  /* 0x200000f2fff27230 */ /* 0x000fc40000004100 */
[----:B------:R2:W-:Y:S01]  /*1180*/  STL [R1+0x48], R0 ;  /* 0x0000480001007387 */ /* 0x0005e20000100800 */
[----:B-1----:R-:W-:Y:S02]  /*1190*/  HADD2.F32 R4, -RZ, R132.H0_H0 ;  /* 0x20000084ff047230 */ /* 0x002fe40000004100 */
        /* <DEDUP_REMOVED lines=12> */
[----:B0-----:R-:W-:Y:S01]  /*1260*/  HADD2.F32 R3, -RZ, R130.H0_H0 ;  /* 0x20000082ff037230 */ /* 0x001fe20000004100 */
[----:B------:R0:W-:Y:S01]  /*1270*/  STL [R1+0x38], R4 ;  /* 0x0000380401007387 */ /* 0x0001e20000100800 */
[----:B--2---:R-:W-:-:S03]  /*1280*/  HADD2.F32 R0, -RZ, R25.H0_H0 ;  /* 0x20000019ff007230 */ /* 0x004fc60000004100 */
[----:B------:R1:W-:Y:S04]  /*1290*/  STL [R1+0x34], R3 ;  /* 0x0000340301007387 */ /* 0x0003e80000100800 */
[----:B------:R2:W-:Y:S01]  /*12a0*/  STL [R1+0x30], R0 ;  /* 0x0000300001007387 */ /* 0x0005e20000100800 */
[----:B0-----:R-:W-:Y:S02]  /*12b0*/  HADD2.F32 R4, -RZ, R127.H0_H0 ;  /* 0x2000007fff047230 */ /* 0x001fe40000004100 */
[----:B-1----:R-:W-:-:S03]  /*12c0*/  HADD2.F32 R3, -RZ, R22.H0_H0 ;  /* 0x20000016ff037230 */ /* 0x002fc60000004100 */
        /* <DEDUP_REMOVED lines=21> */
[----:B------:R0:W-:Y:S02]  /*1420*/  STL [R1], R0 ;  /* 0x0000000001007387 */ /* 0x0001e40000100800 */
.L_x_12509:
[----:B0-----:R-:W0:Y:S08]  /*1430*/  LDC.64 R4, c[0x0][0x288] ;  /* 0x0000a200ff047b82 */ /* 0x001e300000000a00 */
[----:B------:R-:W1:Y:S08]  /*1440*/  LDC.64 R170, c[0x0][0x250] ;  /* 0x00009400ffaa7b82 */ /* 0x000e700000000a00 */
[----:B------:R-:W2:Y:S01]  /*1450*/  LDC.64 R168, c[0x0][0x258] ;  /* 0x00009600ffa87b82 */ /* 0x000ea20000000a00 */
[----:B0-----:R-:W-:-:S07]  /*1460*/  IMAD.WIDE R4, R2, 0x4, R4 ;  /* 0x0000000402047825 */ /* 0x001fce00078e0204 */
[----:B------:R-:W0:Y:S01]  /*1470*/  LDC.64 R174, c[0x0][0x280] ;  /* 0x0000a000ffae7b82 */ /* 0x000e220000000a00 */
[----:B------:R2:W3:Y:S01]  /*1480*/  LDG.E R172, desc[UR4][R4.64] ;  /* 0x0000000404ac7981 */ /* 0x0004e2000c1e1900 */
[----:B-1----:R-:W-:-:S06]  /*1490*/  IMAD.WIDE R170, R2, 0x4, R170 ;  /* 0x0000000402aa7825 */ /* 0x002fcc00078e02aa */
[----:B------:R-:W1:Y:S01]  /*14a0*/  LDC.64 R192, c[0x0][0x2c8] ;  /* 0x0000b200ffc07b82 */ /* 0x000e620000000a00 */
[----:B-----5:R-:W5:Y:S01]  /*14b0*/  LDG.E R196, desc[UR4][R170.64] ;  /* 0x00000004aac47981 */ /* 0x020f62000c1e1900 */
[C---:B--2---:R-:W-:Y:S01]  /*14c0*/  IMAD.WIDE R4, R2.reuse, 0x4, R168 ;  /* 0x0000000402047825 */ /* 0x044fe200078e02a8 */
[----:B------:R-:W2:Y:S05]  /*14d0*/  S2R R173, SR_TID.X ;  /* 0x0000000000ad7919 */ /* 0x000eaa0000002100 */
[----:B------:R4:W5:Y:S01]  /*14e0*/  LDG.E R5, desc[UR4][R4.64] ;  /* 0x0000000404057981 */ /* 0x000962000c1e1900 */
[----:B0-----:R-:W-:Y:S01]  /*14f0*/  IMAD.WIDE R168, R2, 0x4, R174 ;  /* 0x0000000402a87825 */ /* 0x001fe200078e02ae */
[----:B------:R-:W-:Y:S04]  /*1500*/  BSSY B1, `(.L_x_12331) ;  /* 0x0000239000017945 */ /* 0x000fe80003800000 */
[----:B------:R1:W5:Y:S01]  /*1510*/  LDG.E R6, desc[UR4][R168.64] ;  /* 0x00000004a8067981 */ /* 0x000362000c1e1900 */
[----:B----4-:R-:W-:-:S05]  /*1520*/  MOV R4, UR16 ;  /* 0x0000001000047c02 */ /* 0x010fca0008000f00 */
[----:B------:R-:W-:-:S05]  /*1530*/  IMAD R3, R2, R4, RZ ;  /* 0x0000000402037224 */ /* 0x000fca00078e02ff */
[----:B------:R-:W-:-:S04]  /*1540*/  SHF.R.S32.HI R16, RZ, 0x1f, R3 ;  /* 0x0000001fff107819 */ /* 0x000fc80000011403 */
[----:B------:R-:W-:Y:S02]  /*1550*/  LEA.HI R16, R16, R3, RZ, 0x2 ;  /* 0x0000000310107211 */ /* 0x000fe400078f10ff */
[----:B--2---:R-:W-:-:S04]  /*1560*/  LOP3.LUT R3, R173, 0x1f, RZ, 0xc0, !PT ;  /* 0x0000001fad037812 */ /* 0x004fc800078ec0ff */
[----:B------:R-:W-:-:S05]  /*1570*/  LEA.HI.SX32 R16, R16, R3, 0x1e ;  /* 0x0000000310107211 */ /* 0x000fca00078ff2ff */
[----:B-1----:R-:W-:Y:S01]  /*1580*/  IMAD.WIDE.U32 R168, R16, 0x10, R192 ;  /* 0x0000001010a87825 */ /* 0x002fe200078e00c0 */
[----:B---3--:R-:W-:-:S13]  /*1590*/  ISETP.GT.AND P3, PT, R172, RZ, PT ;  /* 0x000000ffac00720c */ /* 0x008fda0003f64270 */
[----:B------:R-:W-:Y:S05]  /*15a0*/  @P3 BRA `(.L_x_12332) ;  /* 0x0000000400ac3947 */ /* 0x000fea0003800000 */
[----:B-----5:R-:W-:Y:S01]  /*15b0*/  ISETP.GE.AND P4, PT, R6, 0x1, PT ;  /* 0x000000010600780c */ /* 0x020fe20003f86270 */
[----:B------:R-:W-:Y:S01]  /*15c0*/  BSSY B2, `(.L_x_12333) ;  /* 0x0000012000027945 */ /* 0x000fe20003800000 */
[----:B------:R-:W-:-:S11]  /*15d0*/  LOP3.LUT P5, RZ, R7, 0x10, RZ, 0xc0, !PT ;  /* 0x0000001007ff7812 */ /* 0x000fd600078ac0ff */
        /* <DEDUP_REMOVED lines=8> */
[----:B------:R-:W-:-:S04]  /*1660*/  ISETP.NE.U32.AND P5, PT, RZ, UR8, PT ;  /* 0x00000008ff007c0c */ /* 0x000fc8000bfa5070 */
[----:B------:R-:W-:-:S13]  /*1670*/  ISETP.NE.AND.EX P5, PT, RZ, UR9, PT, P5 ;  /* 0x00000009ff007c0c */ /* 0x000fda000bfa5350 */
[----:B------:R0:W5:Y:S02]  /*1680*/  @P5 LDG.E.128 R116, desc[UR4][R168.64] ;  /* 0x00000004a8745981 */ /* 0x000164000c1e1d00 */
[----:B0-----:R-:W0:Y:S02]  /*1690*/  LDC.64 R168, c[0x0][0x240] ;  /* 0x00009000ffa87b82 */ /* 0x001e240000000a00 */
[----:B0-----:R-:W-:-:S05]  /*16a0*/  IMAD.WIDE.U32 R168, R170, 0x4, R168 ;  /* 0x00000004aaa87825 */ /* 0x001fca00078e00a8 */
[----:B------:R0:W5:Y:S01]  /*16b0*/  LDG.E R8, desc[UR4][R168.64] ;  /* 0x00000004a8087981 */ /* 0x000162000c1e1900 */
[----:B------:R-:W-:Y:S02]  /*16c0*/  IADD3 R170, R170, 0x20, RZ ;  /* 0x00000020aaaa7810 */ /* 0x000fe40007ffe0ff */
[----:B------:R-:W-:-:S07]  /*16d0*/  IADD3 R171, R16, 0x20, RZ ;  /* 0x0000002010ab7810 */ /* 0x000fce0007ffe0ff */
.L_x_12334:
[----:B------:R-:W-:Y:S05]  /*16e0*/  BSYNC B2 ;  /* 0x0000000000027941 */ /* 0x000fea0003800000 */
.L_x_12333:
[----:B------:R-:W-:Y:S01]  /*16f0*/  LOP3.LUT P5, RZ, R7, 0x8, RZ, 0xc0, !PT ;  /* 0x0000000807ff7812 */ /* 0x000fe200078ac0ff */
[----:B------:R-:W-:-:S12]  /*1700*/  BSSY B2, `(.L_x_12335) ;  /* 0x000000b000027945 */ /* 0x000fd80003800000 */
[----:B------:R-:W-:Y:S05]  /*1710*/  @!P5 BRA `(.L_x_12336) ;  /* 0x000000000024d947 */ /* 0x000fea0003800000 */
[----:B------:R-:W-:-:S04]  /*1720*/  ISETP.NE.U32.AND P5, PT, RZ, UR8, PT ;  /* 0x00000008ff007c0c */ /* 0x000fc8000bfa5070 */
[----:B------:R-:W-:-:S13]  /*1730*/  ISETP.NE.AND.EX P5, PT, RZ, UR9, PT, P5 ;  /* 0x00000009ff007c0c */ /* 0x000fda000bfa5350 */
[----:B0-----:R-:W-:-:S05]  /*1740*/  @P5 IMAD.WIDE.U32 R168, R171, 0x10, R192 ;  /* 0x00000010aba85825 */ /* 0x001fca00078e00c0 */
[----:B------:R0:W5:Y:S02]  /*1750*/  @P5 LDG.E.128 R120, desc[UR4][R168.64] ;  /* 0x00000004a8785981 */ /* 0x000164000c1e1d00 */
[----:B0-----:R-:W0:Y:S02]  /*1760*/  LDC.64 R168, c[0x0][0x240] ;  /* 0x00009000ffa87b82 */ /* 0x001e240000000a00 */
[----:B0-----:R-:W-:-:S05]  /*1770*/  IMAD.WIDE.U32 R168, R170, 0x4, R168 ;  /* 0x00000004aaa87825 */ /* 0x001fca00078e00a8 */
[----:B------:R1:W5:Y:S01]  /*1780*/  LDG.E R9, desc[UR4][R168.64] ;  /* 0x00000004a8097981 */ /* 0x000362000c1e1900 */
[----:B------:R-:W-:Y:S02]  /*1790*/  IADD3 R170, R170, 0x20, RZ ;  /* 0x00000020aaaa7810 */ /* 0x000fe40007ffe0ff */
[----:B------:R-:W-:-:S07]  /*17a0*/  IADD3 R171, R171, 0x20, RZ ;  /* 0x00000020abab7810 */ /* 0x000fce0007ffe0ff */
.L_x_12336:
[----:B------:R-:W-:Y:S05]  /*17b0*/  BSYNC B2 ;  /* 0x0000000000027941 */ /* 0x000fea0003800000 */
.L_x_12335:
[----:B------:R-:W-:Y:S01]  /*17c0*/  LOP3.LUT P5, RZ, R7, 0x4, RZ, 0xc0, !PT ;  /* 0x0000000407ff7812 */ /* 0x000fe200078ac0ff */
[----:B------:R-:W-:-:S12]  /*17d0*/  BSSY B2, `(.L_x_12337) ;  /* 0x000000b000027945 */ /* 0x000fd80003800000 */
[----:B------:R-:W-:Y:S05]  /*17e0*/  @!P5 BRA `(.L_x_12338) ;  /* 0x000000000024d947 */ /* 0x000fea0003800000 */
[----:B------:R-:W-:-:S04]  /*17f0*/  ISETP.NE.U32.AND P5, PT, RZ, UR8, PT ;  /* 0x00000008ff007c0c */ /* 0x000fc8000bfa5070 */
[----:B------:R-:W-:-:S13]  /*1800*/  ISETP.NE.AND.EX P5, PT, RZ, UR9, PT, P5 ;  /* 0x00000009ff007c0c */ /* 0x000fda000bfa5350 */
[----:B01----:R-:W-:-:S05]  /*1810*/  @P5 IMAD.WIDE.U32 R168, R171, 0x10, R192 ;  /* 0x00000010aba85825 */ /* 0x003fca00078e00c0 */
[----:B------:R0:W5:Y:S02]  /*1820*/  @P5 LDG.E.128 R124, desc[UR4][R168.64] ;  /* 0x00000004a87c5981 */ /* 0x000164000c1e1d00 */
[----:B0-----:R-:W0:Y:S02]  /*1830*/  LDC.64 R168, c[0x0][0x240] ;  /* 0x00009000ffa87b82 */ /* 0x001e240000000a00 */
[----:B0-----:R-:W-:-:S05]  /*1840*/  IMAD.WIDE.U32 R168, R170, 0x4, R168 ;  /* 0x00000004aaa87825 */ /* 0x001fca00078e00a8 */
[----:B------:R2:W5:Y:S01]  /*1850*/  LDG.E R10, desc[UR4][R168.64] ;  /* 0x00000004a80a7981 */ /* 0x000562000c1e1900 */
[----:B------:R-:W-:Y:S02]  /*1860*/  IADD3 R170, R170, 0x20, RZ ;  /* 0x00000020aaaa7810 */ /* 0x000fe40007ffe0ff */
[----:B------:R-:W-:-:S07]  /*1870*/  IADD3 R171, R171, 0x20, RZ ;  /* 0x00000020abab7810 */ /* 0x000fce0007ffe0ff */
.L_x_12338:
[----:B------:R-:W-:Y:S05]  /*1880*/  BSYNC B2 ;  /* 0x0000000000027941 */ /* 0x000fea0003800000 */
.L_x_12337:
[----:B------:R-:W-:Y:S01]  /*1890*/  LOP3.LUT P5, RZ, R7, 0x2, RZ, 0xc0, !PT ;  /* 0x0000000207ff7812 */ /* 0x000fe200078ac0ff */
[----:B------:R-:W-:-:S12]  /*18a0*/  BSSY B2, `(.L_x_12339) ;  /* 0x000000b000027945 */ /* 0x000fd80003800000 */
[----:B------:R-:W-:Y:S05]  /*18b0*/  @!P5 BRA `(.L_x_12340) ;  /* 0x000000000024d947 */ /* 0x000fea0003800000 */
[----:B------:R-:W-:-:S04]  /*18c0*/  ISETP.NE.U32.AND P5, PT, RZ, UR8, PT ;  /* 0x00000008ff007c0c */ /* 0x000fc8000bfa5070 */
[----:B------:R-:W-:-:S13]  /*18d0*/  ISETP.NE.AND.EX P5, PT, RZ, UR9, PT, P5 ;  /* 0x00000009ff007c0c */ /* 0x000fda000bfa5350 */
[----:B012---:R-:W-:-:S05]  /*18e0*/  @P5 IMAD.WIDE.U32 R168, R171, 0x10, R192 ;  /* 0x00000010aba85825 */ /* 0x007fca00078e00c0 */
[----:B------:R0:W5:Y:S02]  /*18f0*/  @P5 LDG.E.128 R128, desc[UR4][R168.64] ;  /* 0x00000004a8805981 */ /* 0x000164000c1e1d00 */
[----:B0-----:R-:W0:Y:S02]  /*1900*/  LDC.64 R168, c[0x0][0x240] ;  /* 0x00009000ffa87b82 */ /* 0x001e240000000a00 */
[----:B0-----:R-:W-:-:S05]  /*1910*/  IMAD.WIDE.U32 R168, R170, 0x4, R168 ;  /* 0x00000004aaa87825 */ /* 0x001fca00078e00a8 */
[----:B------:R3:W5:Y:S01]  /*1920*/  LDG.E R11, desc[UR4][R168.64] ;  /* 0x00000004a80b7981 */ /* 0x000762000c1e1900 */
[----:B------:R-:W-:Y:S02]  /*1930*/  IADD3 R170, R170, 0x20, RZ ;  /* 0x00000020aaaa7810 */ /* 0x000fe40007ffe0ff */
[----:B------:R-:W-:-:S07]  /*1940*/  IADD3 R171, R171, 0x20, RZ ;  /* 0x00000020abab7810 */ /* 0x000fce0007ffe0ff */
.L_x_12340:
[----:B------:R-:W-:Y:S05]  /*1950*/  BSYNC B2 ;  /* 0x0000000000027941 */ /* 0x000fea0003800000 */
.L_x_12339:
[----:B------:R-:W-:Y:S04]  /*1960*/  BSSY B2, `(.L_x_12341) ;  /* 0x000000b000027945 */ /* 0x000fe80003800000 */
[----:B------:R-:W-:Y:S05]  /*1970*/  @!P0 BRA `(.L_x_12342) ;  /* 0x0000000000248947 */ /* 0x000fea0003800000 */
[----:B------:R-:W-:-:S04]  /*1980*/  ISETP.NE.U32.AND P5, PT, RZ, UR8, PT ;  /* 0x00000008ff007c0c */ /* 0x000fc8000bfa5070 */
[----:B------:R-:W-:-:S13]  /*1990*/  ISETP.NE.AND.EX P5, PT, RZ, UR9, PT, P5 ;  /* 0x00000009ff007c0c */ /* 0x000fda000bfa5350 */
[----:B0123--:R-:W-:-:S05]  /*19a0*/  @P5 IMAD.WIDE.U32 R168, R171, 0x10, R192 ;  /* 0x00000010aba85825 */ /* 0x00ffca00078e00c0 */
[----:B------:R0:W5:Y:S02]  /*19b0*/  @P5 LDG.E.128 R132, desc[UR4][R168.64] ;  /* 0x00000004a8845981 */ /* 0x000164000c1e1d00 */
[----:B0-----:R-:W0:Y:S02]  /*19c0*/  LDC.64 R168, c[0x0][0x240] ;  /* 0x00009000ffa87b82 */ /* 0x001e240000000a00 */
[----:B0-----:R-:W-:-:S05]  /*19d0*/  IMAD.WIDE.U32 R168, R170, 0x4, R168 ;  /* 0x00000004aaa87825 */ /* 0x001fca00078e00a8 */
[----:B------:R4:W5:Y:S01]  /*19e0*/  LDG.E R12, desc[UR4][R168.64] ;  /* 0x00000004a80c7981 */ /* 0x000962000c1e1900 */
[----:B------:R-:W-:Y:S02]  /*19f0*/  IADD3 R170, R170, 0x20, RZ ;  /* 0x00000020aaaa7810 */ /* 0x000fe40007ffe0ff */
[----:B------:R-:W-:-:S07]  /*1a00*/  IADD3 R171, R171, 0x20, RZ ;  /* 0x00000020abab7810 */ /* 0x000fce0007ffe0ff */
.L_x_12342:
[----:B------:R-:W-:Y:S05]  /*1a10*/  BSYNC B2 ;  /* 0x0000000000027941 */ /* 0x000fea0003800000 */
.L_x_12341:
[----:B------:R-:W-:Y:S04]  /*1a20*/  BSSY B2, `(.L_x_12343) ;  /* 0x000000b000027945 */ /* 0x000fe80003800000 */
[----:B------:R-:W-:Y:S05]  /*1a30*/  @!P1 BRA `(.L_x_12344) ;  /* 0x0000000000249947 */ /* 0x000fea0003800000 */
[----:B------:R-:W-:-:S04]  /*1a40*/  ISETP.NE.U32.AND P5, PT, RZ, UR8, PT ;  /* 0x00000008ff007c0c */ /* 0x000fc8000bfa5070 */
[----:B------:R-:W-:-:S13]  /*1a50*/  ISETP.NE.AND.EX P5, PT, RZ, UR9, PT, P5 ;  /* 0x00000009ff007c0c */ /* 0x000fda000bfa5350 */
[----:B01234-:R-:W-:-:S05]  /*1a60*/  @P5 IMAD.WIDE.U32 R168, R171, 0x10, R192 ;  /* 0x00000010aba85825 */ /* 0x01ffca00078e00c0 */
[----:B------:R0:W5:Y:S02]  /*1a70*/  @P5 LDG.E.128 R136, desc[UR4][R168.64] ;  /* 0x00000004a8885981 */ /* 0x000164000c1e1d00 */
[----:B0-----:R-:W0:Y:S02]  /*1a80*/  LDC.64 R168, c[0x0][0x240] ;  /* 0x00009000ffa87b82 */ /* 0x001e240000000a00 */
[----:B0-----:R-:W-:-:S05]  /*1a90*/  IMAD.WIDE.U32 R168, R170, 0x4, R168 ;  /* 0x00000004aaa87825 */ /* 0x001fca00078e00a8 */
[----:B------:R0:W5:Y:S01]  /*1aa0*/  LDG.E R13, desc[UR4][R168.64] ;  /* 0x00000004a80d7981 */ /* 0x000162000c1e1900 */
[----:B------:R-:W-:Y:S02]  /*1ab0*/  IADD3 R170, R170, 0x20, RZ ;  /* 0x00000020aaaa7810 */ /* 0x000fe40007ffe0ff */
[----:B------:R-:W-:-:S07]  /*1ac0*/  IADD3 R171, R171, 0x20, RZ ;  /* 0x00000020abab7810 */ /* 0x000fce0007ffe0ff */
.L_x_12344:
[----:B------:R-:W-:Y:S05]  /*1ad0*/  BSYNC B2 ;  /* 0x0000000000027941 */ /* 0x000fea0003800000 */
.L_x_12343:
        /* <DEDUP_REMOVED lines=11> */
.L_x_12346:
[----:B------:R-:W-:Y:S05]  /*1b90*/  BSYNC B2 ;  /* 0x0000000000027941 */ /* 0x000fea0003800000 */
.L_x_12345:
[----:B------:R-:W-:Y:S02]  /*1ba0*/  LOP3.LUT P5, RZ, R7, 0x20, RZ, 0xc0, !PT ;  /* 0x0000002007ff7812 */ /* 0x000fe400078ac0ff */
[----:B------:R-:W-:-:S11]  /*1bb0*/  CS2R R194, SRZ ;  /* 0x0000000000c27805 */ /* 0x000fd6000001ff00 */
        /* <DEDUP_REMOVED lines=8> */
[----:B------:R-:W-:Y:S01]  /*1c40*/  HFMA2.MMA R194, -RZ, RZ, 0, 0 ;  /* 0x00000000ffc27435 */ /* 0x000fe200000001ff */
[----:B------:R-:W-:Y:S10]  /*1c50*/  BRA `(.L_x_12347) ;  /* 0x0000001c000c7947 */ /* 0x000ff40003800000 */
.L_x_12332:
[----:B------:R-:W-:Y:S01]  /*1c60*/  IADD3 R192, R172, -0x1, RZ ;  /* 0xffffffffacc07810 */ /* 0x000fe20007ffe0ff */
[----:B------:R-:W0:Y:S01]  /*1c70*/  LDC.U8 R204, c[0x0][0x2a0] ;  /* 0x0000a800ffcc7b82 */ /* 0x000e220000000000 */
[----:B-----5:R-:W-:Y:S01]  /*1c80*/  ISETP.GE.AND P4, PT, R6, 0x1, PT ;  /* 0x000000010600780c */ /* 0x020fe20003f86270 */
[----:B------:R-:W-:Y:S01]  /*1c90*/  BSSY B2, `(.L_x_12348) ;  /* 0x0000040000027945 */ /* 0x000fe20003800000 */
[----:B------:R-:W-:Y:S01]  /*1ca0*/  LOP3.LUT P5, RZ, R7, 0x10, RZ, 0xc0, !PT ;  /* 0x0000001007ff7812 */ /* 0x000fe200078ac0ff */
[----:B------:R-:W-:Y:S01]  /*1cb0*/  IMAD R192, R192, R4, RZ ;  /* 0x00000004c0c07224 */ /* 0x000fe200078e02ff */
[----:B------:R-:W-:Y:S02]  /*1cc0*/  MOV R193, RZ ;  /* 0x000000ff00c17202 */ /* 0x000fe40000000f00 */
[----:B------:R-:W-:Y:S02]  /*1cd0*/  CS2R R194, SRZ ;  /* 0x0000000000c27805 */ /* 0x000fe4000001ff00 */
[----:B------:R-:W-:-:S02]  /*1ce0*/  MOV R203, R16 ;  /* 0x0000001000cb7202 */ /* 0x000fc40000000f00 */
[----:B------:R-:W-:-:S04]  /*1cf0*/  SHF.R.S32.HI R170, RZ, 0x1f, R192 ;  /* 0x0000001fffaa7819 */ /* 0x000fc800000114c0 */
[----:B------:R-:W-:Y:S02]  /*1d00*/  LEA.HI R192, R170, R192, RZ, 0x2 ;  /* 0x000000c0aac07211 */ /* 0x000fe400078f10ff */
[----:B------:R-:W-:Y:S02]  /*1d10*/  @P4 IADD3 R170, R6, -0x1, RZ ;  /* 0xffffffff06aa4810 */ /* 0x000fe40007ffe0ff */
[----:B------:R-:W-:-:S03]  /*1d20*/  LEA.HI.SX32 R192, R192, R3, 0x1e ;  /* 0x00000003c0c07211 */ /* 0x000fc600078ff2ff */
[----:B------:R-:W-:-:S05]  /*1d30*/  @P4 IMAD R170, R170, R4, RZ ;  /* 0x00000004aaaa4224 */ /* 0x000fca00078e02ff */
[----:B------:R-:W-:-:S04]  /*1d40*/  @P4 SHF.R.S32.HI R171, RZ, 0x1f, R170 ;  /* 0x0000001fffab4819 */ /* 0x000fc800000114aa */
[----:B------:R-:W-:-:S04]  /*1d50*/  @P4 LEA.HI R171, R171, R170, RZ, 0x2 ;  /* 0x000000aaabab4211 */ /* 0x000fc800078f10ff */
[----:B------:R-:W-:Y:S01]  /*1d60*/  @P4 LEA.HI.SX32 R193, R171, R3, 0x1e ;  /* 0x00000003abc14211 */ /* 0x000fe200078ff2ff */
[----:B------:R-:W-:Y:S06]  /*1d70*/  @!P5 BRA `(.L_x_12349) ;  /* 0x0000000000c4d947 */ /* 0x000fec0003800000 */
[----:B------:R-:W-:Y:S01]  /*1d80*/  ISETP.NE.U32.AND P5, PT, RZ, UR8, PT ;  /* 0x00000008ff007c0c */ /* 0x000fe2000bfa5070 */
[----:B------:R-:W1:Y:S01]  /*1d90*/  LDC.64 R172, c[0x0][0x238] ;  /* 0x00008e00ffac7b82 */ /* 0x000e620000000a00 */
[----:B------:R-:W2:Y:S02]  /*1da0*/  LDL R232, [R1+0xb8] ;  /* 0x0000b80001e87983 */ /* 0x000ea40000100800 */
[----:B------:R-:W-:Y:S02]  /*1db0*/  ISETP.NE.AND.EX P5, PT, RZ, UR9, PT, P5 ;  /* 0x00000009ff007c0c */ /* 0x000fe4000bfa5350 */
[----:B------:R-:W3:Y:S03]  /*1dc0*/  LDL R231, [R1+0xb4] ;  /* 0x0000b40001e77983 */ /* 0x000ee60000100800 */
[----:B------:R-:W4:Y:S01]  /*1dd0*/  LDC.64 R194, c[0x0][0x240] ;  /* 0x00009000ffc27b82 */ /* 0x000f220000000a00 */
[----:B------:R-:W3:Y:S04]  /*1de0*/  LDL R223, [R1+0xb0] ;  /* 0x0000b00001df7983 */ /* 0x000ee80000100800 */
[----:B------:R-:W3:Y:S04]  /*1df0*/  LDL R205, [R1+0xac] ;  /* 0x0000ac0001cd7983 */ /* 0x000ee80000100800 */
[----:B------:R1:W5:Y:S01]  /*1e00*/  @P5 LDG.E.128 R116, desc[UR4][R168.64] ;  /* 0x00000004a8745981 */ /* 0x000362000c1e1d00 */
[----:B0-----:R-:W-:-:S04]  /*1e10*/  ISETP.NE.AND P5, PT, R204, RZ, PT ;  /* 0x000000ffcc00720c */ /* 0x001fc80003fa5270 */
[----:B------:R-:W-:Y:S01]  /*1e20*/  FSEL R0, R196, RZ, !P5 ;  /* 0x000000ffc4007208 */ /* 0x000fe20006800000 */
[----:B-1----:R-:W-:Y:S01]  /*1e30*/  IMAD.WIDE.U32 R172, R16, 0x10, R172 ;  /* 0x0000001010ac7825 */ /* 0x002fe200078e00ac */
[----:B------:R-:W0:Y:S05]  /*1e40*/  LDC.64 R168, c[0x0][0x2b8] ;  /* 0x0000ae00ffa87b82 */ /* 0x000e2a0000000a00 */
[----:B------:R-:W2:Y:S01]  /*1e50*/  LDG.E.128 R172, desc[UR4][R172.64] ;  /* 0x00000004acac7981 */ /* 0x000ea2000c1e1d00 */
[----:B0-----:R-:W-:-:S06]  /*1e60*/  IMAD.WIDE.U32 R168, R192, 0x10, R168 ;  /* 0x00000010c0a87825 */ /* 0x001fcc00078e00a8 */
[----:B------:R-:W3:Y:S01]  /*1e70*/  LDG.E.128 R168, desc[UR4][R168.64] ;  /* 0x00000004a8a87981 */ /* 0x000ee2000c1e1d00 */
[C---:B----4-:R-:W-:Y:S01]  /*1e80*/  IMAD.WIDE.U32 R194, R193.reuse, 0x4, R194 ;  /* 0x00000004c1c27825 */ /* 0x050fe200078e00c2 */
[----:B------:R-:W-:Y:S02]  /*1e90*/  IADD3 R193, R193, 0x20, RZ ;  /* 0x00000020c1c17810 */ /* 0x000fe40007ffe0ff */
[----:B------:R-:W-:Y:S02]  /*1ea0*/  IADD3 R192, R192, 0x20, RZ ;  /* 0x00000020c0c07810 */ /* 0x000fe40007ffe0ff */
[----:B------:R0:W5:Y:S01]  /*1eb0*/  LDG.E R8, desc[UR4][R194.64] ;  /* 0x00000004c2087981 */ /* 0x000162000c1e1900 */
[----:B------:R-:W-:Y:S01]  /*1ec0*/  IADD3 R203, R16, 0x20, RZ ;  /* 0x0000002010cb7810 */ /* 0x000fe20007ffe0ff */
[C---:B--2---:R-:W-:Y:S01]  /*1ed0*/  FADD.FTZ R172, -R0.reuse, R172 ;  /* 0x000000ac00ac7221 */ /* 0x044fe20000010100 */
[C---:B------:R-:W-:Y:S01]  /*1ee0*/  FADD.FTZ R173, -R0.reuse, R173 ;  /* 0x000000ad00ad7221 */ /* 0x040fe20000010100 */
[C---:B------:R-:W-:Y:S01]  /*1ef0*/  FADD.FTZ R174, -R0.reuse, R174 ;  /* 0x000000ae00ae7221 */ /* 0x040fe20000010100 */
[----:B------:R-:W-:Y:S01]  /*1f00*/  FADD.FTZ R175, -R0, R175 ;  /* 0x000000af00af7221 */ /* 0x000fe20000010100 */
        /* <DEDUP_REMOVED lines=24> */
.L_x_12349:
[----:B------:R-:W-:Y:S05]  /*2090*/  BSYNC B2 ;  /* 0x0000000000027941 */ /* 0x000fea0003800000 */
.L_x_12348:
[----:B------:R-:W-:Y:S01]  /*20a0*/  LOP3.LUT P5, RZ, R7, 0x8, RZ, 0xc0, !PT ;  /* 0x0000000807ff7812 */ /* 0x000fe200078ac0ff */
[----:B------:R-:W-:-:S12]  /*20b0*/  BSSY B2, `(.L_x_12350) ;  /* 0x0000035000027945 */ /* 0x000fd80003800000 */
[----:B------:R-:W-:Y:S05]  /*20c0*/  @!P5 BRA `(.L_x_12351) ;  /* 0x0000000000ccd947 */ /* 0x000fea0003800000 */
[----:B------:R-:W1:Y:S01]  /*20d0*/  LDC.64 R168, c[0x0][0x2c8] ;  /* 0x0000b200ffa87b82 */ /* 0x000e620000000a00 */
[----:B------:R-:W-:Y:S01]  /*20e0*/  ISETP.NE.U32.AND P5, PT, RZ, UR8, PT ;  /* 0x00000008ff007c0c */ /* 0x000fe2000bfa5070 */
[----:B------:R-:W2:Y:S03]  /*20f0*/  LDL R184, [R1+0xa8] ;  /* 0x0000a80001b87983 */ /* 0x000ea60000100800 */
[----:B------:R-:W-:Y:S01]  /*2100*/  ISETP.NE.AND.EX P5, PT, RZ, UR9, PT, P5 ;  /* 0x00000009ff007c0c */ /* 0x000fe2000bfa5350 */
[----:B------:R-:W3:Y:S02]  /*2110*/  LDL R215, [R1+0xa4] ;  /* 0x0000a40001d77983 */ /* 0x000ee40000100800 */
[----:B------:R-:W4:Y:S02]  /*2120*/  LDC.64 R172, c[0x0][0x238] ;  /* 0x00008e00ffac7b82 */ /* 0x000f240000000a00 */
[----:B------:R-:W3:Y:S04]  /*2130*/  LDL R214, [R1+0xa0] ;  /* 0x0000a00001d67983 */ /* 0x000ee80000100800 */
[----:B------:R-:W3:Y:S04]  /*2140*/  LDL R191, [R1+0x9c] ;  /* 0x00009c0001bf7983 */ /* 0x000ee80000100800 */
[----:B-1----:R-:W-:-:S05]  /*2150*/  @P5 IMAD.WIDE.U32 R168, R203, 0x10, R168 ;  /* 0x00000010cba85825 */ /* 0x002fca00078e00a8 */
[----:B------:R1:W5:Y:S02]  /*2160*/  @P5 LDG.E.128 R120, desc[UR4][R168.64] ;  /* 0x00000004a8785981 */ /* 0x000364000c1e1d00 */
[----:B-1----:R-:W1:Y:S01]  /*2170*/  LDC.64 R168, c[0x0][0x2b8] ;  /* 0x0000ae00ffa87b82 */ /* 0x002e620000000a00 */
[----:B----4-:R-:W-:Y:S01]  /*2180*/  IMAD.WIDE.U32 R172, R203, 0x10, R172 ;  /* 0x00000010cbac7825 */ /* 0x010fe200078e00ac */
[----:B0-----:R-:W-:-:S05]  /*2190*/  ISETP.NE.AND P5, PT, R204, RZ, PT ;  /* 0x000000ffcc00720c */ /* 0x001fca0003fa5270 */
[----:B------:R-:W4:Y:S01]  /*21a0*/  LDG.E.128 R172, desc[UR4][R172.64] ;  /* 0x00000004acac7981 */ /* 0x000f22000c1e1d00 */
[----:B------:R-:W0:Y:S01]  /*21b0*/  LDC.64 R204, c[0x0][0x240] ;  /* 0x00009000ffcc7b82 */ /* 0x000e220000000a00 */
[----:B-1----:R-:W-:-:S06]  /*21c0*/  IMAD.WIDE.U32 R168, R192, 0x10, R168 ;  /* 0x00000010c0a87825 */ /* 0x002fcc00078e00a8 */
[----:B------:R-:W2:Y:S01]  /*21d0*/  LDG.E.128 R168, desc[UR4][R168.64] ;  /* 0x00000004a8a87981 */ /* 0x000ea2000c1e1d00 */
[----:B0-----:R-:W-:-:S05]  /*21e0*/  IMAD.WIDE.U32 R204, R193, 0x4, R204 ;  /* 0x00000004c1cc7825 */ /* 0x001fca00078e00cc */
[----:B------:R1:W5:Y:S01]  /*21f0*/  LDG.E R9, desc[UR4][R204.64] ;  /* 0x00000004cc097981 */ /* 0x000362000c1e1900 */
[----:B------:R-:W-:Y:S02]  /*2200*/  FSEL R25, R196, RZ, !P5 ;  /* 0x000000ffc4197208 */ /* 0x000fe40006800000 */
[----:B------:R-:W-:Y:S02]  /*2210*/  IADD3 R193, R193, 0x20, RZ ;  /* 0x00000020c1c17810 */ /* 0x000fe40007ffe0ff */
[----:B------:R-:W-:Y:S02]  /*2220*/  IADD3 R192, R192, 0x20, RZ ;  /* 0x00000020c0c07810 */ /* 0x000fe40007ffe0ff */
[----:B------:R-:W-:Y:S01]  /*2230*/  IADD3 R203, R203, 0x20, RZ ;  /* 0x00000020cbcb7810 */ /* 0x000fe20007ffe0ff */
[C---:B----4-:R-:W-:Y:S01]  /*2240*/  FADD.FTZ R26, -R25.reuse, R172 ;  /* 0x000000ac191a7221 */ /* 0x050fe20000010100 */
[----:B------:R-:W-:-:S03]  /*2250*/  FADD.FTZ R173, -R25, R173 ;  /* 0x000000ad19ad7221 */ /* 0x000fc60000010100 */
[----:B------:R-:W-:Y:S01]  /*2260*/  FMUL.FTZ R26, R5, R26 ;  /* 0x0000001a051a7220 */ /* 0x000fe20000410000 */
[C---:B------:R-:W-:Y:S01]  /*2270*/  FADD.FTZ R174, -R25.reuse, R174 ;  /* 0x000000ae19ae7221 */ /* 0x040fe20000010100 */
[----:B------:R-:W-:Y:S01]  /*2280*/  FADD.FTZ R175, -R25, R175 ;  /* 0x000000af19af7221 */ /* 0x000fe20000010100 */
[----:B------:R-:W-:Y:S01]  /*2290*/  FMUL.FTZ R25, R5, R173 ;  /* 0x000000ad05197220 */ /* 0x000fe20000410000 */
[----:B--2---:R-:W-:Y:S01]  /*22a0*/  FMUL.FTZ R230, R184, R168 ;  /* 0x000000a8b8e67220 */ /* 0x004fe20000410000 */
[----:B------:R-:W-:Y:S01]  /*22b0*/  FADD.FTZ R60, R60, R168 ;  /* 0x000000a83c3c7221 */ /* 0x000fe20000010000 */
[----:B------:R-:W-:Y:S01]  /*22c0*/  FFMA.FTZ R32, R168, R26, R32 ;  /* 0x0000001aa8207223 */ /* 0x000fe20000010020 */
[----:B---3--:R-:W-:Y:S01]  /*22d0*/  FMUL.FTZ R222, R215, R169 ;  /* 0x000000a9d7de7220 */ /* 0x008fe20000410000 */
        /* <DEDUP_REMOVED lines=18> */
.L_x_12351:
[----:B------:R-:W-:Y:S05]  /*2400*/  BSYNC B2 ;  /* 0x0000000000027941 */ /* 0x000fea0003800000 */
.L_x_12350:
        /* <DEDUP_REMOVED lines=10> */
[----:B------:R-:W3:Y:S02]  /*24b0*/  LDL R197, [R1+0x8c] ;  /* 0x00008c0001c57983 */ /* 0x000ee40000100800 */
[----:B------:R-:W4:Y:S02]  /*24c0*/  LDC.U8 R170, c[0x0][0x2a0] ;  /* 0x0000a800ffaa7b82 */ /* 0x000f240000000000 */
[----:B-1----:R-:W-:-:S06]  /*24d0*/  @P5 IMAD.WIDE.U32 R168, R203, 0x10, R168 ;  /* 0x00000010cba85825 */ /* 0x002fcc00078e00a8 */
[----:B0-----:R-:W0:Y:S01]  /*24e0*/  LDC.64 R204, c[0x0][0x240] ;  /* 0x00009000ffcc7b82 */ /* 0x001e220000000a00 */
[----:B------:R1:W5:Y:S07]  /*24f0*/  @P5 LDG.E.128 R124, desc[UR4][R168.64] ;  /* 0x00000004a87c5981 */ /* 0x00036e000c1e1d00 */
[----:B-1----:R-:W1:Y:S01]  /*2500*/  LDC.64 R168, c[0x0][0x2b8] ;  /* 0x0000ae00ffa87b82 */ /* 0x002e620000000a00 */
[----:B----4-:R-:W-:Y:S01]  /*2510*/  IMAD.WIDE.U32 R172, R203, 0x10, R172 ;  /* 0x00000010cbac7825 */ /* 0x010fe200078e00ac */
[----:B------:R-:W-:-:S05]  /*2520*/  ISETP.NE.AND P5, PT, R170, RZ, PT ;  /* 0x000000ffaa00720c */ /* 0x000fca0003fa5270 */
[----:B------:R-:W4:Y:S01]  /*2530*/  LDG.E.128 R172, desc[UR4][R172.64] ;  /* 0x00000004acac7981 */ /* 0x000f22000c1e1d00 */
        /* <DEDUP_REMOVED lines=36> */
.L_x_12353:
[----:B------:R-:W-:Y:S05]  /*2780*/  BSYNC B2 ;  /* 0x0000000000027941 */ /* 0x000fea0003800000 */
.L_x_12352:
        /* <DEDUP_REMOVED lines=55> */
.L_x_12355:
[----:B------:R-:W-:Y:S05]  /*2b00*/  BSYNC B2 ;  /* 0x0000000000027941 */ /* 0x000fea0003800000 */
.L_x_12354:
[----:B------:R-:W-:Y:S04]  /*2b10*/  BSSY B2, `(.L_x_12356) ;  /* 0x0000036000027945 */ /* 0x000fe80003800000 */
        /* <DEDUP_REMOVED lines=53> */
.L_x_12357:
[----:B------:R-:W-:Y:S05]  /*2e70*/  BSYNC B2 ;  /* 0x0000000000027941 */ /* 0x000fea0003800000 */
.L_x_12356:
        /* <DEDUP_REMOVED lines=22> */
[----:B------:R-:W-:Y:S01]  /*2fe0*/  FSEL R17, R196, RZ, !P5 ;  /* 0x000000ffc4117208 */ /* 0x000fe20006800000 */
[----:B------:R-:W-:Y:S01]  /*2ff0*/  VIADD R193, R193, 0x20 ;  /* 0x00000020c1c17836 */ /* 0x000fe20000000000 */
        /* <DEDUP_REMOVED lines=30> */
.L_x_12359:
[----:B------:R-:W-:Y:S05]  /*31e0*/  BSYNC B2 ;  /* 0x0000000000027941 */ /* 0x000fea0003800000 */
.L_x_12358:
        /* <DEDUP_REMOVED lines=17> */
[----:B------:R-:W2:Y:S01]  /*3300*/  LDG.E.128 R172, desc[UR4][R172.64] ;  /* 0x00000004acac7981 */ /* 0x000ea2000c1e1d00 */
[----:B-1----:R-:W-:-:S06]  /*3310*/  IMAD.WIDE.U32 R168, R203, 0x10, R168 ;  /* 0x00000010cba87825 */ /* 0x002fcc00078e00a8 */
[----:B------:R-:W4:Y:S01]  /*3320*/  LDG.E.128 R168, desc[UR4][R168.64] ;  /* 0x00000004a8a87981 */ /* 0x000f22000c1e1d00 */
[----:B0-----:R-:W-:-:S05]  /*3330*/  IMAD.WIDE.U32 R204, R193, 0x4, R204 ;  /* 0x00000004c1cc7825 */ /* 0x001fca00078e00cc */
[----:B------:R1:W5:Y:S01]  /*3340*/  LDG.E R14, desc[UR4][R204.64] ;  /* 0x00000004cc0e7981 */ /* 0x000362000c1e1900 */
[----:B------:R-:W-:Y:S02]  /*3350*/  FSEL R27, R196, RZ, !P5 ;  /* 0x000000ffc41b7208 */ /* 0x000fe40006800000 */
[----:B------:R-:W-:Y:S02]  /*3360*/  IADD3 R193, R193, 0x20, RZ ;  /* 0x00000020c1c17810 */ /* 0x000fe40007ffe0ff */
[----:B------:R-:W-:Y:S02]  /*3370*/  IADD3 R192, R192, 0x20, RZ ;  /* 0x00000020c0c07810 */ /* 0x000fe40007ffe0ff */
[----:B------:R-:W-:Y:S01]  /*3380*/  IADD3 R203, R203, 0x20, RZ ;  /* 0x00000020cbcb7810 */ /* 0x000fe20007ffe0ff */
[----:B--2---:R-:W-:Y:S01]  /*3390*/  FMUL.FTZ R225, R179, R172 ;  /* 0x000000acb3e17220 */ /* 0x004fe20000410000 */
[----:B---3--:R-:W-:-:S03]  /*33a0*/  FMUL.FTZ R217, R206, R173 ;  /* 0x000000adced97220 */ /* 0x008fc60000410000 */
[----:B------:R-:W-:Y:S01]  /*33b0*/  FADD.FTZ R195, R195, R225 ;  /* 0x000000e1c3c37221 */ /* 0x000fe20000010000 */
[----:B------:R-:W-:-:S03]  /*33c0*/  FMUL.FTZ R206, R190, R174 ;  /* 0x000000aebece7220 */ /* 0x000fc60000410000 */
[----:B------:R-:W-:Y:S01]  /*33d0*/  FADD.FTZ R195, R195, R217 ;  /* 0x000000d9c3c37221 */ /* 0x000fe20000010000 */
[C---:B----4-:R-:W-:Y:S01]  /*33e0*/  FADD.FTZ R168, -R27.reuse, R168 ;  /* 0x000000a81ba87221 */ /* 0x050fe20000010100 */
[C---:B------:R-:W-:Y:S01]  /*33f0*/  FADD.FTZ R169, -R27.reuse, R169 ;  /* 0x000000a91ba97221 */ /* 0x040fe20000010100 */
[C---:B------:R-:W-:Y:S01]  /*3400*/  FADD.FTZ R170, -R27.reuse, R170 ;  /* 0x000000aa1baa7221 */ /* 0x040fe20000010100 */
[----:B------:R-:W-:Y:S01]  /*3410*/  FADD.FTZ R171, -R27, R171 ;  /* 0x000000ab1bab7221 */ /* 0x000fe20000010100 */
[C---:B------:R-:W-:Y:S01]  /*3420*/  FMUL.FTZ R27, R5.reuse, R168 ;  /* 0x000000a8051b7220 */ /* 0x040fe20000410000 */
[----:B------:R-:W-:-:S03]  /*3430*/  FMUL.FTZ R176, R5, R169 ;  /* 0x000000a905b07220 */ /* 0x000fc60000410000 */
[----:B------:R-:W-:Y:S01]  /*3440*/  FFMA.FTZ R168, R27, R225, R194 ;  /* 0x000000e11ba87223 */ /* 0x000fe200000100c2 */
[----:B------:R-:W-:-:S03]  /*3450*/  FMUL.FTZ R179, R5, R170 ;  /* 0x000000aa05b37220 */ /* 0x000fc60000410000 */
        /* <DEDUP_REMOVED lines=15> */
.L_x_12361:
[----:B------:R-:W-:Y:S05]  /*3550*/  BSYNC B2 ;  /* 0x0000000000027941 */ /* 0x000fea0003800000 */
.L_x_12360:
[----:B------:R-:W-:-:S13]  /*3560*/  LOP3.LUT P5, RZ, R7, 0x20, RZ, 0xc0, !PT ;  /* 0x0000002007ff7812 */ /* 0x000fda00078ac0ff */
        /* <DEDUP_REMOVED lines=21> */
[----:B------:R-:W-:Y:S01]  /*36c0*/  FSEL R196, R196, RZ, !P5 ;  /* 0x000000ffc4c47208 */ /* 0x000fe20006800000 */
[----:B--2---:R-:W-:Y:S01]  /*36d0*/  FMUL.FTZ R224, R186, R172 ;  /* 0x000000acbae07220 */ /* 0x004fe20000410000 */
[----:B---3--:R-:W-:-:S03]  /*36e0*/  FMUL.FTZ R216, R210, R173 ;  /* 0x000000add2d87220 */ /* 0x008fc60000410000 */
[----:B------:R-:W-:Y:S01]  /*36f0*/  FADD.FTZ R195, R195, R224 ;  /* 0x000000e0c3c37221 */ /* 0x000fe20000010000 */
[----:B------:R-:W-:-:S03]  /*3700*/  FMUL.FTZ R210, R209, R174 ;  /* 0x000000aed1d27220 */ /* 0x000fc60000410000 */
[----:B------:R-:W-:Y:S01]  /*3710*/  FADD.FTZ R195, R195, R216 ;  /* 0x000000d8c3c37221 */ /* 0x000fe20000010000 */
[C---:B----4-:R-:W-:Y:S01]  /*3720*/  FADD.FTZ R168, -R196.reuse, R168 ;  /* 0x000000a8c4a87221 */ /* 0x050fe20000010100 */
[----:B------:R-:W-:-:S03]  /*3730*/  FADD.FTZ R169, -R196, R169 ;  /* 0x000000a9c4a97221 */ /* 0x000fc60000010100 */
[C---:B------:R-:W-:Y:S01]  /*3740*/  FMUL.FTZ R177, R5.reuse, R168 ;  /* 0x000000a805b17220 */ /* 0x040fe20000410000 */
[C---:B------:R-:W-:Y:S01]  /*3750*/  FADD.FTZ R170, -R196.reuse, R170 ;  /* 0x000000aac4aa7221 */ /* 0x040fe20000010100 */
[----:B------:R-:W-:Y:S02]  /*3760*/  FMUL.FTZ R178, R5, R169 ;  /* 0x000000a905b27220 */ /* 0x000fe40000410000 */
[----:B------:R-:W-:Y:S01]  /*3770*/  FFMA.FTZ R194, R177, R224, R194 ;  /* 0x000000e0b1c27223 */ /* 0x000fe200000100c2 */
[----:B------:R-:W-:Y:S01]  /*3780*/  FADD.FTZ R171, -R196, R171 ;  /* 0x000000abc4ab7221 */ /* 0x000fe20000010100 */
[C---:B------:R-:W-:Y:S02]  /*3790*/  FMUL.FTZ R186, R5.reuse, R170 ;  /* 0x000000aa05ba7220 */ /* 0x040fe40000410000 */
        /* <DEDUP_REMOVED lines=15> */
.L_x_12347:
[----:B------:R-:W-:Y:S05]  /*3890*/  BSYNC B1 ;  /* 0x0000000000017941 */ /* 0x000fea0003800000 */
.L_x_12331:
        /* <DEDUP_REMOVED lines=17> */
[----:B------:R0:W1:Y:S02]  /*39b0*/  SHFL.BFLY PT, R173, R195, 0x10, 0x1f ;  /* 0x0e001f00c3ad7f89 */ /* 0x00006400000e0000 */
[----:B0-----:R-:W-:-:S05]  /*39c0*/  FADD.FTZ R194, R194, R172 ;  /* 0x000000acc2c27221 */ /* 0x001fca0000010000 */
[----:B-1234-:R0:W1:Y:S02]  /*39d0*/  SHFL.BFLY PT, R168, R194, 0x10, 0x1f ;  /* 0x0e001f00c2a87f89 */ /* 0x01e06400000e0000 */
.L_x_12535:
[----:B------:R-:W-:Y:S01]  /*39e0*/  @P4 IADD3 R6, R6, -0x1, RZ ;  /* 0xffffffff06064810 */ /* 0x000fe20007ffe0ff */
[----:B------:R-:W-:Y:S01]  /*39f0*/  FADD.FTZ R173, R195, R173 ;  /* 0x000000adc3ad7221 */ /* 0x000fe20000010000 */
[----:B------:R-:W-:Y:S01]  /*3a00*/  LOP3.LUT P5, RZ, R7, 0x10, RZ, 0xc0, !PT ;  /* 0x0000001007ff7812 */ /* 0x000fe200078ac0ff */
[----:B-1----:R-:W-:Y:S01]  /*3a10*/  FADD.FTZ R168, R194, R168 ;  /* 0x000000a8c2a87221 */ /* 0x002fe20000010000 */
[----:B------:R-:W-:Y:S01]  /*3a20*/  BSSY B1, `(.L_x_12363) ;  /* 0x0000092000017945 */ /* 0x000fe20003800000 */
        /* <DEDUP_REMOVED lines=13> */
.L_x_12366:
[----:B------:R-:W-:Y:S05]  /*3b00*/  BSYNC B2 ;  /* 0x0000000000027941 */ /* 0x000fea0003800000 */
.L_x_12365:
[----:B------:R-:W1:Y:S01]  /*3b10*/  @!P3 LDC.64 R168, c[0x0][0x2c8] ;  /* 0x0000b200ffa8bb82 */ /* 0x000e620000000a00 */
[----:B------:R-:W-:Y:S01]  /*3b20*/  BSSY B2, `(.L_x_12367) ;  /* 0x0000010000027945 */ /* 0x000fe20003800000 */
[----:B-1----:R-:W-:-:S04]  /*3b30*/  @!P3 ISETP.NE.U32.AND P5, PT, R168, RZ, PT ;  /* 0x000000ffa800b20c */ /* 0x002fc80003fa5070 */
[----:B------:R-:W-:-:S04]  /*3b40*/  @!P3 ISETP.NE.AND.EX P5, PT, R169, RZ, PT, P5 ;  /* 0x000000ffa900b20c */ /* 0x000fc80003fa5350 */
[----:B-----5:R-:W-:Y:S01]  /*3b50*/  @!P3 FSEL R174, R116, RZ, P5 ;  /* 0x000000ff74aeb208 */ /* 0x020fe20002800000 */
[----:B------:R-:W-:Y:S08]  /*3b60*/  @!P3 BRA `(.L_x_12368) ;  /* 0x00000000002cb947 */ /* 0x000ff00003800000 */
[----:B------:R-:W1:Y:S01]  /*3b70*/  LDC.U8 R170, c[0x0][0x2a0] ;  /* 0x0000a800ffaa7b82 */ /* 0x000e620000000000 */
[----:B------:R-:W-:Y:S02]  /*3b80*/  MOV R168, UR8 ;  /* 0x0000000800a87c02 */ /* 0x000fe40008000f00 */
[----:B------:R-:W-:Y:S02]  /*3b90*/  MOV R169, UR9 ;  /* 0x0000000900a97c02 */ /* 0x000fe40008000f00 */
[----:B-1----:R-:W-:-:S04]  /*3ba0*/  ISETP.NE.AND P5, PT, R170, RZ, PT ;  /* 0x000000ffaa00720c */ /* 0x002fc80003fa5270 */
[----:B------:R-:W-:Y:S02]  /*3bb0*/  FSEL R170, R173, RZ, !P5 ;  /* 0x000000ffadaa7208 */ /* 0x000fe40006800000 */
[----:B------:R-:W-:-:S03]  /*3bc0*/  ISETP.NE.U32.AND P5, PT, R168, RZ, PT ;  /* 0x000000ffa800720c */ /* 0x000fc60003fa5070 */
[----:B------:R-:W-:Y:S01]  /*3bd0*/  FFMA.FTZ R170, R0, R172, R170 ;  /* 0x000000ac00aa7223 */ /* 0x000fe200000100aa */
[----:B------:R-:W-:-:S03]  /*3be0*/  ISETP.NE.AND.EX P5, PT, R169, RZ, PT, P5 ;  /* 0x000000ffa900720c */ /* 0x000fc60003fa5350 */
[----:B------:R-:W-:-:S04]  /*3bf0*/  FADD.FTZ R170, R185, -R170 ;  /* 0x800000aab9aa7221 */ /* 0x000fc80000010000 */
[----:B------:R-:W-:-:S06]  /*3c00*/  FMUL.FTZ R174, R5, R170 ;  /* 0x000000aa05ae7220 */ /* 0x000fcc0000410000 */
[----:B------:R-:W-:-:S07]  /*3c10*/  @P5 FADD.FTZ R174, R116, R174 ;  /* 0x000000ae74ae5221 */ /* 0x000fce0000010000 */
.L_x_12368:
[----:B------:R-:W-:Y:S05]  /*3c20*/  BSYNC B2 ;  /* 0x0000000000027941 */ /* 0x000fea0003800000 */
.L_x_12367:
[----:B------:R-:W1:Y:S01]  /*3c30*/  LDC.64 R170, c[0x0][0x308] ;  /* 0x0000c200ffaa7b82 */ /* 0x000e620000000a00 */
[----:B------:R-:W-:Y:S01]  /*3c40*/  BSSY B2, `(.L_x_12369) ;  /* 0x000000e000027945 */ /* 0x000fe20003800000 */
[----:B-1----:R-:W-:-:S04]  /*3c50*/  ISETP.NE.U32.AND P5, PT, R170, RZ, PT ;  /* 0x000000ffaa00720c */ /* 0x002fc80003fa5070 */
[----:B------:R-:W-:-:S04]  /*3c60*/  ISETP.NE.AND.EX P5, PT, R171, RZ, PT, P5 ;  /* 0x000000ffab00720c */ /* 0x000fc80003fa5350 */
[----:B------:R-:W-:Y:S01]  /*3c70*/  SEL R160, R174, R160, P5 ;  /* 0x000000a0aea07207 */ /* 0x000fe20002800000 */
[----:B------:R-:W-:Y:S08]  /*3c80*/  @!P4 BRA `(.L_x_12370) ;  /* 0x000000000024c947 */ /* 0x000ff00003800000 */
[----:B------:R-:W2:Y:S01]  /*3c90*/  LDL R175, [R1+0x38] ;  /* 0x0000380001af7983 */ /* 0x000ea20000100800 */
[----:B------:R-:W-:Y:S01]  /*3ca0*/  FMUL.FTZ R174, R174, UR11 ;  /* 0x0000000baeae7c20 */ /* 0x000fe20008410000 */
[----:B------:R-:W-:-:S03]  /*3cb0*/  LOP3.LUT P6, RZ, R8, 0xff, RZ, 0xc0, !PT ;  /* 0x000000ff08ff7812 */ /* 0x000fc600078cc0ff */
[----:B------:R-:W-:-:S04]  /*3cc0*/  FMUL.FTZ R174, R174, UR10 ;  /* 0x0000000aaeae7c20 */ /* 0x000fc80008410000 */
[----:B------:R-:W-:-:S05]  /*3cd0*/  FMUL.FTZ R164, R156, R174 ;  /* 0x000000ae9ca47220 */ /* 0x000fca0000410000 */
[----:B------:R-:W-:-:S05]  /*3ce0*/  FSEL R164, R164, RZ, P6 ;  /* 0x000000ffa4a47208 */ /* 0x000fca0003000000 */
[----:B------:R-:W-:Y:S01]  /*3cf0*/  FADD.FTZ R84, R84, R164 ;  /* 0x000000a454547221 */ /* 0x000fe20000010000 */
[----:B------:R-:W-:Y:S01]  /*3d00*/  MOV R164, RZ ;  /* 0x000000ff00a47202 */ /* 0x000fe20000000f00 */
[----:B--2---:R-:W-:-:S07]  /*3d10*/  @P6 FMUL.FTZ R164, R175, R174 ;  /* 0x000000aeafa46220 */ /* 0x004fce0000410000 */
.L_x_12370:
[----:B------:R-:W-:Y:S05]  /*3d20*/  BSYNC B2 ;  /* 0x0000000000027941 */ /* 0x000fea0003800000 */
.L_x_12369:
[----:B------:R-:W-:Y:S01]  /*3d30*/  @!P3 ISETP.NE.U32.AND P6, PT, R168, RZ, PT ;  /* 0x000000ffa800b20c */ /* 0x000fe20003fc5070 */
[----:B------:R-:W-:Y:S03]  /*3d40*/  BSSY B2, `(.L_x_12371) ;  /* 0x000000d000027945 */ /* 0x000fe60003800000 */
[----:B------:R-:W-:-:S04]  /*3d50*/  @!P3 ISETP.NE.AND.EX P6, PT, R169, RZ, PT, P6 ;  /* 0x000000ffa900b20c */ /* 0x000fc80003fc5360 */
[----:B------:R-:W-:Y:S01]  /*3d60*/  @!P3 FSEL R174, R117, RZ, P6 ;  /* 0x000000ff75aeb208 */ /* 0x000fe20003000000 */
[----:B------:R-:W-:Y:S08]  /*3d70*/  @!P3 BRA `(.L_x_12372) ;  /* 0x000000000024b947 */ /* 0x000ff00003800000 */
[----:B------:R-:W1:Y:S02]  /*3d80*/  LDC.U8 R175, c[0x0][0x2a0] ;  /* 0x0000a800ffaf7b82 */ /* 0x000e640000000000 */
        /* <DEDUP_REMOVED lines=8> */
.L_x_12372:
[----:B------:R-:W-:Y:S05]  /*3e10*/  BSYNC B2 ;  /* 0x0000000000027941 */ /* 0x000fea0003800000 */
.L_x_12371:
[----:B------:R-:W-:Y:S01]  /*3e20*/  BSSY B2, `(.L_x_12373) ;  /* 0x000000c000027945 */ /* 0x000fe20003800000 */
[----:B------:R-:W-:-:S03]  /*3e30*/  SEL R161, R174, R161, P5 ;  /* 0x000000a1aea17207 */ /* 0x000fc60002800000 */
[----:B------:R-:W-:Y:S05]  /*3e40*/  @!P4 BRA `(.L_x_12374) ;  /* 0x000000000024c947 */ /* 0x000fea0003800000 */
[----:B------:R-:W2:Y:S01]  /*3e50*/  LDL R175, [R1+0x34] ;  /* 0x0000340001af7983 */ /* 0x000ea20000100800 */
[----:B------:R-:W-:Y:S01]  /*3e60*/  FMUL.FTZ R174, R174, UR11 ;  /* 0x0000000baeae7c20 */ /* 0x000fe20008410000 */
[----:B------:R-:W-:-:S03]  /*3e70*/  LOP3.LUT P6, RZ, R8, 0xff00, RZ, 0xc0, !PT ;  /* 0x0000ff0008ff7812 */ /* 0x000fc600078cc0ff */
[----:B------:R-:W-:-:S04]  /*3e80*/  FMUL.FTZ R174, R174, UR10 ;  /* 0x0000000aaeae7c20 */ /* 0x000fc80008410000 */
[----:B------:R-:W-:-:S05]  /*3e90*/  FMUL.FTZ R165, R157, R174 ;  /* 0x000000ae9da57220 */ /* 0x000fca0000410000 */
[----:B------:R-:W-:-:S05]  /*3ea0*/  FSEL R165, R165, RZ, P6 ;  /* 0x000000ffa5a57208 */ /* 0x000fca0003000000 */
[----:B------:R-:W-:Y:S01]  /*3eb0*/  FADD.FTZ R85, R85, R165 ;  /* 0x000000a555557221 */ /* 0x000fe20000010000 */
[----:B------:R-:W-:-:S06]  /*3ec0*/  HFMA2.MMA R165, -RZ, RZ, 0, 0 ;  /* 0x00000000ffa57435 */ /* 0x000fcc00000001ff */
[----:B--2---:R-:W-:-:S07]  /*3ed0*/  @P6 FMUL.FTZ R165, R175, R174 ;  /* 0x000000aeafa56220 */ /* 0x004fce0000410000 */
.L_x_12374:
[----:B------:R-:W-:Y:S05]  /*3ee0*/  BSYNC B2 ;  /* 0x0000000000027941 */ /* 0x000fea0003800000 */
.L_x_12373:
        /* <DEDUP_REMOVED lines=14> */
.L_x_12376:
[----:B------:R-:W-:Y:S05]  /*3fd0*/  BSYNC B2 ;  /* 0x0000000000027941 */ /* 0x000fea0003800000 */
.L_x_12375:
        /* <DEDUP_REMOVED lines=12> */
.L_x_12378:
[----:B------:R-:W-:Y:S05]  /*40a0*/  BSYNC B2 ;  /* 0x0000000000027941 */ /* 0x000fea0003800000 */
.L_x_12377:
[----:B------:R-:W-:Y:S01]  /*40b0*/  @!P3 ISETP.NE.U32.AND P6, PT, R168, RZ, PT ;  /* 0x000000ffa800b20c */ /* 0x000fe20003fc5070 */
[----:B------:R-:W-:Y:S03]  /*40c0*/  BSSY B2, `(.L_x_12379) ;  /* 0x0000010000027945 */ /* 0x000fe60003800000 */
[----:B------:R-:W-:-:S04]  /*40d0*/  @!P3 ISETP.NE.AND.EX P6, PT, R169, RZ, PT, P6 ;  /* 0x000000ffa900b20c */ /* 0x000fc80003fc5360 */
[----:B------:R-:W-:Y:S01]  /*40e0*/  @!P3 FSEL R174, R119, RZ, P6 ;  /* 0x000000ff77aeb208 */ /* 0x000fe20003000000 */
[----:B------:R-:W-:Y:S08]  /*40f0*/  @!P3 BRA `(.L_x_12380) ;  /* 0x000000000030b947 */ /* 0x000ff00003800000 */
[----:B------:R-:W1:Y:S01]  /*4100*/  LDC.U8 R175, c[0x0][0x2a0] ;  /* 0x0000a800ffaf7b82 */ /* 0x000e620000000000 */
[----:B------:R-:W-:Y:S02]  /*4110*/  LOP3.LUT R7, R7, 0xffffffbf, RZ, 0xc0, !PT ;  /* 0xffffffbf07077812 */ /* 0x000fe400078ec0ff */
[----:B------:R-:W-:Y:S02]  /*4120*/  ISETP.NE.U32.AND P6, PT, R168, RZ, PT ;  /* 0x000000ffa800720c */ /* 0x000fe40003fc5070 */
[----:B------:R-:W-:Y:S02]  /*4130*/  @P0 LOP3.LUT R7, R7, 0x40, RZ, 0xfc, !PT ;  /* 0x0000004007070812 */ /* 0x000fe400078efcff */
[----:B------:R-:W-:Y:S02]  /*4140*/  ISETP.NE.AND.EX P6, PT, R169, RZ, PT, P6 ;  /* 0x000000ffa900720c */ /* 0x000fe40003fc5360 */
[----:B-1----:R-:W-:-:S04]  /*4150*/  ISETP.NE.AND P0, PT, R175, RZ, PT ;  /* 0x000000ffaf00720c */ /* 0x002fc80003f05270 */
[----:B------:R-:W-:Y:S02]  /*4160*/  FSEL R168, R173, RZ, !P0 ;  /* 0x000000ffada87208 */ /* 0x000fe40004000000 */
[----:B------:R-:W-:-:S03]  /*4170*/  LOP3.LUT P0, RZ, R7, 0x40, RZ, 0xc0, !PT ;  /* 0x0000004007ff7812 */ /* 0x000fc6000780c0ff */
[----:B------:R-:W-:-:S04]  /*4180*/  FFMA.FTZ R168, R231, R172, R168 ;  /* 0x000000ace7a87223 */ /* 0x000fc800000100a8 */
[----:B------:R-:W-:-:S04]  /*4190*/  FADD.FTZ R168, R223, -R168 ;  /* 0x800000a8dfa87221 */ /* 0x000fc80000010000 */
[----:B------:R-:W-:-:S04]  /*41a0*/  FMUL.FTZ R174, R5, R168 ;  /* 0x000000a805ae7220 */ /* 0x000fc80000410000 */
[----:B------:R-:W-:-:S07]  /*41b0*/  @P6 FADD.FTZ R174, R119, R174 ;  /* 0x000000ae77ae6221 */ /* 0x000fce0000010000 */
.L_x_12380:
[----:B------:R-:W-:Y:S05]  /*41c0*/  BSYNC B2 ;  /* 0x0000000000027941 */ /* 0x000fea0003800000 */
.L_x_12379:
[----:B------:R-:W-:Y:S01]  /*41d0*/  SEL R163, R174, R163, P5 ;  /* 0x000000a3aea37207 */ /* 0x000fe20002800000 */
[----:B------:R-:W-:Y:S01]  /*41e0*/  BSSY B2, `(.L_x_12381) ;  /* 0x0000010000027945 */ /* 0x000fe20003800000 */
[----:B------:R-:W-:-:S04]  /*41f0*/  ISETP.NE.U32.AND P5, PT, R170, RZ, PT ;  /* 0x000000ffaa00720c */ /* 0x000fc80003fa5070 */
[----:B------:R-:W-:-:S13]  /*4200*/  ISETP.NE.AND.EX P5, PT, R171, RZ, PT, P5 ;  /* 0x000000ffab00720c */ /* 0x000fda0003fa5350 */
[----:B------:R-:W1:Y:S02]  /*4210*/  @P5 LDC.64 R168, c[0x0][0x308] ;  /* 0x0000c200ffa85b82 */ /* 0x000e640000000a00 */
[----:B-1----:R-:W-:-:S05]  /*4220*/  @P5 IMAD.WIDE.U32 R168, R16, 0x10, R168 ;  /* 0x0000001010a85825 */ /* 0x002fca00078e00a8 */
[----:B------:R1:W-:Y:S01]  /*4230*/  @P5 STG.E.128 desc[UR4][R168.64], R160 ;  /* 0x000000a0a8005986 */ /* 0x0003e2000c101d04 */
[----:B------:R-:W-:Y:S05]  /*4240*/  @!P4 BRA `(.L_x_12382) ;  /* 0x000000000024c947 */ /* 0x000fea0003800000 */
[----:B------:R-:W2:Y:S01]  /*4250*/  LDL R175, [R1+0x2c] ;  /* 0x00002c0001af7983 */ /* 0x000ea20000100800 */
[----:B-1----:R-:W-:Y:S01]  /*4260*/  FMUL.FTZ R168, R174, UR11 ;  /* 0x0000000baea87c20 */ /* 0x002fe20008410000 */
[----:B------:R-:W-:-:S03]  /*4270*/  LOP3.LUT P5, RZ, R8, 0xff000000, RZ, 0xc0, !PT ;  /* 0xff00000008ff7812 */ /* 0x000fc600078ac0ff */
[----:B------:R-:W-:-:S04]  /*4280*/  FMUL.FTZ R168, R168, UR10 ;  /* 0x0000000aa8a87c20 */ /* 0x000fc80008410000 */
[----:B------:R-:W-:-:S05]  /*4290*/  FMUL.FTZ R167, R159, R168 ;  /* 0x000000a89fa77220 */ /* 0x000fca0000410000 */
[----:B------:R-:W-:-:S05]  /*42a0*/  FSEL R167, R167, RZ, P5 ;  /* 0x000000ffa7a77208 */ /* 0x000fca0002800000 */
[----:B------:R-:W-:Y:S01]  /*42b0*/  FADD.FTZ R87, R87, R167 ;  /* 0x000000a757577221 */ /* 0x000fe20000010000 */
[----:B------:R-:W-:-:S06]  /*42c0*/  HFMA2.MMA R167, -RZ, RZ, 0, 0 ;  /* 0x00000000ffa77435 */ /* 0x000fcc00000001ff */
[----:B--2---:R-:W-:-:S07]  /*42d0*/  @P5 FMUL.FTZ R167, R175, R168 ;  /* 0x000000a8afa75220 */ /* 0x004fce0000410000 */
.L_x_12382:
[----:B------:R-:W-:Y:S05]  /*42e0*/  BSYNC B2 ;  /* 0x0000000000027941 */ /* 0x000fea0003800000 */
.L_x_12381:
[----:B-1----:R-:W1:Y:S01]  /*42f0*/  @P4 LDC.64 R168, c[0x0][0x2f8] ;  /* 0x0000be00ffa84b82 */ /* 0x002e620000000a00 */
[----:B------:R-:W-:Y:S01]  /*4300*/  IADD3 R16, R16, 0x20, RZ ;  /* 0x0000002010107810 */ /* 0x000fe20007ffe0ff */
[C---:B-1----:R-:W-:Y:S01]  /*4310*/  @P4 IMAD.WIDE.U32 R168, R6.reuse, 0x10, R168 ;  /* 0x0000001006a84825 */ /* 0x042fe200078e00a8 */
[----:B------:R-:W-:-:S04]  /*4320*/  IADD3 R6, R6, 0x20, RZ ;  /* 0x0000002006067810 */ /* 0x000fc80007ffe0ff */
[----:B------:R1:W-:Y:S03]  /*4330*/  @P4 STG.E.128 desc[UR4][R168.64], R164 ;  /* 0x000000a4a8004986 */ /* 0x0003e6000c101d04 */
.L_x_12364:
[----:B------:R-:W-:Y:S05]  /*4340*/  BSYNC B1 ;  /* 0x0000000000017941 */ /* 0x000fea0003800000 */
.L_x_12363:
[----:B------:R-:W-:Y:S01]  /*4350*/  LOP3.LUT P5, RZ, R7, 0x8, RZ, 0xc0, !PT ;  /* 0x0000000807ff7812 */ /* 0x000fe200078ac0ff */
[----:B------:R-:W-:-:S12]  /*4360*/  BSSY B1, `(.L_x_12383) ;  /* 0x000007c000017945 */ /* 0x000fd80003800000 */
[----:B------:R-:W-:Y:S05]  /*4370*/  @!P5 BRA `(.L_x_12384) ;  /* 0x0000000400e8d947 */ /* 0x000fea0003800000 */
[----:B-1----:R-:W1:Y:S02]  /*4380*/  LDC.U8 R168, c[0x0][0x2a0] ;  /* 0x0000a800ffa87b82 */ /* 0x002e640000000000 */
[----:B-1----:R-:W-:-:S06]  /*4390*/  ISETP.NE.AND P5, PT, R168, RZ, PT ;  /* 0x000000ffa800720c */ /* 0x002fcc0003fa5270 */
[----:B------:R-:W1:Y:S01]  /*43a0*/  @P4 LDC.64 R168, c[0x0][0x220] ;  /* 0x00008800ffa84b82 */ /* 0x000e620000000a00 */
[----:B------:R-:W-:Y:S01]  /*43b0*/  FSEL R175, R173, RZ, !P5 ;  /* 0x000000ffadaf7208 */ /* 0x000fe20006800000 */
[----:B-1----:R-:W-:-:S05]  /*43c0*/  @P4 IMAD.WIDE.U32 R168, R6, 0x10, R168 ;  /* 0x0000001006a84825 */ /* 0x002fca00078e00a8 */
[----:B------:R1:W5:Y:S01]  /*43d0*/  @P4 LDG.E.128 R156, desc[UR4][R168.64] ;  /* 0x00000004a89c4981 */ /* 0x000362000c1e1d00 */
[----:B------:R-:W-:Y:S01]  /*43e0*/  BSSY B2, `(.L_x_12385) ;  /* 0x000000e000027945 */ /* 0x000fe20003800000 */
[----:B-1----:R-:W1:Y:S02]  /*43f0*/  @!P3 LDC.64 R168, c[0x0][0x2c8] ;  /* 0x0000b200ffa8bb82 */ /* 0x002e640000000a00 */
[----:B-1----:R-:W-:-:S04]  /*4400*/  @!P3 ISETP.NE.U32.AND P5, PT, R168, RZ, PT ;  /* 0x000000ffa800b20c */ /* 0x002fc80003fa5070 */
[----:B------:R-:W-:-:S04]  /*4410*/  @!P3 ISETP.NE.AND.EX P5, PT, R169, RZ, PT, P5 ;  /* 0x000000ffa900b20c */ /* 0x000fc80003fa5350 */
[----:B-----5:R-:W-:Y:S01]  /*4420*/  @!P3 FSEL R174, R120, RZ, P5 ;  /* 0x000000ff78aeb208 */ /* 0x020fe20002800000 */
        /* <DEDUP_REMOVED lines=9> */
.L_x_12386:
[----:B------:R-:W-:Y:S05]  /*44c0*/  BSYNC B2 ;  /* 0x0000000000027941 */ /* 0x000fea0003800000 */
.L_x_12385:
        /* <DEDUP_REMOVED lines=15> */
.L_x_12388:
[----:B------:R-:W-:Y:S05]  /*45c0*/  BSYNC B2 ;  /* 0x0000000000027941 */ /* 0x000fea0003800000 */
.L_x_12387:
        /* <DEDUP_REMOVED lines=11> */
.L_x_12390:
[----:B------:R-:W-:Y:S05]  /*4680*/  BSYNC B2 ;  /* 0x0000000000027941 */ /* 0x000fea0003800000 */
.L_x_12389:
        /* <DEDUP_REMOVED lines=12> */
.L_x_12392:
[----:B------:R-:W-:Y:S05]  /*4750*/  BSYNC B2 ;  /* 0x0000000000027941 */ /* 0x000fea0003800000 */
.L_x_12391:
        /* <DEDUP_REMOVED lines=11> */
.L_x_12394:
[----:B------:R-:W-:Y:S05]  /*4810*/  BSYNC B2 ;  /* 0x0000000000027941 */ /* 0x000fea0003800000 */
.L_x_12393:
        /* <DEDUP_REMOVED lines=12> */
.L_x_12396:
[----:B------:R-:W-:Y:S05]  /*48e0*/  BSYNC B2 ;  /* 0x0000000000027941 */ /* 0x000fea0003800000 */
.L_x_12395:
        /* <DEDUP_REMOVED lines=11> */
.L_x_12398:
[----:B------:R-:W-:Y:S05]  /*49a0*/  BSYNC B2 ;  /* 0x0000000000027941 */ /* 0x000fea0003800000 */
.L_x_12397:
[----:B------:R-:W-:Y:S01]  /*49b0*/  SEL R163, R174, R163, P5 ;  /* 0x000000a3aea37207 */ /* 0x000fe20002800000 */
[----:B------:R-:W-:Y:S01]  /*49c0*/  BSSY B2, `(.L_x_12399) ;  /* 0x0000012000027945 */ /* 0x000fe20003800000 */
[----:B------:R-:W-:-:S04]  /*49d0*/  ISETP.NE.U32.AND P5, PT, R170, RZ, PT ;  /* 0x000000ffaa00720c */ /* 0x000fc80003fa5070 */
[----:B------:R-:W-:-:S13]  /*49e0*/  ISETP.NE.AND.EX P5, PT, R171, RZ, PT, P5 ;  /* 0x000000ffab00720c */ /* 0x000fda0003fa5350 */
[----:B------:R-:W1:Y:S02]  /*49f0*/  @P5 LDC.64 R168, c[0x0][0x308] ;  /* 0x0000c200ffa85b82 */ /* 0x000e640000000a00 */
[----:B-1----:R-:W-:-:S05]  /*4a00*/  @P5 IMAD.WIDE.U32 R168, R16, 0x10, R168 ;  /* 0x0000001010a85825 */ /* 0x002fca00078e00a8 */
[----:B------:R1:W-:Y:S02]  /*4a10*/  @P5 STG.E.128 desc[UR4][R168.64], R160 ;  /* 0x000000a0a8005986 */ /* 0x0003e4000c101d04 */
[----:B-1----:R-:W1:Y:S02]  /*4a20*/  @P4 LDC.64 R168, c[0x0][0x2f8] ;  /* 0x0000be00ffa84b82 */ /* 0x002e640000000a00 */
[----:B-1----:R-:W-:Y:S01]  /*4a30*/  @P4 IMAD.WIDE.U32 R168, R6, 0x10, R168 ;  /* 0x0000001006a84825 */ /* 0x002fe200078e00a8 */
[----:B------:R-:W-:Y:S06]  /*4a40*/  @!P4 BRA `(.L_x_12400) ;  /* 0x000000000024c947 */ /* 0x000fec0003800000 */
        /* <DEDUP_REMOVED lines=9> */
.L_x_12400:
[----:B------:R-:W-:Y:S05]  /*4ae0*/  BSYNC B2 ;  /* 0x0000000000027941 */ /* 0x000fea0003800000 */
.L_x_12399:
[----:B------:R2:W-:Y:S01]  /*4af0*/  @P4 STG.E.128 desc[UR4][R168.64], R164 ;  /* 0x000000a4a8004986 */ /* 0x0005e2000c101d04 */
[----:B------:R-:W-:Y:S02]  /*4b00*/  IADD3 R6, R6, 0x20, RZ ;  /* 0x0000002006067810 */ /* 0x000fe40007ffe0ff */
[----:B------:R-:W-:-:S07]  /*4b10*/  IADD3 R16, R16, 0x20, RZ ;  /* 0x0000002010107810 */ /* 0x000fce0007ffe0ff */
.L_x_12384:
[----:B------:R-:W-:Y:S05]  /*4b20*/  BSYNC B1 ;  /* 0x0000000000017941 */ /* 0x000fea0003800000 */
.L_x_12383:
[----:B------:R-:W-:Y:S01]  /*4b30*/  LOP3.LUT P5, RZ, R7, 0x4, RZ, 0xc0, !PT ;  /* 0x0000000407ff7812 */ /* 0x000fe200078ac0ff */
[----:B------:R-:W-:-:S12]  /*4b40*/  BSSY B1, `(.L_x_12401) ;  /* 0x000007c000017945 */ /* 0x000fd80003800000 */
[----:B------:R-:W-:Y:S05]  /*4b50*/  @!P5 BRA `(.L_x_12402) ;  /* 0x0000000400e8d947 */ /* 0x000fea0003800000 */
[----:B-12---:R-:W1:Y:S02]  /*4b60*/  LDC.U8 R168, c[0x0][0x2a0] ;  /* 0x0000a800ffa87b82 */ /* 0x006e640000000000 */
        /* <DEDUP_REMOVED lines=19> */
.L_x_12404:
[----:B------:R-:W-:Y:S05]  /*4ca0*/  BSYNC B2 ;  /* 0x0000000000027941 */ /* 0x000fea0003800000 */
.L_x_12403:
        /* <DEDUP_REMOVED lines=15> */
.L_x_12406:
[----:B------:R-:W-:Y:S05]  /*4da0*/  BSYNC B2 ;  /* 0x0000000000027941 */ /* 0x000fea0003800000 */
.L_x_12405:
        /* <DEDUP_REMOVED lines=11> */
.L_x_12408:
[----:B------:R-:W-:Y:S05]  /*4e60*/  BSYNC B2 ;  /* 0x0000000000027941 */ /* 0x000fea0003800000 */
.L_x_12407:
        /* <DEDUP_REMOVED lines=12> */
.L_x_12410:
[----:B------:R-:W-:Y:S05]  /*4f30*/  BSYNC B2 ;  /* 0x0000000000027941 */ /* 0x000fea0003800000 */
.L_x_12409:
        /* <DEDUP_REMOVED lines=11> */
.L_x_12412:
[----:B------:R-:W-:Y:S05]  /*4ff0*/  BSYNC B2 ;  /* 0x0000000000027941 */ /* 0x000fea0003800000 */
.L_x_12411:
        /* <DEDUP_REMOVED lines=12> */
.L_x_12414:
[----:B------:R-:W-:Y:S05]  /*50c0*/  BSYNC B2 ;  /* 0x0000000000027941 */ /* 0x000fea0003800000 */
.L_x_12413:
        /* <DEDUP_REMOVED lines=11> */
.L_x_12416:
[----:B------:R-:W-:Y:S05]  /*5180*/  BSYNC B2 ;  /* 0x0000000000027941 */ /* 0x000fea0003800000 */
.L_x_12415:
        /* <DEDUP_REMOVED lines=19> */
.L_x_12418:
[----:B------:R-:W-:Y:S05]  /*52c0*/  BSYNC B2 ;  /* 0x0000000000027941 */ /* 0x000fea0003800000 */
.L_x_12417:
[----:B------:R3:W-:Y:S01]  /*52d0*/  @P4 STG.E.128 desc[UR4][R168.64], R164 ;  /* 0x000000a4a8004986 */ /* 0x0007e2000c101d04 */
[----:B------:R-:W-:Y:S02]  /*52e0*/  IADD3 R6, R6, 0x20, RZ ;  /* 0x0000002006067810 */ /* 0x000fe40007ffe0ff */
[----:B------:R-:W-:-:S07]  /*52f0*/  IADD3 R16, R16, 0x20, RZ ;  /* 0x0000002010107810 */ /* 0x000fce0007ffe0ff */
.L_x_12402:
[----:B------:R-:W-:Y:S05]  /*5300*/  BSYNC B1 ;  /* 0x0000000000017941 */ /* 0x000fea0003800000 */
.L_x_12401:
[----:B------:R-:W-:Y:S01]  /*5310*/  LOP3.LUT P5, RZ, R7, 0x2, RZ, 0xc0, !PT ;  /* 0x0000000207ff7812 */ /* 0x000fe200078ac0ff */
[----:B------:R-:W-:-:S12]  /*5320*/  BSSY B1, `(.L_x_12419) ;  /* 0x000007b000017945 */ /* 0x000fd80003800000 */
[----:B------:R-:W-:Y:S05]  /*5330*/  @!P5 BRA `(.L_x_12420) ;  /* 0x0000000400e4d947 */ /* 0x000fea0003800000 */
[----:B-123--:R-:W1:Y:S02]  /*5340*/  LDC.U8 R168, c[0x0][0x2a0] ;  /* 0x0000a800ffa87b82 */ /* 0x00ee640000000000 */
        /* <DEDUP_REMOVED lines=19> */
.L_x_12422:
[----:B------:R-:W-:Y:S05]  /*5480*/  BSYNC B2 ;  /* 0x0000000000027941 */ /* 0x000fea0003800000 */
.L_x_12421:
        /* <DEDUP_REMOVED lines=15> */
.L_x_12424:
[----:B------:R-:W-:Y:S05]  /*5580*/  BSYNC B2 ;  /* 0x0000000000027941 */ /* 0x000fea0003800000 */
.L_x_12423:
        /* <DEDUP_REMOVED lines=11> */
.L_x_12426:
[----:B------:R-:W-:Y:S05]  /*5640*/  BSYNC B2 ;  /* 0x0000000000027941 */ /* 0x000fea0003800000 */
.L_x_12425:
        /* <DEDUP_REMOVED lines=12> */
.L_x_12428:
[----:B------:R-:W-:Y:S05]  /*5710*/  BSYNC B2 ;  /* 0x0000000000027941 */ /* 0x000fea0003800000 */
.L_x_12427:
        /* <DEDUP_REMOVED lines=11> */
.L_x_12430:
[----:B------:R-:W-:Y:S05]  /*57d0*/  BSYNC B2 ;  /* 0x0000000000027941 */ /* 0x000fea0003800000 */
.L_x_12429:
[----:B------:R-:W-:Y:S01]  /*57e0*/  BSSY B2, `(.L_x_12431) ;  /* 0x000000c000027945 */ /* 0x000fe20003800000 */
[----:B------:R-:W-:-:S03]  /*57f0*/  SEL R162, R174, R162, P5 ;  /* 0x000000a2aea27207 */ /* 0x000fc60002800000 */
[----:B------:R-:W-:Y:S05]  /*5800*/  @!P4 BRA `(.L_x_12432) ;  /* 0x000000000024c947 */ /* 0x000fea0003800000 */
[----:B------:R-:W2:Y:S01]  /*5810*/  LDL R192, [R1] ;  /* 0x0000000001c07983 */ /* 0x000ea20000100800 */
        /* <DEDUP_REMOVED lines=8> */
.L_x_12432:
[----:B------:R-:W-:Y:S05]  /*58a0*/  BSYNC B2 ;  /* 0x0000000000027941 */ /* 0x000fea0003800000 */
.L_x_12431:
        /* <DEDUP_REMOVED lines=11> */
.L_x_12434:
[----:B------:R-:W-:Y:S05]  /*5960*/  BSYNC B2 ;  /* 0x0000000000027941 */ /* 0x000fea0003800000 */
.L_x_12433:
        /* <DEDUP_REMOVED lines=10> */
[----:B------:R-:W-:Y:S01]  /*5a10*/  FMUL.FTZ R170, R174, UR11 ;  /* 0x0000000baeaa7c20 */ /* 0x000fe20008410000 */
[----:B------:R-:W-:-:S03]  /*5a20*/  LOP3.LUT P5, RZ, R11, 0xff000000, RZ, 0xc0, !PT ;  /* 0xff0000000bff7812 */ /* 0x000fc600078ac0ff */
[----:B------:R-:W-:-:S04]  /*5a30*/  FMUL.FTZ R170, R170, UR10 ;  /* 0x0000000aaaaa7c20 */ /* 0x000fc80008410000 */
[----:B------:R-:W-:-:S05]  /*5a40*/  FMUL.FTZ R167, R159, R170 ;  /* 0x000000aa9fa77220 */ /* 0x000fca0000410000 */
[----:B------:R-:W-:-:S05]  /*5a50*/  FSEL R167, R167, RZ, P5 ;  /* 0x000000ffa7a77208 */ /* 0x000fca0002800000 */
[----:B------:R-:W-:Y:S01]  /*5a60*/  FADD.FTZ R99, R99, R167 ;  /* 0x000000a763637221 */ /* 0x000fe20000010000 */
[----:B------:R-:W-:-:S06]  /*5a70*/  HFMA2.MMA R167, -RZ, RZ, 0, 0 ;  /* 0x00000000ffa77435 */ /* 0x000fcc00000001ff */
[----:B------:R-:W-:-:S07]  /*5a80*/  @P5 FMUL.FTZ R167, R252, R170 ;  /* 0x000000aafca75220 */ /* 0x000fce0000410000 */
.L_x_12436:
[----:B------:R-:W-:Y:S05]  /*5a90*/  BSYNC B2 ;  /* 0x0000000000027941 */ /* 0x000fea0003800000 */
.L_x_12435:
[----:B------:R4:W-:Y:S01]  /*5aa0*/  @P4 STG.E.128 desc[UR4][R168.64], R164 ;  /* 0x000000a4a8004986 */ /* 0x0009e2000c101d04 */
[----:B------:R-:W-:Y:S02]  /*5ab0*/  IADD3 R6, R6, 0x20, RZ ;  /* 0x0000002006067810 */ /* 0x000fe40007ffe0ff */
[----:B------:R-:W-:-:S07]  /*5ac0*/  IADD3 R16, R16, 0x20, RZ ;  /* 0x0000002010107810 */ /* 0x000fce0007ffe0ff */
.L_x_12420:
[----:B------:R-:W-:Y:S05]  /*5ad0*/  BSYNC B1 ;  /* 0x0000000000017941 */ /* 0x000fea0003800000 */
.L_x_12419:
[----:B------:R-:W-:Y:S04]  /*5ae0*/  BSSY B1, `(.L_x_12437) ;  /* 0x0000078000017945 */ /* 0x000fe80003800000 */
[----:B------:R-:W-:Y:S05]  /*5af0*/  @!P0 BRA `(.L_x_12438) ;  /* 0x0000000400d88947 */ /* 0x000fea0003800000 */
[----:B-1234-:R-:W1:Y:S02]  /*5b00*/  LDC.U8 R168, c[0x0][0x2a0] ;  /* 0x0000a800ffa87b82 */ /* 0x01ee640000000000 */
        /* <DEDUP_REMOVED lines=19> */
.L_x_12440:
[----:B------:R-:W-:Y:S05]  /*5c40*/  BSYNC B2 ;  /* 0x0000000000027941 */ /* 0x000fea0003800000 */
.L_x_12439:
[----:B------:R-:W1:Y:S01]  /*5c50*/  LDC.64 R170, c[0x0][0x308] ;  /* 0x0000c200ffaa7b82 */ /* 0x000e620000000a00 */
[----:B------:R-:W-:Y:S01]  /*5c60*/  BSSY B2, `(.L_x_12441) ;  /* 0x000000d000027945 */ /* 0x000fe20003800000 */
[----:B-1----:R-:W-:-:S04]  /*5c70*/  ISETP.NE.U32.AND P5, PT, R170, RZ, PT ;  /* 0x000000ffaa00720c */ /* 0x002fc80003fa5070 */
[----:B------:R-:W-:-:S04]  /*5c80*/  ISETP.NE.AND.EX P5, PT, R171, RZ, PT, P5 ;  /* 0x000000ffab00720c */ /* 0x000fc80003fa5350 */
[----:B------:R-:W-:Y:S01]  /*5c90*/  SEL R160, R174, R160, P5 ;  /* 0x000000a0aea07207 */ /* 0x000fe20002800000 */
[----:B------:R-:W-:Y:S08]  /*5ca0*/  @!P4 BRA `(.L_x_12442) ;  /* 0x000000000020c947 */ /* 0x000ff00003800000 */
[----:B------:R-:W-:Y:S01]  /*5cb0*/  FMUL.FTZ R174, R174, UR11 ;  /* 0x0000000baeae7c20 */ /* 0x000fe20008410000 */
[----:B------:R-:W-:-:S03]  /*5cc0*/  LOP3.LUT P6, RZ, R12, 0xff, RZ, 0xc0, !PT ;  /* 0x000000ff0cff7812 */ /* 0x000fc600078cc0ff */
[----:B------:R-:W-:-:S04]  /*5cd0*/  FMUL.FTZ R174, R174, UR10 ;  /* 0x0000000aaeae7c20 */ /* 0x000fc80008410000 */
[----:B------:R-:W-:-:S05]  /*5ce0*/  FMUL.FTZ R164, R156, R174 ;  /* 0x000000ae9ca47220 */ /* 0x000fca0000410000 */
[----:B------:R-:W-:-:S05]  /*5cf0*/  FSEL R164, R164, RZ, P6 ;  /* 0x000000ffa4a47208 */ /* 0x000fca0003000000 */
[----:B------:R-:W-:Y:S01]  /*5d00*/  FADD.FTZ R100, R100, R164 ;  /* 0x000000a464647221 */ /* 0x000fe20000010000 */
[----:B------:R-:W-:Y:S01]  /*5d10*/  MOV R164, RZ ;  /* 0x000000ff00a47202 */ /* 0x000fe20000000f00 */
[----:B------:R-:W-:-:S07]  /*5d20*/  @P6 FMUL.FTZ R164, R251, R174 ;  /* 0x000000aefba46220 */ /* 0x000fce0000410000 */
.L_x_12442:
[----:B------:R-:W-:Y:S05]  /*5d30*/  BSYNC B2 ;  /* 0x0000000000027941 */ /* 0x000fea0003800000 */
.L_x_12441:
        /* <DEDUP_REMOVED lines=11> */
.L_x_12444:
[----:B------:R-:W-:Y:S05]  /*5df0*/  BSYNC B2 ;  /* 0x0000000000027941 */ /* 0x000fea0003800000 */
.L_x_12443:
[----:B------:R-:W-:Y:S01]  /*5e00*/  BSSY B2, `(.L_x_12445) ;  /* 0x000000b000027945 */ /* 0x000fe20003800000 */
[----:B------:R-:W-:-:S03]  /*5e10*/  SEL R161, R174, R161, P5 ;  /* 0x000000a1aea17207 */ /* 0x000fc60002800000 */
[----:B------:R-:W-:Y:S05]  /*5e20*/  @!P4 BRA `(.L_x_12446) ;  /* 0x000000000020c947 */ /* 0x000fea0003800000 */
        /* <DEDUP_REMOVED lines=8> */
.L_x_12446:
[----:B------:R-:W-:Y:S05]  /*5eb0*/  BSYNC B2 ;  /* 0x0000000000027941 */ /* 0x000fea0003800000 */
.L_x_12445:
        /* <DEDUP_REMOVED lines=11> */
.L_x_12448:
[----:B------:R-:W-:Y:S05]  /*5f70*/  BSYNC B2 ;  /* 0x0000000000027941 */ /* 0x000fea0003800000 */
.L_x_12447:
        /* <DEDUP_REMOVED lines=11> */
.L_x_12450:
[----:B------:R-:W-:Y:S05]  /*6030*/  BSYNC B2 ;  /* 0x0000000000027941 */ /* 0x000fea0003800000 */
.L_x_12449:
        /* <DEDUP_REMOVED lines=11> */
.L_x_12452:
[----:B------:R-:W-:Y:S05]  /*60f0*/  BSYNC B2 ;  /* 0x0000000000027941 */ /* 0x000fea0003800000 */
.L_x_12451:
        /* <DEDUP_REMOVED lines=18> */
.L_x_12454:
[----:B------:R-:W-:Y:S05]  /*6220*/  BSYNC B2 ;  /* 0x0000000000027941 */ /* 0x000fea0003800000 */
.L_x_12453:
[----:B------:R1:W-:Y:S01]  /*6230*/  @P4 STG.E.128 desc[UR4][R168.64], R164 ;  /* 0x000000a4a8004986 */ /* 0x0003e2000c101d04 */
[----:B------:R-:W-:Y:S02]  /*6240*/  IADD3 R6, R6, 0x20, RZ ;  /* 0x0000002006067810 */ /* 0x000fe40007ffe0ff */
[----:B------:R-:W-:-:S07]  /*6250*/  IADD3 R16, R16, 0x20, RZ ;  /* 0x0000002010107810 */ /* 0x000fce0007ffe0ff */
.L_x_12438:
[----:B------:R-:W-:Y:S05]  /*6260*/  BSYNC B1 ;  /* 0x0000000000017941 */ /* 0x000fea0003800000 */
.L_x_12437:
        /* <DEDUP_REMOVED lines=22> */
.L_x_12458:
[----:B------:R-:W-:Y:S05]  /*63d0*/  BSYNC B2 ;  /* 0x0000000000027941 */ /* 0x000fea0003800000 */
.L_x_12457:
        /* <DEDUP_REMOVED lines=14> */
.L_x_12460:
[----:B------:R-:W-:Y:S05]  /*64c0*/  BSYNC B2 ;  /* 0x0000000000027941 */ /* 0x000fea0003800000 */
.L_x_12459:
        /* <DEDUP_REMOVED lines=11> */
.L_x_12462:
[----:B------:R-:W-:Y:S05]  /*6580*/  BSYNC B2 ;  /* 0x0000000000027941 */ /* 0x000fea0003800000 */
.L_x_12461:
        /* <DEDUP_REMOVED lines=11> */
.L_x_12464:
[----:B------:R-:W-:Y:S05]  /*6640*/  BSYNC B2 ;  /* 0x0000000000027941 */ /* 0x000fea0003800000 */
.L_x_12463:
        /* <DEDUP_REMOVED lines=11> */
.L_x_12466:
[----:B------:R-:W-:Y:S05]  /*6700*/  BSYNC B2 ;  /* 0x0000000000027941 */ /* 0x000fea0003800000 */
.L_x_12465:
        /* <DEDUP_REMOVED lines=11> */
.L_x_12468:
[----:B------:R-:W-:Y:S05]  /*67c0*/  BSYNC B2 ;  /* 0x0000000000027941 */ /* 0x000fea0003800000 */
.L_x_12467:
        /* <DEDUP_REMOVED lines=11> */
.L_x_12470:
[----:B------:R-:W-:Y:S05]  /*6880*/  BSYNC B2 ;  /* 0x0000000000027941 */ /* 0x000fea0003800000 */
.L_x_12469:
        /* <DEDUP_REMOVED lines=18> */
.L_x_12472:
[----:B------:R-:W-:Y:S05]  /*69b0*/  BSYNC B2 ;  /* 0x0000000000027941 */ /* 0x000fea0003800000 */
.L_x_12471:
[----:B------:R1:W-:Y:S01]  /*69c0*/  @P4 STG.E.128 desc[UR4][R168.64], R164 ;  /* 0x000000a4a8004986 */ /* 0x0003e2000c101d04 */
[----:B------:R-:W-:Y:S01]  /*69d0*/  IADD3 R6, R6, 0x20, RZ ;  /* 0x0000002006067810 */ /* 0x000fe20007ffe0ff */
[----:B------:R-:W-:-:S07]  /*69e0*/  VIADD R16, R16, 0x20 ;  /* 0x0000002010107836 */ /* 0x000fce0000000000 */
.L_x_12456:
[----:B------:R-:W-:Y:S05]  /*69f0*/  BSYNC B1 ;  /* 0x0000000000017941 */ /* 0x000fea0003800000 */
.L_x_12455:
        /* <DEDUP_REMOVED lines=22> */
.L_x_12476:
[----:B------:R-:W-:Y:S05]  /*6b60*/  BSYNC B2 ;  /* 0x0000000000027941 */ /* 0x000fea0003800000 */
.L_x_12475:
        /* <DEDUP_REMOVED lines=14> */
.L_x_12478:
[----:B------:R-:W-:Y:S05]  /*6c50*/  BSYNC B2 ;  /* 0x0000000000027941 */ /* 0x000fea0003800000 */
.L_x_12477:
        /* <DEDUP_REMOVED lines=11> */
.L_x_12480:
[----:B------:R-:W-:Y:S05]  /*6d10*/  BSYNC B2 ;  /* 0x0000000000027941 */ /* 0x000fea0003800000 */
.L_x_12479:
        /* <DEDUP_REMOVED lines=11> */
.L_x_12482:
[----:B------:R-:W-:Y:S05]  /*6dd0*/  BSYNC B2 ;  /* 0x0000000000027941 */ /* 0x000fea0003800000 */
.L_x_12481:
        /* <DEDUP_REMOVED lines=11> */
.L_x_12484:
[----:B------:R-:W-:Y:S05]  /*6e90*/  BSYNC B2 ;  /* 0x0000000000027941 */ /* 0x000fea0003800000 */
.L_x_12483:
        /* <DEDUP_REMOVED lines=11> */
.L_x_12486:
[----:B------:R-:W-:Y:S05]  /*6f50*/  BSYNC B2 ;  /* 0x0000000000027941 */ /* 0x000fea0003800000 */
.L_x_12485:
        /* <DEDUP_REMOVED lines=11> */
.L_x_12488:
[----:B------:R-:W-:Y:S05]  /*7010*/  BSYNC B2 ;  /* 0x0000000000027941 */ /* 0x000fea0003800000 */
.L_x_12487:
        /* <DEDUP_REMOVED lines=18> */
.L_x_12490:
[----:B------:R-:W-:Y:S05]  /*7140*/  BSYNC B2 ;  /* 0x0000000000027941 */ /* 0x000fea0003800000 */
.L_x_12489:
[----:B------:R1:W-:Y:S01]  /*7150*/  @P4 STG.E.128 desc[UR4][R168.64], R164 ;  /* 0x000000a4a8004986 */ /* 0x0003e2000c101d04 */
[----:B------:R-:W-:Y:S02]  /*7160*/  IADD3 R6, R6, 0x20, RZ ;  /* 0x0000002006067810 */ /* 0x000fe40007ffe0ff */
[----:B------:R-:W-:-:S07]  /*7170*/  IADD3 R16, R16, 0x20, RZ ;  /* 0x0000002010107810 */ /* 0x000fce0007ffe0ff */
.L_x_12474:
[----:B------:R-:W-:Y:S05]  /*7180*/  BSYNC B1 ;  /* 0x0000000000017941 */ /* 0x000fea0003800000 */
.L_x_12473:
[----:B------:R-:W-:Y:S01]  /*7190*/  LOP3.LUT P5, RZ, R7, 0x20, RZ, 0xc0, !PT ;  /* 0x0000002007ff7812 */ /* 0x000fe200078ac0ff */
[----:B------:R-:W-:-:S12]  /*71a0*/  BSSY B1, `(.L_x_12491) ;  /* 0x0000076000017945 */ /* 0x000fd80003800000 */
        /* <DEDUP_REMOVED lines=21> */
.L_x_12494:
[----:B------:R-:W-:Y:S05]  /*7300*/  BSYNC B2 ;  /* 0x0000000000027941 */ /* 0x000fea0003800000 */
.L_x_12493:
        /* <DEDUP_REMOVED lines=14> */
.L_x_12496:
[----:B------:R-:W-:Y:S05]  /*73f0*/  BSYNC B2 ;  /* 0x0000000000027941 */ /* 0x000fea0003800000 */
.L_x_12495:
        /* <DEDUP_REMOVED lines=11> */
.L_x_12498:
[----:B------:R-:W-:Y:S05]  /*74b0*/  BSYNC B2 ;  /* 0x0000000000027941 */ /* 0x000fea0003800000 */
.L_x_12497:
        /* <DEDUP_REMOVED lines=11> */
.L_x_12500:
[----:B------:R-:W-:Y:S05]  /*7570*/  BSYNC B2 ;  /* 0x0000000000027941 */ /* 0x000fea0003800000 */
.L_x_12499:
        /* <DEDUP_REMOVED lines=11> */
.L_x_12502:
[----:B------:R-:W-:Y:S05]  /*7630*/  BSYNC B2 ;  /* 0x0000000000027941 */ /* 0x000fea0003800000 */
.L_x_12501:
        /* <DEDUP_REMOVED lines=11> */
.L_x_12504:
[----:B------:R-:W-:Y:S05]  /*76f0*/  BSYNC B2 ;  /* 0x0000000000027941 */ /* 0x000fea0003800000 */
.L_x_12503:
        /* <DEDUP_REMOVED lines=11> */
.L_x_12506:
[----:B------:R-:W-:Y:S05]  /*77b0*/  BSYNC B2 ;  /* 0x0000000000027941 */ /* 0x000fea0003800000 */
.L_x_12505:
[----:B------:R-:W-:Y:S01]  /*77c0*/  ISETP.NE.U32.AND P3, PT, R170, RZ, PT ;  /* 0x000000ffaa00720c */ /* 0x000fe20003f65070 */
[----:B------:R-:W-:Y:S01]  /*77d0*/  BSSY B2, `(.L_x_12507) ;  /* 0x0000011000027945 */ /* 0x000fe20003800000 */
[----:B------:R-:W-:Y:S02]  /*77e0*/  SEL R163, R173, R163, P5 ;  /* 0x000000a3ada37207 */ /* 0x000fe40002800000 */
        /* <DEDUP_REMOVED lines=8> */
[----:B------:R-:W-:Y:S01]  /*7870*/  LOP3.LUT P3, RZ, R15, 0xff000000, RZ, 0xc0, !PT ;  /* 0xff0000000fff7812 */ /* 0x000fe2000786c0ff */
[----:B------:R-:W-:Y:S02]  /*7880*/  HFMA2.MMA R167, -RZ, RZ, 0, 0 ;  /* 0x00000000ffa77435 */ /* 0x000fe400000001ff */
[----:B------:R-:W-:-:S04]  /*7890*/  FMUL.FTZ R5, R5, UR10 ;  /* 0x0000000a05057c20 */ /* 0x000fc80008410000 */
[----:B------:R-:W-:-:S05]  /*78a0*/  FMUL.FTZ R6, R159, R5 ;  /* 0x000000059f067220 */ /* 0x000fca0000410000 */
[----:B------:R-:W-:Y:S01]  /*78b0*/  FSEL R6, R6, RZ, P3 ;  /* 0x000000ff06067208 */ /* 0x000fe20001800000 */
[----:B------:R-:W-:-:S04]  /*78c0*/  @P3 FMUL.FTZ R167, R236, R5 ;  /* 0x00000005eca73220 */ /* 0x000fc80000410000 */
[----:B------:R-:W-:-:S07]  /*78d0*/  FADD.FTZ R115, R115, R6 ;  /* 0x0000000673737221 */ /* 0x000fce0000010000 */
.L_x_12508:
[----:B------:R-:W-:Y:S05]  /*78e0*/  BSYNC B2 ;  /* 0x0000000000027941 */ /* 0x000fea0003800000 */
.L_x_12507:
[----:B------:R1:W-:Y:S02]  /*78f0*/  @P4 STG.E.128 desc[UR4][R168.64], R164 ;  /* 0x000000a4a8004986 */ /* 0x0003e4000c101d04 */
.L_x_12492:
[----:B------:R-:W-:Y:S05]  /*7900*/  BSYNC B1 ;  /* 0x0000000000017941 */ /* 0x000fea0003800000 */
.L_x_12491:
[----:B-1234-:R-:W1:Y:S02]  /*7910*/  LDC.64 R168, c[0x0][0x210] ;  /* 0x00008400ffa87b82 */ /* 0x01ee640000000a00 */
[----:B-1----:R-:W-:-:S04]  /*7920*/  LEA R2, R168, R2, 0x2 ;  /* 0x00000002a8027211 */ /* 0x002fc800078e10ff */
[----:B------:R-:W-:-:S13]  /*7930*/  ISETP.GE.AND P3, PT, R2, R169, PT ;  /* 0x000000a90200720c */ /* 0x000fda0003f66270 */
[----:B------:R-:W-:Y:S05]  /*7940*/  @!P3 BRA `(.L_x_12509) ;  /* 0xffffff9800b8b947 */ /* 0x000fea000383ffff */
.L_x_12330:
[----:B------:R-:W-:Y:S05]  /*7950*/  BSYNC B0 ;  /* 0x0000000000007941 */ /* 0x000fea0003800000 */
.L_x_12329:
[----:B------:R-:W1:Y:S01]  /*7960*/  S2R R168, SR_TID.X ;  /* 0x0000000000a87919 */ /* 0x000e620000002100 */
[----:B------:R-:W-:Y:S01]  /*7970*/  MOV R0, 0x400 ;  /* 0x0000040000007802 */ /* 0x000fe20000000f00 */
[----:B------:R-:W-:Y:S05]  /*7980*/  WARPSYNC.ALL ;  /* 0x0000000000007948 */ /* 0x000fea0003800000 */
[----:B------:R-:W2:Y:S01]  /*7990*/  S2R R5, SR_CgaCtaId ;  /* 0x0000000000057919 */ /* 0x000ea20000008800 */
[----:B------:R-:W-:Y:S01]  /*79a0*/  ULDC.64 UR12, c[0x0][0x2d8] ;  /* 0x0000b600000c7ab9 */ /* 0x000fe20000000a00 */
[----:B------:R-:W-:Y:S01]  /*79b0*/  ULDC.64 UR14, c[0x0][0x2d0] ;  /* 0x0000b400000e7ab9 */ /* 0x000fe20000000a00 */
[----:B------:R-:W-:Y:S01]  /*79c0*/  BSSY B0, `(.L_x_12510) ;  /* 0x0000094000007945 */ /* 0x000fe20003800000 */
[----:B-1----:R-:W-:-:S04]  /*79d0*/  SHF.R.U32.HI R2, RZ, 0x5, R168 ;  /* 0x00000005ff027819 */ /* 0x002fc800000116a8 */
[----:B------:R-:W-:Y:S02]  /*79e0*/  PRMT R3, R2, 0x2104, R3 ;  /* 0x0000210402037816 */ /* 0x000fe40000000003 */
[----:B--2---:R-:W-:-:S04]  /*79f0*/  LEA R0, R5, R0, 0x18 ;  /* 0x0000000005007211 */ /* 0x004fc800078ec0ff */
[-C--:B------:R-:W-:Y:S02]  /*7a00*/  LEA R3, R3, R0.reuse, 0x4 ;  /* 0x0000000003037211 */ /* 0x080fe400078e20ff */
[----:B------:R-:W-:-:S03]  /*7a10*/  LEA R0, R168, R0, 0x2 ;  /* 0x00000000a8007211 */ /* 0x000fc600078e10ff */
[----:B------:R-:W-:Y:S04]  /*7a20*/  STS.128 [R3], R56 ;  /* 0x0000003803007388 */ /* 0x000fe80000000c00 */
[----:B------:R1:W-:Y:S04]  /*7a30*/  STS.128 [R3+0x200], R60 ;  /* 0x0002003c03007388 */ /* 0x0003e80000000c00 */
[----:B------:R-:W-:Y:S04]  /*7a40*/  STS.128 [R3+0x400], R64 ;  /* 0x0004004003007388 */ /* 0x000fe80000000c00 */
[----:B------:R-:W-:Y:S04]  /*7a50*/  STS.128 [R3+0x600], R68 ;  /* 0x0006004403007388 */ /* 0x000fe80000000c00 */
[----:B------:R-:W-:Y:S04]  /*7a60*/  STS.128 [R3+0x800], R72 ;  /* 0x0008004803007388 */ /* 0x000fe80000000c00 */
[----:B------:R-:W-:Y:S01]  /*7a70*/  STS.128 [R3+0xa00], R76 ;  /* 0x000a004c03007388 */ /* 0x000fe20000000c00 */
[----:B-1----:R-:W-:-:S03]  /*7a80*/  IADD3 R62, R4, 0x7f, -R168 ;  /* 0x0000007f043e7810 */ /* 0x002fc60007ffe8a8 */
[----:B------:R1:W-:Y:S01]  /*7a90*/  STS.128 [R3+0xc00], R80 ;  /* 0x000c005003007388 */ /* 0x0003e20000000c00 */
[C---:B------:R-:W-:Y:S02]  /*7aa0*/  ISETP.GE.U32.AND P6, PT, R62.reuse, 0x100, PT ;  /* 0x000001003e00780c */ /* 0x040fe40003fc6070 */
[----:B------:R-:W-:Y:S01]  /*7ab0*/  ISETP.GE.U32.AND P5, PT, R62, 0x180, PT ;  /* 0x000001803e00780c */ /* 0x000fe20003fa6070 */
[----:B------:R-:W-:Y:S01]  /*7ac0*/  STS.128 [R3+0xe00], R148 ;  /* 0x000e009403007388 */ /* 0x000fe20000000c00 */
[----:B------:R-:W-:Y:S06]  /*7ad0*/  BAR.SYNC.DEFER_BLOCKING 0x0 ;  /* 0x0000000000007b1d */ /* 0x000fec0000010000 */
[----:B-1----:R-:W1:Y:S01]  /*7ae0*/  S2R R83, SR_CTAID.X ;  /* 0x0000000000537919 */ /* 0x002e620000002500 */
[----:B------:R-:W2:Y:S04]  /*7af0*/  LDS R2, [R0] ;  /* 0x0000000000027984 */ /* 0x000ea80000000800 */
[----:B------:R-:W3:Y:S04]  /*7b00*/  LDS R5, [R0+0x1000] ;  /* 0x0010000000057984 */ /* 0x000ee80000000800 */
[----:B-----5:R-:W-:Y:S04]  /*7b10*/  LDS R8, [R0+0x200] ;  /* 0x0002000000087984 */ /* 0x020fe80000000800 */
[----:B------:R-:W-:Y:S04]  /*7b20*/  LDS R15, [R0+0x1200] ;  /* 0x00120000000f7984 */ /* 0x000fe80000000800 */
[----:B------:R-:W-:Y:S01]  /*7b30*/  LDS R9, [R0+0x400] ;  /* 0x0004000000097984 */ /* 0x000fe20000000800 */
[----:B-1----:R-:W-:-:S03]  /*7b40*/  IMAD R83, R83, R4, RZ ;  /* 0x0000000453537224 */ /* 0x002fc600078e02ff */
        /* <DEDUP_REMOVED lines=87> */
[----:B-1----:R-:W-:-:S04]  /*80c0*/  IADD3 R3, P0, R83, R168, RZ ;  /* 0x000000a853037210 */ /* 0x002fc80007f1e0ff */
[----:B------:R-:W-:Y:S02]  /*80d0*/  IADD3.X R4, RZ, RZ, RZ, P0, !PT ;  /* 0x000000ffff047210 */ /* 0x000fe400007fe4ff */
[C---:B------:R-:W-:Y:S02]  /*80e0*/  SHF.L.U32 R2, R3.reuse, 0x2, RZ ;  /* 0x0000000203027819 */ /* 0x040fe400000006ff */
[----:B------:R-:W-:Y:S02]  /*80f0*/  SHF.L.U64.HI R69, R3, 0x2, R4 ;  /* 0x0000000203457819 */ /* 0x000fe40000010204 */
[C---:B------:R-:W-:Y:S01]  /*8100*/  IADD3 R66, P0, R2.reuse, UR12, RZ ;  /* 0x0000000c02427c10 */ /* 0x040fe2000ff1e0ff */
[----:B------:R-:W1:Y:S01]  /*8110*/  LDS R54, [R0] ;  /* 0x0000000000367984 */ /* 0x000e620000000800 */
[----:B------:R-:W-:-:S03]  /*8120*/  IADD3 R64, P1, R2, UR14, RZ ;  /* 0x0000000e02407c10 */ /* 0x000fc6000ff3e0ff */
        /* <DEDUP_REMOVED lines=29> */
.L_x_12511:
[----:B------:R-:W-:Y:S05]  /*8300*/  BSYNC B0 ;  /* 0x0000000000007941 */ /* 0x000fea0003800000 */
.L_x_12510:
        /* <DEDUP_REMOVED lines=30> */
[----:B------:R-:W0:Y:S01]  /*84f0*/  LDS R4, [R0+0x600] ;  /* 0x0006000000047984 */ /* 0x000e220000000800 */
        /* <DEDUP_REMOVED lines=98> */
.L_x_12513:
[----:B------:R-:W-:Y:S05]  /*8b20*/  BSYNC B0 ;  /* 0x0000000000007941 */ /* 0x000fea0003800000 */
.L_x_12512:
        /* <DEDUP_REMOVED lines=18> */
.L_x_12515:
[----:B------:R-:W-:Y:S05]  /*8c50*/  BSYNC B0 ;  /* 0x0000000000007941 */ /* 0x000fea0003800000 */
.L_x_12514:
        /* <DEDUP_REMOVED lines=18> */
.L_x_12517:
[----:B------:R-:W-:Y:S05]  /*8d80*/  BSYNC B0 ;  /* 0x0000000000007941 */ /* 0x000fea0003800000 */
.L_x_12516:
        /* <DEDUP_REMOVED lines=18> */
.L_x_12519:
[----:B------:R-:W-:Y:S05]  /*8eb0*/  BSYNC B0 ;  /* 0x0000000000007941 */ /* 0x000fea0003800000 */
.L_x_12518:
        /* <DEDUP_REMOVED lines=18> */
.L_x_12521:
[----:B------:R-:W-:Y:S05]  /*8fe0*/  BSYNC B0 ;  /* 0x0000000000007941 */ /* 0x000fea0003800000 */
.L_x_12520:
        /* <DEDUP_REMOVED lines=18> */
.L_x_12523:
[----:B------:R-:W-:Y:S05]  /*9110*/  BSYNC B0 ;  /* 0x0000000000007941 */ /* 0x000fea0003800000 */
.L_x_12522:
        /* <DEDUP_REMOVED lines=11> */
.L_x_12362:
[----:B------:R-:W-:Y:S01]  /*91d0*/  HFMA2.MMA R170, -RZ, RZ, 0, 5.9604644775390625e-08 ;  /* 0x00000001ffaa7435 */ /* 0x000fe200000001ff */
[----:B------:R-:W-:Y:S01]  /*91e0*/  BSSY B1, `(.L_x_12524) ;  /* 0x0000007000017945 */ /* 0x000fe20003800000 */
[----:B------:R-:W-:Y:S02]  /*91f0*/  MOV R171, R195 ;  /* 0x000000c300ab7202 */ /* 0x000fe40000000f00 */
[----:B01234-:R-:W-:Y:S02]  /*9200*/  MOV R169, 0x1f ;  /* 0x0000001f00a97802 */ /* 0x01ffe40000000f00 */
[----:B------:R-:W-:-:S07]  /*9210*/  MOV R168, 0xffffffff ;  /* 0xffffffff00a87802 */ /* 0x000fce0000000f00 */
[----:B-----5:R-:W-:Y:S05]  /*9220*/  WARPSYNC.COLLECTIVE R168, `(.L_x_12525) ;  /* 0x00000000a8087348 */ /* 0x020fea0003c00000 */
[----:B------:R0:W1:Y:S02]  /*9230*/  SHFL.BFLY P5, R172, R171, R170, R169 ;  /* 0x0c0000aaabac7389 */ /* 0x00006400000a00a9 */
[----:B01---5:R-:W-:Y:S01]  /*9240*/  ENDCOLLECTIVE ;  /* 0x000000000000791b */ /* 0x023fe20003800000 */
.L_x_12525:
[----:B------:R-:W-:Y:S05]  /*9250*/  BSYNC B1 ;  /* 0x0000000000017941 */ /* 0x000fea0003800000 */
.L_x_12524:
        /* <DEDUP_REMOVED lines=8> */
.L_x_12526:
[----:B------:R-:W-:Y:S01]  /*92e0*/  HFMA2.MMA R170, -RZ, RZ, 0, 1.1920928955078125e-07 ;  /* 0x00000002ffaa7435 */ /* 0x000fe200000001ff */
[----:B------:R-:W-:Y:S01]  /*92f0*/  MOV R171, R195 ;  /* 0x000000c300ab7202 */ /* 0x000fe20000000f00 */
[----:B------:R-:W-:-:S09]  /*9300*/  FADD.FTZ R194, R172, R194 ;  /* 0x000000c2acc27221 */ /* 0x000fd20000010000 */
[----:B------:R-:W-:Y:S05]  /*9310*/  WARPSYNC.COLLECTIVE R168, `(.L_x_12527) ;  /* 0x00000000a8087348 */ /* 0x000fea0003c00000 */
[----:B------:R0:W1:Y:S02]  /*9320*/  SHFL.BFLY P5, R172, R171, R170, R169 ;  /* 0x0c0000aaabac7389 */ /* 0x00006400000a00a9 */
[----:B01----:R-:W-:Y:S01]  /*9330*/  ENDCOLLECTIVE ;  /* 0x000000000000791b */ /* 0x003fe20003800000 */
.L_x_12527:
[----:B------:R-:W-:Y:S01]  /*9340*/  MOV R171, R194 ;  /* 0x000000c200ab7202 */ /* 0x000fe20000000f00 */
[----:B------:R-:W-:-:S07]  /*9350*/  FADD.FTZ R195, R195, R172 ;  /* 0x000000acc3c37221 */ /* 0x000fce0000010000 */
[----:B------:R-:W-:Y:S05]  /*9360*/  WARPSYNC.COLLECTIVE R168, `(.L_x_12528) ;  /* 0x00000000a8087348 */ /* 0x000fea0003c00000 */
[----:B------:R0:W1:Y:S02]  /*9370*/  SHFL.BFLY P5, R172, R171, R170, R169 ;  /* 0x0c0000aaabac7389 */ /* 0x00006400000a00a9 */
[----:B01----:R-:W-:Y:S01]  /*9380*/  ENDCOLLECTIVE ;  /* 0x000000000000791b */ /* 0x003fe20003800000 */
.L_x_12528:
[----:B------:R-:W-:Y:S01]  /*9390*/  HFMA2.MMA R170, -RZ, RZ, 0, 2.384185791015625e-07 ;  /* 0x00000004ffaa7435 */ /* 0x000fe200000001ff */
[----:B------:R-:W-:Y:S01]  /*93a0*/  MOV R171, R195 ;  /* 0x000000c300ab7202 */ /* 0x000fe20000000f00 */
[----:B------:R-:W-:-:S09]  /*93b0*/  FADD.FTZ R194, R194, R172 ;  /* 0x000000acc2c27221 */ /* 0x000fd20000010000 */
[----:B------:R-:W-:Y:S05]  /*93c0*/  WARPSYNC.COLLECTIVE R168, `(.L_x_12529) ;  /* 0x00000000a8087348 */ /* 0x000fea0003c00000 */
[----:B------:R0:W1:Y:S02]  /*93d0*/  SHFL.BFLY P5, R172, R171, R170, R169 ;  /* 0x0c0000aaabac7389 */ /* 0x00006400000a00a9 */
[----:B01----:R-:W-:Y:S01]  /*93e0*/  ENDCOLLECTIVE ;  /* 0x000000000000791b */ /* 0x003fe20003800000 */
.L_x_12529:
[----:B------:R-:W-:Y:S01]  /*93f0*/  MOV R171, R194 ;  /* 0x000000c200ab7202 */ /* 0x000fe20000000f00 */
[----:B------:R-:W-:-:S07]  /*9400*/  FADD.FTZ R195, R195, R172 ;  /* 0x000000acc3c37221 */ /* 0x000fce0000010000 */
[----:B------:R-:W-:Y:S05]  /*9410*/  WARPSYNC.COLLECTIVE R168, `(.L_x_12530) ;  /* 0x00000000a8087348 */ /* 0x000fea0003c00000 */
[----:B------:R0:W1:Y:S02]  /*9420*/  SHFL.BFLY P5, R172, R171, R170, R169 ;  /* 0x0c0000aaabac7389 */ /* 0x00006400000a00a9 */
[----:B01----:R-:W-:Y:S01]  /*9430*/  ENDCOLLECTIVE ;  /* 0x000000000000791b */ /* 0x003fe20003800000 */
.L_x_12530:
[----:B------:R-:W-:Y:S01]  /*9440*/  HFMA2.MMA R170, -RZ, RZ, 0, 4.76837158203125e-07 ;  /* 0x00000008ffaa7435 */ /* 0x000fe200000001ff */
[----:B------:R-:W-:Y:S01]  /*9450*/  MOV R171, R195 ;  /* 0x000000c300ab7202 */ /* 0x000fe20000000f00 */
[----:B------:R-:W-:-:S09]  /*9460*/  FADD.FTZ R194, R194, R172 ;  /* 0x000000acc2c27221 */ /* 0x000fd20000010000 */
[----:B------:R-:W-:Y:S05]  /*9470*/  WARPSYNC.COLLECTIVE R168, `(.L_x_12531) ;  /* 0x00000000a8087348 */ /* 0x000fea0003c00000 */
[----:B------:R0:W1:Y:S02]  /*9480*/  SHFL.BFLY P5, R172, R171, R170, R169 ;  /* 0x0c0000aaabac7389 */ /* 0x00006400000a00a9 */
[----:B01----:R-:W-:Y:S01]  /*9490*/  ENDCOLLECTIVE ;  /* 0x000000000000791b */ /* 0x003fe20003800000 */
.L_x_12531:
[----:B------:R-:W-:Y:S01]  /*94a0*/  MOV R171, R194 ;  /* 0x000000c200ab7202 */ /* 0x000fe20000000f00 */
[----:B------:R-:W-:-:S07]  /*94b0*/  FADD.FTZ R195, R195, R172 ;  /* 0x000000acc3c37221 */ /* 0x000fce0000010000 */
[----:B------:R-:W-:Y:S05]  /*94c0*/  WARPSYNC.COLLECTIVE R168, `(.L_x_12532) ;  /* 0x00000000a8087348 */ /* 0x000fea0003c00000 */
[----:B------:R0:W1:Y:S02]  /*94d0*/  SHFL.BFLY P5, R172, R171, R170, R169 ;  /* 0x0c0000aaabac7389 */ /* 0x00006400000a00a9 */
[----:B01----:R-:W-:Y:S01]  /*94e0*/  ENDCOLLECTIVE ;  /* 0x000000000000791b */ /* 0x003fe20003800000 */
.L_x_12532:
[----:B------:R-:W-:Y:S01]  /*94f0*/  HFMA2.MMA R170, -RZ, RZ, 0, 9.5367431640625e-07 ;  /* 0x00000010ffaa7435 */ /* 0x000fe200000001ff */
[----:B------:R-:W-:Y:S01]  /*9500*/  MOV R171, R195 ;  /* 0x000000c300ab7202 */ /* 0x000fe20000000f00 */
[----:B------:R-:W-:-:S09]  /*9510*/  FADD.FTZ R194, R194, R172 ;  /* 0x000000acc2c27221 */ /* 0x000fd20000010000 */
[----:B------:R-:W-:Y:S05]  /*9520*/  WARPSYNC.COLLECTIVE R168, `(.L_x_12533) ;  /* 0x00000000a8087348 */ /* 0x000fea0003c00000 */
[----:B------:R0:W1:Y:S02]  /*9530*/  SHFL.BFLY P5, R172, R171, R170, R169 ;  /* 0x0c0000aaabac7389 */ /* 0x00006400000a00a9 */
[----:B01----:R-:W-:Y:S01]  /*9540*/  ENDCOLLECTIVE ;  /* 0x000000000000791b */ /* 0x003fe20003800000 */
.L_x_12533:
[----:B------:R-:W-:Y:S02]  /*9550*/  MOV R171, R194 ;  /* 0x000000c200ab7202 */ /* 0x000fe40000000f00 */
[----:B------:R-:W-:-:S07]  /*9560*/  MOV R173, R172 ;  /* 0x000000ac00ad7202 */ /* 0x000fce0000000f00 */
[----:B------:R-:W-:Y:S05]  /*9570*/  WARPSYNC.COLLECTIVE R168, `(.L_x_12534) ;  /* 0x00000000a8087348 */ /* 0x000fea0003c00000 */
[----:B------:R0:W1:Y:S02]  /*9580*/  SHFL.BFLY P5, R172, R171, R170, R169 ;  /* 0x0c0000aaabac7389 */ /* 0x00006400000a00a9 */
[----:B01----:R-:W-:Y:S01]  /*9590*/  ENDCOLLECTIVE ;  /* 0x000000000000791b */ /* 0x003fe20003800000 */
.L_x_12534:
[----:B------:R-:W-:Y:S01]  /*95a0*/  MOV R168, R172 ;  /* 0x000000ac00a87202 */ /* 0x000fe20000000f00 */
[----:B------:R-:W-:Y:S06]  /*95b0*/  BRA `(.L_x_12535) ;  /* 0xffffffa400087947 */ /* 0x000fec000383ffff */
.L_x_12536:
        /* <DEDUP_REMOVED lines=12> */
.L_x_14381:


//--------------------- .text._ZN10layer_norm22ln_bwd_finalize_kernelINS_22Kernel_traits_finalizeILj1024E6__halfffffjLb1ELj1024ELj4ENS_18Kernel_traits_baseILj1024ES2_ffffjLj1024EEEEELb1ELb1EEEvNS_9BwdParamsE --------------------------
	.section	.text._ZN10layer_norm22ln_bwd_finalize_kernelINS_22Kernel_traits_finalizeILj1024E6__halfffffjLb1ELj1024ELj4ENS_18Kernel_traits_baseILj1024ES2_ffffjLj1024EEEEELb1ELb1EEEvNS_9BwdParamsE,"ax",@progbits
	.align	128
        .global         _ZN10layer_norm22ln_bwd_finalize_kernelINS_22Kernel_traits_finalizeILj1024E6__halfffffjLb1ELj1024ELj4ENS_18Kernel_traits_baseILj1024ES2_ffffjLj1024EEEEELb1ELb1EEEvNS_9BwdParamsE
        .type           _ZN10layer_norm22ln_bwd_finalize_kernelINS_22Kernel_traits_finalizeILj1024E6__halfffffjLb1ELj1024ELj4ENS_18Kernel_traits_baseILj1024ES2_ffffjLj1024EEEEELb1ELb1EEEvNS_9BwdParamsE,@function
        .size           _ZN10layer_norm22ln_bwd_finalize_kernelINS_22Kernel_traits_finalizeILj1024E6__halfffffjLb1ELj1024ELj4ENS_18Kernel_traits_baseILj1024ES2_ffffjLj1024EEEEELb1ELb1EEEvNS_9BwdParamsE,(.L_x_14382 - _ZN10layer_norm22ln_bwd_finalize_kernelINS_22Kernel_traits_finalizeILj1024E6__halfffffjLb1ELj1024ELj4ENS_18Kernel_traits_baseILj1024ES2_ffffjLj1024EEEEELb1ELb1EEEvNS_9BwdParamsE)
        .other          _ZN10layer_norm22ln_bwd_finalize_kernelINS_22Kernel_traits_finalizeILj1024E6__halfffffjLb1ELj1024ELj4ENS_18Kernel_traits_baseILj1024ES2_ffffjLj1024EEEEELb1ELb1EEEvNS_9BwdParamsE,@"STO_CUDA_ENTRY STV_DEFAULT"
_ZN10layer_norm22ln_bwd_finalize_kernelINS_22Kernel_traits_finalizeILj1024E6__halfffffjLb1ELj1024ELj4ENS_18Kernel_traits_baseILj1024ES2_ffffjLj1024EEEEELb1ELb1EEEvNS_9BwdParamsE:
.text._ZN10layer_norm22ln_bwd_finalize_kernelINS_22Kernel_traits_finalizeILj1024E6__halfffffjLb1ELj1024ELj4ENS_18Kernel_traits_baseILj1024ES2_ffffjLj1024EEEEELb1ELb1EEEvNS_9BwdParamsE:
        /* <DEDUP_REMOVED lines=25> */
.L_x_12548:
        /* <DEDUP_REMOVED lines=33> */
.L_x_12541:
        /* <DEDUP_REMOVED lines=49> */
.L_x_12540:
[----:B------:R-:W-:Y:S05]  /*06b0*/  BSYNC B1 ;  /* 0x0000000000017941 */ /* 0x000fea0003800000 */
.L_x_12539:
        /* <DEDUP_REMOVED lines=32> */
.L_x_12543:
[----:B------:R-:W-:Y:S05]  /*08c0*/  BSYNC B1 ;  /* 0x0000000000017941 */ /* 0x000fea0003800000 */
.L_x_12542:
        /* <DEDUP_REMOVED lines=16> */
.L_x_12538:
[----:B------:R-:W-:Y:S05]  /*09d0*/  BSYNC B0 ;  /* 0x0000000000007941 */ /* 0x000fea0003800000 */
.L_x_12537:
        /* <DEDUP_REMOVED lines=40> */
.L_x_12564:
        /* <DEDUP_REMOVED lines=8> */
.L_x_12544:
        /* <DEDUP_REMOVED lines=21> */
.L_x_12547:
[----:B------:R-:W-:Y:S05]  /*0e30*/  BSYNC B0 ;  /* 0x0000000000007941 */ /* 0x000fea0003800000 */
.L_x_12546:
[C---:B------:R-:W-:Y:S02]  /*0e40*/  ISETP.GT.U32.AND P1, PT, R4.reuse, -0x401, PT ;  /* 0xfffffbff0400780c */ /* 0x040fe40003f24070 */
[----:B------:R-:W-:Y:S02]  /*0e50*/  IADD3 R4, R4, 0x400, RZ ;  /* 0x0000040004047810 */ /* 0x000fe40007ffe0ff */
[----:B------:R-:W-:-:S09]  /*0e60*/  IADD3 R5, R5, 0x200, RZ ;  /* 0x0000020005057810 */ /* 0x000fd20007ffe0ff */
[----:B------:R-:W-:Y:S05]  /*0e70*/  @P1 BRA `(.L_x_12548) ;  /* 0xfffffff000c41947 */ /* 0x000fea000383ffff */
[----:B------:R-:W-:Y:S05]  /*0e80*/  EXIT ;  /* 0x000000000000794d */ /* 0x000fea0003800000 */
.L_x_12545:
[----:B------:R-:W-:Y:S01]  /*0e90*/  HFMA2.MMA R22, -RZ, RZ, 0, 5.9604644775390625e-08 ;  /* 0x00000001ff167435 */ /* 0x000fe200000001ff */
[----:B---3--:R-:W-:Y:S01]  /*0ea0*/  MOV R23, R8 ;  /* 0x0000000800177202 */ /* 0x008fe20000000f00 */
[----:B------:R-:W-:Y:S01]  /*0eb0*/  IMAD.MOV.U32 R20, RZ, RZ, -0x1 ;  /* 0xffffffffff147424 */ /* 0x000fe200078e00ff */
[----:B------:R-:W-:-:S08]  /*0ec0*/  MOV R25, 0x1f ;  /* 0x0000001f00197802 */ /* 0x000fd00000000f00 */
[----:B012---:R-:W-:Y:S05]  /*0ed0*/  WARPSYNC.COLLECTIVE R20, `(.L_x_12549) ;  /* 0x0000000014087348 */ /* 0x007fea0003c00000 */
[----:B------:R3:W4:Y:S02]  /*0ee0*/  SHFL.BFLY P2, R21, R23, R22, R25 ;  /* 0x0c00001617157389 */ /* 0x0007240000040019 */
[----:B01234-:R-:W-:Y:S01]  /*0ef0*/  ENDCOLLECTIVE ;  /* 0x000000000000791b */ /* 0x01ffe20003800000 */
.L_x_12549:
[----:B------:R-:W-:Y:S01]  /*0f00*/  HFMA2.MMA R22, -RZ, RZ, 0, 1.1920928955078125e-07 ;  /* 0x00000002ff167435 */ /* 0x000fe200000001ff */
[----:B------:R-:W-:-:S05]  /*0f10*/  MOV R9, R21 ;  /* 0x0000001500097202 */ /* 0x000fca0000000f00 */
[----:B------:R-:W-:-:S05]  /*0f20*/  FADD.FTZ R9, R8, R9 ;  /* 0x0000000908097221 */ /* 0x000fca0000010000 */
[----:B------:R-:W-:-:S07]  /*0f30*/  MOV R23, R9 ;  /* 0x0000000900177202 */ /* 0x000fce0000000f00 */
[----:B------:R-:W-:Y:S05]  /*0f40*/  WARPSYNC.COLLECTIVE R20, `(.L_x_12550) ;  /* 0x0000000014087348 */ /* 0x000fea0003c00000 */
[----:B------:R0:W1:Y:S02]  /*0f50*/  SHFL.BFLY P2, R21, R23, R22, R25 ;  /* 0x0c00001617157389 */ /* 0x0000640000040019 */
[----:B01----:R-:W-:Y:S01]  /*0f60*/  ENDCOLLECTIVE ;  /* 0x000000000000791b */ /* 0x003fe20003800000 */
.L_x_12550:
[----:B------:R-:W-:Y:S01]  /*0f70*/  HFMA2.MMA R22, -RZ, RZ, 0, 2.384185791015625e-07 ;  /* 0x00000004ff167435 */ /* 0x000fe200000001ff */
[----:B------:R-:W-:-:S05]  /*0f80*/  MOV R12, R21 ;  /* 0x00000015000c7202 */ /* 0x000fca0000000f00 */
[----:B------:R-:W-:-:S05]  /*0f90*/  FADD.FTZ R12, R9, R12 ;  /* 0x0000000c090c7221 */ /* 0x000fca0000010000 */
[----:B------:R-:W-:-:S07]  /*0fa0*/  MOV R23, R12 ;  /* 0x0000000c00177202 */ /* 0x000fce0000000f00 */
[----:B------:R-:W-:Y:S05]  /*0fb0*/  WARPSYNC.COLLECTIVE R20, `(.L_x_12551) ;  /* 0x0000000014087348 */ /* 0x000fea0003c00000 */
[----:B------:R0:W1:Y:S02]  /*0fc0*/  SHFL.BFLY P2, R21, R23, R22, R25 ;  /* 0x0c00001617157389 */ /* 0x0000640000040019 */
[----:B01----:R-:W-:Y:S01]  /*0fd0*/  ENDCOLLECTIVE ;  /* 0x000000000000791b */ /* 0x003fe20003800000 */
.L_x_12551:
[----:B------:R-:W-:Y:S01]  /*0fe0*/  HFMA2.MMA R22, -RZ, RZ, 0, 4.76837158203125e-07 ;  /* 0x00000008ff167435 */ /* 0x000fe200000001ff */
[----:B------:R-:W-:-:S05]  /*0ff0*/  MOV R13, R21 ;  /* 0x00000015000d7202 */ /* 0x000fca0000000f00 */
[----:B------:R-:W-:-:S04]  /*1000*/  FADD.FTZ R13, R12, R13 ;  /* 0x0000000d0c0d7221 */ /* 0x000fc80000010000 */
[----:B------:R-:W-:-:S07]  /*1010*/  IMAD.MOV.U32 R23, RZ, RZ, R13 ;  /* 0x000000ffff177224 */ /* 0x000fce00078e000d */
[----:B------:R-:W-:Y:S05]  /*1020*/  WARPSYNC.COLLECTIVE R20, `(.L_x_12552) ;  /* 0x0000000014087348 */ /* 0x000fea0003c00000 */
[----:B------:R0:W1:Y:S02]  /*1030*/  SHFL.BFLY P2, R21, R23, R22, R25 ;  /* 0x0c00001617157389 */ /* 0x0000640000040019 */
[----:B01----:R-:W-:Y:S01]  /*1040*/  ENDCOLLECTIVE ;  /* 0x000000000000791b */ /* 0x003fe20003800000 */
.L_x_12552:
[----:B------:R-:W-:Y:S01]  /*1050*/  HFMA2.MMA R22, -RZ, RZ, 0, 9.5367431640625e-07 ;  /* 0x00000010ff167435 */ /* 0x000fe200000001ff */
[----:B------:R-:W-:-:S05]  /*1060*/  MOV R8, R21 ;  /* 0x0000001500087202 */ /* 0x000fca0000000f00 */
[----:B------:R-:W-:-:S05]  /*1070*/  FADD.FTZ R9, R13, R8 ;  /* 0x000000080d097221 */ /* 0x000fca0000010000 */
[----:B------:R-:W-:-:S07]  /*1080*/  MOV R23, R9 ;  /* 0x0000000900177202 */ /* 0x000fce0000000f00 */
[----:B------:R-:W-:Y:S05]  /*1090*/  WARPSYNC.COLLECTIVE R20, `(.L_x_12553) ;  /* 0x0000000014087348 */ /* 0x000fea0003c00000 */
[----:B------:R0:W1:Y:S02]  /*10a0*/  SHFL.BFLY P2, R21, R23, R22, R25 ;  /* 0x0c00001617157389 */ /* 0x0000640000040019 */
[----:B01----:R-:W-:Y:S01]  /*10b0*/  ENDCOLLECTIVE ;  /* 0x000000000000791b */ /* 0x003fe20003800000 */
.L_x_12553:
[----:B------:R-:W-:Y:S01]  /*10c0*/  HFMA2.MMA R22, -RZ, RZ, 0, 5.9604644775390625e-08 ;  /* 0x00000001ff167435 */ /* 0x000fe200000001ff */
[----:B------:R-:W-:Y:S02]  /*10d0*/  MOV R23, R11 ;  /* 0x0000000b00177202 */ /* 0x000fe40000000f00 */
[----:B------:R-:W-:-:S08]  /*10e0*/  MOV R8, R21 ;  /* 0x0000001500087202 */ /* 0x000fd00000000f00 */
[----:B------:R-:W-:Y:S05]  /*10f0*/  WARPSYNC.COLLECTIVE R20, `(.L_x_12554) ;  /* 0x0000000014087348 */ /* 0x000fea0003c00000 */
[----:B------:R0:W1:Y:S02]  /*1100*/  SHFL.BFLY P2, R21, R23, R22, R25 ;  /* 0x0c00001617157389 */ /* 0x0000640000040019 */
[----:B01----:R-:W-:Y:S01]  /*1110*/  ENDCOLLECTIVE ;  /* 0x000000000000791b */ /* 0x003fe20003800000 */
.L_x_12554:
[----:B------:R-:W-:Y:S01]  /*1120*/  HFMA2.MMA R22, -RZ, RZ, 0, 1.1920928955078125e-07 ;  /* 0x00000002ff167435 */ /* 0x000fe200000001ff */
[----:B------:R-:W-:-:S05]  /*1130*/  MOV R12, R21 ;  /* 0x00000015000c7202 */ /* 0x000fca0000000f00 */
[----:B------:R-:W-:-:S04]  /*1140*/  FADD.FTZ R14, R11, R12 ;  /* 0x0000000c0b0e7221 */ /* 0x000fc80000010000 */
[----:B------:R-:W-:-:S07]  /*1150*/  IMAD.MOV.U32 R23, RZ, RZ, R14 ;  /* 0x000000ffff177224 */ /* 0x000fce00078e000e */
[----:B------:R-:W-:Y:S05]  /*1160*/  WARPSYNC.COLLECTIVE R20, `(.L_x_12555) ;  /* 0x0000000014087348 */ /* 0x000fea0003c00000 */
[----:B------:R0:W1:Y:S02]  /*1170*/  SHFL.BFLY P2, R21, R23, R22, R25 ;  /* 0x0c00001617157389 */ /* 0x0000640000040019 */
[----:B01----:R-:W-:Y:S01]  /*1180*/  ENDCOLLECTIVE ;  /* 0x000000000000791b */ /* 0x003fe20003800000 */
.L_x_12555:
[----:B------:R-:W-:Y:S01]  /*1190*/  HFMA2.MMA R22, -RZ, RZ, 0, 2.384185791015625e-07 ;  /* 0x00000004ff167435 */ /* 0x000fe200000001ff */
[----:B------:R-:W-:-:S05]  /*11a0*/  MOV R13, R21 ;  /* 0x00000015000d7202 */ /* 0x000fca0000000f00 */
[----:B------:R-:W-:-:S05]  /*11b0*/  FADD.FTZ R15, R14, R13 ;  /* 0x0000000d0e0f7221 */ /* 0x000fca0000010000 */
[----:B------:R-:W-:-:S07]  /*11c0*/  MOV R23, R15 ;  /* 0x0000000f00177202 */ /* 0x000fce0000000f00 */
[----:B------:R-:W-:Y:S05]  /*11d0*/  WARPSYNC.COLLECTIVE R20, `(.L_x_12556) ;  /* 0x0000000014087348 */ /* 0x000fea0003c00000 */
[----:B------:R0:W1:Y:S02]  /*11e0*/  SHFL.BFLY P2, R21, R23, R22, R25 ;  /* 0x0c00001617157389 */ /* 0x0000640000040019 */
[----:B01----:R-:W-:Y:S01]  /*11f0*/  ENDCOLLECTIVE ;  /* 0x000000000000791b */ /* 0x003fe20003800000 */
.L_x_12556:
[----:B------:R-:W-:Y:S01]  /*1200*/  HFMA2.MMA R22, -RZ, RZ, 0, 4.76837158203125e-07 ;  /* 0x00000008ff167435 */ /* 0x000fe200000001ff */
[----:B------:R-:W-:-:S05]  /*1210*/  MOV R16, R21 ;  /* 0x0000001500107202 */ /* 0x000fca0000000f00 */
[----:B------:R-:W-:-:S05]  /*1220*/  FADD.FTZ R16, R15, R16 ;  /* 0x000000100f107221 */ /* 0x000fca0000010000 */
[----:B------:R-:W-:-:S07]  /*1230*/  MOV R23, R16 ;  /* 0x0000001000177202 */ /* 0x000fce0000000f00 */
[----:B------:R-:W-:Y:S05]  /*1240*/  WARPSYNC.COLLECTIVE R20, `(.L_x_12557) ;  /* 0x0000000014087348 */ /* 0x000fea0003c00000 */
[----:B------:R0:W1:Y:S02]  /*1250*/  SHFL.BFLY P2, R21, R23, R22, R25 ;  /* 0x0c00001617157389 */ /* 0x0000640000040019 */
[----:B01----:R-:W-:Y:S01]  /*1260*/  ENDCOLLECTIVE ;  /* 0x000000000000791b */ /* 0x003fe20003800000 */
.L_x_12557:
[----:B------:R-:W-:Y:S01]  /*1270*/  HFMA2.MMA R22, -RZ, RZ, 0, 9.5367431640625e-07 ;  /* 0x00000010ff167435 */ /* 0x000fe200000001ff */
[----:B------:R-:W-:-:S05]  /*1280*/  MOV R11, R21 ;  /* 0x00000015000b7202 */ /* 0x000fca0000000f00 */
[----:B------:R-:W-:-:S04]  /*1290*/  FADD.FTZ R11, R16, R11 ;  /* 0x0000000b100b7221 */ /* 0x000fc80000010000 */
[----:B------:R-:W-:-:S07]  /*12a0*/  IMAD.MOV.U32 R23, RZ, RZ, R11 ;  /* 0x000000ffff177224 */ /* 0x000fce00078e000b */
[----:B------:R-:W-:Y:S05]  /*12b0*/  WARPSYNC.COLLECTIVE R20, `(.L_x_12558) ;  /* 0x0000000014087348 */ /* 0x000fea0003c00000 */
[----:B------:R0:W1:Y:S02]  /*12c0*/  SHFL.BFLY P2, R21, R23, R22, R25 ;  /* 0x0c00001617157389 */ /* 0x0000640000040019 */
[----:B01----:R-:W-:Y:S01]  /*12d0*/  ENDCOLLECTIVE ;  /* 0x000000000000791b */ /* 0x003fe20003800000 */
.L_x_12558:
[----:B------:R-:W-:Y:S01]  /*12e0*/  HFMA2.MMA R22, -RZ, RZ, 0, 5.9604644775390625e-08 ;  /* 0x00000001ff167435 */ /* 0x000fe200000001ff */
[----:B------:R-:W-:Y:S02]  /*12f0*/  MOV R23, R10 ;  /* 0x0000000a00177202 */ /* 0x000fe40000000f00 */
[----:B------:R-:W-:-:S08]  /*1300*/  MOV R12, R21 ;  /* 0x00000015000c7202 */ /* 0x000fd00000000f00 */
[----:B------:R-:W-:Y:S05]  /*1310*/  WARPSYNC.COLLECTIVE R20, `(.L_x_12559) ;  /* 0x0000000014087348 */ /* 0x000fea0003c00000 */
[----:B------:R0:W1:Y:S02]  /*1320*/  SHFL.BFLY P2, R21, R23, R22, R25 ;  /* 0x0c00001617157389 */ /* 0x0000640000040019 */
[----:B01----:R-:W-:Y:S01]  /*1330*/  ENDCOLLECTIVE ;  /* 0x000000000000791b */ /* 0x003fe20003800000 */
.L_x_12559:
[----:B------:R-:W-:Y:S01]  /*1340*/  HFMA2.MMA R22, -RZ, RZ, 0, 1.1920928955078125e-07 ;  /* 0x00000002ff167435 */ /* 0x000fe200000001ff */
[----:B------:R-:W-:-:S05]  /*1350*/  MOV R13, R21 ;  /* 0x00000015000d7202 */ /* 0x000fca0000000f00 */
[----:B------:R-:W-:-:S05]  /*1360*/  FADD.FTZ R17, R10, R13 ;  /* 0x0000000d0a117221 */ /* 0x000fca0000010000 */
[----:B------:R-:W-:-:S07]  /*1370*/  MOV R23, R17 ;  /* 0x0000001100177202 */ /* 0x000fce0000000f00 */
[----:B------:R-:W-:Y:S05]  /*1380*/  WARPSYNC.COLLECTIVE R20, `(.L_x_12560) ;  /* 0x0000000014087348 */ /* 0x000fea0003c00000 */
[----:B------:R0:W1:Y:S02]  /*1390*/  SHFL.BFLY P2, R21, R23, R22, R25 ;  /* 0x0c00001617157389 */ /* 0x0000640000040019 */
[----:B01----:R-:W-:Y:S01]  /*13a0*/  ENDCOLLECTIVE ;  /* 0x000000000000791b */ /* 0x003fe20003800000 */
.L_x_12560:
[----:B------:R-:W-:Y:S01]  /*13b0*/  HFMA2.MMA R22, -RZ, RZ, 0, 2.384185791015625e-07 ;  /* 0x00000004ff167435 */ /* 0x000fe200000001ff */
[----:B------:R-:W-:-:S05]  /*13c0*/  MOV R16, R21 ;  /* 0x0000001500107202 */ /* 0x000fca0000000f00 */
[----:B------:R-:W-:-:S04]  /*13d0*/  FADD.FTZ R18, R17, R16 ;  /* 0x0000001011127221 */ /* 0x000fc80000010000 */
[----:B------:R-:W-:-:S07]  /*13e0*/  IMAD.MOV.U32 R23, RZ, RZ, R18 ;  /* 0x000000ffff177224 */ /* 0x000fce00078e0012 */
[----:B------:R-:W-:Y:S05]  /*13f0*/  WARPSYNC.COLLECTIVE R20, `(.L_x_12561) ;  /* 0x0000000014087348 */ /* 0x000fea0003c00000 */
[----:B------:R0:W1:Y:S02]  /*1400*/  SHFL.BFLY P2, R21, R23, R22, R25 ;  /* 0x0c00001617157389 */ /* 0x0000640000040019 */
[----:B01----:R-:W-:Y:S01]  /*1410*/  ENDCOLLECTIVE ;  /* 0x000000000000791b */ /* 0x003fe20003800000 */
.L_x_12561:
[----:B------:R-:W-:Y:S01]  /*1420*/  HFMA2.MMA R22, -RZ, RZ, 0, 4.76837158203125e-07 ;  /* 0x00000008ff167435 */ /* 0x000fe200000001ff */
[----:B------:R-:W-:-:S05]  /*1430*/  MOV R19, R21 ;  /* 0x0000001500137202 */ /* 0x000fca0000000f00 */
[----:B------:R-:W-:-:S05]  /*1440*/  FADD.FTZ R19, R18, R19 ;  /* 0x0000001312137221 */ /* 0x000fca0000010000 */
[----:B------:R-:W-:-:S07]  /*1450*/  MOV R23, R19 ;  /* 0x0000001300177202 */ /* 0x000fce0000000f00 */
[----:B------:R-:W-:Y:S05]  /*1460*/  WARPSYNC.COLLECTIVE R20, `(.L_x_12562) ;  /* 0x0000000014087348 */ /* 0x000fea0003c00000 */
[----:B------:R0:W1:Y:S02]  /*1470*/  SHFL.BFLY P2, R21, R23, R22, R25 ;  /* 0x0c00001617157389 */ /* 0x0000640000040019 */
[----:B01----:R-:W-:Y:S01]  /*1480*/  ENDCOLLECTIVE ;  /* 0x000000000000791b */ /* 0x003fe20003800000 */
.L_x_12562:
[----:B------:R-:W-:Y:S01]  /*1490*/  HFMA2.MMA R22, -RZ, RZ, 0, 9.5367431640625e-07 ;  /* 0x00000010ff167435 */ /* 0x000fe200000001ff */
[----:B------:R-:W-:-:S05]  /*14a0*/  MOV R10, R21 ;  /* 0x00000015000a7202 */ /* 0x000fca0000000f00 */
[----:B------:R-:W-:-:S05]  /*14b0*/  FADD.FTZ R10, R19, R10 ;  /* 0x0000000a130a7221 */ /* 0x000fca0000010000 */
[----:B------:R-:W-:-:S07]  /*14c0*/  MOV R23, R10 ;  /* 0x0000000a00177202 */ /* 0x000fce0000000f00 */
[----:B------:R-:W-:Y:S05]  /*14d0*/  WARPSYNC.COLLECTIVE R20, `(.L_x_12563) ;  /* 0x0000000014087348 */ /* 0x000fea0003c00000 */
[----:B------:R0:W1:Y:S02]  /*14e0*/  SHFL.BFLY P2, R21, R23, R22, R25 ;  /* 0x0c00001617157389 */ /* 0x0000640000040019 */
[----:B01----:R-:W-:Y:S01]  /*14f0*/  ENDCOLLECTIVE ;  /* 0x000000000000791b */ /* 0x003fe20003800000 */
.L_x_12563:
[----:B------:R-:W-:Y:S01]  /*1500*/  MOV R15, R21 ;  /* 0x00000015000f7202 */ /* 0x000fe20000000f00 */
[----:B------:R-:W-:Y:S06]  /*1510*/  BRA `(.L_x_12564) ;  /* 0xfffffff400d07947 */ /* 0x000fec000383ffff */
.L_x_12565:
        /* <DEDUP_REMOVED lines=14> */
.L_x_14382:


//--------------------- .text._ZN10layer_norm13ln_bwd_kernelINS_13Kernel_traitsI6__halfffffjLj1024ELj1ELj4ELj1ELj16ENS_18Kernel_traits_baseILj1024ES2_ffffjLj128EEEEELb1ELb1ELb1ELb1EEEvNS_9BwdParamsE --------------------------
	.section	.text._ZN10layer_norm13ln_bwd_kernelINS_13Kernel_traitsI6__halfffffjLj1024ELj1ELj4ELj1ELj16ENS_18Kernel_traits_baseILj1024ES2_ffffjLj128EEEEELb1ELb1ELb1ELb1EEEvNS_9BwdParamsE,"ax",@progbits
	.align	128
        .global         _ZN10layer_norm13ln_bwd_kernelINS_13Kernel_traitsI6__halfffffjLj1024ELj1ELj4ELj1ELj16ENS_18Kernel_traits_baseILj1024ES2_ffffjLj128EEEEELb1ELb1ELb1ELb1EEEvNS_9BwdParamsE
        .type           _ZN10layer_norm13ln_bwd_kernelINS_13Kernel_traitsI6__halfffffjLj1024ELj1ELj4ELj1ELj16ENS_18Kernel_traits_baseILj1024ES2_ffffjLj128EEEEELb1ELb1ELb1ELb1EEEvNS_9BwdParamsE,@function
        .size           _ZN10layer_norm13ln_bwd_kernelINS_13Kernel_traitsI6__halfffffjLj1024ELj1ELj4ELj1ELj16ENS_18Kernel_traits_baseILj1024ES2_ffffjLj128EEEEELb1ELb1ELb1ELb1EEEvNS_9BwdParamsE,(.L_x_14383 - _ZN10layer_norm13ln_bwd_kernelINS_13Kernel_traitsI6__halfffffjLj1024ELj1ELj4ELj1ELj16ENS_18Kernel_traits_baseILj1024ES2_ffffjLj128EEEEELb1ELb1ELb1ELb1EEEvNS_9BwdParamsE)
        .other          _ZN10layer_norm13ln_bwd_kernelINS_13Kernel_traitsI6__halfffffjLj1024ELj1ELj4ELj1ELj16ENS_18Kernel_traits_baseILj1024ES2_ffffjLj128EEEEELb1ELb1ELb1ELb1EEEvNS_9BwdParamsE,@"STO_CUDA_ENTRY STV_DEFAULT"
_ZN10layer_norm13ln_bwd_kernelINS_13Kernel_traitsI6__halfffffjLj1024ELj1ELj4ELj1ELj16ENS_18Kernel_traits_baseILj1024ES2_ffffjLj128EEEEELb1ELb1ELb1ELb1EEEvNS_9BwdParamsE:
.text._ZN10layer_norm13ln_bwd_kernelINS_13Kernel_traitsI6__halfffffjLj1024ELj1ELj4ELj1ELj16ENS_18Kernel_traits_baseILj1024ES2_ffffjLj128EEEEELb1ELb1ELb1ELb1EEEvNS_9BwdParamsE:
[----:B------:R-:W0:Y:S01]  /*0000*/  LDC R1, c[0x0][0x28] ;  /* 0x00000a00ff017b82 */ /* 0x000e220000000800 */
[----:B------:R-:W1:Y:S01]  /*0010*/  S2R R2, SR_TID.X ;  /* 0x0000000000027919 */ /* 0x000e620000002100 */
[----:B------:R-:W-:Y:S01]  /*0020*/  ULDC UR4, c[0x0][0x214] ;  /* 0x0000850000047ab9 */ /* 0x000fe20000000800 */
[----:B------:R-:W-:Y:S01]  /*0030*/  ULDC UR8, c[0x0][0x290] ;  /* 0x0000a40000087ab9 */ /* 0x000fe20000000800 */
[----:B------:R-:W-:Y:S01]  /*0040*/  ULDC.64 UR10, c[0x0][0x298] ;  /* 0x0000a600000a7ab9 */ /* 0x000fe20000000a00 */
[----:B------:R-:W2:Y:S01]  /*0050*/  S2R R0, SR_CTAID.X ;  /* 0x0000000000007919 */ /* 0x000ea20000002500 */
[----:B------:R-:W-:Y:S01]  /*0060*/  ULDC.64 UR12, c[0x0][0x2c8] ;  /* 0x0000b200000c7ab9 */ /* 0x000fe20000000a00 */
        /* <DEDUP_REMOVED lines=56> */
.L_x_12567:
        /* <DEDUP_REMOVED lines=89> */
[----:B--2---:R-:W-:Y:S01]  /*0980*/  HADD2.F32 R2, -RZ, R11.H0_H0 ;  /* 0x2000000bff027230 */ /* 0x004fe20000004100 */
[----:B------:R0:W-:Y:S01]  /*0990*/  STL [R1+0xb8], R0 ;  /* 0x0000b80001007387 */ /* 0x0001e20000100800 */
[----:B------:R-:W-:Y:S01]  /*09a0*/  SHF.R.U32.HI R17, RZ, 0x10, R37 ;  /* 0x00000010ff117819 */ /* 0x000fe20000011625 */
[----:B------:R-:W-:Y:S01]  /*09b0*/  HADD2.F32 R22, -RZ, R22.H0_H0 ;  /* 0x20000016ff167230 */ /* 0x000fe20000004100 */
[----:B------:R-:W-:Y:S01]  /*09c0*/  SHF.R.U64 R16, R40, 0x10, R41 ;  /* 0x0000001028107819 */ /* 0x000fe20000001229 */
[----:B------:R2:W-:Y:S01]  /*09d0*/  STL [R1+0xb0], R2 ;  /* 0x0000b00201007387 */ /* 0x0005e20000100800 */
[----:B------:R-:W-:-:S02]  /*09e0*/  HADD2.F32 R21, -RZ, R21.H0_H0 ;  /* 0x20000015ff157230 */ /* 0x000fc40000004100 */
[----:B------:R-:W-:Y:S01]  /*09f0*/  HADD2.F32 R20, -RZ, R20.H0_H0 ;  /* 0x20000014ff147230 */ /* 0x000fe20000004100 */
[----:B------:R-:W-:Y:S01]  /*0a00*/  SHF.R.U32.HI R11, RZ, 0x10, R45 ;  /* 0x00000010ff0b7819 */ /* 0x000fe2000001162d */
[----:B------:R-:W-:Y:S02]  /*0a10*/  HADD2.F32 R19, -RZ, R19.H0_H0 ;  /* 0x20000013ff137230 */ /* 0x000fe40000004100 */
[----:B0-----:R-:W-:Y:S01]  /*0a20*/  HADD2.F32 R0, -RZ, R12.H0_H0 ;  /* 0x2000000cff007230 */ /* 0x001fe20000004100 */
[----:B------:R-:W-:Y:S01]  /*0a30*/  SHF.R.U64 R10, R28, 0x10, R29 ;  /* 0x000000101c0a7819 */ /* 0x000fe2000000121d */
[----:B------:R-:W-:Y:S01]  /*0a40*/  HADD2.F32 R18, -RZ, R18.H0_H0 ;  /* 0x20000012ff127230 */ /* 0x000fe20000004100 */
[----:B------:R-:W-:Y:S01]  /*0a50*/  SHF.R.U64 R12, R44, 0x10, R45 ;  /* 0x000000102c0c7819 */ /* 0x000fe2000000122d */
[----:B--2---:R-:W-:Y:S01]  /*0a60*/  HADD2.F32 R2, -RZ, R13.H0_H0 ;  /* 0x2000000dff027230 */ /* 0x004fe20000004100 */
[----:B------:R0:W-:Y:S01]  /*0a70*/  STL [R1+0xa8], R0 ;  /* 0x0000a80001007387 */ /* 0x0001e20000100800 */
[----:B------:R-:W-:Y:S01]  /*0a80*/  SHF.R.U32.HI R13, RZ, 0x10, R43 ;  /* 0x00000010ff0d7819 */ /* 0x000fe2000001162b */
[----:B------:R-:W-:Y:S01]  /*0a90*/  HADD2.F32 R17, -RZ, R17.H0_H0 ;  /* 0x20000011ff117230 */ /* 0x000fe20000004100 */
[----:B------:R-:W-:Y:S01]  /*0aa0*/  SHF.R.U32.HI R8, RZ, 0x10, R29 ;  /* 0x00000010ff087819 */ /* 0x000fe2000001161d */
[----:B------:R2:W-:Y:S01]  /*0ab0*/  STL [R1+0xa0], R2 ;  /* 0x0000a00201007387 */ /* 0x0005e20000100800 */
[----:B------:R-:W-:Y:S01]  /*0ac0*/  HADD2.F32 R16, -RZ, R16.H0_H0 ;  /* 0x20000010ff107230 */ /* 0x000fe20000004100 */
[--C-:B------:R-:W-:Y:S01]  /*0ad0*/  SHF.R.U64 R7, R30, 0x10, R31.reuse ;  /* 0x000000101e077819 */ /* 0x100fe2000000121f */
[----:B------:R-:W-:Y:S01]  /*0ae0*/  HADD2.F32 R13, -RZ, R13.H0_H0 ;  /* 0x2000000dff0d7230 */ /* 0x000fe20000004100 */
[----:B------:R-:W-:Y:S01]  /*0af0*/  SHF.R.U32.HI R6, RZ, 0x10, R31 ;  /* 0x00000010ff067819 */ /* 0x000fe2000001161f */
[----:B------:R-:W-:Y:S01]  /*0b00*/  HADD2.F32 R27, -RZ, R35.H0_H0 ;  /* 0x20000023ff1b7230 */ /* 0x000fe20000004100 */
[----:B-1----:R-:W-:Y:S01]  /*0b10*/  SHF.R.U64 R5, R32, 0x10, R33 ;  /* 0x0000001020057819 */ /* 0x002fe20000001221 */
[----:B0-----:R-:W-:Y:S01]  /*0b20*/  HADD2.F32 R0, -RZ, R14.H0_H0 ;  /* 0x2000000eff007230 */ /* 0x001fe20000004100 */
[----:B------:R-:W-:Y:S01]  /*0b30*/  SHF.R.U64 R14, R42, 0x10, R43 ;  /* 0x000000102a0e7819 */ /* 0x000fe2000000122b */
[----:B------:R-:W-:Y:S01]  /*0b40*/  HADD2.F32 R12, -RZ, R12.H0_H0 ;  /* 0x2000000cff0c7230 */ /* 0x000fe20000004100 */
[----:B------:R-:W-:Y:S01]  /*0b50*/  SHF.R.U32.HI R4, RZ, 0x10, R33 ;  /* 0x00000010ff047819 */ /* 0x000fe20000011621 */
[----:B--2---:R-:W-:Y:S01]  /*0b60*/  HADD2.F32 R2, -RZ, R15.H0_H0 ;  /* 0x2000000fff027230 */ /* 0x004fe20000004100 */
[----:B------:R0:W-:Y:S01]  /*0b70*/  STL [R1+0x98], R0 ;  /* 0x0000980001007387 */ /* 0x0001e20000100800 */
[----:B------:R-:W-:Y:S01]  /*0b80*/  SHF.R.U32.HI R15, RZ, 0x10, R41 ;  /* 0x00000010ff0f7819 */ /* 0x000fe20000011629 */
[----:B------:R-:W-:Y:S01]  /*0b90*/  HADD2.F32 R14, -RZ, R14.H0_H0 ;  /* 0x2000000eff0e7230 */ /* 0x000fe20000004100 */
[----:B------:R-:W-:Y:S01]  /*0ba0*/  SHF.R.U64 R3, R34, 0x10, R35 ;  /* 0x0000001022037819 */ /* 0x000fe20000001223 */
[----:B------:R1:W-:Y:S01]  /*0bb0*/  STL [R1+0x90], R2 ;  /* 0x0000900201007387 */ /* 0x0003e20000100800 */
[----:B------:R-:W-:Y:S01]  /*0bc0*/  HADD2.F32 R11, -RZ, R11.H0_H0 ;  /* 0x2000000bff0b7230 */ /* 0x000fe20000004100 */
[----:B------:R-:W-:Y:S01]  /*0bd0*/  SHF.R.U64 R250, R248, 0x10, R249 ;  /* 0x00000010f8fa7819 */ /* 0x000fe200000012f9 */
[----:B------:R-:W-:Y:S01]  /*0be0*/  HADD2.F32 R15, -RZ, R15.H0_H0 ;  /* 0x2000000fff0f7230 */ /* 0x000fe20000004100 */
[----:B------:R-:W-:Y:S01]  /*0bf0*/  SHF.R.U64 R246, R244, 0x10, R245 ;  /* 0x00000010f4f67819 */ /* 0x000fe200000012f5 */
[----:B------:R-:W-:Y:S01]  /*0c00*/  HADD2.F32 R10, -RZ, R10.H0_H0 ;  /* 0x2000000aff0a7230 */ /* 0x000fe20000004100 */
[----:B------:R-:W-:Y:S01]  /*0c10*/  SHF.R.U64 R242, R240, 0x10, R241 ;  /* 0x00000010f0f27819 */ /* 0x000fe200000012f1 */
[----:B0-----:R-:W-:Y:S01]  /*0c20*/  HADD2.F32 R0, -RZ, R36.H0_H0 ;  /* 0x20000024ff007230 */ /* 0x001fe20000004100 */
[----:B------:R-:W-:Y:S01]  /*0c30*/  SHF.R.U32.HI R252, RZ, 0x10, R39 ;  /* 0x00000010fffc7819 */ /* 0x000fe20000011627 */
        /* <DEDUP_REMOVED lines=35> */
[----:B------:R-:W-:Y:S01]  /*0e70*/  CS2R R44, SRZ ;  /* 0x00000000002c7805 */ /* 0x000fe2000001ff00 */
[----:B------:R-:W-:-:S02]  /*0e80*/  HADD2.F32 R240, -RZ, R240.H0_H0 ;  /* 0x200000f0fff07230 */ /* 0x000fc40000004100 */
[----:B------:R1:W-:Y:S01]  /*0e90*/  STL [R1+0x50], R2 ;  /* 0x0000500201007387 */ /* 0x0003e20000100800 */
[----:B0-----:R-:W-:Y:S02]  /*0ea0*/  HADD2.F32 R0, -RZ, R28.H0_H0 ;  /* 0x2000001cff007230 */ /* 0x001fe40000004100 */
[----:B------:R-:W-:Y:S02]  /*0eb0*/  HADD2.F32 R28, -RZ, R38.H0_H0 ;  /* 0x20000026ff1c7230 */ /* 0x000fe40000004100 */
[----:B-1----:R-:W-:Y:S01]  /*0ec0*/  HADD2.F32 R2, -RZ, R29.H0_H0 ;  /* 0x2000001dff027230 */ /* 0x002fe20000004100 */
[----:B------:R0:W-:Y:S04]  /*0ed0*/  STL [R1+0x48], R0 ;  /* 0x0000480001007387 */ /* 0x0001e80000100800 */
[----:B------:R1:W-:Y:S01]  /*0ee0*/  STL [R1+0x40], R2 ;  /* 0x0000400201007387 */ /* 0x0003e20000100800 */
[----:B0-----:R-:W-:-:S02]  /*0ef0*/  HADD2.F32 R0, -RZ, R30.H0_H0 ;  /* 0x2000001eff007230 */ /* 0x001fc40000004100 */
[----:B-1----:R-:W-:-:S03]  /*0f00*/  HADD2.F32 R2, -RZ, R31.H0_H0 ;  /* 0x2000001fff027230 */ /* 0x002fc60000004100 */
[----:B------:R0:W-:Y:S04]  /*0f10*/  STL [R1+0x38], R0 ;  /* 0x0000380001007387 */ /* 0x0001e80000100800 */
[----:B------:R1:W-:Y:S01]  /*0f20*/  STL [R1+0x30], R2 ;  /* 0x0000300201007387 */ /* 0x0003e20000100800 */
[----:B0-----:R-:W-:Y:S02]  /*0f30*/  HADD2.F32 R0, -RZ, R32.H0_H0 ;  /* 0x20000020ff007230 */ /* 0x001fe40000004100 */
[----:B-1----:R-:W-:-:S03]  /*0f40*/  HADD2.F32 R2, -RZ, R33.H0_H0 ;  /* 0x20000021ff027230 */ /* 0x002fc60000004100 */
[----:B------:R0:W-:Y:S04]  /*0f50*/  STL [R1+0x28], R0 ;  /* 0x0000280001007387 */ /* 0x0001e80000100800 */
[----:B------:R1:W-:Y:S01]  /*0f60*/  STL [R1+0x20], R2 ;  /* 0x0000200201007387 */ /* 0x0003e20000100800 */
[----:B0-----:R-:W-:Y:S01]  /*0f70*/  HADD2.F32 R0, -RZ, R34.H0_H0 ;  /* 0x20000022ff007230 */ /* 0x001fe20000004100 */
[----:B-1----:R-:W-:-:S04]  /*0f80*/  SHF.R.U32.HI R2, RZ, 0x10, R35 ;  /* 0x00000010ff027819 */ /* 0x002fc80000011623 */
[----:B------:R0:W-:Y:S04]  /*0f90*/  STL [R1+0x18], R0 ;  /* 0x0000180001007387 */ /* 0x0001e80000100800 */
        /* <DEDUP_REMOVED lines=32> */
.L_x_12715:
[----:B--2---:R-:W0:Y:S08]  /*11a0*/  LDC.64 R2, c[0x0][0x288] ;  /* 0x0000a200ff027b82 */ /* 0x004e300000000a00 */
[----:B------:R-:W1:Y:S08]  /*11b0*/  LDC.64 R4, c[0x0][0x258] ;  /* 0x00009600ff047b82 */ /* 0x000e700000000a00 */
[----:B------:R-:W2:Y:S01]  /*11c0*/  LDC.64 R6, c[0x0][0x280] ;  /* 0x0000a000ff067b82 */ /* 0x000ea20000000a00 */
[----:B0-----:R-:W-:-:S07]  /*11d0*/  IMAD.WIDE R2, R9, 0x4, R2 ;  /* 0x0000000409027825 */ /* 0x001fce00078e0202 */
[----:B------:R-:W0:Y:S01]  /*11e0*/  LDC R237, c[0x0][0x218] ;  /* 0x00008600ffed7b82 */ /* 0x000e220000000800 */
[----:B------:R2:W3:Y:S01]  /*11f0*/  LDG.E R0, desc[UR4][R2.64] ;  /* 0x0000000402007981 */ /* 0x0004e2000c1e1900 */
[----:B-1----:R-:W-:-:S06]  /*1200*/  IMAD.WIDE R4, R9, 0x4, R4 ;  /* 0x0000000409047825 */ /* 0x002fcc00078e0204 */
[----:B------:R-:W1:Y:S01]  /*1210*/  LDC.64 R218, c[0x0][0x2c8] ;  /* 0x0000b200ffda7b82 */ /* 0x000e620000000a00 */
[----:B-----5:R-:W5:Y:S01]  /*1220*/  LDG.E R8, desc[UR4][R4.64] ;  /* 0x0000000404087981 */ /* 0x020f62000c1e1900 */
[C---:B--2---:R-:W-:Y:S01]  /*1230*/  IMAD.WIDE R2, R9.reuse, 0x4, R6 ;  /* 0x0000000409027825 */ /* 0x044fe200078e0206 */
[----:B------:R-:W2:Y:S04]  /*1240*/  S2R R10, SR_TID.X ;  /* 0x00000000000a7919 */ /* 0x000ea80000002100 */
[----:B------:R0:W5:Y:S02]  /*1250*/  LDG.E R217, desc[UR4][R2.64] ;  /* 0x0000000402d97981 */ /* 0x000164000c1e1900 */
[----:B0-----:R-:W-:-:S05]  /*1260*/  IMAD R2, R9, R237, RZ ;  /* 0x000000ed09027224 */ /* 0x001fca00078e02ff */
[----:B------:R-:W-:-:S04]  /*1270*/  SHF.R.S32.HI R3, RZ, 0x1f, R2 ;  /* 0x0000001fff037819 */ /* 0x000fc80000011402 */
[----:B------:R-:W-:Y:S02]  /*1280*/  LEA.HI R3, R3, R2, RZ, 0x2 ;  /* 0x0000000203037211 */ /* 0x000fe400078f10ff */
[----:B--2---:R-:W-:-:S04]  /*1290*/  LOP3.LUT R238, R10, 0x1f, RZ, 0xc0, !PT ;  /* 0x0000001f0aee7812 */ /* 0x004fc800078ec0ff */
        /* <DEDUP_REMOVED lines=10> */
[----:B------:R-:W-:Y:S05]  /*1340*/  @P6 BRA `(.L_x_12570) ;  /* 0x0000000000d46947 */ /* 0x000fea0003800000 */
[----:B------:R-:W-:Y:S02]  /*1350*/  MOV R6, UR12 ;  /* 0x0000000c00067c02 */ /* 0x000fe40008000f00 */
[----:B------:R-:W-:Y:S02]  /*1360*/  MOV R5, UR13 ;  /* 0x0000000d00057c02 */ /* 0x000fe40008000f00 */
[----:B------:R-:W-:Y:S02]  /*1370*/  ISETP.NE.U32.AND P0, PT, R6, RZ, PT ;  /* 0x000000ff0600720c */ /* 0x000fe40003f05070 */
[----:B-----5:R-:W-:Y:S02]  /*1380*/  ISETP.GE.AND P5, PT, R217, 0x1, PT ;  /* 0x00000001d900780c */ /* 0x020fe40003fa6270 */
[----:B------:R-:W-:-:S11]  /*1390*/  ISETP.NE.AND.EX P0, PT, R5, RZ, PT, P0 ;  /* 0x000000ff0500720c */ /* 0x000fd60003f05300 */
[----:B------:R-:W-:Y:S02]  /*13a0*/  @P5 IADD3 R0, R217, -0x1, RZ ;  /* 0xffffffffd9005810 */ /* 0x000fe40007ffe0ff */
[----:B------:R0:W5:Y:S04]  /*13b0*/  @P0 LDG.E.128 R40, desc[UR4][R208.64] ;  /* 0x00000004d0280981 */ /* 0x000168000c1e1d00 */
[----:B------:R1:W5:Y:S04]  /*13c0*/  @P0 LDG.E.128 R28, desc[UR4][R2.64] ;  /* 0x00000004021c0981 */ /* 0x000368000c1e1d00 */
[----:B------:R2:W5:Y:S01]  /*13d0*/  @P0 LDG.E.128 R36, desc[UR4][R206.64] ;  /* 0x00000004ce240981 */ /* 0x000562000c1e1d00 */
[----:B0-----:R-:W0:Y:S01]  /*13e0*/  LDC.64 R208, c[0x0][0x240] ;  /* 0x00009000ffd07b82 */ /* 0x001e220000000a00 */
[----:B------:R-:W-:-:S02]  /*13f0*/  @P0 IADD3 R164, R7, 0xc0, RZ ;  /* 0x000000c007a40810 */ /* 0x000fc40007ffe0ff */
[----:B------:R-:W5:Y:S01]  /*1400*/  @P0 LDG.E.128 R32, desc[UR4][R204.64] ;  /* 0x00000004cc200981 */ /* 0x000f62000c1e1d00 */
[----:B-1----:R-:W-:Y:S01]  /*1410*/  @P0 IADD3 R2, R7, 0x80, RZ ;  /* 0x0000008007020810 */ /* 0x002fe20007ffe0ff */
[----:B------:R-:W-:-:S04]  /*1420*/  @P5 IMAD R0, R0, R237, RZ ;  /* 0x000000ed00005224 */ /* 0x000fc800078e02ff */
[----:B------:R-:W-:Y:S01]  /*1430*/  @P0 IMAD.WIDE.U32 R2, R2, 0x10, R218 ;  /* 0x0000001002020825 */ /* 0x000fe200078e00da */
[----:B------:R-:W-:Y:S01]  /*1440*/  @P5 SHF.R.S32.HI R4, RZ, 0x1f, R0 ;  /* 0x0000001fff045819 */ /* 0x000fe20000011400 */
[----:B--2---:R-:W-:-:S03]  /*1450*/  HFMA2.MMA R206, -RZ, RZ, 0, 0 ;  /* 0x00000000ffce7435 */ /* 0x004fc600000001ff */
[----:B------:R1:W5:Y:S01]  /*1460*/  @P0 LDG.E.128 R24, desc[UR4][R2.64] ;  /* 0x0000000402180981 */ /* 0x000362000c1e1d00 */
[----:B------:R-:W-:Y:S02]  /*1470*/  @P5 LEA.HI R4, R4, R0, RZ, 0x2 ;  /* 0x0000000004045211 */ /* 0x000fe400078f10ff */
[C---:B------:R-:W-:Y:S02]  /*1480*/  @P0 IADD3 R166, R7.reuse, 0xe0, RZ ;  /* 0x000000e007a60810 */ /* 0x040fe40007ffe0ff */
[----:B-1----:R-:W-:Y:S02]  /*1490*/  @P0 IADD3 R2, R7, 0xa0, RZ ;  /* 0x000000a007020810 */ /* 0x002fe40007ffe0ff */
[----:B------:R-:W-:-:S03]  /*14a0*/  @P5 LEA.HI.SX32 R206, R4, R238, 0x1e ;  /* 0x000000ee04ce5211 */ /* 0x000fc600078ff2ff */
[----:B------:R-:W-:-:S04]  /*14b0*/  @P0 IMAD.WIDE.U32 R2, R2, 0x10, R218 ;  /* 0x0000001002020825 */ /* 0x000fc800078e00da */
[--C-:B------:R-:W-:Y:S01]  /*14c0*/  @P0 IMAD.WIDE.U32 R164, R164, 0x10, R218.reuse ;  /* 0x00000010a4a40825 */ /* 0x100fe200078e00da */
[----:B------:R0:W5:Y:S03]  /*14d0*/  @P0 LDG.E.128 R20, desc[UR4][R2.64] ;  /* 0x0000000402140981 */ /* 0x000166000c1e1d00 */
[----:B------:R-:W-:Y:S01]  /*14e0*/  @P0 IMAD.WIDE.U32 R166, R166, 0x10, R218 ;  /* 0x00000010a6a60825 */ /* 0x000fe200078e00da */
[----:B------:R1:W5:Y:S01]  /*14f0*/  @P0 LDG.E.128 R16, desc[UR4][R164.64] ;  /* 0x00000004a4100981 */ /* 0x000362000c1e1d00 */
[C---:B------:R-:W-:Y:S02]  /*1500*/  IADD3 R184, R206.reuse, 0x80, RZ ;  /* 0x00000080ceb87810 */ /* 0x040fe40007ffe0ff */
[C---:B------:R-:W-:Y:S01]  /*1510*/  IADD3 R186, R206.reuse, 0xa0, RZ ;  /* 0x000000a0ceba7810 */ /* 0x040fe20007ffe0ff */
[----:B------:R2:W5:Y:S01]  /*1520*/  @P0 LDG.E.128 R12, desc[UR4][R166.64] ;  /* 0x00000004a60c0981 */ /* 0x000562000c1e1d00 */
[C---:B0-----:R-:W-:Y:S01]  /*1530*/  IMAD.WIDE.U32 R2, R206.reuse, 0x4, R208 ;  /* 0x00000004ce027825 */ /* 0x041fe200078e00d0 */
[----:B------:R-:W-:-:S02]  /*1540*/  IADD3 R204, R206, 0xc0, RZ ;  /* 0x000000c0cecc7810 */ /* 0x000fc40007ffe0ff */
[C---:B-1----:R-:W-:Y:S02]  /*1550*/  IADD3 R164, R206.reuse, 0x40, RZ ;  /* 0x00000040cea47810 */ /* 0x042fe40007ffe0ff */
[----:B------:R0:W5:Y:S01]  /*1560*/  LDG.E R219, desc[UR4][R2.64] ;  /* 0x0000000402db7981 */ /* 0x000162000c1e1900 */
[----:B--2---:R-:W-:Y:S02]  /*1570*/  IADD3 R166, R206, 0x60, RZ ;  /* 0x00000060cea67810 */ /* 0x004fe40007ffe0ff */
[----:B------:R-:W-:-:S04]  /*1580*/  IMAD.WIDE.U32 R164, R164, 0x4, R208 ;  /* 0x00000004a4a47825 */ /* 0x000fc800078e00d0 */
[--C-:B------:R-:W-:Y:S01]  /*1590*/  IMAD.WIDE.U32 R184, R184, 0x4, R208.reuse ;  /* 0x00000004b8b87825 */ /* 0x100fe200078e00d0 */
[----:B------:R-:W5:Y:S01]  /*15a0*/  LDG.E R216, desc[UR4][R164.64] ;  /* 0x00000004a4d87981 */ /* 0x000f62000c1e1900 */
[C---:B0-----:R-:W-:Y:S02]  /*15b0*/  IADD3 R2, R206.reuse, 0x20, RZ ;  /* 0x00000020ce027810 */ /* 0x041fe40007ffe0ff */
[----:B------:R-:W-:Y:S01]  /*15c0*/  IADD3 R206, R206, 0xe0, RZ ;  /* 0x000000e0cece7810 */ /* 0x000fe20007ffe0ff */
[--C-:B------:R-:W-:Y:S01]  /*15d0*/  IMAD.WIDE.U32 R186, R186, 0x4, R208.reuse ;  /* 0x00000004baba7825 */ /* 0x100fe200078e00d0 */
[----:B------:R-:W5:Y:S03]  /*15e0*/  LDG.E R4, desc[UR4][R184.64] ;  /* 0x00000004b8047981 */ /* 0x000f66000c1e1900 */
[----:B------:R-:W-:-:S04]  /*15f0*/  IMAD.WIDE.U32 R2, R2, 0x4, R208 ;  /* 0x0000000402027825 */ /* 0x000fc800078e00d0 */
[--C-:B------:R-:W-:Y:S01]  /*1600*/  IMAD.WIDE.U32 R204, R204, 0x4, R208.reuse ;  /* 0x00000004cccc7825 */ /* 0x100fe200078e00d0 */
[----:B------:R-:W5:Y:S03]  /*1610*/  LDG.E R218, desc[UR4][R2.64] ;  /* 0x0000000402da7981 */ /* 0x000f66000c1e1900 */
[----:B------:R-:W-:-:S05]  /*1620*/  IMAD.WIDE.U32 R206, R206, 0x4, R208 ;  /* 0x00000004cece7825 */ /* 0x000fca00078e00d0 */
[----:B------:R-:W5:Y:S04]  /*1630*/  LDG.E R0, desc[UR4][R206.64] ;  /* 0x00000004ce007981 */ /* 0x000f68000c1e1900 */
[----:B------:R-:W5:Y:S04]  /*1640*/  LDG.E R3, desc[UR4][R186.64] ;  /* 0x00000004ba037981 */ /* 0x000f68000c1e1900 */
[----:B------:R-:W5:Y:S01]  /*1650*/  LDG.E R2, desc[UR4][R204.64] ;  /* 0x00000004cc027981 */ /* 0x000f62000c1e1900 */
[----:B------:R-:W-:-:S05]  /*1660*/  IMAD.WIDE.U32 R166, R166, 0x4, R208 ;  /* 0x00000004a6a67825 */ /* 0x000fca00078e00d0 */
[----:B------:R0:W5:Y:S02]  /*1670*/  LDG.E R10, desc[UR4][R166.64] ;  /* 0x00000004a60a7981 */ /* 0x000164000c1e1900 */
[----:B0-----:R-:W-:Y:S01]  /*1680*/  CS2R R166, SRZ ;  /* 0x0000000000a67805 */ /* 0x001fe2000001ff00 */
[----:B------:R-:W-:Y:S06]  /*1690*/  BRA `(.L_x_12571) ;  /* 0x00000014009c7947 */ /* 0x000fec0003800000 */
.L_x_12570:
[----:B------:R-:W0:Y:S08]  /*16a0*/  LDC.64 R4, c[0x0][0x250] ;  /* 0x00009400ff047b82 */ /* 0x000e300000000a00 */
[----:B------:R-:W1:Y:S01]  /*16b0*/  LDC.64 R180, c[0x0][0x238] ;  /* 0x00008e00ffb47b82 */ /* 0x000e620000000a00 */
[----:B------:R-:W-:-:S07]  /*16c0*/  IADD3 R0, R0, -0x1, RZ ;  /* 0xffffffff00007810 */ /* 0x000fce0007ffe0ff */
[----:B------:R-:W2:Y:S01]  /*16d0*/  LDC.64 R212, c[0x0][0x2b8] ;  /* 0x0000ae00ffd47b82 */ /* 0x000ea20000000a00 */
[----:B0-----:R-:W-:-:S05]  /*16e0*/  IMAD.WIDE R4, R9, 0x4, R4 ;  /* 0x0000000409047825 */ /* 0x001fca00078e0204 */
[----:B------:R0:W3:Y:S01]  /*16f0*/  LDG.E R221, desc[UR4][R4.64] ;  /* 0x0000000404dd7981 */ /* 0x0000e2000c1e1900 */
[----:B-1----:R-:W-:-:S04]  /*1700*/  IMAD.WIDE.U32 R152, R7, 0x10, R180 ;  /* 0x0000001007987825 */ /* 0x002fc800078e00b4 */
[----:B------:R-:W-:Y:S02]  /*1710*/  IMAD.WIDE.U32 R164, R222, 0x10, R180 ;  /* 0x00000010dea47825 */ /* 0x000fe400078e00b4 */
[----:B------:R-:W4:Y:S04]  /*1720*/  LDG.E.128 R152, desc[UR4][R152.64] ;  /* 0x0000000498987981 */ /* 0x000f28000c1e1d00 */
[----:B------:R-:W4:Y:S01]  /*1730*/  LDG.E.128 R164, desc[UR4][R164.64] ;  /* 0x00000004a4a47981 */ /* 0x000f22000c1e1d00 */
[----:B------:R-:W-:Y:S01]  /*1740*/  IMAD R0, R0, R237, RZ ;  /* 0x000000ed00007224 */ /* 0x000fe200078e02ff */
[----:B------:R-:W-:-:S04]  /*1750*/  MOV R6, UR12 ;  /* 0x0000000c00067c02 */ /* 0x000fc80008000f00 */
[----:B0-----:R-:W-:Y:S02]  /*1760*/  SHF.R.S32.HI R5, RZ, 0x1f, R0 ;  /* 0x0000001fff057819 */ /* 0x001fe40000011400 */
[----:B------:R-:W-:Y:S02]  /*1770*/  ISETP.NE.U32.AND P0, PT, R6, RZ, PT ;  /* 0x000000ff0600720c */ /* 0x000fe40003f05070 */
[----:B------:R-:W-:Y:S02]  /*1780*/  LEA.HI R0, R5, R0, RZ, 0x2 ;  /* 0x0000000005007211 */ /* 0x000fe400078f10ff */
[----:B------:R-:W-:-:S04]  /*1790*/  MOV R5, UR13 ;  /* 0x0000000d00057c02 */ /* 0x000fc80008000f00 */
[----:B------:R-:W-:Y:S02]  /*17a0*/  ISETP.NE.AND.EX P0, PT, R5, RZ, PT, P0 ;  /* 0x000000ff0500720c */ /* 0x000fe40003f05300 */
[C---:B------:R-:W-:Y:S02]  /*17b0*/  IADD3 R211, R7.reuse, 0x80, RZ ;  /* 0x0000008007d37810 */ /* 0x040fe40007ffe0ff */
[----:B------:R-:W-:Y:S02]  /*17c0*/  IADD3 R210, R7, 0xa0, RZ ;  /* 0x000000a007d27810 */ /* 0x000fe40007ffe0ff */
[----:B-----5:R-:W-:Y:S02]  /*17d0*/  ISETP.GE.AND P5, PT, R217, 0x1, PT ;  /* 0x00000001d900780c */ /* 0x020fe40003fa6270 */
[----:B------:R-:W-:-:S05]  /*17e0*/  LEA.HI.SX32 R0, R0, R238, 0x1e ;  /* 0x000000ee00007211 */ /* 0x000fca00078ff2ff */
[----:B------:R0:W5:Y:S01]  /*17f0*/  @P0 LDG.E.128 R28, desc[UR4][R2.64] ;  /* 0x00000004021c0981 */ /* 0x000162000c1e1d00 */
[----:B------:R-:W-:Y:S01]  /*1800*/  IADD3 R10, R7, 0xc0, RZ ;  /* 0x000000c0070a7810 */ /* 0x000fe20007ffe0ff */
[C---:B--2---:R-:W-:Y:S01]  /*1810*/  IMAD.WIDE.U32 R184, R0.reuse, 0x10, R212 ;  /* 0x0000001000b87825 */ /* 0x044fe200078e00d4 */
[C---:B------:R-:W-:Y:S01]  /*1820*/  IADD3 R188, R0.reuse, 0x20, RZ ;  /* 0x0000002000bc7810 */ /* 0x040fe20007ffe0ff */
[----:B------:R-:W5:Y:S04]  /*1830*/  @P0 LDG.E.128 R40, desc[UR4][R208.64] ;  /* 0x00000004d0280981 */ /* 0x000f68000c1e1d00 */
[----:B------:R1:W5:Y:S01]  /*1840*/  @P0 LDG.E.128 R32, desc[UR4][R204.64] ;  /* 0x00000004cc200981 */ /* 0x000362000c1e1d00 */
[----:B0-----:R-:W-:Y:S01]  /*1850*/  @P0 IMAD.WIDE.U32 R2, R211, 0x10, R218 ;  /* 0x00000010d3020825 */ /* 0x001fe200078e00da */
[----:B------:R-:W-:-:S02]  /*1860*/  IADD3 R192, R0, 0x40, RZ ;  /* 0x0000004000c07810 */ /* 0x000fc40007ffe0ff */
[----:B------:R-:W5:Y:S01]  /*1870*/  @P0 LDG.E.128 R36, desc[UR4][R206.64] ;  /* 0x00000004ce240981 */ /* 0x000f62000c1e1d00 */
[----:B------:R-:W-:-:S03]  /*1880*/  IADD3 R196, R0, 0x60, RZ ;  /* 0x0000006000c47810 */ /* 0x000fc60007ffe0ff */
[----:B------:R0:W5:Y:S01]  /*1890*/  @P0 LDG.E.128 R24, desc[UR4][R2.64] ;  /* 0x0000000402180981 */ /* 0x000162000c1e1d00 */
[C---:B------:R-:W-:Y:S02]  /*18a0*/  IADD3 R200, R0.reuse, 0x80, RZ ;  /* 0x0000008000c87810 */ /* 0x040fe40007ffe0ff */
[----:B-1----:R-:W-:Y:S02]  /*18b0*/  IADD3 R204, R0, 0xa0, RZ ;  /* 0x000000a000cc7810 */ /* 0x002fe40007ffe0ff */
[----:B------:R-:W-:Y:S02]  /*18c0*/  IADD3 R4, R7, 0xe0, RZ ;  /* 0x000000e007047810 */ /* 0x000fe40007ffe0ff */
[----:B------:R-:W-:Y:S01]  /*18d0*/  MOV R224, RZ ;  /* 0x000000ff00e07202 */ /* 0x000fe20000000f00 */
[----:B------:R-:W-:Y:S01]  /*18e0*/  IMAD.WIDE.U32 R160, R220, 0x10, R180 ;  /* 0x00000010dca07825 */ /* 0x000fe200078e00b4 */
[----:B------:R-:W-:Y:S01]  /*18f0*/  IADD3 R208, R0, 0xc0, RZ ;  /* 0x000000c000d07810 */ /* 0x000fe20007ffe0ff */
[----:B------:R-:W2:Y:S02]  /*1900*/  LDG.E.128 R184, desc[UR4][R184.64] ;  /* 0x00000004b8b87981 */ /* 0x000ea4000c1e1d00 */
[----:B0-----:R-:W-:Y:S01]  /*1910*/  @P0 IMAD.WIDE.U32 R2, R210, 0x10, R218 ;  /* 0x00000010d2020825 */ /* 0x001fe200078e00da */
[----:B------:R-:W-:Y:S01]  /*1920*/  IADD3 R0, R0, 0xe0, RZ ;  /* 0x000000e000007810 */ /* 0x000fe20007ffe0ff */
[----:B------:R-:W2:Y:S02]  /*1930*/  LDG.E.128 R160, desc[UR4][R160.64] ;  /* 0x00000004a0a07981 */ /* 0x000ea4000c1e1d00 */
[----:B------:R-:W-:-:S02]  /*1940*/  IMAD.WIDE.U32 R188, R188, 0x10, R212 ;  /* 0x00000010bcbc7825 */ /* 0x000fc400078e00d4 */
[----:B------:R0:W5:Y:S02]  /*1950*/  @P0 LDG.E.128 R20, desc[UR4][R2.64] ;  /* 0x0000000402140981 */ /* 0x000164000c1e1d00 */
[--C-:B------:R-:W-:Y:S02]  /*1960*/  IMAD.WIDE.U32 R192, R192, 0x10, R212.reuse ;  /* 0x00000010c0c07825 */ /* 0x100fe400078e00d4 */
[----:B------:R-:W2:Y:S02]  /*1970*/  LDG.E.128 R188, desc[UR4][R188.64] ;  /* 0x00000004bcbc7981 */ /* 0x000ea4000c1e1d00 */
[--C-:B------:R-:W-:Y:S02]  /*1980*/  IMAD.WIDE.U32 R196, R196, 0x10, R212.reuse ;  /* 0x00000010c4c47825 */ /* 0x100fe400078e00d4 */
[----:B------:R-:W2:Y:S02]  /*1990*/  LDG.E.128 R192, desc[UR4][R192.64] ;  /* 0x00000004c0c07981 */ /* 0x000ea4000c1e1d00 */
[----:B------:R-:W-:-:S02]  /*19a0*/  IMAD.WIDE.U32 R200, R200, 0x10, R212 ;  /* 0x00000010c8c87825 */ /* 0x000fc400078e00d4 */
[----:B------:R-:W2:Y:S02]  /*19b0*/  LDG.E.128 R196, desc[UR4][R196.64] ;  /* 0x00000004c4c47981 */ /* 0x000ea4000c1e1d00 */
[----:B------:R-:W-:Y:S02]  /*19c0*/  IMAD.WIDE.U32 R204, R204, 0x10, R212 ;  /* 0x00000010cccc7825 */ /* 0x000fe400078e00d4 */
[----:B------:R-:W2:Y:S02]  /*19d0*/  LDG.E.128 R200, desc[UR4][R200.64] ;  /* 0x00000004c8c87981 */ /* 0x000ea4000c1e1d00 */
[----:B0-----:R-:W-:Y:S02]  /*19e0*/  @P0 IMAD.WIDE.U32 R2, R10, 0x10, R218 ;  /* 0x000000100a020825 */ /* 0x001fe400078e00da */
[----:B------:R-:W2:Y:S02]  /*19f0*/  LDG.E.128 R204, desc[UR4][R204.64] ;  /* 0x00000004cccc7981 */ /* 0x000ea4000c1e1d00 */
[----:B------:R-:W-:-:S02]  /*1a00*/  IMAD.WIDE.U32 R208, R208, 0x10, R212 ;  /* 0x00000010d0d07825 */ /* 0x000fc400078e00d4 */
[----:B------:R0:W5:Y:S02]  /*1a10*/  @P0 LDG.E.128 R16, desc[UR4][R2.64] ;  /* 0x0000000402100981 */ /* 0x000164000c1e1d00 */
[----:B------:R-:W-:Y:S01]  /*1a20*/  IMAD.WIDE.U32 R212, R0, 0x10, R212 ;  /* 0x0000001000d47825 */ /* 0x000fe200078e00d4 */
[----:B------:R-:W-:-:S05]  /*1a30*/  @P5 IADD3 R0, R217, -0x1, RZ ;  /* 0xffffffffd9005810 */ /* 0x000fca0007ffe0ff */
[----:B------:R-:W-:Y:S01]  /*1a40*/  @P5 IMAD R0, R0, R237, RZ ;  /* 0x000000ed00005224 */ /* 0x000fe200078e02ff */
[----:B------:R-:W2:Y:S01]  /*1a50*/  LDG.E.128 R212, desc[UR4][R212.64] ;  /* 0x00000004d4d47981 */ /* 0x000ea2000c1e1d00 */
[----:B0-----:R-:W-:Y:S01]  /*1a60*/  @P0 IMAD.WIDE.U32 R2, R4, 0x10, R218 ;  /* 0x0000001004020825 */ /* 0x001fe200078e00da */
[----:B------:R-:W0:Y:S04]  /*1a70*/  LDC.64 R236, c[0x0][0x240] ;  /* 0x00009000ffec7b82 */ /* 0x000e280000000a00 */
[----:B------:R1:W5:Y:S02]  /*1a80*/  @P0 LDG.E.128 R12, desc[UR4][R2.64] ;  /* 0x00000004020c0981 */ /* 0x000364000c1e1d00 */
[----:B-1----:R-:W-:-:S04]  /*1a90*/  @P5 SHF.R.S32.HI R2, RZ, 0x1f, R0 ;  /* 0x0000001fff025819 */ /* 0x002fc80000011400 */
[----:B------:R-:W-:-:S04]  /*1aa0*/  @P5 LEA.HI R2, R2, R0, RZ, 0x2 ;  /* 0x0000000002025211 */ /* 0x000fc800078f10ff */
[----:B------:R-:W-:Y:S02]  /*1ab0*/  @P5 LEA.HI.SX32 R224, R2, R238, 0x1e ;  /* 0x000000ee02e05211 */ /* 0x000fe400078ff2ff */
[----:B------:R-:W1:Y:S02]  /*1ac0*/  LDC.U8 R238, c[0x0][0x2a0] ;  /* 0x0000a800ffee7b82 */ /* 0x000e640000000000 */
[----:B------:R-:W-:Y:S01]  /*1ad0*/  IADD3 R228, R224, 0x80, RZ ;  /* 0x00000080e0e47810 */ /* 0x000fe20007ffe0ff */
[----:B------:R-:W-:-:S04]  /*1ae0*/  IMAD.WIDE.U32 R156, R11, 0x10, R180 ;  /* 0x000000100b9c7825 */ /* 0x000fc800078e00b4 */
[--C-:B------:R-:W-:Y:S02]  /*1af0*/  IMAD.WIDE.U32 R172, R210, 0x10, R180.reuse ;  /* 0x00000010d2ac7825 */ /* 0x100fe400078e00b4 */
[----:B------:R-:W2:Y:S02]  /*1b00*/  LDG.E.128 R156, desc[UR4][R156.64] ;  /* 0x000000049c9c7981 */ /* 0x000ea4000c1e1d00 */
[--C-:B------:R-:W-:Y:S02]  /*1b10*/  IMAD.WIDE.U32 R168, R211, 0x10, R180.reuse ;  /* 0x00000010d3a87825 */ /* 0x100fe400078e00b4 */
[----:B------:R-:W2:Y:S02]  /*1b20*/  LDG.E.128 R172, desc[UR4][R172.64] ;  /* 0x00000004acac7981 */ /* 0x000ea4000c1e1d00 */
[--C-:B------:R-:W-:Y:S02]  /*1b30*/  IMAD.WIDE.U32 R176, R10, 0x10, R180.reuse ;  /* 0x000000100ab07825 */ /* 0x100fe400078e00b4 */
[----:B------:R-:W2:Y:S02]  /*1b40*/  LDG.E.128 R168, desc[UR4][R168.64] ;  /* 0x00000004a8a87981 */ /* 0x000ea4000c1e1d00 */
[----:B------:R-:W-:-:S02]  /*1b50*/  IMAD.WIDE.U32 R180, R4, 0x10, R180 ;  /* 0x0000001004b47825 */ /* 0x000fc400078e00b4 */
[----:B------:R-:W2:Y:S01]  /*1b60*/  LDG.E.128 R176, desc[UR4][R176.64] ;  /* 0x00000004b0b07981 */ /* 0x000ea2000c1e1d00 */
[----:B-1----:R-:W-:Y:S01]  /*1b70*/  ISETP.NE.AND P0, PT, R238, RZ, PT ;  /* 0x000000ffee00720c */ /* 0x002fe20003f05270 */
[--C-:B0-----:R-:W-:Y:S02]  /*1b80*/  IMAD.WIDE.U32 R228, R228, 0x4, R236.reuse ;  /* 0x00000004e4e47825 */ /* 0x101fe400078e00ec */
[----:B------:R-:W2:Y:S04]  /*1b90*/  LDG.E.128 R180, desc[UR4][R180.64] ;  /* 0x00000004b4b47981 */ /* 0x000ea8000c1e1d00 */
[----:B------:R4:W5:Y:S01]  /*1ba0*/  LDG.E R4, desc[UR4][R228.64] ;  /* 0x00000004e4047981 */ /* 0x000962000c1e1900 */
[C---:B------:R-:W-:Y:S01]  /*1bb0*/  IMAD.WIDE.U32 R2, R224.reuse, 0x4, R236 ;  /* 0x00000004e0027825 */ /* 0x040fe200078e00ec */
[----:B------:R-:W-:-:S02]  /*1bc0*/  IADD3 R226, R224, 0xc0, RZ ;  /* 0x000000c0e0e27810 */ /* 0x000fc40007ffe0ff */
[----:B------:R-:W-:Y:S01]  /*1bd0*/  IADD3 R234, R224, 0x20, RZ ;  /* 0x00000020e0ea7810 */ /* 0x000fe20007ffe0ff */
[----:B------:R-:W2:Y:S04]  /*1be0*/  LDG.E.128 R208, desc[UR4][R208.64] ;  /* 0x00000004d0d07981 */ /* 0x000ea8000c1e1d00 */
[----:B------:R0:W5:Y:S01]  /*1bf0*/  LDG.E R219, desc[UR4][R2.64] ;  /* 0x0000000402db7981 */ /* 0x000162000c1e1900 */
[----:B---3--:R-:W-:-:S03]  /*1c00*/  FSEL R221, R221, RZ, !P0 ;  /* 0x000000ffdddd7208 */ /* 0x008fc60004000000 */
[----:B------:R-:W3:Y:S02]  /*1c10*/  LDL R228, [R1+0xb0] ;  /* 0x0000b00001e47983 */ /* 0x000ee40000100800 */
[C---:B----4-:R-:W-:Y:S01]  /*1c20*/  FADD.FTZ R229, -R221.reuse, R155 ;  /* 0x0000009bdde57221 */ /* 0x050fe20000010100 */
[----:B------:R-:W-:Y:S02]  /*1c30*/  FADD.FTZ R155, -R221, R165 ;  /* 0x000000a5dd9b7221 */ /* 0x000fe40000010100 */
[----:B------:R-:W4:Y:S01]  /*1c40*/  LDL R165, [R1+0xc8] ;  /* 0x0000c80001a57983 */ /* 0x000f220000100800 */
[C---:B0-----:R-:W-:Y:S02]  /*1c50*/  IADD3 R2, R224.reuse, 0xa0, RZ ;  /* 0x000000a0e0027810 */ /* 0x041fe40007ffe0ff */
[C---:B------:R-:W-:Y:S02]  /*1c60*/  IADD3 R232, R224.reuse, 0x40, RZ ;  /* 0x00000040e0e87810 */ /* 0x040fe40007ffe0ff */
[----:B------:R-:W-:Y:S01]  /*1c70*/  IADD3 R230, R224, 0x60, RZ ;  /* 0x00000060e0e67810 */ /* 0x000fe20007ffe0ff */
[----:B------:R-:W-:Y:S01]  /*1c80*/  IMAD.WIDE.U32 R2, R2, 0x4, R236 ;  /* 0x0000000402027825 */ /* 0x000fe200078e00ec */
[----:B------:R-:W-:-:S03]  /*1c90*/  IADD3 R224, R224, 0xe0, RZ ;  /* 0x000000e0e0e07810 */ /* 0x000fc60007ffe0ff */
[--C-:B------:R-:W-:Y:S02]  /*1ca0*/  IMAD.WIDE.U32 R226, R226, 0x4, R236.reuse ;  /* 0x00000004e2e27825 */ /* 0x100fe400078e00ec */
[----:B------:R-:W5:Y:S02]  /*1cb0*/  LDG.E R3, desc[UR4][R2.64] ;  /* 0x0000000402037981 */ /* 0x000f64000c1e1900 */
[----:B------:R-:W-:-:S04]  /*1cc0*/  IMAD.WIDE.U32 R230, R230, 0x4, R236 ;  /* 0x00000004e6e67825 */ /* 0x000fc800078e00ec */
[----:B------:R-:W-:Y:S01]  /*1cd0*/  IMAD.WIDE.U32 R224, R224, 0x4, R236 ;  /* 0x00000004e0e07825 */ /* 0x000fe200078e00ec */
[----:B------:R0:W5:Y:S03]  /*1ce0*/  LDG.E R10, desc[UR4][R230.64] ;  /* 0x00000004e60a7981 */ /* 0x000166000c1e1900 */
[----:B------:R-:W-:Y:S01]  /*1cf0*/  FADD.FTZ R223, -R221, R152 ;  /* 0x00000098dddf7221 */ /* 0x000fe20000010100 */
[----:B------:R1:W5:Y:S01]  /*1d00*/  LDG.E R2, desc[UR4][R226.64] ;  /* 0x00000004e2027981 */ /* 0x000362000c1e1900 */
[----:B------:R-:W-:-:S03]  /*1d10*/  IMAD.WIDE.U32 R234, R234, 0x4, R236 ;  /* 0x00000004eaea7825 */ /* 0x000fc600078e00ec */
[----:B------:R1:W5:Y:S01]  /*1d20*/  LDG.E R0, desc[UR4][R224.64] ;  /* 0x00000004e0007981 */ /* 0x000362000c1e1900 */
[----:B------:R-:W-:-:S04]  /*1d30*/  IMAD.WIDE.U32 R232, R232, 0x4, R236 ;  /* 0x00000004e8e87825 */ /* 0x000fc800078e00ec */
[C---:B0-----:R-:W-:Y:S01]  /*1d40*/  FADD.FTZ R231, -R221.reuse, R153 ;  /* 0x00000099dde77221 */ /* 0x041fe20000010100 */
[C---:B------:R-:W-:Y:S01]  /*1d50*/  FADD.FTZ R230, -R221.reuse, R154 ;  /* 0x0000009adde67221 */ /* 0x040fe20000010100 */
[C---:B------:R-:W-:Y:S01]  /*1d60*/  FADD.FTZ R154, -R221.reuse, R166 ;  /* 0x000000a6dd9a7221 */ /* 0x040fe20000010100 */
[C---:B------:R-:W-:Y:S01]  /*1d70*/  FADD.FTZ R153, -R221.reuse, R167 ;  /* 0x000000a7dd997221 */ /* 0x040fe20000010100 */
[----:B------:R-:W4:Y:S04]  /*1d80*/  LDL R166, [R1+0x90] ;  /* 0x0000900001a67983 */ /* 0x000f280000100800 */
[----:B------:R-:W4:Y:S04]  /*1d90*/  LDL R167, [R1+0x9c] ;  /* 0x00009c0001a77983 */ /* 0x000f280000100800 */
[----:B------:R-:W4:Y:S04]  /*1da0*/  LDL R236, [R1+0xc4] ;  /* 0x0000c40001ec7983 */ /* 0x000f280000100800 */
[----:B------:R0:W5:Y:S04]  /*1db0*/  LDG.E R218, desc[UR4][R234.64] ;  /* 0x00000004eada7981 */ /* 0x000168000c1e1900 */
[----:B------:R0:W5:Y:S04]  /*1dc0*/  LDG.E R216, desc[UR4][R232.64] ;  /* 0x00000004e8d87981 */ /* 0x000168000c1e1900 */
[----:B------:R-:W0:Y:S01]  /*1dd0*/  LDL R235, [R1+0xc0] ;  /* 0x0000c00001eb7983 */ /* 0x000e220000100800 */
[C---:B--2---:R-:W-:Y:S01]  /*1de0*/  FADD.FTZ R238, -R221.reuse, R162 ;  /* 0x000000a2ddee7221 */ /* 0x044fe20000010100 */
[C---:B------:R-:W-:Y:S01]  /*1df0*/  FADD.FTZ R239, -R221.reuse, R163 ;  /* 0x000000a3ddef7221 */ /* 0x040fe20000010100 */
[C---:B------:R-:W-:Y:S01]  /*1e00*/  FADD.FTZ R152, -R221.reuse, R160 ;  /* 0x000000a0dd987221 */ /* 0x040fe20000010100 */
[----:B------:R-:W-:Y:S01]  /*1e10*/  FADD.FTZ R237, -R221, R161 ;  /* 0x000000a1dded7221 */ /* 0x000fe20000010100 */
[----:B------:R-:W2:Y:S01]  /*1e20*/  LDL R234, [R1+0xbc] ;  /* 0x0000bc0001ea7983 */ /* 0x000ea20000100800 */
[----:B------:R-:W-:Y:S01]  /*1e30*/  FADD.FTZ R83, R83, R191 ;  /* 0x000000bf53537221 */ /* 0x000fe20000010000 */
[----:B------:R-:W-:-:S02]  /*1e40*/  FADD.FTZ R82, R82, R190 ;  /* 0x000000be52527221 */ /* 0x000fc40000010000 */
[----:B------:R-:W2:Y:S01]  /*1e50*/  LDL R232, [R1+0xb4] ;  /* 0x0000b40001e87983 */ /* 0x000ea20000100800 */
[----:B------:R-:W-:-:S03]  /*1e60*/  FADD.FTZ R139, R139, R195 ;  /* 0x000000c38b8b7221 */ /* 0x000fc60000010000 */
[----:B------:R-:W2:Y:S01]  /*1e70*/  LDL R233, [R1+0xb8] ;  /* 0x0000b80001e97983 */ /* 0x000ea20000100800 */
[C---:B-1----:R-:W-:Y:S01]  /*1e80*/  FADD.FTZ R227, -R221.reuse, R156 ;  /* 0x0000009cdde37221 */ /* 0x042fe20000010100 */
        /* <DEDUP_REMOVED lines=22> */
[----:B------:R-:W2:Y:S04]  /*1ff0*/  LDL R172, [R1+0xa4] ;  /* 0x0000a40001ac7983 */ /* 0x000ea80000100800 */
[----:B------:R-:W2:Y:S04]  /*2000*/  LDL R169, [R1+0xa0] ;  /* 0x0000a00001a97983 */ /* 0x000ea80000100800 */
[----:B------:R-:W2:Y:S01]  /*2010*/  LDL R171, [R1+0x98] ;  /* 0x0000980001ab7983 */ /* 0x000ea20000100800 */
[----:B---3--:R-:W-:Y:S01]  /*2020*/  FMUL.FTZ R228, R228, R190 ;  /* 0x000000bee4e47220 */ /* 0x008fe20000410000 */
[C---:B------:R-:W-:Y:S01]  /*2030*/  FMUL.FTZ R154, R8.reuse, R154 ;  /* 0x0000009a089a7220 */ /* 0x040fe20000410000 */
[C---:B------:R-:W-:Y:S01]  /*2040*/  FMUL.FTZ R153, R8.reuse, R153 ;  /* 0x0000009908997220 */ /* 0x040fe20000410000 */
[----:B------:R-:W-:Y:S01]  /*2050*/  FMUL.FTZ R223, R8, R223 ;  /* 0x000000df08df7220 */ /* 0x000fe20000410000 */
[----:B------:R-:W-:Y:S01]  /*2060*/  FADD.FTZ R134, R134, R198 ;  /* 0x000000c686867221 */ /* 0x000fe20000010000 */
[----:B------:R-:W-:Y:S01]  /*2070*/  FADD.FTZ R135, R135, R199 ;  /* 0x000000c787877221 */ /* 0x000fe20000010000 */
[C---:B------:R-:W-:Y:S01]  /*2080*/  FMUL.FTZ R231, R8.reuse, R231 ;  /* 0x000000e708e77220 */ /* 0x040fe20000410000 */
[C---:B------:R-:W-:Y:S01]  /*2090*/  FMUL.FTZ R230, R8.reuse, R230 ;  /* 0x000000e608e67220 */ /* 0x040fe20000410000 */
[C---:B------:R-:W-:Y:S01]  /*20a0*/  FMUL.FTZ R226, R8.reuse, R226 ;  /* 0x000000e208e27220 */ /* 0x040fe20000410000 */
[C---:B------:R-:W-:Y:S01]  /*20b0*/  FMUL.FTZ R158, R8.reuse, R158 ;  /* 0x0000009e089e7220 */ /* 0x040fe20000410000 */
[C---:B------:R-:W-:Y:S01]  /*20c0*/  FMUL.FTZ R229, R8.reuse, R229 ;  /* 0x000000e508e57220 */ /* 0x040fe20000410000 */
[----:B------:R-:W-:Y:S01]  /*20d0*/  FADD.FTZ R81, R81, R189 ;  /* 0x000000bd51517221 */ /* 0x000fe20000010000 */
[----:B------:R-:W-:Y:S01]  /*20e0*/  FADD.FTZ R129, R129, R201 ;  /* 0x000000c981817221 */ /* 0x000fe20000010000 */
[----:B------:R-:W-:Y:S01]  /*20f0*/  FMUL.FTZ R227, R8, R227 ;  /* 0x000000e308e37220 */ /* 0x000fe20000410000 */
[----:B----4-:R-:W-:Y:S01]  /*2100*/  FMUL.FTZ R221, R165, R184 ;  /* 0x000000b8a5dd7220 */ /* 0x010fe20000410000 */
[----:B------:R-:W-:Y:S01]  /*2110*/  FADD.FTZ R137, R137, R193 ;  /* 0x000000c189897221 */ /* 0x000fe20000010000 */
[----:B------:R-:W3:Y:S01]  /*2120*/  LDL R165, [R1+0xac] ;  /* 0x0000ac0001a57983 */ /* 0x000ee20000100800 */
[----:B------:R-:W-:Y:S01]  /*2130*/  FFMA.FTZ R51, R191, R224, R51 ;  /* 0x000000e0bf337223 */ /* 0x000fe20000010033 */
[----:B------:R-:W-:Y:S01]  /*2140*/  FFMA.FTZ R50, R190, R225, R50 ;  /* 0x000000e1be327223 */ /* 0x000fe20000010032 */
[C---:B------:R-:W-:Y:S01]  /*2150*/  FMUL.FTZ R190, R8.reuse, R152 ;  /* 0x0000009808be7220 */ /* 0x040fe20000410000 */
[----:B------:R-:W-:Y:S01]  /*2160*/  FMUL.FTZ R152, R8, R239 ;  /* 0x000000ef08987220 */ /* 0x000fe20000410000 */
[----:B------:R-:W-:-:S03]  /*2170*/  FMUL.FTZ R236, R236, R185 ;  /* 0x000000b9ecec7220 */ /* 0x000fc60000410000 */
[----:B------:R-:W-:Y:S01]  /*2180*/  FFMA.FTZ R55, R195, R152, R55 ;  /* 0x00000098c3377223 */ /* 0x000fe20000010037 */
[----:B------:R-:W-:Y:S01]  /*2190*/  FMUL.FTZ R195, R167, R195 ;  /* 0x000000c3a7c37220 */ /* 0x000fe20000410000 */
[----:B0-----:R-:W-:Y:S01]  /*21a0*/  FMUL.FTZ R235, R235, R186 ;  /* 0x000000baebeb7220 */ /* 0x001fe20000410000 */
[----:B------:R-:W4:Y:S01]  /*21b0*/  LDL R167, [R1+0x84] ;  /* 0x0000840001a77983 */ /* 0x000f220000100800 */
[----:B--2---:R-:W-:Y:S01]  /*21c0*/  FMUL.FTZ R234, R234, R187 ;  /* 0x000000bbeaea7220 */ /* 0x004fe20000410000 */
[----:B------:R-:W-:Y:S01]  /*21d0*/  FMUL.FTZ R232, R232, R189 ;  /* 0x000000bde8e87220 */ /* 0x000fe20000410000 */
[----:B------:R-:W-:Y:S01]  /*21e0*/  FMUL.FTZ R233, R233, R188 ;  /* 0x000000bce9e97220 */ /* 0x000fe20000410000 */
[----:B------:R-:W-:Y:S01]  /*21f0*/  FADD.FTZ R80, R80, R188 ;  /* 0x000000bc50507221 */ /* 0x000fe20000010000 */
[----:B------:R-:W-:Y:S01]  /*2200*/  FADD.FTZ R138, R138, R194 ;  /* 0x000000c28a8a7221 */ /* 0x000fe20000010000 */
[----:B------:R-:W-:Y:S01]  /*2210*/  FMUL.FTZ R156, R8, R156 ;  /* 0x0000009c089c7220 */ /* 0x000fe20000410000 */
[----:B------:R-:W2:Y:S01]  /*2220*/  LDL R170, [R1+0x94] ;  /* 0x0000940001aa7983 */ /* 0x000ea20000100800 */
[----:B------:R-:W-:-:S03]  /*2230*/  FADD.FTZ R132, R132, R196 ;  /* 0x000000c484847221 */ /* 0x000fc60000010000 */
[----:B------:R-:W2:Y:S01]  /*2240*/  LDL R177, [R1+0xa8] ;  /* 0x0000a80001b17983 */ /* 0x000ea20000100800 */
[C---:B------:R-:W-:Y:S01]  /*2250*/  FMUL.FTZ R160, R8.reuse, R160 ;  /* 0x000000a008a07220 */ /* 0x040fe20000410000 */
[----:B------:R-:W-:Y:S01]  /*2260*/  FADD.FTZ R131, R131, R203 ;  /* 0x000000cb83837221 */ /* 0x000fe20000010000 */
[C---:B------:R-:W-:Y:S01]  /*2270*/  FMUL.FTZ R157, R8.reuse, R157 ;  /* 0x0000009d089d7220 */ /* 0x040fe20000410000 */
[----:B------:R-:W-:Y:S01]  /*2280*/  FMUL.FTZ R155, R8, R155 ;  /* 0x0000009b089b7220 */ /* 0x000fe20000410000 */
[----:B------:R-:W-:Y:S01]  /*2290*/  FADD.FTZ R128, R128, R200 ;  /* 0x000000c880807221 */ /* 0x000fe20000010000 */
[----:B------:R-:W-:Y:S01]  /*22a0*/  FADD.FTZ R133, R133, R197 ;  /* 0x000000c585857221 */ /* 0x000fe20000010000 */
[----:B------:R-:W-:Y:S01]  /*22b0*/  FMUL.FTZ R159, R8, R159 ;  /* 0x0000009f089f7220 */ /* 0x000fe20000410000 */
[----:B------:R-:W-:Y:S01]  /*22c0*/  FADD.FTZ R130, R130, R202 ;  /* 0x000000ca82827221 */ /* 0x000fe20000010000 */
[----:B------:R-:W-:Y:S01]  /*22d0*/  FADD.FTZ R136, R136, R192 ;  /* 0x000000c088887221 */ /* 0x000fe20000010000 */
[----:B------:R-:W2:Y:S04]  /*22e0*/  LDL R182, [R1+0x60] ;  /* 0x0000600001b67983 */ /* 0x000ea80000100800 */
[----:B------:R-:W2:Y:S01]  /*22f0*/  LDL R178, [R1+0x64] ;  /* 0x0000640001b27983 */ /* 0x000ea20000100800 */
[----:B------:R-:W-:Y:S01]  /*2300*/  FADD.FTZ R77, R77, R185 ;  /* 0x000000b94d4d7221 */ /* 0x000fe20000010000 */
[----:B------:R-:W-:Y:S01]  /*2310*/  FADD.FTZ R76, R76, R184 ;  /* 0x000000b84c4c7221 */ /* 0x000fe20000010000 */
[----:B------:R-:W-:Y:S01]  /*2320*/  FMUL.FTZ R176, R8, R176 ;  /* 0x000000b008b07220 */ /* 0x000fe20000410000 */
[----:B------:R-:W2:Y:S01]  /*2330*/  LDL R183, [R1+0x50] ;  /* 0x0000500001b77983 */ /* 0x000ea20000100800 */
[----:B---3--:R-:W-:-:S03]  /*2340*/  FMUL.FTZ R191, R165, R191 ;  /* 0x000000bfa5bf7220 */ /* 0x008fc60000410000 */
[----:B------:R-:W3:Y:S01]  /*2350*/  LDL R165, [R1+0x8c] ;  /* 0x00008c0001a57983 */ /* 0x000ee20000100800 */
[----:B------:R-:W-:Y:S01]  /*2360*/  FFMA.FTZ R58, R198, R154, R58 ;  /* 0x0000009ac63a7223 */ /* 0x000fe2000001003a */
[----:B------:R-:W-:Y:S01]  /*2370*/  FFMA.FTZ R59, R199, R153, R59 ;  /* 0x00000099c73b7223 */ /* 0x000fe2000001003b */
[----:B------:R-:W-:Y:S01]  /*2380*/  FMUL.FTZ R198, R166, R198 ;  /* 0x000000c6a6c67220 */ /* 0x000fe20000410000 */
[----:B------:R-:W-:-:S04]  /*2390*/  FFMA.FTZ R166, R223, R221, RZ ;  /* 0x000000dddfa67223 */ /* 0x000fc800000100ff */
[----:B------:R-:W-:Y:S01]  /*23a0*/  FFMA.FTZ R166, R231, R236, R166 ;  /* 0x000000ece7a67223 */ /* 0x000fe200000100a6 */
[----:B------:R-:W-:Y:S01]  /*23b0*/  FFMA.FTZ R49, R189, R226, R49 ;  /* 0x000000e2bd317223 */ /* 0x000fe20000010031 */
[----:B------:R-:W-:Y:S02]  /*23c0*/  FFMA.FTZ R61, R201, R158, R61 ;  /* 0x0000009ec93d7223 */ /* 0x000fe4000001003d */
[----:B------:R-:W-:Y:S01]  /*23d0*/  FFMA.FTZ R166, R230, R235, R166 ;  /* 0x000000ebe6a67223 */ /* 0x000fe200000100a6 */
[----:B------:R-:W-:-:S04]  /*23e0*/  FMUL.FTZ R189, R8, R237 ;  /* 0x000000ed08bd7220 */ /* 0x000fc80000410000 */
[----:B------:R-:W-:Y:S01]  /*23f0*/  FFMA.FTZ R53, R193, R189, R53 ;  /* 0x000000bdc1357223 */ /* 0x000fe20000010035 */
[----:B------:R-:W-:Y:S02]  /*2400*/  FMUL.FTZ R193, R172, R193 ;  /* 0x000000c1acc17220 */ /* 0x000fe40000410000 */
[----:B------:R-:W2:Y:S01]  /*2410*/  LDL R172, [R1+0x7c] ;  /* 0x00007c0001ac7983 */ /* 0x000ea20000100800 */
[----:B----4-:R-:W-:Y:S01]  /*2420*/  FMUL.FTZ R201, R167, R201 ;  /* 0x000000c9a7c97220 */ /* 0x010fe20000410000 */
[----:B------:R-:W-:Y:S01]  /*2430*/  FFMA.FTZ R167, R229, R234, R166 ;  /* 0x000000eae5a77223 */ /* 0x000fe200000100a6 */
[----:B---3--:R-:W-:Y:S01]  /*2440*/  FMUL.FTZ R199, R165, R199 ;  /* 0x000000c7a5c77220 */ /* 0x008fe20000410000 */
[----:B------:R-:W-:-:S04]  /*2450*/  FADD.FTZ R165, RZ, R221 ;  /* 0x000000ddffa57221 */ /* 0x000fc80000010000 */
[----:B------:R-:W-:-:S04]  /*2460*/  FADD.FTZ R165, R165, R236 ;  /* 0x000000eca5a57221 */ /* 0x000fc80000010000 */
[----:B------:R-:W-:-:S04]  /*2470*/  FADD.FTZ R165, R165, R235 ;  /* 0x000000eba5a57221 */ /* 0x000fc80000010000 */
[----:B------:R-:W-:-:S04]  /*2480*/  FADD.FTZ R165, R165, R234 ;  /* 0x000000eaa5a57221 */ /* 0x000fc80000010000 */
[----:B------:R-:W-:Y:S01]  /*2490*/  FADD.FTZ R166, R165, R233 ;  /* 0x000000e9a5a67221 */ /* 0x000fe20000010000 */
[----:B------:R-:W-:Y:S02]  /*24a0*/  FFMA.FTZ R165, R227, R233, R167 ;  /* 0x000000e9e3a57223 */ /* 0x000fe400000100a7 */
[----:B------:R-:W3:Y:S01]  /*24b0*/  LDL R167, [R1+0x6c] ;  /* 0x00006c0001a77983 */ /* 0x000ee20000100800 */
[----:B------:R-:W-:Y:S01]  /*24c0*/  FFMA.FTZ R48, R188, R227, R48 ;  /* 0x000000e3bc307223 */ /* 0x000fe20000010030 */
[----:B------:R-:W-:-:S04]  /*24d0*/  FMUL.FTZ R188, R8, R238 ;  /* 0x000000ee08bc7220 */ /* 0x000fc80000410000 */
[----:B------:R-:W-:Y:S01]  /*24e0*/  FFMA.FTZ R54, R194, R188, R54 ;  /* 0x000000bcc2367223 */ /* 0x000fe20000010036 */
[----:B------:R-:W-:Y:S02]  /*24f0*/  FMUL.FTZ R194, R169, R194 ;  /* 0x000000c2a9c27220 */ /* 0x000fe40000410000 */
[----:B------:R-:W4:Y:S01]  /*2500*/  LDL R169, [R1+0x88] ;  /* 0x0000880001a97983 */ /* 0x000f220000100800 */
[----:B------:R-:W-:Y:S01]  /*2510*/  FFMA.FTZ R56, R196, R156, R56 ;  /* 0x0000009cc4387223 */ /* 0x000fe20000010038 */
[----:B------:R-:W-:Y:S02]  /*2520*/  FMUL.FTZ R196, R171, R196 ;  /* 0x000000c4abc47220 */ /* 0x000fe40000410000 */
[----:B------:R-:W4:Y:S01]  /*2530*/  LDL R171, [R1+0x80] ;  /* 0x0000800001ab7983 */ /* 0x000f220000100800 */
[----:B------:R-:W-:Y:S01]  /*2540*/  FFMA.FTZ R63, R203, R160, R63 ;  /* 0x000000a0cb3f7223 */ /* 0x000fe2000001003f */
[----:B--2---:R-:W-:Y:S01]  /*2550*/  FMUL.FTZ R203, R172, R203 ;  /* 0x000000cbaccb7220 */ /* 0x004fe20000410000 */
[----:B------:R-:W-:Y:S01]  /*2560*/  FFMA.FTZ R60, R200, R157, R60 ;  /* 0x0000009dc83c7223 */ /* 0x000fe2000001003c */
[----:B------:R-:W-:Y:S01]  /*2570*/  FFMA.FTZ R57, R197, R155, R57 ;  /* 0x0000009bc5397223 */ /* 0x000fe20000010039 */
[----:B------:R-:W-:-:S02]  /*2580*/  FMUL.FTZ R197, R170, R197 ;  /* 0x000000c5aac57220 */ /* 0x000fc40000410000 */
[----:B------:R-:W2:Y:S01]  /*2590*/  LDL R170, [R1+0x74] ;  /* 0x0000740001aa7983 */ /* 0x000ea20000100800 */
[----:B------:R-:W-:Y:S01]  /*25a0*/  FFMA.FTZ R62, R202, R159, R62 ;  /* 0x0000009fca3e7223 */ /* 0x000fe2000001003e */
[----:B------:R-:W-:Y:S01]  /*25b0*/  FFMA.FTZ R52, R192, R190, R52 ;  /* 0x000000bec0347223 */ /* 0x000fe20000010034 */
[----:B------:R-:W-:Y:S02]  /*25c0*/  FMUL.FTZ R192, R177, R192 ;  /* 0x000000c0b1c07220 */ /* 0x000fe40000410000 */
[----:B------:R-:W2:Y:S01]  /*25d0*/  LDL R177, [R1+0x68] ;  /* 0x0000680001b17983 */ /* 0x000ea20000100800 */
[----:B---3--:R-:W-:-:S03]  /*25e0*/  FMUL.FTZ R172, R167, R207 ;  /* 0x000000cfa7ac7220 */ /* 0x008fc60000410000 */
[----:B------:R-:W3:Y:S01]  /*25f0*/  LDL R167, [R1+0x5c] ;  /* 0x00005c0001a77983 */ /* 0x000ee20000100800 */
[----:B----4-:R-:W-:-:S03]  /*2600*/  FMUL.FTZ R200, R169, R200 ;  /* 0x000000c8a9c87220 */ /* 0x010fc60000410000 */
[----:B------:R-:W4:Y:S01]  /*2610*/  LDL R169, [R1+0x78] ;  /* 0x0000780001a97983 */ /* 0x000f220000100800 */
[----:B------:R-:W-:-:S03]  /*2620*/  FMUL.FTZ R202, R171, R202 ;  /* 0x000000caabca7220 */ /* 0x000fc60000410000 */
[----:B------:R-:W2:Y:S01]  /*2630*/  LDL R171, [R1+0x70] ;  /* 0x0000700001ab7983 */ /* 0x000ea20000100800 */
[----:B------:R-:W-:-:S03]  /*2640*/  FFMA.FTZ R45, R185, R231, R45 ;  /* 0x000000e7b92d7223 */ /* 0x000fc6000001002d */
[----:B------:R-:W2:Y:S01]  /*2650*/  LDL R185, [R1+0x58] ;  /* 0x0000580001b97983 */ /* 0x000ea20000100800 */
[----:B------:R-:W-:-:S03]  /*2660*/  FFMA.FTZ R44, R184, R223, R44 ;  /* 0x000000dfb82c7223 */ /* 0x000fc6000001002c */
[----:B------:R-:W2:Y:S01]  /*2670*/  LDL R184, [R1+0x54] ;  /* 0x0000540001b87983 */ /* 0x000ea20000100800 */
[----:B------:R-:W-:Y:S01]  /*2680*/  FFMA.FTZ R71, R211, R176, R71 ;  /* 0x000000b0d3477223 */ /* 0x000fe20000010047 */
[----:B------:R-:W-:Y:S01]  /*2690*/  FADD.FTZ R123, R123, R211 ;  /* 0x000000d37b7b7221 */ /* 0x000fe20000010000 */
        /* <DEDUP_REMOVED lines=30> */
[----:B----4-:R-:W-:Y:S01]  /*2880*/  FMUL.FTZ R169, R169, R204 ;  /* 0x000000cca9a97220 */ /* 0x010fe20000410000 */
[----:B------:R-:W-:Y:S01]  /*2890*/  FMUL.FTZ R161, R8, R161 ;  /* 0x000000a108a17220 */ /* 0x000fe20000410000 */
[----:B------:R-:W-:Y:S01]  /*28a0*/  FADD.FTZ R166, R166, R203 ;  /* 0x000000cba6a67221 */ /* 0x000fe20000010000 */
[----:B------:R-:W-:Y:S01]  /*28b0*/  FFMA.FTZ R165, R160, R203, R165 ;  /* 0x000000cba0a57223 */ /* 0x000fe200000100a5 */
[----:B--2---:R-:W-:Y:S01]  /*28c0*/  FMUL.FTZ R170, R170, R205 ;  /* 0x000000cdaaaa7220 */ /* 0x004fe20000410000 */
        /* <DEDUP_REMOVED lines=65> */
[----:B---3--:R-:W-:-:S04]  /*2ce0*/  FMUL.FTZ R215, R167, R215 ;  /* 0x000000d7a7d77220 */ /* 0x008fc80000410000 */
[----:B------:R-:W-:Y:S01]  /*2cf0*/  FADD.FTZ R166, R165, R215 ;  /* 0x000000d7a5a67221 */ /* 0x000fe20000010000 */
[----:B------:R-:W-:-:S07]  /*2d00*/  FFMA.FTZ R167, R179, R215, R164 ;  /* 0x000000d7b3a77223 */ /* 0x000fce00000100a4 */
.L_x_12571:
[----:B------:R-:W-:Y:S05]  /*2d10*/  BSYNC B1 ;  /* 0x0000000000017941 */ /* 0x000fea0003800000 */
.L_x_12569:
        /* <DEDUP_REMOVED lines=20> */
.L_x_12727:
[----:B------:R-:W2:Y:S01]  /*2e60*/  S2R R165, SR_TID.X ;  /* 0x0000000000a57919 */ /* 0x000ea20000002100 */
[----:B------:R-:W3:Y:S01]  /*2e70*/  LDC R183, c[0x0][0x218] ;  /* 0x00008600ffb77b82 */ /* 0x000ee20000000800 */
[----:B------:R-:W-:-:S05]  /*2e80*/  @P5 IADD3 R164, R217, -0x1, RZ ;  /* 0xffffffffd9a45810 */ /* 0x000fca0007ffe0ff */
[----:B---3--:R-:W-:Y:S01]  /*2e90*/  @P5 IMAD R164, R164, R183, RZ ;  /* 0x000000b7a4a45224 */ /* 0x008fe200078e02ff */
[----:B------:R-:W-:Y:S01]  /*2ea0*/  HFMA2.MMA R183, -RZ, RZ, 0, 0 ;  /* 0x00000000ffb77435 */ /* 0x000fe200000001ff */
[----:B--2---:R-:W-:-:S03]  /*2eb0*/  LOP3.LUT R186, R165, 0x1f, RZ, 0xc0, !PT ;  /* 0x0000001fa5ba7812 */ /* 0x004fc600078ec0ff */
[----:B------:R-:W-:-:S04]  /*2ec0*/  @P5 SHF.R.S32.HI R165, RZ, 0x1f, R164 ;  /* 0x0000001fffa55819 */ /* 0x000fc800000114a4 */
[----:B------:R-:W-:-:S04]  /*2ed0*/  @P5 LEA.HI R165, R165, R164, RZ, 0x2 ;  /* 0x000000a4a5a55211 */ /* 0x000fc800078f10ff */
[----:B------:R-:W-:Y:S02]  /*2ee0*/  @P5 LEA.HI.SX32 R183, R165, R186, 0x1e ;  /* 0x000000baa5b75211 */ /* 0x000fe400078ff2ff */
[----:B------:R-:W2:Y:S08]  /*2ef0*/  @P5 LDC.64 R164, c[0x0][0x220] ;  /* 0x00008800ffa45b82 */ /* 0x000eb00000000a00 */
[----:B------:R-:W3:Y:S01]  /*2f00*/  LDC.U8 R186, c[0x0][0x2a0] ;  /* 0x0000a800ffba7b82 */ /* 0x000ee20000000000 */
[----:B--2---:R-:W-:-:S05]  /*2f10*/  @P5 IMAD.WIDE.U32 R164, R183, 0x10, R164 ;  /* 0x00000010b7a45825 */ /* 0x004fca00078e00a4 */
[----:B------:R2:W5:Y:S01]  /*2f20*/  @P5 LDG.E.128 R140, desc[UR4][R164.64] ;  /* 0x00000004a48c5981 */ /* 0x000562000c1e1d00 */
[----:B------:R-:W-:Y:S01]  /*2f30*/  FADD.FTZ R184, R166, R184 ;  /* 0x000000b8a6b87221 */ /* 0x000fe20000010000 */
[C---:B------:R-:W-:Y:S01]  /*2f40*/  @!P6 ISETP.NE.U32.AND P2, PT, R6.reuse, RZ, PT ;  /* 0x000000ff0600e20c */ /* 0x040fe20003f45070 */
[----:B0-----:R-:W-:Y:S01]  /*2f50*/  FADD.FTZ R185, R167, R185 ;  /* 0x000000b9a7b97221 */ /* 0x001fe20000010000 */
[----:B------:R-:W-:Y:S01]  /*2f60*/  @!P6 ISETP.NE.U32.AND P0, PT, R6, RZ, PT ;  /* 0x000000ff0600e20c */ /* 0x000fe20003f05070 */
[----:B------:R-:W-:Y:S01]  /*2f70*/  FMUL.FTZ R184, R184, UR8 ;  /* 0x00000008b8b87c20 */ /* 0x000fe20008410000 */
[C---:B------:R-:W-:Y:S01]  /*2f80*/  @!P6 ISETP.NE.U32.AND P1, PT, R6.reuse, RZ, PT ;  /* 0x000000ff0600e20c */ /* 0x040fe20003f25070 */
[----:B------:R-:W-:Y:S01]  /*2f90*/  BSSY B1, `(.L_x_12573) ;  /* 0x0000012000017945 */ /* 0x000fe20003800000 */
[----:B------:R-:W-:Y:S01]  /*2fa0*/  @!P6 ISETP.NE.U32.AND P3, PT, R6, RZ, PT ;  /* 0x000000ff0600e20c */ /* 0x000fe20003f65070 */
[----:B--2---:R-:W0:Y:S01]  /*2fb0*/  LDC.64 R164, c[0x0][0x308] ;  /* 0x0000c200ffa47b82 */ /* 0x004e220000000a00 */
[----:B---3--:R-:W-:Y:S01]  /*2fc0*/  ISETP.NE.AND P4, PT, R186, RZ, PT ;  /* 0x000000ffba00720c */ /* 0x008fe20003f85270 */
[----:B------:R-:W-:Y:S01]  /*2fd0*/  FMUL.FTZ R186, R185, UR8 ;  /* 0x00000008b9ba7c20 */ /* 0x000fe20008410000 */
[----:B------:R-:W-:-:S02]  /*2fe0*/  @!P6 ISETP.NE.AND.EX P2, PT, R5, RZ, PT, P2 ;  /* 0x000000ff0500e20c */ /* 0x000fc40003f45320 */
[C---:B------:R-:W-:Y:S02]  /*2ff0*/  @!P6 ISETP.NE.AND.EX P0, PT, R5.reuse, RZ, PT, P0 ;  /* 0x000000ff0500e20c */ /* 0x040fe40003f05300 */
[C---:B------:R-:W-:Y:S02]  /*3000*/  @!P6 ISETP.NE.AND.EX P1, PT, R5.reuse, RZ, PT, P1 ;  /* 0x000000ff0500e20c */ /* 0x040fe40003f25310 */
[----:B------:R-:W-:Y:S02]  /*3010*/  @!P6 ISETP.NE.AND.EX P3, PT, R5, RZ, PT, P3 ;  /* 0x000000ff0500e20c */ /* 0x000fe40003f65330 */
[----:B------:R-:W-:Y:S02]  /*3020*/  FSEL R187, R184, RZ, !P4 ;  /* 0x000000ffb8bb7208 */ /* 0x000fe40006000000 */
[----:B-----5:R-:W-:Y:S01]  /*3030*/  @!P6 FSEL R205, R40, RZ, P2 ;  /* 0x000000ff28cde208 */ /* 0x020fe20001000000 */
[----:B------:R-:W-:Y:S08]  /*3040*/  @!P6 BRA `(.L_x_12574) ;  /* 0x000000000018e947 */ /* 0x000ff00003800000 */
[----:B------:R-:W-:Y:S01]  /*3050*/  ISETP.NE.U32.AND P2, PT, R6, RZ, PT ;  /* 0x000000ff0600720c */ /* 0x000fe20003f45070 */
[----:B-1----:R-:W-:-:S03]  /*3060*/  FFMA.FTZ R166, R223, R186, R187 ;  /* 0x000000badfa67223 */ /* 0x002fc600000100bb */
[----:B------:R-:W-:Y:S01]  /*3070*/  ISETP.NE.AND.EX P2, PT, R5, RZ, PT, P2 ;  /* 0x000000ff0500720c */ /* 0x000fe20003f45320 */
[----:B------:R-:W-:-:S04]  /*3080*/  FADD.FTZ R166, R221, -R166 ;  /* 0x800000a6dda67221 */ /* 0x000fc80000010000 */
[----:B------:R-:W-:-:S08]  /*3090*/  FMUL.FTZ R205, R8, R166 ;  /* 0x000000a608cd7220 */ /* 0x000fd00000410000 */
[----:B------:R-:W-:-:S07]  /*30a0*/  @P2 FADD.FTZ R205, R40, R205 ;  /* 0x000000cd28cd2221 */ /* 0x000fce0000010000 */
.L_x_12574:
[----:B------:R-:W-:Y:S05]  /*30b0*/  BSYNC B1 ;  /* 0x0000000000017941 */ /* 0x000fea0003800000 */
.L_x_12573:
[----:B------:R-:W-:Y:S04]  /*30c0*/  BSSY B1, `(.L_x_12575) ;  /* 0x000000b000017945 */ /* 0x000fe80003800000 */
[----:B------:R-:W-:Y:S05]  /*30d0*/  @!P5 BRA `(.L_x_12576) ;  /* 0x000000000024d947 */ /* 0x000fea0003800000 */
[----:B-1----:R-:W2:Y:S01]  /*30e0*/  LDL R167, [R1+0x48] ;  /* 0x0000480001a77983 */ /* 0x002ea20000100800 */
        /* <DEDUP_REMOVED lines=8> */
.L_x_12576:
[----:B------:R-:W-:Y:S05]  /*3170*/  BSYNC B1 ;  /* 0x0000000000017941 */ /* 0x000fea0003800000 */
.L_x_12575:
[----:B------:R-:W-:Y:S01]  /*3180*/  BSSY B1, `(.L_x_12577) ;  /* 0x0000009000017945 */ /* 0x000fe20003800000 */
[----:B------:R-:W-:-:S03]  /*3190*/  @!P6 FSEL R204, R41, RZ, P0 ;  /* 0x000000ff29cce208 */ /* 0x000fc60000000000 */
[----:B------:R-:W-:Y:S05]  /*31a0*/  @!P6 BRA `(.L_x_12578) ;  /* 0x000000000018e947 */ /* 0x000fea0003800000 */
[----:B------:R-:W-:Y:S01]  /*31b0*/  ISETP.NE.U32.AND P0, PT, R6, RZ, PT ;  /* 0x000000ff0600720c */ /* 0x000fe20003f05070 */
[----:B-1----:R-:W-:-:S03]  /*31c0*/  FFMA.FTZ R166, R231, R186, R187 ;  /* 0x000000bae7a67223 */ /* 0x002fc600000100bb */
[----:B------:R-:W-:Y:S01]  /*31d0*/  ISETP.NE.AND.EX P0, PT, R5, RZ, PT, P0 ;  /* 0x000000ff0500720c */ /* 0x000fe20003f05300 */
[----:B------:R-:W-:-:S04]  /*31e0*/  FADD.FTZ R166, R236, -R166 ;  /* 0x800000a6eca67221 */ /* 0x000fc80000010000 */
[----:B------:R-:W-:-:S08]  /*31f0*/  FMUL.FTZ R204, R8, R166 ;  /* 0x000000a608cc7220 */ /* 0x000fd00000410000 */
[----:B------:R-:W-:-:S07]  /*3200*/  @P0 FADD.FTZ R204, R41, R204 ;  /* 0x000000cc29cc0221 */ /* 0x000fce0000010000 */
.L_x_12578:
[----:B------:R-:W-:Y:S05]  /*3210*/  BSYNC B1 ;  /* 0x0000000000017941 */ /* 0x000fea0003800000 */
.L_x_12577:
        /* <DEDUP_REMOVED lines=11> */
.L_x_12580:
[----:B------:R-:W-:Y:S05]  /*32d0*/  BSYNC B1 ;  /* 0x0000000000017941 */ /* 0x000fea0003800000 */
.L_x_12579:
[----:B------:R-:W-:Y:S01]  /*32e0*/  BSSY B1, `(.L_x_12581) ;  /* 0x0000009000017945 */ /* 0x000fe20003800000 */
[----:B-1----:R-:W-:-:S03]  /*32f0*/  @!P6 FSEL R166, R42, RZ, P1 ;  /* 0x000000ff2aa6e208 */ /* 0x002fc60000800000 */
[----:B------:R-:W-:Y:S05]  /*3300*/  @!P6 BRA `(.L_x_12582) ;  /* 0x000000000018e947 */ /* 0x000fea0003800000 */
[----:B------:R-:W-:Y:S01]  /*3310*/  ISETP.NE.U32.AND P0, PT, R6, RZ, PT ;  /* 0x000000ff0600720c */ /* 0x000fe20003f05070 */
[----:B------:R-:W-:-:S03]  /*3320*/  FFMA.FTZ R166, R230, R186, R187 ;  /* 0x000000bae6a67223 */ /* 0x000fc600000100bb */
[----:B------:R-:W-:Y:S01]  /*3330*/  ISETP.NE.AND.EX P0, PT, R5, RZ, PT, P0 ;  /* 0x000000ff0500720c */ /* 0x000fe20003f05300 */
[----:B------:R-:W-:-:S04]  /*3340*/  FADD.FTZ R166, R235, -R166 ;  /* 0x800000a6eba67221 */ /* 0x000fc80000010000 */
[----:B------:R-:W-:-:S08]  /*3350*/  FMUL.FTZ R166, R8, R166 ;  /* 0x000000a608a67220 */ /* 0x000fd00000410000 */
[----:B------:R-:W-:-:S07]  /*3360*/  @P0 FADD.FTZ R166, R42, R166 ;  /* 0x000000a62aa60221 */ /* 0x000fce0000010000 */
.L_x_12582:
[----:B------:R-:W-:Y:S05]  /*3370*/  BSYNC B1 ;  /* 0x0000000000017941 */ /* 0x000fea0003800000 */
.L_x_12581:
[----:B------:R-:W-:Y:S04]  /*3380*/  BSSY B1, `(.L_x_12583) ;  /* 0x000000b000017945 */ /* 0x000fe80003800000 */
        /* <DEDUP_REMOVED lines=10> */
.L_x_12584:
[----:B------:R-:W-:Y:S05]  /*3430*/  BSYNC B1 ;  /* 0x0000000000017941 */ /* 0x000fea0003800000 */
.L_x_12583:
        /* <DEDUP_REMOVED lines=9> */
.L_x_12586:
[----:B------:R-:W-:Y:S05]  /*34d0*/  BSYNC B1 ;  /* 0x0000000000017941 */ /* 0x000fea0003800000 */
.L_x_12585:
        /* <DEDUP_REMOVED lines=11> */
.L_x_12588:
[----:B------:R-:W-:Y:S05]  /*3590*/  BSYNC B1 ;  /* 0x0000000000017941 */ /* 0x000fea0003800000 */
.L_x_12587:
        /* <DEDUP_REMOVED lines=11> */
[C---:B------:R-:W-:Y:S02]  /*3650*/  @!P6 ISETP.NE.U32.AND P4, PT, R6.reuse, RZ, PT ;  /* 0x000000ff0600e20c */ /* 0x040fe40003f85070 */
[----:B------:R-:W-:Y:S02]  /*3660*/  @!P6 ISETP.NE.U32.AND P2, PT, R6, RZ, PT ;  /* 0x000000ff0600e20c */ /* 0x000fe40003f45070 */
[----:B------:R-:W-:Y:S01]  /*3670*/  @!P6 ISETP.NE.AND.EX P3, PT, R5, RZ, PT, P3 ;  /* 0x000000ff0500e20c */ /* 0x000fe20003f65330 */
[----:B0-----:R-:W-:-:S05]  /*3680*/  @P0 IMAD.WIDE.U32 R184, R7, 0x10, R184 ;  /* 0x0000001007b80825 */ /* 0x001fca00078e00b8 */
[----:B------:R0:W-:Y:S02]  /*3690*/  @P0 STG.E.128 desc[UR4][R184.64], R164 ;  /* 0x000000a4b8000986 */ /* 0x0001e4000c101d04 */
[----:B0-----:R-:W0:Y:S02]  /*36a0*/  @P5 LDC.64 R164, c[0x0][0x2f8] ;  /* 0x0000be00ffa45b82 */ /* 0x001e240000000a00 */
[----:B0-----:R-:W-:-:S05]  /*36b0*/  @P5 IMAD.WIDE.U32 R164, R183, 0x10, R164 ;  /* 0x00000010b7a45825 */ /* 0x001fca00078e00a4 */
[----:B------:R0:W-:Y:S01]  /*36c0*/  @P5 STG.E.128 desc[UR4][R164.64], R144 ;  /* 0x00000090a4005986 */ /* 0x0001e2000c101d04 */
[----:B------:R-:W-:Y:S05]  /*36d0*/  @!P5 BRA `(.L_x_12590) ;  /* 0x000000000010d947 */ /* 0x000fea0003800000 */
[----:B------:R-:W1:Y:S01]  /*36e0*/  LDC.64 R142, c[0x0][0x220] ;  /* 0x00008800ff8e7b82 */ /* 0x000e620000000a00 */
[----:B------:R-:W-:-:S05]  /*36f0*/  IADD3 R140, R183, 0x20, RZ ;  /* 0x00000020b78c7810 */ /* 0x000fca0007ffe0ff */
[----:B-1----:R-:W-:-:S06]  /*3700*/  IMAD.WIDE.U32 R140, R140, 0x10, R142 ;  /* 0x000000108c8c7825 */ /* 0x002fcc00078e008e */
[----:B------:R-:W5:Y:S02]  /*3710*/  LDG.E.128 R140, desc[UR4][R140.64] ;  /* 0x000000048c8c7981 */ /* 0x000f64000c1e1d00 */
.L_x_12590:
[----:B------:R-:W-:Y:S05]  /*3720*/  BSYNC B1 ;  /* 0x0000000000017941 */ /* 0x000fea0003800000 */
.L_x_12589:
[----:B------:R-:W-:Y:S01]  /*3730*/  BSSY B1, `(.L_x_12591) ;  /* 0x0000009000017945 */ /* 0x000fe20003800000 */
[----:B0-----:R-:W-:-:S03]  /*3740*/  @!P6 FSEL R164, R36, RZ, P3 ;  /* 0x000000ff24a4e208 */ /* 0x001fc60001800000 */
[----:B------:R-:W-:Y:S05]  /*3750*/  @!P6 BRA `(.L_x_12592) ;  /* 0x000000000018e947 */ /* 0x000fea0003800000 */
[----:B------:R-:W-:Y:S01]  /*3760*/  ISETP.NE.U32.AND P3, PT, R6, RZ, PT ;  /* 0x000000ff0600720c */ /* 0x000fe20003f65070 */
[----:B------:R-:W-:-:S03]  /*3770*/  FFMA.FTZ R164, R227, R186, R187 ;  /* 0x000000bae3a47223 */ /* 0x000fc600000100bb */
[----:B------:R-:W-:Y:S01]  /*3780*/  ISETP.NE.AND.EX P3, PT, R5, RZ, PT, P3 ;  /* 0x000000ff0500720c */ /* 0x000fe20003f65330 */
[----:B------:R-:W-:-:S04]  /*3790*/  FADD.FTZ R164, R233, -R164 ;  /* 0x800000a4e9a47221 */ /* 0x000fc80000010000 */
[----:B------:R-:W-:-:S08]  /*37a0*/  FMUL.FTZ R164, R8, R164 ;  /* 0x000000a408a47220 */ /* 0x000fd00000410000 */
[----:B------:R-:W-:-:S07]  /*37b0*/  @P3 FADD.FTZ R164, R36, R164 ;  /* 0x000000a424a43221 */ /* 0x000fce0000010000 */
.L_x_12592:
[----:B------:R-:W-:Y:S05]  /*37c0*/  BSYNC B1 ;  /* 0x0000000000017941 */ /* 0x000fea0003800000 */
.L_x_12591:
[----:B------:R-:W-:Y:S04]  /*37d0*/  BSSY B1, `(.L_x_12593) ;  /* 0x000000b000017945 */ /* 0x000fe80003800000 */
[----:B------:R-:W-:Y:S05]  /*37e0*/  @!P5 BRA `(.L_x_12594) ;  /* 0x000000000024d947 */ /* 0x000fea0003800000 */
[----:B------:R-:W2:Y:S01]  /*37f0*/  LDL R166, [R1+0x38] ;  /* 0x0000380001a67983 */ /* 0x000ea20000100800 */
[----:B------:R-:W-:Y:S01]  /*3800*/  FMUL.FTZ R165, R164, UR11 ;  /* 0x0000000ba4a57c20 */ /* 0x000fe20008410000 */
[----:B------:R-:W-:-:S03]  /*3810*/  LOP3.LUT P3, RZ, R218, 0xff, RZ, 0xc0, !PT ;  /* 0x000000ffdaff7812 */ /* 0x000fc6000786c0ff */
[----:B------:R-:W-:-:S04]  /*3820*/  FMUL.FTZ R165, R165, UR10 ;  /* 0x0000000aa5a57c20 */ /* 0x000fc80008410000 */
[----:B-----5:R-:W-:-:S05]  /*3830*/  FMUL.FTZ R144, R140, R165 ;  /* 0x000000a58c907220 */ /* 0x020fca0000410000 */
[----:B------:R-:W-:-:S05]  /*3840*/  FSEL R144, R144, RZ, P3 ;  /* 0x000000ff90907208 */ /* 0x000fca0001800000 */
[----:B------:R-:W-:Y:S01]  /*3850*/  FADD.FTZ R108, R108, R144 ;  /* 0x000000906c6c7221 */ /* 0x000fe20000010000 */
[----:B------:R-:W-:Y:S01]  /*3860*/  MOV R144, RZ ;  /* 0x000000ff00907202 */ /* 0x000fe20000000f00 */
[----:B--2---:R-:W-:-:S07]  /*3870*/  @P3 FMUL.FTZ R144, R166, R165 ;  /* 0x000000a5a6903220 */ /* 0x004fce0000410000 */
.L_x_12594:
[----:B------:R-:W-:Y:S05]  /*3880*/  BSYNC B1 ;  /* 0x0000000000017941 */ /* 0x000fea0003800000 */
.L_x_12593:
[----:B------:R-:W-:Y:S01]  /*3890*/  @!P6 ISETP.NE.U32.AND P3, PT, R6, RZ, PT ;  /* 0x000000ff0600e20c */ /* 0x000fe20003f65070 */
[----:B------:R-:W-:Y:S01]  /*38a0*/  BSSY B1, `(.L_x_12595) ;  /* 0x000000c000017945 */ /* 0x000fe20003800000 */
        /* <DEDUP_REMOVED lines=11> */
.L_x_12596:
[----:B------:R-:W-:Y:S05]  /*3960*/  BSYNC B1 ;  /* 0x0000000000017941 */ /* 0x000fea0003800000 */
.L_x_12595:
        /* <DEDUP_REMOVED lines=9> */
[----:B------:R-:W-:-:S06]  /*3a00*/  HFMA2.MMA R145, -RZ, RZ, 0, 0 ;  /* 0x00000000ff917435 */ /* 0x000fcc00000001ff */
[----:B--2---:R-:W-:-:S07]  /*3a10*/  @P3 FMUL.FTZ R145, R167, R166 ;  /* 0x000000a6a7913220 */ /* 0x004fce0000410000 */
.L_x_12598:
[----:B------:R-:W-:Y:S05]  /*3a20*/  BSYNC B1 ;  /* 0x0000000000017941 */ /* 0x000fea0003800000 */
.L_x_12597:
        /* <DEDUP_REMOVED lines=9> */
.L_x_12600:
[----:B------:R-:W-:Y:S05]  /*3ac0*/  BSYNC B1 ;  /* 0x0000000000017941 */ /* 0x000fea0003800000 */
.L_x_12599:
        /* <DEDUP_REMOVED lines=11> */
.L_x_12602:
[----:B------:R-:W-:Y:S05]  /*3b80*/  BSYNC B1 ;  /* 0x0000000000017941 */ /* 0x000fea0003800000 */
.L_x_12601:
        /* <DEDUP_REMOVED lines=9> */
.L_x_12604:
[----:B------:R-:W-:Y:S05]  /*3c20*/  BSYNC B1 ;  /* 0x0000000000017941 */ /* 0x000fea0003800000 */
.L_x_12603:
        /* <DEDUP_REMOVED lines=11> */
.L_x_12606:
[----:B------:R-:W-:Y:S05]  /*3ce0*/  BSYNC B1 ;  /* 0x0000000000017941 */ /* 0x000fea0003800000 */
.L_x_12605:
[----:B------:R-:W0:Y:S01]  /*3cf0*/  @P0 LDC.64 R184, c[0x0][0x308] ;  /* 0x0000c200ffb80b82 */ /* 0x000e220000000a00 */
[----:B------:R-:W-:Y:S01]  /*3d00*/  SEL R164, R164, R148, P1 ;  /* 0x00000094a4a47207 */ /* 0x000fe20000800000 */
[----:B------:R-:W-:Y:S01]  /*3d10*/  BSSY B1, `(.L_x_12607) ;  /* 0x0000014000017945 */ /* 0x000fe20003800000 */
[----:B------:R-:W-:Y:S02]  /*3d20*/  SEL R165, R165, R149, P1 ;  /* 0x00000095a5a57207 */ /* 0x000fe40000800000 */
[----:B------:R-:W-:Y:S02]  /*3d30*/  SEL R166, R166, R150, P1 ;  /* 0x00000096a6a67207 */ /* 0x000fe40000800000 */
[----:B------:R-:W-:Y:S02]  /*3d40*/  SEL R167, R167, R151, P1 ;  /* 0x00000097a7a77207 */ /* 0x000fe40000800000 */
[C---:B------:R-:W-:Y:S02]  /*3d50*/  @!P6 ISETP.NE.U32.AND P3, PT, R6.reuse, RZ, PT ;  /* 0x000000ff0600e20c */ /* 0x040fe40003f65070 */
[----:B------:R-:W-:-:S02]  /*3d60*/  @!P6 ISETP.NE.U32.AND P4, PT, R6, RZ, PT ;  /* 0x000000ff0600e20c */ /* 0x000fc40003f85070 */
[----:B------:R-:W-:Y:S02]  /*3d70*/  @!P6 ISETP.NE.U32.AND P2, PT, R6, RZ, PT ;  /* 0x000000ff0600e20c */ /* 0x000fe40003f45070 */
[----:B------:R-:W-:Y:S01]  /*3d80*/  @!P6 ISETP.NE.AND.EX P3, PT, R5, RZ, PT, P3 ;  /* 0x000000ff0500e20c */ /* 0x000fe20003f65330 */
[----:B0-----:R-:W-:Y:S01]  /*3d90*/  @P0 IMAD.WIDE.U32 R184, R11, 0x10, R184 ;  /* 0x000000100bb80825 */ /* 0x001fe200078e00b8 */
[----:B------:R-:W-:-:S04]  /*3da0*/  @P5 IADD3 R11, R183, 0x20, RZ ;  /* 0x00000020b70b5810 */ /* 0x000fc80007ffe0ff */
[----:B------:R0:W-:Y:S02]  /*3db0*/  @P0 STG.E.128 desc[UR4][R184.64], R164 ;  /* 0x000000a4b8000986 */ /* 0x0001e4000c101d04 */
[----:B0-----:R-:W0:Y:S08]  /*3dc0*/  @P5 LDC.64 R164, c[0x0][0x2f8] ;  /* 0x0000be00ffa45b82 */ /* 0x001e300000000a00 */
[----:B------:R-:W1:Y:S01]  /*3dd0*/  @P0 LDC.64 R184, c[0x0][0x308] ;  /* 0x0000c200ffb80b82 */ /* 0x000e620000000a00 */
[----:B0-----:R-:W-:Y:S01]  /*3de0*/  @P5 IMAD.WIDE.U32 R164, R11, 0x10, R164 ;  /* 0x000000100ba45825 */ /* 0x001fe200078e00a4 */
[----:B------:R-:W-:-:S04]  /*3df0*/  IADD3 R11, R183, 0x40, RZ ;  /* 0x00000040b70b7810 */ /* 0x000fc80007ffe0ff */
[----:B------:R0:W-:Y:S01]  /*3e00*/  @P5 STG.E.128 desc[UR4][R164.64], R144 ;  /* 0x00000090a4005986 */ /* 0x0001e2000c101d04 */
[----:B------:R-:W-:Y:S05]  /*3e10*/  @!P5 BRA `(.L_x_12608) ;  /* 0x00000000000cd947 */ /* 0x000fea0003800000 */
[----:B-----5:R-:W2:Y:S02]  /*3e20*/  LDC.64 R140, c[0x0][0x220] ;  /* 0x00008800ff8c7b82 */ /* 0x020ea40000000a00 */
[----:B--2---:R-:W-:-:S06]  /*3e30*/  IMAD.WIDE.U32 R140, R11, 0x10, R140 ;  /* 0x000000100b8c7825 */ /* 0x004fcc00078e008c */
[----:B------:R-:W5:Y:S02]  /*3e40*/  LDG.E.128 R140, desc[UR4][R140.64] ;  /* 0x000000048c8c7981 */ /* 0x000f64000c1e1d00 */
.L_x_12608:
[----:B------:R-:W-:Y:S05]  /*3e50*/  BSYNC B1 ;  /* 0x0000000000017941 */ /* 0x000fea0003800000 */
.L_x_12607:
        /* <DEDUP_REMOVED lines=9> */
.L_x_12610:
[----:B------:R-:W-:Y:S05]  /*3ef0*/  BSYNC B1 ;  /* 0x0000000000017941 */ /* 0x000fea0003800000 */
.L_x_12609:
        /* <DEDUP_REMOVED lines=11> */
.L_x_12612:
[----:B------:R-:W-:Y:S05]  /*3fb0*/  BSYNC B1 ;  /* 0x0000000000017941 */ /* 0x000fea0003800000 */
.L_x_12611:
        /* <DEDUP_REMOVED lines=13> */
.L_x_12614:
[----:B------:R-:W-:Y:S05]  /*4090*/  BSYNC B1 ;  /* 0x0000000000017941 */ /* 0x000fea0003800000 */
.L_x_12613:
        /* <DEDUP_REMOVED lines=11> */
.L_x_12616:
[----:B------:R-:W-:Y:S05]  /*4150*/  BSYNC B1 ;  /* 0x0000000000017941 */ /* 0x000fea0003800000 */
.L_x_12615:
        /* <DEDUP_REMOVED lines=9> */
.L_x_12618:
[----:B------:R-:W-:Y:S05]  /*41f0*/  BSYNC B1 ;  /* 0x0000000000017941 */ /* 0x000fea0003800000 */
.L_x_12617:
        /* <DEDUP_REMOVED lines=11> */
.L_x_12620:
[----:B------:R-:W-:Y:S05]  /*42b0*/  BSYNC B1 ;  /* 0x0000000000017941 */ /* 0x000fea0003800000 */
.L_x_12619:
        /* <DEDUP_REMOVED lines=9> */
.L_x_12622:
[----:B------:R-:W-:Y:S05]  /*4350*/  BSYNC B1 ;  /* 0x0000000000017941 */ /* 0x000fea0003800000 */
.L_x_12621:
        /* <DEDUP_REMOVED lines=11> */
.L_x_12624:
[----:B------:R-:W-:Y:S05]  /*4410*/  BSYNC B1 ;  /* 0x0000000000017941 */ /* 0x000fea0003800000 */
.L_x_12623:
[----:B-1----:R-:W-:Y:S01]  /*4420*/  @P0 IMAD.WIDE.U32 R184, R220, 0x10, R184 ;  /* 0x00000010dcb80825 */ /* 0x002fe200078e00b8 */
[----:B------:R-:W-:Y:S01]  /*4430*/  SEL R164, R164, R148, P1 ;  /* 0x00000094a4a47207 */ /* 0x000fe20000800000 */
[----:B------:R-:W-:Y:S01]  /*4440*/  BSSY B1, `(.L_x_12625) ;  /* 0x0000013000017945 */ /* 0x000fe20003800000 */
[----:B------:R-:W-:Y:S02]  /*4450*/  SEL R165, R165, R149, P1 ;  /* 0x00000095a5a57207 */ /* 0x000fe40000800000 */
[----:B------:R-:W-:Y:S02]  /*4460*/  SEL R166, R166, R150, P1 ;  /* 0x00000096a6a67207 */ /* 0x000fe40000800000 */
[----:B------:R-:W-:Y:S02]  /*4470*/  SEL R167, R167, R151, P1 ;  /* 0x00000097a7a77207 */ /* 0x000fe40000800000 */
[C---:B------:R-:W-:Y:S02]  /*4480*/  @!P6 ISETP.NE.U32.AND P3, PT, R6.reuse, RZ, PT ;  /* 0x000000ff0600e20c */ /* 0x040fe40003f65070 */
[C---:B------:R-:W-:Y:S01]  /*4490*/  @!P6 ISETP.NE.U32.AND P4, PT, R6.reuse, RZ, PT ;  /* 0x000000ff0600e20c */ /* 0x040fe20003f85070 */
[----:B------:R0:W-:Y:S01]  /*44a0*/  @P0 STG.E.128 desc[UR4][R184.64], R164 ;  /* 0x000000a4b8000986 */ /* 0x0001e2000c101d04 */
[----:B------:R-:W-:-:S02]  /*44b0*/  @!P6 ISETP.NE.U32.AND P2, PT, R6, RZ, PT ;  /* 0x000000ff0600e20c */ /* 0x000fc40003f45070 */
[----:B------:R-:W-:Y:S02]  /*44c0*/  @!P6 ISETP.NE.AND.EX P3, PT, R5, RZ, PT, P3 ;  /* 0x000000ff0500e20c */ /* 0x000fe40003f65330 */
[----:B------:R-:W-:Y:S01]  /*44d0*/  IADD3 R204, R183, 0x60, RZ ;  /* 0x00000060b7cc7810 */ /* 0x000fe20007ffe0ff */
[----:B0-----:R-:W0:Y:S08]  /*44e0*/  @P5 LDC.64 R164, c[0x0][0x2f8] ;  /* 0x0000be00ffa45b82 */ /* 0x001e300000000a00 */
[----:B------:R-:W1:Y:S08]  /*44f0*/  @P5 LDC.64 R184, c[0x0][0x2f8] ;  /* 0x0000be00ffb85b82 */ /* 0x000e700000000a00 */
[----:B------:R-:W2:Y:S01]  /*4500*/  @P0 LDC.64 R166, c[0x0][0x308] ;  /* 0x0000c200ffa60b82 */ /* 0x000ea20000000a00 */
[----:B0-----:R-:W-:-:S05]  /*4510*/  @P5 IMAD.WIDE.U32 R164, R11, 0x10, R164 ;  /* 0x000000100ba45825 */ /* 0x001fca00078e00a4 */
[----:B------:R0:W-:Y:S01]  /*4520*/  @P5 STG.E.128 desc[UR4][R164.64], R144 ;  /* 0x00000090a4005986 */ /* 0x0001e2000c101d04 */
[----:B------:R-:W-:Y:S05]  /*4530*/  @!P5 BRA `(.L_x_12626) ;  /* 0x00000000000cd947 */ /* 0x000fea0003800000 */
[----:B-----5:R-:W3:Y:S02]  /*4540*/  LDC.64 R140, c[0x0][0x220] ;  /* 0x00008800ff8c7b82 */ /* 0x020ee40000000a00 */
[----:B---3--:R-:W-:-:S06]  /*4550*/  IMAD.WIDE.U32 R140, R204, 0x10, R140 ;  /* 0x00000010cc8c7825 */ /* 0x008fcc00078e008c */
[----:B------:R-:W5:Y:S02]  /*4560*/  LDG.E.128 R140, desc[UR4][R140.64] ;  /* 0x000000048c8c7981 */ /* 0x000f64000c1e1d00 */
.L_x_12626:
[----:B------:R-:W-:Y:S05]  /*4570*/  BSYNC B1 ;  /* 0x0000000000017941 */ /* 0x000fea0003800000 */
.L_x_12625:
        /* <DEDUP_REMOVED lines=9> */
.L_x_12628:
[----:B------:R-:W-:Y:S05]  /*4610*/  BSYNC B1 ;  /* 0x0000000000017941 */ /* 0x000fea0003800000 */
.L_x_12627:
[----:B------:R-:W-:Y:S04]  /*4620*/  BSSY B1, `(.L_x_12629) ;  /* 0x000000b000017945 */ /* 0x000fe80003800000 */
[----:B------:R-:W-:Y:S05]  /*4630*/  @!P5 BRA `(.L_x_12630) ;  /* 0x000000000024d947 */ /* 0x000fea0003800000 */
[----:B------:R-:W3:Y:S01]  /*4640*/  LDL R165, [R1+0x18] ;  /* 0x0000180001a57983 */ /* 0x000ee20000100800 */
[----:B------:R-:W-:Y:S01]  /*4650*/  FMUL.FTZ R11, R164, UR11 ;  /* 0x0000000ba40b7c20 */ /* 0x000fe20008410000 */
[----:B------:R-:W-:-:S03]  /*4660*/  LOP3.LUT P3, RZ, R10, 0xff, RZ, 0xc0, !PT ;  /* 0x000000ff0aff7812 */ /* 0x000fc6000786c0ff */
[----:B------:R-:W-:-:S04]  /*4670*/  FMUL.FTZ R11, R11, UR10 ;  /* 0x0000000a0b0b7c20 */ /* 0x000fc80008410000 */
[----:B-----5:R-:W-:-:S05]  /*4680*/  FMUL.FTZ R144, R140, R11 ;  /* 0x0000000b8c907220 */ /* 0x020fca0000410000 */
[----:B------:R-:W-:-:S05]  /*4690*/  FSEL R144, R144, RZ, P3 ;  /* 0x000000ff90907208 */ /* 0x000fca0001800000 */
[----:B------:R-:W-:Y:S01]  /*46a0*/  FADD.FTZ R100, R100, R144 ;  /* 0x0000009064647221 */ /* 0x000fe20000010000 */
[----:B------:R-:W-:Y:S01]  /*46b0*/  MOV R144, RZ ;  /* 0x000000ff00907202 */ /* 0x000fe20000000f00 */
[----:B---3--:R-:W-:-:S07]  /*46c0*/  @P3 FMUL.FTZ R144, R165, R11 ;  /* 0x0000000ba5903220 */ /* 0x008fce0000410000 */
.L_x_12630:
[----:B------:R-:W-:Y:S05]  /*46d0*/  BSYNC B1 ;  /* 0x0000000000017941 */ /* 0x000fea0003800000 */
.L_x_12629:
        /* <DEDUP_REMOVED lines=13> */
.L_x_12632:
[----:B------:R-:W-:Y:S05]  /*47b0*/  BSYNC B1 ;  /* 0x0000000000017941 */ /* 0x000fea0003800000 */
.L_x_12631:
        /* <DEDUP_REMOVED lines=9> */
[----:B------:R-:W-:-:S06]  /*4850*/  HFMA2.MMA R145, -RZ, RZ, 0, 0 ;  /* 0x00000000ff917435 */ /* 0x000fcc00000001ff */
[----:B---3--:R-:W-:-:S07]  /*4860*/  @P3 FMUL.FTZ R145, R205, R11 ;  /* 0x0000000bcd913220 */ /* 0x008fce0000410000 */
.L_x_12634:
[----:B------:R-:W-:Y:S05]  /*4870*/  BSYNC B1 ;  /* 0x0000000000017941 */ /* 0x000fea0003800000 */
.L_x_12633:
        /* <DEDUP_REMOVED lines=9> */
.L_x_12636:
[----:B------:R-:W-:Y:S05]  /*4910*/  BSYNC B1 ;  /* 0x0000000000017941 */ /* 0x000fea0003800000 */
.L_x_12635:
        /* <DEDUP_REMOVED lines=11> */
.L_x_12638:
[----:B------:R-:W-:Y:S05]  /*49d0*/  BSYNC B1 ;  /* 0x0000000000017941 */ /* 0x000fea0003800000 */
.L_x_12637:
        /* <DEDUP_REMOVED lines=9> */
.L_x_12640:
[----:B------:R-:W-:Y:S05]  /*4a70*/  BSYNC B1 ;  /* 0x0000000000017941 */ /* 0x000fea0003800000 */
.L_x_12639:
[----:B------:R-:W-:Y:S04]  /*4a80*/  BSSY B1, `(.L_x_12641) ;  /* 0x000000b000017945 */ /* 0x000fe80003800000 */
[----:B------:R-:W-:Y:S05]  /*4a90*/  @!P5 BRA `(.L_x_12642) ;  /* 0x000000000024d947 */ /* 0x000fea0003800000 */
[----:B------:R-:W3:Y:S01]  /*4aa0*/  LDL R207, [R1+0xc] ;  /* 0x00000c0001cf7983 */ /* 0x000ee20000100800 */
[----:B------:R-:W-:Y:S01]  /*4ab0*/  LOP3.LUT P2, RZ, R10, 0xff000000, RZ, 0xc0, !PT ;  /* 0xff0000000aff7812 */ /* 0x000fe2000784c0ff */
[----:B------:R-:W-:Y:S01]  /*4ac0*/  FMUL.FTZ R10, R205, UR11 ;  /* 0x0000000bcd0a7c20 */ /* 0x000fe20008410000 */
[----:B------:R-:W-:-:S03]  /*4ad0*/  HFMA2.MMA R147, -RZ, RZ, 0, 0 ;  /* 0x00000000ff937435 */ /* 0x000fc600000001ff */
[----:B------:R-:W-:-:S04]  /*4ae0*/  FMUL.FTZ R10, R10, UR10 ;  /* 0x0000000a0a0a7c20 */ /* 0x000fc80008410000 */
[----:B-----5:R-:W-:-:S05]  /*4af0*/  FMUL.FTZ R11, R143, R10 ;  /* 0x0000000a8f0b7220 */ /* 0x020fca0000410000 */
[----:B------:R-:W-:-:S05]  /*4b00*/  FSEL R11, R11, RZ, P2 ;  /* 0x000000ff0b0b7208 */ /* 0x000fca0001000000 */
[----:B------:R-:W-:Y:S01]  /*4b10*/  FADD.FTZ R103, R103, R11 ;  /* 0x0000000b67677221 */ /* 0x000fe20000010000 */
[----:B---3--:R-:W-:-:S07]  /*4b20*/  @P2 FMUL.FTZ R147, R207, R10 ;  /* 0x0000000acf932220 */ /* 0x008fce0000410000 */
.L_x_12642:
[----:B------:R-:W-:Y:S05]  /*4b30*/  BSYNC B1 ;  /* 0x0000000000017941 */ /* 0x000fea0003800000 */
.L_x_12641:
[----:B--2---:R-:W-:Y:S01]  /*4b40*/  @P0 IMAD.WIDE.U32 R10, R222, 0x10, R166 ;  /* 0x00000010de0a0825 */ /* 0x004fe200078e00a6 */
[----:B------:R-:W-:Y:S01]  /*4b50*/  SEL R164, R164, R148, P1 ;  /* 0x00000094a4a47207 */ /* 0x000fe20000800000 */
[----:B------:R-:W-:Y:S01]  /*4b60*/  BSSY B1, `(.L_x_12643) ;  /* 0x0000011000017945 */ /* 0x000fe20003800000 */
[----:B------:R-:W-:Y:S01]  /*4b70*/  SEL R165, R165, R149, P1 ;  /* 0x00000095a5a57207 */ /* 0x000fe20000800000 */
[----:B-1----:R-:W-:Y:S01]  /*4b80*/  @P5 IMAD.WIDE.U32 R184, R204, 0x10, R184 ;  /* 0x00000010ccb85825 */ /* 0x002fe200078e00b8 */
[----:B------:R-:W-:Y:S02]  /*4b90*/  SEL R166, R206, R150, P1 ;  /* 0x00000096cea67207 */ /* 0x000fe40000800000 */
[----:B------:R-:W-:Y:S02]  /*4ba0*/  SEL R167, R205, R151, P1 ;  /* 0x00000097cda77207 */ /* 0x000fe40000800000 */
[C---:B------:R-:W-:Y:S02]  /*4bb0*/  @!P6 ISETP.NE.U32.AND P3, PT, R6.reuse, RZ, PT ;  /* 0x000000ff0600e20c */ /* 0x040fe40003f65070 */
[C---:B------:R-:W-:Y:S01]  /*4bc0*/  @!P6 ISETP.NE.U32.AND P4, PT, R6.reuse, RZ, PT ;  /* 0x000000ff0600e20c */ /* 0x040fe20003f85070 */
[----:B------:R0:W-:Y:S01]  /*4bd0*/  @P0 STG.E.128 desc[UR4][R10.64], R164 ;  /* 0x000000a40a000986 */ /* 0x0001e2000c101d04 */
[----:B------:R-:W-:-:S02]  /*4be0*/  @!P6 ISETP.NE.U32.AND P2, PT, R6, RZ, PT ;  /* 0x000000ff0600e20c */ /* 0x000fc40003f45070 */
[----:B------:R-:W-:Y:S01]  /*4bf0*/  @!P6 ISETP.NE.AND.EX P3, PT, R5, RZ, PT, P3 ;  /* 0x000000ff0500e20c */ /* 0x000fe20003f65330 */
[----:B------:R1:W-:Y:S01]  /*4c00*/  @P5 STG.E.128 desc[UR4][R184.64], R144 ;  /* 0x00000090b8005986 */ /* 0x0003e2000c101d04 */
[----:B------:R-:W-:Y:S01]  /*4c10*/  IADD3 R204, R183, 0x80, RZ ;  /* 0x00000080b7cc7810 */ /* 0x000fe20007ffe0ff */
[----:B0-----:R-:W0:Y:S01]  /*4c20*/  @P0 LDC.64 R164, c[0x0][0x308] ;  /* 0x0000c200ffa40b82 */ /* 0x001e220000000a00 */
[----:B------:R-:W-:Y:S09]  /*4c30*/  @!P5 BRA `(.L_x_12644) ;  /* 0x00000000000cd947 */ /* 0x000ff20003800000 */
[----:B-----5:R-:W2:Y:S02]  /*4c40*/  LDC.64 R140, c[0x0][0x220] ;  /* 0x00008800ff8c7b82 */ /* 0x020ea40000000a00 */
[----:B--2---:R-:W-:-:S06]  /*4c50*/  IMAD.WIDE.U32 R140, R204, 0x10, R140 ;  /* 0x00000010cc8c7825 */ /* 0x004fcc00078e008c */
[----:B------:R-:W5:Y:S02]  /*4c60*/  LDG.E.128 R140, desc[UR4][R140.64] ;  /* 0x000000048c8c7981 */ /* 0x000f64000c1e1d00 */
.L_x_12644:
[----:B------:R-:W-:Y:S05]  /*4c70*/  BSYNC B1 ;  /* 0x0000000000017941 */ /* 0x000fea0003800000 */
.L_x_12643:
        /* <DEDUP_REMOVED lines=9> */
.L_x_12646:
[----:B------:R-:W-:Y:S05]  /*4d10*/  BSYNC B1 ;  /* 0x0000000000017941 */ /* 0x000fea0003800000 */
.L_x_12645:
[----:B------:R-:W-:Y:S04]  /*4d20*/  BSSY B1, `(.L_x_12647) ;  /* 0x000000b000017945 */ /* 0x000fe80003800000 */
[----:B------:R-:W-:Y:S05]  /*4d30*/  @!P5 BRA `(.L_x_12648) ;  /* 0x000000000024d947 */ /* 0x000fea0003800000 */
[----:B------:R-:W2:Y:S01]  /*4d40*/  LDL R166, [R1+0x8] ;  /* 0x0000080001a67983 */ /* 0x000ea20000100800 */
[----:B------:R-:W-:Y:S01]  /*4d50*/  FMUL.FTZ R10, R206, UR11 ;  /* 0x0000000bce0a7c20 */ /* 0x000fe20008410000 */
[----:B------:R-:W-:Y:S02]  /*4d60*/  LOP3.LUT P3, RZ, R4, 0xff, RZ, 0xc0, !PT ;  /* 0x000000ff04ff7812 */ /* 0x000fe4000786c0ff */
[----:B-1----:R-:W-:Y:S01]  /*4d70*/  MOV R144, RZ ;  /* 0x000000ff00907202 */ /* 0x002fe20000000f00 */
[----:B------:R-:W-:-:S04]  /*4d80*/  FMUL.FTZ R10, R10, UR10 ;  /* 0x0000000a0a0a7c20 */ /* 0x000fc80008410000 */
[----:B-----5:R-:W-:-:S05]  /*4d90*/  FMUL.FTZ R11, R140, R10 ;  /* 0x0000000a8c0b7220 */ /* 0x020fca0000410000 */
[----:B------:R-:W-:-:S05]  /*4da0*/  FSEL R11, R11, RZ, P3 ;  /* 0x000000ff0b0b7208 */ /* 0x000fca0001800000 */
[----:B------:R-:W-:Y:S01]  /*4db0*/  FADD.FTZ R96, R96, R11 ;  /* 0x0000000b60607221 */ /* 0x000fe20000010000 */
[----:B--2---:R-:W-:-:S07]  /*4dc0*/  @P3 FMUL.FTZ R144, R166, R10 ;  /* 0x0000000aa6903220 */ /* 0x004fce0000410000 */
.L_x_12648:
[----:B------:R-:W-:Y:S05]  /*4dd0*/  BSYNC B1 ;  /* 0x0000000000017941 */ /* 0x000fea0003800000 */
.L_x_12647:
        /* <DEDUP_REMOVED lines=13> */
.L_x_12650:
[----:B------:R-:W-:Y:S05]  /*4eb0*/  BSYNC B1 ;  /* 0x0000000000017941 */ /* 0x000fea0003800000 */
.L_x_12649:
[----:B------:R-:W-:Y:S04]  /*4ec0*/  BSSY B1, `(.L_x_12651) ;  /* 0x000000b000017945 */ /* 0x000fe80003800000 */
[----:B------:R-:W-:Y:S05]  /*4ed0*/  @!P5 BRA `(.L_x_12652) ;  /* 0x000000000024d947 */ /* 0x000fea0003800000 */
[----:B------:R-:W2:Y:S01]  /*4ee0*/  LDL R166, [R1+0x4] ;  /* 0x0000040001a67983 */ /* 0x000ea20000100800 */
[----:B------:R-:W-:Y:S01]  /*4ef0*/  FMUL.FTZ R10, R205, UR11 ;  /* 0x0000000bcd0a7c20 */ /* 0x000fe20008410000 */
[----:B------:R-:W-:Y:S01]  /*4f00*/  LOP3.LUT P3, RZ, R4, 0xff00, RZ, 0xc0, !PT ;  /* 0x0000ff0004ff7812 */ /* 0x000fe2000786c0ff */
[----:B-1----:R-:W-:Y:S02]  /*4f10*/  HFMA2.MMA R145, -RZ, RZ, 0, 0 ;  /* 0x00000000ff917435 */ /* 0x002fe400000001ff */
[----:B------:R-:W-:-:S04]  /*4f20*/  FMUL.FTZ R10, R10, UR10 ;  /* 0x0000000a0a0a7c20 */ /* 0x000fc80008410000 */
[----:B-----5:R-:W-:-:S05]  /*4f30*/  FMUL.FTZ R11, R141, R10 ;  /* 0x0000000a8d0b7220 */ /* 0x020fca0000410000 */
[----:B------:R-:W-:-:S05]  /*4f40*/  FSEL R11, R11, RZ, P3 ;  /* 0x000000ff0b0b7208 */ /* 0x000fca0001800000 */
[----:B------:R-:W-:Y:S01]  /*4f50*/  FADD.FTZ R97, R97, R11 ;  /* 0x0000000b61617221 */ /* 0x000fe20000010000 */
[----:B--2---:R-:W-:-:S07]  /*4f60*/  @P3 FMUL.FTZ R145, R166, R10 ;  /* 0x0000000aa6913220 */ /* 0x004fce0000410000 */
.L_x_12652:
[----:B------:R-:W-:Y:S05]  /*4f70*/  BSYNC B1 ;  /* 0x0000000000017941 */ /* 0x000fea0003800000 */
.L_x_12651:
        /* <DEDUP_REMOVED lines=9> */
.L_x_12654:
[----:B------:R-:W-:Y:S05]  /*5010*/  BSYNC B1 ;  /* 0x0000000000017941 */ /* 0x000fea0003800000 */
.L_x_12653:
[----:B------:R-:W-:Y:S04]  /*5020*/  BSSY B1, `(.L_x_12655) ;  /* 0x000000b000017945 */ /* 0x000fe80003800000 */
[----:B------:R-:W-:Y:S05]  /*5030*/  @!P5 BRA `(.L_x_12656) ;  /* 0x000000000024d947 */ /* 0x000fea0003800000 */
[----:B------:R-:W2:Y:S01]  /*5040*/  LDL R167, [R1] ;  /* 0x0000000001a77983 */ /* 0x000ea20000100800 */
        /* <DEDUP_REMOVED lines=8> */
.L_x_12656:
[----:B------:R-:W-:Y:S05]  /*50d0*/  BSYNC B1 ;  /* 0x0000000000017941 */ /* 0x000fea0003800000 */
.L_x_12655:
        /* <DEDUP_REMOVED lines=9> */
.L_x_12658:
[----:B------:R-:W-:Y:S05]  /*5170*/  BSYNC B1 ;  /* 0x0000000000017941 */ /* 0x000fea0003800000 */
.L_x_12657:
[----:B------:R-:W-:Y:S04]  /*5180*/  BSSY B1, `(.L_x_12659) ;  /* 0x000000a000017945 */ /* 0x000fe80003800000 */
[----:B------:R-:W-:Y:S05]  /*5190*/  @!P5 BRA `(.L_x_12660) ;  /* 0x000000000020d947 */ /* 0x000fea0003800000 */
[----:B------:R-:W-:Y:S01]  /*51a0*/  LOP3.LUT P2, RZ, R4, 0xff000000, RZ, 0xc0, !PT ;  /* 0xff00000004ff7812 */ /* 0x000fe2000784c0ff */
[----:B------:R-:W-:Y:S01]  /*51b0*/  FMUL.FTZ R4, R167, UR11 ;  /* 0x0000000ba7047c20 */ /* 0x000fe20008410000 */
[----:B-1----:R-:W-:-:S03]  /*51c0*/  HFMA2.MMA R147, -RZ, RZ, 0, 0 ;  /* 0x00000000ff937435 */ /* 0x002fc600000001ff */
[----:B------:R-:W-:-:S04]  /*51d0*/  FMUL.FTZ R4, R4, UR10 ;  /* 0x0000000a04047c20 */ /* 0x000fc80008410000 */
[----:B-----5:R-:W-:-:S04]  /*51e0*/  FMUL.FTZ R10, R143, R4 ;  /* 0x000000048f0a7220 */ /* 0x020fc80000410000 */
[----:B------:R-:W-:Y:S01]  /*51f0*/  @P2 FMUL.FTZ R147, R252, R4 ;  /* 0x00000004fc932220 */ /* 0x000fe20000410000 */
[----:B------:R-:W-:-:S05]  /*5200*/  FSEL R10, R10, RZ, P2 ;  /* 0x000000ff0a0a7208 */ /* 0x000fca0001000000 */
[----:B------:R-:W-:-:S07]  /*5210*/  FADD.FTZ R99, R99, R10 ;  /* 0x0000000a63637221 */ /* 0x000fce0000010000 */
.L_x_12660:
[----:B------:R-:W-:Y:S05]  /*5220*/  BSYNC B1 ;  /* 0x0000000000017941 */ /* 0x000fea0003800000 */
.L_x_12659:
[----:B------:R-:W2:Y:S01]  /*5230*/  @P5 LDC.64 R10, c[0x0][0x2f8] ;  /* 0x0000be00ff0a5b82 */ /* 0x000ea20000000a00 */
[----:B-1----:R-:W-:Y:S01]  /*5240*/  @P0 IADD3 R184, R7, 0x80, RZ ;  /* 0x0000008007b80810 */ /* 0x002fe20007ffe0ff */
[----:B------:R-:W-:Y:S01]  /*5250*/  BSSY B1, `(.L_x_12661) ;  /* 0x0000013000017945 */ /* 0x000fe20003800000 */
[----:B------:R-:W-:Y:S02]  /*5260*/  SEL R166, R166, R150, P1 ;  /* 0x00000096a6a67207 */ /* 0x000fe40000800000 */
[----:B------:R-:W-:Y:S01]  /*5270*/  SEL R167, R167, R151, P1 ;  /* 0x00000097a7a77207 */ /* 0x000fe20000800000 */
[----:B0-----:R-:W-:Y:S01]  /*5280*/  @P0 IMAD.WIDE.U32 R184, R184, 0x10, R164 ;  /* 0x00000010b8b80825 */ /* 0x001fe200078e00a4 */
[----:B------:R-:W-:Y:S02]  /*5290*/  SEL R164, R206, R148, P1 ;  /* 0x00000094cea47207 */ /* 0x000fe40000800000 */
[----:B------:R-:W-:Y:S02]  /*52a0*/  SEL R165, R205, R149, P1 ;  /* 0x00000095cda57207 */ /* 0x000fe40000800000 */
[----:B------:R-:W-:-:S02]  /*52b0*/  @!P6 ISETP.NE.U32.AND P3, PT, R6, RZ, PT ;  /* 0x000000ff0600e20c */ /* 0x000fc40003f65070 */
[C---:B------:R-:W-:Y:S01]  /*52c0*/  @!P6 ISETP.NE.U32.AND P4, PT, R6.reuse, RZ, PT ;  /* 0x000000ff0600e20c */ /* 0x040fe20003f85070 */
[----:B------:R0:W-:Y:S01]  /*52d0*/  @P0 STG.E.128 desc[UR4][R184.64], R164 ;  /* 0x000000a4b8000986 */ /* 0x0001e2000c101d04 */
[----:B------:R-:W-:Y:S02]  /*52e0*/  @!P6 ISETP.NE.U32.AND P2, PT, R6, RZ, PT ;  /* 0x000000ff0600e20c */ /* 0x000fe40003f45070 */
[----:B------:R-:W-:Y:S02]  /*52f0*/  @!P6 ISETP.NE.AND.EX P3, PT, R5, RZ, PT, P3 ;  /* 0x000000ff0500e20c */ /* 0x000fe40003f65330 */
[----:B------:R-:W-:Y:S01]  /*5300*/  IADD3 R4, R183, 0xa0, RZ ;  /* 0x000000a0b7047810 */ /* 0x000fe20007ffe0ff */
[----:B--2---:R-:W-:-:S05]  /*5310*/  @P5 IMAD.WIDE.U32 R10, R204, 0x10, R10 ;  /* 0x00000010cc0a5825 */ /* 0x004fca00078e000a */
[----:B------:R1:W-:Y:S01]  /*5320*/  @P5 STG.E.128 desc[UR4][R10.64], R144 ;  /* 0x000000900a005986 */ /* 0x0003e2000c101d04 */
[----:B0-----:R-:W0:Y:S01]  /*5330*/  @P0 LDC.64 R164, c[0x0][0x308] ;  /* 0x0000c200ffa40b82 */ /* 0x001e220000000a00 */
[----:B------:R-:W-:Y:S05]  /*5340*/  @!P5 BRA `(.L_x_12662) ;  /* 0x00000000000cd947 */ /* 0x000fea0003800000 */
[----:B-----5:R-:W2:Y:S02]  /*5350*/  LDC.64 R140, c[0x0][0x220] ;  /* 0x00008800ff8c7b82 */ /* 0x020ea40000000a00 */
[----:B--2---:R-:W-:-:S06]  /*5360*/  IMAD.WIDE.U32 R140, R4, 0x10, R140 ;  /* 0x00000010048c7825 */ /* 0x004fcc00078e008c */
[----:B------:R-:W5:Y:S02]  /*5370*/  LDG.E.128 R140, desc[UR4][R140.64] ;  /* 0x000000048c8c7981 */ /* 0x000f64000c1e1d00 */
.L_x_12662:
[----:B------:R-:W-:Y:S05]  /*5380*/  BSYNC B1 ;  /* 0x0000000000017941 */ /* 0x000fea0003800000 */
.L_x_12661:
        /* <DEDUP_REMOVED lines=9> */
.L_x_12664:
[----:B------:R-:W-:Y:S05]  /*5420*/  BSYNC B1 ;  /* 0x0000000000017941 */ /* 0x000fea0003800000 */
.L_x_12663:
[----:B------:R-:W-:Y:S04]  /*5430*/  BSSY B1, `(.L_x_12665) ;  /* 0x000000a000017945 */ /* 0x000fe80003800000 */
[----:B------:R-:W-:Y:S05]  /*5440*/  @!P5 BRA `(.L_x_12666) ;  /* 0x000000000020d947 */ /* 0x000fea0003800000 */
[----:B-1----:R-:W-:Y:S01]  /*5450*/  FMUL.FTZ R10, R185, UR11 ;  /* 0x0000000bb90a7c20 */ /* 0x002fe20008410000 */
[----:B------:R-:W-:Y:S02]  /*5460*/  LOP3.LUT P3, RZ, R3, 0xff, RZ, 0xc0, !PT ;  /* 0x000000ff03ff7812 */ /* 0x000fe4000786c0ff */
[----:B------:R-:W-:Y:S01]  /*5470*/  MOV R144, RZ ;  /* 0x000000ff00907202 */ /* 0x000fe20000000f00 */
[----:B------:R-:W-:-:S04]  /*5480*/  FMUL.FTZ R10, R10, UR10 ;  /* 0x0000000a0a0a7c20 */ /* 0x000fc80008410000 */
[----:B-----5:R-:W-:-:S05]  /*5490*/  FMUL.FTZ R11, R140, R10 ;  /* 0x0000000a8c0b7220 */ /* 0x020fca0000410000 */
[----:B------:R-:W-:Y:S01]  /*54a0*/  FSEL R11, R11, RZ, P3 ;  /* 0x000000ff0b0b7208 */ /* 0x000fe20001800000 */
[----:B------:R-:W-:-:S04]  /*54b0*/  @P3 FMUL.FTZ R144, R251, R10 ;  /* 0x0000000afb903220 */ /* 0x000fc80000410000 */
[----:B------:R-:W-:-:S07]  /*54c0*/  FADD.FTZ R92, R92, R11 ;  /* 0x0000000b5c5c7221 */ /* 0x000fce0000010000 */
.L_x_12666:
[----:B------:R-:W-:Y:S05]  /*54d0*/  BSYNC B1 ;  /* 0x0000000000017941 */ /* 0x000fea0003800000 */
.L_x_12665:
        /* <DEDUP_REMOVED lines=8> */
[----:B-1----:R-:W-:-:S03]  /*5560*/  FFMA.FTZ R10, R162, R186, R187 ;  /* 0x000000baa20a7223 */ /* 0x002fc600000100bb */
[----:B------:R-:W-:Y:S01]  /*5570*/  ISETP.NE.AND.EX P3, PT, R5, RZ, PT, P3 ;  /* 0x000000ff0500720c */ /* 0x000fe20003f65330 */
[----:B------:R-:W-:-:S04]  /*5580*/  FADD.FTZ R10, R170, -R10 ;  /* 0x8000000aaa0a7221 */ /* 0x000fc80000010000 */
[----:B------:R-:W-:-:S08]  /*5590*/  FMUL.FTZ R184, R8, R10 ;  /* 0x0000000a08b87220 */ /* 0x000fd00000410000 */
[----:B------:R-:W-:-:S07]  /*55a0*/  @P3 FADD.FTZ R184, R21, R184 ;  /* 0x000000b815b83221 */ /* 0x000fce0000010000 */
.L_x_12668:
[----:B------:R-:W-:Y:S05]  /*55b0*/  BSYNC B1 ;  /* 0x0000000000017941 */ /* 0x000fea0003800000 */
.L_x_12667:
[----:B------:R-:W-:Y:S04]  /*55c0*/  BSSY B1, `(.L_x_12669) ;  /* 0x000000a000017945 */ /* 0x000fe80003800000 */
[----:B------:R-:W-:Y:S05]  /*55d0*/  @!P5 BRA `(.L_x_12670) ;  /* 0x000000000020d947 */ /* 0x000fea0003800000 */
[----:B-1----:R-:W-:Y:S01]  /*55e0*/  FMUL.FTZ R10, R184, UR11 ;  /* 0x0000000bb80a7c20 */ /* 0x002fe20008410000 */
[----:B------:R-:W-:Y:S01]  /*55f0*/  LOP3.LUT P3, RZ, R3, 0xff00, RZ, 0xc0, !PT ;  /* 0x0000ff0003ff7812 */ /* 0x000fe2000786c0ff */
[----:B------:R-:W-:Y:S02]  /*5600*/  HFMA2.MMA R145, -RZ, RZ, 0, 0 ;  /* 0x00000000ff917435 */ /* 0x000fe400000001ff */
[----:B------:R-:W-:-:S04]  /*5610*/  FMUL.FTZ R10, R10, UR10 ;  /* 0x0000000a0a0a7c20 */ /* 0x000fc80008410000 */
[----:B-----5:R-:W-:-:S05]  /*5620*/  FMUL.FTZ R11, R141, R10 ;  /* 0x0000000a8d0b7220 */ /* 0x020fca0000410000 */
[----:B------:R-:W-:Y:S01]  /*5630*/  FSEL R11, R11, RZ, P3 ;  /* 0x000000ff0b0b7208 */ /* 0x000fe20001800000 */
[----:B------:R-:W-:-:S04]  /*5640*/  @P3 FMUL.FTZ R145, R250, R10 ;  /* 0x0000000afa913220 */ /* 0x000fc80000410000 */
[----:B------:R-:W-:-:S07]  /*5650*/  FADD.FTZ R93, R93, R11 ;  /* 0x0000000b5d5d7221 */ /* 0x000fce0000010000 */
.L_x_12670:
[----:B------:R-:W-:Y:S05]  /*5660*/  BSYNC B1 ;  /* 0x0000000000017941 */ /* 0x000fea0003800000 */
.L_x_12669:
        /* <DEDUP_REMOVED lines=9> */
.L_x_12672:
[----:B------:R-:W-:Y:S05]  /*5700*/  BSYNC B1 ;  /* 0x0000000000017941 */ /* 0x000fea0003800000 */
.L_x_12671:
        /* <DEDUP_REMOVED lines=10> */
.L_x_12674:
[----:B------:R-:W-:Y:S05]  /*57b0*/  BSYNC B1 ;  /* 0x0000000000017941 */ /* 0x000fea0003800000 */
.L_x_12673:
        /* <DEDUP_REMOVED lines=9> */
.L_x_12676:
[----:B------:R-:W-:Y:S05]  /*5850*/  BSYNC B1 ;  /* 0x0000000000017941 */ /* 0x000fea0003800000 */
.L_x_12675:
        /* <DEDUP_REMOVED lines=10> */
.L_x_12678:
[----:B------:R-:W-:Y:S05]  /*5900*/  BSYNC B1 ;  /* 0x0000000000017941 */ /* 0x000fea0003800000 */
.L_x_12677:
        /* <DEDUP_REMOVED lines=11> */
[----:B------:R-:W-:Y:S01]  /*59c0*/  @!P6 ISETP.NE.AND.EX P3, PT, R5, RZ, PT, P3 ;  /* 0x000000ff0500e20c */ /* 0x000fe20003f65330 */
[----:B0-----:R-:W0:Y:S08]  /*59d0*/  @P5 LDC.64 R164, c[0x0][0x2f8] ;  /* 0x0000be00ffa45b82 */ /* 0x001e300000000a00 */
[----:B------:R-:W1:Y:S08]  /*59e0*/  @P5 LDC.64 R10, c[0x0][0x2f8] ;  /* 0x0000be00ff0a5b82 */ /* 0x000e700000000a00 */
[----:B------:R-:W2:Y:S01]  /*59f0*/  @P0 LDC.64 R166, c[0x0][0x308] ;  /* 0x0000c200ffa60b82 */ /* 0x000ea20000000a00 */
[----:B0-----:R-:W-:Y:S01]  /*5a00*/  @P5 IMAD.WIDE.U32 R164, R4, 0x10, R164 ;  /* 0x0000001004a45825 */ /* 0x001fe200078e00a4 */
[----:B------:R-:W-:-:S04]  /*5a10*/  IADD3 R4, R183, 0xc0, RZ ;  /* 0x000000c0b7047810 */ /* 0x000fc80007ffe0ff */
[----:B------:R0:W-:Y:S01]  /*5a20*/  @P5 STG.E.128 desc[UR4][R164.64], R144 ;  /* 0x00000090a4005986 */ /* 0x0001e2000c101d04 */
[----:B------:R-:W-:Y:S05]  /*5a30*/  @!P5 BRA `(.L_x_12680) ;  /* 0x00000000000cd947 */ /* 0x000fea0003800000 */
[----:B-----5:R-:W3:Y:S02]  /*5a40*/  LDC.64 R140, c[0x0][0x220] ;  /* 0x00008800ff8c7b82 */ /* 0x020ee40000000a00 */
[----:B---3--:R-:W-:-:S06]  /*5a50*/  IMAD.WIDE.U32 R140, R4, 0x10, R140 ;  /* 0x00000010048c7825 */ /* 0x008fcc00078e008c */
[----:B------:R-:W5:Y:S02]  /*5a60*/  LDG.E.128 R140, desc[UR4][R140.64] ;  /* 0x000000048c8c7981 */ /* 0x000f64000c1e1d00 */
.L_x_12680:
[----:B------:R-:W-:Y:S05]  /*5a70*/  BSYNC B1 ;  /* 0x0000000000017941 */ /* 0x000fea0003800000 */
.L_x_12679:
        /* <DEDUP_REMOVED lines=9> */
.L_x_12682:
[----:B------:R-:W-:Y:S05]  /*5b10*/  BSYNC B1 ;  /* 0x0000000000017941 */ /* 0x000fea0003800000 */
.L_x_12681:
[----:B------:R-:W-:Y:S04]  /*5b20*/  BSSY B1, `(.L_x_12683) ;  /* 0x000000a000017945 */ /* 0x000fe80003800000 */
[----:B------:R-:W-:Y:S05]  /*5b30*/  @!P5 BRA `(.L_x_12684) ;  /* 0x000000000020d947 */ /* 0x000fea0003800000 */
[----:B------:R-:W-:Y:S01]  /*5b40*/  FMUL.FTZ R3, R164, UR11 ;  /* 0x0000000ba4037c20 */ /* 0x000fe20008410000 */
[----:B------:R-:W-:-:S03]  /*5b50*/  LOP3.LUT P3, RZ, R2, 0xff, RZ, 0xc0, !PT ;  /* 0x000000ff02ff7812 */ /* 0x000fc6000786c0ff */
[----:B------:R-:W-:-:S04]  /*5b60*/  FMUL.FTZ R3, R3, UR10 ;  /* 0x0000000a03037c20 */ /* 0x000fc80008410000 */
[----:B-----5:R-:W-:-:S05]  /*5b70*/  FMUL.FTZ R144, R140, R3 ;  /* 0x000000038c907220 */ /* 0x020fca0000410000 */
[----:B------:R-:W-:-:S05]  /*5b80*/  FSEL R144, R144, RZ, P3 ;  /* 0x000000ff90907208 */ /* 0x000fca0001800000 */
[----:B------:R-:W-:Y:S01]  /*5b90*/  FADD.FTZ R88, R88, R144 ;  /* 0x0000009058587221 */ /* 0x000fe20000010000 */
[----:B------:R-:W-:Y:S01]  /*5ba0*/  MOV R144, RZ ;  /* 0x000000ff00907202 */ /* 0x000fe20000000f00 */
[----:B------:R-:W-:-:S07]  /*5bb0*/  @P3 FMUL.FTZ R144, R247, R3 ;  /* 0x00000003f7903220 */ /* 0x000fce0000410000 */
.L_x_12684:
[----:B------:R-:W-:Y:S05]  /*5bc0*/  BSYNC B1 ;  /* 0x0000000000017941 */ /* 0x000fea0003800000 */
.L_x_12683:
        /* <DEDUP_REMOVED lines=13> */
.L_x_12686:
[----:B------:R-:W-:Y:S05]  /*5ca0*/  BSYNC B1 ;  /* 0x0000000000017941 */ /* 0x000fea0003800000 */
.L_x_12685:
        /* <DEDUP_REMOVED lines=8> */
[----:B------:R-:W-:-:S06]  /*5d30*/  HFMA2.MMA R145, -RZ, RZ, 0, 0 ;  /* 0x00000000ff917435 */ /* 0x000fcc00000001ff */
[----:B------:R-:W-:-:S07]  /*5d40*/  @P3 FMUL.FTZ R145, R246, R3 ;  /* 0x00000003f6913220 */ /* 0x000fce0000410000 */
.L_x_12688:
[----:B------:R-:W-:Y:S05]  /*5d50*/  BSYNC B1 ;  /* 0x0000000000017941 */ /* 0x000fea0003800000 */
.L_x_12687:
        /* <DEDUP_REMOVED lines=9> */
.L_x_12690:
[----:B------:R-:W-:Y:S05]  /*5df0*/  BSYNC B1 ;  /* 0x0000000000017941 */ /* 0x000fea0003800000 */
.L_x_12689:
        /* <DEDUP_REMOVED lines=10> */
.L_x_12692:
[----:B------:R-:W-:Y:S05]  /*5ea0*/  BSYNC B1 ;  /* 0x0000000000017941 */ /* 0x000fea0003800000 */
.L_x_12691:
        /* <DEDUP_REMOVED lines=9> */
.L_x_12694:
[----:B------:R-:W-:Y:S05]  /*5f40*/  BSYNC B1 ;  /* 0x0000000000017941 */ /* 0x000fea0003800000 */
.L_x_12693:
[----:B------:R-:W-:Y:S04]  /*5f50*/  BSSY B1, `(.L_x_12695) ;  /* 0x000000a000017945 */ /* 0x000fe80003800000 */
[----:B------:R-:W-:Y:S05]  /*5f60*/  @!P5 BRA `(.L_x_12696) ;  /* 0x000000000020d947 */ /* 0x000fea0003800000 */
[----:B------:R-:W-:Y:S01]  /*5f70*/  LOP3.LUT P2, RZ, R2, 0xff000000, RZ, 0xc0, !PT ;  /* 0xff00000002ff7812 */ /* 0x000fe2000784c0ff */
[----:B------:R-:W-:Y:S01]  /*5f80*/  FMUL.FTZ R2, R184, UR11 ;  /* 0x0000000bb8027c20 */ /* 0x000fe20008410000 */
[----:B------:R-:W-:-:S03]  /*5f90*/  HFMA2.MMA R147, -RZ, RZ, 0, 0 ;  /* 0x00000000ff937435 */ /* 0x000fc600000001ff */
[----:B------:R-:W-:-:S04]  /*5fa0*/  FMUL.FTZ R2, R2, UR10 ;  /* 0x0000000a02027c20 */ /* 0x000fc80008410000 */
[----:B-----5:R-:W-:-:S04]  /*5fb0*/  FMUL.FTZ R3, R143, R2 ;  /* 0x000000028f037220 */ /* 0x020fc80000410000 */
[----:B------:R-:W-:Y:S01]  /*5fc0*/  @P2 FMUL.FTZ R147, R244, R2 ;  /* 0x00000002f4932220 */ /* 0x000fe20000410000 */
[----:B------:R-:W-:-:S05]  /*5fd0*/  FSEL R3, R3, RZ, P2 ;  /* 0x000000ff03037208 */ /* 0x000fca0001000000 */
[----:B------:R-:W-:-:S07]  /*5fe0*/  FADD.FTZ R91, R91, R3 ;  /* 0x000000035b5b7221 */ /* 0x000fce0000010000 */
.L_x_12696:
[----:B------:R-:W-:Y:S05]  /*5ff0*/  BSYNC B1 ;  /* 0x0000000000017941 */ /* 0x000fea0003800000 */
.L_x_12695:
[----:B------:R-:W-:Y:S01]  /*6000*/  @P0 IADD3 R2, R7, 0xc0, RZ ;  /* 0x000000c007020810 */ /* 0x000fe20007ffe0ff */
[----:B-1----:R-:W-:Y:S01]  /*6010*/  @P5 IMAD.WIDE.U32 R10, R4, 0x10, R10 ;  /* 0x00000010040a5825 */ /* 0x002fe200078e000a */
[----:B------:R-:W-:Y:S01]  /*6020*/  SEL R164, R164, R148, P1 ;  /* 0x00000094a4a47207 */ /* 0x000fe20000800000 */
[----:B------:R-:W-:Y:S01]  /*6030*/  BSSY B1, `(.L_x_12697) ;  /* 0x0000010000017945 */ /* 0x000fe20003800000 */
[----:B------:R-:W-:Y:S01]  /*6040*/  SEL R165, R165, R149, P1 ;  /* 0x00000095a5a57207 */ /* 0x000fe20000800000 */
[----:B--2---:R-:W-:Y:S01]  /*6050*/  @P0 IMAD.WIDE.U32 R2, R2, 0x10, R166 ;  /* 0x0000001002020825 */ /* 0x004fe200078e00a6 */
[----:B------:R-:W-:Y:S02]  /*6060*/  SEL R166, R185, R150, P1 ;  /* 0x00000096b9a67207 */ /* 0x000fe40000800000 */
[----:B------:R-:W-:Y:S02]  /*6070*/  SEL R167, R184, R151, P1 ;  /* 0x00000097b8a77207 */ /* 0x000fe40000800000 */
[----:B------:R-:W-:-:S02]  /*6080*/  @!P6 ISETP.NE.U32.AND P3, PT, R6, RZ, PT ;  /* 0x000000ff0600e20c */ /* 0x000fc40003f65070 */
[C---:B------:R-:W-:Y:S01]  /*6090*/  @!P6 ISETP.NE.U32.AND P4, PT, R6.reuse, RZ, PT ;  /* 0x000000ff0600e20c */ /* 0x040fe20003f85070 */
[----:B------:R0:W-:Y:S01]  /*60a0*/  @P0 STG.E.128 desc[UR4][R2.64], R164 ;  /* 0x000000a402000986 */ /* 0x0001e2000c101d04 */
[----:B------:R-:W-:Y:S02]  /*60b0*/  @!P6 ISETP.NE.U32.AND P2, PT, R6, RZ, PT ;  /* 0x000000ff0600e20c */ /* 0x000fe40003f45070 */
[----:B------:R-:W-:Y:S01]  /*60c0*/  @!P6 ISETP.NE.AND.EX P3, PT, R5, RZ, PT, P3 ;  /* 0x000000ff0500e20c */ /* 0x000fe20003f65330 */
[----:B------:R0:W-:Y:S01]  /*60d0*/  @P5 STG.E.128 desc[UR4][R10.64], R144 ;  /* 0x000000900a005986 */ /* 0x0001e2000c101d04 */
[----:B------:R-:W-:Y:S01]  /*60e0*/  IADD3 R183, R183, 0xe0, RZ ;  /* 0x000000e0b7b77810 */ /* 0x000fe20007ffe0ff */
[----:B------:R-:W-:Y:S10]  /*60f0*/  @!P5 BRA `(.L_x_12698) ;  /* 0x00000000000cd947 */ /* 0x000ff40003800000 */
[----:B-----5:R-:W1:Y:S02]  /*6100*/  LDC.64 R140, c[0x0][0x220] ;  /* 0x00008800ff8c7b82 */ /* 0x020e640000000a00 */
[----:B-1----:R-:W-:-:S06]  /*6110*/  IMAD.WIDE.U32 R140, R183, 0x10, R140 ;  /* 0x00000010b78c7825 */ /* 0x002fcc00078e008c */
[----:B------:R-:W5:Y:S02]  /*6120*/  LDG.E.128 R140, desc[UR4][R140.64] ;  /* 0x000000048c8c7981 */ /* 0x000f64000c1e1d00 */
.L_x_12698:
[----:B------:R-:W-:Y:S05]  /*6130*/  BSYNC B1 ;  /* 0x0000000000017941 */ /* 0x000fea0003800000 */
.L_x_12697:
        /* <DEDUP_REMOVED lines=9> */
.L_x_12700:
[----:B------:R-:W-:Y:S05]  /*61d0*/  BSYNC B1 ;  /* 0x0000000000017941 */ /* 0x000fea0003800000 */
.L_x_12699:
[----:B------:R-:W-:Y:S04]  /*61e0*/  BSSY B1, `(.L_x_12701) ;  /* 0x000000a000017945 */ /* 0x000fe80003800000 */
[----:B------:R-:W-:Y:S05]  /*61f0*/  @!P5 BRA `(.L_x_12702) ;  /* 0x000000000020d947 */ /* 0x000fea0003800000 */
[----:B0-----:R-:W-:Y:S01]  /*6200*/  FMUL.FTZ R2, R4, UR11 ;  /* 0x0000000b04027c20 */ /* 0x001fe20008410000 */
[----:B------:R-:W-:Y:S02]  /*6210*/  LOP3.LUT P3, RZ, R0, 0xff, RZ, 0xc0, !PT ;  /* 0x000000ff00ff7812 */ /* 0x000fe4000786c0ff */
[----:B------:R-:W-:Y:S01]  /*6220*/  MOV R144, RZ ;  /* 0x000000ff00907202 */ /* 0x000fe20000000f00 */
[----:B------:R-:W-:-:S04]  /*6230*/  FMUL.FTZ R2, R2, UR10 ;  /* 0x0000000a02027c20 */ /* 0x000fc80008410000 */
[----:B-----5:R-:W-:-:S05]  /*6240*/  FMUL.FTZ R3, R140, R2 ;  /* 0x000000028c037220 */ /* 0x020fca0000410000 */
[----:B------:R-:W-:Y:S01]  /*6250*/  FSEL R3, R3, RZ, P3 ;  /* 0x000000ff03037208 */ /* 0x000fe20001800000 */
[----:B------:R-:W-:-:S04]  /*6260*/  @P3 FMUL.FTZ R144, R243, R2 ;  /* 0x00000002f3903220 */ /* 0x000fc80000410000 */
[----:B------:R-:W-:-:S07]  /*6270*/  FADD.FTZ R84, R84, R3 ;  /* 0x0000000354547221 */ /* 0x000fce0000010000 */
.L_x_12702:
[----:B------:R-:W-:Y:S05]  /*6280*/  BSYNC B1 ;  /* 0x0000000000017941 */ /* 0x000fea0003800000 */
.L_x_12701:
[----:B------:R-:W-:Y:S01]  /*6290*/  @!P6 ISETP.NE.U32.AND P3, PT, R6, RZ, PT ;  /* 0x000000ff0600e20c */ /* 0x000fe20003f65070 */
[----:B------:R-:W-:Y:S01]  /*62a0*/  BSSY B1, `(.L_x_12703) ;  /* 0x000000c000017945 */ /* 0x000fe20003800000 */
[C---:B------:R-:W-:Y:S02]  /*62b0*/  @!P6 ISETP.NE.AND.EX P4, PT, R5.reuse, RZ, PT, P4 ;  /* 0x000000ff0500e20c */ /* 0x040fe40003f85340 */
[C---:B------:R-:W-:Y:S02]  /*62c0*/  @!P6 ISETP.NE.AND.EX P3, PT, R5.reuse, RZ, PT, P3 ;  /* 0x000000ff0500e20c */ /* 0x040fe40003f65330 */
[----:B------:R-:W-:Y:S02]  /*62d0*/  @!P6 ISETP.NE.AND.EX P2, PT, R5, RZ, PT, P2 ;  /* 0x000000ff0500e20c */ /* 0x000fe40003f45320 */
[----:B0-----:R-:W-:Y:S01]  /*62e0*/  @!P6 FSEL R3, R13, RZ, P3 ;  /* 0x000000ff0d03e208 */ /* 0x001fe20001800000 */
[----:B------:R-:W-:Y:S10]  /*62f0*/  @!P6 BRA `(.L_x_12704) ;  /* 0x000000000018e947 */ /* 0x000ff40003800000 */
[----:B------:R-:W-:Y:S01]  /*6300*/  ISETP.NE.U32.AND P3, PT, R6, RZ, PT ;  /* 0x000000ff0600720c */ /* 0x000fe20003f65070 */
[----:B------:R-:W-:-:S03]  /*6310*/  FFMA.FTZ R2, R181, R186, R187 ;  /* 0x000000bab5027223 */ /* 0x000fc600000100bb */
[----:B------:R-:W-:Y:S01]  /*6320*/  ISETP.NE.AND.EX P3, PT, R5, RZ, PT, P3 ;  /* 0x000000ff0500720c */ /* 0x000fe20003f65330 */
[----:B------:R-:W-:-:S04]  /*6330*/  FADD.FTZ R2, R213, -R2 ;  /* 0x80000002d5027221 */ /* 0x000fc80000010000 */
[----:B------:R-:W-:-:S08]  /*6340*/  FMUL.FTZ R3, R8, R2 ;  /* 0x0000000208037220 */ /* 0x000fd00000410000 */
[----:B------:R-:W-:-:S07]  /*6350*/  @P3 FADD.FTZ R3, R13, R3 ;  /* 0x000000030d033221 */ /* 0x000fce0000010000 */
.L_x_12704:
[----:B------:R-:W-:Y:S05]  /*6360*/  BSYNC B1 ;  /* 0x0000000000017941 */ /* 0x000fea0003800000 */
.L_x_12703:
[----:B------:R-:W-:Y:S04]  /*6370*/  BSSY B1, `(.L_x_12705) ;  /* 0x000000a000017945 */ /* 0x000fe80003800000 */
[----:B------:R-:W-:Y:S05]  /*6380*/  @!P5 BRA `(.L_x_12706) ;  /* 0x000000000020d947 */ /* 0x000fea0003800000 */
[----:B------:R-:W-:Y:S01]  /*6390*/  FMUL.FTZ R2, R3, UR11 ;  /* 0x0000000b03027c20 */ /* 0x000fe20008410000 */
[----:B------:R-:W-:Y:S01]  /*63a0*/  LOP3.LUT P3, RZ, R0, 0xff00, RZ, 0xc0, !PT ;  /* 0x0000ff0000ff7812 */ /* 0x000fe2000786c0ff */
[----:B------:R-:W-:Y:S02]  /*63b0*/  HFMA2.MMA R145, -RZ, RZ, 0, 0 ;  /* 0x00000000ff917435 */ /* 0x000fe400000001ff */
[----:B------:R-:W-:-:S04]  /*63c0*/  FMUL.FTZ R2, R2, UR10 ;  /* 0x0000000a02027c20 */ /* 0x000fc80008410000 */
[----:B-----5:R-:W-:-:S05]  /*63d0*/  FMUL.FTZ R10, R141, R2 ;  /* 0x000000028d0a7220 */ /* 0x020fca0000410000 */
[----:B------:R-:W-:Y:S01]  /*63e0*/  FSEL R10, R10, RZ, P3 ;  /* 0x000000ff0a0a7208 */ /* 0x000fe20001800000 */
[----:B------:R-:W-:-:S04]  /*63f0*/  @P3 FMUL.FTZ R145, R242, R2 ;  /* 0x00000002f2913220 */ /* 0x000fc80000410000 */
[----:B------:R-:W-:-:S07]  /*6400*/  FADD.FTZ R85, R85, R10 ;  /* 0x0000000a55557221 */ /* 0x000fce0000010000 */
.L_x_12706:
[----:B------:R-:W-:Y:S05]  /*6410*/  BSYNC B1 ;  /* 0x0000000000017941 */ /* 0x000fea0003800000 */
.L_x_12705:
        /* <DEDUP_REMOVED lines=9> */
.L_x_12708:
[----:B------:R-:W-:Y:S05]  /*64b0*/  BSYNC B1 ;  /* 0x0000000000017941 */ /* 0x000fea0003800000 */
.L_x_12707:
[----:B------:R-:W-:Y:S04]  /*64c0*/  BSSY B1, `(.L_x_12709) ;  /* 0x000000a000017945 */ /* 0x000fe80003800000 */
[----:B------:R-:W-:Y:S05]  /*64d0*/  @!P5 BRA `(.L_x_12710) ;  /* 0x000000000020d947 */ /* 0x000fea0003800000 */
[----:B------:R-:W-:Y:S01]  /*64e0*/  FMUL.FTZ R10, R2, UR11 ;  /* 0x0000000b020a7c20 */ /* 0x000fe20008410000 */
[----:B------:R-:W-:Y:S02]  /*64f0*/  LOP3.LUT P3, RZ, R0, 0xff0000, RZ, 0xc0, !PT ;  /* 0x00ff000000ff7812 */ /* 0x000fe4000786c0ff */
[----:B------:R-:W-:Y:S01]  /*6500*/  MOV R146, RZ ;  /* 0x000000ff00927202 */ /* 0x000fe20000000f00 */
[----:B------:R-:W-:-:S04]  /*6510*/  FMUL.FTZ R10, R10, UR10 ;  /* 0x0000000a0a0a7c20 */ /* 0x000fc80008410000 */
[----:B-----5:R-:W-:-:S05]  /*6520*/  FMUL.FTZ R11, R142, R10 ;  /* 0x0000000a8e0b7220 */ /* 0x020fca0000410000 */
[----:B------:R-:W-:Y:S01]  /*6530*/  FSEL R11, R11, RZ, P3 ;  /* 0x000000ff0b0b7208 */ /* 0x000fe20001800000 */
[----:B------:R-:W-:-:S04]  /*6540*/  @P3 FMUL.FTZ R146, R241, R10 ;  /* 0x0000000af1923220 */ /* 0x000fc80000410000 */
[----:B------:R-:W-:-:S07]  /*6550*/  FADD.FTZ R86, R86, R11 ;  /* 0x0000000b56567221 */ /* 0x000fce0000010000 */
.L_x_12710:
[----:B------:R-:W-:Y:S05]  /*6560*/  BSYNC B1 ;  /* 0x0000000000017941 */ /* 0x000fea0003800000 */
.L_x_12709:
        /* <DEDUP_REMOVED lines=9> */
.L_x_12712:
[----:B------:R-:W-:Y:S05]  /*6600*/  BSYNC B1 ;  /* 0x0000000000017941 */ /* 0x000fea0003800000 */
.L_x_12711:
[----:B------:R-:W-:Y:S01]  /*6610*/  BSSY B1, `(.L_x_12713) ;  /* 0x000000e000017945 */ /* 0x000fe20003800000 */
[----:B------:R-:W-:Y:S02]  /*6620*/  SEL R148, R4, R148, P1 ;  /* 0x0000009404947207 */ /* 0x000fe40000800000 */
[----:B------:R-:W-:Y:S02]  /*6630*/  SEL R149, R3, R149, P1 ;  /* 0x0000009503957207 */ /* 0x000fe40000800000 */
[----:B------:R-:W-:Y:S02]  /*6640*/  SEL R150, R2, R150, P1 ;  /* 0x0000009602967207 */ /* 0x000fe40000800000 */
[----:B------:R-:W-:Y:S01]  /*6650*/  SEL R151, R10, R151, P1 ;  /* 0x000000970a977207 */ /* 0x000fe20000800000 */
[----:B------:R-:W-:Y:S06]  /*6660*/  @!P5 BRA `(.L_x_12714) ;  /* 0x000000000020d947 */ /* 0x000fec0003800000 */
        /* <DEDUP_REMOVED lines=8> */
.L_x_12714:
[----:B------:R-:W-:Y:S05]  /*66f0*/  BSYNC B1 ;  /* 0x0000000000017941 */ /* 0x000fea0003800000 */
.L_x_12713:
[----:B------:R-:W0:Y:S01]  /*6700*/  @P0 LDC.64 R2, c[0x0][0x308] ;  /* 0x0000c200ff020b82 */ /* 0x000e220000000a00 */
[----:B------:R-:W-:-:S05]  /*6710*/  @P0 IADD3 R7, R7, 0xe0, RZ ;  /* 0x000000e007070810 */ /* 0x000fca0007ffe0ff */
        /* <DEDUP_REMOVED lines=9> */
.L_x_12568:
[----:B------:R-:W-:Y:S05]  /*67b0*/  BSYNC B0 ;  /* 0x0000000000007941 */ /* 0x000fea0003800000 */
.L_x_12566:
        /* <DEDUP_REMOVED lines=272> */
.L_x_12572:
        /* <DEDUP_REMOVED lines=8> */
.L_x_12717:
[----:B------:R-:W-:Y:S05]  /*7940*/  BSYNC B1 ;  /* 0x0000000000017941 */ /* 0x000fea0003800000 */
.L_x_12716:
        /* <DEDUP_REMOVED lines=8> */
.L_x_12718:
[----:B------:R-:W-:Y:S01]  /*79d0*/  HFMA2.MMA R183, -RZ, RZ, 0, 1.1920928955078125e-07 ;  /* 0x00000002ffb77435 */ /* 0x000fe200000001ff */
[----:B------:R-:W-:Y:S01]  /*79e0*/  MOV R185, R166 ;  /* 0x000000a600b97202 */ /* 0x000fe20000000f00 */
[----:B------:R-:W-:-:S09]  /*79f0*/  FADD.FTZ R167, R186, R167 ;  /* 0x000000a7baa77221 */ /* 0x000fd20000010000 */
[----:B------:R-:W-:Y:S05]  /*7a00*/  WARPSYNC.COLLECTIVE R164, `(.L_x_12719) ;  /* 0x00000000a4087348 */ /* 0x000fea0003c00000 */
[----:B------:R0:W1:Y:S02]  /*7a10*/  SHFL.BFLY P0, R186, R185, R183, R165 ;  /* 0x0c0000b7b9ba7389 */ /* 0x00006400000000a5 */
[----:B01----:R-:W-:Y:S01]  /*7a20*/  ENDCOLLECTIVE ;  /* 0x000000000000791b */ /* 0x003fe20003800000 */
.L_x_12719:
[----:B------:R-:W-:Y:S01]  /*7a30*/  MOV R185, R167 ;  /* 0x000000a700b97202 */ /* 0x000fe20000000f00 */
[----:B------:R-:W-:-:S07]  /*7a40*/  FADD.FTZ R166, R166, R186 ;  /* 0x000000baa6a67221 */ /* 0x000fce0000010000 */
[----:B------:R-:W-:Y:S05]  /*7a50*/  WARPSYNC.COLLECTIVE R164, `(.L_x_12720) ;  /* 0x00000000a4087348 */ /* 0x000fea0003c00000 */
[----:B------:R0:W1:Y:S02]  /*7a60*/  SHFL.BFLY P0, R186, R185, R183, R165 ;  /* 0x0c0000b7b9ba7389 */ /* 0x00006400000000a5 */
[----:B01----:R-:W-:Y:S01]  /*7a70*/  ENDCOLLECTIVE ;  /* 0x000000000000791b */ /* 0x003fe20003800000 */
.L_x_12720:
[----:B------:R-:W-:Y:S01]  /*7a80*/  HFMA2.MMA R183, -RZ, RZ, 0, 2.384185791015625e-07 ;  /* 0x00000004ffb77435 */ /* 0x000fe200000001ff */
[----:B------:R-:W-:Y:S01]  /*7a90*/  MOV R185, R166 ;  /* 0x000000a600b97202 */ /* 0x000fe20000000f00 */
[----:B------:R-:W-:-:S09]  /*7aa0*/  FADD.FTZ R167, R167, R186 ;  /* 0x000000baa7a77221 */ /* 0x000fd20000010000 */
[----:B------:R-:W-:Y:S05]  /*7ab0*/  WARPSYNC.COLLECTIVE R164, `(.L_x_12721) ;  /* 0x00000000a4087348 */ /* 0x000fea0003c00000 */
[----:B------:R0:W1:Y:S02]  /*7ac0*/  SHFL.BFLY P0, R186, R185, R183, R165 ;  /* 0x0c0000b7b9ba7389 */ /* 0x00006400000000a5 */
[----:B01----:R-:W-:Y:S01]  /*7ad0*/  ENDCOLLECTIVE ;  /* 0x000000000000791b */ /* 0x003fe20003800000 */
.L_x_12721:
[----:B------:R-:W-:Y:S01]  /*7ae0*/  MOV R185, R167 ;  /* 0x000000a700b97202 */ /* 0x000fe20000000f00 */
[----:B------:R-:W-:-:S07]  /*7af0*/  FADD.FTZ R166, R166, R186 ;  /* 0x000000baa6a67221 */ /* 0x000fce0000010000 */
[----:B------:R-:W-:Y:S05]  /*7b00*/  WARPSYNC.COLLECTIVE R164, `(.L_x_12722) ;  /* 0x00000000a4087348 */ /* 0x000fea0003c00000 */
[----:B------:R0:W1:Y:S02]  /*7b10*/  SHFL.BFLY P0, R186, R185, R183, R165 ;  /* 0x0c0000b7b9ba7389 */ /* 0x00006400000000a5 */
[----:B01----:R-:W-:Y:S01]  /*7b20*/  ENDCOLLECTIVE ;  /* 0x000000000000791b */ /* 0x003fe20003800000 */
.L_x_12722:
[----:B------:R-:W-:Y:S01]  /*7b30*/  HFMA2.MMA R183, -RZ, RZ, 0, 4.76837158203125e-07 ;  /* 0x00000008ffb77435 */ /* 0x000fe200000001ff */
[----:B------:R-:W-:Y:S01]  /*7b40*/  MOV R185, R166 ;  /* 0x000000a600b97202 */ /* 0x000fe20000000f00 */
[----:B------:R-:W-:-:S09]  /*7b50*/  FADD.FTZ R167, R167, R186 ;  /* 0x000000baa7a77221 */ /* 0x000fd20000010000 */
[----:B------:R-:W-:Y:S05]  /*7b60*/  WARPSYNC.COLLECTIVE R164, `(.L_x_12723) ;  /* 0x00000000a4087348 */ /* 0x000fea0003c00000 */
[----:B------:R0:W1:Y:S02]  /*7b70*/  SHFL.BFLY P0, R186, R185, R183, R165 ;  /* 0x0c0000b7b9ba7389 */ /* 0x00006400000000a5 */
[----:B01----:R-:W-:Y:S01]  /*7b80*/  ENDCOLLECTIVE ;  /* 0x000000000000791b */ /* 0x003fe20003800000 */
.L_x_12723:
[----:B------:R-:W-:Y:S01]  /*7b90*/  MOV R185, R167 ;  /* 0x000000a700b97202 */ /* 0x000fe20000000f00 */
[----:B------:R-:W-:-:S07]  /*7ba0*/  FADD.FTZ R166, R166, R186 ;  /* 0x000000baa6a67221 */ /* 0x000fce0000010000 */
[----:B------:R-:W-:Y:S05]  /*7bb0*/  WARPSYNC.COLLECTIVE R164, `(.L_x_12724) ;  /* 0x00000000a4087348 */ /* 0x000fea0003c00000 */
[----:B------:R0:W1:Y:S02]  /*7bc0*/  SHFL.BFLY P0, R186, R185, R183, R165 ;  /* 0x0c0000b7b9ba7389 */ /* 0x00006400000000a5 */
[----:B01----:R-:W-:Y:S01]  /*7bd0*/  ENDCOLLECTIVE ;  /* 0x000000000000791b */ /* 0x003fe20003800000 */
.L_x_12724:
[----:B------:R-:W-:Y:S01]  /*7be0*/  HFMA2.MMA R183, -RZ, RZ, 0, 9.5367431640625e-07 ;  /* 0x00000010ffb77435 */ /* 0x000fe200000001ff */
[----:B------:R-:W-:Y:S01]  /*7bf0*/  MOV R185, R166 ;  /* 0x000000a600b97202 */ /* 0x000fe20000000f00 */
[----:B------:R-:W-:-:S09]  /*7c00*/  FADD.FTZ R167, R167, R186 ;  /* 0x000000baa7a77221 */ /* 0x000fd20000010000 */
[----:B------:R-:W-:Y:S05]  /*7c10*/  WARPSYNC.COLLECTIVE R164, `(.L_x_12725) ;  /* 0x00000000a4087348 */ /* 0x000fea0003c00000 */
[----:B------:R0:W1:Y:S02]  /*7c20*/  SHFL.BFLY P0, R186, R185, R183, R165 ;  /* 0x0c0000b7b9ba7389 */ /* 0x00006400000000a5 */
[----:B01----:R-:W-:Y:S01]  /*7c30*/  ENDCOLLECTIVE ;  /* 0x000000000000791b */ /* 0x003fe20003800000 */
.L_x_12725:
[----:B------:R-:W-:Y:S02]  /*7c40*/  MOV R185, R167 ;  /* 0x000000a700b97202 */ /* 0x000fe40000000f00 */
[----:B------:R-:W-:-:S07]  /*7c50*/  MOV R184, R186 ;  /* 0x000000ba00b87202 */ /* 0x000fce0000000f00 */
[----:B------:R-:W-:Y:S05]  /*7c60*/  WARPSYNC.COLLECTIVE R164, `(.L_x_12726) ;  /* 0x00000000a4087348 */ /* 0x000fea0003c00000 */
[----:B------:R0:W1:Y:S02]  /*7c70*/  SHFL.BFLY P0, R186, R185, R183, R165 ;  /* 0x0c0000b7b9ba7389 */ /* 0x00006400000000a5 */
[----:B01----:R-:W-:Y:S01]  /*7c80*/  ENDCOLLECTIVE ;  /* 0x000000000000791b */ /* 0x003fe20003800000 */
.L_x_12726:
[----:B------:R-:W-:Y:S01]  /*7c90*/  MOV R185, R186 ;  /* 0x000000ba00b97202 */ /* 0x000fe20000000f00 */
[----:B------:R-:W-:Y:S06]  /*7ca0*/  BRA `(.L_x_12727) ;  /* 0xffffffb0006c7947 */ /* 0x000fec000383ffff */
.L_x_12728:
        /* <DEDUP_REMOVED lines=13> */
.L_x_14383:


//--------------------- .text._ZN10layer_norm13ln_bwd_kernelINS_13Kernel_traitsIfffffjLj1024ELj1ELj4ELj1ELj16ENS_18Kernel_traits_baseILj1024EfffffjLj128EEEEELb0ELb0ELb0ELb0EEEvNS_9BwdParamsE --------------------------
	.section	.text._ZN10layer_norm13ln_bwd_kernelINS_13Kernel_traitsIfffffjLj1024ELj1ELj4ELj1ELj16ENS_18Kernel_traits_baseILj1024EfffffjLj128EEEEELb0ELb0ELb0ELb0EEEvNS_9BwdParamsE,"ax",@progbits
	.align	128
        .global         _ZN10layer_norm13ln_bwd_kernelINS_13Kernel_traitsIfffffjLj1024ELj1ELj4ELj1ELj16ENS_18Kernel_traits_baseILj1024EfffffjLj128EEEEELb0ELb0ELb0ELb0EEEvNS_9BwdParamsE
        .type           _ZN10layer_norm13ln_bwd_kernelINS_13Kernel_traitsIfffffjLj1024ELj1ELj4ELj1ELj16ENS_18Kernel_traits_baseILj1024EfffffjLj128EEEEELb0ELb0ELb0ELb0EEEvNS_9BwdParamsE,@function
        .size           _ZN10layer_norm13ln_bwd_kernelINS_13Kernel_traitsIfffffjLj1024ELj1ELj4ELj1ELj16ENS_18Kernel_traits_baseILj1024EfffffjLj128EEEEELb0ELb0ELb0ELb0EEEvNS_9BwdParamsE,(.L_x_14384 - _ZN10layer_norm13ln_bwd_kernelINS_13Kernel_traitsIfffffjLj1024ELj1ELj4ELj1ELj16ENS_18Kernel_traits_baseILj1024EfffffjLj128EEEEELb0ELb0ELb0ELb0EEEvNS_9BwdParamsE)
        .other          _ZN10layer_norm13ln_bwd_kernelINS_13Kernel_traitsIfffffjLj1024ELj1ELj4ELj1ELj16ENS_18Kernel_traits_baseILj1024EfffffjLj128EEEEELb0ELb0ELb0ELb0EEEvNS_9BwdParamsE,@"STO_CUDA_ENTRY STV_DEFAULT"
_ZN10layer_norm13ln_bwd_kernelINS_13Kernel_traitsIfffffjLj1024ELj1ELj4ELj1ELj16ENS_18Kernel_traits_baseILj1024EfffffjLj128EEEEELb0ELb0ELb0ELb0EEEvNS_9BwdParamsE:
.text._ZN10layer_norm13ln_bwd_kernelINS_13Kernel_traitsIfffffjLj1024ELj1ELj4ELj1ELj16ENS_18Kernel_traits_baseILj1024EfffffjLj128EEEEELb0ELb0ELb0ELb0EEEvNS_9BwdParamsE:
        /* <DEDUP_REMOVED lines=31> */
[----:B------:R-:W2:Y:S08]  /*01f0*/  @P6 LDC.64 R10, c[0x0][0x260] ;  /* 0x00009800ff0a6b82 */ /* 0x000eb00000000a00 */
[----:B------:R-:W3:Y:S08]  /*0200*/  @P5 LDC.64 R14, c[0x0][0x260] ;  /* 0x00009800ff0e5b82 */ /* 0x000ef00000000a00 */
[----:B------:R-:W4:Y:S01]  /*0210*/  @P0 LDC.64 R20, c[0x0][0x260] ;  /* 0x00009800ff140b82 */ /* 0x000f220000000a00 */
[C---:B0-----:R-:W-:Y:S01]  /*0220*/  @P4 IMAD.WIDE.U32 R12, R29.reuse, 0x10, R12 ;  /* 0x000000101d0c4825 */ /* 0x041fe200078e000c */
[----:B------:R-:W-:-:S02]  /*0230*/  @P4 LOP3.LUT R29, R29, 0x20, RZ, 0xfc, !PT ;  /* 0x000000201d1d4812 */ /* 0x000fc400078efcff */
[----:B------:R-:W-:-:S04]  /*0240*/  ISETP.GE.U32.AND P4, PT, R3, 0x100, PT ;  /* 0x000001000300780c */ /* 0x000fc80003f86070 */
[----:B------:R-:W0:Y:S01]  /*0250*/  @P1 LDC.64 R22, c[0x0][0x260] ;  /* 0x00009800ff161b82 */ /* 0x000e220000000a00 */
[C---:B--2---:R-:W-:Y:S01]  /*0260*/  @P6 IMAD.WIDE.U32 R16, R29.reuse, 0x10, R10 ;  /* 0x000000101d106825 */ /* 0x044fe200078e000a */
[----:B------:R-:W-:Y:S02]  /*0270*/  @P6 IADD3 R29, R29, 0x20, RZ ;  /* 0x000000201d1d6810 */ /* 0x000fe40007ffe0ff */
[----:B------:R-:W-:-:S04]  /*0280*/  ISETP.NE.AND P6, PT, R7, RZ, PT ;  /* 0x000000ff0700720c */ /* 0x000fc80003fc5270 */
[----:B------:R-:W2:Y:S01]  /*0290*/  @P2 LDC.64 R24, c[0x0][0x260] ;  /* 0x00009800ff182b82 */ /* 0x000ea20000000a00 */
[C---:B---3--:R-:W-:Y:S01]  /*02a0*/  @P5 IMAD.WIDE.U32 R18, R29.reuse, 0x10, R14 ;  /* 0x000000101d125825 */ /* 0x048fe200078e000e */
[----:B------:R-:W-:-:S06]  /*02b0*/  @P5 IADD3 R29, R29, 0x20, RZ ;  /* 0x000000201d1d5810 */ /* 0x000fcc0007ffe0ff */
[----:B------:R-:W3:Y:S01]  /*02c0*/  @P3 LDC.64 R26, c[0x0][0x260] ;  /* 0x00009800ff1a3b82 */ /* 0x000ee20000000a00 */
[C---:B----4-:R-:W-:Y:S01]  /*02d0*/  @P0 IMAD.WIDE.U32 R20, R29.reuse, 0x10, R20 ;  /* 0x000000101d140825 */ /* 0x050fe200078e0014 */
[----:B------:R-:W-:Y:S01]  /*02e0*/  @P0 IADD3 R29, R29, 0x20, RZ ;  /* 0x000000201d1d0810 */ /* 0x000fe20007ffe0ff */
[----:B------:R4:W5:Y:S01]  /*02f0*/  @P6 LDG.E.128 R144, desc[UR4][R12.64] ;  /* 0x000000040c906981 */ /* 0x000962000c1e1d00 */
[----:B------:R-:W-:Y:S02]  /*0300*/  ISETP.NE.AND P6, PT, R4, RZ, PT ;  /* 0x000000ff0400720c */ /* 0x000fe40003fc5270 */
[----:B------:R-:W-:Y:S01]  /*0310*/  SHF.R.U32.HI R3, RZ, 0x5, R0 ;  /* 0x00000005ff037819 */ /* 0x000fe20000011600 */
[----:B------:R4:W5:Y:S01]  /*0320*/  @P5 LDG.E.128 R136, desc[UR4][R18.64] ;  /* 0x0000000412885981 */ /* 0x000962000c1e1d00 */
[C---:B0-----:R-:W-:Y:S01]  /*0330*/  @P1 IMAD.WIDE.U32 R22, R29.reuse, 0x10, R22 ;  /* 0x000000101d161825 */ /* 0x041fe200078e0016 */
[----:B------:R-:W-:Y:S01]  /*0340*/  @P1 IADD3 R29, R29, 0x20, RZ ;  /* 0x000000201d1d1810 */ /* 0x000fe20007ffe0ff */
[----:B------:R-:W0:Y:S01]  /*0350*/  @P4 LDC.64 R14, c[0x0][0x260] ;  /* 0x00009800ff0e4b82 */ /* 0x000e220000000a00 */
[----:B------:R4:W5:Y:S01]  /*0360*/  @P0 LDG.E.128 R132, desc[UR4][R20.64] ;  /* 0x0000000414840981 */ /* 0x000962000c1e1d00 */
[----:B------:R-:W-:-:S03]  /*0370*/  P2R R10, PR, RZ, 0x10 ;  /* 0x00000010ff0a7803 */ /* 0x000fc60000000000 */
[----:B------:R4:W5:Y:S01]  /*0380*/  @P1 LDG.E.128 R128, desc[UR4][R22.64] ;  /* 0x0000000416801981 */ /* 0x000962000c1e1d00 */
[C---:B--2---:R-:W-:Y:S01]  /*0390*/  @P2 IMAD.WIDE.U32 R24, R29.reuse, 0x10, R24 ;  /* 0x000000101d182825 */ /* 0x044fe200078e0018 */
[----:B------:R-:W-:Y:S02]  /*03a0*/  @P2 IADD3 R29, R29, 0x20, RZ ;  /* 0x000000201d1d2810 */ /* 0x000fe40007ffe0ff */
[----:B------:R4:W5:Y:S04]  /*03b0*/  @P6 LDG.E.128 R140, desc[UR4][R16.64] ;  /* 0x00000004108c6981 */ /* 0x000968000c1e1d00 */
[----:B------:R4:W5:Y:S01]  /*03c0*/  @P2 LDG.E.128 R124, desc[UR4][R24.64] ;  /* 0x00000004187c2981 */ /* 0x000962000c1e1d00 */
[C---:B---3--:R-:W-:Y:S01]  /*03d0*/  @P3 IMAD.WIDE.U32 R26, R29.reuse, 0x10, R26 ;  /* 0x000000101d1a3825 */ /* 0x048fe200078e001a */
[----:B------:R-:W-:-:S04]  /*03e0*/  @P3 IADD3 R29, R29, 0x20, RZ ;  /* 0x000000201d1d3810 */ /* 0x000fc80007ffe0ff */
[----:B------:R4:W5:Y:S01]  /*03f0*/  @P3 LDG.E.128 R120, desc[UR4][R26.64] ;  /* 0x000000041a783981 */ /* 0x000962000c1e1d00 */
[----:B-1----:R-:W-:Y:S01]  /*0400*/  LEA R6, R6, R3, 0x2 ;  /* 0x0000000306067211 */ /* 0x002fe200078e10ff */
[----:B0-----:R-:W-:-:S05]  /*0410*/  @P4 IMAD.WIDE.U32 R14, R29, 0x10, R14 ;  /* 0x000000101d0e4825 */ /* 0x001fca00078e000e */
[----:B------:R4:W5:Y:S01]  /*0420*/  @P4 LDG.E.128 R116, desc[UR4][R14.64] ;  /* 0x000000040e744981 */ /* 0x000962000c1e1d00 */
        /* <DEDUP_REMOVED lines=33> */
[----:B----4-:R-:W-:Y:S06]  /*0640*/  @P4 BRA `(.L_x_12730) ;  /* 0x0000002c00904947 */ /* 0x010fec0003800000 */
[----:B------:R-:W0:Y:S01]  /*0650*/  LDC.U8 R4, c[0x0][0x2a0] ;  /* 0x0000a800ff047b82 */ /* 0x000e220000000000 */
[----:B------:R-:W-:Y:S01]  /*0660*/  ULDC.64 UR6, c[0x0][0x270] ;  /* 0x00009c0000067ab9 */ /* 0x000fe20000000a00 */
[----:B------:R-:W-:Y:S01]  /*0670*/  HFMA2.MMA R113, -RZ, RZ, 0, 0 ;  /* 0x00000000ff717435 */ /* 0x000fe200000001ff */
[----:B------:R-:W-:-:S04]  /*0680*/  ISETP.NE.U32.AND P4, PT, RZ, UR6, PT ;  /* 0x00000006ff007c0c */ /* 0x000fc8000bf85070 */
[----:B------:R-:W-:-:S13]  /*0690*/  ISETP.NE.AND.EX P4, PT, RZ, UR7, PT, P4 ;  /* 0x00000007ff007c0c */ /* 0x000fda000bf85340 */
.L_x_12764:
[----:B------:R-:W1:Y:S01]  /*06a0*/  @P4 LDC.64 R164, c[0x0][0x270] ;  /* 0x00009c00ffa44b82 */ /* 0x000e620000000a00 */
[----:B------:R-:W-:Y:S02]  /*06b0*/  SHF.R.S32.HI R2, RZ, 0x1f, R6 ;  /* 0x0000001fff027819 */ /* 0x000fe40000011406 */
[----:B-----5:R-:W-:Y:S02]  /*06c0*/  MOV R13, 0x3f800000 ;  /* 0x3f800000000d7802 */ /* 0x020fe40000000f00 */
[----:B------:R-:W-:-:S03]  /*06d0*/  ISETP.NE.AND P6, PT, R7, RZ, PT ;  /* 0x000000ff0700720c */ /* 0x000fc60003fc5270 */
[----:B------:R-:W2:Y:S01]  /*06e0*/  LDC.64 R166, c[0x0][0x250] ;  /* 0x00009400ffa67b82 */ /* 0x000ea20000000a00 */
[----:B-1----:R-:W-:-:S04]  /*06f0*/  @P4 LEA R168, P5, R6, R164, 0x2 ;  /* 0x000000a406a84211 */ /* 0x002fc800078a10ff */
[----:B------:R-:W-:-:S03]  /*0700*/  @P4 LEA.HI.X R169, R6, R165, R2, 0x2, P5 ;  /* 0x000000a506a94211 */ /* 0x000fc600028f1402 */
[----:B------:R-:W1:Y:S01]  /*0710*/  LDC.64 R164, c[0x0][0x258] ;  /* 0x00009600ffa47b82 */ /* 0x000e620000000a00 */
[C---:B--2---:R-:W-:Y:S01]  /*0720*/  IMAD.WIDE R166, R6.reuse, 0x4, R166 ;  /* 0x0000000406a67825 */ /* 0x044fe200078e02a6 */
[----:B-----5:R2:W5:Y:S04]  /*0730*/  @P4 LDG.E R13, desc[UR4][R168.64] ;  /* 0x00000004a80d4981 */ /* 0x020568000c1e1900 */
[----:B------:R2:W5:Y:S01]  /*0740*/  LDG.E R213, desc[UR4][R166.64] ;  /* 0x00000004a6d57981 */ /* 0x000562000c1e1900 */
[----:B-1----:R-:W-:-:S05]  /*0750*/  IMAD.WIDE R164, R6, 0x4, R164 ;  /* 0x0000000406a47825 */ /* 0x002fca00078e02a4 */
        /* <DEDUP_REMOVED lines=8> */
[----:B------:R-:W-:Y:S02]  /*07e0*/  MOV R215, RZ ;  /* 0x000000ff00d77202 */ /* 0x000fe40000000f00 */
[----:B------:R-:W-:-:S02]  /*07f0*/  MOV R222, RZ ;  /* 0x000000ff00de7202 */ /* 0x000fc40000000f00 */
[----:B------:R-:W-:Y:S01]  /*0800*/  MOV R217, R211 ;  /* 0x000000d300d97202 */ /* 0x000fe20000000f00 */
[----:B--2---:R-:W-:Y:S06]  /*0810*/  @!P6 BRA `(.L_x_12732) ;  /* 0x0000000000a8e947 */ /* 0x004fec0003800000 */
[----:B------:R-:W1:Y:S01]  /*0820*/  LDC.64 R164, c[0x0][0x2b8] ;  /* 0x0000ae00ffa47b82 */ /* 0x000e620000000a00 */
[----:B------:R-:W-:-:S04]  /*0830*/  LEA R168, P5, R211, UR10, 0x4 ;  /* 0x0000000ad3a87c11 */ /* 0x000fc8000f8a20ff */
[----:B------:R-:W-:Y:S02]  /*0840*/  LEA.HI.X R169, R211, UR11, RZ, 0x4, P5 ;  /* 0x0000000bd3a97c11 */ /* 0x000fe4000a8f24ff */
[----:B------:R-:W-:-:S04]  /*0850*/  ISETP.NE.U32.AND P5, PT, RZ, UR8, PT ;  /* 0x00000008ff007c0c */ /* 0x000fc8000bfa5070 */
[----:B------:R-:W2:Y:S01]  /*0860*/  LDG.E.128 R168, desc[UR4][R168.64] ;  /* 0x00000004a8a87981 */ /* 0x000ea2000c1e1d00 */
[----:B------:R-:W-:Y:S01]  /*0870*/  ISETP.NE.AND.EX P5, PT, RZ, UR9, PT, P5 ;  /* 0x00000009ff007c0c */ /* 0x000fe2000bfa5350 */
[----:B-1----:R-:W-:-:S12]  /*0880*/  IMAD.WIDE.U32 R164, R211, 0x10, R164 ;  /* 0x00000010d3a47825 */ /* 0x002fd800078e00a4 */
[----:B------:R-:W-:-:S04]  /*0890*/  @P5 LEA R218, P6, R211, UR8, 0x4 ;  /* 0x00000008d3da5c11 */ /* 0x000fc8000f8c20ff */
[----:B------:R-:W-:Y:S01]  /*08a0*/  @P5 LEA.HI.X R219, R211, UR9, RZ, 0x4, P6 ;  /* 0x00000009d3db5c11 */ /* 0x000fe2000b0f24ff */
[----:B------:R-:W3:Y:S01]  /*08b0*/  LDG.E.128 R164, desc[UR4][R164.64] ;  /* 0x00000004a4a47981 */ /* 0x000ee2000c1e1d00 */
[----:B0-----:R-:W-:-:S03]  /*08c0*/  ISETP.NE.AND P6, PT, R4, RZ, PT ;  /* 0x000000ff0400720c */ /* 0x001fc60003fc5270 */
[----:B------:R0:W5:Y:S02]  /*08d0*/  @P5 LDG.E.128 R48, desc[UR4][R218.64] ;  /* 0x00000004da305981 */ /* 0x000164000c1e1d00 */
[----:B-----5:R-:W-:Y:S02]  /*08e0*/  FSEL R14, R213, RZ, !P6 ;  /* 0x000000ffd50e7208 */ /* 0x020fe40007000000 */
[----:B------:R-:W-:-:S03]  /*08f0*/  IADD3 R217, R211, 0x20, RZ ;  /* 0x00000020d3d97810 */ /* 0x000fc60007ffe0ff */
        /* <DEDUP_REMOVED lines=27> */
[----:B------:R-:W-:-:S07]  /*0ab0*/  FFMA.FTZ R222, R218, R207, R165 ;  /* 0x000000cfdade7223 */ /* 0x000fce00000100a5 */
.L_x_12732:
[----:B------:R-:W-:Y:S05]  /*0ac0*/  BSYNC B1 ;  /* 0x0000000000017941 */ /* 0x000fea0003800000 */
.L_x_12731:
[----:B------:R-:W-:Y:S01]  /*0ad0*/  ISETP.NE.AND P5, PT, R8, RZ, PT ;  /* 0x000000ff0800720c */ /* 0x000fe20003fa5270 */
[----:B------:R-:W-:-:S12]  /*0ae0*/  BSSY B1, `(.L_x_12733) ;  /* 0x000002c000017945 */ /* 0x000fd80003800000 */
[----:B------:R-:W-:Y:S05]  /*0af0*/  @!P5 BRA `(.L_x_12734) ;  /* 0x0000000000a8d947 */ /* 0x000fea0003800000 */
        /* <DEDUP_REMOVED lines=22> */
[----:B------:R-:W-:Y:S01]  /*0c60*/  FADD.FTZ R76, R76, R164 ;  /* 0x000000a44c4c7221 */ /* 0x000fe20000010000 */
[----:B------:R-:W-:Y:S01]  /*0c70*/  FFMA.FTZ R108, R164, R15, R108 ;  /* 0x0000000fa46c7223 */ /* 0x000fe2000001006c */
[----:B------:R-:W-:Y:S01]  /*0c80*/  FADD.FTZ R77, R77, R165 ;  /* 0x000000a54d4d7221 */ /* 0x000fe20000010000 */
[----:B------:R-:W-:Y:S01]  /*0c90*/  FFMA.FTZ R109, R165, R16, R109 ;  /* 0x00000010a56d7223 */ /* 0x000fe2000001006d */
        /* <DEDUP_REMOVED lines=15> */
[----:B-1----:R-:W-:-:S07]  /*0d90*/  FFMA.FTZ R222, R214, R205, R165 ;  /* 0x000000cdd6de7223 */ /* 0x002fce00000100a5 */
.L_x_12734:
[----:B------:R-:W-:Y:S05]  /*0da0*/  BSYNC B1 ;  /* 0x0000000000017941 */ /* 0x000fea0003800000 */
.L_x_12733:
        /* <DEDUP_REMOVED lines=45> */
.L_x_12736:
[----:B------:R-:W-:Y:S05]  /*1080*/  BSYNC B1 ;  /* 0x0000000000017941 */ /* 0x000fea0003800000 */
.L_x_12735:
[----:B------:R-:W-:Y:S04]  /*1090*/  BSSY B1, `(.L_x_12737) ;  /* 0x000002c000017945 */ /* 0x000fe80003800000 */
        /* <DEDUP_REMOVED lines=43> */
.L_x_12738:
[----:B------:R-:W-:Y:S05]  /*1350*/  BSYNC B1 ;  /* 0x0000000000017941 */ /* 0x000fea0003800000 */
.L_x_12737:
        /* <DEDUP_REMOVED lines=44> */
.L_x_12740:
[----:B------:R-:W-:Y:S05]  /*1620*/  BSYNC B1 ;  /* 0x0000000000017941 */ /* 0x000fea0003800000 */
.L_x_12739:
        /* <DEDUP_REMOVED lines=44> */
.L_x_12742:
[----:B------:R-:W-:Y:S05]  /*18f0*/  BSYNC B1 ;  /* 0x0000000000017941 */ /* 0x000fea0003800000 */
.L_x_12741:
        /* <DEDUP_REMOVED lines=44> */
.L_x_12744:
[----:B------:R-:W-:Y:S05]  /*1bc0*/  BSYNC B1 ;  /* 0x0000000000017941 */ /* 0x000fea0003800000 */
.L_x_12743:
[----:B------:R-:W-:Y:S01]  /*1bd0*/  ISETP.NE.AND P5, PT, R10, RZ, PT ;  /* 0x000000ff0a00720c */ /* 0x000fe20003fa5270 */
[----:B------:R-:W-:-:S12]  /*1be0*/  BSSY B1, `(.L_x_12745) ;  /* 0x000002b000017945 */ /* 0x000fd80003800000 */
[----:B------:R-:W-:Y:S05]  /*1bf0*/  @!P5 BRA `(.L_x_12746) ;  /* 0x0000000000a4d947 */ /* 0x000fea0003800000 */
[----:B0-----:R-:W-:Y:S01]  /*1c00*/  ISETP.NE.AND P5, PT, R4, RZ, PT ;  /* 0x000000ff0400720c */ /* 0x001fe20003fa5270 */
        /* <DEDUP_REMOVED lines=17> */
[----:B------:R-:W-:Y:S01]  /*1d20*/  FADD.FTZ R52, R52, R164 ;  /* 0x000000a434347221 */ /* 0x000fe20000010000 */
[----:B------:R-:W-:Y:S01]  /*1d30*/  FFMA.FTZ R84, R164, R11, R84 ;  /* 0x0000000ba4547223 */ /* 0x000fe20000010054 */
[----:B------:R-:W-:Y:S01]  /*1d40*/  FADD.FTZ R53, R53, R165 ;  /* 0x000000a535357221 */ /* 0x000fe20000010000 */
[----:B------:R-:W-:Y:S01]  /*1d50*/  FFMA.FTZ R85, R165, R12, R85 ;  /* 0x0000000ca5557223 */ /* 0x000fe20000010055 */
[----:B------:R-:W-:Y:S01]  /*1d60*/  FMUL.FTZ R29, R117, R165 ;  /* 0x000000a5751d7220 */ /* 0x000fe20000410000 */
[----:B------:R-:W-:Y:S01]  /*1d70*/  FADD.FTZ R164, R215, R30 ;  /* 0x0000001ed7a47221 */ /* 0x000fe20000010000 */
[C---:B------:R-:W-:Y:S01]  /*1d80*/  FADD.FTZ R170, -R186.reuse, R170 ;  /* 0x000000aabaaa7221 */ /* 0x040fe20000010100 */
        /* <DEDUP_REMOVED lines=16> */
.L_x_12746:
[----:B------:R-:W-:Y:S05]  /*1e90*/  BSYNC B1 ;  /* 0x0000000000017941 */ /* 0x000fea0003800000 */
.L_x_12745:
        /* <DEDUP_REMOVED lines=20> */
.L_x_12776:
[----:B------:R-:W-:Y:S01]  /*1fe0*/  ISETP.NE.AND P5, PT, R7, RZ, PT ;  /* 0x000000ff0700720c */ /* 0x000fe20003fa5270 */
[----:B--2---:R-:W-:Y:S01]  /*1ff0*/  FADD.FTZ R164, R171, R164 ;  /* 0x000000a4aba47221 */ /* 0x004fe20000010000 */
[----:B---3--:R-:W-:Y:S01]  /*2000*/  FADD.FTZ R165, R170, R165 ;  /* 0x000000a5aaa57221 */ /* 0x008fe20000010000 */
[----:B------:R-:W-:Y:S02]  /*2010*/  BSSY B1, `(.L_x_12748) ;  /* 0x0000029000017945 */ /* 0x000fe40003800000 */
[----:B-1----:R-:W-:Y:S01]  /*2020*/  FMUL.FTZ R170, R164, UR12 ;  /* 0x0000000ca4aa7c20 */ /* 0x002fe20008410000 */
[----:B------:R-:W-:-:S07]  /*2030*/  FMUL.FTZ R171, R165, UR12 ;  /* 0x0000000ca5ab7c20 */ /* 0x000fce0008410000 */
[----:B------:R-:W-:Y:S05]  /*2040*/  @!P5 BRA `(.L_x_12749) ;  /* 0x000000000094d947 */ /* 0x000fea0003800000 */
[----:B0-----:R-:W-:-:S04]  /*2050*/  ISETP.NE.AND P5, PT, R4, RZ, PT ;  /* 0x000000ff0400720c */ /* 0x001fc80003fa5270 */
        /* <DEDUP_REMOVED lines=36> */
.L_x_12749:
[----:B------:R-:W-:Y:S05]  /*22a0*/  BSYNC B1 ;  /* 0x0000000000017941 */ /* 0x000fea0003800000 */
.L_x_12748:
[----:B------:R-:W-:Y:S01]  /*22b0*/  ISETP.NE.AND P5, PT, R8, RZ, PT ;  /* 0x000000ff0800720c */ /* 0x000fe20003fa5270 */
[----:B------:R-:W-:-:S12]  /*22c0*/  BSSY B1, `(.L_x_12750) ;  /* 0x0000027000017945 */ /* 0x000fd80003800000 */
[----:B------:R-:W-:Y:S05]  /*22d0*/  @!P5 BRA `(.L_x_12751) ;  /* 0x000000000094d947 */ /* 0x000fea0003800000 */
[----:B0-----:R-:W-:-:S04]  /*22e0*/  ISETP.NE.AND P5, PT, R4, RZ, PT ;  /* 0x000000ff0400720c */ /* 0x001fc80003fa5270 */
[----:B-1----:R-:W-:Y:S02]  /*22f0*/  FSEL R222, R170, RZ, !P5 ;  /* 0x000000ffaade7208 */ /* 0x002fe40006800000 */
        /* <DEDUP_REMOVED lines=35> */
.L_x_12751:
[----:B------:R-:W-:Y:S05]  /*2530*/  BSYNC B1 ;  /* 0x0000000000017941 */ /* 0x000fea0003800000 */
.L_x_12750:
[----:B------:R-:W-:Y:S01]  /*2540*/  ISETP.NE.AND P5, PT, R9, RZ, PT ;  /* 0x000000ff0900720c */ /* 0x000fe20003fa5270 */
[----:B------:R-:W-:-:S12]  /*2550*/  BSSY B1, `(.L_x_12752) ;  /* 0x0000027000017945 */ /* 0x000fd80003800000 */
[----:B------:R-:W-:Y:S05]  /*2560*/  @!P5 BRA `(.L_x_12753) ;  /* 0x000000000094d947 */ /* 0x000fea0003800000 */
[----:B0-----:R-:W-:-:S04]  /*2570*/  ISETP.NE.AND P5, PT, R4, RZ, PT ;  /* 0x000000ff0400720c */ /* 0x001fc80003fa5270 */
[----:B-12---:R-:W-:Y:S02]  /*2580*/  FSEL R222, R170, RZ, !P5 ;  /* 0x000000ffaade7208 */ /* 0x006fe40006800000 */
        /* <DEDUP_REMOVED lines=35> */
.L_x_12753:
[----:B------:R-:W-:Y:S05]  /*27c0*/  BSYNC B1 ;  /* 0x0000000000017941 */ /* 0x000fea0003800000 */
.L_x_12752:
[----:B------:R-:W-:Y:S04]  /*27d0*/  BSSY B1, `(.L_x_12754) ;  /* 0x0000027000017945 */ /* 0x000fe80003800000 */
[----:B------:R-:W-:Y:S05]  /*27e0*/  @!P0 BRA `(.L_x_12755) ;  /* 0x0000000000948947 */ /* 0x000fea0003800000 */
[----:B0-----:R-:W-:-:S04]  /*27f0*/  ISETP.NE.AND P5, PT, R4, RZ, PT ;  /* 0x000000ff0400720c */ /* 0x001fc80003fa5270 */
[----:B-123--:R-:W-:Y:S02]  /*2800*/  FSEL R222, R170, RZ, !P5 ;  /* 0x000000ffaade7208 */ /* 0x00efe40006800000 */
        /* <DEDUP_REMOVED lines=35> */
.L_x_12755:
[----:B------:R-:W-:Y:S05]  /*2a40*/  BSYNC B1 ;  /* 0x0000000000017941 */ /* 0x000fea0003800000 */
.L_x_12754:
[----:B------:R-:W-:Y:S04]  /*2a50*/  BSSY B1, `(.L_x_12756) ;  /* 0x0000027000017945 */ /* 0x000fe80003800000 */
[----:B------:R-:W-:Y:S05]  /*2a60*/  @!P1 BRA `(.L_x_12757) ;  /* 0x0000000000949947 */ /* 0x000fea0003800000 */
[----:B0-----:R-:W-:-:S04]  /*2a70*/  ISETP.NE.AND P5, PT, R4, RZ, PT ;  /* 0x000000ff0400720c */ /* 0x001fc80003fa5270 */
[----:B-1234-:R-:W-:Y:S02]  /*2a80*/  FSEL R222, R170, RZ, !P5 ;  /* 0x000000ffaade7208 */ /* 0x01efe40006800000 */
        /* <DEDUP_REMOVED lines=35> */
.L_x_12757:
[----:B------:R-:W-:Y:S05]  /*2cc0*/  BSYNC B1 ;  /* 0x0000000000017941 */ /* 0x000fea0003800000 */
.L_x_12756:
        /* <DEDUP_REMOVED lines=39> */
.L_x_12759:
[----:B------:R-:W-:Y:S05]  /*2f40*/  BSYNC B1 ;  /* 0x0000000000017941 */ /* 0x000fea0003800000 */
.L_x_12758:
        /* <DEDUP_REMOVED lines=39> */
.L_x_12761:
[----:B------:R-:W-:Y:S05]  /*31c0*/  BSYNC B1 ;  /* 0x0000000000017941 */ /* 0x000fea0003800000 */
.L_x_12760:
[----:B------:R-:W-:Y:S01]  /*31d0*/  ISETP.NE.AND P5, PT, R10, RZ, PT ;  /* 0x000000ff0a00720c */ /* 0x000fe20003fa5270 */
[----:B------:R-:W-:-:S12]  /*31e0*/  BSSY B1, `(.L_x_12762) ;  /* 0x0000026000017945 */ /* 0x000fd80003800000 */
[----:B------:R-:W-:Y:S05]  /*31f0*/  @!P5 BRA `(.L_x_12763) ;  /* 0x000000000090d947 */ /* 0x000fea0003800000 */
[----:B0-----:R-:W-:-:S04]  /*3200*/  ISETP.NE.AND P5, PT, R4, RZ, PT ;  /* 0x000000ff0400720c */ /* 0x001fc80003fa5270 */
[----:B------:R-:W-:Y:S02]  /*3210*/  FSEL R170, R170, RZ, !P5 ;  /* 0x000000ffaaaa7208 */ /* 0x000fe40006800000 */
[----:B------:R-:W-:-:S03]  /*3220*/  ISETP.NE.U32.AND P5, PT, RZ, UR8, PT ;  /* 0x00000008ff007c0c */ /* 0x000fc6000bfa5070 */
[-CC-:B-1234-:R-:W-:Y:S01]  /*3230*/  FFMA.FTZ R165, R11, R171.reuse, R170.reuse ;  /* 0x000000ab0ba57223 */ /* 0x19efe200000100aa */
        /* <DEDUP_REMOVED lines=32> */
.L_x_12763:
[----:B------:R-:W-:Y:S05]  /*3440*/  BSYNC B1 ;  /* 0x0000000000017941 */ /* 0x000fea0003800000 */
.L_x_12762:
[----:B01234-:R-:W0:Y:S02]  /*3450*/  LDC.64 R164, c[0x0][0x210] ;  /* 0x00008400ffa47b82 */ /* 0x01fe240000000a00 */
[----:B0-----:R-:W-:-:S04]  /*3460*/  LEA R6, R164, R6, 0x2 ;  /* 0x00000006a4067211 */ /* 0x001fc800078e10ff */
[----:B------:R-:W-:-:S13]  /*3470*/  ISETP.GE.AND P5, PT, R6, R165, PT ;  /* 0x000000a50600720c */ /* 0x000fda0003fa6270 */
[----:B------:R-:W-:Y:S05]  /*3480*/  @!P5 BRA `(.L_x_12764) ;  /* 0xffffffd00084d947 */ /* 0x000fea000383ffff */
.L_x_12730:
[----:B------:R-:W-:Y:S05]  /*3490*/  BSYNC B0 ;  /* 0x0000000000007941 */ /* 0x000fea0003800000 */
.L_x_12729:
[----:B------:R-:W0:Y:S01]  /*34a0*/  S2R R4, SR_CgaCtaId ;  /* 0x0000000000047919 */ /* 0x000e220000008800 */
[----:B------:R-:W-:Y:S01]  /*34b0*/  SHF.R.U32.HI R7, RZ, 0x5, R0 ;  /* 0x00000005ff077819 */ /* 0x000fe20000011600 */
[----:B------:R-:W-:Y:S05]  /*34c0*/  WARPSYNC.ALL ;  /* 0x0000000000007948 */ /* 0x000fea0003800000 */
[----:B------:R-:W-:Y:S01]  /*34d0*/  MOV R3, 0x400 ;  /* 0x0000040000037802 */ /* 0x000fe20000000f00 */
[----:B------:R-:W1:Y:S01]  /*34e0*/  S2R R48, SR_CTAID.X ;  /* 0x0000000000307919 */ /* 0x000e620000002500 */
[----:B------:R-:W-:Y:S01]  /*34f0*/  PRMT R2, R7, 0x2104, R2 ;  /* 0x0000210407027816 */ /* 0x000fe20000000002 */
[----:B------:R-:W-:Y:S01]  /*3500*/  ULDC.64 UR6, c[0x0][0x2d8] ;  /* 0x0000b60000067ab9 */ /* 0x000fe20000000a00 */
[----:B------:R-:W-:Y:S01]  /*3510*/  IADD3 R35, R5, 0x7f, -R0 ;  /* 0x0000007f05237810 */ /* 0x000fe20007ffe800 */
[----:B------:R-:W-:-:S03]  /*3520*/  ULDC.64 UR16, c[0x0][0x2d0] ;  /* 0x0000b40000107ab9 */ /* 0x000fc60000000a00 */
[C---:B------:R-:W-:Y:S02]  /*3530*/  LOP3.LUT P5, RZ, R35.reuse, 0xffffff80, RZ, 0xc0, !PT ;  /* 0xffffff8023ff7812 */ /* 0x040fe400078ac0ff */
[C---:B------:R-:W-:Y:S02]  /*3540*/  ISETP.GE.U32.AND P4, PT, R35.reuse, 0x180, PT ;  /* 0x000001802300780c */ /* 0x040fe40003f86070 */
[C---:B------:R-:W-:Y:S02]  /*3550*/  ISETP.GE.U32.AND P3, PT, R35.reuse, 0x200, PT ;  /* 0x000002002300780c */ /* 0x040fe40003f66070 */
[----:B------:R-:W-:Y:S02]  /*3560*/  ISETP.GE.U32.AND P2, PT, R35, 0x280, PT ;  /* 0x000002802300780c */ /* 0x000fe40003f46070 */
[----:B0-----:R-:W-:-:S04]  /*3570*/  LEA R3, R4, R3, 0x18 ;  /* 0x0000000304037211 */ /* 0x001fc800078ec0ff */
[-C--:B------:R-:W-:Y:S02]  /*3580*/  LEA R2, R2, R3.reuse, 0x4 ;  /* 0x0000000302027211 */ /* 0x080fe400078e20ff */
[----:B------:R-:W-:Y:S01]  /*3590*/  LEA R6, R0, R3, 0x2 ;  /* 0x0000000300067211 */ /* 0x000fe200078e10ff */
[----:B-1----:R-:W-:Y:S02]  /*35a0*/  IMAD R37, R48, R5, RZ ;  /* 0x0000000530257224 */ /* 0x002fe400078e02ff */
        /* <DEDUP_REMOVED lines=34> */
[----:B-----5:R-:W3:Y:S01]  /*37d0*/  LDS R13, [R6+0xe00] ;  /* 0x000e0000060d7984 */ /* 0x020ee20000000800 */
        /* <DEDUP_REMOVED lines=39> */
[----:B------:R-:W-:Y:S01]  /*3a50*/  @P5 MOV R3, R49 ;  /* 0x0000003100035202 */ /* 0x000fe20000000f00 */
        /* <DEDUP_REMOVED lines=16> */
[----:B0-----:R-:W-:-:S05]  /*3b60*/  @P5 MOV R2, R48 ;  /* 0x0000003000025202 */ /* 0x001fca0000000f00 */
[----:B------:R-:W0:Y:S04]  /*3b70*/  LDS R33, [R6] ;  /* 0x0000000006217984 */ /* 0x000e280000000800 */
[----:B------:R-:W1:Y:S04]  /*3b80*/  LDS R42, [R6+0x1000] ;  /* 0x00100000062a7984 */ /* 0x000e680000000800 */
[----:B------:R-:W2:Y:S04]  /*3b90*/  LDS R44, [R6+0x2000] ;  /* 0x00200000062c7984 */ /* 0x000ea80000000800 */
[----:B------:R-:W3:Y:S04]  /*3ba0*/  LDS R46, [R6+0x3000] ;  /* 0x00300000062e7984 */ /* 0x000ee80000000800 */
[----:B------:R-:W-:Y:S04]  /*3bb0*/  LDS R37, [R6+0x2200] ;  /* 0x0022000006257984 */ /* 0x000fe80000000800 */
[----:B------:R-:W-:Y:S04]  /*3bc0*/  LDS R41, [R6+0x3200] ;  /* 0x0032000006297984 */ /* 0x000fe80000000800 */
[----:B------:R-:W4:Y:S04]  /*3bd0*/  LDS R22, [R6+0x400] ;  /* 0x0004000006167984 */ /* 0x000f280000000800 */
[----:B------:R-:W4:Y:S04]  /*3be0*/  LDS R14, [R6+0x600] ;  /* 0x00060000060e7984 */ /* 0x000f280000000800 */
[----:B------:R-:W-:Y:S04]  /*3bf0*/  LDS R39, [R6+0x2400] ;  /* 0x0024000006277984 */ /* 0x000fe80000000800 */
[----:B------:R-:W4:Y:S01]  /*3c00*/  LDS R17, [R6+0x1600] ;  /* 0x0016000006117984 */ /* 0x000f220000000800 */
[----:B0-----:R-:W-:-:S03]  /*3c10*/  FADD.FTZ R33, RZ, R33 ;  /* 0x00000021ff217221 */ /* 0x001fc60000010000 */
[----:B------:R-:W-:Y:S01]  /*3c20*/  LDS R43, [R6+0x3400] ;  /* 0x00340000062b7984 */ /* 0x000fe20000000800 */
[----:B-1----:R-:W-:Y:S01]  /*3c30*/  FADD.FTZ R33, R33, R42 ;  /* 0x0000002a21217221 */ /* 0x002fe20000010000 */
[----:B------:R-:W-:Y:S02]  /*3c40*/  IADD3 R42, P1, R0, UR16, RZ ;  /* 0x00000010002a7c10 */ /* 0x000fe4000ff3e0ff */
[----:B------:R-:W0:Y:S01]  /*3c50*/  LDS R21, [R6+0x2600] ;  /* 0x0026000006157984 */ /* 0x000e220000000800 */
[----:B--2---:R-:W-:Y:S01]  /*3c60*/  FADD.FTZ R33, R33, R44 ;  /* 0x0000002c21217221 */ /* 0x004fe20000010000 */
[----:B------:R-:W-:Y:S02]  /*3c70*/  IADD3.X R47, R47, UR17, RZ, P1, !PT ;  /* 0x000000112f2f7c10 */ /* 0x000fe40008ffe4ff */
[----:B------:R-:W1:Y:S01]  /*3c80*/  LDS R0, [R6+0x200] ;  /* 0x0002000006007984 */ /* 0x000e620000000800 */
[----:B------:R-:W-:Y:S01]  /*3c90*/  @P5 IADD3 R48, P1, R48, 0x200, RZ ;  /* 0x0000020030305810 */ /* 0x000fe20007f3e0ff */
[----:B---3--:R-:W-:-:S02]  /*3ca0*/  FADD.FTZ R33, R33, R46 ;  /* 0x0000002e21217221 */ /* 0x008fc40000010000 */
[----:B------:R-:W2:Y:S01]  /*3cb0*/  LDS R45, [R6+0x3600] ;  /* 0x00360000062d7984 */ /* 0x000ea20000000800 */
[----:B------:R-:W-:Y:S02]  /*3cc0*/  @P5 IADD3.X R49, RZ, R49, RZ, P1, !PT ;  /* 0x00000031ff315210 */ /* 0x000fe40000ffe4ff */
[----:B------:R-:W-:Y:S01]  /*3cd0*/  ISETP.GE.U32.AND P1, PT, R35, 0x300, PT ;  /* 0x000003002300780c */ /* 0x000fe20003f26070 */
[----:B------:R3:W-:Y:S04]  /*3ce0*/  @P5 STG.E desc[UR4][R2.64], R33 ;  /* 0x0000002102005986 */ /* 0x0007e8000c101904 */
[----:B------:R-:W2:Y:S01]  /*3cf0*/  LDS R33, [R6+0x1200] ;  /* 0x0012000006217984 */ /* 0x000ea20000000800 */
[----:B----4-:R-:W-:-:S03]  /*3d00*/  FADD.FTZ R22, RZ, R22 ;  /* 0x00000016ff167221 */ /* 0x010fc60000010000 */
[----:B------:R-:W4:Y:S01]  /*3d10*/  LDS R15, [R6+0x800] ;  /* 0x00080000060f7984 */ /* 0x000f220000000800 */
[----:B------:R-:W-:Y:S01]  /*3d20*/  FADD.FTZ R14, RZ, R14 ;  /* 0x0000000eff0e7221 */ /* 0x000fe20000010000 */
[----:B---3--:R-:W-:Y:S02]  /*3d30*/  @P5 MOV R2, R42 ;  /* 0x0000002a00025202 */ /* 0x008fe40000000f00 */
[----:B------:R-:W3:Y:S01]  /*3d40*/  LDS R16, [R6+0x1800] ;  /* 0x0018000006107984 */ /* 0x000ee20000000800 */
[-C--:B------:R-:W-:Y:S02]  /*3d50*/  @P5 MOV R3, R47.reuse ;  /* 0x0000002f00035202 */ /* 0x080fe40000000f00 */
[----:B------:R-:W-:Y:S01]  /*3d60*/  @P5 IADD3 R42, P6, R42, 0x200, RZ ;  /* 0x000002002a2a5810 */ /* 0x000fe20007fde0ff */
[----:B------:R-:W3:Y:S01]  /*3d70*/  LDS R18, [R6+0x2800] ;  /* 0x0028000006127984 */ /* 0x000ee20000000800 */
[----:B------:R-:W-:Y:S02]  /*3d80*/  FADD.FTZ R14, R14, R17 ;  /* 0x000000110e0e7221 */ /* 0x000fe40000010000 */
[----:B------:R-:W-:Y:S01]  /*3d90*/  @P5 IADD3.X R47, RZ, R47, RZ, P6, !PT ;  /* 0x0000002fff2f5210 */ /* 0x000fe200037fe4ff */
[----:B------:R1:W-:Y:S01]  /*3da0*/  @P5 STG.E desc[UR4][R2.64], R5 ;  /* 0x0000000502005986 */ /* 0x0003e2000c101904 */
[----:B------:R-:W-:-:S02]  /*3db0*/  @P0 MOV R4, R42 ;  /* 0x0000002a00040202 */ /* 0x000fc40000000f00 */
[----:B------:R-:W-:Y:S01]  /*3dc0*/  ISETP.GE.U32.AND P5, PT, R35, 0x380, PT ;  /* 0x000003802300780c */ /* 0x000fe20003fa6070 */
[----:B------:R-:W3:Y:S01]  /*3dd0*/  LDS R20, [R6+0x3800] ;  /* 0x0038000006147984 */ /* 0x000ee20000000800 */
[----:B0-----:R-:W-:-:S03]  /*3de0*/  FADD.FTZ R14, R14, R21 ;  /* 0x000000150e0e7221 */ /* 0x001fc60000010000 */
[----:B------:R-:W-:Y:S01]  /*3df0*/  LDS R19, [R6+0x1a00] ;  /* 0x001a000006137984 */ /* 0x000fe20000000800 */
[----:B-1----:R-:W-:Y:S01]  /*3e00*/  FADD.FTZ R0, RZ, R0 ;  /* 0x00000000ff007221 */ /* 0x002fe20000010000 */
[----:B------:R-:W-:Y:S02]  /*3e10*/  @P0 MOV R2, R48 ;  /* 0x0000003000020202 */ /* 0x000fe40000000f00 */
[----:B------:R-:W0:Y:S01]  /*3e20*/  LDS R8, [R6+0xc00] ;  /* 0x000c000006087984 */ /* 0x000e220000000800 */
[----:B------:R-:W-:Y:S01]  /*3e30*/  @P0 IADD3 R48, P6, R48, 0x200, RZ ;  /* 0x0000020030300810 */ /* 0x000fe20007fde0ff */
[----:B--2---:R-:W-:Y:S01]  /*3e40*/  FADD.FTZ R45, R14, R45 ;  /* 0x0000002d0e2d7221 */ /* 0x004fe20000010000 */
[-C--:B------:R-:W-:Y:S01]  /*3e50*/  @P0 MOV R3, R49.reuse ;  /* 0x0000003100030202 */ /* 0x080fe20000000f00 */
[----:B------:R-:W-:Y:S01]  /*3e60*/  LDS R23, [R6+0x2a00] ;  /* 0x002a000006177984 */ /* 0x000fe20000000800 */
[----:B------:R-:W-:Y:S02]  /*3e70*/  @P0 IADD3.X R49, RZ, R49, RZ, P6, !PT ;  /* 0x00000031ff310210 */ /* 0x000fe400037fe4ff */
[----:B------:R-:W-:Y:S01]  /*3e80*/  @P0 IADD3 R42, P6, R42, 0x200, RZ ;  /* 0x000002002a2a0810 */ /* 0x000fe20007fde0ff */
[----:B------:R-:W1:Y:S01]  /*3e90*/  LDS R17, [R6+0x1c00] ;  /* 0x001c000006117984 */ /* 0x000e620000000800 */
[-C--:B------:R-:W-:Y:S01]  /*3ea0*/  @P0 MOV R5, R47.reuse ;  /* 0x0000002f00050202 */ /* 0x080fe20000000f00 */
[----:B------:R-:W-:Y:S01]  /*3eb0*/  FADD.FTZ R0, R0, R33 ;  /* 0x0000002100007221 */ /* 0x000fe20000010000 */
[----:B------:R-:W-:Y:S01]  /*3ec0*/  @P0 IADD3.X R47, RZ, R47, RZ, P6, !PT ;  /* 0x0000002fff2f0210 */ /* 0x000fe200037fe4ff */
[----:B------:R-:W-:Y:S01]  /*3ed0*/  LDS R33, [R6+0x3a00] ;  /* 0x003a000006217984 */ /* 0x000fe20000000800 */
[----:B------:R-:W-:Y:S01]  /*3ee0*/  ISETP.GE.U32.AND P6, PT, R35, 0x400, PT ;  /* 0x000004002300780c */ /* 0x000fe20003fc6070 */
[----:B------:R-:W-:Y:S01]  /*3ef0*/  FADD.FTZ R0, R0, R37 ;  /* 0x0000002500007221 */ /* 0x000fe20000010000 */
[----:B----4-:R-:W-:Y:S01]  /*3f00*/  FADD.FTZ R15, RZ, R15 ;  /* 0x0000000fff0f7221 */ /* 0x010fe20000010000 */
[----:B------:R-:W2:Y:S02]  /*3f10*/  LDS R35, [R6+0x1400] ;  /* 0x0014000006237984 */ /* 0x000ea40000000800 */
[----:B------:R-:W-:Y:S01]  /*3f20*/  FADD.FTZ R41, R0, R41 ;  /* 0x0000002900297221 */ /* 0x000fe20000010000 */
[----:B---3--:R-:W-:Y:S01]  /*3f30*/  FADD.FTZ R15, R15, R16 ;  /* 0x000000100f0f7221 */ /* 0x008fe20000010000 */
[----:B------:R-:W3:Y:S03]  /*3f40*/  LDS R0, [R6+0xa00] ;  /* 0x000a000006007984 */ /* 0x000ee60000000800 */
[----:B------:R-:W-:Y:S01]  /*3f50*/  FADD.FTZ R15, R15, R18 ;  /* 0x000000120f0f7221 */ /* 0x000fe20000010000 */
[----:B------:R4:W-:Y:S04]  /*3f60*/  @P0 STG.E desc[UR4][R2.64], R41 ;  /* 0x0000002902000986 */ /* 0x0009e8000c101904 */
[----:B------:R-:W-:Y:S01]  /*3f70*/  @P0 STG.E desc[UR4][R4.64], R7 ;  /* 0x0000000704000986 */ /* 0x000fe2000c101904 */
[----:B------:R-:W-:-:S03]  /*3f80*/  FADD.FTZ R15, R15, R20 ;  /* 0x000000140f0f7221 */ /* 0x000fc60000010000 */
[----:B------:R-:W3:Y:S01]  /*3f90*/  LDS R21, [R6+0x2c00] ;  /* 0x002c000006157984 */ /* 0x000ee20000000800 */
[----:B----4-:R-:W-:-:S03]  /*3fa0*/  @P4 MOV R2, R48 ;  /* 0x0000003000024202 */ /* 0x010fc60000000f00 */
[----:B------:R-:W4:Y:S01]  /*3fb0*/  LDS R7, [R6+0xe00] ;  /* 0x000e000006077984 */ /* 0x000f220000000800 */
[-C--:B------:R-:W-:Y:S02]  /*3fc0*/  @P4 MOV R3, R49.reuse ;  /* 0x0000003100034202 */ /* 0x080fe40000000f00 */
[----:B------:R-:W-:Y:S01]  /*3fd0*/  @P4 IADD3 R48, P0, R48, 0x200, RZ ;  /* 0x0000020030304810 */ /* 0x000fe20007f1e0ff */
[----:B------:R-:W4:Y:S01]  /*3fe0*/  LDS R10, [R6+0x1e00] ;  /* 0x001e0000060a7984 */ /* 0x000f220000000800 */
[----:B0-----:R-:W-:Y:S02]  /*3ff0*/  FADD.FTZ R8, RZ, R8 ;  /* 0x00000008ff087221 */ /* 0x001fe40000010000 */
[----:B------:R-:W-:Y:S01]  /*4000*/  @P4 IADD3.X R49, RZ, R49, RZ, P0, !PT ;  /* 0x00000031ff314210 */ /* 0x000fe200007fe4ff */
[----:B------:R-:W0:Y:S01]  /*4010*/  LDS R25, [R6+0x2e00] ;  /* 0x002e000006197984 */ /* 0x000e220000000800 */
[----:B-1----:R-:W-:Y:S01]  /*4020*/  FADD.FTZ R8, R8, R17 ;  /* 0x0000001108087221 */ /* 0x002fe20000010000 */
[----:B--2---:R-:W-:-:S02]  /*4030*/  FADD.FTZ R22, R22, R35 ;  /* 0x0000002316167221 */ /* 0x004fc40000010000 */
[----:B------:R-:W1:Y:S02]  /*4040*/  LDS R35, [R6+0x3c00] ;  /* 0x003c000006237984 */ /* 0x000e640000000800 */
[----:B------:R-:W-:Y:S01]  /*4050*/  FADD.FTZ R22, R22, R39 ;  /* 0x0000002716167221 */ /* 0x000fe20000010000 */
[----:B---3--:R-:W-:-:S03]  /*4060*/  FADD.FTZ R0, RZ, R0 ;  /* 0x00000000ff007221 */ /* 0x008fc60000010000 */
[----:B------:R-:W-:Y:S01]  /*4070*/  FADD.FTZ R43, R22, R43 ;  /* 0x0000002b162b7221 */ /* 0x000fe20000010000 */
[----:B------:R-:W-:-:S04]  /*4080*/  FADD.FTZ R0, R0, R19 ;  /* 0x0000001300007221 */ /* 0x000fc80000010000 */
[----:B------:R2:W-:Y:S01]  /*4090*/  @P4 STG.E desc[UR4][R2.64], R43 ;  /* 0x0000002b02004986 */ /* 0x0005e2000c101904 */
[----:B------:R-:W-:Y:S01]  /*40a0*/  FADD.FTZ R0, R0, R23 ;  /* 0x0000001700007221 */ /* 0x000fe20000010000 */
[----:B------:R-:W-:-:S03]  /*40b0*/  FADD.FTZ R8, R8, R21 ;  /* 0x0000001508087221 */ /* 0x000fc60000010000 */
[----:B------:R-:W-:Y:S01]  /*40c0*/  FADD.FTZ R33, R0, R33 ;  /* 0x0000002100217221 */ /* 0x000fe20000010000 */
[----:B----4-:R-:W-:Y:S01]  /*40d0*/  FADD.FTZ R7, RZ, R7 ;  /* 0x00000007ff077221 */ /* 0x010fe20000010000 */
[----:B--2---:R-:W-:-:S03]  /*40e0*/  @P4 MOV R2, R42 ;  /* 0x0000002a00024202 */ /* 0x004fc60000000f00 */
[----:B------:R-:W-:Y:S01]  /*40f0*/  FADD.FTZ R10, R7, R10 ;  /* 0x0000000a070a7221 */ /* 0x000fe20000010000 */
[-C--:B------:R-:W-:Y:S02]  /*4100*/  @P4 MOV R3, R47.reuse ;  /* 0x0000002f00034202 */ /* 0x080fe40000000f00 */
[----:B------:R-:W-:Y:S01]  /*4110*/  @P4 IADD3 R42, P0, R42, 0x200, RZ ;  /* 0x000002002a2a4810 */ /* 0x000fe20007f1e0ff */
[----:B0-----:R-:W-:Y:S02]  /*4120*/  FADD.FTZ R10, R10, R25 ;  /* 0x000000190a0a7221 */ /* 0x001fe40000010000 */
[----:B------:R0:W-:Y:S01]  /*4130*/  @P4 STG.E desc[UR4][R2.64], R27 ;  /* 0x0000001b02004986 */ /* 0x0001e2000c101904 */
[----:B------:R-:W-:-:S03]  /*4140*/  @P4 IADD3.X R47, RZ, R47, RZ, P0, !PT ;  /* 0x0000002fff2f4210 */ /* 0x000fc600007fe4ff */
[----:B------:R-:W2:Y:S01]  /*4150*/  LDS R27, [R6+0x3e00] ;  /* 0x003e0000061b7984 */ /* 0x000ea20000000800 */
        /* <DEDUP_REMOVED lines=10> */
[----:B------:R-:W-:Y:S01]  /*4200*/  @P3 IADD3.X R47, RZ, R47, RZ, P4, !PT ;  /* 0x0000002fff2f3210 */ /* 0x000fe200027fe4ff */
        /* <DEDUP_REMOVED lines=39> */
.L_x_12747:
[----:B------:R-:W-:Y:S01]  /*4480*/  HFMA2.MMA R219, -RZ, RZ, 0, 5.9604644775390625e-08 ;  /* 0x00000001ffdb7435 */ /* 0x000fe200000001ff */
[----:B------:R-:W-:Y:S01]  /*4490*/  BSSY B1, `(.L_x_12765) ;  /* 0x0000007000017945 */ /* 0x000fe20003800000 */
[----:B------:R-:W-:Y:S02]  /*44a0*/  MOV R224, R215 ;  /* 0x000000d700e07202 */ /* 0x000fe40000000f00 */
[----:B------:R-:W-:Y:S02]  /*44b0*/  MOV R226, 0x1f ;  /* 0x0000001f00e27802 */ /* 0x000fe40000000f00 */
[----:B-----5:R-:W-:-:S07]  /*44c0*/  MOV R213, 0xffffffff ;  /* 0xffffffff00d57802 */ /* 0x020fce0000000f00 */
[----:B0-----:R-:W-:Y:S05]  /*44d0*/  WARPSYNC.COLLECTIVE R213, `(.L_x_12766) ;  /* 0x00000000d5087348 */ /* 0x001fea0003c00000 */
[----:B------:R1:W2:Y:S02]  /*44e0*/  SHFL.BFLY P5, R217, R224, R219, R226 ;  /* 0x0c0000dbe0d97389 */ /* 0x0002a400000a00e2 */
[----:B012---:R-:W-:Y:S01]  /*44f0*/  ENDCOLLECTIVE ;  /* 0x000000000000791b */ /* 0x007fe20003800000 */
.L_x_12766:
[----:B------:R-:W-:Y:S05]  /*4500*/  BSYNC B1 ;  /* 0x0000000000017941 */ /* 0x000fea0003800000 */
.L_x_12765:
        /* <DEDUP_REMOVED lines=8> */
.L_x_12767:
[----:B------:R-:W-:Y:S01]  /*4590*/  FADD.FTZ R164, R164, R215 ;  /* 0x000000d7a4a47221 */ /* 0x000fe20000010000 */
[----:B------:R-:W-:-:S04]  /*45a0*/  HFMA2.MMA R219, -RZ, RZ, 0, 1.1920928955078125e-07 ;  /* 0x00000002ffdb7435 */ /* 0x000fc800000001ff */
[----:B------:R-:W-:Y:S02]  /*45b0*/  MOV R224, R164 ;  /* 0x000000a400e07202 */ /* 0x000fe40000000f00 */
[----:B------:R-:W-:-:S07]  /*45c0*/  MOV R165, R217 ;  /* 0x000000d900a57202 */ /* 0x000fce0000000f00 */
[----:B------:R-:W-:Y:S05]  /*45d0*/  WARPSYNC.COLLECTIVE R213, `(.L_x_12768) ;  /* 0x00000000d5087348 */ /* 0x000fea0003c00000 */
[----:B------:R0:W1:Y:S02]  /*45e0*/  SHFL.BFLY P5, R217, R224, R219, R226 ;  /* 0x0c0000dbe0d97389 */ /* 0x00006400000a00e2 */
[----:B01----:R-:W-:Y:S01]  /*45f0*/  ENDCOLLECTIVE ;  /* 0x000000000000791b */ /* 0x003fe20003800000 */
.L_x_12768:
[----:B------:R-:W-:-:S05]  /*4600*/  FADD.FTZ R165, R165, R222 ;  /* 0x000000dea5a57221 */ /* 0x000fca0000010000 */
[----:B------:R-:W-:Y:S02]  /*4610*/  MOV R224, R165 ;  /* 0x000000a500e07202 */ /* 0x000fe40000000f00 */
[----:B------:R-:W-:-:S07]  /*4620*/  MOV R167, R217 ;  /* 0x000000d900a77202 */ /* 0x000fce0000000f00 */
[----:B------:R-:W-:Y:S05]  /*4630*/  WARPSYNC.COLLECTIVE R213, `(.L_x_12769) ;  /* 0x00000000d5087348 */ /* 0x000fea0003c00000 */
[----:B------:R0:W1:Y:S02]  /*4640*/  SHFL.BFLY P5, R217, R224, R219, R226 ;  /* 0x0c0000dbe0d97389 */ /* 0x00006400000a00e2 */
[----:B01----:R-:W-:Y:S01]  /*4650*/  ENDCOLLECTIVE ;  /* 0x000000000000791b */ /* 0x003fe20003800000 */
.L_x_12769:
[----:B------:R-:W-:Y:S01]  /*4660*/  FADD.FTZ R167, R164, R167 ;  /* 0x000000a7a4a77221 */ /* 0x000fe20000010000 */
[----:B------:R-:W-:-:S04]  /*4670*/  HFMA2.MMA R219, -RZ, RZ, 0, 2.384185791015625e-07 ;  /* 0x00000004ffdb7435 */ /* 0x000fc800000001ff */
[----:B------:R-:W-:Y:S02]  /*4680*/  MOV R224, R167 ;  /* 0x000000a700e07202 */ /* 0x000fe40000000f00 */
[----:B------:R-:W-:-:S07]  /*4690*/  MOV R166, R217 ;  /* 0x000000d900a67202 */ /* 0x000fce0000000f00 */
[----:B------:R-:W-:Y:S05]  /*46a0*/  WARPSYNC.COLLECTIVE R213, `(.L_x_12770) ;  /* 0x00000000d5087348 */ /* 0x000fea0003c00000 */
[----:B------:R0:W1:Y:S02]  /*46b0*/  SHFL.BFLY P5, R217, R224, R219, R226 ;  /* 0x0c0000dbe0d97389 */ /* 0x00006400000a00e2 */
[----:B01----:R-:W-:Y:S01]  /*46c0*/  ENDCOLLECTIVE ;  /* 0x000000000000791b */ /* 0x003fe20003800000 */
.L_x_12770:
[----:B------:R-:W-:-:S05]  /*46d0*/  FADD.FTZ R166, R165, R166 ;  /* 0x000000a6a5a67221 */ /* 0x000fca0000010000 */
[----:B------:R-:W-:Y:S02]  /*46e0*/  MOV R224, R166 ;  /* 0x000000a600e07202 */ /* 0x000fe40000000f00 */
[----:B------:R-:W-:-:S07]  /*46f0*/  MOV R168, R217 ;  /* 0x000000d900a87202 */ /* 0x000fce0000000f00 */
[----:B------:R-:W-:Y:S05]  /*4700*/  WARPSYNC.COLLECTIVE R213, `(.L_x_12771) ;  /* 0x00000000d5087348 */ /* 0x000fea0003c00000 */
[----:B------:R0:W1:Y:S02]  /*4710*/  SHFL.BFLY P5, R217, R224, R219, R226 ;  /* 0x0c0000dbe0d97389 */ /* 0x00006400000a00e2 */
[----:B01----:R-:W-:Y:S01]  /*4720*/  ENDCOLLECTIVE ;  /* 0x000000000000791b */ /* 0x003fe20003800000 */
.L_x_12771:
[----:B------:R-:W-:Y:S01]  /*4730*/  FADD.FTZ R168, R167, R168 ;  /* 0x000000a8a7a87221 */ /* 0x000fe20000010000 */
[----:B------:R-:W-:-:S04]  /*4740*/  HFMA2.MMA R219, -RZ, RZ, 0, 4.76837158203125e-07 ;  /* 0x00000008ffdb7435 */ /* 0x000fc800000001ff */
[----:B------:R-:W-:Y:S02]  /*4750*/  MOV R224, R168 ;  /* 0x000000a800e07202 */ /* 0x000fe40000000f00 */
[----:B------:R-:W-:-:S07]  /*4760*/  MOV R169, R217 ;  /* 0x000000d900a97202 */ /* 0x000fce0000000f00 */
[----:B------:R-:W-:Y:S05]  /*4770*/  WARPSYNC.COLLECTIVE R213, `(.L_x_12772) ;  /* 0x00000000d5087348 */ /* 0x000fea0003c00000 */
[----:B------:R0:W1:Y:S02]  /*4780*/  SHFL.BFLY P5, R217, R224, R219, R226 ;  /* 0x0c0000dbe0d97389 */ /* 0x00006400000a00e2 */
[----:B01----:R-:W-:Y:S01]  /*4790*/  ENDCOLLECTIVE ;  /* 0x000000000000791b */ /* 0x003fe20003800000 */
.L_x_12772:
[----:B------:R-:W-:-:S05]  /*47a0*/  FADD.FTZ R169, R166, R169 ;  /* 0x000000a9a6a97221 */ /* 0x000fca0000010000 */
[----:B------:R-:W-:Y:S02]  /*47b0*/  MOV R224, R169 ;  /* 0x000000a900e07202 */ /* 0x000fe40000000f00 */
[----:B------:R-:W-:-:S07]  /*47c0*/  MOV R171, R217 ;  /* 0x000000d900ab7202 */ /* 0x000fce0000000f00 */
[----:B------:R-:W-:Y:S05]  /*47d0*/  WARPSYNC.COLLECTIVE R213, `(.L_x_12773) ;  /* 0x00000000d5087348 */ /* 0x000fea0003c00000 */
[----:B------:R0:W1:Y:S02]  /*47e0*/  SHFL.BFLY P5, R217, R224, R219, R226 ;  /* 0x0c0000dbe0d97389 */ /* 0x00006400000a00e2 */
[----:B01----:R-:W-:Y:S01]  /*47f0*/  ENDCOLLECTIVE ;  /* 0x000000000000791b */ /* 0x003fe20003800000 */
.L_x_12773:
[----:B------:R-:W-:Y:S01]  /*4800*/  FADD.FTZ R171, R168, R171 ;  /* 0x000000aba8ab7221 */ /* 0x000fe20000010000 */
[----:B------:R-:W-:-:S04]  /*4810*/  HFMA2.MMA R219, -RZ, RZ, 0, 9.5367431640625e-07 ;  /* 0x00000010ffdb7435 */ /* 0x000fc800000001ff */
[----:B------:R-:W-:Y:S02]  /*4820*/  MOV R224, R171 ;  /* 0x000000ab00e07202 */ /* 0x000fe40000000f00 */
[----:B------:R-:W-:-:S07]  /*4830*/  MOV R170, R217 ;  /* 0x000000d900aa7202 */ /* 0x000fce0000000f00 */
[----:B------:R-:W-:Y:S05]  /*4840*/  WARPSYNC.COLLECTIVE R213, `(.L_x_12774) ;  /* 0x00000000d5087348 */ /* 0x000fea0003c00000 */
[----:B------:R0:W1:Y:S02]  /*4850*/  SHFL.BFLY P5, R217, R224, R219, R226 ;  /* 0x0c0000dbe0d97389 */ /* 0x00006400000a00e2 */
[----:B01----:R-:W-:Y:S01]  /*4860*/  ENDCOLLECTIVE ;  /* 0x000000000000791b */ /* 0x003fe20003800000 */
.L_x_12774:
[----:B------:R-:W-:-:S05]  /*4870*/  FADD.FTZ R170, R169, R170 ;  /* 0x000000aaa9aa7221 */ /* 0x000fca0000010000 */
[----:B------:R-:W-:Y:S02]  /*4880*/  MOV R224, R170 ;  /* 0x000000aa00e07202 */ /* 0x000fe40000000f00 */
[----:B------:R-:W-:-:S07]  /*4890*/  MOV R164, R217 ;  /* 0x000000d900a47202 */ /* 0x000fce0000000f00 */
[----:B------:R-:W-:Y:S05]  /*48a0*/  WARPSYNC.COLLECTIVE R213, `(.L_x_12775) ;  /* 0x00000000d5087348 */ /* 0x000fea0003c00000 */
[----:B------:R0:W1:Y:S02]  /*48b0*/  SHFL.BFLY P5, R217, R224, R219, R226 ;  /* 0x0c0000dbe0d97389 */ /* 0x00006400000a00e2 */
[----:B01----:R-:W-:Y:S01]  /*48c0*/  ENDCOLLECTIVE ;  /* 0x000000000000791b */ /* 0x003fe20003800000 */
.L_x_12775:
[----:B------:R-:W-:Y:S01]  /*48d0*/  MOV R165, R217 ;  /* 0x000000d900a57202 */ /* 0x000fe20000000f00 */
[----:B------:R-:W-:Y:S06]  /*48e0*/  BRA `(.L_x_12776) ;  /* 0xffffffd400bc7947 */ /* 0x000fec000383ffff */
.L_x_12777:
        /* <DEDUP_REMOVED lines=9> */
.L_x_14384:


//--------------------- .text._ZN10layer_norm13ln_bwd_kernelINS_13Kernel_traitsIfffffjLj1024ELj1ELj4ELj1ELj16ENS_18Kernel_traits_baseILj1024EfffffjLj128EEEEELb0ELb0ELb0ELb1EEEvNS_9BwdParamsE --------------------------
	.section	.text._ZN10layer_norm13ln_bwd_kernelINS_13Kernel_traitsIfffffjLj1024ELj1ELj4ELj1ELj16ENS_18Kernel_traits_baseILj1024EfffffjLj128EEEEELb0ELb0ELb0ELb1EEEvNS_9BwdParamsE,"ax",@progbits
	.align	128
        .global         _ZN10layer_norm13ln_bwd_kernelINS_13Kernel_traitsIfffffjLj1024ELj1ELj4ELj1ELj16ENS_18Kernel_traits_baseILj1024EfffffjLj128EEEEELb0ELb0ELb0ELb1EEEvNS_9BwdParamsE
        .type           _ZN10layer_norm13ln_bwd_kernelINS_13Kernel_traitsIfffffjLj1024ELj1ELj4ELj1ELj16ENS_18Kernel_traits_baseILj1024EfffffjLj128EEEEELb0ELb0ELb0ELb1EEEvNS_9BwdParamsE,@function
        .size           _ZN10layer_norm13ln_bwd_kernelINS_13Kernel_traitsIfffffjLj1024ELj1ELj4ELj1ELj16ENS_18Kernel_traits_baseILj1024EfffffjLj128EEEEELb0ELb0ELb0ELb1EEEvNS_9BwdParamsE,(.L_x_14385 - _ZN10layer_norm13ln_bwd_kernelINS_13Kernel_traitsIfffffjLj1024ELj1ELj4ELj1ELj16ENS_18Kernel_traits_baseILj1024EfffffjLj128EEEEELb0ELb0ELb0ELb1EEEvNS_9BwdParamsE)
        .other          _ZN10layer_norm13ln_bwd_kernelINS_13Kernel_traitsIfffffjLj1024ELj1ELj4ELj1ELj16ENS_18Kernel_traits_baseILj1024EfffffjLj128EEEEELb0ELb0ELb0ELb1EEEvNS_9BwdParamsE,@"STO_CUDA_ENTRY STV_DEFAULT"
_ZN10layer_norm13ln_bwd_kernelINS_13Kernel_traitsIfffffjLj1024ELj1ELj4ELj1ELj16ENS_18Kernel_traits_baseILj1024EfffffjLj128EEEEELb0ELb0ELb0ELb1EEEvNS_9BwdParamsE:
.text._ZN10layer_norm13ln_bwd_kernelINS_13Kernel_traitsIfffffjLj1024ELj1ELj4ELj1ELj16ENS_18Kernel_traits_baseILj1024EfffffjLj128EEEEELb0ELb0ELb0ELb1EEEvNS_9BwdParamsE:
        /* <DEDUP_REMOVED lines=48> */
.L_x_12779:
        /* <DEDUP_REMOVED lines=51> */
.L_x_12790:
        /* <DEDUP_REMOVED lines=59> */
[----:B------:R-:W2:Y:S01]  /*09e0*/  LDG.E.128 R140, desc[UR4][R140.64] ;  /* 0x000000048c8c7981 */ /* 0x000ea2000c1e1d00 */
[----:B------:R-:W-:-:S03]  /*09f0*/  IADD3 R237, R213, 0xc0, RZ ;  /* 0x000000c0d5ed7810 */ /* 0x000fc60007ffe0ff */
[----:B------:R-:W2:Y:S01]  /*0a00*/  LDG.E.128 R144, desc[UR4][R144.64] ;  /* 0x0000000490907981 */ /* 0x000ea2000c1e1d00 */
[----:B------:R-:W-:Y:S02]  /*0a10*/  SHF.L.U32 R207, R237, 0x4, RZ ;  /* 0x00000004edcf7819 */ /* 0x000fe400000006ff */
[----:B------:R-:W-:Y:S02]  /*0a20*/  SHF.R.U32.HI R205, RZ, 0x1c, R237 ;  /* 0x0000001cffcd7819 */ /* 0x000fe400000116ed */
[----:B------:R-:W-:-:S04]  /*0a30*/  IADD3 R148, P1, R207, UR10, RZ ;  /* 0x0000000acf947c10 */ /* 0x000fc8000ff3e0ff */
[----:B------:R-:W-:-:S06]  /*0a40*/  IADD3.X R149, R205, UR11, RZ, P1, !PT ;  /* 0x0000000bcd957c10 */ /* 0x000fcc0008ffe4ff */
[----:B------:R-:W2:Y:S01]  /*0a50*/  LDG.E.128 R148, desc[UR4][R148.64] ;  /* 0x0000000494947981 */ /* 0x000ea2000c1e1d00 */
[----:B------:R-:W-:-:S04]  /*0a60*/  IADD3 R239, R213, 0xe0, RZ ;  /* 0x000000e0d5ef7810 */ /* 0x000fc80007ffe0ff */
[----:B------:R-:W-:Y:S01]  /*0a70*/  SHF.L.U32 R206, R239, 0x4, RZ ;  /* 0x00000004efce7819 */ /* 0x000fe200000006ff */
[----:B------:R-:W-:Y:S01]  /*0a80*/  IMAD.WIDE.U32 R152, R237, 0x10, R160 ;  /* 0x00000010ed987825 */ /* 0x000fe200078e00a0 */
[----:B------:R-:W-:Y:S02]  /*0a90*/  SHF.R.U32.HI R201, RZ, 0x1c, R239 ;  /* 0x0000001cffc97819 */ /* 0x000fe400000116ef */
[----:B------:R-:W-:-:S03]  /*0aa0*/  IADD3 R156, P2, R206, UR10, RZ ;  /* 0x0000000ace9c7c10 */ /* 0x000fc6000ff5e0ff */
[----:B------:R-:W2:Y:S01]  /*0ab0*/  LDG.E.128 R152, desc[UR4][R152.64] ;  /* 0x0000000498987981 */ /* 0x000ea2000c1e1d00 */
[----:B------:R-:W-:-:S06]  /*0ac0*/  IADD3.X R157, R201, UR11, RZ, P2, !PT ;  /* 0x0000000bc99d7c10 */ /* 0x000fcc00097fe4ff */
        /* <DEDUP_REMOVED lines=12> */
[----:B-----5:R-:W5:Y:S01]  /*0b90*/  @P1 LDG.E.128 R68, desc[UR4][R228.64] ;  /* 0x00000004e4441981 */ /* 0x020f62000c1e1d00 */
        /* <DEDUP_REMOVED lines=28> */
[C---:B------:R-:W-:Y:S01]  /*0d60*/  FADD.FTZ R103, -R235.reuse, R103 ;  /* 0x00000067eb677221 */ /* 0x040fe20000010100 */
[C---:B--2---:R-:W-:Y:S01]  /*0d70*/  FADD.FTZ R199, R104.reuse, R199 ;  /* 0x000000c768c77221 */ /* 0x044fe20000010000 */
[----:B------:R-:W-:Y:S01]  /*0d80*/  FFMA.FTZ R203, R104, R100, R203 ;  /* 0x0000006468cb7223 */ /* 0x000fe200000100cb */
[----:B------:R-:W-:Y:S01]  /*0d90*/  FMUL.FTZ R101, R60, R104 ;  /* 0x000000683c657220 */ /* 0x000fe20000410000 */
[C---:B------:R-:W-:Y:S01]  /*0da0*/  FMUL.FTZ R104, R208.reuse, R225 ;  /* 0x000000e1d0687220 */ /* 0x040fe20000410000 */
[C---:B------:R-:W-:Y:S01]  /*0db0*/  FADD.FTZ R195, -R235.reuse, R108 ;  /* 0x0000006cebc37221 */ /* 0x040fe20000010100 */
        /* <DEDUP_REMOVED lines=61> */
[----:B------:R-:W-:Y:S01]  /*1190*/  FADD.FTZ R119, -R235, R119 ;  /* 0x00000077eb777221 */ /* 0x000fe20000010100 */
[----:B------:R-:W-:Y:S01]  /*11a0*/  FFMA.FTZ R115, R216, R215, R115 ;  /* 0x000000d7d8737223 */ /* 0x000fe20000010073 */
[----:B------:R-:W-:Y:S01]  /*11b0*/  FMUL.FTZ R221, R55, R123 ;  /* 0x0000007b37dd7220 */ /* 0x000fe20000410000 */
[----:B------:R-:W-:Y:S01]  /*11c0*/  FADD.FTZ R114, R114, R217 ;  /* 0x000000d972727221 */ /* 0x000fe20000010000 */
[----:B------:R-:W-:Y:S01]  /*11d0*/  FMUL.FTZ R224, R208, R119 ;  /* 0x00000077d0e07220 */ /* 0x000fe20000410000 */
[C---:B------:R-:W-:Y:S01]  /*11e0*/  FADD.FTZ R117, -R235.reuse, R126 ;  /* 0x0000007eeb757221 */ /* 0x040fe20000010100 */
[----:B------:R-:W-:Y:S01]  /*11f0*/  FFMA.FTZ R115, R220, R217, R115 ;  /* 0x000000d9dc737223 */ /* 0x000fe20000010073 */
[----:B------:R-:W-:Y:S01]  /*1200*/  FMUL.FTZ R225, R48, R128 ;  /* 0x0000008030e17220 */ /* 0x000fe20000410000 */
[C---:B------:R-:W-:Y:S01]  /*1210*/  FADD.FTZ R133, -R235.reuse, R133 ;  /* 0x00000085eb857221 */ /* 0x040fe20000010100 */
[----:B------:R-:W-:Y:S01]  /*1220*/  FADD.FTZ R114, R114, R221 ;  /* 0x000000dd72727221 */ /* 0x000fe20000010000 */
[C---:B------:R-:W-:Y:S01]  /*1230*/  FADD.FTZ R125, -R235.reuse, R125 ;  /* 0x0000007deb7d7221 */ /* 0x040fe20000010100 */
[----:B------:R-:W-:Y:S01]  /*1240*/  FMUL.FTZ R236, R208, R117 ;  /* 0x00000075d0ec7220 */ /* 0x000fe20000410000 */
[----:B------:R-:W-:Y:S01]  /*1250*/  FFMA.FTZ R115, R224, R221, R115 ;  /* 0x000000dde0737223 */ /* 0x000fe20000010073 */
        /* <DEDUP_REMOVED lines=9> */
[----:B------:R-:W-:Y:S01]  /*12f0*/  FMUL.FTZ R136, R208, R117 ;  /* 0x00000075d0887220 */ /* 0x000fe20000410000 */
[C---:B------:R-:W-:Y:S01]  /*1300*/  FADD.FTZ R117, -R235.reuse, R140 ;  /* 0x0000008ceb757221 */ /* 0x040fe20000010100 */
[----:B------:R-:W-:Y:S01]  /*1310*/  FMUL.FTZ R229, R50, R130 ;  /* 0x0000008232e57220 */ /* 0x000fe20000410000 */
[----:B------:R-:W-:Y:S01]  /*1320*/  FADD.FTZ R116, R114, R227 ;  /* 0x000000e372747221 */ /* 0x000fe20000010000 */
[C---:B------:R-:W-:Y:S01]  /*1330*/  FADD.FTZ R127, -R235.reuse, R127 ;  /* 0x0000007feb7f7221 */ /* 0x040fe20000010100 */
[----:B------:R-:W-:Y:S01]  /*1340*/  FFMA.FTZ R115, R228, R227, R115 ;  /* 0x000000e3e4737223 */ /* 0x000fe20000010073 */
[----:B------:R-:W-:Y:S01]  /*1350*/  FADD.FTZ R135, -R235, R135 ;  /* 0x00000087eb877221 */ /* 0x000fe20000010100 */
[----:B------:R-:W-:Y:S01]  /*1360*/  FMUL.FTZ R140, R208, R117 ;  /* 0x00000075d08c7220 */ /* 0x000fe20000410000 */
[----:B------:R-:W-:Y:S01]  /*1370*/  FMUL.FTZ R237, R51, R131 ;  /* 0x0000008333ed7220 */ /* 0x000fe20000410000 */
[----:B------:R-:W-:Y:S01]  /*1380*/  FADD.FTZ R119, -R235, R142 ;  /* 0x0000008eeb777221 */ /* 0x000fe20000010100 */
[----:B------:R-:W-:Y:S01]  /*1390*/  FADD.FTZ R116, R116, R229 ;  /* 0x000000e574747221 */ /* 0x000fe20000010000 */
[----:B------:R-:W-:Y:S01]  /*13a0*/  FMUL.FTZ R238, R208, R127 ;  /* 0x0000007fd0ee7220 */ /* 0x000fe20000410000 */
        /* <DEDUP_REMOVED lines=26> */
[----:B------:R-:W-:Y:S01]  /*1550*/  FADD.FTZ R141, -R235, R141 ;  /* 0x0000008deb8d7221 */ /* 0x000fe20000010100 */
[----:B------:R-:W-:Y:S01]  /*1560*/  FMUL.FTZ R139, R47, R139 ;  /* 0x0000008b2f8b7220 */ /* 0x000fe20000410000 */
[----:B------:R-:W-:Y:S01]  /*1570*/  FADD.FTZ R123, -R235, R150 ;  /* 0x00000096eb7b7221 */ /* 0x000fe20000010100 */
[----:B------:R-:W-:Y:S01]  /*1580*/  FADD.FTZ R120, R121, R138 ;  /* 0x0000008a79787221 */ /* 0x000fe20000010000 */
[----:B------:R-:W-:Y:S01]  /*1590*/  FFMA.FTZ R119, R136, R138, R119 ;  /* 0x0000008a88777223 */ /* 0x000fe20000010077 */
[C---:B------:R-:W-:Y:S01]  /*15a0*/  FMUL.FTZ R142, R208.reuse, R141 ;  /* 0x0000008dd08e7220 */ /* 0x040fe20000410000 */
[----:B------:R-:W-:Y:S01]  /*15b0*/  FMUL.FTZ R116, R208, R123 ;  /* 0x0000007bd0747220 */ /* 0x000fe20000410000 */
        /* <DEDUP_REMOVED lines=47> */
[----:B------:R-:W-:Y:S01]  /*18b0*/  FADD.FTZ R157, -R235, R157 ;  /* 0x0000009deb9d7221 */ /* 0x000fe20000010100 */
[----:B------:R-:W-:Y:S01]  /*18c0*/  FFMA.FTZ R127, R119, R122, R126 ;  /* 0x0000007a777f7223 */ /* 0x000fe2000001007e */
[C---:B------:R-:W-:Y:S01]  /*18d0*/  FADD.FTZ R164, R131.reuse, R164 ;  /* 0x000000a483a47221 */ /* 0x040fe20000010000 */
        /* <DEDUP_REMOVED lines=55> */
.L_x_12802:
        /* <DEDUP_REMOVED lines=78> */
.L_x_12783:
        /* <DEDUP_REMOVED lines=26> */
.L_x_12784:
        /* <DEDUP_REMOVED lines=20> */
.L_x_12785:
        /* <DEDUP_REMOVED lines=26> */
.L_x_12786:
        /* <DEDUP_REMOVED lines=20> */
.L_x_12787:
        /* <DEDUP_REMOVED lines=26> */
.L_x_12788:
        /* <DEDUP_REMOVED lines=25> */
.L_x_12789:
        /* <DEDUP_REMOVED lines=42> */
.L_x_12781:
        /* <DEDUP_REMOVED lines=64> */
.L_x_12780:
[----:B------:R-:W-:Y:S05]  /*30c0*/  BSYNC B0 ;  /* 0x0000000000007941 */ /* 0x000fea0003800000 */
.L_x_12778:
[----:B------:R-:W1:Y:S01]  /*30d0*/  S2R R68, SR_CgaCtaId ;  /* 0x0000000000447919 */ /* 0x000e620000008800 */
[----:B------:R-:W-:Y:S01]  /*30e0*/  SHF.R.U32.HI R2, RZ, 0x5, R0 ;  /* 0x00000005ff027819 */ /* 0x000fe20000011600 */
[----:B------:R-:W-:Y:S05]  /*30f0*/  WARPSYNC.ALL ;  /* 0x0000000000007948 */ /* 0x000fea0003800000 */
[----:B------:R-:W-:Y:S01]  /*3100*/  LOP3.LUT R69, R0, 0x1f, RZ, 0xc0, !PT ;  /* 0x0000001f00457812 */ /* 0x000fe200078ec0ff */
[----:B------:R-:W-:Y:S01]  /*3110*/  ULDC UR6, c[0x0][0x218] ;  /* 0x0000860000067ab9 */ /* 0x000fe20000000800 */
[----:B------:R-:W-:Y:S02]  /*3120*/  MOV R3, 0x400 ;  /* 0x0000040000037802 */ /* 0x000fe40000000f00 */
[----:B------:R-:W-:-:S02]  /*3130*/  PRMT R2, R2, 0x2104, R69 ;  /* 0x0000210402027816 */ /* 0x000fc40000000045 */
[----:B------:R-:W2:Y:S01]  /*3140*/  S2R R69, SR_CTAID.X ;  /* 0x0000000000457919 */ /* 0x000ea20000002500 */
[----:B-1----:R-:W-:-:S04]  /*3150*/  LEA R3, R68, R3, 0x18 ;  /* 0x0000000344037211 */ /* 0x002fc800078ec0ff */
[-C--:B------:R-:W-:Y:S02]  /*3160*/  LEA R2, R2, R3.reuse, 0x4 ;  /* 0x0000000302027211 */ /* 0x080fe400078e20ff */
[----:B------:R-:W-:-:S03]  /*3170*/  LEA R68, R0, R3, 0x2 ;  /* 0x0000000300447211 */ /* 0x000fc600078e10ff */
[----:B------:R-:W-:Y:S04]  /*3180*/  STS.128 [R2], R36 ;  /* 0x0000002402007388 */ /* 0x000fe80000000c00 */
[----:B------:R-:W-:Y:S01]  /*3190*/  STS.128 [R2+0x200], R44 ;  /* 0x0002002c02007388 */ /* 0x000fe20000000c00 */
[----:B--2---:R-:W-:Y:S01]  /*31a0*/  IMAD R69, R69, UR6, RZ ;  /* 0x0000000645457c24 */ /* 0x004fe2000f8e02ff */
[----:B------:R-:W-:Y:S02]  /*31b0*/  ULDC.64 UR6, c[0x0][0x2d8] ;  /* 0x0000b60000067ab9 */ /* 0x000fe40000000a00 */
        /* <DEDUP_REMOVED lines=79> */
[----:B------:R0:W-:Y:S01]  /*36b0*/  STS.128 [R2+0xe00], R28 ;  /* 0x000e001c02007388 */ /* 0x0001e20000000c00 */
[----:B------:R-:W-:Y:S01]  /*36c0*/  BAR.SYNC.DEFER_BLOCKING 0x0 ;  /* 0x0000000000007b1d */ /* 0x000fe20000010000 */
[----:B-1----:R-:W-:Y:S01]  /*36d0*/  FADD.FTZ R7, R3, R60 ;  /* 0x0000003c03077221 */ /* 0x002fe20000010000 */
[----:B0-----:R-:W-:Y:S02]  /*36e0*/  IADD3.X R30, RZ, RZ, RZ, P0, !PT ;  /* 0x000000ffff1e7210 */ /* 0x001fe400007fe4ff */
[C---:B------:R-:W-:Y:S02]  /*36f0*/  SHF.L.U32 R28, R19.reuse, 0x2, RZ ;  /* 0x00000002131c7819 */ /* 0x040fe400000006ff */
        /* <DEDUP_REMOVED lines=87> */
.L_x_12782:
        /* <DEDUP_REMOVED lines=8> */
.L_x_12792:
[----:B------:R-:W-:Y:S05]  /*3cf0*/  BSYNC B2 ;  /* 0x0000000000027941 */ /* 0x000fea0003800000 */
.L_x_12791:
        /* <DEDUP_REMOVED lines=8> */
.L_x_12793:
[----:B------:R-:W-:Y:S01]  /*3d80*/  FADD.FTZ R148, R141, R148 ;  /* 0x000000948d947221 */ /* 0x000fe20000010000 */
[----:B------:R-:W-:-:S04]  /*3d90*/  HFMA2.MMA R155, -RZ, RZ, 0, 1.1920928955078125e-07 ;  /* 0x00000002ff9b7435 */ /* 0x000fc800000001ff */
[----:B------:R-:W-:Y:S02]  /*3da0*/  MOV R154, R148 ;  /* 0x00000094009a7202 */ /* 0x000fe40000000f00 */
[----:B------:R-:W-:-:S07]  /*3db0*/  MOV R131, R153 ;  /* 0x0000009900837202 */ /* 0x000fce0000000f00 */
[----:B------:R-:W-:Y:S05]  /*3dc0*/  WARPSYNC.COLLECTIVE R151, `(.L_x_12794) ;  /* 0x0000000097087348 */ /* 0x000fea0003c00000 */
[----:B------:R0:W1:Y:S02]  /*3dd0*/  SHFL.BFLY P1, R153, R154, R155, R156 ;  /* 0x0c00009b9a997389 */ /* 0x000064000002009c */
[----:B01----:R-:W-:Y:S01]  /*3de0*/  ENDCOLLECTIVE ;  /* 0x000000000000791b */ /* 0x003fe20003800000 */
.L_x_12794:
[----:B------:R-:W-:-:S05]  /*3df0*/  FADD.FTZ R131, R130, R131 ;  /* 0x0000008382837221 */ /* 0x000fca0000010000 */
[----:B------:R-:W-:Y:S02]  /*3e00*/  MOV R154, R131 ;  /* 0x00000083009a7202 */ /* 0x000fe40000000f00 */
[----:B------:R-:W-:-:S07]  /*3e10*/  MOV R143, R153 ;  /* 0x00000099008f7202 */ /* 0x000fce0000000f00 */
[----:B------:R-:W-:Y:S05]  /*3e20*/  WARPSYNC.COLLECTIVE R151, `(.L_x_12795) ;  /* 0x0000000097087348 */ /* 0x000fea0003c00000 */
[----:B------:R0:W1:Y:S02]  /*3e30*/  SHFL.BFLY P1, R153, R154, R155, R156 ;  /* 0x0c00009b9a997389 */ /* 0x000064000002009c */
[----:B01----:R-:W-:Y:S01]  /*3e40*/  ENDCOLLECTIVE ;  /* 0x000000000000791b */ /* 0x003fe20003800000 */
.L_x_12795:
[----:B------:R-:W-:Y:S01]  /*3e50*/  FADD.FTZ R143, R148, R143 ;  /* 0x0000008f948f7221 */ /* 0x000fe20000010000 */
[----:B------:R-:W-:-:S04]  /*3e60*/  HFMA2.MMA R155, -RZ, RZ, 0, 2.384185791015625e-07 ;  /* 0x00000004ff9b7435 */ /* 0x000fc800000001ff */
[----:B------:R-:W-:Y:S02]  /*3e70*/  MOV R154, R143 ;  /* 0x0000008f009a7202 */ /* 0x000fe40000000f00 */
[----:B------:R-:W-:-:S07]  /*3e80*/  MOV R150, R153 ;  /* 0x0000009900967202 */ /* 0x000fce0000000f00 */
[----:B------:R-:W-:Y:S05]  /*3e90*/  WARPSYNC.COLLECTIVE R151, `(.L_x_12796) ;  /* 0x0000000097087348 */ /* 0x000fea0003c00000 */
[----:B------:R0:W1:Y:S02]  /*3ea0*/  SHFL.BFLY P1, R153, R154, R155, R156 ;  /* 0x0c00009b9a997389 */ /* 0x000064000002009c */
[----:B01----:R-:W-:Y:S01]  /*3eb0*/  ENDCOLLECTIVE ;  /* 0x000000000000791b */ /* 0x003fe20003800000 */
.L_x_12796:
[----:B------:R-:W-:-:S05]  /*3ec0*/  FADD.FTZ R150, R131, R150 ;  /* 0x0000009683967221 */ /* 0x000fca0000010000 */
[----:B------:R-:W-:Y:S02]  /*3ed0*/  MOV R154, R150 ;  /* 0x00000096009a7202 */ /* 0x000fe40000000f00 */
[----:B------:R-:W-:-:S07]  /*3ee0*/  MOV R152, R153 ;  /* 0x0000009900987202 */ /* 0x000fce0000000f00 */
[----:B------:R-:W-:Y:S05]  /*3ef0*/  WARPSYNC.COLLECTIVE R151, `(.L_x_12797) ;  /* 0x0000000097087348 */ /* 0x000fea0003c00000 */
[----:B------:R0:W1:Y:S02]  /*3f00*/  SHFL.BFLY P1, R153, R154, R155, R156 ;  /* 0x0c00009b9a997389 */ /* 0x000064000002009c */
[----:B01----:R-:W-:Y:S01]  /*3f10*/  ENDCOLLECTIVE ;  /* 0x000000000000791b */ /* 0x003fe20003800000 */
.L_x_12797:
[----:B------:R-:W-:Y:S01]  /*3f20*/  FADD.FTZ R152, R143, R152 ;  /* 0x000000988f987221 */ /* 0x000fe20000010000 */
[----:B------:R-:W-:-:S04]  /*3f30*/  HFMA2.MMA R155, -RZ, RZ, 0, 4.76837158203125e-07 ;  /* 0x00000008ff9b7435 */ /* 0x000fc800000001ff */
[----:B------:R-:W-:Y:S02]  /*3f40*/  MOV R154, R152 ;  /* 0x00000098009a7202 */ /* 0x000fe40000000f00 */
[----:B------:R-:W-:-:S07]  /*3f50*/  MOV R149, R153 ;  /* 0x0000009900957202 */ /* 0x000fce0000000f00 */
[----:B------:R-:W-:Y:S05]  /*3f60*/  WARPSYNC.COLLECTIVE R151, `(.L_x_12798) ;  /* 0x0000000097087348 */ /* 0x000fea0003c00000 */
[----:B------:R0:W1:Y:S02]  /*3f70*/  SHFL.BFLY P1, R153, R154, R155, R156 ;  /* 0x0c00009b9a997389 */ /* 0x000064000002009c */
[----:B01----:R-:W-:Y:S01]  /*3f80*/  ENDCOLLECTIVE ;  /* 0x000000000000791b */ /* 0x003fe20003800000 */
.L_x_12798:
[----:B------:R-:W-:-:S05]  /*3f90*/  FADD.FTZ R149, R150, R149 ;  /* 0x0000009596957221 */ /* 0x000fca0000010000 */
[----:B------:R-:W-:Y:S02]  /*3fa0*/  MOV R154, R149 ;  /* 0x00000095009a7202 */ /* 0x000fe40000000f00 */
[----:B------:R-:W-:-:S07]  /*3fb0*/  MOV R141, R153 ;  /* 0x00000099008d7202 */ /* 0x000fce0000000f00 */
[----:B------:R-:W-:Y:S05]  /*3fc0*/  WARPSYNC.COLLECTIVE R151, `(.L_x_12799) ;  /* 0x0000000097087348 */ /* 0x000fea0003c00000 */
[----:B------:R0:W1:Y:S02]  /*3fd0*/  SHFL.BFLY P1, R153, R154, R155, R156 ;  /* 0x0c00009b9a997389 */ /* 0x000064000002009c */
[----:B01----:R-:W-:Y:S01]  /*3fe0*/  ENDCOLLECTIVE ;  /* 0x000000000000791b */ /* 0x003fe20003800000 */
.L_x_12799:
[----:B------:R-:W-:Y:S01]  /*3ff0*/  FADD.FTZ R141, R152, R141 ;  /* 0x0000008d988d7221 */ /* 0x000fe20000010000 */
[----:B------:R-:W-:-:S04]  /*4000*/  HFMA2.MMA R155, -RZ, RZ, 0, 9.5367431640625e-07 ;  /* 0x00000010ff9b7435 */ /* 0x000fc800000001ff */
[----:B------:R-:W-:Y:S02]  /*4010*/  MOV R154, R141 ;  /* 0x0000008d009a7202 */ /* 0x000fe40000000f00 */
[----:B------:R-:W-:-:S07]  /*4020*/  MOV R130, R153 ;  /* 0x0000009900827202 */ /* 0x000fce0000000f00 */
[----:B------:R-:W-:Y:S05]  /*4030*/  WARPSYNC.COLLECTIVE R151, `(.L_x_12800) ;  /* 0x0000000097087348 */ /* 0x000fea0003c00000 */
[----:B------:R0:W1:Y:S02]  /*4040*/  SHFL.BFLY P1, R153, R154, R155, R156 ;  /* 0x0c00009b9a997389 */ /* 0x000064000002009c */
[----:B01----:R-:W-:Y:S01]  /*4050*/  ENDCOLLECTIVE ;  /* 0x000000000000791b */ /* 0x003fe20003800000 */
.L_x_12800:
[----:B------:R-:W-:-:S05]  /*4060*/  FADD.FTZ R130, R149, R130 ;  /* 0x0000008295827221 */ /* 0x000fca0000010000 */
[----:B------:R-:W-:Y:S02]  /*4070*/  MOV R154, R130 ;  /* 0x00000082009a7202 */ /* 0x000fe40000000f00 */
[----:B------:R-:W-:-:S07]  /*4080*/  MOV R148, R153 ;  /* 0x0000009900947202 */ /* 0x000fce0000000f00 */
[----:B------:R-:W-:Y:S05]  /*4090*/  WARPSYNC.COLLECTIVE R151, `(.L_x_12801) ;  /* 0x0000000097087348 */ /* 0x000fea0003c00000 */
[----:B------:R0:W1:Y:S02]  /*40a0*/  SHFL.BFLY P1, R153, R154, R155, R156 ;  /* 0x0c00009b9a997389 */ /* 0x000064000002009c */
[----:B01----:R-:W-:Y:S01]  /*40b0*/  ENDCOLLECTIVE ;  /* 0x000000000000791b */ /* 0x003fe20003800000 */
.L_x_12801:
[----:B------:R-:W-:Y:S01]  /*40c0*/  MOV R131, R153 ;  /* 0x0000009900837202 */ /* 0x000fe20000000f00 */
[----:B------:R-:W-:Y:S06]  /*40d0*/  BRA `(.L_x_12802) ;  /* 0xffffffd800dc7947 */ /* 0x000fec000383ffff */
.L_x_12803:
        /* <DEDUP_REMOVED lines=10> */
.L_x_14385:


//--------------------- .text._ZN10layer_norm13ln_bwd_kernelINS_13Kernel_traitsIfffffjLj1024ELj1ELj4ELj1ELj16ENS_18Kernel_traits_baseILj1024EfffffjLj128EEEEELb0ELb0ELb1ELb0EEEvNS_9BwdParamsE --------------------------
	.section	.text._ZN10layer_norm13ln_bwd_kernelINS_13Kernel_traitsIfffffjLj1024ELj1ELj4ELj1ELj16ENS_18Kernel_traits_baseILj1024EfffffjLj128EEEEELb0ELb0ELb1ELb0EEEvNS_9BwdParamsE,"ax",@progbits
	.align	128
        .global         _ZN10layer_norm13ln_bwd_kernelINS_13Kernel_traitsIfffffjLj1024ELj1ELj4ELj1ELj16ENS_18Kernel_traits_baseILj1024EfffffjLj128EEEEELb0ELb0ELb1ELb0EEEvNS_9BwdParamsE
        .type           _ZN10layer_norm13ln_bwd_kernelINS_13Kernel_traitsIfffffjLj1024ELj1ELj4ELj1ELj16ENS_18Kernel_traits_baseILj1024EfffffjLj128EEEEELb0ELb0ELb1ELb0EEEvNS_9BwdParamsE,@function
        .size           _ZN10layer_norm13ln_bwd_kernelINS_13Kernel_traitsIfffffjLj1024ELj1ELj4ELj1ELj16ENS_18Kernel_traits_baseILj1024EfffffjLj128EEEEELb0ELb0ELb1ELb0EEEvNS_9BwdParamsE,(.L_x_14386 - _ZN10layer_norm13ln_bwd_kernelINS_13Kernel_traitsIfffffjLj1024ELj1ELj4ELj1ELj16ENS_18Kernel_traits_baseILj1024EfffffjLj128EEEEELb0ELb0ELb1ELb0EEEvNS_9BwdParamsE)
        .other          _ZN10layer_norm13ln_bwd_kernelINS_13Kernel_traitsIfffffjLj1024ELj1ELj4ELj1ELj16ENS_18Kernel_traits_baseILj1024EfffffjLj128EEEEELb0ELb0ELb1ELb0EEEvNS_9BwdParamsE,@"STO_CUDA_ENTRY STV_DEFAULT"
_ZN10layer_norm13ln_bwd_kernelINS_13Kernel_traitsIfffffjLj1024ELj1ELj4ELj1ELj16ENS_18Kernel_traits_baseILj1024EfffffjLj128EEEEELb0ELb0ELb1ELb0EEEvNS_9BwdParamsE:
.text._ZN10layer_norm13ln_bwd_kernelINS_13Kernel_traitsIfffffjLj1024ELj1ELj4ELj1ELj16ENS_18Kernel_traits_baseILj1024EfffffjLj128EEEEELb0ELb0ELb1ELb0EEEvNS_9BwdParamsE:
        /* <DEDUP_REMOVED lines=38> */
[----:B-1----:R-:W-:-:S04]  /*0260*/  @P6 IMAD.WIDE.U32 R12, R11, 0x10, R6 ;  /* 0x000000100b0c6825 */ /* 0x002fc800078e0006 */
[----:B------:R-:W1:Y:S01]  /*0270*/  @P0 LDC.64 R6, c[0x0][0x260] ;  /* 0x00009800ff060b82 */ /* 0x000e620000000a00 */
[----:B------:R-:W-:Y:S01]  /*0280*/  @P6 VIADD R11, R11, 0x20 ;  /* 0x000000200b0b6836 */ /* 0x000fe20000000000 */
[C---:B------:R-:W-:Y:S02]  /*0290*/  LOP3.LUT P6, RZ, R5.reuse, 0x8, RZ, 0xc0, !PT ;  /* 0x0000000805ff7812 */ /* 0x040fe400078cc0ff */
[----:B------:R-:W-:Y:S01]  /*02a0*/  LOP3.LUT R5, R5, 0xffffffef, RZ, 0xc0, !PT ;  /* 0xffffffef05057812 */ /* 0x000fe200078ec0ff */
[C---:B--2---:R-:W-:Y:S01]  /*02b0*/  @P5 IMAD.WIDE.U32 R14, R11.reuse, 0x10, R14 ;  /* 0x000000100b0e5825 */ /* 0x044fe200078e000e */
[----:B------:R-:W-:Y:S02]  /*02c0*/  @P5 IADD3 R11, R11, 0x20, RZ ;  /* 0x000000200b0b5810 */ /* 0x000fe40007ffe0ff */
[----:B------:R-:W2:Y:S01]  /*02d0*/  @P1 LDC.64 R20, c[0x0][0x260] ;  /* 0x00009800ff141b82 */ /* 0x000ea20000000a00 */
[----:B------:R-:W-:Y:S01]  /*02e0*/  @P3 LOP3.LUT R5, R5, 0x10, RZ, 0xfc, !PT ;  /* 0x0000001005053812 */ /* 0x000fe200078efcff */
[----:B------:R3:W5:Y:S06]  /*02f0*/  @P5 LDG.E.128 R144, desc[UR4][R14.64] ;  /* 0x000000040e905981 */ /* 0x00076c000c1e1d00 */
[----:B------:R-:W4:Y:S01]  /*0300*/  @P2 LDC.64 R22, c[0x0][0x260] ;  /* 0x00009800ff162b82 */ /* 0x000f220000000a00 */
[C---:B0-----:R-:W-:Y:S01]  /*0310*/  @P4 IMAD.WIDE.U32 R16, R11.reuse, 0x10, R16 ;  /* 0x000000100b104825 */ /* 0x041fe200078e0010 */
[----:B------:R-:W-:Y:S01]  /*0320*/  @P4 IADD3 R11, R11, 0x20, RZ ;  /* 0x000000200b0b4810 */ /* 0x000fe20007ffe0ff */
[----:B------:R3:W5:Y:S01]  /*0330*/  @P6 LDG.E.128 R152, desc[UR4][R2.64] ;  /* 0x0000000402986981 */ /* 0x000762000c1e1d00 */
[----:B------:R-:W-:-:S03]  /*0340*/  ISETP.NE.AND P6, PT, R4, RZ, PT ;  /* 0x000000ff0400720c */ /* 0x000fc60003fc5270 */
[----:B------:R3:W5:Y:S01]  /*0350*/  @P4 LDG.E.128 R140, desc[UR4][R16.64] ;  /* 0x00000004108c4981 */ /* 0x000762000c1e1d00 */
[C---:B-1----:R-:W-:Y:S01]  /*0360*/  @P0 IMAD.WIDE.U32 R18, R11.reuse, 0x10, R6 ;  /* 0x000000100b120825 */ /* 0x042fe200078e0006 */
[----:B------:R-:W0:Y:S03]  /*0370*/  @P3 LDC.64 R24, c[0x0][0x260] ;  /* 0x00009800ff183b82 */ /* 0x000e260000000a00 */
[----:B------:R-:W-:Y:S01]  /*0380*/  @P0 VIADD R11, R11, 0x20 ;  /* 0x000000200b0b0836 */ /* 0x000fe20000000000 */
[----:B------:R3:W5:Y:S03]  /*0390*/  @P0 LDG.E.128 R136, desc[UR4][R18.64] ;  /* 0x0000000412880981 */ /* 0x000766000c1e1d00 */
[C---:B--2---:R-:W-:Y:S01]  /*03a0*/  @P1 IMAD.WIDE.U32 R20, R11.reuse, 0x10, R20 ;  /* 0x000000100b141825 */ /* 0x044fe200078e0014 */
[----:B------:R-:W-:Y:S01]  /*03b0*/  @P1 IADD3 R11, R11, 0x20, RZ ;  /* 0x000000200b0b1810 */ /* 0x000fe20007ffe0ff */
[----:B------:R3:W5:Y:S04]  /*03c0*/  @P6 LDG.E.128 R148, desc[UR4][R12.64] ;  /* 0x000000040c946981 */ /* 0x000768000c1e1d00 */
[----:B------:R3:W5:Y:S01]  /*03d0*/  @P1 LDG.E.128 R132, desc[UR4][R20.64] ;  /* 0x0000000414841981 */ /* 0x000762000c1e1d00 */
[C---:B----4-:R-:W-:Y:S01]  /*03e0*/  @P2 IMAD.WIDE.U32 R22, R11.reuse, 0x10, R22 ;  /* 0x000000100b162825 */ /* 0x050fe200078e0016 */
[----:B------:R-:W-:-:S04]  /*03f0*/  @P2 IADD3 R11, R11, 0x20, RZ ;  /* 0x000000200b0b2810 */ /* 0x000fc80007ffe0ff */
[----:B------:R3:W5:Y:S01]  /*0400*/  @P2 LDG.E.128 R128, desc[UR4][R22.64] ;  /* 0x0000000416802981 */ /* 0x000762000c1e1d00 */
[----:B0-----:R-:W-:Y:S02]  /*0410*/  @P3 IMAD.WIDE.U32 R6, R11, 0x10, R24 ;  /* 0x000000100b063825 */ /* 0x001fe400078e0018 */
[----:B------:R-:W0:Y:S01]  /*0420*/  S2R R11, SR_CTAID.X ;  /* 0x00000000000b7919 */ /* 0x000e220000002500 */
        /* <DEDUP_REMOVED lines=37> */
[----:B---3--:R-:W-:Y:S06]  /*0680*/  @P3 BRA `(.L_x_12805) ;  /* 0x00000048007c3947 */ /* 0x008fec0003800000 */
[----:B------:R-:W-:Y:S01]  /*0690*/  ULDC.64 UR6, c[0x0][0x2c8] ;  /* 0x0000b20000067ab9 */ /* 0x000fe20000000a00 */
[----:B------:R-:W0:Y:S01]  /*06a0*/  LDC.U8 R7, c[0x0][0x2a0] ;  /* 0x0000a800ff077b82 */ /* 0x000e220000000000 */
[----:B------:R-:W-:Y:S01]  /*06b0*/  ISETP.NE.U32.AND P3, PT, RZ, UR6, PT ;  /* 0x00000006ff007c0c */ /* 0x000fe2000bf65070 */
[----:B------:R-:W-:Y:S01]  /*06c0*/  HFMA2.MMA R121, -RZ, RZ, 0, 0 ;  /* 0x00000000ff797435 */ /* 0x000fe200000001ff */
[----:B------:R-:W-:Y:S02]  /*06d0*/  LOP3.LUT R5, R5, 0xffffffdf, RZ, 0xc0, !PT ;  /* 0xffffffdf05057812 */ /* 0x000fe400078ec0ff */
[----:B------:R-:W-:Y:S02]  /*06e0*/  ISETP.NE.AND.EX P3, PT, RZ, UR7, PT, P3 ;  /* 0x00000007ff007c0c */ /* 0x000fe4000bf65330 */
[----:B------:R-:W-:Y:S02]  /*06f0*/  MOV R6, R4 ;  /* 0x0000000400067202 */ /* 0x000fe40000000f00 */
[----:B------:R-:W-:-:S13]  /*0700*/  ISETP.LT.U32.OR P3, PT, R0, 0x100, !P3 ;  /* 0x000001000000780c */ /* 0x000fda0005f61470 */
[----:B------:R-:W-:-:S07]  /*0710*/  @P3 LOP3.LUT R5, R5, 0x20, RZ, 0xfc, !PT ;  /* 0x0000002005053812 */ /* 0x000fce00078efcff */
.L_x_12925:
[----:B-1----:R-:W1:Y:S08]  /*0720*/  LDC.64 R8, c[0x0][0x288] ;  /* 0x0000a200ff087b82 */ /* 0x002e700000000a00 */
[----:B------:R-:W2:Y:S08]  /*0730*/  LDC.64 R168, c[0x0][0x250] ;  /* 0x00009400ffa87b82 */ /* 0x000eb00000000a00 */
[----:B------:R-:W3:Y:S08]  /*0740*/  LDC.64 R166, c[0x0][0x258] ;  /* 0x00009600ffa67b82 */ /* 0x000ef00000000a00 */
[----:B------:R-:W4:Y:S01]  /*0750*/  LDC.64 R164, c[0x0][0x280] ;  /* 0x0000a000ffa47b82 */ /* 0x000f220000000a00 */
[----:B-1----:R-:W-:-:S06]  /*0760*/  IMAD.WIDE R170, R6, 0x4, R8 ;  /* 0x0000000406aa7825 */ /* 0x002fcc00078e0208 */
[----:B------:R-:W4:Y:S01]  /*0770*/  LDG.E R170, desc[UR4][R170.64] ;  /* 0x00000004aaaa7981 */ /* 0x000f22000c1e1900 */
[C---:B--2---:R-:W-:Y:S01]  /*0780*/  IMAD.WIDE R168, R6.reuse, 0x4, R168 ;  /* 0x0000000406a87825 */ /* 0x044fe200078e02a8 */
[----:B------:R-:W1:Y:S04]  /*0790*/  LDC.64 R224, c[0x0][0x2c8] ;  /* 0x0000b200ffe07b82 */ /* 0x000e680000000a00 */
[----:B-----5:R2:W5:Y:S01]  /*07a0*/  LDG.E R217, desc[UR4][R168.64] ;  /* 0x00000004a8d97981 */ /* 0x020562000c1e1900 */
[----:B---3--:R-:W-:-:S05]  /*07b0*/  IMAD.WIDE R166, R6, 0x4, R166 ;  /* 0x0000000406a67825 */ /* 0x008fca00078e02a6 */
[----:B------:R2:W5:Y:S01]  /*07c0*/  LDG.E R4, desc[UR4][R166.64] ;  /* 0x00000004a6047981 */ /* 0x000562000c1e1900 */
[----:B----4-:R-:W-:-:S05]  /*07d0*/  IMAD.WIDE R164, R6, 0x4, R164 ;  /* 0x0000000406a47825 */ /* 0x010fca00078e02a4 */
[----:B------:R2:W5:Y:S01]  /*07e0*/  LDG.E R2, desc[UR4][R164.64] ;  /* 0x00000004a4027981 */ /* 0x000562000c1e1900 */
[----:B------:R-:W-:-:S04]  /*07f0*/  IMAD.U32 R9, RZ, RZ, UR9 ;  /* 0x00000009ff097e24 */ /* 0x000fc8000f8e00ff */
[----:B------:R-:W-:Y:S01]  /*0800*/  IMAD R0, R6, R9, RZ ;  /* 0x0000000906007224 */ /* 0x000fe200078e02ff */
[----:B------:R-:W-:-:S04]  /*0810*/  LOP3.LUT R8, R10, 0x1f, RZ, 0xc0, !PT ;  /* 0x0000001f0a087812 */ /* 0x000fc800078ec0ff */
[----:B------:R-:W-:-:S04]  /*0820*/  SHF.R.S32.HI R215, RZ, 0x1f, R0 ;  /* 0x0000001fffd77819 */ /* 0x000fc80000011400 */
[----:B------:R-:W-:Y:S01]  /*0830*/  LEA.HI R215, R215, R0, RZ, 0x2 ;  /* 0x00000000d7d77211 */ /* 0x000fe200078f10ff */
[----:B------:R-:W-:Y:S03]  /*0840*/  BSSY B1, `(.L_x_12806) ;  /* 0x00001bf000017945 */ /* 0x000fe60003800000 */
[----:B------:R-:W-:-:S05]  /*0850*/  LEA.HI.SX32 R0, R215, R8, 0x1e ;  /* 0x00000008d7007211 */ /* 0x000fca00078ff2ff */
[----:B-1----:R-:W-:Y:S01]  /*0860*/  IMAD.WIDE.U32 R226, R0, 0x10, R224 ;  /* 0x0000001000e27825 */ /* 0x002fe200078e00e0 */
[----:B------:R-:W-:-:S13]  /*0870*/  ISETP.GT.AND P3, PT, R170, RZ, PT ;  /* 0x000000ffaa00720c */ /* 0x000fda0003f64270 */
[----:B--2---:R-:W-:Y:S05]  /*0880*/  @P3 BRA `(.L_x_12807) ;  /* 0x0000000400283947 */ /* 0x004fea0003800000 */
        /* <DEDUP_REMOVED lines=8> */
.L_x_12810:
[----:B------:R-:W-:-:S07]  /*0910*/  IADD3 R165, R0, 0x20, RZ ;  /* 0x0000002000a57810 */ /* 0x000fce0007ffe0ff */
.L_x_12809:
[----:B------:R-:W-:Y:S05]  /*0920*/  BSYNC B2 ;  /* 0x0000000000027941 */ /* 0x000fea0003800000 */
.L_x_12808:
        /* <DEDUP_REMOVED lines=8> */
.L_x_12813:
[----:B------:R-:W-:-:S07]  /*09b0*/  VIADD R165, R165, 0x20 ;  /* 0x00000020a5a57836 */ /* 0x000fce0000000000 */
.L_x_12812:
[----:B------:R-:W-:Y:S05]  /*09c0*/  BSYNC B2 ;  /* 0x0000000000027941 */ /* 0x000fea0003800000 */
.L_x_12811:
        /* <DEDUP_REMOVED lines=8> */
.L_x_12816:
[----:B------:R-:W-:-:S07]  /*0a50*/  IADD3 R165, R165, 0x20, RZ ;  /* 0x00000020a5a57810 */ /* 0x000fce0007ffe0ff */
.L_x_12815:
[----:B------:R-:W-:Y:S05]  /*0a60*/  BSYNC B2 ;  /* 0x0000000000027941 */ /* 0x000fea0003800000 */
.L_x_12814:
        /* <DEDUP_REMOVED lines=8> */
.L_x_12819:
[----:B------:R-:W-:-:S07]  /*0af0*/  IADD3 R165, R165, 0x20, RZ ;  /* 0x00000020a5a57810 */ /* 0x000fce0007ffe0ff */
.L_x_12818:
[----:B------:R-:W-:Y:S05]  /*0b00*/  BSYNC B2 ;  /* 0x0000000000027941 */ /* 0x000fea0003800000 */
.L_x_12817:
[----:B------:R-:W-:Y:S04]  /*0b10*/  BSSY B2, `(.L_x_12820) ;  /* 0x0000008000027945 */ /* 0x000fe80003800000 */
[----:B------:R-:W-:Y:S05]  /*0b20*/  @!P0 BRA `(.L_x_12821) ;  /* 0x0000000000188947 */ /* 0x000fea0003800000 */
[----:B------:R-:W-:-:S04]  /*0b30*/  ISETP.NE.U32.AND P4, PT, RZ, UR12, PT ;  /* 0x0000000cff007c0c */ /* 0x000fc8000bf85070 */
[----:B------:R-:W-:-:S13]  /*0b40*/  ISETP.NE.AND.EX P4, PT, RZ, UR13, PT, P4 ;  /* 0x0000000dff007c0c */ /* 0x000fda000bf85340 */
[----:B------:R-:W-:Y:S05]  /*0b50*/  @!P4 BRA `(.L_x_12822) ;  /* 0x000000000008c947 */ /* 0x000fea0003800000 */
[----:B------:R-:W-:-:S06]  /*0b60*/  IMAD.WIDE.U32 R40, R165, 0x10, R224 ;  /* 0x00000010a5287825 */ /* 0x000fcc00078e00e0 */
[----:B------:R-:W5:Y:S02]  /*0b70*/  LDG.E.128 R40, desc[UR4][R40.64] ;  /* 0x0000000428287981 */ /* 0x000f64000c1e1d00 */
.L_x_12822:
[----:B------:R-:W-:-:S07]  /*0b80*/  VIADD R165, R165, 0x20 ;  /* 0x00000020a5a57836 */ /* 0x000fce0000000000 */
.L_x_12821:
[----:B------:R-:W-:Y:S05]  /*0b90*/  BSYNC B2 ;  /* 0x0000000000027941 */ /* 0x000fea0003800000 */
.L_x_12820:
[----:B------:R-:W-:Y:S04]  /*0ba0*/  BSSY B2, `(.L_x_12823) ;  /* 0x0000008000027945 */ /* 0x000fe80003800000 */
[----:B------:R-:W-:Y:S05]  /*0bb0*/  @!P1 BRA `(.L_x_12824) ;  /* 0x0000000000189947 */ /* 0x000fea0003800000 */
[----:B------:R-:W-:-:S04]  /*0bc0*/  ISETP.NE.U32.AND P4, PT, RZ, UR12, PT ;  /* 0x0000000cff007c0c */ /* 0x000fc8000bf85070 */
[----:B------:R-:W-:-:S13]  /*0bd0*/  ISETP.NE.AND.EX P4, PT, RZ, UR13, PT, P4 ;  /* 0x0000000dff007c0c */ /* 0x000fda000bf85340 */
[----:B------:R-:W-:Y:S05]  /*0be0*/  @!P4 BRA `(.L_x_12825) ;  /* 0x000000000008c947 */ /* 0x000fea0003800000 */
[----:B------:R-:W-:-:S06]  /*0bf0*/  IMAD.WIDE.U32 R36, R165, 0x10, R224 ;  /* 0x00000010a5247825 */ /* 0x000fcc00078e00e0 */
[----:B------:R-:W5:Y:S02]  /*0c00*/  LDG.E.128 R36, desc[UR4][R36.64] ;  /* 0x0000000424247981 */ /* 0x000f64000c1e1d00 */
.L_x_12825:
[----:B------:R-:W-:-:S07]  /*0c10*/  IADD3 R165, R165, 0x20, RZ ;  /* 0x00000020a5a57810 */ /* 0x000fce0007ffe0ff */
.L_x_12824:
[----:B------:R-:W-:Y:S05]  /*0c20*/  BSYNC B2 ;  /* 0x0000000000027941 */ /* 0x000fea0003800000 */
.L_x_12823:
[----:B------:R-:W-:Y:S04]  /*0c30*/  BSSY B2, `(.L_x_12826) ;  /* 0x0000008000027945 */ /* 0x000fe80003800000 */
[----:B------:R-:W-:Y:S05]  /*0c40*/  @!P2 BRA `(.L_x_12827) ;  /* 0x000000000018a947 */ /* 0x000fea0003800000 */
[----:B------:R-:W-:-:S04]  /*0c50*/  ISETP.NE.U32.AND P4, PT, RZ, UR12, PT ;  /* 0x0000000cff007c0c */ /* 0x000fc8000bf85070 */
[----:B------:R-:W-:-:S13]  /*0c60*/  ISETP.NE.AND.EX P4, PT, RZ, UR13, PT, P4 ;  /* 0x0000000dff007c0c */ /* 0x000fda000bf85340 */
[----:B------:R-:W-:Y:S05]  /*0c70*/  @!P4 BRA `(.L_x_12828) ;  /* 0x000000000008c947 */ /* 0x000fea0003800000 */
[----:B------:R-:W-:-:S06]  /*0c80*/  IMAD.WIDE.U32 R32, R165, 0x10, R224 ;  /* 0x00000010a5207825 */ /* 0x000fcc00078e00e0 */
[----:B------:R-:W5:Y:S02]  /*0c90*/  LDG.E.128 R32, desc[UR4][R32.64] ;  /* 0x0000000420207981 */ /* 0x000f64000c1e1d00 */
.L_x_12828:
[----:B------:R-:W-:-:S07]  /*0ca0*/  IADD3 R165, R165, 0x20, RZ ;  /* 0x00000020a5a57810 */ /* 0x000fce0007ffe0ff */
.L_x_12827:
[----:B------:R-:W-:Y:S05]  /*0cb0*/  BSYNC B2 ;  /* 0x0000000000027941 */ /* 0x000fea0003800000 */
.L_x_12826:
[----:B------:R-:W-:Y:S01]  /*0cc0*/  LOP3.LUT P4, RZ, R5, 0x20, RZ, 0xc0, !PT ;  /* 0x0000002005ff7812 */ /* 0x000fe2000788c0ff */
[----:B------:R-:W-:Y:S01]  /*0cd0*/  HFMA2.MMA R222, -RZ, RZ, 0, 0 ;  /* 0x00000000ffde7435 */ /* 0x000fe200000001ff */
[----:B------:R-:W-:-:S11]  /*0ce0*/  IMAD.MOV.U32 R219, RZ, RZ, RZ ;  /* 0x000000ffffdb7224 */ /* 0x000fd600078e00ff */
[----:B------:R-:W-:Y:S05]  /*0cf0*/  @P4 BRA `(.L_x_12829) ;  /* 0x0000001400cc4947 */ /* 0x000fea0003800000 */
[----:B------:R-:W-:-:S06]  /*0d00*/  IMAD.WIDE.U32 R28, R165, 0x10, R224 ;  /* 0x00000010a51c7825 */ /* 0x000fcc00078e00e0 */
[----:B------:R-:W5:Y:S01]  /*0d10*/  LDG.E.128 R28, desc[UR4][R28.64] ;  /* 0x000000041c1c7981 */ /* 0x000f62000c1e1d00 */
[----:B------:R-:W-:Y:S05]  /*0d20*/  BRA `(.L_x_12829) ;  /* 0x0000001400c07947 */ /* 0x000fea0003800000 */
.L_x_12807:
[----:B------:R-:W-:Y:S01]  /*0d30*/  IADD3 R164, R170, -0x1, RZ ;  /* 0xffffffffaaa47810 */ /* 0x000fe20007ffe0ff */
[----:B------:R-:W-:Y:S01]  /*0d40*/  BSSY B2, `(.L_x_12830) ;  /* 0x0000033000027945 */ /* 0x000fe20003800000 */
[----:B------:R-:W-:Y:S01]  /*0d50*/  LOP3.LUT P4, RZ, R5, 0x8, RZ, 0xc0, !PT ;  /* 0x0000000805ff7812 */ /* 0x000fe2000788c0ff */
[----:B------:R-:W-:Y:S01]  /*0d60*/  IMAD.MOV.U32 R219, RZ, RZ, RZ ;  /* 0x000000ffffdb7224 */ /* 0x000fe200078e00ff */
[----:B------:R-:W-:Y:S01]  /*0d70*/  MOV R222, RZ ;  /* 0x000000ff00de7202 */ /* 0x000fe20000000f00 */
[----:B------:R-:W-:Y:S01]  /*0d80*/  IMAD R164, R164, R9, RZ ;  /* 0x00000009a4a47224 */ /* 0x000fe200078e02ff */
[----:B------:R-:W-:-:S04]  /*0d90*/  MOV R221, R0 ;  /* 0x0000000000dd7202 */ /* 0x000fc80000000f00 */
[----:B------:R-:W-:-:S04]  /*0da0*/  SHF.R.S32.HI R165, RZ, 0x1f, R164 ;  /* 0x0000001fffa57819 */ /* 0x000fc800000114a4 */
[----:B------:R-:W-:-:S04]  /*0db0*/  LEA.HI R165, R165, R164, RZ, 0x2 ;  /* 0x000000a4a5a57211 */ /* 0x000fc800078f10ff */
[----:B------:R-:W-:Y:S01]  /*0dc0*/  LEA.HI.SX32 R215, R165, R8, 0x1e ;  /* 0x00000008a5d77211 */ /* 0x000fe200078ff2ff */
[----:B------:R-:W-:Y:S06]  /*0dd0*/  @!P4 BRA `(.L_x_12831) ;  /* 0x0000000000a4c947 */ /* 0x000fec0003800000 */
[----:B------:R-:W1:Y:S01]  /*0de0*/  LDC.64 R164, c[0x0][0x238] ;  /* 0x00008e00ffa47b82 */ /* 0x000e620000000a00 */
[----:B0-----:R-:W-:-:S04]  /*0df0*/  ISETP.NE.AND P4, PT, R7, RZ, PT ;  /* 0x000000ff0700720c */ /* 0x001fc80003f85270 */
[----:B-----5:R-:W-:Y:S02]  /*0e00*/  FSEL R176, R217, RZ, !P4 ;  /* 0x000000ffd9b07208 */ /* 0x020fe40006000000 */
[----:B------:R-:W-:Y:S01]  /*0e10*/  ISETP.NE.U32.AND P4, PT, RZ, UR12, PT ;  /* 0x0000000cff007c0c */ /* 0x000fe2000bf85070 */
[----:B------:R-:W0:Y:S03]  /*0e20*/  LDC.64 R168, c[0x0][0x2b8] ;  /* 0x0000ae00ffa87b82 */ /* 0x000e260000000a00 */
[----:B------:R-:W-:Y:S01]  /*0e30*/  ISETP.NE.AND.EX P4, PT, RZ, UR13, PT, P4 ;  /* 0x0000000dff007c0c */ /* 0x000fe2000bf85340 */
[----:B-1----:R-:W-:-:S12]  /*0e40*/  IMAD.WIDE.U32 R164, R0, 0x10, R164 ;  /* 0x0000001000a47825 */ /* 0x002fd800078e00a4 */
[----:B------:R1:W5:Y:S04]  /*0e50*/  @P4 LDG.E.128 R56, desc[UR4][R226.64] ;  /* 0x00000004e2384981 */ /* 0x000368000c1e1d00 */
[----:B------:R-:W2:Y:S01]  /*0e60*/  LDG.E.128 R164, desc[UR4][R164.64] ;  /* 0x00000004a4a47981 */ /* 0x000ea2000c1e1d00 */
[----:B0-----:R-:W-:-:S06]  /*0e70*/  IMAD.WIDE.U32 R168, R215, 0x10, R168 ;  /* 0x00000010d7a87825 */ /* 0x001fcc00078e00a8 */
        /* <DEDUP_REMOVED lines=31> */
.L_x_12831:
[----:B------:R-:W-:Y:S05]  /*1070*/  BSYNC B2 ;  /* 0x0000000000027941 */ /* 0x000fea0003800000 */
.L_x_12830:
[----:B------:R-:W-:Y:S01]  /*1080*/  LOP3.LUT P4, RZ, R5, 0x4, RZ, 0xc0, !PT ;  /* 0x0000000405ff7812 */ /* 0x000fe2000788c0ff */
[----:B------:R-:W-:-:S12]  /*1090*/  BSSY B2, `(.L_x_12832) ;  /* 0x000002c000027945 */ /* 0x000fd80003800000 */
[----:B------:R-:W-:Y:S05]  /*10a0*/  @!P4 BRA `(.L_x_12833) ;  /* 0x0000000000a8c947 */ /* 0x000fea0003800000 */
[----:B------:R-:W1:Y:S01]  /*10b0*/  LDC.64 R166, c[0x0][0x238] ;  /* 0x00008e00ffa67b82 */ /* 0x000e620000000a00 */
[----:B0-----:R-:W-:-:S04]  /*10c0*/  ISETP.NE.AND P4, PT, R7, RZ, PT ;  /* 0x000000ff0700720c */ /* 0x001fc80003f85270 */
[----:B-----5:R-:W-:Y:S02]  /*10d0*/  FSEL R24, R217, RZ, !P4 ;  /* 0x000000ffd9187208 */ /* 0x020fe40006000000 */
[----:B------:R-:W-:Y:S01]  /*10e0*/  ISETP.NE.U32.AND P4, PT, RZ, UR12, PT ;  /* 0x0000000cff007c0c */ /* 0x000fe2000bf85070 */
[----:B------:R-:W0:Y:S03]  /*10f0*/  LDC.64 R164, c[0x0][0x2b8] ;  /* 0x0000ae00ffa47b82 */ /* 0x000e260000000a00 */
[----:B------:R-:W-:Y:S01]  /*1100*/  ISETP.NE.AND.EX P4, PT, RZ, UR13, PT, P4 ;  /* 0x0000000dff007c0c */ /* 0x000fe2000bf85340 */
[----:B-1----:R-:W-:-:S12]  /*1110*/  IMAD.WIDE.U32 R168, R221, 0x10, R166 ;  /* 0x00000010dda87825 */ /* 0x002fd800078e00a6 */
[----:B------:R-:W-:Y:S01]  /*1120*/  @P4 IMAD.WIDE.U32 R226, R221, 0x10, R224 ;  /* 0x00000010dde24825 */ /* 0x000fe200078e00e0 */
[----:B------:R-:W2:Y:S03]  /*1130*/  LDG.E.128 R168, desc[UR4][R168.64] ;  /* 0x00000004a8a87981 */ /* 0x000ea6000c1e1d00 */
[C---:B0-----:R-:W-:Y:S01]  /*1140*/  IMAD.WIDE.U32 R164, R215.reuse, 0x10, R164 ;  /* 0x00000010d7a47825 */ /* 0x041fe200078e00a4 */
[----:B------:R1:W5:Y:S05]  /*1150*/  @P4 LDG.E.128 R52, desc[UR4][R226.64] ;  /* 0x00000004e2344981 */ /* 0x00036a000c1e1d00 */
[----:B------:R-:W3:Y:S01]  /*1160*/  LDG.E.128 R164, desc[UR4][R164.64] ;  /* 0x00000004a4a47981 */ /* 0x000ee2000c1e1d00 */
[----:B------:R-:W-:Y:S01]  /*1170*/  IADD3 R215, R215, 0x20, RZ ;  /* 0x00000020d7d77810 */ /* 0x000fe20007ffe0ff */
[----:B------:R-:W-:-:S02]  /*1180*/  VIADD R221, R221, 0x20 ;  /* 0x00000020dddd7836 */ /* 0x000fc40000000000 */
        /* <DEDUP_REMOVED lines=28> */
.L_x_12833:
[----:B------:R-:W-:Y:S05]  /*1350*/  BSYNC B2 ;  /* 0x0000000000027941 */ /* 0x000fea0003800000 */
.L_x_12832:
        /* <DEDUP_REMOVED lines=45> */
.L_x_12835:
[----:B------:R-:W-:Y:S05]  /*1630*/  BSYNC B2 ;  /* 0x0000000000027941 */ /* 0x000fea0003800000 */
.L_x_12834:
        /* <DEDUP_REMOVED lines=45> */
.L_x_12837:
[----:B------:R-:W-:Y:S05]  /*1910*/  BSYNC B2 ;  /* 0x0000000000027941 */ /* 0x000fea0003800000 */
.L_x_12836:
[----:B------:R-:W-:Y:S04]  /*1920*/  BSSY B2, `(.L_x_12838) ;  /* 0x000002c000027945 */ /* 0x000fe80003800000 */
        /* <DEDUP_REMOVED lines=43> */
.L_x_12839:
[----:B------:R-:W-:Y:S05]  /*1be0*/  BSYNC B2 ;  /* 0x0000000000027941 */ /* 0x000fea0003800000 */
.L_x_12838:
        /* <DEDUP_REMOVED lines=44> */
.L_x_12841:
[----:B------:R-:W-:Y:S05]  /*1eb0*/  BSYNC B2 ;  /* 0x0000000000027941 */ /* 0x000fea0003800000 */
.L_x_12840:
        /* <DEDUP_REMOVED lines=17> */
[----:B------:R-:W-:-:S03]  /*1fd0*/  FADD.FTZ R25, -R14, R165 ;  /* 0x000000a50e197221 */ /* 0x000fc60000010100 */
[----:B------:R-:W-:Y:S01]  /*1fe0*/  FMUL.FTZ R13, R4, R13 ;  /* 0x0000000d040d7220 */ /* 0x000fe20000410000 */
[C---:B------:R-:W-:Y:S01]  /*1ff0*/  FADD.FTZ R171, -R14.reuse, R166 ;  /* 0x000000a60eab7221 */ /* 0x040fe20000010100 */
[----:B------:R-:W-:Y:S01]  /*2000*/  FADD.FTZ R167, -R14, R167 ;  /* 0x000000a70ea77221 */ /* 0x000fe20000010100 */
[----:B------:R-:W-:Y:S01]  /*2010*/  FMUL.FTZ R14, R4, R25 ;  /* 0x00000019040e7220 */ /* 0x000fe20000410000 */
[----:B---3--:R-:W-:Y:S01]  /*2020*/  FADD.FTZ R64, R64, R172 ;  /* 0x000000ac40407221 */ /* 0x008fe20000010000 */
        /* <DEDUP_REMOVED lines=18> */
[----:B------:R-:W-:-:S03]  /*2150*/  FFMA.FTZ R165, R25, R204, R164 ;  /* 0x000000cc19a57223 */ /* 0x000fc600000100a4 */
[----:B------:R-:W-:Y:S01]  /*2160*/  FADD.FTZ R219, R166, R175 ;  /* 0x000000afa6db7221 */ /* 0x000fe20000010000 */
[----:B-1----:R-:W-:-:S07]  /*2170*/  FFMA.FTZ R222, R174, R175, R165 ;  /* 0x000000afaede7223 */ /* 0x002fce00000100a5 */
.L_x_12843:
[----:B------:R-:W-:Y:S05]  /*2180*/  BSYNC B2 ;  /* 0x0000000000027941 */ /* 0x000fea0003800000 */
.L_x_12842:
[----:B------:R-:W-:-:S13]  /*2190*/  LOP3.LUT P4, RZ, R5, 0x10, RZ, 0xc0, !PT ;  /* 0x0000001005ff7812 */ /* 0x000fda000788c0ff */
        /* <DEDUP_REMOVED lines=10> */
[----:B0-----:R-:W-:Y:S01]  /*2240*/  IMAD.WIDE.U32 R164, R215, 0x10, R164 ;  /* 0x00000010d7a47825 */ /* 0x001fe200078e00a4 */
[----:B------:R3:W5:Y:S05]  /*2250*/  @P4 LDG.E.128 R28, desc[UR4][R224.64] ;  /* 0x00000004e01c4981 */ /* 0x00076a000c1e1d00 */
[----:B------:R-:W4:Y:S01]  /*2260*/  LDG.E.128 R164, desc[UR4][R164.64] ;  /* 0x00000004a4a47981 */ /* 0x000f22000c1e1d00 */
[C---:B--2---:R-:W-:Y:S01]  /*2270*/  FADD.FTZ R11, -R217.reuse, R168 ;  /* 0x000000a8d90b7221 */ /* 0x044fe20000010100 */
[----:B------:R-:W-:-:S03]  /*2280*/  FADD.FTZ R187, -R217, R169 ;  /* 0x000000a9d9bb7221 */ /* 0x000fc60000010100 */
[C---:B------:R-:W-:Y:S01]  /*2290*/  FMUL.FTZ R11, R4.reuse, R11 ;  /* 0x0000000b040b7220 */ /* 0x040fe20000410000 */
[----:B------:R-:W-:Y:S01]  /*22a0*/  FMUL.FTZ R12, R4, R187 ;  /* 0x000000bb040c7220 */ /* 0x000fe20000410000 */
[----:B----4-:R-:W-:Y:S01]  /*22b0*/  FMUL.FTZ R26, R124, R164 ;  /* 0x000000a47c1a7220 */ /* 0x010fe20000410000 */
[----:B------:R-:W-:Y:S01]  /*22c0*/  FADD.FTZ R60, R60, R164 ;  /* 0x000000a43c3c7221 */ /* 0x000fe20000010000 */
[----:B------:R-:W-:Y:S01]  /*22d0*/  FFMA.FTZ R92, R164, R11, R92 ;  /* 0x0000000ba45c7223 */ /* 0x000fe2000001005c */
[----:B------:R-:W-:Y:S01]  /*22e0*/  FADD.FTZ R61, R61, R165 ;  /* 0x000000a53d3d7221 */ /* 0x000fe20000010000 */
[----:B------:R-:W-:Y:S01]  /*22f0*/  FFMA.FTZ R93, R165, R12, R93 ;  /* 0x0000000ca55d7223 */ /* 0x000fe2000001005d */
[----:B------:R-:W-:Y:S01]  /*2300*/  FMUL.FTZ R189, R125, R165 ;  /* 0x000000a57dbd7220 */ /* 0x000fe20000410000 */
[----:B------:R-:W-:Y:S01]  /*2310*/  FADD.FTZ R164, R219, R26 ;  /* 0x0000001adba47221 */ /* 0x000fe20000010000 */
[----:B------:R-:W-:Y:S01]  /*2320*/  FADD.FTZ R215, -R217, R170 ;  /* 0x000000aad9d77221 */ /* 0x000fe20000010100 */
        /* <DEDUP_REMOVED lines=15> */
[----:B---3--:R-:W-:-:S07]  /*2420*/  FFMA.FTZ R222, R200, R190, R165 ;  /* 0x000000bec8de7223 */ /* 0x008fce00000100a5 */
.L_x_12829:
[----:B------:R-:W-:Y:S05]  /*2430*/  BSYNC B1 ;  /* 0x0000000000017941 */ /* 0x000fea0003800000 */
.L_x_12806:
[----:B------:R-:W-:-:S03]  /*2440*/  UMOV UR6, 0xffffffff ;  /* 0xffffffff00067882 */ /* 0x000fc60000000000 */
[----:B------:R-:W-:Y:S05]  /*2450*/  BRA.DIV UR6, `(.L_x_12844) ;  /* 0x0000003e06047947 */ /* 0x000fea000b800000 */
        /* <DEDUP_REMOVED lines=18> */
.L_x_12937:
[----:B-----5:R-:W-:Y:S01]  /*2580*/  ISETP.GE.AND P4, PT, R2, 0x1, PT ;  /* 0x000000010200780c */ /* 0x020fe20003f86270 */
[----:B---3--:R-:W-:Y:S01]  /*2590*/  FADD.FTZ R164, R171, R164 ;  /* 0x000000a4aba47221 */ /* 0x008fe20000010000 */
[----:B------:R-:W-:Y:S01]  /*25a0*/  LOP3.LUT P5, RZ, R5, 0x8, RZ, 0xc0, !PT ;  /* 0x0000000805ff7812 */ /* 0x000fe200078ac0ff */
[----:B----4-:R-:W-:Y:S01]  /*25b0*/  FADD.FTZ R165, R170, R165 ;  /* 0x000000a5aaa57221 */ /* 0x010fe20000010000 */
[----:B------:R-:W-:Y:S01]  /*25c0*/  BSSY B1, `(.L_x_12845) ;  /* 0x0000060000017945 */ /* 0x000fe20003800000 */
[----:B------:R-:W-:Y:S02]  /*25d0*/  IMAD.MOV.U32 R169, RZ, RZ, RZ ;  /* 0x000000ffffa97224 */ /* 0x000fe400078e00ff */
[----:B--2---:R-:W-:Y:S01]  /*25e0*/  FMUL.FTZ R170, R164, UR8 ;  /* 0x00000008a4aa7c20 */ /* 0x004fe20008410000 */
[----:B------:R-:W-:-:S05]  /*25f0*/  FMUL.FTZ R168, R165, UR8 ;  /* 0x00000008a5a87c20 */ /* 0x000fca0008410000 */
[----:B------:R-:W-:-:S05]  /*2600*/  @P4 IADD3 R166, R2, -0x1, RZ ;  /* 0xffffffff02a64810 */ /* 0x000fca0007ffe0ff */
[----:B------:R-:W-:-:S05]  /*2610*/  @P4 IMAD R166, R166, R9, RZ ;  /* 0x00000009a6a64224 */ /* 0x000fca00078e02ff */
[----:B------:R-:W-:-:S04]  /*2620*/  @P4 SHF.R.S32.HI R167, RZ, 0x1f, R166 ;  /* 0x0000001fffa74819 */ /* 0x000fc800000114a6 */
[----:B------:R-:W-:-:S04]  /*2630*/  @P4 LEA.HI R167, R167, R166, RZ, 0x2 ;  /* 0x000000a6a7a74211 */ /* 0x000fc800078f10ff */
[----:B------:R-:W-:Y:S01]  /*2640*/  @P4 LEA.HI.SX32 R169, R167, R8, 0x1e ;  /* 0x00000008a7a94211 */ /* 0x000fe200078ff2ff */
[----:B------:R-:W-:Y:S06]  /*2650*/  @!P5 BRA `(.L_x_12846) ;  /* 0x000000040058d947 */ /* 0x000fec0003800000 */
[----:B------:R-:W2:Y:S01]  /*2660*/  @!P3 LDC.64 R164, c[0x0][0x2c8] ;  /* 0x0000b200ffa4bb82 */ /* 0x000ea20000000a00 */
[----:B------:R-:W-:Y:S01]  /*2670*/  BSSY B2, `(.L_x_12847) ;  /* 0x000000f000027945 */ /* 0x000fe20003800000 */
[----:B--2---:R-:W-:-:S04]  /*2680*/  @!P3 ISETP.NE.U32.AND P5, PT, R164, RZ, PT ;  /* 0x000000ffa400b20c */ /* 0x004fc80003fa5070 */
[----:B------:R-:W-:-:S04]  /*2690*/  @!P3 ISETP.NE.AND.EX P5, PT, R165, RZ, PT, P5 ;  /* 0x000000ffa500b20c */ /* 0x000fc80003fa5350 */
[----:B------:R-:W-:Y:S01]  /*26a0*/  @!P3 FSEL R171, R56, RZ, P5 ;  /* 0x000000ff38abb208 */ /* 0x000fe20002800000 */
[----:B------:R-:W-:Y:S08]  /*26b0*/  @!P3 BRA `(.L_x_12848) ;  /* 0x000000000028b947 */ /* 0x000ff00003800000 */
[----:B0-----:R-:W-:Y:S02]  /*26c0*/  ISETP.NE.AND P5, PT, R7, RZ, PT ;  /* 0x000000ff0700720c */ /* 0x001fe40003fa5270 */
        /* <DEDUP_REMOVED lines=9> */
.L_x_12848:
[----:B------:R-:W-:Y:S05]  /*2760*/  BSYNC B2 ;  /* 0x0000000000027941 */ /* 0x000fea0003800000 */
.L_x_12847:
[----:B------:R-:W-:Y:S01]  /*2770*/  @!P3 ISETP.NE.U32.AND P5, PT, R164, RZ, PT ;  /* 0x000000ffa400b20c */ /* 0x000fe20003fa5070 */
[----:B------:R-:W-:Y:S03]  /*2780*/  BSSY B2, `(.L_x_12849) ;  /* 0x000000c000027945 */ /* 0x000fe60003800000 */
[----:B------:R-:W-:-:S04]  /*2790*/  @!P3 ISETP.NE.AND.EX P5, PT, R165, RZ, PT, P5 ;  /* 0x000000ffa500b20c */ /* 0x000fc80003fa5350 */
[----:B------:R-:W-:Y:S01]  /*27a0*/  @!P3 FSEL R222, R57, RZ, P5 ;  /* 0x000000ff39deb208 */ /* 0x000fe20002800000 */
[----:B------:R-:W-:Y:S08]  /*27b0*/  @!P3 BRA `(.L_x_12850) ;  /* 0x000000000020b947 */ /* 0x000ff00003800000 */
        /* <DEDUP_REMOVED lines=8> */
.L_x_12850:
[----:B------:R-:W-:Y:S05]  /*2840*/  BSYNC B2 ;  /* 0x0000000000027941 */ /* 0x000fea0003800000 */
.L_x_12849:
        /* <DEDUP_REMOVED lines=13> */
.L_x_12852:
[----:B------:R-:W-:Y:S05]  /*2920*/  BSYNC B2 ;  /* 0x0000000000027941 */ /* 0x000fea0003800000 */
.L_x_12851:
[----:B------:R-:W2:Y:S01]  /*2930*/  LDC.64 R166, c[0x0][0x308] ;  /* 0x0000c200ffa67b82 */ /* 0x000ea20000000a00 */
[----:B------:R-:W-:Y:S01]  /*2940*/  @!P3 ISETP.NE.U32.AND P5, PT, R164, RZ, PT ;  /* 0x000000ffa400b20c */ /* 0x000fe20003fa5070 */
[----:B------:R-:W-:Y:S03]  /*2950*/  BSSY B2, `(.L_x_12853) ;  /* 0x0000010000027945 */ /* 0x000fe60003800000 */
[----:B------:R-:W-:-:S04]  /*2960*/  @!P3 ISETP.NE.AND.EX P5, PT, R165, RZ, PT, P5 ;  /* 0x000000ffa500b20c */ /* 0x000fc80003fa5350 */
[----:B------:R-:W-:Y:S02]  /*2970*/  @!P3 FSEL R224, R59, RZ, P5 ;  /* 0x000000ff3be0b208 */ /* 0x000fe40002800000 */
[----:B--2---:R-:W-:-:S04]  /*2980*/  ISETP.NE.U32.AND P5, PT, R166, RZ, PT ;  /* 0x000000ffa600720c */ /* 0x004fc80003fa5070 */
[----:B------:R-:W-:-:S04]  /*2990*/  ISETP.NE.AND.EX P5, PT, R167, RZ, PT, P5 ;  /* 0x000000ffa700720c */ /* 0x000fc80003fa5350 */
[----:B------:R-:W-:Y:S02]  /*29a0*/  SEL R156, R171, R156, P5 ;  /* 0x0000009cab9c7207 */ /* 0x000fe40002800000 */
[----:B------:R-:W-:Y:S01]  /*29b0*/  SEL R157, R222, R157, P5 ;  /* 0x0000009dde9d7207 */ /* 0x000fe20002800000 */
[----:B------:R-:W-:Y:S06]  /*29c0*/  @!P3 BRA `(.L_x_12854) ;  /* 0x000000000020b947 */ /* 0x000fec0003800000 */
        /* <DEDUP_REMOVED lines=8> */
.L_x_12854:
[----:B------:R-:W-:Y:S05]  /*2a50*/  BSYNC B2 ;  /* 0x0000000000027941 */ /* 0x000fea0003800000 */
.L_x_12853:
[----:B------:R-:W-:Y:S02]  /*2a60*/  SEL R158, R215, R158, P5 ;  /* 0x0000009ed79e7207 */ /* 0x000fe40002800000 */
[----:B------:R-:W-:Y:S02]  /*2a70*/  SEL R159, R224, R159, P5 ;  /* 0x0000009fe09f7207 */ /* 0x000fe40002800000 */
[----:B------:R-:W-:Y:S02]  /*2a80*/  ISETP.NE.U32.AND P5, PT, R166, RZ, PT ;  /* 0x000000ffa600720c */ /* 0x000fe40003fa5070 */
[----:B------:R-:W2:Y:S02]  /*2a90*/  LDC R166, c[0x0][0x29c] ;  /* 0x0000a700ffa67b82 */ /* 0x000ea40000000800 */
[----:B------:R-:W-:-:S13]  /*2aa0*/  ISETP.NE.AND.EX P5, PT, R167, RZ, PT, P5 ;  /* 0x000000ffa700720c */ /* 0x000fda0003fa5350 */
[----:B------:R-:W3:Y:S01]  /*2ab0*/  @P5 LDC.64 R164, c[0x0][0x308] ;  /* 0x0000c200ffa45b82 */ /* 0x000ee20000000a00 */
[-C--:B--2---:R-:W-:Y:S01]  /*2ac0*/  FMUL.FTZ R171, R171, R166.reuse ;  /* 0x000000a6abab7220 */ /* 0x084fe20000410000 */
[-C--:B------:R-:W-:Y:S01]  /*2ad0*/  FMUL.FTZ R222, R222, R166.reuse ;  /* 0x000000a6dede7220 */ /* 0x080fe20000410000 */
[-C--:B------:R-:W-:Y:S01]  /*2ae0*/  FMUL.FTZ R215, R215, R166.reuse ;  /* 0x000000a6d7d77220 */ /* 0x080fe20000410000 */
[----:B------:R-:W-:Y:S01]  /*2af0*/  FMUL.FTZ R224, R224, R166 ;  /* 0x000000a6e0e07220 */ /* 0x000fe20000410000 */
[C---:B---3--:R-:W-:Y:S01]  /*2b00*/  @P5 IMAD.WIDE.U32 R164, R0.reuse, 0x10, R164 ;  /* 0x0000001000a45825 */ /* 0x048fe200078e00a4 */
[----:B------:R-:W-:-:S04]  /*2b10*/  IADD3 R0, R0, 0x20, RZ ;  /* 0x0000002000007810 */ /* 0x000fc80007ffe0ff */
[----:B------:R2:W-:Y:S01]  /*2b20*/  @P5 STG.E.128 desc[UR4][R164.64], R156 ;  /* 0x0000009ca4005986 */ /* 0x0005e2000c101d04 */
[----:B------:R-:W-:-:S04]  /*2b30*/  ISETP.GT.AND P5, PT, R2, RZ, PT ;  /* 0x000000ff0200720c */ /* 0x000fc80003fa4270 */
[----:B------:R-:W-:Y:S02]  /*2b40*/  SEL R160, R171, R160, P5 ;  /* 0x000000a0aba07207 */ /* 0x000fe40002800000 */
[----:B------:R-:W-:Y:S02]  /*2b50*/  SEL R161, R222, R161, P5 ;  /* 0x000000a1dea17207 */ /* 0x000fe40002800000 */
[----:B------:R-:W-:Y:S02]  /*2b60*/  SEL R162, R215, R162, P5 ;  /* 0x000000a2d7a27207 */ /* 0x000fe40002800000 */
[----:B------:R-:W-:Y:S01]  /*2b70*/  SEL R163, R224, R163, P5 ;  /* 0x000000a3e0a37207 */ /* 0x000fe20002800000 */
[----:B--2---:R-:W2:Y:S02]  /*2b80*/  @P4 LDC.64 R164, c[0x0][0x2f8] ;  /* 0x0000be00ffa44b82 */ /* 0x004ea40000000a00 */
[----:B--2---:R-:W-:-:S04]  /*2b90*/  @P4 IMAD.WIDE.U32 R164, R169, 0x10, R164 ;  /* 0x00000010a9a44825 */ /* 0x004fc800078e00a4 */
[----:B------:R-:W-:Y:S01]  /*2ba0*/  VIADD R169, R169, 0x20 ;  /* 0x00000020a9a97836 */ /* 0x000fe20000000000 */
[----:B------:R2:W-:Y:S06]  /*2bb0*/  @P4 STG.E.128 desc[UR4][R164.64], R160 ;  /* 0x000000a0a4004986 */ /* 0x0005ec000c101d04 */
.L_x_12846:
[----:B------:R-:W-:Y:S05]  /*2bc0*/  BSYNC B1 ;  /* 0x0000000000017941 */ /* 0x000fea0003800000 */
.L_x_12845:
[----:B------:R-:W-:Y:S01]  /*2bd0*/  LOP3.LUT P5, RZ, R5, 0x4, RZ, 0xc0, !PT ;  /* 0x0000000405ff7812 */ /* 0x000fe200078ac0ff */
[----:B------:R-:W-:-:S12]  /*2be0*/  BSSY B1, `(.L_x_12855) ;  /* 0x0000052000017945 */ /* 0x000fd80003800000 */
[----:B------:R-:W-:Y:S05]  /*2bf0*/  @!P5 BRA `(.L_x_12856) ;  /* 0x000000040040d947 */ /* 0x000fea0003800000 */
[----:B--2---:R-:W2:Y:S01]  /*2c00*/  @!P3 LDC.64 R164, c[0x0][0x2c8] ;  /* 0x0000b200ffa4bb82 */ /* 0x004ea20000000a00 */
[----:B0-----:R-:W-:Y:S01]  /*2c10*/  ISETP.NE.AND P5, PT, R7, RZ, PT ;  /* 0x000000ff0700720c */ /* 0x001fe20003fa5270 */
[----:B------:R-:W-:Y:S03]  /*2c20*/  BSSY B2, `(.L_x_12857) ;  /* 0x000000e000027945 */ /* 0x000fe60003800000 */
[----:B------:R-:W-:Y:S02]  /*2c30*/  FSEL R217, R170, RZ, !P5 ;  /* 0x000000ffaad97208 */ /* 0x000fe40006800000 */
[----:B--2---:R-:W-:-:S04]  /*2c40*/  @!P3 ISETP.NE.U32.AND P5, PT, R164, RZ, PT ;  /* 0x000000ffa400b20c */ /* 0x004fc80003fa5070 */
        /* <DEDUP_REMOVED lines=11> */
.L_x_12858:
[----:B------:R-:W-:Y:S05]  /*2d00*/  BSYNC B2 ;  /* 0x0000000000027941 */ /* 0x000fea0003800000 */
.L_x_12857:
        /* <DEDUP_REMOVED lines=11> */
.L_x_12860:
[----:B------:R-:W-:Y:S05]  /*2dc0*/  BSYNC B2 ;  /* 0x0000000000027941 */ /* 0x000fea0003800000 */
.L_x_12859:
        /* <DEDUP_REMOVED lines=11> */
.L_x_12862:
[----:B------:R-:W-:Y:S05]  /*2e80*/  BSYNC B2 ;  /* 0x0000000000027941 */ /* 0x000fea0003800000 */
.L_x_12861:
        /* <DEDUP_REMOVED lines=16> */
.L_x_12864:
[----:B------:R-:W-:Y:S05]  /*2f90*/  BSYNC B2 ;  /* 0x0000000000027941 */ /* 0x000fea0003800000 */
.L_x_12863:
[----:B------:R-:W-:Y:S02]  /*2fa0*/  SEL R158, R215, R158, P5 ;  /* 0x0000009ed79e7207 */ /* 0x000fe40002800000 */
[----:B------:R-:W-:Y:S02]  /*2fb0*/  SEL R159, R224, R159, P5 ;  /* 0x0000009fe09f7207 */ /* 0x000fe40002800000 */
[----:B------:R-:W-:Y:S02]  /*2fc0*/  ISETP.NE.U32.AND P5, PT, R166, RZ, PT ;  /* 0x000000ffa600720c */ /* 0x000fe40003fa5070 */
[----:B------:R-:W0:Y:S02]  /*2fd0*/  LDC R166, c[0x0][0x29c] ;  /* 0x0000a700ffa67b82 */ /* 0x000e240000000800 */
[----:B------:R-:W-:-:S13]  /*2fe0*/  ISETP.NE.AND.EX P5, PT, R167, RZ, PT, P5 ;  /* 0x000000ffa700720c */ /* 0x000fda0003fa5350 */
[----:B------:R-:W2:Y:S01]  /*2ff0*/  @P5 LDC.64 R164, c[0x0][0x308] ;  /* 0x0000c200ffa45b82 */ /* 0x000ea20000000a00 */
[-C--:B0-----:R-:W-:Y:S01]  /*3000*/  FMUL.FTZ R171, R171, R166.reuse ;  /* 0x000000a6abab7220 */ /* 0x081fe20000410000 */
        /* <DEDUP_REMOVED lines=11> */
[----:B0-----:R-:W0:Y:S02]  /*30c0*/  @P4 LDC.64 R164, c[0x0][0x2f8] ;  /* 0x0000be00ffa44b82 */ /* 0x001e240000000a00 */
[C---:B0-----:R-:W-:Y:S01]  /*30d0*/  @P4 IMAD.WIDE.U32 R164, R169.reuse, 0x10, R164 ;  /* 0x00000010a9a44825 */ /* 0x041fe200078e00a4 */
[----:B------:R-:W-:-:S04]  /*30e0*/  IADD3 R169, R169, 0x20, RZ ;  /* 0x00000020a9a97810 */ /* 0x000fc80007ffe0ff */
[----:B------:R3:W-:Y:S03]  /*30f0*/  @P4 STG.E.128 desc[UR4][R164.64], R160 ;  /* 0x000000a0a4004986 */ /* 0x0007e6000c101d04 */
.L_x_12856:
[----:B------:R-:W-:Y:S05]  /*3100*/  BSYNC B1 ;  /* 0x0000000000017941 */ /* 0x000fea0003800000 */
.L_x_12855:
[----:B------:R-:W-:Y:S01]  /*3110*/  LOP3.LUT P5, RZ, R5, 0x2, RZ, 0xc0, !PT ;  /* 0x0000000205ff7812 */ /* 0x000fe200078ac0ff */
[----:B------:R-:W-:-:S12]  /*3120*/  BSSY B1, `(.L_x_12865) ;  /* 0x0000052000017945 */ /* 0x000fd80003800000 */
[----:B------:R-:W-:Y:S05]  /*3130*/  @!P5 BRA `(.L_x_12866) ;  /* 0x000000040040d947 */ /* 0x000fea0003800000 */
[----:B--23--:R-:W2:Y:S01]  /*3140*/  @!P3 LDC.64 R164, c[0x0][0x2c8] ;  /* 0x0000b200ffa4bb82 */ /* 0x00cea20000000a00 */
        /* <DEDUP_REMOVED lines=15> */
.L_x_12868:
[----:B------:R-:W-:Y:S05]  /*3240*/  BSYNC B2 ;  /* 0x0000000000027941 */ /* 0x000fea0003800000 */
.L_x_12867:
        /* <DEDUP_REMOVED lines=11> */
.L_x_12870:
[----:B------:R-:W-:Y:S05]  /*3300*/  BSYNC B2 ;  /* 0x0000000000027941 */ /* 0x000fea0003800000 */
.L_x_12869:
        /* <DEDUP_REMOVED lines=11> */
.L_x_12872:
[----:B------:R-:W-:Y:S05]  /*33c0*/  BSYNC B2 ;  /* 0x0000000000027941 */ /* 0x000fea0003800000 */
.L_x_12871:
        /* <DEDUP_REMOVED lines=16> */
.L_x_12874:
[----:B------:R-:W-:Y:S05]  /*34d0*/  BSYNC B2 ;  /* 0x0000000000027941 */ /* 0x000fea0003800000 */
.L_x_12873:
        /* <DEDUP_REMOVED lines=22> */
.L_x_12866:
[----:B------:R-:W-:Y:S05]  /*3640*/  BSYNC B1 ;  /* 0x0000000000017941 */ /* 0x000fea0003800000 */
.L_x_12865:
[----:B------:R-:W-:Y:S01]  /*3650*/  LOP3.LUT P5, RZ, R5, 0x1, RZ, 0xc0, !PT ;  /* 0x0000000105ff7812 */ /* 0x000fe200078ac0ff */
[----:B------:R-:W-:-:S12]  /*3660*/  BSSY B1, `(.L_x_12875) ;  /* 0x0000052000017945 */ /* 0x000fd80003800000 */
[----:B------:R-:W-:Y:S05]  /*3670*/  @!P5 BRA `(.L_x_12876) ;  /* 0x000000040040d947 */ /* 0x000fea0003800000 */
[----:B--234-:R-:W2:Y:S01]  /*3680*/  @!P3 LDC.64 R164, c[0x0][0x2c8] ;  /* 0x0000b200ffa4bb82 */ /* 0x01cea20000000a00 */
        /* <DEDUP_REMOVED lines=15> */
.L_x_12878:
[----:B------:R-:W-:Y:S05]  /*3780*/  BSYNC B2 ;  /* 0x0000000000027941 */ /* 0x000fea0003800000 */
.L_x_12877:
        /* <DEDUP_REMOVED lines=11> */
.L_x_12880:
[----:B------:R-:W-:Y:S05]  /*3840*/  BSYNC B2 ;  /* 0x0000000000027941 */ /* 0x000fea0003800000 */
.L_x_12879:
        /* <DEDUP_REMOVED lines=11> */
.L_x_12882:
[----:B------:R-:W-:Y:S05]  /*3900*/  BSYNC B2 ;  /* 0x0000000000027941 */ /* 0x000fea0003800000 */
.L_x_12881:
        /* <DEDUP_REMOVED lines=16> */
.L_x_12884:
[----:B------:R-:W-:Y:S05]  /*3a10*/  BSYNC B2 ;  /* 0x0000000000027941 */ /* 0x000fea0003800000 */
.L_x_12883:
        /* <DEDUP_REMOVED lines=22> */
.L_x_12876:
[----:B------:R-:W-:Y:S05]  /*3b80*/  BSYNC B1 ;  /* 0x0000000000017941 */ /* 0x000fea0003800000 */
.L_x_12875:
[----:B------:R-:W-:Y:S04]  /*3b90*/  BSSY B1, `(.L_x_12885) ;  /* 0x0000052000017945 */ /* 0x000fe80003800000 */
[----:B------:R-:W-:Y:S05]  /*3ba0*/  @!P0 BRA `(.L_x_12886) ;  /* 0x0000000400408947 */ /* 0x000fea0003800000 */
[----:B0-234-:R-:W0:Y:S01]  /*3bb0*/  @!P3 LDC.64 R164, c[0x0][0x2c8] ;  /* 0x0000b200ffa4bb82 */ /* 0x01de220000000a00 */
[----:B------:R-:W-:Y:S01]  /*3bc0*/  ISETP.NE.AND P5, PT, R7, RZ, PT ;  /* 0x000000ff0700720c */ /* 0x000fe20003fa5270 */
[----:B------:R-:W-:Y:S03]  /*3bd0*/  BSSY B2, `(.L_x_12887) ;  /* 0x000000e000027945 */ /* 0x000fe60003800000 */
[----:B------:R-:W-:Y:S02]  /*3be0*/  FSEL R217, R170, RZ, !P5 ;  /* 0x000000ffaad97208 */ /* 0x000fe40006800000 */
        /* <DEDUP_REMOVED lines=12> */
.L_x_12888:
[----:B------:R-:W-:Y:S05]  /*3cb0*/  BSYNC B2 ;  /* 0x0000000000027941 */ /* 0x000fea0003800000 */
.L_x_12887:
        /* <DEDUP_REMOVED lines=11> */
.L_x_12890:
[----:B------:R-:W-:Y:S05]  /*3d70*/  BSYNC B2 ;  /* 0x0000000000027941 */ /* 0x000fea0003800000 */
.L_x_12889:
        /* <DEDUP_REMOVED lines=11> */
.L_x_12892:
[----:B------:R-:W-:Y:S05]  /*3e30*/  BSYNC B2 ;  /* 0x0000000000027941 */ /* 0x000fea0003800000 */
.L_x_12891:
        /* <DEDUP_REMOVED lines=16> */
.L_x_12894:
[----:B------:R-:W-:Y:S05]  /*3f40*/  BSYNC B2 ;  /* 0x0000000000027941 */ /* 0x000fea0003800000 */
.L_x_12893:
        /* <DEDUP_REMOVED lines=22> */
.L_x_12886:
[----:B------:R-:W-:Y:S05]  /*40b0*/  BSYNC B1 ;  /* 0x0000000000017941 */ /* 0x000fea0003800000 */
.L_x_12885:
        /* <DEDUP_REMOVED lines=18> */
.L_x_12898:
[----:B------:R-:W-:Y:S05]  /*41e0*/  BSYNC B2 ;  /* 0x0000000000027941 */ /* 0x000fea0003800000 */
.L_x_12897:
        /* <DEDUP_REMOVED lines=11> */
.L_x_12900:
[----:B------:R-:W-:Y:S05]  /*42a0*/  BSYNC B2 ;  /* 0x0000000000027941 */ /* 0x000fea0003800000 */
.L_x_12899:
        /* <DEDUP_REMOVED lines=11> */
.L_x_12902:
[----:B------:R-:W-:Y:S05]  /*4360*/  BSYNC B2 ;  /* 0x0000000000027941 */ /* 0x000fea0003800000 */
.L_x_12901:
        /* <DEDUP_REMOVED lines=16> */
.L_x_12904:
[----:B------:R-:W-:Y:S05]  /*4470*/  BSYNC B2 ;  /* 0x0000000000027941 */ /* 0x000fea0003800000 */
.L_x_12903:
        /* <DEDUP_REMOVED lines=22> */
.L_x_12896:
[----:B------:R-:W-:Y:S05]  /*45e0*/  BSYNC B1 ;  /* 0x0000000000017941 */ /* 0x000fea0003800000 */
.L_x_12895:
        /* <DEDUP_REMOVED lines=18> */
.L_x_12908:
[----:B------:R-:W-:Y:S05]  /*4710*/  BSYNC B2 ;  /* 0x0000000000027941 */ /* 0x000fea0003800000 */
.L_x_12907:
        /* <DEDUP_REMOVED lines=11> */
.L_x_12910:
[----:B------:R-:W-:Y:S05]  /*47d0*/  BSYNC B2 ;  /* 0x0000000000027941 */ /* 0x000fea0003800000 */
.L_x_12909:
        /* <DEDUP_REMOVED lines=11> */
.L_x_12912:
[----:B------:R-:W-:Y:S05]  /*4890*/  BSYNC B2 ;  /* 0x0000000000027941 */ /* 0x000fea0003800000 */
.L_x_12911:
        /* <DEDUP_REMOVED lines=16> */
.L_x_12914:
[----:B------:R-:W-:Y:S05]  /*49a0*/  BSYNC B2 ;  /* 0x0000000000027941 */ /* 0x000fea0003800000 */
.L_x_12913:
        /* <DEDUP_REMOVED lines=22> */
.L_x_12906:
[----:B------:R-:W-:Y:S05]  /*4b10*/  BSYNC B1 ;  /* 0x0000000000017941 */ /* 0x000fea0003800000 */
.L_x_12905:
[----:B------:R-:W-:Y:S01]  /*4b20*/  LOP3.LUT P5, RZ, R5, 0x10, RZ, 0xc0, !PT ;  /* 0x0000001005ff7812 */ /* 0x000fe200078ac0ff */
[----:B------:R-:W-:-:S12]  /*4b30*/  BSSY B1, `(.L_x_12915) ;  /* 0x0000050000017945 */ /* 0x000fd80003800000 */
        /* <DEDUP_REMOVED lines=17> */
.L_x_12918:
[----:B------:R-:W-:Y:S05]  /*4c50*/  BSYNC B2 ;  /* 0x0000000000027941 */ /* 0x000fea0003800000 */
.L_x_12917:
        /* <DEDUP_REMOVED lines=11> */
.L_x_12920:
[----:B------:R-:W-:Y:S05]  /*4d10*/  BSYNC B2 ;  /* 0x0000000000027941 */ /* 0x000fea0003800000 */
.L_x_12919:
        /* <DEDUP_REMOVED lines=11> */
.L_x_12922:
[----:B------:R-:W-:Y:S05]  /*4dd0*/  BSYNC B2 ;  /* 0x0000000000027941 */ /* 0x000fea0003800000 */
.L_x_12921:
        /* <DEDUP_REMOVED lines=16> */
.L_x_12924:
[----:B------:R-:W-:Y:S05]  /*4ee0*/  BSYNC B2 ;  /* 0x0000000000027941 */ /* 0x000fea0003800000 */
.L_x_12923:
[----:B------:R-:W-:Y:S02]  /*4ef0*/  ISETP.NE.U32.AND P3, PT, R166, RZ, PT ;  /* 0x000000ffa600720c */ /* 0x000fe40003f65070 */
[----:B------:R-:W-:Y:S02]  /*4f00*/  SEL R158, R215, R158, P5 ;  /* 0x0000009ed79e7207 */ /* 0x000fe40002800000 */
[----:B------:R-:W-:Y:S02]  /*4f10*/  ISETP.NE.AND.EX P3, PT, R167, RZ, PT, P3 ;  /* 0x000000ffa700720c */ /* 0x000fe40003f65330 */
[----:B------:R-:W-:-:S11]  /*4f20*/  SEL R159, R222, R159, P5 ;  /* 0x0000009fde9f7207 */ /* 0x000fd60002800000 */
[----:B------:R-:W0:Y:S02]  /*4f30*/  @P3 LDC.64 R164, c[0x0][0x308] ;  /* 0x0000c200ffa43b82 */ /* 0x000e240000000a00 */
[----:B0-----:R-:W-:-:S06]  /*4f40*/  @P3 IMAD.WIDE.U32 R164, R0, 0x10, R164 ;  /* 0x0000001000a43825 */ /* 0x001fcc00078e00a4 */
[----:B------:R-:W0:Y:S01]  /*4f50*/  LDC R0, c[0x0][0x29c] ;  /* 0x0000a700ff007b82 */ /* 0x000e220000000800 */
[----:B------:R2:W-:Y:S01]  /*4f60*/  @P3 STG.E.128 desc[UR4][R164.64], R156 ;  /* 0x0000009ca4003986 */ /* 0x0005e2000c101d04 */
[----:B------:R-:W-:-:S06]  /*4f70*/  ISETP.GT.AND P3, PT, R2, RZ, PT ;  /* 0x000000ff0200720c */ /* 0x000fcc0003f64270 */
[----:B--2---:R-:W2:Y:S01]  /*4f80*/  @P4 LDC.64 R164, c[0x0][0x2f8] ;  /* 0x0000be00ffa44b82 */ /* 0x004ea20000000a00 */
[-C--:B0-----:R-:W-:Y:S01]  /*4f90*/  FMUL.FTZ R171, R171, R0.reuse ;  /* 0x00000000abab7220 */ /* 0x081fe20000410000 */
        /* <DEDUP_REMOVED lines=9> */
.L_x_12916:
[----:B------:R-:W-:Y:S05]  /*5030*/  BSYNC B1 ;  /* 0x0000000000017941 */ /* 0x000fea0003800000 */
.L_x_12915:
[----:B0-234-:R-:W0:Y:S02]  /*5040*/  LDC.64 R164, c[0x0][0x210] ;  /* 0x00008400ffa47b82 */ /* 0x01de240000000a00 */
[----:B0-----:R-:W-:-:S04]  /*5050*/  LEA R6, R164, R6, 0x2 ;  /* 0x00000006a4067211 */ /* 0x001fc800078e10ff */
[----:B------:R-:W-:-:S13]  /*5060*/  ISETP.GE.AND P3, PT, R6, R165, PT ;  /* 0x000000a50600720c */ /* 0x000fda0003f66270 */
[----:B------:R-:W-:Y:S05]  /*5070*/  @!P3 BRA `(.L_x_12925) ;  /* 0xffffffb400a8b947 */ /* 0x000fea000383ffff */
.L_x_12805:
[----:B------:R-:W-:Y:S05]  /*5080*/  BSYNC B0 ;  /* 0x0000000000007941 */ /* 0x000fea0003800000 */
.L_x_12804:
[----:B------:R-:W0:Y:S01]  /*5090*/  S2R R3, SR_CgaCtaId ;  /* 0x0000000000037919 */ /* 0x000e220000008800 */
[----:B------:R-:W-:Y:S01]  /*50a0*/  SHF.R.U32.HI R5, RZ, 0x5, R10 ;  /* 0x00000005ff057819 */ /* 0x000fe2000001160a */
[----:B------:R-:W-:Y:S05]  /*50b0*/  WARPSYNC.ALL ;  /* 0x0000000000007948 */ /* 0x000fea0003800000 */
[----:B------:R-:W-:Y:S01]  /*50c0*/  MOV R0, 0x400 ;  /* 0x0000040000007802 */ /* 0x000fe20000000f00 */
[----:B------:R-:W2:Y:S01]  /*50d0*/  S2R R40, SR_CTAID.X ;  /* 0x0000000000287919 */ /* 0x000ea20000002500 */
[----:B------:R-:W-:Y:S01]  /*50e0*/  PRMT R8, R5, 0x2104, R8 ;  /* 0x0000210405087816 */ /* 0x000fe20000000008 */
[----:B------:R-:W-:Y:S01]  /*50f0*/  ULDC.64 UR6, c[0x0][0x2d8] ;  /* 0x0000b60000067ab9 */ /* 0x000fe20000000a00 */
[----:B------:R-:W-:Y:S01]  /*5100*/  ULDC.64 UR10, c[0x0][0x2d0] ;  /* 0x0000b400000a7ab9 */ /* 0x000fe20000000a00 */
[----:B0-----:R-:W-:-:S04]  /*5110*/  LEA R3, R3, R0, 0x18 ;  /* 0x0000000003037211 */ /* 0x001fc800078ec0ff */
[----:B------:R-:W-:Y:S01]  /*5120*/  LEA R0, R10, R3, 0x2 ;  /* 0x000000030a007211 */ /* 0x000fe200078e10ff */
[----:B------:R-:W-:Y:S02]  /*5130*/  IMAD R8, R8, 0x10, R3 ;  /* 0x0000001008087824 */ /* 0x000fe400078e0203 */
[----:B--2---:R-:W-:-:S03]  /*5140*/  IMAD R43, R40, R9, RZ ;  /* 0x00000009282b7224 */ /* 0x004fc600078e02ff */
[----:B------:R-:W-:Y:S02]  /*5150*/  STS.128 [R8], R88 ;  /* 0x0000005808007388 */ /* 0x000fe40000000c00 */
[----:B------:R-:W-:Y:S02]  /*5160*/  IADD3 R44, P0, R43, R10, RZ ;  /* 0x0000000a2b2c7210 */ /* 0x000fe40007f1e0ff */
[----:B------:R-:W-:Y:S01]  /*5170*/  STS.128 [R8+0x200], R84 ;  /* 0x0002005408007388 */ /* 0x000fe20000000c00 */
[----:B------:R-:W-:Y:S02]  /*5180*/  IADD3 R10, R9, 0x7f, -R10 ;  /* 0x0000007f090a7810 */ /* 0x000fe40007ffe80a */
[----:B------:R-:W-:Y:S01]  /*5190*/  IADD3.X R45, RZ, RZ, RZ, P0, !PT ;  /* 0x000000ffff2d7210 */ /* 0x000fe200007fe4ff */
[----:B------:R-:W-:Y:S01]  /*51a0*/  STS.128 [R8+0x400], R80 ;  /* 0x0004005008007388 */ /* 0x000fe20000000c00 */
[----:B------:R-:W-:Y:S02]  /*51b0*/  LOP3.LUT P5, RZ, R10, 0xffffff80, RZ, 0xc0, !PT ;  /* 0xffffff800aff7812 */ /* 0x000fe400078ac0ff */
        /* <DEDUP_REMOVED lines=8> */
[C---:B------:R-:W-:Y:S02]  /*5240*/  IADD3.X R47, R45.reuse, UR7, RZ, P0, !PT ;  /* 0x000000072d2f7c10 */ /* 0x040fe400087fe4ff */
[----:B------:R-:W-:Y:S01]  /*5250*/  ISETP.GE.U32.AND P0, PT, R10, 0x100, PT ;  /* 0x000001000a00780c */ /* 0x000fe20003f06070 */
[----:B------:R-:W-:Y:S01]  /*5260*/  STS.128 [R8+0xc00], R64 ;  /* 0x000c004008007388 */ /* 0x000fe20000000c00 */
[----:B------:R-:W-:-:S02]  /*5270*/  IADD3.X R45, R45, UR11, RZ, P1, !PT ;  /* 0x0000000b2d2d7c10 */ /* 0x000fc40008ffe4ff */
[C---:B------:R-:W-:Y:S01]  /*5280*/  ISETP.GE.U32.AND P3, PT, R10.reuse, 0x200, PT ;  /* 0x000002000a00780c */ /* 0x040fe20003f66070 */
[----:B------:R-:W-:Y:S01]  /*5290*/  STS.128 [R8+0xe00], R60 ;  /* 0x000e003c08007388 */ /* 0x000fe20000000c00 */
[----:B------:R-:W-:Y:S01]  /*52a0*/  BAR.SYNC.DEFER_BLOCKING 0x0 ;  /* 0x0000000000007b1d */ /* 0x000fe20000010000 */
[----:B------:R-:W-:-:S05]  /*52b0*/  ISETP.GE.U32.AND P2, PT, R10, 0x280, PT ;  /* 0x000002800a00780c */ /* 0x000fca0003f46070 */
        /* <DEDUP_REMOVED lines=13> */
[----:B--2---:R-:W-:Y:S01]  /*5390*/  FADD.FTZ R2, R2, R3 ;  /* 0x0000000302027221 */ /* 0x004fe20000010000 */
[----:B------:R-:W-:Y:S02]  /*53a0*/  @P5 MOV R3, R47 ;  /* 0x0000002f00035202 */ /* 0x000fe40000000f00 */
        /* <DEDUP_REMOVED lines=44> */
[----:B------:R-:W-:Y:S01]  /*5670*/  @P5 IMAD.MOV.U32 R2, RZ, RZ, R46 ;  /* 0x000000ffff025224 */ /* 0x000fe200078e002e */
[----:B------:R-:W-:Y:S01]  /*5680*/  @P5 IADD3 R46, P1, R46, 0x200, RZ ;  /* 0x000002002e2e5810 */ /* 0x000fe20007f3e0ff */
[----:B----4-:R-:W-:-:S04]  /*5690*/  FADD.FTZ R31, R6, R31 ;  /* 0x0000001f061f7221 */ /* 0x010fc80000010000 */
[----:B------:R-:W-:Y:S01]  /*56a0*/  @P5 IMAD.X R47, RZ, RZ, R47, P1 ;  /* 0x000000ffff2f5224 */ /* 0x000fe200008e062f */
[----:B------:R-:W-:Y:S01]  /*56b0*/  ISETP.GE.U32.AND P1, PT, R10, 0x300, PT ;  /* 0x000003000a00780c */ /* 0x000fe20003f26070 */
        /* <DEDUP_REMOVED lines=23> */
[----:B------:R-:W-:Y:S04]  /*5830*/  LDS R17, [R0+0x1600] ;  /* 0x0016000000117984 */ /* 0x000fe80000000800 */
[----:B------:R-:W-:Y:S01]  /*5840*/  LDS R18, [R0+0x3400] ;  /* 0x0034000000127984 */ /* 0x000fe20000000800 */
[----:B0-----:R-:W-:-:S03]  /*5850*/  FADD.FTZ R4, RZ, R4 ;  /* 0x00000004ff047221 */ /* 0x001fc60000010000 */
[----:B------:R-:W-:Y:S01]  /*5860*/  LDS R23, [R0+0x2600] ;  /* 0x0026000000177984 */ /* 0x000fe20000000800 */
[----:B-1----:R-:W-:-:S03]  /*5870*/  FADD.FTZ R4, R4, R37 ;  /* 0x0000002504047221 */ /* 0x002fc60000010000 */
[----:B------:R-:W0:Y:S01]  /*5880*/  LDS R16, [R0+0x800] ;  /* 0x0008000000107984 */ /* 0x000e220000000800 */
[----:B--2---:R-:W-:-:S03]  /*5890*/  FADD.FTZ R4, R4, R39 ;  /* 0x0000002704047221 */ /* 0x004fc60000010000 */
[----:B------:R-:W-:Y:S01]  /*58a0*/  LDS R37, [R0+0x2200] ;  /* 0x0022000000257984 */ /* 0x000fe20000000800 */
[----:B---3--:R-:W-:-:S03]  /*58b0*/  FADD.FTZ R41, R4, R41 ;  /* 0x0000002904297221 */ /* 0x008fc60000010000 */
[----:B------:R-:W-:Y:S01]  /*58c0*/  LDS R39, [R0+0x3200] ;  /* 0x0032000000277984 */ /* 0x000fe20000000800 */
[----:B----4-:R-:W-:-:S03]  /*58d0*/  FADD.FTZ R8, RZ, R8 ;  /* 0x00000008ff087221 */ /* 0x010fc60000010000 */
[----:B------:R1:W-:Y:S01]  /*58e0*/  @P5 STG.E desc[UR4][R2.64], R41 ;  /* 0x0000002902005986 */ /* 0x0003e2000c101904 */
[----:B------:R-:W-:-:S03]  /*58f0*/  FADD.FTZ R9, RZ, R9 ;  /* 0x00000009ff097221 */ /* 0x000fc60000010000 */
[----:B------:R-:W-:Y:S01]  /*5900*/  LDS R41, [R0+0x3600] ;  /* 0x0036000000297984 */ /* 0x000fe20000000800 */
[----:B------:R-:W-:-:S03]  /*5910*/  FADD.FTZ R9, R9, R40 ;  /* 0x0000002809097221 */ /* 0x000fc60000010000 */
[----:B------:R-:W2:Y:S01]  /*5920*/  LDS R19, [R0+0x1800] ;  /* 0x0018000000137984 */ /* 0x000ea20000000800 */
[----:B------:R-:W-:Y:S01]  /*5930*/  FADD.FTZ R9, R9, R42 ;  /* 0x0000002a09097221 */ /* 0x000fe20000010000 */
[----:B-1----:R-:W-:Y:S02]  /*5940*/  @P5 MOV R2, R44 ;  /* 0x0000002c00025202 */ /* 0x002fe40000000f00 */
[----:B------:R-:W1:Y:S01]  /*5950*/  LDS R25, [R0+0x2800] ;  /* 0x0028000000197984 */ /* 0x000e620000000800 */
[-C--:B------:R-:W-:Y:S02]  /*5960*/  @P5 MOV R3, R45.reuse ;  /* 0x0000002d00035202 */ /* 0x080fe40000000f00 */
[----:B------:R-:W-:Y:S01]  /*5970*/  @P5 IADD3 R44, P6, R44, 0x200, RZ ;  /* 0x000002002c2c5810 */ /* 0x000fe20007fde0ff */
[----:B------:R-:W3:Y:S03]  /*5980*/  LDS R6, [R0+0xa00] ;  /* 0x000a000000067984 */ /* 0x000ee60000000800 */
[----:B------:R-:W-:Y:S01]  /*5990*/  @P5 IADD3.X R45, RZ, R45, RZ, P6, !PT ;  /* 0x0000002dff2d5210 */ /* 0x000fe200037fe4ff */
[----:B------:R4:W-:Y:S01]  /*59a0*/  @P5 STG.E desc[UR4][R2.64], R29 ;  /* 0x0000001d02005986 */ /* 0x0009e2000c101904 */
[----:B------:R-:W-:Y:S01]  /*59b0*/  @P0 IMAD.MOV.U32 R4, RZ, RZ, R44 ;  /* 0x000000ffff040224 */ /* 0x000fe200078e002c */
[----:B------:R-:W-:-:S02]  /*59c0*/  ISETP.GE.U32.AND P5, PT, R10, 0x380, PT ;  /* 0x000003800a00780c */ /* 0x000fc40003fa6070 */
[----:B------:R-:W3:Y:S01]  /*59d0*/  LDS R29, [R0+0x1200] ;  /* 0x00120000001d7984 */ /* 0x000ee20000000800 */
[----:B------:R-:W-:Y:S01]  /*59e0*/  @P0 MOV R5, R45 ;  /* 0x0000002d00050202 */ /* 0x000fe20000000f00 */
[----:B0-----:R-:W-:Y:S02]  /*59f0*/  FADD.FTZ R16, RZ, R16 ;  /* 0x00000010ff107221 */ /* 0x001fe40000010000 */
[----:B------:R-:W0:Y:S01]  /*5a00*/  LDS R21, [R0+0x1a00] ;  /* 0x001a000000157984 */ /* 0x000e220000000800 */
[----:B----4-:R-:W-:-:S03]  /*5a10*/  @P0 MOV R2, R46 ;  /* 0x0000002e00020202 */ /* 0x010fc60000000f00 */
[----:B------:R-:W4:Y:S01]  /*5a20*/  LDS R27, [R0+0x2a00] ;  /* 0x002a0000001b7984 */ /* 0x000f220000000800 */
[----:B------:R-:W-:Y:S02]  /*5a30*/  @P0 IADD3 R46, P6, R46, 0x200, RZ ;  /* 0x000002002e2e0810 */ /* 0x000fe40007fde0ff */
[-C--:B------:R-:W-:Y:S01]  /*5a40*/  @P0 MOV R3, R47.reuse ;  /* 0x0000002f00030202 */ /* 0x080fe20000000f00 */
[----:B------:R-:W4:Y:S01]  /*5a50*/  LDS R43, [R0+0x3a00] ;  /* 0x003a0000002b7984 */ /* 0x000f220000000800 */
[----:B------:R-:W-:Y:S02]  /*5a60*/  @P0 IADD3.X R47, RZ, R47, RZ, P6, !PT ;  /* 0x0000002fff2f0210 */ /* 0x000fe400037fe4ff */
[----:B------:R-:W-:Y:S01]  /*5a70*/  @P0 IADD3 R44, P6, R44, 0x200, RZ ;  /* 0x000002002c2c0810 */ /* 0x000fe20007fde0ff */
[----:B------:R-:W-:Y:S03]  /*5a80*/  LDS R12, [R0+0x2e00] ;  /* 0x002e0000000c7984 */ /* 0x000fe60000000800 */
[----:B------:R-:W-:Y:S01]  /*5a90*/  @P0 IADD3.X R45, RZ, R45, RZ, P6, !PT ;  /* 0x0000002dff2d0210 */ /* 0x000fe200037fe4ff */
[----:B------:R-:W-:Y:S01]  /*5aa0*/  LDS R14, [R0+0x3e00] ;  /* 0x003e0000000e7984 */ /* 0x000fe20000000800 */
[----:B------:R-:W-:Y:S01]  /*5ab0*/  ISETP.GE.U32.AND P6, PT, R10, 0x400, PT ;  /* 0x000004000a00780c */ /* 0x000fe20003fc6070 */
[----:B--2---:R-:W-:-:S02]  /*5ac0*/  FADD.FTZ R16, R16, R19 ;  /* 0x0000001310107221 */ /* 0x004fc40000010000 */
[----:B------:R-:W2:Y:S02]  /*5ad0*/  LDS R10, [R0+0x600] ;  /* 0x00060000000a7984 */ /* 0x000ea40000000800 */
[----:B-1----:R-:W-:Y:S01]  /*5ae0*/  FADD.FTZ R16, R16, R25 ;  /* 0x0000001910107221 */ /* 0x002fe20000010000 */
[----:B---3--:R-:W-:Y:S01]  /*5af0*/  FADD.FTZ R6, RZ, R6 ;  /* 0x00000006ff067221 */ /* 0x008fe20000010000 */
[----:B------:R-:W-:Y:S01]  /*5b00*/  FADD.FTZ R8, R8, R29 ;  /* 0x0000001d08087221 */ /* 0x000fe20000010000 */
[----:B------:R-:W-:Y:S02]  /*5b10*/  FADD.FTZ R29, R9, R18 ;  /* 0x00000012091d7221 */ /* 0x000fe40000010000 */
[----:B------:R-:W1:Y:S01]  /*5b20*/  LDS R9, [R0+0xe00] ;  /* 0x000e000000097984 */ /* 0x000e620000000800 */
[----:B------:R-:W-:Y:S01]  /*5b30*/  FADD.FTZ R8, R8, R37 ;  /* 0x0000002508087221 */ /* 0x000fe20000010000 */
[----:B0-----:R-:W-:Y:S02]  /*5b40*/  FADD.FTZ R6, R6, R21 ;  /* 0x0000001506067221 */ /* 0x001fe40000010000 */
[----:B------:R-:W0:Y:S01]  /*5b50*/  LDS R37, [R0+0x3800] ;  /* 0x0038000000257984 */ /* 0x000e220000000800 */
[----:B------:R-:W-:Y:S01]  /*5b60*/  FADD.FTZ R39, R8, R39 ;  /* 0x0000002708277221 */ /* 0x000fe20000010000 */
[----:B----4-:R-:W-:-:S02]  /*5b70*/  FADD.FTZ R6, R6, R27 ;  /* 0x0000001b06067221 */ /* 0x010fc40000010000 */
[----:B------:R-:W3:Y:S02]  /*5b80*/  LDS R8, [R0+0xc00] ;  /* 0x000c000000087984 */ /* 0x000ee40000000800 */
[----:B------:R-:W-:Y:S02]  /*5b90*/  FADD.FTZ R43, R6, R43 ;  /* 0x0000002b062b7221 */ /* 0x000fe40000010000 */
[----:B------:R4:W-:Y:S04]  /*5ba0*/  @P0 STG.E desc[UR4][R2.64], R39 ;  /* 0x0000002702000986 */ /* 0x0009e8000c101904 */
[----:B------:R-:W-:Y:S01]  /*5bb0*/  @P0 STG.E desc[UR4][R4.64], R31 ;  /* 0x0000001f04000986 */ /* 0x000fe2000c101904 */
[----:B--2---:R-:W-:Y:S01]  /*5bc0*/  FADD.FTZ R10, RZ, R10 ;  /* 0x0000000aff0a7221 */ /* 0x004fe20000010000 */
[----:B----4-:R-:W-:Y:S01]  /*5bd0*/  @P4 IMAD.MOV.U32 R2, RZ, RZ, R46 ;  /* 0x000000ffff024224 */ /* 0x010fe200078e002e */
[----:B------:R-:W-:-:S02]  /*5be0*/  @P4 MOV R3, R47 ;  /* 0x0000002f00034202 */ /* 0x000fc40000000f00 */
[----:B------:R-:W-:Y:S01]  /*5bf0*/  FADD.FTZ R10, R10, R17 ;  /* 0x000000110a0a7221 */ /* 0x000fe20000010000 */
[----:B------:R-:W-:Y:S01]  /*5c00*/  @P4 IADD3 R46, P0, R46, 0x200, RZ ;  /* 0x000002002e2e4810 */ /* 0x000fe20007f1e0ff */
[----:B------:R-:W2:Y:S02]  /*5c10*/  LDS R17, [R0+0x1c00] ;  /* 0x001c000000117984 */ /* 0x000ea40000000800 */
[----:B------:R-:W-:Y:S02]  /*5c20*/  FADD.FTZ R10, R10, R23 ;  /* 0x000000170a0a7221 */ /* 0x000fe40000010000 */
[----:B------:R-:W4:Y:S01]  /*5c30*/  LDS R23, [R0+0x2c00] ;  /* 0x002c000000177984 */ /* 0x000f220000000800 */
[----:B------:R-:W-:Y:S02]  /*5c40*/  @P4 IMAD.X R47, RZ, RZ, R47, P0 ;  /* 0x000000ffff2f4224 */ /* 0x000fe400000e062f */
[----:B------:R-:W-:Y:S01]  /*5c50*/  FADD.FTZ R41, R10, R41 ;  /* 0x000000290a297221 */ /* 0x000fe20000010000 */
[----:B------:R3:W-:Y:S04]  /*5c60*/  @P4 STG.E desc[UR4][R2.64], R29 ;  /* 0x0000001d02004986 */ /* 0x0007e8000c101904 */
[----:B------:R-:W4:Y:S01]  /*5c70*/  LDS R29, [R0+0x3c00] ;  /* 0x003c0000001d7984 */ /* 0x000f220000000800 */
[----:B-1----:R-:W-:-:S03]  /*5c80*/  FADD.FTZ R9, RZ, R9 ;  /* 0x00000009ff097221 */ /* 0x002fc60000010000 */
[----:B------:R-:W1:Y:S01]  /*5c90*/  LDS R10, [R0+0x1e00] ;  /* 0x001e0000000a7984 */ /* 0x000e620000000800 */
[----:B0-----:R-:W-:Y:S01]  /*5ca0*/  FADD.FTZ R37, R16, R37 ;  /* 0x0000002510257221 */ /* 0x001fe20000010000 */
[----:B---3--:R-:W-:Y:S01]  /*5cb0*/  @P4 MOV R2, R44 ;  /* 0x0000002c00024202 */ /* 0x008fe20000000f00 */
[----:B------:R-:W-:Y:S01]  /*5cc0*/  FADD.FTZ R8, RZ, R8 ;  /* 0x00000008ff087221 */ /* 0x000fe20000010000 */
[----:B------:R-:W-:Y:S02]  /*5cd0*/  @P4 MOV R3, R45 ;  /* 0x0000002d00034202 */ /* 0x000fe40000000f00 */
[----:B------:R-:W-:-:S03]  /*5ce0*/  @P4 IADD3 R44, P0, R44, 0x200, RZ ;  /* 0x000002002c2c4810 */ /* 0x000fc60007f1e0ff */
[----:B------:R0:W-:Y:S01]  /*5cf0*/  @P4 STG.E desc[UR4][R2.64], R7 ;  /* 0x0000000702004986 */ /* 0x0001e2000c101904 */
[----:B------:R-:W-:Y:S02]  /*5d00*/  @P4 IADD3.X R45, RZ, R45, RZ, P0, !PT ;  /* 0x0000002dff2d4210 */ /* 0x000fe400007fe4ff */
[----:B0-----:R-:W-:Y:S01]  /*5d10*/  @P3 MOV R2, R46 ;  /* 0x0000002e00023202 */ /* 0x001fe20000000f00 */
[----:B--2---:R-:W-:Y:S01]  /*5d20*/  FADD.FTZ R8, R8, R17 ;  /* 0x0000001108087221 */ /* 0x004fe20000010000 */
[-C--:B------:R-:W-:Y:S02]  /*5d30*/  @P3 MOV R3, R47.reuse ;  /* 0x0000002f00033202 */ /* 0x080fe40000000f00 */
[----:B------:R-:W-:Y:S01]  /*5d40*/  @P3 IADD3 R46, P0, R46, 0x200, RZ ;  /* 0x000002002e2e3810 */ /* 0x000fe20007f1e0ff */
[----:B----4-:R-:W-:Y:S02]  /*5d50*/  FADD.FTZ R8, R8, R23 ;  /* 0x0000001708087221 */ /* 0x010fe40000010000 */
[----:B------:R0:W-:Y:S01]  /*5d60*/  @P3 STG.E desc[UR4][R2.64], R41 ;  /* 0x0000002902003986 */ /* 0x0001e2000c101904 */
[----:B------:R-:W-:Y:S01]  /*5d70*/  @P3 IADD3.X R47, RZ, R47, RZ, P0, !PT ;  /* 0x0000002fff2f3210 */ /* 0x000fe200007fe4ff */
[----:B------:R-:W-:Y:S01]  /*5d80*/  FADD.FTZ R29, R8, R29 ;  /* 0x0000001d081d7221 */ /* 0x000fe20000010000 */
[----:B-1----:R-:W-:Y:S01]  /*5d90*/  FADD.FTZ R9, R9, R10 ;  /* 0x0000000a09097221 */ /* 0x002fe20000010000 */
[----:B0-----:R-:W-:Y:S01]  /*5da0*/  @P3 IMAD.MOV.U32 R2, RZ, RZ, R44 ;  /* 0x000000ffff023224 */ /* 0x001fe200078e002c */
[----:B------:R-:W-:-:S02]  /*5db0*/  @P3 MOV R3, R45 ;  /* 0x0000002d00033202 */ /* 0x000fc40000000f00 */
[----:B------:R-:W-:Y:S01]  /*5dc0*/  FADD.FTZ R9, R9, R12 ;  /* 0x0000000c09097221 */ /* 0x000fe20000010000 */
[----:B------:R-:W-:Y:S02]  /*5dd0*/  @P3 IADD3 R44, P4, R44, 0x200, RZ ;  /* 0x000002002c2c3810 */ /* 0x000fe40007f9e0ff */
[----:B------:R0:W-:Y:S02]  /*5de0*/  @P3 STG.E desc[UR4][R2.64], R11 ;  /* 0x0000000b02003986 */ /* 0x0001e4000c101904 */
[----:B------:R-:W-:Y:S01]  /*5df0*/  @P3 IADD3.X R45, RZ, R45, RZ, P4, !PT ;  /* 0x0000002dff2d3210 */ /* 0x000fe200027fe4ff */
[----:B------:R-:W-:Y:S01]  /*5e00*/  FADD.FTZ R9, R9, R14 ;  /* 0x0000000e09097221 */ /* 0x000fe20000010000 */
[----:B0-----:R-:W-:Y:S01]  /*5e10*/  @P2 IMAD.MOV.U32 R2, RZ, RZ, R46 ;  /* 0x000000ffff022224 */ /* 0x001fe200078e002e */
[----:B------:R-:W-:Y:S02]  /*5e20*/  @P2 MOV R3, R47 ;  /* 0x0000002f00032202 */ /* 0x000fe40000000f00 */
        /* <DEDUP_REMOVED lines=8> */
[----:B------:R-:W-:Y:S01]  /*5eb0*/  @P1 IMAD.MOV.U32 R4, RZ, RZ, R44 ;  /* 0x000000ffff041224 */ /* 0x000fe200078e002c */
[----:B------:R-:W-:Y:S02]  /*5ec0*/  @P1 IADD3 R44, P2, R44, 0x200, RZ ;  /* 0x000002002c2c1810 */ /* 0x000fe40007f5e0ff */
[-C--:B------:R-:W-:Y:S02]  /*5ed0*/  @P1 MOV R5, R45.reuse ;  /* 0x0000002d00051202 */ /* 0x080fe40000000f00 */
[----:B------:R-:W-:Y:S02]  /*5ee0*/  @P1 IADD3.X R45, RZ, R45, RZ, P2, !PT ;  /* 0x0000002dff2d1210 */ /* 0x000fe400017fe4ff */
[----:B------:R-:W-:Y:S02]  /*5ef0*/  @P5 MOV R6, R44 ;  /* 0x0000002c00065202 */ /* 0x000fe40000000f00 */
[----:B------:R-:W-:-:S02]  /*5f00*/  @P5 MOV R7, R45 ;  /* 0x0000002d00075202 */ /* 0x000fc40000000f00 */
[----:B0-----:R-:W-:Y:S02]  /*5f10*/  @P1 MOV R2, R46 ;  /* 0x0000002e00021202 */ /* 0x001fe40000000f00 */
[-C--:B------:R-:W-:Y:S02]  /*5f20*/  @P1 MOV R3, R47.reuse ;  /* 0x0000002f00031202 */ /* 0x080fe40000000f00 */
[----:B------:R-:W-:Y:S02]  /*5f30*/  @P1 IADD3 R46, P0, R46, 0x200, RZ ;  /* 0x000002002e2e1810 */ /* 0x000fe40007f1e0ff */
[----:B------:R-:W-:Y:S01]  /*5f40*/  @P5 IADD3 R44, P2, R44, 0x200, RZ ;  /* 0x000002002c2c5810 */ /* 0x000fe20007f5e0ff */
[----:B------:R0:W-:Y:S01]  /*5f50*/  @P1 STG.E desc[UR4][R2.64], R43 ;  /* 0x0000002b02001986 */ /* 0x0001e2000c101904 */
[----:B------:R-:W-:Y:S02]  /*5f60*/  @P1 IADD3.X R47, RZ, R47, RZ, P0, !PT ;  /* 0x0000002fff2f1210 */ /* 0x000fe400007fe4ff */
[----:B------:R-:W-:Y:S01]  /*5f70*/  @P5 IADD3.X R45, RZ, R45, RZ, P2, !PT ;  /* 0x0000002dff2d5210 */ /* 0x000fe200017fe4ff */
[----:B------:R1:W-:Y:S01]  /*5f80*/  @P1 STG.E desc[UR4][R4.64], R13 ;  /* 0x0000000d04001986 */ /* 0x0003e2000c101904 */
[----:B0-----:R-:W-:Y:S01]  /*5f90*/  @P5 IMAD.MOV.U32 R2, RZ, RZ, R46 ;  /* 0x000000ffff025224 */ /* 0x001fe200078e002e */
[----:B------:R-:W-:-:S02]  /*5fa0*/  @P5 IADD3 R46, P0, R46, 0x200, RZ ;  /* 0x000002002e2e5810 */ /* 0x000fc40007f1e0ff */
[----:B------:R-:W-:Y:S01]  /*5fb0*/  @P5 MOV R3, R47 ;  /* 0x0000002f00035202 */ /* 0x000fe20000000f00 */
[----:B-1----:R-:W-:Y:S01]  /*5fc0*/  IMAD.MOV.U32 R4, RZ, RZ, R44 ;  /* 0x000000ffff047224 */ /* 0x002fe200078e002c */
[----:B------:R-:W-:Y:S01]  /*5fd0*/  MOV R5, R45 ;  /* 0x0000002d00057202 */ /* 0x000fe20000000f00 */
[----:B------:R-:W-:Y:S02]  /*5fe0*/  @P5 IMAD.X R47, RZ, RZ, R47, P0 ;  /* 0x000000ffff2f5224 */ /* 0x000fe400000e062f */
        /* <DEDUP_REMOVED lines=8> */
.L_x_12844:
[----:B------:R-:W-:Y:S01]  /*6070*/  HFMA2.MMA R221, -RZ, RZ, 0, 5.9604644775390625e-08 ;  /* 0x00000001ffdd7435 */ /* 0x000fe200000001ff */
[----:B------:R-:W-:Y:S01]  /*6080*/  BSSY B1, `(.L_x_12926) ;  /* 0x0000007000017945 */ /* 0x000fe20003800000 */
[----:B------:R-:W-:Y:S01]  /*6090*/  MOV R224, R219 ;  /* 0x000000db00e07202 */ /* 0x000fe20000000f00 */
[----:B-1----:R-:W-:Y:S01]  /*60a0*/  IMAD.MOV.U32 R226, RZ, RZ, 0x1f ;  /* 0x0000001fffe27424 */ /* 0x002fe200078e00ff */
[----:B------:R-:W-:-:S07]  /*60b0*/  MOV R215, 0xffffffff ;  /* 0xffffffff00d77802 */ /* 0x000fce0000000f00 */
[----:B0----5:R-:W-:Y:S05]  /*60c0*/  WARPSYNC.COLLECTIVE R215, `(.L_x_12927) ;  /* 0x00000000d7087348 */ /* 0x021fea0003c00000 */
[----:B-----5:R1:W2:Y:S02]  /*60d0*/  SHFL.BFLY P4, R217, R224, R221, R226 ;  /* 0x0c0000dde0d97389 */ /* 0x0202a400000800e2 */
[----:B012---:R-:W-:Y:S01]  /*60e0*/  ENDCOLLECTIVE ;  /* 0x000000000000791b */ /* 0x007fe20003800000 */
.L_x_12927:
[----:B------:R-:W-:Y:S05]  /*60f0*/  BSYNC B1 ;  /* 0x0000000000017941 */ /* 0x000fea0003800000 */
.L_x_12926:
        /* <DEDUP_REMOVED lines=8> */
.L_x_12928:
[----:B------:R-:W-:Y:S01]  /*6180*/  FADD.FTZ R164, R164, R219 ;  /* 0x000000dba4a47221 */ /* 0x000fe20000010000 */
[----:B------:R-:W-:-:S03]  /*6190*/  HFMA2.MMA R221, -RZ, RZ, 0, 1.1920928955078125e-07 ;  /* 0x00000002ffdd7435 */ /* 0x000fc600000001ff */
[----:B------:R-:W-:Y:S01]  /*61a0*/  IMAD.MOV.U32 R224, RZ, RZ, R164 ;  /* 0x000000ffffe07224 */ /* 0x000fe200078e00a4 */
[----:B------:R-:W-:-:S07]  /*61b0*/  MOV R165, R217 ;  /* 0x000000d900a57202 */ /* 0x000fce0000000f00 */
[----:B------:R-:W-:Y:S05]  /*61c0*/  WARPSYNC.COLLECTIVE R215, `(.L_x_12929) ;  /* 0x00000000d7087348 */ /* 0x000fea0003c00000 */
[----:B------:R0:W1:Y:S02]  /*61d0*/  SHFL.BFLY P4, R217, R224, R221, R226 ;  /* 0x0c0000dde0d97389 */ /* 0x00006400000800e2 */
[----:B01----:R-:W-:Y:S01]  /*61e0*/  ENDCOLLECTIVE ;  /* 0x000000000000791b */ /* 0x003fe20003800000 */
.L_x_12929:
[----:B------:R-:W-:-:S05]  /*61f0*/  FADD.FTZ R165, R165, R222 ;  /* 0x000000dea5a57221 */ /* 0x000fca0000010000 */
[----:B------:R-:W-:Y:S02]  /*6200*/  MOV R224, R165 ;  /* 0x000000a500e07202 */ /* 0x000fe40000000f00 */
[----:B------:R-:W-:-:S07]  /*6210*/  MOV R167, R217 ;  /* 0x000000d900a77202 */ /* 0x000fce0000000f00 */
[----:B------:R-:W-:Y:S05]  /*6220*/  WARPSYNC.COLLECTIVE R215, `(.L_x_12930) ;  /* 0x00000000d7087348 */ /* 0x000fea0003c00000 */
[----:B------:R0:W1:Y:S02]  /*6230*/  SHFL.BFLY P4, R217, R224, R221, R226 ;  /* 0x0c0000dde0d97389 */ /* 0x00006400000800e2 */
[----:B01----:R-:W-:Y:S01]  /*6240*/  ENDCOLLECTIVE ;  /* 0x000000000000791b */ /* 0x003fe20003800000 */
.L_x_12930:
[----:B------:R-:W-:Y:S01]  /*6250*/  FADD.FTZ R167, R164, R167 ;  /* 0x000000a7a4a77221 */ /* 0x000fe20000010000 */
[----:B------:R-:W-:-:S04]  /*6260*/  HFMA2.MMA R221, -RZ, RZ, 0, 2.384185791015625e-07 ;  /* 0x00000004ffdd7435 */ /* 0x000fc800000001ff */
[----:B------:R-:W-:Y:S01]  /*6270*/  MOV R224, R167 ;  /* 0x000000a700e07202 */ /* 0x000fe20000000f00 */
[----:B------:R-:W-:-:S07]  /*6280*/  IMAD.MOV.U32 R166, RZ, RZ, R217 ;  /* 0x000000ffffa67224 */ /* 0x000fce00078e00d9 */
[----:B------:R-:W-:Y:S05]  /*6290*/  WARPSYNC.COLLECTIVE R215, `(.L_x_12931) ;  /* 0x00000000d7087348 */ /* 0x000fea0003c00000 */
[----:B------:R0:W1:Y:S02]  /*62a0*/  SHFL.BFLY P4, R217, R224, R221, R226 ;  /* 0x0c0000dde0d97389 */ /* 0x00006400000800e2 */
[----:B01----:R-:W-:Y:S01]  /*62b0*/  ENDCOLLECTIVE ;  /* 0x000000000000791b */ /* 0x003fe20003800000 */
.L_x_12931:
[----:B------:R-:W-:-:S04]  /*62c0*/  FADD.FTZ R166, R165, R166 ;  /* 0x000000a6a5a67221 */ /* 0x000fc80000010000 */
[----:B------:R-:W-:Y:S01]  /*62d0*/  IMAD.MOV.U32 R224, RZ, RZ, R166 ;  /* 0x000000ffffe07224 */ /* 0x000fe200078e00a6 */
[----:B------:R-:W-:-:S07]  /*62e0*/  MOV R168, R217 ;  /* 0x000000d900a87202 */ /* 0x000fce0000000f00 */
[----:B------:R-:W-:Y:S05]  /*62f0*/  WARPSYNC.COLLECTIVE R215, `(.L_x_12932) ;  /* 0x00000000d7087348 */ /* 0x000fea0003c00000 */
[----:B------:R0:W1:Y:S02]  /*6300*/  SHFL.BFLY P4, R217, R224, R221, R226 ;  /* 0x0c0000dde0d97389 */ /* 0x00006400000800e2 */
[----:B01----:R-:W-:Y:S01]  /*6310*/  ENDCOLLECTIVE ;  /* 0x000000000000791b */ /* 0x003fe20003800000 */
.L_x_12932:
[----:B------:R-:W-:Y:S01]  /*6320*/  FADD.FTZ R168, R167, R168 ;  /* 0x000000a8a7a87221 */ /* 0x000fe20000010000 */
[----:B------:R-:W-:-:S04]  /*6330*/  HFMA2.MMA R221, -RZ, RZ, 0, 4.76837158203125e-07 ;  /* 0x00000008ffdd7435 */ /* 0x000fc800000001ff */
[----:B------:R-:W-:Y:S02]  /*6340*/  MOV R224, R168 ;  /* 0x000000a800e07202 */ /* 0x000fe40000000f00 */
[----:B------:R-:W-:-:S07]  /*6350*/  MOV R169, R217 ;  /* 0x000000d900a97202 */ /* 0x000fce0000000f00 */
[----:B------:R-:W-:Y:S05]  /*6360*/  WARPSYNC.COLLECTIVE R215, `(.L_x_12933) ;  /* 0x00000000d7087348 */ /* 0x000fea0003c00000 */
[----:B------:R0:W1:Y:S02]  /*6370*/  SHFL.BFLY P4, R217, R224, R221, R226 ;  /* 0x0c0000dde0d97389 */ /* 0x00006400000800e2 */
[----:B01----:R-:W-:Y:S01]  /*6380*/  ENDCOLLECTIVE ;  /* 0x000000000000791b */ /* 0x003fe20003800000 */
.L_x_12933:
[----:B------:R-:W-:-:S05]  /*6390*/  FADD.FTZ R169, R166, R169 ;  /* 0x000000a9a6a97221 */ /* 0x000fca0000010000 */
[----:B------:R-:W-:Y:S01]  /*63a0*/  MOV R224, R169 ;  /* 0x000000a900e07202 */ /* 0x000fe20000000f00 */
[----:B------:R-:W-:-:S07]  /*63b0*/  IMAD.MOV.U32 R171, RZ, RZ, R217 ;  /* 0x000000ffffab7224 */ /* 0x000fce00078e00d9 */
[----:B------:R-:W-:Y:S05]  /*63c0*/  WARPSYNC.COLLECTIVE R215, `(.L_x_12934) ;  /* 0x00000000d7087348 */ /* 0x000fea0003c00000 */
[----:B------:R0:W1:Y:S02]  /*63d0*/  SHFL.BFLY P4, R217, R224, R221, R226 ;  /* 0x0c0000dde0d97389 */ /* 0x00006400000800e2 */
[----:B01----:R-:W-:Y:S01]  /*63e0*/  ENDCOLLECTIVE ;  /* 0x000000000000791b */ /* 0x003fe20003800000 */
.L_x_12934:
[----:B------:R-:W-:-:S05]  /*63f0*/  FADD.FTZ R171, R168, R171 ;  /* 0x000000aba8ab7221 */ /* 0x000fca0000010000 */
[----:B------:R-:W-:Y:S01]  /*6400*/  MOV R224, R171 ;  /* 0x000000ab00e07202 */ /* 0x000fe20000000f00 */
[----:B------:R-:W-:Y:S01]  /*6410*/  IMAD.MOV.U32 R221, RZ, RZ, 0x10 ;  /* 0x00000010ffdd7424 */ /* 0x000fe200078e00ff */
[----:B------:R-:W-:-:S07]  /*6420*/  MOV R170, R217 ;  /* 0x000000d900aa7202 */ /* 0x000fce0000000f00 */
[----:B------:R-:W-:Y:S05]  /*6430*/  WARPSYNC.COLLECTIVE R215, `(.L_x_12935) ;  /* 0x00000000d7087348 */ /* 0x000fea0003c00000 */
[----:B------:R0:W1:Y:S02]  /*6440*/  SHFL.BFLY P4, R217, R224, R221, R226 ;  /* 0x0c0000dde0d97389 */ /* 0x00006400000800e2 */
[----:B01----:R-:W-:Y:S01]  /*6450*/  ENDCOLLECTIVE ;  /* 0x000000000000791b */ /* 0x003fe20003800000 */
.L_x_12935:
[----:B------:R-:W-:-:S05]  /*6460*/  FADD.FTZ R170, R169, R170 ;  /* 0x000000aaa9aa7221 */ /* 0x000fca0000010000 */
[----:B------:R-:W-:Y:S02]  /*6470*/  MOV R224, R170 ;  /* 0x000000aa00e07202 */ /* 0x000fe40000000f00 */
[----:B------:R-:W-:-:S07]  /*6480*/  MOV R164, R217 ;  /* 0x000000d900a47202 */ /* 0x000fce0000000f00 */
[----:B------:R-:W-:Y:S05]  /*6490*/  WARPSYNC.COLLECTIVE R215, `(.L_x_12936) ;  /* 0x00000000d7087348 */ /* 0x000fea0003c00000 */
[----:B------:R0:W1:Y:S02]  /*64a0*/  SHFL.BFLY P4, R217, R224, R221, R226 ;  /* 0x0c0000dde0d97389 */ /* 0x00006400000800e2 */
[----:B01----:R-:W-:Y:S01]  /*64b0*/  ENDCOLLECTIVE ;  /* 0x000000000000791b */ /* 0x003fe20003800000 */
.L_x_12936:
[----:B------:R-:W-:Y:S01]  /*64c0*/  MOV R165, R217 ;  /* 0x000000d900a57202 */ /* 0x000fe20000000f00 */
[----:B------:R-:W-:Y:S06]  /*64d0*/  BRA `(.L_x_12937) ;  /* 0xffffffc000287947 */ /* 0x000fec000383ffff */
.L_x_12938:
        /* <DEDUP_REMOVED lines=10> */
.L_x_14386:


//--------------------- .text._ZN10layer_norm13ln_bwd_kernelINS_13Kernel_traitsIfffffjLj1024ELj1ELj4ELj1ELj16ENS_18Kernel_traits_baseILj1024EfffffjLj128EEEEELb0ELb0ELb1ELb1EEEvNS_9BwdParamsE --------------------------
	.section	.text._ZN10layer_norm13ln_bwd_kernelINS_13Kernel_traitsIfffffjLj1024ELj1ELj4ELj1ELj16ENS_18Kernel_traits_baseILj1024EfffffjLj128EEEEELb0ELb0ELb1ELb1EEEvNS_9BwdParamsE,"ax",@progbits
	.align	128
        .global         _ZN10layer_norm13ln_bwd_kernelINS_13Kernel_traitsIfffffjLj1024ELj1ELj4ELj1ELj16ENS_18Kernel_traits_baseILj1024EfffffjLj128EEEEELb0ELb0ELb1ELb1EEEvNS_9BwdParamsE
        .type           _ZN10layer_norm13ln_bwd_kernelINS_13Kernel_traitsIfffffjLj1024ELj1ELj4ELj1ELj16ENS_18Kernel_traits_baseILj1024EfffffjLj128EEEEELb0ELb0ELb1ELb1EEEvNS_9BwdParamsE,@function
        .size           _ZN10layer_norm13ln_bwd_kernelINS_13Kernel_traitsIfffffjLj1024ELj1ELj4ELj1ELj16ENS_18Kernel_traits_baseILj1024EfffffjLj128EEEEELb0ELb0ELb1ELb1EEEvNS_9BwdParamsE,(.L_x_14387 - _ZN10layer_norm13ln_bwd_kernelINS_13Kernel_traitsIfffffjLj1024ELj1ELj4ELj1ELj16ENS_18Kernel_traits_baseILj1024EfffffjLj128EEEEELb0ELb0ELb1ELb1EEEvNS_9BwdParamsE)
        .other          _ZN10layer_norm13ln_bwd_kernelINS_13Kernel_traitsIfffffjLj1024ELj1ELj4ELj1ELj16ENS_18Kernel_traits_baseILj1024EfffffjLj128EEEEELb0ELb0ELb1ELb1EEEvNS_9BwdParamsE,@"STO_CUDA_ENTRY STV_DEFAULT"
_ZN10layer_norm13ln_bwd_kernelINS_13Kernel_traitsIfffffjLj1024ELj1ELj4ELj1ELj16ENS_18Kernel_traits_baseILj1024EfffffjLj128EEEEELb0ELb0ELb1ELb1EEEvNS_9BwdParamsE:
.text._ZN10layer_norm13ln_bwd_kernelINS_13Kernel_traitsIfffffjLj1024ELj1ELj4ELj1ELj16ENS_18Kernel_traits_baseILj1024EfffffjLj128EEEEELb0ELb0ELb1ELb1EEEvNS_9BwdParamsE:
        /* <DEDUP_REMOVED lines=46> */
.L_x_12940:
        /* <DEDUP_REMOVED lines=46> */
.L_x_13025:
        /* <DEDUP_REMOVED lines=8> */
[----:B-----5:R4:W5:Y:S01]  /*0640*/  LDG.E R5, desc[UR4][R170.64] ;  /* 0x00000004aa057981 */ /* 0x020962000c1e1900 */
        /* <DEDUP_REMOVED lines=43> */
.L_x_12943:
        /* <DEDUP_REMOVED lines=8> */
[----:B------:R-:W-:-:S04]  /*0980*/  LEA.HI.SX32 R3, R3, R216, 0x1e ;  /* 0x000000d803037211 */ /* 0x000fc800078ff2ff */
[----:B------:R0:W3:Y:S01]  /*0990*/  LDG.E R218, desc[UR4][R218.64] ;  /* 0x00000004dada7981 */ /* 0x0000e2000c1e1900 */
[----:B-1----:R-:W-:Y:S01]  /*09a0*/  IMAD.WIDE.U32 R12, R7, 0x10, R10 ;  /* 0x00000010070c7825 */ /* 0x002fe200078e000a */
[----:B------:R-:W-:-:S03]  /*09b0*/  IADD3 R169, R3, 0x40, RZ ;  /* 0x0000004003a97810 */ /* 0x000fc60007ffe0ff */
[--C-:B------:R-:W-:Y:S02]  /*09c0*/  IMAD.WIDE.U32 R156, R215, 0x10, R10.reuse ;  /* 0x00000010d79c7825 */ /* 0x100fe400078e000a */
[----:B------:R-:W4:Y:S02]  /*09d0*/  LDG.E.128 R12, desc[UR4][R12.64] ;  /* 0x000000040c0c7981 */ /* 0x000f24000c1e1d00 */
[----:B------:R-:W-:Y:S02]  /*09e0*/  IMAD.WIDE.U32 R164, R214, 0x10, R10 ;  /* 0x00000010d6a47825 */ /* 0x000fe400078e000a */
[----:B------:R-:W4:Y:S02]  /*09f0*/  LDG.E.128 R156, desc[UR4][R156.64] ;  /* 0x000000049c9c7981 */ /* 0x000f24000c1e1d00 */
[--C-:B--2---:R-:W-:Y:S02]  /*0a00*/  IMAD.WIDE.U32 R152, R3, 0x10, R8.reuse ;  /* 0x0000001003987825 */ /* 0x104fe400078e0008 */
[----:B------:R-:W2:Y:S01]  /*0a10*/  LDG.E.128 R164, desc[UR4][R164.64] ;  /* 0x00000004a4a47981 */ /* 0x000ea2000c1e1d00 */
[----:B0-----:R-:W-:Y:S01]  /*0a20*/  IADD3 R219, R7, 0x80, RZ ;  /* 0x0000008007db7810 */ /* 0x001fe20007ffe0ff */
[----:B------:R-:W-:-:S02]  /*0a30*/  IMAD.WIDE.U32 R168, R169, 0x10, R8 ;  /* 0x00000010a9a87825 */ /* 0x000fc400078e0008 */
[----:B------:R-:W2:Y:S01]  /*0a40*/  LDG.E.128 R152, desc[UR4][R152.64] ;  /* 0x0000000498987981 */ /* 0x000ea2000c1e1d00 */
[----:B------:R-:W-:Y:S01]  /*0a50*/  IADD3 R161, R3, 0x20, RZ ;  /* 0x0000002003a17810 */ /* 0x000fe20007ffe0ff */
[--C-:B------:R-:W-:Y:S02]  /*0a60*/  IMAD.WIDE.U32 R172, R213, 0x10, R10.reuse ;  /* 0x00000010d5ac7825 */ /* 0x100fe400078e000a */
[----:B------:R-:W2:Y:S02]  /*0a70*/  LDG.E.128 R168, desc[UR4][R168.64] ;  /* 0x00000004a8a87981 */ /* 0x000ea4000c1e1d00 */
[----:B------:R-:W-:Y:S02]  /*0a80*/  IMAD.WIDE.U32 R180, R219, 0x10, R10 ;  /* 0x00000010dbb47825 */ /* 0x000fe400078e000a */
[----:B------:R-:W2:Y:S04]  /*0a90*/  LDG.E.128 R172, desc[UR4][R172.64] ;  /* 0x00000004acac7981 */ /* 0x000ea8000c1e1d00 */
[----:B------:R-:W2:Y:S01]  /*0aa0*/  LDG.E.128 R180, desc[UR4][R180.64] ;  /* 0x00000004b4b47981 */ /* 0x000ea2000c1e1d00 */
[----:B------:R-:W-:-:S06]  /*0ab0*/  IMAD.WIDE.U32 R160, R161, 0x10, R8 ;  /* 0x00000010a1a07825 */ /* 0x000fcc00078e0008 */
[----:B------:R-:W2:Y:S01]  /*0ac0*/  LDG.E.128 R160, desc[UR4][R160.64] ;  /* 0x00000004a0a07981 */ /* 0x000ea2000c1e1d00 */
[----:B------:R-:W-:Y:S02]  /*0ad0*/  IADD3 R231, R7, 0xa0, RZ ;  /* 0x000000a007e77810 */ /* 0x000fe40007ffe0ff */
[----:B------:R-:W-:-:S03]  /*0ae0*/  IADD3 R177, R3, 0x60, RZ ;  /* 0x0000006003b17810 */ /* 0x000fc60007ffe0ff */
        /* <DEDUP_REMOVED lines=34> */
[----:B------:R0:W5:Y:S04]  /*0d10*/  @P0 LDG.E.128 R28, desc[UR4][R10.64] ;  /* 0x000000040a1c0981 */ /* 0x000168000c1e1d00 */
[----:B------:R1:W5:Y:S04]  /*0d20*/  @P0 LDG.E.128 R24, desc[UR4][R230.64] ;  /* 0x00000004e6180981 */ /* 0x000368000c1e1d00 */
[----:B------:R1:W5:Y:S04]  /*0d30*/  @P0 LDG.E.128 R20, desc[UR4][R232.64] ;  /* 0x00000004e8140981 */ /* 0x000368000c1e1d00 */
[----:B------:R1:W5:Y:S01]  /*0d40*/  @P0 LDG.E.128 R16, desc[UR4][R228.64] ;  /* 0x00000004e4100981 */ /* 0x000362000c1e1d00 */
[----:B------:R-:W-:-:S04]  /*0d50*/  ISETP.NE.AND P0, PT, R4, RZ, PT ;  /* 0x000000ff0400720c */ /* 0x000fc80003f05270 */
[----:B---3--:R-:W-:-:S05]  /*0d60*/  FSEL R218, R218, RZ, !P0 ;  /* 0x000000ffdada7208 */ /* 0x008fca0004000000 */
[C---:B----4-:R-:W-:Y:S01]  /*0d70*/  FADD.FTZ R212, -R218.reuse, R13 ;  /* 0x0000000ddad47221 */ /* 0x050fe20000010100 */
[C---:B------:R-:W-:Y:S01]  /*0d80*/  FADD.FTZ R12, -R218.reuse, R12 ;  /* 0x0000000cda0c7221 */ /* 0x040fe20000010100 */
[C---:B------:R-:W-:Y:S02]  /*0d90*/  FADD.FTZ R14, -R218.reuse, R14 ;  /* 0x0000000eda0e7221 */ /* 0x040fe40000010100 */
[C---:B0----5:R-:W-:Y:S01]  /*0da0*/  FMUL.FTZ R10, R5.reuse, R212 ;  /* 0x000000d4050a7220 */ /* 0x061fe20000410000 */
[C---:B------:R-:W-:Y:S01]  /*0db0*/  FADD.FTZ R156, -R218.reuse, R156 ;  /* 0x0000009cda9c7221 */ /* 0x040fe20000010100 */
[C---:B------:R-:W-:Y:S01]  /*0dc0*/  FMUL.FTZ R3, R5.reuse, R12 ;  /* 0x0000000c05037220 */ /* 0x040fe20000410000 */
[C---:B------:R-:W-:Y:S01]  /*0dd0*/  FADD.FTZ R212, -R218.reuse, R159 ;  /* 0x0000009fdad47221 */ /* 0x040fe20000010100 */
[C---:B--2---:R-:W-:Y:S01]  /*0de0*/  FADD.FTZ R164, -R218.reuse, R164 ;  /* 0x000000a4daa47221 */ /* 0x044fe20000010100 */
[----:B------:R-:W-:Y:S01]  /*0df0*/  FADD.FTZ R166, -R218, R166 ;  /* 0x000000a6daa67221 */ /* 0x000fe20000010100 */
[C---:B------:R-:W-:Y:S01]  /*0e00*/  FMUL.FTZ R11, R5.reuse, R14 ;  /* 0x0000000e050b7220 */ /* 0x040fe20000410000 */
[C---:B------:R-:W-:Y:S01]  /*0e10*/  FMUL.FTZ R13, R5.reuse, R156 ;  /* 0x0000009c050d7220 */ /* 0x040fe20000410000 */
[C---:B------:R-:W-:Y:S01]  /*0e20*/  FMUL.FTZ R159, R5.reuse, R164 ;  /* 0x000000a4059f7220 */ /* 0x040fe20000410000 */
[----:B------:R-:W-:Y:S01]  /*0e30*/  FFMA.FTZ R80, R152, R3, R80 ;  /* 0x0000000398507223 */ /* 0x000fe20000010050 */
[----:B------:R-:W-:Y:S01]  /*0e40*/  FADD.FTZ R112, R112, R152 ;  /* 0x0000009870707221 */ /* 0x000fe20000010000 */
[----:B------:R-:W-:Y:S01]  /*0e50*/  FMUL.FTZ R14, R76, R152 ;  /* 0x000000984c0e7220 */ /* 0x000fe20000410000 */
[C---:B------:R-:W-:Y:S01]  /*0e60*/  FMUL.FTZ R156, R5.reuse, R212 ;  /* 0x000000d4059c7220 */ /* 0x040fe20000410000 */
[C---:B------:R-:W-:Y:S01]  /*0e70*/  FADD.FTZ R152, -R218.reuse, R157 ;  /* 0x0000009dda987221 */ /* 0x040fe20000010100 */
[C---:B------:R-:W-:Y:S01]  /*0e80*/  FADD.FTZ R158, -R218.reuse, R158 ;  /* 0x0000009eda9e7221 */ /* 0x040fe20000010100 */
[----:B------:R-:W-:Y:S01]  /*0e90*/  FADD.FTZ R212, -R218, R167 ;  /* 0x000000a7dad47221 */ /* 0x000fe20000010100 */
[C---:B------:R-:W-:Y:S01]  /*0ea0*/  FMUL.FTZ R157, R5.reuse, R166 ;  /* 0x000000a6059d7220 */ /* 0x040fe20000410000 */
[----:B------:R-:W-:Y:S01]  /*0eb0*/  FFMA.FTZ R88, R168, R159, R88 ;  /* 0x0000009fa8587223 */ /* 0x000fe20000010058 */
[----:B------:R-:W-:Y:S01]  /*0ec0*/  FADD.FTZ R120, R120, R168 ;  /* 0x000000a878787221 */ /* 0x000fe20000010000 */
[----:B------:R-:W-:Y:S01]  /*0ed0*/  FMUL.FTZ R166, R68, R168 ;  /* 0x000000a844a67220 */ /* 0x000fe20000410000 */
[C---:B------:R-:W-:Y:S01]  /*0ee0*/  FADD.FTZ R222, -R218.reuse, R15 ;  /* 0x0000000fdade7221 */ /* 0x040fe20000010100 */
[C---:B------:R-:W-:Y:S01]  /*0ef0*/  FADD.FTZ R168, -R218.reuse, R173 ;  /* 0x000000addaa87221 */ /* 0x040fe20000010100 */
[C---:B------:R-:W-:Y:S01]  /*0f00*/  FMUL.FTZ R15, R5.reuse, R158 ;  /* 0x0000009e050f7220 */ /* 0x040fe20000410000 */
[C---:B------:R-:W-:Y:S01]  /*0f10*/  FMUL.FTZ R164, R5.reuse, R212 ;  /* 0x000000d405a47220 */ /* 0x040fe20000410000 */
[----:B------:R-:W-:Y:S01]  /*0f20*/  FADD.FTZ R158, -R218, R165 ;  /* 0x000000a5da9e7221 */ /* 0x000fe20000010100 */
[----:B------:R-:W-:Y:S01]  /*0f30*/  FFMA.FTZ R90, R170, R157, R90 ;  /* 0x0000009daa5a7223 */ /* 0x000fe2000001005a */
[----:B------:R-:W-:Y:S01]  /*0f40*/  FADD.FTZ R122, R122, R170 ;  /* 0x000000aa7a7a7221 */ /* 0x000fe20000010000 */
[----:B------:R-:W-:Y:S01]  /*0f50*/  FMUL.FTZ R212, R70, R170 ;  /* 0x000000aa46d47220 */ /* 0x000fe20000410000 */
[C---:B------:R-:W-:Y:S01]  /*0f60*/  FADD.FTZ R170, -R218.reuse, R174 ;  /* 0x000000aedaaa7221 */ /* 0x040fe20000010100 */
[C---:B------:R-:W-:Y:S01]  /*0f70*/  FMUL.FTZ R174, R5.reuse, R168 ;  /* 0x000000a805ae7220 */ /* 0x040fe20000410000 */
[C---:B------:R-:W-:Y:S01]  /*0f80*/  FADD.FTZ R168, -R218.reuse, R181 ;  /* 0x000000b5daa87221 */ /* 0x040fe20000010100 */
[C---:B------:R-:W-:Y:S01]  /*0f90*/  FMUL.FTZ R158, R5.reuse, R158 ;  /* 0x0000009e059e7220 */ /* 0x040fe20000410000 */
        /* <DEDUP_REMOVED lines=8> */
[----:B------:R-:W-:Y:S01]  /*1020*/  FMUL.FTZ R165, R69, R169 ;  /* 0x000000a945a57220 */ /* 0x000fe20000410000 */
[----:B------:R-:W-:Y:S01]  /*1030*/  FADD.FTZ R168, RZ, R14 ;  /* 0x0000000effa87221 */ /* 0x000fe20000010000 */
[----:B------:R-:W-:Y:S01]  /*1040*/  FFMA.FTZ R169, R3, R14, RZ ;  /* 0x0000000e03a97223 */ /* 0x000fe200000100ff */
[----:B------:R-:W-:Y:S01]  /*1050*/  FMUL.FTZ R12, R5, R222 ;  /* 0x000000de050c7220 */ /* 0x000fe20000410000 */
        /* <DEDUP_REMOVED lines=35> */
[----:B------:R-:W-:-:S02]  /*1290*/  FADD.FTZ R172, -R218, R172 ;  /* 0x000000acdaac7221 */ /* 0x000fc40000010100 */
[----:B------:R-:W-:Y:S01]  /*12a0*/  FADD.FTZ R171, R170, R163 ;  /* 0x000000a3aaab7221 */ /* 0x000fe20000010000 */
[----:B------:R-:W-:Y:S01]  /*12b0*/  FFMA.FTZ R170, R156, R163, R169 ;  /* 0x000000a39caa7223 */ /* 0x000fe200000100a9 */
[C---:B------:R-:W-:Y:S01]  /*12c0*/  FADD.FTZ R220, -R218.reuse, R175 ;  /* 0x000000afdadc7221 */ /* 0x040fe20000010100 */
[----:B------:R-:W-:Y:S01]  /*12d0*/  FMUL.FTZ R175, R5, R172 ;  /* 0x000000ac05af7220 */ /* 0x000fe20000410000 */
[----:B------:R-:W-:Y:S01]  /*12e0*/  FADD.FTZ R168, R171, R166 ;  /* 0x000000a6aba87221 */ /* 0x000fe20000010000 */
[----:B------:R-:W-:Y:S01]  /*12f0*/  FFMA.FTZ R169, R159, R166, R170 ;  /* 0x000000a69fa97223 */ /* 0x000fe200000100aa */
[C---:B------:R-:W-:Y:S01]  /*1300*/  FMUL.FTZ R172, R5.reuse, R220 ;  /* 0x000000dc05ac7220 */ /* 0x040fe20000410000 */
[C---:B------:R-:W-:Y:S01]  /*1310*/  FADD.FTZ R180, -R218.reuse, R180 ;  /* 0x000000b4dab47221 */ /* 0x040fe20000010100 */
[----:B------:R-:W-:Y:S01]  /*1320*/  FADD.FTZ R220, -R218, R183 ;  /* 0x000000b7dadc7221 */ /* 0x000fe20000010100 */
[----:B------:R-:W-:Y:S01]  /*1330*/  FADD.FTZ R171, R168, R165 ;  /* 0x000000a5a8ab7221 */ /* 0x000fe20000010000 */
[----:B------:R-:W-:Y:S01]  /*1340*/  FFMA.FTZ R168, R158, R165, R169 ;  /* 0x000000a59ea87223 */ /* 0x000fe200000100a9 */
[C---:B------:R-:W-:Y:S01]  /*1350*/  FMUL.FTZ R183, R5.reuse, R180 ;  /* 0x000000b405b77220 */ /* 0x040fe20000410000 */
        /* <DEDUP_REMOVED lines=115> */
[C---:B------:R-:W-:Y:S01]  /*1a90*/  FMUL.FTZ R205, R5.reuse, R206 ;  /* 0x000000ce05cd7220 */ /* 0x040fe20000410000 */
        /* <DEDUP_REMOVED lines=13> */
.L_x_12944:
[----:B------:R-:W-:Y:S05]  /*1b70*/  BSYNC B1 ;  /* 0x0000000000017941 */ /* 0x000fea0003800000 */
.L_x_12942:
        /* <DEDUP_REMOVED lines=20> */
.L_x_13037:
        /* <DEDUP_REMOVED lines=70> */
.L_x_12947:
[----:B------:R-:W-:Y:S05]  /*2120*/  BSYNC B1 ;  /* 0x0000000000017941 */ /* 0x000fea0003800000 */
.L_x_12946:
        /* <DEDUP_REMOVED lines=8> */
.L_x_12949:
[----:B------:R-:W-:Y:S05]  /*21b0*/  BSYNC B1 ;  /* 0x0000000000017941 */ /* 0x000fea0003800000 */
.L_x_12948:
        /* <DEDUP_REMOVED lines=8> */
.L_x_12951:
[----:B------:R-:W-:Y:S05]  /*2240*/  BSYNC B1 ;  /* 0x0000000000017941 */ /* 0x000fea0003800000 */
.L_x_12950:
        /* <DEDUP_REMOVED lines=8> */
.L_x_12953:
[----:B------:R-:W-:Y:S05]  /*22d0*/  BSYNC B1 ;  /* 0x0000000000017941 */ /* 0x000fea0003800000 */
.L_x_12952:
        /* <DEDUP_REMOVED lines=8> */
.L_x_12954:
        /* <DEDUP_REMOVED lines=14> */
.L_x_12956:
[----:B------:R-:W-:Y:S05]  /*2440*/  BSYNC B1 ;  /* 0x0000000000017941 */ /* 0x000fea0003800000 */
.L_x_12955:
        /* <DEDUP_REMOVED lines=8> */
.L_x_12958:
[----:B------:R-:W-:Y:S05]  /*24d0*/  BSYNC B1 ;  /* 0x0000000000017941 */ /* 0x000fea0003800000 */
.L_x_12957:
        /* <DEDUP_REMOVED lines=8> */
.L_x_12960:
[----:B------:R-:W-:Y:S05]  /*2560*/  BSYNC B1 ;  /* 0x0000000000017941 */ /* 0x000fea0003800000 */
.L_x_12959:
        /* <DEDUP_REMOVED lines=8> */
.L_x_12962:
[----:B------:R-:W-:Y:S05]  /*25f0*/  BSYNC B1 ;  /* 0x0000000000017941 */ /* 0x000fea0003800000 */
.L_x_12961:
        /* <DEDUP_REMOVED lines=8> */
.L_x_12964:
[----:B------:R-:W-:Y:S05]  /*2680*/  BSYNC B1 ;  /* 0x0000000000017941 */ /* 0x000fea0003800000 */
.L_x_12963:
        /* <DEDUP_REMOVED lines=37> */
.L_x_12966:
[----:B------:R-:W-:Y:S05]  /*28e0*/  BSYNC B1 ;  /* 0x0000000000017941 */ /* 0x000fea0003800000 */
.L_x_12965:
        /* <DEDUP_REMOVED lines=8> */
.L_x_12968:
[----:B------:R-:W-:Y:S05]  /*2970*/  BSYNC B1 ;  /* 0x0000000000017941 */ /* 0x000fea0003800000 */
.L_x_12967:
        /* <DEDUP_REMOVED lines=8> */
.L_x_12970:
[----:B------:R-:W-:Y:S05]  /*2a00*/  BSYNC B1 ;  /* 0x0000000000017941 */ /* 0x000fea0003800000 */
.L_x_12969:
        /* <DEDUP_REMOVED lines=8> */
.L_x_12972:
[----:B------:R-:W-:Y:S05]  /*2a90*/  BSYNC B1 ;  /* 0x0000000000017941 */ /* 0x000fea0003800000 */
.L_x_12971:
        /* <DEDUP_REMOVED lines=8> */
.L_x_12974:
[----:B------:R-:W-:Y:S05]  /*2b20*/  BSYNC B1 ;  /* 0x0000000000017941 */ /* 0x000fea0003800000 */
.L_x_12973:
        /* <DEDUP_REMOVED lines=25> */
.L_x_12976:
[----:B------:R-:W-:Y:S05]  /*2cc0*/  BSYNC B1 ;  /* 0x0000000000017941 */ /* 0x000fea0003800000 */
.L_x_12975:
        /* <DEDUP_REMOVED lines=8> */
.L_x_12978:
[----:B------:R-:W-:Y:S05]  /*2d50*/  BSYNC B1 ;  /* 0x0000000000017941 */ /* 0x000fea0003800000 */
.L_x_12977:
        /* <DEDUP_REMOVED lines=8> */
.L_x_12980:
[----:B------:R-:W-:Y:S05]  /*2de0*/  BSYNC B1 ;  /* 0x0000000000017941 */ /* 0x000fea0003800000 */
.L_x_12979:
        /* <DEDUP_REMOVED lines=9> */
.L_x_12982:
[----:B------:R-:W-:Y:S05]  /*2e80*/  BSYNC B1 ;  /* 0x0000000000017941 */ /* 0x000fea0003800000 */
.L_x_12981:
        /* <DEDUP_REMOVED lines=9> */
.L_x_12984:
[----:B------:R-:W-:Y:S05]  /*2f20*/  BSYNC B1 ;  /* 0x0000000000017941 */ /* 0x000fea0003800000 */
.L_x_12983:
        /* <DEDUP_REMOVED lines=47> */
.L_x_12986:
[----:B------:R-:W-:Y:S05]  /*3220*/  BSYNC B1 ;  /* 0x0000000000017941 */ /* 0x000fea0003800000 */
.L_x_12985:
        /* <DEDUP_REMOVED lines=8> */
.L_x_12988:
[----:B------:R-:W-:Y:S05]  /*32b0*/  BSYNC B1 ;  /* 0x0000000000017941 */ /* 0x000fea0003800000 */
.L_x_12987:
        /* <DEDUP_REMOVED lines=8> */
.L_x_12990:
[----:B------:R-:W-:Y:S05]  /*3340*/  BSYNC B1 ;  /* 0x0000000000017941 */ /* 0x000fea0003800000 */
.L_x_12989:
        /* <DEDUP_REMOVED lines=8> */
.L_x_12992:
[----:B------:R-:W-:Y:S05]  /*33d0*/  BSYNC B1 ;  /* 0x0000000000017941 */ /* 0x000fea0003800000 */
.L_x_12991:
        /* <DEDUP_REMOVED lines=8> */
.L_x_12994:
[----:B------:R-:W-:Y:S05]  /*3460*/  BSYNC B1 ;  /* 0x0000000000017941 */ /* 0x000fea0003800000 */
.L_x_12993:
        /* <DEDUP_REMOVED lines=25> */
.L_x_12996:
[----:B------:R-:W-:Y:S05]  /*3600*/  BSYNC B1 ;  /* 0x0000000000017941 */ /* 0x000fea0003800000 */
.L_x_12995:
        /* <DEDUP_REMOVED lines=8> */
.L_x_12998:
[----:B------:R-:W-:Y:S05]  /*3690*/  BSYNC B1 ;  /* 0x0000000000017941 */ /* 0x000fea0003800000 */
.L_x_12997:
        /* <DEDUP_REMOVED lines=8> */
.L_x_13000:
[----:B------:R-:W-:Y:S05]  /*3720*/  BSYNC B1 ;  /* 0x0000000000017941 */ /* 0x000fea0003800000 */
.L_x_12999:
        /* <DEDUP_REMOVED lines=8> */
.L_x_13002:
[----:B------:R-:W-:Y:S05]  /*37b0*/  BSYNC B1 ;  /* 0x0000000000017941 */ /* 0x000fea0003800000 */
.L_x_13001:
        /* <DEDUP_REMOVED lines=8> */
.L_x_13004:
[----:B------:R-:W-:Y:S05]  /*3840*/  BSYNC B1 ;  /* 0x0000000000017941 */ /* 0x000fea0003800000 */
.L_x_13003:
        /* <DEDUP_REMOVED lines=25> */
.L_x_13006:
[----:B------:R-:W-:Y:S05]  /*39e0*/  BSYNC B1 ;  /* 0x0000000000017941 */ /* 0x000fea0003800000 */
.L_x_13005:
        /* <DEDUP_REMOVED lines=8> */
.L_x_13008:
[----:B------:R-:W-:Y:S05]  /*3a70*/  BSYNC B1 ;  /* 0x0000000000017941 */ /* 0x000fea0003800000 */
.L_x_13007:
        /* <DEDUP_REMOVED lines=8> */
.L_x_13010:
[----:B------:R-:W-:Y:S05]  /*3b00*/  BSYNC B1 ;  /* 0x0000000000017941 */ /* 0x000fea0003800000 */
.L_x_13009:
        /* <DEDUP_REMOVED lines=8> */
.L_x_13012:
[----:B------:R-:W-:Y:S05]  /*3b90*/  BSYNC B1 ;  /* 0x0000000000017941 */ /* 0x000fea0003800000 */
.L_x_13011:
        /* <DEDUP_REMOVED lines=8> */
.L_x_13014:
[----:B------:R-:W-:Y:S05]  /*3c20*/  BSYNC B1 ;  /* 0x0000000000017941 */ /* 0x000fea0003800000 */
.L_x_13013:
        /* <DEDUP_REMOVED lines=23> */
.L_x_13016:
[----:B------:R-:W-:Y:S05]  /*3da0*/  BSYNC B1 ;  /* 0x0000000000017941 */ /* 0x000fea0003800000 */
.L_x_13015:
        /* <DEDUP_REMOVED lines=8> */
.L_x_13018:
[----:B------:R-:W-:Y:S05]  /*3e30*/  BSYNC B1 ;  /* 0x0000000000017941 */ /* 0x000fea0003800000 */
.L_x_13017:
        /* <DEDUP_REMOVED lines=8> */
.L_x_13020:
[----:B------:R-:W-:Y:S05]  /*3ec0*/  BSYNC B1 ;  /* 0x0000000000017941 */ /* 0x000fea0003800000 */
.L_x_13019:
[----:B------:R-:W-:Y:S01]  /*3ed0*/  @!P6 ISETP.NE.U32.AND P3, PT, R8, RZ, PT ;  /* 0x000000ff0800e20c */ /* 0x000fe20003f65070 */
[----:B------:R-:W-:Y:S01]  /*3ee0*/  BSSY B1, `(.L_x_13021) ;  /* 0x000000e000017945 */ /* 0x000fe20003800000 */
[C---:B------:R-:W-:Y:S01]  /*3ef0*/  SEL R144, R219.reuse, R144, P0 ;  /* 0x00000090db907207 */ /* 0x040fe20000000000 */
[-C--:B-1----:R-:W-:Y:S01]  /*3f00*/  FMUL.FTZ R219, R219, R213.reuse ;  /* 0x000000d5dbdb7220 */ /* 0x082fe20000410000 */
[C---:B------:R-:W-:Y:S01]  /*3f10*/  @!P6 ISETP.NE.AND.EX P3, PT, R9.reuse, RZ, PT, P3 ;  /* 0x000000ff0900e20c */ /* 0x040fe20003f65330 */
[----:B------:R-:W-:Y:S01]  /*3f20*/  FMUL.FTZ R6, R220, R213 ;  /* 0x000000d5dc067220 */ /* 0x000fe20000410000 */
[----:B------:R-:W-:Y:S02]  /*3f30*/  @!P6 ISETP.NE.AND.EX P4, PT, R9, RZ, PT, P4 ;  /* 0x000000ff0900e20c */ /* 0x000fe40003f85340 */
[----:B0-2---:R-:W-:Y:S01]  /*3f40*/  @!P6 FSEL R169, R18, RZ, P3 ;  /* 0x000000ff12a9e208 */ /* 0x005fe20001800000 */
[----:B------:R-:W-:Y:S10]  /*3f50*/  @!P6 BRA `(.L_x_13022) ;  /* 0x000000000018e947 */ /* 0x000ff40003800000 */
[----:B------:R-:W-:Y:S01]  /*3f60*/  ISETP.NE.U32.AND P3, PT, R8, RZ, PT ;  /* 0x000000ff0800720c */ /* 0x000fe20003f65070 */
[----:B------:R-:W-:-:S03]  /*3f70*/  FFMA.FTZ R169, R205, R216, R211 ;  /* 0x000000d8cda97223 */ /* 0x000fc600000100d3 */
[----:B------:R-:W-:Y:S01]  /*3f80*/  ISETP.NE.AND.EX P3, PT, R9, RZ, PT, P3 ;  /* 0x000000ff0900720c */ /* 0x000fe20003f65330 */
[----:B------:R-:W-:-:S04]  /*3f90*/  FADD.FTZ R168, R218, -R169 ;  /* 0x800000a9daa87221 */ /* 0x000fc80000010000 */
[----:B------:R-:W-:-:S08]  /*3fa0*/  FMUL.FTZ R169, R5, R168 ;  /* 0x000000a805a97220 */ /* 0x000fd00000410000 */
[----:B------:R-:W-:-:S07]  /*3fb0*/  @P3 FADD.FTZ R169, R18, R169 ;  /* 0x000000a912a93221 */ /* 0x000fce0000010000 */
.L_x_13022:
[----:B------:R-:W-:Y:S05]  /*3fc0*/  BSYNC B1 ;  /* 0x0000000000017941 */ /* 0x000fea0003800000 */
.L_x_13021:
        /* <DEDUP_REMOVED lines=15> */
.L_x_13024:
[----:B------:R-:W-:Y:S05]  /*40c0*/  BSYNC B1 ;  /* 0x0000000000017941 */ /* 0x000fea0003800000 */
.L_x_13023:
        /* <DEDUP_REMOVED lines=15> */
.L_x_12941:
[----:B------:R-:W-:Y:S05]  /*41c0*/  BSYNC B0 ;  /* 0x0000000000007941 */ /* 0x000fea0003800000 */
.L_x_12939:
        /* <DEDUP_REMOVED lines=10> */
[----:B------:R-:W-:Y:S01]  /*4270*/  LEA R6, R0, R3, 0x2 ;  /* 0x0000000300067211 */ /* 0x000fe200078e10ff */
[----:B-1----:R-:W-:Y:S02]  /*4280*/  IMAD R39, R31, UR6, RZ ;  /* 0x000000061f277c24 */ /* 0x002fe4000f8e02ff */
[----:B------:R-:W-:Y:S01]  /*4290*/  STS.128 [R2], R112 ;  /* 0x0000007002007388 */ /* 0x000fe20000000c00 */
[----:B------:R-:W-:-:S03]  /*42a0*/  ULDC.64 UR6, c[0x0][0x2d8] ;  /* 0x0000b60000067ab9 */ /* 0x000fc60000000a00 */
[----:B------:R-:W-:Y:S01]  /*42b0*/  STS.128 [R2+0x200], R116 ;  /* 0x0002007402007388 */ /* 0x000fe20000000c00 */
[----:B------:R-:W-:-:S03]  /*42c0*/  IADD3 R39, P0, R39, R0, RZ ;  /* 0x0000000027277210 */ /* 0x000fc60007f1e0ff */
        /* <DEDUP_REMOVED lines=170> */
.L_x_12945:
        /* <DEDUP_REMOVED lines=8> */
.L_x_13027:
[----:B------:R-:W-:Y:S05]  /*4df0*/  BSYNC B1 ;  /* 0x0000000000017941 */ /* 0x000fea0003800000 */
.L_x_13026:
        /* <DEDUP_REMOVED lines=8> */
.L_x_13028:
[----:B------:R-:W-:Y:S01]  /*4e80*/  FADD.FTZ R168, R168, R171 ;  /* 0x000000aba8a87221 */ /* 0x000fe20000010000 */
[----:B------:R-:W-:-:S04]  /*4e90*/  HFMA2.MMA R225, -RZ, RZ, 0, 1.1920928955078125e-07 ;  /* 0x00000002ffe17435 */ /* 0x000fc800000001ff */
[----:B------:R-:W-:Y:S02]  /*4ea0*/  MOV R224, R168 ;  /* 0x000000a800e07202 */ /* 0x000fe40000000f00 */
[----:B------:R-:W-:-:S07]  /*4eb0*/  MOV R170, R232 ;  /* 0x000000e800aa7202 */ /* 0x000fce0000000f00 */
[----:B------:R-:W-:Y:S05]  /*4ec0*/  WARPSYNC.COLLECTIVE R223, `(.L_x_13029) ;  /* 0x00000000df087348 */ /* 0x000fea0003c00000 */
[----:B------:R0:W1:Y:S02]  /*4ed0*/  SHFL.BFLY P0, R232, R224, R225, R226 ;  /* 0x0c0000e1e0e87389 */ /* 0x00006400000000e2 */
[----:B01----:R-:W-:Y:S01]  /*4ee0*/  ENDCOLLECTIVE ;  /* 0x000000000000791b */ /* 0x003fe20003800000 */
.L_x_13029:
[----:B------:R-:W-:-:S05]  /*4ef0*/  FADD.FTZ R170, R170, R169 ;  /* 0x000000a9aaaa7221 */ /* 0x000fca0000010000 */
[----:B------:R-:W-:Y:S02]  /*4f00*/  MOV R224, R170 ;  /* 0x000000aa00e07202 */ /* 0x000fe40000000f00 */
[----:B------:R-:W-:-:S07]  /*4f10*/  MOV R211, R232 ;  /* 0x000000e800d37202 */ /* 0x000fce0000000f00 */
[----:B------:R-:W-:Y:S05]  /*4f20*/  WARPSYNC.COLLECTIVE R223, `(.L_x_13030) ;  /* 0x00000000df087348 */ /* 0x000fea0003c00000 */
[----:B------:R0:W1:Y:S02]  /*4f30*/  SHFL.BFLY P0, R232, R224, R225, R226 ;  /* 0x0c0000e1e0e87389 */ /* 0x00006400000000e2 */
[----:B01----:R-:W-:Y:S01]  /*4f40*/  ENDCOLLECTIVE ;  /* 0x000000000000791b */ /* 0x003fe20003800000 */
.L_x_13030:
[----:B------:R-:W-:Y:S01]  /*4f50*/  FADD.FTZ R211, R168, R211 ;  /* 0x000000d3a8d37221 */ /* 0x000fe20000010000 */
[----:B------:R-:W-:-:S04]  /*4f60*/  HFMA2.MMA R225, -RZ, RZ, 0, 2.384185791015625e-07 ;  /* 0x00000004ffe17435 */ /* 0x000fc800000001ff */
[----:B------:R-:W-:Y:S02]  /*4f70*/  MOV R224, R211 ;  /* 0x000000d300e07202 */ /* 0x000fe40000000f00 */
[----:B------:R-:W-:-:S07]  /*4f80*/  MOV R219, R232 ;  /* 0x000000e800db7202 */ /* 0x000fce0000000f00 */
[----:B------:R-:W-:Y:S05]  /*4f90*/  WARPSYNC.COLLECTIVE R223, `(.L_x_13031) ;  /* 0x00000000df087348 */ /* 0x000fea0003c00000 */
[----:B------:R0:W1:Y:S02]  /*4fa0*/  SHFL.BFLY P0, R232, R224, R225, R226 ;  /* 0x0c0000e1e0e87389 */ /* 0x00006400000000e2 */
[----:B01----:R-:W-:Y:S01]  /*4fb0*/  ENDCOLLECTIVE ;  /* 0x000000000000791b */ /* 0x003fe20003800000 */
.L_x_13031:
[----:B------:R-:W-:-:S05]  /*4fc0*/  FADD.FTZ R219, R170, R219 ;  /* 0x000000dbaadb7221 */ /* 0x000fca0000010000 */
[----:B------:R-:W-:Y:S02]  /*4fd0*/  MOV R224, R219 ;  /* 0x000000db00e07202 */ /* 0x000fe40000000f00 */
[----:B------:R-:W-:-:S07]  /*4fe0*/  MOV R220, R232 ;  /* 0x000000e800dc7202 */ /* 0x000fce0000000f00 */
[----:B------:R-:W-:Y:S05]  /*4ff0*/  WARPSYNC.COLLECTIVE R223, `(.L_x_13032) ;  /* 0x00000000df087348 */ /* 0x000fea0003c00000 */
[----:B------:R0:W1:Y:S02]  /*5000*/  SHFL.BFLY P0, R232, R224, R225, R226 ;  /* 0x0c0000e1e0e87389 */ /* 0x00006400000000e2 */
[----:B01----:R-:W-:Y:S01]  /*5010*/  ENDCOLLECTIVE ;  /* 0x000000000000791b */ /* 0x003fe20003800000 */
.L_x_13032:
[----:B------:R-:W-:Y:S01]  /*5020*/  FADD.FTZ R220, R211, R220 ;  /* 0x000000dcd3dc7221 */ /* 0x000fe20000010000 */
[----:B------:R-:W-:-:S04]  /*5030*/  HFMA2.MMA R225, -RZ, RZ, 0, 4.76837158203125e-07 ;  /* 0x00000008ffe17435 */ /* 0x000fc800000001ff */
[----:B------:R-:W-:Y:S02]  /*5040*/  MOV R224, R220 ;  /* 0x000000dc00e07202 */ /* 0x000fe40000000f00 */
[----:B------:R-:W-:-:S07]  /*5050*/  MOV R222, R232 ;  /* 0x000000e800de7202 */ /* 0x000fce0000000f00 */
[----:B------:R-:W-:Y:S05]  /*5060*/  WARPSYNC.COLLECTIVE R223, `(.L_x_13033) ;  /* 0x00000000df087348 */ /* 0x000fea0003c00000 */
[----:B------:R0:W1:Y:S02]  /*5070*/  SHFL.BFLY P0, R232, R224, R225, R226 ;  /* 0x0c0000e1e0e87389 */ /* 0x00006400000000e2 */
[----:B01----:R-:W-:Y:S01]  /*5080*/  ENDCOLLECTIVE ;  /* 0x000000000000791b */ /* 0x003fe20003800000 */
.L_x_13033:
[----:B------:R-:W-:-:S05]  /*5090*/  FADD.FTZ R222, R219, R222 ;  /* 0x000000dedbde7221 */ /* 0x000fca0000010000 */
[----:B------:R-:W-:Y:S02]  /*50a0*/  MOV R224, R222 ;  /* 0x000000de00e07202 */ /* 0x000fe40000000f00 */
[----:B------:R-:W-:-:S07]  /*50b0*/  MOV R169, R232 ;  /* 0x000000e800a97202 */ /* 0x000fce0000000f00 */
[----:B------:R-:W-:Y:S05]  /*50c0*/  WARPSYNC.COLLECTIVE R223, `(.L_x_13034) ;  /* 0x00000000df087348 */ /* 0x000fea0003c00000 */
[----:B------:R0:W1:Y:S02]  /*50d0*/  SHFL.BFLY P0, R232, R224, R225, R226 ;  /* 0x0c0000e1e0e87389 */ /* 0x00006400000000e2 */
[----:B01----:R-:W-:Y:S01]  /*50e0*/  ENDCOLLECTIVE ;  /* 0x000000000000791b */ /* 0x003fe20003800000 */
.L_x_13034:
[----:B------:R-:W-:Y:S01]  /*50f0*/  FADD.FTZ R221, R220, R169 ;  /* 0x000000a9dcdd7221 */ /* 0x000fe20000010000 */
[----:B------:R-:W-:-:S04]  /*5100*/  HFMA2.MMA R225, -RZ, RZ, 0, 9.5367431640625e-07 ;  /* 0x00000010ffe17435 */ /* 0x000fc800000001ff */
[----:B------:R-:W-:Y:S02]  /*5110*/  MOV R224, R221 ;  /* 0x000000dd00e07202 */ /* 0x000fe40000000f00 */
[----:B------:R-:W-:-:S07]  /*5120*/  MOV R171, R232 ;  /* 0x000000e800ab7202 */ /* 0x000fce0000000f00 */
[----:B------:R-:W-:Y:S05]  /*5130*/  WARPSYNC.COLLECTIVE R223, `(.L_x_13035) ;  /* 0x00000000df087348 */ /* 0x000fea0003c00000 */
[----:B------:R0:W1:Y:S02]  /*5140*/  SHFL.BFLY P0, R232, R224, R225, R226 ;  /* 0x0c0000e1e0e87389 */ /* 0x00006400000000e2 */
[----:B01----:R-:W-:Y:S01]  /*5150*/  ENDCOLLECTIVE ;  /* 0x000000000000791b */ /* 0x003fe20003800000 */
.L_x_13035:
[----:B------:R-:W-:-:S05]  /*5160*/  FADD.FTZ R171, R222, R171 ;  /* 0x000000abdeab7221 */ /* 0x000fca0000010000 */
[----:B------:R-:W-:Y:S02]  /*5170*/  MOV R224, R171 ;  /* 0x000000ab00e07202 */ /* 0x000fe40000000f00 */
[----:B------:R-:W-:-:S07]  /*5180*/  MOV R170, R232 ;  /* 0x000000e800aa7202 */ /* 0x000fce0000000f00 */
[----:B------:R-:W-:Y:S05]  /*5190*/  WARPSYNC.COLLECTIVE R223, `(.L_x_13036) ;  /* 0x00000000df087348 */ /* 0x000fea0003c00000 */
[----:B------:R0:W1:Y:S02]  /*51a0*/  SHFL.BFLY P0, R232, R224, R225, R226 ;  /* 0x0c0000e1e0e87389 */ /* 0x00006400000000e2 */
[----:B01----:R-:W-:Y:S01]  /*51b0*/  ENDCOLLECTIVE ;  /* 0x000000000000791b */ /* 0x003fe20003800000 */
.L_x_13036:
[----:B------:R-:W-:Y:S05]  /*51c0*/  BRA `(.L_x_13037) ;  /* 0xffffffc800bc7947 */ /* 0x000fea000383ffff */
.L_x_13038:
        /* <DEDUP_REMOVED lines=11> */
.L_x_14387:


//--------------------- .text._ZN10layer_norm13ln_bwd_kernelINS_13Kernel_traitsIfffffjLj1024ELj1ELj4ELj1ELj16ENS_18Kernel_traits_baseILj1024EfffffjLj128EEEEELb0ELb1ELb0ELb0EEEvNS_9BwdParamsE --------------------------
	.section	.text._ZN10layer_norm13ln_bwd_kernelINS_13Kernel_traitsIfffffjLj1024ELj1ELj4ELj1ELj16ENS_18Kernel_traits_baseILj1024EfffffjLj128EEEEELb0ELb1ELb0ELb0EEEvNS_9BwdParamsE,"ax",@progbits
	.align	128
        .global         _ZN10layer_norm13ln_bwd_kernelINS_13Kernel_traitsIfffffjLj1024ELj1ELj4ELj1ELj16ENS_18Kernel_traits_baseILj1024EfffffjLj128EEEEELb0ELb1ELb0ELb0EEEvNS_9BwdParamsE
        .type           _ZN10layer_norm13ln_bwd_kernelINS_13Kernel_traitsIfffffjLj1024ELj1ELj4ELj1ELj16ENS_18Kernel_traits_baseILj1024EfffffjLj128EEEEELb0ELb1ELb0ELb0EEEvNS_9BwdParamsE,@function
        .size           _ZN10layer_norm13ln_bwd_kernelINS_13Kernel_traitsIfffffjLj1024ELj1ELj4ELj1ELj16ENS_18Kernel_traits_baseILj1024EfffffjLj128EEEEELb0ELb1ELb0ELb0EEEvNS_9BwdParamsE,(.L_x_14388 - _ZN10layer_norm13ln_bwd_kernelINS_13Kernel_traitsIfffffjLj1024ELj1ELj4ELj1ELj16ENS_18Kernel_traits_baseILj1024EfffffjLj128EEEEELb0ELb1ELb0ELb0EEEvNS_9BwdParamsE)
        .other          _ZN10layer_norm13ln_bwd_kernelINS_13Kernel_traitsIfffffjLj1024ELj1ELj4ELj1ELj16ENS_18Kernel_traits_baseILj1024EfffffjLj128EEEEELb0ELb1ELb0ELb0EEEvNS_9BwdParamsE,@"STO_CUDA_ENTRY STV_DEFAULT"
_ZN10layer_norm13ln_bwd_kernelINS_13Kernel_traitsIfffffjLj1024ELj1ELj4ELj1ELj16ENS_18Kernel_traits_baseILj1024EfffffjLj128EEEEELb0ELb1ELb0ELb0EEEvNS_9BwdParamsE:
.text._ZN10layer_norm13ln_bwd_kernelINS_13Kernel_traitsIfffffjLj1024ELj1ELj4ELj1ELj16ENS_18Kernel_traits_baseILj1024EfffffjLj128EEEEELb0ELb1ELb0ELb0EEEvNS_9BwdParamsE:
[----:B------:R-:W0:Y:S01]  /*0000*/  LDC R1, c[0x0][0x28] ;  /* 0x00000a00ff017b82 */ /* 0x000e220000000800 */
[----:B------:R-:W1:Y:S01]  /*0010*/  S2R R84, SR_TID.X ;  /* 0x0000000000547919 */ /* 0x000e620000002100 */
[----:B------:R-:W-:Y:S01]  /*0020*/  ULDC UR4, c[0x0][0x218] ;  /* 0x0000860000047ab9 */ /* 0x000fe20000000800 */
[----:B0-----:R-:W-:Y:S01]  /*0030*/  IADD3 R1, R1, -0x70, RZ ;  /* 0xffffff9001017810 */ /* 0x001fe20007ffe0ff */
[----:B------:R-:W-:Y:S01]  /*0040*/  ULDC UR6, c[0x0][0x214] ;  /* 0x0000850000067ab9 */ /* 0x000fe20000000800 */
[----:B------:R-:W-:Y:S01]  /*0050*/  MOV R4, UR4 ;  /* 0x0000000400047c02 */ /* 0x000fe20008000f00 */
[----:B------:R-:W-:Y:S01]  /*0060*/  ULDC UR13, c[0x0][0x218] ;  /* 0x00008600000d7ab9 */ /* 0x000fe20000000800 */
[----:B------:R-:W-:Y:S01]  /*0070*/  LOP3.LUT R3, R3, 0xfffffffb, RZ, 0xc0, !PT ;  /* 0xfffffffb03037812 */ /* 0x000fe200078ec0ff */
        /* <DEDUP_REMOVED lines=8> */
[----:B-1----:R-:W-:-:S04]  /*0100*/  LOP3.LUT R2, R84, 0x1f, RZ, 0xc0, !PT ;  /* 0x0000001f54027812 */ /* 0x002fc800078ec0ff */
[----:B------:R-:W-:Y:S01]  /*0110*/  LOP3.LUT R5, R2, 0x1f, RZ, 0x3c, !PT ;  /* 0x0000001f02057812 */ /* 0x000fe200078e3cff */
[----:B------:R1:W-:Y:S01]  /*0120*/  STL [R1+0x18], R2 ;  /* 0x0000180201007387 */ /* 0x0003e20000100800 */
[----:B------:R-:W-:Y:S02]  /*0130*/  MOV R85, R2 ;  /* 0x0000000200557202 */ /* 0x000fe40000000f00 */
[----:B------:R-:W-:Y:S01]  /*0140*/  LEA.HI.SX32 R0, R0, R5, 0x1e ;  /* 0x0000000500007211 */ /* 0x000fe200078ff2ff */
[----:B------:R-:W2:Y:S03]  /*0150*/  LDL.64 R100, [R1+0x50] ;  /* 0x0000500001647983 */ /* 0x000ea60000100a00 */
[C---:B------:R-:W-:Y:S01]  /*0160*/  LOP3.LUT P2, RZ, R0.reuse, 0xffffffe0, RZ, 0xc0, !PT ;  /* 0xffffffe000ff7812 */ /* 0x040fe2000784c0ff */
[----:B------:R-:W2:Y:S01]  /*0170*/  LDL.64 R102, [R1+0x58] ;  /* 0x0000580001667983 */ /* 0x000ea20000100a00 */
[----:B------:R-:W-:-:S02]  /*0180*/  ISETP.GE.U32.AND P6, PT, R0, 0x40, PT ;  /* 0x000000400000780c */ /* 0x000fc40003fc6070 */
[C---:B------:R-:W-:Y:S01]  /*0190*/  ISETP.GE.U32.AND P5, PT, R0.reuse, 0x60, PT ;  /* 0x000000600000780c */ /* 0x040fe20003fa6070 */
[----:B------:R-:W3:Y:S01]  /*01a0*/  LDL.64 R104, [R1+0x60] ;  /* 0x0000600001687983 */ /* 0x000ee20000100a00 */
[----:B------:R-:W-:Y:S01]  /*01b0*/  ULDC.64 UR4, c[0x0][0x208] ;  /* 0x0000820000047ab9 */ /* 0x000fe20000000a00 */
[----:B------:R-:W-:Y:S02]  /*01c0*/  ISETP.GE.U32.AND P0, PT, R0, 0x80, PT ;  /* 0x000000800000780c */ /* 0x000fe40003f06070 */
[----:B------:R-:W3:Y:S04]  /*01d0*/  LDL.64 R106, [R1+0x68] ;  /* 0x00006800016a7983 */ /* 0x000ee80000100a00 */
[----:B0-----:R-:W0:Y:S01]  /*01e0*/  @P2 LDC.64 R4, c[0x0][0x260] ;  /* 0x00009800ff042b82 */ /* 0x001e220000000a00 */
[----:B------:R-:W-:Y:S01]  /*01f0*/  @P2 LOP3.LUT R3, R3, 0x4, RZ, 0xfc, !PT ;  /* 0x0000000403032812 */ /* 0x000fe200078efcff */
[----:B------:R-:W4:Y:S03]  /*0200*/  LDL.64 R96, [R1+0x30] ;  /* 0x0000300001607983 */ /* 0x000f260000100a00 */
[----:B------:R-:W-:Y:S01]  /*0210*/  LOP3.LUT R3, R3, 0xfffffffd, RZ, 0xc0, !PT ;  /* 0xfffffffd03037812 */ /* 0x000fe200078ec0ff */
[----:B------:R-:W4:Y:S02]  /*0220*/  LDL.64 R98, [R1+0x38] ;  /* 0x0000380001627983 */ /* 0x000f240000100a00 */
[----:B------:R-:W1:Y:S01]  /*0230*/  @P2 LDC.64 R6, c[0x0][0x278] ;  /* 0x00009e00ff062b82 */ /* 0x000e620000000a00 */
[----:B------:R-:W-:Y:S01]  /*0240*/  @P6 LOP3.LUT R3, R3, 0x2, RZ, 0xfc, !PT ;  /* 0x0000000203036812 */ /* 0x000fe200078efcff */
[----:B------:R-:W4:Y:S03]  /*0250*/  LDL.64 R92, [R1+0x40] ;  /* 0x00004000015c7983 */ /* 0x000f260000100a00 */
[----:B------:R-:W-:Y:S01]  /*0260*/  LOP3.LUT R3, R3, 0xfffffffe, RZ, 0xc0, !PT ;  /* 0xfffffffe03037812 */ /* 0x000fe200078ec0ff */
[----:B------:R-:W4:Y:S02]  /*0270*/  LDL.64 R94, [R1+0x48] ;  /* 0x00004800015e7983 */ /* 0x000f240000100a00 */
[----:B------:R-:W1:Y:S01]  /*0280*/  @P6 LDC.64 R8, c[0x0][0x260] ;  /* 0x00009800ff086b82 */ /* 0x000e620000000a00 */
[----:B------:R-:W-:Y:S01]  /*0290*/  @P5 LOP3.LUT R3, R3, 0x1, RZ, 0xfc, !PT ;  /* 0x0000000103035812 */ /* 0x000fe200078efcff */
[----:B------:R-:W4:Y:S04]  /*02a0*/  LDL.64 R88, [R1+0x20] ;  /* 0x0000200001587983 */ /* 0x000f280000100a00 */
[----:B------:R-:W4:Y:S02]  /*02b0*/  LDL.64 R90, [R1+0x28] ;  /* 0x00002800015a7983 */ /* 0x000f240000100a00 */
[----:B------:R-:W1:Y:S01]  /*02c0*/  @P6 LDC.64 R10, c[0x0][0x278] ;  /* 0x00009e00ff0a6b82 */ /* 0x000e620000000a00 */
[----:B0-----:R-:W-:-:S04]  /*02d0*/  @P2 IMAD.WIDE.U32 R4, R85, 0x10, R4 ;  /* 0x0000001055042825 */ /* 0x001fc800078e0004 */
[C---:B-1----:R-:W-:Y:S01]  /*02e0*/  @P2 IMAD.WIDE.U32 R6, R85.reuse, 0x10, R6 ;  /* 0x0000001055062825 */ /* 0x042fe200078e0006 */
[----:B------:R-:W-:Y:S02]  /*02f0*/  @P2 LOP3.LUT R85, R85, 0x20, RZ, 0xfc, !PT ;  /* 0x0000002055552812 */ /* 0x000fe400078efcff */
[----:B------:R-:W0:Y:S01]  /*0300*/  @P5 LDC.64 R18, c[0x0][0x278] ;  /* 0x00009e00ff125b82 */ /* 0x000e220000000a00 */
[----:B------:R-:W-:Y:S02]  /*0310*/  P2R R2, PR, RZ, 0x40 ;  /* 0x00000040ff027803 */ /* 0x000fe40000000000 */
[----:B------:R-:W-:-:S05]  /*0320*/  @P6 IMAD.WIDE.U32 R12, R85, 0x10, R8 ;  /* 0x00000010550c6825 */ /* 0x000fca00078e0008 */
[----:B------:R-:W1:Y:S01]  /*0330*/  @P5 LDC.64 R16, c[0x0][0x260] ;  /* 0x00009800ff105b82 */ /* 0x000e620000000a00 */
[C---:B------:R-:W-:Y:S01]  /*0340*/  @P6 IMAD.WIDE.U32 R14, R85.reuse, 0x10, R10 ;  /* 0x00000010550e6825 */ /* 0x040fe200078e000a */
[----:B------:R-:W-:-:S06]  /*0350*/  @P6 IADD3 R85, R85, 0x20, RZ ;  /* 0x0000002055556810 */ /* 0x000fcc0007ffe0ff */
[----:B------:R-:W4:Y:S01]  /*0360*/  @P0 LDC.64 R64, c[0x0][0x260] ;  /* 0x00009800ff400b82 */ /* 0x000f220000000a00 */
[----:B------:R-:W-:Y:S02]  /*0370*/  LOP3.LUT P6, RZ, R3, 0x4, RZ, 0xc0, !PT ;  /* 0x0000000403ff7812 */ /* 0x000fe400078cc0ff */
[----:B------:R-:W-:Y:S01]  /*0380*/  ISETP.GE.U32.AND P1, PT, R0, 0xa0, PT ;  /* 0x000000a00000780c */ /* 0x000fe20003f26070 */
[----:B0-----:R-:W-:-:S04]  /*0390*/  @P5 IMAD.WIDE.U32 R18, R85, 0x10, R18 ;  /* 0x0000001055125825 */ /* 0x001fc800078e0012 */
[----:B------:R-:W0:Y:S01]  /*03a0*/  @P0 LDC.64 R66, c[0x0][0x278] ;  /* 0x00009e00ff420b82 */ /* 0x000e220000000a00 */
[----:B-1----:R-:W-:Y:S01]  /*03b0*/  @P5 IMAD.WIDE.U32 R16, R85, 0x10, R16 ;  /* 0x0000001055105825 */ /* 0x002fe200078e0010 */
[----:B------:R-:W-:-:S06]  /*03c0*/  ISETP.GE.U32.AND P2, PT, R0, 0xc0, PT ;  /* 0x000000c00000780c */ /* 0x000fcc0003f46070 */
[----:B------:R-:W1:Y:S01]  /*03d0*/  @P1 LDC.64 R8, c[0x0][0x260] ;  /* 0x00009800ff081b82 */ /* 0x000e620000000a00 */
[----:B------:R-:W5:Y:S01]  /*03e0*/  @P5 LDG.E.128 R20, desc[UR4][R16.64] ;  /* 0x0000000410145981 */ /* 0x000f62000c1e1d00 */
[----:B------:R-:W-:-:S06]  /*03f0*/  ISETP.GE.U32.AND P3, PT, R0, 0xe0, PT ;  /* 0x000000e00000780c */ /* 0x000fcc0003f66070 */
[----:B------:R-:W1:Y:S01]  /*0400*/  @P1 LDC.64 R10, c[0x0][0x278] ;  /* 0x00009e00ff0a1b82 */ /* 0x000e620000000a00 */
[----:B--2---:R-:W2:Y:S01]  /*0410*/  @P6 LDG.E.128 R100, desc[UR4][R6.64] ;  /* 0x0000000406646981 */ /* 0x004ea2000c1e1d00 */
[----:B------:R-:W-:-:S06]  /*0420*/  ISETP.GE.U32.AND P4, PT, R0, 0x100, PT ;  /* 0x000001000000780c */ /* 0x000fcc0003f86070 */
[----:B------:R-:W1:Y:S01]  /*0430*/  @P2 LDC.64 R72, c[0x0][0x260] ;  /* 0x00009800ff482b82 */ /* 0x000e620000000a00 */
[----:B---3--:R-:W3:Y:S07]  /*0440*/  @P6 LDG.E.128 R104, desc[UR4][R4.64] ;  /* 0x0000000404686981 */ /* 0x008eee000c1e1d00 */
[----:B------:R-:W1:Y:S01]  /*0450*/  @P2 LDC.64 R74, c[0x0][0x278] ;  /* 0x00009e00ff4a2b82 */ /* 0x000e620000000a00 */
[----:B----4-:R-:W4:Y:S07]  /*0460*/  @P5 LDG.E.128 R88, desc[UR4][R18.64] ;  /* 0x0000000412585981 */ /* 0x010f2e000c1e1d00 */
[----:B------:R-:W1:Y:S01]  /*0470*/  @P3 LDC.64 R76, c[0x0][0x260] ;  /* 0x00009800ff4c3b82 */ /* 0x000e620000000a00 */
[----:B------:R-:W-:-:S07]  /*0480*/  @P5 IADD3 R85, R85, 0x20, RZ ;  /* 0x0000002055555810 */ /* 0x000fce0007ffe0ff */
[----:B------:R-:W1:Y:S01]  /*0490*/  @P3 LDC.64 R78, c[0x0][0x278] ;  /* 0x00009e00ff4e3b82 */ /* 0x000e620000000a00 */
[----:B--2---:R2:W-:Y:S07]  /*04a0*/  @P6 STL.64 [R1+0x50], R100 ;  /* 0x0000506401006387 */ /* 0x0045ee0000100a00 */
[----:B------:R-:W2:Y:S01]  /*04b0*/  @P4 LDC.64 R80, c[0x0][0x260] ;  /* 0x00009800ff504b82 */ /* 0x000ea20000000a00 */
[----:B------:R4:W-:Y:S04]  /*04c0*/  @P6 STL.64 [R1+0x58], R102 ;  /* 0x0000586601006387 */ /* 0x0009e80000100a00 */
[----:B---3--:R3:W-:Y:S03]  /*04d0*/  @P6 STL.64 [R1+0x60], R104 ;  /* 0x0000606801006387 */ /* 0x0087e60000100a00 */
[----:B------:R-:W3:Y:S01]  /*04e0*/  @P4 LDC.64 R82, c[0x0][0x278] ;  /* 0x00009e00ff524b82 */ /* 0x000ee20000000a00 */
[----:B------:R4:W-:Y:S01]  /*04f0*/  @P6 STL.64 [R1+0x68], R106 ;  /* 0x0000686a01006387 */ /* 0x0009e20000100a00 */
[----:B------:R-:W-:-:S13]  /*0500*/  ISETP.NE.AND P6, PT, R2, RZ, PT ;  /* 0x000000ff0200720c */ /* 0x000fda0003fc5270 */
[----:B------:R-:W4:Y:S04]  /*0510*/  @P6 LDG.E.128 R96, desc[UR4][R12.64] ;  /* 0x000000040c606981 */ /* 0x000f28000c1e1d00 */
[----:B------:R-:W4:Y:S01]  /*0520*/  @P6 LDG.E.128 R92, desc[UR4][R14.64] ;  /* 0x000000040e5c6981 */ /* 0x000f22000c1e1d00 */
[----:B------:R-:W2:Y:S01]  /*0530*/  S2R R5, SR_CTAID.X ;  /* 0x0000000000057919 */ /* 0x000ea20000002500 */
[----:B------:R-:W-:-:S04]  /*0540*/  @P0 IMAD.WIDE.U32 R64, R85, 0x10, R64 ;  /* 0x0000001055400825 */ /* 0x000fc800078e0040 */
[C---:B0-----:R-:W-:Y:S01]  /*0550*/  @P0 IMAD.WIDE.U32 R66, R85.reuse, 0x10, R66 ;  /* 0x0000001055420825 */ /* 0x041fe200078e0042 */
[----:B------:R-:W-:Y:S01]  /*0560*/  @P0 IADD3 R85, R85, 0x20, RZ ;  /* 0x0000002055550810 */ /* 0x000fe20007ffe0ff */
[----:B------:R-:W-:Y:S01]  /*0570*/  BSSY B0, `(.L_x_13039) ;  /* 0x00003c7000007945 */ /* 0x000fe20003800000 */
[----:B------:R-:W-:Y:S01]  /*0580*/  SHF.R.U32.HI R0, RZ, 0x5, R84 ;  /* 0x00000005ff007819 */ /* 0x000fe20000011654 */
[----:B------:R0:W5:Y:S02]  /*0590*/  @P0 LDG.E.128 R24, desc[UR4][R64.64] ;  /* 0x0000000440180981 */ /* 0x000164000c1e1d00 */
[----:B-1----:R-:W-:Y:S01]  /*05a0*/  @P1 IMAD.WIDE.U32 R68, R85, 0x10, R8 ;  /* 0x0000001055441825 */ /* 0x002fe200078e0008 */
[----:B------:R-:W-:Y:S01]  /*05b0*/  LOP3.LUT R3, R3, 0xfffffff7, RZ, 0xc0, !PT ;  /* 0xfffffff703037812 */ /* 0x000fe200078ec0ff */
[----:B------:R1:W5:Y:S02]  /*05c0*/  @P0 LDG.E.128 R28, desc[UR4][R66.64] ;  /* 0x00000004421c0981 */ /* 0x000364000c1e1d00 */
[C---:B------:R-:W-:Y:S01]  /*05d0*/  @P1 IMAD.WIDE.U32 R70, R85.reuse, 0x10, R10 ;  /* 0x0000001055461825 */ /* 0x040fe200078e000a */
[----:B------:R-:W-:Y:S01]  /*05e0*/  @P1 IADD3 R85, R85, 0x20, RZ ;  /* 0x0000002055551810 */ /* 0x000fe20007ffe0ff */
[----:B------:R1:W5:Y:S04]  /*05f0*/  @P1 LDG.E.128 R32, desc[UR4][R68.64] ;  /* 0x0000000444201981 */ /* 0x000368000c1e1d00 */
[----:B------:R-:W-:Y:S01]  /*0600*/  @P2 IMAD.WIDE.U32 R72, R85, 0x10, R72 ;  /* 0x0000001055482825 */ /* 0x000fe200078e0048 */
[----:B------:R-:W-:Y:S01]  /*0610*/  @P4 LOP3.LUT R3, R3, 0x8, RZ, 0xfc, !PT ;  /* 0x0000000803034812 */ /* 0x000fe200078efcff */
[----:B------:R1:W5:Y:S02]  /*0620*/  @P1 LDG.E.128 R36, desc[UR4][R70.64] ;  /* 0x0000000446241981 */ /* 0x000364000c1e1d00 */
[C---:B------:R-:W-:Y:S01]  /*0630*/  @P2 IMAD.WIDE.U32 R74, R85.reuse, 0x10, R74 ;  /* 0x00000010554a2825 */ /* 0x040fe200078e004a */
[----:B------:R-:W-:Y:S01]  /*0640*/  @P2 IADD3 R85, R85, 0x20, RZ ;  /* 0x0000002055552810 */ /* 0x000fe20007ffe0ff */
[----:B------:R1:W5:Y:S04]  /*0650*/  @P2 LDG.E.128 R40, desc[UR4][R72.64] ;  /* 0x0000000448282981 */ /* 0x000368000c1e1d00 */
[----:B------:R-:W-:Y:S01]  /*0660*/  @P3 IMAD.WIDE.U32 R76, R85, 0x10, R76 ;  /* 0x00000010554c3825 */ /* 0x000fe200078e004c */
[----:B--2---:R-:W-:Y:S01]  /*0670*/  LEA R2, R5, R0, 0x2 ;  /* 0x0000000005027211 */ /* 0x004fe200078e10ff */
[----:B------:R2:W5:Y:S02]  /*0680*/  @P2 LDG.E.128 R44, desc[UR4][R74.64] ;  /* 0x000000044a2c2981 */ /* 0x000564000c1e1d00 */
[C---:B------:R-:W-:Y:S01]  /*0690*/  @P3 IMAD.WIDE.U32 R78, R85.reuse, 0x10, R78 ;  /* 0x00000010554e3825 */ /* 0x040fe200078e004e */
[----:B------:R-:W-:Y:S01]  /*06a0*/  @P3 IADD3 R85, R85, 0x20, RZ ;  /* 0x0000002055553810 */ /* 0x000fe20007ffe0ff */
[----:B------:R2:W5:Y:S04]  /*06b0*/  @P3 LDG.E.128 R48, desc[UR4][R76.64] ;  /* 0x000000044c303981 */ /* 0x000568000c1e1d00 */
[C---:B------:R-:W-:Y:S01]  /*06c0*/  @P4 IMAD.WIDE.U32 R8, R85.reuse, 0x10, R80 ;  /* 0x0000001055084825 */ /* 0x040fe200078e0050 */
[----:B------:R2:W5:Y:S03]  /*06d0*/  @P3 LDG.E.128 R52, desc[UR4][R78.64] ;  /* 0x000000044e343981 */ /* 0x000566000c1e1d00 */
[----:B---3--:R-:W-:Y:S01]  /*06e0*/  @P4 IMAD.WIDE.U32 R10, R85, 0x10, R82 ;  /* 0x00000010550a4825 */ /* 0x008fe200078e0052 */
[----:B------:R3:W5:Y:S04]  /*06f0*/  @P4 LDG.E.128 R56, desc[UR4][R8.64] ;  /* 0x0000000408384981 */ /* 0x000768000c1e1d00 */
[----:B------:R3:W5:Y:S01]  /*0700*/  @P4 LDG.E.128 R60, desc[UR4][R10.64] ;  /* 0x000000040a3c4981 */ /* 0x000762000c1e1d00 */
[----:B------:R-:W-:-:S02]  /*0710*/  ISETP.GE.AND P4, PT, R2, UR6, PT ;  /* 0x0000000602007c0c */ /* 0x000fc4000bf86270 */
[----:B0-----:R-:W-:Y:S02]  /*0720*/  CS2R R64, SRZ ;  /* 0x0000000000407805 */ /* 0x001fe4000001ff00 */
[----:B-1----:R-:W-:Y:S02]  /*0730*/  CS2R R66, SRZ ;  /* 0x0000000000427805 */ /* 0x002fe4000001ff00 */
[----:B------:R-:W-:Y:S02]  /*0740*/  CS2R R164, SRZ ;  /* 0x0000000000a47805 */ /* 0x000fe4000001ff00 */
[----:B------:R-:W-:Y:S02]  /*0750*/  CS2R R166, SRZ ;  /* 0x0000000000a67805 */ /* 0x000fe4000001ff00 */
[----:B------:R-:W-:Y:S02]  /*0760*/  CS2R R68, SRZ ;  /* 0x0000000000447805 */ /* 0x000fe4000001ff00 */
[----:B------:R-:W-:-:S02]  /*0770*/  CS2R R70, SRZ ;  /* 0x0000000000467805 */ /* 0x000fc4000001ff00 */
[----:B------:R-:W-:Y:S02]  /*0780*/  CS2R R72, SRZ ;  /* 0x0000000000487805 */ /* 0x000fe4000001ff00 */
        /* <DEDUP_REMOVED lines=10> */
[----:B----4-:R-:W-:-:S02]  /*0830*/  CS2R R102, SRZ ;  /* 0x0000000000667805 */ /* 0x010fc4000001ff00 */
        /* <DEDUP_REMOVED lines=24> */
[----:B------:R0:W-:Y:S04]  /*09c0*/  @P6 STL.64 [R1+0x30], R96 ;  /* 0x0000306001006387 */ /* 0x0001e80000100a00 */
[----:B------:R1:W-:Y:S04]  /*09d0*/  @P6 STL.64 [R1+0x38], R98 ;  /* 0x0000386201006387 */ /* 0x0003e80000100a00 */
[----:B------:R2:W-:Y:S04]  /*09e0*/  @P6 STL.64 [R1+0x40], R92 ;  /* 0x0000405c01006387 */ /* 0x0005e80000100a00 */
[----:B------:R4:W-:Y:S01]  /*09f0*/  @P6 STL.64 [R1+0x48], R94 ;  /* 0x0000485e01006387 */ /* 0x0009e20000100a00 */
[----:B0-----:R-:W-:-:S03]  /*0a00*/  CS2R R96, SRZ ;  /* 0x0000000000607805 */ /* 0x001fc6000001ff00 */
[----:B------:R0:W-:Y:S01]  /*0a10*/  @P5 STL.64 [R1+0x20], R88 ;  /* 0x0000205801005387 */ /* 0x0001e20000100a00 */
[----:B-1----:R-:W-:-:S03]  /*0a20*/  CS2R R98, SRZ ;  /* 0x0000000000627805 */ /* 0x002fc6000001ff00 */
[----:B------:R1:W-:Y:S01]  /*0a30*/  @P5 STL.64 [R1+0x28], R90 ;  /* 0x0000285a01005387 */ /* 0x0003e20000100a00 */
[----:B--2---:R-:W-:Y:S02]  /*0a40*/  CS2R R92, SRZ ;  /* 0x00000000005c7805 */ /* 0x004fe4000001ff00 */
[----:B----4-:R-:W-:Y:S02]  /*0a50*/  CS2R R94, SRZ ;  /* 0x00000000005e7805 */ /* 0x010fe4000001ff00 */
[----:B0-----:R-:W-:Y:S02]  /*0a60*/  CS2R R88, SRZ ;  /* 0x0000000000587805 */ /* 0x001fe4000001ff00 */
[----:B-1----:R-:W-:Y:S01]  /*0a70*/  CS2R R90, SRZ ;  /* 0x00000000005a7805 */ /* 0x002fe2000001ff00 */
[----:B---3--:R-:W-:Y:S06]  /*0a80*/  @P4 BRA `(.L_x_13040) ;  /* 0x0000003400d44947 */ /* 0x008fec0003800000 */
[----:B------:R-:W-:Y:S01]  /*0a90*/  ULDC.64 UR6, c[0x0][0x270] ;  /* 0x00009c0000067ab9 */ /* 0x000fe20000000a00 */
[----:B------:R-:W-:Y:S01]  /*0aa0*/  HFMA2.MMA R65, -RZ, RZ, 0, 0 ;  /* 0x00000000ff417435 */ /* 0x000fe200000001ff */
[----:B------:R-:W-:-:S04]  /*0ab0*/  ISETP.NE.U32.AND P4, PT, RZ, UR6, PT ;  /* 0x00000006ff007c0c */ /* 0x000fc8000bf85070 */
[----:B------:R-:W-:-:S13]  /*0ac0*/  ISETP.NE.AND.EX P4, PT, RZ, UR7, PT, P4 ;  /* 0x00000007ff007c0c */ /* 0x000fda000bf85340 */
.L_x_13074:
[----:B-1-34-:R-:W0:Y:S01]  /*0ad0*/  LDC.64 R198, c[0x0][0x250] ;  /* 0x00009400ffc67b82 */ /* 0x01ae220000000a00 */
[----:B------:R-:W-:Y:S02]  /*0ae0*/  SHF.R.S32.HI R10, RZ, 0x1f, R2 ;  /* 0x0000001fff0a7819 */ /* 0x000fe40000011402 */
[----:B------:R-:W-:-:S05]  /*0af0*/  LOP3.LUT P6, RZ, R3, 0x4, RZ, 0xc0, !PT ;  /* 0x0000000403ff7812 */ /* 0x000fca00078cc0ff */
[----:B------:R-:W1:Y:S01]  /*0b00*/  @P4 LDC.64 R4, c[0x0][0x270] ;  /* 0x00009c00ff044b82 */ /* 0x000e620000000a00 */
[----:B0-----:R-:W-:-:S05]  /*0b10*/  IMAD.WIDE R198, R2, 0x4, R198 ;  /* 0x0000000402c67825 */ /* 0x001fca00078e02c6 */
[----:B-----5:R-:W5:Y:S01]  /*0b20*/  LDG.E R205, desc[UR4][R198.64] ;  /* 0x00000004c6cd7981 */ /* 0x020f62000c1e1900 */
[C---:B-1----:R-:W-:Y:S02]  /*0b30*/  @P4 LEA R196, P5, R2.reuse, R4, 0x2 ;  /* 0x0000000402c44211 */ /* 0x042fe400078a10ff */
[----:B------:R-:W-:Y:S02]  /*0b40*/  MOV R4, 0x3f800000 ;  /* 0x3f80000000047802 */ /* 0x000fe40000000f00 */
[----:B------:R-:W-:Y:S01]  /*0b50*/  @P4 LEA.HI.X R197, R2, R5, R10, 0x2, P5 ;  /* 0x0000000502c54211 */ /* 0x000fe200028f140a */
[----:B------:R-:W0:Y:S04]  /*0b60*/  S2R R200, SR_TID.X ;  /* 0x0000000000c87919 */ /* 0x000e280000002100 */
[----:B------:R1:W5:Y:S02]  /*0b70*/  @P4 LDG.E R4, desc[UR4][R196.64] ;  /* 0x00000004c4044981 */ /* 0x000364000c1e1900 */
[----:B-1----:R-:W1:Y:S01]  /*0b80*/  LDC.64 R196, c[0x0][0x258] ;  /* 0x00009600ffc47b82 */ /* 0x002e620000000a00 */
[----:B------:R-:W-:-:S05]  /*0b90*/  MOV R19, UR13 ;  /* 0x0000000d00137c02 */ /* 0x000fca0008000f00 */
[----:B--2---:R2:W-:Y:S01]  /*0ba0*/  STL [R1+0x14], R19 ;  /* 0x0000141301007387 */ /* 0x0045e20000100800 */
[C---:B------:R-:W-:Y:S02]  /*0bb0*/  IMAD R10, R2.reuse, R19, RZ ;  /* 0x00000013020a7224 */ /* 0x040fe400078e02ff */
[----:B-1----:R-:W-:-:S05]  /*0bc0*/  IMAD.WIDE R196, R2, 0x4, R196 ;  /* 0x0000000402c47825 */ /* 0x002fca00078e02c4 */
[----:B------:R0:W5:Y:S02]  /*0bd0*/  LDG.E R5, desc[UR4][R196.64] ;  /* 0x00000004c4057981 */ /* 0x000164000c1e1900 */
[----:B0-----:R-:W-:-:S05]  /*0be0*/  LOP3.LUT R196, R200, 0x1f, RZ, 0xc0, !PT ;  /* 0x0000001fc8c47812 */ /* 0x001fca00078ec0ff */
[----:B------:R0:W-:Y:S01]  /*0bf0*/  STL [R1+0x18], R196 ;  /* 0x000018c401007387 */ /* 0x0001e20000100800 */
[----:B--2---:R-:W-:-:S04]  /*0c00*/  SHF.R.S32.HI R19, RZ, 0x1f, R10 ;  /* 0x0000001fff137819 */ /* 0x004fc8000001140a */
[----:B------:R-:W-:Y:S01]  /*0c10*/  LEA.HI R10, R19, R10, RZ, 0x2 ;  /* 0x0000000a130a7211 */ /* 0x000fe200078f10ff */
[----:B------:R-:W-:Y:S03]  /*0c20*/  BSSY B1, `(.L_x_13041) ;  /* 0x0000035000017945 */ /* 0x000fe60003800000 */
[----:B------:R-:W-:Y:S02]  /*0c30*/  LEA.HI.SX32 R10, R10, R196, 0x1e ;  /* 0x000000c40a0a7211 */ /* 0x000fe400078ff2ff */
[----:B------:R-:W-:Y:S02]  /*0c40*/  MOV R19, RZ ;  /* 0x000000ff00137202 */ /* 0x000fe40000000f00 */
[----:B------:R-:W-:Y:S02]  /*0c50*/  MOV R204, RZ ;  /* 0x000000ff00cc7202 */ /* 0x000fe40000000f00 */
[----:B------:R-:W-:Y:S01]  /*0c60*/  MOV R212, R10 ;  /* 0x0000000a00d47202 */ /* 0x000fe20000000f00 */
[----:B0-----:R-:W-:Y:S06]  /*0c70*/  @!P6 BRA `(.L_x_13042) ;  /* 0x0000000000bce947 */ /* 0x001fec0003800000 */
        /* <DEDUP_REMOVED lines=13> */
[----:B-1----:R-:W0:Y:S02]  /*0d50*/  LDC.64 R196, c[0x0][0x2b8] ;  /* 0x0000ae00ffc47b82 */ /* 0x002e240000000a00 */
[----:B------:R-:W2:Y:S01]  /*0d60*/  LDG.E.128 R200, desc[UR4][R198.64] ;  /* 0x00000004c6c87981 */ /* 0x000ea2000c1e1d00 */
[----:B-----5:R-:W-:Y:S01]  /*0d70*/  FSEL R0, R205, RZ, !P5 ;  /* 0x000000ffcd007208 */ /* 0x020fe20006800000 */
[----:B0-----:R-:W-:-:S06]  /*0d80*/  IMAD.WIDE.U32 R196, R10, 0x10, R196 ;  /* 0x000000100ac47825 */ /* 0x001fcc00078e00c4 */
        /* <DEDUP_REMOVED lines=10> */
[----:B------:R-:W-:Y:S01]  /*0e30*/  FMUL.FTZ R231, R230, R197 ;  /* 0x000000c5e6e77220 */ /* 0x000fe20000410000 */
[----:B----4-:R-:W-:Y:S01]  /*0e40*/  FMUL.FTZ R230, R229, R198 ;  /* 0x000000c6e5e67220 */ /* 0x010fe20000410000 */
[----:B------:R-:W-:Y:S01]  /*0e50*/  FADD.FTZ R92, R92, R196 ;  /* 0x000000c45c5c7221 */ /* 0x000fe20000010000 */
[----:B------:R-:W-:Y:S01]  /*0e60*/  FFMA.FTZ R64, R196, R0, R64 ;  /* 0x00000000c4407223 */ /* 0x000fe20000010040 */
[----:B------:R-:W-:Y:S01]  /*0e70*/  FMUL.FTZ R229, R5, R19 ;  /* 0x0000001305e57220 */ /* 0x000fe20000410000 */
[----:B------:R-:W-:Y:S01]  /*0e80*/  FADD.FTZ R196, RZ, R11 ;  /* 0x0000000bffc47221 */ /* 0x000fe20000010000 */
[----:B------:R-:W-:-:S03]  /*0e90*/  FFMA.FTZ R19, R0, R11, RZ ;  /* 0x0000000b00137223 */ /* 0x000fc600000100ff */
        /* <DEDUP_REMOVED lines=13> */
.L_x_13042:
[----:B------:R-:W-:Y:S05]  /*0f70*/  BSYNC B1 ;  /* 0x0000000000017941 */ /* 0x000fea0003800000 */
.L_x_13041:
[----:B------:R-:W-:Y:S01]  /*0f80*/  LOP3.LUT P5, RZ, R3, 0x2, RZ, 0xc0, !PT ;  /* 0x0000000203ff7812 */ /* 0x000fe200078ac0ff */
[----:B------:R-:W-:-:S12]  /*0f90*/  BSSY B1, `(.L_x_13043) ;  /* 0x0000033000017945 */ /* 0x000fd80003800000 */
[----:B------:R-:W-:Y:S05]  /*0fa0*/  @!P5 BRA `(.L_x_13044) ;  /* 0x0000000000c4d947 */ /* 0x000fea0003800000 */
[----:B------:R-:W-:Y:S01]  /*0fb0*/  ISETP.NE.U32.AND P5, PT, RZ, UR8, PT ;  /* 0x00000008ff007c0c */ /* 0x000fe2000bfa5070 */
[----:B------:R-:W0:Y:S01]  /*0fc0*/  LDC.U8 R198, c[0x0][0x2a0] ;  /* 0x0000a800ffc67b82 */ /* 0x000e220000000000 */
[----:B------:R-:W2:Y:S02]  /*0fd0*/  LDL R242, [R1+0x30] ;  /* 0x0000300001f27983 */ /* 0x000ea40000100800 */
[----:B------:R-:W-:Y:S02]  /*0fe0*/  ISETP.NE.AND.EX P5, PT, RZ, UR9, PT, P5 ;  /* 0x00000009ff007c0c */ /* 0x000fe4000bfa5350 */
[----:B------:R-:W3:Y:S03]  /*0ff0*/  LDL R222, [R1+0x34] ;  /* 0x0000340001de7983 */ /* 0x000ee60000100800 */
[----:B------:R-:W1:Y:S01]  /*1000*/  LDC.64 R200, c[0x0][0x2b8] ;  /* 0x0000ae00ffc87b82 */ /* 0x000e620000000a00 */
[----:B------:R-:W4:Y:S07]  /*1010*/  LDL R216, [R1+0x38] ;  /* 0x0000380001d87983 */ /* 0x000f2e0000100800 */
[----:B------:R-:W-:-:S04]  /*1020*/  @P5 LEA R196, P6, R212, UR8, 0x4 ;  /* 0x00000008d4c45c11 */ /* 0x000fc8000f8c20ff */
[----:B------:R-:W-:-:S05]  /*1030*/  @P5 LEA.HI.X R197, R212, UR9, RZ, 0x4, P6 ;  /* 0x00000009d4c55c11 */ /* 0x000fca000b0f24ff */
[----:B------:R0:W5:Y:S02]  /*1040*/  @P5 LDG.E.128 R156, desc[UR4][R196.64] ;  /* 0x00000004c49c5981 */ /* 0x000164000c1e1d00 */
[----:B0-----:R-:W-:-:S04]  /*1050*/  LEA R196, P5, R212, UR10, 0x4 ;  /* 0x0000000ad4c47c11 */ /* 0x001fc8000f8a20ff */
[----:B------:R-:W-:Y:S02]  /*1060*/  LEA.HI.X R197, R212, UR11, RZ, 0x4, P5 ;  /* 0x0000000bd4c57c11 */ /* 0x000fe4000a8f24ff */
[----:B------:R-:W-:-:S04]  /*1070*/  ISETP.NE.AND P5, PT, R198, RZ, PT ;  /* 0x000000ffc600720c */ /* 0x000fc80003fa5270 */
[----:B------:R-:W2:Y:S01]  /*1080*/  LDG.E.128 R196, desc[UR4][R196.64] ;  /* 0x00000004c4c47981 */ /* 0x000ea2000c1e1d00 */
[----:B-1----:R-:W-:Y:S01]  /*1090*/  IMAD.WIDE.U32 R200, R212, 0x10, R200 ;  /* 0x00000010d4c87825 */ /* 0x002fe200078e00c8 */
[----:B-----5:R-:W-:-:S05]  /*10a0*/  FSEL R13, R205, RZ, !P5 ;  /* 0x000000ffcd0d7208 */ /* 0x020fca0006800000 */
[----:B------:R-:W3:Y:S01]  /*10b0*/  LDG.E.128 R200, desc[UR4][R200.64] ;  /* 0x00000004c8c87981 */ /* 0x000ee2000c1e1d00 */
[C---:B--2---:R-:W-:Y:S01]  /*10c0*/  FADD.FTZ R196, -R13.reuse, R196 ;  /* 0x000000c40dc47221 */ /* 0x044fe20000010100 */
[C---:B------:R-:W-:Y:S01]  /*10d0*/  FADD.FTZ R197, -R13.reuse, R197 ;  /* 0x000000c50dc57221 */ /* 0x040fe20000010100 */
[C---:B------:R-:W-:Y:S01]  /*10e0*/  FADD.FTZ R198, -R13.reuse, R198 ;  /* 0x000000c60dc67221 */ /* 0x040fe20000010100 */
[----:B------:R-:W-:Y:S02]  /*10f0*/  FADD.FTZ R13, -R13, R199 ;  /* 0x000000c70d0d7221 */ /* 0x000fe40000010100 */
[----:B------:R-:W2:Y:S01]  /*1100*/  LDL R199, [R1+0x3c] ;  /* 0x00003c0001c77983 */ /* 0x000ea20000100800 */
[C---:B------:R-:W-:Y:S01]  /*1110*/  FMUL.FTZ R215, R5.reuse, R196 ;  /* 0x000000c405d77220 */ /* 0x040fe20000410000 */
[----:B------:R-:W-:-:S04]  /*1120*/  FMUL.FTZ R197, R5, R197 ;  /* 0x000000c505c57220 */ /* 0x000fc80000410000 */
[----:B------:R0:W-:Y:S04]  /*1130*/  STL [R1+0x10], R215 ;  /* 0x000010d701007387 */ /* 0x0001e80000100800 */
[----:B------:R1:W-:Y:S01]  /*1140*/  STL [R1+0x4], R197 ;  /* 0x000004c501007387 */ /* 0x0003e20000100800 */
        /* <DEDUP_REMOVED lines=8> */
[----:B------:R-:W-:Y:S01]  /*11d0*/  FFMA.FTZ R164, R200, R215, R164 ;  /* 0x000000d7c8a47223 */ /* 0x000fe200000100a4 */
[----:B0-----:R-:W-:Y:S01]  /*11e0*/  FMUL.FTZ R215, R5, R13 ;  /* 0x0000000d05d77220 */ /* 0x001fe20000410000 */
        /* <DEDUP_REMOVED lines=12> */
[----:B-1----:R-:W-:-:S07]  /*12b0*/  FFMA.FTZ R204, R215, R13, R196 ;  /* 0x0000000dd7cc7223 */ /* 0x002fce00000100c4 */
.L_x_13044:
[----:B------:R-:W-:Y:S05]  /*12c0*/  BSYNC B1 ;  /* 0x0000000000017941 */ /* 0x000fea0003800000 */
.L_x_13043:
[----:B------:R-:W-:Y:S01]  /*12d0*/  LOP3.LUT P5, RZ, R3, 0x1, RZ, 0xc0, !PT ;  /* 0x0000000103ff7812 */ /* 0x000fe200078ac0ff */
[----:B------:R-:W-:-:S12]  /*12e0*/  BSSY B1, `(.L_x_13045) ;  /* 0x000002f000017945 */ /* 0x000fd80003800000 */
[----:B------:R-:W-:Y:S05]  /*12f0*/  @!P5 BRA `(.L_x_13046) ;  /* 0x0000000000b4d947 */ /* 0x000fea0003800000 */
[----:B------:R-:W-:Y:S01]  /*1300*/  ISETP.NE.U32.AND P5, PT, RZ, UR8, PT ;  /* 0x00000008ff007c0c */ /* 0x000fe2000bfa5070 */
[----:B------:R-:W0:Y:S03]  /*1310*/  LDC.U8 R198, c[0x0][0x2a0] ;  /* 0x0000a800ffc67b82 */ /* 0x000e260000000000 */
[----:B------:R-:W-:-:S05]  /*1320*/  ISETP.NE.AND.EX P5, PT, RZ, UR9, PT, P5 ;  /* 0x00000009ff007c0c */ /* 0x000fca000bfa5350 */
[----:B------:R-:W1:Y:S08]  /*1330*/  LDC.64 R200, c[0x0][0x2b8] ;  /* 0x0000ae00ffc87b82 */ /* 0x000e700000000a00 */
[----:B------:R-:W-:-:S04]  /*1340*/  @P5 LEA R196, P6, R212, UR8, 0x4 ;  /* 0x00000008d4c45c11 */ /* 0x000fc8000f8c20ff */
[----:B------:R-:W-:-:S05]  /*1350*/  @P5 LEA.HI.X R197, R212, UR9, RZ, 0x4, P6 ;  /* 0x00000009d4c55c11 */ /* 0x000fca000b0f24ff */
[----:B------:R2:W5:Y:S01]  /*1360*/  @P5 LDG.E.128 R168, desc[UR4][R196.64] ;  /* 0x00000004c4a85981 */ /* 0x000562000c1e1d00 */
[C---:B-1----:R-:W-:Y:S01]  /*1370*/  IMAD.WIDE.U32 R200, R212.reuse, 0x10, R200 ;  /* 0x00000010d4c87825 */ /* 0x042fe200078e00c8 */
[----:B--2---:R-:W-:-:S05]  /*1380*/  LEA R196, P5, R212, UR10, 0x4 ;  /* 0x0000000ad4c47c11 */ /* 0x004fca000f8a20ff */
[----:B------:R-:W2:Y:S01]  /*1390*/  LDG.E.128 R200, desc[UR4][R200.64] ;  /* 0x00000004c8c87981 */ /* 0x000ea2000c1e1d00 */
[----:B------:R-:W-:Y:S02]  /*13a0*/  LEA.HI.X R197, R212, UR11, RZ, 0x4, P5 ;  /* 0x0000000bd4c57c11 */ /* 0x000fe4000a8f24ff */
[----:B0-----:R-:W-:-:S04]  /*13b0*/  ISETP.NE.AND P5, PT, R198, RZ, PT ;  /* 0x000000ffc600720c */ /* 0x001fc80003fa5270 */
[----:B------:R-:W3:Y:S01]  /*13c0*/  LDG.E.128 R196, desc[UR4][R196.64] ;  /* 0x00000004c4c47981 */ /* 0x000ee2000c1e1d00 */
[----:B-----5:R-:W-:Y:S02]  /*13d0*/  FSEL R14, R205, RZ, !P5 ;  /* 0x000000ffcd0e7208 */ /* 0x020fe40006800000 */
[----:B------:R-:W-:-:S03]  /*13e0*/  IADD3 R212, R212, 0x20, RZ ;  /* 0x00000020d4d47810 */ /* 0x000fc60007ffe0ff */
[C---:B---3--:R-:W-:Y:S01]  /*13f0*/  FADD.FTZ R196, -R14.reuse, R196 ;  /* 0x000000c40ec47221 */ /* 0x048fe20000010100 */
[----:B------:R-:W-:-:S03]  /*1400*/  FADD.FTZ R197, -R14, R197 ;  /* 0x000000c50ec57221 */ /* 0x000fc60000010100 */
[C---:B------:R-:W-:Y:S01]  /*1410*/  FMUL.FTZ R213, R5.reuse, R196 ;  /* 0x000000c405d57220 */ /* 0x040fe20000410000 */
[----:B------:R-:W-:-:S04]  /*1420*/  FMUL.FTZ R197, R5, R197 ;  /* 0x000000c505c57220 */ /* 0x000fc80000410000 */
[----:B------:R0:W-:Y:S04]  /*1430*/  STL [R1+0x8], R213 ;  /* 0x000008d501007387 */ /* 0x0001e80000100800 */
[----:B------:R1:W-:Y:S01]  /*1440*/  STL [R1], R197 ;  /* 0x000000c501007387 */ /* 0x0003e20000100800 */
[----:B--2---:R-:W-:Y:S01]  /*1450*/  FMUL.FTZ R241, R20, R200 ;  /* 0x000000c814f17220 */ /* 0x004fe20000410000 */
[C---:B------:R-:W-:Y:S01]  /*1460*/  FADD.FTZ R198, -R14.reuse, R198 ;  /* 0x000000c60ec67221 */ /* 0x040fe20000010100 */
[----:B------:R-:W-:Y:S02]  /*1470*/  FMUL.FTZ R221, R21, R201 ;  /* 0x000000c915dd7220 */ /* 0x000fe40000410000 */
        /* <DEDUP_REMOVED lines=8> */
[----:B0-----:R-:W-:Y:S01]  /*1500*/  FMUL.FTZ R213, R5, R14 ;  /* 0x0000000e05d57220 */ /* 0x001fe20000410000 */
        /* <DEDUP_REMOVED lines=12> */
.L_x_13046:
[----:B------:R-:W-:Y:S05]  /*15d0*/  BSYNC B1 ;  /* 0x0000000000017941 */ /* 0x000fea0003800000 */
.L_x_13045:
[----:B------:R-:W-:Y:S04]  /*15e0*/  BSSY B1, `(.L_x_13047) ;  /* 0x000002d000017945 */ /* 0x000fe80003800000 */
[----:B------:R-:W-:Y:S05]  /*15f0*/  @!P0 BRA `(.L_x_13048) ;  /* 0x0000000000ac8947 */ /* 0x000fea0003800000 */
[----:B------:R-:W-:Y:S01]  /*1600*/  ISETP.NE.U32.AND P5, PT, RZ, UR8, PT ;  /* 0x00000008ff007c0c */ /* 0x000fe2000bfa5070 */
[----:B------:R-:W0:Y:S03]  /*1610*/  LDC.64 R200, c[0x0][0x2b8] ;  /* 0x0000ae00ffc87b82 */ /* 0x000e260000000a00 */
[----:B------:R-:W-:-:S05]  /*1620*/  ISETP.NE.AND.EX P5, PT, RZ, UR9, PT, P5 ;  /* 0x00000009ff007c0c */ /* 0x000fca000bfa5350 */
[----:B------:R-:W1:Y:S08]  /*1630*/  LDC.U8 R198, c[0x0][0x2a0] ;  /* 0x0000a800ffc67b82 */ /* 0x000e700000000000 */
[----:B------:R-:W-:-:S04]  /*1640*/  @P5 LEA R196, P6, R212, UR8, 0x4 ;  /* 0x00000008d4c45c11 */ /* 0x000fc8000f8c20ff */
[----:B------:R-:W-:-:S05]  /*1650*/  @P5 LEA.HI.X R197, R212, UR9, RZ, 0x4, P6 ;  /* 0x00000009d4c55c11 */ /* 0x000fca000b0f24ff */
[----:B------:R2:W5:Y:S01]  /*1660*/  @P5 LDG.E.128 R172, desc[UR4][R196.64] ;  /* 0x00000004c4ac5981 */ /* 0x000562000c1e1d00 */
[----:B0-----:R-:W-:-:S06]  /*1670*/  IMAD.WIDE.U32 R200, R212, 0x10, R200 ;  /* 0x00000010d4c87825 */ /* 0x001fcc00078e00c8 */
[----:B------:R-:W3:Y:S01]  /*1680*/  LDG.E.128 R200, desc[UR4][R200.64] ;  /* 0x00000004c8c87981 */ /* 0x000ee2000c1e1d00 */
[----:B--2---:R-:W-:-:S04]  /*1690*/  LEA R196, P5, R212, UR10, 0x4 ;  /* 0x0000000ad4c47c11 */ /* 0x004fc8000f8a20ff */
[----:B------:R-:W-:Y:S02]  /*16a0*/  LEA.HI.X R197, R212, UR11, RZ, 0x4, P5 ;  /* 0x0000000bd4c57c11 */ /* 0x000fe4000a8f24ff */
[----:B-1----:R-:W-:-:S04]  /*16b0*/  ISETP.NE.AND P5, PT, R198, RZ, PT ;  /* 0x000000ffc600720c */ /* 0x002fc80003fa5270 */
[----:B------:R-:W2:Y:S01]  /*16c0*/  LDG.E.128 R196, desc[UR4][R196.64] ;  /* 0x00000004c4c47981 */ /* 0x000ea2000c1e1d00 */
[----:B-----5:R-:W-:Y:S02]  /*16d0*/  FSEL R15, R205, RZ, !P5 ;  /* 0x000000ffcd0f7208 */ /* 0x020fe40006800000 */
[----:B------:R-:W-:Y:S01]  /*16e0*/  IADD3 R212, R212, 0x20, RZ ;  /* 0x00000020d4d47810 */ /* 0x000fe20007ffe0ff */
[----:B---3--:R-:W-:Y:S01]  /*16f0*/  FMUL.FTZ R239, R24, R200 ;  /* 0x000000c818ef7220 */ /* 0x008fe20000410000 */
[----:B------:R-:W-:-:S03]  /*1700*/  FMUL.FTZ R220, R25, R201 ;  /* 0x000000c919dc7220 */ /* 0x000fc60000410000 */
[----:B------:R-:W-:Y:S01]  /*1710*/  FADD.FTZ R19, R19, R239 ;  /* 0x000000ef13137221 */ /* 0x000fe20000010000 */
[C---:B--2---:R-:W-:Y:S01]  /*1720*/  FADD.FTZ R196, -R15.reuse, R196 ;  /* 0x000000c40fc47221 */ /* 0x044fe20000010100 */
[----:B------:R-:W-:-:S03]  /*1730*/  FADD.FTZ R197, -R15, R197 ;  /* 0x000000c50fc57221 */ /* 0x000fc60000010100 */
[----:B------:R-:W-:Y:S01]  /*1740*/  FMUL.FTZ R252, R5, R196 ;  /* 0x000000c405fc7220 */ /* 0x000fe20000410000 */
[----:B------:R-:W-:Y:S01]  /*1750*/  FADD.FTZ R198, -R15, R198 ;  /* 0x000000c60fc67221 */ /* 0x000fe20000010100 */
[----:B------:R-:W-:Y:S02]  /*1760*/  FMUL.FTZ R251, R5, R197 ;  /* 0x000000c505fb7220 */ /* 0x000fe40000410000 */
        /* <DEDUP_REMOVED lines=20> */
.L_x_13048:
[----:B------:R-:W-:Y:S05]  /*18b0*/  BSYNC B1 ;  /* 0x0000000000017941 */ /* 0x000fea0003800000 */
.L_x_13047:
        /* <DEDUP_REMOVED lines=45> */
.L_x_13050:
[----:B------:R-:W-:Y:S05]  /*1b90*/  BSYNC B1 ;  /* 0x0000000000017941 */ /* 0x000fea0003800000 */
.L_x_13049:
        /* <DEDUP_REMOVED lines=45> */
.L_x_13052:
[----:B------:R-:W-:Y:S05]  /*1e70*/  BSYNC B1 ;  /* 0x0000000000017941 */ /* 0x000fea0003800000 */
.L_x_13051:
[----:B------:R-:W-:Y:S04]  /*1e80*/  BSSY B1, `(.L_x_13053) ;  /* 0x000002d000017945 */ /* 0x000fe80003800000 */
[----:B------:R-:W-:Y:S05]  /*1e90*/  @!P3 BRA `(.L_x_13054) ;  /* 0x0000000000acb947 */ /* 0x000fea0003800000 */
[----:B------:R-:W-:Y:S01]  /*1ea0*/  ISETP.NE.U32.AND P5, PT, RZ, UR8, PT ;  /* 0x00000008ff007c0c */ /* 0x000fe2000bfa5070 */
[----:B------:R-:W0:Y:S03]  /*1eb0*/  LDC.U8 R198, c[0x0][0x2a0] ;  /* 0x0000a800ffc67b82 */ /* 0x000e260000000000 */
[----:B------:R-:W-:-:S13]  /*1ec0*/  ISETP.NE.AND.EX P5, PT, RZ, UR9, PT, P5 ;  /* 0x00000009ff007c0c */ /* 0x000fda000bfa5350 */
        /* <DEDUP_REMOVED lines=9> */
[----:B0-----:R-:W-:-:S05]  /*1f60*/  IMAD.WIDE.U32 R6, R212, 0x10, R6 ;  /* 0x00000010d4067825 */ /* 0x001fca00078e0006 */
[----:B------:R0:W3:Y:S01]  /*1f70*/  LDG.E.128 R196, desc[UR4][R6.64] ;  /* 0x0000000406c47981 */ /* 0x0000e2000c1e1d00 */
[----:B------:R-:W-:Y:S01]  /*1f80*/  IADD3 R212, R212, 0x20, RZ ;  /* 0x00000020d4d47810 */ /* 0x000fe20007ffe0ff */
[C---:B--2---:R-:W-:Y:S01]  /*1f90*/  FADD.FTZ R200, -R18.reuse, R200 ;  /* 0x000000c812c87221 */ /* 0x044fe20000010100 */
[----:B0-----:R-:W-:-:S03]  /*1fa0*/  FADD.FTZ R7, -R18, R201 ;  /* 0x000000c912077221 */ /* 0x001fc60000010100 */
[C---:B------:R-:W-:Y:S01]  /*1fb0*/  FMUL.FTZ R246, R5.reuse, R200 ;  /* 0x000000c805f67220 */ /* 0x040fe20000410000 */
[----:B------:R-:W-:Y:S01]  /*1fc0*/  FMUL.FTZ R245, R5, R7 ;  /* 0x0000000705f57220 */ /* 0x000fe20000410000 */
[C---:B------:R-:W-:Y:S01]  /*1fd0*/  FADD.FTZ R6, -R18.reuse, R202 ;  /* 0x000000ca12067221 */ /* 0x040fe20000010100 */
[----:B------:R-:W-:-:S03]  /*1fe0*/  FADD.FTZ R203, -R18, R203 ;  /* 0x000000cb12cb7221 */ /* 0x000fc60000010100 */
[C---:B------:R-:W-:Y:S01]  /*1ff0*/  FMUL.FTZ R232, R5.reuse, R6 ;  /* 0x0000000605e87220 */ /* 0x040fe20000410000 */
[----:B------:R-:W-:Y:S01]  /*2000*/  FMUL.FTZ R6, R5, R203 ;  /* 0x000000cb05067220 */ /* 0x000fe20000410000 */
[----:B---3--:R-:W-:Y:S01]  /*2010*/  FMUL.FTZ R233, R48, R196 ;  /* 0x000000c430e97220 */ /* 0x008fe20000410000 */
[----:B------:R-:W-:-:S03]  /*2020*/  FMUL.FTZ R217, R49, R197 ;  /* 0x000000c531d97220 */ /* 0x000fc60000410000 */
        /* <DEDUP_REMOVED lines=18> */
.L_x_13054:
[----:B------:R-:W-:Y:S05]  /*2150*/  BSYNC B1 ;  /* 0x0000000000017941 */ /* 0x000fea0003800000 */
.L_x_13053:
        /* <DEDUP_REMOVED lines=9> */
[----:B0-----:R-:W-:-:S04]  /*21f0*/  ISETP.NE.AND P5, PT, R196, RZ, PT ;  /* 0x000000ffc400720c */ /* 0x001fc80003fa5270 */
[----:B-----5:R-:W-:Y:S02]  /*2200*/  FSEL R205, R205, RZ, !P5 ;  /* 0x000000ffcdcd7208 */ /* 0x020fe40006800000 */
[C---:B------:R-:W-:Y:S01]  /*2210*/  LEA R196, P5, R212.reuse, UR10, 0x4 ;  /* 0x0000000ad4c47c11 */ /* 0x040fe2000f8a20ff */
[----:B-1----:R-:W0:Y:S03]  /*2220*/  LDC.64 R8, c[0x0][0x2b8] ;  /* 0x0000ae00ff087b82 */ /* 0x002e260000000a00 */
[----:B------:R-:W-:-:S05]  /*2230*/  LEA.HI.X R197, R212, UR11, RZ, 0x4, P5 ;  /* 0x0000000bd4c57c11 */ /* 0x000fca000a8f24ff */
[----:B------:R-:W2:Y:S01]  /*2240*/  LDG.E.128 R200, desc[UR4][R196.64] ;  /* 0x00000004c4c87981 */ /* 0x000ea2000c1e1d00 */
[----:B0-----:R-:W-:-:S05]  /*2250*/  IMAD.WIDE.U32 R8, R212, 0x10, R8 ;  /* 0x00000010d4087825 */ /* 0x001fca00078e0008 */
[----:B------:R0:W3:Y:S01]  /*2260*/  LDG.E.128 R196, desc[UR4][R8.64] ;  /* 0x0000000408c47981 */ /* 0x0000e2000c1e1d00 */
[----:B--2---:R-:W-:-:S04]  /*2270*/  FADD.FTZ R200, -R205, R200 ;  /* 0x000000c8cdc87221 */ /* 0x004fc80000010100 */
[----:B------:R-:W-:Y:S01]  /*2280*/  FMUL.FTZ R212, R5, R200 ;  /* 0x000000c805d47220 */ /* 0x000fe20000410000 */
[----:B0-----:R-:W-:-:S04]  /*2290*/  FADD.FTZ R9, -R205, R202 ;  /* 0x000000cacd097221 */ /* 0x001fc80000010100 */
[----:B------:R0:W-:Y:S01]  /*22a0*/  STL [R1+0xc], R212 ;  /* 0x00000cd401007387 */ /* 0x0001e20000100800 */
[----:B------:R-:W-:Y:S01]  /*22b0*/  FADD.FTZ R201, -R205, R201 ;  /* 0x000000c9cdc97221 */ /* 0x000fe20000010100 */
[----:B------:R-:W-:-:S03]  /*22c0*/  FMUL.FTZ R226, R5, R9 ;  /* 0x0000000905e27220 */ /* 0x000fc60000410000 */
[----:B------:R-:W-:Y:S01]  /*22d0*/  FMUL.FTZ R244, R5, R201 ;  /* 0x000000c905f47220 */ /* 0x000fe20000410000 */
[----:B---3--:R-:W-:Y:S01]  /*22e0*/  FMUL.FTZ R228, R56, R196 ;  /* 0x000000c438e47220 */ /* 0x008fe20000410000 */
[----:B------:R-:W-:-:S03]  /*22f0*/  FMUL.FTZ R224, R57, R197 ;  /* 0x000000c539e07220 */ /* 0x000fc60000410000 */
        /* <DEDUP_REMOVED lines=20> */
.L_x_13056:
[----:B------:R-:W-:Y:S05]  /*2440*/  BSYNC B1 ;  /* 0x0000000000017941 */ /* 0x000fea0003800000 */
.L_x_13055:
        /* <DEDUP_REMOVED lines=20> */
.L_x_13100:
[----:B------:R-:W2:Y:S01]  /*2590*/  LDC.U8 R212, c[0x0][0x2a0] ;  /* 0x0000a800ffd47b82 */ /* 0x000ea20000000000 */
[----:B------:R-:W-:Y:S01]  /*25a0*/  LOP3.LUT P5, RZ, R3, 0x4, RZ, 0xc0, !PT ;  /* 0x0000000403ff7812 */ /* 0x000fe200078ac0ff */
[----:B-1----:R-:W-:Y:S01]  /*25b0*/  FADD.FTZ R199, R199, R202 ;  /* 0x000000cac7c77221 */ /* 0x002fe20000010000 */
[----:B0-----:R-:W-:Y:S01]  /*25c0*/  FADD.FTZ R196, R200, R19 ;  /* 0x00000013c8c47221 */ /* 0x001fe20000010000 */
[----:B------:R-:W-:Y:S02]  /*25d0*/  BSSY B1, `(.L_x_13058) ;  /* 0x000003a000017945 */ /* 0x000fe40003800000 */
[----:B------:R-:W-:Y:S01]  /*25e0*/  FMUL.FTZ R19, R199, UR12 ;  /* 0x0000000cc7137c20 */ /* 0x000fe20008410000 */
[----:B------:R-:W-:-:S07]  /*25f0*/  FMUL.FTZ R200, R196, UR12 ;  /* 0x0000000cc4c87c20 */ /* 0x000fce0008410000 */
[----:B------:R-:W-:Y:S05]  /*2600*/  @!P5 BRA `(.L_x_13059) ;  /* 0x0000000000d8d947 */ /* 0x000fea0003800000 */
[----:B------:R-:W0:Y:S01]  /*2610*/  LDC.64 R196, c[0x0][0x220] ;  /* 0x00008800ffc47b82 */ /* 0x000e220000000a00 */
[----:B--2---:R-:W-:-:S04]  /*2620*/  ISETP.NE.AND P5, PT, R212, RZ, PT ;  /* 0x000000ffd400720c */ /* 0x004fc80003fa5270 */
        /* <DEDUP_REMOVED lines=11> */
[C---:B------:R-:W-:Y:S01]  /*26e0*/  FMUL.FTZ R204, R201.reuse, R4 ;  /* 0x00000004c9cc7220 */ /* 0x040fe20000410000 */
        /* <DEDUP_REMOVED lines=8> */
[----:B------:R-:W-:Y:S02]  /*2770*/  FFMA.FTZ R196, R12, R200, R202 ;  /* 0x000000c80cc47223 */ /* 0x000fe400000100ca */
[----:B------:R-:W-:Y:S02]  /*2780*/  FFMA.FTZ R121, R197, R205, R121 ;  /* 0x000000cdc5797223 */ /* 0x000fe40000010079 */
[----:B------:R-:W-:-:S04]  /*2790*/  FADD.FTZ R196, R230, -R196 ;  /* 0x800000c4e6c47221 */ /* 0x000fc80000010000 */
[----:B------:R-:W-:-:S04]  /*27a0*/  FMUL.FTZ R196, R5, R196 ;  /* 0x000000c405c47220 */ /* 0x000fc80000410000 */
[----:B------:R-:W-:-:S04]  /*27b0*/  @P5 FADD.FTZ R196, R154, R196 ;  /* 0x000000c49ac45221 */ /* 0x000fc80000010000 */
[C---:B------:R-:W-:Y:S01]  /*27c0*/  FMUL.FTZ R201, R196.reuse, R4 ;  /* 0x00000004c4c97220 */ /* 0x040fe20000410000 */
[----:B------:R-:W-:Y:S01]  /*27d0*/  SEL R194, R196, R194, P6 ;  /* 0x000000c2c4c27207 */ /* 0x000fe20003000000 */
[----:B------:R-:W-:Y:S02]  /*27e0*/  FFMA.FTZ R196, R229, R200, R202 ;  /* 0x000000c8e5c47223 */ /* 0x000fe400000100ca */
[----:B------:R-:W-:Y:S01]  /*27f0*/  FFMA.FTZ R122, R198, R201, R122 ;  /* 0x000000c9c67a7223 */ /* 0x000fe2000001007a */
[----:B------:R-:W0:Y:S01]  /*2800*/  LDC.64 R202, c[0x0][0x2f8] ;  /* 0x0000be00ffca7b82 */ /* 0x000e220000000a00 */
[----:B------:R-:W-:-:S04]  /*2810*/  FADD.FTZ R196, R227, -R196 ;  /* 0x800000c4e3c47221 */ /* 0x000fc80000010000 */
[----:B------:R-:W-:-:S04]  /*2820*/  FMUL.FTZ R198, R5, R196 ;  /* 0x000000c405c67220 */ /* 0x000fc80000410000 */
[----:B------:R-:W-:Y:S01]  /*2830*/  @P5 FADD.FTZ R198, R155, R198 ;  /* 0x000000c69bc65221 */ /* 0x000fe20000010000 */
[----:B------:R-:W-:-:S04]  /*2840*/  ISETP.NE.U32.AND P5, PT, RZ, UR14, PT ;  /* 0x0000000eff007c0c */ /* 0x000fc8000bfa5070 */
[----:B------:R-:W-:Y:S02]  /*2850*/  ISETP.NE.AND.EX P5, PT, RZ, UR15, PT, P5 ;  /* 0x0000000fff007c0c */ /* 0x000fe4000bfa5350 */
[----:B------:R-:W-:-:S11]  /*2860*/  SEL R195, R198, R195, P6 ;  /* 0x000000c3c6c37207 */ /* 0x000fd60003000000 */
[----:B------:R-:W1:Y:S02]  /*2870*/  @P5 LDC.64 R196, c[0x0][0x308] ;  /* 0x0000c200ffc45b82 */ /* 0x000e640000000a00 */
[----:B-1----:R-:W-:-:S05]  /*2880*/  @P5 IMAD.WIDE.U32 R196, R10, 0x10, R196 ;  /* 0x000000100ac45825 */ /* 0x002fca00078e00c4 */
[----:B------:R1:W-:Y:S04]  /*2890*/  @P5 STG.E.128 desc[UR4][R196.64], R192 ;  /* 0x000000c0c4005986 */ /* 0x0003e8000c101d04 */
[----:B-1----:R-:W2:Y:S01]  /*28a0*/  LDL R196, [R1+0x50] ;  /* 0x0000500001c47983 */ /* 0x002ea20000100800 */
[----:B------:R-:W-:-:S03]  /*28b0*/  FMUL.FTZ R198, R198, R4 ;  /* 0x00000004c6c67220 */ /* 0x000fc60000410000 */
[----:B------:R-:W3:Y:S01]  /*28c0*/  LDL R197, [R1+0x54] ;  /* 0x0000540001c57983 */ /* 0x000ee20000100800 */
[----:B------:R-:W-:-:S03]  /*28d0*/  FFMA.FTZ R123, R199, R198, R123 ;  /* 0x000000c6c77b7223 */ /* 0x000fc6000001007b */
[----:B------:R-:W4:Y:S01]  /*28e0*/  LDL R199, [R1+0x5c] ;  /* 0x00005c0001c77983 */ /* 0x000f220000100800 */
[----:B0-----:R-:W-:-:S04]  /*28f0*/  IMAD.WIDE.U32 R202, R10, 0x10, R202 ;  /* 0x000000100aca7825 */ /* 0x001fc800078e00ca */
[----:B--2---:R-:W-:Y:S02]  /*2900*/  FMUL.FTZ R196, R196, R204 ;  /* 0x000000ccc4c47220 */ /* 0x004fe40000410000 */
[----:B------:R-:W2:Y:S01]  /*2910*/  LDL R204, [R1+0x58] ;  /* 0x0000580001cc7983 */ /* 0x000ea20000100800 */
[----:B------:R-:W-:Y:S01]  /*2920*/  IADD3 R10, R10, 0x20, RZ ;  /* 0x000000200a0a7810 */ /* 0x000fe20007ffe0ff */
[----:B---3--:R-:W-:Y:S01]  /*2930*/  FMUL.FTZ R197, R197, R205 ;  /* 0x000000cdc5c57220 */ /* 0x008fe20000410000 */
[----:B----4-:R-:W-:Y:S01]  /*2940*/  FMUL.FTZ R199, R199, R198 ;  /* 0x000000c6c7c77220 */ /* 0x010fe20000410000 */
[----:B--2---:R-:W-:-:S05]  /*2950*/  FMUL.FTZ R198, R204, R201 ;  /* 0x000000c9ccc67220 */ /* 0x004fca0000410000 */
[----:B------:R0:W-:Y:S02]  /*2960*/  STG.E.128 desc[UR4][R202.64], R196 ;  /* 0x000000c4ca007986 */ /* 0x0001e4000c101d04 */
.L_x_13059:
[----:B------:R-:W-:Y:S05]  /*2970*/  BSYNC B1 ;  /* 0x0000000000017941 */ /* 0x000fea0003800000 */
.L_x_13058:
[----:B------:R-:W-:Y:S01]  /*2980*/  LOP3.LUT P5, RZ, R3, 0x2, RZ, 0xc0, !PT ;  /* 0x0000000203ff7812 */ /* 0x000fe200078ac0ff */
[----:B------:R-:W-:-:S12]  /*2990*/  BSSY B1, `(.L_x_13060) ;  /* 0x000003a000017945 */ /* 0x000fd80003800000 */
[----:B------:R-:W-:Y:S05]  /*29a0*/  @!P5 BRA `(.L_x_13061) ;  /* 0x0000000000e0d947 */ /* 0x000fea0003800000 */
[----:B0-----:R-:W3:Y:S04]  /*29b0*/  LDL R198, [R1+0x10] ;  /* 0x0000100001c67983 */ /* 0x001ee80000100800 */
[----:B------:R-:W4:Y:S01]  /*29c0*/  LDL R197, [R1+0x4] ;  /* 0x0000040001c57983 */ /* 0x000f220000100800 */
[----:B--2---:R-:W-:-:S04]  /*29d0*/  ISETP.NE.AND P5, PT, R212, RZ, PT ;  /* 0x000000ffd400720c */ /* 0x004fc80003fa5270 */
[----:B------:R-:W-:Y:S02]  /*29e0*/  FSEL R196, R19, RZ, !P5 ;  /* 0x000000ff13c47208 */ /* 0x000fe40006800000 */
[----:B------:R-:W-:-:S04]  /*29f0*/  ISETP.NE.U32.AND P5, PT, RZ, UR8, PT ;  /* 0x00000008ff007c0c */ /* 0x000fc8000bfa5070 */
[----:B------:R-:W-:Y:S01]  /*2a00*/  ISETP.NE.AND.EX P5, PT, RZ, UR9, PT, P5 ;  /* 0x00000009ff007c0c */ /* 0x000fe2000bfa5350 */
[-CC-:B---3--:R-:W-:Y:S01]  /*2a10*/  FFMA.FTZ R199, R198, R200.reuse, R196.reuse ;  /* 0x000000c8c6c77223 */ /* 0x188fe200000100c4 */
[-CC-:B----4-:R-:W-:Y:S01]  /*2a20*/  FFMA.FTZ R198, R197, R200.reuse, R196.reuse ;  /* 0x000000c8c5c67223 */ /* 0x190fe200000100c4 */
        /* <DEDUP_REMOVED lines=10> */
[----:B------:R-:W-:Y:S01]  /*2ad0*/  @P5 FADD.FTZ R201, R156, R201 ;  /* 0x000000c99cc95221 */ /* 0x000fe20000010000 */
[----:B------:R-:W0:Y:S01]  /*2ae0*/  LDC.64 R196, c[0x0][0x220] ;  /* 0x00008800ffc47b82 */ /* 0x000e220000000a00 */
        /* <DEDUP_REMOVED lines=8> */
[----:B------:R-:W-:Y:S01]  /*2b70*/  SEL R195, R204, R195, P5 ;  /* 0x000000c3ccc37207 */ /* 0x000fe20002800000 */
[----:B0-----:R-:W-:-:S06]  /*2b80*/  IMAD.WIDE.U32 R196, R10, 0x10, R196 ;  /* 0x000000100ac47825 */ /* 0x001fcc00078e00c4 */
[----:B------:R-:W2:Y:S01]  /*2b90*/  LDG.E.128 R196, desc[UR4][R196.64] ;  /* 0x00000004c4c47981 */ /* 0x000ea2000c1e1d00 */
[----:B------:R-:W-:Y:S01]  /*2ba0*/  ISETP.NE.U32.AND P5, PT, RZ, UR14, PT ;  /* 0x0000000eff007c0c */ /* 0x000fe2000bfa5070 */
[-C--:B------:R-:W-:Y:S01]  /*2bb0*/  FMUL.FTZ R201, R201, R4.reuse ;  /* 0x00000004c9c97220 */ /* 0x080fe20000410000 */
[----:B------:R-:W-:Y:S02]  /*2bc0*/  FMUL.FTZ R205, R203, R4 ;  /* 0x00000004cbcd7220 */ /* 0x000fe40000410000 */
[----:B------:R-:W-:Y:S01]  /*2bd0*/  ISETP.NE.AND.EX P5, PT, RZ, UR15, PT, P5 ;  /* 0x0000000fff007c0c */ /* 0x000fe2000bfa5350 */
[----:B--2---:R-:W-:-:S12]  /*2be0*/  FFMA.FTZ R124, R201, R196, R124 ;  /* 0x000000c4c97c7223 */ /* 0x004fd8000001007c */
[----:B------:R-:W-:Y:S01]  /*2bf0*/  @P5 LEA R196, P6, R10, UR14, 0x4 ;  /* 0x0000000e0ac45c11 */ /* 0x000fe2000f8c20ff */
[----:B------:R-:W-:-:S03]  /*2c00*/  FFMA.FTZ R125, R197, R205, R125 ;  /* 0x000000cdc57d7223 */ /* 0x000fc6000001007d */
[----:B------:R-:W-:-:S05]  /*2c10*/  @P5 LEA.HI.X R197, R10, UR15, RZ, 0x4, P6 ;  /* 0x0000000f0ac55c11 */ /* 0x000fca000b0f24ff */
[----:B------:R0:W-:Y:S02]  /*2c20*/  @P5 STG.E.128 desc[UR4][R196.64], R192 ;  /* 0x000000c0c4005986 */ /* 0x0001e4000c101d04 */
[-C--:B0-----:R-:W-:Y:S01]  /*2c30*/  FMUL.FTZ R197, R204, R4.reuse ;  /* 0x00000004ccc57220 */ /* 0x081fe20000410000 */
[----:B------:R-:W-:Y:S01]  /*2c40*/  FMUL.FTZ R196, R202, R4 ;  /* 0x00000004cac47220 */ /* 0x000fe20000410000 */
[----:B------:R-:W2:Y:S02]  /*2c50*/  LDL R204, [R1+0x40] ;  /* 0x0000400001cc7983 */ /* 0x000ea40000100800 */
[----:B------:R-:W-:Y:S01]  /*2c60*/  FFMA.FTZ R127, R199, R197, R127 ;  /* 0x000000c5c77f7223 */ /* 0x000fe2000001007f */
[----:B------:R-:W-:Y:S01]  /*2c70*/  FFMA.FTZ R126, R198, R196, R126 ;  /* 0x000000c4c67e7223 */ /* 0x000fe2000001007e */
[----:B------:R-:W3:Y:S04]  /*2c80*/  LDL R199, [R1+0x4c] ;  /* 0x00004c0001c77983 */ /* 0x000ee80000100800 */
[----:B------:R-:W4:Y:S01]  /*2c90*/  LDL R198, [R1+0x48] ;  /* 0x0000480001c67983 */ /* 0x000f220000100800 */
[----:B------:R-:W-:-:S04]  /*2ca0*/  LEA R202, P5, R10, UR16, 0x4 ;  /* 0x000000100aca7c11 */ /* 0x000fc8000f8a20ff */
[----:B------:R-:W-:Y:S01]  /*2cb0*/  LEA.HI.X R203, R10, UR17, RZ, 0x4, P5 ;  /* 0x000000110acb7c11 */ /* 0x000fe2000a8f24ff */
[----:B---3--:R-:W-:Y:S02]  /*2cc0*/  FMUL.FTZ R199, R199, R197 ;  /* 0x000000c5c7c77220 */ /* 0x008fe40000410000 */
[----:B------:R-:W3:Y:S01]  /*2cd0*/  LDL R197, [R1+0x44] ;  /* 0x0000440001c57983 */ /* 0x000ee20000100800 */
[----:B----4-:R-:W-:Y:S01]  /*2ce0*/  FMUL.FTZ R198, R198, R196 ;  /* 0x000000c4c6c67220 */ /* 0x010fe20000410000 */
[----:B--2---:R-:W-:Y:S01]  /*2cf0*/  FMUL.FTZ R196, R204, R201 ;  /* 0x000000c9ccc47220 */ /* 0x004fe20000410000 */
[----:B------:R-:W-:Y:S01]  /*2d00*/  IADD3 R10, R10, 0x20, RZ ;  /* 0x000000200a0a7810 */ /* 0x000fe20007ffe0ff */
[----:B---3--:R-:W-:-:S05]  /*2d10*/  FMUL.FTZ R197, R197, R205 ;  /* 0x000000cdc5c57220 */ /* 0x008fca0000410000 */
[----:B------:R1:W-:Y:S02]  /*2d20*/  STG.E.128 desc[UR4][R202.64], R196 ;  /* 0x000000c4ca007986 */ /* 0x0003e4000c101d04 */
.L_x_13061:
[----:B------:R-:W-:Y:S05]  /*2d30*/  BSYNC B1 ;  /* 0x0000000000017941 */ /* 0x000fea0003800000 */
.L_x_13060:
[----:B------:R-:W-:Y:S01]  /*2d40*/  LOP3.LUT P5, RZ, R3, 0x1, RZ, 0xc0, !PT ;  /* 0x0000000103ff7812 */ /* 0x000fe200078ac0ff */
[----:B------:R-:W-:-:S12]  /*2d50*/  BSSY B1, `(.L_x_13062) ;  /* 0x000003a000017945 */ /* 0x000fd80003800000 */
[----:B------:R-:W-:Y:S05]  /*2d60*/  @!P5 BRA `(.L_x_13063) ;  /* 0x0000000000e0d947 */ /* 0x000fea0003800000 */
[----:B01----:R-:W3:Y:S04]  /*2d70*/  LDL R198, [R1+0x8] ;  /* 0x0000080001c67983 */ /* 0x003ee80000100800 */
[----:B------:R-:W4:Y:S01]  /*2d80*/  LDL R197, [R1] ;  /* 0x0000000001c57983 */ /* 0x000f220000100800 */
        /* <DEDUP_REMOVED lines=54> */
.L_x_13063:
[----:B------:R-:W-:Y:S05]  /*30f0*/  BSYNC B1 ;  /* 0x0000000000017941 */ /* 0x000fea0003800000 */
.L_x_13062:
[----:B------:R-:W-:Y:S04]  /*3100*/  BSSY B1, `(.L_x_13064) ;  /* 0x0000034000017945 */ /* 0x000fe80003800000 */
[----:B------:R-:W-:Y:S05]  /*3110*/  @!P0 BRA `(.L_x_13065) ;  /* 0x0000000000c88947 */ /* 0x000fea0003800000 */
[----:B--2---:R-:W-:-:S04]  /*3120*/  ISETP.NE.AND P5, PT, R212, RZ, PT ;  /* 0x000000ffd400720c */ /* 0x004fc80003fa5270 */
[----:B01-3--:R-:W-:Y:S02]  /*3130*/  FSEL R196, R19, RZ, !P5 ;  /* 0x000000ff13c47208 */ /* 0x00bfe40006800000 */
        /* <DEDUP_REMOVED lines=19> */
[----:B------:R-:W-:-:S04]  /*3270*/  ISETP.NE.U32.AND P5, PT, RZ, UR14, PT ;  /* 0x0000000eff007c0c */ /* 0x000fc8000bfa5070 */
[----:B------:R-:W-:Y:S01]  /*3280*/  ISETP.NE.AND.EX P5, PT, RZ, UR15, PT, P5 ;  /* 0x0000000fff007c0c */ /* 0x000fe2000bfa5350 */
[----:B0-----:R-:W-:-:S03]  /*3290*/  IMAD.WIDE.U32 R196, R10, 0x10, R196 ;  /* 0x000000100ac47825 */ /* 0x001fc600078e00c4 */
[----:B------:R-:W-:Y:S02]  /*32a0*/  SEL R192, R201, R192, P5 ;  /* 0x000000c0c9c07207 */ /* 0x000fe40002800000 */
[----:B------:R-:W-:Y:S02]  /*32b0*/  SEL R193, R203, R193, P5 ;  /* 0x000000c1cbc17207 */ /* 0x000fe40002800000 */
[----:B------:R-:W-:Y:S01]  /*32c0*/  SEL R194, R202, R194, P5 ;  /* 0x000000c2cac27207 */ /* 0x000fe20002800000 */
[----:B------:R-:W2:Y:S01]  /*32d0*/  LDG.E.128 R196, desc[UR4][R196.64] ;  /* 0x00000004c4c47981 */ /* 0x000ea2000c1e1d00 */
[----:B------:R-:W-:Y:S02]  /*32e0*/  SEL R195, R204, R195, P5 ;  /* 0x000000c3ccc37207 */ /* 0x000fe40002800000 */
[----:B------:R-:W-:-:S04]  /*32f0*/  ISETP.NE.U32.AND P5, PT, RZ, UR14, PT ;  /* 0x0000000eff007c0c */ /* 0x000fc8000bfa5070 */
[----:B------:R-:W-:Y:S01]  /*3300*/  ISETP.NE.AND.EX P5, PT, RZ, UR15, PT, P5 ;  /* 0x0000000fff007c0c */ /* 0x000fe2000bfa5350 */
[-C--:B------:R-:W-:Y:S01]  /*3310*/  FMUL.FTZ R201, R201, R4.reuse ;  /* 0x00000004c9c97220 */ /* 0x080fe20000410000 */
[----:B------:R-:W-:-:S03]  /*3320*/  FMUL.FTZ R205, R203, R4 ;  /* 0x00000004cbcd7220 */ /* 0x000fc60000410000 */
[----:B--2---:R-:W-:-:S08]  /*3330*/  FFMA.FTZ R132, R201, R196, R132 ;  /* 0x000000c4c9847223 */ /* 0x004fd00000010084 */
[----:B------:R-:W-:Y:S01]  /*3340*/  @P5 LEA R196, P6, R10, UR14, 0x4 ;  /* 0x0000000e0ac45c11 */ /* 0x000fe2000f8c20ff */
[----:B------:R-:W-:-:S03]  /*3350*/  FFMA.FTZ R133, R197, R205, R133 ;  /* 0x000000cdc5857223 */ /* 0x000fc60000010085 */
[----:B------:R-:W-:-:S05]  /*3360*/  @P5 LEA.HI.X R197, R10, UR15, RZ, 0x4, P6 ;  /* 0x0000000f0ac55c11 */ /* 0x000fca000b0f24ff */
[----:B------:R0:W-:Y:S02]  /*3370*/  @P5 STG.E.128 desc[UR4][R196.64], R192 ;  /* 0x000000c0c4005986 */ /* 0x0001e4000c101d04 */
[-C--:B0-----:R-:W-:Y:S01]  /*3380*/  FMUL.FTZ R196, R202, R4.reuse ;  /* 0x00000004cac47220 */ /* 0x081fe20000410000 */
[----:B------:R-:W-:Y:S01]  /*3390*/  FMUL.FTZ R197, R204, R4 ;  /* 0x00000004ccc57220 */ /* 0x000fe20000410000 */
[----:B------:R-:W-:Y:S02]  /*33a0*/  LEA R202, P5, R10, UR16, 0x4 ;  /* 0x000000100aca7c11 */ /* 0x000fe4000f8a20ff */
[-C--:B------:R-:W-:Y:S01]  /*33b0*/  FFMA.FTZ R134, R198, R196.reuse, R134 ;  /* 0x000000c4c6867223 */ /* 0x080fe20000010086 */
[-C--:B------:R-:W-:Y:S01]  /*33c0*/  FFMA.FTZ R135, R199, R197.reuse, R135 ;  /* 0x000000c5c7877223 */ /* 0x080fe20000010087 */
[----:B------:R-:W-:Y:S01]  /*33d0*/  FMUL.FTZ R199, R31, R197 ;  /* 0x000000c51fc77220 */ /* 0x000fe20000410000 */
[----:B------:R-:W-:Y:S01]  /*33e0*/  FMUL.FTZ R198, R30, R196 ;  /* 0x000000c41ec67220 */ /* 0x000fe20000410000 */
[----:B------:R-:W-:Y:S01]  /*33f0*/  LEA.HI.X R203, R10, UR17, RZ, 0x4, P5 ;  /* 0x000000110acb7c11 */ /* 0x000fe2000a8f24ff */
[----:B------:R-:W-:Y:S01]  /*3400*/  FMUL.FTZ R197, R29, R205 ;  /* 0x000000cd1dc57220 */ /* 0x000fe20000410000 */
[----:B------:R-:W-:-:S05]  /*3410*/  FMUL.FTZ R196, R28, R201 ;  /* 0x000000c91cc47220 */ /* 0x000fca0000410000 */
[----:B------:R4:W-:Y:S01]  /*3420*/  STG.E.128 desc[UR4][R202.64], R196 ;  /* 0x000000c4ca007986 */ /* 0x0009e2000c101d04 */
[----:B------:R-:W-:-:S07]  /*3430*/  IADD3 R10, R10, 0x20, RZ ;  /* 0x000000200a0a7810 */ /* 0x000fce0007ffe0ff */
.L_x_13065:
[----:B------:R-:W-:Y:S05]  /*3440*/  BSYNC B1 ;  /* 0x0000000000017941 */ /* 0x000fea0003800000 */
.L_x_13064:
[----:B------:R-:W-:Y:S04]  /*3450*/  BSSY B1, `(.L_x_13066) ;  /* 0x0000034000017945 */ /* 0x000fe80003800000 */
[----:B------:R-:W-:Y:S05]  /*3460*/  @!P1 BRA `(.L_x_13067) ;  /* 0x0000000000c89947 */ /* 0x000fea0003800000 */
[----:B--2---:R-:W-:-:S04]  /*3470*/  ISETP.NE.AND P5, PT, R212, RZ, PT ;  /* 0x000000ffd400720c */ /* 0x004fc80003fa5270 */
[----:B01-34-:R-:W-:Y:S02]  /*3480*/  FSEL R196, R19, RZ, !P5 ;  /* 0x000000ff13c47208 */ /* 0x01bfe40006800000 */
        /* <DEDUP_REMOVED lines=48> */
.L_x_13067:
[----:B------:R-:W-:Y:S05]  /*3790*/  BSYNC B1 ;  /* 0x0000000000017941 */ /* 0x000fea0003800000 */
.L_x_13066:
        /* <DEDUP_REMOVED lines=52> */
.L_x_13069:
[----:B------:R-:W-:Y:S05]  /*3ae0*/  BSYNC B1 ;  /* 0x0000000000017941 */ /* 0x000fea0003800000 */
.L_x_13068:
        /* <DEDUP_REMOVED lines=52> */
.L_x_13071:
[----:B------:R-:W-:Y:S05]  /*3e30*/  BSYNC B1 ;  /* 0x0000000000017941 */ /* 0x000fea0003800000 */
.L_x_13070:
[----:B------:R-:W-:Y:S01]  /*3e40*/  LOP3.LUT P5, RZ, R3, 0x8, RZ, 0xc0, !PT ;  /* 0x0000000803ff7812 */ /* 0x000fe200078ac0ff */
[----:B------:R-:W-:-:S12]  /*3e50*/  BSSY B1, `(.L_x_13072) ;  /* 0x0000034000017945 */ /* 0x000fd80003800000 */
[----:B------:R-:W-:Y:S05]  /*3e60*/  @!P5 BRA `(.L_x_13073) ;  /* 0x0000000000c8d947 */ /* 0x000fea0003800000 */
[----:B01-34-:R-:W3:Y:S01]  /*3e70*/  LDL R196, [R1+0xc] ;  /* 0x00000c0001c47983 */ /* 0x01bee20000100800 */
[----:B--2---:R-:W-:-:S04]  /*3e80*/  ISETP.NE.AND P5, PT, R212, RZ, PT ;  /* 0x000000ffd400720c */ /* 0x004fc80003fa5270 */
[----:B------:R-:W-:Y:S02]  /*3e90*/  FSEL R198, R19, RZ, !P5 ;  /* 0x000000ff13c67208 */ /* 0x000fe40006800000 */
[----:B------:R-:W-:-:S03]  /*3ea0*/  ISETP.NE.U32.AND P5, PT, RZ, UR8, PT ;  /* 0x00000008ff007c0c */ /* 0x000fc6000bfa5070 */
[----:B------:R-:W-:Y:S01]  /*3eb0*/  FFMA.FTZ R197, R244, R200, R198 ;  /* 0x000000c8f4c57223 */ /* 0x000fe200000100c6 */
[----:B------:R-:W-:-:S03]  /*3ec0*/  ISETP.NE.AND.EX P5, PT, RZ, UR9, PT, P5 ;  /* 0x00000009ff007c0c */ /* 0x000fc6000bfa5350 */
[----:B------:R-:W-:-:S04]  /*3ed0*/  FADD.FTZ R197, R224, -R197 ;  /* 0x800000c5e0c57221 */ /* 0x000fc80000010000 */
[----:B-----5:R-:W-:-:S06]  /*3ee0*/  FMUL.FTZ R197, R5, R197 ;  /* 0x000000c505c57220 */ /* 0x020fcc0000410000 */
[----:B------:R-:W-:Y:S01]  /*3ef0*/  @P5 FADD.FTZ R197, R189, R197 ;  /* 0x000000c5bdc55221 */ /* 0x000fe20000010000 */
[-CC-:B---3--:R-:W-:Y:S01]  /*3f00*/  FFMA.FTZ R19, R196, R200.reuse, R198.reuse ;  /* 0x000000c8c4137223 */ /* 0x188fe200000100c6 */
[-CC-:B------:R-:W-:Y:S01]  /*3f10*/  FFMA.FTZ R196, R226, R200.reuse, R198.reuse ;  /* 0x000000c8e2c47223 */ /* 0x180fe200000100c6 */
[----:B------:R-:W-:Y:S01]  /*3f20*/  FFMA.FTZ R198, R8, R200, R198 ;  /* 0x000000c808c67223 */ /* 0x000fe200000100c6 */
[----:B------:R-:W-:Y:S01]  /*3f30*/  FMUL.FTZ R200, R197, R4 ;  /* 0x00000004c5c87220 */ /* 0x000fe20000410000 */
[----:B------:R-:W-:Y:S01]  /*3f40*/  FADD.FTZ R19, R228, -R19 ;  /* 0x80000013e4137221 */ /* 0x000fe20000010000 */
[----:B------:R-:W-:Y:S01]  /*3f50*/  FADD.FTZ R196, R223, -R196 ;  /* 0x800000c4dfc47221 */ /* 0x000fe20000010000 */
[----:B------:R-:W-:Y:S02]  /*3f60*/  FADD.FTZ R198, R9, -R198 ;  /* 0x800000c609c67221 */ /* 0x000fe40000010000 */
[C---:B------:R-:W-:Y:S01]  /*3f70*/  FMUL.FTZ R19, R5.reuse, R19 ;  /* 0x0000001305137220 */ /* 0x040fe20000410000 */
[C---:B------:R-:W-:Y:S01]  /*3f80*/  FMUL.FTZ R196, R5.reuse, R196 ;  /* 0x000000c405c47220 */ /* 0x040fe20000410000 */
[----:B------:R-:W-:-:S02]  /*3f90*/  FMUL.FTZ R5, R5, R198 ;  /* 0x000000c605057220 */ /* 0x000fc40000410000 */
[----:B------:R-:W-:Y:S01]  /*3fa0*/  @P5 FADD.FTZ R19, R188, R19 ;  /* 0x00000013bc135221 */ /* 0x000fe20000010000 */
[----:B------:R-:W-:Y:S01]  /*3fb0*/  @P5 FADD.FTZ R196, R190, R196 ;  /* 0x000000c4bec45221 */ /* 0x000fe20000010000 */
[----:B------:R-:W-:Y:S01]  /*3fc0*/  @P5 FADD.FTZ R5, R191, R5 ;  /* 0x00000005bf055221 */ /* 0x000fe20000010000 */
[----:B------:R-:W-:Y:S02]  /*3fd0*/  ISETP.NE.U32.AND P5, PT, RZ, UR14, PT ;  /* 0x0000000eff007c0c */ /* 0x000fe4000bfa5070 */
[-C--:B------:R-:W-:Y:S01]  /*3fe0*/  FMUL.FTZ R201, R196, R4.reuse ;  /* 0x00000004c4c97220 */ /* 0x080fe20000410000 */
[----:B------:R-:W-:Y:S01]  /*3ff0*/  FMUL.FTZ R202, R5, R4 ;  /* 0x0000000405ca7220 */ /* 0x000fe20000410000 */
[----:B------:R-:W-:-:S04]  /*4000*/  ISETP.NE.AND.EX P5, PT, RZ, UR15, PT, P5 ;  /* 0x0000000fff007c0c */ /* 0x000fc8000bfa5350 */
[C---:B------:R-:W-:Y:S01]  /*4010*/  SEL R192, R19.reuse, R192, P5 ;  /* 0x000000c013c07207 */ /* 0x040fe20002800000 */
[----:B------:R-:W-:Y:S01]  /*4020*/  FMUL.FTZ R19, R19, R4 ;  /* 0x0000000413137220 */ /* 0x000fe20000410000 */
[----:B------:R-:W-:Y:S02]  /*4030*/  SEL R195, R5, R195, P5 ;  /* 0x000000c305c37207 */ /* 0x000fe40002800000 */
[----:B------:R-:W0:Y:S01]  /*4040*/  LDC.64 R4, c[0x0][0x220] ;  /* 0x00008800ff047b82 */ /* 0x000e220000000a00 */
[----:B------:R-:W-:Y:S02]  /*4050*/  SEL R193, R197, R193, P5 ;  /* 0x000000c1c5c17207 */ /* 0x000fe40002800000 */
[----:B------:R-:W-:Y:S01]  /*4060*/  SEL R194, R196, R194, P5 ;  /* 0x000000c2c4c27207 */ /* 0x000fe20002800000 */
[----:B0-----:R-:W-:-:S05]  /*4070*/  IMAD.WIDE.U32 R4, R10, 0x10, R4 ;  /* 0x000000100a047825 */ /* 0x001fca00078e0004 */
[----:B------:R0:W2:Y:S01]  /*4080*/  LDG.E.128 R196, desc[UR4][R4.64] ;  /* 0x0000000404c47981 */ /* 0x0000a2000c1e1d00 */
[----:B------:R-:W-:-:S04]  /*4090*/  ISETP.NE.U32.AND P5, PT, RZ, UR14, PT ;  /* 0x0000000eff007c0c */ /* 0x000fc8000bfa5070 */
[----:B------:R-:W-:-:S13]  /*40a0*/  ISETP.NE.AND.EX P5, PT, RZ, UR15, PT, P5 ;  /* 0x0000000fff007c0c */ /* 0x000fda000bfa5350 */
[----:B0-----:R-:W-:-:S04]  /*40b0*/  @P5 LEA R4, P6, R10, UR14, 0x4 ;  /* 0x0000000e0a045c11 */ /* 0x001fc8000f8c20ff */
[----:B------:R-:W-:-:S05]  /*40c0*/  @P5 LEA.HI.X R5, R10, UR15, RZ, 0x4, P6 ;  /* 0x0000000f0a055c11 */ /* 0x000fca000b0f24ff */
[----:B------:R0:W-:Y:S02]  /*40d0*/  @P5 STG.E.128 desc[UR4][R4.64], R192 ;  /* 0x000000c004005986 */ /* 0x0001e4000c101d04 */
[----:B0-----:R-:W-:-:S04]  /*40e0*/  LEA R4, P5, R10, UR16, 0x4 ;  /* 0x000000100a047c11 */ /* 0x001fc8000f8a20ff */
[----:B------:R-:W-:Y:S01]  /*40f0*/  LEA.HI.X R5, R10, UR17, RZ, 0x4, P5 ;  /* 0x000000110a057c11 */ /* 0x000fe2000a8f24ff */
[----:B--2---:R-:W-:Y:S01]  /*4100*/  FFMA.FTZ R148, R19, R196, R148 ;  /* 0x000000c413947223 */ /* 0x004fe20000010094 */
[----:B------:R-:W-:Y:S01]  /*4110*/  FFMA.FTZ R149, R197, R200, R149 ;  /* 0x000000c8c5957223 */ /* 0x000fe20000010095 */
[-C--:B------:R-:W-:Y:S01]  /*4120*/  FFMA.FTZ R150, R198, R201.reuse, R150 ;  /* 0x000000c9c6967223 */ /* 0x080fe20000010096 */
[-C--:B------:R-:W-:Y:S01]  /*4130*/  FFMA.FTZ R151, R199, R202.reuse, R151 ;  /* 0x000000cac7977223 */ /* 0x080fe20000010097 */
[----:B------:R-:W-:Y:S01]  /*4140*/  FMUL.FTZ R199, R63, R202 ;  /* 0x000000ca3fc77220 */ /* 0x000fe20000410000 */
[----:B------:R-:W-:Y:S01]  /*4150*/  FMUL.FTZ R198, R62, R201 ;  /* 0x000000c93ec67220 */ /* 0x000fe20000410000 */
[----:B------:R-:W-:Y:S01]  /*4160*/  FMUL.FTZ R197, R61, R200 ;  /* 0x000000c83dc57220 */ /* 0x000fe20000410000 */
[----:B------:R-:W-:-:S05]  /*4170*/  FMUL.FTZ R196, R60, R19 ;  /* 0x000000133cc47220 */ /* 0x000fca0000410000 */
[----:B------:R0:W-:Y:S02]  /*4180*/  STG.E.128 desc[UR4][R4.64], R196 ;  /* 0x000000c404007986 */ /* 0x0001e4000c101d04 */
.L_x_13073:
[----:B------:R-:W-:Y:S05]  /*4190*/  BSYNC B1 ;  /* 0x0000000000017941 */ /* 0x000fea0003800000 */
.L_x_13072:
[----:B0----5:R-:W0:Y:S02]  /*41a0*/  LDC.64 R4, c[0x0][0x210] ;  /* 0x00008400ff047b82 */ /* 0x021e240000000a00 */
[----:B0-----:R-:W-:-:S04]  /*41b0*/  LEA R2, R4, R2, 0x2 ;  /* 0x0000000204027211 */ /* 0x001fc800078e10ff */
[----:B------:R-:W-:-:S13]  /*41c0*/  ISETP.GE.AND P5, PT, R2, R5, PT ;  /* 0x000000050200720c */ /* 0x000fda0003fa6270 */
[----:B------:R-:W-:Y:S05]  /*41d0*/  @!P5 BRA `(.L_x_13074) ;  /* 0xffffffc8003cd947 */ /* 0x000fea000383ffff */
.L_x_13040:
[----:B------:R-:W-:Y:S05]  /*41e0*/  BSYNC B0 ;  /* 0x0000000000007941 */ /* 0x000fea0003800000 */
.L_x_13039:
[----:B------:R-:W2:Y:S01]  /*41f0*/  LDL.LU R4, [R1+0x18] ;  /* 0x0000180001047983 */ /* 0x000ea20000300800 */
[----:B------:R-:W-:-:S03]  /*4200*/  MOV R2, 0x400 ;  /* 0x0000040000027802 */ /* 0x000fc60000000f00 */
[----:B-1-34-:R-:W3:Y:S01]  /*4210*/  LDL.LU R197, [R1+0x14] ;  /* 0x0000140001c57983 */ /* 0x01aee20000300800 */
[----:B------:R-:W0:Y:S01]  /*4220*/  S2R R196, SR_TID.X ;  /* 0x0000000000c47919 */ /* 0x000e220000002100 */
[----:B------:R-:W1:Y:S01]  /*4230*/  S2R R3, SR_CgaCtaId ;  /* 0x0000000000037919 */ /* 0x000e620000008800 */
[----:B------:R-:W-:Y:S05]  /*4240*/  WARPSYNC.ALL ;  /* 0x0000000000007948 */ /* 0x000fea0003800000 */
[----:B------:R-:W-:Y:S01]  /*4250*/  ULDC.64 UR6, c[0x0][0x2d8] ;  /* 0x0000b60000067ab9 */ /* 0x000fe20000000a00 */
[----:B------:R-:W-:Y:S01]  /*4260*/  ULDC.64 UR18, c[0x0][0x2d0] ;  /* 0x0000b40000127ab9 */ /* 0x000fe20000000a00 */
[----:B------:R-:W-:Y:S01]  /*4270*/  ULDC.64 UR20, c[0x0][0x2f0] ;  /* 0x0000bc0000147ab9 */ /* 0x000fe20000000a00 */
[----:B0-----:R-:W-:-:S02]  /*4280*/  SHF.R.U32.HI R0, RZ, 0x5, R196 ;  /* 0x00000005ff007819 */ /* 0x001fc400000116c4 */
[----:B-1----:R-:W-:-:S04]  /*4290*/  LEA R3, R3, R2, 0x18 ;  /* 0x0000000203037211 */ /* 0x002fc800078ec0ff */
[----:B------:R-:W-:Y:S01]  /*42a0*/  LEA R8, R196, R3, 0x2 ;  /* 0x00000003c4087211 */ /* 0x000fe200078e10ff */
[----:B------:R-:W-:Y:S01]  /*42b0*/  BSSY B0, `(.L_x_13075) ;  /* 0x0000090000007945 */ /* 0x000fe20003800000 */
[----:B--2---:R-:W-:-:S04]  /*42c0*/  PRMT R0, R0, 0x2104, R4 ;  /* 0x0000210400007816 */ /* 0x004fc80000000004 */
        /* <DEDUP_REMOVED lines=94> */
[----:B--2---:R-:W3:Y:S01]  /*48b0*/  S2R R70, SR_CTAID.X ;  /* 0x0000000000467919 */ /* 0x004ee20000002500 */
[----:B------:R-:W2:Y:S04]  /*48c0*/  LDS R6, [R8] ;  /* 0x0000000008067984 */ /* 0x000ea80000000800 */
[----:B------:R-:W2:Y:S04]  /*48d0*/  LDS R67, [R8+0x1000] ;  /* 0x0010000008437984 */ /* 0x000ea80000000800 */
[----:B------:R-:W2:Y:S04]  /*48e0*/  LDS R69, [R8+0x2000] ;  /* 0x0020000008457984 */ /* 0x000ea80000000800 */
[----:B------:R-:W2:Y:S01]  /*48f0*/  LDS R71, [R8+0x3000] ;  /* 0x0030000008477984 */ /* 0x000ea20000000800 */
[----:B0-----:R-:W-:Y:S01]  /*4900*/  FADD.FTZ R2, RZ, R2 ;  /* 0x00000002ff027221 */ /* 0x001fe20000010000 */
[----:B---3--:R-:W-:-:S03]  /*4910*/  IMAD R70, R70, R197, RZ ;  /* 0x000000c546467224 */ /* 0x008fc600078e02ff */
[----:B-1----:R-:W-:Y:S02]  /*4920*/  FADD.FTZ R2, R2, R3 ;  /* 0x0000000302027221 */ /* 0x002fe40000010000 */
[----:B------:R-:W-:-:S04]  /*4930*/  IADD3 R3, P0, R70, R196, RZ ;  /* 0x000000c446037210 */ /* 0x000fc80007f1e0ff */
[----:B------:R-:W-:Y:S02]  /*4940*/  IADD3.X R70, RZ, RZ, RZ, P0, !PT ;  /* 0x000000ffff467210 */ /* 0x000fe400007fe4ff */
[----:B----4-:R-:W-:Y:S02]  /*4950*/  IADD3 R0, R197, 0x7f, -R196 ;  /* 0x0000007fc5007810 */ /* 0x010fe40007ffe8c4 */
[----:B------:R-:W-:Y:S01]  /*4960*/  SHF.L.U64.HI R70, R3, 0x2, R70 ;  /* 0x0000000203467819 */ /* 0x000fe20000010246 */
[----:B--2---:R-:W-:-:S04]  /*4970*/  FADD.FTZ R6, RZ, R6 ;  /* 0x00000006ff067221 */ /* 0x004fc80000010000 */
        /* <DEDUP_REMOVED lines=35> */
.L_x_13076:
[----:B------:R-:W-:Y:S05]  /*4bb0*/  BSYNC B0 ;  /* 0x0000000000007941 */ /* 0x000fea0003800000 */
.L_x_13075:
        /* <DEDUP_REMOVED lines=129> */
.L_x_13078:
[----:B------:R-:W-:Y:S05]  /*53d0*/  BSYNC B0 ;  /* 0x0000000000007941 */ /* 0x000fea0003800000 */
.L_x_13077:
        /* <DEDUP_REMOVED lines=18> */
.L_x_13080:
[----:B------:R-:W-:Y:S05]  /*5500*/  BSYNC B0 ;  /* 0x0000000000007941 */ /* 0x000fea0003800000 */
.L_x_13079:
        /* <DEDUP_REMOVED lines=18> */
.L_x_13082:
[----:B------:R-:W-:Y:S05]  /*5630*/  BSYNC B0 ;  /* 0x0000000000007941 */ /* 0x000fea0003800000 */
.L_x_13081:
        /* <DEDUP_REMOVED lines=18> */
.L_x_13084:
[----:B------:R-:W-:Y:S05]  /*5760*/  BSYNC B0 ;  /* 0x0000000000007941 */ /* 0x000fea0003800000 */
.L_x_13083:
        /* <DEDUP_REMOVED lines=18> */
.L_x_13086:
[----:B------:R-:W-:Y:S05]  /*5890*/  BSYNC B0 ;  /* 0x0000000000007941 */ /* 0x000fea0003800000 */
.L_x_13085:
        /* <DEDUP_REMOVED lines=18> */
.L_x_13088:
[----:B------:R-:W-:Y:S05]  /*59c0*/  BSYNC B0 ;  /* 0x0000000000007941 */ /* 0x000fea0003800000 */
.L_x_13087:
        /* <DEDUP_REMOVED lines=11> */
.L_x_13057:
[----:B------:R-:W-:Y:S01]  /*5a80*/  HFMA2.MMA R198, -RZ, RZ, 0, 5.9604644775390625e-08 ;  /* 0x00000001ffc67435 */ /* 0x000fe200000001ff */
[----:B------:R-:W-:Y:S01]  /*5a90*/  BSSY B1, `(.L_x_13089) ;  /* 0x0000006000017945 */ /* 0x000fe20003800000 */
[----:B------:R-:W-:Y:S02]  /*5aa0*/  MOV R197, 0x1f ;  /* 0x0000001f00c57802 */ /* 0x000fe40000000f00 */
[----:B------:R-:W-:-:S07]  /*5ab0*/  MOV R196, 0xffffffff ;  /* 0xffffffff00c47802 */ /* 0x000fce0000000f00 */
[----:B-----5:R-:W-:Y:S05]  /*5ac0*/  WARPSYNC.COLLECTIVE R196, `(.L_x_13090) ;  /* 0x00000000c4087348 */ /* 0x020fea0003c00000 */
[----:B------:R0:W1:Y:S02]  /*5ad0*/  SHFL.BFLY P5, R201, R19, R198, R197 ;  /* 0x0c0000c613c97389 */ /* 0x00006400000a00c5 */
[----:B01---5:R-:W-:Y:S01]  /*5ae0*/  ENDCOLLECTIVE ;  /* 0x000000000000791b */ /* 0x023fe20003800000 */
.L_x_13090:
[----:B------:R-:W-:Y:S05]  /*5af0*/  BSYNC B1 ;  /* 0x0000000000017941 */ /* 0x000fea0003800000 */
.L_x_13089:
        /* <DEDUP_REMOVED lines=9> */
.L_x_13091:
[----:B------:R-:W-:Y:S01]  /*5b90*/  HFMA2.MMA R198, -RZ, RZ, 0, 1.1920928955078125e-07 ;  /* 0x00000002ffc67435 */ /* 0x000fe200000001ff */
[----:B------:R-:W-:-:S05]  /*5ba0*/  MOV R19, R201 ;  /* 0x000000c900137202 */ /* 0x000fca0000000f00 */
[----:B------:R-:W-:Y:S01]  /*5bb0*/  FADD.FTZ R200, R19, R204 ;  /* 0x000000cc13c87221 */ /* 0x000fe20000010000 */
[----:B------:R-:W-:-:S07]  /*5bc0*/  MOV R19, R199 ;  /* 0x000000c700137202 */ /* 0x000fce0000000f00 */
[----:B------:R-:W-:Y:S05]  /*5bd0*/  WARPSYNC.COLLECTIVE R196, `(.L_x_13092) ;  /* 0x00000000c4087348 */ /* 0x000fea0003c00000 */
[----:B------:R0:W1:Y:S02]  /*5be0*/  SHFL.BFLY P5, R201, R19, R198, R197 ;  /* 0x0c0000c613c97389 */ /* 0x00006400000a00c5 */
[----:B01----:R-:W-:Y:S01]  /*5bf0*/  ENDCOLLECTIVE ;  /* 0x000000000000791b */ /* 0x003fe20003800000 */
.L_x_13092:
[----:B------:R-:W-:-:S05]  /*5c00*/  MOV R19, R201 ;  /* 0x000000c900137202 */ /* 0x000fca0000000f00 */
[----:B------:R-:W-:Y:S01]  /*5c10*/  FADD.FTZ R199, R199, R19 ;  /* 0x00000013c7c77221 */ /* 0x000fe20000010000 */
[----:B------:R-:W-:-:S07]  /*5c20*/  MOV R19, R200 ;  /* 0x000000c800137202 */ /* 0x000fce0000000f00 */
[----:B------:R-:W-:Y:S05]  /*5c30*/  WARPSYNC.COLLECTIVE R196, `(.L_x_13093) ;  /* 0x00000000c4087348 */ /* 0x000fea0003c00000 */
[----:B------:R0:W1:Y:S02]  /*5c40*/  SHFL.BFLY P5, R201, R19, R198, R197 ;  /* 0x0c0000c613c97389 */ /* 0x00006400000a00c5 */
[----:B01----:R-:W-:Y:S01]  /*5c50*/  ENDCOLLECTIVE ;  /* 0x000000000000791b */ /* 0x003fe20003800000 */
.L_x_13093:
[----:B------:R-:W-:Y:S01]  /*5c60*/  HFMA2.MMA R198, -RZ, RZ, 0, 2.384185791015625e-07 ;  /* 0x00000004ffc67435 */ /* 0x000fe200000001ff */
[----:B------:R-:W-:-:S05]  /*5c70*/  MOV R19, R201 ;  /* 0x000000c900137202 */ /* 0x000fca0000000f00 */
[----:B------:R-:W-:Y:S01]  /*5c80*/  FADD.FTZ R200, R200, R19 ;  /* 0x00000013c8c87221 */ /* 0x000fe20000010000 */
[----:B------:R-:W-:-:S07]  /*5c90*/  MOV R19, R199 ;  /* 0x000000c700137202 */ /* 0x000fce0000000f00 */
[----:B------:R-:W-:Y:S05]  /*5ca0*/  WARPSYNC.COLLECTIVE R196, `(.L_x_13094) ;  /* 0x00000000c4087348 */ /* 0x000fea0003c00000 */
[----:B------:R0:W1:Y:S02]  /*5cb0*/  SHFL.BFLY P5, R201, R19, R198, R197 ;  /* 0x0c0000c613c97389 */ /* 0x00006400000a00c5 */
[----:B01----:R-:W-:Y:S01]  /*5cc0*/  ENDCOLLECTIVE ;  /* 0x000000000000791b */ /* 0x003fe20003800000 */
.L_x_13094:
[----:B------:R-:W-:-:S05]  /*5cd0*/  MOV R19, R201 ;  /* 0x000000c900137202 */ /* 0x000fca0000000f00 */
[----:B------:R-:W-:Y:S01]  /*5ce0*/  FADD.FTZ R199, R199, R19 ;  /* 0x00000013c7c77221 */ /* 0x000fe20000010000 */
[----:B------:R-:W-:-:S07]  /*5cf0*/  MOV R19, R200 ;  /* 0x000000c800137202 */ /* 0x000fce0000000f00 */
[----:B------:R-:W-:Y:S05]  /*5d00*/  WARPSYNC.COLLECTIVE R196, `(.L_x_13095) ;  /* 0x00000000c4087348 */ /* 0x000fea0003c00000 */
[----:B------:R0:W1:Y:S02]  /*5d10*/  SHFL.BFLY P5, R201, R19, R198, R197 ;  /* 0x0c0000c613c97389 */ /* 0x00006400000a00c5 */
[----:B01----:R-:W-:Y:S01]  /*5d20*/  ENDCOLLECTIVE ;  /* 0x000000000000791b */ /* 0x003fe20003800000 */
.L_x_13095:
[----:B------:R-:W-:Y:S01]  /*5d30*/  HFMA2.MMA R198, -RZ, RZ, 0, 4.76837158203125e-07 ;  /* 0x00000008ffc67435 */ /* 0x000fe200000001ff */
[----:B------:R-:W-:-:S05]  /*5d40*/  MOV R19, R201 ;  /* 0x000000c900137202 */ /* 0x000fca0000000f00 */
[----:B------:R-:W-:Y:S01]  /*5d50*/  FADD.FTZ R200, R200, R19 ;  /* 0x00000013c8c87221 */ /* 0x000fe20000010000 */
[----:B------:R-:W-:-:S07]  /*5d60*/  MOV R19, R199 ;  /* 0x000000c700137202 */ /* 0x000fce0000000f00 */
[----:B------:R-:W-:Y:S05]  /*5d70*/  WARPSYNC.COLLECTIVE R196, `(.L_x_13096) ;  /* 0x00000000c4087348 */ /* 0x000fea0003c00000 */
[----:B------:R0:W1:Y:S02]  /*5d80*/  SHFL.BFLY P5, R201, R19, R198, R197 ;  /* 0x0c0000c613c97389 */ /* 0x00006400000a00c5 */
[----:B01----:R-:W-:Y:S01]  /*5d90*/  ENDCOLLECTIVE ;  /* 0x000000000000791b */ /* 0x003fe20003800000 */
.L_x_13096:
[----:B------:R-:W-:-:S05]  /*5da0*/  MOV R19, R201 ;  /* 0x000000c900137202 */ /* 0x000fca0000000f00 */
[----:B------:R-:W-:Y:S01]  /*5db0*/  FADD.FTZ R199, R199, R19 ;  /* 0x00000013c7c77221 */ /* 0x000fe20000010000 */
[----:B------:R-:W-:-:S07]  /*5dc0*/  MOV R19, R200 ;  /* 0x000000c800137202 */ /* 0x000fce0000000f00 */
[----:B------:R-:W-:Y:S05]  /*5dd0*/  WARPSYNC.COLLECTIVE R196, `(.L_x_13097) ;  /* 0x00000000c4087348 */ /* 0x000fea0003c00000 */
[----:B------:R0:W1:Y:S02]  /*5de0*/  SHFL.BFLY P5, R201, R19, R198, R197 ;  /* 0x0c0000c613c97389 */ /* 0x00006400000a00c5 */
[----:B01----:R-:W-:Y:S01]  /*5df0*/  ENDCOLLECTIVE ;  /* 0x000000000000791b */ /* 0x003fe20003800000 */
.L_x_13097:
[----:B------:R-:W-:Y:S01]  /*5e00*/  HFMA2.MMA R198, -RZ, RZ, 0, 9.5367431640625e-07 ;  /* 0x00000010ffc67435 */ /* 0x000fe200000001ff */
[----:B------:R-:W-:-:S05]  /*5e10*/  MOV R19, R201 ;  /* 0x000000c900137202 */ /* 0x000fca0000000f00 */
[----:B------:R-:W-:Y:S01]  /*5e20*/  FADD.FTZ R200, R200, R19 ;  /* 0x00000013c8c87221 */ /* 0x000fe20000010000 */
[----:B------:R-:W-:-:S07]  /*5e30*/  MOV R19, R199 ;  /* 0x000000c700137202 */ /* 0x000fce0000000f00 */
[----:B------:R-:W-:Y:S05]  /*5e40*/  WARPSYNC.COLLECTIVE R196, `(.L_x_13098) ;  /* 0x00000000c4087348 */ /* 0x000fea0003c00000 */
[----:B------:R0:W1:Y:S02]  /*5e50*/  SHFL.BFLY P5, R201, R19, R198, R197 ;  /* 0x0c0000c613c97389 */ /* 0x00006400000a00c5 */
[----:B01----:R-:W-:Y:S01]  /*5e60*/  ENDCOLLECTIVE ;  /* 0x000000000000791b */ /* 0x003fe20003800000 */
.L_x_13098:
[----:B------:R-:W-:Y:S02]  /*5e70*/  MOV R19, R200 ;  /* 0x000000c800137202 */ /* 0x000fe40000000f00 */
[----:B------:R-:W-:-:S07]  /*5e80*/  MOV R202, R201 ;  /* 0x000000c900ca7202 */ /* 0x000fce0000000f00 */
[----:B------:R-:W-:Y:S05]  /*5e90*/  WARPSYNC.COLLECTIVE R196, `(.L_x_13099) ;  /* 0x00000000c4087348 */ /* 0x000fea0003c00000 */
[----:B------:R0:W1:Y:S02]  /*5ea0*/  SHFL.BFLY P5, R201, R19, R198, R197 ;  /* 0x0c0000c613c97389 */ /* 0x00006400000a00c5 */
[----:B01----:R-:W-:Y:S01]  /*5eb0*/  ENDCOLLECTIVE ;  /* 0x000000000000791b */ /* 0x003fe20003800000 */
.L_x_13099:
[----:B------:R-:W-:Y:S01]  /*5ec0*/  MOV R19, R201 ;  /* 0x000000c900137202 */ /* 0x000fe20000000f00 */
[----:B------:R-:W-:Y:S06]  /*5ed0*/  BRA `(.L_x_13100) ;  /* 0xffffffc400ac7947 */ /* 0x000fec000383ffff */
.L_x_13101:
        /* <DEDUP_REMOVED lines=10> */
.L_x_14388:


//--------------------- .text._ZN10layer_norm13ln_bwd_kernelINS_13Kernel_traitsIfffffjLj1024ELj1ELj4ELj1ELj16ENS_18Kernel_traits_baseILj1024EfffffjLj128EEEEELb0ELb1ELb0ELb1EEEvNS_9BwdParamsE --------------------------
	.section	.text._ZN10layer_norm13ln_bwd_kernelINS_13Kernel_traitsIfffffjLj1024ELj1ELj4ELj1ELj16ENS_18Kernel_traits_baseILj1024EfffffjLj128EEEEELb0ELb1ELb0ELb1EEEvNS_9BwdParamsE,"ax",@progbits
	.align	128
        .global         _ZN10layer_norm13ln_bwd_kernelINS_13Kernel_traitsIfffffjLj1024ELj1ELj4ELj1ELj16ENS_18Kernel_traits_baseILj1024EfffffjLj128EEEEELb0ELb1ELb0ELb1EEEvNS_9BwdParamsE
        .type           _ZN10layer_norm13ln_bwd_kernelINS_13Kernel_traitsIfffffjLj1024ELj1ELj4ELj1ELj16ENS_18Kernel_traits_baseILj1024EfffffjLj128EEEEELb0ELb1ELb0ELb1EEEvNS_9BwdParamsE,@function
        .size           _ZN10layer_norm13ln_bwd_kernelINS_13Kernel_traitsIfffffjLj1024ELj1ELj4ELj1ELj16ENS_18Kernel_traits_baseILj1024EfffffjLj128EEEEELb0ELb1ELb0ELb1EEEvNS_9BwdParamsE,(.L_x_14389 - _ZN10layer_norm13ln_bwd_kernelINS_13Kernel_traitsIfffffjLj1024ELj1ELj4ELj1ELj16ENS_18Kernel_traits_baseILj1024EfffffjLj128EEEEELb0ELb1ELb0ELb1EEEvNS_9BwdParamsE)
        .other          _ZN10layer_norm13ln_bwd_kernelINS_13Kernel_traitsIfffffjLj1024ELj1ELj4ELj1ELj16ENS_18Kernel_traits_baseILj1024EfffffjLj128EEEEELb0ELb1ELb0ELb1EEEvNS_9BwdParamsE,@"STO_CUDA_ENTRY STV_DEFAULT"
_ZN10layer_norm13ln_bwd_kernelINS_13Kernel_traitsIfffffjLj1024ELj1ELj4ELj1ELj16ENS_18Kernel_traits_baseILj1024EfffffjLj128EEEEELb0ELb1ELb0ELb1EEEvNS_9BwdParamsE:
.text._ZN10layer_norm13ln_bwd_kernelINS_13Kernel_traitsIfffffjLj1024ELj1ELj4ELj1ELj16ENS_18Kernel_traits_baseILj1024EfffffjLj128EEEEELb0ELb1ELb0ELb1EEEvNS_9BwdParamsE:
        /* <DEDUP_REMOVED lines=66> */
.L_x_13103:
        /* <DEDUP_REMOVED lines=64> */
[----:B------:R-:W-:Y:S01]  /*0820*/  HFMA2.MMA R3, -RZ, RZ, 0, 0 ;  /* 0x00000000ff037435 */ /* 0x000fe200000001ff */
[----:B------:R-:W-:Y:S01]  /*0830*/  BSSY B1, `(.L_x_13105) ;  /* 0x000034f000017945 */ /* 0x000fe20003800000 */
[----:B------:R-:W-:Y:S01]  /*0840*/  HFMA2.MMA R232, -RZ, RZ, 0, 0 ;  /* 0x00000000ffe87435 */ /* 0x000fe200000001ff */
[----:B------:R-:W5:Y:S01]  /*0850*/  LDG.E.128 R84, desc[UR4][R4.64] ;  /* 0x0000000404547981 */ /* 0x000f62000c1e1d00 */
[----:B------:R-:W-:-:S02]  /*0860*/  ISETP.NE.AND.EX P0, PT, RZ, UR7, PT, P0 ;  /* 0x00000007ff007c0c */ /* 0x000fc4000bf05300 */
        /* <DEDUP_REMOVED lines=24> */
[----:B------:R-:W-:Y:S01]  /*09f0*/  MOV R14, RZ ;  /* 0x000000ff000e7202 */ /* 0x000fe20000000f00 */
[----:B------:R1:W5:Y:S04]  /*0a00*/  LDG.E.128 R56, desc[UR4][R4.64+0xe00] ;  /* 0x000e000404387981 */ /* 0x000368000c1e1d00 */
[----:B------:R-:W5:Y:S04]  /*0a10*/  LDG.E.128 R52, desc[UR4][R6.64] ;  /* 0x0000000406347981 */ /* 0x000f68000c1e1d00 */
[----:B------:R-:W5:Y:S01]  /*0a20*/  LDG.E.128 R48, desc[UR4][R6.64+0x200] ;  /* 0x0002000406307981 */ /* 0x000f62000c1e1d00 */
[----:B-1----:R-:W-:-:S03]  /*0a30*/  CS2R R4, SRZ ;  /* 0x0000000000047805 */ /* 0x002fc6000001ff00 */
[----:B------:R-:W5:Y:S04]  /*0a40*/  LDG.E.128 R44, desc[UR4][R6.64+0x400] ;  /* 0x00040004062c7981 */ /* 0x000f68000c1e1d00 */
[----:B------:R-:W5:Y:S04]  /*0a50*/  LDG.E.128 R40, desc[UR4][R6.64+0x600] ;  /* 0x0006000406287981 */ /* 0x000f68000c1e1d00 */
[----:B------:R-:W5:Y:S04]  /*0a60*/  LDG.E.128 R36, desc[UR4][R6.64+0x800] ;  /* 0x0008000406247981 */ /* 0x000f68000c1e1d00 */
[----:B------:R-:W5:Y:S04]  /*0a70*/  LDG.E.128 R32, desc[UR4][R6.64+0xa00] ;  /* 0x000a000406207981 */ /* 0x000f68000c1e1d00 */
[----:B------:R-:W5:Y:S04]  /*0a80*/  LDG.E.128 R28, desc[UR4][R6.64+0xc00] ;  /* 0x000c0004061c7981 */ /* 0x000f68000c1e1d00 */
[----:B------:R1:W5:Y:S02]  /*0a90*/  LDG.E.128 R24, desc[UR4][R6.64+0xe00] ;  /* 0x000e000406187981 */ /* 0x000364000c1e1d00 */
[----:B01----:R-:W-:-:S07]  /*0aa0*/  CS2R R6, SRZ ;  /* 0x0000000000067805 */ /* 0x003fce000001ff00 */
.L_x_13107:
[----:B------:R-:W0:Y:S01]  /*0ab0*/  S2R R18, SR_TID.X ;  /* 0x0000000000127919 */ /* 0x000e220000002100 */
[----:B------:R-:W-:Y:S01]  /*0ac0*/  IMAD R0, R2, UR10, RZ ;  /* 0x0000000a02007c24 */ /* 0x000fe2000f8e02ff */
[----:B------:R-:W1:Y:S04]  /*0ad0*/  LDC.64 R16, c[0x0][0x250] ;  /* 0x00009400ff107b82 */ /* 0x000e680000000a00 */
[----:B------:R-:W-:-:S04]  /*0ae0*/  SHF.R.S32.HI R15, RZ, 0x1f, R0 ;  /* 0x0000001fff0f7819 */ /* 0x000fc80000011400 */
[----:B------:R-:W-:Y:S01]  /*0af0*/  LEA.HI R15, R15, R0, RZ, 0x2 ;  /* 0x000000000f0f7211 */ /* 0x000fe200078f10ff */
[----:B------:R-:W2:Y:S08]  /*0b00*/  LDC.64 R194, c[0x0][0x2c8] ;  /* 0x0000b200ffc27b82 */ /* 0x000eb00000000a00 */
[----:B------:R-:W3:Y:S01]  /*0b10*/  @P0 LDC.64 R176, c[0x0][0x270] ;  /* 0x00009c00ffb00b82 */ /* 0x000ee20000000a00 */
[----:B-1----:R-:W-:-:S07]  /*0b20*/  IMAD.WIDE R16, R2, 0x4, R16 ;  /* 0x0000000402107825 */ /* 0x002fce00078e0210 */
[----:B------:R-:W1:Y:S01]  /*0b30*/  LDC.64 R210, c[0x0][0x2b8] ;  /* 0x0000ae00ffd27b82 */ /* 0x000e620000000a00 */
[----:B------:R4:W3:Y:S01]  /*0b40*/  LDG.E R199, desc[UR4][R16.64] ;  /* 0x0000000410c77981 */ /* 0x0008e2000c1e1900 */
[----:B0-----:R-:W-:-:S06]  /*0b50*/  LOP3.LUT R178, R18, 0x1f, RZ, 0xc0, !PT ;  /* 0x0000001f12b27812 */ /* 0x001fcc00078ec0ff */
[----:B------:R-:W0:Y:S01]  /*0b60*/  LDC.U8 R209, c[0x0][0x2a0] ;  /* 0x0000a800ffd17b82 */ /* 0x000e220000000000 */
[----:B------:R-:W-:-:S04]  /*0b70*/  LEA.HI.SX32 R178, R15, R178, 0x1e ;  /* 0x000000b20fb27211 */ /* 0x000fc800078ff2ff */
[C---:B------:R-:W-:Y:S02]  /*0b80*/  SHF.L.U32 R203, R178.reuse, 0x4, RZ ;  /* 0x00000004b2cb7819 */ /* 0x040fe400000006ff */
[C---:B------:R-:W-:Y:S01]  /*0b90*/  IADD3 R181, R178.reuse, 0x20, RZ ;  /* 0x00000020b2b57810 */ /* 0x040fe20007ffe0ff */
[----:B------:R-:W2:Y:S01]  /*0ba0*/  LDC.64 R158, c[0x0][0x258] ;  /* 0x00009600ff9e7b82 */ /* 0x000ea20000000a00 */
[----:B------:R-:W-:Y:S02]  /*0bb0*/  IADD3 R182, R178, 0x40, RZ ;  /* 0x00000040b2b67810 */ /* 0x000fe40007ffe0ff */
[----:B------:R-:W-:Y:S02]  /*0bc0*/  SHF.R.U32.HI R202, RZ, 0x1c, R178 ;  /* 0x0000001cffca7819 */ /* 0x000fe400000116b2 */
[----:B------:R-:W-:Y:S02]  /*0bd0*/  IADD3 R124, P1, R203, UR12, RZ ;  /* 0x0000000ccb7c7c10 */ /* 0x000fe4000ff3e0ff */
[----:B------:R-:W-:-:S02]  /*0be0*/  SHF.L.U32 R193, R181, 0x4, RZ ;  /* 0x00000004b5c17819 */ /* 0x000fc400000006ff */
[----:B------:R-:W-:Y:S02]  /*0bf0*/  IADD3 R185, R178, 0x60, RZ ;  /* 0x00000060b2b97810 */ /* 0x000fe40007ffe0ff */
[----:B------:R-:W-:Y:S02]  /*0c00*/  SHF.L.U32 R190, R182, 0x4, RZ ;  /* 0x00000004b6be7819 */ /* 0x000fe400000006ff */
[----:B------:R-:W-:Y:S02]  /*0c10*/  IADD3.X R125, R202, UR13, RZ, P1, !PT ;  /* 0x0000000dca7d7c10 */ /* 0x000fe40008ffe4ff */
[----:B------:R-:W-:Y:S02]  /*0c20*/  IADD3 R186, R178, 0x80, RZ ;  /* 0x00000080b2ba7810 */ /* 0x000fe40007ffe0ff */
[----:B------:R-:W-:Y:S02]  /*0c30*/  SHF.R.U32.HI R192, RZ, 0x1c, R181 ;  /* 0x0000001cffc07819 */ /* 0x000fe400000116b5 */
[----:B------:R-:W-:-:S02]  /*0c40*/  IADD3 R128, P1, R193, UR12, RZ ;  /* 0x0000000cc1807c10 */ /* 0x000fc4000ff3e0ff */
[C---:B------:R-:W-:Y:S02]  /*0c50*/  IADD3 R197, R178.reuse, 0xa0, RZ ;  /* 0x000000a0b2c57810 */ /* 0x040fe40007ffe0ff */
[----:B------:R-:W-:Y:S02]  /*0c60*/  SHF.R.U32.HI R191, RZ, 0x1c, R182 ;  /* 0x0000001cffbf7819 */ /* 0x000fe400000116b6 */
[C---:B------:R-:W-:Y:S02]  /*0c70*/  IADD3 R198, R178.reuse, 0xe0, RZ ;  /* 0x000000e0b2c67810 */ /* 0x040fe40007ffe0ff */
[----:B------:R-:W-:Y:S02]  /*0c80*/  IADD3 R208, R178, 0xc0, RZ ;  /* 0x000000c0b2d07810 */ /* 0x000fe40007ffe0ff */
[----:B------:R-:W-:Y:S01]  /*0c90*/  SHF.R.S32.HI R15, RZ, 0x1f, R2 ;  /* 0x0000001fff0f7819 */ /* 0x000fe20000011402 */
[----:B-1----:R-:W-:Y:S01]  /*0ca0*/  IMAD.WIDE.U32 R160, R181, 0x10, R210 ;  /* 0x00000010b5a07825 */ /* 0x002fe200078e00d2 */
[----:B------:R-:W-:Y:S01]  /*0cb0*/  SHF.L.U32 R189, R185, 0x4, RZ ;  /* 0x00000004b9bd7819 */ /* 0x000fe200000006ff */
[----:B------:R-:W3:Y:S01]  /*0cc0*/  LDG.E.128 R124, desc[UR4][R124.64] ;  /* 0x000000047c7c7981 */ /* 0x000ee2000c1e1d00 */
[----:B------:R-:W-:-:S02]  /*0cd0*/  IADD3 R132, P2, R190, UR12, RZ ;  /* 0x0000000cbe847c10 */ /* 0x000fc4000ff5e0ff */
[----:B------:R-:W-:Y:S01]  /*0ce0*/  SHF.L.U32 R23, R186, 0x4, RZ ;  /* 0x00000004ba177819 */ /* 0x000fe200000006ff */
[----:B------:R-:W-:Y:S01]  /*0cf0*/  IMAD.WIDE.U32 R168, R185, 0x10, R210 ;  /* 0x00000010b9a87825 */ /* 0x000fe200078e00d2 */
[----:B------:R-:W-:Y:S01]  /*0d00*/  IADD3.X R129, R192, UR13, RZ, P1, !PT ;  /* 0x0000000dc0817c10 */ /* 0x000fe20008ffe4ff */
[----:B------:R-:W3:Y:S01]  /*0d10*/  LDG.E.128 R160, desc[UR4][R160.64] ;  /* 0x00000004a0a07981 */ /* 0x000ee2000c1e1d00 */
[----:B------:R-:W-:Y:S02]  /*0d20*/  SHF.R.U32.HI R188, RZ, 0x1c, R185 ;  /* 0x0000001cffbc7819 */ /* 0x000fe400000116b9 */
[----:B------:R-:W-:Y:S01]  /*0d30*/  IADD3 R136, P1, R189, UR12, RZ ;  /* 0x0000000cbd887c10 */ /* 0x000fe2000ff3e0ff */
[----:B--2---:R-:W-:Y:S01]  /*0d40*/  IMAD.WIDE R158, R2, 0x4, R158 ;  /* 0x00000004029e7825 */ /* 0x004fe200078e029e */
[----:B------:R-:W-:Y:S01]  /*0d50*/  SHF.L.U32 R18, R197, 0x4, RZ ;  /* 0x00000004c5127819 */ /* 0x000fe200000006ff */
[----:B------:R-:W2:Y:S01]  /*0d60*/  LDG.E.128 R128, desc[UR4][R128.64] ;  /* 0x0000000480807981 */ /* 0x000ea2000c1e1d00 */
[----:B------:R-:W-:-:S02]  /*0d70*/  IADD3.X R133, R191, UR13, RZ, P2, !PT ;  /* 0x0000000dbf857c10 */ /* 0x000fc400097fe4ff */
[----:B------:R-:W-:Y:S01]  /*0d80*/  SHF.R.U32.HI R21, RZ, 0x1c, R186 ;  /* 0x0000001cff157819 */ /* 0x000fe200000116ba */
[----:B------:R-:W2:Y:S01]  /*0d90*/  LDG.E R22, desc[UR4][R158.64] ;  /* 0x000000049e167981 */ /* 0x000ea2000c1e1900 */
[----:B------:R-:W-:Y:S02]  /*0da0*/  IADD3 R140, P2, R23, UR12, RZ ;  /* 0x0000000c178c7c10 */ /* 0x000fe4000ff5e0ff */
[----:B------:R-:W-:Y:S01]  /*0db0*/  IADD3.X R137, R188, UR13, RZ, P1, !PT ;  /* 0x0000000dbc897c10 */ /* 0x000fe20008ffe4ff */
[----:B------:R-:W2:Y:S01]  /*0dc0*/  LDG.E.128 R132, desc[UR4][R132.64] ;  /* 0x0000000484847981 */ /* 0x000ea2000c1e1d00 */
[----:B------:R-:W-:Y:S02]  /*0dd0*/  SHF.R.U32.HI R19, RZ, 0x1c, R197 ;  /* 0x0000001cff137819 */ /* 0x000fe400000116c5 */
[----:B------:R-:W-:Y:S01]  /*0de0*/  IADD3 R144, P1, R18, UR12, RZ ;  /* 0x0000000c12907c10 */ /* 0x000fe2000ff3e0ff */
[----:B------:R-:W-:Y:S01]  /*0df0*/  IMAD.WIDE.U32 R164, R182, 0x10, R210 ;  /* 0x00000010b6a47825 */ /* 0x000fe200078e00d2 */
[----:B------:R-:W-:Y:S01]  /*0e00*/  IADD3.X R141, R21, UR13, RZ, P2, !PT ;  /* 0x0000000d158d7c10 */ /* 0x000fe200097fe4ff */
[----:B------:R-:W2:Y:S01]  /*0e10*/  LDG.E.128 R168, desc[UR4][R168.64] ;  /* 0x00000004a8a87981 */ /* 0x000ea2000c1e1d00 */
[----:B------:R-:W-:-:S02]  /*0e20*/  IADD3.X R145, R19, UR13, RZ, P1, !PT ;  /* 0x0000000d13917c10 */ /* 0x000fc40008ffe4ff */
[----:B------:R-:W-:Y:S01]  /*0e30*/  SHF.L.U32 R20, R198, 0x4, RZ ;  /* 0x00000004c6147819 */ /* 0x000fe200000006ff */
[----:B------:R-:W2:Y:S04]  /*0e40*/  LDG.E.128 R164, desc[UR4][R164.64] ;  /* 0x00000004a4a47981 */ /* 0x000ea8000c1e1d00 */
[----:B------:R-:W2:Y:S04]  /*0e50*/  LDG.E.128 R140, desc[UR4][R140.64] ;  /* 0x000000048c8c7981 */ /* 0x000ea8000c1e1d00 */
[----:B------:R-:W2:Y:S01]  /*0e60*/  LDG.E.128 R144, desc[UR4][R144.64] ;  /* 0x0000000490907981 */ /* 0x000ea2000c1e1d00 */
[----:B------:R-:W-:-:S02]  /*0e70*/  SHF.R.U32.HI R0, RZ, 0x1c, R198 ;  /* 0x0000001cff007819 */ /* 0x000fc400000116c6 */
[----:B------:R-:W-:Y:S01]  /*0e80*/  IADD3 R152, P1, R20, UR12, RZ ;  /* 0x0000000c14987c10 */ /* 0x000fe2000ff3e0ff */
[----:B------:R-:W-:Y:S01]  /*0e90*/  IMAD.WIDE.U32 R156, R178, 0x10, R210 ;  /* 0x00000010b29c7825 */ /* 0x000fe200078e00d2 */
[----:B----4-:R-:W-:Y:S01]  /*0ea0*/  SHF.L.U32 R16, R208, 0x4, RZ ;  /* 0x00000004d0107819 */ /* 0x010fe200000006ff */
[----:B------:R-:W4:Y:S01]  /*0eb0*/  LDG.E.128 R136, desc[UR4][R136.64] ;  /* 0x0000000488887981 */ /* 0x000f22000c1e1d00 */
[----:B------:R-:W-:Y:S02]  /*0ec0*/  IADD3.X R153, R0, UR13, RZ, P1, !PT ;  /* 0x0000000d00997c10 */ /* 0x000fe40008ffe4ff */
[----:B------:R-:W-:Y:S01]  /*0ed0*/  SHF.R.U32.HI R17, RZ, 0x1c, R208 ;  /* 0x0000001cff117819 */ /* 0x000fe200000116d0 */
[----:B------:R-:W-:Y:S01]  /*0ee0*/  IMAD.WIDE.U32 R172, R186, 0x10, R210 ;  /* 0x00000010baac7825 */ /* 0x000fe200078e00d2 */
[----:B------:R-:W-:Y:S01]  /*0ef0*/  IADD3 R148, P2, R16, UR12, RZ ;  /* 0x0000000c10947c10 */ /* 0x000fe2000ff5e0ff */
[----:B------:R-:W4:Y:S01]  /*0f00*/  LDG.E.128 R156, desc[UR4][R156.64] ;  /* 0x000000049c9c7981 */ /* 0x000f22000c1e1d00 */
[----:B------:R-:W-:-:S02]  /*0f10*/  ISETP.NE.U32.AND P1, PT, R194, RZ, PT ;  /* 0x000000ffc200720c */ /* 0x000fc40003f25070 */
[----:B------:R-:W-:Y:S01]  /*0f20*/  IADD3.X R149, R17, UR13, RZ, P2, !PT ;  /* 0x0000000d11957c10 */ /* 0x000fe200097fe4ff */
[----:B------:R-:W4:Y:S01]  /*0f30*/  LDG.E.128 R152, desc[UR4][R152.64] ;  /* 0x0000000498987981 */ /* 0x000f22000c1e1d00 */
[----:B------:R-:W-:Y:S02]  /*0f40*/  ISETP.NE.AND.EX P1, PT, R195, RZ, PT, P1 ;  /* 0x000000ffc300720c */ /* 0x000fe40003f25310 */
[C---:B---3--:R-:W-:Y:S01]  /*0f50*/  @P0 LEA R176, P2, R2.reuse, R176, 0x2 ;  /* 0x000000b002b00211 */ /* 0x048fe200078410ff */
[----:B------:R-:W3:Y:S03]  /*0f60*/  LDG.E.128 R172, desc[UR4][R172.64] ;  /* 0x00000004acac7981 */ /* 0x000ee6000c1e1d00 */
[----:B------:R-:W-:Y:S01]  /*0f70*/  @P0 LEA.HI.X R177, R2, R177, R15, 0x2, P2 ;  /* 0x000000b102b10211 */ /* 0x000fe200010f140f */
[----:B------:R-:W4:Y:S01]  /*0f80*/  LDG.E.128 R148, desc[UR4][R148.64] ;  /* 0x0000000494947981 */ /* 0x000f22000c1e1d00 */
[----:B------:R-:W-:-:S06]  /*0f90*/  MOV R15, 0x3f800000 ;  /* 0x3f800000000f7802 */ /* 0x000fcc0000000f00 */
[----:B-----5:R1:W5:Y:S02]  /*0fa0*/  @P0 LDG.E R15, desc[UR4][R176.64] ;  /* 0x00000004b00f0981 */ /* 0x020364000c1e1900 */
        /* <DEDUP_REMOVED lines=32> */
[C---:B--2---:R-:W-:Y:S01]  /*11b0*/  FADD.FTZ R238, -R243.reuse, R142 ;  /* 0x0000008ef3ee7221 */ /* 0x044fe20000010100 */
[C---:B------:R-:W-:Y:S01]  /*11c0*/  FADD.FTZ R237, -R243.reuse, R143 ;  /* 0x0000008ff3ed7221 */ /* 0x040fe20000010100 */
[----:B------:R-:W2:Y:S01]  /*11d0*/  LDL.LU R142, [R1] ;  /* 0x00000000018e7983 */ /* 0x000ea20000300800 */
[C---:B------:R-:W-:Y:S01]  /*11e0*/  FADD.FTZ R236, -R243.reuse, R144 ;  /* 0x00000090f3ec7221 */ /* 0x040fe20000010100 */
[C---:B------:R-:W-:Y:S02]  /*11f0*/  FADD.FTZ R235, -R243.reuse, R145 ;  /* 0x00000091f3eb7221 */ /* 0x040fe40000010100 */
[----:B------:R-:W3:Y:S04]  /*1200*/  LDL.LU R143, [R1+0xc] ;  /* 0x00000c00018f7983 */ /* 0x000ee80000300800 */
[----:B------:R-:W3:Y:S04]  /*1210*/  LDL.LU R144, [R1+0x8] ;  /* 0x0000080001907983 */ /* 0x000ee80000300800 */
[----:B------:R-:W3:Y:S01]  /*1220*/  LDL.LU R145, [R1+0x4] ;  /* 0x0000040001917983 */ /* 0x000ee20000300800 */
[C---:B------:R-:W-:Y:S01]  /*1230*/  FADD.FTZ R244, -R243.reuse, R124 ;  /* 0x0000007cf3f47221 */ /* 0x040fe20000010100 */
[C---:B------:R-:W-:Y:S01]  /*1240*/  FADD.FTZ R245, -R243.reuse, R125 ;  /* 0x0000007df3f57221 */ /* 0x040fe20000010100 */
[C---:B------:R-:W-:Y:S01]  /*1250*/  FADD.FTZ R234, -R243.reuse, R146 ;  /* 0x00000092f3ea7221 */ /* 0x040fe20000010100 */
[C---:B------:R-:W-:Y:S01]  /*1260*/  FADD.FTZ R224, -R243.reuse, R129 ;  /* 0x00000081f3e07221 */ /* 0x040fe20000010100 */
[----:B------:R-:W3:Y:S01]  /*1270*/  LDL.LU R146, [R1+0x10] ;  /* 0x0000100001927983 */ /* 0x000ee20000300800 */
[C---:B------:R-:W-:Y:S01]  /*1280*/  FADD.FTZ R233, -R243.reuse, R147 ;  /* 0x00000093f3e97221 */ /* 0x040fe20000010100 */
[----:B------:R-:W-:-:S02]  /*1290*/  FADD.FTZ R225, -R243, R132 ;  /* 0x00000084f3e17221 */ /* 0x000fc40000010100 */
[----:B------:R-:W3:Y:S01]  /*12a0*/  LDL.LU R147, [R1+0x1c] ;  /* 0x00001c0001937983 */ /* 0x000ee20000300800 */
[C---:B------:R-:W-:Y:S01]  /*12b0*/  FADD.FTZ R210, -R243.reuse, R133 ;  /* 0x00000085f3d27221 */ /* 0x040fe20000010100 */
[C---:B------:R-:W-:Y:S01]  /*12c0*/  FMUL.FTZ R132, R22.reuse, R244 ;  /* 0x000000f416847220 */ /* 0x040fe20000410000 */
[C---:B----4-:R-:W-:Y:S02]  /*12d0*/  FADD.FTZ R129, -R243.reuse, R150 ;  /* 0x00000096f3817221 */ /* 0x050fe40000010100 */
[----:B------:R-:W4:Y:S01]  /*12e0*/  LDL.LU R150, [R1+0x14] ;  /* 0x0000140001967983 */ /* 0x000f220000300800 */
[----:B------:R-:W-:Y:S01]  /*12f0*/  FMUL.FTZ R133, R22, R245 ;  /* 0x000000f516857220 */ /* 0x000fe20000410000 */
[C---:B------:R-:W-:Y:S02]  /*1300*/  FADD.FTZ R125, -R243.reuse, R153 ;  /* 0x00000099f37d7221 */ /* 0x040fe40000010100 */
[----:B------:R-:W4:Y:S01]  /*1310*/  LDL.LU R244, [R1+0x40] ;  /* 0x0000400001f47983 */ /* 0x000f220000300800 */
[----:B------:R-:W-:-:S03]  /*1320*/  FADD.FTZ R124, -R243, R152 ;  /* 0x00000098f37c7221 */ /* 0x000fc60000010100 */
[----:B------:R-:W4:Y:S01]  /*1330*/  LDL.LU R245, [R1+0x4c] ;  /* 0x00004c0001f57983 */ /* 0x000f220000300800 */
[----:B------:R-:W-:-:S03]  /*1340*/  FADD.FTZ R222, -R243, R131 ;  /* 0x00000083f3de7221 */ /* 0x000fc60000010100 */
[----:B------:R-:W4:Y:S01]  /*1350*/  LDL.LU R153, [R1+0x18] ;  /* 0x0000180001997983 */ /* 0x000f220000300800 */
[C---:B------:R-:W-:Y:S01]  /*1360*/  FADD.FTZ R131, -R243.reuse, R148 ;  /* 0x00000094f3837221 */ /* 0x040fe20000010100 */
[C---:B------:R-:W-:Y:S01]  /*1370*/  FADD.FTZ R223, -R243.reuse, R130 ;  /* 0x00000082f3df7221 */ /* 0x040fe20000010100 */
[----:B------:R-:W-:Y:S01]  /*1380*/  FADD.FTZ R130, -R243, R149 ;  /* 0x00000095f3827221 */ /* 0x000fe20000010100 */
[----:B--2---:R-:W-:Y:S01]  /*1390*/  FADD.FTZ R142, R163, R142 ;  /* 0x0000008ea38e7221 */ /* 0x004fe20000010000 */
[----:B---3--:R-:W-:-:S05]  /*13a0*/  FADD.FTZ R145, R162, R145 ;  /* 0x00000091a2917221 */ /* 0x008fca0000010000 */
[----:B------:R-:W-:Y:S04]  /*13b0*/  STL [R1+0x4], R145 ;  /* 0x0000049101007387 */ /* 0x000fe80000100800 */
[----:B------:R-:W2:Y:S01]  /*13c0*/  LDL.LU R152, [R1+0x24] ;  /* 0x0000240001987983 */ /* 0x000ea20000300800 */
[----:B------:R-:W-:-:S03]  /*13d0*/  FADD.FTZ R143, R164, R143 ;  /* 0x0000008fa48f7221 */ /* 0x000fc60000010000 */
[----:B------:R-:W-:Y:S04]  /*13e0*/  STL [R1], R142 ;  /* 0x0000008e01007387 */ /* 0x000fe80000100800 */
[----:B------:R-:W3:Y:S04]  /*13f0*/  LDL.LU R148, [R1+0x20] ;  /* 0x0000200001947983 */ /* 0x000ee80000300800 */
[----:B------:R-:W-:Y:S04]  /*1400*/  STL [R1+0xc], R143 ;  /* 0x00000c8f01007387 */ /* 0x000fe80000100800 */
[----:B------:R-:W3:Y:S01]  /*1410*/  LDL.LU R149, [R1+0x2c] ;  /* 0x00002c0001957983 */ /* 0x000ee20000300800 */
[----:B------:R-:W-:Y:S01]  /*1420*/  FADD.FTZ R144, R165, R144 ;  /* 0x00000090a5907221 */ /* 0x000fe20000010000 */
[----:B----4-:R-:W-:Y:S01]  /*1430*/  FADD.FTZ R150, R166, R150 ;  /* 0x00000096a6967221 */ /* 0x010fe20000010000 */
[----:B------:R-:W-:Y:S01]  /*1440*/  FADD.FTZ R146, R167, R146 ;  /* 0x00000092a7927221 */ /* 0x000fe20000010000 */
[----:B------:R-:W-:Y:S01]  /*1450*/  FADD.FTZ R147, R168, R147 ;  /* 0x00000093a8937221 */ /* 0x000fe20000010000 */
[----:B------:R-:W-:Y:S01]  /*1460*/  FADD.FTZ R153, R169, R153 ;  /* 0x00000099a9997221 */ /* 0x000fe20000010000 */
[----:B------:R-:W-:Y:S01]  /*1470*/  STL [R1+0x8], R144 ;  /* 0x0000089001007387 */ /* 0x000fe20000100800 */
[C---:B------:R-:W-:Y:S01]  /*1480*/  FADD.FTZ R240, -R243.reuse, R128 ;  /* 0x00000080f3f07221 */ /* 0x040fe20000010100 */
[----:B------:R-:W-:-:S02]  /*1490*/  FADD.FTZ R128, -R243, R151 ;  /* 0x00000097f3807221 */ /* 0x000fc40000010100 */
[----:B------:R1:W-:Y:S01]  /*14a0*/  STL [R1+0x14], R150 ;  /* 0x0000149601007387 */ /* 0x0003e20000100800 */
[C---:B------:R-:W-:Y:S01]  /*14b0*/  FADD.FTZ R208, -R243.reuse, R135 ;  /* 0x00000087f3d07221 */ /* 0x040fe20000010100 */
[C---:B------:R-:W-:Y:S01]  /*14c0*/  FADD.FTZ R248, R156.reuse, R248 ;  /* 0x000000f89cf87221 */ /* 0x040fe20000010000 */
[----:B------:R-:W-:Y:S01]  /*14d0*/  FFMA.FTZ R13, R156, R132, R13 ;  /* 0x000000849c0d7223 */ /* 0x000fe2000001000d */
[----:B------:R-:W-:Y:S01]  /*14e0*/  FMUL.FTZ R135, R84, R156 ;  /* 0x0000009c54877220 */ /* 0x000fe20000410000 */
[----:B-1----:R-:W4:Y:S04]  /*14f0*/  LDL.LU R150, [R1+0x28] ;  /* 0x0000280001967983 */ /* 0x002f280000300800 */
[----:B------:R-:W-:Y:S04]  /*1500*/  STL [R1+0x10], R146 ;  /* 0x0000109201007387 */ /* 0x000fe80000100800 */
[----:B------:R-:W4:Y:S01]  /*1510*/  LDL.LU R151, [R1+0x34] ;  /* 0x0000340001977983 */ /* 0x000f220000300800 */
[----:B0-----:R-:W-:-:S03]  /*1520*/  FADD.FTZ R196, -R243, R137 ;  /* 0x00000089f3c47221 */ /* 0x001fc60000010100 */
[----:B------:R-:W-:Y:S01]  /*1530*/  STL [R1+0x1c], R147 ;  /* 0x00001c9301007387 */ /* 0x000fe20000100800 */
[----:B------:R-:W-:-:S03]  /*1540*/  FADD.FTZ R242, -R243, R126 ;  /* 0x0000007ef3f27221 */ /* 0x000fc60000010100 */
[----:B------:R0:W-:Y:S01]  /*1550*/  STL [R1+0x18], R153 ;  /* 0x0000189901007387 */ /* 0x0001e20000100800 */
[C---:B------:R-:W-:Y:S01]  /*1560*/  FADD.FTZ R247, R157.reuse, R247 ;  /* 0x000000f79df77221 */ /* 0x040fe20000010000 */
[----:B------:R-:W-:Y:S02]  /*1570*/  FFMA.FTZ R14, R157, R133, R14 ;  /* 0x000000859d0e7223 */ /* 0x000fe4000001000e */
[----:B------:R-:W4:Y:S01]  /*1580*/  LDL.LU R156, [R1+0x30] ;  /* 0x00003000019c7983 */ /* 0x000f220000300800 */
[----:B------:R-:W-:Y:S01]  /*1590*/  FMUL.FTZ R137, R85, R157 ;  /* 0x0000009d55897220 */ /* 0x000fe20000410000 */
[C---:B------:R-:W-:Y:S01]  /*15a0*/  FADD.FTZ R209, -R243.reuse, R134 ;  /* 0x00000086f3d17221 */ /* 0x040fe20000010100 */
[----:B------:R-:W-:Y:S01]  /*15b0*/  FMUL.FTZ R134, R22, R242 ;  /* 0x000000f216867220 */ /* 0x000fe20000410000 */
[----:B------:R-:W-:Y:S01]  /*15c0*/  FADD.FTZ R126, -R243, R154 ;  /* 0x0000009af37e7221 */ /* 0x000fe20000010100 */
[----:B------:R-:W-:Y:S01]  /*15d0*/  FADD.FTZ R250, R158, R250 ;  /* 0x000000fa9efa7221 */ /* 0x000fe20000010000 */
[----:B------:R-:W-:Y:S01]  /*15e0*/  FMUL.FTZ R154, R86, R158 ;  /* 0x0000009e569a7220 */ /* 0x000fe20000410000 */
[----:B------:R-:W-:Y:S01]  /*15f0*/  FFMA.FTZ R11, R158, R134, R11 ;  /* 0x000000869e0b7223 */ /* 0x000fe2000001000b */
[----:B--2---:R-:W-:Y:S01]  /*1600*/  FADD.FTZ R152, R170, R152 ;  /* 0x00000098aa987221 */ /* 0x004fe20000010000 */
[----:B---3--:R-:W-:-:S04]  /*1610*/  FADD.FTZ R148, R171, R148 ;  /* 0x00000094ab947221 */ /* 0x008fc80000010000 */
[----:B------:R1:W-:Y:S04]  /*1620*/  STL [R1+0x24], R152 ;  /* 0x0000249801007387 */ /* 0x0003e80000100800 */
[----:B------:R2:W-:Y:S04]  /*1630*/  STL [R1+0x20], R148 ;  /* 0x0000209401007387 */ /* 0x0005e80000100800 */
[----:B------:R-:W3:Y:S01]  /*1640*/  LDL.LU R157, [R1+0x3c] ;  /* 0x00003c00019d7983 */ /* 0x000ee20000300800 */
[----:B------:R-:W-:-:S05]  /*1650*/  FADD.FTZ R149, R172, R149 ;  /* 0x00000095ac957221 */ /* 0x000fca0000010000 */
[----:B------:R2:W-:Y:S04]  /*1660*/  STL [R1+0x2c], R149 ;  /* 0x00002c9501007387 */ /* 0x0005e80000100800 */
[----:B------:R-:W2:Y:S01]  /*1670*/  LDL.LU R158, [R1+0x38] ;  /* 0x00003800019e7983 */ /* 0x000ea20000300800 */
[C---:B------:R-:W-:Y:S01]  /*1680*/  FADD.FTZ R241, -R243.reuse, R127 ;  /* 0x0000007ff3f17221 */ /* 0x040fe20000010100 */
[----:B------:R-:W-:-:S03]  /*1690*/  FADD.FTZ R211, -R243, R136 ;  /* 0x00000088f3d37221 */ /* 0x000fc60000010100 */
[----:B------:R-:W-:Y:S01]  /*16a0*/  FMUL.FTZ R136, R22, R241 ;  /* 0x000000f116887220 */ /* 0x000fe20000410000 */
[----:B----4-:R-:W-:Y:S01]  /*16b0*/  FADD.FTZ R150, R173, R150 ;  /* 0x00000096ad967221 */ /* 0x010fe20000010000 */
[C---:B------:R-:W-:Y:S01]  /*16c0*/  FADD.FTZ R199, -R243.reuse, R140 ;  /* 0x0000008cf3c77221 */ /* 0x040fe20000010100 */
[----:B------:R-:W-:Y:S01]  /*16d0*/  FADD.FTZ R127, -R243, R155 ;  /* 0x0000009bf37f7221 */ /* 0x000fe20000010100 */
[C---:B------:R-:W-:Y:S01]  /*16e0*/  FADD.FTZ R249, R159.reuse, R249 ;  /* 0x000000f99ff97221 */ /* 0x040fe20000010000 */
[----:B------:R-:W-:Y:S01]  /*16f0*/  FFMA.FTZ R12, R159, R136, R12 ;  /* 0x000000889f0c7223 */ /* 0x000fe2000001000c */
[----:B------:R-:W-:Y:S01]  /*1700*/  FMUL.FTZ R155, R87, R159 ;  /* 0x0000009f579b7220 */ /* 0x000fe20000410000 */
[----:B------:R-:W-:Y:S01]  /*1710*/  FADD.FTZ R151, R174, R151 ;  /* 0x00000097ae977221 */ /* 0x000fe20000010000 */
[C---:B------:R-:W-:Y:S01]  /*1720*/  FMUL.FTZ R140, R22.reuse, R223 ;  /* 0x000000df168c7220 */ /* 0x040fe20000410000 */
[----:B------:R4:W-:Y:S01]  /*1730*/  STL [R1+0x28], R150 ;  /* 0x0000289601007387 */ /* 0x0009e20000100800 */
[----:B------:R-:W-:Y:S01]  /*1740*/  FADD.FTZ R198, -R243, R139 ;  /* 0x0000008bf3c67221 */ /* 0x000fe20000010100 */
[----:B------:R-:W-:-:S02]  /*1750*/  FMUL.FTZ R139, R22, R224 ;  /* 0x000000e0168b7220 */ /* 0x000fc40000410000 */
[----:B------:R-:W4:Y:S01]  /*1760*/  LDL.LU R159, [R1+0x44] ;  /* 0x00004400019f7983 */ /* 0x000f220000300800 */
[----:B------:R-:W-:-:S03]  /*1770*/  FADD.FTZ R156, R175, R156 ;  /* 0x0000009caf9c7221 */ /* 0x000fc60000010000 */
[----:B------:R4:W-:Y:S01]  /*1780*/  STL [R1+0x34], R151 ;  /* 0x0000349701007387 */ /* 0x0009e20000100800 */
[----:B------:R-:W-:Y:S01]  /*1790*/  FFMA.FTZ R205, R162, R140, R205 ;  /* 0x0000008ca2cd7223 */ /* 0x000fe200000100cd */
[----:B------:R-:W-:Y:S02]  /*17a0*/  FMUL.FTZ R224, R82, R162 ;  /* 0x000000a252e07220 */ /* 0x000fe40000410000 */
[----:B------:R4:W-:Y:S01]  /*17b0*/  STL [R1+0x30], R156 ;  /* 0x0000309c01007387 */ /* 0x0009e20000100800 */
[C---:B------:R-:W-:Y:S01]  /*17c0*/  FMUL.FTZ R222, R22.reuse, R222 ;  /* 0x000000de16de7220 */ /* 0x040fe20000410000 */
[----:B------:R-:W-:Y:S01]  /*17d0*/  FMUL.FTZ R142, R22, R225 ;  /* 0x000000e1168e7220 */ /* 0x000fe20000410000 */
[----:B------:R-:W-:Y:S02]  /*17e0*/  FMUL.FTZ R225, R83, R163 ;  /* 0x000000a353e17220 */ /* 0x000fe40000410000 */
[----:B------:R-:W-:Y:S01]  /*17f0*/  FFMA.FTZ R204, R163, R222, R204 ;  /* 0x000000dea3cc7223 */ /* 0x000fe200000100cc */
[----:B------:R-:W-:Y:S01]  /*1800*/  FFMA.FTZ R207, R164, R142, R207 ;  /* 0x0000008ea4cf7223 */ /* 0x000fe200000100cf */
[----:B------:R-:W-:Y:S01]  /*1810*/  FMUL.FTZ R145, R76, R164 ;  /* 0x000000a44c917220 */ /* 0x000fe20000410000 */
[----:B0-----:R-:W-:Y:S01]  /*1820*/  FADD.FTZ R153, RZ, R135 ;  /* 0x00000087ff997221 */ /* 0x001fe20000010000 */
[----:B-1----:R-:W-:-:S03]  /*1830*/  FFMA.FTZ R152, R132, R135, RZ ;  /* 0x0000008784987223 */ /* 0x002fc600000100ff */
[----:B------:R-:W-:Y:S01]  /*1840*/  FADD.FTZ R153, R153, R137 ;  /* 0x0000008999997221 */ /* 0x000fe20000010000 */
[----:B------:R-:W-:Y:S01]  /*1850*/  FFMA.FTZ R152, R133, R137, R152 ;  /* 0x0000008985987223 */ /* 0x000fe20000010098 */
[----:B---3--:R-:W-:-:S05]  /*1860*/  FADD.FTZ R157, R176, R157 ;  /* 0x0000009db09d7221 */ /* 0x008fca0000010000 */
[----:B------:R0:W-:Y:S04]  /*1870*/  STL [R1+0x3c], R157 ;  /* 0x00003c9d01007387 */ /* 0x0001e80000100800 */
[----:B------:R-:W3:Y:S01]  /*1880*/  LDL.LU R162, [R1+0x48] ;  /* 0x0000480001a27983 */ /* 0x000ee20000300800 */
[----:B--2---:R-:W-:-:S05]  /*1890*/  FADD.FTZ R158, R177, R158 ;  /* 0x0000009eb19e7221 */ /* 0x004fca0000010000 */
[----:B------:R1:W-:Y:S04]  /*18a0*/  STL [R1+0x38], R158 ;  /* 0x0000389e01007387 */ /* 0x0003e80000100800 */
[----:B------:R-:W2:Y:S04]  /*18b0*/  LDL.LU R163, [R1+0x54] ;  /* 0x0000540001a37983 */ /* 0x000ea80000300800 */
[----:B------:R-:W2:Y:S01]  /*18c0*/  LDL.LU R164, [R1+0x50] ;  /* 0x0000500001a47983 */ /* 0x000ea20000300800 */
        /* <DEDUP_REMOVED lines=19> */
[----:B------:R-:W-:Y:S01]  /*1a00*/  FMUL.FTZ R209, R77, R165 ;  /* 0x000000a54dd17220 */ /* 0x000fe20000410000 */
[----:B------:R-:W-:Y:S01]  /*1a10*/  FADD.FTZ R153, R153, R145 ;  /* 0x0000009199997221 */ /* 0x000fe20000010000 */
[----:B------:R-:W-:Y:S01]  /*1a20*/  FFMA.FTZ R152, R142, R145, R152 ;  /* 0x000000918e987223 */ /* 0x000fe20000010098 */
[----:B------:R-:W-:Y:S02]  /*1a30*/  FMUL.FTZ R210, R78, R166 ;  /* 0x000000a64ed27220 */ /* 0x000fe40000410000 */
        /* <DEDUP_REMOVED lines=25> */
[C---:B------:R-:W-:Y:S01]  /*1bd0*/  FADD.FTZ R252, R160.reuse, R252 ;  /* 0x000000fca0fc7221 */ /* 0x040fe20000010000 */
[----:B------:R-:W-:Y:S01]  /*1be0*/  FFMA.FTZ R201, R160, R138, R201 ;  /* 0x0000008aa0c97223 */ /* 0x000fe200000100c9 */
[----:B------:R-:W-:Y:S01]  /*1bf0*/  FFMA.FTZ R219, R172, R148, R219 ;  /* 0x00000094acdb7223 */ /* 0x000fe200000100db */
[C---:B------:R-:W-:Y:S01]  /*1c00*/  FMUL.FTZ R149, R22.reuse, R239 ;  /* 0x000000ef16957220 */ /* 0x040fe20000410000 */
[----:B------:R-:W-:Y:S01]  /*1c10*/  FMUL.FTZ R160, R22, R131 ;  /* 0x0000008316a07220 */ /* 0x000fe20000410000 */
[----:B------:R-:W-:Y:S01]  /*1c20*/  FMUL.FTZ R172, R68, R172 ;  /* 0x000000ac44ac7220 */ /* 0x000fe20000410000 */
[----:B------:R-:W-:Y:S01]  /*1c30*/  FADD.FTZ R131, R153, R199 ;  /* 0x000000c799837221 */ /* 0x000fe20000010000 */
[----:B------:R-:W-:Y:S01]  /*1c40*/  FFMA.FTZ R152, R169, R199, R152 ;  /* 0x000000c7a9987223 */ /* 0x000fe20000010098 */
[----:B------:R-:W-:Y:S01]  /*1c50*/  FFMA.FTZ R218, R173, R149, R218 ;  /* 0x00000095adda7223 */ /* 0x000fe200000100da */
[----:B----4-:R-:W-:Y:S01]  /*1c60*/  FMUL.FTZ R150, R22, R238 ;  /* 0x000000ee16967220 */ /* 0x010fe20000410000 */
[----:B------:R-:W-:Y:S01]  /*1c70*/  FMUL.FTZ R173, R69, R173 ;  /* 0x000000ad45ad7220 */ /* 0x000fe20000410000 */
[----:B------:R-:W-:Y:S01]  /*1c80*/  FADD.FTZ R131, R131, R172 ;  /* 0x000000ac83837221 */ /* 0x000fe20000010000 */
[----:B------:R-:W-:Y:S01]  /*1c90*/  FFMA.FTZ R152, R148, R172, R152 ;  /* 0x000000ac94987223 */ /* 0x000fe20000010098 */
[C---:B------:R-:W-:Y:S01]  /*1ca0*/  FADD.FTZ R251, R161.reuse, R251 ;  /* 0x000000fba1fb7221 */ /* 0x040fe20000010000 */
[----:B------:R-:W-:Y:S01]  /*1cb0*/  FFMA.FTZ R200, R161, R139, R200 ;  /* 0x0000008ba1c87223 */ /* 0x000fe200000100c8 */
[----:B------:R-:W-:Y:S01]  /*1cc0*/  FADD.FTZ R159, R178, R159 ;  /* 0x0000009fb29f7221 */ /* 0x000fe20000010000 */
[----:B------:R-:W-:Y:S01]  /*1cd0*/  FFMA.FTZ R221, R174, R150, R221 ;  /* 0x00000096aedd7223 */ /* 0x000fe200000100dd */
[C---:B------:R-:W-:Y:S01]  /*1ce0*/  FMUL.FTZ R151, R22.reuse, R237 ;  /* 0x000000ed16977220 */ /* 0x040fe20000410000 */
[----:B------:R-:W-:Y:S01]  /*1cf0*/  FADD.FTZ R244, R179, R244 ;  /* 0x000000f4b3f47221 */ /* 0x000fe20000010000 */
[----:B------:R-:W-:Y:S01]  /*1d00*/  FMUL.FTZ R161, R22, R130 ;  /* 0x0000008216a17220 */ /* 0x000fe20000410000 */
[----:B------:R-:W-:Y:S01]  /*1d10*/  FMUL.FTZ R174, R70, R174 ;  /* 0x000000ae46ae7220 */ /* 0x000fe20000410000 */
[----:B------:R-:W-:Y:S01]  /*1d20*/  FADD.FTZ R245, R180, R245 ;  /* 0x000000f5b4f57221 */ /* 0x000fe20000010000 */
[----:B------:R-:W-:Y:S01]  /*1d30*/  FADD.FTZ R131, R131, R173 ;  /* 0x000000ad83837221 */ /* 0x000fe20000010000 */
[----:B------:R-:W-:Y:S01]  /*1d40*/  FFMA.FTZ R130, R149, R173, R152 ;  /* 0x000000ad95827223 */ /* 0x000fe20000010098 */
[----:B------:R-:W-:Y:S01]  /*1d50*/  FFMA.FTZ R220, R175, R151, R220 ;  /* 0x00000097afdc7223 */ /* 0x000fe200000100dc */
[----:B------:R-:W-:Y:S01]  /*1d60*/  FMUL.FTZ R156, R22, R236 ;  /* 0x000000ec169c7220 */ /* 0x000fe20000410000 */
[----:B------:R4:W-:Y:S01]  /*1d70*/  STL [R1+0x44], R159 ;  /* 0x0000449f01007387 */ /* 0x0009e20000100800 */
[----:B------:R-:W-:Y:S01]  /*1d80*/  FMUL.FTZ R175, R71, R175 ;  /* 0x000000af47af7220 */ /* 0x000fe20000410000 */
[----:B------:R-:W-:Y:S01]  /*1d90*/  FADD.FTZ R131, R131, R174 ;  /* 0x000000ae83837221 */ /* 0x000fe20000010000 */
[----:B------:R-:W-:Y:S01]  /*1da0*/  FFMA.FTZ R130, R150, R174, R130 ;  /* 0x000000ae96827223 */ /* 0x000fe20000010082 */
[----:B------:R-:W-:Y:S01]  /*1db0*/  STL [R1+0x40], R244 ;  /* 0x000040f401007387 */ /* 0x000fe20000100800 */
[----:B------:R-:W-:Y:S01]  /*1dc0*/  FFMA.FTZ R227, R176, R156, R227 ;  /* 0x0000009cb0e37223 */ /* 0x000fe200000100e3 */
[----:B0-----:R-:W-:-:S02]  /*1dd0*/  FMUL.FTZ R157, R22, R235 ;  /* 0x000000eb169d7220 */ /* 0x001fc40000410000 */
[----:B------:R-:W-:Y:S01]  /*1de0*/  STL [R1+0x4c], R245 ;  /* 0x00004cf501007387 */ /* 0x000fe20000100800 */
[----:B------:R-:W-:Y:S01]  /*1df0*/  FMUL.FTZ R176, R64, R176 ;  /* 0x000000b040b07220 */ /* 0x000fe20000410000 */
[----:B------:R-:W-:Y:S01]  /*1e00*/  FFMA.FTZ R130, R151, R175, R130 ;  /* 0x000000af97827223 */ /* 0x000fe20000010082 */
[----:B------:R-:W-:Y:S01]  /*1e10*/  FFMA.FTZ R226, R177, R157, R226 ;  /* 0x0000009db1e27223 */ /* 0x000fe200000100e2 */
[----:B-1----:R-:W-:Y:S01]  /*1e20*/  FMUL.FTZ R158, R22, R234 ;  /* 0x000000ea169e7220 */ /* 0x002fe20000410000 */
[----:B------:R-:W-:Y:S01]  /*1e30*/  FMUL.FTZ R177, R65, R177 ;  /* 0x000000b141b17220 */ /* 0x000fe20000410000 */
[----:B------:R-:W-:Y:S01]  /*1e40*/  FFMA.FTZ R130, R156, R176, R130 ;  /* 0x000000b09c827223 */ /* 0x000fe20000010082 */
[----:B----4-:R-:W-:Y:S01]  /*1e50*/  FMUL.FTZ R159, R22, R233 ;  /* 0x000000e9169f7220 */ /* 0x010fe20000410000 */
[----:B------:R-:W-:Y:S01]  /*1e60*/  FFMA.FTZ R229, R178, R158, R229 ;  /* 0x0000009eb2e57223 */ /* 0x000fe200000100e5 */
[----:B------:R-:W-:Y:S02]  /*1e70*/  FMUL.FTZ R178, R66, R178 ;  /* 0x000000b242b27220 */ /* 0x000fe40000410000 */
[----:B------:R-:W-:Y:S01]  /*1e80*/  FFMA.FTZ R228, R179, R159, R228 ;  /* 0x0000009fb3e47223 */ /* 0x000fe200000100e4 */
[----:B------:R-:W-:Y:S01]  /*1e90*/  FMUL.FTZ R179, R67, R179 ;  /* 0x000000b343b37220 */ /* 0x000fe20000410000 */
[----:B------:R-:W-:Y:S01]  /*1ea0*/  FFMA.FTZ R231, R180, R160, R231 ;  /* 0x000000a0b4e77223 */ /* 0x000fe200000100e7 */
[----:B------:R-:W-:Y:S01]  /*1eb0*/  FMUL.FTZ R180, R60, R180 ;  /* 0x000000b43cb47220 */ /* 0x000fe20000410000 */
[----:B------:R-:W-:Y:S01]  /*1ec0*/  FFMA.FTZ R230, R181, R161, R230 ;  /* 0x000000a1b5e67223 */ /* 0x000fe200000100e6 */
[----:B------:R-:W-:Y:S01]  /*1ed0*/  FMUL.FTZ R124, R22, R124 ;  /* 0x0000007c167c7220 */ /* 0x000fe20000410000 */
[----:B------:R-:W-:Y:S01]  /*1ee0*/  FADD.FTZ R5, R184, R5 ;  /* 0x00000005b8057221 */ /* 0x000fe20000010000 */
[----:B------:R-:W-:-:S02]  /*1ef0*/  FMUL.FTZ R125, R22, R125 ;  /* 0x0000007d167d7220 */ /* 0x000fc40000410000 */
[----:B------:R-:W-:Y:S01]  /*1f00*/  FFMA.FTZ R9, R184, R124, R9 ;  /* 0x0000007cb8097223 */ /* 0x000fe20000010009 */
[----:B------:R-:W-:Y:S01]  /*1f10*/  FMUL.FTZ R184, R56, R184 ;  /* 0x000000b838b87220 */ /* 0x000fe20000410000 */
[C---:B------:R-:W-:Y:S01]  /*1f20*/  FADD.FTZ R6, R185.reuse, R6 ;  /* 0x00000006b9067221 */ /* 0x040fe20000010000 */
[----:B------:R-:W-:Y:S01]  /*1f30*/  FFMA.FTZ R10, R185, R125, R10 ;  /* 0x0000007db90a7223 */ /* 0x000fe2000001000a */
[----:B------:R-:W-:Y:S01]  /*1f40*/  FMUL.FTZ R126, R22, R126 ;  /* 0x0000007e167e7220 */ /* 0x000fe20000410000 */
[----:B------:R-:W-:Y:S01]  /*1f50*/  FMUL.FTZ R185, R57, R185 ;  /* 0x000000b939b97220 */ /* 0x000fe20000410000 */
[----:B------:R-:W-:Y:S01]  /*1f60*/  FADD.FTZ R3, R186, R3 ;  /* 0x00000003ba037221 */ /* 0x000fe20000010000 */
[----:B------:R-:W-:Y:S01]  /*1f70*/  FMUL.FTZ R127, R22, R127 ;  /* 0x0000007f167f7220 */ /* 0x000fe20000410000 */
[----:B------:R-:W-:Y:S01]  /*1f80*/  FFMA.FTZ R7, R186, R126, R7 ;  /* 0x0000007eba077223 */ /* 0x000fe20000010007 */
[----:B------:R-:W-:Y:S01]  /*1f90*/  FMUL.FTZ R186, R58, R186 ;  /* 0x000000ba3aba7220 */ /* 0x000fe20000410000 */
[C---:B------:R-:W-:Y:S01]  /*1fa0*/  FADD.FTZ R4, R187.reuse, R4 ;  /* 0x00000004bb047221 */ /* 0x040fe20000010000 */
[----:B------:R-:W-:Y:S01]  /*1fb0*/  FFMA.FTZ R8, R187, R127, R8 ;  /* 0x0000007fbb087223 */ /* 0x000fe20000010008 */
[----:B------:R-:W-:Y:S01]  /*1fc0*/  UMOV UR6, 0xffffffff ;  /* 0xffffffff00067882 */ /* 0x000fe20000000000 */
[----:B------:R-:W-:Y:S01]  /*1fd0*/  FMUL.FTZ R187, R59, R187 ;  /* 0x000000bb3bbb7220 */ /* 0x000fe20000410000 */
[----:B------:R-:W-:Y:S01]  /*1fe0*/  FFMA.FTZ R206, R165, R143, R206 ;  /* 0x0000008fa5ce7223 */ /* 0x000fe200000100ce */
[----:B------:R-:W-:Y:S01]  /*1ff0*/  FFMA.FTZ R213, R166, R144, R213 ;  /* 0x00000090a6d57223 */ /* 0x000fe200000100d5 */
[----:B------:R-:W-:Y:S01]  /*2000*/  FFMA.FTZ R212, R167, R208, R212 ;  /* 0x000000d0a7d47223 */ /* 0x000fe200000100d4 */
[----:B------:R-:W-:Y:S01]  /*2010*/  FFMA.FTZ R217, R170, R168, R217 ;  /* 0x000000a8aad97223 */ /* 0x000fe200000100d9 */
[----:B------:R-:W-:Y:S01]  /*2020*/  FFMA.FTZ R216, R171, R169, R216 ;  /* 0x000000a9abd87223 */ /* 0x000fe200000100d8 */
[----:B---3--:R-:W-:-:S05]  /*2030*/  FADD.FTZ R162, R181, R162 ;  /* 0x000000a2b5a27221 */ /* 0x008fca0000010000 */
[----:B------:R0:W-:Y:S01]  /*2040*/  STL [R1+0x48], R162 ;  /* 0x000048a201007387 */ /* 0x0001e20000100800 */
[----:B--2---:R-:W-:Y:S01]  /*2050*/  FADD.FTZ R163, R182, R163 ;  /* 0x000000a3b6a37221 */ /* 0x004fe20000010000 */
[----:B0-----:R-:W-:Y:S01]  /*2060*/  FMUL.FTZ R162, R22, R129 ;  /* 0x0000008116a27220 */ /* 0x001fe20000410000 */
[----:B------:R-:W-:-:S03]  /*2070*/  FADD.FTZ R129, R131, R175 ;  /* 0x000000af83817221 */ /* 0x000fc60000010000 */
[----:B------:R0:W-:Y:S01]  /*2080*/  STL [R1+0x54], R163 ;  /* 0x000054a301007387 */ /* 0x0001e20000100800 */
[----:B------:R-:W-:-:S04]  /*2090*/  FADD.FTZ R129, R129, R176 ;  /* 0x000000b081817221 */ /* 0x000fc80000010000 */
[----:B------:R-:W-:Y:S01]  /*20a0*/  FADD.FTZ R129, R129, R177 ;  /* 0x000000b181817221 */ /* 0x000fe20000010000 */
[----:B0-----:R-:W-:Y:S01]  /*20b0*/  FMUL.FTZ R163, R22, R128 ;  /* 0x0000008016a37220 */ /* 0x001fe20000410000 */
[----:B------:R-:W-:Y:S02]  /*20c0*/  FFMA.FTZ R128, R157, R177, R130 ;  /* 0x000000b19d807223 */ /* 0x000fe40000010082 */
[----:B------:R-:W-:Y:S02]  /*20d0*/  FADD.FTZ R129, R129, R178 ;  /* 0x000000b281817221 */ /* 0x000fe40000010000 */
[----:B------:R-:W-:Y:S02]  /*20e0*/  FFMA.FTZ R128, R158, R178, R128 ;  /* 0x000000b29e807223 */ /* 0x000fe40000010080 */
        /* <DEDUP_REMOVED lines=11> */
[----:B------:R0:W-:Y:S01]  /*21a0*/  STL [R1+0x50], R164 ;  /* 0x000050a401007387 */ /* 0x0001e20000100800 */
        /* <DEDUP_REMOVED lines=32> */
.L_x_13119:
[----:B------:R-:W-:Y:S01]  /*23b0*/  IADD3 R128, P1, R203, UR14, RZ ;  /* 0x0000000ecb807c10 */ /* 0x000fe2000ff3e0ff */
[----:B------:R-:W2:Y:S03]  /*23c0*/  LDL.LU R166, [R1+0x5c] ;  /* 0x00005c0001a67983 */ /* 0x000ea60000300800 */
[----:B------:R-:W-:Y:S01]  /*23d0*/  IADD3.X R129, R202, UR15, RZ, P1, !PT ;  /* 0x0000000fca817c10 */ /* 0x000fe20008ffe4ff */
[----:B------:R-:W-:Y:S01]  /*23e0*/  FADD.FTZ R164, R152, R164 ;  /* 0x000000a498a47221 */ /* 0x000fe20000010000 */
[----:B01----:R-:W-:Y:S01]  /*23f0*/  FADD.FTZ R153, R153, R165 ;  /* 0x000000a599997221 */ /* 0x003fe20000010000 */
[----:B------:R-:W-:Y:S01]  /*2400*/  ISETP.NE.U32.AND P3, PT, RZ, UR16, PT ;  /* 0x00000010ff007c0c */ /* 0x000fe2000bf65070 */
[----:B------:R-:W3:Y:S04]  /*2410*/  LDL.LU R243, [R1+0xa8] ;  /* 0x0000a80001f37983 */ /* 0x000ee80000300800 */
[----:B------:R-:W2:Y:S01]  /*2420*/  LDG.E.128 R128, desc[UR4][R128.64] ;  /* 0x0000000480807981 */ /* 0x000ea2000c1e1d00 */
[----:B------:R-:W-:Y:S01]  /*2430*/  FMUL.FTZ R152, R164, UR11 ;  /* 0x0000000ba4987c20 */ /* 0x000fe20008410000 */
[----:B------:R-:W-:Y:S01]  /*2440*/  ISETP.NE.U32.AND P1, PT, R194, RZ, PT ;  /* 0x000000ffc200720c */ /* 0x000fe20003f25070 */
[----:B------:R-:W-:Y:S01]  /*2450*/  FMUL.FTZ R153, R153, UR11 ;  /* 0x0000000b99997c20 */ /* 0x000fe20008410000 */
[----:B------:R-:W-:Y:S01]  /*2460*/  ISETP.NE.AND.EX P3, PT, RZ, UR17, PT, P3 ;  /* 0x00000011ff007c0c */ /* 0x000fe2000bf65330 */
[----:B------:R-:W4:Y:S01]  /*2470*/  LDL.LU R242, [R1+0xb4] ;  /* 0x0000b40001f27983 */ /* 0x000f220000300800 */
[----:B------:R-:W-:-:S02]  /*2480*/  FSEL R152, R152, RZ, !P2 ;  /* 0x000000ff98987208 */ /* 0x000fc40005000000 */
[----:B------:R-:W-:Y:S01]  /*2490*/  ISETP.NE.U32.AND P2, PT, RZ, UR16, PT ;  /* 0x00000010ff007c0c */ /* 0x000fe2000bf45070 */
[----:B------:R-:W4:Y:S01]  /*24a0*/  LDL.LU R241, [R1+0xb0] ;  /* 0x0000b00001f17983 */ /* 0x000f220000300800 */
        /* <DEDUP_REMOVED lines=18> */
[----:B------:R-:W-:Y:S01]  /*25d0*/  @P2 IADD3 R136, P4, R203, UR16, RZ ;  /* 0x00000010cb882c10 */ /* 0x000fe2000ff9e0ff */
[----:B------:R-:W4:Y:S01]  /*25e0*/  LDL.LU R240, [R1+0xbc] ;  /* 0x0000bc0001f07983 */ /* 0x000f220000300800 */
[----:B------:R-:W-:-:S02]  /*25f0*/  SEL R132, R165, R120, P3 ;  /* 0x00000078a5847207 */ /* 0x000fc40001800000 */
[----:B------:R-:W-:Y:S01]  /*2600*/  @P2 IADD3.X R137, R202, UR17, RZ, P4, !PT ;  /* 0x00000011ca892c10 */ /* 0x000fe2000a7fe4ff */
[----:B------:R-:W4:Y:S01]  /*2610*/  LDL.LU R239, [R1+0xb8] ;  /* 0x0000b80001ef7983 */ /* 0x000f220000300800 */
[----:B------:R-:W-:Y:S02]  /*2620*/  SEL R133, R155, R121, P3 ;  /* 0x000000799b857207 */ /* 0x000fe40001800000 */
[----:B------:R-:W-:Y:S01]  /*2630*/  SEL R134, R154, R122, P3 ;  /* 0x0000007a9a867207 */ /* 0x000fe20001800000 */
[----:B------:R-:W4:Y:S01]  /*2640*/  LDL.LU R238, [R1+0xc4] ;  /* 0x0000c40001ee7983 */ /* 0x000f220000300800 */
[----:B------:R-:W-:Y:S01]  /*2650*/  SEL R135, R164, R123, P3 ;  /* 0x0000007ba4877207 */ /* 0x000fe20001800000 */
[-CC-:B------:R-:W-:Y:S01]  /*2660*/  FFMA.FTZ R138, R138, R153.reuse, R152.reuse ;  /* 0x000000998a8a7223 */ /* 0x180fe20000010098 */
[-CC-:B------:R-:W-:Y:S01]  /*2670*/  FFMA.FTZ R139, R139, R153.reuse, R152.reuse ;  /* 0x000000998b8b7223 */ /* 0x180fe20000010098 */
[----:B------:R-:W4:Y:S04]  /*2680*/  LDL.LU R237, [R1+0xc0] ;  /* 0x0000c00001ed7983 */ /* 0x000f280000300800 */
[----:B------:R0:W-:Y:S01]  /*2690*/  @P2 STG.E.128 desc[UR4][R136.64], R132 ;  /* 0x0000008488002986 */ /* 0x0001e2000c101d04 */
[----:B------:R-:W-:Y:S01]  /*26a0*/  FFMA.FTZ R222, R222, R153, R152 ;  /* 0x00000099dede7223 */ /* 0x000fe20000010098 */
[-C--:B------:R-:W-:Y:S01]  /*26b0*/  FMUL.FTZ R155, R155, R15.reuse ;  /* 0x0000000f9b9b7220 */ /* 0x080fe20000410000 */
[----:B------:R-:W-:Y:S01]  /*26c0*/  FMUL.FTZ R154, R154, R15 ;  /* 0x0000000f9a9a7220 */ /* 0x000fe20000410000 */
[----:B------:R-:W4:Y:S01]  /*26d0*/  LDL.LU R236, [R1+0xcc] ;  /* 0x0000cc0001ec7983 */ /* 0x000f220000300800 */
[----:B------:R-:W-:Y:S01]  /*26e0*/  FADD.FTZ R138, R141, -R138 ;  /* 0x8000008a8d8a7221 */ /* 0x000fe20000010000 */
[----:B------:R-:W-:-:S02]  /*26f0*/  FADD.FTZ R139, R223, -R139 ;  /* 0x8000008bdf8b7221 */ /* 0x000fc40000010000 */
[----:B------:R-:W4:Y:S01]  /*2700*/  LDL.LU R235, [R1+0xc8] ;  /* 0x0000c80001eb7983 */ /* 0x000f220000300800 */
[----:B------:R-:W-:-:S03]  /*2710*/  FADD.FTZ R222, R225, -R222 ;  /* 0x800000dee1de7221 */ /* 0x000fc60000010000 */
[----:B------:R-:W4:Y:S04]  /*2720*/  LDL.LU R234, [R1+0xd4] ;  /* 0x0000d40001ea7983 */ /* 0x000f280000300800 */
[----:B------:R-:W4:Y:S01]  /*2730*/  LDL.LU R233, [R1+0xd0] ;  /* 0x0000d00001e97983 */ /* 0x000f220000300800 */
[----:B0-----:R-:W-:Y:S01]  /*2740*/  FMUL.FTZ R132, R165, R15 ;  /* 0x0000000fa5847220 */ /* 0x001fe20000410000 */
[----:B------:R-:W-:Y:S01]  /*2750*/  FFMA.FTZ R165, R140, R153, R152 ;  /* 0x000000998ca57223 */ /* 0x000fe20000010098 */
[----:B------:R-:W-:Y:S01]  /*2760*/  IADD3 R136, P4, R203, UR18, RZ ;  /* 0x00000012cb887c10 */ /* 0x000fe2000ff9e0ff */
[----:B------:R-:W-:Y:S01]  /*2770*/  FMUL.FTZ R133, R53, R155 ;  /* 0x0000009b35857220 */ /* 0x000fe20000410000 */
[----:B------:R-:W3:Y:S01]  /*2780*/  LDL.LU R203, [R1+0xac] ;  /* 0x0000ac0001cb7983 */ /* 0x000ee20000300800 */
[----:B------:R-:W-:Y:S01]  /*2790*/  FADD.FTZ R165, R224, -R165 ;  /* 0x800000a5e0a57221 */ /* 0x000fe20000010000 */
[----:B------:R-:W-:Y:S01]  /*27a0*/  IADD3.X R137, R202, UR19, RZ, P4, !PT ;  /* 0x00000013ca897c10 */ /* 0x000fe2000a7fe4ff */
[----:B------:R-:W-:Y:S01]  /*27b0*/  FMUL.FTZ R134, R54, R154 ;  /* 0x0000009a36867220 */ /* 0x000fe20000410000 */
[----:B------:R-:W4:Y:S01]  /*27c0*/  LDL.LU R202, [R1+0xa0] ;  /* 0x0000a00001ca7983 */ /* 0x000f220000300800 */
[C---:B------:R-:W-:Y:S01]  /*27d0*/  FMUL.FTZ R167, R22.reuse, R138 ;  /* 0x0000008a16a77220 */ /* 0x040fe20000410000 */
[----:B------:R-:W-:Y:S01]  /*27e0*/  FMUL.FTZ R165, R22, R165 ;  /* 0x000000a516a57220 */ /* 0x000fe20000410000 */
[----:B------:R-:W-:-:S02]  /*27f0*/  @P2 IADD3 R140, P5, R193, UR16, RZ ;  /* 0x00000010c18c2c10 */ /* 0x000fc4000ffbe0ff */
[----:B------:R-:W-:Y:S01]  /*2800*/  @P1 FADD.FTZ R167, R92, R167 ;  /* 0x000000a75ca71221 */ /* 0x000fe20000010000 */
[----:B------:R-:W-:Y:S01]  /*2810*/  @P1 FADD.FTZ R165, R94, R165 ;  /* 0x000000a55ea51221 */ /* 0x000fe20000010000 */
[----:B------:R-:W-:Y:S01]  /*2820*/  @P2 IADD3.X R141, R192, UR17, RZ, P5, !PT ;  /* 0x00000011c08d2c10 */ /* 0x000fe2000affe4ff */
[-CC-:B------:R-:W-:Y:S01]  /*2830*/  FFMA.FTZ R142, R142, R153.reuse, R152.reuse ;  /* 0x000000998e8e7223 */ /* 0x180fe20000010098 */
[-CC-:B------:R-:W-:Y:S01]  /*2840*/  FFMA.FTZ R143, R143, R153.reuse, R152.reuse ;  /* 0x000000998f8f7223 */ /* 0x180fe20000010098 */
[----:B------:R-:W-:Y:S02]  /*2850*/  FFMA.FTZ R208, R208, R153, R152 ;  /* 0x00000099d0d07223 */ /* 0x000fe40000010098 */
[----:B------:R-:W-:Y:S01]  /*2860*/  FADD.FTZ R142, R145, -R142 ;  /* 0x8000008e918e7221 */ /* 0x000fe20000010000 */
[----:B------:R-:W-:Y:S01]  /*2870*/  FADD.FTZ R143, R209, -R143 ;  /* 0x8000008fd18f7221 */ /* 0x000fe20000010000 */
[----:B------:R-:W-:Y:S02]  /*2880*/  FADD.FTZ R208, R211, -R208 ;  /* 0x800000d0d3d07221 */ /* 0x000fe40000010000 */
[C---:B------:R-:W-:Y:S01]  /*2890*/  FMUL.FTZ R170, R22.reuse, R142 ;  /* 0x0000008e16aa7220 */ /* 0x040fe20000410000 */
[----:B------:R-:W-:-:S03]  /*28a0*/  FMUL.FTZ R171, R22, R143 ;  /* 0x0000008f16ab7220 */ /* 0x000fc60000410000 */
        /* <DEDUP_REMOVED lines=10> */
[-CC-:B------:R-:W-:Y:S01]  /*2950*/  FFMA.FTZ R148, R148, R153.reuse, R152.reuse ;  /* 0x0000009994947223 */ /* 0x180fe20000010098 */
[----:B------:R-:W-:-:S03]  /*2960*/  FFMA.FTZ R149, R149, R153, R152 ;  /* 0x0000009995957223 */ /* 0x000fc60000010098 */
[----:B------:R-:W-:Y:S01]  /*2970*/  FADD.FTZ R172, R172, -R148 ;  /* 0x80000094acac7221 */ /* 0x000fe20000010000 */
[----:B------:R-:W-:Y:S01]  /*2980*/  FADD.FTZ R173, R173, -R149 ;  /* 0x80000095adad7221 */ /* 0x000fe20000010000 */
[-CC-:B------:R-:W-:Y:S01]  /*2990*/  FFMA.FTZ R158, R158, R153.reuse, R152.reuse ;  /* 0x000000999e9e7223 */ /* 0x180fe20000010098 */
[----:B------:R-:W-:-:S04]  /*29a0*/  FFMA.FTZ R159, R159, R153, R152 ;  /* 0x000000999f9f7223 */ /* 0x000fc80000010098 */
[----:B------:R-:W-:Y:S01]  /*29b0*/  FADD.FTZ R159, R179, -R159 ;  /* 0x8000009fb39f7221 */ /* 0x000fe20000010000 */
[-CC-:B------:R-:W-:Y:S01]  /*29c0*/  FFMA.FTZ R160, R160, R153.reuse, R152.reuse ;  /* 0x00000099a0a07223 */ /* 0x180fe20000010098 */
[-CC-:B------:R-:W-:Y:S01]  /*29d0*/  FFMA.FTZ R161, R161, R153.reuse, R152.reuse ;  /* 0x00000099a1a17223 */ /* 0x180fe20000010098 */
[-CC-:B------:R-:W-:Y:S01]  /*29e0*/  FFMA.FTZ R162, R162, R153.reuse, R152.reuse ;  /* 0x00000099a2a27223 */ /* 0x180fe20000010098 */
[----:B------:R-:W-:Y:S01]  /*29f0*/  FFMA.FTZ R163, R163, R153, R152 ;  /* 0x00000099a3a37223 */ /* 0x000fe20000010098 */
[----:B------:R-:W-:Y:S01]  /*2a00*/  FADD.FTZ R180, R180, -R160 ;  /* 0x800000a0b4b47221 */ /* 0x000fe20000010000 */
[----:B------:R-:W-:Y:S01]  /*2a10*/  FADD.FTZ R181, R181, -R161 ;  /* 0x800000a1b5b57221 */ /* 0x000fe20000010000 */
[----:B------:R-:W-:Y:S02]  /*2a20*/  FADD.FTZ R182, R182, -R162 ;  /* 0x800000a2b6b67221 */ /* 0x000fe40000010000 */
[C---:B------:R-:W-:Y:S01]  /*2a30*/  FMUL.FTZ R180, R22.reuse, R180 ;  /* 0x000000b416b47220 */ /* 0x040fe20000410000 */
[----:B------:R-:W-:-:S03]  /*2a40*/  FMUL.FTZ R181, R22, R181 ;  /* 0x000000b516b57220 */ /* 0x000fc60000410000 */
[----:B------:R-:W-:Y:S01]  /*2a50*/  @P1 FADD.FTZ R180, R112, R180 ;  /* 0x000000b470b41221 */ /* 0x000fe20000010000 */
[----:B------:R-:W-:Y:S01]  /*2a60*/  @P1 FADD.FTZ R181, R113, R181 ;  /* 0x000000b571b51221 */ /* 0x000fe20000010000 */
[----:B--2---:R-:W-:Y:S01]  /*2a70*/  FFMA.FTZ R166, R132, R128, R166 ;  /* 0x0000008084a67223 */ /* 0x004fe200000100a6 */
[----:B------:R-:W-:Y:S01]  /*2a80*/  FMUL.FTZ R128, R164, R15 ;  /* 0x0000000fa4807220 */ /* 0x000fe20000410000 */
[----:B------:R-:W-:-:S03]  /*2a90*/  FMUL.FTZ R132, R52, R132 ;  /* 0x0000008434847220 */ /* 0x000fc60000410000 */
[----:B------:R-:W-:Y:S01]  /*2aa0*/  FMUL.FTZ R135, R55, R128 ;  /* 0x0000008037877220 */ /* 0x000fe20000410000 */
[----:B------:R0:W-:Y:S01]  /*2ab0*/  STL [R1+0x5c], R166 ;  /* 0x00005ca601007387 */ /* 0x0001e20000100800 */
[----:B------:R-:W-:-:S03]  /*2ac0*/  FMUL.FTZ R164, R22, R222 ;  /* 0x000000de16a47220 */ /* 0x000fc60000410000 */
[----:B------:R1:W-:Y:S01]  /*2ad0*/  STG.E.128 desc[UR4][R136.64], R132 ;  /* 0x0000008488007986 */ /* 0x0003e2000c101d04 */
[----:B------:R-:W-:-:S03]  /*2ae0*/  @P1 FADD.FTZ R164, R95, R164 ;  /* 0x000000a45fa41221 */ /* 0x000fc60000010000 */
[----:B------:R-:W2:Y:S01]  /*2af0*/  LDL.LU R223, [R1+0xa4] ;  /* 0x0000a40001df7983 */ /* 0x000ea20000300800 */
[----:B0-----:R-:W-:-:S03]  /*2b00*/  FMUL.FTZ R166, R22, R139 ;  /* 0x0000008b16a67220 */ /* 0x001fc60000410000 */
[----:B------:R-:W3:Y:S01]  /*2b10*/  LDL.LU R224, [R1+0x98] ;  /* 0x0000980001e07983 */ /* 0x000ee20000300800 */
[----:B------:R-:W-:-:S03]  /*2b20*/  @P1 FADD.FTZ R166, R93, R166 ;  /* 0x000000a65da61221 */ /* 0x000fc60000010000 */
[----:B------:R-:W4:Y:S04]  /*2b30*/  LDL.LU R225, [R1+0x9c] ;  /* 0x00009c0001e17983 */ /* 0x000f280000300800 */
[----:B------:R-:W2:Y:S01]  /*2b40*/  LDL.LU R222, [R1+0x90] ;  /* 0x0000900001de7983 */ /* 0x000ea20000300800 */
[----:B-1----:R-:W-:Y:S02]  /*2b50*/  IADD3 R136, P4, R193, UR14, RZ ;  /* 0x0000000ec1887c10 */ /* 0x002fe4000ff9e0ff */
[----:B------:R-:W-:Y:S01]  /*2b60*/  SEL R132, R167, R120, P3 ;  /* 0x00000078a7847207 */ /* 0x000fe20001800000 */
[----:B------:R-:W3:Y:S01]  /*2b70*/  LDL.LU R209, [R1+0x94] ;  /* 0x0000940001d17983 */ /* 0x000ee20000300800 */
[----:B------:R-:W-:Y:S02]  /*2b80*/  IADD3.X R137, R192, UR15, RZ, P4, !PT ;  /* 0x0000000fc0897c10 */ /* 0x000fe4000a7fe4ff */
[----:B------:R-:W-:-:S02]  /*2b90*/  SEL R133, R166, R121, P3 ;  /* 0x00000079a6857207 */ /* 0x000fc40001800000 */
[----:B------:R-:W-:Y:S02]  /*2ba0*/  SEL R134, R165, R122, P3 ;  /* 0x0000007aa5867207 */ /* 0x000fe40001800000 */
[----:B------:R-:W-:Y:S01]  /*2bb0*/  SEL R135, R164, R123, P3 ;  /* 0x0000007ba4877207 */ /* 0x000fe20001800000 */
[----:B------:R-:W4:Y:S04]  /*2bc0*/  LDG.E.128 R136, desc[UR4][R136.64] ;  /* 0x0000000488887981 */ /* 0x000f28000c1e1d00 */
[----:B------:R0:W-:Y:S01]  /*2bd0*/  @P2 STG.E.128 desc[UR4][R140.64], R132 ;  /* 0x000000848c002986 */ /* 0x0001e2000c101d04 */
[-C--:B------:R-:W-:Y:S01]  /*2be0*/  FMUL.FTZ R167, R167, R15.reuse ;  /* 0x0000000fa7a77220 */ /* 0x080fe20000410000 */
[-C--:B------:R-:W-:Y:S01]  /*2bf0*/  FMUL.FTZ R166, R166, R15.reuse ;  /* 0x0000000fa6a67220 */ /* 0x080fe20000410000 */
[-C--:B------:R-:W-:Y:S01]  /*2c00*/  FMUL.FTZ R165, R165, R15.reuse ;  /* 0x0000000fa5a57220 */ /* 0x080fe20000410000 */
[----:B------:R-:W-:Y:S01]  /*2c10*/  FMUL.FTZ R164, R164, R15 ;  /* 0x0000000fa4a47220 */ /* 0x000fe20000410000 */
[----:B0-----:R-:W-:-:S04]  /*2c20*/  IADD3 R140, P4, R193, UR18, RZ ;  /* 0x00000012c18c7c10 */ /* 0x001fc8000ff9e0ff */
[----:B------:R-:W-:Y:S01]  /*2c30*/  IADD3.X R141, R192, UR19, RZ, P4, !PT ;  /* 0x00000013c08d7c10 */ /* 0x000fe2000a7fe4ff */
[----:B------:R-:W-:Y:S01]  /*2c40*/  FFMA.FTZ R192, R144, R153, R152 ;  /* 0x0000009990c07223 */ /* 0x000fe20000010098 */
[----:B------:R-:W-:Y:S01]  /*2c50*/  FMUL.FTZ R132, R48, R167 ;  /* 0x000000a730847220 */ /* 0x000fe20000410000 */
[----:B------:R-:W-:Y:S01]  /*2c60*/  FMUL.FTZ R133, R49, R166 ;  /* 0x000000a631857220 */ /* 0x000fe20000410000 */
[----:B------:R-:W-:Y:S01]  /*2c70*/  FMUL.FTZ R134, R50, R165 ;  /* 0x000000a532867220 */ /* 0x000fe20000410000 */
[----:B------:R-:W-:Y:S01]  /*2c80*/  FADD.FTZ R192, R210, -R192 ;  /* 0x800000c0d2c07221 */ /* 0x000fe20000010000 */
[----:B------:R-:W-:Y:S01]  /*2c90*/  FMUL.FTZ R135, R51, R164 ;  /* 0x000000a433877220 */ /* 0x000fe20000410000 */
[----:B------:R-:W-:Y:S01]  /*2ca0*/  FMUL.FTZ R193, R22, R208 ;  /* 0x000000d016c17220 */ /* 0x000fe20000410000 */
[----:B------:R-:W-:Y:S01]  /*2cb0*/  @P2 IADD3 R144, P5, R190, UR16, RZ ;  /* 0x00000010be902c10 */ /* 0x000fe2000ffbe0ff */
[----:B------:R-:W-:Y:S01]  /*2cc0*/  FMUL.FTZ R192, R22, R192 ;  /* 0x000000c016c07220 */ /* 0x000fe20000410000 */
[----:B------:R-:W2:Y:S01]  /*2cd0*/  LDL.LU R210, [R1+0x88] ;  /* 0x0000880001d27983 */ /* 0x000ea20000300800 */
[----:B------:R-:W-:-:S03]  /*2ce0*/  @P1 FADD.FTZ R193, R99, R193 ;  /* 0x000000c163c11221 */ /* 0x000fc60000010000 */
[----:B------:R0:W-:Y:S01]  /*2cf0*/  STG.E.128 desc[UR4][R140.64], R132 ;  /* 0x000000848c007986 */ /* 0x0001e2000c101d04 */
[----:B------:R-:W-:Y:S01]  /*2d00*/  @P1 FADD.FTZ R192, R98, R192 ;  /* 0x000000c062c01221 */ /* 0x000fe20000010000 */
[----:B------:R-:W-:Y:S02]  /*2d10*/  @P2 IADD3.X R145, R191, UR17, RZ, P5, !PT ;  /* 0x00000011bf912c10 */ /* 0x000fe4000affe4ff */
[----:B------:R-:W3:Y:S04]  /*2d20*/  LDL.LU R211, [R1+0x8c] ;  /* 0x00008c0001d37983 */ /* 0x000ee80000300800 */
[----:B------:R-:W2:Y:S04]  /*2d30*/  LDL.LU R208, [R1+0x80] ;  /* 0x0000800001d07983 */ /* 0x000ea80000300800 */
[----:B------:R-:W4:Y:S04]  /*2d40*/  LDL.LU R196, [R1+0x84] ;  /* 0x0000840001c47983 */ /* 0x000f280000300800 */
[----:B------:R-:W3:Y:S01]  /*2d50*/  LDL.LU R197, [R1+0x78] ;  /* 0x0000780001c57983 */ /* 0x000ee20000300800 */
[----:B0-----:R-:W-:-:S02]  /*2d60*/  IADD3 R140, P4, R190, UR14, RZ ;  /* 0x0000000ebe8c7c10 */ /* 0x001fc4000ff9e0ff */
[----:B------:R-:W-:Y:S02]  /*2d70*/  SEL R132, R170, R120, P3 ;  /* 0x00000078aa847207 */ /* 0x000fe40001800000 */
[----:B------:R-:W-:Y:S02]  /*2d80*/  IADD3.X R141, R191, UR15, RZ, P4, !PT ;  /* 0x0000000fbf8d7c10 */ /* 0x000fe4000a7fe4ff */
[----:B------:R-:W-:Y:S02]  /*2d90*/  SEL R133, R171, R121, P3 ;  /* 0x00000079ab857207 */ /* 0x000fe40001800000 */
[----:B------:R-:W-:Y:S02]  /*2da0*/  SEL R134, R192, R122, P3 ;  /* 0x0000007ac0867207 */ /* 0x000fe40001800000 */
[----:B------:R-:W-:Y:S01]  /*2db0*/  SEL R135, R193, R123, P3 ;  /* 0x0000007bc1877207 */ /* 0x000fe20001800000 */
[-C--:B------:R-:W-:Y:S01]  /*2dc0*/  FMUL.FTZ R170, R170, R15.reuse ;  /* 0x0000000faaaa7220 */ /* 0x080fe20000410000 */
[----:B------:R-:W-:Y:S01]  /*2dd0*/  IADD3 R190, P4, R190, UR18, RZ ;  /* 0x00000012bebe7c10 */ /* 0x000fe2000ff9e0ff */
[-C--:B------:R-:W-:Y:S01]  /*2de0*/  FMUL.FTZ R171, R171, R15.reuse ;  /* 0x0000000fabab7220 */ /* 0x080fe20000410000 */
[-C--:B------:R-:W-:Y:S01]  /*2df0*/  FMUL.FTZ R192, R192, R15.reuse ;  /* 0x0000000fc0c07220 */ /* 0x080fe20000410000 */
[----:B------:R-:W-:Y:S01]  /*2e00*/  FMUL.FTZ R193, R193, R15 ;  /* 0x0000000fc1c17220 */ /* 0x000fe20000410000 */
[----:B------:R-:W3:Y:S01]  /*2e10*/  LDG.E.128 R140, desc[UR4][R140.64] ;  /* 0x000000048c8c7981 */ /* 0x000ee2000c1e1d00 */
[----:B------:R-:W-:-:S03]  /*2e20*/  IADD3.X R191, R191, UR19, RZ, P4, !PT ;  /* 0x00000013bfbf7c10 */ /* 0x000fc6000a7fe4ff */
[----:B------:R0:W-:Y:S02]  /*2e30*/  @P2 STG.E.128 desc[UR4][R144.64], R132 ;  /* 0x0000008490002986 */ /* 0x0001e4000c101d04 */
[----:B0-----:R-:W-:Y:S01]  /*2e40*/  FMUL.FTZ R132, R44, R170 ;  /* 0x000000aa2c847220 */ /* 0x001fe20000410000 */
[----:B------:R-:W-:Y:S01]  /*2e50*/  FMUL.FTZ R133, R45, R171 ;  /* 0x000000ab2d857220 */ /* 0x000fe20000410000 */
[----:B------:R-:W-:Y:S01]  /*2e60*/  FMUL.FTZ R134, R46, R192 ;  /* 0x000000c02e867220 */ /* 0x000fe20000410000 */
[----:B------:R-:W-:-:S05]  /*2e70*/  FMUL.FTZ R135, R47, R193 ;  /* 0x000000c12f877220 */ /* 0x000fca0000410000 */
[----:B------:R0:W-:Y:S01]  /*2e80*/  STG.E.128 desc[UR4][R190.64], R132 ;  /* 0x00000084be007986 */ /* 0x0001e2000c101d04 */
[----:B------:R-:W-:Y:S01]  /*2e90*/  IADD3 R144, P4, R189, UR14, RZ ;  /* 0x0000000ebd907c10 */ /* 0x000fe2000ff9e0ff */
[-CC-:B0-----:R-:W-:Y:S01]  /*2ea0*/  FFMA.FTZ R190, R168, R153.reuse, R152.reuse ;  /* 0x00000099a8be7223 */ /* 0x181fe20000010098 */
[----:B------:R-:W-:-:S03]  /*2eb0*/  FFMA.FTZ R191, R169, R153, R152 ;  /* 0x00000099a9bf7223 */ /* 0x000fc60000010098 */
[----:B------:R-:W-:Y:S01]  /*2ec0*/  FADD.FTZ R190, R198, -R190 ;  /* 0x800000bec6be7221 */ /* 0x000fe20000010000 */
[----:B------:R-:W-:Y:S01]  /*2ed0*/  FADD.FTZ R191, R199, -R191 ;  /* 0x800000bfc7bf7221 */ /* 0x000fe20000010000 */
[----:B------:R-:W-:Y:S01]  /*2ee0*/  @P2 IADD3 R168, P5, R189, UR16, RZ ;  /* 0x00000010bda82c10 */ /* 0x000fe2000ffbe0ff */
[----:B------:R-:W2:Y:S01]  /*2ef0*/  LDL.LU R198, [R1+0x7c] ;  /* 0x00007c0001c67983 */ /* 0x000ea20000300800 */
[C---:B------:R-:W-:Y:S01]  /*2f00*/  FMUL.FTZ R190, R22.reuse, R190 ;  /* 0x000000be16be7220 */ /* 0x040fe20000410000 */
[----:B------:R-:W-:Y:S01]  /*2f10*/  FMUL.FTZ R191, R22, R191 ;  /* 0x000000bf16bf7220 */ /* 0x000fe20000410000 */
[----:B------:R-:W-:Y:S01]  /*2f20*/  IADD3.X R145, R188, UR15, RZ, P4, !PT ;  /* 0x0000000fbc917c10 */ /* 0x000fe2000a7fe4ff */
[----:B------:R-:W2:Y:S01]  /*2f30*/  LDL.LU R199, [R1+0x70] ;  /* 0x0000700001c77983 */ /* 0x000ea20000300800 */
[----:B------:R-:W-:Y:S01]  /*2f40*/  @P1 FADD.FTZ R190, R102, R190 ;  /* 0x000000be66be1221 */ /* 0x000fe20000010000 */
[----:B------:R-:W-:Y:S01]  /*2f50*/  @P1 FADD.FTZ R191, R103, R191 ;  /* 0x000000bf67bf1221 */ /* 0x000fe20000010000 */
[----:B------:R-:W-:-:S02]  /*2f60*/  @P2 IADD3.X R169, R188, UR17, RZ, P5, !PT ;  /* 0x00000011bca92c10 */ /* 0x000fc4000affe4ff */
[----:B------:R-:W-:Y:S01]  /*2f70*/  SEL R132, R195, R120, P3 ;  /* 0x00000078c3847207 */ /* 0x000fe20001800000 */
[----:B------:R-:W2:Y:S01]  /*2f80*/  LDG.E.128 R144, desc[UR4][R144.64] ;  /* 0x0000000490907981 */ /* 0x000ea2000c1e1d00 */
[----:B------:R-:W-:Y:S02]  /*2f90*/  SEL R133, R194, R121, P3 ;  /* 0x00000079c2857207 */ /* 0x000fe40001800000 */
[----:B------:R-:W-:Y:S02]  /*2fa0*/  SEL R134, R190, R122, P3 ;  /* 0x0000007abe867207 */ /* 0x000fe40001800000 */
[----:B------:R-:W-:-:S05]  /*2fb0*/  SEL R135, R191, R123, P3 ;  /* 0x0000007bbf877207 */ /* 0x000fca0001800000 */
[----:B------:R0:W-:Y:S01]  /*2fc0*/  @P2 STG.E.128 desc[UR4][R168.64], R132 ;  /* 0x00000084a8002986 */ /* 0x0001e2000c101d04 */
[-C--:B------:R-:W-:Y:S01]  /*2fd0*/  FMUL.FTZ R190, R190, R15.reuse ;  /* 0x0000000fbebe7220 */ /* 0x080fe20000410000 */
[-C--:B------:R-:W-:Y:S01]  /*2fe0*/  FMUL.FTZ R191, R191, R15.reuse ;  /* 0x0000000fbfbf7220 */ /* 0x080fe20000410000 */
[----:B0-----:R-:W-:Y:S01]  /*2ff0*/  IADD3 R168, P4, R189, UR18, RZ ;  /* 0x00000012bda87c10 */ /* 0x001fe2000ff9e0ff */
[----:B------:R-:W-:-:S03]  /*3000*/  FMUL.FTZ R189, R194, R15 ;  /* 0x0000000fc2bd7220 */ /* 0x000fc60000410000 */
[----:B------:R-:W-:Y:S01]  /*3010*/  IADD3.X R169, R188, UR19, RZ, P4, !PT ;  /* 0x00000013bca97c10 */ /* 0x000fe2000a7fe4ff */
[----:B------:R-:W-:Y:S01]  /*3020*/  FMUL.FTZ R188, R195, R15 ;  /* 0x0000000fc3bc7220 */ /* 0x000fe20000410000 */
[----:B------:R-:W-:Y:S01]  /*3030*/  FMUL.FTZ R133, R41, R189 ;  /* 0x000000bd29857220 */ /* 0x000fe20000410000 */
[----:B------:R-:W-:Y:S01]  /*3040*/  FMUL.FTZ R134, R42, R190 ;  /* 0x000000be2a867220 */ /* 0x000fe20000410000 */
[----:B------:R-:W-:Y:S01]  /*3050*/  FMUL.FTZ R135, R43, R191 ;  /* 0x000000bf2b877220 */ /* 0x000fe20000410000 */
[----:B------:R-:W-:Y:S01]  /*3060*/  FMUL.FTZ R132, R40, R188 ;  /* 0x000000bc28847220 */ /* 0x000fe20000410000 */
[----:B------:R-:W-:Y:S01]  /*3070*/  IADD3 R148, P4, R23, UR14, RZ ;  /* 0x0000000e17947c10 */ /* 0x000fe2000ff9e0ff */
[----:B------:R-:W2:Y:S04]  /*3080*/  LDL.LU R195, [R1+0x74] ;  /* 0x0000740001c37983 */ /* 0x000ea80000300800 */
[----:B------:R0:W-:Y:S01]  /*3090*/  STG.E.128 desc[UR4][R168.64], R132 ;  /* 0x00000084a8007986 */ /* 0x0001e2000c101d04 */
[----:B------:R-:W-:-:S03]  /*30a0*/  IADD3.X R149, R21, UR15, RZ, P4, !PT ;  /* 0x0000000f15957c10 */ /* 0x000fc6000a7fe4ff */
[----:B------:R-:W2:Y:S01]  /*30b0*/  LDL.LU R194, [R1+0x68] ;  /* 0x0000680001c27983 */ /* 0x000ea20000300800 */
[-CC-:B0-----:R-:W-:Y:S01]  /*30c0*/  FFMA.FTZ R132, R150, R153.reuse, R152.reuse ;  /* 0x0000009996847223 */ /* 0x181fe20000010098 */
[----:B------:R-:W-:Y:S01]  /*30d0*/  FFMA.FTZ R133, R151, R153, R152 ;  /* 0x0000009997857223 */ /* 0x000fe20000010098 */
[----:B------:R-:W-:Y:S01]  /*30e0*/  @P2 IADD3 R168, P4, R23, UR16, RZ ;  /* 0x0000001017a82c10 */ /* 0x000fe2000ff9e0ff */
[----:B------:R-:W2:Y:S01]  /*30f0*/  LDG.E.128 R148, desc[UR4][R148.64] ;  /* 0x0000000494947981 */ /* 0x000ea2000c1e1d00 */
[----:B------:R-:W-:Y:S01]  /*3100*/  FADD.FTZ R132, R174, -R132 ;  /* 0x80000084ae847221 */ /* 0x000fe20000010000 */
        /* <DEDUP_REMOVED lines=9> */
[----:B------:R-:W-:-:S02]  /*31a0*/  @P2 IADD3.X R169, R21, UR17, RZ, P4, !PT ;  /* 0x0000001115a92c10 */ /* 0x000fc4000a7fe4ff */
[----:B------:R-:W-:Y:S02]  /*31b0*/  SEL R132, R175, R120, P3 ;  /* 0x00000078af847207 */ /* 0x000fe40001800000 */
[----:B------:R-:W-:Y:S02]  /*31c0*/  SEL R133, R174, R121, P3 ;  /* 0x00000079ae857207 */ /* 0x000fe40001800000 */
[----:B------:R-:W-:Y:S02]  /*31d0*/  SEL R134, R172, R122, P3 ;  /* 0x0000007aac867207 */ /* 0x000fe40001800000 */
[----:B------:R-:W-:-:S05]  /*31e0*/  SEL R135, R173, R123, P3 ;  /* 0x0000007bad877207 */ /* 0x000fca0001800000 */
[----:B------:R0:W-:Y:S01]  /*31f0*/  @P2 STG.E.128 desc[UR4][R168.64], R132 ;  /* 0x00000084a8002986 */ /* 0x0001e2000c101d04 */
[-C--:B------:R-:W-:Y:S01]  /*3200*/  FMUL.FTZ R172, R172, R15.reuse ;  /* 0x0000000facac7220 */ /* 0x080fe20000410000 */
[-C--:B------:R-:W-:Y:S01]  /*3210*/  FMUL.FTZ R173, R173, R15.reuse ;  /* 0x0000000fadad7220 */ /* 0x080fe20000410000 */
[----:B0-----:R-:W-:Y:S01]  /*3220*/  IADD3 R168, P4, R23, UR18, RZ ;  /* 0x0000001217a87c10 */ /* 0x001fe2000ff9e0ff */
[----:B------:R-:W-:Y:S01]  /*3230*/  FMUL.FTZ R23, R174, R15 ;  /* 0x0000000fae177220 */ /* 0x000fe20000410000 */
[--C-:B------:R-:W-:Y:S02]  /*3240*/  FFMA.FTZ R174, R157, R153, R152.reuse ;  /* 0x000000999dae7223 */ /* 0x100fe40000010098 */
[----:B------:R-:W-:Y:S01]  /*3250*/  IADD3.X R169, R21, UR19, RZ, P4, !PT ;  /* 0x0000001315a97c10 */ /* 0x000fe2000a7fe4ff */
[----:B------:R-:W-:Y:S01]  /*3260*/  FMUL.FTZ R21, R175, R15 ;  /* 0x0000000faf157220 */ /* 0x000fe20000410000 */
[----:B------:R-:W-:Y:S01]  /*3270*/  FFMA.FTZ R175, R156, R153, R152 ;  /* 0x000000999caf7223 */ /* 0x000fe20000010098 */
[----:B------:R-:W-:Y:S01]  /*3280*/  FADD.FTZ R174, R177, -R174 ;  /* 0x800000aeb1ae7221 */ /* 0x000fe20000010000 */
[----:B------:R-:W-:-:S02]  /*3290*/  FADD.FTZ R177, R178, -R158 ;  /* 0x8000009eb2b17221 */ /* 0x000fc40000010000 */
[----:B------:R-:W-:Y:S01]  /*32a0*/  FADD.FTZ R175, R176, -R175 ;  /* 0x800000afb0af7221 */ /* 0x000fe20000010000 */
[----:B------:R-:W-:Y:S01]  /*32b0*/  FMUL.FTZ R132, R36, R21 ;  /* 0x0000001524847220 */ /* 0x000fe20000410000 */
[----:B------:R-:W-:Y:S01]  /*32c0*/  FMUL.FTZ R133, R37, R23 ;  /* 0x0000001725857220 */ /* 0x000fe20000410000 */
[----:B------:R-:W-:Y:S01]  /*32d0*/  FMUL.FTZ R134, R38, R172 ;  /* 0x000000ac26867220 */ /* 0x000fe20000410000 */
[----:B------:R-:W-:Y:S01]  /*32e0*/  FMUL.FTZ R135, R39, R173 ;  /* 0x000000ad27877220 */ /* 0x000fe20000410000 */
[----:B------:R-:W-:Y:S01]  /*32f0*/  IADD3 R156, P4, R18, UR14, RZ ;  /* 0x0000000e129c7c10 */ /* 0x000fe2000ff9e0ff */
[C---:B------:R-:W-:Y:S01]  /*3300*/  FMUL.FTZ R175, R22.reuse, R175 ;  /* 0x000000af16af7220 */ /* 0x040fe20000410000 */
[C---:B------:R-:W-:Y:S01]  /*3310*/  FMUL.FTZ R174, R22.reuse, R174 ;  /* 0x000000ae16ae7220 */ /* 0x040fe20000410000 */
[C---:B------:R-:W-:Y:S01]  /*3320*/  FMUL.FTZ R177, R22.reuse, R177 ;  /* 0x000000b116b17220 */ /* 0x040fe20000410000 */
[----:B------:R-:W-:Y:S01]  /*3330*/  FMUL.FTZ R176, R22, R159 ;  /* 0x0000009f16b07220 */ /* 0x000fe20000410000 */
[----:B------:R0:W-:Y:S01]  /*3340*/  STG.E.128 desc[UR4][R168.64], R132 ;  /* 0x00000084a8007986 */ /* 0x0001e2000c101d04 */
[----:B------:R-:W-:Y:S01]  /*3350*/  IADD3.X R157, R19, UR15, RZ, P4, !PT ;  /* 0x0000000f139d7c10 */ /* 0x000fe2000a7fe4ff */
[----:B------:R-:W-:Y:S01]  /*3360*/  @P1 FADD.FTZ R175, R108, R175 ;  /* 0x000000af6caf1221 */ /* 0x000fe20000010000 */
[----:B------:R-:W-:Y:S01]  /*3370*/  @P1 FADD.FTZ R174, R109, R174 ;  /* 0x000000ae6dae1221 */ /* 0x000fe20000010000 */
[----:B------:R-:W-:Y:S01]  /*3380*/  @P1 FADD.FTZ R177, R110, R177 ;  /* 0x000000b16eb11221 */ /* 0x000fe20000010000 */
[----:B------:R-:W-:Y:S01]  /*3390*/  @P1 FADD.FTZ R176, R111, R176 ;  /* 0x000000b06fb01221 */ /* 0x000fe20000010000 */
[----:B------:R-:W2:Y:S04]  /*33a0*/  LDL.LU R178, [R1+0x6c] ;  /* 0x00006c0001b27983 */ /* 0x000ea80000300800 */
[----:B------:R-:W2:Y:S04]  /*33b0*/  LDG.E.128 R156, desc[UR4][R156.64] ;  /* 0x000000049c9c7981 */ /* 0x000ea8000c1e1d00 */
[----:B------:R-:W2:Y:S01]  /*33c0*/  LDL.LU R179, [R1+0x60] ;  /* 0x0000600001b37983 */ /* 0x000ea20000300800 */
[----:B0-----:R-:W-:-:S02]  /*33d0*/  @P2 IADD3 R168, P4, R18, UR16, RZ ;  /* 0x0000001012a82c10 */ /* 0x001fc4000ff9e0ff */
[----:B------:R-:W-:Y:S02]  /*33e0*/  SEL R132, R175, R120, P3 ;  /* 0x00000078af847207 */ /* 0x000fe40001800000 */
[----:B------:R-:W-:Y:S02]  /*33f0*/  @P2 IADD3.X R169, R19, UR17, RZ, P4, !PT ;  /* 0x0000001113a92c10 */ /* 0x000fe4000a7fe4ff */
[----:B------:R-:W-:Y:S02]  /*3400*/  SEL R133, R174, R121, P3 ;  /* 0x00000079ae857207 */ /* 0x000fe40001800000 */
[----:B------:R-:W-:Y:S02]  /*3410*/  SEL R134, R177, R122, P3 ;  /* 0x0000007ab1867207 */ /* 0x000fe40001800000 */
[----:B------:R-:W-:Y:S01]  /*3420*/  SEL R135, R176, R123, P3 ;  /* 0x0000007bb0877207 */ /* 0x000fe20001800000 */
[-C--:B------:R-:W-:Y:S01]  /*3430*/  FMUL.FTZ R175, R175, R15.reuse ;  /* 0x0000000fafaf7220 */ /* 0x080fe20000410000 */
[----:B------:R-:W-:Y:S01]  /*3440*/  IADD3 R18, P4, R18, UR18, RZ ;  /* 0x0000001212127c10 */ /* 0x000fe2000ff9e0ff */
[----:B------:R-:W-:-:S02]  /*3450*/  FMUL.FTZ R174, R174, R15 ;  /* 0x0000000faeae7220 */ /* 0x000fc40000410000 */
[----:B------:R0:W-:Y:S01]  /*3460*/  @P2 STG.E.128 desc[UR4][R168.64], R132 ;  /* 0x00000084a8002986 */ /* 0x0001e2000c101d04 */
[----:B------:R-:W-:Y:S02]  /*3470*/  IADD3.X R19, R19, UR19, RZ, P4, !PT ;  /* 0x0000001313137c10 */ /* 0x000fe4000a7fe4ff */
[----:B------:R-:W-:-:S04]  /*3480*/  IADD3 R160, P4, R16, UR14, RZ ;  /* 0x0000000e10a07c10 */ /* 0x000fc8000ff9e0ff */
[----:B------:R-:W-:Y:S01]  /*3490*/  IADD3.X R161, R17, UR15, RZ, P4, !PT ;  /* 0x0000000f11a17c10 */ /* 0x000fe2000a7fe4ff */
[-C--:B0-----:R-:W-:Y:S01]  /*34a0*/  FMUL.FTZ R169, R177, R15.reuse ;  /* 0x0000000fb1a97220 */ /* 0x081fe20000410000 */
[----:B------:R-:W-:Y:S01]  /*34b0*/  FMUL.FTZ R168, R176, R15 ;  /* 0x0000000fb0a87220 */ /* 0x000fe20000410000 */
[----:B------:R-:W-:Y:S01]  /*34c0*/  FADD.FTZ R177, R183, -R163 ;  /* 0x800000a3b7b17221 */ /* 0x000fe20000010000 */
[----:B------:R-:W-:Y:S01]  /*34d0*/  FMUL.FTZ R132, R32, R175 ;  /* 0x000000af20847220 */ /* 0x000fe20000410000 */
[----:B------:R-:W-:Y:S01]  /*34e0*/  FMUL.FTZ R133, R33, R174 ;  /* 0x000000ae21857220 */ /* 0x000fe20000410000 */
[----:B------:R-:W-:Y:S01]  /*34f0*/  FMUL.FTZ R134, R34, R169 ;  /* 0x000000a922867220 */ /* 0x000fe20000410000 */
[----:B------:R-:W-:Y:S01]  /*3500*/  FMUL.FTZ R135, R35, R168 ;  /* 0x000000a823877220 */ /* 0x000fe20000410000 */
[C---:B------:R-:W-:Y:S01]  /*3510*/  FMUL.FTZ R176, R22.reuse, R182 ;  /* 0x000000b616b07220 */ /* 0x040fe20000410000 */
[----:B------:R-:W-:Y:S01]  /*3520*/  FMUL.FTZ R177, R22, R177 ;  /* 0x000000b116b17220 */ /* 0x000fe20000410000 */
[----:B------:R-:W2:Y:S02]  /*3530*/  LDL.LU R183, [R1+0x64] ;  /* 0x0000640001b77983 */ /* 0x000ea40000300800 */
[----:B------:R-:W-:Y:S01]  /*3540*/  @P1 FADD.FTZ R176, R114, R176 ;  /* 0x000000b072b01221 */ /* 0x000fe20000010000 */
[----:B------:R-:W-:Y:S01]  /*3550*/  @P1 FADD.FTZ R177, R115, R177 ;  /* 0x000000b173b11221 */ /* 0x000fe20000010000 */
[----:B------:R0:W-:Y:S04]  /*3560*/  STG.E.128 desc[UR4][R18.64], R132 ;  /* 0x0000008412007986 */ /* 0x0001e8000c101d04 */
[----:B------:R-:W2:Y:S04]  /*3570*/  LDL.LU R182, [R1+0x58] ;  /* 0x0000580001b67983 */ /* 0x000ea80000300800 */
[----:B------:R-:W2:Y:S01]  /*3580*/  LDG.E.128 R160, desc[UR4][R160.64] ;  /* 0x00000004a0a07981 */ /* 0x000ea2000c1e1d00 */
[----:B0-----:R-:W-:-:S02]  /*3590*/  @P2 IADD3 R18, P4, R16, UR16, RZ ;  /* 0x0000001010122c10 */ /* 0x001fc4000ff9e0ff */
[----:B------:R-:W-:Y:S02]  /*35a0*/  SEL R132, R180, R120, P3 ;  /* 0x00000078b4847207 */ /* 0x000fe40001800000 */
[----:B------:R-:W-:Y:S02]  /*35b0*/  @P2 IADD3.X R19, R17, UR17, RZ, P4, !PT ;  /* 0x0000001111132c10 */ /* 0x000fe4000a7fe4ff */
[----:B------:R-:W-:Y:S02]  /*35c0*/  SEL R133, R181, R121, P3 ;  /* 0x00000079b5857207 */ /* 0x000fe40001800000 */
        /* <DEDUP_REMOVED lines=8> */
[----:B------:R-:W-:Y:S01]  /*3650*/  FMUL.FTZ R18, R30, R176 ;  /* 0x000000b01e127220 */ /* 0x000fe20000410000 */
[----:B------:R-:W-:Y:S01]  /*3660*/  IADD3.X R133, R17, UR19, RZ, P4, !PT ;  /* 0x0000001311857c10 */ /* 0x000fe2000a7fe4ff */
[----:B------:R-:W-:Y:S01]  /*3670*/  FMUL.FTZ R16, R28, R134 ;  /* 0x000000861c107220 */ /* 0x000fe20000410000 */
[----:B------:R-:W-:Y:S01]  /*3680*/  FMUL.FTZ R17, R29, R135 ;  /* 0x000000871d117220 */ /* 0x000fe20000410000 */
[----:B------:R-:W-:-:S05]  /*3690*/  FMUL.FTZ R19, R31, R177 ;  /* 0x000000b11f137220 */ /* 0x000fca0000410000 */
[----:B------:R0:W-:Y:S02]  /*36a0*/  STG.E.128 desc[UR4][R132.64], R16 ;  /* 0x0000001084007986 */ /* 0x0001e4000c101d04 */
[----:B0-----:R-:W-:-:S04]  /*36b0*/  IADD3 R16, P4, R20, UR14, RZ ;  /* 0x0000000e14107c10 */ /* 0x001fc8000ff9e0ff */
[----:B------:R-:W-:-:S06]  /*36c0*/  IADD3.X R17, R0, UR15, RZ, P4, !PT ;  /* 0x0000000f00117c10 */ /* 0x000fcc000a7fe4ff */
[----:B------:R-:W2:Y:S01]  /*36d0*/  LDG.E.128 R16, desc[UR4][R16.64] ;  /* 0x0000000410107981 */ /* 0x000ea2000c1e1d00 */
[-CC-:B------:R-:W-:Y:S01]  /*36e0*/  FFMA.FTZ R124, R124, R153.reuse, R152.reuse ;  /* 0x000000997c7c7223 */ /* 0x180fe20000010098 */
[-CC-:B------:R-:W-:Y:S01]  /*36f0*/  FFMA.FTZ R125, R125, R153.reuse, R152.reuse ;  /* 0x000000997d7d7223 */ /* 0x180fe20000010098 */
[-CC-:B------:R-:W-:Y:S01]  /*3700*/  FFMA.FTZ R126, R126, R153.reuse, R152.reuse ;  /* 0x000000997e7e7223 */ /* 0x180fe20000010098 */
[----:B------:R-:W-:Y:S01]  /*3710*/  FFMA.FTZ R127, R127, R153, R152 ;  /* 0x000000997f7f7223 */ /* 0x000fe20000010098 */
[----:B---3--:R-:W-:Y:S01]  /*3720*/  FFMA.FTZ R197, R141, R171, R197 ;  /* 0x000000ab8dc57223 */ /* 0x008fe200000100c5 */
[----:B----4-:R-:W-:Y:S01]  /*3730*/  FFMA.FTZ R196, R142, R192, R196 ;  /* 0x000000c08ec47223 */ /* 0x010fe200000100c4 */
[----:B--2---:R-:W-:Y:S01]  /*3740*/  FFMA.FTZ R198, R170, R140, R198 ;  /* 0x0000008caac67223 */ /* 0x004fe200000100c6 */
[----:B------:R-:W-:Y:S01]  /*3750*/  FFMA.FTZ R199, R139, R164, R199 ;  /* 0x000000a48bc77223 */ /* 0x000fe200000100c7 */
[----:B------:R-:W-:Y:S01]  /*3760*/  FFMA.FTZ R208, R143, R193, R208 ;  /* 0x000000c18fd07223 */ /* 0x000fe200000100d0 */
[----:B------:R-:W-:Y:S01]  /*3770*/  FADD.FTZ R124, R184, -R124 ;  /* 0x8000007cb87c7221 */ /* 0x000fe20000010000 */
[----:B------:R-:W-:Y:S01]  /*3780*/  FADD.FTZ R125, R185, -R125 ;  /* 0x8000007db97d7221 */ /* 0x000fe20000010000 */
[----:B------:R-:W-:Y:S01]  /*3790*/  FADD.FTZ R126, R186, -R126 ;  /* 0x8000007eba7e7221 */ /* 0x000fe20000010000 */
[----:B------:R-:W-:Y:S01]  /*37a0*/  FADD.FTZ R127, R187, -R127 ;  /* 0x8000007fbb7f7221 */ /* 0x000fe20000010000 */
[----:B------:R-:W-:Y:S01]  /*37b0*/  FFMA.FTZ R211, R188, R144, R211 ;  /* 0x00000090bcd37223 */ /* 0x000fe200000100d3 */
[----:B------:R-:W-:Y:S01]  /*37c0*/  FFMA.FTZ R210, R145, R189, R210 ;  /* 0x000000bd91d27223 */ /* 0x000fe200000100d2 */
[----:B------:R-:W-:Y:S01]  /*37d0*/  FFMA.FTZ R209, R146, R190, R209 ;  /* 0x000000be92d17223 */ /* 0x000fe200000100d1 */
[----:B------:R-:W-:Y:S01]  /*37e0*/  FFMA.FTZ R222, R147, R191, R222 ;  /* 0x000000bf93de7223 */ /* 0x000fe200000100de */
[C---:B------:R-:W-:Y:S01]  /*37f0*/  FMUL.FTZ R124, R22.reuse, R124 ;  /* 0x0000007c167c7220 */ /* 0x040fe20000410000 */
[C---:B------:R-:W-:Y:S01]  /*3800*/  FMUL.FTZ R125, R22.reuse, R125 ;  /* 0x0000007d167d7220 */ /* 0x040fe20000410000 */
[C---:B------:R-:W-:Y:S01]  /*3810*/  FMUL.FTZ R126, R22.reuse, R126 ;  /* 0x0000007e167e7220 */ /* 0x040fe20000410000 */
[----:B------:R-:W-:Y:S01]  /*3820*/  FMUL.FTZ R22, R22, R127 ;  /* 0x0000007f16167220 */ /* 0x000fe20000410000 */
[----:B------:R-:W-:Y:S01]  /*3830*/  @P1 FADD.FTZ R124, R116, R124 ;  /* 0x0000007c747c1221 */ /* 0x000fe20000010000 */
[----:B------:R-:W-:-:S02]  /*3840*/  @P1 FADD.FTZ R125, R117, R125 ;  /* 0x0000007d757d1221 */ /* 0x000fc40000010000 */
[----:B------:R-:W-:Y:S01]  /*3850*/  @P1 FADD.FTZ R22, R119, R22 ;  /* 0x0000001677161221 */ /* 0x000fe20000010000 */
[----:B------:R-:W-:Y:S01]  /*3860*/  @P1 FADD.FTZ R126, R118, R126 ;  /* 0x0000007e767e1221 */ /* 0x000fe20000010000 */
[----:B------:R-:W-:-:S03]  /*3870*/  @P2 IADD3 R132, P4, R20, UR16, RZ ;  /* 0x0000001014842c10 */ /* 0x000fc6000ff9e0ff */
[----:B------:R-:W-:Y:S01]  /*3880*/  FMUL.FTZ R139, R126, R15 ;  /* 0x0000000f7e8b7220 */ /* 0x000fe20000410000 */
[----:B------:R-:W-:Y:S01]  /*3890*/  FFMA.FTZ R195, R138, R165, R195 ;  /* 0x000000a58ac37223 */ /* 0x000fe200000100c3 */
[----:B------:R-:W-:Y:S01]  /*38a0*/  FFMA.FTZ R194, R137, R166, R194 ;  /* 0x000000a689c27223 */ /* 0x000fe200000100c2 */
[C---:B------:R-:W-:Y:S01]  /*38b0*/  FMUL.FTZ R137, R124.reuse, R15 ;  /* 0x0000000f7c897220 */ /* 0x040fe20000410000 */
[----:B------:R-:W-:Y:S01]  /*38c0*/  SEL R120, R124, R120, P3 ;  /* 0x000000787c787207 */ /* 0x000fe20001800000 */
[----:B------:R-:W-:Y:S01]  /*38d0*/  FFMA.FTZ R225, R21, R148, R225 ;  /* 0x0000009415e17223 */ /* 0x000fe200000100e1 */
[----:B------:R-:W-:Y:S01]  /*38e0*/  FFMA.FTZ R224, R149, R23, R224 ;  /* 0x0000001795e07223 */ /* 0x000fe200000100e0 */
[----:B------:R-:W-:Y:S01]  /*38f0*/  FFMA.FTZ R223, R150, R172, R223 ;  /* 0x000000ac96df7223 */ /* 0x000fe200000100df */
[----:B------:R-:W-:Y:S01]  /*3900*/  FFMA.FTZ R202, R151, R173, R202 ;  /* 0x000000ad97ca7223 */ /* 0x000fe200000100ca */
[----:B------:R-:W-:Y:S01]  /*3910*/  SEL R121, R125, R121, P3 ;  /* 0x000000797d797207 */ /* 0x000fe20001800000 */
[----:B------:R-:W-:Y:S01]  /*3920*/  FMUL.FTZ R124, R24, R137 ;  /* 0x00000089187c7220 */ /* 0x000fe20000410000 */
[----:B------:R-:W-:Y:S01]  /*3930*/  SEL R122, R126, R122, P3 ;  /* 0x0000007a7e7a7207 */ /* 0x000fe20001800000 */
[----:B------:R-:W-:Y:S01]  /*3940*/  FMUL.FTZ R126, R26, R139 ;  /* 0x0000008b1a7e7220 */ /* 0x000fe20000410000 */
[----:B------:R-:W-:-:S02]  /*3950*/  SEL R123, R22, R123, P3 ;  /* 0x0000007b167b7207 */ /* 0x000fc40001800000 */
[----:B------:R-:W-:-:S05]  /*3960*/  @P2 IADD3.X R133, R0, UR17, RZ, P4, !PT ;  /* 0x0000001100852c10 */ /* 0x000fca000a7fe4ff */
[----:B------:R0:W-:Y:S01]  /*3970*/  @P2 STG.E.128 desc[UR4][R132.64], R120 ;  /* 0x0000007884002986 */ /* 0x0001e2000c101d04 */
[----:B------:R-:W-:Y:S01]  /*3980*/  FFMA.FTZ R178, R167, R136, R178 ;  /* 0x00000088a7b27223 */ /* 0x000fe200000100b2 */
[----:B------:R-:W-:Y:S01]  /*3990*/  FFMA.FTZ R179, R131, R128, R179 ;  /* 0x0000008083b37223 */ /* 0x000fe200000100b3 */
[----:B------:R-:W-:Y:S01]  /*39a0*/  FFMA.FTZ R203, R175, R156, R203 ;  /* 0x0000009cafcb7223 */ /* 0x000fe200000100cb */
[----:B------:R-:W-:Y:S01]  /*39b0*/  FFMA.FTZ R243, R157, R174, R243 ;  /* 0x000000ae9df37223 */ /* 0x000fe200000100f3 */
[----:B------:R-:W-:Y:S01]  /*39c0*/  FFMA.FTZ R242, R158, R169, R242 ;  /* 0x000000a99ef27223 */ /* 0x000fe200000100f2 */
[----:B------:R-:W-:Y:S01]  /*39d0*/  FFMA.FTZ R241, R159, R168, R241 ;  /* 0x000000a89ff17223 */ /* 0x000fe200000100f1 */
[----:B------:R-:W-:-:S04]  /*39e0*/  FMUL.FTZ R136, R22, R15 ;  /* 0x0000000f16887220 */ /* 0x000fc80000410000 */
[----:B------:R-:W-:Y:S01]  /*39f0*/  FMUL.FTZ R127, R27, R136 ;  /* 0x000000881b7f7220 */ /* 0x000fe20000410000 */
[----:B------:R-:W-:Y:S01]  /*3a00*/  FFMA.FTZ R183, R130, R154, R183 ;  /* 0x0000009a82b77223 */ /* 0x000fe200000100b7 */
[----:B------:R-:W-:Y:S02]  /*3a10*/  FFMA.FTZ R182, R129, R155, R182 ;  /* 0x0000009b81b67223 */ /* 0x000fe400000100b6 */
[----:B------:R-:W1:Y:S03]  /*3a20*/  LDC.64 R128, c[0x0][0x210] ;  /* 0x00008400ff807b82 */ /* 0x000e660000000a00 */
        /* <DEDUP_REMOVED lines=14> */
[----:B------:R0:W-:Y:S01]  /*3b10*/  STL [R1+0x90], R222 ;  /* 0x000090de01007387 */ /* 0x0001e20000100800 */
[----:B------:R-:W-:-:S03]  /*3b20*/  FFMA.FTZ R240, R134, R160, R240 ;  /* 0x000000a086f07223 */ /* 0x000fc600000100f0 */
[----:B------:R0:W-:Y:S01]  /*3b30*/  STL [R1+0x9c], R225 ;  /* 0x00009ce101007387 */ /* 0x0001e20000100800 */
[----:B------:R-:W-:-:S03]  /*3b40*/  IADD3 R130, P5, R20, UR18, RZ ;  /* 0x0000001214827c10 */ /* 0x000fc6000ffbe0ff */
[----:B------:R0:W-:Y:S01]  /*3b50*/  STL [R1+0x98], R224 ;  /* 0x000098e001007387 */ /* 0x0001e20000100800 */
[----:B------:R-:W-:-:S03]  /*3b60*/  FFMA.FTZ R239, R161, R135, R239 ;  /* 0x00000087a1ef7223 */ /* 0x000fc600000100ef */
[----:B------:R0:W-:Y:S01]  /*3b70*/  STL [R1+0xa4], R223 ;  /* 0x0000a4df01007387 */ /* 0x0001e20000100800 */
[----:B------:R-:W-:Y:S01]  /*3b80*/  FMUL.FTZ R20, R125, R15 ;  /* 0x0000000f7d147220 */ /* 0x000fe20000410000 */
[----:B------:R-:W-:Y:S02]  /*3b90*/  FFMA.FTZ R238, R162, R176, R238 ;  /* 0x000000b0a2ee7223 */ /* 0x000fe400000100ee */
[----:B------:R0:W-:Y:S01]  /*3ba0*/  STL [R1+0xa0], R202 ;  /* 0x0000a0ca01007387 */ /* 0x0001e20000100800 */
[----:B------:R-:W-:-:S03]  /*3bb0*/  FFMA.FTZ R237, R163, R177, R237 ;  /* 0x000000b1a3ed7223 */ /* 0x000fc600000100ed */
[----:B------:R0:W-:Y:S04]  /*3bc0*/  STL [R1+0xac], R203 ;  /* 0x0000accb01007387 */ /* 0x0001e80000100800 */
[----:B------:R0:W-:Y:S01]  /*3bd0*/  STL [R1+0xa8], R243 ;  /* 0x0000a8f301007387 */ /* 0x0001e20000100800 */
[----:B------:R-:W-:-:S03]  /*3be0*/  FFMA.FTZ R236, R137, R16, R236 ;  /* 0x0000001089ec7223 */ /* 0x000fc600000100ec */
[----:B------:R0:W-:Y:S01]  /*3bf0*/  STL [R1+0xb4], R242 ;  /* 0x0000b4f201007387 */ /* 0x0001e20000100800 */
[----:B------:R-:W-:Y:S01]  /*3c00*/  FFMA.FTZ R233, R19, R136, R233 ;  /* 0x0000008813e97223 */ /* 0x000fe200000100e9 */
[-C--:B------:R-:W-:Y:S02]  /*3c10*/  FFMA.FTZ R235, R17, R20.reuse, R235 ;  /* 0x0000001411eb7223 */ /* 0x080fe400000100eb */
[----:B------:R0:W-:Y:S01]  /*3c20*/  STL [R1+0xb0], R241 ;  /* 0x0000b0f101007387 */ /* 0x0001e20000100800 */
[----:B------:R-:W-:Y:S01]  /*3c30*/  IADD3.X R131, R0, UR19, RZ, P5, !PT ;  /* 0x0000001300837c10 */ /* 0x000fe2000affe4ff */
[----:B------:R-:W-:Y:S02]  /*3c40*/  FMUL.FTZ R125, R25, R20 ;  /* 0x00000014197d7220 */ /* 0x000fe40000410000 */
        /* <DEDUP_REMOVED lines=13> */
[----:B------:R-:W-:Y:S05]  /*3d20*/  BSYNC B1 ;  /* 0x0000000000017941 */ /* 0x000fea0003800000 */
.L_x_13105:
        /* <DEDUP_REMOVED lines=33> */
[----:B------:R0:W5:Y:S04]  /*3f40*/  LDL.LU R49, [R1+0x28] ;  /* 0x0000280001317983 */ /* 0x0001680000300800 */
        /* <DEDUP_REMOVED lines=60> */
[----:B0-----:R-:W-:-:S07]  /*4310*/  MOV R95, R233 ;  /* 0x000000e9005f7202 */ /* 0x001fce0000000f00 */
.L_x_13104:
[----:B------:R-:W-:Y:S05]  /*4320*/  BSYNC B0 ;  /* 0x0000000000007941 */ /* 0x000fea0003800000 */
.L_x_13102:
        /* <DEDUP_REMOVED lines=16> */
[----:B-----5:R-:W-:Y:S04]  /*4430*/  STS.128 [R2+0x200], R24 ;  /* 0x0002001802007388 */ /* 0x020fe80000000c00 */
        /* <DEDUP_REMOVED lines=129> */
[----:B------:R-:W-:Y:S01]  /*4c50*/  LDS R36, [R0+0x3a00] ;  /* 0x003a000000247984 */ /* 0x000fe20000000800 */
[----:B------:R-:W-:Y:S01]  /*4c60*/  FADD.FTZ R15, R15, R24 ;  /* 0x000000180f0f7221 */ /* 0x000fe20000010000 */
[----:B------:R-:W-:Y:S02]  /*4c70*/  SHF.L.U32 R24, R96, 0x2, RZ ;  /* 0x0000000260187819 */ /* 0x000fe400000006ff */
        /* <DEDUP_REMOVED lines=13> */
[----:B------:R1:W-:Y:S04]  /*4d50*/  STS.128 [R2+0x200], R8 ;  /* 0x0002000802007388 */ /* 0x0003e80000000c00 */
[----:B------:R-:W-:Y:S01]  /*4d60*/  STS.128 [R2+0x400], R72 ;  /* 0x0004004802007388 */ /* 0x000fe20000000c00 */
[----:B------:R-:W-:-:S03]  /*4d70*/  FADD.FTZ R43, R18, R43 ;  /* 0x0000002b122b7221 */ /* 0x000fc60000010000 */
[----:B------:R-:W-:Y:S01]  /*4d80*/  STS.128 [R2+0x600], R76 ;  /* 0x0006004c02007388 */ /* 0x000fe20000000c00 */
[----:B------:R-:W-:-:S03]  /*4d90*/  FADD.FTZ R19, R19, R38 ;  /* 0x0000002613137221 */ /* 0x000fc60000010000 */
[----:B------:R-:W-:Y:S01]  /*4da0*/  STS.128 [R2+0x800], R80 ;  /* 0x0008005002007388 */ /* 0x000fe20000000c00 */
[----:B0-----:R-:W-:-:S03]  /*4db0*/  IADD3.X R5, RZ, RZ, RZ, P0, !PT ;  /* 0x000000ffff057210 */ /* 0x001fc600007fe4ff */
[----:B------:R-:W-:Y:S01]  /*4dc0*/  STS.128 [R2+0xa00], R84 ;  /* 0x000a005402007388 */ /* 0x000fe20000000c00 */
[----:B------:R-:W-:Y:S01]  /*4dd0*/  SHF.L.U64.HI R32, R96, 0x2, R5 ;  /* 0x0000000260207819 */ /* 0x000fe20000010205 */
[----:B-1----:R-:W-:Y:S02]  /*4de0*/  FADD.FTZ R9, R3, R36 ;  /* 0x0000002403097221 */ /* 0x002fe40000010000 */
        /* <DEDUP_REMOVED lines=30> */
[----:B------:R-:W-:Y:S02]  /*4fd0*/  FADD.FTZ R20, R7, R20 ;  /* 0x0000001407147221 */ /* 0x000fe40000010000 */
[----:B------:R-:W-:Y:S01]  /*4fe0*/  STG.E desc[UR4][R2.64], R31 ;  /* 0x0000001f02007986 */ /* 0x000fe2000c101904 */
[----:B------:R-:W-:Y:S01]  /*4ff0*/  IADD3.X R7, R32, UR7, RZ, P0, !PT ;  /* 0x0000000720077c10 */ /* 0x000fe200087fe4ff */
[----:B------:R-:W-:Y:S02]  /*5000*/  FADD.FTZ R20, R20, R35 ;  /* 0x0000002314147221 */ /* 0x000fe40000010000 */
[----:B------:R-:W4:Y:S01]  /*5010*/  LDS R16, [R0+0x1800] ;  /* 0x0018000000107984 */ /* 0x000f220000000800 */
[----:B------:R-:W-:-:S03]  /*5020*/  FADD.FTZ R8, RZ, R8 ;  /* 0x00000008ff087221 */ /* 0x000fc60000010000 */
[----:B------:R-:W4:Y:S01]  /*5030*/  LDS R45, [R0+0x2600] ;  /* 0x00260000002d7984 */ /* 0x000f220000000800 */
[----:B------:R-:W-:-:S03]  /*5040*/  FADD.FTZ R10, RZ, R10 ;  /* 0x0000000aff0a7221 */ /* 0x000fc60000010000 */
[----:B------:R-:W-:Y:S01]  /*5050*/  STG.E desc[UR4][R4.64], R13 ;  /* 0x0000000d04007986 */ /* 0x000fe2000c101904 */
[----:B------:R-:W-:-:S03]  /*5060*/  FADD.FTZ R8, R8, R27 ;  /* 0x0000001b08087221 */ /* 0x000fc60000010000 */
[----:B------:R-:W4:Y:S04]  /*5070*/  LDS R53, [R0+0x3400] ;  /* 0x0034000000357984 */ /* 0x000f280000000800 */
[----:B------:R-:W4:Y:S01]  /*5080*/  LDS R13, [R0+0xc00] ;  /* 0x000c0000000d7984 */ /* 0x000f220000000800 */
        /* <DEDUP_REMOVED lines=11> */
[----:B------:R-:W-:-:S03]  /*5140*/  FADD.FTZ R11, R11, R16 ;  /* 0x000000100b0b7221 */ /* 0x000fc60000010000 */
        /* <DEDUP_REMOVED lines=46> */
.L_x_13106:
        /* <DEDUP_REMOVED lines=8> */
.L_x_13109:
[----:B------:R-:W-:Y:S05]  /*54b0*/  BSYNC B2 ;  /* 0x0000000000027941 */ /* 0x000fea0003800000 */
.L_x_13108:
        /* <DEDUP_REMOVED lines=8> */
.L_x_13110:
[----:B------:R-:W-:Y:S01]  /*5540*/  HFMA2.MMA R130, -RZ, RZ, 0, 1.1920928955078125e-07 ;  /* 0x00000002ff827435 */ /* 0x000fe200000001ff */
[----:B------:R-:W-:Y:S01]  /*5550*/  MOV R131, R152 ;  /* 0x0000009800837202 */ /* 0x000fe20000000f00 */
[----:B------:R-:W-:-:S09]  /*5560*/  FADD.FTZ R153, R153, R165 ;  /* 0x000000a599997221 */ /* 0x000fd20000010000 */
[----:B------:R-:W-:Y:S05]  /*5570*/  WARPSYNC.COLLECTIVE R128, `(.L_x_13111) ;  /* 0x0000000080087348 */ /* 0x000fea0003c00000 */
[----:B------:R0:W1:Y:S02]  /*5580*/  SHFL.BFLY P1, R165, R131, R130, R129 ;  /* 0x0c00008283a57389 */ /* 0x0000640000020081 */
[----:B01----:R-:W-:Y:S01]  /*5590*/  ENDCOLLECTIVE ;  /* 0x000000000000791b */ /* 0x003fe20003800000 */
.L_x_13111:
[----:B------:R-:W-:Y:S01]  /*55a0*/  MOV R131, R153 ;  /* 0x0000009900837202 */ /* 0x000fe20000000f00 */
[----:B------:R-:W-:-:S07]  /*55b0*/  FADD.FTZ R152, R152, R165 ;  /* 0x000000a598987221 */ /* 0x000fce0000010000 */
[----:B------:R-:W-:Y:S05]  /*55c0*/  WARPSYNC.COLLECTIVE R128, `(.L_x_13112) ;  /* 0x0000000080087348 */ /* 0x000fea0003c00000 */
[----:B------:R0:W1:Y:S02]  /*55d0*/  SHFL.BFLY P1, R165, R131, R130, R129 ;  /* 0x0c00008283a57389 */ /* 0x0000640000020081 */
[----:B01----:R-:W-:Y:S01]  /*55e0*/  ENDCOLLECTIVE ;  /* 0x000000000000791b */ /* 0x003fe20003800000 */
.L_x_13112:
[----:B------:R-:W-:Y:S01]  /*55f0*/  HFMA2.MMA R130, -RZ, RZ, 0, 2.384185791015625e-07 ;  /* 0x00000004ff827435 */ /* 0x000fe200000001ff */
[----:B------:R-:W-:Y:S01]  /*5600*/  MOV R131, R152 ;  /* 0x0000009800837202 */ /* 0x000fe20000000f00 */
[----:B------:R-:W-:-:S09]  /*5610*/  FADD.FTZ R153, R153, R165 ;  /* 0x000000a599997221 */ /* 0x000fd20000010000 */
[----:B------:R-:W-:Y:S05]  /*5620*/  WARPSYNC.COLLECTIVE R128, `(.L_x_13113) ;  /* 0x0000000080087348 */ /* 0x000fea0003c00000 */
[----:B------:R0:W1:Y:S02]  /*5630*/  SHFL.BFLY P1, R165, R131, R130, R129 ;  /* 0x0c00008283a57389 */ /* 0x0000640000020081 */
[----:B01----:R-:W-:Y:S01]  /*5640*/  ENDCOLLECTIVE ;  /* 0x000000000000791b */ /* 0x003fe20003800000 */
.L_x_13113:
[----:B------:R-:W-:Y:S01]  /*5650*/  MOV R131, R153 ;  /* 0x0000009900837202 */ /* 0x000fe20000000f00 */
[----:B------:R-:W-:-:S07]  /*5660*/  FADD.FTZ R152, R152, R165 ;  /* 0x000000a598987221 */ /* 0x000fce0000010000 */
[----:B------:R-:W-:Y:S05]  /*5670*/  WARPSYNC.COLLECTIVE R128, `(.L_x_13114) ;  /* 0x0000000080087348 */ /* 0x000fea0003c00000 */
[----:B------:R0:W1:Y:S02]  /*5680*/  SHFL.BFLY P1, R165, R131, R130, R129 ;  /* 0x0c00008283a57389 */ /* 0x0000640000020081 */
[----:B01----:R-:W-:Y:S01]  /*5690*/  ENDCOLLECTIVE ;  /* 0x000000000000791b */ /* 0x003fe20003800000 */
.L_x_13114:
[----:B------:R-:W-:Y:S01]  /*56a0*/  HFMA2.MMA R130, -RZ, RZ, 0, 4.76837158203125e-07 ;  /* 0x00000008ff827435 */ /* 0x000fe200000001ff */
[----:B------:R-:W-:Y:S01]  /*56b0*/  MOV R131, R152 ;  /* 0x0000009800837202 */ /* 0x000fe20000000f00 */
[----:B------:R-:W-:-:S09]  /*56c0*/  FADD.FTZ R153, R153, R165 ;  /* 0x000000a599997221 */ /* 0x000fd20000010000 */
[----:B------:R-:W-:Y:S05]  /*56d0*/  WARPSYNC.COLLECTIVE R128, `(.L_x_13115) ;  /* 0x0000000080087348 */ /* 0x000fea0003c00000 */
[----:B------:R0:W1:Y:S02]  /*56e0*/  SHFL.BFLY P1, R165, R131, R130, R129 ;  /* 0x0c00008283a57389 */ /* 0x0000640000020081 */
[----:B01----:R-:W-:Y:S01]  /*56f0*/  ENDCOLLECTIVE ;  /* 0x000000000000791b */ /* 0x003fe20003800000 */
.L_x_13115:
[----:B------:R-:W-:Y:S01]  /*5700*/  MOV R131, R153 ;  /* 0x0000009900837202 */ /* 0x000fe20000000f00 */
[----:B------:R-:W-:-:S07]  /*5710*/  FADD.FTZ R152, R152, R165 ;  /* 0x000000a598987221 */ /* 0x000fce0000010000 */
[----:B------:R-:W-:Y:S05]  /*5720*/  WARPSYNC.COLLECTIVE R128, `(.L_x_13116) ;  /* 0x0000000080087348 */ /* 0x000fea0003c00000 */
[----:B------:R0:W1:Y:S02]  /*5730*/  SHFL.BFLY P1, R165, R131, R130, R129 ;  /* 0x0c00008283a57389 */ /* 0x0000640000020081 */
[----:B01----:R-:W-:Y:S01]  /*5740*/  ENDCOLLECTIVE ;  /* 0x000000000000791b */ /* 0x003fe20003800000 */
.L_x_13116:
[----:B------:R-:W-:Y:S01]  /*5750*/  HFMA2.MMA R130, -RZ, RZ, 0, 9.5367431640625e-07 ;  /* 0x00000010ff827435 */ /* 0x000fe200000001ff */
[----:B------:R-:W-:Y:S01]  /*5760*/  MOV R131, R152 ;  /* 0x0000009800837202 */ /* 0x000fe20000000f00 */
[----:B------:R-:W-:-:S09]  /*5770*/  FADD.FTZ R153, R153, R165 ;  /* 0x000000a599997221 */ /* 0x000fd20000010000 */
[----:B------:R-:W-:Y:S05]  /*5780*/  WARPSYNC.COLLECTIVE R128, `(.L_x_13117) ;  /* 0x0000000080087348 */ /* 0x000fea0003c00000 */
[----:B------:R0:W1:Y:S02]  /*5790*/  SHFL.BFLY P1, R165, R131, R130, R129 ;  /* 0x0c00008283a57389 */ /* 0x0000640000020081 */
[----:B01----:R-:W-:Y:S01]  /*57a0*/  ENDCOLLECTIVE ;  /* 0x000000000000791b */ /* 0x003fe20003800000 */
.L_x_13117:
[----:B------:R-:W-:Y:S02]  /*57b0*/  MOV R131, R153 ;  /* 0x0000009900837202 */ /* 0x000fe40000000f00 */
[----:B------:R-:W-:-:S07]  /*57c0*/  MOV R164, R165 ;  /* 0x000000a500a47202 */ /* 0x000fce0000000f00 */
[----:B------:R-:W-:Y:S05]  /*57d0*/  WARPSYNC.COLLECTIVE R128, `(.L_x_13118) ;  /* 0x0000000080087348 */ /* 0x000fea0003c00000 */
[----:B------:R0:W1:Y:S02]  /*57e0*/  SHFL.BFLY P1, R165, R131, R130, R129 ;  /* 0x0c00008283a57389 */ /* 0x0000640000020081 */
[----:B01----:R-:W-:Y:S01]  /*57f0*/  ENDCOLLECTIVE ;  /* 0x000000000000791b */ /* 0x003fe20003800000 */
.L_x_13118:
[----:B------:R-:W-:Y:S05]  /*5800*/  BRA `(.L_x_13119) ;  /* 0xffffffc800e87947 */ /* 0x000fea000383ffff */
.L_x_13120:
        /* <DEDUP_REMOVED lines=15> */
.L_x_14389:


//--------------------- .text._ZN10layer_norm13ln_bwd_kernelINS_13Kernel_traitsIfffffjLj1024ELj1ELj4ELj1ELj16ENS_18Kernel_traits_baseILj1024EfffffjLj128EEEEELb0ELb1ELb1ELb0EEEvNS_9BwdParamsE --------------------------
	.section	.text._ZN10layer_norm13ln_bwd_kernelINS_13Kernel_traitsIfffffjLj1024ELj1ELj4ELj1ELj16ENS_18Kernel_traits_baseILj1024EfffffjLj128EEEEELb0ELb1ELb1ELb0EEEvNS_9BwdParamsE,"ax",@progbits
	.align	128
        .global         _ZN10layer_norm13ln_bwd_kernelINS_13Kernel_traitsIfffffjLj1024ELj1ELj4ELj1ELj16ENS_18Kernel_traits_baseILj1024EfffffjLj128EEEEELb0ELb1ELb1ELb0EEEvNS_9BwdParamsE
        .type           _ZN10layer_norm13ln_bwd_kernelINS_13Kernel_traitsIfffffjLj1024ELj1ELj4ELj1ELj16ENS_18Kernel_traits_baseILj1024EfffffjLj128EEEEELb0ELb1ELb1ELb0EEEvNS_9BwdParamsE,@function
        .size           _ZN10layer_norm13ln_bwd_kernelINS_13Kernel_traitsIfffffjLj1024ELj1ELj4ELj1ELj16ENS_18Kernel_traits_baseILj1024EfffffjLj128EEEEELb0ELb1ELb1ELb0EEEvNS_9BwdParamsE,(.L_x_14390 - _ZN10layer_norm13ln_bwd_kernelINS_13Kernel_traitsIfffffjLj1024ELj1ELj4ELj1ELj16ENS_18Kernel_traits_baseILj1024EfffffjLj128EEEEELb0ELb1ELb1ELb0EEEvNS_9BwdParamsE)
        .other          _ZN10layer_norm13ln_bwd_kernelINS_13Kernel_traitsIfffffjLj1024ELj1ELj4ELj1ELj16ENS_18Kernel_traits_baseILj1024EfffffjLj128EEEEELb0ELb1ELb1ELb0EEEvNS_9BwdParamsE,@"STO_CUDA_ENTRY STV_DEFAULT"
_ZN10layer_norm13ln_bwd_kernelINS_13Kernel_traitsIfffffjLj1024ELj1ELj4ELj1ELj16ENS_18Kernel_traits_baseILj1024EfffffjLj128EEEEELb0ELb1ELb1ELb0EEEvNS_9BwdParamsE:
.text._ZN10layer_norm13ln_bwd_kernelINS_13Kernel_traitsIfffffjLj1024ELj1ELj4ELj1ELj16ENS_18Kernel_traits_baseILj1024EfffffjLj128EEEEELb0ELb1ELb1ELb0EEEvNS_9BwdParamsE:
        /* <DEDUP_REMOVED lines=12> */
[----:B------:R-:W3:Y:S01]  /*00c0*/  LDL.64 R106, [R1+0x78] ;  /* 0x00007800016a7983 */ /* 0x000ee20000100a00 */
[----:B------:R-:W-:-:S03]  /*00d0*/  MOV R0, UR4 ;  /* 0x0000000400007c02 */ /* 0x000fc60008000f00 */
[----:B------:R-:W4:Y:S01]  /*00e0*/  LDL.64 R96, [R1+0x50] ;  /* 0x0000500001607983 */ /* 0x000f220000100a00 */
[----:B------:R-:W-:-:S03]  /*00f0*/  SHF.R.S32.HI R3, RZ, 0x1f, R0 ;  /* 0x0000001fff037819 */ /* 0x000fc60000011400 */
[----:B------:R-:W4:Y:S01]  /*0100*/  LDL.64 R98, [R1+0x58] ;  /* 0x0000580001627983 */ /* 0x000f220000100a00 */
[----:B------:R-:W-:-:S03]  /*0110*/  LEA.HI R3, R3, R0, RZ, 0x2 ;  /* 0x0000000003037211 */ /* 0x000fc600078f10ff */
[----:B------:R-:W4:Y:S01]  /*0120*/  LDL.64 R92, [R1+0x60] ;  /* 0x00006000015c7983 */ /* 0x000f220000100a00 */
[----:B0-----:R-:W-:-:S03]  /*0130*/  LOP3.LUT R2, R75, 0x1f, RZ, 0xc0, !PT ;  /* 0x0000001f4b027812 */ /* 0x001fc600078ec0ff */
[----:B------:R-:W4:Y:S01]  /*0140*/  LDL.64 R94, [R1+0x68] ;  /* 0x00006800015e7983 */ /* 0x000f220000100a00 */
[----:B------:R-:W-:-:S03]  /*0150*/  LOP3.LUT R6, R2, 0x1f, RZ, 0x3c, !PT ;  /* 0x0000001f02067812 */ /* 0x000fc600078e3cff */
[----:B------:R-:W4:Y:S01]  /*0160*/  LDL.64 R88, [R1+0x30] ;  /* 0x0000300001587983 */ /* 0x000f220000100a00 */
[----:B------:R-:W-:-:S03]  /*0170*/  LEA.HI.SX32 R3, R3, R6, 0x1e ;  /* 0x0000000603037211 */ /* 0x000fc600078ff2ff */
[----:B------:R-:W4:Y:S01]  /*0180*/  LDL.64 R90, [R1+0x38] ;  /* 0x00003800015a7983 */ /* 0x000f220000100a00 */
[----:B------:R-:W-:-:S03]  /*0190*/  LOP3.LUT P1, RZ, R3, 0xffffffe0, RZ, 0xc0, !PT ;  /* 0xffffffe003ff7812 */ /* 0x000fc6000782c0ff */
[----:B------:R-:W4:Y:S01]  /*01a0*/  LDL.64 R84, [R1+0x40] ;  /* 0x0000400001547983 */ /* 0x000f220000100a00 */
[C---:B------:R-:W-:Y:S02]  /*01b0*/  ISETP.GE.U32.AND P6, PT, R3.reuse, 0x40, PT ;  /* 0x000000400300780c */ /* 0x040fe40003fc6070 */
[----:B------:R-:W-:Y:S01]  /*01c0*/  ISETP.GE.U32.AND P5, PT, R3, 0x60, PT ;  /* 0x000000600300780c */ /* 0x000fe20003fa6070 */
[----:B------:R-:W4:Y:S04]  /*01d0*/  LDL.64 R86, [R1+0x48] ;  /* 0x0000480001567983 */ /* 0x000f280000100a00 */
[----:B------:R-:W4:Y:S02]  /*01e0*/  LDL.64 R80, [R1+0x10] ;  /* 0x0000100001507983 */ /* 0x000f240000100a00 */
[----:B------:R-:W0:Y:S01]  /*01f0*/  @P1 LDC.64 R6, c[0x0][0x260] ;  /* 0x00009800ff061b82 */ /* 0x000e220000000a00 */
[----:B------:R-:W-:Y:S01]  /*0200*/  @P1 LOP3.LUT R4, R4, 0x10, RZ, 0xfc, !PT ;  /* 0x0000001004041812 */ /* 0x000fe200078efcff */
[----:B------:R-:W4:Y:S04]  /*0210*/  LDL.64 R82, [R1+0x18] ;  /* 0x0000180001527983 */ /* 0x000f280000100a00 */
[----:B------:R-:W4:Y:S02]  /*0220*/  LDL.64 R76, [R1+0x20] ;  /* 0x00002000014c7983 */ /* 0x000f240000100a00 */
[----:B------:R-:W1:Y:S01]  /*0230*/  @P1 LDC.64 R8, c[0x0][0x278] ;  /* 0x00009e00ff081b82 */ /* 0x000e620000000a00 */
[----:B------:R-:W-:Y:S01]  /*0240*/  LOP3.LUT R4, R4, 0xfffffff7, RZ, 0xc0, !PT ;  /* 0xfffffff704047812 */ /* 0x000fe200078ec0ff */
[----:B------:R-:W4:Y:S06]  /*0250*/  LDL.64 R78, [R1+0x28] ;  /* 0x00002800014e7983 */ /* 0x000f2c0000100a00 */
[----:B------:R-:W1:Y:S01]  /*0260*/  @P6 LDC.64 R10, c[0x0][0x260] ;  /* 0x00009800ff0a6b82 */ /* 0x000e620000000a00 */
[----:B------:R-:W-:-:S07]  /*0270*/  @P6 LOP3.LUT R4, R4, 0x8, RZ, 0xfc, !PT ;  /* 0x0000000804046812 */ /* 0x000fce00078efcff */
[----:B------:R-:W1:Y:S01]  /*0280*/  @P6 LDC.64 R12, c[0x0][0x278] ;  /* 0x00009e00ff0c6b82 */ /* 0x000e620000000a00 */
[----:B------:R-:W-:Y:S02]  /*0290*/  ISETP.GE.U32.AND P4, PT, R3, 0x80, PT ;  /* 0x000000800300780c */ /* 0x000fe40003f86070 */
[----:B------:R-:W-:Y:S02]  /*02a0*/  LOP3.LUT R4, R4, 0xfffffffb, RZ, 0xc0, !PT ;  /* 0xfffffffb04047812 */ /* 0x000fe400078ec0ff */
[----:B------:R-:W-:Y:S02]  /*02b0*/  MOV R5, R2 ;  /* 0x0000000200057202 */ /* 0x000fe40000000f00 */
[----:B------:R-:W-:Y:S01]  /*02c0*/  @P5 LOP3.LUT R4, R4, 0x4, RZ, 0xfc, !PT ;  /* 0x0000000404045812 */ /* 0x000fe200078efcff */
[----:B------:R-:W-:Y:S01]  /*02d0*/  ULDC.64 UR4, c[0x0][0x208] ;  /* 0x0000820000047ab9 */ /* 0x000fe20000000a00 */
[----:B------:R-:W-:Y:S01]  /*02e0*/  P2R R74, PR, RZ, 0x40 ;  /* 0x00000040ff4a7803 */ /* 0x000fe20000000000 */
[C---:B0-----:R-:W-:Y:S01]  /*02f0*/  @P1 IMAD.WIDE.U32 R6, R5.reuse, 0x10, R6 ;  /* 0x0000001005061825 */ /* 0x041fe200078e0006 */
[----:B------:R-:W-:Y:S01]  /*0300*/  LOP3.LUT R4, R4, 0xfffffffd, RZ, 0xc0, !PT ;  /* 0xfffffffd04047812 */ /* 0x000fe200078ec0ff */
[----:B------:R-:W0:Y:S02]  /*0310*/  @P5 LDC.64 R18, c[0x0][0x260] ;  /* 0x00009800ff125b82 */ /* 0x000e240000000a00 */
[C---:B-1----:R-:W-:Y:S01]  /*0320*/  @P1 IMAD.WIDE.U32 R8, R5.reuse, 0x10, R8 ;  /* 0x0000001005081825 */ /* 0x042fe200078e0008 */
[----:B------:R-:W-:-:S02]  /*0330*/  @P1 LOP3.LUT R5, R5, 0x20, RZ, 0xfc, !PT ;  /* 0x0000002005051812 */ /* 0x000fc400078efcff */
[----:B------:R-:W-:-:S03]  /*0340*/  @P4 LOP3.LUT R4, R4, 0x2, RZ, 0xfc, !PT ;  /* 0x0000000204044812 */ /* 0x000fc600078efcff */
[C---:B------:R-:W-:Y:S01]  /*0350*/  @P6 IMAD.WIDE.U32 R14, R5.reuse, 0x10, R10 ;  /* 0x00000010050e6825 */ /* 0x040fe200078e000a */
[----:B------:R-:W1:Y:S03]  /*0360*/  @P5 LDC.64 R52, c[0x0][0x278] ;  /* 0x00009e00ff345b82 */ /* 0x000e660000000a00 */
[C---:B------:R-:W-:Y:S01]  /*0370*/  @P6 IMAD.WIDE.U32 R16, R5.reuse, 0x10, R12 ;  /* 0x0000001005106825 */ /* 0x040fe200078e000c */
[----:B------:R-:W-:Y:S02]  /*0380*/  @P6 IADD3 R5, R5, 0x20, RZ ;  /* 0x0000002005056810 */ /* 0x000fe40007ffe0ff */
[----:B------:R-:W-:Y:S02]  /*0390*/  LOP3.LUT P6, RZ, R4, 0x10, RZ, 0xc0, !PT ;  /* 0x0000001004ff7812 */ /* 0x000fe400078cc0ff */
[----:B------:R-:W1:Y:S08]  /*03a0*/  @P4 LDC.64 R54, c[0x0][0x260] ;  /* 0x00009800ff364b82 */ /* 0x000e700000000a00 */
[----:B------:R-:W1:Y:S03]  /*03b0*/  @P4 LDC.64 R56, c[0x0][0x278] ;  /* 0x00009e00ff384b82 */ /* 0x000e660000000a00 */
[----:B--2---:R-:W2:Y:S04]  /*03c0*/  @P6 LDG.E.128 R100, desc[UR4][R8.64] ;  /* 0x0000000408646981 */ /* 0x004ea8000c1e1d00 */
[----:B---3--:R-:W3:Y:S01]  /*03d0*/  @P6 LDG.E.128 R104, desc[UR4][R6.64] ;  /* 0x0000000406686981 */ /* 0x008ee2000c1e1d00 */
[----:B0-----:R-:W-:-:S04]  /*03e0*/  @P5 IMAD.WIDE.U32 R18, R5, 0x10, R18 ;  /* 0x0000001005125825 */ /* 0x001fc800078e0012 */
[C---:B-1----:R-:W-:Y:S01]  /*03f0*/  @P5 IMAD.WIDE.U32 R52, R5.reuse, 0x10, R52 ;  /* 0x0000001005345825 */ /* 0x042fe200078e0034 */
[----:B------:R-:W-:-:S05]  /*0400*/  @P5 IADD3 R5, R5, 0x20, RZ ;  /* 0x0000002005055810 */ /* 0x000fca0007ffe0ff */
[----:B------:R-:W-:-:S04]  /*0410*/  @P4 IMAD.WIDE.U32 R54, R5, 0x10, R54 ;  /* 0x0000001005364825 */ /* 0x000fc800078e0036 */
[----:B------:R-:W-:Y:S01]  /*0420*/  @P4 IMAD.WIDE.U32 R56, R5, 0x10, R56 ;  /* 0x0000001005384825 */ /* 0x000fe200078e0038 */
[----:B----4-:R-:W4:Y:S04]  /*0430*/  @P5 LDG.E.128 R88, desc[UR4][R18.64] ;  /* 0x0000000412585981 */ /* 0x010f28000c1e1d00 */
[----:B------:R0:W4:Y:S04]  /*0440*/  @P5 LDG.E.128 R84, desc[UR4][R52.64] ;  /* 0x0000000434545981 */ /* 0x000128000c1e1d00 */
[----:B------:R1:W4:Y:S04]  /*0450*/  @P4 LDG.E.128 R80, desc[UR4][R54.64] ;  /* 0x0000000436504981 */ /* 0x000328000c1e1d00 */
[----:B------:R1:W4:Y:S04]  /*0460*/  @P4 LDG.E.128 R76, desc[UR4][R56.64] ;  /* 0x00000004384c4981 */ /* 0x000328000c1e1d00 */
[----:B--2---:R2:W-:Y:S04]  /*0470*/  @P6 STL.64 [R1+0x80], R100 ;  /* 0x0000806401006387 */ /* 0x0045e80000100a00 */
[----:B------:R2:W-:Y:S04]  /*0480*/  @P6 STL.64 [R1+0x88], R102 ;  /* 0x0000886601006387 */ /* 0x0005e80000100a00 */
[----:B---3--:R3:W-:Y:S04]  /*0490*/  @P6 STL.64 [R1+0x70], R104 ;  /* 0x0000706801006387 */ /* 0x0087e80000100a00 */
[----:B------:R3:W-:Y:S01]  /*04a0*/  @P6 STL.64 [R1+0x78], R106 ;  /* 0x0000786a01006387 */ /* 0x0007e20000100a00 */
[----:B------:R-:W-:-:S13]  /*04b0*/  ISETP.NE.AND P6, PT, R74, RZ, PT ;  /* 0x000000ff4a00720c */ /* 0x000fda0003fc5270 */
[----:B------:R-:W4:Y:S04]  /*04c0*/  @P6 LDG.E.128 R96, desc[UR4][R14.64] ;  /* 0x000000040e606981 */ /* 0x000f28000c1e1d00 */
[----:B------:R-:W4:Y:S01]  /*04d0*/  @P6 LDG.E.128 R92, desc[UR4][R16.64] ;  /* 0x00000004105c6981 */ /* 0x000f22000c1e1d00 */
[C---:B------:R-:W-:Y:S02]  /*04e0*/  ISETP.GE.U32.AND P0, PT, R3.reuse, 0xa0, PT ;  /* 0x000000a00300780c */ /* 0x040fe40003f06070 */
[C---:B------:R-:W-:Y:S02]  /*04f0*/  ISETP.GE.U32.AND P1, PT, R3.reuse, 0xc0, PT ;  /* 0x000000c00300780c */ /* 0x040fe40003f26070 */
[C---:B------:R-:W-:Y:S02]  /*0500*/  ISETP.GE.U32.AND P2, PT, R3.reuse, 0xe0, PT ;  /* 0x000000e00300780c */ /* 0x040fe40003f46070 */
[----:B------:R-:W-:-:S07]  /*0510*/  ISETP.GE.U32.AND P3, PT, R3, 0x100, PT ;  /* 0x000001000300780c */ /* 0x000fce0003f66070 */
[----:B------:R-:W0:Y:S08]  /*0520*/  @P0 LDC.64 R10, c[0x0][0x260] ;  /* 0x00009800ff0a0b82 */ /* 0x000e300000000a00 */
[----:B------:R-:W1:Y:S08]  /*0530*/  @P0 LDC.64 R12, c[0x0][0x278] ;  /* 0x00009e00ff0c0b82 */ /* 0x000e700000000a00 */
[----:B------:R-:W2:Y:S08]  /*0540*/  @P1 LDC.64 R62, c[0x0][0x260] ;  /* 0x00009800ff3e1b82 */ /* 0x000eb00000000a00 */
[----:B------:R-:W3:Y:S01]  /*0550*/  @P1 LDC.64 R64, c[0x0][0x278] ;  /* 0x00009e00ff401b82 */ /* 0x000ee20000000a00 */
[----:B------:R-:W3:Y:S07]  /*0560*/  S2R R6, SR_CTAID.X ;  /* 0x0000000000067919 */ /* 0x000eee0000002500 */
[----:B------:R-:W3:Y:S01]  /*0570*/  @P2 LDC.64 R66, c[0x0][0x260] ;  /* 0x00009800ff422b82 */ /* 0x000ee20000000a00 */
[----:B------:R-:W-:-:S07]  /*0580*/  @P4 IADD3 R5, R5, 0x20, RZ ;  /* 0x0000002005054810 */ /* 0x000fce0007ffe0ff */
[----:B------:R-:W3:Y:S01]  /*0590*/  @P2 LDC.64 R68, c[0x0][0x278] ;  /* 0x00009e00ff442b82 */ /* 0x000ee20000000a00 */
[----:B0-----:R-:W-:-:S07]  /*05a0*/  @P0 IMAD.WIDE.U32 R58, R5, 0x10, R10 ;  /* 0x00000010053a0825 */ /* 0x001fce00078e000a */
[----:B------:R-:W0:Y:S01]  /*05b0*/  @P3 LDC.64 R70, c[0x0][0x260] ;  /* 0x00009800ff463b82 */ /* 0x000e220000000a00 */
[----:B-1----:R-:W-:-:S07]  /*05c0*/  @P0 IMAD.WIDE.U32 R60, R5, 0x10, R12 ;  /* 0x00000010053c0825 */ /* 0x002fce00078e000c */
[----:B------:R-:W1:Y:S01]  /*05d0*/  @P3 LDC.64 R72, c[0x0][0x278] ;  /* 0x00009e00ff483b82 */ /* 0x000e620000000a00 */
[----:B------:R-:W-:Y:S01]  /*05e0*/  @P0 IADD3 R5, R5, 0x20, RZ ;  /* 0x0000002005050810 */ /* 0x000fe20007ffe0ff */
[----:B------:R-:W-:Y:S01]  /*05f0*/  BSSY B0, `(.L_x_13121) ;  /* 0x000057f000007945 */ /* 0x000fe20003800000 */
[----:B------:R-:W-:Y:S01]  /*0600*/  LOP3.LUT R4, R4, 0xffffffdf, RZ, 0xc0, !PT ;  /* 0xffffffdf04047812 */ /* 0x000fe200078ec0ff */
[----:B------:R1:W5:Y:S02]  /*0610*/  @P0 LDG.E.128 R20, desc[UR4][R58.64] ;  /* 0x000000043a140981 */ /* 0x000364000c1e1d00 */
[C---:B--2---:R-:W-:Y:S01]  /*0620*/  @P1 IMAD.WIDE.U32 R62, R5.reuse, 0x10, R62 ;  /* 0x00000010053e1825 */ /* 0x044fe200078e003e */
[----:B------:R-:W-:Y:S01]  /*0630*/  CS2R R52, SRZ ;  /* 0x0000000000347805 */ /* 0x000fe2000001ff00 */
[----:B------:R2:W5:Y:S02]  /*0640*/  @P0 LDG.E.128 R24, desc[UR4][R60.64] ;  /* 0x000000043c180981 */ /* 0x000564000c1e1d00 */
[C---:B---3--:R-:W-:Y:S01]  /*0650*/  @P1 IMAD.WIDE.U32 R64, R5.reuse, 0x10, R64 ;  /* 0x0000001005401825 */ /* 0x048fe200078e0040 */
[----:B------:R-:W-:Y:S01]  /*0660*/  @P1 IADD3 R5, R5, 0x20, RZ ;  /* 0x0000002005051810 */ /* 0x000fe20007ffe0ff */
[----:B------:R3:W5:Y:S04]  /*0670*/  @P1 LDG.E.128 R28, desc[UR4][R62.64] ;  /* 0x000000043e1c1981 */ /* 0x000768000c1e1d00 */
[C---:B------:R-:W-:Y:S01]  /*0680*/  @P2 IMAD.WIDE.U32 R66, R5.reuse, 0x10, R66 ;  /* 0x0000001005422825 */ /* 0x040fe200078e0042 */
[----:B------:R-:W-:Y:S01]  /*0690*/  @P3 LOP3.LUT R4, R4, 0x20, RZ, 0xfc, !PT ;  /* 0x0000002004043812 */ /* 0x000fe200078efcff */
[----:B------:R3:W5:Y:S02]  /*06a0*/  @P1 LDG.E.128 R32, desc[UR4][R64.64] ;  /* 0x0000000440201981 */ /* 0x000764000c1e1d00 */
[C---:B------:R-:W-:Y:S01]  /*06b0*/  @P2 IMAD.WIDE.U32 R68, R5.reuse, 0x10, R68 ;  /* 0x0000001005442825 */ /* 0x040fe200078e0044 */
[----:B------:R-:W-:Y:S01]  /*06c0*/  @P2 IADD3 R5, R5, 0x20, RZ ;  /* 0x0000002005052810 */ /* 0x000fe20007ffe0ff */
[----:B------:R3:W5:Y:S04]  /*06d0*/  @P2 LDG.E.128 R36, desc[UR4][R66.64] ;  /* 0x0000000442242981 */ /* 0x000768000c1e1d00 */
[C---:B0-----:R-:W-:Y:S01]  /*06e0*/  @P3 IMAD.WIDE.U32 R10, R5.reuse, 0x10, R70 ;  /* 0x00000010050a3825 */ /* 0x041fe200078e0046 */
[----:B------:R0:W5:Y:S03]  /*06f0*/  @P2 LDG.E.128 R40, desc[UR4][R68.64] ;  /* 0x0000000444282981 */ /* 0x000166000c1e1d00 */
[----:B-1----:R-:W-:Y:S01]  /*0700*/  @P3 IMAD.WIDE.U32 R12, R5, 0x10, R72 ;  /* 0x00000010050c3825 */ /* 0x002fe200078e0048 */
[----:B------:R-:W-:Y:S01]  /*0710*/  SHF.R.U32.HI R5, RZ, 0x5, R75 ;  /* 0x00000005ff057819 */ /* 0x000fe2000001164b */
[----:B------:R1:W5:Y:S03]  /*0720*/  @P3 LDG.E.128 R44, desc[UR4][R10.64] ;  /* 0x000000040a2c3981 */ /* 0x000366000c1e1d00 */
[----:B------:R-:W-:Y:S01]  /*0730*/  LEA R5, R6, R5, 0x2 ;  /* 0x0000000506057211 */ /* 0x000fe200078e10ff */
[----:B------:R1:W5:Y:S03]  /*0740*/  @P3 LDG.E.128 R48, desc[UR4][R12.64] ;  /* 0x000000040c303981 */ /* 0x000366000c1e1d00 */
[----:B------:R-:W-:-:S02]  /*0750*/  ISETP.GE.AND P3, PT, R5, UR6, PT ;  /* 0x0000000605007c0c */ /* 0x000fc4000bf66270 */
[----:B------:R-:W-:Y:S02]  /*0760*/  CS2R R54, SRZ ;  /* 0x0000000000367805 */ /* 0x000fe4000001ff00 */
[----:B------:R-:W-:Y:S02]  /*0770*/  CS2R R56, SRZ ;  /* 0x0000000000387805 */ /* 0x000fe4000001ff00 */
[----:B------:R-:W-:Y:S02]  /*0780*/  CS2R R58, SRZ ;  /* 0x00000000003a7805 */ /* 0x000fe4000001ff00 */
[----:B--2---:R-:W-:Y:S02]  /*0790*/  CS2R R60, SRZ ;  /* 0x00000000003c7805 */ /* 0x004fe4000001ff00 */
[----:B---3--:R-:W-:Y:S02]  /*07a0*/  CS2R R62, SRZ ;  /* 0x00000000003e7805 */ /* 0x008fe4000001ff00 */
[----:B------:R-:W-:-:S02]  /*07b0*/  CS2R R64, SRZ ;  /* 0x0000000000407805 */ /* 0x000fc4000001ff00 */
[----:B------:R-:W-:Y:S02]  /*07c0*/  CS2R R66, SRZ ;  /* 0x0000000000427805 */ /* 0x000fe4000001ff00 */
        /* <DEDUP_REMOVED lines=28> */
[----:B----4-:R-:W-:Y:S04]  /*0990*/  @P6 STL.64 [R1+0x50], R96 ;  /* 0x0000506001006387 */ /* 0x010fe80000100a00 */
[----:B------:R-:W-:Y:S04]  /*09a0*/  @P6 STL.64 [R1+0x58], R98 ;  /* 0x0000586201006387 */ /* 0x000fe80000100a00 */
[----:B------:R-:W-:Y:S04]  /*09b0*/  @P6 STL.64 [R1+0x60], R92 ;  /* 0x0000605c01006387 */ /* 0x000fe80000100a00 */
[----:B------:R-:W-:Y:S04]  /*09c0*/  @P6 STL.64 [R1+0x68], R94 ;  /* 0x0000685e01006387 */ /* 0x000fe80000100a00 */
[----:B------:R0:W-:Y:S04]  /*09d0*/  @P5 STL.64 [R1+0x30], R88 ;  /* 0x0000305801005387 */ /* 0x0001e80000100a00 */
[----:B------:R-:W-:Y:S04]  /*09e0*/  @P5 STL.64 [R1+0x38], R90 ;  /* 0x0000385a01005387 */ /* 0x000fe80000100a00 */
[----:B------:R2:W-:Y:S04]  /*09f0*/  @P5 STL.64 [R1+0x40], R84 ;  /* 0x0000405401005387 */ /* 0x0005e80000100a00 */
[----:B------:R3:W-:Y:S04]  /*0a00*/  @P5 STL.64 [R1+0x48], R86 ;  /* 0x0000485601005387 */ /* 0x0007e80000100a00 */
[----:B------:R4:W-:Y:S01]  /*0a10*/  @P4 STL.64 [R1+0x10], R80 ;  /* 0x0000105001004387 */ /* 0x0009e20000100a00 */
[----:B0-----:R-:W-:-:S03]  /*0a20*/  CS2R R88, SRZ ;  /* 0x0000000000587805 */ /* 0x001fc6000001ff00 */
[----:B------:R0:W-:Y:S01]  /*0a30*/  @P4 STL.64 [R1+0x18], R82 ;  /* 0x0000185201004387 */ /* 0x0001e20000100a00 */
[----:B--2---:R-:W-:Y:S02]  /*0a40*/  CS2R R84, SRZ ;  /* 0x0000000000547805 */ /* 0x004fe4000001ff00 */
[----:B------:R-:W-:Y:S01]  /*0a50*/  CS2R R90, SRZ ;  /* 0x00000000005a7805 */ /* 0x000fe2000001ff00 */
[----:B------:R2:W-:Y:S01]  /*0a60*/  @P4 STL.64 [R1+0x20], R76 ;  /* 0x0000204c01004387 */ /* 0x0005e20000100a00 */
[----:B---3--:R-:W-:Y:S02]  /*0a70*/  CS2R R86, SRZ ;  /* 0x0000000000567805 */ /* 0x008fe4000001ff00 */
[----:B------:R-:W-:Y:S02]  /*0a80*/  CS2R R92, SRZ ;  /* 0x00000000005c7805 */ /* 0x000fe4000001ff00 */
[----:B------:R-:W-:Y:S01]  /*0a90*/  CS2R R94, SRZ ;  /* 0x00000000005e7805 */ /* 0x000fe2000001ff00 */
[----:B------:R3:W-:Y:S01]  /*0aa0*/  @P4 STL.64 [R1+0x28], R78 ;  /* 0x0000284e01004387 */ /* 0x0007e20000100a00 */
[----:B----4-:R-:W-:-:S02]  /*0ab0*/  CS2R R80, SRZ ;  /* 0x0000000000507805 */ /* 0x010fc4000001ff00 */
[----:B------:R-:W-:Y:S02]  /*0ac0*/  CS2R R96, SRZ ;  /* 0x0000000000607805 */ /* 0x000fe4000001ff00 */
[----:B------:R-:W-:Y:S02]  /*0ad0*/  CS2R R98, SRZ ;  /* 0x0000000000627805 */ /* 0x000fe4000001ff00 */
[----:B0-----:R-:W-:Y:S02]  /*0ae0*/  CS2R R82, SRZ ;  /* 0x0000000000527805 */ /* 0x001fe4000001ff00 */
[----:B--2---:R-:W-:Y:S02]  /*0af0*/  CS2R R76, SRZ ;  /* 0x00000000004c7805 */ /* 0x004fe4000001ff00 */
[----:B---3--:R-:W-:Y:S01]  /*0b00*/  CS2R R78, SRZ ;  /* 0x00000000004e7805 */ /* 0x008fe2000001ff00 */
[----:B-1----:R-:W-:Y:S06]  /*0b10*/  @P3 BRA `(.L_x_13122) ;  /* 0x0000005000b03947 */ /* 0x002fec0003800000 */
[----:B------:R-:W-:Y:S01]  /*0b20*/  ULDC.64 UR6, c[0x0][0x2c8] ;  /* 0x0000b20000067ab9 */ /* 0x000fe20000000a00 */
[----:B------:R-:W-:Y:S01]  /*0b30*/  LOP3.LUT R4, R4, 0xffffffbf, RZ, 0xc0, !PT ;  /* 0xffffffbf04047812 */ /* 0x000fe200078ec0ff */
[----:B------:R-:W-:Y:S01]  /*0b40*/  HFMA2.MMA R53, -RZ, RZ, 0, 0 ;  /* 0x00000000ff357435 */ /* 0x000fe200000001ff */
[----:B------:R-:W-:-:S04]  /*0b50*/  ISETP.NE.U32.AND P3, PT, RZ, UR6, PT ;  /* 0x00000006ff007c0c */ /* 0x000fc8000bf65070 */
[----:B------:R-:W-:-:S04]  /*0b60*/  ISETP.NE.AND.EX P3, PT, RZ, UR7, PT, P3 ;  /* 0x00000007ff007c0c */ /* 0x000fc8000bf65330 */
[----:B------:R-:W-:Y:S02]  /*0b70*/  ISETP.LT.U32.OR P3, PT, R3, 0x100, !P3 ;  /* 0x000001000300780c */ /* 0x000fe40005f61470 */
[----:B------:R-:W-:-:S11]  /*0b80*/  MOV R3, R5 ;  /* 0x0000000500037202 */ /* 0x000fd60000000f00 */
[----:B------:R-:W-:-:S07]  /*0b90*/  @P3 LOP3.LUT R4, R4, 0x40, RZ, 0xfc, !PT ;  /* 0x0000004004043812 */ /* 0x000fce00078efcff */
.L_x_13244:
[----:B0-----:R-:W0:Y:S08]  /*0ba0*/  LDC.64 R192, c[0x0][0x288] ;  /* 0x0000a200ffc07b82 */ /* 0x001e300000000a00 */
[----:B--234-:R-:W1:Y:S08]  /*0bb0*/  LDC.64 R194, c[0x0][0x258] ;  /* 0x00009600ffc27b82 */ /* 0x01ce700000000a00 */
[----:B------:R-:W2:Y:S01]  /*0bc0*/  LDC.64 R200, c[0x0][0x280] ;  /* 0x0000a000ffc87b82 */ /* 0x000ea20000000a00 */
[----:B0-----:R-:W-:-:S07]  /*0bd0*/  IMAD.WIDE R192, R3, 0x4, R192 ;  /* 0x0000000403c07825 */ /* 0x001fce00078e02c0 */
[----:B------:R-:W0:Y:S01]  /*0be0*/  LDC.64 R196, c[0x0][0x250] ;  /* 0x00009400ffc47b82 */ /* 0x000e220000000a00 */
[----:B------:R2:W3:Y:S01]  /*0bf0*/  LDG.E R198, desc[UR4][R192.64] ;  /* 0x00000004c0c67981 */ /* 0x0004e2000c1e1900 */
[----:B-1----:R-:W-:-:S05]  /*0c00*/  IMAD.WIDE R194, R3, 0x4, R194 ;  /* 0x0000000403c27825 */ /* 0x002fca00078e02c2 */
[----:B-----5:R-:W5:Y:S01]  /*0c10*/  LDG.E R5, desc[UR4][R194.64] ;  /* 0x00000004c2057981 */ /* 0x020f62000c1e1900 */
[----:B--2---:R-:W-:-:S05]  /*0c20*/  IMAD.WIDE R192, R3, 0x4, R200 ;  /* 0x0000000403c07825 */ /* 0x004fca00078e02c8 */
[----:B------:R-:W2:Y:S01]  /*0c30*/  LDG.E R194, desc[UR4][R192.64] ;  /* 0x00000004c0c27981 */ /* 0x000ea2000c1e1900 */
[----:B0-----:R-:W-:Y:S01]  /*0c40*/  IMAD.WIDE R196, R3, 0x4, R196 ;  /* 0x0000000403c47825 */ /* 0x001fe200078e02c4 */
[----:B------:R-:W0:Y:S01]  /*0c50*/  S2R R199, SR_TID.X ;  /* 0x0000000000c77919 */ /* 0x000e220000002100 */
[----:B------:R-:W-:-:S03]  /*0c60*/  MOV R0, UR9 ;  /* 0x0000000900007c02 */ /* 0x000fc60008000f00 */
[----:B------:R1:W5:Y:S02]  /*0c70*/  LDG.E R203, desc[UR4][R196.64] ;  /* 0x00000004c4cb7981 */ /* 0x000364000c1e1900 */
[----:B------:R-:W-:Y:S01]  /*0c80*/  IMAD R2, R3, R0, RZ ;  /* 0x0000000003027224 */ /* 0x000fe200078e02ff */
[----:B-1----:R-:W1:Y:S04]  /*0c90*/  LDC.64 R196, c[0x0][0x2c8] ;  /* 0x0000b200ffc47b82 */ /* 0x002e680000000a00 */
[----:B------:R-:W-:-:S04]  /*0ca0*/  SHF.R.S32.HI R6, RZ, 0x1f, R2 ;  /* 0x0000001fff067819 */ /* 0x000fc80000011402 */
[----:B------:R-:W-:Y:S01]  /*0cb0*/  LEA.HI R6, R6, R2, RZ, 0x2 ;  /* 0x0000000206067211 */ /* 0x000fe200078f10ff */
[----:B------:R-:W-:Y:S01]  /*0cc0*/  BSSY B1, `(.L_x_13123) ;  /* 0x00001e3000017945 */ /* 0x000fe20003800000 */
[----:B0-----:R-:W-:-:S04]  /*0cd0*/  LOP3.LUT R2, R199, 0x1f, RZ, 0xc0, !PT ;  /* 0x0000001fc7027812 */ /* 0x001fc800078ec0ff */
[----:B------:R-:W-:-:S05]  /*0ce0*/  LEA.HI.SX32 R6, R6, R2, 0x1e ;  /* 0x0000000206067211 */ /* 0x000fca00078ff2ff */
[----:B-1----:R-:W-:Y:S01]  /*0cf0*/  IMAD.WIDE.U32 R192, R6, 0x10, R196 ;  /* 0x0000001006c07825 */ /* 0x002fe200078e00c4 */
[----:B---3--:R-:W-:Y:S01]  /*0d00*/  ISETP.GT.AND P3, PT, R198, RZ, PT ;  /* 0x000000ffc600720c */ /* 0x008fe20003f64270 */
[----:B--2---:R0:W-:-:S12]  /*0d10*/  STL [R1+0x4], R194 ;  /* 0x000004c201007387 */ /* 0x0041d80000100800 */
[----:B------:R-:W-:Y:S05]  /*0d20*/  @P3 BRA `(.L_x_13124) ;  /* 0x0000000400283947 */ /* 0x000fea0003800000 */
[----:B------:R-:W-:Y:S01]  /*0d30*/  LOP3.LUT P4, RZ, R4, 0x10, RZ, 0xc0, !PT ;  /* 0x0000001004ff7812 */ /* 0x000fe2000788c0ff */
[----:B------:R-:W-:Y:S01]  /*0d40*/  BSSY B2, `(.L_x_13125) ;  /* 0x0000008000027945 */ /* 0x000fe20003800000 */
[----:B0-----:R-:W-:-:S11]  /*0d50*/  MOV R194, R6 ;  /* 0x0000000600c27202 */ /* 0x001fd60000000f00 */
[----:B------:R-:W-:Y:S05]  /*0d60*/  @!P4 BRA `(.L_x_13126) ;  /* 0x000000000014c947 */ /* 0x000fea0003800000 */
[----:B------:R-:W-:-:S04]  /*0d70*/  ISETP.NE.U32.AND P4, PT, RZ, UR14, PT ;  /* 0x0000000eff007c0c */ /* 0x000fc8000bf85070 */
[----:B------:R-:W-:-:S13]  /*0d80*/  ISETP.NE.AND.EX P4, PT, RZ, UR15, PT, P4 ;  /* 0x0000000fff007c0c */ /* 0x000fda000bf85340 */
[----:B------:R-:W-:Y:S05]  /*0d90*/  @!P4 BRA `(.L_x_13127) ;  /* 0x000000000004c947 */ /* 0x000fea0003800000 */
[----:B------:R0:W5:Y:S02]  /*0da0*/  LDG.E.128 R140, desc[UR4][R192.64] ;  /* 0x00000004c08c7981 */ /* 0x000164000c1e1d00 */
.L_x_13127:
[----:B------:R-:W-:-:S07]  /*0db0*/  IADD3 R194, R6, 0x20, RZ ;  /* 0x0000002006c27810 */ /* 0x000fce0007ffe0ff */
.L_x_13126:
[----:B------:R-:W-:Y:S05]  /*0dc0*/  BSYNC B2 ;  /* 0x0000000000027941 */ /* 0x000fea0003800000 */
.L_x_13125:
        /* <DEDUP_REMOVED lines=8> */
.L_x_13130:
[----:B------:R-:W-:-:S07]  /*0e50*/  IADD3 R194, R194, 0x20, RZ ;  /* 0x00000020c2c27810 */ /* 0x000fce0007ffe0ff */
.L_x_13129:
[----:B------:R-:W-:Y:S05]  /*0e60*/  BSYNC B2 ;  /* 0x0000000000027941 */ /* 0x000fea0003800000 */
.L_x_13128:
        /* <DEDUP_REMOVED lines=8> */
.L_x_13133:
[----:B------:R-:W-:-:S07]  /*0ef0*/  IADD3 R194, R194, 0x20, RZ ;  /* 0x00000020c2c27810 */ /* 0x000fce0007ffe0ff */
.L_x_13132:
[----:B------:R-:W-:Y:S05]  /*0f00*/  BSYNC B2 ;  /* 0x0000000000027941 */ /* 0x000fea0003800000 */
.L_x_13131:
        /* <DEDUP_REMOVED lines=8> */
.L_x_13136:
[----:B------:R-:W-:-:S07]  /*0f90*/  IADD3 R194, R194, 0x20, RZ ;  /* 0x00000020c2c27810 */ /* 0x000fce0007ffe0ff */
.L_x_13135:
[----:B------:R-:W-:Y:S05]  /*0fa0*/  BSYNC B2 ;  /* 0x0000000000027941 */ /* 0x000fea0003800000 */
.L_x_13134:
[----:B------:R-:W-:Y:S04]  /*0fb0*/  BSSY B2, `(.L_x_13137) ;  /* 0x0000008000027945 */ /* 0x000fe80003800000 */
[----:B------:R-:W-:Y:S05]  /*0fc0*/  @!P0 BRA `(.L_x_13138) ;  /* 0x0000000000188947 */ /* 0x000fea0003800000 */
[----:B------:R-:W-:-:S04]  /*0fd0*/  ISETP.NE.U32.AND P4, PT, RZ, UR14, PT ;  /* 0x0000000eff007c0c */ /* 0x000fc8000bf85070 */
[----:B------:R-:W-:-:S13]  /*0fe0*/  ISETP.NE.AND.EX P4, PT, RZ, UR15, PT, P4 ;  /* 0x0000000fff007c0c */ /* 0x000fda000bf85340 */
[----:B------:R-:W-:Y:S05]  /*0ff0*/  @!P4 BRA `(.L_x_13139) ;  /* 0x000000000008c947 */ /* 0x000fea0003800000 */
[----:B------:R-:W-:-:S06]  /*1000*/  IMAD.WIDE.U32 R156, R194, 0x10, R196 ;  /* 0x00000010c29c7825 */ /* 0x000fcc00078e00c4 */
[----:B------:R-:W5:Y:S02]  /*1010*/  LDG.E.128 R156, desc[UR4][R156.64] ;  /* 0x000000049c9c7981 */ /* 0x000f64000c1e1d00 */
.L_x_13139:
[----:B------:R-:W-:-:S07]  /*1020*/  IADD3 R194, R194, 0x20, RZ ;  /* 0x00000020c2c27810 */ /* 0x000fce0007ffe0ff */
.L_x_13138:
[----:B------:R-:W-:Y:S05]  /*1030*/  BSYNC B2 ;  /* 0x0000000000027941 */ /* 0x000fea0003800000 */
.L_x_13137:
[----:B------:R-:W-:Y:S04]  /*1040*/  BSSY B2, `(.L_x_13140) ;  /* 0x0000008000027945 */ /* 0x000fe80003800000 */
[----:B------:R-:W-:Y:S05]  /*1050*/  @!P1 BRA `(.L_x_13141) ;  /* 0x0000000000189947 */ /* 0x000fea0003800000 */
[----:B------:R-:W-:-:S04]  /*1060*/  ISETP.NE.U32.AND P4, PT, RZ, UR14, PT ;  /* 0x0000000eff007c0c */ /* 0x000fc8000bf85070 */
[----:B------:R-:W-:-:S13]  /*1070*/  ISETP.NE.AND.EX P4, PT, RZ, UR15, PT, P4 ;  /* 0x0000000fff007c0c */ /* 0x000fda000bf85340 */
[----:B------:R-:W-:Y:S05]  /*1080*/  @!P4 BRA `(.L_x_13142) ;  /* 0x000000000008c947 */ /* 0x000fea0003800000 */
[----:B------:R-:W-:-:S06]  /*1090*/  IMAD.WIDE.U32 R160, R194, 0x10, R196 ;  /* 0x00000010c2a07825 */ /* 0x000fcc00078e00c4 */
[----:B------:R-:W5:Y:S02]  /*10a0*/  LDG.E.128 R160, desc[UR4][R160.64] ;  /* 0x00000004a0a07981 */ /* 0x000f64000c1e1d00 */
.L_x_13142:
[----:B------:R-:W-:-:S07]  /*10b0*/  IADD3 R194, R194, 0x20, RZ ;  /* 0x00000020c2c27810 */ /* 0x000fce0007ffe0ff */
.L_x_13141:
[----:B------:R-:W-:Y:S05]  /*10c0*/  BSYNC B2 ;  /* 0x0000000000027941 */ /* 0x000fea0003800000 */
.L_x_13140:
[----:B------:R-:W-:Y:S04]  /*10d0*/  BSSY B2, `(.L_x_13143) ;  /* 0x0000008000027945 */ /* 0x000fe80003800000 */
[----:B------:R-:W-:Y:S05]  /*10e0*/  @!P2 BRA `(.L_x_13144) ;  /* 0x000000000018a947 */ /* 0x000fea0003800000 */
[----:B------:R-:W-:-:S04]  /*10f0*/  ISETP.NE.U32.AND P4, PT, RZ, UR14, PT ;  /* 0x0000000eff007c0c */ /* 0x000fc8000bf85070 */
[----:B------:R-:W-:-:S13]  /*1100*/  ISETP.NE.AND.EX P4, PT, RZ, UR15, PT, P4 ;  /* 0x0000000fff007c0c */ /* 0x000fda000bf85340 */
[----:B------:R-:W-:Y:S05]  /*1110*/  @!P4 BRA `(.L_x_13145) ;  /* 0x000000000008c947 */ /* 0x000fea0003800000 */
[----:B------:R-:W-:-:S06]  /*1120*/  IMAD.WIDE.U32 R164, R194, 0x10, R196 ;  /* 0x00000010c2a47825 */ /* 0x000fcc00078e00c4 */
[----:B------:R-:W5:Y:S02]  /*1130*/  LDG.E.128 R164, desc[UR4][R164.64] ;  /* 0x00000004a4a47981 */ /* 0x000f64000c1e1d00 */
.L_x_13145:
[----:B------:R-:W-:-:S07]  /*1140*/  IADD3 R194, R194, 0x20, RZ ;  /* 0x00000020c2c27810 */ /* 0x000fce0007ffe0ff */
.L_x_13144:
[----:B------:R-:W-:Y:S05]  /*1150*/  BSYNC B2 ;  /* 0x0000000000027941 */ /* 0x000fea0003800000 */
.L_x_13143:
[----:B------:R-:W-:Y:S01]  /*1160*/  LOP3.LUT P4, RZ, R4, 0x40, RZ, 0xc0, !PT ;  /* 0x0000004004ff7812 */ /* 0x000fe2000788c0ff */
[----:B------:R-:W-:Y:S01]  /*1170*/  HFMA2.MMA R202, -RZ, RZ, 0, 0 ;  /* 0x00000000ffca7435 */ /* 0x000fe200000001ff */
[----:B------:R-:W-:-:S11]  /*1180*/  MOV R201, RZ ;  /* 0x000000ff00c97202 */ /* 0x000fd60000000f00 */
[----:B------:R-:W-:Y:S05]  /*1190*/  @P4 BRA `(.L_x_13146) ;  /* 0x0000001800544947 */ /* 0x000fea0003800000 */
[----:B------:R-:W-:-:S06]  /*11a0*/  IMAD.WIDE.U32 R168, R194, 0x10, R196 ;  /* 0x00000010c2a87825 */ /* 0x000fcc00078e00c4 */
[----:B------:R-:W5:Y:S01]  /*11b0*/  LDG.E.128 R168, desc[UR4][R168.64] ;  /* 0x00000004a8a87981 */ /* 0x000f62000c1e1d00 */
[----:B------:R-:W-:Y:S05]  /*11c0*/  BRA `(.L_x_13146) ;  /* 0x0000001800487947 */ /* 0x000fea0003800000 */
.L_x_13124:
[----:B0-----:R-:W-:Y:S01]  /*11d0*/  IADD3 R194, R198, -0x1, RZ ;  /* 0xffffffffc6c27810 */ /* 0x001fe20007ffe0ff */
        /* <DEDUP_REMOVED lines=10> */
[----:B------:R-:W-:Y:S01]  /*1280*/  ISETP.NE.U32.AND P4, PT, RZ, UR14, PT ;  /* 0x0000000eff007c0c */ /* 0x000fe2000bf85070 */
[----:B------:R-:W0:Y:S01]  /*1290*/  LDC.64 R194, c[0x0][0x238] ;  /* 0x00008e00ffc27b82 */ /* 0x000e220000000a00 */
[----:B------:R-:W2:Y:S02]  /*12a0*/  LDL R252, [R1+0x70] ;  /* 0x0000700001fc7983 */ /* 0x000ea40000100800 */
[----:B------:R-:W-:Y:S02]  /*12b0*/  ISETP.NE.AND.EX P4, PT, RZ, UR15, PT, P4 ;  /* 0x0000000fff007c0c */ /* 0x000fe4000bf85340 */
[----:B------:R-:W3:Y:S03]  /*12c0*/  LDL R243, [R1+0x74] ;  /* 0x0000740001f37983 */ /* 0x000ee60000100800 */
[----:B------:R-:W1:Y:S01]  /*12d0*/  LDC.U8 R196, c[0x0][0x2a0] ;  /* 0x0000a800ffc47b82 */ /* 0x000e620000000000 */
[----:B------:R-:W4:Y:S04]  /*12e0*/  LDL R251, [R1+0x78] ;  /* 0x0000780001fb7983 */ /* 0x000f280000100800 */
[----:B------:R-:W4:Y:S04]  /*12f0*/  LDL R202, [R1+0x7c] ;  /* 0x00007c0001ca7983 */ /* 0x000f280000100800 */
[----:B------:R0:W5:Y:S02]  /*1300*/  @P4 LDG.E.128 R140, desc[UR4][R192.64] ;  /* 0x00000004c08c4981 */ /* 0x000164000c1e1d00 */
[----:B0-----:R-:W0:Y:S01]  /*1310*/  LDC.64 R192, c[0x0][0x2b8] ;  /* 0x0000ae00ffc07b82 */ /* 0x001e220000000a00 */
[----:B------:R-:W-:Y:S01]  /*1320*/  IMAD.WIDE.U32 R194, R6, 0x10, R194 ;  /* 0x0000001006c27825 */ /* 0x000fe200078e00c2 */
[----:B-1----:R-:W-:-:S04]  /*1330*/  ISETP.NE.AND P4, PT, R196, RZ, PT ;  /* 0x000000ffc400720c */ /* 0x002fc80003f85270 */
[----:B------:R-:W2:Y:S01]  /*1340*/  LDG.E.128 R196, desc[UR4][R194.64] ;  /* 0x00000004c2c47981 */ /* 0x000ea2000c1e1d00 */
[----:B0-----:R-:W-:-:S06]  /*1350*/  IMAD.WIDE.U32 R192, R200, 0x10, R192 ;  /* 0x00000010c8c07825 */ /* 0x001fcc00078e00c0 */
        /* <DEDUP_REMOVED lines=9> */
[----:B------:R-:W-:-:S04]  /*13f0*/  FMUL.FTZ R201, R5, R198 ;  /* 0x000000c605c97220 */ /* 0x000fc80000410000 */
[----:B------:R0:W-:Y:S01]  /*1400*/  STL [R1+0xc], R211 ;  /* 0x00000cd301007387 */ /* 0x0001e20000100800 */
        /* <DEDUP_REMOVED lines=8> */
[----:B----4-:R-:W-:Y:S02]  /*1490*/  FMUL.FTZ R252, R251, R194 ;  /* 0x000000c2fbfc7220 */ /* 0x010fe40000410000 */
[----:B------:R-:W-:Y:S01]  /*14a0*/  FADD.FTZ R193, R193, R243 ;  /* 0x000000f3c1c17221 */ /* 0x000fe20000010000 */
[----:B------:R-:W-:Y:S01]  /*14b0*/  FFMA.FTZ R192, R211, R243, R192 ;  /* 0x000000f3d3c07223 */ /* 0x000fe200000100c0 */
[----:B------:R-:W-:Y:S01]  /*14c0*/  STL [R1+0x8], R201 ;  /* 0x000008c901007387 */ /* 0x000fe20000100800 */
[----:B------:R-:W-:Y:S01]  /*14d0*/  FMUL.FTZ R251, R5, R199 ;  /* 0x000000c705fb7220 */ /* 0x000fe20000410000 */
[----:B------:R-:W-:Y:S01]  /*14e0*/  FADD.FTZ R193, R193, R252 ;  /* 0x000000fcc1c17221 */ /* 0x000fe20000010000 */
[----:B------:R-:W-:Y:S01]  /*14f0*/  FFMA.FTZ R192, R201, R252, R192 ;  /* 0x000000fcc9c07223 */ /* 0x000fe200000100c0 */
[----:B------:R1:W-:Y:S01]  /*1500*/  STL [R1], R243 ;  /* 0x000000f301007387 */ /* 0x0003e20000100800 */
[----:B------:R-:W-:Y:S01]  /*1510*/  FFMA.FTZ R54, R194, R201, R54 ;  /* 0x000000c9c2367223 */ /* 0x000fe20000010036 */
[----:B------:R-:W-:Y:S01]  /*1520*/  FADD.FTZ R82, R82, R194 ;  /* 0x000000c252527221 */ /* 0x000fe20000010000 */
[----:B------:R-:W-:Y:S01]  /*1530*/  FADD.FTZ R83, R83, R195 ;  /* 0x000000c353537221 */ /* 0x000fe20000010000 */
[----:B------:R-:W-:Y:S01]  /*1540*/  FFMA.FTZ R55, R195, R251, R55 ;  /* 0x000000fbc3377223 */ /* 0x000fe20000010037 */
[----:B0-----:R-:W-:Y:S01]  /*1550*/  IADD3 R211, R6, 0x20, RZ ;  /* 0x0000002006d37810 */ /* 0x001fe20007ffe0ff */
[----:B-1----:R-:W-:-:S04]  /*1560*/  FMUL.FTZ R243, R202, R195 ;  /* 0x000000c3caf37220 */ /* 0x002fc80000410000 */
[----:B------:R-:W-:Y:S01]  /*1570*/  FADD.FTZ R202, R193, R243 ;  /* 0x000000f3c1ca7221 */ /* 0x000fe20000010000 */
[----:B------:R-:W-:-:S07]  /*1580*/  FFMA.FTZ R201, R251, R243, R192 ;  /* 0x000000f3fbc97223 */ /* 0x000fce00000100c0 */
.L_x_13148:
[----:B------:R-:W-:Y:S05]  /*1590*/  BSYNC B2 ;  /* 0x0000000000027941 */ /* 0x000fea0003800000 */
.L_x_13147:
[----:B------:R-:W-:Y:S01]  /*15a0*/  LOP3.LUT P4, RZ, R4, 0x8, RZ, 0xc0, !PT ;  /* 0x0000000804ff7812 */ /* 0x000fe2000788c0ff */
[----:B------:R-:W-:-:S12]  /*15b0*/  BSSY B2, `(.L_x_13149) ;  /* 0x0000032000027945 */ /* 0x000fd80003800000 */
[----:B------:R-:W-:Y:S05]  /*15c0*/  @!P4 BRA `(.L_x_13150) ;  /* 0x0000000000c0c947 */ /* 0x000fea0003800000 */
[----:B------:R-:W0:Y:S01]  /*15d0*/  LDC.64 R192, c[0x0][0x2c8] ;  /* 0x0000b200ffc07b82 */ /* 0x000e220000000a00 */
[----:B------:R-:W-:Y:S01]  /*15e0*/  ISETP.NE.U32.AND P4, PT, RZ, UR14, PT ;  /* 0x0000000eff007c0c */ /* 0x000fe2000bf85070 */
[----:B------:R-:W2:Y:S03]  /*15f0*/  LDL R242, [R1+0x50] ;  /* 0x0000500001f27983 */ /* 0x000ea60000100800 */
[----:B------:R-:W-:Y:S01]  /*1600*/  ISETP.NE.AND.EX P4, PT, RZ, UR15, PT, P4 ;  /* 0x0000000fff007c0c */ /* 0x000fe2000bf85340 */
[----:B------:R-:W3:Y:S02]  /*1610*/  LDL R235, [R1+0x54] ;  /* 0x0000540001eb7983 */ /* 0x000ee40000100800 */
[----:B------:R-:W1:Y:S02]  /*1620*/  LDC.U8 R194, c[0x0][0x2a0] ;  /* 0x0000a800ffc27b82 */ /* 0x000e640000000000 */
[----:B------:R-:W4:Y:S04]  /*1630*/  LDL R234, [R1+0x58] ;  /* 0x0000580001ea7983 */ /* 0x000f280000100800 */
[----:B------:R-:W4:Y:S04]  /*1640*/  LDL R219, [R1+0x5c] ;  /* 0x00005c0001db7983 */ /* 0x000f280000100800 */
[----:B0-----:R-:W-:-:S05]  /*1650*/  @P4 IMAD.WIDE.U32 R192, R211, 0x10, R192 ;  /* 0x00000010d3c04825 */ /* 0x001fca00078e00c0 */
[----:B------:R0:W5:Y:S01]  /*1660*/  @P4 LDG.E.128 R144, desc[UR4][R192.64] ;  /* 0x00000004c0904981 */ /* 0x000162000c1e1d00 */
[----:B-1----:R-:W-:Y:S02]  /*1670*/  ISETP.NE.AND P4, PT, R194, RZ, PT ;  /* 0x000000ffc200720c */ /* 0x002fe40003f85270 */
[----:B------:R-:W1:Y:S08]  /*1680*/  LDC.64 R194, c[0x0][0x238] ;  /* 0x00008e00ffc27b82 */ /* 0x000e700000000a00 */
[----:B0-----:R-:W0:Y:S01]  /*1690*/  LDC.64 R192, c[0x0][0x2b8] ;  /* 0x0000ae00ffc07b82 */ /* 0x001e220000000a00 */
[----:B-1----:R-:W-:-:S05]  /*16a0*/  IMAD.WIDE.U32 R194, R211, 0x10, R194 ;  /* 0x00000010d3c27825 */ /* 0x002fca00078e00c2 */
        /* <DEDUP_REMOVED lines=8> */
[C---:B------:R-:W-:Y:S01]  /*1730*/  FMUL.FTZ R213, R5.reuse, R196 ;  /* 0x000000c405d57220 */ /* 0x040fe20000410000 */
[----:B------:R-:W-:Y:S01]  /*1740*/  FMUL.FTZ R212, R5, R197 ;  /* 0x000000c505d47220 */ /* 0x000fe20000410000 */
[----:B------:R-:W-:Y:S01]  /*1750*/  FADD.FTZ R198, -R13, R198 ;  /* 0x000000c60dc67221 */ /* 0x000fe20000010100 */
        /* <DEDUP_REMOVED lines=9> */
[C---:B------:R-:W-:Y:S01]  /*17f0*/  FMUL.FTZ R13, R5.reuse, R198 ;  /* 0x000000c6050d7220 */ /* 0x040fe20000410000 */
        /* <DEDUP_REMOVED lines=13> */
.L_x_13150:
[----:B------:R-:W-:Y:S05]  /*18d0*/  BSYNC B2 ;  /* 0x0000000000027941 */ /* 0x000fea0003800000 */
.L_x_13149:
        /* <DEDUP_REMOVED lines=51> */
.L_x_13152:
[----:B------:R-:W-:Y:S05]  /*1c10*/  BSYNC B2 ;  /* 0x0000000000027941 */ /* 0x000fea0003800000 */
.L_x_13151:
        /* <DEDUP_REMOVED lines=8> */
[----:B------:R-:W1:Y:S02]  /*1ca0*/  LDC.64 R196, c[0x0][0x2b8] ;  /* 0x0000ae00ffc47b82 */ /* 0x000e640000000a00 */
[----:B------:R-:W4:Y:S04]  /*1cb0*/  LDL R225, [R1+0x18] ;  /* 0x0000180001e17983 */ /* 0x000f280000100800 */
[----:B------:R-:W4:Y:S02]  /*1cc0*/  LDL R217, [R1+0x1c] ;  /* 0x00001c0001d97983 */ /* 0x000f240000100800 */
[----:B------:R-:W1:Y:S02]  /*1cd0*/  LDC.U8 R194, c[0x0][0x2a0] ;  /* 0x0000a800ffc27b82 */ /* 0x000e640000000000 */
[----:B0-----:R-:W-:-:S05]  /*1ce0*/  @P4 IMAD.WIDE.U32 R192, R211, 0x10, R192 ;  /* 0x00000010d3c04825 */ /* 0x001fca00078e00c0 */
[----:B------:R0:W5:Y:S02]  /*1cf0*/  @P4 LDG.E.128 R152, desc[UR4][R192.64] ;  /* 0x00000004c0984981 */ /* 0x000164000c1e1d00 */
[----:B0-----:R-:W0:Y:S01]  /*1d00*/  LDC.64 R192, c[0x0][0x238] ;  /* 0x00008e00ffc07b82 */ /* 0x001e220000000a00 */
[----:B-1----:R-:W-:Y:S01]  /*1d10*/  IMAD.WIDE.U32 R196, R200, 0x10, R196 ;  /* 0x00000010c8c47825 */ /* 0x002fe200078e00c4 */
[----:B------:R-:W-:-:S05]  /*1d20*/  ISETP.NE.AND P4, PT, R194, RZ, PT ;  /* 0x000000ffc200720c */ /* 0x000fca0003f85270 */
[----:B------:R-:W2:Y:S01]  /*1d30*/  LDG.E.128 R196, desc[UR4][R196.64] ;  /* 0x00000004c4c47981 */ /* 0x000ea2000c1e1d00 */
[----:B0-----:R-:W-:-:S06]  /*1d40*/  IMAD.WIDE.U32 R192, R211, 0x10, R192 ;  /* 0x00000010d3c07825 */ /* 0x001fcc00078e00c0 */
[----:B------:R-:W4:Y:S01]  /*1d50*/  LDG.E.128 R192, desc[UR4][R192.64] ;  /* 0x00000004c0c07981 */ /* 0x000f22000c1e1d00 */
[----:B-----5:R-:W-:Y:S02]  /*1d60*/  FSEL R18, R203, RZ, !P4 ;  /* 0x000000ffcb127208 */ /* 0x020fe40006000000 */
[----:B------:R-:W-:Y:S02]  /*1d70*/  IADD3 R200, R200, 0x20, RZ ;  /* 0x00000020c8c87810 */ /* 0x000fe40007ffe0ff */
[----:B------:R-:W-:Y:S01]  /*1d80*/  IADD3 R211, R211, 0x20, RZ ;  /* 0x00000020d3d37810 */ /* 0x000fe20007ffe0ff */
[----:B--2---:R-:W-:Y:S01]  /*1d90*/  FMUL.FTZ R248, R240, R196 ;  /* 0x000000c4f0f87220 */ /* 0x004fe20000410000 */
[----:B---3--:R-:W-:Y:S01]  /*1da0*/  FMUL.FTZ R240, R232, R197 ;  /* 0x000000c5e8f07220 */ /* 0x008fe20000410000 */
[----:B----4-:R-:W-:Y:S01]  /*1db0*/  FMUL.FTZ R232, R225, R198 ;  /* 0x000000c6e1e87220 */ /* 0x010fe20000410000 */
[----:B------:R-:W-:Y:S01]  /*1dc0*/  FMUL.FTZ R217, R217, R199 ;  /* 0x000000c7d9d97220 */ /* 0x000fe20000410000 */
[C---:B------:R-:W-:Y:S01]  /*1dd0*/  FADD.FTZ R192, -R18.reuse, R192 ;  /* 0x000000c012c07221 */ /* 0x040fe20000010100 */
[----:B------:R-:W-:-:S03]  /*1de0*/  FADD.FTZ R193, -R18, R193 ;  /* 0x000000c112c17221 */ /* 0x000fc60000010100 */
[C---:B------:R-:W-:Y:S01]  /*1df0*/  FMUL.FTZ R206, R5.reuse, R192 ;  /* 0x000000c005ce7220 */ /* 0x040fe20000410000 */
[C---:B------:R-:W-:Y:S01]  /*1e00*/  FMUL.FTZ R205, R5.reuse, R193 ;  /* 0x000000c105cd7220 */ /* 0x040fe20000410000 */
[----:B------:R-:W-:Y:S01]  /*1e10*/  FADD.FTZ R194, -R18, R194 ;  /* 0x000000c212c27221 */ /* 0x000fe20000010100 */
[----:B------:R-:W-:Y:S01]  /*1e20*/  FADD.FTZ R192, R202, R248 ;  /* 0x000000f8cac07221 */ /* 0x000fe20000010000 */
[----:B------:R-:W-:Y:S01]  /*1e30*/  FFMA.FTZ R193, R206, R248, R201 ;  /* 0x000000f8cec17223 */ /* 0x000fe200000100c9 */
        /* <DEDUP_REMOVED lines=17> */
.L_x_13154:
[----:B------:R-:W-:Y:S05]  /*1f50*/  BSYNC B2 ;  /* 0x0000000000027941 */ /* 0x000fea0003800000 */
.L_x_13153:
[----:B------:R-:W-:Y:S04]  /*1f60*/  BSSY B2, `(.L_x_13155) ;  /* 0x000002e000027945 */ /* 0x000fe80003800000 */
[----:B------:R-:W-:Y:S05]  /*1f70*/  @!P0 BRA `(.L_x_13156) ;  /* 0x0000000000b08947 */ /* 0x000fea0003800000 */
[----:B------:R-:W0:Y:S01]  /*1f80*/  LDC.64 R192, c[0x0][0x2c8] ;  /* 0x0000b200ffc07b82 */ /* 0x000e220000000a00 */
[----:B------:R-:W-:-:S04]  /*1f90*/  ISETP.NE.U32.AND P4, PT, RZ, UR14, PT ;  /* 0x0000000eff007c0c */ /* 0x000fc8000bf85070 */
[----:B------:R-:W-:-:S03]  /*1fa0*/  ISETP.NE.AND.EX P4, PT, RZ, UR15, PT, P4 ;  /* 0x0000000fff007c0c */ /* 0x000fc6000bf85340 */
[----:B------:R-:W1:Y:S10]  /*1fb0*/  LDC.U8 R194, c[0x0][0x2a0] ;  /* 0x0000a800ffc27b82 */ /* 0x000e740000000000 */
[----:B0-----:R-:W-:-:S05]  /*1fc0*/  @P4 IMAD.WIDE.U32 R192, R211, 0x10, R192 ;  /* 0x00000010d3c04825 */ /* 0x001fca00078e00c0 */
[----:B------:R0:W5:Y:S01]  /*1fd0*/  @P4 LDG.E.128 R156, desc[UR4][R192.64] ;  /* 0x00000004c09c4981 */ /* 0x000162000c1e1d00 */
[----:B-1----:R-:W-:Y:S02]  /*1fe0*/  ISETP.NE.AND P4, PT, R194, RZ, PT ;  /* 0x000000ffc200720c */ /* 0x002fe40003f85270 */
[----:B------:R-:W1:Y:S02]  /*1ff0*/  LDC.64 R194, c[0x0][0x238] ;  /* 0x00008e00ffc27b82 */ /* 0x000e640000000a00 */
[----:B-----5:R-:W-:-:S06]  /*2000*/  FSEL R7, R203, RZ, !P4 ;  /* 0x000000ffcb077208 */ /* 0x020fcc0006000000 */
[----:B0-----:R-:W0:Y:S01]  /*2010*/  LDC.64 R192, c[0x0][0x2b8] ;  /* 0x0000ae00ffc07b82 */ /* 0x001e220000000a00 */
[----:B-1----:R-:W-:-:S05]  /*2020*/  IMAD.WIDE.U32 R194, R211, 0x10, R194 ;  /* 0x00000010d3c27825 */ /* 0x002fca00078e00c2 */
[----:B------:R-:W2:Y:S01]  /*2030*/  LDG.E.128 R196, desc[UR4][R194.64] ;  /* 0x00000004c2c47981 */ /* 0x000ea2000c1e1d00 */
[----:B0-----:R-:W-:-:S06]  /*2040*/  IMAD.WIDE.U32 R192, R200, 0x10, R192 ;  /* 0x00000010c8c07825 */ /* 0x001fcc00078e00c0 */
        /* <DEDUP_REMOVED lines=31> */
.L_x_13156:
[----:B------:R-:W-:Y:S05]  /*2240*/  BSYNC B2 ;  /* 0x0000000000027941 */ /* 0x000fea0003800000 */
.L_x_13155:
        /* <DEDUP_REMOVED lines=14> */
[----:B0-----:R-:W-:-:S05]  /*2330*/  IMAD.WIDE.U32 R8, R200, 0x10, R8 ;  /* 0x00000010c8087825 */ /* 0x001fca00078e0008 */
[----:B------:R2:W3:Y:S01]  /*2340*/  LDG.E.128 R192, desc[UR4][R8.64] ;  /* 0x0000000408c07981 */ /* 0x0004e2000c1e1d00 */
        /* <DEDUP_REMOVED lines=30> */
.L_x_13158:
[----:B------:R-:W-:Y:S05]  /*2530*/  BSYNC B2 ;  /* 0x0000000000027941 */ /* 0x000fea0003800000 */
.L_x_13157:
        /* <DEDUP_REMOVED lines=46> */
.L_x_13160:
[----:B------:R-:W-:Y:S05]  /*2820*/  BSYNC B2 ;  /* 0x0000000000027941 */ /* 0x000fea0003800000 */
.L_x_13159:
[----:B------:R-:W-:-:S13]  /*2830*/  LOP3.LUT P4, RZ, R4, 0x20, RZ, 0xc0, !PT ;  /* 0x0000002004ff7812 */ /* 0x000fda000788c0ff */
[----:B------:R-:W-:Y:S05]  /*2840*/  @!P4 BRA `(.L_x_13146) ;  /* 0x0000000000a8c947 */ /* 0x000fea0003800000 */
[----:B------:R-:W0:Y:S01]  /*2850*/  LDC.64 R192, c[0x0][0x2c8] ;  /* 0x0000b200ffc07b82 */ /* 0x000e220000000a00 */
[----:B------:R-:W-:-:S04]  /*2860*/  ISETP.NE.U32.AND P4, PT, RZ, UR14, PT ;  /* 0x0000000eff007c0c */ /* 0x000fc8000bf85070 */
[----:B------:R-:W-:-:S03]  /*2870*/  ISETP.NE.AND.EX P4, PT, RZ, UR15, PT, P4 ;  /* 0x0000000fff007c0c */ /* 0x000fc6000bf85340 */
[----:B------:R-:W1:Y:S08]  /*2880*/  LDC.64 R196, c[0x0][0x2b8] ;  /* 0x0000ae00ffc47b82 */ /* 0x000e700000000a00 */
[----:B------:R-:W2:Y:S02]  /*2890*/  LDC.U8 R194, c[0x0][0x2a0] ;  /* 0x0000a800ffc27b82 */ /* 0x000ea40000000000 */
[----:B0-----:R-:W-:-:S05]  /*28a0*/  @P4 IMAD.WIDE.U32 R192, R211, 0x10, R192 ;  /* 0x00000010d3c04825 */ /* 0x001fca00078e00c0 */
[----:B------:R0:W5:Y:S01]  /*28b0*/  @P4 LDG.E.128 R168, desc[UR4][R192.64] ;  /* 0x00000004c0a84981 */ /* 0x000162000c1e1d00 */
[----:B-1----:R-:W-:-:S06]  /*28c0*/  IMAD.WIDE.U32 R196, R200, 0x10, R196 ;  /* 0x00000010c8c47825 */ /* 0x002fcc00078e00c4 */
[----:B------:R-:W3:Y:S01]  /*28d0*/  LDG.E.128 R196, desc[UR4][R196.64] ;  /* 0x00000004c4c47981 */ /* 0x000ee2000c1e1d00 */
[----:B0-----:R-:W0:Y:S01]  /*28e0*/  LDC.64 R192, c[0x0][0x238] ;  /* 0x00008e00ffc07b82 */ /* 0x001e220000000a00 */
[----:B--2---:R-:W-:-:S04]  /*28f0*/  ISETP.NE.AND P4, PT, R194, RZ, PT ;  /* 0x000000ffc200720c */ /* 0x004fc80003f85270 */
[----:B-----5:R-:W-:Y:S01]  /*2900*/  FSEL R19, R203, RZ, !P4 ;  /* 0x000000ffcb137208 */ /* 0x020fe20006000000 */
[----:B0-----:R-:W-:-:S06]  /*2910*/  IMAD.WIDE.U32 R192, R211, 0x10, R192 ;  /* 0x00000010d3c07825 */ /* 0x001fcc00078e00c0 */
[----:B------:R-:W2:Y:S01]  /*2920*/  LDG.E.128 R192, desc[UR4][R192.64] ;  /* 0x00000004c0c07981 */ /* 0x000ea2000c1e1d00 */
[----:B---3--:R-:W-:Y:S01]  /*2930*/  FMUL.FTZ R244, R44, R196 ;  /* 0x000000c42cf47220 */ /* 0x008fe20000410000 */
[----:B------:R-:W-:Y:S01]  /*2940*/  FMUL.FTZ R236, R45, R197 ;  /* 0x000000c52dec7220 */ /* 0x000fe20000410000 */
[----:B------:R-:W-:Y:S01]  /*2950*/  FMUL.FTZ R228, R46, R198 ;  /* 0x000000c62ee47220 */ /* 0x000fe20000410000 */
[----:B------:R-:W-:Y:S01]  /*2960*/  FMUL.FTZ R222, R47, R199 ;  /* 0x000000c72fde7220 */ /* 0x000fe20000410000 */
[----:B------:R-:W-:Y:S01]  /*2970*/  FADD.FTZ R172, R172, R196 ;  /* 0x000000c4acac7221 */ /* 0x000fe20000010000 */
[----:B------:R-:W-:Y:S01]  /*2980*/  FADD.FTZ R173, R173, R197 ;  /* 0x000000c5adad7221 */ /* 0x000fe20000010000 */
[----:B------:R-:W-:Y:S01]  /*2990*/  FADD.FTZ R174, R174, R198 ;  /* 0x000000c6aeae7221 */ /* 0x000fe20000010000 */
[----:B------:R-:W-:Y:S01]  /*29a0*/  FADD.FTZ R175, R175, R199 ;  /* 0x000000c7afaf7221 */ /* 0x000fe20000010000 */
[C---:B--2---:R-:W-:Y:S01]  /*29b0*/  FADD.FTZ R192, -R19.reuse, R192 ;  /* 0x000000c013c07221 */ /* 0x044fe20000010100 */
[----:B------:R-:W-:-:S03]  /*29c0*/  FADD.FTZ R193, -R19, R193 ;  /* 0x000000c113c17221 */ /* 0x000fc60000010100 */
[C---:B------:R-:W-:Y:S01]  /*29d0*/  FMUL.FTZ R210, R5.reuse, R192 ;  /* 0x000000c005d27220 */ /* 0x040fe20000410000 */
[----:B------:R-:W-:Y:S01]  /*29e0*/  FMUL.FTZ R209, R5, R193 ;  /* 0x000000c105d17220 */ /* 0x000fe20000410000 */
[C---:B------:R-:W-:Y:S01]  /*29f0*/  FADD.FTZ R194, -R19.reuse, R194 ;  /* 0x000000c213c27221 */ /* 0x040fe20000010100 */
        /* <DEDUP_REMOVED lines=9> */
[----:B------:R-:W-:Y:S01]  /*2a90*/  FFMA.FTZ R176, R196, R210, R176 ;  /* 0x000000d2c4b07223 */ /* 0x000fe200000100b0 */
[----:B------:R-:W-:Y:S01]  /*2aa0*/  FFMA.FTZ R177, R197, R209, R177 ;  /* 0x000000d1c5b17223 */ /* 0x000fe200000100b1 */
[----:B------:R-:W-:Y:S01]  /*2ab0*/  FFMA.FTZ R178, R198, R19, R178 ;  /* 0x00000013c6b27223 */ /* 0x000fe200000100b2 */
[----:B------:R-:W-:Y:S01]  /*2ac0*/  FFMA.FTZ R179, R199, R227, R179 ;  /* 0x000000e3c7b37223 */ /* 0x000fe200000100b3 */
[----:B------:R-:W-:Y:S01]  /*2ad0*/  FADD.FTZ R202, R192, R222 ;  /* 0x000000dec0ca7221 */ /* 0x000fe20000010000 */
[----:B------:R-:W-:-:S07]  /*2ae0*/  FFMA.FTZ R201, R227, R222, R193 ;  /* 0x000000dee3c97223 */ /* 0x000fce00000100c1 */
.L_x_13146:
[----:B------:R-:W-:Y:S05]  /*2af0*/  BSYNC B1 ;  /* 0x0000000000017941 */ /* 0x000fea0003800000 */
.L_x_13123:
        /* <DEDUP_REMOVED lines=20> */
.L_x_13270:
[----:B------:R-:W2:Y:S01]  /*2c40*/  LDL.LU R195, [R1+0x4] ;  /* 0x0000040001c37983 */ /* 0x000ea20000300800 */
[----:B0-----:R-:W-:Y:S01]  /*2c50*/  FADD.FTZ R194, R197, R192 ;  /* 0x000000c0c5c27221 */ /* 0x001fe20000010000 */
[----:B------:R-:W-:Y:S01]  /*2c60*/  LOP3.LUT P5, RZ, R4, 0x10, RZ, 0xc0, !PT ;  /* 0x0000001004ff7812 */ /* 0x000fe200078ac0ff */
[----:B------:R-:W-:Y:S01]  /*2c70*/  FADD.FTZ R193, R196, R199 ;  /* 0x000000c7c4c17221 */ /* 0x000fe20000010000 */
[----:B------:R-:W-:Y:S03]  /*2c80*/  BSSY B1, `(.L_x_13162) ;  /* 0x0000078000017945 */ /* 0x000fe60003800000 */
[----:B------:R-:W-:Y:S01]  /*2c90*/  FMUL.FTZ R198, R193, UR8 ;  /* 0x00000008c1c67c20 */ /* 0x000fe20008410000 */
[----:B------:R-:W-:Y:S01]  /*2ca0*/  FMUL.FTZ R193, R194, UR8 ;  /* 0x00000008c2c17c20 */ /* 0x000fe20008410000 */
[----:B--2---:R-:W-:-:S13]  /*2cb0*/  ISETP.GE.AND P4, PT, R195, 0x1, PT ;  /* 0x00000001c300780c */ /* 0x004fda0003f86270 */
        /* <DEDUP_REMOVED lines=12> */
.L_x_13165:
[----:B------:R-:W-:Y:S05]  /*2d80*/  BSYNC B2 ;  /* 0x0000000000027941 */ /* 0x000fea0003800000 */
.L_x_13164:
        /* <DEDUP_REMOVED lines=9> */
[----:B-1----:R-:W-:Y:S02]  /*2e20*/  FSEL R196, R198, RZ, !P5 ;  /* 0x000000ffc6c47208 */ /* 0x002fe40006800000 */
[----:B------:R-:W-:Y:S02]  /*2e30*/  MOV R195, UR15 ;  /* 0x0000000f00c37c02 */ /* 0x000fe40008000f00 */
[----:B------:R-:W-:Y:S01]  /*2e40*/  ISETP.NE.U32.AND P5, PT, R194, RZ, PT ;  /* 0x000000ffc200720c */ /* 0x000fe20003fa5070 */
[----:B------:R-:W-:-:S03]  /*2e50*/  FFMA.FTZ R196, R220, R193, R196 ;  /* 0x000000c1dcc47223 */ /* 0x000fc600000100c4 */
[----:B------:R-:W-:Y:S01]  /*2e60*/  ISETP.NE.AND.EX P5, PT, R195, RZ, PT, P5 ;  /* 0x000000ffc300720c */ /* 0x000fe20003fa5350 */
[----:B------:R-:W-:-:S04]  /*2e70*/  FADD.FTZ R196, R12, -R196 ;  /* 0x800000c40cc47221 */ /* 0x000fc80000010000 */
[----:B------:R-:W-:-:S08]  /*2e80*/  FMUL.FTZ R199, R5, R196 ;  /* 0x000000c405c77220 */ /* 0x000fd00000410000 */
[----:B------:R-:W-:-:S07]  /*2e90*/  @P5 FADD.FTZ R199, R140, R199 ;  /* 0x000000c78cc75221 */ /* 0x000fce0000010000 */
.L_x_13167:
[----:B------:R-:W-:Y:S05]  /*2ea0*/  BSYNC B2 ;  /* 0x0000000000027941 */ /* 0x000fea0003800000 */
.L_x_13166:
[----:B------:R-:W2:Y:S01]  /*2eb0*/  LDL R202, [R1+0x80] ;  /* 0x0000800001ca7983 */ /* 0x000ea20000100800 */
[----:B-1----:R-:W0:Y:S01]  /*2ec0*/  LDC.64 R196, c[0x0][0x308] ;  /* 0x0000c200ffc47b82 */ /* 0x002e220000000a00 */
[----:B------:R-:W-:Y:S01]  /*2ed0*/  @!P3 ISETP.NE.U32.AND P6, PT, R194, RZ, PT ;  /* 0x000000ffc200b20c */ /* 0x000fe20003fc5070 */
[----:B------:R-:W-:Y:S03]  /*2ee0*/  BSSY B2, `(.L_x_13168) ;  /* 0x0000015000027945 */ /* 0x000fe60003800000 */
[----:B------:R-:W-:-:S03]  /*2ef0*/  @!P3 ISETP.NE.AND.EX P6, PT, R195, RZ, PT, P6 ;  /* 0x000000ffc300b20c */ /* 0x000fc60003fc5360 */
[----:B------:R-:W1:Y:S01]  /*2f00*/  @P4 LDC R200, c[0x0][0x29c] ;  /* 0x0000a700ffc84b82 */ /* 0x000e620000000800 */
[----:B0-----:R-:W-:-:S04]  /*2f10*/  ISETP.NE.U32.AND P5, PT, R196, RZ, PT ;  /* 0x000000ffc400720c */ /* 0x001fc80003fa5070 */
[----:B------:R-:W-:-:S04]  /*2f20*/  ISETP.NE.AND.EX P5, PT, R197, RZ, PT, P5 ;  /* 0x000000ffc500720c */ /* 0x000fc80003fa5350 */
[C---:B------:R-:W-:Y:S01]  /*2f30*/  SEL R184, R199.reuse, R184, P5 ;  /* 0x000000b8c7b87207 */ /* 0x040fe20002800000 */
[----:B-1----:R-:W-:-:S04]  /*2f40*/  @P4 FMUL.FTZ R199, R199, R200 ;  /* 0x000000c8c7c74220 */ /* 0x002fc80000410000 */
[-C--:B------:R-:W-:Y:S01]  /*2f50*/  @P4 FFMA.FTZ R108, R180, R199.reuse, R108 ;  /* 0x000000c7b46c4223 */ /* 0x080fe2000001006c */
[----:B--2---:R-:W-:Y:S01]  /*2f60*/  @P4 FMUL.FTZ R188, R202, R199 ;  /* 0x000000c7cabc4220 */ /* 0x004fe20000410000 */
[----:B------:R-:W-:Y:S01]  /*2f70*/  @!P3 FSEL R199, R141, RZ, P6 ;  /* 0x000000ff8dc7b208 */ /* 0x000fe20003000000 */
[----:B------:R-:W-:Y:S06]  /*2f80*/  @!P3 BRA `(.L_x_13169) ;  /* 0x000000000028b947 */ /* 0x000fec0003800000 */
[----:B------:R-:W2:Y:S04]  /*2f90*/  LDL R203, [R1+0xc] ;  /* 0x00000c0001cb7983 */ /* 0x000ea80000100800 */
[----:B------:R-:W3:Y:S01]  /*2fa0*/  LDL R202, [R1] ;  /* 0x0000000001ca7983 */ /* 0x000ee20000100800 */
        /* <DEDUP_REMOVED lines=8> */
.L_x_13169:
[----:B------:R-:W-:Y:S05]  /*3030*/  BSYNC B2 ;  /* 0x0000000000027941 */ /* 0x000fea0003800000 */
.L_x_13168:
[----:B------:R-:W2:Y:S01]  /*3040*/  LDL R202, [R1+0x84] ;  /* 0x0000840001ca7983 */ /* 0x000ea20000100800 */
        /* <DEDUP_REMOVED lines=10> */
[----:B------:R-:W2:Y:S01]  /*30f0*/  LDL R202, [R1+0x8] ;  /* 0x0000080001ca7983 */ /* 0x000ea20000100800 */
        /* <DEDUP_REMOVED lines=8> */
.L_x_13171:
[----:B------:R-:W-:Y:S05]  /*3180*/  BSYNC B2 ;  /* 0x0000000000027941 */ /* 0x000fea0003800000 */
.L_x_13170:
        /* <DEDUP_REMOVED lines=22> */
.L_x_13173:
[----:B------:R-:W-:Y:S05]  /*32f0*/  BSYNC B2 ;  /* 0x0000000000027941 */ /* 0x000fea0003800000 */
.L_x_13172:
        /* <DEDUP_REMOVED lines=16> */
.L_x_13163:
[----:B------:R-:W-:Y:S05]  /*3400*/  BSYNC B1 ;  /* 0x0000000000017941 */ /* 0x000fea0003800000 */
.L_x_13162:
        /* <DEDUP_REMOVED lines=13> */
[----:B-----5:R-:W-:Y:S01]  /*34e0*/  @!P3 FSEL R200, R144, RZ, P5 ;  /* 0x000000ff90c8b208 */ /* 0x020fe20002800000 */
[----:B------:R-:W-:Y:S08]  /*34f0*/  @!P3 BRA `(.L_x_13177) ;  /* 0x000000000020b947 */ /* 0x000ff00003800000 */
[----:B------:R-:W-:Y:S01]  /*3500*/  MOV R194, UR14 ;  /* 0x0000000e00c27c02 */ /* 0x000fe20008000f00 */
[----:B-1----:R-:W-:Y:S01]  /*3510*/  FFMA.FTZ R196, R213, R193, R199 ;  /* 0x000000c1d5c47223 */ /* 0x002fe200000100c7 */
[----:B------:R-:W-:Y:S02]  /*3520*/  MOV R195, UR15 ;  /* 0x0000000f00c37c02 */ /* 0x000fe40008000f00 */
[----:B------:R-:W-:Y:S01]  /*3530*/  ISETP.NE.U32.AND P5, PT, R194, RZ, PT ;  /* 0x000000ffc200720c */ /* 0x000fe20003fa5070 */
[----:B------:R-:W-:-:S03]  /*3540*/  FADD.FTZ R196, R250, -R196 ;  /* 0x800000c4fac47221 */ /* 0x000fc60000010000 */
[----:B------:R-:W-:Y:S01]  /*3550*/  ISETP.NE.AND.EX P5, PT, R195, RZ, PT, P5 ;  /* 0x000000ffc300720c */ /* 0x000fe20003fa5350 */
[----:B------:R-:W-:-:S12]  /*3560*/  FMUL.FTZ R200, R5, R196 ;  /* 0x000000c405c87220 */ /* 0x000fd80000410000 */
[----:B------:R-:W-:-:S07]  /*3570*/  @P5 FADD.FTZ R200, R144, R200 ;  /* 0x000000c890c85221 */ /* 0x000fce0000010000 */
.L_x_13177:
[----:B------:R-:W-:Y:S05]  /*3580*/  BSYNC B2 ;  /* 0x0000000000027941 */ /* 0x000fea0003800000 */
.L_x_13176:
[----:B------:R-:W2:Y:S01]  /*3590*/  LDL R202, [R1+0x60] ;  /* 0x0000600001ca7983 */ /* 0x000ea20000100800 */
[----:B-1----:R-:W0:Y:S01]  /*35a0*/  LDC.64 R196, c[0x0][0x308] ;  /* 0x0000c200ffc47b82 */ /* 0x002e220000000a00 */
        /* <DEDUP_REMOVED lines=9> */
[-C--:B------:R-:W-:Y:S01]  /*3640*/  @P4 FFMA.FTZ R112, R180, R201.reuse, R112 ;  /* 0x000000c9b4704223 */ /* 0x080fe20000010070 */
        /* <DEDUP_REMOVED lines=8> */
.L_x_13179:
[----:B------:R-:W-:Y:S05]  /*36d0*/  BSYNC B2 ;  /* 0x0000000000027941 */ /* 0x000fea0003800000 */
.L_x_13178:
[----:B------:R-:W2:Y:S01]  /*36e0*/  LDL R202, [R1+0x64] ;  /* 0x0000640001ca7983 */ /* 0x000ea20000100800 */
[----:B------:R-:W0:Y:S01]  /*36f0*/  @P4 LDC R201, c[0x0][0x29c] ;  /* 0x0000a700ffc94b82 */ /* 0x000e220000000800 */
[----:B------:R-:W-:Y:S01]  /*3700*/  @!P3 ISETP.NE.U32.AND P6, PT, R194, RZ, PT ;  /* 0x000000ffc200b20c */ /* 0x000fe20003fc5070 */
[----:B------:R-:W-:Y:S01]  /*3710*/  BSSY B2, `(.L_x_13180) ;  /* 0x000000e000027945 */ /* 0x000fe20003800000 */
[C---:B------:R-:W-:Y:S02]  /*3720*/  SEL R185, R200.reuse, R185, P5 ;  /* 0x000000b9c8b97207 */ /* 0x040fe40002800000 */
        /* <DEDUP_REMOVED lines=12> */
.L_x_13181:
[----:B------:R-:W-:Y:S05]  /*37f0*/  BSYNC B2 ;  /* 0x0000000000027941 */ /* 0x000fea0003800000 */
.L_x_13180:
        /* <DEDUP_REMOVED lines=11> */
.L_x_13183:
[----:B------:R-:W-:Y:S05]  /*38b0*/  BSYNC B2 ;  /* 0x0000000000027941 */ /* 0x000fea0003800000 */
.L_x_13182:
[----:B------:R-:W2:Y:S04]  /*38c0*/  LDL R202, [R1+0x68] ;  /* 0x0000680001ca7983 */ /* 0x000ea80000100800 */
[----:B------:R-:W3:Y:S01]  /*38d0*/  LDL R199, [R1+0x6c] ;  /* 0x00006c0001c77983 */ /* 0x000ee20000100800 */
[----:B------:R-:W-:Y:S02]  /*38e0*/  SEL R186, R201, R186, P5 ;  /* 0x000000bac9ba7207 */ /* 0x000fe40002800000 */
[----:B------:R-:W-:Y:S02]  /*38f0*/  SEL R187, R200, R187, P5 ;  /* 0x000000bbc8bb7207 */ /* 0x000fe40002800000 */
[----:B------:R-:W-:Y:S02]  /*3900*/  ISETP.NE.U32.AND P5, PT, R196, RZ, PT ;  /* 0x000000ffc400720c */ /* 0x000fe40003fa5070 */
[----:B------:R-:W0:Y:S02]  /*3910*/  @P4 LDC R196, c[0x0][0x29c] ;  /* 0x0000a700ffc44b82 */ /* 0x000e240000000800 */
[----:B------:R-:W-:-:S13]  /*3920*/  ISETP.NE.AND.EX P5, PT, R197, RZ, PT, P5 ;  /* 0x000000ffc500720c */ /* 0x000fda0003fa5350 */
[----:B------:R-:W1:Y:S01]  /*3930*/  @P5 LDC.64 R194, c[0x0][0x308] ;  /* 0x0000c200ffc25b82 */ /* 0x000e620000000a00 */
[----:B0-----:R-:W-:-:S04]  /*3940*/  @P4 FMUL.FTZ R196, R200, R196 ;  /* 0x000000c4c8c44220 */ /* 0x001fc80000410000 */
[----:B------:R-:W-:Y:S01]  /*3950*/  @P4 FFMA.FTZ R115, R183, R196, R115 ;  /* 0x000000c4b7734223 */ /* 0x000fe20000010073 */
[C---:B-1----:R-:W-:Y:S01]  /*3960*/  @P5 IMAD.WIDE.U32 R194, R6.reuse, 0x10, R194 ;  /* 0x0000001006c25825 */ /* 0x042fe200078e00c2 */
[----:B------:R-:W-:-:S04]  /*3970*/  IADD3 R6, R6, 0x20, RZ ;  /* 0x0000002006067810 */ /* 0x000fc80007ffe0ff */
[----:B------:R0:W-:Y:S02]  /*3980*/  @P5 STG.E.128 desc[UR4][R194.64], R184 ;  /* 0x000000b8c2005986 */ /* 0x0001e4000c101d04 */
[----:B0-----:R-:W0:Y:S02]  /*3990*/  @P4 LDC R194, c[0x0][0x29c] ;  /* 0x0000a700ffc24b82 */ /* 0x001e240000000800 */
[----:B0-----:R-:W-:-:S04]  /*39a0*/  @P4 FMUL.FTZ R194, R201, R194 ;  /* 0x000000c2c9c24220 */ /* 0x001fc80000410000 */
[-C--:B------:R-:W-:Y:S01]  /*39b0*/  @P4 FFMA.FTZ R114, R182, R194.reuse, R114 ;  /* 0x000000c2b6724223 */ /* 0x080fe20000010072 */
[----:B--2---:R-:W-:Y:S02]  /*39c0*/  @P4 FMUL.FTZ R190, R202, R194 ;  /* 0x000000c2cabe4220 */ /* 0x004fe40000410000 */
[----:B------:R-:W0:Y:S01]  /*39d0*/  @P4 LDC.64 R194, c[0x0][0x2f8] ;  /* 0x0000be00ffc24b82 */ /* 0x000e220000000a00 */
[----:B---3--:R-:W-:Y:S01]  /*39e0*/  @P4 FMUL.FTZ R191, R199, R196 ;  /* 0x000000c4c7bf4220 */ /* 0x008fe20000410000 */
[C---:B0-----:R-:W-:Y:S01]  /*39f0*/  @P4 IMAD.WIDE.U32 R194, R192.reuse, 0x10, R194 ;  /* 0x00000010c0c24825 */ /* 0x041fe200078e00c2 */
[----:B------:R-:W-:-:S04]  /*3a00*/  IADD3 R192, R192, 0x20, RZ ;  /* 0x00000020c0c07810 */ /* 0x000fc80007ffe0ff */
[----:B------:R2:W-:Y:S03]  /*3a10*/  @P4 STG.E.128 desc[UR4][R194.64], R188 ;  /* 0x000000bcc2004986 */ /* 0x0005e6000c101d04 */
.L_x_13175:
[----:B------:R-:W-:Y:S05]  /*3a20*/  BSYNC B1 ;  /* 0x0000000000017941 */ /* 0x000fea0003800000 */
.L_x_13174:
[----:B------:R-:W-:Y:S01]  /*3a30*/  LOP3.LUT P5, RZ, R4, 0x4, RZ, 0xc0, !PT ;  /* 0x0000000404ff7812 */ /* 0x000fe200078ac0ff */
[----:B------:R-:W-:-:S12]  /*3a40*/  BSSY B1, `(.L_x_13184) ;  /* 0x0000060000017945 */ /* 0x000fd80003800000 */
[----:B------:R-:W-:Y:S05]  /*3a50*/  @!P5 BRA `(.L_x_13185) ;  /* 0x000000040078d947 */ /* 0x000fea0003800000 */
[----:B0-2---:R-:W0:Y:S02]  /*3a60*/  LDC.U8 R194, c[0x0][0x2a0] ;  /* 0x0000a800ffc27b82 */ /* 0x005e240000000000 */
        /* <DEDUP_REMOVED lines=19> */
.L_x_13187:
[----:B------:R-:W-:Y:S05]  /*3ba0*/  BSYNC B2 ;  /* 0x0000000000027941 */ /* 0x000fea0003800000 */
.L_x_13186:
        /* <DEDUP_REMOVED lines=20> */
.L_x_13189:
[----:B------:R-:W-:Y:S05]  /*3cf0*/  BSYNC B2 ;  /* 0x0000000000027941 */ /* 0x000fea0003800000 */
.L_x_13188:
        /* <DEDUP_REMOVED lines=17> */
.L_x_13191:
[----:B------:R-:W-:Y:S05]  /*3e10*/  BSYNC B2 ;  /* 0x0000000000027941 */ /* 0x000fea0003800000 */
.L_x_13190:
        /* <DEDUP_REMOVED lines=11> */
.L_x_13193:
[----:B------:R-:W-:Y:S05]  /*3ed0*/  BSYNC B2 ;  /* 0x0000000000027941 */ /* 0x000fea0003800000 */
.L_x_13192:
        /* <DEDUP_REMOVED lines=22> */
.L_x_13185:
[----:B------:R-:W-:Y:S05]  /*4040*/  BSYNC B1 ;  /* 0x0000000000017941 */ /* 0x000fea0003800000 */
.L_x_13184:
        /* <DEDUP_REMOVED lines=23> */
.L_x_13197:
[----:B------:R-:W-:Y:S05]  /*41c0*/  BSYNC B2 ;  /* 0x0000000000027941 */ /* 0x000fea0003800000 */
.L_x_13196:
        /* <DEDUP_REMOVED lines=20> */
.L_x_13199:
[----:B------:R-:W-:Y:S05]  /*4310*/  BSYNC B2 ;  /* 0x0000000000027941 */ /* 0x000fea0003800000 */
.L_x_13198:
        /* <DEDUP_REMOVED lines=17> */
.L_x_13201:
[----:B------:R-:W-:Y:S05]  /*4430*/  BSYNC B2 ;  /* 0x0000000000027941 */ /* 0x000fea0003800000 */
.L_x_13200:
        /* <DEDUP_REMOVED lines=11> */
.L_x_13203:
[----:B------:R-:W-:Y:S05]  /*44f0*/  BSYNC B2 ;  /* 0x0000000000027941 */ /* 0x000fea0003800000 */
.L_x_13202:
        /* <DEDUP_REMOVED lines=22> */
.L_x_13195:
[----:B------:R-:W-:Y:S05]  /*4660*/  BSYNC B1 ;  /* 0x0000000000017941 */ /* 0x000fea0003800000 */
.L_x_13194:
        /* <DEDUP_REMOVED lines=22> */
.L_x_13207:
[----:B------:R-:W-:Y:S05]  /*47d0*/  BSYNC B2 ;  /* 0x0000000000027941 */ /* 0x000fea0003800000 */
.L_x_13206:
        /* <DEDUP_REMOVED lines=19> */
.L_x_13209:
[----:B------:R-:W-:Y:S05]  /*4910*/  BSYNC B2 ;  /* 0x0000000000027941 */ /* 0x000fea0003800000 */
.L_x_13208:
        /* <DEDUP_REMOVED lines=16> */
.L_x_13211:
[----:B------:R-:W-:Y:S05]  /*4a20*/  BSYNC B2 ;  /* 0x0000000000027941 */ /* 0x000fea0003800000 */
.L_x_13210:
        /* <DEDUP_REMOVED lines=11> */
.L_x_13213:
[----:B------:R-:W-:Y:S05]  /*4ae0*/  BSYNC B2 ;  /* 0x0000000000027941 */ /* 0x000fea0003800000 */
.L_x_13212:
        /* <DEDUP_REMOVED lines=20> */
.L_x_13205:
[----:B------:R-:W-:Y:S05]  /*4c30*/  BSYNC B1 ;  /* 0x0000000000017941 */ /* 0x000fea0003800000 */
.L_x_13204:
        /* <DEDUP_REMOVED lines=22> */
.L_x_13217:
[----:B------:R-:W-:Y:S05]  /*4da0*/  BSYNC B2 ;  /* 0x0000000000027941 */ /* 0x000fea0003800000 */
.L_x_13216:
        /* <DEDUP_REMOVED lines=19> */
.L_x_13219:
[----:B------:R-:W-:Y:S05]  /*4ee0*/  BSYNC B2 ;  /* 0x0000000000027941 */ /* 0x000fea0003800000 */
.L_x_13218:
        /* <DEDUP_REMOVED lines=16> */
.L_x_13221:
[----:B------:R-:W-:Y:S05]  /*4ff0*/  BSYNC B2 ;  /* 0x0000000000027941 */ /* 0x000fea0003800000 */
.L_x_13220:
        /* <DEDUP_REMOVED lines=11> */
.L_x_13223:
[----:B------:R-:W-:Y:S05]  /*50b0*/  BSYNC B2 ;  /* 0x0000000000027941 */ /* 0x000fea0003800000 */
.L_x_13222:
        /* <DEDUP_REMOVED lines=20> */
.L_x_13215:
[----:B------:R-:W-:Y:S05]  /*5200*/  BSYNC B1 ;  /* 0x0000000000017941 */ /* 0x000fea0003800000 */
.L_x_13214:
        /* <DEDUP_REMOVED lines=22> */
.L_x_13227:
[----:B------:R-:W-:Y:S05]  /*5370*/  BSYNC B2 ;  /* 0x0000000000027941 */ /* 0x000fea0003800000 */
.L_x_13226:
        /* <DEDUP_REMOVED lines=19> */
.L_x_13229:
[----:B------:R-:W-:Y:S05]  /*54b0*/  BSYNC B2 ;  /* 0x0000000000027941 */ /* 0x000fea0003800000 */
.L_x_13228:
        /* <DEDUP_REMOVED lines=16> */
.L_x_13231:
[----:B------:R-:W-:Y:S05]  /*55c0*/  BSYNC B2 ;  /* 0x0000000000027941 */ /* 0x000fea0003800000 */
.L_x_13230:
        /* <DEDUP_REMOVED lines=11> */
.L_x_13233:
[----:B------:R-:W-:Y:S05]  /*5680*/  BSYNC B2 ;  /* 0x0000000000027941 */ /* 0x000fea0003800000 */
.L_x_13232:
        /* <DEDUP_REMOVED lines=20> */
.L_x_13225:
[----:B------:R-:W-:Y:S05]  /*57d0*/  BSYNC B1 ;  /* 0x0000000000017941 */ /* 0x000fea0003800000 */
.L_x_13224:
        /* <DEDUP_REMOVED lines=23> */
.L_x_13237:
[----:B------:R-:W-:Y:S05]  /*5950*/  BSYNC B2 ;  /* 0x0000000000027941 */ /* 0x000fea0003800000 */
.L_x_13236:
        /* <DEDUP_REMOVED lines=19> */
.L_x_13239:
[----:B------:R-:W-:Y:S05]  /*5a90*/  BSYNC B2 ;  /* 0x0000000000027941 */ /* 0x000fea0003800000 */
.L_x_13238:
        /* <DEDUP_REMOVED lines=16> */
.L_x_13241:
[----:B------:R-:W-:Y:S05]  /*5ba0*/  BSYNC B2 ;  /* 0x0000000000027941 */ /* 0x000fea0003800000 */
.L_x_13240:
        /* <DEDUP_REMOVED lines=11> */
.L_x_13243:
[----:B------:R-:W-:Y:S05]  /*5c60*/  BSYNC B2 ;  /* 0x0000000000027941 */ /* 0x000fea0003800000 */
.L_x_13242:
        /* <DEDUP_REMOVED lines=18> */
.L_x_13235:
[----:B------:R-:W-:Y:S05]  /*5d90*/  BSYNC B1 ;  /* 0x0000000000017941 */ /* 0x000fea0003800000 */
.L_x_13234:
[----:B------:R-:W1:Y:S02]  /*5da0*/  LDC.64 R192, c[0x0][0x210] ;  /* 0x00008400ffc07b82 */ /* 0x000e640000000a00 */
[----:B-1----:R-:W-:-:S04]  /*5db0*/  LEA R3, R192, R3, 0x2 ;  /* 0x00000003c0037211 */ /* 0x002fc800078e10ff */
[----:B------:R-:W-:-:S13]  /*5dc0*/  ISETP.GE.AND P3, PT, R3, R193, PT ;  /* 0x000000c10300720c */ /* 0x000fda0003f66270 */
[----:B------:R-:W-:Y:S05]  /*5dd0*/  @!P3 BRA `(.L_x_13244) ;  /* 0xffffffac0070b947 */ /* 0x000fea000383ffff */
.L_x_13122:
[----:B------:R-:W-:Y:S05]  /*5de0*/  BSYNC B0 ;  /* 0x0000000000007941 */ /* 0x000fea0003800000 */
.L_x_13121:
[----:B------:R-:W1:Y:S01]  /*5df0*/  S2R R192, SR_TID.X ;  /* 0x0000000000c07919 */ /* 0x000e620000002100 */
[----:B------:R-:W-:Y:S01]  /*5e00*/  MOV R3, 0x400 ;  /* 0x0000040000037802 */ /* 0x000fe20000000f00 */
[----:B------:R-:W-:Y:S05]  /*5e10*/  WARPSYNC.ALL ;  /* 0x0000000000007948 */ /* 0x000fea0003800000 */
[----:B------:R-:W0:Y:S01]  /*5e20*/  S2R R4, SR_CgaCtaId ;  /* 0x0000000000047919 */ /* 0x000e220000008800 */
[----:B------:R-:W-:Y:S01]  /*5e30*/  ULDC.64 UR6, c[0x0][0x2d8] ;  /* 0x0000b60000067ab9 */ /* 0x000fe20000000a00 */
[----:B------:R-:W-:Y:S01]  /*5e40*/  ULDC.64 UR10, c[0x0][0x2d0] ;  /* 0x0000b400000a7ab9 */ /* 0x000fe20000000a00 */
[----:B------:R-:W-:Y:S01]  /*5e50*/  ULDC.64 UR12, c[0x0][0x2f0] ;  /* 0x0000bc00000c7ab9 */ /* 0x000fe20000000a00 */
[----:B-----5:R-:W2:Y:S01]  /*5e60*/  S2R R29, SR_CTAID.X ;  /* 0x00000000001d7919 */ /* 0x020ea20000002500 */
[----:B------:R-:W-:Y:S01]  /*5e70*/  BSSY B0, `(.L_x_13245) ;  /* 0x0000092000007945 */ /* 0x000fe20003800000 */
[----:B-1----:R-:W-:-:S04]  /*5e80*/  SHF.R.U32.HI R5, RZ, 0x5, R192 ;  /* 0x00000005ff057819 */ /* 0x002fc800000116c0 */
[----:B------:R-:W-:Y:S02]  /*5e90*/  PRMT R2, R5, 0x2104, R2 ;  /* 0x0000210405027816 */ /* 0x000fe40000000002 */
        /* <DEDUP_REMOVED lines=103> */
[----:B--2---:R-:W-:Y:S01]  /*6510*/  IMAD R2, R29, R0, RZ ;  /* 0x000000001d027224 */ /* 0x004fe200078e02ff */
[----:B------:R-:W-:Y:S01]  /*6520*/  IADD3 R0, R0, 0x7f, -R192 ;  /* 0x0000007f00007810 */ /* 0x000fe20007ffe8c0 */
[----:B------:R-:W-:-:S03]  /*6530*/  FADD.FTZ R29, R3, R32 ;  /* 0x00000020031d7221 */ /* 0x000fc60000010000 */
[----:B------:R-:W-:Y:S02]  /*6540*/  IADD3 R2, P0, R2, R192, RZ ;  /* 0x000000c002027210 */ /* 0x000fe40007f1e0ff */
[C---:B------:R-:W-:Y:S02]  /*6550*/  ISETP.GE.U32.AND P6, PT, R0.reuse, 0x100, PT ;  /* 0x000001000000780c */ /* 0x040fe40003fc6070 */
[----:B------:R-:W-:Y:S02]  /*6560*/  IADD3.X R63, RZ, RZ, RZ, P0, !PT ;  /* 0x000000ffff3f7210 */ /* 0x000fe400007fe4ff */
[----:B------:R-:W-:Y:S01]  /*6570*/  LOP3.LUT P0, RZ, R0, 0xffffff80, RZ, 0xc0, !PT ;  /* 0xffffff8000ff7812 */ /* 0x000fe2000780c0ff */
[----:B------:R-:W0:Y:S01]  /*6580*/  LDS R7, [R8] ;  /* 0x0000000008077984 */ /* 0x000e220000000800 */
[C---:B------:R-:W-:Y:S02]  /*6590*/  SHF.L.U32 R32, R2.reuse, 0x2, RZ ;  /* 0x0000000202207819 */ /* 0x040fe400000006ff */
[----:B------:R-:W-:Y:S01]  /*65a0*/  SHF.L.U64.HI R63, R2, 0x2, R63 ;  /* 0x00000002023f7819 */ /* 0x000fe2000001023f */
[----:B------:R-:W1:Y:S01]  /*65b0*/  LDS R82, [R8+0x1000] ;  /* 0x0010000008527984 */ /* 0x000e620000000800 */
[----:B------:R-:W-:-:S02]  /*65c0*/  IADD3 R58, P1, R32, UR6, RZ ;  /* 0x00000006203a7c10 */ /* 0x000fc4000ff3e0ff */
[C---:B------:R-:W-:Y:S01]  /*65d0*/  IADD3 R46, P2, R32.reuse, UR10, RZ ;  /* 0x0000000a202e7c10 */ /* 0x040fe2000ff5e0ff */
[----:B------:R-:W2:Y:S01]  /*65e0*/  LDS R84, [R8+0x2000] ;  /* 0x0020000008547984 */ /* 0x000ea20000000800 */
[----:B------:R-:W-:Y:S02]  /*65f0*/  IADD3 R32, P3, R32, UR12, RZ ;  /* 0x0000000c20207c10 */ /* 0x000fe4000ff7e0ff */
[C---:B------:R-:W-:Y:S01]  /*6600*/  IADD3.X R67, R63.reuse, UR7, RZ, P1, !PT ;  /* 0x000000073f437c10 */ /* 0x040fe20008ffe4ff */
[----:B------:R-:W3:Y:S01]  /*6610*/  LDS R86, [R8+0x3000] ;  /* 0x0030000008567984 */ /* 0x000ee20000000800 */
[C---:B------:R-:W-:Y:S02]  /*6620*/  IADD3.X R65, R63.reuse, UR11, RZ, P2, !PT ;  /* 0x0000000b3f417c10 */ /* 0x040fe400097fe4ff */
[----:B------:R-:W-:Y:S02]  /*6630*/  IADD3.X R63, R63, UR13, RZ, P3, !PT ;  /* 0x0000000d3f3f7c10 */ /* 0x000fe40009ffe4ff */
[----:B------:R-:W-:Y:S01]  /*6640*/  ISETP.GE.U32.AND P5, PT, R0, 0x180, PT ;  /* 0x000001800000780c */ /* 0x000fe20003fa6070 */
        /* <DEDUP_REMOVED lines=20> */
.L_x_13246:
[----:B------:R-:W-:Y:S05]  /*6790*/  BSYNC B0 ;  /* 0x0000000000007941 */ /* 0x000fea0003800000 */
.L_x_13245:
        /* <DEDUP_REMOVED lines=29> */
[----:B------:R-:W-:Y:S01]  /*6970*/  FADD.FTZ R11, R11, R18 ;  /* 0x000000120b0b7221 */ /* 0x000fe20000010000 */
        /* <DEDUP_REMOVED lines=14> */
[----:B------:R-:W-:Y:S01]  /*6a60*/  FADD.FTZ R43, RZ, R43 ;  /* 0x0000002bff2b7221 */ /* 0x000fe20000010000 */
[----:B------:R-:W-:Y:S01]  /*6a70*/  FADD.FTZ R45, RZ, R45 ;  /* 0x0000002dff2d7221 */ /* 0x000fe20000010000 */
        /* <DEDUP_REMOVED lines=83> */
.L_x_13248:
[----:B------:R-:W-:Y:S05]  /*6fb0*/  BSYNC B0 ;  /* 0x0000000000007941 */ /* 0x000fea0003800000 */
.L_x_13247:
        /* <DEDUP_REMOVED lines=18> */
.L_x_13250:
[----:B------:R-:W-:Y:S05]  /*70e0*/  BSYNC B0 ;  /* 0x0000000000007941 */ /* 0x000fea0003800000 */
.L_x_13249:
        /* <DEDUP_REMOVED lines=18> */
.L_x_13252:
[----:B------:R-:W-:Y:S05]  /*7210*/  BSYNC B0 ;  /* 0x0000000000007941 */ /* 0x000fea0003800000 */
.L_x_13251:
        /* <DEDUP_REMOVED lines=18> */
.L_x_13254:
[----:B------:R-:W-:Y:S05]  /*7340*/  BSYNC B0 ;  /* 0x0000000000007941 */ /* 0x000fea0003800000 */
.L_x_13253:
        /* <DEDUP_REMOVED lines=18> */
.L_x_13256:
[----:B------:R-:W-:Y:S05]  /*7470*/  BSYNC B0 ;  /* 0x0000000000007941 */ /* 0x000fea0003800000 */
.L_x_13255:
        /* <DEDUP_REMOVED lines=18> */
.L_x_13258:
[----:B------:R-:W-:Y:S05]  /*75a0*/  BSYNC B0 ;  /* 0x0000000000007941 */ /* 0x000fea0003800000 */
.L_x_13257:
        /* <DEDUP_REMOVED lines=11> */
.L_x_13161:
        /* <DEDUP_REMOVED lines=8> */
.L_x_13260:
[----:B------:R-:W-:Y:S05]  /*76e0*/  BSYNC B1 ;  /* 0x0000000000017941 */ /* 0x000fea0003800000 */
.L_x_13259:
        /* <DEDUP_REMOVED lines=9> */
.L_x_13261:
        /* <DEDUP_REMOVED lines=8> */
.L_x_13262:
[----:B------:R-:W-:Y:S02]  /*7800*/  MOV R195, R197 ;  /* 0x000000c500c37202 */ /* 0x000fe40000000f00 */
[----:B------:R-:W-:-:S05]  /*7810*/  MOV R192, R198 ;  /* 0x000000c600c07202 */ /* 0x000fca0000000f00 */
[----:B------:R-:W-:Y:S01]  /*7820*/  FADD.FTZ R196, R196, R192 ;  /* 0x000000c0c4c47221 */ /* 0x000fe20000010000 */
[----:B------:R-:W-:-:S07]  /*7830*/  MOV R192, 0xffffffff ;  /* 0xffffffff00c07802 */ /* 0x000fce0000000f00 */
[----:B------:R-:W-:Y:S05]  /*7840*/  WARPSYNC.COLLECTIVE R192, `(.L_x_13263) ;  /* 0x00000000c0087348 */ /* 0x000fea0003c00000 */
[----:B------:R0:W1:Y:S02]  /*7850*/  SHFL.BFLY P4, R198, R195, R194, R193 ;  /* 0x0c0000c2c3c67389 */ /* 0x00006400000800c1 */
[----:B01----:R-:W-:Y:S01]  /*7860*/  ENDCOLLECTIVE ;  /* 0x000000000000791b */ /* 0x003fe20003800000 */
.L_x_13263:
        /* <DEDUP_REMOVED lines=8> */
.L_x_13264:
[----:B------:R-:W-:Y:S02]  /*78f0*/  MOV R195, R197 ;  /* 0x000000c500c37202 */ /* 0x000fe40000000f00 */
[----:B------:R-:W-:-:S05]  /*7900*/  MOV R192, R198 ;  /* 0x000000c600c07202 */ /* 0x000fca0000000f00 */
[----:B------:R-:W-:Y:S01]  /*7910*/  FADD.FTZ R196, R196, R192 ;  /* 0x000000c0c4c47221 */ /* 0x000fe20000010000 */
[----:B------:R-:W-:-:S07]  /*7920*/  MOV R192, 0xffffffff ;  /* 0xffffffff00c07802 */ /* 0x000fce0000000f00 */
[----:B------:R-:W-:Y:S05]  /*7930*/  WARPSYNC.COLLECTIVE R192, `(.L_x_13265) ;  /* 0x00000000c0087348 */ /* 0x000fea0003c00000 */
[----:B------:R0:W1:Y:S02]  /*7940*/  SHFL.BFLY P4, R198, R195, R194, R193 ;  /* 0x0c0000c2c3c67389 */ /* 0x00006400000800c1 */
[----:B01----:R-:W-:Y:S01]  /*7950*/  ENDCOLLECTIVE ;  /* 0x000000000000791b */ /* 0x003fe20003800000 */
.L_x_13265:
        /* <DEDUP_REMOVED lines=8> */
.L_x_13266:
[----:B------:R-:W-:Y:S02]  /*79e0*/  MOV R195, R197 ;  /* 0x000000c500c37202 */ /* 0x000fe40000000f00 */
[----:B------:R-:W-:-:S05]  /*79f0*/  MOV R192, R198 ;  /* 0x000000c600c07202 */ /* 0x000fca0000000f00 */
[----:B------:R-:W-:Y:S01]  /*7a00*/  FADD.FTZ R196, R196, R192 ;  /* 0x000000c0c4c47221 */ /* 0x000fe20000010000 */
[----:B------:R-:W-:-:S07]  /*7a10*/  MOV R192, 0xffffffff ;  /* 0xffffffff00c07802 */ /* 0x000fce0000000f00 */
[----:B------:R-:W-:Y:S05]  /*7a20*/  WARPSYNC.COLLECTIVE R192, `(.L_x_13267) ;  /* 0x00000000c0087348 */ /* 0x000fea0003c00000 */
[----:B------:R0:W1:Y:S02]  /*7a30*/  SHFL.BFLY P4, R198, R195, R194, R193 ;  /* 0x0c0000c2c3c67389 */ /* 0x00006400000800c1 */
[----:B01----:R-:W-:Y:S01]  /*7a40*/  ENDCOLLECTIVE ;  /* 0x000000000000791b */ /* 0x003fe20003800000 */
.L_x_13267:
        /* <DEDUP_REMOVED lines=8> */
.L_x_13268:
[----:B------:R-:W-:Y:S02]  /*7ad0*/  MOV R195, R197 ;  /* 0x000000c500c37202 */ /* 0x000fe40000000f00 */
[----:B------:R-:W-:-:S07]  /*7ae0*/  MOV R199, R198 ;  /* 0x000000c600c77202 */ /* 0x000fce0000000f00 */
[----:B------:R-:W-:Y:S05]  /*7af0*/  WARPSYNC.COLLECTIVE R192, `(.L_x_13269) ;  /* 0x00000000c0087348 */ /* 0x000fea0003c00000 */
[----:B------:R0:W1:Y:S02]  /*7b00*/  SHFL.BFLY P4, R198, R195, R194, R193 ;  /* 0x0c0000c2c3c67389 */ /* 0x00006400000800c1 */
[----:B01----:R-:W-:Y:S01]  /*7b10*/  ENDCOLLECTIVE ;  /* 0x000000000000791b */ /* 0x003fe20003800000 */
.L_x_13269:
[----:B------:R-:W-:Y:S01]  /*7b20*/  MOV R192, R198 ;  /* 0x000000c600c07202 */ /* 0x000fe20000000f00 */
[----:B------:R-:W-:Y:S06]  /*7b30*/  BRA `(.L_x_13270) ;  /* 0xffffffb000407947 */ /* 0x000fec000383ffff */
.L_x_13271:
        /* <DEDUP_REMOVED lines=12> */
.L_x_14390:


//--------------------- .text._ZN10layer_norm13ln_bwd_kernelINS_13Kernel_traitsIfffffjLj1024ELj1ELj4ELj1ELj16ENS_18Kernel_traits_baseILj1024EfffffjLj128EEEEELb0ELb1ELb1ELb1EEEvNS_9BwdParamsE --------------------------
	.section	.text._ZN10layer_norm13ln_bwd_kernelINS_13Kernel_traitsIfffffjLj1024ELj1ELj4ELj1ELj16ENS_18Kernel_traits_baseILj1024EfffffjLj128EEEEELb0ELb1ELb1ELb1EEEvNS_9BwdParamsE,"ax",@progbits
	.align	128
        .global         _ZN10layer_norm13ln_bwd_kernelINS_13Kernel_traitsIfffffjLj1024ELj1ELj4ELj1ELj16ENS_18Kernel_traits_baseILj1024EfffffjLj128EEEEELb0ELb1ELb1ELb1EEEvNS_9BwdParamsE
        .type           _ZN10layer_norm13ln_bwd_kernelINS_13Kernel_traitsIfffffjLj1024ELj1ELj4ELj1ELj16ENS_18Kernel_traits_baseILj1024EfffffjLj128EEEEELb0ELb1ELb1ELb1EEEvNS_9BwdParamsE,@function
        .size           _ZN10layer_norm13ln_bwd_kernelINS_13Kernel_traitsIfffffjLj1024ELj1ELj4ELj1ELj16ENS_18Kernel_traits_baseILj1024EfffffjLj128EEEEELb0ELb1ELb1ELb1EEEvNS_9BwdParamsE,(.L_x_14391 - _ZN10layer_norm13ln_bwd_kernelINS_13Kernel_traitsIfffffjLj1024ELj1ELj4ELj1ELj16ENS_18Kernel_traits_baseILj1024EfffffjLj128EEEEELb0ELb1ELb1ELb1EEEvNS_9BwdParamsE)
        .other          _ZN10layer_norm13ln_bwd_kernelINS_13Kernel_traitsIfffffjLj1024ELj1ELj4ELj1ELj16ENS_18Kernel_traits_baseILj1024EfffffjLj128EEEEELb0ELb1ELb1ELb1EEEvNS_9BwdParamsE,@"STO_CUDA_ENTRY STV_DEFAULT"
_ZN10layer_norm13ln_bwd_kernelINS_13Kernel_traitsIfffffjLj1024ELj1ELj4ELj1ELj16ENS_18Kernel_traits_baseILj1024EfffffjLj128EEEEELb0ELb1ELb1ELb1EEEvNS_9BwdParamsE:
.text._ZN10layer_norm13ln_bwd_kernelINS_13Kernel_traitsIfffffjLj1024ELj1ELj4ELj1ELj16ENS_18Kernel_traits_baseILj1024EfffffjLj128EEEEELb0ELb1ELb1ELb1EEEvNS_9BwdParamsE:
        /* <DEDUP_REMOVED lines=62> */
.L_x_13273:
        /* <DEDUP_REMOVED lines=70> */
[----:B--2---:R1:W-:Y:S04]  /*0840*/  STL.64 [R1+0x90], R60 ;  /* 0x0000903c01007387 */ /* 0x0043e80000100a00 */
[----:B------:R2:W-:Y:S04]  /*0850*/  STL.64 [R1+0x98], R62 ;  /* 0x0000983e01007387 */ /* 0x0005e80000100a00 */
[----:B---3--:R0:W-:Y:S04]  /*0860*/  STL.64 [R1+0x80], R40 ;  /* 0x0000802801007387 */ /* 0x0081e80000100a00 */
[----:B------:R0:W-:Y:S01]  /*0870*/  STL.64 [R1+0x88], R42 ;  /* 0x0000882a01007387 */ /* 0x0001e20000100a00 */
[----:B-1----:R-:W-:-:S03]  /*0880*/  CS2R R60, SRZ ;  /* 0x00000000003c7805 */ /* 0x002fc6000001ff00 */
[----:B----4-:R0:W-:Y:S01]  /*0890*/  STL.64 [R1+0x70], R36 ;  /* 0x0000702401007387 */ /* 0x0101e20000100a00 */
[----:B--2---:R-:W-:-:S03]  /*08a0*/  CS2R R62, SRZ ;  /* 0x00000000003e7805 */ /* 0x004fc6000001ff00 */
        /* <DEDUP_REMOVED lines=15> */
.L_x_13343:
[----:B------:R-:W1:Y:S08]  /*09a0*/  LDC.64 R2, c[0x0][0x288] ;  /* 0x0000a200ff027b82 */ /* 0x000e700000000a00 */
[----:B------:R-:W2:Y:S08]  /*09b0*/  LDC.64 R182, c[0x0][0x280] ;  /* 0x0000a000ffb67b82 */ /* 0x000eb00000000a00 */
[----:B------:R-:W3:Y:S01]  /*09c0*/  LDC R211, c[0x0][0x218] ;  /* 0x00008600ffd37b82 */ /* 0x000ee20000000800 */
[----:B-1----:R-:W-:-:S07]  /*09d0*/  IMAD.WIDE R2, R5, 0x4, R2 ;  /* 0x0000000405027825 */ /* 0x002fce00078e0202 */
[----:B------:R-:W1:Y:S01]  /*09e0*/  LDC.64 R180, c[0x0][0x258] ;  /* 0x00009600ffb47b82 */ /* 0x000e620000000a00 */
[----:B------:R2:W4:Y:S01]  /*09f0*/  LDG.E R0, desc[UR4][R2.64] ;  /* 0x0000000402007981 */ /* 0x000522000c1e1900 */
[----:B------:R-:W0:Y:S06]  /*0a00*/  S2R R184, SR_TID.X ;  /* 0x0000000000b87919 */ /* 0x000e2c0000002100 */
[----:B------:R-:W0:Y:S01]  /*0a10*/  LDC.64 R234, c[0x0][0x2c8] ;  /* 0x0000b200ffea7b82 */ /* 0x000e220000000a00 */
[----:B--2---:R-:W-:-:S05]  /*0a20*/  IMAD.WIDE R2, R5, 0x4, R182 ;  /* 0x0000000405027825 */ /* 0x004fca00078e02b6 */
[----:B-----5:R3:W5:Y:S01]  /*0a30*/  LDG.E R252, desc[UR4][R2.64] ;  /* 0x0000000402fc7981 */ /* 0x020762000c1e1900 */
[----:B------:R-:W-:Y:S01]  /*0a40*/  BSSY B1, `(.L_x_13275) ;  /* 0x0000182000017945 */ /* 0x000fe20003800000 */
[----:B-1----:R-:W-:-:S04]  /*0a50*/  IMAD.WIDE R180, R5, 0x4, R180 ;  /* 0x0000000405b47825 */ /* 0x002fc800078e02b4 */
[----:B---3--:R-:W-:Y:S01]  /*0a60*/  IMAD R2, R5, R211, RZ ;  /* 0x000000d305027224 */ /* 0x008fe200078e02ff */
[----:B------:R1:W5:Y:S04]  /*0a70*/  LDG.E R4, desc[UR4][R180.64] ;  /* 0x00000004b4047981 */ /* 0x000368000c1e1900 */
[----:B------:R-:W-:-:S04]  /*0a80*/  SHF.R.S32.HI R3, RZ, 0x1f, R2 ;  /* 0x0000001fff037819 */ /* 0x000fc80000011402 */
[----:B------:R-:W-:Y:S02]  /*0a90*/  LEA.HI R3, R3, R2, RZ, 0x2 ;  /* 0x0000000203037211 */ /* 0x000fe400078f10ff */
[----:B0-----:R-:W-:-:S04]  /*0aa0*/  LOP3.LUT R232, R184, 0x1f, RZ, 0xc0, !PT ;  /* 0x0000001fb8e87812 */ /* 0x001fc800078ec0ff */
        /* <DEDUP_REMOVED lines=28> */
[----:B------:R0:W5:Y:S04]  /*0c70*/  LDG.E.128 R32, desc[UR4][R188.64] ;  /* 0x00000004bc207981 */ /* 0x000168000c1e1d00 */
[----:B------:R0:W5:Y:S04]  /*0c80*/  LDG.E.128 R28, desc[UR4][R236.64] ;  /* 0x00000004ec1c7981 */ /* 0x000168000c1e1d00 */
[----:B------:R0:W5:Y:S04]  /*0c90*/  LDG.E.128 R16, desc[UR4][R14.64] ;  /* 0x000000040e107981 */ /* 0x000168000c1e1d00 */
[----:B------:R-:W5:Y:S01]  /*0ca0*/  LDG.E.128 R12, desc[UR4][R12.64] ;  /* 0x000000040c0c7981 */ /* 0x000f62000c1e1d00 */
[----:B------:R-:W-:Y:S01]  /*0cb0*/  CS2R R182, SRZ ;  /* 0x0000000000b67805 */ /* 0x000fe2000001ff00 */
[----:B0-----:R-:W-:Y:S06]  /*0cc0*/  BRA `(.L_x_13277) ;  /* 0x0000001400647947 */ /* 0x001fec0003800000 */
.L_x_13276:
[----:B------:R-:W0:Y:S01]  /*0cd0*/  LDC.64 R244, c[0x0][0x250] ;  /* 0x00009400fff47b82 */ /* 0x000e220000000a00 */
[----:B------:R-:W-:Y:S07]  /*0ce0*/  STL [R1+0xb8], R50 ;  /* 0x0000b83201007387 */ /* 0x000fee0000100800 */
[----:B------:R-:W1:Y:S01]  /*0cf0*/  LDC.64 R176, c[0x0][0x238] ;  /* 0x00008e00ffb07b82 */ /* 0x000e620000000a00 */
[----:B------:R-:W-:Y:S01]  /*0d00*/  IADD3 R242, R3, 0x80, RZ ;  /* 0x0000008003f27810 */ /* 0x000fe20007ffe0ff */
[----:B------:R-:W-:Y:S01]  /*0d10*/  STL [R1+0xb4], R49 ;  /* 0x0000b43101007387 */ /* 0x000fe20000100800 */
[----:B------:R-:W-:-:S02]  /*0d20*/  IADD3 R0, R0, -0x1, RZ ;  /* 0xffffffff00007810 */ /* 0x000fc40007ffe0ff */
[C---:B------:R-:W-:Y:S01]  /*0d30*/  IADD3 R7, R3.reuse, 0xc0, RZ ;  /* 0x000000c003077810 */ /* 0x040fe20007ffe0ff */
[----:B------:R-:W-:Y:S02]  /*0d40*/  STL [R1+0xb0], R48 ;  /* 0x0000b03001007387 */ /* 0x000fe40000100800 */
[----:B------:R-:W-:Y:S01]  /*0d50*/  IMAD R0, R0, R211, RZ ;  /* 0x000000d300007224 */ /* 0x000fe200078e02ff */
[----:B------:R-:W2:Y:S01]  /*0d60*/  LDC.64 R190, c[0x0][0x2b8] ;  /* 0x0000ae00ffbe7b82 */ /* 0x000ea20000000a00 */
[----:B------:R-:W-:Y:S01]  /*0d70*/  IADD3 R241, R3, 0xa0, RZ ;  /* 0x000000a003f17810 */ /* 0x000fe20007ffe0ff */
[----:B------:R-:W-:Y:S01]  /*0d80*/  STL [R1+0xac], R47 ;  /* 0x0000ac2f01007387 */ /* 0x000fe20000100800 */
[----:B0-----:R-:W-:Y:S01]  /*0d90*/  IMAD.WIDE R244, R5, 0x4, R244 ;  /* 0x0000000405f47825 */ /* 0x001fe200078e02f4 */
[----:B------:R-:W-:-:S04]  /*0da0*/  IADD3 R6, R3, 0xe0, RZ ;  /* 0x000000e003067810 */ /* 0x000fc80007ffe0ff */
[----:B------:R-:W0:Y:S01]  /*0db0*/  LDC.64 R248, c[0x0][0x2c8] ;  /* 0x0000b200fff87b82 */ /* 0x000e220000000a00 */
[--C-:B-1----:R-:W-:Y:S01]  /*0dc0*/  IMAD.WIDE.U32 R10, R242, 0x10, R176.reuse ;  /* 0x00000010f20a7825 */ /* 0x102fe200078e00b0 */
[----:B------:R-:W3:Y:S03]  /*0dd0*/  LDG.E R244, desc[UR4][R244.64] ;  /* 0x00000004f4f47981 */ /* 0x000ee6000c1e1900 */
[----:B------:R-:W-:Y:S01]  /*0de0*/  IMAD.WIDE.U32 R192, R3, 0x10, R176 ;  /* 0x0000001003c07825 */ /* 0x000fe200078e00b0 */
[----:B------:R1:W4:Y:S01]  /*0df0*/  LDG.E.128 R208, desc[UR4][R10.64] ;  /* 0x000000040ad07981 */ /* 0x000322000c1e1d00 */
[----:B------:R-:W-:Y:S02]  /*0e00*/  SHF.R.S32.HI R2, RZ, 0x1f, R0 ;  /* 0x0000001fff027819 */ /* 0x000fe40000011400 */
[--C-:B------:R-:W-:Y:S01]  /*0e10*/  IMAD.WIDE.U32 R8, R241, 0x10, R176.reuse ;  /* 0x00000010f1087825 */ /* 0x100fe200078e00b0 */
[----:B------:R-:W-:Y:S04]  /*0e20*/  STL [R1+0xa8], R46 ;  /* 0x0000a82e01007387 */ /* 0x000fe80000100800 */
[----:B------:R-:W4:Y:S01]  /*0e30*/  LDG.E.128 R192, desc[UR4][R192.64] ;  /* 0x00000004c0c07981 */ /* 0x000f22000c1e1d00 */
[----:B-1----:R-:W-:Y:S01]  /*0e40*/  IMAD.WIDE.U32 R10, R7, 0x10, R176 ;  /* 0x00000010070a7825 */ /* 0x002fe200078e00b0 */
[----:B------:R-:W-:-:S02]  /*0e50*/  LEA.HI R0, R2, R0, RZ, 0x2 ;  /* 0x0000000002007211 */ /* 0x000fc400078f10ff */
[----:B------:R1:W4:Y:S04]  /*0e60*/  LDG.E.128 R212, desc[UR4][R8.64] ;  /* 0x0000000408d47981 */ /* 0x000328000c1e1d00 */
[----:B------:R-:W4:Y:S01]  /*0e70*/  LDG.E.128 R216, desc[UR4][R10.64] ;  /* 0x000000040ad87981 */ /* 0x000f22000c1e1d00 */
[----:B------:R-:W-:Y:S01]  /*0e80*/  LEA.HI.SX32 R186, R0, R232, 0x1e ;  /* 0x000000e800ba7211 */ /* 0x000fe200078ff2ff */
[--C-:B------:R-:W-:Y:S02]  /*0e90*/  IMAD.WIDE.U32 R196, R238, 0x10, R176.reuse ;  /* 0x00000010eec47825 */ /* 0x100fe400078e00b0 */
[----:B------:R-:W-:Y:S02]  /*0ea0*/  STL [R1+0xa4], R45 ;  /* 0x0000a42d01007387 */ /* 0x000fe40000100800 */
[--C-:B-1----:R-:W-:Y:S01]  /*0eb0*/  IMAD.WIDE.U32 R8, R6, 0x10, R176.reuse ;  /* 0x0000001006087825 */ /* 0x102fe200078e00b0 */
[----:B------:R-:W-:Y:S01]  /*0ec0*/  IADD3 R0, R186, 0x20, RZ ;  /* 0x00000020ba007810 */ /* 0x000fe20007ffe0ff */
[----:B------:R1:W-:Y:S04]  /*0ed0*/  STL [R1+0xa0], R44 ;  /* 0x0000a02c01007387 */ /* 0x0003e80000100800 */
[----:B------:R2:W4:Y:S01]  /*0ee0*/  LDG.E.128 R220, desc[UR4][R8.64] ;  /* 0x0000000408dc7981 */ /* 0x000522000c1e1d00 */
[----:B------:R-:W-:Y:S01]  /*0ef0*/  MOV R2, UR12 ;  /* 0x0000000c00027c02 */ /* 0x000fe20008000f00 */
[----:B------:R-:W-:-:S02]  /*0f00*/  IMAD.WIDE.U32 R200, R239, 0x10, R176 ;  /* 0x00000010efc87825 */ /* 0x000fc400078e00b0 */
[----:B------:R-:W4:Y:S02]  /*0f10*/  LDG.E.128 R196, desc[UR4][R196.64] ;  /* 0x00000004c4c47981 */ /* 0x000f24000c1e1d00 */
[----:B------:R-:W-:Y:S01]  /*0f20*/  IMAD.WIDE.U32 R204, R240, 0x10, R176 ;  /* 0x00000010f0cc7825 */ /* 0x000fe200078e00b0 */
[----:B-1----:R-:W1:Y:S01]  /*0f30*/  LDC.U8 R44, c[0x0][0x2a0] ;  /* 0x0000a800ff2c7b82 */ /* 0x002e620000000000 */
[----:B------:R-:W4:Y:S02]  /*0f40*/  LDL R250, [R1+0x90] ;  /* 0x0000900001fa7983 */ /* 0x000f240000100800 */
[--C-:B--2---:R-:W-:Y:S01]  /*0f50*/  IMAD.WIDE.U32 R8, R186, 0x10, R190.reuse ;  /* 0x00000010ba087825 */ /* 0x104fe200078e00be */
[----:B------:R-:W-:Y:S01]  /*0f60*/  ISETP.NE.U32.AND P0, PT, R2, RZ, PT ;  /* 0x000000ff0200720c */ /* 0x000fe20003f05070 */
[----:B------:R-:W2:Y:S04]  /*0f70*/  LDG.E.128 R200, desc[UR4][R200.64] ;  /* 0x00000004c8c87981 */ /* 0x000ea8000c1e1d00 */
[----:B------:R0:W2:Y:S04]  /*0f80*/  LDG.E.128 R224, desc[UR4][R8.64] ;  /* 0x0000000408e07981 */ /* 0x0000a8000c1e1d00 */
[----:B------:R-:W2:Y:S04]  /*0f90*/  LDG.E.128 R204, desc[UR4][R204.64] ;  /* 0x00000004cccc7981 */ /* 0x000ea8000c1e1d00 */
[----:B------:R-:W2:Y:S01]  /*0fa0*/  LDL R247, [R1+0x84] ;  /* 0x0000840001f77983 */ /* 0x000ea20000100800 */
[----:B0-----:R-:W-:Y:S01]  /*0fb0*/  IMAD.WIDE.U32 R8, R0, 0x10, R190 ;  /* 0x0000001000087825 */ /* 0x001fe200078e00be */
[----:B------:R-:W-:-:S04]  /*0fc0*/  IADD3 R0, R186, 0x40, RZ ;  /* 0x00000040ba007810 */ /* 0x000fc80007ffe0ff */
[----:B------:R0:W2:Y:S02]  /*0fd0*/  LDG.E.128 R228, desc[UR4][R8.64] ;  /* 0x0000000408e47981 */ /* 0x0000a4000c1e1d00 */
[----:B0-----:R-:W-:Y:S01]  /*0fe0*/  IMAD.WIDE.U32 R8, R0, 0x10, R190 ;  /* 0x0000001000087825 */ /* 0x001fe200078e00be */
[----:B------:R-:W-:-:S04]  /*0ff0*/  IADD3 R0, R186, 0x60, RZ ;  /* 0x00000060ba007810 */ /* 0x000fc80007ffe0ff */
[----:B------:R0:W2:Y:S02]  /*1000*/  LDG.E.128 R232, desc[UR4][R8.64] ;  /* 0x0000000408e87981 */ /* 0x0000a4000c1e1d00 */
[----:B0-----:R-:W-:Y:S01]  /*1010*/  IMAD.WIDE.U32 R8, R0, 0x10, R190 ;  /* 0x0000001000087825 */ /* 0x001fe200078e00be */
[----:B------:R-:W-:-:S05]  /*1020*/  IADD3 R0, R186, 0x80, RZ ;  /* 0x00000080ba007810 */ /* 0x000fca0007ffe0ff */
[----:B------:R-:W-:Y:S01]  /*1030*/  IMAD.WIDE.U32 R176, R0, 0x10, R190 ;  /* 0x0000001000b07825 */ /* 0x000fe200078e00be */
[----:B------:R-:W-:Y:S01]  /*1040*/  MOV R0, UR13 ;  /* 0x0000000d00007c02 */ /* 0x000fe20008000f00 */
[----:B------:R-:W2:Y:S03]  /*1050*/  LDG.E.128 R8, desc[UR4][R8.64] ;  /* 0x0000000408087981 */ /* 0x000ea6000c1e1d00 */
[----:B------:R-:W-:Y:S01]  /*1060*/  ISETP.NE.AND.EX P0, PT, R0, RZ, PT, P0 ;  /* 0x000000ff0000720c */ /* 0x000fe20003f05300 */
[----:B------:R-:W2:-:S12]  /*1070*/  LDG.E.128 R176, desc[UR4][R176.64] ;  /* 0x00000004b0b07981 */ /* 0x000e98000c1e1d00 */
[----:B------:R0:W5:Y:S04]  /*1080*/  @P0 LDG.E.128 R28, desc[UR4][R236.64] ;  /* 0x00000004ec1c0981 */ /* 0x000168000c1e1d00 */
[----:B------:R-:W5:Y:S04]  /*1090*/  @P0 LDG.E.128 R40, desc[UR4][R180.64] ;  /* 0x00000004b4280981 */ /* 0x000f68000c1e1d00 */
[----:B------:R-:W5:Y:S01]  /*10a0*/  @P0 LDG.E.128 R36, desc[UR4][R184.64] ;  /* 0x00000004b8240981 */ /* 0x000f62000c1e1d00 */
[----:B0-----:R-:W-:-:S03]  /*10b0*/  @P0 IMAD.WIDE.U32 R236, R242, 0x10, R248 ;  /* 0x00000010f2ec0825 */ /* 0x001fc600078e00f8 */
[----:B------:R-:W5:Y:S01]  /*10c0*/  @P0 LDG.E.128 R32, desc[UR4][R188.64] ;  /* 0x00000004bc200981 */ /* 0x000f62000c1e1d00 */
[----:B------:R-:W-:-:S03]  /*10d0*/  @P0 IMAD.WIDE.U32 R242, R7, 0x10, R248 ;  /* 0x0000001007f20825 */ /* 0x000fc600078e00f8 */
[----:B------:R0:W5:Y:S01]  /*10e0*/  @P0 LDG.E.128 R24, desc[UR4][R236.64] ;  /* 0x00000004ec180981 */ /* 0x000162000c1e1d00 */
[----:B------:R-:W-:-:S03]  /*10f0*/  @P0 IMAD.WIDE.U32 R6, R6, 0x10, R248 ;  /* 0x0000001006060825 */ /* 0x000fc600078e00f8 */
[----:B------:R-:W5:Y:S04]  /*1100*/  @P0 LDG.E.128 R16, desc[UR4][R242.64] ;  /* 0x00000004f2100981 */ /* 0x000f68000c1e1d00 */
[----:B------:R-:W5:Y:S01]  /*1110*/  @P0 LDG.E.128 R12, desc[UR4][R6.64] ;  /* 0x00000004060c0981 */ /* 0x000f62000c1e1d00 */
[----:B0-----:R-:W-:-:S03]  /*1120*/  @P0 IMAD.WIDE.U32 R236, R241, 0x10, R248 ;  /* 0x00000010f1ec0825 */ /* 0x001fc600078e00f8 */
[----:B------:R-:W2:Y:S04]  /*1130*/  LDL R249, [R1+0x94] ;  /* 0x0000940001f97983 */ /* 0x000ea80000100800 */
[----:B------:R3:W5:Y:S01]  /*1140*/  @P0 LDG.E.128 R20, desc[UR4][R236.64] ;  /* 0x00000004ec140981 */ /* 0x000762000c1e1d00 */
[----:B-1----:R-:W-:-:S03]  /*1150*/  ISETP.NE.AND P0, PT, R44, RZ, PT ;  /* 0x000000ff2c00720c */ /* 0x002fc60003f05270 */
[----:B------:R-:W2:Y:S04]  /*1160*/  LDL R243, [R1+0x98] ;  /* 0x0000980001f37983 */ /* 0x000ea80000100800 */
[----:B------:R-:W2:Y:S04]  /*1170*/  LDL R242, [R1+0x9c] ;  /* 0x00009c0001f27983 */ /* 0x000ea80000100800 */
[----:B------:R-:W2:Y:S01]  /*1180*/  LDL R248, [R1+0x80] ;  /* 0x0000800001f87983 */ /* 0x000ea20000100800 */
[----:B---3--:R-:W-:-:S05]  /*1190*/  FSEL R236, R244, RZ, !P0 ;  /* 0x000000fff4ec7208 */ /* 0x008fca0004000000 */
[C---:B----4-:R-:W-:Y:S02]  /*11a0*/  FADD.FTZ R49, -R236.reuse, R217 ;  /* 0x000000d9ec317221 */ /* 0x050fe40000010100 */
[----:B------:R-:W3:Y:S01]  /*11b0*/  LDL R217, [R1+0x8c] ;  /* 0x00008c0001d97983 */ /* 0x000ee20000100800 */
[C---:B------:R-:W-:Y:S01]  /*11c0*/  FADD.FTZ R194, -R236.reuse, R194 ;  /* 0x000000c2ecc27221 */ /* 0x040fe20000010100 */
[----:B------:R-:W-:-:S03]  /*11d0*/  FADD.FTZ R195, -R236, R195 ;  /* 0x000000c3ecc37221 */ /* 0x000fc60000010100 */
[C---:B-----5:R-:W-:Y:S01]  /*11e0*/  FMUL.FTZ R245, R4.reuse, R194 ;  /* 0x000000c204f57220 */ /* 0x060fe20000410000 */
[----:B------:R-:W-:Y:S01]  /*11f0*/  FMUL.FTZ R244, R4, R195 ;  /* 0x000000c304f47220 */ /* 0x000fe20000410000 */
[----:B------:R-:W4:Y:S04]  /*1200*/  LDL R194, [R1+0x64] ;  /* 0x0000640001c27983 */ /* 0x000f280000100800 */
[----:B------:R-:W4:Y:S01]  /*1210*/  LDL R195, [R1+0x7c] ;  /* 0x00007c0001c37983 */ /* 0x000f220000100800 */
[----:B------:R-:W-:-:S03]  /*1220*/  FADD.FTZ R48, -R236, R218 ;  /* 0x000000daec307221 */ /* 0x000fc60000010100 */
[----:B------:R-:W4:Y:S01]  /*1230*/  LDL R218, [R1+0x88] ;  /* 0x0000880001da7983 */ /* 0x000f220000100800 */
[C---:B------:R-:W-:Y:S01]  /*1240*/  FADD.FTZ R7, -R236.reuse, R198 ;  /* 0x000000c6ec077221 */ /* 0x040fe20000010100 */
[C---:B------:R-:W-:Y:S01]  /*1250*/  FADD.FTZ R44, -R236.reuse, R212 ;  /* 0x000000d4ec2c7221 */ /* 0x040fe20000010100 */
[C---:B------:R-:W-:Y:S01]  /*1260*/  FADD.FTZ R237, -R236.reuse, R192 ;  /* 0x000000c0eced7221 */ /* 0x040fe20000010100 */
[C---:B------:R-:W-:Y:S01]  /*1270*/  FADD.FTZ R192, -R236.reuse, R199 ;  /* 0x000000c7ecc07221 */ /* 0x040fe20000010100 */
[C---:B------:R-:W-:Y:S01]  /*1280*/  FADD.FTZ R193, -R236.reuse, R193 ;  /* 0x000000c1ecc17221 */ /* 0x040fe20000010100 */
[C---:B------:R-:W-:Y:S01]  /*1290*/  FADD.FTZ R6, -R236.reuse, R197 ;  /* 0x000000c5ec067221 */ /* 0x040fe20000010100 */
[C---:B--2---:R-:W-:Y:S01]  /*12a0*/  FADD.FTZ R198, -R236.reuse, R202 ;  /* 0x000000caecc67221 */ /* 0x044fe20000010100 */
[----:B------:R-:W-:Y:S01]  /*12b0*/  FADD.FTZ R199, -R236, R201 ;  /* 0x000000c9ecc77221 */ /* 0x000fe20000010100 */
[----:B------:R-:W-:Y:S01]  /*12c0*/  FADD.FTZ R126, R126, R226 ;  /* 0x000000e27e7e7221 */ /* 0x000fe20000010000 */
[----:B------:R-:W-:Y:S01]  /*12d0*/  FFMA.FTZ R158, R226, R245, R158 ;  /* 0x000000f5e29e7223 */ /* 0x000fe2000001009e */
[C---:B------:R-:W-:Y:S01]  /*12e0*/  FADD.FTZ R50, -R236.reuse, R216 ;  /* 0x000000d8ec327221 */ /* 0x040fe20000010100 */
[----:B------:R-:W2:Y:S01]  /*12f0*/  LDL R212, [R1+0x78] ;  /* 0x0000780001d47983 */ /* 0x000ea20000100800 */
[C---:B------:R-:W-:Y:S01]  /*1300*/  FADD.FTZ R202, -R236.reuse, R206 ;  /* 0x000000ceecca7221 */ /* 0x040fe20000010100 */
[C---:B------:R-:W-:Y:S01]  /*1310*/  FADD.FTZ R206, -R236.reuse, R210 ;  /* 0x000000d2ecce7221 */ /* 0x040fe20000010100 */
[C---:B------:R-:W-:Y:S01]  /*1320*/  FADD.FTZ R210, -R236.reuse, R214 ;  /* 0x000000d6ecd27221 */ /* 0x040fe20000010100 */
[----:B------:R-:W-:Y:S01]  /*1330*/  MOV R214, R44 ;  /* 0x0000002c00d67202 */ /* 0x000fe20000000f00 */
[C---:B------:R-:W-:Y:S01]  /*1340*/  FADD.FTZ R201, -R236.reuse, R207 ;  /* 0x000000cfecc97221 */ /* 0x040fe20000010100 */
[C---:B------:R-:W-:Y:S01]  /*1350*/  FADD.FTZ R44, -R236.reuse, R222 ;  /* 0x000000deec2c7221 */ /* 0x040fe20000010100 */
[----:B------:R-:W-:Y:S01]  /*1360*/  FADD.FTZ R207, -R236, R209 ;  /* 0x000000d1eccf7221 */ /* 0x000fe20000010100 */
[----:B------:R-:W-:Y:S01]  /*1370*/  FMUL.FTZ R222, R250, R224 ;  /* 0x000000e0fade7220 */ /* 0x000fe20000410000 */
[C---:B------:R-:W-:Y:S01]  /*1380*/  FADD.FTZ R209, -R236.reuse, R215 ;  /* 0x000000d7ecd17221 */ /* 0x040fe20000010100 */
[----:B------:R-:W-:Y:S01]  /*1390*/  FADD.FTZ R197, -R236, R203 ;  /* 0x000000cbecc57221 */ /* 0x000fe20000010100 */
[----:B------:R-:W2:Y:S01]  /*13a0*/  LDL R215, [R1+0x60] ;  /* 0x0000600001d77983 */ /* 0x000ea20000100800 */
[----:B------:R-:W-:-:S03]  /*13b0*/  FMUL.FTZ R246, R4, R193 ;  /* 0x000000c104f67220 */ /* 0x000fc60000410000 */
[----:B------:R-:W2:Y:S01]  /*13c0*/  LDL R216, [R1+0x70] ;  /* 0x0000700001d87983 */ /* 0x000ea20000100800 */
[----:B------:R-:W-:-:S03]  /*13d0*/  FADD.FTZ R123, R123, R231 ;  /* 0x000000e77b7b7221 */ /* 0x000fc60000010000 */
[----:B------:R-:W2:Y:S01]  /*13e0*/  LDL R193, [R1+0x68] ;  /* 0x0000680001c17983 */ /* 0x000ea20000100800 */
[C---:B------:R-:W-:Y:S01]  /*13f0*/  FADD.FTZ R203, -R236.reuse, R205 ;  /* 0x000000cdeccb7221 */ /* 0x040fe20000010100 */
[C---:B------:R-:W-:Y:S01]  /*1400*/  FADD.FTZ R205, -R236.reuse, R211 ;  /* 0x000000d3eccd7221 */ /* 0x040fe20000010100 */
[----:B------:R-:W-:Y:S02]  /*1410*/  FADD.FTZ R211, -R236, R213 ;  /* 0x000000d5ecd37221 */ /* 0x000fe40000010100 */
[----:B------:R-:W2:Y:S01]  /*1420*/  LDL R213, [R1+0x74] ;  /* 0x0000740001d57983 */ /* 0x000ea20000100800 */
[----:B------:R-:W-:Y:S01]  /*1430*/  FMUL.FTZ R241, R4, R237 ;  /* 0x000000ed04f17220 */ /* 0x000fe20000410000 */
[C---:B------:R-:W-:Y:S01]  /*1440*/  FADD.FTZ R196, -R236.reuse, R196 ;  /* 0x000000c4ecc47221 */ /* 0x040fe20000010100 */
[----:B------:R-:W-:Y:S01]  /*1450*/  FADD.FTZ R45, -R236, R221 ;  /* 0x000000ddec2d7221 */ /* 0x000fe20000010100 */
[----:B------:R-:W-:Y:S01]  /*1460*/  FADD.FTZ R124, R124, R224 ;  /* 0x000000e07c7c7221 */ /* 0x000fe20000010000 */
[----:B------:R-:W-:Y:S01]  /*1470*/  FFMA.FTZ R156, R224, R241, R156 ;  /* 0x000000f1e09c7223 */ /* 0x000fe2000001009c */
[----:B------:R-:W-:Y:S01]  /*1480*/  IADD3 R180, R186, 0xa0, RZ ;  /* 0x000000a0bab47810 */ /* 0x000fe20007ffe0ff */
[----:B------:R-:W-:Y:S01]  /*1490*/  FADD.FTZ R200, -R236, R200 ;  /* 0x000000c8ecc87221 */ /* 0x000fe20000010100 */
[----:B------:R-:W-:Y:S01]  /*14a0*/  FFMA.FTZ R159, R227, R244, R159 ;  /* 0x000000f4e39f7223 */ /* 0x000fe2000001009f */
[----:B------:R-:W-:-:S02]  /*14b0*/  FADD.FTZ R127, R127, R227 ;  /* 0x000000e37f7f7221 */ /* 0x000fc40000010000 */
[----:B------:R-:W-:-:S04]  /*14c0*/  IMAD.WIDE.U32 R180, R180, 0x10, R190 ;  /* 0x00000010b4b47825 */ /* 0x000fc800078e00be */
[----:B------:R-:W-:Y:S01]  /*14d0*/  FADD.FTZ R46, -R236, R220 ;  /* 0x000000dcec2e7221 */ /* 0x000fe20000010100 */
[----:B------:R-:W-:Y:S01]  /*14e0*/  FADD.FTZ R122, R122, R230 ;  /* 0x000000e67a7a7221 */ /* 0x000fe20000010000 */
[C---:B------:R-:W-:Y:S02]  /*14f0*/  FMUL.FTZ R220, R4.reuse, R200 ;  /* 0x000000c804dc7220 */ /* 0x040fe40000410000 */
[----:B------:R-:W2:Y:S04]  /*1500*/  LDL R200, [R1+0x34] ;  /* 0x0000340001c87983 */ /* 0x000ea80000100800 */
[----:B------:R-:W2:Y:S01]  /*1510*/  LDG.E.128 R180, desc[UR4][R180.64] ;  /* 0x00000004b4b47981 */ /* 0x000ea2000c1e1d00 */
[----:B------:R-:W-:Y:S01]  /*1520*/  FMUL.FTZ R250, R243, R226 ;  /* 0x000000e2f3fa7220 */ /* 0x000fe20000410000 */
[----:B------:R-:W-:-:S02]  /*1530*/  FMUL.FTZ R226, R4, R192 ;  /* 0x000000c004e27220 */ /* 0x000fc40000410000 */
[----:B------:R-:W2:Y:S02]  /*1540*/  LDL R192, [R1+0x6c] ;  /* 0x00006c0001c07983 */ /* 0x000ea40000100800 */
[----:B------:R-:W-:Y:S01]  /*1550*/  FFMA.FTZ R163, R231, R226, R163 ;  /* 0x000000e2e7a37223 */ /* 0x000fe200000100a3 */
[----:B------:R-:W-:Y:S02]  /*1560*/  FMUL.FTZ R243, R4, R196 ;  /* 0x000000c404f37220 */ /* 0x000fe40000410000 */
[----:B------:R-:W2:Y:S01]  /*1570*/  LDL R196, [R1+0x54] ;  /* 0x0000540001c47983 */ /* 0x000ea20000100800 */
[----:B------:R-:W-:Y:S01]  /*1580*/  FMUL.FTZ R251, R249, R225 ;  /* 0x000000e1f9fb7220 */ /* 0x000fe20000410000 */
[----:B------:R-:W-:Y:S01]  /*1590*/  FMUL.FTZ R249, R242, R227 ;  /* 0x000000e3f2f97220 */ /* 0x000fe20000410000 */
[C---:B------:R-:W-:Y:S01]  /*15a0*/  FMUL.FTZ R227, R4.reuse, R7 ;  /* 0x0000000704e37220 */ /* 0x040fe20000410000 */
[C---:B------:R-:W-:Y:S01]  /*15b0*/  FMUL.FTZ R242, R4.reuse, R6 ;  /* 0x0000000604f27220 */ /* 0x040fe20000410000 */
[----:B------:R-:W-:-:S02]  /*15c0*/  FMUL.FTZ R6, R4, R201 ;  /* 0x000000c904067220 */ /* 0x000fc40000410000 */
[----:B------:R-:W2:Y:S01]  /*15d0*/  LDL R201, [R1+0x30] ;  /* 0x0000300001c97983 */ /* 0x000ea20000100800 */
[----:B------:R-:W-:Y:S01]  /*15e0*/  FFMA.FTZ R162, R230, R227, R162 ;  /* 0x000000e3e6a27223 */ /* 0x000fe200000100a2 */
[----:B---3--:R-:W-:Y:S01]  /*15f0*/  FMUL.FTZ R231, R217, R231 ;  /* 0x000000e7d9e77220 */ /* 0x008fe20000410000 */
[----:B------:R-:W-:Y:S02]  /*1600*/  FMUL.FTZ R217, R4, R197 ;  /* 0x000000c504d97220 */ /* 0x000fe40000410000 */
[----:B------:R-:W3:Y:S01]  /*1610*/  LDL R197, [R1+0x50] ;  /* 0x0000500001c57983 */ /* 0x000ee20000100800 */
[----:B----4-:R-:W-:-:S03]  /*1620*/  FMUL.FTZ R221, R194, R9 ;  /* 0x00000009c2dd7220 */ /* 0x010fc60000410000 */
[----:B------:R-:W4:Y:S01]  /*1630*/  LDL R194, [R1+0x5c] ;  /* 0x00005c0001c27983 */ /* 0x000f220000100800 */
[----:B------:R-:W-:-:S03]  /*1640*/  FMUL.FTZ R224, R195, R235 ;  /* 0x000000ebc3e07220 */ /* 0x000fc60000410000 */
[----:B------:R-:W4:Y:S01]  /*1650*/  LDL R195, [R1+0x58] ;  /* 0x0000580001c37983 */ /* 0x000f220000100800 */
[----:B------:R-:W-:Y:S01]  /*1660*/  FMUL.FTZ R230, R218, R230 ;  /* 0x000000e6dae67220 */ /* 0x000fe20000410000 */
[----:B------:R-:W-:Y:S02]  /*1670*/  FMUL.FTZ R218, R4, R198 ;  /* 0x000000c604da7220 */ /* 0x000fe40000410000 */
[----:B------:R-:W4:Y:S01]  /*1680*/  LDL R198, [R1+0x3c] ;  /* 0x00003c0001c67983 */ /* 0x000f220000100800 */
[C---:B------:R-:W-:Y:S01]  /*1690*/  FADD.FTZ R204, -R236.reuse, R204 ;  /* 0x000000cceccc7221 */ /* 0x040fe20000010100 */
[C---:B------:R-:W-:Y:S01]  /*16a0*/  FADD.FTZ R208, -R236.reuse, R208 ;  /* 0x000000d0ecd07221 */ /* 0x040fe20000010100 */
[C---:B------:R-:W-:Y:S01]  /*16b0*/  FADD.FTZ R47, -R236.reuse, R219 ;  /* 0x000000dbec2f7221 */ /* 0x040fe20000010100 */
[----:B------:R-:W-:Y:S01]  /*16c0*/  FADD.FTZ R236, -R236, R223 ;  /* 0x000000dfecec7221 */ /* 0x000fe20000010100 */
[----:B------:R-:W-:Y:S01]  /*16d0*/  FFMA.FTZ R161, R229, R242, R161 ;  /* 0x000000f2e5a17223 */ /* 0x000fe200000100a1 */
[----:B------:R-:W-:Y:S01]  /*16e0*/  FADD.FTZ R121, R121, R229 ;  /* 0x000000e579797221 */ /* 0x000fe20000010000 */
[----:B------:R-:W-:Y:S01]  /*16f0*/  FMUL.FTZ R247, R247, R229 ;  /* 0x000000e5f7f77220 */ /* 0x000fe20000410000 */
[----:B------:R-:W-:Y:S01]  /*1700*/  FFMA.FTZ R171, R11, R6, R171 ;  /* 0x000000060bab7223 */ /* 0x000fe200000100ab */
[----:B------:R-:W-:Y:S01]  /*1710*/  FADD.FTZ R115, R115, R11 ;  /* 0x0000000b73737221 */ /* 0x000fe20000010000 */
[----:B------:R-:W-:Y:S01]  /*1720*/  MOV R237, R214 ;  /* 0x000000d600ed7202 */ /* 0x000fe20000000f00 */
[----:B------:R-:W-:Y:S01]  /*1730*/  FADD.FTZ R108, R108, R176 ;  /* 0x000000b06c6c7221 */ /* 0x000fe20000010000 */
[----:B--2---:R-:W-:Y:S01]  /*1740*/  FMUL.FTZ R223, R215, R8 ;  /* 0x00000008d7df7220 */ /* 0x004fe20000410000 */
[----:B------:R-:W-:Y:S01]  /*1750*/  FMUL.FTZ R229, R216, R232 ;  /* 0x000000e8d8e57220 */ /* 0x000fe20000410000 */
[----:B------:R-:W-:Y:S01]  /*1760*/  FMUL.FTZ R216, R193, R10 ;  /* 0x0000000ac1d87220 */ /* 0x000fe20000410000 */
[----:B------:R-:W-:-:S04]  /*1770*/  FFMA.FTZ R193, R241, R222, RZ ;  /* 0x000000def1c17223 */ /* 0x000fc800000100ff */
[----:B------:R-:W-:Y:S01]  /*1780*/  FFMA.FTZ R193, R246, R251, R193 ;  /* 0x000000fbf6c17223 */ /* 0x000fe200000100c1 */
[----:B------:R-:W-:-:S03]  /*1790*/  FMUL.FTZ R248, R248, R228 ;  /* 0x000000e4f8f87220 */ /* 0x000fc60000410000 */
[----:B------:R-:W-:Y:S01]  /*17a0*/  FFMA.FTZ R193, R245, R250, R193 ;  /* 0x000000faf5c17223 */ /* 0x000fe200000100c1 */
[----:B------:R-:W-:Y:S01]  /*17b0*/  FFMA.FTZ R157, R225, R246, R157 ;  /* 0x000000f6e19d7223 */ /* 0x000fe2000001009d */
[----:B------:R-:W-:Y:S01]  /*17c0*/  FADD.FTZ R125, R125, R225 ;  /* 0x000000e17d7d7221 */ /* 0x000fe20000010000 */
[----:B------:R-:W-:Y:S01]  /*17d0*/  FFMA.FTZ R160, R228, R243, R160 ;  /* 0x000000f3e4a07223 */ /* 0x000fe200000100a0 */
[----:B------:R-:W-:Y:S01]  /*17e0*/  FADD.FTZ R120, R120, R228 ;  /* 0x000000e478787221 */ /* 0x000fe20000010000 */
[----:B------:R-:W-:Y:S01]  /*17f0*/  FMUL.FTZ R228, R213, R233 ;  /* 0x000000e9d5e47220 */ /* 0x000fe20000410000 */
[----:B------:R-:W-:Y:S01]  /*1800*/  FMUL.FTZ R225, R212, R234 ;  /* 0x000000ead4e17220 */ /* 0x000fe20000410000 */
[C---:B------:R-:W-:Y:S01]  /*1810*/  FMUL.FTZ R213, R4.reuse, R204 ;  /* 0x000000cc04d57220 */ /* 0x040fe20000410000 */
[C---:B------:R-:W-:Y:S01]  /*1820*/  FMUL.FTZ R212, R4.reuse, R203 ;  /* 0x000000cb04d47220 */ /* 0x040fe20000410000 */
[----:B------:R-:W-:Y:S01]  /*1830*/  FMUL.FTZ R7, R4, R202 ;  /* 0x000000ca04077220 */ /* 0x000fe20000410000 */
[----:B------:R-:W-:Y:S01]  /*1840*/  FADD.FTZ R112, R112, R8 ;  /* 0x0000000870707221 */ /* 0x000fe20000010000 */
[----:B------:R-:W-:Y:S01]  /*1850*/  FFMA.FTZ R168, R8, R213, R168 ;  /* 0x000000d508a87223 */ /* 0x000fe200000100a8 */
[----:B------:R-:W-:Y:S01]  /*1860*/  FFMA.FTZ R169, R9, R212, R169 ;  /* 0x000000d409a97223 */ /* 0x000fe200000100a9 */
[----:B------:R-:W-:Y:S01]  /*1870*/  FADD.FTZ R113, R113, R9 ;  /* 0x0000000971717221 */ /* 0x000fe20000010000 */
[C---:B------:R-:W-:Y:S01]  /*1880*/  FMUL.FTZ R9, R4.reuse, R206 ;  /* 0x000000ce04097220 */ /* 0x040fe20000410000 */
[----:B------:R-:W-:Y:S01]  /*1890*/  FMUL.FTZ R8, R4, R205 ;  /* 0x000000cd04087220 */ /* 0x000fe20000410000 */
[----:B------:R-:W-:Y:S01]  /*18a0*/  FFMA.FTZ R170, R10, R7, R170 ;  /* 0x000000070aaa7223 */ /* 0x000fe200000100aa */
[----:B------:R-:W-:Y:S01]  /*18b0*/  FADD.FTZ R114, R114, R10 ;  /* 0x0000000a72727221 */ /* 0x000fe20000010000 */
[----:B------:R-:W-:Y:S01]  /*18c0*/  FMUL.FTZ R10, R4, R207 ;  /* 0x000000cf040a7220 */ /* 0x000fe20000410000 */
[----:B------:R-:W-:Y:S01]  /*18d0*/  FFMA.FTZ R174, R178, R9, R174 ;  /* 0x00000009b2ae7223 */ /* 0x000fe200000100ae */
[----:B------:R-:W-:Y:S01]  /*18e0*/  FADD.FTZ R110, R110, R178 ;  /* 0x000000b26e6e7221 */ /* 0x000fe20000010000 */
[----:B------:R-:W-:Y:S01]  /*18f0*/  FFMA.FTZ R175, R179, R8, R175 ;  /* 0x00000008b3af7223 */ /* 0x000fe200000100af */
[----:B------:R-:W-:Y:S01]  /*1900*/  FADD.FTZ R111, R111, R179 ;  /* 0x000000b36f6f7221 */ /* 0x000fe20000010000 */
[----:B------:R-:W-:Y:S01]  /*1910*/  FMUL.FTZ R219, R4, R199 ;  /* 0x000000c704db7220 */ /* 0x000fe20000410000 */
[----:B------:R-:W-:Y:S01]  /*1920*/  FFMA.FTZ R173, R177, R10, R173 ;  /* 0x0000000ab1ad7223 */ /* 0x000fe200000100ad */
[----:B------:R-:W2:Y:S01]  /*1930*/  LDL R199, [R1+0x38] ;  /* 0x0000380001c77983 */ /* 0x000ea20000100800 */
[----:B------:R-:W-:Y:S01]  /*1940*/  FADD.FTZ R109, R109, R177 ;  /* 0x000000b16d6d7221 */ /* 0x000fe20000010000 */
[----:B------:R-:W-:Y:S01]  /*1950*/  IADD3 R184, R186, 0xc0, RZ ;  /* 0x000000c0bab87810 */ /* 0x000fe20007ffe0ff */
[----:B------:R-:W-:Y:S01]  /*1960*/  FADD.FTZ R100, R100, R180 ;  /* 0x000000b464647221 */ /* 0x000fe20000010000 */
[----:B------:R-:W-:Y:S01]  /*1970*/  IADD3 R186, R186, 0xe0, RZ ;  /* 0x000000e0baba7810 */ /* 0x000fe20007ffe0ff */
[----:B------:R-:W2:Y:S02]  /*1980*/  LDL R203, [R1+0x20] ;  /* 0x0000200001cb7983 */ /* 0x000ea40000100800 */
[----:B------:R-:W-:-:S02]  /*1990*/  IMAD.WIDE.U32 R184, R184, 0x10, R190 ;  /* 0x00000010b8b87825 */ /* 0x000fc400078e00be */
[----:B------:R-:W2:Y:S02]  /*19a0*/  LDL R204, [R1+0x24] ;  /* 0x0000240001cc7983 */ /* 0x000ea40000100800 */
[----:B------:R-:W-:Y:S01]  /*19b0*/  FMUL.FTZ R215, R192, R11 ;  /* 0x0000000bc0d77220 */ /* 0x000fe20000410000 */
[----:B------:R-:W-:Y:S01]  /*19c0*/  FADD.FTZ R192, RZ, R222 ;  /* 0x000000deffc07221 */ /* 0x000fe20000010000 */
[----:B------:R-:W-:Y:S01]  /*19d0*/  FMUL.FTZ R11, R4, R208 ;  /* 0x000000d0040b7220 */ /* 0x000fe20000410000 */
[----:B------:R-:W2:Y:S02]  /*19e0*/  LDL R205, [R1+0x28] ;  /* 0x0000280001cd7983 */ /* 0x000ea40000100800 */
[----:B------:R-:W-:Y:S01]  /*19f0*/  FADD.FTZ R192, R192, R251 ;  /* 0x000000fbc0c07221 */ /* 0x000fe20000010000 */
[----:B------:R-:W-:Y:S01]  /*1a00*/  FFMA.FTZ R172, R176, R11, R172 ;  /* 0x0000000bb0ac7223 */ /* 0x000fe200000100ac */
[----:B------:R-:W-:Y:S01]  /*1a10*/  FMUL.FTZ R177, R196, R177 ;  /* 0x000000b1c4b17220 */ /* 0x000fe20000410000 */
[----:B------:R-:W-:-:S04]  /*1a20*/  IMAD.WIDE.U32 R190, R186, 0x10, R190 ;  /* 0x00000010babe7825 */ /* 0x000fc800078e00be */
[----:B------:R-:W-:Y:S01]  /*1a30*/  FADD.FTZ R103, R103, R183 ;  /* 0x000000b767677221 */ /* 0x000fe20000010000 */
[----:B------:R-:W2:Y:S01]  /*1a40*/  LDG.E.128 R184, desc[UR4][R184.64] ;  /* 0x00000004b8b87981 */ /* 0x000ea2000c1e1d00 */
[----:B------:R-:W-:Y:S01]  /*1a50*/  FADD.FTZ R101, R101, R181 ;  /* 0x000000b565657221 */ /* 0x000fe20000010000 */
[----:B------:R-:W-:Y:S02]  /*1a60*/  FADD.FTZ R102, R102, R182 ;  /* 0x000000b666667221 */ /* 0x000fe40000010000 */
[----:B------:R-:W2:Y:S01]  /*1a70*/  LDG.E.128 R188, desc[UR4][R190.64] ;  /* 0x00000004bebc7981 */ /* 0x000ea2000c1e1d00 */
        /* <DEDUP_REMOVED lines=8> */
[----:B----4-:R-:W-:-:S03]  /*1b00*/  FMUL.FTZ R194, R194, R179 ;  /* 0x000000b3c2c27220 */ /* 0x010fc60000410000 */
[----:B------:R-:W-:Y:S01]  /*1b10*/  FADD.FTZ R176, R176, R230 ;  /* 0x000000e6b0b07221 */ /* 0x000fe20000010000 */
[----:B------:R-:W-:Y:S01]  /*1b20*/  FMUL.FTZ R178, R195, R178 ;  /* 0x000000b2c3b27220 */ /* 0x000fe20000410000 */
[----:B------:R-:W-:Y:S02]  /*1b30*/  FFMA.FTZ R179, R227, R230, R192 ;  /* 0x000000e6e3b37223 */ /* 0x000fe400000100c0 */
[----:B------:R-:W-:Y:S02]  /*1b40*/  FADD.FTZ R195, R176, R231 ;  /* 0x000000e7b0c37221 */ /* 0x000fe40000010000 */
[----:B------:R-:W-:Y:S02]  /*1b50*/  FFMA.FTZ R196, R226, R231, R179 ;  /* 0x000000e7e2c47223 */ /* 0x000fe400000100b3 */
[----:B------:R-:W-:Y:S01]  /*1b60*/  FADD.FTZ R195, R195, R229 ;  /* 0x000000e5c3c37221 */ /* 0x000fe20000010000 */
[----:B------:R-:W-:Y:S01]  /*1b70*/  FMUL.FTZ R193, R4, R237 ;  /* 0x000000ed04c17220 */ /* 0x000fe20000410000 */
[----:B------:R-:W-:-:S02]  /*1b80*/  FFMA.FTZ R197, R220, R229, R196 ;  /* 0x000000e5dcc57223 */ /* 0x000fc400000100c4 */
[----:B------:R-:W-:Y:S01]  /*1b90*/  FADD.FTZ R196, R195, R228 ;  /* 0x000000e4c3c47221 */ /* 0x000fe20000010000 */
[----:B------:R-:W-:Y:S01]  /*1ba0*/  FMUL.FTZ R176, R4, R209 ;  /* 0x000000d104b07220 */ /* 0x000fe20000410000 */
[----:B------:R-:W-:Y:S01]  /*1bb0*/  FFMA.FTZ R104, R180, R193, R104 ;  /* 0x000000c1b4687223 */ /* 0x000fe20000010068 */
[----:B------:R-:W-:Y:S01]  /*1bc0*/  FMUL.FTZ R195, R201, R180 ;  /* 0x000000b4c9c37220 */ /* 0x000fe20000410000 */
[----:B------:R-:W-:Y:S01]  /*1bd0*/  FADD.FTZ R180, R196, R225 ;  /* 0x000000e1c4b47221 */ /* 0x000fe20000010000 */
[----:B------:R-:W-:Y:S01]  /*1be0*/  FMUL.FTZ R196, R200, R181 ;  /* 0x000000b5c8c47220 */ /* 0x000fe20000410000 */
[C---:B------:R-:W-:Y:S01]  /*1bf0*/  FMUL.FTZ R201, R4.reuse, R50 ;  /* 0x0000003204c97220 */ /* 0x040fe20000410000 */
[----:B------:R-:W-:Y:S01]  /*1c00*/  FMUL.FTZ R200, R4, R49 ;  /* 0x0000003104c87220 */ /* 0x000fe20000410000 */
[----:B------:R0:W5:Y:S01]  /*1c10*/  LDL.LU R50, [R1+0xb8] ;  /* 0x0000b80001327983 */ /* 0x0001620000300800 */
[----:B------:R-:W-:Y:S01]  /*1c20*/  FFMA.FTZ R107, R183, R176, R107 ;  /* 0x000000b0b76b7223 */ /* 0x000fe2000001006b */
[----:B------:R-:W-:-:S02]  /*1c30*/  FMUL.FTZ R202, R198, R183 ;  /* 0x000000b7c6ca7220 */ /* 0x000fc40000410000 */
[----:B------:R0:W5:Y:S04]  /*1c40*/  LDL.LU R49, [R1+0xb4] ;  /* 0x0000b40001317983 */ /* 0x0001680000300800 */
[----:B------:R-:W3:Y:S01]  /*1c50*/  LDL R183, [R1+0x2c] ;  /* 0x00002c0001b77983 */ /* 0x000ee20000100800 */
[----:B------:R-:W-:Y:S01]  /*1c60*/  FFMA.FTZ R197, R219, R228, R197 ;  /* 0x000000e4dbc57223 */ /* 0x000fe200000100c5 */
[----:B------:R-:W-:-:S03]  /*1c70*/  FMUL.FTZ R192, R4, R211 ;  /* 0x000000d304c07220 */ /* 0x000fc60000410000 */
[----:B------:R-:W-:Y:S01]  /*1c80*/  FFMA.FTZ R197, R218, R225, R197 ;  /* 0x000000e1dac57223 */ /* 0x000fe200000100c5 */
[----:B------:R-:W-:Y:S01]  /*1c90*/  FFMA.FTZ R105, R181, R192, R105 ;  /* 0x000000c0b5697223 */ /* 0x000fe20000010069 */
[C---:B------:R-:W-:Y:S02]  /*1ca0*/  FMUL.FTZ R179, R4.reuse, R210 ;  /* 0x000000d204b37220 */ /* 0x040fe40000410000 */
[----:B------:R-:W-:Y:S01]  /*1cb0*/  FFMA.FTZ R181, R217, R224, R197 ;  /* 0x000000e0d9b57223 */ /* 0x000fe200000100c5 */
[----:B------:R-:W-:Y:S01]  /*1cc0*/  FMUL.FTZ R198, R4, R47 ;  /* 0x0000002f04c67220 */ /* 0x000fe20000410000 */
[----:B------:R-:W-:Y:S01]  /*1cd0*/  FFMA.FTZ R106, R182, R179, R106 ;  /* 0x000000b3b66a7223 */ /* 0x000fe2000001006a */
[C---:B------:R-:W-:Y:S01]  /*1ce0*/  FMUL.FTZ R207, R4.reuse, R46 ;  /* 0x0000002e04cf7220 */ /* 0x040fe20000410000 */
[----:B--2---:R-:W-:Y:S01]  /*1cf0*/  FMUL.FTZ R197, R199, R182 ;  /* 0x000000b6c7c57220 */ /* 0x004fe20000410000 */
[C---:B------:R-:W-:Y:S02]  /*1d00*/  FMUL.FTZ R199, R4.reuse, R48 ;  /* 0x0000003004c77220 */ /* 0x040fe40000410000 */
[----:B------:R0:W5:Y:S04]  /*1d10*/  LDL.LU R48, [R1+0xb0] ;  /* 0x0000b00001307983 */ /* 0x0001680000300800 */
[----:B------:R0:W5:Y:S04]  /*1d20*/  LDL.LU R47, [R1+0xac] ;  /* 0x0000ac00012f7983 */ /* 0x0001680000300800 */
[----:B------:R-:W2:Y:S04]  /*1d30*/  LDL R209, [R1+0x10] ;  /* 0x0000100001d17983 */ /* 0x000ea80000100800 */
[----:B------:R-:W4:Y:S04]  /*1d40*/  LDL R182, [R1+0x14] ;  /* 0x0000140001b67983 */ /* 0x000f280000100800 */
[----:B------:R-:W4:Y:S01]  /*1d50*/  LDL R211, [R1+0x18] ;  /* 0x0000180001d37983 */ /* 0x000f220000100800 */
[----:B------:R-:W-:Y:S01]  /*1d60*/  FMUL.FTZ R206, R4, R45 ;  /* 0x0000002d04ce7220 */ /* 0x000fe20000410000 */
[----:B------:R-:W-:Y:S01]  /*1d70*/  FFMA.FTZ R98, R186, R199, R98 ;  /* 0x000000c7ba627223 */ /* 0x000fe20000010062 */
[----:B------:R-:W-:Y:S01]  /*1d80*/  FADD.FTZ R94, R94, R186 ;  /* 0x000000ba5e5e7221 */ /* 0x000fe20000010000 */
[----:B------:R-:W-:Y:S01]  /*1d90*/  FMUL.FTZ R186, R205, R186 ;  /* 0x000000bacdba7220 */ /* 0x000fe20000410000 */
[----:B------:R-:W-:Y:S01]  /*1da0*/  FMUL.FTZ R205, R4, R44 ;  /* 0x0000002c04cd7220 */ /* 0x000fe20000410000 */
[----:B---3--:R-:W-:-:S02]  /*1db0*/  FMUL.FTZ R208, R183, R187 ;  /* 0x000000bbb7d07220 */ /* 0x008fc40000410000 */
[----:B------:R-:W3:Y:S04]  /*1dc0*/  LDL R183, [R1+0x1c] ;  /* 0x00001c0001b77983 */ /* 0x000ee80000100800 */
[----:B------:R0:W5:Y:S04]  /*1dd0*/  LDL.LU R46, [R1+0xa8] ;  /* 0x0000a800012e7983 */ /* 0x0001680000300800 */
        /* <DEDUP_REMOVED lines=29> */
[----:B------:R-:W-:Y:S02]  /*1fb0*/  FFMA.FTZ R181, R201, R203, R181 ;  /* 0x000000cbc9b57223 */ /* 0x000fe400000100b5 */
[----:B------:R-:W-:Y:S02]  /*1fc0*/  FADD.FTZ R180, R180, R203 ;  /* 0x000000cbb4b47221 */ /* 0x000fe40000010000 */
[----:B------:R-:W-:-:S02]  /*1fd0*/  FFMA.FTZ R181, R200, R204, R181 ;  /* 0x000000ccc8b57223 */ /* 0x000fc400000100b5 */
[----:B------:R-:W-:Y:S02]  /*1fe0*/  FADD.FTZ R180, R180, R204 ;  /* 0x000000ccb4b47221 */ /* 0x000fe40000010000 */
[----:B------:R-:W-:Y:S02]  /*1ff0*/  FFMA.FTZ R181, R199, R186, R181 ;  /* 0x000000bac7b57223 */ /* 0x000fe400000100b5 */
[----:B------:R-:W-:Y:S01]  /*2000*/  FADD.FTZ R180, R180, R186 ;  /* 0x000000bab4b47221 */ /* 0x000fe20000010000 */
[----:B--2---:R-:W-:Y:S01]  /*2010*/  FMUL.FTZ R209, R209, R188 ;  /* 0x000000bcd1d17220 */ /* 0x004fe20000410000 */
[----:B----4-:R-:W-:Y:S01]  /*2020*/  FMUL.FTZ R210, R182, R189 ;  /* 0x000000bdb6d27220 */ /* 0x010fe20000410000 */
[----:B------:R-:W-:Y:S01]  /*2030*/  FFMA.FTZ R182, R198, R208, R181 ;  /* 0x000000d0c6b67223 */ /* 0x000fe200000100b5 */
[----:B------:R-:W-:Y:S01]  /*2040*/  FADD.FTZ R180, R180, R208 ;  /* 0x000000d0b4b47221 */ /* 0x000fe20000010000 */
[----:B------:R-:W-:-:S03]  /*2050*/  FFMA.FTZ R99, R187, R198, R99 ;  /* 0x000000c6bb637223 */ /* 0x000fc60000010063 */
[----:B------:R-:W-:Y:S01]  /*2060*/  FADD.FTZ R181, R180, R209 ;  /* 0x000000d1b4b57221 */ /* 0x000fe20000010000 */
[----:B------:R-:W-:Y:S01]  /*2070*/  FFMA.FTZ R180, R207, R209, R182 ;  /* 0x000000d1cfb47223 */ /* 0x000fe200000100b6 */
[----:B------:R-:W-:Y:S01]  /*2080*/  FADD.FTZ R95, R95, R187 ;  /* 0x000000bb5f5f7221 */ /* 0x000fe20000010000 */
        /* <DEDUP_REMOVED lines=28> */
[----:B0-----:R-:W-:-:S07]  /*2250*/  FFMA.FTZ R183, R187, R191, R180 ;  /* 0x000000bfbbb77223 */ /* 0x001fce00000100b4 */
.L_x_13277:
[----:B------:R-:W-:Y:S05]  /*2260*/  BSYNC B1 ;  /* 0x0000000000017941 */ /* 0x000fea0003800000 */
.L_x_13275:
        /* <DEDUP_REMOVED lines=20> */
.L_x_13355:
        /* <DEDUP_REMOVED lines=12> */
[----:B------:R-:W-:Y:S02]  /*2470*/  @P5 LEA.HI.SX32 R184, R189, R211, 0x1e ;  /* 0x000000d3bdb85211 */ /* 0x000fe400078ff2ff */
[----:B------:R-:W3:Y:S03]  /*2480*/  LDC.U8 R211, c[0x0][0x2a0] ;  /* 0x0000a800ffd37b82 */ /* 0x000ee60000000000 */
[----:B-1----:R-:W-:-:S05]  /*2490*/  @P5 IMAD.WIDE.U32 R180, R184, 0x10, R180 ;  /* 0x00000010b8b45825 */ /* 0x002fca00078e00b4 */
[----:B------:R1:W5:Y:S01]  /*24a0*/  @P5 LDG.E.128 R80, desc[UR4][R180.64] ;  /* 0x00000004b4505981 */ /* 0x000362000c1e1d00 */
[----:B------:R-:W-:Y:S01]  /*24b0*/  FADD.FTZ R182, R182, R185 ;  /* 0x000000b9b6b67221 */ /* 0x000fe20000010000 */
[----:B------:R-:W-:Y:S01]  /*24c0*/  @!P6 ISETP.NE.U32.AND P3, PT, R2, RZ, PT ;  /* 0x000000ff0200e20c */ /* 0x000fe20003f65070 */
[----:B0-----:R-:W-:Y:S01]  /*24d0*/  FADD.FTZ R183, R183, R188 ;  /* 0x000000bcb7b77221 */ /* 0x001fe20000010000 */
[----:B------:R-:W-:Y:S01]  /*24e0*/  BSSY B1, `(.L_x_13279) ;  /* 0x0000016000017945 */ /* 0x000fe20003800000 */
[----:B------:R-:W-:Y:S01]  /*24f0*/  FMUL.FTZ R182, R182, UR10 ;  /* 0x0000000ab6b67c20 */ /* 0x000fe20008410000 */
[----:B------:R-:W-:Y:S02]  /*2500*/  @!P6 ISETP.NE.AND.EX P3, PT, R0, RZ, PT, P3 ;  /* 0x000000ff0000e20c */ /* 0x000fe40003f65330 */
[----:B------:R-:W-:Y:S01]  /*2510*/  @!P6 ISETP.NE.U32.AND P4, PT, R2, RZ, PT ;  /* 0x000000ff0200e20c */ /* 0x000fe20003f85070 */
[----:B-1----:R-:W0:Y:S01]  /*2520*/  LDC.64 R180, c[0x0][0x308] ;  /* 0x0000c200ffb47b82 */ /* 0x002e220000000a00 */
[----:B---3--:R-:W-:Y:S01]  /*2530*/  ISETP.NE.AND P2, PT, R211, RZ, PT ;  /* 0x000000ffd300720c */ /* 0x008fe20003f45270 */
[----:B------:R-:W-:Y:S01]  /*2540*/  FMUL.FTZ R211, R183, UR10 ;  /* 0x0000000ab7d37c20 */ /* 0x000fe20008410000 */
[----:B------:R-:W-:-:S02]  /*2550*/  @!P6 FSEL R234, R40, RZ, P3 ;  /* 0x000000ff28eae208 */ /* 0x000fc40001800000 */
[----:B------:R-:W-:Y:S02]  /*2560*/  FSEL R185, R182, RZ, !P2 ;  /* 0x000000ffb6b97208 */ /* 0x000fe40005000000 */
[----:B------:R-:W-:Y:S02]  /*2570*/  @!P6 ISETP.NE.U32.AND P2, PT, R2, RZ, PT ;  /* 0x000000ff0200e20c */ /* 0x000fe40003f45070 */
[C---:B0-----:R-:W-:Y:S02]  /*2580*/  ISETP.NE.U32.AND P1, PT, R180.reuse, RZ, PT ;  /* 0x000000ffb400720c */ /* 0x041fe40003f25070 */
[----:B------:R-:W-:Y:S02]  /*2590*/  ISETP.NE.U32.AND P0, PT, R180, RZ, PT ;  /* 0x000000ffb400720c */ /* 0x000fe40003f05070 */
[C---:B------:R-:W-:Y:S02]  /*25a0*/  ISETP.NE.AND.EX P1, PT, R181.reuse, RZ, PT, P1 ;  /* 0x000000ffb500720c */ /* 0x040fe40003f25310 */
[----:B------:R-:W-:-:S11]  /*25b0*/  ISETP.NE.AND.EX P0, PT, R181, RZ, PT, P0 ;  /* 0x000000ffb500720c */ /* 0x000fd60003f05300 */
[----:B------:R-:W0:Y:S01]  /*25c0*/  @P1 LDC.64 R180, c[0x0][0x308] ;  /* 0x0000c200ffb41b82 */ /* 0x000e220000000a00 */
[----:B--2-4-:R-:W-:Y:S05]  /*25d0*/  @!P6 BRA `(.L_x_13280) ;  /* 0x000000000018e947 */ /* 0x014fea0003800000 */
[----:B------:R-:W-:Y:S01]  /*25e0*/  ISETP.NE.U32.AND P3, PT, R2, RZ, PT ;  /* 0x000000ff0200720c */ /* 0x000fe20003f65070 */
[----:B------:R-:W-:-:S03]  /*25f0*/  FFMA.FTZ R182, R241, R211, R185 ;  /* 0x000000d3f1b67223 */ /* 0x000fc600000100b9 */
[----:B------:R-:W-:Y:S01]  /*2600*/  ISETP.NE.AND.EX P3, PT, R0, RZ, PT, P3 ;  /* 0x000000ff0000720c */ /* 0x000fe20003f65330 */
[----:B------:R-:W-:-:S04]  /*2610*/  FADD.FTZ R182, R222, -R182 ;  /* 0x800000b6deb67221 */ /* 0x000fc80000010000 */
[----:B------:R-:W-:-:S08]  /*2620*/  FMUL.FTZ R234, R4, R182 ;  /* 0x000000b604ea7220 */ /* 0x000fd00000410000 */
[----:B------:R-:W-:-:S07]  /*2630*/  @P3 FADD.FTZ R234, R40, R234 ;  /* 0x000000ea28ea3221 */ /* 0x000fce0000010000 */
.L_x_13280:
[----:B------:R-:W-:Y:S05]  /*2640*/  BSYNC B1 ;  /* 0x0000000000017941 */ /* 0x000fea0003800000 */
.L_x_13279:
[----:B------:R-:W-:Y:S01]  /*2650*/  @!P6 ISETP.NE.U32.AND P3, PT, R2, RZ, PT ;  /* 0x000000ff0200e20c */ /* 0x000fe20003f65070 */
[----:B------:R-:W-:Y:S01]  /*2660*/  BSSY B1, `(.L_x_13281) ;  /* 0x000000d000017945 */ /* 0x000fe20003800000 */
[C---:B------:R-:W-:Y:S01]  /*2670*/  @!P6 ISETP.NE.AND.EX P4, PT, R0.reuse, RZ, PT, P4 ;  /* 0x000000ff0000e20c */ /* 0x040fe20003f85340 */
        /* <DEDUP_REMOVED lines=11> */
.L_x_13282:
[----:B------:R-:W-:Y:S05]  /*2730*/  BSYNC B1 ;  /* 0x0000000000017941 */ /* 0x000fea0003800000 */
.L_x_13281:
        /* <DEDUP_REMOVED lines=9> */
.L_x_13284:
[----:B------:R-:W-:Y:S05]  /*27d0*/  BSYNC B1 ;  /* 0x0000000000017941 */ /* 0x000fea0003800000 */
.L_x_13283:
        /* <DEDUP_REMOVED lines=9> */
.L_x_13286:
[----:B------:R-:W-:Y:S05]  /*2870*/  BSYNC B1 ;  /* 0x0000000000017941 */ /* 0x000fea0003800000 */
.L_x_13285:
[C---:B------:R-:W-:Y:S01]  /*2880*/  SEL R180, R234.reuse, R76, P0 ;  /* 0x0000004ceab47207 */ /* 0x040fe20000000000 */
[----:B------:R-:W2:Y:S01]  /*2890*/  LDL R252, [R1+0x4c] ;  /* 0x00004c0001fc7983 */ /* 0x000ea20000100800 */
[----:B------:R-:W-:Y:S01]  /*28a0*/  SEL R181, R235, R77, P0 ;  /* 0x0000004debb57207 */ /* 0x000fe20000000000 */
[----:B------:R-:W-:Y:S01]  /*28b0*/  @P5 FMUL.FTZ R234, R234, R236 ;  /* 0x000000eceaea5220 */ /* 0x000fe20000410000 */
[----:B------:R-:W-:Y:S02]  /*28c0*/  SEL R182, R233, R78, P0 ;  /* 0x0000004ee9b67207 */ /* 0x000fe40000000000 */
[----:B------:R-:W-:Y:S01]  /*28d0*/  SEL R183, R232, R79, P0 ;  /* 0x0000004fe8b77207 */ /* 0x000fe20000000000 */
[----:B------:R-:W-:Y:S01]  /*28e0*/  @P5 FMUL.FTZ R235, R235, R237 ;  /* 0x000000edebeb5220 */ /* 0x000fe20000410000 */
[----:B------:R-:W3:Y:S04]  /*28f0*/  LDL R236, [R1+0x48] ;  /* 0x0000480001ec7983 */ /* 0x000ee80000100800 */
[----:B------:R0:W-:Y:S04]  /*2900*/  @P1 STG.E.128 desc[UR4][R188.64], R180 ;  /* 0x000000b4bc001986 */ /* 0x0001e8000c101d04 */
[----:B------:R-:W4:Y:S01]  /*2910*/  LDL R237, [R1+0x44] ;  /* 0x0000440001ed7983 */ /* 0x000f220000100800 */
[----:B0-----:R-:W0:Y:S08]  /*2920*/  @P5 LDC R180, c[0x0][0x29c] ;  /* 0x0000a700ffb45b82 */ /* 0x001e300000000800 */
[----:B------:R-:W1:Y:S08]  /*2930*/  @P5 LDC R189, c[0x0][0x29c] ;  /* 0x0000a700ffbd5b82 */ /* 0x000e700000000800 */
[----:B------:R-:W1:Y:S01]  /*2940*/  @P5 LDC.64 R182, c[0x0][0x2f8] ;  /* 0x0000be00ffb65b82 */ /* 0x000e620000000a00 */
[----:B0-----:R-:W-:-:S02]  /*2950*/  @P5 FMUL.FTZ R188, R233, R180 ;  /* 0x000000b4e9bc5220 */ /* 0x001fc40000410000 */
[----:B------:R-:W4:Y:S05]  /*2960*/  LDL R233, [R1+0x40] ;  /* 0x0000400001e97983 */ /* 0x000f2a0000100800 */
[----:B------:R-:W0:Y:S01]  /*2970*/  @P5 LDC.64 R180, c[0x0][0x220] ;  /* 0x00008800ffb45b82 */ /* 0x000e220000000a00 */
[----:B-1----:R-:W-:Y:S01]  /*2980*/  @P5 FMUL.FTZ R189, R232, R189 ;  /* 0x000000bde8bd5220 */ /* 0x002fe20000410000 */
[----:B------:R-:W-:Y:S01]  /*2990*/  IADD3 R232, R184, 0x20, RZ ;  /* 0x00000020b8e87810 */ /* 0x000fe20007ffe0ff */
[----:B-----5:R-:W-:Y:S01]  /*29a0*/  @P5 FFMA.FTZ R72, R80, R234, R72 ;  /* 0x000000ea50485223 */ /* 0x020fe20000010048 */
[----:B------:R-:W-:Y:S01]  /*29b0*/  @P5 FFMA.FTZ R73, R81, R235, R73 ;  /* 0x000000eb51495223 */ /* 0x000fe20000010049 */
[----:B------:R-:W-:-:S04]  /*29c0*/  @P5 IMAD.WIDE.U32 R182, R184, 0x10, R182 ;  /* 0x00000010b8b65825 */ /* 0x000fc800078e00b6 */
[-C--:B------:R-:W-:Y:S01]  /*29d0*/  @P5 FFMA.FTZ R74, R82, R188.reuse, R74 ;  /* 0x000000bc524a5223 */ /* 0x080fe2000001004a */
[-C--:B------:R-:W-:Y:S01]  /*29e0*/  @P5 FFMA.FTZ R75, R83, R189.reuse, R75 ;  /* 0x000000bd534b5223 */ /* 0x080fe2000001004b */
[----:B0-----:R-:W-:Y:S01]  /*29f0*/  @P5 IMAD.WIDE.U32 R180, R232, 0x10, R180 ;  /* 0x00000010e8b45825 */ /* 0x001fe200078e00b4 */
[----:B------:R-:W-:Y:S01]  /*2a00*/  @!P6 ISETP.NE.U32.AND P3, PT, R2, RZ, PT ;  /* 0x000000ff0200e20c */ /* 0x000fe20003f65070 */
[----:B------:R-:W-:Y:S03]  /*2a10*/  BSSY B1, `(.L_x_13287) ;  /* 0x0000016000017945 */ /* 0x000fe60003800000 */
[----:B------:R-:W-:Y:S02]  /*2a20*/  @!P6 ISETP.NE.AND.EX P3, PT, R0, RZ, PT, P3 ;  /* 0x000000ff0000e20c */ /* 0x000fe40003f65330 */
[C---:B------:R-:W-:Y:S02]  /*2a30*/  @!P6 ISETP.NE.U32.AND P4, PT, R2.reuse, RZ, PT ;  /* 0x000000ff0200e20c */ /* 0x040fe40003f85070 */
[----:B------:R-:W-:Y:S01]  /*2a40*/  @!P6 ISETP.NE.U32.AND P2, PT, R2, RZ, PT ;  /* 0x000000ff0200e20c */ /* 0x000fe20003f45070 */
[----:B--2---:R-:W-:Y:S01]  /*2a50*/  @P5 FMUL.FTZ R155, R252, R189 ;  /* 0x000000bdfc9b5220 */ /* 0x004fe20000410000 */
[----:B---3--:R-:W-:-:S02]  /*2a60*/  @P5 FMUL.FTZ R154, R236, R188 ;  /* 0x000000bcec9a5220 */ /* 0x008fc40000410000 */
[----:B------:R-:W0:Y:S01]  /*2a70*/  @P1 LDC.64 R188, c[0x0][0x308] ;  /* 0x0000c200ffbc1b82 */ /* 0x000e220000000a00 */
[----:B----4-:R-:W-:-:S07]  /*2a80*/  @P5 FMUL.FTZ R153, R237, R235 ;  /* 0x000000ebed995220 */ /* 0x010fce0000410000 */
[----:B------:R-:W1:Y:S01]  /*2a90*/  @P5 LDC R237, c[0x0][0x29c] ;  /* 0x0000a700ffed5b82 */ /* 0x000e620000000800 */
[----:B------:R-:W-:-:S05]  /*2aa0*/  @P5 FMUL.FTZ R152, R233, R234 ;  /* 0x000000eae9985220 */ /* 0x000fca0000410000 */
[----:B------:R2:W-:Y:S04]  /*2ab0*/  @P5 STG.E.128 desc[UR4][R182.64], R152 ;  /* 0x00000098b6005986 */ /* 0x0005e8000c101d04 */
[----:B------:R3:W5:Y:S02]  /*2ac0*/  @P5 LDG.E.128 R80, desc[UR4][R180.64] ;  /* 0x00000004b4505981 */ /* 0x000764000c1e1d00 */
[----:B---3--:R-:W3:Y:S08]  /*2ad0*/  @P5 LDC R181, c[0x0][0x29c] ;  /* 0x0000a700ffb55b82 */ /* 0x008ef00000000800 */
[----:B--2---:R-:W2:Y:S01]  /*2ae0*/  @P5 LDC R182, c[0x0][0x29c] ;  /* 0x0000a700ffb65b82 */ /* 0x004ea20000000800 */
[----:B------:R-:W-:Y:S01]  /*2af0*/  @!P6 FSEL R180, R36, RZ, P3 ;  /* 0x000000ff24b4e208 */ /* 0x000fe20001800000 */
[----:B01----:R-:W-:Y:S06]  /*2b00*/  @!P6 BRA `(.L_x_13288) ;  /* 0x000000000018e947 */ /* 0x003fec0003800000 */
[----:B------:R-:W-:Y:S01]  /*2b10*/  ISETP.NE.U32.AND P3, PT, R2, RZ, PT ;  /* 0x000000ff0200720c */ /* 0x000fe20003f65070 */
[----:B------:R-:W-:-:S03]  /*2b20*/  FFMA.FTZ R180, R243, R211, R185 ;  /* 0x000000d3f3b47223 */ /* 0x000fc600000100b9 */
[----:B------:R-:W-:Y:S01]  /*2b30*/  ISETP.NE.AND.EX P3, PT, R0, RZ, PT, P3 ;  /* 0x000000ff0000720c */ /* 0x000fe20003f65330 */
[----:B------:R-:W-:-:S04]  /*2b40*/  FADD.FTZ R180, R248, -R180 ;  /* 0x800000b4f8b47221 */ /* 0x000fc80000010000 */
[----:B------:R-:W-:-:S08]  /*2b50*/  FMUL.FTZ R180, R4, R180 ;  /* 0x000000b404b47220 */ /* 0x000fd00000410000 */
[----:B------:R-:W-:-:S07]  /*2b60*/  @P3 FADD.FTZ R180, R36, R180 ;  /* 0x000000b424b43221 */ /* 0x000fce0000010000 */
.L_x_13288:
[----:B------:R-:W-:Y:S05]  /*2b70*/  BSYNC B1 ;  /* 0x0000000000017941 */ /* 0x000fea0003800000 */
.L_x_13287:
[----:B------:R-:W-:Y:S01]  /*2b80*/  @!P6 ISETP.NE.U32.AND P3, PT, R2, RZ, PT ;  /* 0x000000ff0200e20c */ /* 0x000fe20003f65070 */
[----:B------:R-:W-:Y:S01]  /*2b90*/  BSSY B1, `(.L_x_13289) ;  /* 0x000000f000017945 */ /* 0x000fe20003800000 */
[----:B--2---:R-:W-:Y:S01]  /*2ba0*/  @P5 FMUL.FTZ R233, R180, R182 ;  /* 0x000000b6b4e95220 */ /* 0x004fe20000410000 */
[----:B------:R-:W-:Y:S01]  /*2bb0*/  @!P6 ISETP.NE.AND.EX P4, PT, R0, RZ, PT, P4 ;  /* 0x000000ff0000e20c */ /* 0x000fe20003f85340 */
[----:B------:R-:W-:Y:S01]  /*2bc0*/  @P1 IMAD.WIDE.U32 R188, R238, 0x10, R188 ;  /* 0x00000010eebc1825 */ /* 0x000fe200078e00bc */
        /* <DEDUP_REMOVED lines=11> */
.L_x_13290:
[----:B------:R-:W-:Y:S05]  /*2c80*/  BSYNC B1 ;  /* 0x0000000000017941 */ /* 0x000fea0003800000 */
.L_x_13289:
[----:B------:R-:W-:Y:S01]  /*2c90*/  BSSY B1, `(.L_x_13291) ;  /* 0x000000b000017945 */ /* 0x000fe20003800000 */
[C---:B---3--:R-:W-:Y:S01]  /*2ca0*/  @P5 FMUL.FTZ R234, R182.reuse, R181 ;  /* 0x000000b5b6ea5220 */ /* 0x048fe20000410000 */
        /* <DEDUP_REMOVED lines=9> */
.L_x_13292:
[----:B------:R-:W-:Y:S05]  /*2d40*/  BSYNC B1 ;  /* 0x0000000000017941 */ /* 0x000fea0003800000 */
.L_x_13291:
        /* <DEDUP_REMOVED lines=9> */
.L_x_13294:
[----:B------:R-:W-:Y:S05]  /*2de0*/  BSYNC B1 ;  /* 0x0000000000017941 */ /* 0x000fea0003800000 */
.L_x_13293:
[----:B------:R-:W-:Y:S01]  /*2df0*/  SEL R182, R236, R78, P0 ;  /* 0x0000004eecb67207 */ /* 0x000fe20000000000 */
[----:B------:R-:W2:Y:S01]  /*2e00*/  LDL R252, [R1+0x8] ;  /* 0x0000080001fc7983 */ /* 0x000ea20000100800 */
[----:B------:R-:W-:-:S03]  /*2e10*/  SEL R183, R235, R79, P0 ;  /* 0x0000004febb77207 */ /* 0x000fc60000000000 */
[----:B------:R-:W3:Y:S04]  /*2e20*/  LDL R238, [R1+0xc] ;  /* 0x00000c0001ee7983 */ /* 0x000ee80000100800 */
[----:B------:R0:W-:Y:S02]  /*2e30*/  @P1 STG.E.128 desc[UR4][R188.64], R180 ;  /* 0x000000b4bc001986 */ /* 0x0001e4000c101d04 */
[----:B0-----:R-:W-:Y:S01]  /*2e40*/  @P5 FMUL.FTZ R188, R236, R237 ;  /* 0x000000edecbc5220 */ /* 0x001fe20000410000 */
[----:B------:R-:W0:Y:S01]  /*2e50*/  @P5 LDC.64 R182, c[0x0][0x2f8] ;  /* 0x0000be00ffb65b82 */ /* 0x000e220000000a00 */
[----:B------:R-:W4:Y:S04]  /*2e60*/  LDL R236, [R1] ;  /* 0x0000000001ec7983 */ /* 0x000f280000100800 */
        /* <DEDUP_REMOVED lines=9> */
[----:B------:R-:W-:Y:S01]  /*2f00*/  @P5 FFMA.FTZ R71, R83, R189, R71 ;  /* 0x000000bd53475223 */ /* 0x000fe20000010047 */
[----:B------:R-:W-:Y:S01]  /*2f10*/  @P5 IMAD.WIDE.U32 R180, R232, 0x10, R180 ;  /* 0x00000010e8b45825 */ /* 0x000fe200078e00b4 */
[----:B------:R-:W-:Y:S01]  /*2f20*/  @!P6 ISETP.NE.U32.AND P3, PT, R2, RZ, PT ;  /* 0x000000ff0200e20c */ /* 0x000fe20003f65070 */
[----:B------:R-:W-:Y:S03]  /*2f30*/  BSSY B1, `(.L_x_13295) ;  /* 0x0000015000017945 */ /* 0x000fe60003800000 */
[----:B------:R-:W-:Y:S02]  /*2f40*/  @!P6 ISETP.NE.AND.EX P3, PT, R0, RZ, PT, P3 ;  /* 0x000000ff0000e20c */ /* 0x000fe40003f65330 */
[C---:B------:R-:W-:Y:S02]  /*2f50*/  @!P6 ISETP.NE.U32.AND P4, PT, R2.reuse, RZ, PT ;  /* 0x000000ff0200e20c */ /* 0x040fe40003f85070 */
[----:B------:R-:W-:-:S02]  /*2f60*/  @!P6 ISETP.NE.U32.AND P2, PT, R2, RZ, PT ;  /* 0x000000ff0200e20c */ /* 0x000fc40003f45070 */
[----:B------:R-:W-:Y:S01]  /*2f70*/  @!P6 FSEL R235, R32, RZ, P3 ;  /* 0x000000ff20ebe208 */ /* 0x000fe20001800000 */
[----:B--2---:R-:W-:Y:S01]  /*2f80*/  @P5 FMUL.FTZ R154, R252, R188 ;  /* 0x000000bcfc9a5220 */ /* 0x004fe20000410000 */
[----:B---3--:R-:W-:Y:S02]  /*2f90*/  @P5 FMUL.FTZ R155, R238, R189 ;  /* 0x000000bdee9b5220 */ /* 0x008fe40000410000 */
[----:B------:R-:W0:Y:S01]  /*2fa0*/  @P5 LDC R238, c[0x0][0x29c] ;  /* 0x0000a700ffee5b82 */ /* 0x000e220000000800 */
[----:B----4-:R-:W-:Y:S01]  /*2fb0*/  @P5 FMUL.FTZ R152, R236, R233 ;  /* 0x000000e9ec985220 */ /* 0x010fe20000410000 */
[----:B------:R-:W-:-:S06]  /*2fc0*/  @P5 FMUL.FTZ R153, R237, R234 ;  /* 0x000000eaed995220 */ /* 0x000fcc0000410000 */
[----:B------:R-:W1:Y:S01]  /*2fd0*/  @P5 LDC R237, c[0x0][0x29c] ;  /* 0x0000a700ffed5b82 */ /* 0x000e620000000800 */
[----:B------:R2:W-:Y:S04]  /*2fe0*/  @P5 STG.E.128 desc[UR4][R182.64], R152 ;  /* 0x00000098b6005986 */ /* 0x0005e8000c101d04 */
[----:B------:R3:W5:Y:S03]  /*2ff0*/  @P5 LDG.E.128 R80, desc[UR4][R180.64] ;  /* 0x00000004b4505981 */ /* 0x000766000c1e1d00 */
[----:B---3--:R-:W3:Y:S01]  /*3000*/  @P1 LDC.64 R180, c[0x0][0x308] ;  /* 0x0000c200ffb41b82 */ /* 0x008ee20000000a00 */
[----:B0-----:R-:W-:Y:S05]  /*3010*/  @!P6 BRA `(.L_x_13296) ;  /* 0x000000000018e947 */ /* 0x001fea0003800000 */
[----:B------:R-:W-:Y:S01]  /*3020*/  ISETP.NE.U32.AND P3, PT, R2, RZ, PT ;  /* 0x000000ff0200720c */ /* 0x000fe20003f65070 */
[----:B--2---:R-:W-:-:S03]  /*3030*/  FFMA.FTZ R182, R220, R211, R185 ;  /* 0x000000d3dcb67223 */ /* 0x004fc600000100b9 */
[----:B------:R-:W-:Y:S01]  /*3040*/  ISETP.NE.AND.EX P3, PT, R0, RZ, PT, P3 ;  /* 0x000000ff0000720c */ /* 0x000fe20003f65330 */
[----:B------:R-:W-:-:S04]  /*3050*/  FADD.FTZ R182, R229, -R182 ;  /* 0x800000b6e5b67221 */ /* 0x000fc80000010000 */
[----:B------:R-:W-:-:S08]  /*3060*/  FMUL.FTZ R235, R4, R182 ;  /* 0x000000b604eb7220 */ /* 0x000fd00000410000 */
[----:B------:R-:W-:-:S07]  /*3070*/  @P3 FADD.FTZ R235, R32, R235 ;  /* 0x000000eb20eb3221 */ /* 0x000fce0000010000 */
.L_x_13296:
[----:B------:R-:W-:Y:S05]  /*3080*/  BSYNC B1 ;  /* 0x0000000000017941 */ /* 0x000fea0003800000 */
.L_x_13295:
[----:B------:R-:W-:Y:S01]  /*3090*/  @!P6 ISETP.NE.U32.AND P3, PT, R2, RZ, PT ;  /* 0x000000ff0200e20c */ /* 0x000fe20003f65070 */
[----:B------:R-:W-:Y:S01]  /*30a0*/  BSSY B1, `(.L_x_13297) ;  /* 0x000000d000017945 */ /* 0x000fe20003800000 */
[C---:B------:R-:W-:Y:S01]  /*30b0*/  @!P6 ISETP.NE.AND.EX P4, PT, R0.reuse, RZ, PT, P4 ;  /* 0x000000ff0000e20c */ /* 0x040fe20003f85340 */
[----:B---3--:R-:W-:Y:S01]  /*30c0*/  @P1 IMAD.WIDE.U32 R188, R239, 0x10, R180 ;  /* 0x00000010efbc1825 */ /* 0x008fe200078e00b4 */
        /* <DEDUP_REMOVED lines=10> */
.L_x_13298:
[----:B------:R-:W-:Y:S05]  /*3170*/  BSYNC B1 ;  /* 0x0000000000017941 */ /* 0x000fea0003800000 */
.L_x_13297:
        /* <DEDUP_REMOVED lines=9> */
.L_x_13300:
[----:B------:R-:W-:Y:S05]  /*3210*/  BSYNC B1 ;  /* 0x0000000000017941 */ /* 0x000fea0003800000 */
.L_x_13299:
        /* <DEDUP_REMOVED lines=9> */
.L_x_13302:
[----:B------:R-:W-:Y:S05]  /*32b0*/  BSYNC B1 ;  /* 0x0000000000017941 */ /* 0x000fea0003800000 */
.L_x_13301:
[C---:B------:R-:W-:Y:S01]  /*32c0*/  SEL R180, R235.reuse, R76, P0 ;  /* 0x0000004cebb47207 */ /* 0x040fe20000000000 */
[----:B-1----:R-:W-:Y:S01]  /*32d0*/  @P5 FMUL.FTZ R235, R235, R237 ;  /* 0x000000edebeb5220 */ /* 0x002fe20000410000 */
[C---:B------:R-:W-:Y:S01]  /*32e0*/  SEL R181, R236.reuse, R77, P0 ;  /* 0x0000004decb57207 */ /* 0x040fe20000000000 */
[----:B------:R-:W-:Y:S01]  /*32f0*/  @P5 FMUL.FTZ R236, R236, R238 ;  /* 0x000000eeecec5220 */ /* 0x000fe20000410000 */
[----:B--2---:R-:W-:Y:S01]  /*3300*/  SEL R182, R234, R78, P0 ;  /* 0x0000004eeab67207 */ /* 0x004fe20000000000 */
[----:B------:R-:W-:Y:S01]  /*3310*/  @P5 FMUL.FTZ R152, R128, R235 ;  /* 0x000000eb80985220 */ /* 0x000fe20000410000 */
[----:B------:R-:W-:Y:S01]  /*3320*/  SEL R183, R233, R79, P0 ;  /* 0x0000004fe9b77207 */ /* 0x000fe20000000000 */
[-C--:B------:R-:W-:Y:S01]  /*3330*/  @P5 FMUL.FTZ R153, R129, R236.reuse ;  /* 0x000000ec81995220 */ /* 0x080fe20000410000 */
[----:B-----5:R-:W-:Y:S01]  /*3340*/  @P5 FFMA.FTZ R64, R80, R235, R64 ;  /* 0x000000eb50405223 */ /* 0x020fe20000010040 */
[----:B------:R-:W-:Y:S01]  /*3350*/  @P5 FFMA.FTZ R65, R81, R236, R65 ;  /* 0x000000ec51415223 */ /* 0x000fe20000010041 */
[----:B------:R-:W0:Y:S01]  /*3360*/  @P5 LDC R237, c[0x0][0x29c] ;  /* 0x0000a700ffed5b82 */ /* 0x000e220000000800 */
[----:B------:R1:W-:Y:S07]  /*3370*/  @P1 STG.E.128 desc[UR4][R188.64], R180 ;  /* 0x000000b4bc001986 */ /* 0x0003ee000c101d04 */
[----:B-1----:R-:W1:Y:S08]  /*3380*/  @P5 LDC R180, c[0x0][0x29c] ;  /* 0x0000a700ffb45b82 */ /* 0x002e700000000800 */
[----:B------:R-:W2:Y:S08]  /*3390*/  @P5 LDC.64 R182, c[0x0][0x2f8] ;  /* 0x0000be00ffb65b82 */ /* 0x000eb00000000a00 */
[----:B------:R-:W3:Y:S01]  /*33a0*/  @P5 LDC R189, c[0x0][0x29c] ;  /* 0x0000a700ffbd5b82 */ /* 0x000ee20000000800 */
[----:B-1----:R-:W-:-:S07]  /*33b0*/  @P5 FMUL.FTZ R188, R234, R180 ;  /* 0x000000b4eabc5220 */ /* 0x002fce0000410000 */
[----:B------:R-:W1:Y:S01]  /*33c0*/  @P5 LDC.64 R180, c[0x0][0x220] ;  /* 0x00008800ffb45b82 */ /* 0x000e620000000a00 */
[-C--:B------:R-:W-:Y:S01]  /*33d0*/  @P5 FMUL.FTZ R154, R130, R188.reuse ;  /* 0x000000bc829a5220 */ /* 0x080fe20000410000 */
[----:B------:R-:W-:Y:S01]  /*33e0*/  @P5 FFMA.FTZ R66, R82, R188, R66 ;  /* 0x000000bc52425223 */ /* 0x000fe20000010042 */
[----:B--2---:R-:W-:Y:S01]  /*33f0*/  @P5 IMAD.WIDE.U32 R182, R232, 0x10, R182 ;  /* 0x00000010e8b65825 */ /* 0x004fe200078e00b6 */
[----:B------:R-:W-:-:S03]  /*3400*/  IADD3 R232, R184, 0x60, RZ ;  /* 0x00000060b8e87810 */ /* 0x000fc60007ffe0ff */
[----:B---3--:R-:W-:-:S04]  /*3410*/  @P5 FMUL.FTZ R189, R233, R189 ;  /* 0x000000bde9bd5220 */ /* 0x008fc80000410000 */
[-C--:B------:R-:W-:Y:S01]  /*3420*/  @P5 FMUL.FTZ R155, R131, R189.reuse ;  /* 0x000000bd839b5220 */ /* 0x080fe20000410000 */
[----:B------:R-:W-:-:S04]  /*3430*/  @P5 FFMA.FTZ R67, R83, R189, R67 ;  /* 0x000000bd53435223 */ /* 0x000fc80000010043 */
[----:B------:R2:W-:Y:S01]  /*3440*/  @P5 STG.E.128 desc[UR4][R182.64], R152 ;  /* 0x00000098b6005986 */ /* 0x0005e2000c101d04 */
[----:B-1----:R-:W-:-:S05]  /*3450*/  @P5 IMAD.WIDE.U32 R180, R232, 0x10, R180 ;  /* 0x00000010e8b45825 */ /* 0x002fca00078e00b4 */
[----:B------:R1:W5:Y:S01]  /*3460*/  @P5 LDG.E.128 R80, desc[UR4][R180.64] ;  /* 0x00000004b4505981 */ /* 0x000362000c1e1d00 */
[C---:B------:R-:W-:Y:S01]  /*3470*/  @!P6 ISETP.NE.U32.AND P3, PT, R2.reuse, RZ, PT ;  /* 0x000000ff0200e20c */ /* 0x040fe20003f65070 */
[----:B------:R-:W-:Y:S01]  /*3480*/  BSSY B1, `(.L_x_13303) ;  /* 0x000000d000017945 */ /* 0x000fe20003800000 */
[----:B------:R-:W-:Y:S02]  /*3490*/  @!P6 ISETP.NE.U32.AND P4, PT, R2, RZ, PT ;  /* 0x000000ff0200e20c */ /* 0x000fe40003f85070 */
[----:B------:R-:W-:Y:S02]  /*34a0*/  @!P6 ISETP.NE.AND.EX P3, PT, R0, RZ, PT, P3 ;  /* 0x000000ff0000e20c */ /* 0x000fe40003f65330 */
[----:B------:R-:W-:Y:S02]  /*34b0*/  @!P6 ISETP.NE.U32.AND P2, PT, R2, RZ, PT ;  /* 0x000000ff0200e20c */ /* 0x000fe40003f45070 */
[----:B------:R-:W-:Y:S01]  /*34c0*/  @!P6 FSEL R235, R28, RZ, P3 ;  /* 0x000000ff1cebe208 */ /* 0x000fe20001800000 */
[----:B-1----:R-:W1:Y:S01]  /*34d0*/  @P1 LDC.64 R180, c[0x0][0x308] ;  /* 0x0000c200ffb41b82 */ /* 0x002e620000000a00 */
[----:B0-2---:R-:W-:Y:S09]  /*34e0*/  @!P6 BRA `(.L_x_13304) ;  /* 0x000000000018e947 */ /* 0x005ff20003800000 */
[----:B------:R-:W-:Y:S01]  /*34f0*/  ISETP.NE.U32.AND P3, PT, R2, RZ, PT ;  /* 0x000000ff0200720c */ /* 0x000fe20003f65070 */
[----:B------:R-:W-:-:S03]  /*3500*/  FFMA.FTZ R182, R213, R211, R185 ;  /* 0x000000d3d5b67223 */ /* 0x000fc600000100b9 */
[----:B------:R-:W-:Y:S01]  /*3510*/  ISETP.NE.AND.EX P3, PT, R0, RZ, PT, P3 ;  /* 0x000000ff0000720c */ /* 0x000fe20003f65330 */
[----:B------:R-:W-:-:S04]  /*3520*/  FADD.FTZ R182, R223, -R182 ;  /* 0x800000b6dfb67221 */ /* 0x000fc80000010000 */
[----:B------:R-:W-:-:S08]  /*3530*/  FMUL.FTZ R235, R4, R182 ;  /* 0x000000b604eb7220 */ /* 0x000fd00000410000 */
[----:B------:R-:W-:-:S07]  /*3540*/  @P3 FADD.FTZ R235, R28, R235 ;  /* 0x000000eb1ceb3221 */ /* 0x000fce0000010000 */
.L_x_13304:
[----:B------:R-:W-:Y:S05]  /*3550*/  BSYNC B1 ;  /* 0x0000000000017941 */ /* 0x000fea0003800000 */
.L_x_13303:
[----:B------:R-:W-:Y:S01]  /*3560*/  @!P6 ISETP.NE.U32.AND P3, PT, R2, RZ, PT ;  /* 0x000000ff0200e20c */ /* 0x000fe20003f65070 */
[----:B------:R-:W-:Y:S01]  /*3570*/  BSSY B1, `(.L_x_13305) ;  /* 0x000000d000017945 */ /* 0x000fe20003800000 */
[----:B------:R-:W-:Y:S01]  /*3580*/  @!P6 ISETP.NE.AND.EX P4, PT, R0, RZ, PT, P4 ;  /* 0x000000ff0000e20c */ /* 0x000fe20003f85340 */
[----:B-1----:R-:W-:Y:S01]  /*3590*/  @P1 IMAD.WIDE.U32 R188, R240, 0x10, R180 ;  /* 0x00000010f0bc1825 */ /* 0x002fe200078e00b4 */
        /* <DEDUP_REMOVED lines=10> */
.L_x_13306:
[----:B------:R-:W-:Y:S05]  /*3640*/  BSYNC B1 ;  /* 0x0000000000017941 */ /* 0x000fea0003800000 */
.L_x_13305:
        /* <DEDUP_REMOVED lines=9> */
.L_x_13308:
[----:B------:R-:W-:Y:S05]  /*36e0*/  BSYNC B1 ;  /* 0x0000000000017941 */ /* 0x000fea0003800000 */
.L_x_13307:
        /* <DEDUP_REMOVED lines=9> */
.L_x_13310:
[----:B------:R-:W-:Y:S05]  /*3780*/  BSYNC B1 ;  /* 0x0000000000017941 */ /* 0x000fea0003800000 */
.L_x_13309:
[C---:B------:R-:W-:Y:S01]  /*3790*/  SEL R180, R235.reuse, R76, P0 ;  /* 0x0000004cebb47207 */ /* 0x040fe20000000000 */
[----:B------:R-:W-:Y:S01]  /*37a0*/  @P5 FMUL.FTZ R235, R235, R237 ;  /* 0x000000edebeb5220 */ /* 0x000fe20000410000 */
[----:B------:R-:W-:Y:S02]  /*37b0*/  SEL R181, R236, R77, P0 ;  /* 0x0000004decb57207 */ /* 0x000fe40000000000 */
[----:B------:R-:W-:Y:S01]  /*37c0*/  SEL R182, R234, R78, P0 ;  /* 0x0000004eeab67207 */ /* 0x000fe20000000000 */
[----:B------:R-:W-:Y:S01]  /*37d0*/  @P5 FMUL.FTZ R152, R132, R235 ;  /* 0x000000eb84985220 */ /* 0x000fe20000410000 */
        /* <DEDUP_REMOVED lines=17> */
[----:B----4-:R-:W-:-:S04]  /*38f0*/  @P5 FMUL.FTZ R189, R233, R189 ;  /* 0x000000bde9bd5220 */ /* 0x010fc80000410000 */
        /* <DEDUP_REMOVED lines=19> */
.L_x_13312:
[----:B------:R-:W-:Y:S05]  /*3a30*/  BSYNC B1 ;  /* 0x0000000000017941 */ /* 0x000fea0003800000 */
.L_x_13311:
[----:B------:R-:W-:Y:S01]  /*3a40*/  @!P6 ISETP.NE.U32.AND P3, PT, R2, RZ, PT ;  /* 0x000000ff0200e20c */ /* 0x000fe20003f65070 */
[----:B------:R-:W-:Y:S01]  /*3a50*/  BSSY B1, `(.L_x_13313) ;  /* 0x000000e000017945 */ /* 0x000fe20003800000 */
[----:B------:R-:W-:Y:S02]  /*3a60*/  @P1 IADD3 R182, R3, 0x80, RZ ;  /* 0x0000008003b61810 */ /* 0x000fe40007ffe0ff */
[C---:B------:R-:W-:Y:S02]  /*3a70*/  @!P6 ISETP.NE.AND.EX P3, PT, R0.reuse, RZ, PT, P3 ;  /* 0x000000ff0000e20c */ /* 0x040fe40003f65330 */
[----:B------:R-:W-:Y:S01]  /*3a80*/  @!P6 ISETP.NE.AND.EX P4, PT, R0, RZ, PT, P4 ;  /* 0x000000ff0000e20c */ /* 0x000fe20003f85340 */
[----:B-1----:R-:W-:Y:S01]  /*3a90*/  @P1 IMAD.WIDE.U32 R188, R182, 0x10, R180 ;  /* 0x00000010b6bc1825 */ /* 0x002fe200078e00b4 */
        /* <DEDUP_REMOVED lines=9> */
.L_x_13314:
[----:B------:R-:W-:Y:S05]  /*3b30*/  BSYNC B1 ;  /* 0x0000000000017941 */ /* 0x000fea0003800000 */
.L_x_13313:
        /* <DEDUP_REMOVED lines=9> */
.L_x_13316:
[----:B------:R-:W-:Y:S05]  /*3bd0*/  BSYNC B1 ;  /* 0x0000000000017941 */ /* 0x000fea0003800000 */
.L_x_13315:
        /* <DEDUP_REMOVED lines=9> */
.L_x_13318:
[----:B------:R-:W-:Y:S05]  /*3c70*/  BSYNC B1 ;  /* 0x0000000000017941 */ /* 0x000fea0003800000 */
.L_x_13317:
        /* <DEDUP_REMOVED lines=42> */
.L_x_13320:
[----:B------:R-:W-:Y:S05]  /*3f20*/  BSYNC B1 ;  /* 0x0000000000017941 */ /* 0x000fea0003800000 */
.L_x_13319:
        /* <DEDUP_REMOVED lines=15> */
.L_x_13322:
[----:B------:R-:W-:Y:S05]  /*4020*/  BSYNC B1 ;  /* 0x0000000000017941 */ /* 0x000fea0003800000 */
.L_x_13321:
        /* <DEDUP_REMOVED lines=9> */
.L_x_13324:
[----:B------:R-:W-:Y:S05]  /*40c0*/  BSYNC B1 ;  /* 0x0000000000017941 */ /* 0x000fea0003800000 */
.L_x_13323:
        /* <DEDUP_REMOVED lines=9> */
.L_x_13326:
[----:B------:R-:W-:Y:S05]  /*4160*/  BSYNC B1 ;  /* 0x0000000000017941 */ /* 0x000fea0003800000 */
.L_x_13325:
[C---:B------:R-:W-:Y:S01]  /*4170*/  SEL R180, R237.reuse, R76, P0 ;  /* 0x0000004cedb47207 */ /* 0x040fe20000000000 */
[----:B------:R-:W-:Y:S01]  /*4180*/  @P5 FMUL.FTZ R235, R237, R235 ;  /* 0x000000ebedeb5220 */ /* 0x000fe20000410000 */
[----:B------:R-:W-:Y:S02]  /*4190*/  SEL R181, R236, R77, P0 ;  /* 0x0000004decb57207 */ /* 0x000fe40000000000 */
[----:B------:R-:W-:Y:S01]  /*41a0*/  SEL R182, R234, R78, P0 ;  /* 0x0000004eeab67207 */ /* 0x000fe20000000000 */
[----:B------:R-:W-:Y:S01]  /*41b0*/  @P5 FMUL.FTZ R152, R140, R235 ;  /* 0x000000eb8c985220 */ /* 0x000fe20000410000 */
        /* <DEDUP_REMOVED lines=37> */
.L_x_13328:
[----:B------:R-:W-:Y:S05]  /*4410*/  BSYNC B1 ;  /* 0x0000000000017941 */ /* 0x000fea0003800000 */
.L_x_13327:
        /* <DEDUP_REMOVED lines=15> */
.L_x_13330:
[----:B------:R-:W-:Y:S05]  /*4510*/  BSYNC B1 ;  /* 0x0000000000017941 */ /* 0x000fea0003800000 */
.L_x_13329:
        /* <DEDUP_REMOVED lines=9> */
.L_x_13332:
[----:B------:R-:W-:Y:S05]  /*45b0*/  BSYNC B1 ;  /* 0x0000000000017941 */ /* 0x000fea0003800000 */
.L_x_13331:
        /* <DEDUP_REMOVED lines=9> */
.L_x_13334:
[----:B------:R-:W-:Y:S05]  /*4650*/  BSYNC B1 ;  /* 0x0000000000017941 */ /* 0x000fea0003800000 */
.L_x_13333:
[----:B------:R-:W-:Y:S02]  /*4660*/  SEL R180, R237, R76, P0 ;  /* 0x0000004cedb47207 */ /* 0x000fe40000000000 */
[----:B------:R-:W-:Y:S02]  /*4670*/  SEL R181, R235, R77, P0 ;  /* 0x0000004debb57207 */ /* 0x000fe40000000000 */
[----:B------:R-:W-:Y:S02]  /*4680*/  SEL R182, R234, R78, P0 ;  /* 0x0000004eeab67207 */ /* 0x000fe40000000000 */
[----:B------:R-:W-:-:S05]  /*4690*/  SEL R183, R233, R79, P0 ;  /* 0x0000004fe9b77207 */ /* 0x000fca0000000000 */
[----:B------:R0:W-:Y:S02]  /*46a0*/  @P1 STG.E.128 desc[UR4][R188.64], R180 ;  /* 0x000000b4bc001986 */ /* 0x0001e4000c101d04 */
[----:B0-----:R-:W-:Y:S01]  /*46b0*/  @P5 FMUL.FTZ R188, R237, R236 ;  /* 0x000000ecedbc5220 */ /* 0x001fe20000410000 */
[----:B------:R-:W0:Y:S03]  /*46c0*/  @P5 LDC R189, c[0x0][0x29c] ;  /* 0x0000a700ffbd5b82 */ /* 0x000e260000000800 */
[-C--:B------:R-:W-:Y:S01]  /*46d0*/  @P5 FMUL.FTZ R152, R144, R188.reuse ;  /* 0x000000bc90985220 */ /* 0x080fe20000410000 */
[----:B-----5:R-:W-:-:S04]  /*46e0*/  @P5 FFMA.FTZ R44, R80, R188, R44 ;  /* 0x000000bc502c5223 */ /* 0x020fc8000001002c */
[----:B------:R-:W1:Y:S08]  /*46f0*/  @P5 LDC R237, c[0x0][0x29c] ;  /* 0x0000a700ffed5b82 */ /* 0x000e700000000800 */
[----:B------:R-:W2:Y:S08]  /*4700*/  @P5 LDC R236, c[0x0][0x29c] ;  /* 0x0000a700ffec5b82 */ /* 0x000eb00000000800 */
[----:B------:R-:W3:Y:S01]  /*4710*/  @P5 LDC.64 R182, c[0x0][0x2f8] ;  /* 0x0000be00ffb65b82 */ /* 0x000ee20000000a00 */
[----:B0-----:R-:W-:-:S04]  /*4720*/  @P5 FMUL.FTZ R189, R234, R189 ;  /* 0x000000bdeabd5220 */ /* 0x001fc80000410000 */
[-C--:B------:R-:W-:Y:S01]  /*4730*/  @P5 FMUL.FTZ R154, R146, R189.reuse ;  /* 0x000000bd929a5220 */ /* 0x080fe20000410000 */
[----:B------:R-:W-:Y:S02]  /*4740*/  @P5 FFMA.FTZ R46, R82, R189, R46 ;  /* 0x000000bd522e5223 */ /* 0x000fe4000001002e */
[----:B------:R-:W0:Y:S01]  /*4750*/  @P5 LDC.64 R180, c[0x0][0x220] ;  /* 0x00008800ffb45b82 */ /* 0x000e220000000a00 */
[----:B-1----:R-:W-:-:S04]  /*4760*/  @P5 FMUL.FTZ R235, R235, R237 ;  /* 0x000000edebeb5220 */ /* 0x002fc80000410000 */
[-C--:B------:R-:W-:Y:S01]  /*4770*/  @P5 FMUL.FTZ R153, R145, R235.reuse ;  /* 0x000000eb91995220 */ /* 0x080fe20000410000 */
[----:B------:R-:W-:Y:S01]  /*4780*/  @P5 FFMA.FTZ R45, R81, R235, R45 ;  /* 0x000000eb512d5223 */ /* 0x000fe2000001002d */
[----:B--2---:R-:W-:-:S04]  /*4790*/  @P5 FMUL.FTZ R233, R233, R236 ;  /* 0x000000ece9e95220 */ /* 0x004fc80000410000 */
[-C--:B------:R-:W-:Y:S01]  /*47a0*/  @P5 FMUL.FTZ R155, R147, R233.reuse ;  /* 0x000000e9939b5220 */ /* 0x080fe20000410000 */
[----:B------:R-:W-:Y:S01]  /*47b0*/  @P5 FFMA.FTZ R47, R83, R233, R47 ;  /* 0x000000e9532f5223 */ /* 0x000fe2000001002f */
[----:B---3--:R-:W-:-:S05]  /*47c0*/  @P5 IMAD.WIDE.U32 R182, R232, 0x10, R182 ;  /* 0x00000010e8b65825 */ /* 0x008fca00078e00b6 */
[----:B------:R1:W-:Y:S02]  /*47d0*/  @P5 STG.E.128 desc[UR4][R182.64], R152 ;  /* 0x00000098b6005986 */ /* 0x0003e4000c101d04 */
[----:B-1----:R-:W-:Y:S01]  /*47e0*/  IADD3 R182, R184, 0xe0, RZ ;  /* 0x000000e0b8b67810 */ /* 0x002fe20007ffe0ff */
[----:B------:R-:W1:Y:S04]  /*47f0*/  @P5 LDC R183, c[0x0][0x29c] ;  /* 0x0000a700ffb75b82 */ /* 0x000e680000000800 */
[----:B0-----:R-:W-:-:S05]  /*4800*/  @P5 IMAD.WIDE.U32 R180, R182, 0x10, R180 ;  /* 0x00000010b6b45825 */ /* 0x001fca00078e00b4 */
[----:B------:R0:W5:Y:S01]  /*4810*/  @P5 LDG.E.128 R80, desc[UR4][R180.64] ;  /* 0x00000004b4505981 */ /* 0x000162000c1e1d00 */
[----:B------:R-:W-:Y:S01]  /*4820*/  @!P6 ISETP.NE.U32.AND P2, PT, R2, RZ, PT ;  /* 0x000000ff0200e20c */ /* 0x000fe20003f45070 */
[----:B------:R-:W-:Y:S03]  /*4830*/  BSSY B1, `(.L_x_13335) ;  /* 0x000000c000017945 */ /* 0x000fe60003800000 */
[----:B------:R-:W-:-:S04]  /*4840*/  @!P6 ISETP.NE.AND.EX P2, PT, R0, RZ, PT, P2 ;  /* 0x000000ff0000e20c */ /* 0x000fc80003f45320 */
[----:B------:R-:W-:Y:S01]  /*4850*/  @!P6 FSEL R184, R12, RZ, P2 ;  /* 0x000000ff0cb8e208 */ /* 0x000fe20001000000 */
[----:B0-----:R-:W0:Y:S08]  /*4860*/  @P5 LDC R180, c[0x0][0x29c] ;  /* 0x0000a700ffb45b82 */ /* 0x001e300000000800 */
        /* <DEDUP_REMOVED lines=8> */
.L_x_13336:
[----:B------:R-:W-:Y:S05]  /*48f0*/  BSYNC B1 ;  /* 0x0000000000017941 */ /* 0x000fea0003800000 */
.L_x_13335:
[----:B------:R-:W-:Y:S01]  /*4900*/  @!P6 ISETP.NE.U32.AND P4, PT, R2, RZ, PT ;  /* 0x000000ff0200e20c */ /* 0x000fe20003f85070 */
[----:B0-----:R-:W-:Y:S01]  /*4910*/  @P5 FMUL.FTZ R180, R184, R180 ;  /* 0x000000b4b8b45220 */ /* 0x001fe20000410000 */
        /* <DEDUP_REMOVED lines=16> */
.L_x_13338:
[----:B------:R-:W-:Y:S05]  /*4a20*/  BSYNC B1 ;  /* 0x0000000000017941 */ /* 0x000fea0003800000 */
.L_x_13337:
[----:B------:R-:W-:Y:S01]  /*4a30*/  BSSY B1, `(.L_x_13339) ;  /* 0x000000b000017945 */ /* 0x000fe20003800000 */
[C---:B------:R-:W-:Y:S01]  /*4a40*/  SEL R77, R180.reuse, R77, P0 ;  /* 0x0000004db44d7207 */ /* 0x040fe20000000000 */
        /* <DEDUP_REMOVED lines=9> */
.L_x_13340:
[----:B------:R-:W-:Y:S05]  /*4ae0*/  BSYNC B1 ;  /* 0x0000000000017941 */ /* 0x000fea0003800000 */
.L_x_13339:
[----:B-1----:R-:W-:Y:S01]  /*4af0*/  @P5 FMUL.FTZ R183, R180, R183 ;  /* 0x000000b7b4b75220 */ /* 0x002fe20000410000 */
        /* <DEDUP_REMOVED lines=9> */
[----:B------:R-:W-:-:S04]  /*4b90*/  ISETP.NE.U32.AND P2, PT, R2, RZ, PT ;  /* 0x000000ff0200720c */ /* 0x000fc80003f45070 */
[----:B------:R-:W-:Y:S01]  /*4ba0*/  ISETP.NE.AND.EX P2, PT, R0, RZ, PT, P2 ;  /* 0x000000ff0000720c */ /* 0x000fe20003f45320 */
[----:B------:R-:W-:-:S04]  /*4bb0*/  FFMA.FTZ R0, R187, R211, R185 ;  /* 0x000000d3bb007223 */ /* 0x000fc800000100b9 */
[----:B------:R-:W-:-:S04]  /*4bc0*/  FADD.FTZ R0, R191, -R0 ;  /* 0x80000000bf007221 */ /* 0x000fc80000010000 */
[----:B------:R-:W-:-:S04]  /*4bd0*/  FMUL.FTZ R180, R4, R0 ;  /* 0x0000000004b47220 */ /* 0x000fc80000410000 */
[----:B------:R-:W-:-:S07]  /*4be0*/  @P2 FADD.FTZ R180, R15, R180 ;  /* 0x000000b40fb42221 */ /* 0x000fce0000010000 */
.L_x_13342:
[----:B------:R-:W-:Y:S05]  /*4bf0*/  BSYNC B1 ;  /* 0x0000000000017941 */ /* 0x000fea0003800000 */
.L_x_13341:
        /* <DEDUP_REMOVED lines=16> */
.L_x_13274:
[----:B------:R-:W-:Y:S05]  /*4d00*/  BSYNC B0 ;  /* 0x0000000000007941 */ /* 0x000fea0003800000 */
.L_x_13272:
        /* <DEDUP_REMOVED lines=272> */
.L_x_13278:
        /* <DEDUP_REMOVED lines=8> */
.L_x_13345:
[----:B------:R-:W-:Y:S05]  /*5e90*/  BSYNC B1 ;  /* 0x0000000000017941 */ /* 0x000fea0003800000 */
.L_x_13344:
        /* <DEDUP_REMOVED lines=9> */
.L_x_13346:
        /* <DEDUP_REMOVED lines=8> */
.L_x_13347:
[----:B------:R-:W-:Y:S02]  /*5fb0*/  MOV R189, R183 ;  /* 0x000000b700bd7202 */ /* 0x000fe40000000f00 */
[----:B------:R-:W-:-:S05]  /*5fc0*/  MOV R180, R188 ;  /* 0x000000bc00b47202 */ /* 0x000fca0000000f00 */
[----:B------:R-:W-:Y:S01]  /*5fd0*/  FADD.FTZ R182, R182, R180 ;  /* 0x000000b4b6b67221 */ /* 0x000fe20000010000 */
[----:B------:R-:W-:-:S07]  /*5fe0*/  MOV R180, 0xffffffff ;  /* 0xffffffff00b47802 */ /* 0x000fce0000000f00 */
[----:B------:R-:W-:Y:S05]  /*5ff0*/  WARPSYNC.COLLECTIVE R180, `(.L_x_13348) ;  /* 0x00000000b4087348 */ /* 0x000fea0003c00000 */
[----:B------:R0:W1:Y:S02]  /*6000*/  SHFL.BFLY P0, R188, R189, R184, R181 ;  /* 0x0c0000b8bdbc7389 */ /* 0x00006400000000b5 */
[----:B01----:R-:W-:Y:S01]  /*6010*/  ENDCOLLECTIVE ;  /* 0x000000000000791b */ /* 0x003fe20003800000 */
.L_x_13348:
        /* <DEDUP_REMOVED lines=8> */
.L_x_13349:
[----:B------:R-:W-:Y:S02]  /*60a0*/  MOV R189, R183 ;  /* 0x000000b700bd7202 */ /* 0x000fe40000000f00 */
[----:B------:R-:W-:-:S05]  /*60b0*/  MOV R180, R188 ;  /* 0x000000bc00b47202 */ /* 0x000fca0000000f00 */
[----:B------:R-:W-:Y:S01]  /*60c0*/  FADD.FTZ R182, R182, R180 ;  /* 0x000000b4b6b67221 */ /* 0x000fe20000010000 */
[----:B------:R-:W-:-:S07]  /*60d0*/  MOV R180, 0xffffffff ;  /* 0xffffffff00b47802 */ /* 0x000fce0000000f00 */
[----:B------:R-:W-:Y:S05]  /*60e0*/  WARPSYNC.COLLECTIVE R180, `(.L_x_13350) ;  /* 0x00000000b4087348 */ /* 0x000fea0003c00000 */
[----:B------:R0:W1:Y:S02]  /*60f0*/  SHFL.BFLY P0, R188, R189, R184, R181 ;  /* 0x0c0000b8bdbc7389 */ /* 0x00006400000000b5 */
[----:B01----:R-:W-:Y:S01]  /*6100*/  ENDCOLLECTIVE ;  /* 0x000000000000791b */ /* 0x003fe20003800000 */
.L_x_13350:
        /* <DEDUP_REMOVED lines=8> */
.L_x_13351:
[----:B------:R-:W-:Y:S02]  /*6190*/  MOV R189, R183 ;  /* 0x000000b700bd7202 */ /* 0x000fe40000000f00 */
[----:B------:R-:W-:-:S05]  /*61a0*/  MOV R180, R188 ;  /* 0x000000bc00b47202 */ /* 0x000fca0000000f00 */
[----:B------:R-:W-:Y:S01]  /*61b0*/  FADD.FTZ R182, R182, R180 ;  /* 0x000000b4b6b67221 */ /* 0x000fe20000010000 */
[----:B------:R-:W-:-:S07]  /*61c0*/  MOV R180, 0xffffffff ;  /* 0xffffffff00b47802 */ /* 0x000fce0000000f00 */
[----:B------:R-:W-:Y:S05]  /*61d0*/  WARPSYNC.COLLECTIVE R180, `(.L_x_13352) ;  /* 0x00000000b4087348 */ /* 0x000fea0003c00000 */
[----:B------:R0:W1:Y:S02]  /*61e0*/  SHFL.BFLY P0, R188, R189, R184, R181 ;  /* 0x0c0000b8bdbc7389 */ /* 0x00006400000000b5 */
[----:B01----:R-:W-:Y:S01]  /*61f0*/  ENDCOLLECTIVE ;  /* 0x000000000000791b */ /* 0x003fe20003800000 */
.L_x_13352:
        /* <DEDUP_REMOVED lines=8> */
.L_x_13353:
[----:B------:R-:W-:Y:S02]  /*6280*/  MOV R189, R183 ;  /* 0x000000b700bd7202 */ /* 0x000fe40000000f00 */
[----:B------:R-:W-:-:S07]  /*6290*/  MOV R185, R188 ;  /* 0x000000bc00b97202 */ /* 0x000fce0000000f00 */
[----:B------:R-:W-:Y:S05]  /*62a0*/  WARPSYNC.COLLECTIVE R180, `(.L_x_13354) ;  /* 0x00000000b4087348 */ /* 0x000fea0003c00000 */
[----:B------:R0:W1:Y:S02]  /*62b0*/  SHFL.BFLY P0, R188, R189, R184, R181 ;  /* 0x0c0000b8bdbc7389 */ /* 0x00006400000000b5 */
[----:B01----:R-:W-:Y:S01]  /*62c0*/  ENDCOLLECTIVE ;  /* 0x000000000000791b */ /* 0x003fe20003800000 */
.L_x_13354:
[----:B------:R-:W-:Y:S05]  /*62d0*/  BRA `(.L_x_13355) ;  /* 0xffffffc000347947 */ /* 0x000fea000383ffff */
.L_x_13356:
        /* <DEDUP_REMOVED lines=10> */
.L_x_14391:


//--------------------- .text._ZN10layer_norm13ln_bwd_kernelINS_13Kernel_traitsIfffffjLj1024ELj1ELj4ELj1ELj16ENS_18Kernel_traits_baseILj1024EfffffjLj128EEEEELb1ELb0ELb0ELb0EEEvNS_9BwdParamsE --------------------------
	.section	.text._ZN10layer_norm13ln_bwd_kernelINS_13Kernel_traitsIfffffjLj1024ELj1ELj4ELj1ELj16ENS_18Kernel_traits_baseILj1024EfffffjLj128EEEEELb1ELb0ELb0ELb0EEEvNS_9BwdParamsE,"ax",@progbits
	.align	128
        .global         _ZN10layer_norm13ln_bwd_kernelINS_13Kernel_traitsIfffffjLj1024ELj1ELj4ELj1ELj16ENS_18Kernel_traits_baseILj1024EfffffjLj128EEEEELb1ELb0ELb0ELb0EEEvNS_9BwdParamsE
        .type           _ZN10layer_norm13ln_bwd_kernelINS_13Kernel_traitsIfffffjLj1024ELj1ELj4ELj1ELj16ENS_18Kernel_traits_baseILj1024EfffffjLj128EEEEELb1ELb0ELb0ELb0EEEvNS_9BwdParamsE,@function
        .size           _ZN10layer_norm13ln_bwd_kernelINS_13Kernel_traitsIfffffjLj1024ELj1ELj4ELj1ELj16ENS_18Kernel_traits_baseILj1024EfffffjLj128EEEEELb1ELb0ELb0ELb0EEEvNS_9BwdParamsE,(.L_x_14392 - _ZN10layer_norm13ln_bwd_kernelINS_13Kernel_traitsIfffffjLj1024ELj1ELj4ELj1ELj16ENS_18Kernel_traits_baseILj1024EfffffjLj128EEEEELb1ELb0ELb0ELb0EEEvNS_9BwdParamsE)
        .other          _ZN10layer_norm13ln_bwd_kernelINS_13Kernel_traitsIfffffjLj1024ELj1ELj4ELj1ELj16ENS_18Kernel_traits_baseILj1024EfffffjLj128EEEEELb1ELb0ELb0ELb0EEEvNS_9BwdParamsE,@"STO_CUDA_ENTRY STV_DEFAULT"
_ZN10layer_norm13ln_bwd_kernelINS_13Kernel_traitsIfffffjLj1024ELj1ELj4ELj1ELj16ENS_18Kernel_traits_baseILj1024EfffffjLj128EEEEELb1ELb0ELb0ELb0EEEvNS_9BwdParamsE:
.text._ZN10layer_norm13ln_bwd_kernelINS_13Kernel_traitsIfffffjLj1024ELj1ELj4ELj1ELj16ENS_18Kernel_traits_baseILj1024EfffffjLj128EEEEELb1ELb0ELb0ELb0EEEvNS_9BwdParamsE:
        /* <DEDUP_REMOVED lines=42> */
[----:B------:R-:W-:Y:S01]  /*02a0*/  ISETP.NE.AND P6, PT, R7, RZ, PT ;  /* 0x000000ff0700720c */ /* 0x000fe20003fc5270 */
[C---:B---3--:R-:W-:Y:S01]  /*02b0*/  @P5 IMAD.WIDE.U32 R20, R65.reuse, 0x10, R16 ;  /* 0x0000001041145825 */ /* 0x048fe200078e0010 */
[----:B------:R-:W-:-:S05]  /*02c0*/  @P5 IADD3 R65, R65, 0x20, RZ ;  /* 0x0000002041415810 */ /* 0x000fca0007ffe0ff */
[----:B------:R-:W3:Y:S08]  /*02d0*/  @P2 LDC.64 R26, c[0x0][0x260] ;  /* 0x00009800ff1a2b82 */ /* 0x000ef00000000a00 */
[----:B------:R-:W4:Y:S01]  /*02e0*/  @P3 LDC.64 R28, c[0x0][0x260] ;  /* 0x00009800ff1c3b82 */ /* 0x000f220000000a00 */
[C---:B0-----:R-:W-:Y:S01]  /*02f0*/  @P0 IMAD.WIDE.U32 R22, R65.reuse, 0x10, R22 ;  /* 0x0000001041160825 */ /* 0x041fe200078e0016 */
[----:B------:R-:W-:Y:S01]  /*0300*/  @P0 IADD3 R65, R65, 0x20, RZ ;  /* 0x0000002041410810 */ /* 0x000fe20007ffe0ff */
[----:B------:R0:W5:Y:S01]  /*0310*/  @P6 LDG.E.128 R32, desc[UR4][R12.64] ;  /* 0x000000040c206981 */ /* 0x000162000c1e1d00 */
[----:B------:R-:W-:-:S02]  /*0320*/  ISETP.NE.AND P6, PT, R4, RZ, PT ;  /* 0x000000ff0400720c */ /* 0x000fc40003fc5270 */
[----:B------:R-:W-:Y:S01]  /*0330*/  SHF.R.U32.HI R3, RZ, 0x5, R0 ;  /* 0x00000005ff037819 */ /* 0x000fe20000011600 */
[----:B------:R0:W5:Y:S01]  /*0340*/  @P5 LDG.E.128 R40, desc[UR4][R20.64] ;  /* 0x0000000414285981 */ /* 0x000162000c1e1d00 */
[C---:B--2---:R-:W-:Y:S01]  /*0350*/  @P1 IMAD.WIDE.U32 R24, R65.reuse, 0x10, R14 ;  /* 0x0000001041181825 */ /* 0x044fe200078e000e */
[----:B------:R-:W-:Y:S01]  /*0360*/  @P1 IADD3 R65, R65, 0x20, RZ ;  /* 0x0000002041411810 */ /* 0x000fe20007ffe0ff */
[----:B------:R-:W2:Y:S01]  /*0370*/  @P4 LDC.64 R30, c[0x0][0x260] ;  /* 0x00009800ff1e4b82 */ /* 0x000ea20000000a00 */
[----:B------:R0:W5:Y:S01]  /*0380*/  @P0 LDG.E.128 R44, desc[UR4][R22.64] ;  /* 0x00000004162c0981 */ /* 0x000162000c1e1d00 */
[----:B------:R-:W-:-:S03]  /*0390*/  P2R R17, PR, RZ, 0x10 ;  /* 0x00000010ff117803 */ /* 0x000fc60000000000 */
[----:B------:R0:W5:Y:S01]  /*03a0*/  @P1 LDG.E.128 R48, desc[UR4][R24.64] ;  /* 0x0000000418301981 */ /* 0x000162000c1e1d00 */
[C---:B---3--:R-:W-:Y:S01]  /*03b0*/  @P2 IMAD.WIDE.U32 R26, R65.reuse, 0x10, R26 ;  /* 0x00000010411a2825 */ /* 0x048fe200078e001a */
[----:B------:R-:W-:Y:S02]  /*03c0*/  @P2 IADD3 R65, R65, 0x20, RZ ;  /* 0x0000002041412810 */ /* 0x000fe40007ffe0ff */
[----:B------:R0:W5:Y:S04]  /*03d0*/  @P6 LDG.E.128 R36, desc[UR4][R18.64] ;  /* 0x0000000412246981 */ /* 0x000168000c1e1d00 */
[----:B------:R0:W5:Y:S01]  /*03e0*/  @P2 LDG.E.128 R52, desc[UR4][R26.64] ;  /* 0x000000041a342981 */ /* 0x000162000c1e1d00 */
[C---:B----4-:R-:W-:Y:S01]  /*03f0*/  @P3 IMAD.WIDE.U32 R28, R65.reuse, 0x10, R28 ;  /* 0x00000010411c3825 */ /* 0x050fe200078e001c */
[----:B------:R-:W-:-:S04]  /*0400*/  @P3 IADD3 R65, R65, 0x20, RZ ;  /* 0x0000002041413810 */ /* 0x000fc80007ffe0ff */
[----:B------:R0:W5:Y:S01]  /*0410*/  @P3 LDG.E.128 R56, desc[UR4][R28.64] ;  /* 0x000000041c383981 */ /* 0x000162000c1e1d00 */
[----:B-1----:R-:W-:Y:S01]  /*0420*/  LEA R6, R6, R3, 0x2 ;  /* 0x0000000306067211 */ /* 0x002fe200078e10ff */
[----:B--2---:R-:W-:-:S05]  /*0430*/  @P4 IMAD.WIDE.U32 R14, R65, 0x10, R30 ;  /* 0x00000010410e4825 */ /* 0x004fca00078e001e */
        /* <DEDUP_REMOVED lines=35> */
[----:B------:R-:W0:Y:S01]  /*0670*/  LDC.U8 R4, c[0x0][0x2a0] ;  /* 0x0000a800ff047b82 */ /* 0x000e220000000000 */
[----:B------:R-:W-:Y:S01]  /*0680*/  ULDC.64 UR6, c[0x0][0x270] ;  /* 0x00009c0000067ab9 */ /* 0x000fe20000000a00 */
[----:B------:R-:W-:Y:S01]  /*0690*/  HFMA2.MMA R65, -RZ, RZ, 0, 0 ;  /* 0x00000000ff417435 */ /* 0x000fe200000001ff */
[----:B------:R-:W-:-:S04]  /*06a0*/  ISETP.NE.U32.AND P4, PT, RZ, UR6, PT ;  /* 0x00000006ff007c0c */ /* 0x000fc8000bf85070 */
[----:B------:R-:W-:-:S13]  /*06b0*/  ISETP.NE.AND.EX P4, PT, RZ, UR7, PT, P4 ;  /* 0x00000007ff007c0c */ /* 0x000fda000bf85340 */
.L_x_13392:
        /* <DEDUP_REMOVED lines=24> */
[C---:B------:R-:W-:Y:S01]  /*0840*/  LEA R228, P5, R19.reuse, UR12, 0x2 ;  /* 0x0000000c13e47c11 */ /* 0x040fe2000f8a10ff */
[----:B------:R-:W1:Y:S03]  /*0850*/  LDC.64 R168, c[0x0][0x2b8] ;  /* 0x0000ae00ffa87b82 */ /* 0x000e660000000a00 */
[----:B------:R-:W-:Y:S02]  /*0860*/  LEA.HI.X R229, R19, UR13, RZ, 0x2, P5 ;  /* 0x0000000d13e57c11 */ /* 0x000fe4000a8f14ff */
[----:B------:R-:W-:-:S03]  /*0870*/  ISETP.NE.U32.AND P5, PT, RZ, UR8, PT ;  /* 0x00000008ff007c0c */ /* 0x000fc6000bfa5070 */
[----:B------:R-:W5:Y:S01]  /*0880*/  LDG.E R8, desc[UR4][R228.64] ;  /* 0x00000004e4087981 */ /* 0x000f62000c1e1900 */
[----:B------:R-:W-:-:S13]  /*0890*/  ISETP.NE.AND.EX P5, PT, RZ, UR9, PT, P5 ;  /* 0x00000009ff007c0c */ /* 0x000fda000bfa5350 */
[----:B------:R-:W-:-:S04]  /*08a0*/  @P5 LEA R230, P6, R19, UR8, 0x4 ;  /* 0x0000000813e65c11 */ /* 0x000fc8000f8c20ff */
[C---:B------:R-:W-:Y:S02]  /*08b0*/  @P5 LEA.HI.X R231, R19.reuse, UR9, RZ, 0x4, P6 ;  /* 0x0000000913e75c11 */ /* 0x040fe4000b0f24ff */
[C---:B------:R-:W-:Y:S01]  /*08c0*/  LEA R164, P6, R19.reuse, UR10, 0x4 ;  /* 0x0000000a13a47c11 */ /* 0x040fe2000f8c20ff */
[C---:B-1----:R-:W-:Y:S02]  /*08d0*/  IMAD.WIDE.U32 R168, R19.reuse, 0x10, R168 ;  /* 0x0000001013a87825 */ /* 0x042fe400078e00a8 */
[----:B------:R1:W5:Y:S01]  /*08e0*/  @P5 LDG.E.128 R124, desc[UR4][R230.64] ;  /* 0x00000004e67c5981 */ /* 0x000362000c1e1d00 */
[----:B------:R-:W-:-:S03]  /*08f0*/  LEA.HI.X R165, R19, UR11, RZ, 0x4, P6 ;  /* 0x0000000b13a57c11 */ /* 0x000fc6000b0f24ff */
[----:B------:R-:W2:Y:S04]  /*0900*/  LDG.E.128 R168, desc[UR4][R168.64] ;  /* 0x00000004a8a87981 */ /* 0x000ea8000c1e1d00 */
[----:B------:R-:W3:Y:S01]  /*0910*/  LDG.E.128 R164, desc[UR4][R164.64] ;  /* 0x00000004a4a47981 */ /* 0x000ee2000c1e1d00 */
[----:B0-----:R-:W-:-:S04]  /*0920*/  ISETP.NE.AND P5, PT, R4, RZ, PT ;  /* 0x000000ff0400720c */ /* 0x001fc80003fa5270 */
        /* <DEDUP_REMOVED lines=14> */
[----:B-1----:R-:W-:Y:S01]  /*0a10*/  FMUL.FTZ R230, R34, R170 ;  /* 0x000000aa22e67220 */ /* 0x002fe20000410000 */
        /* <DEDUP_REMOVED lines=15> */
.L_x_13360:
[----:B------:R-:W-:Y:S05]  /*0b10*/  BSYNC B1 ;  /* 0x0000000000017941 */ /* 0x000fea0003800000 */
.L_x_13359:
[----:B------:R-:W-:Y:S01]  /*0b20*/  ISETP.NE.AND P5, PT, R9, RZ, PT ;  /* 0x000000ff0900720c */ /* 0x000fe20003fa5270 */
[----:B------:R-:W-:-:S12]  /*0b30*/  BSSY B1, `(.L_x_13361) ;  /* 0x000002f000017945 */ /* 0x000fd80003800000 */
[----:B------:R-:W-:Y:S05]  /*0b40*/  @!P5 BRA `(.L_x_13362) ;  /* 0x0000000000b4d947 */ /* 0x000fea0003800000 */
        /* <DEDUP_REMOVED lines=45> */
.L_x_13362:
[----:B------:R-:W-:Y:S05]  /*0e20*/  BSYNC B1 ;  /* 0x0000000000017941 */ /* 0x000fea0003800000 */
.L_x_13361:
[----:B------:R-:W-:Y:S01]  /*0e30*/  ISETP.NE.AND P5, PT, R11, RZ, PT ;  /* 0x000000ff0b00720c */ /* 0x000fe20003fa5270 */
[----:B------:R-:W-:-:S12]  /*0e40*/  BSSY B1, `(.L_x_13363) ;  /* 0x000002f000017945 */ /* 0x000fd80003800000 */
[----:B------:R-:W-:Y:S05]  /*0e50*/  @!P5 BRA `(.L_x_13364) ;  /* 0x0000000000b4d947 */ /* 0x000fea0003800000 */
[C---:B------:R-:W-:Y:S01]  /*0e60*/  LEA R234, P5, R223.reuse, UR12, 0x2 ;  /* 0x0000000cdfea7c11 */ /* 0x040fe2000f8a10ff */
[----:B------:R-:W1:Y:S03]  /*0e70*/  LDC.64 R168, c[0x0][0x2b8] ;  /* 0x0000ae00ffa87b82 */ /* 0x000e660000000a00 */
[----:B------:R-:W-:Y:S02]  /*0e80*/  LEA.HI.X R235, R223, UR13, RZ, 0x2, P5 ;  /* 0x0000000ddfeb7c11 */ /* 0x000fe4000a8f14ff */
[----:B------:R-:W-:-:S03]  /*0e90*/  ISETP.NE.U32.AND P5, PT, RZ, UR8, PT ;  /* 0x00000008ff007c0c */ /* 0x000fc6000bfa5070 */
[----:B------:R2:W5:Y:S01]  /*0ea0*/  LDG.E R12, desc[UR4][R234.64] ;  /* 0x00000004ea0c7981 */ /* 0x000562000c1e1900 */
[----:B------:R-:W-:-:S13]  /*0eb0*/  ISETP.NE.AND.EX P5, PT, RZ, UR9, PT, P5 ;  /* 0x00000009ff007c0c */ /* 0x000fda000bfa5350 */
[----:B------:R-:W-:-:S04]  /*0ec0*/  @P5 LEA R236, P6, R223, UR8, 0x4 ;  /* 0x00000008dfec5c11 */ /* 0x000fc8000f8c20ff */
[C---:B------:R-:W-:Y:S02]  /*0ed0*/  @P5 LEA.HI.X R237, R223.reuse, UR9, RZ, 0x4, P6 ;  /* 0x00000009dfed5c11 */ /* 0x040fe4000b0f24ff */
[C---:B------:R-:W-:Y:S01]  /*0ee0*/  LEA R164, P6, R223.reuse, UR10, 0x4 ;  /* 0x0000000adfa47c11 */ /* 0x040fe2000f8c20ff */
[C---:B-1----:R-:W-:Y:S02]  /*0ef0*/  IMAD.WIDE.U32 R168, R223.reuse, 0x10, R168 ;  /* 0x00000010dfa87825 */ /* 0x042fe400078e00a8 */
[----:B------:R2:W5:Y:S01]  /*0f00*/  @P5 LDG.E.128 R136, desc[UR4][R236.64] ;  /* 0x00000004ec885981 */ /* 0x000562000c1e1d00 */
[----:B------:R-:W-:-:S03]  /*0f10*/  LEA.HI.X R165, R223, UR11, RZ, 0x4, P6 ;  /* 0x0000000bdfa57c11 */ /* 0x000fc6000b0f24ff */
[----:B------:R-:W3:Y:S04]  /*0f20*/  LDG.E.128 R168, desc[UR4][R168.64] ;  /* 0x00000004a8a87981 */ /* 0x000ee8000c1e1d00 */
[----:B------:R-:W4:Y:S01]  /*0f30*/  LDG.E.128 R164, desc[UR4][R164.64] ;  /* 0x00000004a4a47981 */ /* 0x000f22000c1e1d00 */
[----:B0-----:R-:W-:-:S04]  /*0f40*/  ISETP.NE.AND P5, PT, R4, RZ, PT ;  /* 0x000000ff0400720c */ /* 0x001fc80003fa5270 */
[----:B-----5:R-:W-:Y:S02]  /*0f50*/  FSEL R220, R219, RZ, !P5 ;  /* 0x000000ffdbdc7208 */ /* 0x020fe40006800000 */
[----:B------:R-:W-:-:S03]  /*0f60*/  IADD3 R223, R223, 0x20, RZ ;  /* 0x00000020dfdf7810 */ /* 0x000fc60007ffe0ff */
[C---:B----4-:R-:W-:Y:S01]  /*0f70*/  FADD.FTZ R172, -R220.reuse, R164 ;  /* 0x000000a4dcac7221 */ /* 0x050fe20000010100 */
[----:B------:R-:W-:-:S03]  /*0f80*/  FADD.FTZ R188, -R220, R165 ;  /* 0x000000a5dcbc7221 */ /* 0x000fc60000010100 */
[C---:B------:R-:W-:Y:S01]  /*0f90*/  FMUL.FTZ R23, R217.reuse, R172 ;  /* 0x000000acd9177220 */ /* 0x040fe20000410000 */
[----:B------:R-:W-:Y:S01]  /*0fa0*/  FMUL.FTZ R172, R217, R188 ;  /* 0x000000bcd9ac7220 */ /* 0x000fe20000410000 */
[----:B---3--:R-:W-:Y:S01]  /*0fb0*/  FMUL.FTZ R188, R40, R168 ;  /* 0x000000a828bc7220 */ /* 0x008fe20000410000 */
        /* <DEDUP_REMOVED lines=22> */
[----:B--2---:R-:W-:-:S07]  /*1120*/  FFMA.FTZ R232, R220, R211, R165 ;  /* 0x000000d3dce87223 */ /* 0x004fce00000100a5 */
.L_x_13364:
[----:B------:R-:W-:Y:S05]  /*1130*/  BSYNC B1 ;  /* 0x0000000000017941 */ /* 0x000fea0003800000 */
.L_x_13363:
[----:B------:R-:W-:Y:S04]  /*1140*/  BSSY B1, `(.L_x_13365) ;  /* 0x000002f000017945 */ /* 0x000fe80003800000 */
        /* <DEDUP_REMOVED lines=46> */
.L_x_13366:
[----:B------:R-:W-:Y:S05]  /*1430*/  BSYNC B1 ;  /* 0x0000000000017941 */ /* 0x000fea0003800000 */
.L_x_13365:
        /* <DEDUP_REMOVED lines=47> */
.L_x_13368:
[----:B------:R-:W-:Y:S05]  /*1730*/  BSYNC B1 ;  /* 0x0000000000017941 */ /* 0x000fea0003800000 */
.L_x_13367:
[----:B------:R-:W-:Y:S04]  /*1740*/  BSSY B1, `(.L_x_13369) ;  /* 0x000002f000017945 */ /* 0x000fe80003800000 */
        /* <DEDUP_REMOVED lines=13> */
[----:B------:R-:W1:Y:S04]  /*1820*/  LDG.E.128 R168, desc[UR4][R168.64] ;  /* 0x00000004a8a87981 */ /* 0x000e68000c1e1d00 */
[----:B------:R-:W2:Y:S01]  /*1830*/  LDG.E.128 R164, desc[UR4][R164.64] ;  /* 0x00000004a4a47981 */ /* 0x000ea2000c1e1d00 */
[----:B0-----:R-:W-:-:S04]  /*1840*/  ISETP.NE.AND P5, PT, R4, RZ, PT ;  /* 0x000000ff0400720c */ /* 0x001fc80003fa5270 */
[----:B-----5:R-:W-:Y:S02]  /*1850*/  FSEL R208, R219, RZ, !P5 ;  /* 0x000000ffdbd07208 */ /* 0x020fe40006800000 */
[----:B------:R-:W-:Y:S01]  /*1860*/  IADD3 R223, R223, 0x20, RZ ;  /* 0x00000020dfdf7810 */ /* 0x000fe20007ffe0ff */
[----:B-1----:R-:W-:Y:S02]  /*1870*/  FMUL.FTZ R182, R52, R168 ;  /* 0x000000a834b67220 */ /* 0x002fe40000410000 */
        /* <DEDUP_REMOVED lines=27> */
.L_x_13370:
[----:B------:R-:W-:Y:S05]  /*1a30*/  BSYNC B1 ;  /* 0x0000000000017941 */ /* 0x000fea0003800000 */
.L_x_13369:
        /* <DEDUP_REMOVED lines=47> */
.L_x_13372:
[----:B------:R-:W-:Y:S05]  /*1d30*/  BSYNC B1 ;  /* 0x0000000000017941 */ /* 0x000fea0003800000 */
.L_x_13371:
        /* <DEDUP_REMOVED lines=47> */
.L_x_13374:
[----:B------:R-:W-:Y:S05]  /*2030*/  BSYNC B1 ;  /* 0x0000000000017941 */ /* 0x000fea0003800000 */
.L_x_13373:
        /* <DEDUP_REMOVED lines=20> */
.L_x_13404:
        /* <DEDUP_REMOVED lines=56> */
.L_x_13377:
[----:B------:R-:W-:Y:S05]  /*2500*/  BSYNC B1 ;  /* 0x0000000000017941 */ /* 0x000fea0003800000 */
.L_x_13376:
        /* <DEDUP_REMOVED lines=52> */
.L_x_13379:
[----:B------:R-:W-:Y:S05]  /*2850*/  BSYNC B1 ;  /* 0x0000000000017941 */ /* 0x000fea0003800000 */
.L_x_13378:
        /* <DEDUP_REMOVED lines=52> */
.L_x_13381:
[----:B------:R-:W-:Y:S05]  /*2ba0*/  BSYNC B1 ;  /* 0x0000000000017941 */ /* 0x000fea0003800000 */
.L_x_13380:
        /* <DEDUP_REMOVED lines=51> */
.L_x_13383:
[----:B------:R-:W-:Y:S05]  /*2ee0*/  BSYNC B1 ;  /* 0x0000000000017941 */ /* 0x000fea0003800000 */
.L_x_13382:
        /* <DEDUP_REMOVED lines=51> */
.L_x_13385:
[----:B------:R-:W-:Y:S05]  /*3220*/  BSYNC B1 ;  /* 0x0000000000017941 */ /* 0x000fea0003800000 */
.L_x_13384:
        /* <DEDUP_REMOVED lines=51> */
.L_x_13387:
[----:B------:R-:W-:Y:S05]  /*3560*/  BSYNC B1 ;  /* 0x0000000000017941 */ /* 0x000fea0003800000 */
.L_x_13386:
        /* <DEDUP_REMOVED lines=51> */
.L_x_13389:
[----:B------:R-:W-:Y:S05]  /*38a0*/  BSYNC B1 ;  /* 0x0000000000017941 */ /* 0x000fea0003800000 */
.L_x_13388:
        /* <DEDUP_REMOVED lines=46> */
[----:B-1----:R-:W-:Y:S02]  /*3b90*/  SEL R166, R171, RZ, P5 ;  /* 0x000000ffaba67207 */ /* 0x002fe40002800000 */
[----:B------:R-:W-:Y:S01]  /*3ba0*/  LOP3.LUT P5, RZ, R18, 0xff000000, RZ, 0xc0, !PT ;  /* 0xff00000012ff7812 */ /* 0x000fe200078ac0ff */
[----:B0-----:R-:W-:-:S03]  /*3bb0*/  IMAD.WIDE.U32 R168, R19, 0x10, R168 ;  /* 0x0000001013a87825 */ /* 0x001fc600078e00a8 */
[----:B------:R-:W-:-:S05]  /*3bc0*/  SEL R167, R20, RZ, P5 ;  /* 0x000000ff14a77207 */ /* 0x000fca0002800000 */
[----:B------:R0:W-:Y:S04]  /*3bd0*/  STG.E.128 desc[UR4][R168.64], R164 ;  /* 0x000000a4a8007986 */ /* 0x0001e8000c101d04 */
.L_x_13391:
[----:B------:R-:W-:Y:S05]  /*3be0*/  BSYNC B1 ;  /* 0x0000000000017941 */ /* 0x000fea0003800000 */
.L_x_13390:
[----:B01234-:R-:W0:Y:S02]  /*3bf0*/  LDC.64 R164, c[0x0][0x210] ;  /* 0x00008400ffa47b82 */ /* 0x01fe240000000a00 */
[----:B0-----:R-:W-:-:S04]  /*3c00*/  LEA R6, R164, R6, 0x2 ;  /* 0x00000006a4067211 */ /* 0x001fc800078e10ff */
[----:B------:R-:W-:-:S13]  /*3c10*/  ISETP.GE.AND P5, PT, R6, R165, PT ;  /* 0x000000a50600720c */ /* 0x000fda0003fa6270 */
[----:B------:R-:W-:Y:S05]  /*3c20*/  @!P5 BRA `(.L_x_13392) ;  /* 0xffffffc800a4d947 */ /* 0x000fea000383ffff */
.L_x_13358:
[----:B------:R-:W-:Y:S05]  /*3c30*/  BSYNC B0 ;  /* 0x0000000000007941 */ /* 0x000fea0003800000 */
.L_x_13357:
[----:B------:R-:W0:Y:S01]  /*3c40*/  S2R R4, SR_CgaCtaId ;  /* 0x0000000000047919 */ /* 0x000e220000008800 */
[----:B------:R-:W-:Y:S01]  /*3c50*/  SHF.R.U32.HI R7, RZ, 0x5, R0 ;  /* 0x00000005ff077819 */ /* 0x000fe20000011600 */
[----:B------:R-:W-:Y:S05]  /*3c60*/  WARPSYNC.ALL ;  /* 0x0000000000007948 */ /* 0x000fea0003800000 */
[----:B------:R-:W-:Y:S01]  /*3c70*/  MOV R3, 0x400 ;  /* 0x0000040000037802 */ /* 0x000fe20000000f00 */
[----:B-----5:R-:W1:Y:S01]  /*3c80*/  S2R R48, SR_CTAID.X ;  /* 0x0000000000307919 */ /* 0x020e620000002500 */
        /* <DEDUP_REMOVED lines=249> */
.L_x_13375:
        /* <DEDUP_REMOVED lines=8> */
.L_x_13394:
[----:B------:R-:W-:Y:S05]  /*4ca0*/  BSYNC B1 ;  /* 0x0000000000017941 */ /* 0x000fea0003800000 */
.L_x_13393:
        /* <DEDUP_REMOVED lines=8> */
.L_x_13395:
[----:B------:R-:W-:Y:S01]  /*4d30*/  FADD.FTZ R164, R164, R221 ;  /* 0x000000dda4a47221 */ /* 0x000fe20000010000 */
[----:B------:R-:W-:-:S04]  /*4d40*/  HFMA2.MMA R225, -RZ, RZ, 0, 1.1920928955078125e-07 ;  /* 0x00000002ffe17435 */ /* 0x000fc800000001ff */
[----:B------:R-:W-:Y:S02]  /*4d50*/  MOV R234, R164 ;  /* 0x000000a400ea7202 */ /* 0x000fe40000000f00 */
[----:B------:R-:W-:-:S07]  /*4d60*/  MOV R165, R223 ;  /* 0x000000df00a57202 */ /* 0x000fce0000000f00 */
[----:B------:R-:W-:Y:S05]  /*4d70*/  WARPSYNC.COLLECTIVE R219, `(.L_x_13396) ;  /* 0x00000000db087348 */ /* 0x000fea0003c00000 */
[----:B------:R0:W1:Y:S02]  /*4d80*/  SHFL.BFLY P5, R223, R234, R225, R236 ;  /* 0x0c0000e1eadf7389 */ /* 0x00006400000a00ec */
[----:B01----:R-:W-:Y:S01]  /*4d90*/  ENDCOLLECTIVE ;  /* 0x000000000000791b */ /* 0x003fe20003800000 */
.L_x_13396:
[----:B------:R-:W-:-:S05]  /*4da0*/  FADD.FTZ R165, R165, R232 ;  /* 0x000000e8a5a57221 */ /* 0x000fca0000010000 */
[----:B------:R-:W-:Y:S02]  /*4db0*/  MOV R234, R165 ;  /* 0x000000a500ea7202 */ /* 0x000fe40000000f00 */
[----:B------:R-:W-:-:S07]  /*4dc0*/  MOV R167, R223 ;  /* 0x000000df00a77202 */ /* 0x000fce0000000f00 */
[----:B------:R-:W-:Y:S05]  /*4dd0*/  WARPSYNC.COLLECTIVE R219, `(.L_x_13397) ;  /* 0x00000000db087348 */ /* 0x000fea0003c00000 */
[----:B------:R0:W1:Y:S02]  /*4de0*/  SHFL.BFLY P5, R223, R234, R225, R236 ;  /* 0x0c0000e1eadf7389 */ /* 0x00006400000a00ec */
[----:B01----:R-:W-:Y:S01]  /*4df0*/  ENDCOLLECTIVE ;  /* 0x000000000000791b */ /* 0x003fe20003800000 */
.L_x_13397:
[----:B------:R-:W-:Y:S01]  /*4e00*/  FADD.FTZ R167, R164, R167 ;  /* 0x000000a7a4a77221 */ /* 0x000fe20000010000 */
[----:B------:R-:W-:-:S04]  /*4e10*/  HFMA2.MMA R225, -RZ, RZ, 0, 2.384185791015625e-07 ;  /* 0x00000004ffe17435 */ /* 0x000fc800000001ff */
[----:B------:R-:W-:Y:S02]  /*4e20*/  MOV R234, R167 ;  /* 0x000000a700ea7202 */ /* 0x000fe40000000f00 */
[----:B------:R-:W-:-:S07]  /*4e30*/  MOV R166, R223 ;  /* 0x000000df00a67202 */ /* 0x000fce0000000f00 */
[----:B------:R-:W-:Y:S05]  /*4e40*/  WARPSYNC.COLLECTIVE R219, `(.L_x_13398) ;  /* 0x00000000db087348 */ /* 0x000fea0003c00000 */
[----:B------:R0:W1:Y:S02]  /*4e50*/  SHFL.BFLY P5, R223, R234, R225, R236 ;  /* 0x0c0000e1eadf7389 */ /* 0x00006400000a00ec */
[----:B01----:R-:W-:Y:S01]  /*4e60*/  ENDCOLLECTIVE ;  /* 0x000000000000791b */ /* 0x003fe20003800000 */
.L_x_13398:
[----:B------:R-:W-:-:S05]  /*4e70*/  FADD.FTZ R166, R165, R166 ;  /* 0x000000a6a5a67221 */ /* 0x000fca0000010000 */
[----:B------:R-:W-:Y:S02]  /*4e80*/  MOV R234, R166 ;  /* 0x000000a600ea7202 */ /* 0x000fe40000000f00 */
[----:B------:R-:W-:-:S07]  /*4e90*/  MOV R168, R223 ;  /* 0x000000df00a87202 */ /* 0x000fce0000000f00 */
[----:B------:R-:W-:Y:S05]  /*4ea0*/  WARPSYNC.COLLECTIVE R219, `(.L_x_13399) ;  /* 0x00000000db087348 */ /* 0x000fea0003c00000 */
[----:B------:R0:W1:Y:S02]  /*4eb0*/  SHFL.BFLY P5, R223, R234, R225, R236 ;  /* 0x0c0000e1eadf7389 */ /* 0x00006400000a00ec */
[----:B01----:R-:W-:Y:S01]  /*4ec0*/  ENDCOLLECTIVE ;  /* 0x000000000000791b */ /* 0x003fe20003800000 */
.L_x_13399:
[----:B------:R-:W-:Y:S01]  /*4ed0*/  FADD.FTZ R168, R167, R168 ;  /* 0x000000a8a7a87221 */ /* 0x000fe20000010000 */
[----:B------:R-:W-:-:S04]  /*4ee0*/  HFMA2.MMA R225, -RZ, RZ, 0, 4.76837158203125e-07 ;  /* 0x00000008ffe17435 */ /* 0x000fc800000001ff */
[----:B------:R-:W-:Y:S02]  /*4ef0*/  MOV R234, R168 ;  /* 0x000000a800ea7202 */ /* 0x000fe40000000f00 */
[----:B------:R-:W-:-:S07]  /*4f00*/  MOV R169, R223 ;  /* 0x000000df00a97202 */ /* 0x000fce0000000f00 */
[----:B------:R-:W-:Y:S05]  /*4f10*/  WARPSYNC.COLLECTIVE R219, `(.L_x_13400) ;  /* 0x00000000db087348 */ /* 0x000fea0003c00000 */
[----:B------:R0:W1:Y:S02]  /*4f20*/  SHFL.BFLY P5, R223, R234, R225, R236 ;  /* 0x0c0000e1eadf7389 */ /* 0x00006400000a00ec */
[----:B01----:R-:W-:Y:S01]  /*4f30*/  ENDCOLLECTIVE ;  /* 0x000000000000791b */ /* 0x003fe20003800000 */
.L_x_13400:
[----:B------:R-:W-:-:S05]  /*4f40*/  FADD.FTZ R169, R166, R169 ;  /* 0x000000a9a6a97221 */ /* 0x000fca0000010000 */
[----:B------:R-:W-:Y:S02]  /*4f50*/  MOV R234, R169 ;  /* 0x000000a900ea7202 */ /* 0x000fe40000000f00 */
[----:B------:R-:W-:-:S07]  /*4f60*/  MOV R171, R223 ;  /* 0x000000df00ab7202 */ /* 0x000fce0000000f00 */
[----:B------:R-:W-:Y:S05]  /*4f70*/  WARPSYNC.COLLECTIVE R219, `(.L_x_13401) ;  /* 0x00000000db087348 */ /* 0x000fea0003c00000 */
[----:B------:R0:W1:Y:S02]  /*4f80*/  SHFL.BFLY P5, R223, R234, R225, R236 ;  /* 0x0c0000e1eadf7389 */ /* 0x00006400000a00ec */
[----:B01----:R-:W-:Y:S01]  /*4f90*/  ENDCOLLECTIVE ;  /* 0x000000000000791b */ /* 0x003fe20003800000 */
.L_x_13401:
[----:B------:R-:W-:Y:S01]  /*4fa0*/  FADD.FTZ R171, R168, R171 ;  /* 0x000000aba8ab7221 */ /* 0x000fe20000010000 */
[----:B------:R-:W-:-:S04]  /*4fb0*/  HFMA2.MMA R225, -RZ, RZ, 0, 9.5367431640625e-07 ;  /* 0x00000010ffe17435 */ /* 0x000fc800000001ff */
[----:B------:R-:W-:Y:S02]  /*4fc0*/  MOV R234, R171 ;  /* 0x000000ab00ea7202 */ /* 0x000fe40000000f00 */
[----:B------:R-:W-:-:S07]  /*4fd0*/  MOV R170, R223 ;  /* 0x000000df00aa7202 */ /* 0x000fce0000000f00 */
[----:B------:R-:W-:Y:S05]  /*4fe0*/  WARPSYNC.COLLECTIVE R219, `(.L_x_13402) ;  /* 0x00000000db087348 */ /* 0x000fea0003c00000 */
[----:B------:R0:W1:Y:S02]  /*4ff0*/  SHFL.BFLY P5, R223, R234, R225, R236 ;  /* 0x0c0000e1eadf7389 */ /* 0x00006400000a00ec */
[----:B01----:R-:W-:Y:S01]  /*5000*/  ENDCOLLECTIVE ;  /* 0x000000000000791b */ /* 0x003fe20003800000 */
.L_x_13402:
[----:B------:R-:W-:-:S05]  /*5010*/  FADD.FTZ R170, R169, R170 ;  /* 0x000000aaa9aa7221 */ /* 0x000fca0000010000 */
[----:B------:R-:W-:Y:S02]  /*5020*/  MOV R234, R170 ;  /* 0x000000aa00ea7202 */ /* 0x000fe40000000f00 */
[----:B------:R-:W-:-:S07]  /*5030*/  MOV R164, R223 ;  /* 0x000000df00a47202 */ /* 0x000fce0000000f00 */
[----:B------:R-:W-:Y:S05]  /*5040*/  WARPSYNC.COLLECTIVE R219, `(.L_x_13403) ;  /* 0x00000000db087348 */ /* 0x000fea0003c00000 */
[----:B------:R0:W1:Y:S02]  /*5050*/  SHFL.BFLY P5, R223, R234, R225, R236 ;  /* 0x0c0000e1eadf7389 */ /* 0x00006400000a00ec */
[----:B01----:R-:W-:Y:S01]  /*5060*/  ENDCOLLECTIVE ;  /* 0x000000000000791b */ /* 0x003fe20003800000 */
.L_x_13403:
[----:B------:R-:W-:Y:S01]  /*5070*/  MOV R165, R223 ;  /* 0x000000df00a57202 */ /* 0x000fe20000000f00 */
[----:B------:R-:W-:Y:S06]  /*5080*/  BRA `(.L_x_13404) ;  /* 0xffffffd0003c7947 */ /* 0x000fec000383ffff */
.L_x_13405:
        /* <DEDUP_REMOVED lines=15> */
.L_x_14392:


//--------------------- .text._ZN10layer_norm13ln_bwd_kernelINS_13Kernel_traitsIfffffjLj1024ELj1ELj4ELj1ELj16ENS_18Kernel_traits_baseILj1024EfffffjLj128EEEEELb1ELb0ELb0ELb1EEEvNS_9BwdParamsE --------------------------
	.section	.text._ZN10layer_norm13ln_bwd_kernelINS_13Kernel_traitsIfffffjLj1024ELj1ELj4ELj1ELj16ENS_18Kernel_traits_baseILj1024EfffffjLj128EEEEELb1ELb0ELb0ELb1EEEvNS_9BwdParamsE,"ax",@progbits
	.align	128
        .global         _ZN10layer_norm13ln_bwd_kernelINS_13Kernel_traitsIfffffjLj1024ELj1ELj4ELj1ELj16ENS_18Kernel_traits_baseILj1024EfffffjLj128EEEEELb1ELb0ELb0ELb1EEEvNS_9BwdParamsE
        .type           _ZN10layer_norm13ln_bwd_kernelINS_13Kernel_traitsIfffffjLj1024ELj1ELj4ELj1ELj16ENS_18Kernel_traits_baseILj1024EfffffjLj128EEEEELb1ELb0ELb0ELb1EEEvNS_9BwdParamsE,@function
        .size           _ZN10layer_norm13ln_bwd_kernelINS_13Kernel_traitsIfffffjLj1024ELj1ELj4ELj1ELj16ENS_18Kernel_traits_baseILj1024EfffffjLj128EEEEELb1ELb0ELb0ELb1EEEvNS_9BwdParamsE,(.L_x_14393 - _ZN10layer_norm13ln_bwd_kernelINS_13Kernel_traitsIfffffjLj1024ELj1ELj4ELj1ELj16ENS_18Kernel_traits_baseILj1024EfffffjLj128EEEEELb1ELb0ELb0ELb1EEEvNS_9BwdParamsE)
        .other          _ZN10layer_norm13ln_bwd_kernelINS_13Kernel_traitsIfffffjLj1024ELj1ELj4ELj1ELj16ENS_18Kernel_traits_baseILj1024EfffffjLj128EEEEELb1ELb0ELb0ELb1EEEvNS_9BwdParamsE,@"STO_CUDA_ENTRY STV_DEFAULT"
_ZN10layer_norm13ln_bwd_kernelINS_13Kernel_traitsIfffffjLj1024ELj1ELj4ELj1ELj16ENS_18Kernel_traits_baseILj1024EfffffjLj128EEEEELb1ELb0ELb0ELb1EEEvNS_9BwdParamsE:
.text._ZN10layer_norm13ln_bwd_kernelINS_13Kernel_traitsIfffffjLj1024ELj1ELj4ELj1ELj16ENS_18Kernel_traits_baseILj1024EfffffjLj128EEEEELb1ELb0ELb0ELb1EEEvNS_9BwdParamsE:
        /* <DEDUP_REMOVED lines=50> */
.L_x_13407:
        /* <DEDUP_REMOVED lines=51> */
.L_x_13418:
[----:B-1----:R-:W-:Y:S01]  /*0650*/  IMAD R100, R200, UR8, RZ ;  /* 0x00000008c8647c24 */ /* 0x002fe2000f8e02ff */
[----:B------:R-:W0:Y:S04]  /*0660*/  LDC.64 R208, c[0x0][0x258] ;  /* 0x00009600ffd07b82 */ /* 0x000e280000000a00 */
[----:B------:R-:W-:-:S04]  /*0670*/  SHF.R.S32.HI R101, RZ, 0x1f, R100 ;  /* 0x0000001fff657819 */ /* 0x000fc80000011464 */
[----:B------:R-:W1:Y:S01]  /*0680*/  LDC.64 R242, c[0x0][0x250] ;  /* 0x00009400fff27b82 */ /* 0x000e620000000a00 */
[----:B------:R-:W-:Y:S02]  /*0690*/  LEA.HI R101, R101, R100, RZ, 0x2 ;  /* 0x0000006465657211 */ /* 0x000fe400078f10ff */
[----:B------:R-:W-:-:S04]  /*06a0*/  LOP3.LUT R100, R0, 0x1f, RZ, 0xc0, !PT ;  /* 0x0000001f00647812 */ /* 0x000fc800078ec0ff */
[----:B------:R-:W-:Y:S01]  /*06b0*/  LEA.HI.SX32 R239, R101, R100, 0x1e ;  /* 0x0000006465ef7211 */ /* 0x000fe200078ff2ff */
[----:B------:R-:W2:Y:S03]  /*06c0*/  LDC.64 R160, c[0x0][0x2b8] ;  /* 0x0000ae00ffa07b82 */ /* 0x000ea60000000a00 */
[C---:B------:R-:W-:Y:S02]  /*06d0*/  SHF.L.U32 R227, R239.reuse, 0x4, RZ ;  /* 0x00000004efe37819 */ /* 0x040fe400000006ff */
[----:B------:R-:W-:Y:S02]  /*06e0*/  IADD3 R241, R239, 0x20, RZ ;  /* 0x00000020eff17810 */ /* 0x000fe40007ffe0ff */
[----:B------:R-:W-:Y:S01]  /*06f0*/  SHF.R.U32.HI R226, RZ, 0x1c, R239 ;  /* 0x0000001cffe27819 */ /* 0x000fe200000116ef */
[----:B------:R-:W3:Y:S01]  /*0700*/  @P0 LDC.64 R156, c[0x0][0x270] ;  /* 0x00009c00ff9c0b82 */ /* 0x000ee20000000a00 */
[----:B------:R-:W-:-:S02]  /*0710*/  IADD3 R100, P1, R227, UR10, RZ ;  /* 0x0000000ae3647c10 */ /* 0x000fc4000ff3e0ff */
[----:B------:R-:W-:Y:S02]  /*0720*/  SHF.L.U32 R223, R241, 0x4, RZ ;  /* 0x00000004f1df7819 */ /* 0x000fe400000006ff */
[----:B------:R-:W-:Y:S01]  /*0730*/  IADD3 R235, R239, 0x40, RZ ;  /* 0x00000040efeb7810 */ /* 0x000fe20007ffe0ff */
[----:B0-----:R-:W-:Y:S01]  /*0740*/  IMAD.WIDE R208, R200, 0x4, R208 ;  /* 0x00000004c8d07825 */ /* 0x001fe200078e02d0 */
[----:B------:R-:W-:Y:S01]  /*0750*/  IADD3.X R101, R226, UR11, RZ, P1, !PT ;  /* 0x0000000be2657c10 */ /* 0x000fe20008ffe4ff */
[----:B------:R-:W0:Y:S01]  /*0760*/  LDC.64 R192, c[0x0][0x2c8] ;  /* 0x0000b200ffc07b82 */ /* 0x000e220000000a00 */
[----:B------:R-:W-:Y:S01]  /*0770*/  SHF.R.U32.HI R222, RZ, 0x1c, R241 ;  /* 0x0000001cffde7819 */ /* 0x000fe200000116f1 */
[----:B-1----:R-:W-:Y:S01]  /*0780*/  IMAD.WIDE R242, R200, 0x4, R242 ;  /* 0x00000004c8f27825 */ /* 0x002fe200078e02f2 */
[----:B------:R-:W-:Y:S01]  /*0790*/  IADD3 R108, P1, R223, UR10, RZ ;  /* 0x0000000adf6c7c10 */ /* 0x000fe2000ff3e0ff */
[----:B------:R1:W4:Y:S01]  /*07a0*/  LDG.E R208, desc[UR4][R208.64] ;  /* 0x00000004d0d07981 */ /* 0x000322000c1e1900 */
[----:B------:R-:W-:-:S02]  /*07b0*/  SHF.L.U32 R220, R235, 0x4, RZ ;  /* 0x00000004ebdc7819 */ /* 0x000fc400000006ff */
[C---:B------:R-:W-:Y:S01]  /*07c0*/  IADD3 R215, R239.reuse, 0x60, RZ ;  /* 0x00000060efd77810 */ /* 0x040fe20007ffe0ff */
[----:B------:R3:W4:Y:S01]  /*07d0*/  LDG.E R242, desc[UR4][R242.64] ;  /* 0x00000004f2f27981 */ /* 0x000722000c1e1900 */
[----:B------:R-:W-:Y:S02]  /*07e0*/  IADD3.X R109, R222, UR11, RZ, P1, !PT ;  /* 0x0000000bde6d7c10 */ /* 0x000fe40008ffe4ff */
[----:B------:R-:W-:Y:S01]  /*07f0*/  SHF.R.U32.HI R218, RZ, 0x1c, R235 ;  /* 0x0000001cffda7819 */ /* 0x000fe200000116eb */
[----:B------:R-:W4:Y:S01]  /*0800*/  LDG.E.128 R100, desc[UR4][R100.64] ;  /* 0x0000000464647981 */ /* 0x000f22000c1e1d00 */
[----:B------:R-:W-:Y:S01]  /*0810*/  IADD3 R116, P1, R220, UR10, RZ ;  /* 0x0000000adc747c10 */ /* 0x000fe2000ff3e0ff */
[----:B--2---:R-:W-:Y:S01]  /*0820*/  IMAD.WIDE.U32 R104, R239, 0x10, R160 ;  /* 0x00000010ef687825 */ /* 0x004fe200078e00a0 */
[----:B------:R-:W-:Y:S01]  /*0830*/  SHF.L.U32 R217, R215, 0x4, RZ ;  /* 0x00000004d7d97819 */ /* 0x000fe200000006ff */
[----:B------:R-:W2:Y:S01]  /*0840*/  LDG.E.128 R108, desc[UR4][R108.64] ;  /* 0x000000046c6c7981 */ /* 0x000ea2000c1e1d00 */
[----:B-1----:R-:W-:-:S02]  /*0850*/  IADD3 R209, R239, 0x80, RZ ;  /* 0x00000080efd17810 */ /* 0x002fc40007ffe0ff */
[----:B------:R-:W-:Y:S01]  /*0860*/  IADD3.X R117, R218, UR11, RZ, P1, !PT ;  /* 0x0000000bda757c10 */ /* 0x000fe20008ffe4ff */
[----:B------:R-:W-:Y:S01]  /*0870*/  IMAD.WIDE.U32 R112, R241, 0x10, R160 ;  /* 0x00000010f1707825 */ /* 0x000fe200078e00a0 */
[----:B------:R-:W-:Y:S01]  /*0880*/  SHF.R.U32.HI R216, RZ, 0x1c, R215 ;  /* 0x0000001cffd87819 */ /* 0x000fe200000116d7 */
[----:B------:R-:W2:Y:S01]  /*0890*/  LDG.E.128 R104, desc[UR4][R104.64] ;  /* 0x0000000468687981 */ /* 0x000ea2000c1e1d00 */
[----:B------:R-:W-:Y:S02]  /*08a0*/  IADD3 R124, P1, R217, UR10, RZ ;  /* 0x0000000ad97c7c10 */ /* 0x000fe4000ff3e0ff */
[----:B------:R-:W-:Y:S01]  /*08b0*/  SHF.L.U32 R214, R209, 0x4, RZ ;  /* 0x00000004d1d67819 */ /* 0x000fe200000006ff */
[----:B------:R-:W-:Y:S01]  /*08c0*/  IMAD.WIDE.U32 R128, R215, 0x10, R160 ;  /* 0x00000010d7807825 */ /* 0x000fe200078e00a0 */
[----:B------:R-:W-:Y:S01]  /*08d0*/  IADD3.X R125, R216, UR11, RZ, P1, !PT ;  /* 0x0000000bd87d7c10 */ /* 0x000fe20008ffe4ff */
[----:B------:R-:W2:Y:S01]  /*08e0*/  LDG.E.128 R112, desc[UR4][R112.64] ;  /* 0x0000000470707981 */ /* 0x000ea2000c1e1d00 */
[----:B------:R-:W-:-:S02]  /*08f0*/  SHF.R.U32.HI R213, RZ, 0x1c, R209 ;  /* 0x0000001cffd57819 */ /* 0x000fc400000116d1 */
[----:B------:R-:W-:Y:S01]  /*0900*/  IADD3 R132, P1, R214, UR10, RZ ;  /* 0x0000000ad6847c10 */ /* 0x000fe2000ff3e0ff */
[----:B------:R-:W2:Y:S03]  /*0910*/  LDG.E.128 R128, desc[UR4][R128.64] ;  /* 0x0000000480807981 */ /* 0x000ea6000c1e1d00 */
[----:B------:R-:W-:Y:S01]  /*0920*/  IADD3.X R133, R213, UR11, RZ, P1, !PT ;  /* 0x0000000bd5857c10 */ /* 0x000fe20008ffe4ff */
[----:B------:R-:W2:Y:S04]  /*0930*/  LDG.E.128 R124, desc[UR4][R124.64] ;  /* 0x000000047c7c7981 */ /* 0x000ea8000c1e1d00 */
[----:B------:R-:W2:Y:S04]  /*0940*/  LDG.E.128 R116, desc[UR4][R116.64] ;  /* 0x0000000474747981 */ /* 0x000ea8000c1e1d00 */
[----:B------:R-:W2:Y:S01]  /*0950*/  LDG.E.128 R132, desc[UR4][R132.64] ;  /* 0x0000000484847981 */ /* 0x000ea2000c1e1d00 */
[----:B------:R-:W-:Y:S01]  /*0960*/  IMAD.WIDE.U32 R120, R235, 0x10, R160 ;  /* 0x00000010eb787825 */ /* 0x000fe200078e00a0 */
[----:B------:R-:W-:-:S05]  /*0970*/  IADD3 R237, R239, 0xa0, RZ ;  /* 0x000000a0efed7810 */ /* 0x000fca0007ffe0ff */
[----:B------:R-:W2:Y:S01]  /*0980*/  LDG.E.128 R120, desc[UR4][R120.64] ;  /* 0x0000000478787981 */ /* 0x000ea2000c1e1d00 */
[----:B------:R-:W-:Y:S02]  /*0990*/  SHF.L.U32 R211, R237, 0x4, RZ ;  /* 0x00000004edd37819 */ /* 0x000fe400000006ff */
[----:B------:R-:W-:Y:S02]  /*09a0*/  SHF.R.U32.HI R210, RZ, 0x1c, R237 ;  /* 0x0000001cffd27819 */ /* 0x000fe400000116ed */
[----:B------:R-:W-:Y:S01]  /*09b0*/  IADD3 R140, P1, R211, UR10, RZ ;  /* 0x0000000ad38c7c10 */ /* 0x000fe2000ff3e0ff */
[----:B------:R-:W-:-:S03]  /*09c0*/  IMAD.WIDE.U32 R136, R209, 0x10, R160 ;  /* 0x00000010d1887825 */ /* 0x000fc600078e00a0 */
[----:B------:R-:W-:-:S03]  /*09d0*/  IADD3.X R141, R210, UR11, RZ, P1, !PT ;  /* 0x0000000bd28d7c10 */ /* 0x000fc60008ffe4ff */
[----:B------:R-:W2:Y:S04]  /*09e0*/  LDG.E.128 R136, desc[UR4][R136.64] ;  /* 0x0000000488887981 */ /* 0x000ea8000c1e1d00 */
[----:B------:R-:W2:Y:S01]  /*09f0*/  LDG.E.128 R140, desc[UR4][R140.64] ;  /* 0x000000048c8c7981 */ /* 0x000ea2000c1e1d00 */
[----:B------:R-:W-:-:S04]  /*0a00*/  IADD3 R203, R239, 0xc0, RZ ;  /* 0x000000c0efcb7810 */ /* 0x000fc80007ffe0ff */
[----:B------:R-:W-:Y:S02]  /*0a10*/  SHF.L.U32 R206, R203, 0x4, RZ ;  /* 0x00000004cbce7819 */ /* 0x000fe400000006ff */
[----:B------:R-:W-:Y:S02]  /*0a20*/  SHF.R.U32.HI R202, RZ, 0x1c, R203 ;  /* 0x0000001cffca7819 */ /* 0x000fe400000116cb */
[----:B------:R-:W-:-:S04]  /*0a30*/  IADD3 R148, P1, R206, UR10, RZ ;  /* 0x0000000ace947c10 */ /* 0x000fc8000ff3e0ff */
[----:B------:R-:W-:Y:S01]  /*0a40*/  IADD3.X R149, R202, UR11, RZ, P1, !PT ;  /* 0x0000000bca957c10 */ /* 0x000fe20008ffe4ff */
[----:B------:R-:W-:-:S05]  /*0a50*/  IMAD.WIDE.U32 R144, R237, 0x10, R160 ;  /* 0x00000010ed907825 */ /* 0x000fca00078e00a0 */
[----:B------:R-:W2:Y:S01]  /*0a60*/  LDG.E.128 R148, desc[UR4][R148.64] ;  /* 0x0000000494947981 */ /* 0x000ea2000c1e1d00 */
[----:B------:R-:W-:-:S03]  /*0a70*/  LEA R232, P2, R239, UR12, 0x2 ;  /* 0x0000000cefe87c11 */ /* 0x000fc6000f8410ff */
[----:B------:R-:W2:Y:S01]  /*0a80*/  LDG.E.128 R144, desc[UR4][R144.64] ;  /* 0x0000000490907981 */ /* 0x000ea2000c1e1d00 */
[----:B------:R-:W-:Y:S02]  /*0a90*/  LEA R230, P3, R241, UR12, 0x2 ;  /* 0x0000000cf1e67c11 */ /* 0x000fe4000f8610ff */
[C---:B---3--:R-:W-:Y:S02]  /*0aa0*/  IADD3 R243, R239.reuse, 0xe0, RZ ;  /* 0x000000e0eff37810 */ /* 0x048fe40007ffe0ff */
[----:B------:R-:W-:Y:S02]  /*0ab0*/  LEA.HI.X R233, R239, UR13, RZ, 0x2, P2 ;  /* 0x0000000defe97c11 */ /* 0x000fe400090f14ff */
[----:B------:R-:W-:Y:S02]  /*0ac0*/  LEA R228, P2, R235, UR12, 0x2 ;  /* 0x0000000cebe47c11 */ /* 0x000fe4000f8410ff */
[----:B------:R-:W-:Y:S01]  /*0ad0*/  LEA.HI.X R231, R241, UR13, RZ, 0x2, P3 ;  /* 0x0000000df1e77c11 */ /* 0x000fe200098f14ff */
[----:B------:R-:W-:Y:S01]  /*0ae0*/  IMAD.WIDE.U32 R152, R203, 0x10, R160 ;  /* 0x00000010cb987825 */ /* 0x000fe200078e00a0 */
[----:B------:R-:W-:Y:S01]  /*0af0*/  LEA R158, P3, R215, UR12, 0x2 ;  /* 0x0000000cd79e7c11 */ /* 0x000fe2000f8610ff */
[----:B-----5:R-:W5:Y:S01]  /*0b00*/  LDG.E R225, desc[UR4][R232.64] ;  /* 0x00000004e8e17981 */ /* 0x020f62000c1e1900 */
[----:B------:R-:W-:-:S02]  /*0b10*/  SHF.L.U32 R205, R243, 0x4, RZ ;  /* 0x00000004f3cd7819 */ /* 0x000fc400000006ff */
[----:B------:R-:W-:Y:S01]  /*0b20*/  LEA.HI.X R229, R235, UR13, RZ, 0x2, P2 ;  /* 0x0000000debe57c11 */ /* 0x000fe200090f14ff */
[----:B------:R-:W3:Y:S01]  /*0b30*/  LDG.E.128 R152, desc[UR4][R152.64] ;  /* 0x0000000498987981 */ /* 0x000ee2000c1e1d00 */
[----:B------:R-:W-:Y:S02]  /*0b40*/  LEA.HI.X R159, R215, UR13, RZ, 0x2, P3 ;  /* 0x0000000dd79f7c11 */ /* 0x000fe400098f14ff */
[----:B------:R-:W-:Y:S02]  /*0b50*/  SHF.R.S32.HI R163, RZ, 0x1f, R200 ;  /* 0x0000001fffa37819 */ /* 0x000fe400000114c8 */
[----:B------:R-:W-:Y:S01]  /*0b60*/  SHF.R.U32.HI R204, RZ, 0x1c, R243 ;  /* 0x0000001cffcc7819 */ /* 0x000fe200000116f3 */
[----:B------:R-:W5:Y:S01]  /*0b70*/  LDG.E R219, desc[UR4][R158.64] ;  /* 0x000000049edb7981 */ /* 0x000f62000c1e1900 */
[C---:B------:R-:W-:Y:S02]  /*0b80*/  @P0 LEA R162, P2, R200.reuse, R156, 0x2 ;  /* 0x0000009cc8a20211 */ /* 0x040fe400078410ff */
[----:B------:R-:W-:Y:S01]  /*0b90*/  IADD3 R156, P3, R205, UR10, RZ ;  /* 0x0000000acd9c7c10 */ /* 0x000fe2000ff7e0ff */
[----:B------:R-:W-:Y:S01]  /*0ba0*/  IMAD.WIDE.U32 R160, R243, 0x10, R160 ;  /* 0x00000010f3a07825 */ /* 0x000fe200078e00a0 */
[----:B------:R-:W-:Y:S01]  /*0bb0*/  @P0 LEA.HI.X R163, R200, R157, R163, 0x2, P2 ;  /* 0x0000009dc8a30211 */ /* 0x000fe200010f14a3 */
[----:B------:R1:W5:Y:S01]  /*0bc0*/  LDG.E R221, desc[UR4][R228.64] ;  /* 0x00000004e4dd7981 */ /* 0x000362000c1e1900 */
[----:B------:R-:W-:-:S02]  /*0bd0*/  IADD3.X R157, R204, UR11, RZ, P3, !PT ;  /* 0x0000000bcc9d7c10 */ /* 0x000fc40009ffe4ff */
[----:B------:R-:W-:Y:S01]  /*0be0*/  MOV R207, 0x3f800000 ;  /* 0x3f80000000cf7802 */ /* 0x000fe20000000f00 */
[----:B------:R1:W5:Y:S04]  /*0bf0*/  LDG.E R224, desc[UR4][R230.64] ;  /* 0x00000004e6e07981 */ /* 0x000368000c1e1900 */
[----:B------:R-:W3:Y:S04]  /*0c00*/  LDG.E.128 R156, desc[UR4][R156.64] ;  /* 0x000000049c9c7981 */ /* 0x000ee8000c1e1d00 */
[----:B------:R-:W5:Y:S04]  /*0c10*/  @P0 LDG.E R207, desc[UR4][R162.64] ;  /* 0x00000004a2cf0981 */ /* 0x000f68000c1e1900 */
[----:B------:R-:W3:Y:S01]  /*0c20*/  LDG.E.128 R160, desc[UR4][R160.64] ;  /* 0x00000004a0a07981 */ /* 0x000ee2000c1e1d00 */
[----:B0-----:R-:W-:-:S04]  /*0c30*/  ISETP.NE.U32.AND P1, PT, R192, RZ, PT ;  /* 0x000000ffc000720c */ /* 0x001fc80003f25070 */
[----:B------:R-:W-:-:S13]  /*0c40*/  ISETP.NE.AND.EX P1, PT, R193, RZ, PT, P1 ;  /* 0x000000ffc100720c */ /* 0x000fda0003f25310 */
[-C--:B------:R-:W-:Y:S02]  /*0c50*/  @P1 LEA R238, P2, R239, R192.reuse, 0x4 ;  /* 0x000000c0efee1211 */ /* 0x080fe400078420ff */
[-C--:B------:R-:W-:Y:S02]  /*0c60*/  @P1 LEA R234, P3, R235, R192.reuse, 0x4 ;  /* 0x000000c0ebea1211 */ /* 0x080fe400078620ff */
[-C--:B------:R-:W-:Y:S02]  /*0c70*/  @P1 LEA.HI.X R239, R239, R193.reuse, RZ, 0x4, P2 ;  /* 0x000000c1efef1211 */ /* 0x080fe400010f24ff */
[----:B-1----:R-:W-:Y:S02]  /*0c80*/  @P1 LEA R228, P2, R241, R192, 0x4 ;  /* 0x000000c0f1e41211 */ /* 0x002fe400078420ff */
        /* <DEDUP_REMOVED lines=33> */
[----:B----4-:R-:W-:-:S05]  /*0ea0*/  FSEL R228, R242, RZ, !P1 ;  /* 0x000000fff2e47208 */ /* 0x010fca0004800000 */
[C---:B------:R-:W-:Y:S01]  /*0eb0*/  FADD.FTZ R229, -R228.reuse, R100 ;  /* 0x00000064e4e57221 */ /* 0x040fe20000010100 */
[C---:B------:R-:W-:Y:S01]  /*0ec0*/  FADD.FTZ R101, -R228.reuse, R101 ;  /* 0x00000065e4657221 */ /* 0x040fe20000010100 */
[C---:B0-----:R-:W-:Y:S01]  /*0ed0*/  FADD.FTZ R237, -R228.reuse, R102 ;  /* 0x00000066e4ed7221 */ /* 0x041fe20000010100 */
[----:B--2---:R-:W-:Y:S01]  /*0ee0*/  FADD.FTZ R247, -R228, R111 ;  /* 0x0000006fe4f77221 */ /* 0x004fe20000010100 */
[----:B------:R-:W-:Y:S01]  /*0ef0*/  FMUL.FTZ R100, R208, R229 ;  /* 0x000000e5d0647220 */ /* 0x000fe20000410000 */
[----:B------:R-:W-:Y:S01]  /*0f00*/  FADD.FTZ R229, -R228, R103 ;  /* 0x00000067e4e57221 */ /* 0x000fe20000010100 */
[C---:B------:R-:W-:Y:S01]  /*0f10*/  FMUL.FTZ R101, R208.reuse, R101 ;  /* 0x00000065d0657220 */ /* 0x040fe20000410000 */
[C---:B------:R-:W-:Y:S01]  /*0f20*/  FMUL.FTZ R102, R208.reuse, R237 ;  /* 0x000000edd0667220 */ /* 0x040fe20000410000 */
[----:B------:R-:W-:Y:S01]  /*0f30*/  FMUL.FTZ R247, R208, R247 ;  /* 0x000000f7d0f77220 */ /* 0x000fe20000410000 */
[C---:B------:R-:W-:Y:S01]  /*0f40*/  FADD.FTZ R197, R104.reuse, R197 ;  /* 0x000000c568c57221 */ /* 0x040fe20000010000 */
[----:B------:R-:W-:Y:S01]  /*0f50*/  FFMA.FTZ R201, R104, R100, R201 ;  /* 0x0000006468c97223 */ /* 0x000fe200000100c9 */
[----:B------:R-:W-:Y:S01]  /*0f60*/  FMUL.FTZ R103, R60, R104 ;  /* 0x000000683c677220 */ /* 0x000fe20000410000 */
[----:B------:R-:W-:Y:S01]  /*0f70*/  FMUL.FTZ R104, R208, R229 ;  /* 0x000000e5d0687220 */ /* 0x000fe20000410000 */
[C---:B------:R-:W-:Y:S01]  /*0f80*/  FADD.FTZ R196, R105.reuse, R196 ;  /* 0x000000c469c47221 */ /* 0x040fe20000010000 */
[----:B------:R-:W-:Y:S01]  /*0f90*/  FFMA.FTZ R198, R105, R101, R198 ;  /* 0x0000006569c67223 */ /* 0x000fe200000100c6 */
[----:B-1----:R-:W-:Y:S01]  /*0fa0*/  FMUL.FTZ R234, R61, R105 ;  /* 0x000000693dea7220 */ /* 0x002fe20000410000 */
[----:B------:R-:W-:Y:S01]  /*0fb0*/  FADD.FTZ R229, -R228, R108 ;  /* 0x0000006ce4e57221 */ /* 0x000fe20000010100 */
[C---:B------:R-:W-:Y:S01]  /*0fc0*/  FADD.FTZ R29, R106.reuse, R29 ;  /* 0x0000001d6a1d7221 */ /* 0x040fe20000010000 */
[----:B------:R-:W-:Y:S01]  /*0fd0*/  FFMA.FTZ R195, R106, R102, R195 ;  /* 0x000000666ac37223 */ /* 0x000fe200000100c3 */
[----:B------:R-:W-:Y:S01]  /*0fe0*/  FMUL.FTZ R105, R62, R106 ;  /* 0x0000006a3e697220 */ /* 0x000fe20000410000 */
[----:B------:R-:W-:Y:S01]  /*0ff0*/  FADD.FTZ R127, -R228, R127 ;  /* 0x0000007fe47f7221 */ /* 0x000fe20000010100 */
[C---:B------:R-:W-:Y:S01]  /*1000*/  FADD.FTZ R24, R115.reuse, R24 ;  /* 0x0000001873187221 */ /* 0x040fe20000010000 */
[----:B------:R-:W-:Y:S01]  /*1010*/  FFMA.FTZ R186, R115, R247, R186 ;  /* 0x000000f773ba7223 */ /* 0x000fe200000100ba */
[----:B------:R-:W-:Y:S01]  /*1020*/  FMUL.FTZ R106, R59, R115 ;  /* 0x000000733b6a7220 */ /* 0x000fe20000410000 */
[----:B------:R-:W-:Y:S01]  /*1030*/  FMUL.FTZ R249, R208, R127 ;  /* 0x0000007fd0f97220 */ /* 0x000fe20000410000 */
[----:B------:R-:W-:Y:S01]  /*1040*/  FADD.FTZ R231, -R228, R110 ;  /* 0x0000006ee4e77221 */ /* 0x000fe20000010100 */
[----:B------:R-:W-:Y:S01]  /*1050*/  FMUL.FTZ R110, R208, R229 ;  /* 0x000000e5d06e7220 */ /* 0x000fe20000410000 */
[----:B------:R-:W-:Y:S01]  /*1060*/  FADD.FTZ R115, -R228, R132 ;  /* 0x00000084e4737221 */ /* 0x000fe20000010100 */
        /* <DEDUP_REMOVED lines=95> */
[----:B------:R-:W-:Y:S01]  /*1660*/  FADD.FTZ R121, -R228, R140 ;  /* 0x0000008ce4797221 */ /* 0x000fe20000010100 */
        /* <DEDUP_REMOVED lines=36> */
[----:B------:R-:W-:Y:S01]  /*18b0*/  FMUL.FTZ R114, R208, R149 ;  /* 0x00000095d0727220 */ /* 0x000fe20000410000 */
[----:B---3--:R-:W-:Y:S01]  /*18c0*/  FMUL.FTZ R115, R36, R152 ;  /* 0x0000009824737220 */ /* 0x008fe20000410000 */
        /* <DEDUP_REMOVED lines=82> */
.L_x_13430:
        /* <DEDUP_REMOVED lines=38> */
.L_x_13411:
        /* <DEDUP_REMOVED lines=68> */
.L_x_13412:
        /* <DEDUP_REMOVED lines=18> */
.L_x_13413:
        /* <DEDUP_REMOVED lines=67> */
.L_x_13414:
        /* <DEDUP_REMOVED lines=19> */
.L_x_13415:
        /* <DEDUP_REMOVED lines=58> */
.L_x_13416:
        /* <DEDUP_REMOVED lines=25> */
.L_x_13417:
        /* <DEDUP_REMOVED lines=9> */
[C---:B------:R-:W-:Y:S01]  /*30d0*/  FMUL.FTZ R123, R208.reuse, R123 ;  /* 0x0000007bd07b7220 */ /* 0x040fe20000410000 */
[----:B------:R-:W-:Y:S01]  /*30e0*/  FMUL.FTZ R133, R208, R133 ;  /* 0x00000085d0857220 */ /* 0x000fe20000410000 */
[-C--:B------:R-:W-:Y:S01]  /*30f0*/  FMUL.FTZ R106, R106, R207.reuse ;  /* 0x000000cf6a6a7220 */ /* 0x080fe20000410000 */
[----:B------:R-:W-:Y:S01]  /*3100*/  FMUL.FTZ R119, R119, R207 ;  /* 0x000000cf77777220 */ /* 0x000fe20000410000 */
[----:B0-----:R-:W-:Y:S01]  /*3110*/  FMUL.FTZ R100, R115, UR18 ;  /* 0x0000001273647c20 */ /* 0x001fe20008410000 */
[C---:B------:R-:W-:Y:S01]  /*3120*/  FMUL.FTZ R104, R208.reuse, R161 ;  /* 0x000000a1d0687220 */ /* 0x040fe20000410000 */
        /* <DEDUP_REMOVED lines=9> */
[----:B------:R-:W-:Y:S01]  /*31c0*/  @P1 FADD.FTZ R104, R93, R104 ;  /* 0x000000685d681221 */ /* 0x000fe20000010000 */
[----:B------:R-:W-:Y:S01]  /*31d0*/  @P1 FADD.FTZ R208, R95, R208 ;  /* 0x000000d05fd01221 */ /* 0x000fe20000010000 */
[----:B------:R-:W-:Y:S01]  /*31e0*/  SEL R96, R123, R96, P2 ;  /* 0x000000607b607207 */ /* 0x000fe20001000000 */
[----:B------:R-:W-:Y:S01]  /*31f0*/  FMUL.FTZ R103, R108, UR18 ;  /* 0x000000126c677c20 */ /* 0x000fe20008410000 */
[----:B------:R-:W-:Y:S01]  /*3200*/  SEL R98, R133, R98, P2 ;  /* 0x0000006285627207 */ /* 0x000fe20001000000 */
[-C--:B------:R-:W-:Y:S01]  /*3210*/  FMUL.FTZ R123, R123, R207.reuse ;  /* 0x000000cf7b7b7220 */ /* 0x080fe20000410000 */
[----:B------:R-:W-:Y:S01]  /*3220*/  SEL R101, R101, RZ, P5 ;  /* 0x000000ff65657207 */ /* 0x000fe20002800000 */
[-C--:B------:R-:W-:Y:S01]  /*3230*/  FMUL.FTZ R105, R104, R207.reuse ;  /* 0x000000cf68697220 */ /* 0x080fe20000410000 */
[----:B------:R-:W-:Y:S01]  /*3240*/  SEL R102, R102, RZ, P4 ;  /* 0x000000ff66667207 */ /* 0x000fe20002000000 */
        /* <DEDUP_REMOVED lines=33> */
.L_x_13409:
        /* <DEDUP_REMOVED lines=64> */
.L_x_13408:
[----:B------:R-:W-:Y:S05]  /*3860*/  BSYNC B0 ;  /* 0x0000000000007941 */ /* 0x000fea0003800000 */
.L_x_13406:
[----:B------:R-:W0:Y:S01]  /*3870*/  S2R R28, SR_CgaCtaId ;  /* 0x00000000001c7919 */ /* 0x000e220000008800 */
[----:B------:R-:W-:Y:S01]  /*3880*/  SHF.R.U32.HI R2, RZ, 0x5, R0 ;  /* 0x00000005ff027819 */ /* 0x000fe20000011600 */
[----:B------:R-:W-:Y:S05]  /*3890*/  WARPSYNC.ALL ;  /* 0x0000000000007948 */ /* 0x000fea0003800000 */
[----:B------:R-:W-:Y:S01]  /*38a0*/  LOP3.LUT R29, R0, 0x1f, RZ, 0xc0, !PT ;  /* 0x0000001f001d7812 */ /* 0x000fe200078ec0ff */
[----:B------:R-:W2:Y:S01]  /*38b0*/  S2R R73, SR_CTAID.X ;  /* 0x0000000000497919 */ /* 0x000ea20000002500 */
[----:B------:R-:W-:Y:S01]  /*38c0*/  MOV R3, 0x400 ;  /* 0x0000040000037802 */ /* 0x000fe20000000f00 */
[----:B------:R-:W-:Y:S01]  /*38d0*/  ULDC UR6, c[0x0][0x218] ;  /* 0x0000860000067ab9 */ /* 0x000fe20000000800 */
[----:B------:R-:W-:-:S02]  /*38e0*/  PRMT R2, R2, 0x2104, R29 ;  /* 0x0000210402027816 */ /* 0x000fc4000000001d */
[----:B0-----:R-:W-:-:S04]  /*38f0*/  LEA R3, R28, R3, 0x18 ;  /* 0x000000031c037211 */ /* 0x001fc800078ec0ff */
[-C--:B------:R-:W-:Y:S02]  /*3900*/  LEA R2, R2, R3.reuse, 0x4 ;  /* 0x0000000302027211 */ /* 0x080fe400078e20ff */
[----:B------:R-:W-:Y:S01]  /*3910*/  LEA R28, R0, R3, 0x2 ;  /* 0x00000003001c7211 */ /* 0x000fe200078e10ff */
[----:B--2---:R-:W-:Y:S02]  /*3920*/  IMAD R73, R73, UR6, RZ ;  /* 0x0000000649497c24 */ /* 0x004fe4000f8e02ff */
[----:B------:R-:W-:Y:S01]  /*3930*/  STS.128 [R2], R36 ;  /* 0x0000002402007388 */ /* 0x000fe20000000c00 */
[----:B------:R-:W-:-:S03]  /*3940*/  ULDC.64 UR6, c[0x0][0x2d8] ;  /* 0x0000b60000067ab9 */ /* 0x000fc60000000a00 */
        /* <DEDUP_REMOVED lines=79> */
[----:B0-----:R-:W-:-:S03]  /*3e40*/  IADD3 R24, P0, R73, R0, RZ ;  /* 0x0000000049187210 */ /* 0x001fc60007f1e0ff */
[----:B------:R0:W-:Y:S01]  /*3e50*/  STS.128 [R2+0xe00], R4 ;  /* 0x000e000402007388 */ /* 0x0001e20000000c00 */
[----:B------:R-:W-:Y:S01]  /*3e60*/  SHF.L.U32 R30, R24, 0x2, RZ ;  /* 0x00000002181e7819 */ /* 0x000fe200000006ff */
[----:B------:R-:W-:Y:S01]  /*3e70*/  BAR.SYNC.DEFER_BLOCKING 0x0 ;  /* 0x0000000000007b1d */ /* 0x000fe20000010000 */
[----:B0-----:R-:W-:Y:S01]  /*3e80*/  FADD.FTZ R7, R3, R64 ;  /* 0x0000004003077221 */ /* 0x001fe20000010000 */
[----:B------:R-:W-:-:S04]  /*3e90*/  IADD3.X R3, RZ, RZ, RZ, P0, !PT ;  /* 0x000000ffff037210 */ /* 0x000fc800007fe4ff */
        /* <DEDUP_REMOVED lines=14> */
[----:B------:R-:W-:Y:S02]  /*3f80*/  SHF.L.U64.HI R32, R24, 0x2, R3 ;  /* 0x0000000218207819 */ /* 0x000fe40000010203 */
        /* <DEDUP_REMOVED lines=15> */
[----:B------:R-:W-:-:S03]  /*4080*/  FADD.FTZ R0, R0, R13 ;  /* 0x0000000d00007221 */ /* 0x000fc60000010000 */
[----:B------:R-:W5:Y:S01]  /*4090*/  LDS R12, [R28+0x1a00] ;  /* 0x001a00001c0c7984 */ /* 0x000f620000000800 */
[----:B------:R-:W-:-:S03]  /*40a0*/  FADD.FTZ R8, RZ, R8 ;  /* 0x00000008ff087221 */ /* 0x000fc60000010000 */
[----:B------:R-:W5:Y:S01]  /*40b0*/  LDS R11, [R28+0xe00] ;  /* 0x000e00001c0b7984 */ /* 0x000f620000000800 */
[----:B------:R-:W-:Y:S01]  /*40c0*/  FADD.FTZ R16, R5, R16 ;  /* 0x0000001005107221 */ /* 0x000fe20000010000 */
[----:B------:R-:W-:Y:S02]  /*40d0*/  IADD3.X R5, R32, UR7, RZ, P0, !PT ;  /* 0x0000000720057c10 */ /* 0x000fe400087fe4ff */
        /* <DEDUP_REMOVED lines=51> */
.L_x_13410:
        /* <DEDUP_REMOVED lines=8> */
.L_x_13420:
[----:B------:R-:W-:Y:S05]  /*4490*/  BSYNC B2 ;  /* 0x0000000000027941 */ /* 0x000fea0003800000 */
.L_x_13419:
        /* <DEDUP_REMOVED lines=8> */
.L_x_13421:
[----:B------:R-:W-:Y:S01]  /*4520*/  FADD.FTZ R140, R141, R140 ;  /* 0x0000008c8d8c7221 */ /* 0x000fe20000010000 */
[----:B------:R-:W-:-:S04]  /*4530*/  HFMA2.MMA R150, -RZ, RZ, 0, 1.1920928955078125e-07 ;  /* 0x00000002ff967435 */ /* 0x000fc800000001ff */
[----:B------:R-:W-:Y:S02]  /*4540*/  MOV R151, R140 ;  /* 0x0000008c00977202 */ /* 0x000fe40000000f00 */
[----:B------:R-:W-:-:S07]  /*4550*/  MOV R139, R149 ;  /* 0x00000095008b7202 */ /* 0x000fce0000000f00 */
[----:B------:R-:W-:Y:S05]  /*4560*/  WARPSYNC.COLLECTIVE R148, `(.L_x_13422) ;  /* 0x0000000094087348 */ /* 0x000fea0003c00000 */
[----:B------:R0:W1:Y:S02]  /*4570*/  SHFL.BFLY P2, R149, R151, R150, R155 ;  /* 0x0c00009697957389 */ /* 0x000064000004009b */
[----:B01----:R-:W-:Y:S01]  /*4580*/  ENDCOLLECTIVE ;  /* 0x000000000000791b */ /* 0x003fe20003800000 */
.L_x_13422:
[----:B------:R-:W-:-:S05]  /*4590*/  FADD.FTZ R139, R138, R139 ;  /* 0x0000008b8a8b7221 */ /* 0x000fca0000010000 */
[----:B------:R-:W-:Y:S02]  /*45a0*/  MOV R151, R139 ;  /* 0x0000008b00977202 */ /* 0x000fe40000000f00 */
[----:B------:R-:W-:-:S07]  /*45b0*/  MOV R143, R149 ;  /* 0x00000095008f7202 */ /* 0x000fce0000000f00 */
[----:B------:R-:W-:Y:S05]  /*45c0*/  WARPSYNC.COLLECTIVE R148, `(.L_x_13423) ;  /* 0x0000000094087348 */ /* 0x000fea0003c00000 */
[----:B------:R0:W1:Y:S02]  /*45d0*/  SHFL.BFLY P2, R149, R151, R150, R155 ;  /* 0x0c00009697957389 */ /* 0x000064000004009b */
[----:B01----:R-:W-:Y:S01]  /*45e0*/  ENDCOLLECTIVE ;  /* 0x000000000000791b */ /* 0x003fe20003800000 */
.L_x_13423:
[----:B------:R-:W-:Y:S01]  /*45f0*/  FADD.FTZ R143, R140, R143 ;  /* 0x0000008f8c8f7221 */ /* 0x000fe20000010000 */
[----:B------:R-:W-:-:S04]  /*4600*/  HFMA2.MMA R150, -RZ, RZ, 0, 2.384185791015625e-07 ;  /* 0x00000004ff967435 */ /* 0x000fc800000001ff */
[----:B------:R-:W-:Y:S02]  /*4610*/  MOV R151, R143 ;  /* 0x0000008f00977202 */ /* 0x000fe40000000f00 */
[----:B------:R-:W-:-:S07]  /*4620*/  MOV R142, R149 ;  /* 0x00000095008e7202 */ /* 0x000fce0000000f00 */
[----:B------:R-:W-:Y:S05]  /*4630*/  WARPSYNC.COLLECTIVE R148, `(.L_x_13424) ;  /* 0x0000000094087348 */ /* 0x000fea0003c00000 */
[----:B------:R0:W1:Y:S02]  /*4640*/  SHFL.BFLY P2, R149, R151, R150, R155 ;  /* 0x0c00009697957389 */ /* 0x000064000004009b */
[----:B01----:R-:W-:Y:S01]  /*4650*/  ENDCOLLECTIVE ;  /* 0x000000000000791b */ /* 0x003fe20003800000 */
.L_x_13424:
[----:B------:R-:W-:-:S05]  /*4660*/  FADD.FTZ R142, R139, R142 ;  /* 0x0000008e8b8e7221 */ /* 0x000fca0000010000 */
[----:B------:R-:W-:Y:S02]  /*4670*/  MOV R151, R142 ;  /* 0x0000008e00977202 */ /* 0x000fe40000000f00 */
[----:B------:R-:W-:-:S07]  /*4680*/  MOV R146, R149 ;  /* 0x0000009500927202 */ /* 0x000fce0000000f00 */
[----:B------:R-:W-:Y:S05]  /*4690*/  WARPSYNC.COLLECTIVE R148, `(.L_x_13425) ;  /* 0x0000000094087348 */ /* 0x000fea0003c00000 */
[----:B------:R0:W1:Y:S02]  /*46a0*/  SHFL.BFLY P2, R149, R151, R150, R155 ;  /* 0x0c00009697957389 */ /* 0x000064000004009b */
[----:B01----:R-:W-:Y:S01]  /*46b0*/  ENDCOLLECTIVE ;  /* 0x000000000000791b */ /* 0x003fe20003800000 */
.L_x_13425:
[----:B------:R-:W-:Y:S01]  /*46c0*/  FADD.FTZ R146, R143, R146 ;  /* 0x000000928f927221 */ /* 0x000fe20000010000 */
[----:B------:R-:W-:-:S04]  /*46d0*/  HFMA2.MMA R150, -RZ, RZ, 0, 4.76837158203125e-07 ;  /* 0x00000008ff967435 */ /* 0x000fc800000001ff */
[----:B------:R-:W-:Y:S02]  /*46e0*/  MOV R151, R146 ;  /* 0x0000009200977202 */ /* 0x000fe40000000f00 */
[----:B------:R-:W-:-:S07]  /*46f0*/  MOV R147, R149 ;  /* 0x0000009500937202 */ /* 0x000fce0000000f00 */
[----:B------:R-:W-:Y:S05]  /*4700*/  WARPSYNC.COLLECTIVE R148, `(.L_x_13426) ;  /* 0x0000000094087348 */ /* 0x000fea0003c00000 */
[----:B------:R0:W1:Y:S02]  /*4710*/  SHFL.BFLY P2, R149, R151, R150, R155 ;  /* 0x0c00009697957389 */ /* 0x000064000004009b */
[----:B01----:R-:W-:Y:S01]  /*4720*/  ENDCOLLECTIVE ;  /* 0x000000000000791b */ /* 0x003fe20003800000 */
.L_x_13426:
[----:B------:R-:W-:-:S05]  /*4730*/  FADD.FTZ R147, R142, R147 ;  /* 0x000000938e937221 */ /* 0x000fca0000010000 */
[----:B------:R-:W-:Y:S02]  /*4740*/  MOV R151, R147 ;  /* 0x0000009300977202 */ /* 0x000fe40000000f00 */
[----:B------:R-:W-:-:S07]  /*4750*/  MOV R141, R149 ;  /* 0x00000095008d7202 */ /* 0x000fce0000000f00 */
[----:B------:R-:W-:Y:S05]  /*4760*/  WARPSYNC.COLLECTIVE R148, `(.L_x_13427) ;  /* 0x0000000094087348 */ /* 0x000fea0003c00000 */
[----:B------:R0:W1:Y:S02]  /*4770*/  SHFL.BFLY P2, R149, R151, R150, R155 ;  /* 0x0c00009697957389 */ /* 0x000064000004009b */
[----:B01----:R-:W-:Y:S01]  /*4780*/  ENDCOLLECTIVE ;  /* 0x000000000000791b */ /* 0x003fe20003800000 */
.L_x_13427:
[----:B------:R-:W-:Y:S01]  /*4790*/  FADD.FTZ R141, R146, R141 ;  /* 0x0000008d928d7221 */ /* 0x000fe20000010000 */
[----:B------:R-:W-:-:S04]  /*47a0*/  HFMA2.MMA R150, -RZ, RZ, 0, 9.5367431640625e-07 ;  /* 0x00000010ff967435 */ /* 0x000fc800000001ff */
[----:B------:R-:W-:Y:S02]  /*47b0*/  MOV R151, R141 ;  /* 0x0000008d00977202 */ /* 0x000fe40000000f00 */
[----:B------:R-:W-:-:S07]  /*47c0*/  MOV R138, R149 ;  /* 0x00000095008a7202 */ /* 0x000fce0000000f00 */
[----:B------:R-:W-:Y:S05]  /*47d0*/  WARPSYNC.COLLECTIVE R148, `(.L_x_13428) ;  /* 0x0000000094087348 */ /* 0x000fea0003c00000 */
[----:B------:R0:W1:Y:S02]  /*47e0*/  SHFL.BFLY P2, R149, R151, R150, R155 ;  /* 0x0c00009697957389 */ /* 0x000064000004009b */
[----:B01----:R-:W-:Y:S01]  /*47f0*/  ENDCOLLECTIVE ;  /* 0x000000000000791b */ /* 0x003fe20003800000 */
.L_x_13428:
[----:B------:R-:W-:-:S05]  /*4800*/  FADD.FTZ R138, R147, R138 ;  /* 0x0000008a938a7221 */ /* 0x000fca0000010000 */
[----:B------:R-:W-:Y:S02]  /*4810*/  MOV R151, R138 ;  /* 0x0000008a00977202 */ /* 0x000fe40000000f00 */
[----:B------:R-:W-:-:S07]  /*4820*/  MOV R140, R149 ;  /* 0x00000095008c7202 */ /* 0x000fce0000000f00 */
[----:B------:R-:W-:Y:S05]  /*4830*/  WARPSYNC.COLLECTIVE R148, `(.L_x_13429) ;  /* 0x0000000094087348 */ /* 0x000fea0003c00000 */
[----:B------:R0:W1:Y:S02]  /*4840*/  SHFL.BFLY P2, R149, R151, R150, R155 ;  /* 0x0c00009697957389 */ /* 0x000064000004009b */
[----:B01----:R-:W-:Y:S01]  /*4850*/  ENDCOLLECTIVE ;  /* 0x000000000000791b */ /* 0x003fe20003800000 */
.L_x_13429:
[----:B------:R-:W-:Y:S01]  /*4860*/  MOV R139, R149 ;  /* 0x00000095008b7202 */ /* 0x000fe20000000f00 */
[----:B------:R-:W-:Y:S06]  /*4870*/  BRA `(.L_x_13430) ;  /* 0xffffffd4005c7947 */ /* 0x000fec000383ffff */
.L_x_13431:
        /* <DEDUP_REMOVED lines=16> */
.L_x_14393:


//--------------------- .text._ZN10layer_norm22ln_bwd_finalize_kernelINS_22Kernel_traits_finalizeILj1024EfffffjLb0ELj1024ELj4ENS_18Kernel_traits_baseILj1024EfffffjLj1024EEEEELb0ELb0EEEvNS_9BwdParamsE --------------------------
	.section	.text._ZN10layer_norm22ln_bwd_finalize_kernelINS_22Kernel_traits_finalizeILj1024EfffffjLb0ELj1024ELj4ENS_18Kernel_traits_baseILj1024EfffffjLj1024EEEEELb0ELb0EEEvNS_9BwdParamsE,"ax",@progbits
	.align	128
        .global         _ZN10layer_norm22ln_bwd_finalize_kernelINS_22Kernel_traits_finalizeILj1024EfffffjLb0ELj1024ELj4ENS_18Kernel_traits_baseILj1024EfffffjLj1024EEEEELb0ELb0EEEvNS_9BwdParamsE
        .type           _ZN10layer_norm22ln_bwd_finalize_kernelINS_22Kernel_traits_finalizeILj1024EfffffjLb0ELj1024ELj4ENS_18Kernel_traits_baseILj1024EfffffjLj1024EEEEELb0ELb0EEEvNS_9BwdParamsE,@function
        .size           _ZN10layer_norm22ln_bwd_finalize_kernelINS_22Kernel_traits_finalizeILj1024EfffffjLb0ELj1024ELj4ENS_18Kernel_traits_baseILj1024EfffffjLj1024EEEEELb0ELb0EEEvNS_9BwdParamsE,(.L_x_14394 - _ZN10layer_norm22ln_bwd_finalize_kernelINS_22Kernel_traits_finalizeILj1024EfffffjLb0ELj1024ELj4ENS_18Kernel_traits_baseILj1024EfffffjLj1024EEEEELb0ELb0EEEvNS_9BwdParamsE)
        .other          _ZN10layer_norm22ln_bwd_finalize_kernelINS_22Kernel_traits_finalizeILj1024EfffffjLb0ELj1024ELj4ENS_18Kernel_traits_baseILj1024EfffffjLj1024EEEEELb0ELb0EEEvNS_9BwdParamsE,@"STO_CUDA_ENTRY STV_DEFAULT"
_ZN10layer_norm22ln_bwd_finalize_kernelINS_22Kernel_traits_finalizeILj1024EfffffjLb0ELj1024ELj4ENS_18Kernel_traits_baseILj1024EfffffjLj1024EEEEELb0ELb0EEEvNS_9BwdParamsE:
.text._ZN10layer_norm22ln_bwd_finalize_kernelINS_22Kernel_traits_finalizeILj1024EfffffjLb0ELj1024ELj4ENS_18Kernel_traits_baseILj1024EfffffjLj1024EEEEELb0ELb0EEEvNS_9BwdParamsE:
        /* <DEDUP_REMOVED lines=25> */
.L_x_13444:
        /* <DEDUP_REMOVED lines=30> */
.L_x_13436:
        /* <DEDUP_REMOVED lines=36> */
.L_x_13435:
[----:B------:R-:W-:Y:S05]  /*05b0*/  BSYNC B1 ;  /* 0x0000000000017941 */ /* 0x000fea0003800000 */
.L_x_13434:
        /* <DEDUP_REMOVED lines=24> */
.L_x_13438:
[----:B------:R-:W-:Y:S05]  /*0740*/  BSYNC B1 ;  /* 0x0000000000017941 */ /* 0x000fea0003800000 */
.L_x_13437:
        /* <DEDUP_REMOVED lines=12> */
.L_x_13439:
[----:B------:R-:W-:Y:S05]  /*0810*/  BSYNC B1 ;  /* 0x0000000000017941 */ /* 0x000fea0003800000 */
.L_x_13433:
[----:B------:R-:W-:Y:S05]  /*0820*/  BSYNC B0 ;  /* 0x0000000000007941 */ /* 0x000fea0003800000 */
.L_x_13432:
        /* <DEDUP_REMOVED lines=29> */
.L_x_13455:
[----:B---3--:R-:W-:Y:S01]  /*0a00*/  FADD.FTZ R9, R18, R9 ;  /* 0x0000000912097221 */ /* 0x008fe20000010000 */
[----:B--2---:R-:W-:-:S04]  /*0a10*/  FADD.FTZ R11, R10, R11 ;  /* 0x0000000b0a0b7221 */ /* 0x004fc80000010000 */
[----:B------:R2:W-:Y:S04]  /*0a20*/  @!P1 STS [R6+0x2000], R9 ;  /* 0x0020000906009388 */ /* 0x0005e80000000800 */
[----:B------:R2:W-:Y:S02]  /*0a30*/  @!P1 STS [R6+0x2080], R11 ;  /* 0x0020800b06009388 */ /* 0x0005e40000000800 */
.L_x_13440:
        /* <DEDUP_REMOVED lines=16> */
.L_x_13443:
[----:B------:R-:W-:Y:S05]  /*0b40*/  BSYNC B0 ;  /* 0x0000000000007941 */ /* 0x000fea0003800000 */
.L_x_13442:
[C---:B------:R-:W-:Y:S01]  /*0b50*/  ISETP.GT.U32.AND P1, PT, R3.reuse, -0x401, PT ;  /* 0xfffffbff0300780c */ /* 0x040fe20003f24070 */
[----:B------:R-:W-:Y:S01]  /*0b60*/  VIADD R4, R4, 0x200 ;  /* 0x0000020004047836 */ /* 0x000fe20000000000 */
[----:B------:R-:W-:-:S11]  /*0b70*/  IADD3 R3, R3, 0x400, RZ ;  /* 0x0000040003037810 */ /* 0x000fd60007ffe0ff */
[----:B------:R-:W-:Y:S05]  /*0b80*/  @P1 BRA `(.L_x_13444) ;  /* 0xfffffff400801947 */ /* 0x000fea000383ffff */
[----:B------:R-:W-:Y:S05]  /*0b90*/  EXIT ;  /* 0x000000000000794d */ /* 0x000fea0003800000 */
.L_x_13441:
[----:B------:R-:W-:Y:S01]  /*0ba0*/  HFMA2.MMA R21, -RZ, RZ, 0, 5.9604644775390625e-08 ;  /* 0x00000001ff157435 */ /* 0x000fe200000001ff */
[----:B0--3--:R-:W-:Y:S01]  /*0bb0*/  MOV R22, R10 ;  /* 0x0000000a00167202 */ /* 0x009fe20000000f00 */
[----:B------:R-:W-:Y:S01]  /*0bc0*/  IMAD.MOV.U32 R19, RZ, RZ, -0x1 ;  /* 0xffffffffff137424 */ /* 0x000fe200078e00ff */
[----:B------:R-:W-:-:S08]  /*0bd0*/  MOV R24, 0x1f ;  /* 0x0000001f00187802 */ /* 0x000fd00000000f00 */
[----:B-12---:R-:W-:Y:S05]  /*0be0*/  WARPSYNC.COLLECTIVE R19, `(.L_x_13445) ;  /* 0x0000000013087348 */ /* 0x006fea0003c00000 */
[----:B------:R0:W3:Y:S02]  /*0bf0*/  SHFL.BFLY P2, R20, R22, R21, R24 ;  /* 0x0c00001516147389 */ /* 0x0000e40000040018 */
[----:B0123--:R-:W-:Y:S01]  /*0c00*/  ENDCOLLECTIVE ;  /* 0x000000000000791b */ /* 0x00ffe20003800000 */
.L_x_13445:
[----:B------:R-:W-:Y:S01]  /*0c10*/  HFMA2.MMA R21, -RZ, RZ, 0, 1.1920928955078125e-07 ;  /* 0x00000002ff157435 */ /* 0x000fe200000001ff */
[----:B------:R-:W-:-:S05]  /*0c20*/  MOV R11, R20 ;  /* 0x00000014000b7202 */ /* 0x000fca0000000f00 */
[----:B------:R-:W-:-:S05]  /*0c30*/  FADD.FTZ R11, R10, R11 ;  /* 0x0000000b0a0b7221 */ /* 0x000fca0000010000 */
[----:B------:R-:W-:-:S07]  /*0c40*/  MOV R22, R11 ;  /* 0x0000000b00167202 */ /* 0x000fce0000000f00 */
[----:B------:R-:W-:Y:S05]  /*0c50*/  WARPSYNC.COLLECTIVE R19, `(.L_x_13446) ;  /* 0x0000000013087348 */ /* 0x000fea0003c00000 */
[----:B------:R0:W1:Y:S02]  /*0c60*/  SHFL.BFLY P2, R20, R22, R21, R24 ;  /* 0x0c00001516147389 */ /* 0x0000640000040018 */
[----:B01----:R-:W-:Y:S01]  /*0c70*/  ENDCOLLECTIVE ;  /* 0x000000000000791b */ /* 0x003fe20003800000 */
.L_x_13446:
[----:B------:R-:W-:Y:S01]  /*0c80*/  HFMA2.MMA R21, -RZ, RZ, 0, 2.384185791015625e-07 ;  /* 0x00000004ff157435 */ /* 0x000fe200000001ff */
[----:B------:R-:W-:-:S04]  /*0c90*/  IMAD.MOV.U32 R14, RZ, RZ, R20 ;  /* 0x000000ffff0e7224 */ /* 0x000fc800078e0014 */
[----:B------:R-:W-:-:S05]  /*0ca0*/  FADD.FTZ R14, R11, R14 ;  /* 0x0000000e0b0e7221 */ /* 0x000fca0000010000 */
[----:B------:R-:W-:-:S07]  /*0cb0*/  MOV R22, R14 ;  /* 0x0000000e00167202 */ /* 0x000fce0000000f00 */
[----:B------:R-:W-:Y:S05]  /*0cc0*/  WARPSYNC.COLLECTIVE R19, `(.L_x_13447) ;  /* 0x0000000013087348 */ /* 0x000fea0003c00000 */
[----:B------:R0:W1:Y:S02]  /*0cd0*/  SHFL.BFLY P2, R20, R22, R21, R24 ;  /* 0x0c00001516147389 */ /* 0x0000640000040018 */
[----:B01----:R-:W-:Y:S01]  /*0ce0*/  ENDCOLLECTIVE ;  /* 0x000000000000791b */ /* 0x003fe20003800000 */
.L_x_13447:
[----:B------:R-:W-:Y:S01]  /*0cf0*/  IMAD.MOV.U32 R21, RZ, RZ, 0x8 ;  /* 0x00000008ff157424 */ /* 0x000fe200078e00ff */
[----:B------:R-:W-:-:S05]  /*0d00*/  MOV R13, R20 ;  /* 0x00000014000d7202 */ /* 0x000fca0000000f00 */
[----:B------:R-:W-:-:S05]  /*0d10*/  FADD.FTZ R13, R14, R13 ;  /* 0x0000000d0e0d7221 */ /* 0x000fca0000010000 */
[----:B------:R-:W-:-:S07]  /*0d20*/  MOV R22, R13 ;  /* 0x0000000d00167202 */ /* 0x000fce0000000f00 */
[----:B------:R-:W-:Y:S05]  /*0d30*/  WARPSYNC.COLLECTIVE R19, `(.L_x_13448) ;  /* 0x0000000013087348 */ /* 0x000fea0003c00000 */
[----:B------:R0:W1:Y:S02]  /*0d40*/  SHFL.BFLY P2, R20, R22, R21, R24 ;  /* 0x0c00001516147389 */ /* 0x0000640000040018 */
[----:B01----:R-:W-:Y:S01]  /*0d50*/  ENDCOLLECTIVE ;  /* 0x000000000000791b */ /* 0x003fe20003800000 */
.L_x_13448:
[----:B------:R-:W-:Y:S01]  /*0d60*/  HFMA2.MMA R21, -RZ, RZ, 0, 9.5367431640625e-07 ;  /* 0x00000010ff157435 */ /* 0x000fe200000001ff */
[----:B------:R-:W-:-:S05]  /*0d70*/  MOV R10, R20 ;  /* 0x00000014000a7202 */ /* 0x000fca0000000f00 */
[----:B------:R-:W-:-:S05]  /*0d80*/  FADD.FTZ R10, R13, R10 ;  /* 0x0000000a0d0a7221 */ /* 0x000fca0000010000 */
[----:B------:R-:W-:-:S07]  /*0d90*/  MOV R22, R10 ;  /* 0x0000000a00167202 */ /* 0x000fce0000000f00 */
[----:B------:R-:W-:Y:S05]  /*0da0*/  WARPSYNC.COLLECTIVE R19, `(.L_x_13449) ;  /* 0x0000000013087348 */ /* 0x000fea0003c00000 */
[----:B------:R0:W1:Y:S02]  /*0db0*/  SHFL.BFLY P2, R20, R22, R21, R24 ;  /* 0x0c00001516147389 */ /* 0x0000640000040018 */
[----:B01----:R-:W-:Y:S01]  /*0dc0*/  ENDCOLLECTIVE ;  /* 0x000000000000791b */ /* 0x003fe20003800000 */
.L_x_13449:
[----:B------:R-:W-:Y:S01]  /*0dd0*/  HFMA2.MMA R21, -RZ, RZ, 0, 5.9604644775390625e-08 ;  /* 0x00000001ff157435 */ /* 0x000fe200000001ff */
[----:B------:R-:W-:Y:S01]  /*0de0*/  IMAD.MOV.U32 R22, RZ, RZ, R9 ;  /* 0x000000ffff167224 */ /* 0x000fe200078e0009 */
[----:B------:R-:W-:-:S09]  /*0df0*/  MOV R11, R20 ;  /* 0x00000014000b7202 */ /* 0x000fd20000000f00 */
[----:B------:R-:W-:Y:S05]  /*0e00*/  WARPSYNC.COLLECTIVE R19, `(.L_x_13450) ;  /* 0x0000000013087348 */ /* 0x000fea0003c00000 */
[----:B------:R0:W1:Y:S02]  /*0e10*/  SHFL.BFLY P2, R20, R22, R21, R24 ;  /* 0x0c00001516147389 */ /* 0x0000640000040018 */
[----:B01----:R-:W-:Y:S01]  /*0e20*/  ENDCOLLECTIVE ;  /* 0x000000000000791b */ /* 0x003fe20003800000 */
.L_x_13450:
[----:B------:R-:W-:Y:S01]  /*0e30*/  HFMA2.MMA R21, -RZ, RZ, 0, 1.1920928955078125e-07 ;  /* 0x00000002ff157435 */ /* 0x000fe200000001ff */
[----:B------:R-:W-:-:S05]  /*0e40*/  MOV R14, R20 ;  /* 0x00000014000e7202 */ /* 0x000fca0000000f00 */
[----:B------:R-:W-:-:S05]  /*0e50*/  FADD.FTZ R15, R9, R14 ;  /* 0x0000000e090f7221 */ /* 0x000fca0000010000 */
[----:B------:R-:W-:-:S07]  /*0e60*/  MOV R22, R15 ;  /* 0x0000000f00167202 */ /* 0x000fce0000000f00 */
[----:B------:R-:W-:Y:S05]  /*0e70*/  WARPSYNC.COLLECTIVE R19, `(.L_x_13451) ;  /* 0x0000000013087348 */ /* 0x000fea0003c00000 */
[----:B------:R0:W1:Y:S02]  /*0e80*/  SHFL.BFLY P2, R20, R22, R21, R24 ;  /* 0x0c00001516147389 */ /* 0x0000640000040018 */
[----:B01----:R-:W-:Y:S01]  /*0e90*/  ENDCOLLECTIVE ;  /* 0x000000000000791b */ /* 0x003fe20003800000 */
.L_x_13451:
[----:B------:R-:W-:Y:S01]  /*0ea0*/  HFMA2.MMA R21, -RZ, RZ, 0, 2.384185791015625e-07 ;  /* 0x00000004ff157435 */ /* 0x000fe200000001ff */
[----:B------:R-:W-:-:S04]  /*0eb0*/  IMAD.MOV.U32 R16, RZ, RZ, R20 ;  /* 0x000000ffff107224 */ /* 0x000fc800078e0014 */
[----:B------:R-:W-:-:S05]  /*0ec0*/  FADD.FTZ R16, R15, R16 ;  /* 0x000000100f107221 */ /* 0x000fca0000010000 */
[----:B------:R-:W-:-:S07]  /*0ed0*/  MOV R22, R16 ;  /* 0x0000001000167202 */ /* 0x000fce0000000f00 */
[----:B------:R-:W-:Y:S05]  /*0ee0*/  WARPSYNC.COLLECTIVE R19, `(.L_x_13452) ;  /* 0x0000000013087348 */ /* 0x000fea0003c00000 */
[----:B------:R0:W1:Y:S02]  /*0ef0*/  SHFL.BFLY P2, R20, R22, R21, R24 ;  /* 0x0c00001516147389 */ /* 0x0000640000040018 */
[----:B01----:R-:W-:Y:S01]  /*0f00*/  ENDCOLLECTIVE ;  /* 0x000000000000791b */ /* 0x003fe20003800000 */
.L_x_13452:
[----:B------:R-:W-:Y:S01]  /*0f10*/  IMAD.MOV.U32 R21, RZ, RZ, 0x8 ;  /* 0x00000008ff157424 */ /* 0x000fe200078e00ff */
[----:B------:R-:W-:-:S05]  /*0f20*/  MOV R17, R20 ;  /* 0x0000001400117202 */ /* 0x000fca0000000f00 */
[----:B------:R-:W-:-:S05]  /*0f30*/  FADD.FTZ R17, R16, R17 ;  /* 0x0000001110117221 */ /* 0x000fca0000010000 */
[----:B------:R-:W-:-:S07]  /*0f40*/  MOV R22, R17 ;  /* 0x0000001100167202 */ /* 0x000fce0000000f00 */
[----:B------:R-:W-:Y:S05]  /*0f50*/  WARPSYNC.COLLECTIVE R19, `(.L_x_13453) ;  /* 0x0000000013087348 */ /* 0x000fea0003c00000 */
[----:B------:R0:W1:Y:S02]  /*0f60*/  SHFL.BFLY P2, R20, R22, R21, R24 ;  /* 0x0c00001516147389 */ /* 0x0000640000040018 */
[----:B01----:R-:W-:Y:S01]  /*0f70*/  ENDCOLLECTIVE ;  /* 0x000000000000791b */ /* 0x003fe20003800000 */
.L_x_13453:
[----:B------:R-:W-:Y:S01]  /*0f80*/  HFMA2.MMA R21, -RZ, RZ, 0, 9.5367431640625e-07 ;  /* 0x00000010ff157435 */ /* 0x000fe200000001ff */
[----:B------:R-:W-:-:S05]  /*0f90*/  MOV R18, R20 ;  /* 0x0000001400127202 */ /* 0x000fca0000000f00 */
[----:B------:R-:W-:-:S05]  /*0fa0*/  FADD.FTZ R18, R17, R18 ;  /* 0x0000001211127221 */ /* 0x000fca0000010000 */
[----:B------:R-:W-:-:S07]  /*0fb0*/  MOV R22, R18 ;  /* 0x0000001200167202 */ /* 0x000fce0000000f00 */
[----:B------:R-:W-:Y:S05]  /*0fc0*/  WARPSYNC.COLLECTIVE R19, `(.L_x_13454) ;  /* 0x0000000013087348 */ /* 0x000fea0003c00000 */
[----:B------:R0:W1:Y:S02]  /*0fd0*/  SHFL.BFLY P2, R20, R22, R21, R24 ;  /* 0x0c00001516147389 */ /* 0x0000640000040018 */
[----:B01----:R-:W-:Y:S01]  /*0fe0*/  ENDCOLLECTIVE ;  /* 0x000000000000791b */ /* 0x003fe20003800000 */
.L_x_13454:
[----:B------:R-:W-:Y:S01]  /*0ff0*/  MOV R9, R20 ;  /* 0x0000001400097202 */ /* 0x000fe20000000f00 */
[----:B------:R-:W-:Y:S06]  /*1000*/  BRA `(.L_x_13455) ;  /* 0xfffffff8007c7947 */ /* 0x000fec000383ffff */
.L_x_13456:
        /* <DEDUP_REMOVED lines=15> */
.L_x_14394:


//--------------------- .text._ZN10layer_norm13ln_bwd_kernelINS_13Kernel_traitsIfffffjLj1024ELj1ELj4ELj1ELj16ENS_18Kernel_traits_baseILj1024EfffffjLj128EEEEELb1ELb0ELb1ELb0EEEvNS_9BwdParamsE --------------------------
	.section	.text._ZN10layer_norm13ln_bwd_kernelINS_13Kernel_traitsIfffffjLj1024ELj1ELj4ELj1ELj16ENS_18Kernel_traits_baseILj1024EfffffjLj128EEEEELb1ELb0ELb1ELb0EEEvNS_9BwdParamsE,"ax",@progbits
	.align	128
        .global         _ZN10layer_norm13ln_bwd_kernelINS_13Kernel_traitsIfffffjLj1024ELj1ELj4ELj1ELj16ENS_18Kernel_traits_baseILj1024EfffffjLj128EEEEELb1ELb0ELb1ELb0EEEvNS_9BwdParamsE
        .type           _ZN10layer_norm13ln_bwd_kernelINS_13Kernel_traitsIfffffjLj1024ELj1ELj4ELj1ELj16ENS_18Kernel_traits_baseILj1024EfffffjLj128EEEEELb1ELb0ELb1ELb0EEEvNS_9BwdParamsE,@function
        .size           _ZN10layer_norm13ln_bwd_kernelINS_13Kernel_traitsIfffffjLj1024ELj1ELj4ELj1ELj16ENS_18Kernel_traits_baseILj1024EfffffjLj128EEEEELb1ELb0ELb1ELb0EEEvNS_9BwdParamsE,(.L_x_14395 - _ZN10layer_norm13ln_bwd_kernelINS_13Kernel_traitsIfffffjLj1024ELj1ELj4ELj1ELj16ENS_18Kernel_traits_baseILj1024EfffffjLj128EEEEELb1ELb0ELb1ELb0EEEvNS_9BwdParamsE)
        .other          _ZN10layer_norm13ln_bwd_kernelINS_13Kernel_traitsIfffffjLj1024ELj1ELj4ELj1ELj16ENS_18Kernel_traits_baseILj1024EfffffjLj128EEEEELb1ELb0ELb1ELb0EEEvNS_9BwdParamsE,@"STO_CUDA_ENTRY STV_DEFAULT"
_ZN10layer_norm13ln_bwd_kernelINS_13Kernel_traitsIfffffjLj1024ELj1ELj4ELj1ELj16ENS_18Kernel_traits_baseILj1024EfffffjLj128EEEEELb1ELb0ELb1ELb0EEEvNS_9BwdParamsE:
.text._ZN10layer_norm13ln_bwd_kernelINS_13Kernel_traitsIfffffjLj1024ELj1ELj4ELj1ELj16ENS_18Kernel_traits_baseILj1024EfffffjLj128EEEEELb1ELb0ELb1ELb0EEEvNS_9BwdParamsE:
        /* <DEDUP_REMOVED lines=46> */
[----:B------:R4:W5:Y:S01]  /*02e0*/  @P6 LDG.E.128 R28, desc[UR4][R2.64] ;  /* 0x00000004021c6981 */ /* 0x000962000c1e1d00 */
[----:B------:R-:W-:Y:S02]  /*02f0*/  SHF.R.U32.HI R0, RZ, 0x5, R14 ;  /* 0x00000005ff007819 */ /* 0x000fe4000001160e */
[C---:B0-----:R-:W-:Y:S01]  /*0300*/  @P4 IMAD.WIDE.U32 R12, R11.reuse, 0x10, R12 ;  /* 0x000000100b0c4825 */ /* 0x041fe200078e000c */
[----:B------:R-:W-:Y:S01]  /*0310*/  @P4 IADD3 R11, R11, 0x20, RZ ;  /* 0x000000200b0b4810 */ /* 0x000fe20007ffe0ff */
[----:B------:R4:W5:Y:S01]  /*0320*/  @P5 LDG.E.128 R36, desc[UR4][R8.64] ;  /* 0x0000000408245981 */ /* 0x000962000c1e1d00 */
[----:B------:R-:W0:Y:S01]  /*0330*/  @P3 LDC.64 R24, c[0x0][0x260] ;  /* 0x00009800ff183b82 */ /* 0x000e220000000a00 */
[----:B------:R-:W-:Y:S02]  /*0340*/  LOP3.LUT R10, R10, 0xffffffef, RZ, 0xc0, !PT ;  /* 0xffffffef0a0a7812 */ /* 0x000fe400078ec0ff */
[C---:B-1----:R-:W-:Y:S01]  /*0350*/  @P0 IMAD.WIDE.U32 R18, R11.reuse, 0x10, R4 ;  /* 0x000000100b120825 */ /* 0x042fe200078e0004 */
[----:B------:R-:W-:Y:S01]  /*0360*/  @P0 IADD3 R11, R11, 0x20, RZ ;  /* 0x000000200b0b0810 */ /* 0x000fe20007ffe0ff */
[----:B------:R4:W5:Y:S01]  /*0370*/  @P4 LDG.E.128 R40, desc[UR4][R12.64] ;  /* 0x000000040c284981 */ /* 0x000962000c1e1d00 */
[----:B------:R-:W-:-:S02]  /*0380*/  ISETP.NE.AND P6, PT, R17, RZ, PT ;  /* 0x000000ff1100720c */ /* 0x000fc40003fc5270 */
[----:B------:R-:W-:Y:S01]  /*0390*/  @P3 LOP3.LUT R10, R10, 0x10, RZ, 0xfc, !PT ;  /* 0x000000100a0a3812 */ /* 0x000fe200078efcff */
[C---:B---3--:R-:W-:Y:S01]  /*03a0*/  @P1 IMAD.WIDE.U32 R20, R11.reuse, 0x10, R20 ;  /* 0x000000100b141825 */ /* 0x048fe200078e0014 */
[----:B------:R-:W-:Y:S01]  /*03b0*/  @P1 IADD3 R11, R11, 0x20, RZ ;  /* 0x000000200b0b1810 */ /* 0x000fe20007ffe0ff */
[----:B------:R4:W5:Y:S04]  /*03c0*/  @P0 LDG.E.128 R44, desc[UR4][R18.64] ;  /* 0x00000004122c0981 */ /* 0x000968000c1e1d00 */
[----:B------:R4:W5:Y:S01]  /*03d0*/  @P1 LDG.E.128 R48, desc[UR4][R20.64] ;  /* 0x0000000414301981 */ /* 0x000962000c1e1d00 */
[----:B--2---:R-:W-:-:S03]  /*03e0*/  @P2 IMAD.WIDE.U32 R22, R11, 0x10, R22 ;  /* 0x000000100b162825 */ /* 0x004fc600078e0016 */
[----:B------:R4:W5:Y:S01]  /*03f0*/  @P6 LDG.E.128 R32, desc[UR4][R6.64] ;  /* 0x0000000406206981 */ /* 0x000962000c1e1d00 */
[----:B------:R-:W-:-:S03]  /*0400*/  @P2 VIADD R11, R11, 0x20 ;  /* 0x000000200b0b2836 */ /* 0x000fc60000000000 */
        /* <DEDUP_REMOVED lines=41> */
[----:B------:R-:W-:Y:S01]  /*06a0*/  HFMA2.MMA R61, -RZ, RZ, 0, 0 ;  /* 0x00000000ff3d7435 */ /* 0x000fe200000001ff */
[----:B------:R-:W-:-:S10]  /*06b0*/  MOV R13, R0 ;  /* 0x00000000000d7202 */ /* 0x000fd40000000f00 */
.L_x_13571:
[----:B------:R-:W1:Y:S08]  /*06c0*/  LDC.64 R168, c[0x0][0x288] ;  /* 0x0000a200ffa87b82 */ /* 0x000e700000000a00 */
        /* <DEDUP_REMOVED lines=12> */
[----:B------:R-:W3:Y:S01]  /*0790*/  S2R R15, SR_TID.X ;  /* 0x00000000000f7919 */ /* 0x000ee20000002100 */
[----:B------:R-:W-:-:S04]  /*07a0*/  IMAD.U32 R16, RZ, RZ, UR14 ;  /* 0x0000000eff107e24 */ /* 0x000fc8000f8e00ff */
[----:B------:R-:W-:-:S05]  /*07b0*/  IMAD R11, R13, R16, RZ ;  /* 0x000000100d0b7224 */ /* 0x000fca00078e02ff */
[----:B------:R-:W-:-:S04]  /*07c0*/  SHF.R.S32.HI R170, RZ, 0x1f, R11 ;  /* 0x0000001fffaa7819 */ /* 0x000fc8000001140b */
[----:B------:R-:W-:Y:S01]  /*07d0*/  LEA.HI R170, R170, R11, RZ, 0x2 ;  /* 0x0000000baaaa7211 */ /* 0x000fe200078f10ff */
[----:B------:R-:W-:Y:S01]  /*07e0*/  BSSY B1, `(.L_x_13459) ;  /* 0x0000206000017945 */ /* 0x000fe20003800000 */
[----:B---3--:R-:W-:-:S04]  /*07f0*/  LOP3.LUT R15, R15, 0x1f, RZ, 0xc0, !PT ;  /* 0x0000001f0f0f7812 */ /* 0x008fc800078ec0ff */
[----:B------:R-:W-:-:S05]  /*0800*/  LEA.HI.SX32 R11, R170, R15, 0x1e ;  /* 0x0000000faa0b7211 */ /* 0x000fca00078ff2ff */
[----:B-1----:R-:W-:Y:S01]  /*0810*/  IMAD.WIDE.U32 R234, R11, 0x10, R232 ;  /* 0x000000100bea7825 */ /* 0x002fe200078e00e8 */
[----:B------:R-:W-:-:S13]  /*0820*/  ISETP.GT.AND P3, PT, R228, RZ, PT ;  /* 0x000000ffe400720c */ /* 0x000fda0003f64270 */
[----:B--2---:R-:W-:Y:S05]  /*0830*/  @P3 BRA `(.L_x_13460) ;  /* 0x0000000400ac3947 */ /* 0x004fea0003800000 */
[----:B-----5:R-:W-:Y:S01]  /*0840*/  ISETP.GE.AND P4, PT, R221, 0x1, PT ;  /* 0x00000001dd00780c */ /* 0x020fe20003f86270 */
[----:B------:R-:W-:Y:S01]  /*0850*/  BSSY B2, `(.L_x_13461) ;  /* 0x0000012000027945 */ /* 0x000fe20003800000 */
[----:B------:R-:W-:Y:S02]  /*0860*/  LOP3.LUT P5, RZ, R10, 0x8, RZ, 0xc0, !PT ;  /* 0x000000080aff7812 */ /* 0x000fe400078ac0ff */
[----:B------:R-:W-:Y:S02]  /*0870*/  MOV R171, RZ ;  /* 0x000000ff00ab7202 */ /* 0x000fe40000000f00 */
[----:B------:R-:W-:-:S07]  /*0880*/  MOV R169, R11 ;  /* 0x0000000b00a97202 */ /* 0x000fce0000000f00 */
        /* <DEDUP_REMOVED lines=11> */
[----:B------:R2:W5:Y:S01]  /*0940*/  LDG.E R9, desc[UR4][R164.64] ;  /* 0x00000004a4097981 */ /* 0x000562000c1e1900 */
[----:B------:R-:W-:Y:S01]  /*0950*/  VIADD R169, R11, 0x20 ;  /* 0x000000200ba97836 */ /* 0x000fe20000000000 */
[----:B------:R-:W-:-:S07]  /*0960*/  IADD3 R171, R171, 0x20, RZ ;  /* 0x00000020abab7810 */ /* 0x000fce0007ffe0ff */
.L_x_13462:
[----:B------:R-:W-:Y:S05]  /*0970*/  BSYNC B2 ;  /* 0x0000000000027941 */ /* 0x000fea0003800000 */
.L_x_13461:
[----:B------:R-:W-:Y:S01]  /*0980*/  LOP3.LUT P5, RZ, R10, 0x4, RZ, 0xc0, !PT ;  /* 0x000000040aff7812 */ /* 0x000fe200078ac0ff */
[----:B------:R-:W-:-:S12]  /*0990*/  BSSY B2, `(.L_x_13463) ;  /* 0x000000b000027945 */ /* 0x000fd80003800000 */
[----:B------:R-:W-:Y:S05]  /*09a0*/  @!P5 BRA `(.L_x_13464) ;  /* 0x000000000024d947 */ /* 0x000fea0003800000 */
[----:B--2---:R-:W1:Y:S01]  /*09b0*/  LDC.64 R164, c[0x0][0x240] ;  /* 0x00009000ffa47b82 */ /* 0x004e620000000a00 */
[----:B------:R-:W-:-:S04]  /*09c0*/  ISETP.NE.U32.AND P5, PT, RZ, UR8, PT ;  /* 0x00000008ff007c0c */ /* 0x000fc8000bfa5070 */
[----:B------:R-:W-:-:S13]  /*09d0*/  ISETP.NE.AND.EX P5, PT, RZ, UR9, PT, P5 ;  /* 0x00000009ff007c0c */ /* 0x000fda000bfa5350 */
[----:B------:R-:W-:-:S05]  /*09e0*/  @P5 IMAD.WIDE.U32 R166, R169, 0x10, R232 ;  /* 0x00000010a9a65825 */ /* 0x000fca00078e00e8 */
[----:B------:R3:W5:Y:S01]  /*09f0*/  @P5 LDG.E.128 R124, desc[UR4][R166.64] ;  /* 0x00000004a67c5981 */ /* 0x000762000c1e1d00 */
[----:B-1----:R-:W-:-:S05]  /*0a00*/  IMAD.WIDE.U32 R164, R171, 0x4, R164 ;  /* 0x00000004aba47825 */ /* 0x002fca00078e00a4 */
[----:B------:R3:W5:Y:S01]  /*0a10*/  LDG.E R8, desc[UR4][R164.64] ;  /* 0x00000004a4087981 */ /* 0x000762000c1e1900 */
[----:B------:R-:W-:Y:S02]  /*0a20*/  IADD3 R171, R171, 0x20, RZ ;  /* 0x00000020abab7810 */ /* 0x000fe40007ffe0ff */
[----:B------:R-:W-:-:S07]  /*0a30*/  IADD3 R169, R169, 0x20, RZ ;  /* 0x00000020a9a97810 */ /* 0x000fce0007ffe0ff */
.L_x_13464:
[----:B------:R-:W-:Y:S05]  /*0a40*/  BSYNC B2 ;  /* 0x0000000000027941 */ /* 0x000fea0003800000 */
.L_x_13463:
[----:B------:R-:W-:Y:S01]  /*0a50*/  LOP3.LUT P5, RZ, R10, 0x2, RZ, 0xc0, !PT ;  /* 0x000000020aff7812 */ /* 0x000fe200078ac0ff */
[----:B------:R-:W-:-:S12]  /*0a60*/  BSSY B2, `(.L_x_13465) ;  /* 0x000000b000027945 */ /* 0x000fd80003800000 */
[----:B------:R-:W-:Y:S05]  /*0a70*/  @!P5 BRA `(.L_x_13466) ;  /* 0x000000000024d947 */ /* 0x000fea0003800000 */
[----:B--23--:R-:W1:Y:S01]  /*0a80*/  LDC.64 R164, c[0x0][0x240] ;  /* 0x00009000ffa47b82 */ /* 0x00ce620000000a00 */
[----:B------:R-:W-:-:S04]  /*0a90*/  ISETP.NE.U32.AND P5, PT, RZ, UR8, PT ;  /* 0x00000008ff007c0c */ /* 0x000fc8000bfa5070 */
[----:B------:R-:W-:-:S13]  /*0aa0*/  ISETP.NE.AND.EX P5, PT, RZ, UR9, PT, P5 ;  /* 0x00000009ff007c0c */ /* 0x000fda000bfa5350 */
[----:B------:R-:W-:-:S05]  /*0ab0*/  @P5 IMAD.WIDE.U32 R166, R169, 0x10, R232 ;  /* 0x00000010a9a65825 */ /* 0x000fca00078e00e8 */
[----:B------:R4:W5:Y:S01]  /*0ac0*/  @P5 LDG.E.128 R128, desc[UR4][R166.64] ;  /* 0x00000004a6805981 */ /* 0x000962000c1e1d00 */
[----:B-1----:R-:W-:-:S05]  /*0ad0*/  IMAD.WIDE.U32 R164, R171, 0x4, R164 ;  /* 0x00000004aba47825 */ /* 0x002fca00078e00a4 */
[----:B------:R4:W5:Y:S01]  /*0ae0*/  LDG.E R7, desc[UR4][R164.64] ;  /* 0x00000004a4077981 */ /* 0x000962000c1e1900 */
[----:B------:R-:W-:Y:S01]  /*0af0*/  VIADD R171, R171, 0x20 ;  /* 0x00000020abab7836 */ /* 0x000fe20000000000 */
[----:B------:R-:W-:-:S07]  /*0b00*/  IADD3 R169, R169, 0x20, RZ ;  /* 0x00000020a9a97810 */ /* 0x000fce0007ffe0ff */
.L_x_13466:
[----:B------:R-:W-:Y:S05]  /*0b10*/  BSYNC B2 ;  /* 0x0000000000027941 */ /* 0x000fea0003800000 */
.L_x_13465:
[----:B------:R-:W-:Y:S01]  /*0b20*/  LOP3.LUT P5, RZ, R10, 0x1, RZ, 0xc0, !PT ;  /* 0x000000010aff7812 */ /* 0x000fe200078ac0ff */
[----:B------:R-:W-:-:S12]  /*0b30*/  BSSY B2, `(.L_x_13467) ;  /* 0x000000b000027945 */ /* 0x000fd80003800000 */
[----:B------:R-:W-:Y:S05]  /*0b40*/  @!P5 BRA `(.L_x_13468) ;  /* 0x000000000024d947 */ /* 0x000fea0003800000 */
[----:B--234-:R-:W1:Y:S01]  /*0b50*/  LDC.64 R164, c[0x0][0x240] ;  /* 0x00009000ffa47b82 */ /* 0x01ce620000000a00 */
        /* <DEDUP_REMOVED lines=8> */
.L_x_13468:
[----:B------:R-:W-:Y:S05]  /*0be0*/  BSYNC B2 ;  /* 0x0000000000027941 */ /* 0x000fea0003800000 */
.L_x_13467:
[----:B------:R-:W-:Y:S04]  /*0bf0*/  BSSY B2, `(.L_x_13469) ;  /* 0x000000b000027945 */ /* 0x000fe80003800000 */
        /* <DEDUP_REMOVED lines=10> */
.L_x_13470:
[----:B------:R-:W-:Y:S05]  /*0ca0*/  BSYNC B2 ;  /* 0x0000000000027941 */ /* 0x000fea0003800000 */
.L_x_13469:
        /* <DEDUP_REMOVED lines=11> */
.L_x_13472:
[----:B------:R-:W-:Y:S05]  /*0d60*/  BSYNC B2 ;  /* 0x0000000000027941 */ /* 0x000fea0003800000 */
.L_x_13471:
        /* <DEDUP_REMOVED lines=11> */
.L_x_13474:
[----:B------:R-:W-:Y:S05]  /*0e20*/  BSYNC B2 ;  /* 0x0000000000027941 */ /* 0x000fea0003800000 */
.L_x_13473:
[----:B------:R-:W-:Y:S02]  /*0e30*/  LOP3.LUT P5, RZ, R10, 0x10, RZ, 0xc0, !PT ;  /* 0x000000100aff7812 */ /* 0x000fe400078ac0ff */
[----:B------:R-:W-:-:S11]  /*0e40*/  CS2R R228, SRZ ;  /* 0x0000000000e47805 */ /* 0x000fd6000001ff00 */
        /* <DEDUP_REMOVED lines=8> */
[----:B------:R-:W-:Y:S01]  /*0ed0*/  HFMA2.MMA R228, -RZ, RZ, 0, 0 ;  /* 0x00000000ffe47435 */ /* 0x000fe200000001ff */
[----:B------:R-:W-:Y:S10]  /*0ee0*/  BRA `(.L_x_13475) ;  /* 0x0000001800547947 */ /* 0x000ff40003800000 */
.L_x_13460:
[----:B-----5:R-:W-:Y:S01]  /*0ef0*/  ISETP.GE.AND P4, PT, R221, 0x1, PT ;  /* 0x00000001dd00780c */ /* 0x020fe20003f86270 */
[----:B------:R-:W-:Y:S01]  /*0f00*/  VIADD R165, R228, 0xffffffff ;  /* 0xffffffffe4a57836 */ /* 0x000fe20000000000 */
[----:B------:R-:W-:Y:S01]  /*0f10*/  LOP3.LUT P5, RZ, R10, 0x8, RZ, 0xc0, !PT ;  /* 0x000000080aff7812 */ /* 0x000fe200078ac0ff */
[----:B------:R-:W-:Y:S01]  /*0f20*/  BSSY B2, `(.L_x_13476) ;  /* 0x000003b000027945 */ /* 0x000fe20003800000 */
[----:B------:R-:W-:Y:S01]  /*0f30*/  MOV R223, RZ ;  /* 0x000000ff00df7202 */ /* 0x000fe20000000f00 */
[----:B------:R-:W-:Y:S01]  /*0f40*/  IMAD R165, R165, R16, RZ ;  /* 0x00000010a5a57224 */ /* 0x000fe200078e02ff */
[----:B------:R-:W-:Y:S02]  /*0f50*/  CS2R R228, SRZ ;  /* 0x0000000000e47805 */ /* 0x000fe4000001ff00 */
[----:B------:R-:W-:Y:S02]  /*0f60*/  MOV R230, R11 ;  /* 0x0000000b00e67202 */ /* 0x000fe40000000f00 */
[----:B------:R-:W-:-:S03]  /*0f70*/  SHF.R.S32.HI R164, RZ, 0x1f, R165 ;  /* 0x0000001fffa47819 */ /* 0x000fc600000114a5 */
        /* <DEDUP_REMOVED lines=8> */
[----:B------:R-:W1:Y:S01]  /*1000*/  LDC.64 R164, c[0x0][0x238] ;  /* 0x00008e00ffa47b82 */ /* 0x000e620000000a00 */
[----:B0-----:R-:W-:-:S04]  /*1010*/  ISETP.NE.AND P5, PT, R14, RZ, PT ;  /* 0x000000ff0e00720c */ /* 0x001fc80003fa5270 */
[----:B------:R-:W-:Y:S02]  /*1020*/  FSEL R176, R227, RZ, !P5 ;  /* 0x000000ffe3b07208 */ /* 0x000fe40006800000 */
[----:B------:R-:W-:Y:S01]  /*1030*/  ISETP.NE.U32.AND P5, PT, RZ, UR8, PT ;  /* 0x00000008ff007c0c */ /* 0x000fe2000bfa5070 */
[----:B------:R-:W0:Y:S03]  /*1040*/  LDC.64 R168, c[0x0][0x2b8] ;  /* 0x0000ae00ffa87b82 */ /* 0x000e260000000a00 */
[----:B------:R-:W-:-:S05]  /*1050*/  ISETP.NE.AND.EX P5, PT, RZ, UR9, PT, P5 ;  /* 0x00000009ff007c0c */ /* 0x000fca000bfa5350 */
[----:B------:R-:W2:Y:S01]  /*1060*/  LDC.64 R228, c[0x0][0x240] ;  /* 0x00009000ffe47b82 */ /* 0x000ea20000000a00 */
[----:B-1----:R-:W-:-:S07]  /*1070*/  IMAD.WIDE.U32 R164, R11, 0x10, R164 ;  /* 0x000000100ba47825 */ /* 0x002fce00078e00a4 */
[----:B------:R-:W5:Y:S04]  /*1080*/  @P5 LDG.E.128 R120, desc[UR4][R234.64] ;  /* 0x00000004ea785981 */ /* 0x000f68000c1e1d00 */
[----:B------:R-:W3:Y:S01]  /*1090*/  LDG.E.128 R164, desc[UR4][R164.64] ;  /* 0x00000004a4a47981 */ /* 0x000ee2000c1e1d00 */
[----:B0-----:R-:W-:-:S06]  /*10a0*/  IMAD.WIDE.U32 R168, R225, 0x10, R168 ;  /* 0x00000010e1a87825 */ /* 0x001fcc00078e00a8 */
[----:B------:R-:W4:Y:S01]  /*10b0*/  LDG.E.128 R168, desc[UR4][R168.64] ;  /* 0x00000004a8a87981 */ /* 0x000f22000c1e1d00 */
[----:B--2---:R-:W-:Y:S01]  /*10c0*/  IMAD.WIDE.U32 R228, R223, 0x4, R228 ;  /* 0x00000004dfe47825 */ /* 0x004fe200078e00e4 */
[----:B------:R-:W-:Y:S02]  /*10d0*/  IADD3 R230, R11, 0x20, RZ ;  /* 0x000000200be67810 */ /* 0x000fe40007ffe0ff */
[----:B------:R-:W-:Y:S01]  /*10e0*/  IADD3 R225, R225, 0x20, RZ ;  /* 0x00000020e1e17810 */ /* 0x000fe20007ffe0ff */
[----:B------:R-:W-:Y:S01]  /*10f0*/  VIADD R223, R223, 0x20 ;  /* 0x00000020dfdf7836 */ /* 0x000fe20000000000 */
[----:B------:R0:W5:Y:S01]  /*1100*/  LDG.E R9, desc[UR4][R228.64] ;  /* 0x00000004e4097981 */ /* 0x000162000c1e1900 */
        /* <DEDUP_REMOVED lines=28> */
.L_x_13477:
[----:B------:R-:W-:Y:S05]  /*12d0*/  BSYNC B2 ;  /* 0x0000000000027941 */ /* 0x000fea0003800000 */
.L_x_13476:
[----:B------:R-:W-:Y:S01]  /*12e0*/  LOP3.LUT P5, RZ, R10, 0x4, RZ, 0xc0, !PT ;  /* 0x000000040aff7812 */ /* 0x000fe200078ac0ff */
[----:B------:R-:W-:-:S12]  /*12f0*/  BSSY B2, `(.L_x_13478) ;  /* 0x0000030000027945 */ /* 0x000fd80003800000 */
[----:B------:R-:W-:Y:S05]  /*1300*/  @!P5 BRA `(.L_x_13479) ;  /* 0x0000000000b8d947 */ /* 0x000fea0003800000 */
        /* <DEDUP_REMOVED lines=8> */
[----:B------:R-:W-:Y:S01]  /*1390*/  @P5 IMAD.WIDE.U32 R236, R230, 0x10, R232 ;  /* 0x00000010e6ec5825 */ /* 0x000fe200078e00e8 */
[----:B------:R-:W3:Y:S03]  /*13a0*/  LDG.E.128 R164, desc[UR4][R164.64] ;  /* 0x00000004a4a47981 */ /* 0x000ee6000c1e1d00 */
[----:B0-----:R-:W-:Y:S01]  /*13b0*/  IMAD.WIDE.U32 R168, R225, 0x10, R168 ;  /* 0x00000010e1a87825 */ /* 0x001fe200078e00a8 */
[----:B------:R1:W5:Y:S05]  /*13c0*/  @P5 LDG.E.128 R124, desc[UR4][R236.64] ;  /* 0x00000004ec7c5981 */ /* 0x00036a000c1e1d00 */
        /* <DEDUP_REMOVED lines=11> */
[----:B------:R-:W-:Y:S01]  /*1480*/  FMUL.FTZ R174, R12, R185 ;  /* 0x000000b90cae7220 */ /* 0x000fe20000410000 */
[----:B----4-:R-:W-:Y:S01]  /*1490*/  FMUL.FTZ R190, R32, R168 ;  /* 0x000000a820be7220 */ /* 0x010fe20000410000 */
        /* <DEDUP_REMOVED lines=21> */
.L_x_13479:
[----:B------:R-:W-:Y:S05]  /*15f0*/  BSYNC B2 ;  /* 0x0000000000027941 */ /* 0x000fea0003800000 */
.L_x_13478:
        /* <DEDUP_REMOVED lines=49> */
.L_x_13481:
[----:B------:R-:W-:Y:S05]  /*1910*/  BSYNC B2 ;  /* 0x0000000000027941 */ /* 0x000fea0003800000 */
.L_x_13480:
        /* <DEDUP_REMOVED lines=49> */
.L_x_13483:
[----:B------:R-:W-:Y:S05]  /*1c30*/  BSYNC B2 ;  /* 0x0000000000027941 */ /* 0x000fea0003800000 */
.L_x_13482:
[----:B------:R-:W-:Y:S04]  /*1c40*/  BSSY B2, `(.L_x_13484) ;  /* 0x0000030000027945 */ /* 0x000fe80003800000 */
        /* <DEDUP_REMOVED lines=47> */
.L_x_13485:
[----:B------:R-:W-:Y:S05]  /*1f40*/  BSYNC B2 ;  /* 0x0000000000027941 */ /* 0x000fea0003800000 */
.L_x_13484:
        /* <DEDUP_REMOVED lines=48> */
.L_x_13487:
[----:B------:R-:W-:Y:S05]  /*2250*/  BSYNC B2 ;  /* 0x0000000000027941 */ /* 0x000fea0003800000 */
.L_x_13486:
        /* <DEDUP_REMOVED lines=48> */
.L_x_13489:
[----:B------:R-:W-:Y:S05]  /*2560*/  BSYNC B2 ;  /* 0x0000000000027941 */ /* 0x000fea0003800000 */
.L_x_13488:
[----:B------:R-:W-:-:S13]  /*2570*/  LOP3.LUT P5, RZ, R10, 0x10, RZ, 0xc0, !PT ;  /* 0x000000100aff7812 */ /* 0x000fda00078ac0ff */
[----:B------:R-:W-:Y:S05]  /*2580*/  @!P5 BRA `(.L_x_13475) ;  /* 0x0000000000acd947 */ /* 0x000fea0003800000 */
[----:B------:R-:W1:Y:S01]  /*2590*/  LDC.64 R166, c[0x0][0x238] ;  /* 0x00008e00ffa67b82 */ /* 0x000e620000000a00 */
[----:B0-----:R-:W-:-:S04]  /*25a0*/  ISETP.NE.AND P5, PT, R14, RZ, PT ;  /* 0x000000ff0e00720c */ /* 0x001fc80003fa5270 */
[----:B------:R-:W-:Y:S02]  /*25b0*/  FSEL R227, R227, RZ, !P5 ;  /* 0x000000ffe3e37208 */ /* 0x000fe40006800000 */
[----:B------:R-:W-:Y:S01]  /*25c0*/  ISETP.NE.U32.AND P5, PT, RZ, UR8, PT ;  /* 0x00000008ff007c0c */ /* 0x000fe2000bfa5070 */
[----:B------:R-:W0:Y:S03]  /*25d0*/  LDC.64 R164, c[0x0][0x2b8] ;  /* 0x0000ae00ffa47b82 */ /* 0x000e260000000a00 */
[----:B------:R-:W-:Y:S01]  /*25e0*/  ISETP.NE.AND.EX P5, PT, RZ, UR9, PT, P5 ;  /* 0x00000009ff007c0c */ /* 0x000fe2000bfa5350 */
[----:B-1----:R-:W-:-:S12]  /*25f0*/  IMAD.WIDE.U32 R168, R230, 0x10, R166 ;  /* 0x00000010e6a87825 */ /* 0x002fd800078e00a6 */
[----:B------:R-:W-:Y:S02]  /*2600*/  @P5 IMAD.WIDE.U32 R232, R230, 0x10, R232 ;  /* 0x00000010e6e85825 */ /* 0x000fe400078e00e8 */
[----:B------:R-:W1:Y:S01]  /*2610*/  LDC.64 R230, c[0x0][0x240] ;  /* 0x00009000ffe67b82 */ /* 0x000e620000000a00 */
[----:B------:R-:W2:Y:S01]  /*2620*/  LDG.E.128 R168, desc[UR4][R168.64] ;  /* 0x00000004a8a87981 */ /* 0x000ea2000c1e1d00 */
[----:B0-----:R-:W-:-:S03]  /*2630*/  IMAD.WIDE.U32 R164, R225, 0x10, R164 ;  /* 0x00000010e1a47825 */ /* 0x001fc600078e00a4 */
[----:B------:R3:W5:Y:S04]  /*2640*/  @P5 LDG.E.128 R148, desc[UR4][R232.64] ;  /* 0x00000004e8945981 */ /* 0x000768000c1e1d00 */
[----:B------:R-:W4:Y:S01]  /*2650*/  LDG.E.128 R164, desc[UR4][R164.64] ;  /* 0x00000004a4a47981 */ /* 0x000f22000c1e1d00 */
[----:B-1----:R-:W-:-:S05]  /*2660*/  IMAD.WIDE.U32 R230, R223, 0x4, R230 ;  /* 0x00000004dfe67825 */ /* 0x002fca00078e00e6 */
[----:B------:R3:W5:Y:S01]  /*2670*/  LDG.E R0, desc[UR4][R230.64] ;  /* 0x00000004e6007981 */ /* 0x000762000c1e1900 */
        /* <DEDUP_REMOVED lines=28> */
.L_x_13475:
[----:B------:R-:W-:Y:S05]  /*2840*/  BSYNC B1 ;  /* 0x0000000000017941 */ /* 0x000fea0003800000 */
.L_x_13459:
[----:B------:R-:W-:-:S03]  /*2850*/  UMOV UR6, 0xffffffff ;  /* 0xffffffff00067882 */ /* 0x000fc60000000000 */
[----:B------:R-:W-:Y:S05]  /*2860*/  BRA.DIV UR6, `(.L_x_13490) ;  /* 0x0000004206447947 */ /* 0x000fea000b800000 */
[----:B--234-:R-:W1:Y:S04]  /*2870*/  SHFL.BFLY PT, R164, R229, 0x1, 0x1f ;  /* 0x0c201f00e5a47f89 */ /* 0x01ce6800000e0000 */
        /* <DEDUP_REMOVED lines=17> */
.L_x_13583:
[----:B------:R-:W-:Y:S01]  /*2990*/  @P4 VIADD R221, R221, 0xffffffff ;  /* 0xffffffffdddd4836 */ /* 0x000fe20000000000 */
[----:B------:R-:W-:Y:S01]  /*29a0*/  LOP3.LUT P5, RZ, R10, 0x8, RZ, 0xc0, !PT ;  /* 0x000000080aff7812 */ /* 0x000fe200078ac0ff */
[----:B------:R-:W-:Y:S01]  /*29b0*/  HFMA2.MMA R168, -RZ, RZ, 0, 0 ;  /* 0x00000000ffa87435 */ /* 0x000fe200000001ff */
[----:B--2---:R-:W-:Y:S01]  /*29c0*/  FADD.FTZ R164, R171, R164 ;  /* 0x000000a4aba47221 */ /* 0x004fe20000010000 */
[----:B------:R-:W-:Y:S02]  /*29d0*/  @P4 IMAD R221, R221, R16, RZ ;  /* 0x00000010dddd4224 */ /* 0x000fe400078e02ff */
[----:B---3--:R-:W-:Y:S01]  /*29e0*/  FADD.FTZ R165, R170, R165 ;  /* 0x000000a5aaa57221 */ /* 0x008fe20000010000 */
[----:B------:R-:W-:Y:S01]  /*29f0*/  BSSY B1, `(.L_x_13491) ;  /* 0x0000067000017945 */ /* 0x000fe20003800000 */
[----:B-1----:R-:W-:Y:S01]  /*2a00*/  FMUL.FTZ R170, R164, UR7 ;  /* 0x00000007a4aa7c20 */ /* 0x002fe20008410000 */
[----:B------:R-:W-:Y:S01]  /*2a10*/  @P4 SHF.R.S32.HI R166, RZ, 0x1f, R221 ;  /* 0x0000001fffa64819 */ /* 0x000fe200000114dd */
[----:B------:R-:W-:-:S03]  /*2a20*/  FMUL.FTZ R169, R165, UR7 ;  /* 0x00000007a5a97c20 */ /* 0x000fc60008410000 */
[----:B------:R-:W-:-:S04]  /*2a30*/  @P4 LEA.HI R166, R166, R221, RZ, 0x2 ;  /* 0x000000dda6a64211 */ /* 0x000fc800078f10ff */
[----:B------:R-:W-:Y:S01]  /*2a40*/  @P4 LEA.HI.SX32 R168, R166, R15, 0x1e ;  /* 0x0000000fa6a84211 */ /* 0x000fe200078ff2ff */
[----:B------:R-:W-:Y:S06]  /*2a50*/  @!P5 BRA `(.L_x_13492) ;  /* 0x000000040080d947 */ /* 0x000fec0003800000 */
[----:B------:R-:W1:Y:S01]  /*2a60*/  @!P3 LDC.64 R164, c[0x0][0x2c8] ;  /* 0x0000b200ffa4bb82 */ /* 0x000e620000000a00 */
[----:B------:R-:W-:Y:S07]  /*2a70*/  BSSY B2, `(.L_x_13493) ;  /* 0x0000010000027945 */ /* 0x000fee0003800000 */
[----:B------:R-:W2:Y:S01]  /*2a80*/  @P4 LDC.64 R166, c[0x0][0x298] ;  /* 0x0000a600ffa64b82 */ /* 0x000ea20000000a00 */
[----:B-1----:R-:W-:-:S04]  /*2a90*/  @!P3 ISETP.NE.U32.AND P5, PT, R164, RZ, PT ;  /* 0x000000ffa400b20c */ /* 0x002fc80003fa5070 */
[----:B------:R-:W-:-:S04]  /*2aa0*/  @!P3 ISETP.NE.AND.EX P5, PT, R165, RZ, PT, P5 ;  /* 0x000000ffa500b20c */ /* 0x000fc80003fa5350 */
[----:B-----5:R-:W-:Y:S01]  /*2ab0*/  @!P3 FSEL R171, R120, RZ, P5 ;  /* 0x000000ff78abb208 */ /* 0x020fe20002800000 */
[----:B--2---:R-:W-:Y:S08]  /*2ac0*/  @!P3 BRA `(.L_x_13494) ;  /* 0x000000000028b947 */ /* 0x004ff00003800000 */
        /* <DEDUP_REMOVED lines=10> */
.L_x_13494:
[----:B------:R-:W-:Y:S05]  /*2b70*/  BSYNC B2 ;  /* 0x0000000000027941 */ /* 0x000fea0003800000 */
.L_x_13493:
[----:B------:R-:W-:Y:S01]  /*2b80*/  @P4 FMUL.FTZ R167, R171, R167 ;  /* 0x000000a7aba74220 */ /* 0x000fe20000410000 */
[----:B------:R-:W-:Y:S01]  /*2b90*/  @P4 LOP3.LUT P5, RZ, R9, 0xff, RZ, 0xc0, !PT ;  /* 0x000000ff09ff4812 */ /* 0x000fe200078ac0ff */
[----:B------:R-:W-:Y:S02]  /*2ba0*/  BSSY B2, `(.L_x_13495) ;  /* 0x0000010000027945 */ /* 0x000fe40003800000 */
[----:B------:R-:W-:-:S05]  /*2bb0*/  @P4 FMUL.FTZ R166, R167, R166 ;  /* 0x000000a6a7a64220 */ /* 0x000fca0000410000 */
[----:B------:R-:W-:Y:S02]  /*2bc0*/  @P4 SEL R156, R166, RZ, P5 ;  /* 0x000000ffa69c4207 */ /* 0x000fe40002800000 */
[----:B------:R-:W1:Y:S01]  /*2bd0*/  @P4 LDC.64 R166, c[0x0][0x298] ;  /* 0x0000a600ffa64b82 */ /* 0x000e620000000a00 */
[----:B------:R-:W-:-:S04]  /*2be0*/  @!P3 ISETP.NE.U32.AND P5, PT, R164, RZ, PT ;  /* 0x000000ffa400b20c */ /* 0x000fc80003fa5070 */
        /* <DEDUP_REMOVED lines=11> */
.L_x_13496:
[----:B------:R-:W-:Y:S05]  /*2ca0*/  BSYNC B2 ;  /* 0x0000000000027941 */ /* 0x000fea0003800000 */
.L_x_13495:
[----:B-1----:R-:W-:Y:S01]  /*2cb0*/  @P4 FMUL.FTZ R167, R228, R167 ;  /* 0x000000a7e4a74220 */ /* 0x002fe20000410000 */
        /* <DEDUP_REMOVED lines=17> */
.L_x_13498:
[----:B------:R-:W-:Y:S05]  /*2dd0*/  BSYNC B2 ;  /* 0x0000000000027941 */ /* 0x000fea0003800000 */
.L_x_13497:
[----:B-1----:R-:W-:Y:S01]  /*2de0*/  @P4 FMUL.FTZ R167, R221, R167 ;  /* 0x000000a7dda74220 */ /* 0x002fe20000410000 */
[----:B------:R-:W-:Y:S01]  /*2df0*/  @P4 LOP3.LUT P5, RZ, R9, 0xff0000, RZ, 0xc0, !PT ;  /* 0x00ff000009ff4812 */ /* 0x000fe200078ac0ff */
[----:B------:R-:W-:Y:S02]  /*2e00*/  BSSY B2, `(.L_x_13499) ;  /* 0x0000012000027945 */ /* 0x000fe40003800000 */
[----:B------:R-:W-:-:S05]  /*2e10*/  @P4 FMUL.FTZ R166, R167, R166 ;  /* 0x000000a6a7a64220 */ /* 0x000fca0000410000 */
[----:B------:R-:W-:Y:S02]  /*2e20*/  @P4 SEL R158, R166, RZ, P5 ;  /* 0x000000ffa69e4207 */ /* 0x000fe40002800000 */
[----:B------:R-:W1:Y:S01]  /*2e30*/  LDC.64 R166, c[0x0][0x308] ;  /* 0x0000c200ffa67b82 */ /* 0x000e620000000a00 */
[----:B------:R-:W-:-:S04]  /*2e40*/  @!P3 ISETP.NE.U32.AND P5, PT, R164, RZ, PT ;  /* 0x000000ffa400b20c */ /* 0x000fc80003fa5070 */
[----:B------:R-:W-:-:S04]  /*2e50*/  @!P3 ISETP.NE.AND.EX P5, PT, R165, RZ, PT, P5 ;  /* 0x000000ffa500b20c */ /* 0x000fc80003fa5350 */
[----:B------:R-:W-:Y:S02]  /*2e60*/  @!P3 FSEL R230, R123, RZ, P5 ;  /* 0x000000ff7be6b208 */ /* 0x000fe40002800000 */
[----:B-1----:R-:W-:-:S04]  /*2e70*/  ISETP.NE.U32.AND P5, PT, R166, RZ, PT ;  /* 0x000000ffa600720c */ /* 0x002fc80003fa5070 */
[----:B------:R-:W-:Y:S01]  /*2e80*/  ISETP.NE.AND.EX P5, PT, R167, RZ, PT, P5 ;  /* 0x000000ffa700720c */ /* 0x000fe20003fa5350 */
[----:B------:R-:W-:-:S12]  /*2e90*/  @!P3 BRA `(.L_x_13500) ;  /* 0x000000000020b947 */ /* 0x000fd80003800000 */
        /* <DEDUP_REMOVED lines=8> */
.L_x_13500:
[----:B------:R-:W-:Y:S05]  /*2f20*/  BSYNC B2 ;  /* 0x0000000000027941 */ /* 0x000fea0003800000 */
.L_x_13499:
[----:B------:R-:W-:Y:S02]  /*2f30*/  SEL R160, R171, R160, P5 ;  /* 0x000000a0aba07207 */ /* 0x000fe40002800000 */
[----:B------:R-:W-:Y:S02]  /*2f40*/  SEL R161, R228, R161, P5 ;  /* 0x000000a1e4a17207 */ /* 0x000fe40002800000 */
[----:B------:R-:W-:Y:S02]  /*2f50*/  SEL R162, R221, R162, P5 ;  /* 0x000000a2dda27207 */ /* 0x000fe40002800000 */
[----:B------:R-:W-:Y:S02]  /*2f60*/  SEL R163, R230, R163, P5 ;  /* 0x000000a3e6a37207 */ /* 0x000fe40002800000 */
[----:B------:R-:W-:-:S04]  /*2f70*/  ISETP.NE.U32.AND P5, PT, R166, RZ, PT ;  /* 0x000000ffa600720c */ /* 0x000fc80003fa5070 */
[----:B------:R-:W-:-:S13]  /*2f80*/  ISETP.NE.AND.EX P5, PT, R167, RZ, PT, P5 ;  /* 0x000000ffa700720c */ /* 0x000fda0003fa5350 */
[----:B------:R-:W1:Y:S02]  /*2f90*/  @P5 LDC.64 R164, c[0x0][0x308] ;  /* 0x0000c200ffa45b82 */ /* 0x000e640000000a00 */
[----:B-1----:R-:W-:-:S06]  /*2fa0*/  @P5 IMAD.WIDE.U32 R166, R11, 0x10, R164 ;  /* 0x000000100ba65825 */ /* 0x002fcc00078e00a4 */
[----:B------:R-:W1:Y:S01]  /*2fb0*/  @P4 LDC.64 R164, c[0x0][0x298] ;  /* 0x0000a600ffa44b82 */ /* 0x000e620000000a00 */
[----:B------:R-:W-:Y:S01]  /*2fc0*/  VIADD R11, R11, 0x20 ;  /* 0x000000200b0b7836 */ /* 0x000fe20000000000 */
[----:B------:R2:W-:Y:S01]  /*2fd0*/  @P5 STG.E.128 desc[UR4][R166.64], R160 ;  /* 0x000000a0a6005986 */ /* 0x0005e2000c101d04 */
[----:B------:R-:W-:Y:S01]  /*2fe0*/  @P4 LOP3.LUT P5, RZ, R9, 0xff000000, RZ, 0xc0, !PT ;  /* 0xff00000009ff4812 */ /* 0x000fe200078ac0ff */
[----:B-1----:R-:W-:-:S04]  /*2ff0*/  @P4 FMUL.FTZ R165, R230, R165 ;  /* 0x000000a5e6a54220 */ /* 0x002fc80000410000 */
[----:B------:R-:W-:-:S05]  /*3000*/  @P4 FMUL.FTZ R164, R165, R164 ;  /* 0x000000a4a5a44220 */ /* 0x000fca0000410000 */
[----:B------:R-:W-:Y:S02]  /*3010*/  @P4 SEL R159, R164, RZ, P5 ;  /* 0x000000ffa49f4207 */ /* 0x000fe40002800000 */
[----:B------:R-:W1:Y:S02]  /*3020*/  @P4 LDC.64 R164, c[0x0][0x2f8] ;  /* 0x0000be00ffa44b82 */ /* 0x000e640000000a00 */
[C---:B-1----:R-:W-:Y:S01]  /*3030*/  @P4 IMAD.WIDE.U32 R164, R168.reuse, 0x10, R164 ;  /* 0x00000010a8a44825 */ /* 0x042fe200078e00a4 */
[----:B------:R-:W-:-:S04]  /*3040*/  IADD3 R168, R168, 0x20, RZ ;  /* 0x00000020a8a87810 */ /* 0x000fc80007ffe0ff */
[----:B------:R2:W-:Y:S03]  /*3050*/  @P4 STG.E.128 desc[UR4][R164.64], R156 ;  /* 0x0000009ca4004986 */ /* 0x0005e6000c101d04 */
.L_x_13492:
[----:B------:R-:W-:Y:S05]  /*3060*/  BSYNC B1 ;  /* 0x0000000000017941 */ /* 0x000fea0003800000 */
.L_x_13491:
[----:B------:R-:W-:Y:S01]  /*3070*/  LOP3.LUT P5, RZ, R10, 0x4, RZ, 0xc0, !PT ;  /* 0x000000040aff7812 */ /* 0x000fe200078ac0ff */
[----:B------:R-:W-:-:S12]  /*3080*/  BSSY B1, `(.L_x_13501) ;  /* 0x000005c000017945 */ /* 0x000fd80003800000 */
[----:B------:R-:W-:Y:S05]  /*3090*/  @!P5 BRA `(.L_x_13502) ;  /* 0x000000040068d947 */ /* 0x000fea0003800000 */
[----:B--2---:R-:W1:Y:S01]  /*30a0*/  @!P3 LDC.64 R164, c[0x0][0x2c8] ;  /* 0x0000b200ffa4bb82 */ /* 0x004e620000000a00 */
[----:B0-----:R-:W-:Y:S01]  /*30b0*/  ISETP.NE.AND P5, PT, R14, RZ, PT ;  /* 0x000000ff0e00720c */ /* 0x001fe20003fa5270 */
[----:B------:R-:W-:Y:S03]  /*30c0*/  BSSY B2, `(.L_x_13503) ;  /* 0x000000f000027945 */ /* 0x000fe60003800000 */
[----:B------:R-:W-:-:S03]  /*30d0*/  FSEL R232, R170, RZ, !P5 ;  /* 0x000000ffaae87208 */ /* 0x000fc60006800000 */
[----:B------:R-:W0:Y:S01]  /*30e0*/  @P4 LDC.64 R166, c[0x0][0x298] ;  /* 0x0000a600ffa64b82 */ /* 0x000e220000000a00 */
[----:B-1----:R-:W-:-:S04]  /*30f0*/  @!P3 ISETP.NE.U32.AND P5, PT, R164, RZ, PT ;  /* 0x000000ffa400b20c */ /* 0x002fc80003fa5070 */
[----:B------:R-:W-:-:S04]  /*3100*/  @!P3 ISETP.NE.AND.EX P5, PT, R165, RZ, PT, P5 ;  /* 0x000000ffa500b20c */ /* 0x000fc80003fa5350 */
[----:B-----5:R-:W-:Y:S01]  /*3110*/  @!P3 FSEL R171, R124, RZ, P5 ;  /* 0x000000ff7cabb208 */ /* 0x020fe20002800000 */
[----:B0-----:R-:W-:Y:S08]  /*3120*/  @!P3 BRA `(.L_x_13504) ;  /* 0x000000000020b947 */ /* 0x001ff00003800000 */
        /* <DEDUP_REMOVED lines=8> */
.L_x_13504:
[----:B------:R-:W-:Y:S05]  /*31b0*/  BSYNC B2 ;  /* 0x0000000000027941 */ /* 0x000fea0003800000 */
.L_x_13503:
        /* <DEDUP_REMOVED lines=16> */
.L_x_13506:
[----:B------:R-:W-:Y:S05]  /*32c0*/  BSYNC B2 ;  /* 0x0000000000027941 */ /* 0x000fea0003800000 */
.L_x_13505:
        /* <DEDUP_REMOVED lines=16> */
.L_x_13508:
[----:B------:R-:W-:Y:S05]  /*33d0*/  BSYNC B2 ;  /* 0x0000000000027941 */ /* 0x000fea0003800000 */
.L_x_13507:
        /* <DEDUP_REMOVED lines=18> */
.L_x_13510:
[----:B------:R-:W-:Y:S05]  /*3500*/  BSYNC B2 ;  /* 0x0000000000027941 */ /* 0x000fea0003800000 */
.L_x_13509:
        /* <DEDUP_REMOVED lines=19> */
.L_x_13502:
[----:B------:R-:W-:Y:S05]  /*3640*/  BSYNC B1 ;  /* 0x0000000000017941 */ /* 0x000fea0003800000 */
.L_x_13501:
[----:B------:R-:W-:Y:S01]  /*3650*/  LOP3.LUT P5, RZ, R10, 0x2, RZ, 0xc0, !PT ;  /* 0x000000020aff7812 */ /* 0x000fe200078ac0ff */
[----:B------:R-:W-:-:S12]  /*3660*/  BSSY B1, `(.L_x_13511) ;  /* 0x000005c000017945 */ /* 0x000fd80003800000 */
[----:B------:R-:W-:Y:S05]  /*3670*/  @!P5 BRA `(.L_x_13512) ;  /* 0x000000040068d947 */ /* 0x000fea0003800000 */
[----:B-12---:R-:W1:Y:S01]  /*3680*/  @!P3 LDC.64 R164, c[0x0][0x2c8] ;  /* 0x0000b200ffa4bb82 */ /* 0x006e620000000a00 */
        /* <DEDUP_REMOVED lines=16> */
.L_x_13514:
[----:B------:R-:W-:Y:S05]  /*3790*/  BSYNC B2 ;  /* 0x0000000000027941 */ /* 0x000fea0003800000 */
.L_x_13513:
        /* <DEDUP_REMOVED lines=16> */
.L_x_13516:
[----:B------:R-:W-:Y:S05]  /*38a0*/  BSYNC B2 ;  /* 0x0000000000027941 */ /* 0x000fea0003800000 */
.L_x_13515:
        /* <DEDUP_REMOVED lines=16> */
.L_x_13518:
[----:B------:R-:W-:Y:S05]  /*39b0*/  BSYNC B2 ;  /* 0x0000000000027941 */ /* 0x000fea0003800000 */
.L_x_13517:
        /* <DEDUP_REMOVED lines=18> */
.L_x_13520:
[----:B------:R-:W-:Y:S05]  /*3ae0*/  BSYNC B2 ;  /* 0x0000000000027941 */ /* 0x000fea0003800000 */
.L_x_13519:
        /* <DEDUP_REMOVED lines=16> */
[----:B0-----:R-:W-:-:S04]  /*3bf0*/  @P4 IMAD.WIDE.U32 R164, R168, 0x10, R164 ;  /* 0x00000010a8a44825 */ /* 0x001fc800078e00a4 */
[----:B------:R-:W-:Y:S01]  /*3c00*/  VIADD R168, R168, 0x20 ;  /* 0x00000020a8a87836 */ /* 0x000fe20000000000 */
[----:B------:R3:W-:Y:S06]  /*3c10*/  @P4 STG.E.128 desc[UR4][R164.64], R156 ;  /* 0x0000009ca4004986 */ /* 0x0007ec000c101d04 */
.L_x_13512:
[----:B------:R-:W-:Y:S05]  /*3c20*/  BSYNC B1 ;  /* 0x0000000000017941 */ /* 0x000fea0003800000 */
.L_x_13511:
[----:B------:R-:W-:Y:S01]  /*3c30*/  LOP3.LUT P5, RZ, R10, 0x1, RZ, 0xc0, !PT ;  /* 0x000000010aff7812 */ /* 0x000fe200078ac0ff */
[----:B------:R-:W-:-:S12]  /*3c40*/  BSSY B1, `(.L_x_13521) ;  /* 0x000005c000017945 */ /* 0x000fd80003800000 */
[----:B------:R-:W-:Y:S05]  /*3c50*/  @!P5 BRA `(.L_x_13522) ;  /* 0x000000040068d947 */ /* 0x000fea0003800000 */
[----:B-123--:R-:W1:Y:S01]  /*3c60*/  @!P3 LDC.64 R164, c[0x0][0x2c8] ;  /* 0x0000b200ffa4bb82 */ /* 0x00ee620000000a00 */
        /* <DEDUP_REMOVED lines=16> */
.L_x_13524:
[----:B------:R-:W-:Y:S05]  /*3d70*/  BSYNC B2 ;  /* 0x0000000000027941 */ /* 0x000fea0003800000 */
.L_x_13523:
        /* <DEDUP_REMOVED lines=16> */
.L_x_13526:
[----:B------:R-:W-:Y:S05]  /*3e80*/  BSYNC B2 ;  /* 0x0000000000027941 */ /* 0x000fea0003800000 */
.L_x_13525:
        /* <DEDUP_REMOVED lines=16> */
.L_x_13528:
[----:B------:R-:W-:Y:S05]  /*3f90*/  BSYNC B2 ;  /* 0x0000000000027941 */ /* 0x000fea0003800000 */
.L_x_13527:
        /* <DEDUP_REMOVED lines=18> */
.L_x_13530:
[----:B------:R-:W-:Y:S05]  /*40c0*/  BSYNC B2 ;  /* 0x0000000000027941 */ /* 0x000fea0003800000 */
.L_x_13529:
        /* <DEDUP_REMOVED lines=19> */
.L_x_13522:
[----:B------:R-:W-:Y:S05]  /*4200*/  BSYNC B1 ;  /* 0x0000000000017941 */ /* 0x000fea0003800000 */
.L_x_13521:
[----:B------:R-:W-:Y:S04]  /*4210*/  BSSY B1, `(.L_x_13531) ;  /* 0x000005c000017945 */ /* 0x000fe80003800000 */
[----:B------:R-:W-:Y:S05]  /*4220*/  @!P0 BRA `(.L_x_13532) ;  /* 0x0000000400688947 */ /* 0x000fea0003800000 */
[----:B-1234-:R-:W1:Y:S01]  /*4230*/  @!P3 LDC.64 R164, c[0x0][0x2c8] ;  /* 0x0000b200ffa4bb82 */ /* 0x01ee620000000a00 */
        /* <DEDUP_REMOVED lines=16> */
.L_x_13534:
[----:B------:R-:W-:Y:S05]  /*4340*/  BSYNC B2 ;  /* 0x0000000000027941 */ /* 0x000fea0003800000 */
.L_x_13533:
        /* <DEDUP_REMOVED lines=16> */
.L_x_13536:
[----:B------:R-:W-:Y:S05]  /*4450*/  BSYNC B2 ;  /* 0x0000000000027941 */ /* 0x000fea0003800000 */
.L_x_13535:
        /* <DEDUP_REMOVED lines=16> */
.L_x_13538:
[----:B------:R-:W-:Y:S05]  /*4560*/  BSYNC B2 ;  /* 0x0000000000027941 */ /* 0x000fea0003800000 */
.L_x_13537:
        /* <DEDUP_REMOVED lines=18> */
.L_x_13540:
[----:B------:R-:W-:Y:S05]  /*4690*/  BSYNC B2 ;  /* 0x0000000000027941 */ /* 0x000fea0003800000 */
.L_x_13539:
        /* <DEDUP_REMOVED lines=19> */
.L_x_13532:
[----:B------:R-:W-:Y:S05]  /*47d0*/  BSYNC B1 ;  /* 0x0000000000017941 */ /* 0x000fea0003800000 */
.L_x_13531:
        /* <DEDUP_REMOVED lines=19> */
.L_x_13544:
[----:B------:R-:W-:Y:S05]  /*4910*/  BSYNC B2 ;  /* 0x0000000000027941 */ /* 0x000fea0003800000 */
.L_x_13543:
        /* <DEDUP_REMOVED lines=16> */
.L_x_13546:
[----:B------:R-:W-:Y:S05]  /*4a20*/  BSYNC B2 ;  /* 0x0000000000027941 */ /* 0x000fea0003800000 */
.L_x_13545:
        /* <DEDUP_REMOVED lines=16> */
.L_x_13548:
[----:B------:R-:W-:Y:S05]  /*4b30*/  BSYNC B2 ;  /* 0x0000000000027941 */ /* 0x000fea0003800000 */
.L_x_13547:
        /* <DEDUP_REMOVED lines=18> */
.L_x_13550:
[----:B------:R-:W-:Y:S05]  /*4c60*/  BSYNC B2 ;  /* 0x0000000000027941 */ /* 0x000fea0003800000 */
.L_x_13549:
        /* <DEDUP_REMOVED lines=19> */
.L_x_13542:
[----:B------:R-:W-:Y:S05]  /*4da0*/  BSYNC B1 ;  /* 0x0000000000017941 */ /* 0x000fea0003800000 */
.L_x_13541:
        /* <DEDUP_REMOVED lines=19> */
.L_x_13554:
[----:B------:R-:W-:Y:S05]  /*4ee0*/  BSYNC B2 ;  /* 0x0000000000027941 */ /* 0x000fea0003800000 */
.L_x_13553:
        /* <DEDUP_REMOVED lines=16> */
.L_x_13556:
[----:B------:R-:W-:Y:S05]  /*4ff0*/  BSYNC B2 ;  /* 0x0000000000027941 */ /* 0x000fea0003800000 */
.L_x_13555:
        /* <DEDUP_REMOVED lines=16> */
.L_x_13558:
[----:B------:R-:W-:Y:S05]  /*5100*/  BSYNC B2 ;  /* 0x0000000000027941 */ /* 0x000fea0003800000 */
.L_x_13557:
        /* <DEDUP_REMOVED lines=18> */
.L_x_13560:
[----:B------:R-:W-:Y:S05]  /*5230*/  BSYNC B2 ;  /* 0x0000000000027941 */ /* 0x000fea0003800000 */
.L_x_13559:
        /* <DEDUP_REMOVED lines=19> */
.L_x_13552:
[----:B------:R-:W-:Y:S05]  /*5370*/  BSYNC B1 ;  /* 0x0000000000017941 */ /* 0x000fea0003800000 */
.L_x_13551:
        /* <DEDUP_REMOVED lines=20> */
.L_x_13564:
[----:B------:R-:W-:Y:S05]  /*54c0*/  BSYNC B2 ;  /* 0x0000000000027941 */ /* 0x000fea0003800000 */
.L_x_13563:
        /* <DEDUP_REMOVED lines=16> */
.L_x_13566:
[----:B------:R-:W-:Y:S05]  /*55d0*/  BSYNC B2 ;  /* 0x0000000000027941 */ /* 0x000fea0003800000 */
.L_x_13565:
        /* <DEDUP_REMOVED lines=16> */
.L_x_13568:
[----:B------:R-:W-:Y:S05]  /*56e0*/  BSYNC B2 ;  /* 0x0000000000027941 */ /* 0x000fea0003800000 */
.L_x_13567:
        /* <DEDUP_REMOVED lines=18> */
.L_x_13570:
[----:B------:R-:W-:Y:S05]  /*5810*/  BSYNC B2 ;  /* 0x0000000000027941 */ /* 0x000fea0003800000 */
.L_x_13569:
        /* <DEDUP_REMOVED lines=17> */
.L_x_13562:
[----:B------:R-:W-:Y:S05]  /*5930*/  BSYNC B1 ;  /* 0x0000000000017941 */ /* 0x000fea0003800000 */
.L_x_13561:
[----:B01234-:R-:W0:Y:S02]  /*5940*/  LDC.64 R164, c[0x0][0x210] ;  /* 0x00008400ffa47b82 */ /* 0x01fe240000000a00 */
[----:B0-----:R-:W-:-:S05]  /*5950*/  IMAD R13, R164, 0x4, R13 ;  /* 0x00000004a40d7824 */ /* 0x001fca00078e020d */
[----:B------:R-:W-:-:S13]  /*5960*/  ISETP.GE.AND P3, PT, R13, R165, PT ;  /* 0x000000a50d00720c */ /* 0x000fda0003f66270 */
[----:B------:R-:W-:Y:S05]  /*5970*/  @!P3 BRA `(.L_x_13571) ;  /* 0xffffffac0050b947 */ /* 0x000fea000383ffff */
.L_x_13458:
[----:B------:R-:W-:Y:S05]  /*5980*/  BSYNC B0 ;  /* 0x0000000000007941 */ /* 0x000fea0003800000 */
.L_x_13457:
[----:B-----5:R-:W0:Y:S01]  /*5990*/  S2R R49, SR_TID.X ;  /* 0x0000000000317919 */ /* 0x020e220000002100 */
[----:B------:R-:W-:Y:S01]  /*59a0*/  MOV R0, 0x400 ;  /* 0x0000040000007802 */ /* 0x000fe20000000f00 */
[----:B------:R-:W-:Y:S05]  /*59b0*/  WARPSYNC.ALL ;  /* 0x0000000000007948 */ /* 0x000fea0003800000 */
[----:B------:R-:W1:Y:S01]  /*59c0*/  S2R R3, SR_CgaCtaId ;  /* 0x0000000000037919 */ /* 0x000e620000008800 */
[----:B------:R-:W-:Y:S01]  /*59d0*/  ULDC.64 UR10, c[0x0][0x2d8] ;  /* 0x0000b600000a7ab9 */ /* 0x000fe20000000a00 */
[----:B------:R-:W-:Y:S01]  /*59e0*/  ULDC.64 UR12, c[0x0][0x2d0] ;  /* 0x0000b400000c7ab9 */ /* 0x000fe20000000a00 */
[----:B------:R-:W2:Y:S01]  /*59f0*/  S2R R47, SR_CTAID.X ;  /* 0x00000000002f7919 */ /* 0x000ea20000002500 */
[----:B0-----:R-:W-:-:S02]  /*5a00*/  SHF.R.U32.HI R2, RZ, 0x5, R49 ;  /* 0x00000005ff027819 */ /* 0x001fc40000011631 */
[----:B------:R-:W-:Y:S02]  /*5a10*/  IADD3 R38, R16, 0x7f, -R49 ;  /* 0x0000007f10267810 */ /* 0x000fe40007ffe831 */
[----:B------:R-:W-:Y:S02]  /*5a20*/  PRMT R15, R2, 0x2104, R15 ;  /* 0x00002104020f7816 */ /* 0x000fe4000000000f */
[C---:B------:R-:W-:Y:S02]  /*5a30*/  LOP3.LUT P5, RZ, R38.reuse, 0xffffff80, RZ, 0xc0, !PT ;  /* 0xffffff8026ff7812 */ /* 0x040fe400078ac0ff */
[----:B-1----:R-:W-:Y:S02]  /*5a40*/  LEA R0, R3, R0, 0x18 ;  /* 0x0000000003007211 */ /* 0x002fe400078ec0ff */
[----:B------:R-:W-:Y:S01]  /*5a50*/  ISETP.GE.U32.AND P4, PT, R38, 0x180, PT ;  /* 0x000001802600780c */ /* 0x000fe20003f86070 */
[----:B--2---:R-:W-:Y:S01]  /*5a60*/  IMAD R40, R47, R16, RZ ;  /* 0x000000102f287224 */ /* 0x004fe200078e02ff */
[----:B------:R-:W-:-:S02]  /*5a70*/  LEA R15, R15, R0, 0x4 ;  /* 0x000000000f0f7211 */ /* 0x000fc400078e20ff */
[----:B------:R-:W-:Y:S02]  /*5a80*/  LEA R0, R49, R0, 0x2 ;  /* 0x0000000031007211 */ /* 0x000fe400078e10ff */
[----:B------:R-:W-:Y:S01]  /*5a90*/  IADD3 R40, P0, R40, R49, RZ ;  /* 0x0000003128287210 */ /* 0x000fe20007f1e0ff */
[----:B------:R-:W-:Y:S01]  /*5aa0*/  STS.128 [R15], R88 ;  /* 0x000000580f007388 */ /* 0x000fe20000000c00 */
[C---:B------:R-:W-:Y:S02]  /*5ab0*/  ISETP.GE.U32.AND P3, PT, R38.reuse, 0x200, PT ;  /* 0x000002002600780c */ /* 0x040fe40003f66070 */
[----:B------:R-:W-:Y:S01]  /*5ac0*/  IADD3.X R47, RZ, RZ, RZ, P0, !PT ;  /* 0x000000ffff2f7210 */ /* 0x000fe200007fe4ff */
[----:B------:R-:W-:Y:S01]  /*5ad0*/  STS.128 [R15+0x200], R92 ;  /* 0x0002005c0f007388 */ /* 0x000fe20000000c00 */
[----:B------:R-:W-:Y:S02]  /*5ae0*/  ISETP.GE.U32.AND P2, PT, R38, 0x280, PT ;  /* 0x000002802600780c */ /* 0x000fe40003f46070 */
[C---:B------:R-:W-:Y:S01]  /*5af0*/  SHF.L.U64.HI R47, R40.reuse, 0x2, R47 ;  /* 0x00000002282f7819 */ /* 0x040fe2000001022f */
[----:B------:R-:W-:Y:S01]  /*5b00*/  STS.128 [R15+0x400], R96 ;  /* 0x000400600f007388 */ /* 0x000fe20000000c00 */
[----:B------:R-:W-:-:S03]  /*5b10*/  IMAD.SHL.U32 R40, R40, 0x4, RZ ;  /* 0x0000000428287824 */ /* 0x000fc600078e00ff */
[----:B------:R-:W-:Y:S02]  /*5b20*/  STS.128 [R15+0x600], R100 ;  /* 0x000600640f007388 */ /* 0x000fe40000000c00 */
[C---:B------:R-:W-:Y:S02]  /*5b30*/  IADD3 R42, P0, R40.reuse, UR10, RZ ;  /* 0x0000000a282a7c10 */ /* 0x040fe4000ff1e0ff */
[----:B------:R-:W-:Y:S01]  /*5b40*/  STS.128 [R15+0x800], R104 ;  /* 0x000800680f007388 */ /* 0x000fe20000000c00 */
[----:B------:R-:W-:Y:S02]  /*5b50*/  IADD3 R40, P1, R40, UR12, RZ ;  /* 0x0000000c28287c10 */ /* 0x000fe4000ff3e0ff */
[C---:B------:R-:W-:Y:S01]  /*5b60*/  IADD3.X R49, R47.reuse, UR11, RZ, P0, !PT ;  /* 0x0000000b2f317c10 */ /* 0x040fe200087fe4ff */
[----:B------:R-:W-:Y:S01]  /*5b70*/  STS.128 [R15+0xa00], R108 ;  /* 0x000a006c0f007388 */ /* 0x000fe20000000c00 */
[----:B------:R-:W-:Y:S02]  /*5b80*/  ISETP.GE.U32.AND P0, PT, R38, 0x100, PT ;  /* 0x000001002600780c */ /* 0x000fe40003f06070 */
[----:B------:R-:W-:Y:S01]  /*5b90*/  IADD3.X R47, R47, UR13, RZ, P1, !PT ;  /* 0x0000000d2f2f7c10 */ /* 0x000fe20008ffe4ff */
        /* <DEDUP_REMOVED lines=17> */
[----:B------:R-:W-:Y:S02]  /*5cb0*/  @P5 MOV R3, R49 ;  /* 0x0000003100035202 */ /* 0x000fe40000000f00 */
        /* <DEDUP_REMOVED lines=85> */
[----:B------:R-:W2:Y:S01]  /*6210*/  LDS R14, [R0+0x800] ;  /* 0x00080000000e7984 */ /* 0x000ea20000000800 */
[----:B------:R-:W-:-:S03]  /*6220*/  FADD.FTZ R15, R15, R36 ;  /* 0x000000240f0f7221 */ /* 0x000fc60000010000 */
[----:B------:R-:W3:Y:S01]  /*6230*/  LDS R17, [R0+0x1800] ;  /* 0x0018000000117984 */ /* 0x000ee20000000800 */
[----:B------:R-:W-:Y:S01]  /*6240*/  FADD.FTZ R16, RZ, R16 ;  /* 0x00000010ff107221 */ /* 0x000fe20000010000 */
[----:B-1----:R-:W-:Y:S01]  /*6250*/  @P5 MOV R2, R40 ;  /* 0x0000002800025202 */ /* 0x002fe20000000f00 */
[----:B------:R-:W-:Y:S01]  /*6260*/  @P5 IMAD.MOV.U32 R3, RZ, RZ, R47 ;  /* 0x000000ffff035224 */ /* 0x000fe200078e002f */
[----:B------:R-:W-:Y:S01]  /*6270*/  @P5 IADD3 R40, P6, R40, 0x200, RZ ;  /* 0x0000020028285810 */ /* 0x000fe20007fde0ff */
[----:B------:R-:W1:Y:S01]  /*6280*/  LDS R21, [R0+0x2800] ;  /* 0x0028000000157984 */ /* 0x000e620000000800 */
[----:B------:R-:W-:Y:S02]  /*6290*/  FADD.FTZ R13, RZ, R13 ;  /* 0x0000000dff0d7221 */ /* 0x000fe40000010000 */
[----:B------:R-:W-:Y:S01]  /*62a0*/  @P5 IADD3.X R47, RZ, R47, RZ, P6, !PT ;  /* 0x0000002fff2f5210 */ /* 0x000fe200037fe4ff */
[----:B------:R4:W-:Y:S01]  /*62b0*/  @P5 STG.E desc[UR4][R2.64], R31 ;  /* 0x0000001f02005986 */ /* 0x0009e2000c101904 */
[----:B------:R-:W-:Y:S01]  /*62c0*/  @P0 MOV R4, R40 ;  /* 0x0000002800040202 */ /* 0x000fe20000000f00 */
[----:B------:R-:W-:Y:S01]  /*62d0*/  FADD.FTZ R13, R13, R18 ;  /* 0x000000120d0d7221 */ /* 0x000fe20000010000 */
[----:B------:R-:W-:Y:S01]  /*62e0*/  @P0 MOV R5, R47 ;  /* 0x0000002f00050202 */ /* 0x000fe20000000f00 */
[----:B------:R-:W1:Y:S01]  /*62f0*/  LDS R31, [R0+0x1400] ;  /* 0x00140000001f7984 */ /* 0x000e620000000800 */
[----:B------:R-:W-:Y:S01]  /*6300*/  ISETP.GE.U32.AND P5, PT, R38, 0x380, PT ;  /* 0x000003802600780c */ /* 0x000fe20003fa6070 */
[----:B0-----:R-:W-:-:S02]  /*6310*/  FADD.FTZ R13, R13, R20 ;  /* 0x000000140d0d7221 */ /* 0x001fc40000010000 */
[----:B------:R-:W0:Y:S01]  /*6320*/  LDS R27, [R0+0x3800] ;  /* 0x00380000001b7984 */ /* 0x000e220000000800 */
[----:B----4-:R-:W-:Y:S01]  /*6330*/  @P0 MOV R2, R42 ;  /* 0x0000002a00020202 */ /* 0x010fe20000000f00 */
[----:B------:R-:W-:Y:S01]  /*6340*/  @P0 IMAD.MOV.U32 R3, RZ, RZ, R49 ;  /* 0x000000ffff030224 */ /* 0x000fe200078e0031 */
[----:B------:R-:W-:Y:S01]  /*6350*/  @P0 IADD3 R42, P6, R42, 0x200, RZ ;  /* 0x000002002a2a0810 */ /* 0x000fe20007fde0ff */
[----:B------:R-:W4:Y:S03]  /*6360*/  LDS R6, [R0+0xa00] ;  /* 0x000a000000067984 */ /* 0x000f260000000800 */
[----:B------:R-:W-:Y:S01]  /*6370*/  @P0 IADD3.X R49, RZ, R49, RZ, P6, !PT ;  /* 0x00000031ff310210 */ /* 0x000fe200037fe4ff */
[----:B------:R-:W4:Y:S01]  /*6380*/  LDS R8, [R0+0xc00] ;  /* 0x000c000000087984 */ /* 0x000f220000000800 */
[----:B------:R-:W-:-:S03]  /*6390*/  @P0 IADD3 R40, P6, R40, 0x200, RZ ;  /* 0x0000020028280810 */ /* 0x000fc60007fde0ff */
[----:B------:R-:W-:Y:S02]  /*63a0*/  LDS R23, [R0+0x2a00] ;  /* 0x002a000000177984 */ /* 0x000fe40000000800 */
[----:B------:R-:W-:Y:S01]  /*63b0*/  @P0 IMAD.X R47, RZ, RZ, R47, P6 ;  /* 0x000000ffff2f0224 */ /* 0x000fe200030e062f */
[----:B------:R-:W-:Y:S01]  /*63c0*/  ISETP.GE.U32.AND P6, PT, R38, 0x400, PT ;  /* 0x000004002600780c */ /* 0x000fe20003fc6070 */
[----:B------:R-:W-:Y:S01]  /*63d0*/  LDS R29, [R0+0x3a00] ;  /* 0x003a0000001d7984 */ /* 0x000fe20000000800 */
[----:B--2---:R-:W-:-:S03]  /*63e0*/  FADD.FTZ R14, RZ, R14 ;  /* 0x0000000eff0e7221 */ /* 0x004fc60000010000 */
[----:B------:R-:W2:Y:S01]  /*63f0*/  LDS R38, [R0+0x3200] ;  /* 0x0032000000267984 */ /* 0x000ea20000000800 */
[----:B---3--:R-:W-:-:S03]  /*6400*/  FADD.FTZ R14, R14, R17 ;  /* 0x000000110e0e7221 */ /* 0x008fc60000010000 */
[----:B------:R-:W-:Y:S01]  /*6410*/  LDS R25, [R0+0x2c00] ;  /* 0x002c000000197984 */ /* 0x000fe20000000800 */
[----:B-1----:R-:W-:-:S03]  /*6420*/  FADD.FTZ R14, R14, R21 ;  /* 0x000000150e0e7221 */ /* 0x002fc60000010000 */
[----:B------:R-:W1:Y:S04]  /*6430*/  LDS R10, [R0+0xe00] ;  /* 0x000e0000000a7984 */ /* 0x000e680000000800 */
[----:B------:R-:W-:Y:S01]  /*6440*/  LDS R17, [R0+0x2e00] ;  /* 0x002e000000117984 */ /* 0x000fe20000000800 */
[----:B------:R-:W-:-:S03]  /*6450*/  FADD.FTZ R16, R16, R31 ;  /* 0x0000001f10107221 */ /* 0x000fc60000010000 */
[----:B------:R-:W-:Y:S01]  /*6460*/  LDS R31, [R0+0x3c00] ;  /* 0x003c0000001f7984 */ /* 0x000fe20000000800 */
[----:B------:R-:W-:Y:S01]  /*6470*/  FADD.FTZ R16, R16, R41 ;  /* 0x0000002910107221 */ /* 0x000fe20000010000 */
[----:B0-----:R-:W-:Y:S02]  /*6480*/  FADD.FTZ R27, R14, R27 ;  /* 0x0000001b0e1b7221 */ /* 0x001fe40000010000 */
[----:B------:R-:W-:Y:S01]  /*6490*/  LDS R21, [R0+0x3e00] ;  /* 0x003e000000157984 */ /* 0x000fe20000000800 */
[----:B------:R-:W-:Y:S01]  /*64a0*/  FADD.FTZ R43, R16, R43 ;  /* 0x0000002b102b7221 */ /* 0x000fe20000010000 */
[----:B----4-:R-:W-:Y:S01]  /*64b0*/  FADD.FTZ R6, RZ, R6 ;  /* 0x00000006ff067221 */ /* 0x010fe20000010000 */
[----:B------:R-:W-:Y:S01]  /*64c0*/  FADD.FTZ R8, RZ, R8 ;  /* 0x00000008ff087221 */ /* 0x000fe20000010000 */
[----:B--2---:R-:W-:Y:S02]  /*64d0*/  FADD.FTZ R19, R15, R38 ;  /* 0x000000260f137221 */ /* 0x004fe40000010000 */
[----:B------:R-:W0:Y:S04]  /*64e0*/  LDS R15, [R0+0x1a00] ;  /* 0x001a0000000f7984 */ /* 0x000e280000000800 */
[----:B------:R2:W-:Y:S01]  /*64f0*/  @P0 STG.E desc[UR4][R2.64], R19 ;  /* 0x0000001302000986 */ /* 0x0005e2000c101904 */
[----:B-1----:R-:W-:-:S03]  /*6500*/  FADD.FTZ R10, RZ, R10 ;  /* 0x0000000aff0a7221 */ /* 0x002fc60000010000 */
[----:B------:R-:W1:Y:S04]  /*6510*/  LDS R19, [R0+0x1c00] ;  /* 0x001c000000137984 */ /* 0x000e680000000800 */
[----:B------:R3:W-:Y:S01]  /*6520*/  @P0 STG.E desc[UR4][R4.64], R33 ;  /* 0x0000002104000986 */ /* 0x0007e2000c101904 */
[----:B--2---:R-:W-:Y:S02]  /*6530*/  @P4 MOV R2, R42 ;  /* 0x0000002a00024202 */ /* 0x004fe40000000f00 */
[----:B------:R-:W-:Y:S02]  /*6540*/  @P4 MOV R3, R49 ;  /* 0x0000003100034202 */ /* 0x000fe40000000f00 */
[----:B------:R-:W-:-:S03]  /*6550*/  @P4 IADD3 R42, P0, R42, 0x200, RZ ;  /* 0x000002002a2a4810 */ /* 0x000fc60007f1e0ff */
[----:B------:R2:W-:Y:S01]  /*6560*/  @P4 STG.E desc[UR4][R2.64], R43 ;  /* 0x0000002b02004986 */ /* 0x0005e2000c101904 */
[----:B---3--:R-:W-:Y:S01]  /*6570*/  FADD.FTZ R5, R13, R22 ;  /* 0x000000160d057221 */ /* 0x008fe20000010000 */
[----:B------:R-:W-:Y:S02]  /*6580*/  @P4 IMAD.X R49, RZ, RZ, R49, P0 ;  /* 0x000000ffff314224 */ /* 0x000fe400000e0631 */
[----:B------:R-:W3:Y:S01]  /*6590*/  LDS R13, [R0+0x1e00] ;  /* 0x001e0000000d7984 */ /* 0x000ee20000000800 */
[----:B--2---:R-:W-:Y:S02]  /*65a0*/  @P4 MOV R2, R40 ;  /* 0x0000002800024202 */ /* 0x004fe40000000f00 */
[----:B------:R-:W-:Y:S02]  /*65b0*/  @P4 MOV R3, R47 ;  /* 0x0000002f00034202 */ /* 0x000fe40000000f00 */
[----:B------:R-:W-:Y:S01]  /*65c0*/  @P4 IADD3 R40, P0, R40, 0x200, RZ ;  /* 0x0000020028284810 */ /* 0x000fe20007f1e0ff */
[----:B0-----:R-:W-:-:S02]  /*65d0*/  FADD.FTZ R6, R6, R15 ;  /* 0x0000000f06067221 */ /* 0x001fc40000010000 */
[----:B------:R0:W-:Y:S01]  /*65e0*/  @P4 STG.E desc[UR4][R2.64], R7 ;  /* 0x0000000702004986 */ /* 0x0001e2000c101904 */
[----:B------:R-:W-:Y:S01]  /*65f0*/  @P4 IADD3.X R47, RZ, R47, RZ, P0, !PT ;  /* 0x0000002fff2f4210 */ /* 0x000fe200007fe4ff */
[----:B------:R-:W-:Y:S01]  /*6600*/  FADD.FTZ R6, R6, R23 ;  /* 0x0000001706067221 */ /* 0x000fe20000010000 */
[----:B-1----:R-:W-:-:S03]  /*6610*/  FADD.FTZ R8, R8, R19 ;  /* 0x0000001308087221 */ /* 0x002fc60000010000 */
[----:B------:R-:W-:Y:S01]  /*6620*/  FADD.FTZ R29, R6, R29 ;  /* 0x0000001d061d7221 */ /* 0x000fe20000010000 */
[----:B------:R-:W-:Y:S01]  /*6630*/  FADD.FTZ R8, R8, R25 ;  /* 0x0000001908087221 */ /* 0x000fe20000010000 */
[----:B0-----:R-:W-:Y:S02]  /*6640*/  @P3 MOV R2, R42 ;  /* 0x0000002a00023202 */ /* 0x001fe40000000f00 */
[----:B------:R-:W-:Y:S01]  /*6650*/  @P3 MOV R3, R49 ;  /* 0x0000003100033202 */ /* 0x000fe20000000f00 */
[----:B------:R-:W-:Y:S01]  /*6660*/  FADD.FTZ R31, R8, R31 ;  /* 0x0000001f081f7221 */ /* 0x000fe20000010000 */
[----:B------:R-:W-:-:S03]  /*6670*/  @P3 IADD3 R42, P0, R42, 0x200, RZ ;  /* 0x000002002a2a3810 */ /* 0x000fc60007f1e0ff */
[----:B------:R0:W-:Y:S01]  /*6680*/  @P3 STG.E desc[UR4][R2.64], R5 ;  /* 0x0000000502003986 */ /* 0x0001e2000c101904 */
[----:B------:R-:W-:Y:S01]  /*6690*/  @P3 IADD3.X R49, RZ, R49, RZ, P0, !PT ;  /* 0x00000031ff313210 */ /* 0x000fe200007fe4ff */
[----:B---3--:R-:W-:-:S04]  /*66a0*/  FADD.FTZ R10, R10, R13 ;  /* 0x0000000d0a0a7221 */ /* 0x008fc80000010000 */
[----:B------:R-:W-:Y:S01]  /*66b0*/  FADD.FTZ R10, R10, R17 ;  /* 0x000000110a0a7221 */ /* 0x000fe20000010000 */
[----:B0-----:R-:W-:Y:S01]  /*66c0*/  @P3 MOV R2, R40 ;  /* 0x0000002800023202 */ /* 0x001fe20000000f00 */
[----:B------:R-:W-:Y:S01]  /*66d0*/  @P3 IMAD.MOV.U32 R3, RZ, RZ, R47 ;  /* 0x000000ffff033224 */ /* 0x000fe200078e002f */
[----:B------:R-:W-:Y:S01]  /*66e0*/  @P3 IADD3 R40, P4, R40, 0x200, RZ ;  /* 0x0000020028283810 */ /* 0x000fe20007f9e0ff */
[----:B------:R-:W-:-:S03]  /*66f0*/  FADD.FTZ R21, R10, R21 ;  /* 0x000000150a157221 */ /* 0x000fc60000010000 */
        /* <DEDUP_REMOVED lines=40> */
.L_x_13490:
[----:B------:R-:W-:Y:S01]  /*6980*/  HFMA2.MMA R227, -RZ, RZ, 0, 5.9604644775390625e-08 ;  /* 0x00000001ffe37435 */ /* 0x000fe200000001ff */
[----:B------:R-:W-:Y:S01]  /*6990*/  BSSY B1, `(.L_x_13572) ;  /* 0x0000007000017945 */ /* 0x000fe20003800000 */
[----:B------:R-:W-:Y:S01]  /*69a0*/  IMAD.MOV.U32 R230, RZ, RZ, R229 ;  /* 0x000000ffffe67224 */ /* 0x000fe200078e00e5 */
[----:B--2---:R-:W-:Y:S02]  /*69b0*/  MOV R232, 0x1f ;  /* 0x0000001f00e87802 */ /* 0x004fe40000000f00 */
[----:B------:R-:W-:-:S07]  /*69c0*/  MOV R223, 0xffffffff ;  /* 0xffffffff00df7802 */ /* 0x000fce0000000f00 */
[----:B0--345:R-:W-:Y:S05]  /*69d0*/  WARPSYNC.COLLECTIVE R223, `(.L_x_13573) ;  /* 0x00000000df087348 */ /* 0x039fea0003c00000 */
[----:B------:R1:W2:Y:S02]  /*69e0*/  SHFL.BFLY P5, R225, R230, R227, R232 ;  /* 0x0c0000e3e6e17389 */ /* 0x0002a400000a00e8 */
[----:B012345:R-:W-:Y:S01]  /*69f0*/  ENDCOLLECTIVE ;  /* 0x000000000000791b */ /* 0x03ffe20003800000 */
.L_x_13573:
[----:B------:R-:W-:Y:S05]  /*6a00*/  BSYNC B1 ;  /* 0x0000000000017941 */ /* 0x000fea0003800000 */
.L_x_13572:
        /* <DEDUP_REMOVED lines=8> */
.L_x_13574:
[----:B------:R-:W-:Y:S01]  /*6a90*/  FADD.FTZ R164, R164, R229 ;  /* 0x000000e5a4a47221 */ /* 0x000fe20000010000 */
[----:B------:R-:W-:-:S03]  /*6aa0*/  HFMA2.MMA R227, -RZ, RZ, 0, 1.1920928955078125e-07 ;  /* 0x00000002ffe37435 */ /* 0x000fc600000001ff */
[----:B------:R-:W-:Y:S01]  /*6ab0*/  IMAD.MOV.U32 R230, RZ, RZ, R164 ;  /* 0x000000ffffe67224 */ /* 0x000fe200078e00a4 */
[----:B------:R-:W-:-:S07]  /*6ac0*/  MOV R165, R225 ;  /* 0x000000e100a57202 */ /* 0x000fce0000000f00 */
[----:B------:R-:W-:Y:S05]  /*6ad0*/  WARPSYNC.COLLECTIVE R223, `(.L_x_13575) ;  /* 0x00000000df087348 */ /* 0x000fea0003c00000 */
[----:B------:R0:W1:Y:S02]  /*6ae0*/  SHFL.BFLY P5, R225, R230, R227, R232 ;  /* 0x0c0000e3e6e17389 */ /* 0x00006400000a00e8 */
[----:B01----:R-:W-:Y:S01]  /*6af0*/  ENDCOLLECTIVE ;  /* 0x000000000000791b */ /* 0x003fe20003800000 */
.L_x_13575:
[----:B------:R-:W-:-:S05]  /*6b00*/  FADD.FTZ R165, R165, R228 ;  /* 0x000000e4a5a57221 */ /* 0x000fca0000010000 */
[----:B------:R-:W-:Y:S02]  /*6b10*/  MOV R230, R165 ;  /* 0x000000a500e67202 */ /* 0x000fe40000000f00 */
[----:B------:R-:W-:-:S07]  /*6b20*/  MOV R167, R225 ;  /* 0x000000e100a77202 */ /* 0x000fce0000000f00 */
[----:B------:R-:W-:Y:S05]  /*6b30*/  WARPSYNC.COLLECTIVE R223, `(.L_x_13576) ;  /* 0x00000000df087348 */ /* 0x000fea0003c00000 */
[----:B------:R0:W1:Y:S02]  /*6b40*/  SHFL.BFLY P5, R225, R230, R227, R232 ;  /* 0x0c0000e3e6e17389 */ /* 0x00006400000a00e8 */
[----:B01----:R-:W-:Y:S01]  /*6b50*/  ENDCOLLECTIVE ;  /* 0x000000000000791b */ /* 0x003fe20003800000 */
.L_x_13576:
[----:B------:R-:W-:Y:S01]  /*6b60*/  FADD.FTZ R167, R164, R167 ;  /* 0x000000a7a4a77221 */ /* 0x000fe20000010000 */
[----:B------:R-:W-:-:S03]  /*6b70*/  HFMA2.MMA R227, -RZ, RZ, 0, 2.384185791015625e-07 ;  /* 0x00000004ffe37435 */ /* 0x000fc600000001ff */
[----:B------:R-:W-:Y:S01]  /*6b80*/  IMAD.MOV.U32 R230, RZ, RZ, R167 ;  /* 0x000000ffffe67224 */ /* 0x000fe200078e00a7 */
[----:B------:R-:W-:-:S07]  /*6b90*/  MOV R166, R225 ;  /* 0x000000e100a67202 */ /* 0x000fce0000000f00 */
[----:B------:R-:W-:Y:S05]  /*6ba0*/  WARPSYNC.COLLECTIVE R223, `(.L_x_13577) ;  /* 0x00000000df087348 */ /* 0x000fea0003c00000 */
[----:B------:R0:W1:Y:S02]  /*6bb0*/  SHFL.BFLY P5, R225, R230, R227, R232 ;  /* 0x0c0000e3e6e17389 */ /* 0x00006400000a00e8 */
[----:B01----:R-:W-:Y:S01]  /*6bc0*/  ENDCOLLECTIVE ;  /* 0x000000000000791b */ /* 0x003fe20003800000 */
.L_x_13577:
[----:B------:R-:W-:-:S05]  /*6bd0*/  FADD.FTZ R166, R165, R166 ;  /* 0x000000a6a5a67221 */ /* 0x000fca0000010000 */
[----:B------:R-:W-:Y:S02]  /*6be0*/  MOV R230, R166 ;  /* 0x000000a600e67202 */ /* 0x000fe40000000f00 */
[----:B------:R-:W-:-:S07]  /*6bf0*/  MOV R168, R225 ;  /* 0x000000e100a87202 */ /* 0x000fce0000000f00 */
[----:B------:R-:W-:Y:S05]  /*6c00*/  WARPSYNC.COLLECTIVE R223, `(.L_x_13578) ;  /* 0x00000000df087348 */ /* 0x000fea0003c00000 */
[----:B------:R0:W1:Y:S02]  /*6c10*/  SHFL.BFLY P5, R225, R230, R227, R232 ;  /* 0x0c0000e3e6e17389 */ /* 0x00006400000a00e8 */
[----:B01----:R-:W-:Y:S01]  /*6c20*/  ENDCOLLECTIVE ;  /* 0x000000000000791b */ /* 0x003fe20003800000 */
.L_x_13578:
[----:B------:R-:W-:Y:S01]  /*6c30*/  FADD.FTZ R168, R167, R168 ;  /* 0x000000a8a7a87221 */ /* 0x000fe20000010000 */
[----:B------:R-:W-:-:S03]  /*6c40*/  HFMA2.MMA R227, -RZ, RZ, 0, 4.76837158203125e-07 ;  /* 0x00000008ffe37435 */ /* 0x000fc600000001ff */
[----:B------:R-:W-:Y:S01]  /*6c50*/  IMAD.MOV.U32 R230, RZ, RZ, R168 ;  /* 0x000000ffffe67224 */ /* 0x000fe200078e00a8 */
[----:B------:R-:W-:-:S07]  /*6c60*/  MOV R169, R225 ;  /* 0x000000e100a97202 */ /* 0x000fce0000000f00 */
[----:B------:R-:W-:Y:S05]  /*6c70*/  WARPSYNC.COLLECTIVE R223, `(.L_x_13579) ;  /* 0x00000000df087348 */ /* 0x000fea0003c00000 */
[----:B------:R0:W1:Y:S02]  /*6c80*/  SHFL.BFLY P5, R225, R230, R227, R232 ;  /* 0x0c0000e3e6e17389 */ /* 0x00006400000a00e8 */
[----:B01----:R-:W-:Y:S01]  /*6c90*/  ENDCOLLECTIVE ;  /* 0x000000000000791b */ /* 0x003fe20003800000 */
.L_x_13579:
[----:B------:R-:W-:-:S05]  /*6ca0*/  FADD.FTZ R169, R166, R169 ;  /* 0x000000a9a6a97221 */ /* 0x000fca0000010000 */
[----:B------:R-:W-:Y:S02]  /*6cb0*/  MOV R230, R169 ;  /* 0x000000a900e67202 */ /* 0x000fe40000000f00 */
[----:B------:R-:W-:-:S07]  /*6cc0*/  MOV R171, R225 ;  /* 0x000000e100ab7202 */ /* 0x000fce0000000f00 */
[----:B------:R-:W-:Y:S05]  /*6cd0*/  WARPSYNC.COLLECTIVE R223, `(.L_x_13580) ;  /* 0x00000000df087348 */ /* 0x000fea0003c00000 */
[----:B------:R0:W1:Y:S02]  /*6ce0*/  SHFL.BFLY P5, R225, R230, R227, R232 ;  /* 0x0c0000e3e6e17389 */ /* 0x00006400000a00e8 */
[----:B01----:R-:W-:Y:S01]  /*6cf0*/  ENDCOLLECTIVE ;  /* 0x000000000000791b */ /* 0x003fe20003800000 */
.L_x_13580:
[----:B------:R-:W-:Y:S01]  /*6d00*/  FADD.FTZ R171, R168, R171 ;  /* 0x000000aba8ab7221 */ /* 0x000fe20000010000 */
[----:B------:R-:W-:-:S03]  /*6d10*/  HFMA2.MMA R227, -RZ, RZ, 0, 9.5367431640625e-07 ;  /* 0x00000010ffe37435 */ /* 0x000fc600000001ff */
[----:B------:R-:W-:Y:S01]  /*6d20*/  IMAD.MOV.U32 R230, RZ, RZ, R171 ;  /* 0x000000ffffe67224 */ /* 0x000fe200078e00ab */
[----:B------:R-:W-:-:S07]  /*6d30*/  MOV R170, R225 ;  /* 0x000000e100aa7202 */ /* 0x000fce0000000f00 */
[----:B------:R-:W-:Y:S05]  /*6d40*/  WARPSYNC.COLLECTIVE R223, `(.L_x_13581) ;  /* 0x00000000df087348 */ /* 0x000fea0003c00000 */
[----:B------:R0:W1:Y:S02]  /*6d50*/  SHFL.BFLY P5, R225, R230, R227, R232 ;  /* 0x0c0000e3e6e17389 */ /* 0x00006400000a00e8 */
[----:B01----:R-:W-:Y:S01]  /*6d60*/  ENDCOLLECTIVE ;  /* 0x000000000000791b */ /* 0x003fe20003800000 */
.L_x_13581:
[----:B------:R-:W-:-:S05]  /*6d70*/  FADD.FTZ R170, R169, R170 ;  /* 0x000000aaa9aa7221 */ /* 0x000fca0000010000 */
[----:B------:R-:W-:Y:S02]  /*6d80*/  MOV R230, R170 ;  /* 0x000000aa00e67202 */ /* 0x000fe40000000f00 */
[----:B------:R-:W-:-:S07]  /*6d90*/  MOV R164, R225 ;  /* 0x000000e100a47202 */ /* 0x000fce0000000f00 */
[----:B------:R-:W-:Y:S05]  /*6da0*/  WARPSYNC.COLLECTIVE R223, `(.L_x_13582) ;  /* 0x00000000df087348 */ /* 0x000fea0003c00000 */
[----:B------:R0:W1:Y:S02]  /*6db0*/  SHFL.BFLY P5, R225, R230, R227, R232 ;  /* 0x0c0000e3e6e17389 */ /* 0x00006400000a00e8 */
[----:B01----:R-:W-:Y:S01]  /*6dc0*/  ENDCOLLECTIVE ;  /* 0x000000000000791b */ /* 0x003fe20003800000 */
.L_x_13582:
[----:B------:R-:W-:Y:S01]  /*6dd0*/  MOV R165, R225 ;  /* 0x000000e100a57202 */ /* 0x000fe20000000f00 */
[----:B------:R-:W-:Y:S06]  /*6de0*/  BRA `(.L_x_13583) ;  /* 0xffffffb800e87947 */ /* 0x000fec000383ffff */
.L_x_13584:
        /* <DEDUP_REMOVED lines=9> */
.L_x_14395:


//--------------------- .text._ZN10layer_norm22ln_bwd_finalize_kernelINS_22Kernel_traits_finalizeILj1024EfffffjLb0ELj1024ELj4ENS_18Kernel_traits_baseILj1024EfffffjLj1024EEEEELb0ELb1EEEvNS_9BwdParamsE --------------------------
	.section	.text._ZN10layer_norm22ln_bwd_finalize_kernelINS_22Kernel_traits_finalizeILj1024EfffffjLb0ELj1024ELj4ENS_18Kernel_traits_baseILj1024EfffffjLj1024EEEEELb0ELb1EEEvNS_9BwdParamsE,"ax",@progbits
	.align	128
        .global         _ZN10layer_norm22ln_bwd_finalize_kernelINS_22Kernel_traits_finalizeILj1024EfffffjLb0ELj1024ELj4ENS_18Kernel_traits_baseILj1024EfffffjLj1024EEEEELb0ELb1EEEvNS_9BwdParamsE
        .type           _ZN10layer_norm22ln_bwd_finalize_kernelINS_22Kernel_traits_finalizeILj1024EfffffjLb0ELj1024ELj4ENS_18Kernel_traits_baseILj1024EfffffjLj1024EEEEELb0ELb1EEEvNS_9BwdParamsE,@function
        .size           _ZN10layer_norm22ln_bwd_finalize_kernelINS_22Kernel_traits_finalizeILj1024EfffffjLb0ELj1024ELj4ENS_18Kernel_traits_baseILj1024EfffffjLj1024EEEEELb0ELb1EEEvNS_9BwdParamsE,(.L_x_14396 - _ZN10layer_norm22ln_bwd_finalize_kernelINS_22Kernel_traits_finalizeILj1024EfffffjLb0ELj1024ELj4ENS_18Kernel_traits_baseILj1024EfffffjLj1024EEEEELb0ELb1EEEvNS_9BwdParamsE)
        .other          _ZN10layer_norm22ln_bwd_finalize_kernelINS_22Kernel_traits_finalizeILj1024EfffffjLb0ELj1024ELj4ENS_18Kernel_traits_baseILj1024EfffffjLj1024EEEEELb0ELb1EEEvNS_9BwdParamsE,@"STO_CUDA_ENTRY STV_DEFAULT"
_ZN10layer_norm22ln_bwd_finalize_kernelINS_22Kernel_traits_finalizeILj1024EfffffjLb0ELj1024ELj4ENS_18Kernel_traits_baseILj1024EfffffjLj1024EEEEELb0ELb1EEEvNS_9BwdParamsE:
.text._ZN10layer_norm22ln_bwd_finalize_kernelINS_22Kernel_traits_finalizeILj1024EfffffjLb0ELj1024ELj4ENS_18Kernel_traits_baseILj1024EfffffjLj1024EEEEELb0ELb1EEEvNS_9BwdParamsE:
        /* <DEDUP_REMOVED lines=26> */
.L_x_13594:
        /* <DEDUP_REMOVED lines=31> */
.L_x_13589:
        /* <DEDUP_REMOVED lines=34> */
.L_x_13588:
[----:B------:R-:W-:Y:S05]  /*05b0*/  BSYNC B1 ;  /* 0x0000000000017941 */ /* 0x000fea0003800000 */
.L_x_13587:
        /* <DEDUP_REMOVED lines=25> */
.L_x_13591:
[----:B------:R-:W-:Y:S05]  /*0750*/  BSYNC B1 ;  /* 0x0000000000017941 */ /* 0x000fea0003800000 */
.L_x_13590:
        /* <DEDUP_REMOVED lines=12> */
.L_x_13586:
[----:B------:R-:W-:Y:S05]  /*0820*/  BSYNC B0 ;  /* 0x0000000000007941 */ /* 0x000fea0003800000 */
.L_x_13585:
        /* <DEDUP_REMOVED lines=29> */
.L_x_13605:
[----:B------:R-:W-:Y:S01]  /*0a00*/  @!P1 SHF.R.U32.HI R12, RZ, 0x3, R0 ;  /* 0x00000003ff0c9819 */ /* 0x000fe20000011600 */
[----:B----4-:R-:W-:Y:S01]  /*0a10*/  FADD.FTZ R14, R9, R14 ;  /* 0x0000000e090e7221 */ /* 0x010fe20000010000 */
[----:B---3--:R-:W-:Y:S02]  /*0a20*/  FADD.FTZ R11, R10, R11 ;  /* 0x0000000b0a0b7221 */ /* 0x008fe40000010000 */
[----:B------:R-:W-:-:S05]  /*0a30*/  @!P1 LOP3.LUT R12, R12, 0x1ffffffc, RZ, 0xc0, !PT ;  /* 0x1ffffffc0c0c9812 */ /* 0x000fca00078ec0ff */
[----:B------:R3:W-:Y:S04]  /*0a40*/  @!P1 STS [R12+UR4+0x2000], R14 ;  /* 0x0020000e0c009988 */ /* 0x0007e80008000804 */
[----:B------:R3:W-:Y:S02]  /*0a50*/  @!P1 STS [R12+UR4+0x2080], R11 ;  /* 0x0020800b0c009988 */ /* 0x0007e40008000804 */
.L_x_13592:
        /* <DEDUP_REMOVED lines=15> */
.L_x_13593:
[----:B------:R-:W-:Y:S01]  /*0b50*/  HFMA2.MMA R19, -RZ, RZ, 0, 5.9604644775390625e-08 ;  /* 0x00000001ff137435 */ /* 0x000fe200000001ff */
[----:B0--3--:R-:W-:Y:S01]  /*0b60*/  MOV R20, R10 ;  /* 0x0000000a00147202 */ /* 0x009fe20000000f00 */
[----:B------:R-:W-:Y:S01]  /*0b70*/  IMAD.MOV.U32 R22, RZ, RZ, 0x1f ;  /* 0x0000001fff167424 */ /* 0x000fe200078e00ff */
[----:B------:R-:W-:-:S08]  /*0b80*/  MOV R17, 0xffffffff ;  /* 0xffffffff00117802 */ /* 0x000fd00000000f00 */
[----:B-12---:R-:W-:Y:S05]  /*0b90*/  WARPSYNC.COLLECTIVE R17, `(.L_x_13595) ;  /* 0x0000000011087348 */ /* 0x006fea0003c00000 */
[----:B------:R0:W3:Y:S02]  /*0ba0*/  SHFL.BFLY P2, R18, R20, R19, R22 ;  /* 0x0c00001314127389 */ /* 0x0000e40000040016 */
[----:B0123--:R-:W-:Y:S01]  /*0bb0*/  ENDCOLLECTIVE ;  /* 0x000000000000791b */ /* 0x00ffe20003800000 */
.L_x_13595:
[----:B------:R-:W-:Y:S01]  /*0bc0*/  HFMA2.MMA R19, -RZ, RZ, 0, 1.1920928955078125e-07 ;  /* 0x00000002ff137435 */ /* 0x000fe200000001ff */
[----:B------:R-:W-:-:S05]  /*0bd0*/  MOV R11, R18 ;  /* 0x00000012000b7202 */ /* 0x000fca0000000f00 */
[----:B------:R-:W-:-:S05]  /*0be0*/  FADD.FTZ R11, R10, R11 ;  /* 0x0000000b0a0b7221 */ /* 0x000fca0000010000 */
[----:B------:R-:W-:-:S07]  /*0bf0*/  MOV R20, R11 ;  /* 0x0000000b00147202 */ /* 0x000fce0000000f00 */
[----:B------:R-:W-:Y:S05]  /*0c00*/  WARPSYNC.COLLECTIVE R17, `(.L_x_13596) ;  /* 0x0000000011087348 */ /* 0x000fea0003c00000 */
[----:B------:R0:W1:Y:S02]  /*0c10*/  SHFL.BFLY P2, R18, R20, R19, R22 ;  /* 0x0c00001314127389 */ /* 0x0000640000040016 */
[----:B01----:R-:W-:Y:S01]  /*0c20*/  ENDCOLLECTIVE ;  /* 0x000000000000791b */ /* 0x003fe20003800000 */
.L_x_13596:
[----:B------:R-:W-:Y:S01]  /*0c30*/  HFMA2.MMA R19, -RZ, RZ, 0, 2.384185791015625e-07 ;  /* 0x00000004ff137435 */ /* 0x000fe200000001ff */
[----:B------:R-:W-:-:S04]  /*0c40*/  IMAD.MOV.U32 R12, RZ, RZ, R18 ;  /* 0x000000ffff0c7224 */ /* 0x000fc800078e0012 */
[----:B------:R-:W-:-:S05]  /*0c50*/  FADD.FTZ R12, R11, R12 ;  /* 0x0000000c0b0c7221 */ /* 0x000fca0000010000 */
[----:B------:R-:W-:-:S07]  /*0c60*/  MOV R20, R12 ;  /* 0x0000000c00147202 */ /* 0x000fce0000000f00 */
[----:B------:R-:W-:Y:S05]  /*0c70*/  WARPSYNC.COLLECTIVE R17, `(.L_x_13597) ;  /* 0x0000000011087348 */ /* 0x000fea0003c00000 */
[----:B------:R0:W1:Y:S02]  /*0c80*/  SHFL.BFLY P2, R18, R20, R19, R22 ;  /* 0x0c00001314127389 */ /* 0x0000640000040016 */
[----:B01----:R-:W-:Y:S01]  /*0c90*/  ENDCOLLECTIVE ;  /* 0x000000000000791b */ /* 0x003fe20003800000 */
.L_x_13597:
[----:B------:R-:W-:Y:S01]  /*0ca0*/  IMAD.MOV.U32 R19, RZ, RZ, 0x8 ;  /* 0x00000008ff137424 */ /* 0x000fe200078e00ff */
[----:B------:R-:W-:-:S05]  /*0cb0*/  MOV R13, R18 ;  /* 0x00000012000d7202 */ /* 0x000fca0000000f00 */
[----:B------:R-:W-:-:S05]  /*0cc0*/  FADD.FTZ R13, R12, R13 ;  /* 0x0000000d0c0d7221 */ /* 0x000fca0000010000 */
[----:B------:R-:W-:-:S07]  /*0cd0*/  MOV R20, R13 ;  /* 0x0000000d00147202 */ /* 0x000fce0000000f00 */
[----:B------:R-:W-:Y:S05]  /*0ce0*/  WARPSYNC.COLLECTIVE R17, `(.L_x_13598) ;  /* 0x0000000011087348 */ /* 0x000fea0003c00000 */
[----:B------:R0:W1:Y:S02]  /*0cf0*/  SHFL.BFLY P2, R18, R20, R19, R22 ;  /* 0x0c00001314127389 */ /* 0x0000640000040016 */
[----:B01----:R-:W-:Y:S01]  /*0d00*/  ENDCOLLECTIVE ;  /* 0x000000000000791b */ /* 0x003fe20003800000 */
.L_x_13598:
[----:B------:R-:W-:Y:S01]  /*0d10*/  HFMA2.MMA R19, -RZ, RZ, 0, 9.5367431640625e-07 ;  /* 0x00000010ff137435 */ /* 0x000fe200000001ff */
[----:B------:R-:W-:-:S05]  /*0d20*/  MOV R10, R18 ;  /* 0x00000012000a7202 */ /* 0x000fca0000000f00 */
[----:B------:R-:W-:-:S05]  /*0d30*/  FADD.FTZ R10, R13, R10 ;  /* 0x0000000a0d0a7221 */ /* 0x000fca0000010000 */
[----:B------:R-:W-:-:S07]  /*0d40*/  MOV R20, R10 ;  /* 0x0000000a00147202 */ /* 0x000fce0000000f00 */
[----:B------:R-:W-:Y:S05]  /*0d50*/  WARPSYNC.COLLECTIVE R17, `(.L_x_13599) ;  /* 0x0000000011087348 */ /* 0x000fea0003c00000 */
[----:B------:R0:W1:Y:S02]  /*0d60*/  SHFL.BFLY P2, R18, R20, R19, R22 ;  /* 0x0c00001314127389 */ /* 0x0000640000040016 */
[----:B01----:R-:W-:Y:S01]  /*0d70*/  ENDCOLLECTIVE ;  /* 0x000000000000791b */ /* 0x003fe20003800000 */
.L_x_13599:
[----:B------:R-:W-:Y:S01]  /*0d80*/  HFMA2.MMA R19, -RZ, RZ, 0, 5.9604644775390625e-08 ;  /* 0x00000001ff137435 */ /* 0x000fe200000001ff */
[----:B------:R-:W-:Y:S01]  /*0d90*/  IMAD.MOV.U32 R20, RZ, RZ, R9 ;  /* 0x000000ffff147224 */ /* 0x000fe200078e0009 */
[----:B------:R-:W-:-:S09]  /*0da0*/  MOV R11, R18 ;  /* 0x00000012000b7202 */ /* 0x000fd20000000f00 */
[----:B------:R-:W-:Y:S05]  /*0db0*/  WARPSYNC.COLLECTIVE R17, `(.L_x_13600) ;  /* 0x0000000011087348 */ /* 0x000fea0003c00000 */
[----:B------:R0:W1:Y:S02]  /*0dc0*/  SHFL.BFLY P2, R18, R20, R19, R22 ;  /* 0x0c00001314127389 */ /* 0x0000640000040016 */
[----:B01----:R-:W-:Y:S01]  /*0dd0*/  ENDCOLLECTIVE ;  /* 0x000000000000791b */ /* 0x003fe20003800000 */
.L_x_13600:
[----:B------:R-:W-:Y:S01]  /*0de0*/  HFMA2.MMA R19, -RZ, RZ, 0, 1.1920928955078125e-07 ;  /* 0x00000002ff137435 */ /* 0x000fe200000001ff */
[----:B------:R-:W-:-:S05]  /*0df0*/  MOV R12, R18 ;  /* 0x00000012000c7202 */ /* 0x000fca0000000f00 */
[----:B------:R-:W-:-:S05]  /*0e00*/  FADD.FTZ R14, R9, R12 ;  /* 0x0000000c090e7221 */ /* 0x000fca0000010000 */
[----:B------:R-:W-:-:S07]  /*0e10*/  MOV R20, R14 ;  /* 0x0000000e00147202 */ /* 0x000fce0000000f00 */
[----:B------:R-:W-:Y:S05]  /*0e20*/  WARPSYNC.COLLECTIVE R17, `(.L_x_13601) ;  /* 0x0000000011087348 */ /* 0x000fea0003c00000 */
[----:B------:R0:W1:Y:S02]  /*0e30*/  SHFL.BFLY P2, R18, R20, R19, R22 ;  /* 0x0c00001314127389 */ /* 0x0000640000040016 */
[----:B01----:R-:W-:Y:S01]  /*0e40*/  ENDCOLLECTIVE ;  /* 0x000000000000791b */ /* 0x003fe20003800000 */
.L_x_13601:
[----:B------:R-:W-:Y:S01]  /*0e50*/  HFMA2.MMA R19, -RZ, RZ, 0, 2.384185791015625e-07 ;  /* 0x00000004ff137435 */ /* 0x000fe200000001ff */
[----:B------:R-:W-:-:S04]  /*0e60*/  IMAD.MOV.U32 R13, RZ, RZ, R18 ;  /* 0x000000ffff0d7224 */ /* 0x000fc800078e0012 */
[----:B------:R-:W-:-:S05]  /*0e70*/  FADD.FTZ R15, R14, R13 ;  /* 0x0000000d0e0f7221 */ /* 0x000fca0000010000 */
[----:B------:R-:W-:-:S07]  /*0e80*/  MOV R20, R15 ;  /* 0x0000000f00147202 */ /* 0x000fce0000000f00 */
[----:B------:R-:W-:Y:S05]  /*0e90*/  WARPSYNC.COLLECTIVE R17, `(.L_x_13602) ;  /* 0x0000000011087348 */ /* 0x000fea0003c00000 */
[----:B------:R0:W1:Y:S02]  /*0ea0*/  SHFL.BFLY P2, R18, R20, R19, R22 ;  /* 0x0c00001314127389 */ /* 0x0000640000040016 */
[----:B01----:R-:W-:Y:S01]  /*0eb0*/  ENDCOLLECTIVE ;  /* 0x000000000000791b */ /* 0x003fe20003800000 */
.L_x_13602:
[----:B------:R-:W-:Y:S01]  /*0ec0*/  IMAD.MOV.U32 R19, RZ, RZ, 0x8 ;  /* 0x00000008ff137424 */ /* 0x000fe200078e00ff */
[----:B------:R-:W-:-:S05]  /*0ed0*/  MOV R16, R18 ;  /* 0x0000001200107202 */ /* 0x000fca0000000f00 */
[----:B------:R-:W-:-:S05]  /*0ee0*/  FADD.FTZ R16, R15, R16 ;  /* 0x000000100f107221 */ /* 0x000fca0000010000 */
[----:B------:R-:W-:-:S07]  /*0ef0*/  MOV R20, R16 ;  /* 0x0000001000147202 */ /* 0x000fce0000000f00 */
[----:B------:R-:W-:Y:S05]  /*0f00*/  WARPSYNC.COLLECTIVE R17, `(.L_x_13603) ;  /* 0x0000000011087348 */ /* 0x000fea0003c00000 */
[----:B------:R0:W1:Y:S02]  /*0f10*/  SHFL.BFLY P2, R18, R20, R19, R22 ;  /* 0x0c00001314127389 */ /* 0x0000640000040016 */
[----:B01----:R-:W-:Y:S01]  /*0f20*/  ENDCOLLECTIVE ;  /* 0x000000000000791b */ /* 0x003fe20003800000 */
.L_x_13603:
[----:B------:R-:W-:Y:S01]  /*0f30*/  HFMA2.MMA R19, -RZ, RZ, 0, 9.5367431640625e-07 ;  /* 0x00000010ff137435 */ /* 0x000fe200000001ff */
[----:B------:R-:W-:-:S05]  /*0f40*/  MOV R9, R18 ;  /* 0x0000001200097202 */ /* 0x000fca0000000f00 */
[----:B------:R-:W-:-:S05]  /*0f50*/  FADD.FTZ R9, R16, R9 ;  /* 0x0000000910097221 */ /* 0x000fca0000010000 */
[----:B------:R-:W-:-:S07]  /*0f60*/  MOV R20, R9 ;  /* 0x0000000900147202 */ /* 0x000fce0000000f00 */
[----:B------:R-:W-:Y:S05]  /*0f70*/  WARPSYNC.COLLECTIVE R17, `(.L_x_13604) ;  /* 0x0000000011087348 */ /* 0x000fea0003c00000 */
[----:B------:R0:W1:Y:S02]  /*0f80*/  SHFL.BFLY P2, R18, R20, R19, R22 ;  /* 0x0c00001314127389 */ /* 0x0000640000040016 */
[----:B01----:R-:W-:Y:S01]  /*0f90*/  ENDCOLLECTIVE ;  /* 0x000000000000791b */ /* 0x003fe20003800000 */
.L_x_13604:
[----:B------:R-:W-:Y:S01]  /*0fa0*/  MOV R14, R18 ;  /* 0x00000012000e7202 */ /* 0x000fe20000000f00 */
[----:B------:R-:W-:Y:S06]  /*0fb0*/  BRA `(.L_x_13605) ;  /* 0xfffffff800907947 */ /* 0x000fec000383ffff */
.L_x_13606:
        /* <DEDUP_REMOVED lines=12> */
.L_x_14396:


//--------------------- .text._ZN10layer_norm13ln_bwd_kernelINS_13Kernel_traitsIfffffjLj1024ELj1ELj4ELj1ELj16ENS_18Kernel_traits_baseILj1024EfffffjLj128EEEEELb1ELb0ELb1ELb1EEEvNS_9BwdParamsE --------------------------
	.section	.text._ZN10layer_norm13ln_bwd_kernelINS_13Kernel_traitsIfffffjLj1024ELj1ELj4ELj1ELj16ENS_18Kernel_traits_baseILj1024EfffffjLj128EEEEELb1ELb0ELb1ELb1EEEvNS_9BwdParamsE,"ax",@progbits
	.align	128
        .global         _ZN10layer_norm13ln_bwd_kernelINS_13Kernel_traitsIfffffjLj1024ELj1ELj4ELj1ELj16ENS_18Kernel_traits_baseILj1024EfffffjLj128EEEEELb1ELb0ELb1ELb1EEEvNS_9BwdParamsE
        .type           _ZN10layer_norm13ln_bwd_kernelINS_13Kernel_traitsIfffffjLj1024ELj1ELj4ELj1ELj16ENS_18Kernel_traits_baseILj1024EfffffjLj128EEEEELb1ELb0ELb1ELb1EEEvNS_9BwdParamsE,@function
        .size           _ZN10layer_norm13ln_bwd_kernelINS_13Kernel_traitsIfffffjLj1024ELj1ELj4ELj1ELj16ENS_18Kernel_traits_baseILj1024EfffffjLj128EEEEELb1ELb0ELb1ELb1EEEvNS_9BwdParamsE,(.L_x_14397 - _ZN10layer_norm13ln_bwd_kernelINS_13Kernel_traitsIfffffjLj1024ELj1ELj4ELj1ELj16ENS_18Kernel_traits_baseILj1024EfffffjLj128EEEEELb1ELb0ELb1ELb1EEEvNS_9BwdParamsE)
        .other          _ZN10layer_norm13ln_bwd_kernelINS_13Kernel_traitsIfffffjLj1024ELj1ELj4ELj1ELj16ENS_18Kernel_traits_baseILj1024EfffffjLj128EEEEELb1ELb0ELb1ELb1EEEvNS_9BwdParamsE,@"STO_CUDA_ENTRY STV_DEFAULT"
_ZN10layer_norm13ln_bwd_kernelINS_13Kernel_traitsIfffffjLj1024ELj1ELj4ELj1ELj16ENS_18Kernel_traits_baseILj1024EfffffjLj128EEEEELb1ELb0ELb1ELb1EEEvNS_9BwdParamsE:
.text._ZN10layer_norm13ln_bwd_kernelINS_13Kernel_traitsIfffffjLj1024ELj1ELj4ELj1ELj16ENS_18Kernel_traits_baseILj1024EfffffjLj128EEEEELb1ELb0ELb1ELb1EEEvNS_9BwdParamsE:
        /* <DEDUP_REMOVED lines=45> */
.L_x_13608:
        /* <DEDUP_REMOVED lines=46> */
.L_x_13678:
[----:B------:R-:W0:Y:S01]  /*05b0*/  LDC.64 R6, c[0x0][0x288] ;  /* 0x0000a200ff067b82 */ /* 0x000e220000000a00 */
[----:B------:R-:W1:Y:S07]  /*05c0*/  S2R R235, SR_TID.X ;  /* 0x0000000000eb7919 */ /* 0x000e6e0000002100 */
[----:B------:R-:W2:Y:S08]  /*05d0*/  LDC.64 R12, c[0x0][0x258] ;  /* 0x00009600ff0c7b82 */ /* 0x000eb00000000a00 */
[----:B------:R-:W3:Y:S01]  /*05e0*/  LDC.64 R4, c[0x0][0x280] ;  /* 0x0000a000ff047b82 */ /* 0x000ee20000000a00 */
[----:B0-----:R-:W-:-:S07]  /*05f0*/  IMAD.WIDE R6, R0, 0x4, R6 ;  /* 0x0000000400067825 */ /* 0x001fce00078e0206 */
[----:B------:R-:W0:Y:S01]  /*0600*/  LDC R231, c[0x0][0x218] ;  /* 0x00008600ffe77b82 */ /* 0x000e220000000800 */
[----:B------:R-:W4:Y:S01]  /*0610*/  LDG.E R6, desc[UR4][R6.64] ;  /* 0x0000000406067981 */ /* 0x000f22000c1e1900 */
[----:B--2---:R-:W-:-:S06]  /*0620*/  IMAD.WIDE R168, R0, 0x4, R12 ;  /* 0x0000000400a87825 */ /* 0x004fcc00078e020c */
[----:B------:R-:W2:Y:S01]  /*0630*/  LDC.64 R242, c[0x0][0x2c8] ;  /* 0x0000b200fff27b82 */ /* 0x000ea20000000a00 */
[C---:B---3--:R-:W-:Y:S01]  /*0640*/  IMAD.WIDE R12, R0.reuse, 0x4, R4 ;  /* 0x00000004000c7825 */ /* 0x048fe200078e0204 */
[----:B-1----:R-:W-:Y:S01]  /*0650*/  LOP3.LUT R235, R235, 0x1f, RZ, 0xc0, !PT ;  /* 0x0000001febeb7812 */ /* 0x002fe200078ec0ff */
[----:B-----5:R-:W5:Y:S01]  /*0660*/  LDG.E R4, desc[UR4][R168.64] ;  /* 0x00000004a8047981 */ /* 0x020f62000c1e1900 */
[----:B------:R-:W-:Y:S03]  /*0670*/  BSSY B1, `(.L_x_13610) ;  /* 0x0000188000017945 */ /* 0x000fe60003800000 */
[----:B------:R2:W5:Y:S01]  /*0680*/  LDG.E R229, desc[UR4][R12.64] ;  /* 0x000000040ce57981 */ /* 0x000562000c1e1900 */
[----:B0-----:R-:W-:-:S05]  /*0690*/  IMAD R5, R0, R231, RZ ;  /* 0x000000e700057224 */ /* 0x001fca00078e02ff */
[----:B------:R-:W-:-:S04]  /*06a0*/  SHF.R.S32.HI R14, RZ, 0x1f, R5 ;  /* 0x0000001fff0e7819 */ /* 0x000fc80000011405 */
[----:B------:R-:W-:-:S04]  /*06b0*/  LEA.HI R14, R14, R5, RZ, 0x2 ;  /* 0x000000050e0e7211 */ /* 0x000fc800078f10ff */
[----:B------:R-:W-:-:S04]  /*06c0*/  LEA.HI.SX32 R5, R14, R235, 0x1e ;  /* 0x000000eb0e057211 */ /* 0x000fc800078ff2ff */
[C---:B------:R-:W-:Y:S01]  /*06d0*/  IADD3 R233, R5.reuse, 0x20, RZ ;  /* 0x0000002005e97810 */ /* 0x040fe20007ffe0ff */
[C-C-:B--2---:R-:W-:Y:S01]  /*06e0*/  IMAD.WIDE.U32 R12, R5.reuse, 0x10, R242.reuse ;  /* 0x00000010050c7825 */ /* 0x144fe200078e00f2 */
[C---:B------:R-:W-:Y:S02]  /*06f0*/  IADD3 R169, R5.reuse, 0x40, RZ ;  /* 0x0000004005a97810 */ /* 0x040fe40007ffe0ff */
[----:B------:R-:W-:Y:S01]  /*0700*/  IADD3 R7, R5, 0x60, RZ ;  /* 0x0000006005077810 */ /* 0x000fe20007ffe0ff */
[----:B------:R-:W-:-:S04]  /*0710*/  IMAD.WIDE.U32 R240, R233, 0x10, R242 ;  /* 0x00000010e9f07825 */ /* 0x000fc800078e00f2 */
[----:B------:R-:W-:-:S04]  /*0720*/  IMAD.WIDE.U32 R238, R169, 0x10, R242 ;  /* 0x00000010a9ee7825 */ /* 0x000fc800078e00f2 */
[----:B------:R-:W-:Y:S01]  /*0730*/  IMAD.WIDE.U32 R236, R7, 0x10, R242 ;  /* 0x0000001007ec7825 */ /* 0x000fe200078e00f2 */
[----:B----4-:R-:W-:-:S13]  /*0740*/  ISETP.GT.AND P6, PT, R6, RZ, PT ;  /* 0x000000ff0600720c */ /* 0x010fda0003fc4270 */
[----:B------:R-:W-:Y:S05]  /*0750*/  @P6 BRA `(.L_x_13611) ;  /* 0x0000000000d06947 */ /* 0x000fea0003800000 */
        /* <DEDUP_REMOVED lines=10> */
[----:B------:R-:W5:Y:S01]  /*0800*/  @P0 LDG.E.128 R20, desc[UR4][R12.64] ;  /* 0x000000040c140981 */ /* 0x000f62000c1e1d00 */
[----:B------:R-:W-:Y:S02]  /*0810*/  @P0 IADD3 R193, R5, 0x80, RZ ;  /* 0x0000008005c10810 */ /* 0x000fe40007ffe0ff */
[----:B------:R-:W-:Y:S01]  /*0820*/  @P5 LEA.HI R14, R11, R14, RZ, 0x2 ;  /* 0x0000000e0b0e5211 */ /* 0x000fe200078f10ff */
[----:B------:R-:W5:Y:S01]  /*0830*/  @P0 LDG.E.128 R120, desc[UR4][R238.64] ;  /* 0x00000004ee780981 */ /* 0x000f62000c1e1d00 */
[----:B------:R-:W-:Y:S01]  /*0840*/  @P0 IADD3 R191, R5, 0xa0, RZ ;  /* 0x000000a005bf0810 */ /* 0x000fe20007ffe0ff */
[--C-:B------:R-:W-:Y:S01]  /*0850*/  @P0 IMAD.WIDE.U32 R192, R193, 0x10, R242.reuse ;  /* 0x00000010c1c00825 */ /* 0x100fe200078e00f2 */
[----:B------:R-:W-:Y:S01]  /*0860*/  @P5 LEA.HI.SX32 R211, R14, R235, 0x1e ;  /* 0x000000eb0ed35211 */ /* 0x000fe200078ff2ff */
[----:B------:R-:W5:Y:S01]  /*0870*/  @P0 LDG.E.128 R124, desc[UR4][R236.64] ;  /* 0x00000004ec7c0981 */ /* 0x000f62000c1e1d00 */
[----:B------:R-:W-:Y:S01]  /*0880*/  @P0 IADD3 R171, R5, 0xc0, RZ ;  /* 0x000000c005ab0810 */ /* 0x000fe20007ffe0ff */
[--C-:B------:R-:W-:Y:S01]  /*0890*/  @P0 IMAD.WIDE.U32 R190, R191, 0x10, R242.reuse ;  /* 0x00000010bfbe0825 */ /* 0x100fe200078e00f2 */
[----:B------:R-:W-:Y:S01]  /*08a0*/  @P0 IADD3 R11, R5, 0xe0, RZ ;  /* 0x000000e0050b0810 */ /* 0x000fe20007ffe0ff */
[----:B------:R-:W5:Y:S01]  /*08b0*/  @P0 LDG.E.128 R128, desc[UR4][R192.64] ;  /* 0x00000004c0800981 */ /* 0x000f62000c1e1d00 */
[----:B------:R-:W-:Y:S01]  /*08c0*/  IADD3 R195, R211, 0x20, RZ ;  /* 0x00000020d3c37810 */ /* 0x000fe20007ffe0ff */
[----:B------:R-:W-:Y:S01]  /*08d0*/  @P0 IMAD.WIDE.U32 R170, R171, 0x10, R242 ;  /* 0x00000010abaa0825 */ /* 0x000fe200078e00f2 */
[C---:B------:R-:W-:Y:S01]  /*08e0*/  IADD3 R245, R211.reuse, 0x40, RZ ;  /* 0x00000040d3f57810 */ /* 0x040fe20007ffe0ff */
[----:B------:R-:W5:Y:S01]  /*08f0*/  @P0 LDG.E.128 R132, desc[UR4][R190.64] ;  /* 0x00000004be840981 */ /* 0x000f62000c1e1d00 */
[C---:B------:R-:W-:Y:S01]  /*0900*/  IADD3 R201, R211.reuse, 0x60, RZ ;  /* 0x00000060d3c97810 */ /* 0x040fe20007ffe0ff */
[C-C-:B0-----:R-:W-:Y:S01]  /*0910*/  IMAD.WIDE.U32 R196, R211.reuse, 0x4, R168.reuse ;  /* 0x00000004d3c47825 */ /* 0x141fe200078e00a8 */
[C---:B------:R-:W-:Y:S01]  /*0920*/  IADD3 R199, R211.reuse, 0x80, RZ ;  /* 0x00000080d3c77810 */ /* 0x040fe20007ffe0ff */
[----:B------:R-:W5:Y:S01]  /*0930*/  @P0 LDG.E.128 R136, desc[UR4][R170.64] ;  /* 0x00000004aa880981 */ /* 0x000f62000c1e1d00 */
[----:B------:R-:W-:Y:S01]  /*0940*/  IADD3 R247, R211, 0xc0, RZ ;  /* 0x000000c0d3f77810 */ /* 0x000fe20007ffe0ff */
[----:B------:R-:W-:-:S02]  /*0950*/  IMAD.WIDE.U32 R194, R195, 0x4, R168 ;  /* 0x00000004c3c27825 */ /* 0x000fc400078e00a8 */
[----:B------:R0:W5:Y:S02]  /*0960*/  LDG.E R234, desc[UR4][R196.64] ;  /* 0x00000004c4ea7981 */ /* 0x000164000c1e1900 */
[----:B------:R-:W-:Y:S01]  /*0970*/  @P0 IMAD.WIDE.U32 R242, R11, 0x10, R242 ;  /* 0x000000100bf20825 */ /* 0x000fe200078e00f2 */
[----:B------:R-:W-:Y:S01]  /*0980*/  IADD3 R11, R211, 0xa0, RZ ;  /* 0x000000a0d30b7810 */ /* 0x000fe20007ffe0ff */
[----:B------:R1:W5:Y:S02]  /*0990*/  LDG.E R232, desc[UR4][R194.64] ;  /* 0x00000004c2e87981 */ /* 0x000364000c1e1900 */
[--C-:B------:R-:W-:Y:S02]  /*09a0*/  IMAD.WIDE.U32 R244, R245, 0x4, R168.reuse ;  /* 0x00000004f5f47825 */ /* 0x100fe400078e00a8 */
[----:B------:R-:W5:Y:S02]  /*09b0*/  @P0 LDG.E.128 R140, desc[UR4][R242.64] ;  /* 0x00000004f28c0981 */ /* 0x000f64000c1e1d00 */
[----:B------:R-:W-:-:S02]  /*09c0*/  IMAD.WIDE.U32 R200, R201, 0x4, R168 ;  /* 0x00000004c9c87825 */ /* 0x000fc400078e00a8 */
[----:B------:R-:W5:Y:S02]  /*09d0*/  LDG.E R227, desc[UR4][R244.64] ;  /* 0x00000004f4e37981 */ /* 0x000f64000c1e1900 */
[--C-:B------:R-:W-:Y:S02]  /*09e0*/  IMAD.WIDE.U32 R198, R199, 0x4, R168.reuse ;  /* 0x00000004c7c67825 */ /* 0x100fe400078e00a8 */
[----:B------:R-:W5:Y:S02]  /*09f0*/  LDG.E R14, desc[UR4][R200.64] ;  /* 0x00000004c80e7981 */ /* 0x000f64000c1e1900 */
[--C-:B0-----:R-:W-:Y:S02]  /*0a00*/  IMAD.WIDE.U32 R196, R11, 0x4, R168.reuse ;  /* 0x000000040bc47825 */ /* 0x101fe400078e00a8 */
[----:B------:R-:W5:Y:S02]  /*0a10*/  LDG.E R13, desc[UR4][R198.64] ;  /* 0x00000004c60d7981 */ /* 0x000f64000c1e1900 */
[----:B-1----:R-:W-:-:S02]  /*0a20*/  IMAD.WIDE.U32 R194, R247, 0x4, R168 ;  /* 0x00000004f7c27825 */ /* 0x002fc400078e00a8 */
[----:B------:R-:W5:Y:S04]  /*0a30*/  LDG.E R12, desc[UR4][R196.64] ;  /* 0x00000004c40c7981 */ /* 0x000f68000c1e1900 */
[----:B------:R-:W5:Y:S01]  /*0a40*/  LDG.E R11, desc[UR4][R194.64] ;  /* 0x00000004c20b7981 */ /* 0x000f62000c1e1900 */
[----:B------:R-:W-:-:S03]  /*0a50*/  IADD3 R211, R211, 0xe0, RZ ;  /* 0x000000e0d3d37810 */ /* 0x000fc60007ffe0ff */
[----:B------:R0:W5:Y:S02]  /*0a60*/  @P0 LDG.E.128 R16, desc[UR4][R240.64] ;  /* 0x00000004f0100981 */ /* 0x000164000c1e1d00 */
[----:B0-----:R-:W-:Y:S01]  /*0a70*/  IMAD.WIDE.U32 R240, R211, 0x4, R168 ;  /* 0x00000004d3f07825 */ /* 0x001fe200078e00a8 */
[----:B------:R-:W-:Y:S01]  /*0a80*/  CS2R R168, SRZ ;  /* 0x0000000000a87805 */ /* 0x000fe2000001ff00 */
[----:B------:R-:W-:Y:S06]  /*0a90*/  BRA `(.L_x_13612) ;  /* 0x0000001400147947 */ /* 0x000fec0003800000 */
.L_x_13611:
[----:B------:R-:W0:Y:S01]  /*0aa0*/  LDC.64 R8, c[0x0][0x250] ;  /* 0x00009400ff087b82 */ /* 0x000e220000000a00 */
[----:B------:R-:W-:-:S05]  /*0ab0*/  IADD3 R6, R6, -0x1, RZ ;  /* 0xffffffff06067810 */ /* 0x000fca0007ffe0ff */
[----:B------:R-:W-:Y:S02]  /*0ac0*/  IMAD R6, R6, R231, RZ ;  /* 0x000000e706067224 */ /* 0x000fe400078e02ff */
[----:B------:R-:W1:Y:S03]  /*0ad0*/  LDC.64 R14, c[0x0][0x238] ;  /* 0x00008e00ff0e7b82 */ /* 0x000e660000000a00 */
[----:B------:R-:W-:-:S04]  /*0ae0*/  SHF.R.S32.HI R3, RZ, 0x1f, R6 ;  /* 0x0000001fff037819 */ /* 0x000fc80000011406 */
[----:B------:R-:W-:Y:S01]  /*0af0*/  LEA.HI R6, R3, R6, RZ, 0x2 ;  /* 0x0000000603067211 */ /* 0x000fe200078f10ff */
[----:B------:R-:W2:Y:S01]  /*0b00*/  LDC.64 R10, c[0x0][0x2b8] ;  /* 0x0000ae00ff0a7b82 */ /* 0x000ea20000000a00 */
[----:B0-----:R-:W-:-:S05]  /*0b10*/  IMAD.WIDE R8, R0, 0x4, R8 ;  /* 0x0000000400087825 */ /* 0x001fca00078e0208 */
[----:B------:R0:W3:Y:S01]  /*0b20*/  LDG.E R228, desc[UR4][R8.64] ;  /* 0x0000000408e47981 */ /* 0x0000e2000c1e1900 */
[----:B------:R-:W-:Y:S01]  /*0b30*/  LEA.HI.SX32 R205, R6, R235, 0x1e ;  /* 0x000000eb06cd7211 */ /* 0x000fe200078ff2ff */
[----:B-1----:R-:W-:-:S04]  /*0b40*/  IMAD.WIDE.U32 R212, R5, 0x10, R14 ;  /* 0x0000001005d47825 */ /* 0x002fc800078e000e */
[--C-:B------:R-:W-:Y:S02]  /*0b50*/  IMAD.WIDE.U32 R156, R233, 0x10, R14.reuse ;  /* 0x00000010e99c7825 */ /* 0x100fe400078e000e */
[----:B------:R-:W4:Y:S01]  /*0b60*/  LDG.E.128 R212, desc[UR4][R212.64] ;  /* 0x00000004d4d47981 */ /* 0x000f22000c1e1d00 */
[----:B------:R-:W-:Y:S01]  /*0b70*/  IADD3 R221, R5, 0x80, RZ ;  /* 0x0000008005dd7810 */ /* 0x000fe20007ffe0ff */
[--C-:B------:R-:W-:Y:S01]  /*0b80*/  IMAD.WIDE.U32 R164, R169, 0x10, R14.reuse ;  /* 0x00000010a9a47825 */ /* 0x100fe200078e000e */
[----:B------:R-:W-:Y:S01]  /*0b90*/  IADD3 R217, R5, 0xa0, RZ ;  /* 0x000000a005d97810 */ /* 0x000fe20007ffe0ff */
[----:B------:R-:W4:Y:S01]  /*0ba0*/  LDG.E.128 R156, desc[UR4][R156.64] ;  /* 0x000000049c9c7981 */ /* 0x000f22000c1e1d00 */
[----:B------:R-:W-:Y:S01]  /*0bb0*/  IADD3 R169, R205, 0x40, RZ ;  /* 0x00000040cda97810 */ /* 0x000fe20007ffe0ff */
[----:B------:R-:W-:Y:S01]  /*0bc0*/  IMAD.WIDE.U32 R172, R7, 0x10, R14 ;  /* 0x0000001007ac7825 */ /* 0x000fe200078e000e */
[----:B-----5:R-:W-:Y:S01]  /*0bd0*/  ISETP.GE.AND P5, PT, R229, 0x1, PT ;  /* 0x00000001e500780c */ /* 0x020fe20003fa6270 */
[----:B------:R-:W4:Y:S01]  /*0be0*/  LDG.E.128 R164, desc[UR4][R164.64] ;  /* 0x00000004a4a47981 */ /* 0x000f22000c1e1d00 */
[----:B------:R-:W-:Y:S01]  /*0bf0*/  IADD3 R219, R5, 0xc0, RZ ;  /* 0x000000c005db7810 */ /* 0x000fe20007ffe0ff */
[--C-:B--2---:R-:W-:Y:S01]  /*0c00*/  IMAD.WIDE.U32 R168, R169, 0x10, R10.reuse ;  /* 0x00000010a9a87825 */ /* 0x104fe200078e000a */
[----:B------:R-:W-:Y:S01]  /*0c10*/  IADD3 R211, R5, 0xe0, RZ ;  /* 0x000000e005d37810 */ /* 0x000fe20007ffe0ff */
[----:B------:R-:W2:Y:S01]  /*0c20*/  LDG.E.128 R172, desc[UR4][R172.64] ;  /* 0x00000004acac7981 */ /* 0x000ea2000c1e1d00 */
[----:B0-----:R-:W0:Y:S01]  /*0c30*/  LDC.64 R8, c[0x0][0x240] ;  /* 0x00009000ff087b82 */ /* 0x001e220000000a00 */
[----:B------:R-:W-:-:S02]  /*0c40*/  IMAD.WIDE.U32 R152, R205, 0x10, R10 ;  /* 0x00000010cd987825 */ /* 0x000fc400078e000a */
[----:B------:R-:W2:Y:S02]  /*0c50*/  LDG.E.128 R168, desc[UR4][R168.64] ;  /* 0x00000004a8a87981 */ /* 0x000ea4000c1e1d00 */
[----:B------:R-:W-:Y:S02]  /*0c60*/  IMAD.WIDE.U32 R180, R221, 0x10, R14 ;  /* 0x00000010ddb47825 */ /* 0x000fe400078e000e */
[----:B------:R-:W2:Y:S01]  /*0c70*/  LDG.E.128 R152, desc[UR4][R152.64] ;  /* 0x0000000498987981 */ /* 0x000ea2000c1e1d00 */
[----:B------:R-:W-:-:S03]  /*0c80*/  IADD3 R161, R205, 0x20, RZ ;  /* 0x00000020cda17810 */ /* 0x000fc60007ffe0ff */
[----:B------:R-:W2:Y:S02]  /*0c90*/  LDG.E.128 R180, desc[UR4][R180.64] ;  /* 0x00000004b4b47981 */ /* 0x000ea4000c1e1d00 */
[----:B------:R-:W-:-:S04]  /*0ca0*/  IMAD.WIDE.U32 R160, R161, 0x10, R10 ;  /* 0x00000010a1a07825 */ /* 0x000fc800078e000a */
[----:B------:R-:W-:Y:S02]  /*0cb0*/  IMAD.WIDE.U32 R188, R217, 0x10, R14 ;  /* 0x00000010d9bc7825 */ /* 0x000fe400078e000e */
[----:B------:R-:W2:Y:S04]  /*0cc0*/  LDG.E.128 R160, desc[UR4][R160.64] ;  /* 0x00000004a0a07981 */ /* 0x000ea8000c1e1d00 */
[----:B------:R-:W2:Y:S01]  /*0cd0*/  LDG.E.128 R188, desc[UR4][R188.64] ;  /* 0x00000004bcbc7981 */ /* 0x000ea2000c1e1d00 */
[----:B------:R-:W-:-:S05]  /*0ce0*/  IADD3 R177, R205, 0x60, RZ ;  /* 0x00000060cdb17810 */ /* 0x000fca0007ffe0ff */
[----:B------:R-:W-:Y:S01]  /*0cf0*/  IMAD.WIDE.U32 R176, R177, 0x10, R10 ;  /* 0x00000010b1b07825 */ /* 0x000fe200078e000a */
[----:B------:R-:W-:-:S05]  /*0d00*/  IADD3 R185, R205, 0x80, RZ ;  /* 0x00000080cdb97810 */ /* 0x000fca0007ffe0ff */
[----:B------:R-:W2:Y:S01]  /*0d10*/  LDG.E.128 R176, desc[UR4][R176.64] ;  /* 0x00000004b0b07981 */ /* 0x000ea2000c1e1d00 */
[----:B------:R-:W-:-:S06]  /*0d20*/  IMAD.WIDE.U32 R184, R185, 0x10, R10 ;  /* 0x00000010b9b87825 */ /* 0x000fcc00078e000a */
[----:B------:R-:W2:Y:S01]  /*0d30*/  LDG.E.128 R184, desc[UR4][R184.64] ;  /* 0x00000004b8b87981 */ /* 0x000ea2000c1e1d00 */
[----:B------:R-:W-:-:S05]  /*0d40*/  IADD3 R193, R205, 0xa0, RZ ;  /* 0x000000a0cdc17810 */ /* 0x000fca0007ffe0ff */
[----:B------:R-:W-:Y:S01]  /*0d50*/  IMAD.WIDE.U32 R192, R193, 0x10, R10 ;  /* 0x00000010c1c07825 */ /* 0x000fe200078e000a */
[----:B------:R-:W-:-:S05]  /*0d60*/  @P5 IADD3 R204, R229, -0x1, RZ ;  /* 0xffffffffe5cc5810 */ /* 0x000fca0007ffe0ff */
[----:B------:R-:W2:Y:S01]  /*0d70*/  LDG.E.128 R192, desc[UR4][R192.64] ;  /* 0x00000004c0c07981 */ /* 0x000ea2000c1e1d00 */
[----:B------:R-:W-:Y:S01]  /*0d80*/  IADD3 R201, R205, 0xc0, RZ ;  /* 0x000000c0cdc97810 */ /* 0x000fe20007ffe0ff */
[----:B------:R-:W-:Y:S01]  /*0d90*/  IMAD.WIDE.U32 R196, R219, 0x10, R14 ;  /* 0x00000010dbc47825 */ /* 0x000fe200078e000e */
[----:B------:R-:W-:-:S03]  /*0da0*/  MOV R6, UR12 ;  /* 0x0000000c00067c02 */ /* 0x000fc60008000f00 */
[----:B------:R-:W-:Y:S02]  /*0db0*/  @P5 IMAD R204, R204, R231, RZ ;  /* 0x000000e7cccc5224 */ /* 0x000fe400078e02ff */
[----:B------:R-:W-:Y:S01]  /*0dc0*/  IMAD.WIDE.U32 R200, R201, 0x10, R10 ;  /* 0x00000010c9c87825 */ /* 0x000fe200078e000a */
[----:B------:R-:W-:Y:S01]  /*0dd0*/  MOV R7, UR13 ;  /* 0x0000000d00077c02 */ /* 0x000fe20008000f00 */
[----:B------:R-:W2:Y:S01]  /*0de0*/  LDG.E.128 R196, desc[UR4][R196.64] ;  /* 0x00000004c4c47981 */ /* 0x000ea2000c1e1d00 */
[----:B------:R-:W-:Y:S01]  /*0df0*/  ISETP.NE.U32.AND P0, PT, R6, RZ, PT ;  /* 0x000000ff0600720c */ /* 0x000fe20003f05070 */
[----:B------:R-:W-:Y:S01]  /*0e00*/  IMAD.WIDE.U32 R206, R211, 0x10, R14 ;  /* 0x00000010d3ce7825 */ /* 0x000fe200078e000e */
[----:B------:R-:W-:Y:S01]  /*0e10*/  @P5 SHF.R.S32.HI R3, RZ, 0x1f, R204 ;  /* 0x0000001fff035819 */ /* 0x000fe200000114cc */
[----:B------:R-:W2:Y:S01]  /*0e20*/  LDG.E.128 R200, desc[UR4][R200.64] ;  /* 0x00000004c8c87981 */ /* 0x000ea2000c1e1d00 */
[----:B------:R-:W-:Y:S02]  /*0e30*/  ISETP.NE.AND.EX P0, PT, R7, RZ, PT, P0 ;  /* 0x000000ff0700720c */ /* 0x000fe40003f05300 */
[----:B------:R-:W-:-:S02]  /*0e40*/  @P5 LEA.HI R14, R3, R204, RZ, 0x2 ;  /* 0x000000cc030e5211 */ /* 0x000fc400078f10ff */
[----:B------:R-:W-:Y:S02]  /*0e50*/  IADD3 R209, R205, 0xe0, RZ ;  /* 0x000000e0cdd17810 */ /* 0x000fe40007ffe0ff */
[----:B------:R-:W2:Y:S03]  /*0e60*/  LDG.E.128 R204, desc[UR4][R206.64] ;  /* 0x00000004cecc7981 */ /* 0x000ea6000c1e1d00 */
[----:B------:R-:W-:-:S04]  /*0e70*/  IMAD.WIDE.U32 R208, R209, 0x10, R10 ;  /* 0x00000010d1d07825 */ /* 0x000fc800078e000a */
[--C-:B------:R-:W-:Y:S01]  /*0e80*/  @P0 IMAD.WIDE.U32 R220, R221, 0x10, R242.reuse ;  /* 0x00000010dddc0825 */ /* 0x100fe200078e00f2 */
[----:B------:R-:W5:Y:S03]  /*0e90*/  @P0 LDG.E.128 R20, desc[UR4][R12.64] ;  /* 0x000000040c140981 */ /* 0x000f66000c1e1d00 */
[--C-:B------:R-:W-:Y:S01]  /*0ea0*/  @P0 IMAD.WIDE.U32 R216, R217, 0x10, R242.reuse ;  /* 0x00000010d9d80825 */ /* 0x100fe200078e00f2 */
[----:B------:R-:W5:Y:S03]  /*0eb0*/  @P0 LDG.E.128 R16, desc[UR4][R240.64] ;  /* 0x00000004f0100981 */ /* 0x000f66000c1e1d00 */
[--C-:B------:R-:W-:Y:S01]  /*0ec0*/  @P0 IMAD.WIDE.U32 R218, R219, 0x10, R242.reuse ;  /* 0x00000010dbda0825 */ /* 0x100fe200078e00f2 */
[----:B------:R-:W-:Y:S01]  /*0ed0*/  MOV R3, RZ ;  /* 0x000000ff00037202 */ /* 0x000fe20000000f00 */
[----:B------:R-:W5:Y:S02]  /*0ee0*/  @P0 LDG.E.128 R120, desc[UR4][R238.64] ;  /* 0x00000004ee780981 */ /* 0x000f64000c1e1d00 */
[----:B------:R-:W-:-:S02]  /*0ef0*/  @P0 IMAD.WIDE.U32 R242, R211, 0x10, R242 ;  /* 0x00000010d3f20825 */ /* 0x000fc400078e00f2 */
[----:B------:R-:W2:Y:S01]  /*0f00*/  LDG.E.128 R208, desc[UR4][R208.64] ;  /* 0x00000004d0d07981 */ /* 0x000ea2000c1e1d00 */
[----:B------:R-:W-:-:S03]  /*0f10*/  @P5 LEA.HI.SX32 R3, R14, R235, 0x1e ;  /* 0x000000eb0e035211 */ /* 0x000fc600078ff2ff */
[----:B------:R-:W5:Y:S01]  /*0f20*/  @P0 LDG.E.128 R124, desc[UR4][R236.64] ;  /* 0x00000004ec7c0981 */ /* 0x000f62000c1e1d00 */
[C---:B------:R-:W-:Y:S02]  /*0f30*/  IADD3 R247, R3.reuse, 0x20, RZ ;  /* 0x0000002003f77810 */ /* 0x040fe40007ffe0ff */
[----:B------:R-:W-:Y:S01]  /*0f40*/  IADD3 R245, R3, 0x80, RZ ;  /* 0x0000008003f57810 */ /* 0x000fe20007ffe0ff */
[----:B------:R-:W5:Y:S02]  /*0f50*/  @P0 LDG.E.128 R128, desc[UR4][R220.64] ;  /* 0x00000004dc800981 */ /* 0x000f64000c1e1d00 */
[--C-:B0-----:R-:W-:Y:S02]  /*0f60*/  IMAD.WIDE.U32 R246, R247, 0x4, R8.reuse ;  /* 0x00000004f7f67825 */ /* 0x101fe400078e0008 */
[----:B------:R-:W5:Y:S02]  /*0f70*/  @P0 LDG.E.128 R132, desc[UR4][R216.64] ;  /* 0x00000004d8840981 */ /* 0x000f64000c1e1d00 */
[----:B------:R-:W-:-:S02]  /*0f80*/  IMAD.WIDE.U32 R244, R245, 0x4, R8 ;  /* 0x00000004f5f47825 */ /* 0x000fc400078e0008 */
[----:B------:R-:W5:Y:S04]  /*0f90*/  LDG.E R232, desc[UR4][R246.64] ;  /* 0x00000004f6e87981 */ /* 0x000f68000c1e1900 */
[----:B------:R-:W5:Y:S01]  /*0fa0*/  LDG.E R13, desc[UR4][R244.64] ;  /* 0x00000004f40d7981 */ /* 0x000f62000c1e1900 */
[----:B------:R-:W-:-:S03]  /*0fb0*/  IMAD.WIDE.U32 R10, R3, 0x4, R8 ;  /* 0x00000004030a7825 */ /* 0x000fc600078e0008 */
[----:B------:R-:W5:Y:S04]  /*0fc0*/  @P0 LDG.E.128 R136, desc[UR4][R218.64] ;  /* 0x00000004da880981 */ /* 0x000f68000c1e1d00 */
[----:B------:R-:W5:Y:S01]  /*0fd0*/  @P0 LDG.E.128 R140, desc[UR4][R242.64] ;  /* 0x00000004f28c0981 */ /* 0x000f62000c1e1d00 */
[----:B------:R-:W-:Y:S02]  /*0fe0*/  ISETP.NE.AND P0, PT, R2, RZ, PT ;  /* 0x000000ff0200720c */ /* 0x000fe40003f05270 */
[C---:B------:R-:W-:Y:S01]  /*0ff0*/  IADD3 R15, R3.reuse, 0x60, RZ ;  /* 0x00000060030f7810 */ /* 0x040fe20007ffe0ff */
[----:B------:R0:W5:Y:S01]  /*1000*/  LDG.E R234, desc[UR4][R10.64] ;  /* 0x000000040aea7981 */ /* 0x000162000c1e1900 */
[C---:B------:R-:W-:Y:S02]  /*1010*/  IADD3 R225, R3.reuse, 0x40, RZ ;  /* 0x0000004003e17810 */ /* 0x040fe40007ffe0ff */
[----:B------:R-:W-:Y:S01]  /*1020*/  IADD3 R223, R3, 0xa0, RZ ;  /* 0x000000a003df7810 */ /* 0x000fe20007ffe0ff */
[----:B------:R-:W-:Y:S01]  /*1030*/  IMAD.WIDE.U32 R14, R15, 0x4, R8 ;  /* 0x000000040f0e7825 */ /* 0x000fe200078e0008 */
[----:B0-----:R-:W-:-:S03]  /*1040*/  IADD3 R11, R3, 0xc0, RZ ;  /* 0x000000c0030b7810 */ /* 0x001fc60007ffe0ff */
[--C-:B------:R-:W-:Y:S01]  /*1050*/  IMAD.WIDE.U32 R224, R225, 0x4, R8.reuse ;  /* 0x00000004e1e07825 */ /* 0x100fe200078e0008 */
[----:B------:R-:W-:Y:S01]  /*1060*/  IADD3 R3, R3, 0xe0, RZ ;  /* 0x000000e003037810 */ /* 0x000fe20007ffe0ff */
[----:B------:R-:W5:Y:S02]  /*1070*/  LDG.E R14, desc[UR4][R14.64] ;  /* 0x000000040e0e7981 */ /* 0x000f64000c1e1900 */
[--C-:B------:R-:W-:Y:S02]  /*1080*/  IMAD.WIDE.U32 R10, R11, 0x4, R8.reuse ;  /* 0x000000040b0a7825 */ /* 0x100fe400078e0008 */
[----:B------:R-:W5:Y:S02]  /*1090*/  LDG.E R227, desc[UR4][R224.64] ;  /* 0x00000004e0e37981 */ /* 0x000f64000c1e1900 */
[--C-:B------:R-:W-:Y:S02]  /*10a0*/  IMAD.WIDE.U32 R222, R223, 0x4, R8.reuse ;  /* 0x00000004dfde7825 */ /* 0x100fe400078e0008 */
[----:B------:R0:W5:Y:S02]  /*10b0*/  LDG.E R11, desc[UR4][R10.64] ;  /* 0x000000040a0b7981 */ /* 0x000164000c1e1900 */
[----:B------:R-:W-:-:S02]  /*10c0*/  IMAD.WIDE.U32 R240, R3, 0x4, R8 ;  /* 0x0000000403f07825 */ /* 0x000fc400078e0008 */
[----:B------:R1:W5:Y:S01]  /*10d0*/  LDG.E R12, desc[UR4][R222.64] ;  /* 0x00000004de0c7981 */ /* 0x000362000c1e1900 */
[----:B---3--:R-:W-:-:S05]  /*10e0*/  FSEL R228, R228, RZ, !P0 ;  /* 0x000000ffe4e47208 */ /* 0x008fca0004000000 */
[C---:B----4-:R-:W-:Y:S01]  /*10f0*/  FADD.FTZ R213, -R228.reuse, R213 ;  /* 0x000000d5e4d57221 */ /* 0x050fe20000010100 */
[----:B------:R-:W-:-:S03]  /*1100*/  FADD.FTZ R215, -R228, R215 ;  /* 0x000000d7e4d77221 */ /* 0x000fc60000010100 */
[----:B------:R-:W-:Y:S01]  /*1110*/  FMUL.FTZ R8, R4, R213 ;  /* 0x000000d504087220 */ /* 0x000fe20000410000 */
[----:B------:R-:W-:Y:S01]  /*1120*/  FADD.FTZ R213, -R228, R157 ;  /* 0x0000009de4d57221 */ /* 0x000fe20000010100 */
[----:B0-----:R-:W-:Y:S01]  /*1130*/  FMUL.FTZ R10, R4, R215 ;  /* 0x000000d7040a7220 */ /* 0x001fe20000410000 */
[C---:B------:R-:W-:Y:S01]  /*1140*/  FADD.FTZ R15, -R228.reuse, R156 ;  /* 0x0000009ce40f7221 */ /* 0x040fe20000010100 */
[----:B------:R-:W-:Y:S01]  /*1150*/  FADD.FTZ R215, -R228, R158 ;  /* 0x0000009ee4d77221 */ /* 0x000fe20000010100 */
[----:B------:R-:W-:Y:S01]  /*1160*/  FMUL.FTZ R158, R4, R213 ;  /* 0x000000d5049e7220 */ /* 0x000fe20000410000 */
[C---:B------:R-:W-:Y:S01]  /*1170*/  FADD.FTZ R213, -R228.reuse, R165 ;  /* 0x000000a5e4d57221 */ /* 0x040fe20000010100 */
[----:B------:R-:W-:Y:S01]  /*1180*/  FADD.FTZ R159, -R228, R159 ;  /* 0x0000009fe49f7221 */ /* 0x000fe20000010100 */
[C---:B------:R-:W-:Y:S01]  /*1190*/  FMUL.FTZ R157, R4.reuse, R15 ;  /* 0x0000000f049d7220 */ /* 0x040fe20000410000 */
[----:B------:R-:W-:Y:S01]  /*11a0*/  FMUL.FTZ R15, R4, R215 ;  /* 0x000000d7040f7220 */ /* 0x000fe20000410000 */
[C---:B------:R-:W-:Y:S01]  /*11b0*/  FADD.FTZ R215, -R228.reuse, R166 ;  /* 0x000000a6e4d77221 */ /* 0x040fe20000010100 */
[----:B------:R-:W-:Y:S01]  /*11c0*/  FADD.FTZ R167, -R228, R167 ;  /* 0x000000a7e4a77221 */ /* 0x000fe20000010100 */
[----:B------:R-:W-:Y:S01]  /*11d0*/  FMUL.FTZ R166, R4, R213 ;  /* 0x000000d504a67220 */ /* 0x000fe20000410000 */
[----:B------:R-:W-:Y:S01]  /*11e0*/  FADD.FTZ R3, -R228, R212 ;  /* 0x000000d4e4037221 */ /* 0x000fe20000010100 */
[----:B------:R-:W-:Y:S01]  /*11f0*/  FMUL.FTZ R156, R4, R159 ;  /* 0x0000009f049c7220 */ /* 0x000fe20000410000 */
[----:B------:R-:W-:Y:S01]  /*1200*/  FADD.FTZ R159, -R228, R164 ;  /* 0x000000a4e49f7221 */ /* 0x000fe20000010100 */
[C---:B------:R-:W-:Y:S01]  /*1210*/  FMUL.FTZ R164, R4.reuse, R167 ;  /* 0x000000a704a47220 */ /* 0x040fe20000410000 */
[----:B--2---:R-:W-:Y:S01]  /*1220*/  FFMA.FTZ R65, R169, R166, R65 ;  /* 0x000000a6a9417223 */ /* 0x004fe20000010041 */
[----:B------:R-:W-:Y:S01]  /*1230*/  FADD.FTZ R97, R97, R169 ;  /* 0x000000a961617221 */ /* 0x000fe20000010000 */
[----:B------:R-:W-:Y:S01]  /*1240*/  FMUL.FTZ R167, R45, R169 ;  /* 0x000000a92da77220 */ /* 0x000fe20000410000 */
[----:B------:R-:W-:Y:S01]  /*1250*/  FMUL.FTZ R3, R4, R3 ;  /* 0x0000000304037220 */ /* 0x000fe20000410000 */
[----:B------:R-:W-:Y:S01]  /*1260*/  FADD.FTZ R169, -R228, R172 ;  /* 0x000000ace4a97221 */ /* 0x000fe20000010100 */
[C---:B------:R-:W-:Y:S01]  /*1270*/  FMUL.FTZ R165, R4.reuse, R159 ;  /* 0x0000009f04a57220 */ /* 0x040fe20000410000 */
[----:B------:R-:W-:Y:S01]  /*1280*/  FMUL.FTZ R159, R4, R215 ;  /* 0x000000d7049f7220 */ /* 0x000fe20000410000 */
[----:B------:R-:W-:Y:S01]  /*1290*/  FFMA.FTZ R67, R171, R164, R67 ;  /* 0x000000a4ab437223 */ /* 0x000fe20000010043 */
[----:B------:R-:W-:Y:S01]  /*12a0*/  FADD.FTZ R99, R99, R171 ;  /* 0x000000ab63637221 */ /* 0x000fe20000010000 */
[----:B------:R-:W-:Y:S01]  /*12b0*/  FMUL.FTZ R213, R47, R171 ;  /* 0x000000ab2fd57220 */ /* 0x000fe20000410000 */
[C---:B------:R-:W-:Y:S01]  /*12c0*/  FADD.FTZ R173, -R228.reuse, R173 ;  /* 0x000000ade4ad7221 */ /* 0x040fe20000010100 */
[C---:B------:R-:W-:Y:S01]  /*12d0*/  FADD.FTZ R171, -R228.reuse, R174 ;  /* 0x000000aee4ab7221 */ /* 0x040fe20000010100 */
[C---:B------:R-:W-:Y:S01]  /*12e0*/  FADD.FTZ R215, -R228.reuse, R175 ;  /* 0x000000afe4d77221 */ /* 0x040fe20000010100 */
[----:B------:R-:W-:Y:S01]  /*12f0*/  FADD.FTZ R9, -R228, R214 ;  /* 0x000000d6e4097221 */ /* 0x000fe20000010100 */
[----:B------:R-:W-:Y:S01]  /*1300*/  FFMA.FTZ R56, R152, R3, R56 ;  /* 0x0000000398387223 */ /* 0x000fe20000010038 */
[----:B------:R-:W-:Y:S01]  /*1310*/  FADD.FTZ R88, R88, R152 ;  /* 0x0000009858587221 */ /* 0x000fe20000010000 */
[----:B------:R-:W-:Y:S01]  /*1320*/  FMUL.FTZ R175, R4, R169 ;  /* 0x000000a904af7220 */ /* 0x000fe20000410000 */
[----:B------:R-:W-:Y:S01]  /*1330*/  FMUL.FTZ R152, R52, R152 ;  /* 0x0000009834987220 */ /* 0x000fe20000410000 */
[----:B------:R-:W-:Y:S01]  /*1340*/  FADD.FTZ R169, -R228, R180 ;  /* 0x000000b4e4a97221 */ /* 0x000fe20000010100 */
[C---:B------:R-:W-:Y:S01]  /*1350*/  FMUL.FTZ R174, R4.reuse, R173 ;  /* 0x000000ad04ae7220 */ /* 0x040fe20000410000 */
[C---:B------:R-:W-:Y:S01]  /*1360*/  FMUL.FTZ R173, R4.reuse, R171 ;  /* 0x000000ab04ad7220 */ /* 0x040fe20000410000 */
[----:B------:R-:W-:Y:S01]  /*1370*/  FMUL.FTZ R172, R4, R215 ;  /* 0x000000d704ac7220 */ /* 0x000fe20000410000 */
[----:B------:R-:W-:Y:S01]  /*1380*/  FADD.FTZ R181, -R228, R181 ;  /* 0x000000b5e4b57221 */ /* 0x000fe20000010100 */
[----:B------:R-:W-:Y:S01]  /*1390*/  FMUL.FTZ R9, R4, R9 ;  /* 0x0000000904097220 */ /* 0x000fe20000410000 */
[----:B------:R-:W-:Y:S01]  /*13a0*/  FFMA.FTZ R57, R153, R8, R57 ;  /* 0x0000000899397223 */ /* 0x000fe20000010039 */
[----:B------:R-:W-:Y:S01]  /*13b0*/  FADD.FTZ R89, R89, R153 ;  /* 0x0000009959597221 */ /* 0x000fe20000010000 */
[----:B------:R-:W-:Y:S01]  /*13c0*/  FFMA.FTZ R64, R168, R165, R64 ;  /* 0x000000a5a8407223 */ /* 0x000fe20000010040 */
[----:B------:R-:W-:Y:S01]  /*13d0*/  FADD.FTZ R96, R96, R168 ;  /* 0x000000a860607221 */ /* 0x000fe20000010000 */
[----:B------:R-:W-:Y:S01]  /*13e0*/  FMUL.FTZ R212, R44, R168 ;  /* 0x000000a82cd47220 */ /* 0x000fe20000410000 */
[C---:B------:R-:W-:Y:S01]  /*13f0*/  FADD.FTZ R171, -R228.reuse, R182 ;  /* 0x000000b6e4ab7221 */ /* 0x040fe20000010100 */
[----:B------:R-:W-:Y:S01]  /*1400*/  FADD.FTZ R215, -R228, R183 ;  /* 0x000000b7e4d77221 */ /* 0x000fe20000010100 */
[----:B------:R-:W-:Y:S01]  /*1410*/  FMUL.FTZ R153, R53, R153 ;  /* 0x0000009935997220 */ /* 0x000fe20000410000 */
[C---:B------:R-:W-:Y:S01]  /*1420*/  FMUL.FTZ R183, R4.reuse, R169 ;  /* 0x000000a904b77220 */ /* 0x040fe20000410000 */
[----:B------:R-:W-:Y:S01]  /*1430*/  FADD.FTZ R168, RZ, R152 ;  /* 0x00000098ffa87221 */ /* 0x000fe20000010000 */
[----:B------:R-:W-:Y:S01]  /*1440*/  FFMA.FTZ R169, R3, R152, RZ ;  /* 0x0000009803a97223 */ /* 0x000fe200000100ff */
        /* <DEDUP_REMOVED lines=103> */
[C---:B-1----:R-:W-:Y:S01]  /*1ac0*/  FADD.FTZ R223, -R228.reuse, R196 ;  /* 0x000000c4e4df7221 */ /* 0x042fe20000010100 */
[----:B------:R-:W-:Y:S01]  /*1ad0*/  FFMA.FTZ R169, R189, R220, R168 ;  /* 0x000000dcbda97223 */ /* 0x000fe200000100a8 */
[----:B------:R-:W-:Y:S01]  /*1ae0*/  FFMA.FTZ R79, R195, R188, R79 ;  /* 0x000000bcc34f7223 */ /* 0x000fe2000001004f */
[----:B------:R-:W-:Y:S01]  /*1af0*/  FADD.FTZ R115, R115, R195 ;  /* 0x000000c373737221 */ /* 0x000fe20000010000 */
[----:B------:R-:W-:Y:S01]  /*1b00*/  FADD.FTZ R221, -R228, R198 ;  /* 0x000000c6e4dd7221 */ /* 0x000fe20000010100 */
        /* <DEDUP_REMOVED lines=62> */
.L_x_13612:
[----:B------:R-:W-:Y:S05]  /*1ef0*/  BSYNC B1 ;  /* 0x0000000000017941 */ /* 0x000fea0003800000 */
.L_x_13610:
[----:B------:R0:W5:Y:S01]  /*1f00*/  LDG.E R211, desc[UR4][R240.64] ;  /* 0x00000004f0d37981 */ /* 0x000162000c1e1900 */
        /* <DEDUP_REMOVED lines=20> */
.L_x_13690:
[----:B------:R-:W4:Y:S01]  /*2050*/  LDC.64 R168, c[0x0][0x308] ;  /* 0x0000c200ffa87b82 */ /* 0x000f220000000a00 */
[----:B------:R-:W-:Y:S01]  /*2060*/  @P5 IADD3 R190, R229, -0x1, RZ ;  /* 0xffffffffe5be5810 */ /* 0x000fe20007ffe0ff */
[----:B--2---:R-:W-:Y:S01]  /*2070*/  FADD.FTZ R197, R194, R197 ;  /* 0x000000c5c2c57221 */ /* 0x004fe20000010000 */
[----:B------:R-:W-:Y:S01]  /*2080*/  @!P6 ISETP.NE.U32.AND P0, PT, R6, RZ, PT ;  /* 0x000000ff0600e20c */ /* 0x000fe20003f05070 */
[----:B---3--:R-:W-:Y:S01]  /*2090*/  FADD.FTZ R196, R195, R196 ;  /* 0x000000c4c3c47221 */ /* 0x008fe20000010000 */
[----:B------:R-:W-:Y:S01]  /*20a0*/  ISETP.NE.AND P1, PT, R2, RZ, PT ;  /* 0x000000ff0200720c */ /* 0x000fe20003f25270 */
[----:B------:R-:W-:Y:S02]  /*20b0*/  @P5 IMAD R190, R190, R231, RZ ;  /* 0x000000e7bebe5224 */ /* 0x000fe400078e02ff */
[----:B------:R-:W-:Y:S01]  /*20c0*/  FMUL.FTZ R197, R197, UR8 ;  /* 0x00000008c5c57c20 */ /* 0x000fe20008410000 */
[----:B------:R-:W2:Y:S01]  /*20d0*/  @P5 LDC.64 R170, c[0x0][0x298] ;  /* 0x0000a600ffaa5b82 */ /* 0x000ea20000000a00 */
[----:B------:R-:W-:Y:S01]  /*20e0*/  @!P6 ISETP.NE.AND.EX P0, PT, R7, RZ, PT, P0 ;  /* 0x000000ff0700e20c */ /* 0x000fe20003f05300 */
[----:B------:R-:W-:Y:S01]  /*20f0*/  BSSY B1, `(.L_x_13614) ;  /* 0x000000e000017945 */ /* 0x000fe20003800000 */
[----:B------:R-:W-:Y:S01]  /*2100*/  FMUL.FTZ R231, R196, UR8 ;  /* 0x00000008c4e77c20 */ /* 0x000fe20008410000 */
[----:B------:R-:W-:-:S02]  /*2110*/  FSEL R230, R197, RZ, !P1 ;  /* 0x000000ffc5e67208 */ /* 0x000fc40004800000 */
[----:B------:R-:W-:Y:S02]  /*2120*/  @P5 SHF.R.S32.HI R193, RZ, 0x1f, R190 ;  /* 0x0000001fffc15819 */ /* 0x000fe400000114be */
[----:B-----5:R-:W-:Y:S02]  /*2130*/  @!P6 FSEL R201, R20, RZ, P0 ;  /* 0x000000ff14c9e208 */ /* 0x020fe40000000000 */
[----:B----4-:R-:W-:-:S04]  /*2140*/  ISETP.NE.U32.AND P2, PT, R168, RZ, PT ;  /* 0x000000ffa800720c */ /* 0x010fc80003f45070 */
        /* <DEDUP_REMOVED lines=8> */
.L_x_13615:
[----:B------:R-:W-:Y:S05]  /*21d0*/  BSYNC B1 ;  /* 0x0000000000017941 */ /* 0x000fea0003800000 */
.L_x_13614:
[----:B--2---:R-:W-:Y:S01]  /*21e0*/  @P5 FMUL.FTZ R171, R201, R171 ;  /* 0x000000abc9ab5220 */ /* 0x004fe20000410000 */
[----:B------:R-:W-:Y:S01]  /*21f0*/  @P5 LEA.HI R236, R193, R190, RZ, 0x2 ;  /* 0x000000bec1ec5211 */ /* 0x000fe200078f10ff */
[----:B-1----:R-:W1:Y:S01]  /*2200*/  @P5 LDC.64 R194, c[0x0][0x298] ;  /* 0x0000a600ffc25b82 */ /* 0x002e620000000a00 */
[C---:B------:R-:W-:Y:S01]  /*2210*/  @!P6 ISETP.NE.U32.AND P3, PT, R6.reuse, RZ, PT ;  /* 0x000000ff0600e20c */ /* 0x040fe20003f65070 */
[----:B------:R-:W-:Y:S01]  /*2220*/  @P5 FMUL.FTZ R198, R171, R170 ;  /* 0x000000aaabc65220 */ /* 0x000fe20000410000 */
[----:B------:R-:W-:Y:S01]  /*2230*/  @!P6 ISETP.NE.U32.AND P0, PT, R6, RZ, PT ;  /* 0x000000ff0600e20c */ /* 0x000fe20003f05070 */
[----:B------:R-:W-:Y:S01]  /*2240*/  HFMA2.MMA R229, -RZ, RZ, 0, 0 ;  /* 0x00000000ffe57435 */ /* 0x000fe200000001ff */
[----:B------:R-:W-:Y:S01]  /*2250*/  @!P6 ISETP.NE.AND.EX P3, PT, R7, RZ, PT, P3 ;  /* 0x000000ff0700e20c */ /* 0x000fe20003f65330 */
[----:B------:R-:W-:Y:S01]  /*2260*/  BSSY B1, `(.L_x_13616) ;  /* 0x0000018000017945 */ /* 0x000fe20003800000 */
[----:B------:R-:W-:Y:S01]  /*2270*/  @P5 LOP3.LUT P4, RZ, R234, 0xff, RZ, 0xc0, !PT ;  /* 0x000000ffeaff5812 */ /* 0x000fe2000788c0ff */
[----:B------:R-:W2:Y:S01]  /*2280*/  @P5 LDC.64 R170, c[0x0][0x298] ;  /* 0x0000a600ffaa5b82 */ /* 0x000ea20000000a00 */
[----:B------:R-:W-:-:S02]  /*2290*/  @!P6 FSEL R200, R21, RZ, P3 ;  /* 0x000000ff15c8e208 */ /* 0x000fc40001800000 */
[----:B------:R-:W-:Y:S02]  /*22a0*/  @!P6 ISETP.NE.U32.AND P3, PT, R6, RZ, PT ;  /* 0x000000ff0600e20c */ /* 0x000fe40003f65070 */
[C---:B------:R-:W-:Y:S02]  /*22b0*/  @!P6 ISETP.NE.AND.EX P0, PT, R7.reuse, RZ, PT, P0 ;  /* 0x000000ff0700e20c */ /* 0x040fe40003f05300 */
[----:B------:R-:W-:Y:S01]  /*22c0*/  @!P6 ISETP.NE.AND.EX P3, PT, R7, RZ, PT, P3 ;  /* 0x000000ff0700e20c */ /* 0x000fe20003f65330 */
[----:B------:R-:W3:Y:S01]  /*22d0*/  @P5 LDC.64 R190, c[0x0][0x298] ;  /* 0x0000a600ffbe5b82 */ /* 0x000ee20000000a00 */
[----:B------:R-:W-:Y:S02]  /*22e0*/  @P5 SEL R148, R198, RZ, P4 ;  /* 0x000000ffc6945207 */ /* 0x000fe40002000000 */
[----:B------:R-:W-:Y:S02]  /*22f0*/  @!P6 FSEL R239, R22, RZ, P0 ;  /* 0x000000ff16efe208 */ /* 0x000fe40000000000 */
[----:B------:R-:W-:-:S02]  /*2300*/  ISETP.NE.U32.AND P1, PT, R168, RZ, PT ;  /* 0x000000ffa800720c */ /* 0x000fc40003f25070 */
[----:B------:R-:W-:Y:S01]  /*2310*/  @P5 LOP3.LUT P4, RZ, R234, 0xff00, RZ, 0xc0, !PT ;  /* 0x0000ff00eaff5812 */ /* 0x000fe2000788c0ff */
[----:B------:R-:W4:Y:S01]  /*2320*/  @P5 LDC.64 R192, c[0x0][0x298] ;  /* 0x0000a600ffc05b82 */ /* 0x000f220000000a00 */
[----:B------:R-:W-:Y:S02]  /*2330*/  @!P6 ISETP.NE.U32.AND P0, PT, R6, RZ, PT ;  /* 0x000000ff0600e20c */ /* 0x000fe40003f05070 */
[----:B------:R-:W-:Y:S02]  /*2340*/  @P5 LEA.HI.SX32 R229, R236, R235, 0x1e ;  /* 0x000000ebece55211 */ /* 0x000fe400078ff2ff */
[----:B------:R-:W-:-:S03]  /*2350*/  @!P6 FSEL R238, R23, RZ, P3 ;  /* 0x000000ff17eee208 */ /* 0x000fc60001800000 */
        /* <DEDUP_REMOVED lines=8> */
.L_x_13617:
[----:B------:R-:W-:Y:S05]  /*23e0*/  BSYNC B1 ;  /* 0x0000000000017941 */ /* 0x000fea0003800000 */
.L_x_13616:
        /* <DEDUP_REMOVED lines=8> */
.L_x_13619:
[----:B------:R-:W-:Y:S05]  /*2470*/  BSYNC B1 ;  /* 0x0000000000017941 */ /* 0x000fea0003800000 */
.L_x_13618:
        /* <DEDUP_REMOVED lines=8> */
.L_x_13621:
[----:B------:R-:W-:Y:S05]  /*2500*/  BSYNC B1 ;  /* 0x0000000000017941 */ /* 0x000fea0003800000 */
.L_x_13620:
        /* <DEDUP_REMOVED lines=11> */
.L_x_13623:
[----:B------:R-:W-:Y:S05]  /*25c0*/  BSYNC B1 ;  /* 0x0000000000017941 */ /* 0x000fea0003800000 */
.L_x_13622:
[----:B--2---:R-:W-:Y:S01]  /*25d0*/  @P5 FMUL.FTZ R171, R200, R171 ;  /* 0x000000abc8ab5220 */ /* 0x004fe20000410000 */
[----:B------:R-:W2:Y:S01]  /*25e0*/  @P5 LDC.64 R198, c[0x0][0x2f8] ;  /* 0x0000be00ffc65b82 */ /* 0x000ea20000000a00 */
[----:B------:R-:W-:Y:S01]  /*25f0*/  ISETP.NE.AND.EX P1, PT, R169, RZ, PT, P1 ;  /* 0x000000ffa900720c */ /* 0x000fe20003f25310 */
[----:B---3--:R-:W-:Y:S01]  /*2600*/  @P5 FMUL.FTZ R191, R239, R191 ;  /* 0x000000bfefbf5220 */ /* 0x008fe20000410000 */
[----:B----4-:R-:W-:Y:S01]  /*2610*/  @P5 FMUL.FTZ R193, R238, R193 ;  /* 0x000000c1eec15220 */ /* 0x010fe20000410000 */
[----:B------:R-:W-:Y:S01]  /*2620*/  @P5 LOP3.LUT P0, RZ, R234, 0xff000000, RZ, 0xc0, !PT ;  /* 0xff000000eaff5812 */ /* 0x000fe2000780c0ff */
[----:B------:R-:W-:Y:S01]  /*2630*/  @P5 FMUL.FTZ R236, R171, R170 ;  /* 0x000000aaabec5220 */ /* 0x000fe20000410000 */
[----:B0-----:R-:W-:Y:S01]  /*2640*/  @P2 IMAD.WIDE.U32 R234, R5, 0x10, R196 ;  /* 0x0000001005ea2825 */ /* 0x001fe200078e00c4 */
[----:B------:R-:W-:-:S03]  /*2650*/  SEL R168, R201, R144, P1 ;  /* 0x00000090c9a87207 */ /* 0x000fc60000800000 */
[----:B-1----:R-:W-:Y:S01]  /*2660*/  @P5 FMUL.FTZ R195, R237, R195 ;  /* 0x000000c3edc35220 */ /* 0x002fe20000410000 */
        /* <DEDUP_REMOVED lines=16> */
[----:B--2---:R-:W-:Y:S01]  /*2770*/  @P5 IMAD.WIDE.U32 R198, R229, 0x10, R198 ;  /* 0x00000010e5c65825 */ /* 0x004fe200078e00c6 */
[----:B------:R-:W-:Y:S02]  /*2780*/  @P5 LOP3.LUT P4, RZ, R232, 0xff, RZ, 0xc0, !PT ;  /* 0x000000ffe8ff5812 */ /* 0x000fe4000788c0ff */
[----:B------:R-:W-:Y:S02]  /*2790*/  @!P6 ISETP.NE.AND.EX P0, PT, R7, RZ, PT, P0 ;  /* 0x000000ff0700e20c */ /* 0x000fe40003f05300 */
[----:B------:R2:W-:Y:S01]  /*27a0*/  @P5 STG.E.128 desc[UR4][R198.64], R148 ;  /* 0x00000094c6005986 */ /* 0x0005e2000c101d04 */
[----:B------:R-:W4:Y:S01]  /*27b0*/  @P5 LDC.64 R190, c[0x0][0x298] ;  /* 0x0000a600ffbe5b82 */ /* 0x000f220000000a00 */
[----:B------:R-:W-:-:S02]  /*27c0*/  @!P6 FSEL R239, R18, RZ, P0 ;  /* 0x000000ff12efe208 */ /* 0x000fc40000000000 */
[C---:B------:R-:W-:Y:S02]  /*27d0*/  @!P6 ISETP.NE.U32.AND P0, PT, R6.reuse, RZ, PT ;  /* 0x000000ff0600e20c */ /* 0x040fe40003f05070 */
[----:B-1----:R-:W-:Y:S02]  /*27e0*/  @!P6 FSEL R170, R17, RZ, P3 ;  /* 0x000000ff11aae208 */ /* 0x002fe40001800000 */
[----:B------:R-:W-:Y:S01]  /*27f0*/  @!P6 ISETP.NE.U32.AND P3, PT, R6, RZ, PT ;  /* 0x000000ff0600e20c */ /* 0x000fe20003f65070 */
[----:B------:R-:W1:Y:S03]  /*2800*/  @P5 LDC.64 R192, c[0x0][0x298] ;  /* 0x0000a600ffc05b82 */ /* 0x000e660000000a00 */
[----:B------:R-:W-:-:S04]  /*2810*/  @!P6 ISETP.NE.AND.EX P3, PT, R7, RZ, PT, P3 ;  /* 0x000000ff0700e20c */ /* 0x000fc80003f65330 */
[----:B------:R-:W-:Y:S01]  /*2820*/  @!P6 FSEL R234, R19, RZ, P3 ;  /* 0x000000ff13eae208 */ /* 0x000fe20001800000 */
[----:B------:R-:W0:Y:S01]  /*2830*/  @P5 LDC.64 R194, c[0x0][0x298] ;  /* 0x0000a600ffc25b82 */ /* 0x000e220000000a00 */
[----:B--2---:R-:W-:Y:S02]  /*2840*/  @P5 SEL R148, R238, RZ, P4 ;  /* 0x000000ffee945207 */ /* 0x004fe40002000000 */
[----:B------:R-:W-:-:S05]  /*2850*/  @P5 LOP3.LUT P4, RZ, R232, 0xff00, RZ, 0xc0, !PT ;  /* 0x0000ff00e8ff5812 */ /* 0x000fca000788c0ff */
[----:B------:R-:W2:Y:S01]  /*2860*/  @P2 LDC.64 R168, c[0x0][0x308] ;  /* 0x0000c200ffa82b82 */ /* 0x000ea20000000a00 */
[----:B---3--:R-:W-:Y:S07]  /*2870*/  @!P6 BRA `(.L_x_13625) ;  /* 0x000000000018e947 */ /* 0x008fee0003800000 */
[----:B------:R-:W-:Y:S01]  /*2880*/  ISETP.NE.U32.AND P3, PT, R6, RZ, PT ;  /* 0x000000ff0600720c */ /* 0x000fe20003f65070 */
[----:B------:R-:W-:-:S03]  /*2890*/  FFMA.FTZ R170, R158, R231, R230 ;  /* 0x000000e79eaa7223 */ /* 0x000fc600000100e6 */
[----:B------:R-:W-:Y:S01]  /*28a0*/  ISETP.NE.AND.EX P3, PT, R7, RZ, PT, P3 ;  /* 0x000000ff0700720c */ /* 0x000fe20003f65330 */
[----:B------:R-:W-:-:S04]  /*28b0*/  FADD.FTZ R171, R161, -R170 ;  /* 0x800000aaa1ab7221 */ /* 0x000fc80000010000 */
[----:B------:R-:W-:-:S08]  /*28c0*/  FMUL.FTZ R170, R4, R171 ;  /* 0x000000ab04aa7220 */ /* 0x000fd00000410000 */
[----:B------:R-:W-:-:S07]  /*28d0*/  @P3 FADD.FTZ R170, R17, R170 ;  /* 0x000000aa11aa3221 */ /* 0x000fce0000010000 */
.L_x_13625:
[----:B------:R-:W-:Y:S05]  /*28e0*/  BSYNC B1 ;  /* 0x0000000000017941 */ /* 0x000fea0003800000 */
.L_x_13624:
        /* <DEDUP_REMOVED lines=8> */
.L_x_13627:
[----:B------:R-:W-:Y:S05]  /*2970*/  BSYNC B1 ;  /* 0x0000000000017941 */ /* 0x000fea0003800000 */
.L_x_13626:
        /* <DEDUP_REMOVED lines=8> */
.L_x_13629:
[----:B------:R-:W-:Y:S05]  /*2a00*/  BSYNC B1 ;  /* 0x0000000000017941 */ /* 0x000fea0003800000 */
.L_x_13628:
        /* <DEDUP_REMOVED lines=12> */
.L_x_13631:
[----:B------:R-:W-:Y:S05]  /*2ad0*/  BSYNC B1 ;  /* 0x0000000000017941 */ /* 0x000fea0003800000 */
.L_x_13630:
[----:B----4-:R-:W-:Y:S01]  /*2ae0*/  @P5 FMUL.FTZ R191, R239, R191 ;  /* 0x000000bfefbf5220 */ /* 0x010fe20000410000 */
[----:B-1----:R-:W-:Y:S01]  /*2af0*/  @P5 FMUL.FTZ R193, R234, R193 ;  /* 0x000000c1eac15220 */ /* 0x002fe20000410000 */
[----:B------:R-:W-:Y:S01]  /*2b00*/  @P5 FMUL.FTZ R198, R197, R196 ;  /* 0x000000c4c5c65220 */ /* 0x000fe20000410000 */
[----:B--2---:R-:W-:Y:S01]  /*2b10*/  @P2 IMAD.WIDE.U32 R196, R233, 0x10, R168 ;  /* 0x00000010e9c42825 */ /* 0x004fe200078e00a8 */
        /* <DEDUP_REMOVED lines=42> */
.L_x_13633:
[----:B------:R-:W-:Y:S05]  /*2dc0*/  BSYNC B1 ;  /* 0x0000000000017941 */ /* 0x000fea0003800000 */
.L_x_13632:
        /* <DEDUP_REMOVED lines=8> */
.L_x_13635:
[----:B------:R-:W-:Y:S05]  /*2e50*/  BSYNC B1 ;  /* 0x0000000000017941 */ /* 0x000fea0003800000 */
.L_x_13634:
        /* <DEDUP_REMOVED lines=8> */
.L_x_13637:
[----:B------:R-:W-:Y:S05]  /*2ee0*/  BSYNC B1 ;  /* 0x0000000000017941 */ /* 0x000fea0003800000 */
.L_x_13636:
        /* <DEDUP_REMOVED lines=24> */
[----:B------:R3:W-:Y:S01]  /*3070*/  @P5 STG.E.128 desc[UR4][R198.64], R148 ;  /* 0x00000094c6005986 */ /* 0x0007e2000c101d04 */
[----:B------:R-:W4:Y:S01]  /*3080*/  @P5 LDC.64 R194, c[0x0][0x298] ;  /* 0x0000a600ffc25b82 */ /* 0x000f220000000a00 */
[----:B------:R-:W-:-:S02]  /*3090*/  @!P6 ISETP.NE.AND.EX P3, PT, R7, RZ, PT, P3 ;  /* 0x000000ff0700e20c */ /* 0x000fc40003f65330 */
[----:B------:R-:W-:-:S05]  /*30a0*/  @!P6 ISETP.NE.U32.AND P0, PT, R6, RZ, PT ;  /* 0x000000ff0600e20c */ /* 0x000fca0003f05070 */
[----:B------:R-:W0:Y:S01]  /*30b0*/  @P5 LDC.64 R192, c[0x0][0x298] ;  /* 0x0000a600ffc05b82 */ /* 0x000e220000000a00 */
[----:B--2---:R-:W-:-:S07]  /*30c0*/  @!P6 FSEL R169, R124, RZ, P3 ;  /* 0x000000ff7ca9e208 */ /* 0x004fce0001800000 */
[----:B------:R-:W2:Y:S08]  /*30d0*/  @P5 LDC.64 R190, c[0x0][0x298] ;  /* 0x0000a600ffbe5b82 */ /* 0x000eb00000000a00 */
[----:B------:R-:W0:Y:S01]  /*30e0*/  @P2 LDC.64 R236, c[0x0][0x308] ;  /* 0x0000c200ffec2b82 */ /* 0x000e220000000a00 */
[----:B---3--:R-:W-:Y:S05]  /*30f0*/  @!P6 BRA `(.L_x_13639) ;  /* 0x000000000018e947 */ /* 0x008fea0003800000 */
[----:B------:R-:W-:Y:S01]  /*3100*/  ISETP.NE.U32.AND P3, PT, R6, RZ, PT ;  /* 0x000000ff0600720c */ /* 0x000fe20003f65070 */
[----:B------:R-:W-:-:S03]  /*3110*/  FFMA.FTZ R169, R175, R231, R230 ;  /* 0x000000e7afa97223 */ /* 0x000fc600000100e6 */
[----:B------:R-:W-:Y:S01]  /*3120*/  ISETP.NE.AND.EX P3, PT, R7, RZ, PT, P3 ;  /* 0x000000ff0700720c */ /* 0x000fe20003f65330 */
[----:B------:R-:W-:-:S04]  /*3130*/  FADD.FTZ R169, R176, -R169 ;  /* 0x800000a9b0a97221 */ /* 0x000fc80000010000 */
[----:B------:R-:W-:-:S08]  /*3140*/  FMUL.FTZ R169, R4, R169 ;  /* 0x000000a904a97220 */ /* 0x000fd00000410000 */
[----:B------:R-:W-:-:S07]  /*3150*/  @P3 FADD.FTZ R169, R124, R169 ;  /* 0x000000a97ca93221 */ /* 0x000fce0000010000 */
.L_x_13639:
[----:B------:R-:W-:Y:S05]  /*3160*/  BSYNC B1 ;  /* 0x0000000000017941 */ /* 0x000fea0003800000 */
.L_x_13638:
[----:B------:R-:W-:Y:S01]  /*3170*/  @!P6 ISETP.NE.U32.AND P3, PT, R6, RZ, PT ;  /* 0x000000ff0600e20c */ /* 0x000fe20003f65070 */
[----:B------:R-:W-:Y:S01]  /*3180*/  BSSY B1, `(.L_x_13640) ;  /* 0x0000010000017945 */ /* 0x000fe20003800000 */
[----:B------:R-:W-:Y:S01]  /*3190*/  IADD3 R171, R5, 0x60, RZ ;  /* 0x0000006005ab7810 */ /* 0x000fe20007ffe0ff */
[----:B-1----:R-:W-:Y:S01]  /*31a0*/  @P5 FMUL.FTZ R197, R169, R197 ;  /* 0x000000c5a9c55220 */ /* 0x002fe20000410000 */
[C---:B------:R-:W-:Y:S02]  /*31b0*/  @!P6 ISETP.NE.AND.EX P3, PT, R7.reuse, RZ, PT, P3 ;  /* 0x000000ff0700e20c */ /* 0x040fe40003f65330 */
[----:B------:R-:W-:Y:S01]  /*31c0*/  @!P6 ISETP.NE.AND.EX P4, PT, R7, RZ, PT, P4 ;  /* 0x000000ff0700e20c */ /* 0x000fe20003f85340 */
        /* <DEDUP_REMOVED lines=11> */
.L_x_13641:
[----:B------:R-:W-:Y:S05]  /*3280*/  BSYNC B1 ;  /* 0x0000000000017941 */ /* 0x000fea0003800000 */
.L_x_13640:
        /* <DEDUP_REMOVED lines=10> */
.L_x_13643:
[----:B------:R-:W-:Y:S05]  /*3330*/  BSYNC B1 ;  /* 0x0000000000017941 */ /* 0x000fea0003800000 */
.L_x_13642:
        /* <DEDUP_REMOVED lines=10> */
.L_x_13645:
[----:B------:R-:W-:Y:S05]  /*33e0*/  BSYNC B1 ;  /* 0x0000000000017941 */ /* 0x000fea0003800000 */
.L_x_13644:
[----:B------:R-:W-:Y:S01]  /*33f0*/  @P5 FMUL.FTZ R227, R197, R196 ;  /* 0x000000c4c5e35220 */ /* 0x000fe20000410000 */
[----:B----4-:R-:W-:Y:S01]  /*3400*/  @P5 FMUL.FTZ R195, R198, R195 ;  /* 0x000000c3c6c35220 */ /* 0x010fe20000410000 */
[----:B------:R-:W0:Y:S01]  /*3410*/  @P5 LDC.64 R234, c[0x0][0x2f8] ;  /* 0x0000be00ffea5b82 */ /* 0x000e220000000a00 */
[----:B------:R-:W-:Y:S01]  /*3420*/  @P5 LOP3.LUT P0, RZ, R14, 0xff, RZ, 0xc0, !PT ;  /* 0x000000ff0eff5812 */ /* 0x000fe2000780c0ff */
[----:B------:R-:W-:Y:S01]  /*3430*/  @P5 FMUL.FTZ R193, R239, R193 ;  /* 0x000000c1efc15220 */ /* 0x000fe20000410000 */
[C---:B------:R-:W-:Y:S01]  /*3440*/  SEL R171, R238.reuse, R147, P1 ;  /* 0x00000093eeab7207 */ /* 0x040fe20000800000 */
[----:B------:R-:W-:Y:S01]  /*3450*/  @P5 FMUL.FTZ R194, R195, R194 ;  /* 0x000000c2c3c25220 */ /* 0x000fe20000410000 */
[----:B--2---:R-:W-:Y:S01]  /*3460*/  @P5 FMUL.FTZ R191, R238, R191 ;  /* 0x000000bfeebf5220 */ /* 0x004fe20000410000 */
[----:B------:R-:W-:Y:S01]  /*3470*/  @P5 LOP3.LUT P3, RZ, R14, 0xff00, RZ, 0xc0, !PT ;  /* 0x0000ff000eff5812 */ /* 0x000fe2000786c0ff */
[----:B------:R-:W-:Y:S01]  /*3480*/  @P5 FMUL.FTZ R192, R193, R192 ;  /* 0x000000c0c1c05220 */ /* 0x000fe20000410000 */
[----:B------:R-:W1:Y:S01]  /*3490*/  @P5 LDC.64 R196, c[0x0][0x298] ;  /* 0x0000a600ffc45b82 */ /* 0x000e620000000a00 */
[----:B------:R-:W-:Y:S01]  /*34a0*/  @P5 SEL R148, R227, RZ, P0 ;  /* 0x000000ffe3945207 */ /* 0x000fe20000000000 */
[----:B------:R2:W-:Y:S01]  /*34b0*/  @P2 STG.E.128 desc[UR4][R236.64], R168 ;  /* 0x000000a8ec002986 */ /* 0x0005e2000c101d04 */
[----:B------:R-:W-:Y:S01]  /*34c0*/  @!P6 ISETP.NE.U32.AND P0, PT, R6, RZ, PT ;  /* 0x000000ff0600e20c */ /* 0x000fe20003f05070 */
[----:B------:R-:W-:Y:S01]  /*34d0*/  @P5 FMUL.FTZ R190, R191, R190 ;  /* 0x000000bebfbe5220 */ /* 0x000fe20000410000 */
[----:B------:R-:W-:Y:S01]  /*34e0*/  @P5 SEL R149, R194, RZ, P3 ;  /* 0x000000ffc2955207 */ /* 0x000fe20001800000 */
[----:B------:R-:W-:Y:S01]  /*34f0*/  BSSY B1, `(.L_x_13646) ;  /* 0x0000012000017945 */ /* 0x000fe20003800000 */
[C---:B------:R-:W-:Y:S01]  /*3500*/  @P5 LOP3.LUT P4, RZ, R14.reuse, 0xff0000, RZ, 0xc0, !PT ;  /* 0x00ff00000eff5812 */ /* 0x040fe2000788c0ff */
[----:B------:R-:W3:Y:S01]  /*3510*/  @P5 LDC.64 R198, c[0x0][0x298] ;  /* 0x0000a600ffc65b82 */ /* 0x000ee20000000a00 */
[----:B------:R-:W-:-:S02]  /*3520*/  @P5 LOP3.LUT P3, RZ, R14, 0xff000000, RZ, 0xc0, !PT ;  /* 0xff0000000eff5812 */ /* 0x000fc4000786c0ff */
[----:B------:R-:W-:Y:S02]  /*3530*/  @!P6 ISETP.NE.AND.EX P0, PT, R7, RZ, PT, P0 ;  /* 0x000000ff0700e20c */ /* 0x000fe40003f05300 */
[----:B------:R-:W-:Y:S02]  /*3540*/  @P5 SEL R150, R192, RZ, P4 ;  /* 0x000000ffc0965207 */ /* 0x000fe40002000000 */
[----:B------:R-:W-:Y:S01]  /*3550*/  @P5 SEL R151, R190, RZ, P3 ;  /* 0x000000ffbe975207 */ /* 0x000fe20001800000 */
[----:B------:R-:W4:Y:S01]  /*3560*/  @P5 LDC.64 R200, c[0x0][0x298] ;  /* 0x0000a600ffc85b82 */ /* 0x000f220000000a00 */
[----:B------:R-:W-:Y:S02]  /*3570*/  @!P6 FSEL R193, R128, RZ, P0 ;  /* 0x000000ff80c1e208 */ /* 0x000fe40000000000 */
[----:B--2---:R-:W-:-:S05]  /*3580*/  @P5 IADD3 R169, R229, 0x60, RZ ;  /* 0x00000060e5a95810 */ /* 0x004fca0007ffe0ff */
[----:B------:R-:W-:Y:S01]  /*3590*/  @P5 IMAD.WIDE.U32 R232, R169, 0x10, R232 ;  /* 0x00000010a9e85825 */ /* 0x000fe200078e00e8 */
[----:B------:R-:W-:Y:S06]  /*35a0*/  @!P6 BRA `(.L_x_13647) ;  /* 0x000000000018e947 */ /* 0x000fec0003800000 */
[----:B------:R-:W-:Y:S01]  /*35b0*/  ISETP.NE.U32.AND P0, PT, R6, RZ, PT ;  /* 0x000000ff0600720c */ /* 0x000fe20003f05070 */
[----:B------:R-:W-:-:S03]  /*35c0*/  FFMA.FTZ R169, R183, R231, R230 ;  /* 0x000000e7b7a97223 */ /* 0x000fc600000100e6 */
[----:B------:R-:W-:Y:S01]  /*35d0*/  ISETP.NE.AND.EX P0, PT, R7, RZ, PT, P0 ;  /* 0x000000ff0700720c */ /* 0x000fe20003f05300 */
[----:B------:R-:W-:-:S04]  /*35e0*/  FADD.FTZ R169, R184, -R169 ;  /* 0x800000a9b8a97221 */ /* 0x000fc80000010000 */
[----:B------:R-:W-:-:S08]  /*35f0*/  FMUL.FTZ R193, R4, R169 ;  /* 0x000000a904c17220 */ /* 0x000fd00000410000 */
[----:B------:R-:W-:-:S07]  /*3600*/  @P0 FADD.FTZ R193, R128, R193 ;  /* 0x000000c180c10221 */ /* 0x000fce0000010000 */
.L_x_13647:
[----:B------:R-:W-:Y:S05]  /*3610*/  BSYNC B1 ;  /* 0x0000000000017941 */ /* 0x000fea0003800000 */
.L_x_13646:
[----:B------:R-:W2:Y:S01]  /*3620*/  @P5 LDC.64 R168, c[0x0][0x298] ;  /* 0x0000a600ffa85b82 */ /* 0x000ea20000000a00 */
[----:B-1----:R-:W-:Y:S01]  /*3630*/  @P5 FMUL.FTZ R197, R193, R197 ;  /* 0x000000c5c1c55220 */ /* 0x002fe20000410000 */
[----:B------:R-:W-:Y:S01]  /*3640*/  @P5 LOP3.LUT P0, RZ, R13, 0xff, RZ, 0xc0, !PT ;  /* 0x000000ff0dff5812 */ /* 0x000fe2000780c0ff */
[----:B------:R1:W-:Y:S01]  /*3650*/  @P5 STG.E.128 desc[UR4][R232.64], R148 ;  /* 0x00000094e8005986 */ /* 0x0003e2000c101d04 */
[----:B------:R-:W-:Y:S01]  /*3660*/  @!P6 ISETP.NE.U32.AND P3, PT, R6, RZ, PT ;  /* 0x000000ff0600e20c */ /* 0x000fe20003f65070 */
[----:B------:R-:W-:Y:S01]  /*3670*/  @P5 FMUL.FTZ R196, R197, R196 ;  /* 0x000000c4c5c45220 */ /* 0x000fe20000410000 */
[----:B------:R-:W-:Y:S01]  /*3680*/  BSSY B1, `(.L_x_13648) ;  /* 0x0000012000017945 */ /* 0x000fe20003800000 */
[----:B------:R-:W-:Y:S01]  /*3690*/  @P5 LOP3.LUT P4, RZ, R13, 0xff00, RZ, 0xc0, !PT ;  /* 0x0000ff000dff5812 */ /* 0x000fe2000788c0ff */
[----:B------:R-:W0:Y:S01]  /*36a0*/  @P5 LDC.64 R190, c[0x0][0x298] ;  /* 0x0000a600ffbe5b82 */ /* 0x000e220000000a00 */
[----:B------:R-:W-:-:S04]  /*36b0*/  @!P6 ISETP.NE.AND.EX P3, PT, R7, RZ, PT, P3 ;  /* 0x000000ff0700e20c */ /* 0x000fc80003f65330 */
[----:B------:R-:W-:Y:S02]  /*36c0*/  @!P6 FSEL R14, R129, RZ, P3 ;  /* 0x000000ff810ee208 */ /* 0x000fe40001800000 */
[----:B------:R-:W-:Y:S01]  /*36d0*/  @!P6 ISETP.NE.U32.AND P3, PT, R6, RZ, PT ;  /* 0x000000ff0600e20c */ /* 0x000fe20003f65070 */
[----:B------:R-:W0:Y:S01]  /*36e0*/  @P2 LDC.64 R170, c[0x0][0x308] ;  /* 0x0000c200ffaa2b82 */ /* 0x000e220000000a00 */
[----:B-1----:R-:W-:Y:S02]  /*36f0*/  @P5 SEL R148, R196, RZ, P0 ;  /* 0x000000ffc4945207 */ /* 0x002fe40000000000 */
        /* <DEDUP_REMOVED lines=10> */
.L_x_13649:
[----:B------:R-:W-:Y:S05]  /*37a0*/  BSYNC B1 ;  /* 0x0000000000017941 */ /* 0x000fea0003800000 */
.L_x_13648:
        /* <DEDUP_REMOVED lines=8> */
.L_x_13651:
[----:B------:R-:W-:Y:S05]  /*3830*/  BSYNC B1 ;  /* 0x0000000000017941 */ /* 0x000fea0003800000 */
.L_x_13650:
[----:B------:R-:W-:Y:S01]  /*3840*/  @!P6 ISETP.NE.AND.EX P3, PT, R7, RZ, PT, P3 ;  /* 0x000000ff0700e20c */ /* 0x000fe20003f65330 */
[----:B------:R-:W-:Y:S01]  /*3850*/  BSSY B1, `(.L_x_13652) ;  /* 0x000000c000017945 */ /* 0x000fe20003800000 */
[----:B------:R-:W-:Y:S01]  /*3860*/  @P5 LOP3.LUT P0, RZ, R13, 0xff0000, RZ, 0xc0, !PT ;  /* 0x00ff00000dff5812 */ /* 0x000fe2000780c0ff */
[----:B---3--:R-:W-:Y:S01]  /*3870*/  @P5 FMUL.FTZ R199, R14, R199 ;  /* 0x000000c70ec75220 */ /* 0x008fe20000410000 */
[----:B----4-:R-:W-:Y:S01]  /*3880*/  @P5 FMUL.FTZ R201, R197, R201 ;  /* 0x000000c9c5c95220 */ /* 0x010fe20000410000 */
        /* <DEDUP_REMOVED lines=8> */
.L_x_13653:
[----:B------:R-:W-:Y:S05]  /*3910*/  BSYNC B1 ;  /* 0x0000000000017941 */ /* 0x000fea0003800000 */
.L_x_13652:
[----:B------:R-:W-:Y:S01]  /*3920*/  @P5 FMUL.FTZ R198, R199, R198 ;  /* 0x000000c6c7c65220 */ /* 0x000fe20000410000 */
[----:B------:R-:W-:Y:S01]  /*3930*/  @P5 LOP3.LUT P3, RZ, R13, 0xff000000, RZ, 0xc0, !PT ;  /* 0xff0000000dff5812 */ /* 0x000fe2000786c0ff */
[----:B--2---:R-:W-:Y:S01]  /*3940*/  @P5 FMUL.FTZ R169, R192, R169 ;  /* 0x000000a9c0a95220 */ /* 0x004fe20000410000 */
[----:B------:R-:W-:Y:S01]  /*3950*/  @P2 IADD3 R195, R5, 0x80, RZ ;  /* 0x0000008005c32810 */ /* 0x000fe20007ffe0ff */
[----:B------:R-:W-:Y:S01]  /*3960*/  @P5 FMUL.FTZ R200, R201, R200 ;  /* 0x000000c8c9c85220 */ /* 0x000fe20000410000 */
[----:B------:R-:W-:Y:S01]  /*3970*/  @P5 SEL R149, R198, RZ, P4 ;  /* 0x000000ffc6955207 */ /* 0x000fe20002000000 */
[----:B------:R-:W-:Y:S01]  /*3980*/  BSSY B1, `(.L_x_13654) ;  /* 0x0000014000017945 */ /* 0x000fe20003800000 */
[----:B------:R-:W-:Y:S01]  /*3990*/  @!P6 ISETP.NE.U32.AND P4, PT, R6, RZ, PT ;  /* 0x000000ff0600e20c */ /* 0x000fe20003f85070 */
[----:B------:R-:W-:Y:S01]  /*39a0*/  @P5 FMUL.FTZ R196, R169, R168 ;  /* 0x000000a8a9c45220 */ /* 0x000fe20000410000 */
[----:B------:R-:W-:Y:S01]  /*39b0*/  @P5 IADD3 R13, R229, 0x80, RZ ;  /* 0x00000080e50d5810 */ /* 0x000fe20007ffe0ff */
[----:B0-----:R-:W-:Y:S01]  /*39c0*/  @P2 IMAD.WIDE.U32 R194, R195, 0x10, R170 ;  /* 0x00000010c3c22825 */ /* 0x001fe200078e00aa */
[----:B------:R-:W-:-:S02]  /*39d0*/  @!P6 ISETP.NE.AND.EX P4, PT, R7, RZ, PT, P4 ;  /* 0x000000ff0700e20c */ /* 0x000fc40003f85340 */
[----:B------:R-:W-:Y:S01]  /*39e0*/  @P5 SEL R150, R200, RZ, P0 ;  /* 0x000000ffc8965207 */ /* 0x000fe20000000000 */
[----:B------:R-:W-:Y:S01]  /*39f0*/  @P5 IMAD.WIDE.U32 R234, R13, 0x10, R234 ;  /* 0x000000100dea5825 */ /* 0x000fe200078e00ea */
[----:B------:R-:W-:Y:S02]  /*3a00*/  SEL R168, R193, R144, P1 ;  /* 0x00000090c1a87207 */ /* 0x000fe40000800000 */
        /* <DEDUP_REMOVED lines=11> */
.L_x_13655:
[----:B------:R-:W-:Y:S05]  /*3ac0*/  BSYNC B1 ;  /* 0x0000000000017941 */ /* 0x000fea0003800000 */
.L_x_13654:
[----:B------:R-:W-:Y:S01]  /*3ad0*/  @P5 FMUL.FTZ R191, R13, R191 ;  /* 0x000000bf0dbf5220 */ /* 0x000fe20000410000 */
[----:B------:R-:W-:Y:S01]  /*3ae0*/  @P5 SEL R151, R196, RZ, P3 ;  /* 0x000000ffc4975207 */ /* 0x000fe20001800000 */
[----:B------:R-:W-:Y:S01]  /*3af0*/  @P2 STG.E.128 desc[UR4][R194.64], R168 ;  /* 0x000000a8c2002986 */ /* 0x000fe2000c101d04 */
[----:B------:R-:W-:Y:S01]  /*3b00*/  @P5 LOP3.LUT P4, RZ, R12, 0xff, RZ, 0xc0, !PT ;  /* 0x000000ff0cff5812 */ /* 0x000fe2000788c0ff */
[----:B------:R-:W-:Y:S01]  /*3b10*/  @P5 FMUL.FTZ R190, R191, R190 ;  /* 0x000000bebfbe5220 */ /* 0x000fe20000410000 */
[----:B------:R-:W0:Y:S01]  /*3b20*/  @P5 LDC.64 R198, c[0x0][0x2f8] ;  /* 0x0000be00ffc65b82 */ /* 0x000e220000000a00 */
[----:B------:R1:W-:Y:S01]  /*3b30*/  @P5 STG.E.128 desc[UR4][R234.64], R148 ;  /* 0x00000094ea005986 */ /* 0x0003e2000c101d04 */
[C---:B------:R-:W-:Y:S01]  /*3b40*/  @!P6 ISETP.NE.U32.AND P3, PT, R6.reuse, RZ, PT ;  /* 0x000000ff0600e20c */ /* 0x040fe20003f65070 */
[----:B------:R-:W-:Y:S01]  /*3b50*/  BSSY B1, `(.L_x_13656) ;  /* 0x000001c000017945 */ /* 0x000fe20003800000 */
[----:B------:R-:W-:Y:S02]  /*3b60*/  @!P6 ISETP.NE.U32.AND P0, PT, R6, RZ, PT ;  /* 0x000000ff0600e20c */ /* 0x000fe40003f05070 */
[----:B------:R-:W-:-:S02]  /*3b70*/  @!P6 ISETP.NE.AND.EX P3, PT, R7, RZ, PT, P3 ;  /* 0x000000ff0700e20c */ /* 0x000fc40003f65330 */
[----:B------:R-:W2:Y:S01]  /*3b80*/  @P5 LDC.64 R196, c[0x0][0x298] ;  /* 0x0000a600ffc45b82 */ /* 0x000ea20000000a00 */
[----:B------:R-:W-:Y:S02]  /*3b90*/  @!P6 ISETP.NE.AND.EX P0, PT, R7, RZ, PT, P0 ;  /* 0x000000ff0700e20c */ /* 0x000fe40003f05300 */
[----:B------:R-:W-:Y:S02]  /*3ba0*/  @!P6 FSEL R14, R133, RZ, P3 ;  /* 0x000000ff850ee208 */ /* 0x000fe40001800000 */
[----:B------:R-:W-:Y:S02]  /*3bb0*/  @!P6 ISETP.NE.U32.AND P3, PT, R6, RZ, PT ;  /* 0x000000ff0600e20c */ /* 0x000fe40003f65070 */
[----:B------:R-:W-:Y:S01]  /*3bc0*/  @!P6 FSEL R227, R134, RZ, P0 ;  /* 0x000000ff86e3e208 */ /* 0x000fe20000000000 */
[----:B------:R-:W3:Y:S01]  /*3bd0*/  @P5 LDC.64 R192, c[0x0][0x298] ;  /* 0x0000a600ffc05b82 */ /* 0x000ee20000000a00 */
[----:B------:R-:W-:Y:S02]  /*3be0*/  @!P6 ISETP.NE.AND.EX P3, PT, R7, RZ, PT, P3 ;  /* 0x000000ff0700e20c */ /* 0x000fe40003f65330 */
[----:B-1----:R-:W-:-:S02]  /*3bf0*/  @P5 SEL R148, R190, RZ, P4 ;  /* 0x000000ffbe945207 */ /* 0x002fc40002000000 */
[----:B------:R-:W-:Y:S02]  /*3c00*/  @!P6 ISETP.NE.U32.AND P4, PT, R6, RZ, PT ;  /* 0x000000ff0600e20c */ /* 0x000fe40003f85070 */
[----:B------:R-:W-:Y:S01]  /*3c10*/  @P5 LOP3.LUT P0, RZ, R12, 0xff00, RZ, 0xc0, !PT ;  /* 0x0000ff000cff5812 */ /* 0x000fe2000780c0ff */
[----:B------:R-:W1:Y:S01]  /*3c20*/  @P5 LDC.64 R190, c[0x0][0x298] ;  /* 0x0000a600ffbe5b82 */ /* 0x000e620000000a00 */
[----:B------:R-:W-:Y:S02]  /*3c30*/  @!P6 ISETP.NE.AND.EX P4, PT, R7, RZ, PT, P4 ;  /* 0x000000ff0700e20c */ /* 0x000fe40003f85340 */
[----:B------:R-:W-:Y:S02]  /*3c40*/  @!P6 FSEL R201, R136, RZ, P3 ;  /* 0x000000ff88c9e208 */ /* 0x000fe40001800000 */
[----:B------:R-:W-:Y:S02]  /*3c50*/  @!P6 FSEL R200, R135, RZ, P4 ;  /* 0x000000ff87c8e208 */ /* 0x000fe40002000000 */
[----:B------:R-:W-:Y:S01]  /*3c60*/  @P5 LOP3.LUT P4, RZ, R12, 0xff0000, RZ, 0xc0, !PT ;  /* 0x00ff00000cff5812 */ /* 0x000fe2000788c0ff */
[----:B------:R-:W4:Y:S01]  /*3c70*/  @P5 LDC.64 R194, c[0x0][0x298] ;  /* 0x0000a600ffc25b82 */ /* 0x000f220000000a00 */
[----:B------:R-:W-:-:S07]  /*3c80*/  @P2 IADD3 R233, R5, 0xa0, RZ ;  /* 0x000000a005e92810 */ /* 0x000fce0007ffe0ff */
        /* <DEDUP_REMOVED lines=8> */
.L_x_13657:
[----:B------:R-:W-:Y:S05]  /*3d10*/  BSYNC B1 ;  /* 0x0000000000017941 */ /* 0x000fea0003800000 */
.L_x_13656:
        /* <DEDUP_REMOVED lines=9> */
.L_x_13659:
[----:B------:R-:W-:Y:S05]  /*3db0*/  BSYNC B1 ;  /* 0x0000000000017941 */ /* 0x000fea0003800000 */
.L_x_13658:
        /* <DEDUP_REMOVED lines=8> */
.L_x_13661:
[----:B------:R-:W-:Y:S05]  /*3e40*/  BSYNC B1 ;  /* 0x0000000000017941 */ /* 0x000fea0003800000 */
.L_x_13660:
        /* <DEDUP_REMOVED lines=8> */
.L_x_13663:
[----:B------:R-:W-:Y:S05]  /*3ed0*/  BSYNC B1 ;  /* 0x0000000000017941 */ /* 0x000fea0003800000 */
.L_x_13662:
[----:B------:R-:W-:Y:S01]  /*3ee0*/  @P5 LOP3.LUT P3, RZ, R12, 0xff000000, RZ, 0xc0, !PT ;  /* 0xff0000000cff5812 */ /* 0x000fe2000786c0ff */
[----:B-1----:R-:W-:Y:S01]  /*3ef0*/  @P5 FMUL.FTZ R191, R227, R191 ;  /* 0x000000bfe3bf5220 */ /* 0x002fe20000410000 */
[----:B---3--:R-:W-:Y:S01]  /*3f00*/  @P5 FMUL.FTZ R193, R200, R193 ;  /* 0x000000c1c8c15220 */ /* 0x008fe20000410000 */
[----:B------:R-:W-:Y:S01]  /*3f10*/  @P5 FMUL.FTZ R12, R197, R196 ;  /* 0x000000c4c50c5220 */ /* 0x000fe20000410000 */
[----:B0-----:R-:W-:Y:S01]  /*3f20*/  @P2 IMAD.WIDE.U32 R196, R233, 0x10, R168 ;  /* 0x00000010e9c42825 */ /* 0x001fe200078e00a8 */
[----:B------:R-:W-:-:S03]  /*3f30*/  SEL R168, R13, R144, P1 ;  /* 0x000000900da87207 */ /* 0x000fc60000800000 */
[----:B------:R-:W-:Y:S01]  /*3f40*/  @P5 FMUL.FTZ R190, R191, R190 ;  /* 0x000000bebfbe5220 */ /* 0x000fe20000410000 */
[----:B------:R-:W-:Y:S01]  /*3f50*/  SEL R169, R14, R145, P1 ;  /* 0x000000910ea97207 */ /* 0x000fe20000800000 */
[----:B----4-:R-:W-:Y:S01]  /*3f60*/  @P5 FMUL.FTZ R195, R201, R195 ;  /* 0x000000c3c9c35220 */ /* 0x010fe20000410000 */
[----:B------:R-:W-:Y:S01]  /*3f70*/  SEL R170, R227, R146, P1 ;  /* 0x00000092e3aa7207 */ /* 0x000fe20000800000 */
[----:B------:R-:W-:Y:S01]  /*3f80*/  @P5 FMUL.FTZ R192, R193, R192 ;  /* 0x000000c0c1c05220 */ /* 0x000fe20000410000 */
[----:B------:R-:W-:Y:S01]  /*3f90*/  SEL R171, R200, R147, P1 ;  /* 0x00000093c8ab7207 */ /* 0x000fe20000800000 */
[----:B------:R-:W-:Y:S01]  /*3fa0*/  @P5 FMUL.FTZ R14, R195, R194 ;  /* 0x000000c2c30e5220 */ /* 0x000fe20000410000 */
[----:B------:R-:W-:Y:S01]  /*3fb0*/  @P5 IADD3 R13, R229, 0xa0, RZ ;  /* 0x000000a0e50d5810 */ /* 0x000fe20007ffe0ff */
[----:B------:R-:W0:Y:S01]  /*3fc0*/  @P5 LDC.64 R194, c[0x0][0x2f8] ;  /* 0x0000be00ffc25b82 */ /* 0x000e220000000a00 */
[----:B------:R-:W-:Y:S01]  /*3fd0*/  @P5 SEL R149, R12, RZ, P0 ;  /* 0x000000ff0c955207 */ /* 0x000fe20000000000 */
[----:B------:R-:W-:Y:S01]  /*3fe0*/  @P2 STG.E.128 desc[UR4][R196.64], R168 ;  /* 0x000000a8c4002986 */ /* 0x000fe2000c101d04 */
[----:B------:R-:W-:Y:S01]  /*3ff0*/  @P5 SEL R150, R190, RZ, P4 ;  /* 0x000000ffbe965207 */ /* 0x000fe20002000000 */
[----:B------:R-:W-:Y:S01]  /*4000*/  @P5 IMAD.WIDE.U32 R198, R13, 0x10, R198 ;  /* 0x000000100dc65825 */ /* 0x000fe200078e00c6 */
[----:B------:R-:W-:Y:S01]  /*4010*/  @P5 SEL R151, R192, RZ, P3 ;  /* 0x000000ffc0975207 */ /* 0x000fe20001800000 */
[----:B------:R-:W-:Y:S01]  /*4020*/  BSSY B1, `(.L_x_13664) ;  /* 0x000001a000017945 */ /* 0x000fe20003800000 */
[----:B------:R-:W-:Y:S01]  /*4030*/  @!P6 ISETP.NE.U32.AND P0, PT, R6, RZ, PT ;  /* 0x000000ff0600e20c */ /* 0x000fe20003f05070 */
[----:B------:R-:W1:Y:S01]  /*4040*/  @P5 LDC.64 R12, c[0x0][0x298] ;  /* 0x0000a600ff0c5b82 */ /* 0x000e620000000a00 */
[----:B------:R-:W-:Y:S01]  /*4050*/  @P5 LOP3.LUT P4, RZ, R11, 0xff, RZ, 0xc0, !PT ;  /* 0x000000ff0bff5812 */ /* 0x000fe2000788c0ff */
[----:B------:R2:W-:Y:S01]  /*4060*/  @P5 STG.E.128 desc[UR4][R198.64], R148 ;  /* 0x00000094c6005986 */ /* 0x0005e2000c101d04 */
[----:B------:R-:W-:-:S02]  /*4070*/  @!P6 ISETP.NE.AND.EX P0, PT, R7, RZ, PT, P0 ;  /* 0x000000ff0700e20c */ /* 0x000fc40003f05300 */
[----:B------:R-:W-:-:S03]  /*4080*/  @!P6 ISETP.NE.U32.AND P3, PT, R6, RZ, PT ;  /* 0x000000ff0600e20c */ /* 0x000fc60003f65070 */
[----:B------:R-:W3:Y:S01]  /*4090*/  @P5 LDC.64 R190, c[0x0][0x298] ;  /* 0x0000a600ffbe5b82 */ /* 0x000ee20000000a00 */
[----:B------:R-:W-:-:S04]  /*40a0*/  @!P6 ISETP.NE.AND.EX P3, PT, R7, RZ, PT, P3 ;  /* 0x000000ff0700e20c */ /* 0x000fc80003f65330 */
[----:B------:R-:W-:Y:S02]  /*40b0*/  @!P6 FSEL R227, R138, RZ, P3 ;  /* 0x000000ff8ae3e208 */ /* 0x000fe40001800000 */
[----:B------:R-:W-:Y:S01]  /*40c0*/  @P5 LOP3.LUT P3, RZ, R11, 0xff0000, RZ, 0xc0, !PT ;  /* 0x00ff00000bff5812 */ /* 0x000fe2000786c0ff */
[----:B------:R-:W4:Y:S01]  /*40d0*/  @P5 LDC.64 R192, c[0x0][0x298] ;  /* 0x0000a600ffc05b82 */ /* 0x000f220000000a00 */
[----:B--2---:R-:W-:Y:S02]  /*40e0*/  @P5 SEL R148, R14, RZ, P4 ;  /* 0x000000ff0e945207 */ /* 0x004fe40002000000 */
[----:B------:R-:W-:-:S05]  /*40f0*/  @!P6 FSEL R14, R137, RZ, P0 ;  /* 0x000000ff890ee208 */ /* 0x000fca0000000000 */
[----:B------:R-:W2:Y:S01]  /*4100*/  @P2 LDC.64 R168, c[0x0][0x308] ;  /* 0x0000c200ffa82b82 */ /* 0x000ea20000000a00 */
[----:B------:R-:W-:Y:S02]  /*4110*/  @!P6 ISETP.NE.U32.AND P0, PT, R6, RZ, PT ;  /* 0x000000ff0600e20c */ /* 0x000fe40003f05070 */
[----:B------:R-:W-:Y:S02]  /*4120*/  @P5 LOP3.LUT P4, RZ, R11, 0xff00, RZ, 0xc0, !PT ;  /* 0x0000ff000bff5812 */ /* 0x000fe4000788c0ff */
        /* <DEDUP_REMOVED lines=9> */
.L_x_13665:
[----:B------:R-:W-:Y:S05]  /*41c0*/  BSYNC B1 ;  /* 0x0000000000017941 */ /* 0x000fea0003800000 */
.L_x_13664:
        /* <DEDUP_REMOVED lines=8> */
.L_x_13667:
[----:B------:R-:W-:Y:S05]  /*4250*/  BSYNC B1 ;  /* 0x0000000000017941 */ /* 0x000fea0003800000 */
.L_x_13666:
        /* <DEDUP_REMOVED lines=8> */
.L_x_13669:
[----:B------:R-:W-:Y:S05]  /*42e0*/  BSYNC B1 ;  /* 0x0000000000017941 */ /* 0x000fea0003800000 */
.L_x_13668:
[----:B-1----:R-:W-:Y:S01]  /*42f0*/  @P5 FMUL.FTZ R13, R14, R13 ;  /* 0x0000000d0e0d5220 */ /* 0x002fe20000410000 */
[----:B---3--:R-:W-:Y:S01]  /*4300*/  @P5 FMUL.FTZ R191, R227, R191 ;  /* 0x000000bfe3bf5220 */ /* 0x008fe20000410000 */
[----:B----4-:R-:W-:Y:S01]  /*4310*/  @P5 FMUL.FTZ R193, R200, R193 ;  /* 0x000000c1c8c15220 */ /* 0x010fe20000410000 */
[----:B------:R-:W-:Y:S01]  /*4320*/  @P2 IADD3 R197, R5, 0xc0, RZ ;  /* 0x000000c005c52810 */ /* 0x000fe20007ffe0ff */
[----:B------:R-:W-:Y:S01]  /*4330*/  @P5 FMUL.FTZ R12, R13, R12 ;  /* 0x0000000c0d0c5220 */ /* 0x000fe20000410000 */
[----:B------:R-:W-:Y:S01]  /*4340*/  @P5 LOP3.LUT P0, RZ, R11, 0xff000000, RZ, 0xc0, !PT ;  /* 0xff0000000bff5812 */ /* 0x000fe2000780c0ff */
[----:B------:R-:W-:Y:S01]  /*4350*/  @P5 FMUL.FTZ R190, R191, R190 ;  /* 0x000000bebfbe5220 */ /* 0x000fe20000410000 */
[----:B------:R-:W-:Y:S01]  /*4360*/  @P5 IADD3 R11, R229, 0xc0, RZ ;  /* 0x000000c0e50b5810 */ /* 0x000fe20007ffe0ff */
[----:B------:R-:W-:Y:S01]  /*4370*/  @P5 FMUL.FTZ R192, R193, R192 ;  /* 0x000000c0c1c05220 */ /* 0x000fe20000410000 */
[----:B--2---:R-:W-:Y:S01]  /*4380*/  @P2 IMAD.WIDE.U32 R196, R197, 0x10, R168 ;  /* 0x00000010c5c42825 */ /* 0x004fe200078e00a8 */
[----:B------:R-:W-:Y:S01]  /*4390*/  SEL R168, R201, R144, P1 ;  /* 0x00000090c9a87207 */ /* 0x000fe20000800000 */
[----:B------:R-:W-:Y:S01]  /*43a0*/  BSSY B1, `(.L_x_13670) ;  /* 0x000001b000017945 */ /* 0x000fe20003800000 */
[----:B------:R-:W-:Y:S01]  /*43b0*/  SEL R169, R14, R145, P1 ;  /* 0x000000910ea97207 */ /* 0x000fe20000800000 */
[----:B0-----:R-:W-:Y:S01]  /*43c0*/  @P5 IMAD.WIDE.U32 R194, R11, 0x10, R194 ;  /* 0x000000100bc25825 */ /* 0x001fe200078e00c2 */
        /* <DEDUP_REMOVED lines=12> */
[----:B------:R-:W2:Y:S01]  /*4490*/  @P5 LDC.64 R190, c[0x0][0x298] ;  /* 0x0000a600ffbe5b82 */ /* 0x000ea20000000a00 */
[C---:B------:R-:W-:Y:S02]  /*44a0*/  @!P6 ISETP.NE.AND.EX P0, PT, R7.reuse, RZ, PT, P0 ;  /* 0x000000ff0700e20c */ /* 0x040fe40003f05300 */
[----:B------:R-:W-:Y:S02]  /*44b0*/  @!P6 ISETP.NE.AND.EX P4, PT, R7, RZ, PT, P4 ;  /* 0x000000ff0700e20c */ /* 0x000fe40003f85340 */
[----:B------:R-:W-:-:S03]  /*44c0*/  @!P6 FSEL R11, R140, RZ, P3 ;  /* 0x000000ff8c0be208 */ /* 0x000fc60001800000 */
[----:B------:R-:W3:Y:S01]  /*44d0*/  @P5 LDC.64 R192, c[0x0][0x298] ;  /* 0x0000a600ffc05b82 */ /* 0x000ee20000000a00 */
[----:B------:R-:W-:Y:S07]  /*44e0*/  @!P6 BRA `(.L_x_13671) ;  /* 0x000000000018e947 */ /* 0x000fee0003800000 */
[----:B------:R-:W-:Y:S01]  /*44f0*/  ISETP.NE.U32.AND P3, PT, R6, RZ, PT ;  /* 0x000000ff0600720c */ /* 0x000fe20003f65070 */
[----:B------:R-:W-:-:S03]  /*4500*/  FFMA.FTZ R11, R207, R231, R230 ;  /* 0x000000e7cf0b7223 */ /* 0x000fc600000100e6 */
[----:B------:R-:W-:Y:S01]  /*4510*/  ISETP.NE.AND.EX P3, PT, R7, RZ, PT, P3 ;  /* 0x000000ff0700720c */ /* 0x000fe20003f65330 */
[----:B------:R-:W-:-:S04]  /*4520*/  FADD.FTZ R11, R208, -R11 ;  /* 0x8000000bd00b7221 */ /* 0x000fc80000010000 */
[----:B------:R-:W-:-:S08]  /*4530*/  FMUL.FTZ R11, R4, R11 ;  /* 0x0000000b040b7220 */ /* 0x000fd00000410000 */
[----:B------:R-:W-:-:S07]  /*4540*/  @P3 FADD.FTZ R11, R140, R11 ;  /* 0x0000000b8c0b3221 */ /* 0x000fce0000010000 */
.L_x_13671:
[----:B------:R-:W-:Y:S05]  /*4550*/  BSYNC B1 ;  /* 0x0000000000017941 */ /* 0x000fea0003800000 */
.L_x_13670:
[----:B------:R-:W-:Y:S01]  /*4560*/  BSSY B1, `(.L_x_13672) ;  /* 0x000000a000017945 */ /* 0x000fe20003800000 */
[----:B-1----:R-:W-:Y:S01]  /*4570*/  @P5 FMUL.FTZ R13, R11, R13 ;  /* 0x0000000d0b0d5220 */ /* 0x002fe20000410000 */
[----:B------:R-:W-:Y:S02]  /*4580*/  @!P6 FSEL R14, R141, RZ, P0 ;  /* 0x000000ff8d0ee208 */ /* 0x000fe40000000000 */
[----:B------:R-:W-:Y:S05]  /*4590*/  @!P6 BRA `(.L_x_13673) ;  /* 0x000000000018e947 */ /* 0x000fea0003800000 */
[----:B------:R-:W-:Y:S01]  /*45a0*/  ISETP.NE.U32.AND P0, PT, R6, RZ, PT ;  /* 0x000000ff0600720c */ /* 0x000fe20003f05070 */
[----:B------:R-:W-:-:S03]  /*45b0*/  FFMA.FTZ R14, R204, R231, R230 ;  /* 0x000000e7cc0e7223 */ /* 0x000fc600000100e6 */
[----:B------:R-:W-:Y:S01]  /*45c0*/  ISETP.NE.AND.EX P0, PT, R7, RZ, PT, P0 ;  /* 0x000000ff0700720c */ /* 0x000fe20003f05300 */
[----:B0-----:R-:W-:-:S04]  /*45d0*/  FADD.FTZ R169, R209, -R14 ;  /* 0x8000000ed1a97221 */ /* 0x001fc80000010000 */
[----:B------:R-:W-:-:S08]  /*45e0*/  FMUL.FTZ R14, R4, R169 ;  /* 0x000000a9040e7220 */ /* 0x000fd00000410000 */
[----:B------:R-:W-:-:S07]  /*45f0*/  @P0 FADD.FTZ R14, R141, R14 ;  /* 0x0000000e8d0e0221 */ /* 0x000fce0000010000 */
.L_x_13673:
[----:B------:R-:W-:Y:S05]  /*4600*/  BSYNC B1 ;  /* 0x0000000000017941 */ /* 0x000fea0003800000 */
.L_x_13672:
[----:B------:R-:W-:Y:S01]  /*4610*/  BSSY B1, `(.L_x_13674) ;  /* 0x000000a000017945 */ /* 0x000fe20003800000 */
[----:B--2---:R-:W-:Y:S01]  /*4620*/  @P5 FMUL.FTZ R191, R14, R191 ;  /* 0x000000bf0ebf5220 */ /* 0x004fe20000410000 */
[----:B0-----:R-:W-:Y:S02]  /*4630*/  @!P6 FSEL R169, R142, RZ, P4 ;  /* 0x000000ff8ea9e208 */ /* 0x001fe40002000000 */
[----:B------:R-:W-:Y:S05]  /*4640*/  @!P6 BRA `(.L_x_13675) ;  /* 0x000000000018e947 */ /* 0x000fea0003800000 */
[----:B------:R-:W-:Y:S01]  /*4650*/  ISETP.NE.U32.AND P0, PT, R6, RZ, PT ;  /* 0x000000ff0600720c */ /* 0x000fe20003f05070 */
[----:B------:R-:W-:-:S03]  /*4660*/  FFMA.FTZ R169, R205, R231, R230 ;  /* 0x000000e7cda97223 */ /* 0x000fc600000100e6 */
[----:B------:R-:W-:Y:S01]  /*4670*/  ISETP.NE.AND.EX P0, PT, R7, RZ, PT, P0 ;  /* 0x000000ff0700720c */ /* 0x000fe20003f05300 */
[----:B------:R-:W-:-:S04]  /*4680*/  FADD.FTZ R169, R228, -R169 ;  /* 0x800000a9e4a97221 */ /* 0x000fc80000010000 */
[----:B------:R-:W-:-:S08]  /*4690*/  FMUL.FTZ R169, R4, R169 ;  /* 0x000000a904a97220 */ /* 0x000fd00000410000 */
[----:B------:R-:W-:-:S07]  /*46a0*/  @P0 FADD.FTZ R169, R142, R169 ;  /* 0x000000a98ea90221 */ /* 0x000fce0000010000 */
.L_x_13675:
[----:B------:R-:W-:Y:S05]  /*46b0*/  BSYNC B1 ;  /* 0x0000000000017941 */ /* 0x000fea0003800000 */
.L_x_13674:
[----:B------:R-:W-:Y:S01]  /*46c0*/  @P5 FMUL.FTZ R12, R13, R12 ;  /* 0x0000000c0d0c5220 */ /* 0x000fe20000410000 */
[----:B---3--:R-:W-:Y:S01]  /*46d0*/  @P5 FMUL.FTZ R193, R169, R193 ;  /* 0x000000c1a9c15220 */ /* 0x008fe20000410000 */
[----:B------:R-:W-:Y:S01]  /*46e0*/  @P5 LOP3.LUT P3, RZ, R211, 0xff, RZ, 0xc0, !PT ;  /* 0x000000ffd3ff5812 */ /* 0x000fe2000786c0ff */
[----:B------:R-:W-:Y:S01]  /*46f0*/  @P5 FMUL.FTZ R190, R191, R190 ;  /* 0x000000bebfbe5220 */ /* 0x000fe20000410000 */
[----:B------:R-:W-:Y:S01]  /*4700*/  @!P6 ISETP.NE.U32.AND P0, PT, R6, RZ, PT ;  /* 0x000000ff0600e20c */ /* 0x000fe20003f05070 */
[----:B------:R-:W-:Y:S01]  /*4710*/  @P5 FMUL.FTZ R192, R193, R192 ;  /* 0x000000c0c1c05220 */ /* 0x000fe20000410000 */
[----:B------:R-:W-:Y:S01]  /*4720*/  @P5 SEL R148, R12, RZ, P3 ;  /* 0x000000ff0c945207 */ /* 0x000fe20001800000 */
[----:B------:R-:W-:Y:S01]  /*4730*/  BSSY B1, `(.L_x_13676) ;  /* 0x0000011000017945 */ /* 0x000fe20003800000 */
[C---:B------:R-:W-:Y:S02]  /*4740*/  @P5 LOP3.LUT P4, RZ, R211.reuse, 0xff00, RZ, 0xc0, !PT ;  /* 0x0000ff00d3ff5812 */ /* 0x040fe4000788c0ff */
[----:B------:R-:W-:-:S02]  /*4750*/  @P5 LOP3.LUT P3, RZ, R211, 0xff0000, RZ, 0xc0, !PT ;  /* 0x00ff0000d3ff5812 */ /* 0x000fc4000786c0ff */
[----:B------:R-:W-:Y:S02]  /*4760*/  @!P6 ISETP.NE.AND.EX P0, PT, R7, RZ, PT, P0 ;  /* 0x000000ff0700e20c */ /* 0x000fe40003f05300 */
[----:B------:R-:W-:Y:S02]  /*4770*/  SEL R145, R14, R145, P1 ;  /* 0x000000910e917207 */ /* 0x000fe40000800000 */
[----:B------:R-:W-:Y:S02]  /*4780*/  SEL R144, R11, R144, P1 ;  /* 0x000000900b907207 */ /* 0x000fe40000800000 */
[----:B------:R-:W-:Y:S02]  /*4790*/  SEL R146, R169, R146, P1 ;  /* 0x00000092a9927207 */ /* 0x000fe40000800000 */
[----:B------:R-:W-:Y:S02]  /*47a0*/  @P5 SEL R149, R190, RZ, P4 ;  /* 0x000000ffbe955207 */ /* 0x000fe40002000000 */
        /* <DEDUP_REMOVED lines=9> */
.L_x_13677:
[----:B------:R-:W-:Y:S05]  /*4840*/  BSYNC B1 ;  /* 0x0000000000017941 */ /* 0x000fea0003800000 */
.L_x_13676:
        /* <DEDUP_REMOVED lines=18> */
.L_x_13609:
[----:B------:R-:W-:Y:S05]  /*4970*/  BSYNC B0 ;  /* 0x0000000000007941 */ /* 0x000fea0003800000 */
.L_x_13607:
        /* <DEDUP_REMOVED lines=187> */
.L_x_13613:
        /* <DEDUP_REMOVED lines=8> */
.L_x_13680:
[----:B------:R-:W-:Y:S05]  /*55b0*/  BSYNC B1 ;  /* 0x0000000000017941 */ /* 0x000fea0003800000 */
.L_x_13679:
        /* <DEDUP_REMOVED lines=8> */
.L_x_13681:
[----:B------:R-:W-:Y:S01]  /*5640*/  FADD.FTZ R171, R171, R168 ;  /* 0x000000a8abab7221 */ /* 0x000fe20000010000 */
[----:B------:R-:W-:-:S04]  /*5650*/  HFMA2.MMA R200, -RZ, RZ, 0, 1.1920928955078125e-07 ;  /* 0x00000002ffc87435 */ /* 0x000fc800000001ff */
[----:B------:R-:W-:Y:S02]  /*5660*/  MOV R199, R171 ;  /* 0x000000ab00c77202 */ /* 0x000fe40000000f00 */
[----:B------:R-:W-:-:S07]  /*5670*/  MOV R170, R196 ;  /* 0x000000c400aa7202 */ /* 0x000fce0000000f00 */
[----:B------:R-:W-:Y:S05]  /*5680*/  WARPSYNC.COLLECTIVE R198, `(.L_x_13682) ;  /* 0x00000000c6087348 */ /* 0x000fea0003c00000 */
[----:B------:R0:W1:Y:S02]  /*5690*/  SHFL.BFLY P0, R196, R199, R200, R201 ;  /* 0x0c0000c8c7c47389 */ /* 0x00006400000000c9 */
[----:B01----:R-:W-:Y:S01]  /*56a0*/  ENDCOLLECTIVE ;  /* 0x000000000000791b */ /* 0x003fe20003800000 */
.L_x_13682:
[----:B------:R-:W-:-:S05]  /*56b0*/  FADD.FTZ R170, R170, R169 ;  /* 0x000000a9aaaa7221 */ /* 0x000fca0000010000 */
[----:B------:R-:W-:Y:S02]  /*56c0*/  MOV R199, R170 ;  /* 0x000000aa00c77202 */ /* 0x000fe40000000f00 */
[----:B------:R-:W-:-:S07]  /*56d0*/  MOV R190, R196 ;  /* 0x000000c400be7202 */ /* 0x000fce0000000f00 */
[----:B------:R-:W-:Y:S05]  /*56e0*/  WARPSYNC.COLLECTIVE R198, `(.L_x_13683) ;  /* 0x00000000c6087348 */ /* 0x000fea0003c00000 */
[----:B------:R0:W1:Y:S02]  /*56f0*/  SHFL.BFLY P0, R196, R199, R200, R201 ;  /* 0x0c0000c8c7c47389 */ /* 0x00006400000000c9 */
[----:B01----:R-:W-:Y:S01]  /*5700*/  ENDCOLLECTIVE ;  /* 0x000000000000791b */ /* 0x003fe20003800000 */
.L_x_13683:
[----:B------:R-:W-:Y:S01]  /*5710*/  FADD.FTZ R190, R171, R190 ;  /* 0x000000beabbe7221 */ /* 0x000fe20000010000 */
[----:B------:R-:W-:-:S04]  /*5720*/  HFMA2.MMA R200, -RZ, RZ, 0, 2.384185791015625e-07 ;  /* 0x00000004ffc87435 */ /* 0x000fc800000001ff */
[----:B------:R-:W-:Y:S02]  /*5730*/  MOV R199, R190 ;  /* 0x000000be00c77202 */ /* 0x000fe40000000f00 */
[----:B------:R-:W-:-:S07]  /*5740*/  MOV R191, R196 ;  /* 0x000000c400bf7202 */ /* 0x000fce0000000f00 */
[----:B------:R-:W-:Y:S05]  /*5750*/  WARPSYNC.COLLECTIVE R198, `(.L_x_13684) ;  /* 0x00000000c6087348 */ /* 0x000fea0003c00000 */
[----:B------:R0:W1:Y:S02]  /*5760*/  SHFL.BFLY P0, R196, R199, R200, R201 ;  /* 0x0c0000c8c7c47389 */ /* 0x00006400000000c9 */
[----:B01----:R-:W-:Y:S01]  /*5770*/  ENDCOLLECTIVE ;  /* 0x000000000000791b */ /* 0x003fe20003800000 */
.L_x_13684:
[----:B------:R-:W-:-:S05]  /*5780*/  FADD.FTZ R191, R170, R191 ;  /* 0x000000bfaabf7221 */ /* 0x000fca0000010000 */
[----:B------:R-:W-:Y:S02]  /*5790*/  MOV R199, R191 ;  /* 0x000000bf00c77202 */ /* 0x000fe40000000f00 */
[----:B------:R-:W-:-:S07]  /*57a0*/  MOV R193, R196 ;  /* 0x000000c400c17202 */ /* 0x000fce0000000f00 */
[----:B------:R-:W-:Y:S05]  /*57b0*/  WARPSYNC.COLLECTIVE R198, `(.L_x_13685) ;  /* 0x00000000c6087348 */ /* 0x000fea0003c00000 */
[----:B------:R0:W1:Y:S02]  /*57c0*/  SHFL.BFLY P0, R196, R199, R200, R201 ;  /* 0x0c0000c8c7c47389 */ /* 0x00006400000000c9 */
[----:B01----:R-:W-:Y:S01]  /*57d0*/  ENDCOLLECTIVE ;  /* 0x000000000000791b */ /* 0x003fe20003800000 */
.L_x_13685:
[----:B------:R-:W-:Y:S01]  /*57e0*/  FADD.FTZ R193, R190, R193 ;  /* 0x000000c1bec17221 */ /* 0x000fe20000010000 */
[----:B------:R-:W-:-:S04]  /*57f0*/  HFMA2.MMA R200, -RZ, RZ, 0, 4.76837158203125e-07 ;  /* 0x00000008ffc87435 */ /* 0x000fc800000001ff */
[----:B------:R-:W-:Y:S02]  /*5800*/  MOV R199, R193 ;  /* 0x000000c100c77202 */ /* 0x000fe40000000f00 */
[----:B------:R-:W-:-:S07]  /*5810*/  MOV R192, R196 ;  /* 0x000000c400c07202 */ /* 0x000fce0000000f00 */
[----:B------:R-:W-:Y:S05]  /*5820*/  WARPSYNC.COLLECTIVE R198, `(.L_x_13686) ;  /* 0x00000000c6087348 */ /* 0x000fea0003c00000 */
[----:B------:R0:W1:Y:S02]  /*5830*/  SHFL.BFLY P0, R196, R199, R200, R201 ;  /* 0x0c0000c8c7c47389 */ /* 0x00006400000000c9 */
[----:B01----:R-:W-:Y:S01]  /*5840*/  ENDCOLLECTIVE ;  /* 0x000000000000791b */ /* 0x003fe20003800000 */
.L_x_13686:
[----:B------:R-:W-:-:S05]  /*5850*/  FADD.FTZ R192, R191, R192 ;  /* 0x000000c0bfc07221 */ /* 0x000fca0000010000 */
[----:B------:R-:W-:Y:S02]  /*5860*/  MOV R199, R192 ;  /* 0x000000c000c77202 */ /* 0x000fe40000000f00 */
[----:B------:R-:W-:-:S07]  /*5870*/  MOV R168, R196 ;  /* 0x000000c400a87202 */ /* 0x000fce0000000f00 */
[----:B------:R-:W-:Y:S05]  /*5880*/  WARPSYNC.COLLECTIVE R198, `(.L_x_13687) ;  /* 0x00000000c6087348 */ /* 0x000fea0003c00000 */
[----:B------:R0:W1:Y:S02]  /*5890*/  SHFL.BFLY P0, R196, R199, R200, R201 ;  /* 0x0c0000c8c7c47389 */ /* 0x00006400000000c9 */
[----:B01----:R-:W-:Y:S01]  /*58a0*/  ENDCOLLECTIVE ;  /* 0x000000000000791b */ /* 0x003fe20003800000 */
.L_x_13687:
[----:B------:R-:W-:Y:S01]  /*58b0*/  FADD.FTZ R194, R193, R168 ;  /* 0x000000a8c1c27221 */ /* 0x000fe20000010000 */
[----:B------:R-:W-:-:S04]  /*58c0*/  HFMA2.MMA R200, -RZ, RZ, 0, 9.5367431640625e-07 ;  /* 0x00000010ffc87435 */ /* 0x000fc800000001ff */
[----:B------:R-:W-:Y:S02]  /*58d0*/  MOV R199, R194 ;  /* 0x000000c200c77202 */ /* 0x000fe40000000f00 */
[----:B------:R-:W-:-:S07]  /*58e0*/  MOV R169, R196 ;  /* 0x000000c400a97202 */ /* 0x000fce0000000f00 */
[----:B------:R-:W-:Y:S05]  /*58f0*/  WARPSYNC.COLLECTIVE R198, `(.L_x_13688) ;  /* 0x00000000c6087348 */ /* 0x000fea0003c00000 */
[----:B------:R0:W1:Y:S02]  /*5900*/  SHFL.BFLY P0, R196, R199, R200, R201 ;  /* 0x0c0000c8c7c47389 */ /* 0x00006400000000c9 */
[----:B01----:R-:W-:Y:S01]  /*5910*/  ENDCOLLECTIVE ;  /* 0x000000000000791b */ /* 0x003fe20003800000 */
.L_x_13688:
[----:B------:R-:W-:-:S05]  /*5920*/  FADD.FTZ R195, R192, R169 ;  /* 0x000000a9c0c37221 */ /* 0x000fca0000010000 */
[----:B------:R-:W-:Y:S02]  /*5930*/  MOV R199, R195 ;  /* 0x000000c300c77202 */ /* 0x000fe40000000f00 */
[----:B------:R-:W-:-:S07]  /*5940*/  MOV R197, R196 ;  /* 0x000000c400c57202 */ /* 0x000fce0000000f00 */
[----:B------:R-:W-:Y:S05]  /*5950*/  WARPSYNC.COLLECTIVE R198, `(.L_x_13689) ;  /* 0x00000000c6087348 */ /* 0x000fea0003c00000 */
[----:B------:R0:W1:Y:S02]  /*5960*/  SHFL.BFLY P0, R196, R199, R200, R201 ;  /* 0x0c0000c8c7c47389 */ /* 0x00006400000000c9 */
[----:B01----:R-:W-:Y:S01]  /*5970*/  ENDCOLLECTIVE ;  /* 0x000000000000791b */ /* 0x003fe20003800000 */
.L_x_13689:
[----:B------:R-:W-:Y:S05]  /*5980*/  BRA `(.L_x_13690) ;  /* 0xffffffc400b07947 */ /* 0x000fea000383ffff */
.L_x_13691:
        /* <DEDUP_REMOVED lines=15> */
.L_x_14397:


//--------------------- .text._ZN10layer_norm13ln_bwd_kernelINS_13Kernel_traitsIfffffjLj1024ELj1ELj4ELj1ELj16ENS_18Kernel_traits_baseILj1024EfffffjLj128EEEEELb1ELb1ELb0ELb0EEEvNS_9BwdParamsE --------------------------
	.section	.text._ZN10layer_norm13ln_bwd_kernelINS_13Kernel_traitsIfffffjLj1024ELj1ELj4ELj1ELj16ENS_18Kernel_traits_baseILj1024EfffffjLj128EEEEELb1ELb1ELb0ELb0EEEvNS_9BwdParamsE,"ax",@progbits
	.align	128
        .global         _ZN10layer_norm13ln_bwd_kernelINS_13Kernel_traitsIfffffjLj1024ELj1ELj4ELj1ELj16ENS_18Kernel_traits_baseILj1024EfffffjLj128EEEEELb1ELb1ELb0ELb0EEEvNS_9BwdParamsE
        .type           _ZN10layer_norm13ln_bwd_kernelINS_13Kernel_traitsIfffffjLj1024ELj1ELj4ELj1ELj16ENS_18Kernel_traits_baseILj1024EfffffjLj128EEEEELb1ELb1ELb0ELb0EEEvNS_9BwdParamsE,@function
        .size           _ZN10layer_norm13ln_bwd_kernelINS_13Kernel_traitsIfffffjLj1024ELj1ELj4ELj1ELj16ENS_18Kernel_traits_baseILj1024EfffffjLj128EEEEELb1ELb1ELb0ELb0EEEvNS_9BwdParamsE,(.L_x_14398 - _ZN10layer_norm13ln_bwd_kernelINS_13Kernel_traitsIfffffjLj1024ELj1ELj4ELj1ELj16ENS_18Kernel_traits_baseILj1024EfffffjLj128EEEEELb1ELb1ELb0ELb0EEEvNS_9BwdParamsE)
        .other          _ZN10layer_norm13ln_bwd_kernelINS_13Kernel_traitsIfffffjLj1024ELj1ELj4ELj1ELj16ENS_18Kernel_traits_baseILj1024EfffffjLj128EEEEELb1ELb1ELb0ELb0EEEvNS_9BwdParamsE,@"STO_CUDA_ENTRY STV_DEFAULT"
_ZN10layer_norm13ln_bwd_kernelINS_13Kernel_traitsIfffffjLj1024ELj1ELj4ELj1ELj16ENS_18Kernel_traits_baseILj1024EfffffjLj128EEEEELb1ELb1ELb0ELb0EEEvNS_9BwdParamsE:
.text._ZN10layer_norm13ln_bwd_kernelINS_13Kernel_traitsIfffffjLj1024ELj1ELj4ELj1ELj16ENS_18Kernel_traits_baseILj1024EfffffjLj128EEEEELb1ELb1ELb0ELb0EEEvNS_9BwdParamsE:
        /* <DEDUP_REMOVED lines=11> */
[----:B------:R-:W-:Y:S01]  /*00b0*/  ULDC UR14, c[0x0][0x290] ;  /* 0x0000a400000e7ab9 */ /* 0x000fe20000000800 */
[----:B------:R-:W-:Y:S01]  /*00c0*/  ULDC.64 UR8, c[0x0][0x2c8] ;  /* 0x0000b20000087ab9 */ /* 0x000fe20000000a00 */
[----:B------:R-:W-:Y:S01]  /*00d0*/  LEA.HI R0, R0, R4, RZ, 0x2 ;  /* 0x0000000400007211 */ /* 0x000fe200078f10ff */
[----:B------:R-:W-:Y:S01]  /*00e0*/  ULDC.64 UR10, c[0x0][0x238] ;  /* 0x00008e00000a7ab9 */ /* 0x000fe20000000a00 */
[----:B------:R-:W-:Y:S01]  /*00f0*/  ULDC.64 UR12, c[0x0][0x240] ;  /* 0x00009000000c7ab9 */ /* 0x000fe20000000a00 */
        /* <DEDUP_REMOVED lines=13> */
[----:B------:R-:W-:-:S03]  /*01d0*/  ISETP.GE.U32.AND P4, PT, R0, 0x80, PT ;  /* 0x000000800000780c */ /* 0x000fc60003f86070 */
[----:B------:R-:W3:Y:S04]  /*01e0*/  LDL.64 R106, [R1+0x88] ;  /* 0x00008800016a7983 */ /* 0x000ee80000100a00 */
[----:B------:R-:W-:Y:S01]  /*01f0*/  @P0 LOP3.LUT R3, R3, 0x40, RZ, 0xfc, !PT ;  /* 0x0000004003030812 */ /* 0x000fe200078efcff */
[----:B0-----:R-:W0:Y:S01]  /*0200*/  @P0 LDC.64 R4, c[0x0][0x260] ;  /* 0x00009800ff040b82 */ /* 0x001e220000000a00 */
[----:B------:R-:W-:Y:S01]  /*0210*/  ULDC.64 UR4, c[0x0][0x208] ;  /* 0x0000820000047ab9 */ /* 0x000fe20000000a00 */
[----:B------:R-:W4:Y:S01]  /*0220*/  LDL.64 R96, [R1+0x50] ;  /* 0x0000500001607983 */ /* 0x000f220000100a00 */
[----:B------:R-:W-:-:S03]  /*0230*/  LOP3.LUT R3, R3, 0xffffffdf, RZ, 0xc0, !PT ;  /* 0xffffffdf03037812 */ /* 0x000fc600078ec0ff */
[----:B------:R-:W4:Y:S01]  /*0240*/  LDL.64 R98, [R1+0x58] ;  /* 0x0000580001627983 */ /* 0x000f220000100a00 */
[----:B------:R-:W-:Y:S01]  /*0250*/  @P6 LOP3.LUT R3, R3, 0x20, RZ, 0xfc, !PT ;  /* 0x0000002003036812 */ /* 0x000fe200078efcff */
[----:B------:R-:W1:Y:S02]  /*0260*/  @P0 LDC.64 R6, c[0x0][0x278] ;  /* 0x00009e00ff060b82 */ /* 0x000e640000000a00 */
[----:B------:R-:W4:Y:S01]  /*0270*/  LDL.64 R92, [R1+0x60] ;  /* 0x00006000015c7983 */ /* 0x000f220000100a00 */
[----:B------:R-:W-:-:S03]  /*0280*/  LOP3.LUT R3, R3, 0xffffffef, RZ, 0xc0, !PT ;  /* 0xffffffef03037812 */ /* 0x000fc600078ec0ff */
[----:B------:R-:W4:Y:S01]  /*0290*/  LDL.64 R94, [R1+0x68] ;  /* 0x00006800015e7983 */ /* 0x000f220000100a00 */
[----:B------:R-:W-:Y:S01]  /*02a0*/  @P5 LOP3.LUT R3, R3, 0x10, RZ, 0xfc, !PT ;  /* 0x0000001003035812 */ /* 0x000fe200078efcff */
[----:B------:R-:W1:Y:S01]  /*02b0*/  @P6 LDC.64 R8, c[0x0][0x260] ;  /* 0x00009800ff086b82 */ /* 0x000e620000000a00 */
[----:B------:R-:W-:Y:S01]  /*02c0*/  ISETP.GE.U32.AND P3, PT, R0, 0xa0, PT ;  /* 0x000000a00000780c */ /* 0x000fe20003f66070 */
        /* <DEDUP_REMOVED lines=10> */
[----:B0-----:R-:W-:Y:S01]  /*0370*/  @P0 IMAD.WIDE.U32 R4, R73, 0x10, R4 ;  /* 0x0000001049040825 */ /* 0x001fe200078e0004 */
[----:B-1----:R-:W-:Y:S01]  /*0380*/  P2R R2, PR, RZ, 0x40 ;  /* 0x00000040ff027803 */ /* 0x002fe20000000000 */
[----:B------:R-:W4:Y:S01]  /*0390*/  LDL.64 R80, [R1+0x10] ;  /* 0x0000100001507983 */ /* 0x000f220000100a00 */
[----:B------:R-:W-:Y:S01]  /*03a0*/  LOP3.LUT R3, R3, 0xfffffffd, RZ, 0xc0, !PT ;  /* 0xfffffffd03037812 */ /* 0x000fe200078ec0ff */
[C---:B------:R-:W-:Y:S01]  /*03b0*/  @P0 IMAD.WIDE.U32 R6, R73.reuse, 0x10, R6 ;  /* 0x0000001049060825 */ /* 0x040fe200078e0006 */
[----:B------:R-:W-:Y:S01]  /*03c0*/  @P0 LOP3.LUT R73, R73, 0x20, RZ, 0xfc, !PT ;  /* 0x0000002049490812 */ /* 0x000fe200078efcff */
[----:B------:R-:W4:Y:S01]  /*03d0*/  LDL.64 R82, [R1+0x18] ;  /* 0x0000180001527983 */ /* 0x000f220000100a00 */
[----:B------:R-:W-:Y:S01]  /*03e0*/  @P2 LOP3.LUT R3, R3, 0x2, RZ, 0xfc, !PT ;  /* 0x0000000203032812 */ /* 0x000fe200078efcff */
[----:B------:R-:W0:Y:S02]  /*03f0*/  @P5 LDC.64 R16, c[0x0][0x260] ;  /* 0x00009800ff105b82 */ /* 0x000e240000000a00 */
[C---:B------:R-:W-:Y:S01]  /*0400*/  @P6 IMAD.WIDE.U32 R12, R73.reuse, 0x10, R8 ;  /* 0x00000010490c6825 */ /* 0x040fe200078e0008 */
[----:B------:R-:W4:Y:S04]  /*0410*/  LDL.64 R76, [R1+0x20] ;  /* 0x00002000014c7983 */ /* 0x000f280000100a00 */
[----:B------:R-:W4:Y:S01]  /*0420*/  LDL.64 R78, [R1+0x28] ;  /* 0x00002800014e7983 */ /* 0x000f220000100a00 */
[C---:B------:R-:W-:Y:S01]  /*0430*/  @P6 IMAD.WIDE.U32 R14, R73.reuse, 0x10, R10 ;  /* 0x00000010490e6825 */ /* 0x040fe200078e000a */
[----:B------:R-:W-:Y:S01]  /*0440*/  @P6 IADD3 R73, R73, 0x20, RZ ;  /* 0x0000002049496810 */ /* 0x000fe20007ffe0ff */
[----:B------:R-:W1:Y:S01]  /*0450*/  @P5 LDC.64 R18, c[0x0][0x278] ;  /* 0x00009e00ff125b82 */ /* 0x000e620000000a00 */
[----:B------:R-:W-:-:S07]  /*0460*/  LOP3.LUT P6, RZ, R3, 0x40, RZ, 0xc0, !PT ;  /* 0x0000004003ff7812 */ /* 0x000fce00078cc0ff */
[----:B------:R-:W3:Y:S08]  /*0470*/  @P4 LDC.64 R52, c[0x0][0x260] ;  /* 0x00009800ff344b82 */ /* 0x000ef00000000a00 */
[----:B------:R-:W3:Y:S01]  /*0480*/  @P4 LDC.64 R54, c[0x0][0x278] ;  /* 0x00009e00ff364b82 */ /* 0x000ee20000000a00 */
[----:B------:R-:W-:Y:S01]  /*0490*/  ISETP.GE.U32.AND P1, PT, R0, 0xe0, PT ;  /* 0x000000e00000780c */ /* 0x000fe20003f26070 */
[----:B0-----:R-:W-:-:S04]  /*04a0*/  @P5 IMAD.WIDE.U32 R16, R73, 0x10, R16 ;  /* 0x0000001049105825 */ /* 0x001fc800078e0010 */
[----:B-1----:R-:W-:Y:S02]  /*04b0*/  @P5 IMAD.WIDE.U32 R18, R73, 0x10, R18 ;  /* 0x0000001049125825 */ /* 0x002fe400078e0012 */
[----:B------:R-:W0:Y:S01]  /*04c0*/  @P3 LDC.64 R8, c[0x0][0x260] ;  /* 0x00009800ff083b82 */ /* 0x000e220000000a00 */
[----:B------:R-:W-:-:S07]  /*04d0*/  ISETP.GE.U32.AND P0, PT, R0, 0x100, PT ;  /* 0x000001000000780c */ /* 0x000fce0003f06070 */
[----:B------:R-:W1:Y:S08]  /*04e0*/  @P3 LDC.64 R10, c[0x0][0x278] ;  /* 0x00009e00ff0a3b82 */ /* 0x000e700000000a00 */
[----:B------:R-:W1:Y:S08]  /*04f0*/  @P2 LDC.64 R60, c[0x0][0x260] ;  /* 0x00009800ff3c2b82 */ /* 0x000e700000000a00 */
[----:B------:R-:W1:Y:S01]  /*0500*/  @P2 LDC.64 R62, c[0x0][0x278] ;  /* 0x00009e00ff3e2b82 */ /* 0x000e620000000a00 */
[----:B--2---:R-:W2:Y:S04]  /*0510*/  @P6 LDG.E.128 R100, desc[UR4][R6.64] ;  /* 0x0000000406646981 */ /* 0x004ea8000c1e1d00 */
[----:B---3--:R-:W3:Y:S01]  /*0520*/  @P6 LDG.E.128 R104, desc[UR4][R4.64] ;  /* 0x0000000404686981 */ /* 0x008ee2000c1e1d00 */
[----:B------:R-:W-:-:S02]  /*0530*/  @P5 IADD3 R73, R73, 0x20, RZ ;  /* 0x0000002049495810 */ /* 0x000fc40007ffe0ff */
[----:B------:R-:W1:Y:S03]  /*0540*/  @P1 LDC.64 R64, c[0x0][0x260] ;  /* 0x00009800ff401b82 */ /* 0x000e660000000a00 */
[----:B------:R-:W-:-:S04]  /*0550*/  @P4 IMAD.WIDE.U32 R52, R73, 0x10, R52 ;  /* 0x0000001049344825 */ /* 0x000fc800078e0034 */
[----:B------:R-:W-:Y:S01]  /*0560*/  @P4 IMAD.WIDE.U32 R54, R73, 0x10, R54 ;  /* 0x0000001049364825 */ /* 0x000fe200078e0036 */
[----:B------:R-:W1:Y:S08]  /*0570*/  @P1 LDC.64 R66, c[0x0][0x278] ;  /* 0x00009e00ff421b82 */ /* 0x000e700000000a00 */
[----:B------:R-:W1:Y:S01]  /*0580*/  @P0 LDC.64 R68, c[0x0][0x260] ;  /* 0x00009800ff440b82 */ /* 0x000e620000000a00 */
[----:B----4-:R-:W4:Y:S07]  /*0590*/  @P5 LDG.E.128 R88, desc[UR4][R16.64] ;  /* 0x0000000410585981 */ /* 0x010f2e000c1e1d00 */
[----:B------:R-:W1:Y:S01]  /*05a0*/  @P0 LDC.64 R70, c[0x0][0x278] ;  /* 0x00009e00ff460b82 */ /* 0x000e620000000a00 */
[----:B------:R-:W4:Y:S04]  /*05b0*/  @P5 LDG.E.128 R84, desc[UR4][R18.64] ;  /* 0x0000000412545981 */ /* 0x000f28000c1e1d00 */
        /* <DEDUP_REMOVED lines=9> */
[----:B------:R-:W2:Y:S01]  /*0650*/  S2R R5, SR_CTAID.X ;  /* 0x0000000000057919 */ /* 0x000ea20000002500 */
[----:B------:R-:W-:-:S05]  /*0660*/  @P4 IADD3 R73, R73, 0x20, RZ ;  /* 0x0000002049494810 */ /* 0x000fca0007ffe0ff */
[----:B0-----:R-:W-:-:S04]  /*0670*/  @P3 IMAD.WIDE.U32 R56, R73, 0x10, R8 ;  /* 0x0000001049383825 */ /* 0x001fc800078e0008 */
[C---:B-1----:R-:W-:Y:S01]  /*0680*/  @P3 IMAD.WIDE.U32 R58, R73.reuse, 0x10, R10 ;  /* 0x00000010493a3825 */ /* 0x042fe200078e000a */
[----:B------:R-:W-:Y:S01]  /*0690*/  @P3 IADD3 R73, R73, 0x20, RZ ;  /* 0x0000002049493810 */ /* 0x000fe20007ffe0ff */
[----:B------:R-:W-:Y:S01]  /*06a0*/  BSSY B0, `(.L_x_13692) ;  /* 0x000048d000007945 */ /* 0x000fe20003800000 */
[----:B------:R-:W-:Y:S01]  /*06b0*/  LOP3.LUT R3, R3, 0xfffffffe, RZ, 0xc0, !PT ;  /* 0xfffffffe03037812 */ /* 0x000fe200078ec0ff */
[----:B------:R0:W5:Y:S02]  /*06c0*/  @P3 LDG.E.128 R20, desc[UR4][R56.64] ;  /* 0x0000000438143981 */ /* 0x000164000c1e1d00 */
[C---:B------:R-:W-:Y:S01]  /*06d0*/  @P2 IMAD.WIDE.U32 R60, R73.reuse, 0x10, R60 ;  /* 0x00000010493c2825 */ /* 0x040fe200078e003c */
[----:B------:R-:W-:Y:S01]  /*06e0*/  SHF.R.U32.HI R0, RZ, 0x5, R72 ;  /* 0x00000005ff007819 */ /* 0x000fe20000011648 */
[----:B------:R1:W5:Y:S02]  /*06f0*/  @P3 LDG.E.128 R24, desc[UR4][R58.64] ;  /* 0x000000043a183981 */ /* 0x000364000c1e1d00 */
[C---:B------:R-:W-:Y:S01]  /*0700*/  @P2 IMAD.WIDE.U32 R62, R73.reuse, 0x10, R62 ;  /* 0x00000010493e2825 */ /* 0x040fe200078e003e */
[----:B------:R-:W-:Y:S01]  /*0710*/  @P2 IADD3 R73, R73, 0x20, RZ ;  /* 0x0000002049492810 */ /* 0x000fe20007ffe0ff */
[----:B------:R3:W5:Y:S01]  /*0720*/  @P2 LDG.E.128 R28, desc[UR4][R60.64] ;  /* 0x000000043c1c2981 */ /* 0x000762000c1e1d00 */
[----:B------:R-:W-:-:S03]  /*0730*/  @P1 LOP3.LUT R3, R3, 0x1, RZ, 0xfc, !PT ;  /* 0x0000000103031812 */ /* 0x000fc600078efcff */
[C---:B------:R-:W-:Y:S01]  /*0740*/  @P1 IMAD.WIDE.U32 R64, R73.reuse, 0x10, R64 ;  /* 0x0000001049401825 */ /* 0x040fe200078e0040 */
[----:B------:R3:W5:Y:S03]  /*0750*/  @P2 LDG.E.128 R32, desc[UR4][R62.64] ;  /* 0x000000043e202981 */ /* 0x000766000c1e1d00 */
[C---:B------:R-:W-:Y:S01]  /*0760*/  @P1 IMAD.WIDE.U32 R66, R73.reuse, 0x10, R66 ;  /* 0x0000001049421825 */ /* 0x040fe200078e0042 */
[----:B------:R-:W-:Y:S01]  /*0770*/  @P1 IADD3 R73, R73, 0x20, RZ ;  /* 0x0000002049491810 */ /* 0x000fe20007ffe0ff */
[----:B------:R3:W5:Y:S01]  /*0780*/  @P1 LDG.E.128 R36, desc[UR4][R64.64] ;  /* 0x0000000440241981 */ /* 0x000762000c1e1d00 */
[----:B------:R-:W-:-:S03]  /*0790*/  LOP3.LUT R3, R3, 0xffffff7f, RZ, 0xc0, !PT ;  /* 0xffffff7f03037812 */ /* 0x000fc600078ec0ff */
[----:B------:R-:W-:Y:S01]  /*07a0*/  @P0 IMAD.WIDE.U32 R8, R73, 0x10, R68 ;  /* 0x0000001049080825 */ /* 0x000fe200078e0044 */
[----:B--2---:R-:W-:Y:S01]  /*07b0*/  LEA R2, R5, R0, 0x2 ;  /* 0x0000000005027211 */ /* 0x004fe200078e10ff */
[----:B------:R2:W5:Y:S02]  /*07c0*/  @P1 LDG.E.128 R40, desc[UR4][R66.64] ;  /* 0x0000000442281981 */ /* 0x000564000c1e1d00 */
[----:B------:R-:W-:Y:S01]  /*07d0*/  @P0 IMAD.WIDE.U32 R10, R73, 0x10, R70 ;  /* 0x00000010490a0825 */ /* 0x000fe200078e0046 */
[----:B------:R-:W-:Y:S01]  /*07e0*/  @P0 LOP3.LUT R3, R3, 0x80, RZ, 0xfc, !PT ;  /* 0x0000008003030812 */ /* 0x000fe200078efcff */
[----:B------:R0:W5:Y:S04]  /*07f0*/  @P0 LDG.E.128 R44, desc[UR4][R8.64] ;  /* 0x00000004082c0981 */ /* 0x000168000c1e1d00 */
[----:B------:R2:W5:Y:S01]  /*0800*/  @P0 LDG.E.128 R48, desc[UR4][R10.64] ;  /* 0x000000040a300981 */ /* 0x000562000c1e1d00 */
[----:B------:R-:W-:-:S02]  /*0810*/  ISETP.GE.AND P0, PT, R2, UR6, PT ;  /* 0x0000000602007c0c */ /* 0x000fc4000bf06270 */
[----:B------:R-:W-:Y:S02]  /*0820*/  CS2R R52, SRZ ;  /* 0x0000000000347805 */ /* 0x000fe4000001ff00 */
[----:B------:R-:W-:Y:S02]  /*0830*/  CS2R R54, SRZ ;  /* 0x0000000000367805 */ /* 0x000fe4000001ff00 */
[----:B0-----:R-:W-:Y:S02]  /*0840*/  CS2R R56, SRZ ;  /* 0x0000000000387805 */ /* 0x001fe4000001ff00 */
[----:B-1----:R-:W-:Y:S02]  /*0850*/  CS2R R58, SRZ ;  /* 0x00000000003a7805 */ /* 0x002fe4000001ff00 */
[----:B---3--:R-:W-:Y:S02]  /*0860*/  CS2R R60, SRZ ;  /* 0x00000000003c7805 */ /* 0x008fe4000001ff00 */
        /* <DEDUP_REMOVED lines=42> */
[----:B-1----:R-:W-:Y:S02]  /*0b10*/  CS2R R84, SRZ ;  /* 0x0000000000547805 */ /* 0x002fe4000001ff00 */
[----:B------:R-:W-:Y:S01]  /*0b20*/  CS2R R90, SRZ ;  /* 0x00000000005a7805 */ /* 0x000fe2000001ff00 */
[----:B------:R1:W-:Y:S01]  /*0b30*/  @P4 STL.64 [R1+0x20], R76 ;  /* 0x0000204c01004387 */ /* 0x0003e20000100a00 */
[----:B--2---:R-:W-:Y:S02]  /*0b40*/  CS2R R86, SRZ ;  /* 0x0000000000567805 */ /* 0x004fe4000001ff00 */
[----:B------:R-:W-:Y:S02]  /*0b50*/  CS2R R92, SRZ ;  /* 0x00000000005c7805 */ /* 0x000fe4000001ff00 */
[----:B------:R-:W-:Y:S01]  /*0b60*/  CS2R R94, SRZ ;  /* 0x00000000005e7805 */ /* 0x000fe2000001ff00 */
[----:B------:R2:W-:Y:S01]  /*0b70*/  @P4 STL.64 [R1+0x28], R78 ;  /* 0x0000284e01004387 */ /* 0x0005e20000100a00 */
[----:B---3--:R-:W-:-:S02]  /*0b80*/  CS2R R80, SRZ ;  /* 0x0000000000507805 */ /* 0x008fc4000001ff00 */
        /* <DEDUP_REMOVED lines=8> */
[----:B------:R-:W-:-:S04]  /*0c10*/  ISETP.NE.U32.AND P0, PT, RZ, UR6, PT ;  /* 0x00000006ff007c0c */ /* 0x000fc8000bf05070 */
[----:B------:R-:W-:-:S13]  /*0c20*/  ISETP.NE.AND.EX P0, PT, RZ, UR7, PT, P0 ;  /* 0x00000007ff007c0c */ /* 0x000fda000bf05300 */
.L_x_13727:
[----:B-12-4-:R-:W0:Y:S01]  /*0c30*/  LDC.64 R186, c[0x0][0x250] ;  /* 0x00009400ffba7b82 */ /* 0x016e220000000a00 */
[----:B------:R-:W-:Y:S02]  /*0c40*/  SHF.R.S32.HI R14, RZ, 0x1f, R2 ;  /* 0x0000001fff0e7819 */ /* 0x000fe40000011402 */
[----:B------:R-:W-:-:S05]  /*0c50*/  LOP3.LUT P2, RZ, R3, 0x40, RZ, 0xc0, !PT ;  /* 0x0000004003ff7812 */ /* 0x000fca000784c0ff */
[----:B------:R-:W1:Y:S01]  /*0c60*/  @P0 LDC.64 R4, c[0x0][0x270] ;  /* 0x00009c00ff040b82 */ /* 0x000e620000000a00 */
[----:B0-----:R-:W-:-:S05]  /*0c70*/  IMAD.WIDE R186, R2, 0x4, R186 ;  /* 0x0000000402ba7825 */ /* 0x001fca00078e02ba */
[----:B---3-5:R-:W5:Y:S01]  /*0c80*/  LDG.E R204, desc[UR4][R186.64] ;  /* 0x00000004bacc7981 */ /* 0x028f62000c1e1900 */
[C---:B-1----:R-:W-:Y:S02]  /*0c90*/  @P0 LEA R184, P1, R2.reuse, R4, 0x2 ;  /* 0x0000000402b80211 */ /* 0x042fe400078210ff */
[----:B------:R-:W-:Y:S02]  /*0ca0*/  MOV R4, 0x3f800000 ;  /* 0x3f80000000047802 */ /* 0x000fe40000000f00 */
[----:B------:R-:W-:Y:S01]  /*0cb0*/  @P0 LEA.HI.X R185, R2, R5, R14, 0x2, P1 ;  /* 0x0000000502b90211 */ /* 0x000fe200008f140e */
[----:B------:R-:W0:Y:S04]  /*0cc0*/  S2R R188, SR_TID.X ;  /* 0x0000000000bc7919 */ /* 0x000e280000002100 */
[----:B------:R1:W5:Y:S02]  /*0cd0*/  @P0 LDG.E R4, desc[UR4][R184.64] ;  /* 0x00000004b8040981 */ /* 0x000364000c1e1900 */
[----:B-1----:R-:W1:Y:S01]  /*0ce0*/  LDC.64 R184, c[0x0][0x258] ;  /* 0x00009600ffb87b82 */ /* 0x002e620000000a00 */
[----:B------:R-:W-:-:S05]  /*0cf0*/  MOV R189, UR24 ;  /* 0x0000001800bd7c02 */ /* 0x000fca0008000f00 */
[----:B------:R2:W-:Y:S01]  /*0d00*/  STL [R1+0xc], R189 ;  /* 0x00000cbd01007387 */ /* 0x0005e20000100800 */
[C---:B------:R-:W-:Y:S02]  /*0d10*/  IMAD R14, R2.reuse, R189, RZ ;  /* 0x000000bd020e7224 */ /* 0x040fe400078e02ff */
[----:B-1----:R-:W-:-:S05]  /*0d20*/  IMAD.WIDE R184, R2, 0x4, R184 ;  /* 0x0000000402b87825 */ /* 0x002fca00078e02b8 */
[----:B------:R0:W5:Y:S02]  /*0d30*/  LDG.E R5, desc[UR4][R184.64] ;  /* 0x00000004b8057981 */ /* 0x000164000c1e1900 */
[----:B0-----:R-:W-:-:S05]  /*0d40*/  LOP3.LUT R185, R188, 0x1f, RZ, 0xc0, !PT ;  /* 0x0000001fbcb97812 */ /* 0x001fca00078ec0ff */
[----:B------:R2:W-:Y:S01]  /*0d50*/  STL [R1+0x90], R185 ;  /* 0x000090b901007387 */ /* 0x0005e20000100800 */
[----:B------:R-:W-:-:S04]  /*0d60*/  SHF.R.S32.HI R184, RZ, 0x1f, R14 ;  /* 0x0000001fffb87819 */ /* 0x000fc8000001140e */
[----:B------:R-:W-:Y:S01]  /*0d70*/  LEA.HI R14, R184, R14, RZ, 0x2 ;  /* 0x0000000eb80e7211 */ /* 0x000fe200078f10ff */
[----:B------:R-:W-:Y:S03]  /*0d80*/  BSSY B1, `(.L_x_13694) ;  /* 0x0000037000017945 */ /* 0x000fe60003800000 */
[----:B------:R-:W-:Y:S02]  /*0d90*/  LEA.HI.SX32 R14, R14, R185, 0x1e ;  /* 0x000000b90e0e7211 */ /* 0x000fe400078ff2ff */
[----:B------:R-:W-:Y:S02]  /*0da0*/  CS2R R202, SRZ ;  /* 0x0000000000ca7805 */ /* 0x000fe4000001ff00 */
[----:B------:R-:W-:Y:S01]  /*0db0*/  MOV R212, R14 ;  /* 0x0000000e00d47202 */ /* 0x000fe20000000f00 */
[----:B--2---:R-:W-:Y:S06]  /*0dc0*/  @!P2 BRA `(.L_x_13695) ;  /* 0x0000000000c8a947 */ /* 0x004fec0003800000 */
        /* <DEDUP_REMOVED lines=16> */
[----:B0-----:R-:W-:-:S03]  /*0ed0*/  ISETP.NE.AND P1, PT, R188, RZ, PT ;  /* 0x000000ffbc00720c */ /* 0x001fc60003f25270 */
        /* <DEDUP_REMOVED lines=33> */
.L_x_13695:
[----:B------:R-:W-:Y:S05]  /*10f0*/  BSYNC B1 ;  /* 0x0000000000017941 */ /* 0x000fea0003800000 */
.L_x_13694:
[----:B------:R-:W-:Y:S01]  /*1100*/  LOP3.LUT P1, RZ, R3, 0x20, RZ, 0xc0, !PT ;  /* 0x0000002003ff7812 */ /* 0x000fe2000782c0ff */
[----:B------:R-:W-:-:S12]  /*1110*/  BSSY B1, `(.L_x_13696) ;  /* 0x0000035000017945 */ /* 0x000fd80003800000 */
[----:B------:R-:W-:Y:S05]  /*1120*/  @!P1 BRA `(.L_x_13697) ;  /* 0x0000000000cc9947 */ /* 0x000fea0003800000 */
[----:B------:R-:W-:Y:S01]  /*1130*/  ISETP.NE.U32.AND P1, PT, RZ, UR8, PT ;  /* 0x00000008ff007c0c */ /* 0x000fe2000bf25070 */
[----:B------:R-:W0:Y:S01]  /*1140*/  LDC.64 R188, c[0x0][0x2b8] ;  /* 0x0000ae00ffbc7b82 */ /* 0x000e220000000a00 */
[----:B------:R-:W2:Y:S02]  /*1150*/  LDL R234, [R1+0x50] ;  /* 0x0000500001ea7983 */ /* 0x000ea40000100800 */
[----:B------:R-:W-:Y:S02]  /*1160*/  ISETP.NE.AND.EX P1, PT, RZ, UR9, PT, P1 ;  /* 0x00000009ff007c0c */ /* 0x000fe4000bf25310 */
[----:B------:R-:W3:Y:S03]  /*1170*/  LDL R244, [R1+0x54] ;  /* 0x0000540001f47983 */ /* 0x000ee60000100800 */
[----:B------:R-:W1:Y:S01]  /*1180*/  LDC.U8 R186, c[0x0][0x2a0] ;  /* 0x0000a800ffba7b82 */ /* 0x000e620000000000 */
[----:B------:R-:W4:Y:S04]  /*1190*/  LDL R235, [R1+0x58] ;  /* 0x0000580001eb7983 */ /* 0x000f280000100800 */
[----:B------:R-:W4:Y:S03]  /*11a0*/  LDL R221, [R1+0x5c] ;  /* 0x00005c0001dd7983 */ /* 0x000f260000100800 */
[----:B------:R-:W-:-:S04]  /*11b0*/  @P1 LEA R184, P2, R212, UR8, 0x4 ;  /* 0x00000008d4b81c11 */ /* 0x000fc8000f8420ff */
[----:B------:R-:W-:-:S05]  /*11c0*/  @P1 LEA.HI.X R185, R212, UR9, RZ, 0x4, P2 ;  /* 0x00000009d4b91c11 */ /* 0x000fca00090f24ff */
[----:B------:R0:W5:Y:S01]  /*11d0*/  @P1 LDG.E.128 R144, desc[UR4][R184.64] ;  /* 0x00000004b8901981 */ /* 0x000162000c1e1d00 */
[----:B------:R-:W-:-:S04]  /*11e0*/  LEA R214, P1, R212, UR12, 0x2 ;  /* 0x0000000cd4d67c11 */ /* 0x000fc8000f8210ff */
[C---:B------:R-:W-:Y:S02]  /*11f0*/  LEA.HI.X R215, R212.reuse, UR13, RZ, 0x2, P1 ;  /* 0x0000000dd4d77c11 */ /* 0x040fe400088f14ff */
[C---:B0-----:R-:W-:Y:S01]  /*1200*/  LEA R184, P1, R212.reuse, UR10, 0x4 ;  /* 0x0000000ad4b87c11 */ /* 0x041fe2000f8220ff */
[C---:B------:R-:W-:Y:S02]  /*1210*/  IMAD.WIDE.U32 R188, R212.reuse, 0x10, R188 ;  /* 0x00000010d4bc7825 */ /* 0x040fe400078e00bc */
[----:B------:R0:W5:Y:S01]  /*1220*/  LDG.E R7, desc[UR4][R214.64] ;  /* 0x00000004d6077981 */ /* 0x000162000c1e1900 */
[----:B------:R-:W-:Y:S02]  /*1230*/  LEA.HI.X R185, R212, UR11, RZ, 0x4, P1 ;  /* 0x0000000bd4b97c11 */ /* 0x000fe400088f24ff */
[----:B-1----:R-:W-:Y:S01]  /*1240*/  ISETP.NE.AND P1, PT, R186, RZ, PT ;  /* 0x000000ffba00720c */ /* 0x002fe20003f25270 */
[----:B------:R-:W2:Y:S04]  /*1250*/  LDG.E.128 R188, desc[UR4][R188.64] ;  /* 0x00000004bcbc7981 */ /* 0x000ea8000c1e1d00 */
[----:B------:R-:W3:Y:S01]  /*1260*/  LDG.E.128 R184, desc[UR4][R184.64] ;  /* 0x00000004b8b87981 */ /* 0x000ee2000c1e1d00 */
[----:B-----5:R-:W-:-:S02]  /*1270*/  FSEL R193, R204, RZ, !P1 ;  /* 0x000000ffccc17208 */ /* 0x020fc40004800000 */
[----:B------:R-:W-:Y:S01]  /*1280*/  IADD3 R212, R212, 0x20, RZ ;  /* 0x00000020d4d47810 */ /* 0x000fe20007ffe0ff */
[----:B--2---:R-:W-:Y:S02]  /*1290*/  FMUL.FTZ R234, R234, R188 ;  /* 0x000000bceaea7220 */ /* 0x004fe40000410000 */
[C---:B---3--:R-:W-:Y:S01]  /*12a0*/  FADD.FTZ R184, -R193.reuse, R184 ;  /* 0x000000b8c1b87221 */ /* 0x048fe20000010100 */
[----:B------:R-:W-:-:S03]  /*12b0*/  FADD.FTZ R185, -R193, R185 ;  /* 0x000000b9c1b97221 */ /* 0x000fc60000010100 */
[C---:B------:R-:W-:Y:S01]  /*12c0*/  FMUL.FTZ R208, R5.reuse, R184 ;  /* 0x000000b805d07220 */ /* 0x040fe20000410000 */
[----:B------:R-:W-:Y:S01]  /*12d0*/  FMUL.FTZ R207, R5, R185 ;  /* 0x000000b905cf7220 */ /* 0x000fe20000410000 */
[----:B------:R-:W-:Y:S01]  /*12e0*/  FADD.FTZ R186, -R193, R186 ;  /* 0x000000bac1ba7221 */ /* 0x000fe20000010100 */
        /* <DEDUP_REMOVED lines=8> */
[----:B------:R1:W-:Y:S01]  /*1370*/  STL [R1], R234 ;  /* 0x000000ea01007387 */ /* 0x0003e20000100800 */
[----:B------:R-:W-:Y:S01]  /*1380*/  FMUL.FTZ R221, R221, R191 ;  /* 0x000000bfdddd7220 */ /* 0x000fe20000410000 */
[----:B------:R-:W-:Y:S01]  /*1390*/  FADD.FTZ R184, R184, R235 ;  /* 0x000000ebb8b87221 */ /* 0x000fe20000010000 */
[----:B------:R-:W-:Y:S01]  /*13a0*/  FFMA.FTZ R185, R193, R235, R185 ;  /* 0x000000ebc1b97223 */ /* 0x000fe200000100b9 */
[----:B------:R-:W-:Y:S01]  /*13b0*/  FADD.FTZ R84, R84, R188 ;  /* 0x000000bc54547221 */ /* 0x000fe20000010000 */
[----:B------:R-:W-:Y:S01]  /*13c0*/  FFMA.FTZ R56, R188, R208, R56 ;  /* 0x000000d0bc387223 */ /* 0x000fe20000010038 */
[----:B------:R-:W-:Y:S01]  /*13d0*/  FADD.FTZ R85, R85, R189 ;  /* 0x000000bd55557221 */ /* 0x000fe20000010000 */
[----:B-1----:R-:W-:Y:S01]  /*13e0*/  FMUL.FTZ R234, R5, R187 ;  /* 0x000000bb05ea7220 */ /* 0x002fe20000410000 */
[----:B------:R-:W-:Y:S01]  /*13f0*/  FFMA.FTZ R57, R189, R207, R57 ;  /* 0x000000cfbd397223 */ /* 0x000fe20000010039 */
[----:B------:R-:W-:Y:S01]  /*1400*/  FADD.FTZ R86, R86, R190 ;  /* 0x000000be56567221 */ /* 0x000fe20000010000 */
[----:B------:R-:W-:Y:S01]  /*1410*/  FFMA.FTZ R58, R190, R193, R58 ;  /* 0x000000c1be3a7223 */ /* 0x000fe2000001003a */
[----:B------:R-:W-:Y:S01]  /*1420*/  FADD.FTZ R87, R87, R191 ;  /* 0x000000bf57577221 */ /* 0x000fe20000010000 */
[----:B------:R-:W-:Y:S01]  /*1430*/  FFMA.FTZ R59, R191, R234, R59 ;  /* 0x000000eabf3b7223 */ /* 0x000fe2000001003b */
[----:B------:R-:W-:Y:S01]  /*1440*/  FADD.FTZ R203, R184, R221 ;  /* 0x000000ddb8cb7221 */ /* 0x000fe20000010000 */
[----:B0-----:R-:W-:-:S07]  /*1450*/  FFMA.FTZ R202, R234, R221, R185 ;  /* 0x000000ddeaca7223 */ /* 0x001fce00000100b9 */
.L_x_13697:
[----:B------:R-:W-:Y:S05]  /*1460*/  BSYNC B1 ;  /* 0x0000000000017941 */ /* 0x000fea0003800000 */
.L_x_13696:
        /* <DEDUP_REMOVED lines=19> */
[----:B0-----:R-:W-:Y:S02]  /*15a0*/  ISETP.NE.AND P1, PT, R188, RZ, PT ;  /* 0x000000ffbc00720c */ /* 0x001fe40003f25270 */
        /* <DEDUP_REMOVED lines=33> */
.L_x_13699:
[----:B------:R-:W-:Y:S05]  /*17c0*/  BSYNC B1 ;  /* 0x0000000000017941 */ /* 0x000fea0003800000 */
.L_x_13698:
[----:B------:R-:W0:Y:S01]  /*17d0*/  LDC.U8 R214, c[0x0][0x2a0] ;  /* 0x0000a800ffd67b82 */ /* 0x000e220000000000 */
[----:B------:R-:W-:Y:S01]  /*17e0*/  LOP3.LUT P1, RZ, R3, 0x8, RZ, 0xc0, !PT ;  /* 0x0000000803ff7812 */ /* 0x000fe2000782c0ff */
[----:B------:R-:W-:-:S12]  /*17f0*/  BSSY B1, `(.L_x_13700) ;  /* 0x0000033000017945 */ /* 0x000fd80003800000 */
[----:B------:R-:W-:Y:S05]  /*1800*/  @!P1 BRA `(.L_x_13701) ;  /* 0x0000000000c49947 */ /* 0x000fea0003800000 */
[----:B------:R-:W-:Y:S01]  /*1810*/  ISETP.NE.U32.AND P1, PT, RZ, UR8, PT ;  /* 0x00000008ff007c0c */ /* 0x000fe2000bf25070 */
[----:B------:R-:W2:Y:S03]  /*1820*/  LDL R231, [R1+0x10] ;  /* 0x0000100001e77983 */ /* 0x000ea60000100800 */
[----:B------:R-:W-:Y:S01]  /*1830*/  ISETP.NE.AND.EX P1, PT, RZ, UR9, PT, P1 ;  /* 0x00000009ff007c0c */ /* 0x000fe2000bf25310 */
[----:B------:R-:W3:Y:S04]  /*1840*/  LDL R230, [R1+0x14] ;  /* 0x0000140001e67983 */ /* 0x000ee80000100800 */
[----:B------:R-:W4:Y:S04]  /*1850*/  LDL R216, [R1+0x18] ;  /* 0x0000180001d87983 */ /* 0x000f280000100800 */
[----:B------:R-:W4:Y:S04]  /*1860*/  LDL R215, [R1+0x1c] ;  /* 0x00001c0001d77983 */ /* 0x000f280000100800 */
        /* <DEDUP_REMOVED lines=43> */
.L_x_13701:
[----:B------:R-:W-:Y:S05]  /*1b20*/  BSYNC B1 ;  /* 0x0000000000017941 */ /* 0x000fea0003800000 */
.L_x_13700:
[----:B------:R-:W-:Y:S01]  /*1b30*/  LOP3.LUT P1, RZ, R3, 0x4, RZ, 0xc0, !PT ;  /* 0x0000000403ff7812 */ /* 0x000fe2000782c0ff */
[----:B------:R-:W-:-:S12]  /*1b40*/  BSSY B1, `(.L_x_13702) ;  /* 0x000002f000017945 */ /* 0x000fd80003800000 */
[----:B------:R-:W-:Y:S05]  /*1b50*/  @!P1 BRA `(.L_x_13703) ;  /* 0x0000000000b49947 */ /* 0x000fea0003800000 */
[----:B------:R-:W-:-:S04]  /*1b60*/  ISETP.NE.U32.AND P1, PT, RZ, UR8, PT ;  /* 0x00000008ff007c0c */ /* 0x000fc8000bf25070 */
[----:B------:R-:W-:-:S13]  /*1b70*/  ISETP.NE.AND.EX P1, PT, RZ, UR9, PT, P1 ;  /* 0x00000009ff007c0c */ /* 0x000fda000bf25310 */
        /* <DEDUP_REMOVED lines=10> */
[----:B------:R-:W3:Y:S01]  /*1c20*/  LDG.E.128 R188, desc[UR4][R186.64] ;  /* 0x00000004babc7981 */ /* 0x000ee2000c1e1d00 */
[----:B-----5:R-:W-:Y:S01]  /*1c30*/  FSEL R18, R204, RZ, !P1 ;  /* 0x000000ffcc127208 */ /* 0x020fe20004800000 */
[----:B-1----:R-:W-:-:S06]  /*1c40*/  IMAD.WIDE.U32 R184, R212, 0x10, R184 ;  /* 0x00000010d4b87825 */ /* 0x002fcc00078e00b8 */
[----:B------:R-:W4:Y:S01]  /*1c50*/  LDG.E.128 R184, desc[UR4][R184.64] ;  /* 0x00000004b8b87981 */ /* 0x000f22000c1e1d00 */
[----:B------:R-:W-:Y:S01]  /*1c60*/  IADD3 R212, R212, 0x20, RZ ;  /* 0x00000020d4d47810 */ /* 0x000fe20007ffe0ff */
[C---:B---3--:R-:W-:Y:S01]  /*1c70*/  FADD.FTZ R188, -R18.reuse, R188 ;  /* 0x000000bc12bc7221 */ /* 0x048fe20000010100 */
[----:B------:R-:W-:-:S03]  /*1c80*/  FADD.FTZ R189, -R18, R189 ;  /* 0x000000bd12bd7221 */ /* 0x000fc60000010100 */
[C---:B--2---:R-:W-:Y:S01]  /*1c90*/  FMUL.FTZ R199, R5.reuse, R188 ;  /* 0x000000bc05c77220 */ /* 0x044fe20000410000 */
[----:B------:R-:W-:Y:S01]  /*1ca0*/  FMUL.FTZ R198, R5, R189 ;  /* 0x000000bd05c67220 */ /* 0x000fe20000410000 */
[C---:B------:R-:W-:Y:S01]  /*1cb0*/  FADD.FTZ R190, -R18.reuse, R190 ;  /* 0x000000be12be7221 */ /* 0x040fe20000010100 */
        /* <DEDUP_REMOVED lines=23> */
.L_x_13703:
[----:B------:R-:W-:Y:S05]  /*1e30*/  BSYNC B1 ;  /* 0x0000000000017941 */ /* 0x000fea0003800000 */
.L_x_13702:
        /* <DEDUP_REMOVED lines=48> */
.L_x_13705:
[----:B------:R-:W-:Y:S05]  /*2140*/  BSYNC B1 ;  /* 0x0000000000017941 */ /* 0x000fea0003800000 */
.L_x_13704:
        /* <DEDUP_REMOVED lines=48> */
.L_x_13707:
[----:B------:R-:W-:Y:S05]  /*2450*/  BSYNC B1 ;  /* 0x0000000000017941 */ /* 0x000fea0003800000 */
.L_x_13706:
[----:B------:R-:W-:Y:S01]  /*2460*/  LOP3.LUT P1, RZ, R3, 0x80, RZ, 0xc0, !PT ;  /* 0x0000008003ff7812 */ /* 0x000fe2000782c0ff */
[----:B------:R-:W-:-:S12]  /*2470*/  BSSY B1, `(.L_x_13708) ;  /* 0x0000030000017945 */ /* 0x000fd80003800000 */
[----:B------:R-:W-:Y:S05]  /*2480*/  @!P1 BRA `(.L_x_13709) ;  /* 0x0000000000b89947 */ /* 0x000fea0003800000 */
[----:B------:R-:W-:Y:S01]  /*2490*/  ISETP.NE.U32.AND P1, PT, RZ, UR8, PT ;  /* 0x00000008ff007c0c */ /* 0x000fe2000bf25070 */
[----:B------:R-:W1:Y:S03]  /*24a0*/  LDC.64 R188, c[0x0][0x2b8] ;  /* 0x0000ae00ffbc7b82 */ /* 0x000e660000000a00 */
[----:B------:R-:W-:-:S13]  /*24b0*/  ISETP.NE.AND.EX P1, PT, RZ, UR9, PT, P1 ;  /* 0x00000009ff007c0c */ /* 0x000fda000bf25310 */
[----:B------:R-:W-:-:S04]  /*24c0*/  @P1 LEA R184, P2, R212, UR8, 0x4 ;  /* 0x00000008d4b81c11 */ /* 0x000fc8000f8420ff */
[----:B------:R-:W-:-:S05]  /*24d0*/  @P1 LEA.HI.X R185, R212, UR9, RZ, 0x4, P2 ;  /* 0x00000009d4b91c11 */ /* 0x000fca00090f24ff */
[----:B------:R2:W5:Y:S01]  /*24e0*/  @P1 LDG.E.128 R168, desc[UR4][R184.64] ;  /* 0x00000004b8a81981 */ /* 0x000562000c1e1d00 */
[----:B0-----:R-:W-:Y:S01]  /*24f0*/  ISETP.NE.AND P1, PT, R214, RZ, PT ;  /* 0x000000ffd600720c */ /* 0x001fe20003f25270 */
[----:B-1----:R-:W-:-:S03]  /*2500*/  IMAD.WIDE.U32 R188, R212, 0x10, R188 ;  /* 0x00000010d4bc7825 */ /* 0x002fc600078e00bc */
[----:B-----5:R-:W-:Y:S02]  /*2510*/  FSEL R204, R204, RZ, !P1 ;  /* 0x000000ffcccc7208 */ /* 0x020fe40004800000 */
[C---:B------:R-:W-:Y:S01]  /*2520*/  LEA R214, P1, R212.reuse, UR12, 0x2 ;  /* 0x0000000cd4d67c11 */ /* 0x040fe2000f8210ff */
[----:B------:R-:W3:Y:S03]  /*2530*/  LDG.E.128 R188, desc[UR4][R188.64] ;  /* 0x00000004bcbc7981 */ /* 0x000ee6000c1e1d00 */
[C---:B------:R-:W-:Y:S02]  /*2540*/  LEA.HI.X R215, R212.reuse, UR13, RZ, 0x2, P1 ;  /* 0x0000000dd4d77c11 */ /* 0x040fe400088f14ff */
[----:B--2---:R-:W-:-:S03]  /*2550*/  LEA R184, P1, R212, UR10, 0x4 ;  /* 0x0000000ad4b87c11 */ /* 0x004fc6000f8220ff */
[----:B------:R1:W5:Y:S01]  /*2560*/  LDG.E R13, desc[UR4][R214.64] ;  /* 0x00000004d60d7981 */ /* 0x000362000c1e1900 */
[----:B------:R-:W-:-:S06]  /*2570*/  LEA.HI.X R185, R212, UR11, RZ, 0x4, P1 ;  /* 0x0000000bd4b97c11 */ /* 0x000fcc00088f24ff */
[----:B------:R-:W2:Y:S01]  /*2580*/  LDG.E.128 R184, desc[UR4][R184.64] ;  /* 0x00000004b8b87981 */ /* 0x000ea2000c1e1d00 */
[----:B---3--:R-:W-:Y:S01]  /*2590*/  FMUL.FTZ R247, R44, R188 ;  /* 0x000000bc2cf77220 */ /* 0x008fe20000410000 */
[----:B------:R-:W-:Y:S01]  /*25a0*/  FMUL.FTZ R238, R45, R189 ;  /* 0x000000bd2dee7220 */ /* 0x000fe20000410000 */
[----:B------:R-:W-:Y:S01]  /*25b0*/  FMUL.FTZ R220, R46, R190 ;  /* 0x000000be2edc7220 */ /* 0x000fe20000410000 */
[C---:B--2---:R-:W-:Y:S01]  /*25c0*/  FADD.FTZ R184, -R204.reuse, R184 ;  /* 0x000000b8ccb87221 */ /* 0x044fe20000010100 */
[----:B------:R-:W-:-:S03]  /*25d0*/  FADD.FTZ R185, -R204, R185 ;  /* 0x000000b9ccb97221 */ /* 0x000fc60000010100 */
[C---:B------:R-:W-:Y:S01]  /*25e0*/  FMUL.FTZ R218, R5.reuse, R184 ;  /* 0x000000b805da7220 */ /* 0x040fe20000410000 */
        /* <DEDUP_REMOVED lines=8> */
[----:B------:R0:W-:Y:S01]  /*2670*/  STL [R1+0x8], R218 ;  /* 0x000008da01007387 */ /* 0x0001e20000100800 */
[----:B------:R-:W-:Y:S01]  /*2680*/  FFMA.FTZ R176, R188, R218, R176 ;  /* 0x000000dabcb07223 */ /* 0x000fe200000100b0 */
[----:B------:R-:W-:Y:S01]  /*2690*/  FFMA.FTZ R177, R189, R209, R177 ;  /* 0x000000d1bdb17223 */ /* 0x000fe200000100b1 */
[----:B------:R-:W-:Y:S01]  /*26a0*/  FADD.FTZ R184, R184, R220 ;  /* 0x000000dcb8b87221 */ /* 0x000fe20000010000 */
[----:B------:R2:W-:Y:S01]  /*26b0*/  STL [R1+0x4], R209 ;  /* 0x000004d101007387 */ /* 0x0005e20000100800 */
[----:B------:R-:W-:Y:S01]  /*26c0*/  FFMA.FTZ R185, R246, R220, R185 ;  /* 0x000000dcf6b97223 */ /* 0x000fe200000100b9 */
[----:B------:R-:W-:Y:S01]  /*26d0*/  FADD.FTZ R172, R172, R188 ;  /* 0x000000bcacac7221 */ /* 0x000fe20000010000 */
[----:B0-----:R-:W-:Y:S01]  /*26e0*/  FMUL.FTZ R218, R5, R187 ;  /* 0x000000bb05da7220 */ /* 0x001fe20000410000 */
[----:B--2---:R-:W-:Y:S01]  /*26f0*/  FMUL.FTZ R209, R47, R191 ;  /* 0x000000bf2fd17220 */ /* 0x004fe20000410000 */
[----:B------:R-:W-:Y:S01]  /*2700*/  FADD.FTZ R173, R173, R189 ;  /* 0x000000bdadad7221 */ /* 0x000fe20000010000 */
[----:B------:R-:W-:Y:S01]  /*2710*/  FADD.FTZ R174, R174, R190 ;  /* 0x000000beaeae7221 */ /* 0x000fe20000010000 */
[----:B------:R-:W-:Y:S01]  /*2720*/  FFMA.FTZ R178, R190, R246, R178 ;  /* 0x000000f6beb27223 */ /* 0x000fe200000100b2 */
[----:B------:R-:W-:Y:S01]  /*2730*/  FADD.FTZ R175, R175, R191 ;  /* 0x000000bfafaf7221 */ /* 0x000fe20000010000 */
[----:B------:R-:W-:Y:S01]  /*2740*/  FFMA.FTZ R179, R191, R218, R179 ;  /* 0x000000dabfb37223 */ /* 0x000fe200000100b3 */
[----:B------:R-:W-:Y:S01]  /*2750*/  FADD.FTZ R203, R184, R209 ;  /* 0x000000d1b8cb7221 */ /* 0x000fe20000010000 */
[----:B-1----:R-:W-:-:S07]  /*2760*/  FFMA.FTZ R202, R218, R209, R185 ;  /* 0x000000d1daca7223 */ /* 0x002fce00000100b9 */
.L_x_13709:
[----:B------:R-:W-:Y:S05]  /*2770*/  BSYNC B1 ;  /* 0x0000000000017941 */ /* 0x000fea0003800000 */
.L_x_13708:
        /* <DEDUP_REMOVED lines=20> */
.L_x_13753:
[----:B-----5:R-:W3:Y:S01]  /*28c0*/  LDC.U8 R204, c[0x0][0x2a0] ;  /* 0x0000a800ffcc7b82 */ /* 0x020ee20000000000 */
[----:B------:R-:W-:Y:S01]  /*28d0*/  LOP3.LUT P1, RZ, R3, 0x40, RZ, 0xc0, !PT ;  /* 0x0000004003ff7812 */ /* 0x000fe2000782c0ff */
[----:B------:R-:W-:Y:S01]  /*28e0*/  FADD.FTZ R185, R188, R191 ;  /* 0x000000bfbcb97221 */ /* 0x000fe20000010000 */
[----:B-1----:R-:W-:Y:S01]  /*28f0*/  FADD.FTZ R184, R189, R184 ;  /* 0x000000b8bdb87221 */ /* 0x002fe20000010000 */
[----:B------:R-:W-:Y:S02]  /*2900*/  BSSY B1, `(.L_x_13711) ;  /* 0x000004e000017945 */ /* 0x000fe40003800000 */
[----:B--2---:R-:W-:Y:S01]  /*2910*/  FMUL.FTZ R188, R185, UR14 ;  /* 0x0000000eb9bc7c20 */ /* 0x004fe20008410000 */
[----:B------:R-:W-:-:S07]  /*2920*/  FMUL.FTZ R189, R184, UR14 ;  /* 0x0000000eb8bd7c20 */ /* 0x000fce0008410000 */
[----:B------:R-:W-:Y:S05]  /*2930*/  @!P1 BRA `(.L_x_13712) ;  /* 0x0000000400289947 */ /* 0x000fea0003800000 */
[----:B------:R-:W1:Y:S01]  /*2940*/  LDC.64 R184, c[0x0][0x220] ;  /* 0x00008800ffb87b82 */ /* 0x000e620000000a00 */
[----:B0-----:R-:W2:Y:S04]  /*2950*/  LDL R214, [R1+0x78] ;  /* 0x0000780001d67983 */ /* 0x001ea80000100800 */
[----:B------:R-:W4:Y:S04]  /*2960*/  LDL R212, [R1+0x7c] ;  /* 0x00007c0001d47983 */ /* 0x000f280000100800 */
[----:B------:R-:W5:Y:S01]  /*2970*/  LDL R215, [R1+0x74] ;  /* 0x0000740001d77983 */ /* 0x000f620000100800 */
[----:B-1----:R-:W-:-:S06]  /*2980*/  IMAD.WIDE.U32 R184, R14, 0x10, R184 ;  /* 0x000000100eb87825 */ /* 0x002fcc00078e00b8 */
[----:B------:R-:W2:Y:S01]  /*2990*/  LDG.E.128 R184, desc[UR4][R184.64] ;  /* 0x00000004b8b87981 */ /* 0x000ea2000c1e1d00 */
[----:B---3--:R-:W-:Y:S02]  /*29a0*/  ISETP.NE.AND P1, PT, R204, RZ, PT ;  /* 0x000000ffcc00720c */ /* 0x008fe40003f25270 */
[----:B------:R-:W-:Y:S02]  /*29b0*/  ISETP.NE.U32.AND P4, PT, RZ, UR8, PT ;  /* 0x00000008ff007c0c */ /* 0x000fe4000bf85070 */
[----:B------:R-:W-:Y:S02]  /*29c0*/  FSEL R190, R188, RZ, !P1 ;  /* 0x000000ffbcbe7208 */ /* 0x000fe40004800000 */
[----:B------:R-:W-:-:S03]  /*29d0*/  ISETP.NE.AND.EX P4, PT, RZ, UR9, PT, P4 ;  /* 0x00000009ff007c0c */ /* 0x000fc6000bf85340 */
[----:B------:R-:W-:-:S04]  /*29e0*/  FFMA.FTZ R191, R0, R189, R190 ;  /* 0x000000bd00bf7223 */ /* 0x000fc800000100be */
[----:B------:R-:W-:Y:S01]  /*29f0*/  FADD.FTZ R191, R15, -R191 ;  /* 0x800000bf0fbf7221 */ /* 0x000fe20000010000 */
[----:B------:R-:W-:-:S03]  /*2a00*/  ISETP.NE.U32.AND P5, PT, RZ, UR16, PT ;  /* 0x00000010ff007c0c */ /* 0x000fc6000bfa5070 */
[----:B------:R-:W-:Y:S01]  /*2a10*/  FMUL.FTZ R191, R5, R191 ;  /* 0x000000bf05bf7220 */ /* 0x000fe20000410000 */
[----:B------:R-:W-:-:S03]  /*2a20*/  ISETP.NE.AND.EX P5, PT, RZ, UR17, PT, P5 ;  /* 0x00000011ff007c0c */ /* 0x000fc6000bfa5350 */
[----:B------:R-:W-:-:S05]  /*2a30*/  @P4 FADD.FTZ R191, R140, R191 ;  /* 0x000000bf8cbf4221 */ /* 0x000fca0000010000 */
[C---:B------:R-:W-:Y:S01]  /*2a40*/  SEL R180, R191.reuse, R180, P5 ;  /* 0x000000b4bfb47207 */ /* 0x040fe20002800000 */
[----:B------:R-:W-:-:S04]  /*2a50*/  FMUL.FTZ R191, R191, R4 ;  /* 0x00000004bfbf7220 */ /* 0x000fc80000410000 */
[----:B------:R-:W-:Y:S01]  /*2a60*/  FMUL.FTZ R203, R191, UR15 ;  /* 0x0000000fbfcb7c20 */ /* 0x000fe20008410000 */
[----:B------:R-:W-:-:S03]  /*2a70*/  LOP3.LUT P3, RZ, R6, 0xff, RZ, 0xc0, !PT ;  /* 0x000000ff06ff7812 */ /* 0x000fc6000786c0ff */
[----:B--2---:R-:W-:-:S05]  /*2a80*/  FMUL.FTZ R184, R203, R184 ;  /* 0x000000b8cbb87220 */ /* 0x004fca0000410000 */
[----:B------:R-:W-:-:S05]  /*2a90*/  FSEL R184, R184, RZ, P3 ;  /* 0x000000ffb8b87208 */ /* 0x000fca0001800000 */
[----:B------:R-:W-:Y:S01]  /*2aa0*/  FADD.FTZ R108, R108, R184 ;  /* 0x000000b86c6c7221 */ /* 0x000fe20000010000 */
[----:B------:R-:W-:-:S04]  /*2ab0*/  FFMA.FTZ R184, R222, R189, R190 ;  /* 0x000000bddeb87223 */ /* 0x000fc800000100be */
[----:B------:R-:W-:-:S04]  /*2ac0*/  FADD.FTZ R184, R245, -R184 ;  /* 0x800000b8f5b87221 */ /* 0x000fc80000010000 */
[----:B------:R-:W-:-:S04]  /*2ad0*/  FMUL.FTZ R184, R5, R184 ;  /* 0x000000b805b87220 */ /* 0x000fc80000410000 */
[----:B------:R-:W-:-:S05]  /*2ae0*/  @P4 FADD.FTZ R184, R141, R184 ;  /* 0x000000b88db84221 */ /* 0x000fca0000010000 */
[C---:B------:R-:W-:Y:S01]  /*2af0*/  SEL R181, R184.reuse, R181, P5 ;  /* 0x000000b5b8b57207 */ /* 0x040fe20002800000 */
[----:B------:R-:W-:-:S04]  /*2b00*/  FMUL.FTZ R184, R184, R4 ;  /* 0x00000004b8b87220 */ /* 0x000fc80000410000 */
[----:B------:R-:W-:Y:S01]  /*2b10*/  FMUL.FTZ R202, R184, UR15 ;  /* 0x0000000fb8ca7c20 */ /* 0x000fe20008410000 */
[----:B------:R-:W-:-:S04]  /*2b20*/  FFMA.FTZ R184, R219, R189, R190 ;  /* 0x000000bddbb87223 */ /* 0x000fc800000100be */
[----:B------:R-:W-:-:S04]  /*2b30*/  FADD.FTZ R184, R237, -R184 ;  /* 0x800000b8edb87221 */ /* 0x000fc80000010000 */
[----:B------:R-:W-:-:S04]  /*2b40*/  FMUL.FTZ R184, R5, R184 ;  /* 0x000000b805b87220 */ /* 0x000fc80000410000 */
[----:B------:R-:W-:-:S05]  /*2b50*/  @P4 FADD.FTZ R184, R142, R184 ;  /* 0x000000b88eb84221 */ /* 0x000fca0000010000 */
[C---:B------:R-:W-:Y:S01]  /*2b60*/  SEL R182, R184.reuse, R182, P5 ;  /* 0x000000b6b8b67207 */ /* 0x040fe20002800000 */
[----:B------:R-:W-:-:S04]  /*2b70*/  FMUL.FTZ R184, R184, R4 ;  /* 0x00000004b8b87220 */ /* 0x000fc80000410000 */
[----:B------:R-:W-:-:S04]  /*2b80*/  FMUL.FTZ R191, R184, UR15 ;  /* 0x0000000fb8bf7c20 */ /* 0x000fc80008410000 */
[----:B------:R-:W-:Y:S02]  /*2b90*/  FMUL.FTZ R184, R186, R191 ;  /* 0x000000bfbab87220 */ /* 0x000fe40000410000 */
[----:B------:R-:W2:Y:S01]  /*2ba0*/  LDL R186, [R1+0x70] ;  /* 0x0000700001ba7983 */ /* 0x000ea20000100800 */
[----:B------:R-:W-:Y:S01]  /*2bb0*/  FMUL.FTZ R185, R185, R202 ;  /* 0x000000cab9b97220 */ /* 0x000fe20000410000 */
[----:B------:R-:W-:-:S04]  /*2bc0*/  LOP3.LUT P2, RZ, R6, 0xff00, RZ, 0xc0, !PT ;  /* 0x0000ff0006ff7812 */ /* 0x000fc8000784c0ff */
[----:B------:R-:W-:-:S05]  /*2bd0*/  FSEL R185, R185, RZ, P2 ;  /* 0x000000ffb9b97208 */ /* 0x000fca0001000000 */
[----:B------:R-:W-:Y:S01]  /*2be0*/  FADD.FTZ R109, R109, R185 ;  /* 0x000000b96d6d7221 */ /* 0x000fe20000010000 */
[----:B------:R-:W-:-:S04]  /*2bf0*/  FFMA.FTZ R185, R236, R189, R190 ;  /* 0x000000bdecb97223 */ /* 0x000fc800000100be */
[----:B------:R-:W-:-:S04]  /*2c00*/  FADD.FTZ R185, R225, -R185 ;  /* 0x800000b9e1b97221 */ /* 0x000fc80000010000 */
[----:B------:R-:W-:-:S04]  /*2c10*/  FMUL.FTZ R185, R5, R185 ;  /* 0x000000b905b97220 */ /* 0x000fc80000410000 */
[----:B------:R-:W-:-:S05]  /*2c20*/  @P4 FADD.FTZ R185, R143, R185 ;  /* 0x000000b98fb94221 */ /* 0x000fca0000010000 */
[----:B------:R-:W-:Y:S02]  /*2c30*/  SEL R183, R185, R183, P5 ;  /* 0x000000b7b9b77207 */ /* 0x000fe40002800000 */
[----:B------:R-:W-:-:S04]  /*2c40*/  ISETP.NE.U32.AND P5, PT, RZ, UR16, PT ;  /* 0x00000010ff007c0c */ /* 0x000fc8000bfa5070 */
[----:B------:R-:W-:Y:S02]  /*2c50*/  ISETP.NE.AND.EX P5, PT, RZ, UR17, PT, P5 ;  /* 0x00000011ff007c0c */ /* 0x000fe4000bfa5350 */
[----:B------:R-:W-:Y:S01]  /*2c60*/  LOP3.LUT P1, RZ, R6, 0xff0000, RZ, 0xc0, !PT ;  /* 0x00ff000006ff7812 */ /* 0x000fe2000782c0ff */
[----:B------:R-:W-:-:S03]  /*2c70*/  FMUL.FTZ R185, R185, R4 ;  /* 0x00000004b9b97220 */ /* 0x000fc60000410000 */
[----:B------:R-:W-:Y:S01]  /*2c80*/  FSEL R184, R184, RZ, P1 ;  /* 0x000000ffb8b87208 */ /* 0x000fe20000800000 */
[----:B------:R-:W-:-:S04]  /*2c90*/  FMUL.FTZ R190, R185, UR15 ;  /* 0x0000000fb9be7c20 */ /* 0x000fc80008410000 */
[----:B------:R-:W-:Y:S02]  /*2ca0*/  FADD.FTZ R110, R110, R184 ;  /* 0x000000b86e6e7221 */ /* 0x000fe40000010000 */
[----:B------:R-:W0:Y:S01]  /*2cb0*/  @P5 LDC.64 R184, c[0x0][0x308] ;  /* 0x0000c200ffb85b82 */ /* 0x000e220000000a00 */
[----:B------:R-:W-:Y:S01]  /*2cc0*/  FMUL.FTZ R187, R187, R190 ;  /* 0x000000bebbbb7220 */ /* 0x000fe20000410000 */
[----:B------:R-:W-:-:S04]  /*2cd0*/  LOP3.LUT P4, RZ, R6, 0xff000000, RZ, 0xc0, !PT ;  /* 0xff00000006ff7812 */ /* 0x000fc8000788c0ff */
[----:B------:R-:W-:-:S05]  /*2ce0*/  FSEL R187, R187, RZ, P4 ;  /* 0x000000ffbbbb7208 */ /* 0x000fca0002000000 */
[----:B------:R-:W-:Y:S01]  /*2cf0*/  FADD.FTZ R111, R111, R187 ;  /* 0x000000bb6f6f7221 */ /* 0x000fe20000010000 */
[----:B----4-:R-:W-:Y:S01]  /*2d00*/  FMUL.FTZ R187, R212, R190 ;  /* 0x000000bed4bb7220 */ /* 0x010fe20000410000 */
[----:B0-----:R-:W-:-:S05]  /*2d10*/  @P5 IMAD.WIDE.U32 R184, R14, 0x10, R184 ;  /* 0x000000100eb85825 */ /* 0x001fca00078e00b8 */
[----:B------:R5:W-:Y:S01]  /*2d20*/  @P5 STG.E.128 desc[UR4][R184.64], R180 ;  /* 0x000000b4b8005986 */ /* 0x000be2000c101d04 */
[----:B------:R-:W-:Y:S01]  /*2d30*/  SEL R187, R187, RZ, P4 ;  /* 0x000000ffbbbb7207 */ /* 0x000fe20002000000 */
[----:B-----5:R-:W-:-:S05]  /*2d40*/  FMUL.FTZ R185, R215, R202 ;  /* 0x000000cad7b97220 */ /* 0x020fca0000410000 */
[----:B------:R-:W-:Y:S01]  /*2d50*/  SEL R185, R185, RZ, P2 ;  /* 0x000000ffb9b97207 */ /* 0x000fe20001000000 */
[----:B--2---:R-:W-:Y:S01]  /*2d60*/  FMUL.FTZ R184, R186, R203 ;  /* 0x000000cbbab87220 */ /* 0x004fe20000410000 */
[----:B------:R-:W-:Y:S02]  /*2d70*/  FMUL.FTZ R186, R214, R191 ;  /* 0x000000bfd6ba7220 */ /* 0x000fe40000410000 */
[----:B------:R-:W0:Y:S02]  /*2d80*/  LDC.64 R190, c[0x0][0x2f8] ;  /* 0x0000be00ffbe7b82 */ /* 0x000e240000000a00 */
[----:B------:R-:W-:Y:S02]  /*2d90*/  SEL R184, R184, RZ, P3 ;  /* 0x000000ffb8b87207 */ /* 0x000fe40001800000 */
[----:B------:R-:W-:Y:S01]  /*2da0*/  SEL R186, R186, RZ, P1 ;  /* 0x000000ffbaba7207 */ /* 0x000fe20000800000 */
[----:B0-----:R-:W-:-:S05]  /*2db0*/  IMAD.WIDE.U32 R190, R14, 0x10, R190 ;  /* 0x000000100ebe7825 */ /* 0x001fca00078e00be */
[----:B------:R1:W-:Y:S01]  /*2dc0*/  STG.E.128 desc[UR4][R190.64], R184 ;  /* 0x000000b8be007986 */ /* 0x0003e2000c101d04 */
[----:B------:R-:W-:-:S07]  /*2dd0*/  IADD3 R14, R14, 0x20, RZ ;  /* 0x000000200e0e7810 */ /* 0x000fce0007ffe0ff */
.L_x_13712:
[----:B------:R-:W-:Y:S05]  /*2de0*/  BSYNC B1 ;  /* 0x0000000000017941 */ /* 0x000fea0003800000 */
.L_x_13711:
[----:B------:R-:W-:Y:S01]  /*2df0*/  LOP3.LUT P1, RZ, R3, 0x20, RZ, 0xc0, !PT ;  /* 0x0000002003ff7812 */ /* 0x000fe2000782c0ff */
[----:B------:R-:W-:-:S12]  /*2e00*/  BSSY B1, `(.L_x_13713) ;  /* 0x000004d000017945 */ /* 0x000fd80003800000 */
[----:B------:R-:W-:Y:S05]  /*2e10*/  @!P1 BRA `(.L_x_13714) ;  /* 0x00000004002c9947 */ /* 0x000fea0003800000 */
[----:B-1----:R-:W1:Y:S01]  /*2e20*/  LDC.64 R184, c[0x0][0x220] ;  /* 0x00008800ffb87b82 */ /* 0x002e620000000a00 */
[----:B------:R-:W2:Y:S01]  /*2e30*/  LDL R202, [R1] ;  /* 0x0000000001ca7983 */ /* 0x000ea20000100800 */
[----:B---3--:R-:W-:Y:S02]  /*2e40*/  ISETP.NE.AND P1, PT, R204, RZ, PT ;  /* 0x000000ffcc00720c */ /* 0x008fe40003f25270 */
[----:B------:R-:W-:Y:S01]  /*2e50*/  ISETP.NE.U32.AND P4, PT, RZ, UR8, PT ;  /* 0x00000008ff007c0c */ /* 0x000fe2000bf85070 */
[----:B------:R-:W3:Y:S01]  /*2e60*/  LDL R215, [R1+0x64] ;  /* 0x0000640001d77983 */ /* 0x000ee20000100800 */
[----:B------:R-:W-:-:S03]  /*2e70*/  FSEL R191, R188, RZ, !P1 ;  /* 0x000000ffbcbf7208 */ /* 0x000fc60004800000 */
[----:B0-----:R-:W4:Y:S04]  /*2e80*/  LDL R214, [R1+0x68] ;  /* 0x0000680001d67983 */ /* 0x001f280000100800 */
[----:B------:R-:W5:Y:S01]  /*2e90*/  LDL R212, [R1+0x6c] ;  /* 0x00006c0001d47983 */ /* 0x000f620000100800 */
[----:B-1----:R-:W-:-:S06]  /*2ea0*/  IMAD.WIDE.U32 R184, R14, 0x10, R184 ;  /* 0x000000100eb87825 */ /* 0x002fcc00078e00b8 */
[----:B------:R-:W3:Y:S01]  /*2eb0*/  LDG.E.128 R184, desc[UR4][R184.64] ;  /* 0x00000004b8b87981 */ /* 0x000ee2000c1e1d00 */
[----:B------:R-:W-:Y:S01]  /*2ec0*/  ISETP.NE.AND.EX P4, PT, RZ, UR9, PT, P4 ;  /* 0x00000009ff007c0c */ /* 0x000fe2000bf85340 */
[----:B------:R-:W-:Y:S01]  /*2ed0*/  FFMA.FTZ R190, R208, R189, R191 ;  /* 0x000000bdd0be7223 */ /* 0x000fe200000100bf */
[----:B------:R-:W-:-:S04]  /*2ee0*/  ISETP.NE.U32.AND P5, PT, RZ, UR16, PT ;  /* 0x00000010ff007c0c */ /* 0x000fc8000bfa5070 */
[----:B------:R-:W-:Y:S02]  /*2ef0*/  ISETP.NE.AND.EX P5, PT, RZ, UR17, PT, P5 ;  /* 0x00000011ff007c0c */ /* 0x000fe4000bfa5350 */
[C---:B------:R-:W-:Y:S02]  /*2f00*/  LOP3.LUT P1, RZ, R7.reuse, 0xff, RZ, 0xc0, !PT ;  /* 0x000000ff07ff7812 */ /* 0x040fe4000782c0ff */
[----:B------:R-:W-:Y:S01]  /*2f10*/  LOP3.LUT P2, RZ, R7, 0xff00, RZ, 0xc0, !PT ;  /* 0x0000ff0007ff7812 */ /* 0x000fe2000784c0ff */
[----:B--2---:R-:W-:-:S04]  /*2f20*/  FADD.FTZ R190, R202, -R190 ;  /* 0x800000becabe7221 */ /* 0x004fc80000010000 */
        /* <DEDUP_REMOVED lines=16> */
[----:B------:R-:W-:Y:S01]  /*3030*/  FADD.FTZ R184, R235, -R184 ;  /* 0x800000b8ebb87221 */ /* 0x000fe20000010000 */
[----:B------:R-:W-:-:S03]  /*3040*/  FMUL.FTZ R185, R185, R190 ;  /* 0x000000beb9b97220 */ /* 0x000fc60000410000 */
[----:B------:R-:W-:-:S04]  /*3050*/  FMUL.FTZ R184, R5, R184 ;  /* 0x000000b805b87220 */ /* 0x000fc80000410000 */
[----:B------:R-:W-:Y:S01]  /*3060*/  @P4 FADD.FTZ R184, R146, R184 ;  /* 0x000000b892b84221 */ /* 0x000fe20000010000 */
[----:B------:R-:W-:-:S04]  /*3070*/  FSEL R185, R185, RZ, P2 ;  /* 0x000000ffb9b97208 */ /* 0x000fc80001000000 */
[C---:B------:R-:W-:Y:S01]  /*3080*/  SEL R182, R184.reuse, R182, P5 ;  /* 0x000000b6b8b67207 */ /* 0x040fe20002800000 */
[----:B------:R-:W-:Y:S01]  /*3090*/  FMUL.FTZ R184, R184, R4 ;  /* 0x00000004b8b87220 */ /* 0x000fe20000410000 */
[----:B------:R-:W-:Y:S01]  /*30a0*/  FADD.FTZ R113, R113, R185 ;  /* 0x000000b971717221 */ /* 0x000fe20000010000 */
[----:B------:R-:W-:Y:S02]  /*30b0*/  FFMA.FTZ R185, R234, R189, R191 ;  /* 0x000000bdeab97223 */ /* 0x000fe400000100bf */
[----:B------:R-:W-:-:S04]  /*30c0*/  FMUL.FTZ R191, R184, UR15 ;  /* 0x0000000fb8bf7c20 */ /* 0x000fc80008410000 */
[----:B------:R-:W-:Y:S02]  /*30d0*/  FMUL.FTZ R184, R186, R191 ;  /* 0x000000bfbab87220 */ /* 0x000fe40000410000 */
[----:B------:R-:W2:Y:S01]  /*30e0*/  LDL R186, [R1+0x60] ;  /* 0x0000600001ba7983 */ /* 0x000ea20000100800 */
        /* <DEDUP_REMOVED lines=11> */
[C---:B------:R-:W-:Y:S01]  /*31a0*/  @P5 LEA R184, P6, R14.reuse, UR16, 0x4 ;  /* 0x000000100eb85c11 */ /* 0x040fe2000f8c20ff */
[----:B------:R-:W-:Y:S01]  /*31b0*/  FMUL.FTZ R187, R187, R202 ;  /* 0x000000cabbbb7220 */ /* 0x000fe20000410000 */
[----:B------:R-:W-:Y:S02]  /*31c0*/  LOP3.LUT P4, RZ, R7, 0xff000000, RZ, 0xc0, !PT ;  /* 0xff00000007ff7812 */ /* 0x000fe4000788c0ff */
[----:B------:R-:W-:Y:S02]  /*31d0*/  @P5 LEA.HI.X R185, R14, UR17, RZ, 0x4, P6 ;  /* 0x000000110eb95c11 */ /* 0x000fe4000b0f24ff */
[----:B------:R-:W-:-:S03]  /*31e0*/  FSEL R187, R187, RZ, P4 ;  /* 0x000000ffbbbb7208 */ /* 0x000fc60002000000 */
[----:B------:R0:W-:Y:S02]  /*31f0*/  @P5 STG.E.128 desc[UR4][R184.64], R180 ;  /* 0x000000b4b8005986 */ /* 0x0001e4000c101d04 */
[----:B------:R-:W-:Y:S01]  /*3200*/  FADD.FTZ R115, R115, R187 ;  /* 0x000000bb73737221 */ /* 0x000fe20000010000 */
[----:B-----5:R-:W-:-:S05]  /*3210*/  FMUL.FTZ R187, R212, R202 ;  /* 0x000000cad4bb7220 */ /* 0x020fca0000410000 */
[----:B------:R-:W-:Y:S01]  /*3220*/  SEL R187, R187, RZ, P4 ;  /* 0x000000ffbbbb7207 */ /* 0x000fe20002000000 */
[----:B0-----:R-:W-:-:S05]  /*3230*/  FMUL.FTZ R185, R215, R190 ;  /* 0x000000bed7b97220 */ /* 0x001fca0000410000 */
[----:B------:R-:W-:Y:S01]  /*3240*/  SEL R185, R185, RZ, P2 ;  /* 0x000000ffb9b97207 */ /* 0x000fe20001000000 */
[----:B--2---:R-:W-:Y:S01]  /*3250*/  FMUL.FTZ R184, R186, R203 ;  /* 0x000000cbbab87220 */ /* 0x004fe20000410000 */
[----:B----4-:R-:W-:-:S04]  /*3260*/  FMUL.FTZ R186, R214, R191 ;  /* 0x000000bfd6ba7220 */ /* 0x010fc80000410000 */
[----:B------:R-:W-:Y:S02]  /*3270*/  SEL R184, R184, RZ, P1 ;  /* 0x000000ffb8b87207 */ /* 0x000fe40000800000 */
[----:B------:R-:W-:Y:S02]  /*3280*/  LEA R190, P1, R14, UR18, 0x4 ;  /* 0x000000120ebe7c11 */ /* 0x000fe4000f8220ff */
[----:B------:R-:W-:Y:S02]  /*3290*/  SEL R186, R186, RZ, P3 ;  /* 0x000000ffbaba7207 */ /* 0x000fe40001800000 */
[----:B------:R-:W-:-:S05]  /*32a0*/  LEA.HI.X R191, R14, UR19, RZ, 0x4, P1 ;  /* 0x000000130ebf7c11 */ /* 0x000fca00088f24ff */
[----:B------:R2:W-:Y:S01]  /*32b0*/  STG.E.128 desc[UR4][R190.64], R184 ;  /* 0x000000b8be007986 */ /* 0x0005e2000c101d04 */
[----:B------:R-:W-:-:S07]  /*32c0*/  IADD3 R14, R14, 0x20, RZ ;  /* 0x000000200e0e7810 */ /* 0x000fce0007ffe0ff */
.L_x_13714:
[----:B------:R-:W-:Y:S05]  /*32d0*/  BSYNC B1 ;  /* 0x0000000000017941 */ /* 0x000fea0003800000 */
.L_x_13713:
[----:B------:R-:W-:Y:S01]  /*32e0*/  LOP3.LUT P1, RZ, R3, 0x10, RZ, 0xc0, !PT ;  /* 0x0000001003ff7812 */ /* 0x000fe2000782c0ff */
[----:B------:R-:W-:-:S12]  /*32f0*/  BSSY B1, `(.L_x_13715) ;  /* 0x000004c000017945 */ /* 0x000fd80003800000 */
[----:B------:R-:W-:Y:S05]  /*3300*/  @!P1 BRA `(.L_x_13716) ;  /* 0x0000000400289947 */ /* 0x000fea0003800000 */
[----:B-12---:R-:W1:Y:S01]  /*3310*/  LDC.64 R184, c[0x0][0x220] ;  /* 0x00008800ffb87b82 */ /* 0x006e620000000a00 */
[----:B------:R-:W2:Y:S04]  /*3320*/  LDL R215, [R1+0x44] ;  /* 0x0000440001d77983 */ /* 0x000ea80000100800 */
[----:B0-----:R-:W4:Y:S04]  /*3330*/  LDL R214, [R1+0x48] ;  /* 0x0000480001d67983 */ /* 0x001f280000100800 */
[----:B------:R-:W5:Y:S01]  /*3340*/  LDL R212, [R1+0x4c] ;  /* 0x00004c0001d47983 */ /* 0x000f620000100800 */
[----:B---3--:R-:W-:-:S02]  /*3350*/  ISETP.NE.AND P1, PT, R204, RZ, PT ;  /* 0x000000ffcc00720c */ /* 0x008fc40003f25270 */
        /* <DEDUP_REMOVED lines=9> */
[----:B------:R-:W-:Y:S02]  /*33f0*/  ISETP.NE.AND.EX P5, PT, RZ, UR17, PT, P5 ;  /* 0x00000011ff007c0c */ /* 0x000fe4000bfa5350 */
[----:B------:R-:W-:Y:S01]  /*3400*/  LOP3.LUT P2, RZ, R8, 0xff00, RZ, 0xc0, !PT ;  /* 0x0000ff0008ff7812 */ /* 0x000fe2000784c0ff */
        /* <DEDUP_REMOVED lines=15> */
[----:B------:R-:W-:-:S03]  /*3500*/  FFMA.FTZ R184, R16, R189, R191 ;  /* 0x000000bd10b87223 */ /* 0x000fc600000100bf */
[----:B------:R-:W-:Y:S01]  /*3510*/  FMUL.FTZ R185, R185, R190 ;  /* 0x000000beb9b97220 */ /* 0x000fe20000410000 */
[----:B------:R-:W-:-:S04]  /*3520*/  FADD.FTZ R184, R233, -R184 ;  /* 0x800000b8e9b87221 */ /* 0x000fc80000010000 */
[----:B------:R-:W-:Y:S01]  /*3530*/  FMUL.FTZ R184, R5, R184 ;  /* 0x000000b805b87220 */ /* 0x000fe20000410000 */
[----:B------:R-:W-:-:S03]  /*3540*/  FSEL R185, R185, RZ, P2 ;  /* 0x000000ffb9b97208 */ /* 0x000fc60001000000 */
[----:B------:R-:W-:Y:S02]  /*3550*/  @P4 FADD.FTZ R184, R150, R184 ;  /* 0x000000b896b84221 */ /* 0x000fe40000010000 */
[----:B------:R-:W-:Y:S01]  /*3560*/  FADD.FTZ R117, R117, R185 ;  /* 0x000000b975757221 */ /* 0x000fe20000010000 */
[----:B------:R-:W-:Y:S02]  /*3570*/  FFMA.FTZ R185, R232, R189, R191 ;  /* 0x000000bde8b97223 */ /* 0x000fe400000100bf */
[C---:B------:R-:W-:Y:S01]  /*3580*/  SEL R182, R184.reuse, R182, P5 ;  /* 0x000000b6b8b67207 */ /* 0x040fe20002800000 */
[----:B------:R-:W-:Y:S01]  /*3590*/  FMUL.FTZ R184, R184, R4 ;  /* 0x00000004b8b87220 */ /* 0x000fe20000410000 */
[----:B------:R-:W-:-:S03]  /*35a0*/  FADD.FTZ R185, R217, -R185 ;  /* 0x800000b9d9b97221 */ /* 0x000fc60000010000 */
[----:B------:R-:W-:-:S04]  /*35b0*/  FMUL.FTZ R191, R184, UR15 ;  /* 0x0000000fb8bf7c20 */ /* 0x000fc80008410000 */
[----:B------:R-:W-:Y:S02]  /*35c0*/  FMUL.FTZ R184, R186, R191 ;  /* 0x000000bfbab87220 */ /* 0x000fe40000410000 */
[----:B------:R-:W3:Y:S01]  /*35d0*/  LDL R186, [R1+0x40] ;  /* 0x0000400001ba7983 */ /* 0x000ee20000100800 */
[----:B------:R-:W-:Y:S01]  /*35e0*/  FMUL.FTZ R185, R5, R185 ;  /* 0x000000b905b97220 */ /* 0x000fe20000410000 */
[----:B------:R-:W-:-:S03]  /*35f0*/  LOP3.LUT P3, RZ, R8, 0xff0000, RZ, 0xc0, !PT ;  /* 0x00ff000008ff7812 */ /* 0x000fc6000786c0ff */
[----:B------:R-:W-:Y:S01]  /*3600*/  @P4 FADD.FTZ R185, R151, R185 ;  /* 0x000000b997b94221 */ /* 0x000fe20000010000 */
[----:B------:R-:W-:Y:S02]  /*3610*/  FSEL R184, R184, RZ, P3 ;  /* 0x000000ffb8b87208 */ /* 0x000fe40001800000 */
[----:B------:R-:W-:Y:S02]  /*3620*/  LOP3.LUT P4, RZ, R8, 0xff000000, RZ, 0xc0, !PT ;  /* 0xff00000008ff7812 */ /* 0x000fe4000788c0ff */
[C---:B------:R-:W-:Y:S01]  /*3630*/  SEL R183, R185.reuse, R183, P5 ;  /* 0x000000b7b9b77207 */ /* 0x040fe20002800000 */
[----:B------:R-:W-:Y:S01]  /*3640*/  FMUL.FTZ R185, R185, R4 ;  /* 0x00000004b9b97220 */ /* 0x000fe20000410000 */
[----:B------:R-:W-:Y:S01]  /*3650*/  ISETP.NE.U32.AND P5, PT, RZ, UR16, PT ;  /* 0x00000010ff007c0c */ /* 0x000fe2000bfa5070 */
[----:B------:R-:W-:Y:S02]  /*3660*/  FADD.FTZ R118, R118, R184 ;  /* 0x000000b876767221 */ /* 0x000fe40000010000 */
[----:B------:R-:W-:Y:S01]  /*3670*/  FMUL.FTZ R202, R185, UR15 ;  /* 0x0000000fb9ca7c20 */ /* 0x000fe20008410000 */
[----:B------:R-:W-:-:S03]  /*3680*/  ISETP.NE.AND.EX P5, PT, RZ, UR17, PT, P5 ;  /* 0x00000011ff007c0c */ /* 0x000fc6000bfa5350 */
[----:B------:R-:W-:-:S05]  /*3690*/  FMUL.FTZ R187, R187, R202 ;  /* 0x000000cabbbb7220 */ /* 0x000fca0000410000 */
[----:B------:R-:W-:-:S05]  /*36a0*/  FSEL R187, R187, RZ, P4 ;  /* 0x000000ffbbbb7208 */ /* 0x000fca0002000000 */
[----:B------:R-:W-:Y:S01]  /*36b0*/  @P5 LEA R184, P6, R14, UR16, 0x4 ;  /* 0x000000100eb85c11 */ /* 0x000fe2000f8c20ff */
[----:B------:R-:W-:Y:S01]  /*36c0*/  FADD.FTZ R119, R119, R187 ;  /* 0x000000bb77777221 */ /* 0x000fe20000010000 */
[----:B-----5:R-:W-:Y:S02]  /*36d0*/  FMUL.FTZ R187, R212, R202 ;  /* 0x000000cad4bb7220 */ /* 0x020fe40000410000 */
[----:B------:R-:W-:-:S03]  /*36e0*/  @P5 LEA.HI.X R185, R14, UR17, RZ, 0x4, P6 ;  /* 0x000000110eb95c11 */ /* 0x000fc6000b0f24ff */
[----:B------:R-:W-:Y:S02]  /*36f0*/  SEL R187, R187, RZ, P4 ;  /* 0x000000ffbbbb7207 */ /* 0x000fe40002000000 */
[----:B------:R2:W-:Y:S02]  /*3700*/  @P5 STG.E.128 desc[UR4][R184.64], R180 ;  /* 0x000000b4b8005986 */ /* 0x0005e4000c101d04 */
[----:B--2---:R-:W-:-:S05]  /*3710*/  FMUL.FTZ R185, R215, R190 ;  /* 0x000000bed7b97220 */ /* 0x004fca0000410000 */
[----:B------:R-:W-:Y:S01]  /*3720*/  SEL R185, R185, RZ, P2 ;  /* 0x000000ffb9b97207 */ /* 0x000fe20001000000 */
[----:B---3--:R-:W-:Y:S01]  /*3730*/  FMUL.FTZ R184, R186, R203 ;  /* 0x000000cbbab87220 */ /* 0x008fe20000410000 */
[----:B----4-:R-:W-:-:S04]  /*3740*/  FMUL.FTZ R186, R214, R191 ;  /* 0x000000bfd6ba7220 */ /* 0x010fc80000410000 */
[----:B------:R-:W-:Y:S02]  /*3750*/  SEL R184, R184, RZ, P1 ;  /* 0x000000ffb8b87207 */ /* 0x000fe40000800000 */
[----:B------:R-:W-:Y:S02]  /*3760*/  LEA R190, P1, R14, UR18, 0x4 ;  /* 0x000000120ebe7c11 */ /* 0x000fe4000f8220ff */
[----:B------:R-:W-:Y:S02]  /*3770*/  SEL R186, R186, RZ, P3 ;  /* 0x000000ffbaba7207 */ /* 0x000fe40001800000 */
[C---:B------:R-:W-:Y:S02]  /*3780*/  LEA.HI.X R191, R14.reuse, UR19, RZ, 0x4, P1 ;  /* 0x000000130ebf7c11 */ /* 0x040fe400088f24ff */
[----:B------:R-:W-:-:S03]  /*3790*/  IADD3 R14, R14, 0x20, RZ ;  /* 0x000000200e0e7810 */ /* 0x000fc60007ffe0ff */
[----:B------:R4:W-:Y:S04]  /*37a0*/  STG.E.128 desc[UR4][R190.64], R184 ;  /* 0x000000b8be007986 */ /* 0x0009e8000c101d04 */
.L_x_13716:
[----:B------:R-:W-:Y:S05]  /*37b0*/  BSYNC B1 ;  /* 0x0000000000017941 */ /* 0x000fea0003800000 */
.L_x_13715:
[----:B------:R-:W-:Y:S01]  /*37c0*/  LOP3.LUT P1, RZ, R3, 0x8, RZ, 0xc0, !PT ;  /* 0x0000000803ff7812 */ /* 0x000fe2000782c0ff */
[----:B------:R-:W-:-:S12]  /*37d0*/  BSSY B1, `(.L_x_13717) ;  /* 0x000004c000017945 */ /* 0x000fd80003800000 */
[----:B------:R-:W-:Y:S05]  /*37e0*/  @!P1 BRA `(.L_x_13718) ;  /* 0x0000000400289947 */ /* 0x000fea0003800000 */
[----:B-12-4-:R-:W1:Y:S01]  /*37f0*/  LDC.64 R184, c[0x0][0x220] ;  /* 0x00008800ffb87b82 */ /* 0x016e620000000a00 */
        /* <DEDUP_REMOVED lines=73> */
.L_x_13718:
[----:B------:R-:W-:Y:S05]  /*3c90*/  BSYNC B1 ;  /* 0x0000000000017941 */ /* 0x000fea0003800000 */
.L_x_13717:
[----:B------:R-:W-:Y:S01]  /*3ca0*/  LOP3.LUT P1, RZ, R3, 0x4, RZ, 0xc0, !PT ;  /* 0x0000000403ff7812 */ /* 0x000fe2000782c0ff */
[----:B------:R-:W-:-:S12]  /*3cb0*/  BSSY B1, `(.L_x_13719) ;  /* 0x0000048000017945 */ /* 0x000fd80003800000 */
[----:B------:R-:W-:Y:S05]  /*3cc0*/  @!P1 BRA `(.L_x_13720) ;  /* 0x0000000400189947 */ /* 0x000fea0003800000 */
[----:B012-4-:R-:W0:Y:S01]  /*3cd0*/  LDC.64 R184, c[0x0][0x220] ;  /* 0x00008800ffb87b82 */ /* 0x017e220000000a00 */
[----:B---3--:R-:W-:Y:S02]  /*3ce0*/  ISETP.NE.AND P1, PT, R204, RZ, PT ;  /* 0x000000ffcc00720c */ /* 0x008fe40003f25270 */
[----:B------:R-:W-:Y:S02]  /*3cf0*/  ISETP.NE.U32.AND P4, PT, RZ, UR8, PT ;  /* 0x00000008ff007c0c */ /* 0x000fe4000bf85070 */
[----:B------:R-:W-:Y:S01]  /*3d00*/  FSEL R191, R188, RZ, !P1 ;  /* 0x000000ffbcbf7208 */ /* 0x000fe20004800000 */
[----:B0-----:R-:W-:-:S06]  /*3d10*/  IMAD.WIDE.U32 R184, R14, 0x10, R184 ;  /* 0x000000100eb87825 */ /* 0x001fcc00078e00b8 */
[----:B------:R-:W2:Y:S01]  /*3d20*/  LDG.E.128 R184, desc[UR4][R184.64] ;  /* 0x00000004b8b87981 */ /* 0x000ea2000c1e1d00 */
[----:B------:R-:W-:Y:S01]  /*3d30*/  ISETP.NE.AND.EX P4, PT, RZ, UR9, PT, P4 ;  /* 0x00000009ff007c0c */ /* 0x000fe2000bf85340 */
[----:B------:R-:W-:Y:S01]  /*3d40*/  FFMA.FTZ R190, R199, R189, R191 ;  /* 0x000000bdc7be7223 */ /* 0x000fe200000100bf */
[----:B------:R-:W-:Y:S02]  /*3d50*/  ISETP.NE.U32.AND P5, PT, RZ, UR16, PT ;  /* 0x00000010ff007c0c */ /* 0x000fe4000bfa5070 */
[----:B------:R-:W-:Y:S01]  /*3d60*/  LOP3.LUT P1, RZ, R10, 0xff, RZ, 0xc0, !PT ;  /* 0x000000ff0aff7812 */ /* 0x000fe2000782c0ff */
[----:B------:R-:W-:Y:S01]  /*3d70*/  FADD.FTZ R190, R250, -R190 ;  /* 0x800000befabe7221 */ /* 0x000fe20000010000 */
[----:B------:R-:W-:Y:S02]  /*3d80*/  ISETP.NE.AND.EX P5, PT, RZ, UR17, PT, P5 ;  /* 0x00000011ff007c0c */ /* 0x000fe4000bfa5350 */
[C---:B------:R-:W-:Y:S01]  /*3d90*/  LOP3.LUT P2, RZ, R10.reuse, 0xff00, RZ, 0xc0, !PT ;  /* 0x0000ff000aff7812 */ /* 0x040fe2000784c0ff */
[----:B------:R-:W-:Y:S01]  /*3da0*/  FMUL.FTZ R190, R5, R190 ;  /* 0x000000be05be7220 */ /* 0x000fe20000410000 */
[----:B------:R-:W-:-:S03]  /*3db0*/  LOP3.LUT P3, RZ, R10, 0xff0000, RZ, 0xc0, !PT ;  /* 0x00ff00000aff7812 */ /* 0x000fc6000786c0ff */
[----:B------:R-:W-:-:S05]  /*3dc0*/  @P4 FADD.FTZ R190, R156, R190 ;  /* 0x000000be9cbe4221 */ /* 0x000fca0000010000 */
[C---:B------:R-:W-:Y:S01]  /*3dd0*/  SEL R180, R190.reuse, R180, P5 ;  /* 0x000000b4beb47207 */ /* 0x040fe20002800000 */
[----:B------:R-:W-:-:S04]  /*3de0*/  FMUL.FTZ R190, R190, R4 ;  /* 0x00000004bebe7220 */ /* 0x000fc80000410000 */
[----:B------:R-:W-:-:S04]  /*3df0*/  FMUL.FTZ R203, R190, UR15 ;  /* 0x0000000fbecb7c20 */ /* 0x000fc80008410000 */
        /* <DEDUP_REMOVED lines=13> */
[----:B------:R-:W-:Y:S01]  /*3ed0*/  FSEL R185, R185, RZ, P2 ;  /* 0x000000ffb9b97208 */ /* 0x000fe20001000000 */
[----:B------:R-:W-:-:S04]  /*3ee0*/  FMUL.FTZ R184, R5, R184 ;  /* 0x000000b805b87220 */ /* 0x000fc80000410000 */
[----:B------:R-:W-:Y:S01]  /*3ef0*/  FADD.FTZ R125, R125, R185 ;  /* 0x000000b97d7d7221 */ /* 0x000fe20000010000 */
[----:B------:R-:W-:Y:S01]  /*3f00*/  FFMA.FTZ R185, R228, R189, R191 ;  /* 0x000000bde4b97223 */ /* 0x000fe200000100bf */
[----:B------:R-:W-:-:S03]  /*3f10*/  @P4 FADD.FTZ R184, R158, R184 ;  /* 0x000000b89eb84221 */ /* 0x000fc60000010000 */
[----:B------:R-:W-:Y:S02]  /*3f20*/  FADD.FTZ R185, R213, -R185 ;  /* 0x800000b9d5b97221 */ /* 0x000fe40000010000 */
[C---:B------:R-:W-:Y:S01]  /*3f30*/  SEL R182, R184.reuse, R182, P5 ;  /* 0x000000b6b8b67207 */ /* 0x040fe20002800000 */
[----:B------:R-:W-:Y:S01]  /*3f40*/  FMUL.FTZ R184, R184, R4 ;  /* 0x00000004b8b87220 */ /* 0x000fe20000410000 */
[----:B------:R-:W-:-:S03]  /*3f50*/  FMUL.FTZ R185, R5, R185 ;  /* 0x000000b905b97220 */ /* 0x000fc60000410000 */
[----:B------:R-:W-:Y:S01]  /*3f60*/  FMUL.FTZ R191, R184, UR15 ;  /* 0x0000000fb8bf7c20 */ /* 0x000fe20008410000 */
[----:B------:R-:W-:Y:S01]  /*3f70*/  @P4 FADD.FTZ R185, R159, R185 ;  /* 0x000000b99fb94221 */ /* 0x000fe20000010000 */
[----:B------:R-:W-:Y:S02]  /*3f80*/  LOP3.LUT P4, RZ, R10, 0xff000000, RZ, 0xc0, !PT ;  /* 0xff0000000aff7812 */ /* 0x000fe4000788c0ff */
[-C--:B------:R-:W-:Y:S01]  /*3f90*/  FMUL.FTZ R184, R186, R191.reuse ;  /* 0x000000bfbab87220 */ /* 0x080fe20000410000 */
[----:B------:R-:W-:Y:S01]  /*3fa0*/  FMUL.FTZ R186, R26, R191 ;  /* 0x000000bf1aba7220 */ /* 0x000fe20000410000 */
[C---:B------:R-:W-:Y:S01]  /*3fb0*/  SEL R183, R185.reuse, R183, P5 ;  /* 0x000000b7b9b77207 */ /* 0x040fe20002800000 */
[----:B------:R-:W-:Y:S01]  /*3fc0*/  FMUL.FTZ R185, R185, R4 ;  /* 0x00000004b9b97220 */ /* 0x000fe20000410000 */
[----:B------:R-:W-:Y:S02]  /*3fd0*/  ISETP.NE.U32.AND P5, PT, RZ, UR16, PT ;  /* 0x00000010ff007c0c */ /* 0x000fe4000bfa5070 */
[----:B------:R-:W-:Y:S01]  /*3fe0*/  FSEL R184, R184, RZ, P3 ;  /* 0x000000ffb8b87208 */ /* 0x000fe20001800000 */
[----:B------:R-:W-:Y:S01]  /*3ff0*/  FMUL.FTZ R202, R185, UR15 ;  /* 0x0000000fb9ca7c20 */ /* 0x000fe20008410000 */
[----:B------:R-:W-:-:S02]  /*4000*/  ISETP.NE.AND.EX P5, PT, RZ, UR17, PT, P5 ;  /* 0x00000011ff007c0c */ /* 0x000fc4000bfa5350 */
[----:B------:R-:W-:Y:S01]  /*4010*/  SEL R186, R186, RZ, P3 ;  /* 0x000000ffbaba7207 */ /* 0x000fe20001800000 */
[----:B------:R-:W-:Y:S01]  /*4020*/  FADD.FTZ R126, R126, R184 ;  /* 0x000000b87e7e7221 */ /* 0x000fe20000010000 */
[----:B------:R-:W-:-:S05]  /*4030*/  FMUL.FTZ R187, R187, R202 ;  /* 0x000000cabbbb7220 */ /* 0x000fca0000410000 */
[----:B------:R-:W-:-:S04]  /*4040*/  FSEL R187, R187, RZ, P4 ;  /* 0x000000ffbbbb7208 */ /* 0x000fc80002000000 */
[C---:B------:R-:W-:Y:S01]  /*4050*/  @P5 LEA R184, P6, R14.reuse, UR16, 0x4 ;  /* 0x000000100eb85c11 */ /* 0x040fe2000f8c20ff */
[----:B------:R-:W-:Y:S01]  /*4060*/  FADD.FTZ R127, R127, R187 ;  /* 0x000000bb7f7f7221 */ /* 0x000fe20000010000 */
[----:B------:R-:W-:Y:S02]  /*4070*/  FMUL.FTZ R187, R27, R202 ;  /* 0x000000ca1bbb7220 */ /* 0x000fe40000410000 */
[----:B------:R-:W-:-:S03]  /*4080*/  @P5 LEA.HI.X R185, R14, UR17, RZ, 0x4, P6 ;  /* 0x000000110eb95c11 */ /* 0x000fc6000b0f24ff */
[----:B------:R-:W-:Y:S02]  /*4090*/  SEL R187, R187, RZ, P4 ;  /* 0x000000ffbbbb7207 */ /* 0x000fe40002000000 */
[----:B------:R0:W-:Y:S02]  /*40a0*/  @P5 STG.E.128 desc[UR4][R184.64], R180 ;  /* 0x000000b4b8005986 */ /* 0x0001e4000c101d04 */
[----:B0-----:R-:W-:Y:S01]  /*40b0*/  FMUL.FTZ R184, R24, R203 ;  /* 0x000000cb18b87220 */ /* 0x001fe20000410000 */
[----:B------:R-:W-:-:S04]  /*40c0*/  FMUL.FTZ R185, R25, R190 ;  /* 0x000000be19b97220 */ /* 0x000fc80000410000 */
[----:B------:R-:W-:Y:S02]  /*40d0*/  SEL R184, R184, RZ, P1 ;  /* 0x000000ffb8b87207 */ /* 0x000fe40000800000 */
[C---:B------:R-:W-:Y:S02]  /*40e0*/  LEA R190, P1, R14.reuse, UR18, 0x4 ;  /* 0x000000120ebe7c11 */ /* 0x040fe4000f8220ff */
[----:B------:R-:W-:Y:S02]  /*40f0*/  SEL R185, R185, RZ, P2 ;  /* 0x000000ffb9b97207 */ /* 0x000fe40001000000 */
[C---:B------:R-:W-:Y:S02]  /*4100*/  LEA.HI.X R191, R14.reuse, UR19, RZ, 0x4, P1 ;  /* 0x000000130ebf7c11 */ /* 0x040fe400088f24ff */
[----:B------:R-:W-:-:S03]  /*4110*/  IADD3 R14, R14, 0x20, RZ ;  /* 0x000000200e0e7810 */ /* 0x000fc60007ffe0ff */
[----:B------:R0:W-:Y:S04]  /*4120*/  STG.E.128 desc[UR4][R190.64], R184 ;  /* 0x000000b8be007986 */ /* 0x0001e8000c101d04 */
.L_x_13720:
[----:B------:R-:W-:Y:S05]  /*4130*/  BSYNC B1 ;  /* 0x0000000000017941 */ /* 0x000fea0003800000 */
.L_x_13719:
        /* <DEDUP_REMOVED lines=15> */
[----:B------:R-:W-:Y:S01]  /*4230*/  LOP3.LUT P2, RZ, R11, 0xff00, RZ, 0xc0, !PT ;  /* 0x0000ff000bff7812 */ /* 0x000fe2000784c0ff */
        /* <DEDUP_REMOVED lines=57> */
.L_x_13722:
[----:B------:R-:W-:Y:S05]  /*45d0*/  BSYNC B1 ;  /* 0x0000000000017941 */ /* 0x000fea0003800000 */
.L_x_13721:
        /* <DEDUP_REMOVED lines=73> */
.L_x_13724:
[----:B------:R-:W-:Y:S05]  /*4a70*/  BSYNC B1 ;  /* 0x0000000000017941 */ /* 0x000fea0003800000 */
.L_x_13723:
[----:B------:R-:W-:Y:S01]  /*4a80*/  LOP3.LUT P1, RZ, R3, 0x80, RZ, 0xc0, !PT ;  /* 0x0000008003ff7812 */ /* 0x000fe2000782c0ff */
[----:B------:R-:W-:-:S12]  /*4a90*/  BSSY B1, `(.L_x_13725) ;  /* 0x0000049000017945 */ /* 0x000fd80003800000 */
[----:B------:R-:W-:Y:S05]  /*4aa0*/  @!P1 BRA `(.L_x_13726) ;  /* 0x00000004001c9947 */ /* 0x000fea0003800000 */
[----:B012-4-:R-:W2:Y:S04]  /*4ab0*/  LDL R186, [R1+0x8] ;  /* 0x0000080001ba7983 */ /* 0x017ea80000100800 */
[----:B------:R-:W4:Y:S01]  /*4ac0*/  LDL R185, [R1+0x4] ;  /* 0x0000040001b97983 */ /* 0x000f220000100800 */
[----:B---3--:R-:W-:-:S04]  /*4ad0*/  ISETP.NE.AND P1, PT, R204, RZ, PT ;  /* 0x000000ffcc00720c */ /* 0x008fc80003f25270 */
[----:B------:R-:W-:-:S05]  /*4ae0*/  FSEL R184, R188, RZ, !P1 ;  /* 0x000000ffbcb87208 */ /* 0x000fca0004800000 */
[-CC-:B--2---:R-:W-:Y:S01]  /*4af0*/  FFMA.FTZ R187, R186, R189.reuse, R184.reuse ;  /* 0x000000bdbabb7223 */ /* 0x184fe200000100b8 */
[-CC-:B----4-:R-:W-:Y:S01]  /*4b00*/  FFMA.FTZ R186, R185, R189.reuse, R184.reuse ;  /* 0x000000bdb9ba7223 */ /* 0x190fe200000100b8 */
        /* <DEDUP_REMOVED lines=10> */
[----:B------:R-:W0:Y:S02]  /*4bb0*/  LDC.64 R184, c[0x0][0x220] ;  /* 0x00008800ffb87b82 */ /* 0x000e240000000a00 */
[----:B0-----:R-:W-:-:S06]  /*4bc0*/  IMAD.WIDE.U32 R184, R14, 0x10, R184 ;  /* 0x000000100eb87825 */ /* 0x001fcc00078e00b8 */
[----:B------:R-:W2:Y:S01]  /*4bd0*/  LDG.E.128 R184, desc[UR4][R184.64] ;  /* 0x00000004b8b87981 */ /* 0x000ea2000c1e1d00 */
[----:B------:R-:W-:Y:S02]  /*4be0*/  ISETP.NE.U32.AND P3, PT, RZ, UR8, PT ;  /* 0x00000008ff007c0c */ /* 0x000fe4000bf65070 */
[----:B------:R-:W-:Y:S02]  /*4bf0*/  ISETP.NE.U32.AND P4, PT, RZ, UR16, PT ;  /* 0x00000010ff007c0c */ /* 0x000fe4000bf85070 */
[----:B------:R-:W-:Y:S02]  /*4c00*/  ISETP.NE.AND.EX P3, PT, RZ, UR9, PT, P3 ;  /* 0x00000009ff007c0c */ /* 0x000fe4000bf65330 */
[----:B------:R-:W-:Y:S02]  /*4c10*/  ISETP.NE.AND.EX P4, PT, RZ, UR17, PT, P4 ;  /* 0x00000011ff007c0c */ /* 0x000fe4000bf85340 */
[C---:B------:R-:W-:Y:S02]  /*4c20*/  LOP3.LUT P2, RZ, R13.reuse, 0xff, RZ, 0xc0, !PT ;  /* 0x000000ff0dff7812 */ /* 0x040fe4000784c0ff */
[----:B------:R-:W-:-:S07]  /*4c30*/  LOP3.LUT P1, RZ, R13, 0xff00, RZ, 0xc0, !PT ;  /* 0x0000ff000dff7812 */ /* 0x000fce000782c0ff */
        /* <DEDUP_REMOVED lines=9> */
[----:B------:R-:W-:Y:S01]  /*4cd0*/  ISETP.NE.AND.EX P3, PT, RZ, UR17, PT, P3 ;  /* 0x00000011ff007c0c */ /* 0x000fe2000bf65330 */
[----:B------:R-:W-:Y:S01]  /*4ce0*/  FMUL.FTZ R189, R189, UR15 ;  /* 0x0000000fbdbd7c20 */ /* 0x000fe20008410000 */
[----:B------:R-:W-:Y:S01]  /*4cf0*/  SEL R182, R188, R182, P4 ;  /* 0x000000b6bcb67207 */ /* 0x000fe20002000000 */
[----:B------:R-:W-:Y:S01]  /*4d00*/  FMUL.FTZ R190, R190, UR15 ;  /* 0x0000000fbebe7c20 */ /* 0x000fe20008410000 */
[C---:B------:R-:W-:Y:S01]  /*4d10*/  SEL R183, R5.reuse, R183, P4 ;  /* 0x000000b705b77207 */ /* 0x040fe20002000000 */
[-C--:B------:R-:W-:Y:S01]  /*4d20*/  FMUL.FTZ R188, R188, R4.reuse ;  /* 0x00000004bcbc7220 */ /* 0x080fe20000410000 */
[----:B------:R-:W-:-:S04]  /*4d30*/  FMUL.FTZ R191, R5, R4 ;  /* 0x0000000405bf7220 */ /* 0x000fc80000410000 */
[----:B------:R-:W-:Y:S01]  /*4d40*/  FMUL.FTZ R191, R191, UR15 ;  /* 0x0000000fbfbf7c20 */ /* 0x000fe20008410000 */
[----:B--2---:R-:W-:Y:S01]  /*4d50*/  FMUL.FTZ R184, R189, R184 ;  /* 0x000000b8bdb87220 */ /* 0x004fe20000410000 */
[----:B------:R-:W-:-:S04]  /*4d60*/  FMUL.FTZ R185, R185, R190 ;  /* 0x000000beb9b97220 */ /* 0x000fc80000410000 */
[----:B------:R-:W-:Y:S02]  /*4d70*/  FSEL R184, R184, RZ, P2 ;  /* 0x000000ffb8b87208 */ /* 0x000fe40001000000 */
[----:B------:R-:W-:-:S03]  /*4d80*/  FSEL R185, R185, RZ, P1 ;  /* 0x000000ffb9b97208 */ /* 0x000fc60000800000 */
[----:B------:R-:W-:Y:S01]  /*4d90*/  FADD.FTZ R136, R136, R184 ;  /* 0x000000b888887221 */ /* 0x000fe20000010000 */
[----:B------:R-:W-:Y:S01]  /*4da0*/  @P3 LEA R184, P4, R14, UR16, 0x4 ;  /* 0x000000100eb83c11 */ /* 0x000fe2000f8820ff */
[----:B------:R-:W-:-:S03]  /*4db0*/  FADD.FTZ R137, R137, R185 ;  /* 0x000000b989897221 */ /* 0x000fc60000010000 */
[----:B------:R-:W-:-:S05]  /*4dc0*/  @P3 LEA.HI.X R185, R14, UR17, RZ, 0x4, P4 ;  /* 0x000000110eb93c11 */ /* 0x000fca000a0f24ff */
[----:B------:R0:W-:Y:S01]  /*4dd0*/  @P3 STG.E.128 desc[UR4][R184.64], R180 ;  /* 0x000000b4b8003986 */ /* 0x0001e2000c101d04 */
[----:B------:R-:W-:-:S04]  /*4de0*/  LEA R4, P3, R14, UR18, 0x4 ;  /* 0x000000120e047c11 */ /* 0x000fc8000f8620ff */
[----:B------:R-:W-:Y:S01]  /*4df0*/  LEA.HI.X R5, R14, UR19, RZ, 0x4, P3 ;  /* 0x000000130e057c11 */ /* 0x000fe200098f24ff */
[----:B------:R-:W-:-:S05]  /*4e00*/  FMUL.FTZ R14, R48, R189 ;  /* 0x000000bd300e7220 */ /* 0x000fca0000410000 */
[----:B0-----:R-:W-:Y:S01]  /*4e10*/  SEL R184, R14, RZ, P2 ;  /* 0x000000ff0eb87207 */ /* 0x001fe20001000000 */
[----:B------:R-:W-:-:S05]  /*4e20*/  FMUL.FTZ R14, R49, R190 ;  /* 0x000000be310e7220 */ /* 0x000fca0000410000 */
[----:B------:R-:W-:Y:S01]  /*4e30*/  SEL R185, R14, RZ, P1 ;  /* 0x000000ff0eb97207 */ /* 0x000fe20000800000 */
[----:B------:R-:W-:Y:S01]  /*4e40*/  FMUL.FTZ R14, R188, UR15 ;  /* 0x0000000fbc0e7c20 */ /* 0x000fe20008410000 */
[----:B------:R-:W-:-:S03]  /*4e50*/  LOP3.LUT P1, RZ, R13, 0xff0000, RZ, 0xc0, !PT ;  /* 0x00ff00000dff7812 */ /* 0x000fc6000782c0ff */
[-C--:B------:R-:W-:Y:S01]  /*4e60*/  FMUL.FTZ R186, R186, R14.reuse ;  /* 0x0000000ebaba7220 */ /* 0x080fe20000410000 */
[----:B------:R-:W-:-:S04]  /*4e70*/  FMUL.FTZ R188, R50, R14 ;  /* 0x0000000e32bc7220 */ /* 0x000fc80000410000 */
[----:B------:R-:W-:Y:S02]  /*4e80*/  FSEL R14, R186, RZ, P1 ;  /* 0x000000ffba0e7208 */ /* 0x000fe40000800000 */
[----:B------:R-:W-:Y:S01]  /*4e90*/  SEL R186, R188, RZ, P1 ;  /* 0x000000ffbcba7207 */ /* 0x000fe20000800000 */
[-C--:B------:R-:W-:Y:S01]  /*4ea0*/  FMUL.FTZ R188, R187, R191.reuse ;  /* 0x000000bfbbbc7220 */ /* 0x080fe20000410000 */
[----:B------:R-:W-:Y:S01]  /*4eb0*/  FMUL.FTZ R187, R51, R191 ;  /* 0x000000bf33bb7220 */ /* 0x000fe20000410000 */
[----:B------:R-:W-:Y:S01]  /*4ec0*/  LOP3.LUT P1, RZ, R13, 0xff000000, RZ, 0xc0, !PT ;  /* 0xff0000000dff7812 */ /* 0x000fe2000782c0ff */
[----:B------:R-:W-:-:S03]  /*4ed0*/  FADD.FTZ R138, R138, R14 ;  /* 0x0000000e8a8a7221 */ /* 0x000fc60000010000 */
[----:B------:R-:W-:Y:S02]  /*4ee0*/  SEL R187, R187, RZ, P1 ;  /* 0x000000ffbbbb7207 */ /* 0x000fe40000800000 */
[----:B------:R-:W-:-:S03]  /*4ef0*/  FSEL R188, R188, RZ, P1 ;  /* 0x000000ffbcbc7208 */ /* 0x000fc60000800000 */
[----:B------:R0:W-:Y:S02]  /*4f00*/  STG.E.128 desc[UR4][R4.64], R184 ;  /* 0x000000b804007986 */ /* 0x0001e4000c101d04 */
[----:B------:R-:W-:-:S07]  /*4f10*/  FADD.FTZ R139, R139, R188 ;  /* 0x000000bc8b8b7221 */ /* 0x000fce0000010000 */
.L_x_13726:
[----:B------:R-:W-:Y:S05]  /*4f20*/  BSYNC B1 ;  /* 0x0000000000017941 */ /* 0x000fea0003800000 */
.L_x_13725:
[----:B0-----:R-:W0:Y:S02]  /*4f30*/  LDC.64 R4, c[0x0][0x210] ;  /* 0x00008400ff047b82 */ /* 0x001e240000000a00 */
[----:B0-----:R-:W-:-:S04]  /*4f40*/  LEA R2, R4, R2, 0x2 ;  /* 0x0000000204027211 */ /* 0x001fc800078e10ff */
[----:B------:R-:W-:-:S13]  /*4f50*/  ISETP.GE.AND P1, PT, R2, R5, PT ;  /* 0x000000050200720c */ /* 0x000fda0003f26270 */
[----:B------:R-:W-:Y:S05]  /*4f60*/  @!P1 BRA `(.L_x_13727) ;  /* 0xffffffbc00309947 */ /* 0x000fea000383ffff */
.L_x_13693:
[----:B------:R-:W-:Y:S05]  /*4f70*/  BSYNC B0 ;  /* 0x0000000000007941 */ /* 0x000fea0003800000 */
.L_x_13692:
[----:B------:R-:W3:Y:S01]  /*4f80*/  LDL.LU R4, [R1+0x90] ;  /* 0x0000900001047983 */ /* 0x000ee20000300800 */
[----:B------:R-:W-:-:S03]  /*4f90*/  MOV R2, 0x400 ;  /* 0x0000040000027802 */ /* 0x000fc60000000f00 */
[----:B-12-4-:R-:W2:Y:S01]  /*4fa0*/  LDL.LU R185, [R1+0xc] ;  /* 0x00000c0001b97983 */ /* 0x016ea20000300800 */
        /* <DEDUP_REMOVED lines=10> */
[----:B---3--:R-:W-:-:S04]  /*5050*/  PRMT R0, R0, 0x2104, R4 ;  /* 0x0000210400007816 */ /* 0x008fc80000000004 */
        /* <DEDUP_REMOVED lines=94> */
[----:B---3--:R-:W2:Y:S01]  /*5640*/  S2R R70, SR_CTAID.X ;  /* 0x0000000000467919 */ /* 0x008ea20000002500 */
[----:B------:R-:W3:Y:S04]  /*5650*/  LDS R6, [R8] ;  /* 0x0000000008067984 */ /* 0x000ee80000000800 */
[----:B------:R-:W3:Y:S04]  /*5660*/  LDS R67, [R8+0x1000] ;  /* 0x0010000008437984 */ /* 0x000ee80000000800 */
[----:B------:R-:W3:Y:S04]  /*5670*/  LDS R69, [R8+0x2000] ;  /* 0x0020000008457984 */ /* 0x000ee80000000800 */
[----:B------:R-:W3:Y:S01]  /*5680*/  LDS R71, [R8+0x3000] ;  /* 0x0030000008477984 */ /* 0x000ee20000000800 */
[----:B0-----:R-:W-:Y:S01]  /*5690*/  FADD.FTZ R2, RZ, R2 ;  /* 0x00000002ff027221 */ /* 0x001fe20000010000 */
[----:B--2---:R-:W-:-:S03]  /*56a0*/  IMAD R70, R70, R185, RZ ;  /* 0x000000b946467224 */ /* 0x004fc600078e02ff */
[----:B-1----:R-:W-:Y:S02]  /*56b0*/  FADD.FTZ R2, R2, R3 ;  /* 0x0000000302027221 */ /* 0x002fe40000010000 */
[----:B------:R-:W-:-:S04]  /*56c0*/  IADD3 R3, P0, R70, R184, RZ ;  /* 0x000000b846037210 */ /* 0x000fc80007f1e0ff */
[----:B------:R-:W-:Y:S02]  /*56d0*/  IADD3.X R70, RZ, RZ, RZ, P0, !PT ;  /* 0x000000ffff467210 */ /* 0x000fe400007fe4ff */
[----:B----4-:R-:W-:Y:S02]  /*56e0*/  IADD3 R0, R185, 0x7f, -R184 ;  /* 0x0000007fb9007810 */ /* 0x010fe40007ffe8b8 */
        /* <DEDUP_REMOVED lines=37> */
.L_x_13729:
[----:B------:R-:W-:Y:S05]  /*5940*/  BSYNC B0 ;  /* 0x0000000000007941 */ /* 0x000fea0003800000 */
.L_x_13728:
        /* <DEDUP_REMOVED lines=129> */
.L_x_13731:
[----:B------:R-:W-:Y:S05]  /*6160*/  BSYNC B0 ;  /* 0x0000000000007941 */ /* 0x000fea0003800000 */
.L_x_13730:
        /* <DEDUP_REMOVED lines=18> */
.L_x_13733:
[----:B------:R-:W-:Y:S05]  /*6290*/  BSYNC B0 ;  /* 0x0000000000007941 */ /* 0x000fea0003800000 */
.L_x_13732:
        /* <DEDUP_REMOVED lines=18> */
.L_x_13735:
[----:B------:R-:W-:Y:S05]  /*63c0*/  BSYNC B0 ;  /* 0x0000000000007941 */ /* 0x000fea0003800000 */
.L_x_13734:
        /* <DEDUP_REMOVED lines=18> */
.L_x_13737:
[----:B------:R-:W-:Y:S05]  /*64f0*/  BSYNC B0 ;  /* 0x0000000000007941 */ /* 0x000fea0003800000 */
.L_x_13736:
        /* <DEDUP_REMOVED lines=18> */
.L_x_13739:
[----:B------:R-:W-:Y:S05]  /*6620*/  BSYNC B0 ;  /* 0x0000000000007941 */ /* 0x000fea0003800000 */
.L_x_13738:
        /* <DEDUP_REMOVED lines=18> */
.L_x_13741:
[----:B------:R-:W-:Y:S05]  /*6750*/  BSYNC B0 ;  /* 0x0000000000007941 */ /* 0x000fea0003800000 */
.L_x_13740:
        /* <DEDUP_REMOVED lines=11> */
.L_x_13710:
        /* <DEDUP_REMOVED lines=8> */
.L_x_13743:
[----:B------:R-:W-:Y:S05]  /*6890*/  BSYNC B1 ;  /* 0x0000000000017941 */ /* 0x000fea0003800000 */
.L_x_13742:
        /* <DEDUP_REMOVED lines=9> */
.L_x_13744:
        /* <DEDUP_REMOVED lines=8> */
.L_x_13745:
[----:B------:R-:W-:Y:S02]  /*69b0*/  MOV R187, R189 ;  /* 0x000000bd00bb7202 */ /* 0x000fe40000000f00 */
[----:B------:R-:W-:-:S05]  /*69c0*/  MOV R184, R190 ;  /* 0x000000be00b87202 */ /* 0x000fca0000000f00 */
[----:B------:R-:W-:Y:S01]  /*69d0*/  FADD.FTZ R188, R188, R184 ;  /* 0x000000b8bcbc7221 */ /* 0x000fe20000010000 */
[----:B------:R-:W-:-:S07]  /*69e0*/  MOV R184, 0xffffffff ;  /* 0xffffffff00b87802 */ /* 0x000fce0000000f00 */
[----:B------:R-:W-:Y:S05]  /*69f0*/  WARPSYNC.COLLECTIVE R184, `(.L_x_13746) ;  /* 0x00000000b8087348 */ /* 0x000fea0003c00000 */
[----:B------:R0:W1:Y:S02]  /*6a00*/  SHFL.BFLY P1, R190, R187, R186, R185 ;  /* 0x0c0000babbbe7389 */ /* 0x00006400000200b9 */
[----:B01----:R-:W-:Y:S01]  /*6a10*/  ENDCOLLECTIVE ;  /* 0x000000000000791b */ /* 0x003fe20003800000 */
.L_x_13746:
        /* <DEDUP_REMOVED lines=8> */
.L_x_13747:
[----:B------:R-:W-:Y:S02]  /*6aa0*/  MOV R187, R189 ;  /* 0x000000bd00bb7202 */ /* 0x000fe40000000f00 */
[----:B------:R-:W-:-:S05]  /*6ab0*/  MOV R184, R190 ;  /* 0x000000be00b87202 */ /* 0x000fca0000000f00 */
[----:B------:R-:W-:Y:S01]  /*6ac0*/  FADD.FTZ R188, R188, R184 ;  /* 0x000000b8bcbc7221 */ /* 0x000fe20000010000 */
[----:B------:R-:W-:-:S07]  /*6ad0*/  MOV R184, 0xffffffff ;  /* 0xffffffff00b87802 */ /* 0x000fce0000000f00 */
[----:B------:R-:W-:Y:S05]  /*6ae0*/  WARPSYNC.COLLECTIVE R184, `(.L_x_13748) ;  /* 0x00000000b8087348 */ /* 0x000fea0003c00000 */
[----:B------:R0:W1:Y:S02]  /*6af0*/  SHFL.BFLY P1, R190, R187, R186, R185 ;  /* 0x0c0000babbbe7389 */ /* 0x00006400000200b9 */
[----:B01----:R-:W-:Y:S01]  /*6b00*/  ENDCOLLECTIVE ;  /* 0x000000000000791b */ /* 0x003fe20003800000 */
.L_x_13748:
        /* <DEDUP_REMOVED lines=8> */
.L_x_13749:
[----:B------:R-:W-:Y:S02]  /*6b90*/  MOV R187, R189 ;  /* 0x000000bd00bb7202 */ /* 0x000fe40000000f00 */
[----:B------:R-:W-:-:S05]  /*6ba0*/  MOV R184, R190 ;  /* 0x000000be00b87202 */ /* 0x000fca0000000f00 */
[----:B------:R-:W-:Y:S01]  /*6bb0*/  FADD.FTZ R188, R188, R184 ;  /* 0x000000b8bcbc7221 */ /* 0x000fe20000010000 */
[----:B------:R-:W-:-:S07]  /*6bc0*/  MOV R184, 0xffffffff ;  /* 0xffffffff00b87802 */ /* 0x000fce0000000f00 */
[----:B------:R-:W-:Y:S05]  /*6bd0*/  WARPSYNC.COLLECTIVE R184, `(.L_x_13750) ;  /* 0x00000000b8087348 */ /* 0x000fea0003c00000 */
[----:B------:R0:W1:Y:S02]  /*6be0*/  SHFL.BFLY P1, R190, R187, R186, R185 ;  /* 0x0c0000babbbe7389 */ /* 0x00006400000200b9 */
[----:B01----:R-:W-:Y:S01]  /*6bf0*/  ENDCOLLECTIVE ;  /* 0x000000000000791b */ /* 0x003fe20003800000 */
.L_x_13750:
        /* <DEDUP_REMOVED lines=8> */
.L_x_13751:
[----:B------:R-:W-:Y:S02]  /*6c80*/  MOV R187, R189 ;  /* 0x000000bd00bb7202 */ /* 0x000fe40000000f00 */
[----:B------:R-:W-:-:S07]  /*6c90*/  MOV R191, R190 ;  /* 0x000000be00bf7202 */ /* 0x000fce0000000f00 */
[----:B------:R-:W-:Y:S05]  /*6ca0*/  WARPSYNC.COLLECTIVE R184, `(.L_x_13752) ;  /* 0x00000000b8087348 */ /* 0x000fea0003c00000 */
[----:B------:R0:W1:Y:S02]  /*6cb0*/  SHFL.BFLY P1, R190, R187, R186, R185 ;  /* 0x0c0000babbbe7389 */ /* 0x00006400000200b9 */
[----:B01----:R-:W-:Y:S01]  /*6cc0*/  ENDCOLLECTIVE ;  /* 0x000000000000791b */ /* 0x003fe20003800000 */
.L_x_13752:
[----:B------:R-:W-:Y:S01]  /*6cd0*/  MOV R184, R190 ;  /* 0x000000be00b87202 */ /* 0x000fe20000000f00 */
[----:B------:R-:W-:Y:S06]  /*6ce0*/  BRA `(.L_x_13753) ;  /* 0xffffffb800f47947 */ /* 0x000fec000383ffff */
.L_x_13754:
        /* <DEDUP_REMOVED lines=9> */
.L_x_14398:


//--------------------- .text._ZN10layer_norm13ln_bwd_kernelINS_13Kernel_traitsIfffffjLj1024ELj1ELj4ELj1ELj16ENS_18Kernel_traits_baseILj1024EfffffjLj128EEEEELb1ELb1ELb0ELb1EEEvNS_9BwdParamsE --------------------------
	.section	.text._ZN10layer_norm13ln_bwd_kernelINS_13Kernel_traitsIfffffjLj1024ELj1ELj4ELj1ELj16ENS_18Kernel_traits_baseILj1024EfffffjLj128EEEEELb1ELb1ELb0ELb1EEEvNS_9BwdParamsE,"ax",@progbits
	.align	128
        .global         _ZN10layer_norm13ln_bwd_kernelINS_13Kernel_traitsIfffffjLj1024ELj1ELj4ELj1ELj16ENS_18Kernel_traits_baseILj1024EfffffjLj128EEEEELb1ELb1ELb0ELb1EEEvNS_9BwdParamsE
        .type           _ZN10layer_norm13ln_bwd_kernelINS_13Kernel_traitsIfffffjLj1024ELj1ELj4ELj1ELj16ENS_18Kernel_traits_baseILj1024EfffffjLj128EEEEELb1ELb1ELb0ELb1EEEvNS_9BwdParamsE,@function
        .size           _ZN10layer_norm13ln_bwd_kernelINS_13Kernel_traitsIfffffjLj1024ELj1ELj4ELj1ELj16ENS_18Kernel_traits_baseILj1024EfffffjLj128EEEEELb1ELb1ELb0ELb1EEEvNS_9BwdParamsE,(.L_x_14399 - _ZN10layer_norm13ln_bwd_kernelINS_13Kernel_traitsIfffffjLj1024ELj1ELj4ELj1ELj16ENS_18Kernel_traits_baseILj1024EfffffjLj128EEEEELb1ELb1ELb0ELb1EEEvNS_9BwdParamsE)
        .other          _ZN10layer_norm13ln_bwd_kernelINS_13Kernel_traitsIfffffjLj1024ELj1ELj4ELj1ELj16ENS_18Kernel_traits_baseILj1024EfffffjLj128EEEEELb1ELb1ELb0ELb1EEEvNS_9BwdParamsE,@"STO_CUDA_ENTRY STV_DEFAULT"
_ZN10layer_norm13ln_bwd_kernelINS_13Kernel_traitsIfffffjLj1024ELj1ELj4ELj1ELj16ENS_18Kernel_traits_baseILj1024EfffffjLj128EEEEELb1ELb1ELb0ELb1EEEvNS_9BwdParamsE:
.text._ZN10layer_norm13ln_bwd_kernelINS_13Kernel_traitsIfffffjLj1024ELj1ELj4ELj1ELj16ENS_18Kernel_traits_baseILj1024EfffffjLj128EEEEELb1ELb1ELb0ELb1EEEvNS_9BwdParamsE:
        /* <DEDUP_REMOVED lines=68> */
.L_x_13756:
        /* <DEDUP_REMOVED lines=66> */
[----:B------:R-:W5:Y:S01]  /*0860*/  LDG.E.128 R84, desc[UR4][R2.64] ;  /* 0x0000000402547981 */ /* 0x000f62000c1e1d00 */
[----:B------:R-:W-:-:S03]  /*0870*/  ISETP.NE.AND.EX P0, PT, RZ, UR7, PT, P0 ;  /* 0x00000007ff007c0c */ /* 0x000fc6000bf05300 */
[----:B------:R-:W5:Y:S01]  /*0880*/  LDG.E.128 R80, desc[UR4][R2.64+0x200] ;  /* 0x0002000402507981 */ /* 0x000f62000c1e1d00 */
[----:B------:R-:W-:-:S03]  /*0890*/  CS2R R6, SRZ ;  /* 0x0000000000067805 */ /* 0x000fc6000001ff00 */
[----:B------:R-:W5:Y:S01]  /*08a0*/  LDG.E.128 R76, desc[UR4][R2.64+0x400] ;  /* 0x00040004024c7981 */ /* 0x000f62000c1e1d00 */
[----:B------:R-:W-:-:S03]  /*08b0*/  MOV R252, RZ ;  /* 0x000000ff00fc7202 */ /* 0x000fc60000000f00 */
[----:B------:R-:W5:Y:S01]  /*08c0*/  LDG.E.128 R72, desc[UR4][R2.64+0x600] ;  /* 0x0006000402487981 */ /* 0x000f62000c1e1d00 */
[----:B------:R-:W-:-:S03]  /*08d0*/  CS2R R250, SRZ ;  /* 0x0000000000fa7805 */ /* 0x000fc6000001ff00 */
[----:B------:R-:W5:Y:S01]  /*08e0*/  LDG.E.128 R68, desc[UR4][R2.64+0x800] ;  /* 0x0008000402447981 */ /* 0x000f62000c1e1d00 */
[----:B------:R-:W-:-:S03]  /*08f0*/  CS2R R248, SRZ ;  /* 0x0000000000f87805 */ /* 0x000fc6000001ff00 */
[----:B------:R-:W5:Y:S01]  /*0900*/  LDG.E.128 R64, desc[UR4][R2.64+0xa00] ;  /* 0x000a000402407981 */ /* 0x000f62000c1e1d00 */
[----:B------:R-:W-:-:S03]  /*0910*/  CS2R R246, SRZ ;  /* 0x0000000000f67805 */ /* 0x000fc6000001ff00 */
[----:B------:R-:W5:Y:S01]  /*0920*/  LDG.E.128 R60, desc[UR4][R2.64+0xc00] ;  /* 0x000c0004023c7981 */ /* 0x000f62000c1e1d00 */
[----:B------:R-:W-:-:S03]  /*0930*/  CS2R R8, SRZ ;  /* 0x0000000000087805 */ /* 0x000fc6000001ff00 */
[----:B------:R1:W5:Y:S01]  /*0940*/  LDG.E.128 R56, desc[UR4][R2.64+0xe00] ;  /* 0x000e000402387981 */ /* 0x000362000c1e1d00 */
[----:B------:R-:W-:Y:S02]  /*0950*/  CS2R R244, SRZ ;  /* 0x0000000000f47805 */ /* 0x000fe4000001ff00 */
[----:B------:R-:W-:Y:S02]  /*0960*/  CS2R R242, SRZ ;  /* 0x0000000000f27805 */ /* 0x000fe4000001ff00 */
[----:B------:R-:W-:Y:S01]  /*0970*/  CS2R R240, SRZ ;  /* 0x0000000000f07805 */ /* 0x000fe2000001ff00 */
[----:B------:R-:W5:Y:S01]  /*0980*/  LDG.E.128 R52, desc[UR4][R4.64] ;  /* 0x0000000404347981 */ /* 0x000f62000c1e1d00 */
[----:B------:R-:W-:Y:S02]  /*0990*/  CS2R R238, SRZ ;  /* 0x0000000000ee7805 */ /* 0x000fe4000001ff00 */
[----:B------:R-:W-:Y:S02]  /*09a0*/  MOV R228, RZ ;  /* 0x000000ff00e47202 */ /* 0x000fe40000000f00 */
[----:B------:R-:W-:Y:S01]  /*09b0*/  CS2R R226, SRZ ;  /* 0x0000000000e27805 */ /* 0x000fe2000001ff00 */
[----:B------:R-:W5:Y:S01]  /*09c0*/  LDG.E.128 R48, desc[UR4][R4.64+0x200] ;  /* 0x0002000404307981 */ /* 0x000f62000c1e1d00 */
[----:B-1----:R-:W-:Y:S01]  /*09d0*/  HFMA2.MMA R3, -RZ, RZ, 0, 0 ;  /* 0x00000000ff037435 */ /* 0x002fe200000001ff */
[----:B------:R-:W-:-:S02]  /*09e0*/  CS2R R224, SRZ ;  /* 0x0000000000e07805 */ /* 0x000fc4000001ff00 */
[----:B------:R-:W5:Y:S01]  /*09f0*/  LDG.E.128 R44, desc[UR4][R4.64+0x400] ;  /* 0x00040004042c7981 */ /* 0x000f62000c1e1d00 */
[----:B------:R-:W-:Y:S02]  /*0a00*/  CS2R R222, SRZ ;  /* 0x0000000000de7805 */ /* 0x000fe4000001ff00 */
[----:B------:R-:W-:Y:S02]  /*0a10*/  CS2R R220, SRZ ;  /* 0x0000000000dc7805 */ /* 0x000fe4000001ff00 */
[----:B------:R-:W-:Y:S01]  /*0a20*/  CS2R R218, SRZ ;  /* 0x0000000000da7805 */ /* 0x000fe2000001ff00 */
[----:B------:R-:W5:Y:S01]  /*0a30*/  LDG.E.128 R40, desc[UR4][R4.64+0x600] ;  /* 0x0006000404287981 */ /* 0x000f62000c1e1d00 */
[----:B------:R-:W-:Y:S02]  /*0a40*/  CS2R R216, SRZ ;  /* 0x0000000000d87805 */ /* 0x000fe4000001ff00 */
[----:B------:R-:W-:Y:S02]  /*0a50*/  CS2R R206, SRZ ;  /* 0x0000000000ce7805 */ /* 0x000fe4000001ff00 */
[----:B------:R-:W-:Y:S01]  /*0a60*/  CS2R R204, SRZ ;  /* 0x0000000000cc7805 */ /* 0x000fe2000001ff00 */
[----:B------:R-:W5:Y:S01]  /*0a70*/  LDG.E.128 R36, desc[UR4][R4.64+0x800] ;  /* 0x0008000404247981 */ /* 0x000f62000c1e1d00 */
[----:B------:R-:W-:-:S03]  /*0a80*/  CS2R R202, SRZ ;  /* 0x0000000000ca7805 */ /* 0x000fc6000001ff00 */
[----:B------:R-:W5:Y:S04]  /*0a90*/  LDG.E.128 R32, desc[UR4][R4.64+0xa00] ;  /* 0x000a000404207981 */ /* 0x000f68000c1e1d00 */
[----:B------:R-:W5:Y:S04]  /*0aa0*/  LDG.E.128 R28, desc[UR4][R4.64+0xc00] ;  /* 0x000c0004041c7981 */ /* 0x000f68000c1e1d00 */
[----:B------:R1:W5:Y:S02]  /*0ab0*/  LDG.E.128 R24, desc[UR4][R4.64+0xe00] ;  /* 0x000e000404187981 */ /* 0x000364000c1e1d00 */
[----:B01----:R-:W-:-:S07]  /*0ac0*/  CS2R R4, SRZ ;  /* 0x0000000000047805 */ /* 0x003fce000001ff00 */
.L_x_13760:
[----:B------:R-:W0:Y:S01]  /*0ad0*/  S2R R2, SR_TID.X ;  /* 0x0000000000027919 */ /* 0x000e220000002100 */
[----:B------:R-:W-:Y:S01]  /*0ae0*/  IMAD R0, R12, UR10, RZ ;  /* 0x0000000a0c007c24 */ /* 0x000fe2000f8e02ff */
[----:B--2---:R-:W1:Y:S04]  /*0af0*/  LDC.64 R212, c[0x0][0x250] ;  /* 0x00009400ffd47b82 */ /* 0x004e680000000a00 */
[----:B------:R-:W-:-:S04]  /*0b00*/  SHF.R.S32.HI R11, RZ, 0x1f, R0 ;  /* 0x0000001fff0b7819 */ /* 0x000fc80000011400 */
[----:B------:R-:W-:Y:S01]  /*0b10*/  LEA.HI R11, R11, R0, RZ, 0x2 ;  /* 0x000000000b0b7211 */ /* 0x000fe200078f10ff */
[----:B------:R-:W2:Y:S08]  /*0b20*/  LDC.64 R200, c[0x0][0x2c8] ;  /* 0x0000b200ffc87b82 */ /* 0x000eb00000000a00 */
[----:B------:R-:W3:Y:S01]  /*0b30*/  @P0 LDC.64 R168, c[0x0][0x270] ;  /* 0x00009c00ffa80b82 */ /* 0x000ee20000000a00 */
[----:B-1----:R-:W-:-:S07]  /*0b40*/  IMAD.WIDE R212, R12, 0x4, R212 ;  /* 0x000000040cd47825 */ /* 0x002fce00078e02d4 */
[----:B------:R-:W1:Y:S01]  /*0b50*/  LDC.64 R208, c[0x0][0x2b8] ;  /* 0x0000ae00ffd07b82 */ /* 0x000e620000000a00 */
[----:B0-----:R-:W-:Y:S01]  /*0b60*/  LOP3.LUT R186, R2, 0x1f, RZ, 0xc0, !PT ;  /* 0x0000001f02ba7812 */ /* 0x001fe200078ec0ff */
[----:B------:R-:W4:Y:S06]  /*0b70*/  LDG.E R212, desc[UR4][R212.64] ;  /* 0x00000004d4d47981 */ /* 0x000f2c000c1e1900 */
        /* <DEDUP_REMOVED lines=11> */
[----:B------:R-:W-:Y:S02]  /*0c30*/  IADD3 R23, R186, 0x80, RZ ;  /* 0x00000080ba177810 */ /* 0x000fe40007ffe0ff */
[----:B------:R-:W-:Y:S02]  /*0c40*/  IADD3.X R125, R198, UR13, RZ, P1, !PT ;  /* 0x0000000dc67d7c10 */ /* 0x000fe40008ffe4ff */
[----:B------:R-:W-:Y:S02]  /*0c50*/  SHF.R.U32.HI R195, RZ, 0x1c, R187 ;  /* 0x0000001cffc37819 */ /* 0x000fe400000116bb */
[----:B------:R-:W-:-:S02]  /*0c60*/  IADD3 R128, P1, R196, UR12, RZ ;  /* 0x0000000cc4807c10 */ /* 0x000fc4000ff3e0ff */
[----:B------:R-:W-:Y:S01]  /*0c70*/  SHF.R.U32.HI R192, RZ, 0x1c, R188 ;  /* 0x0000001cffc07819 */ /* 0x000fe200000116bc */
[----:B------:R-:W4:Y:S01]  /*0c80*/  LDG.E.128 R124, desc[UR4][R124.64] ;  /* 0x000000047c7c7981 */ /* 0x000f22000c1e1d00 */
[----:B------:R-:W-:Y:S02]  /*0c90*/  SHF.L.U32 R190, R191, 0x4, RZ ;  /* 0x00000004bfbe7819 */ /* 0x000fe400000006ff */
[----:B------:R-:W-:Y:S02]  /*0ca0*/  IADD3 R132, P2, R193, UR12, RZ ;  /* 0x0000000cc1847c10 */ /* 0x000fe4000ff5e0ff */
[C---:B------:R-:W-:Y:S02]  /*0cb0*/  IADD3 R21, R186.reuse, 0xa0, RZ ;  /* 0x000000a0ba157810 */ /* 0x040fe40007ffe0ff */
[----:B------:R-:W-:Y:S02]  /*0cc0*/  SHF.L.U32 R16, R23, 0x4, RZ ;  /* 0x0000000417107819 */ /* 0x000fe400000006ff */
[----:B------:R-:W-:-:S02]  /*0cd0*/  IADD3 R19, R186, 0xc0, RZ ;  /* 0x000000c0ba137810 */ /* 0x000fc40007ffe0ff */
[----:B------:R-:W-:Y:S02]  /*0ce0*/  IADD3.X R129, R195, UR13, RZ, P1, !PT ;  /* 0x0000000dc3817c10 */ /* 0x000fe40008ffe4ff */
[----:B------:R-:W-:Y:S02]  /*0cf0*/  SHF.R.U32.HI R189, RZ, 0x1c, R191 ;  /* 0x0000001cffbd7819 */ /* 0x000fe400000116bf */
[----:B------:R-:W-:Y:S02]  /*0d00*/  IADD3 R136, P1, R190, UR12, RZ ;  /* 0x0000000cbe887c10 */ /* 0x000fe4000ff3e0ff */
[----:B------:R-:W-:Y:S02]  /*0d10*/  IADD3.X R133, R192, UR13, RZ, P2, !PT ;  /* 0x0000000dc0857c10 */ /* 0x000fe400097fe4ff */
[C---:B------:R-:W-:Y:S02]  /*0d20*/  IADD3 R2, R186.reuse, 0xe0, RZ ;  /* 0x000000e0ba027810 */ /* 0x040fe40007ffe0ff */
[----:B------:R-:W-:Y:S01]  /*0d30*/  SHF.R.S32.HI R0, RZ, 0x1f, R12 ;  /* 0x0000001fff007819 */ /* 0x000fe2000001140c */
[----:B-1----:R-:W-:Y:S01]  /*0d40*/  IMAD.WIDE.U32 R156, R186, 0x10, R208 ;  /* 0x00000010ba9c7825 */ /* 0x002fe200078e00d0 */
[----:B------:R-:W-:Y:S01]  /*0d50*/  SHF.R.U32.HI R22, RZ, 0x1c, R23 ;  /* 0x0000001cff167819 */ /* 0x000fe20000011617 */
[----:B------:R-:W4:Y:S01]  /*0d60*/  LDG.E.128 R132, desc[UR4][R132.64] ;  /* 0x0000000484847981 */ /* 0x000f22000c1e1d00 */
[----:B------:R-:W-:-:S02]  /*0d70*/  SHF.L.U32 R15, R21, 0x4, RZ ;  /* 0x00000004150f7819 */ /* 0x000fc400000006ff */
[----:B------:R-:W-:Y:S01]  /*0d80*/  IADD3 R140, P2, R16, UR12, RZ ;  /* 0x0000000c108c7c10 */ /* 0x000fe2000ff5e0ff */
[----:B------:R-:W-:Y:S01]  /*0d90*/  IMAD.WIDE.U32 R160, R187, 0x10, R208 ;  /* 0x00000010bba07825 */ /* 0x000fe200078e00d0 */
[----:B------:R-:W-:Y:S01]  /*0da0*/  SHF.L.U32 R14, R19, 0x4, RZ ;  /* 0x00000004130e7819 */ /* 0x000fe200000006ff */
[----:B------:R-:W4:Y:S01]  /*0db0*/  LDG.E.128 R128, desc[UR4][R128.64] ;  /* 0x0000000480807981 */ /* 0x000f22000c1e1d00 */
[----:B------:R-:W-:Y:S02]  /*0dc0*/  IADD3.X R137, R189, UR13, RZ, P1, !PT ;  /* 0x0000000dbd897c10 */ /* 0x000fe40008ffe4ff */
[----:B------:R-:W-:Y:S01]  /*0dd0*/  SHF.R.U32.HI R20, RZ, 0x1c, R21 ;  /* 0x0000001cff147819 */ /* 0x000fe20000011615 */
[----:B------:R-:W-:Y:S01]  /*0de0*/  IMAD.WIDE.U32 R164, R188, 0x10, R208 ;  /* 0x00000010bca47825 */ /* 0x000fe200078e00d0 */
[----:B------:R-:W-:Y:S01]  /*0df0*/  IADD3 R144, P1, R15, UR12, RZ ;  /* 0x0000000c0f907c10 */ /* 0x000fe2000ff3e0ff */
[----:B------:R-:W4:Y:S01]  /*0e00*/  LDG.E.128 R160, desc[UR4][R160.64] ;  /* 0x00000004a0a07981 */ /* 0x000f22000c1e1d00 */
[----:B------:R-:W-:-:S02]  /*0e10*/  IADD3.X R141, R22, UR13, RZ, P2, !PT ;  /* 0x0000000d168d7c10 */ /* 0x000fc400097fe4ff */
[----:B------:R-:W-:Y:S01]  /*0e20*/  SHF.R.U32.HI R18, RZ, 0x1c, R19 ;  /* 0x0000001cff127819 */ /* 0x000fe20000011613 */
[----:B------:R-:W-:Y:S01]  /*0e30*/  IMAD.WIDE.U32 R170, R191, 0x10, R208 ;  /* 0x00000010bfaa7825 */ /* 0x000fe200078e00d0 */
[----:B------:R-:W-:Y:S01]  /*0e40*/  SHF.L.U32 R11, R2, 0x4, RZ ;  /* 0x00000004020b7819 */ /* 0x000fe200000006ff */
[----:B------:R-:W4:Y:S01]  /*0e50*/  LDG.E.128 R164, desc[UR4][R164.64] ;  /* 0x00000004a4a47981 */ /* 0x000f22000c1e1d00 */
[----:B------:R-:W-:Y:S02]  /*0e60*/  IADD3 R148, P2, R14, UR12, RZ ;  /* 0x0000000c0e947c10 */ /* 0x000fe4000ff5e0ff */
[----:B------:R-:W-:Y:S01]  /*0e70*/  IADD3.X R145, R20, UR13, RZ, P1, !PT ;  /* 0x0000000d14917c10 */ /* 0x000fe20008ffe4ff */
[----:B------:R-:W4:Y:S01]  /*0e80*/  LDG.E.128 R140, desc[UR4][R140.64] ;  /* 0x000000048c8c7981 */ /* 0x000f22000c1e1d00 */
[----:B------:R-:W-:Y:S02]  /*0e90*/  SHF.R.U32.HI R13, RZ, 0x1c, R2 ;  /* 0x0000001cff0d7819 */ /* 0x000fe40000011602 */
[----:B------:R-:W-:Y:S01]  /*0ea0*/  IADD3 R152, P1, R11, UR12, RZ ;  /* 0x0000000c0b987c10 */ /* 0x000fe2000ff3e0ff */
[----:B--2---:R-:W-:Y:S01]  /*0eb0*/  IMAD.WIDE R158, R12, 0x4, R158 ;  /* 0x000000040c9e7825 */ /* 0x004fe200078e029e */
[----:B------:R-:W-:Y:S01]  /*0ec0*/  IADD3.X R149, R18, UR13, RZ, P2, !PT ;  /* 0x0000000d12957c10 */ /* 0x000fe200097fe4ff */
[----:B------:R-:W2:Y:S01]  /*0ed0*/  LDG.E.128 R144, desc[UR4][R144.64] ;  /* 0x0000000490907981 */ /* 0x000ea2000c1e1d00 */
[----:B------:R-:W-:-:S03]  /*0ee0*/  IADD3.X R153, R13, UR13, RZ, P1, !PT ;  /* 0x0000000d0d997c10 */ /* 0x000fc60008ffe4ff */
[----:B------:R-:W2:Y:S04]  /*0ef0*/  LDG.E R17, desc[UR4][R158.64] ;  /* 0x000000049e117981 */ /* 0x000ea8000c1e1900 */
[----:B------:R-:W2:Y:S04]  /*0f00*/  LDG.E.128 R148, desc[UR4][R148.64] ;  /* 0x0000000494947981 */ /* 0x000ea8000c1e1d00 */
[----:B------:R-:W2:Y:S01]  /*0f10*/  LDG.E.128 R152, desc[UR4][R152.64] ;  /* 0x0000000498987981 */ /* 0x000ea2000c1e1d00 */
[----:B------:R-:W-:Y:S02]  /*0f20*/  ISETP.NE.U32.AND P1, PT, R200, RZ, PT ;  /* 0x000000ffc800720c */ /* 0x000fe40003f25070 */
[----:B---3--:R-:W-:Y:S01]  /*0f30*/  @P0 LEA R168, P2, R12, R168, 0x2 ;  /* 0x000000a80ca80211 */ /* 0x008fe200078410ff */
[----:B------:R-:W3:Y:S01]  /*0f40*/  LDG.E.128 R156, desc[UR4][R156.64] ;  /* 0x000000049c9c7981 */ /* 0x000ee2000c1e1d00 */
[----:B------:R-:W-:-:S02]  /*0f50*/  ISETP.NE.AND.EX P1, PT, R201, RZ, PT, P1 ;  /* 0x000000ffc900720c */ /* 0x000fc40003f25310 */
[----:B------:R-:W-:Y:S01]  /*0f60*/  @P0 LEA.HI.X R169, R12, R169, R0, 0x2, P2 ;  /* 0x000000a90ca90211 */ /* 0x000fe200010f1400 */
[----:B------:R-:W3:Y:S10]  /*0f70*/  LDG.E.128 R136, desc[UR4][R136.64] ;  /* 0x0000000488887981 */ /* 0x000ef4000c1e1d00 */
[----:B------:R-:W-:-:S04]  /*0f80*/  @P1 LEA R174, P2, R186, R200, 0x4 ;  /* 0x000000c8baae1211 */ /* 0x000fc800078420ff */
[----:B------:R-:W-:Y:S02]  /*0f90*/  @P1 LEA.HI.X R175, R186, R201, RZ, 0x4, P2 ;  /* 0x000000c9baaf1211 */ /* 0x000fe400010f24ff */
[----:B------:R-:W-:-:S03]  /*0fa0*/  @P1 LEA R172, P2, R187, R200, 0x4 ;  /* 0x000000c8bbac1211 */ /* 0x000fc600078420ff */
[----:B-----5:R1:W5:Y:S01]  /*0fb0*/  @P1 LDG.E.128 R88, desc[UR4][R174.64] ;  /* 0x00000004ae581981 */ /* 0x020362000c1e1d00 */
[----:B------:R-:W-:-:S05]  /*0fc0*/  @P1 LEA.HI.X R173, R187, R201, RZ, 0x4, P2 ;  /* 0x000000c9bbad1211 */ /* 0x000fca00010f24ff */
[----:B------:R-:W5:Y:S01]  /*0fd0*/  @P1 LDG.E.128 R92, desc[UR4][R172.64] ;  /* 0x00000004ac5c1981 */ /* 0x000f62000c1e1d00 */
[----:B-1----:R-:W-:-:S04]  /*0fe0*/  @P1 LEA R174, P2, R188, R200, 0x4 ;  /* 0x000000c8bcae1211 */ /* 0x002fc800078420ff */
[----:B------:R-:W-:Y:S02]  /*0ff0*/  @P1 LEA.HI.X R175, R188, R201, RZ, 0x4, P2 ;  /* 0x000000c9bcaf1211 */ /* 0x000fe400010f24ff */
[----:B------:R-:W-:-:S03]  /*1000*/  @P1 LEA R176, P2, R191, R200, 0x4 ;  /* 0x000000c8bfb01211 */ /* 0x000fc600078420ff */
[----:B------:R-:W5:Y:S01]  /*1010*/  @P1 LDG.E.128 R96, desc[UR4][R174.64] ;  /* 0x00000004ae601981 */ /* 0x000f62000c1e1d00 */
[----:B------:R-:W-:-:S05]  /*1020*/  @P1 LEA.HI.X R177, R191, R201, RZ, 0x4, P2 ;  /* 0x000000c9bfb11211 */ /* 0x000fca00010f24ff */
[----:B------:R1:W5:Y:S02]  /*1030*/  @P1 LDG.E.128 R100, desc[UR4][R176.64] ;  /* 0x00000004b0641981 */ /* 0x000364000c1e1d00 */
        /* <DEDUP_REMOVED lines=12> */
[----:B-1----:R-:W-:-:S04]  /*1100*/  LEA R184, P1, R186, UR14, 0x2 ;  /* 0x0000000ebab87c11 */ /* 0x002fc8000f8210ff */
[----:B------:R-:W-:Y:S01]  /*1110*/  LEA.HI.X R185, R186, UR15, RZ, 0x2, P1 ;  /* 0x0000000fbab97c11 */ /* 0x000fe200088f14ff */
[----:B------:R-:W-:Y:S01]  /*1120*/  IMAD.WIDE.U32 R172, R23, 0x10, R208 ;  /* 0x0000001017ac7825 */ /* 0x000fe200078e00d0 */
[----:B------:R-:W-:-:S03]  /*1130*/  LEA R186, P1, R187, UR14, 0x2 ;  /* 0x0000000ebbba7c11 */ /* 0x000fc6000f8210ff */
[----:B------:R1:W5:Y:S01]  /*1140*/  LDG.E R197, desc[UR4][R184.64] ;  /* 0x00000004b8c57981 */ /* 0x000362000c1e1900 */
[----:B------:R-:W-:-:S04]  /*1150*/  IMAD.WIDE.U32 R176, R21, 0x10, R208 ;  /* 0x0000001015b07825 */ /* 0x000fc800078e00d0 */
[--C-:B------:R-:W-:Y:S01]  /*1160*/  IMAD.WIDE.U32 R180, R19, 0x10, R208.reuse ;  /* 0x0000001013b47825 */ /* 0x100fe200078e00d0 */
[----:B------:R-:W-:Y:S01]  /*1170*/  LEA.HI.X R187, R187, UR15, RZ, 0x2, P1 ;  /* 0x0000000fbbbb7c11 */ /* 0x000fe200088f14ff */
[----:B------:R-:W3:Y:S02]  /*1180*/  LDG.E.128 R172, desc[UR4][R172.64] ;  /* 0x00000004acac7981 */ /* 0x000ee4000c1e1d00 */
[----:B-1----:R-:W-:Y:S01]  /*1190*/  IMAD.WIDE.U32 R184, R2, 0x10, R208 ;  /* 0x0000001002b87825 */ /* 0x002fe200078e00d0 */
[C---:B------:R-:W-:Y:S01]  /*11a0*/  LEA R208, P2, R191.reuse, UR14, 0x2 ;  /* 0x0000000ebfd07c11 */ /* 0x040fe2000f8410ff */
[----:B------:R-:W3:Y:S01]  /*11b0*/  LDG.E.128 R176, desc[UR4][R176.64] ;  /* 0x00000004b0b07981 */ /* 0x000ee2000c1e1d00 */
[C---:B------:R-:W-:Y:S02]  /*11c0*/  LEA R210, P1, R188.reuse, UR14, 0x2 ;  /* 0x0000000ebcd27c11 */ /* 0x040fe4000f8210ff */
[----:B------:R-:W-:Y:S01]  /*11d0*/  LEA.HI.X R209, R191, UR15, RZ, 0x2, P2 ;  /* 0x0000000fbfd17c11 */ /* 0x000fe200090f14ff */
[----:B------:R-:W3:Y:S01]  /*11e0*/  LDG.E.128 R180, desc[UR4][R180.64] ;  /* 0x00000004b4b47981 */ /* 0x000ee2000c1e1d00 */
[----:B------:R-:W-:-:S03]  /*11f0*/  LEA.HI.X R211, R188, UR15, RZ, 0x2, P1 ;  /* 0x0000000fbcd37c11 */ /* 0x000fc600088f14ff */
[----:B------:R1:W5:Y:S04]  /*1200*/  LDG.E R188, desc[UR4][R208.64] ;  /* 0x00000004d0bc7981 */ /* 0x000368000c1e1900 */
[----:B------:R0:W5:Y:S01]  /*1210*/  LDG.E R191, desc[UR4][R210.64] ;  /* 0x00000004d2bf7981 */ /* 0x000162000c1e1900 */
[----:B------:R-:W-:-:S03]  /*1220*/  MOV R0, 0x3f800000 ;  /* 0x3f80000000007802 */ /* 0x000fc60000000f00 */
[----:B------:R-:W5:Y:S01]  /*1230*/  LDG.E R194, desc[UR4][R186.64] ;  /* 0x00000004bac27981 */ /* 0x000f62000c1e1900 */
[----:B-1----:R-:W-:-:S03]  /*1240*/  LEA R208, P2, R21, UR14, 0x2 ;  /* 0x0000000e15d07c11 */ /* 0x002fc6000f8410ff */
[----:B------:R-:W5:Y:S01]  /*1250*/  @P0 LDG.E R0, desc[UR4][R168.64] ;  /* 0x00000004a8000981 */ /* 0x000f62000c1e1900 */
[----:B0-----:R-:W-:Y:S02]  /*1260*/  LEA R210, P1, R23, UR14, 0x2 ;  /* 0x0000000e17d27c11 */ /* 0x001fe4000f8210ff */
[----:B------:R-:W-:Y:S02]  /*1270*/  LEA.HI.X R209, R21, UR15, RZ, 0x2, P2 ;  /* 0x0000000f15d17c11 */ /* 0x000fe400090f14ff */
[----:B------:R-:W-:Y:S01]  /*1280*/  LEA.HI.X R211, R23, UR15, RZ, 0x2, P1 ;  /* 0x0000000f17d37c11 */ /* 0x000fe200088f14ff */
[----:B------:R-:W3:Y:S04]  /*1290*/  LDG.E.128 R184, desc[UR4][R184.64] ;  /* 0x00000004b8b87981 */ /* 0x000ee8000c1e1d00 */
[----:B------:R0:W5:Y:S04]  /*12a0*/  LDG.E R21, desc[UR4][R208.64] ;  /* 0x00000004d0157981 */ /* 0x000168000c1e1900 */
[----:B------:R1:W5:Y:S04]  /*12b0*/  LDG.E R23, desc[UR4][R210.64] ;  /* 0x00000004d2177981 */ /* 0x000368000c1e1900 */
[----:B------:R-:W3:Y:S01]  /*12c0*/  LDG.E.128 R168, desc[UR4][R170.64] ;  /* 0x00000004aaa87981 */ /* 0x000ee2000c1e1d00 */
[----:B0-----:R-:W-:-:S02]  /*12d0*/  LEA R208, P2, R2, UR14, 0x2 ;  /* 0x0000000e02d07c11 */ /* 0x001fc4000f8410ff */
[C---:B-1----:R-:W-:Y:S02]  /*12e0*/  LEA R210, P1, R19.reuse, UR14, 0x2 ;  /* 0x0000000e13d27c11 */ /* 0x042fe4000f8210ff */
[----:B------:R-:W-:Y:S02]  /*12f0*/  LEA.HI.X R209, R2, UR15, RZ, 0x2, P2 ;  /* 0x0000000f02d17c11 */ /* 0x000fe400090f14ff */
[----:B------:R-:W-:Y:S02]  /*1300*/  ISETP.NE.AND P2, PT, R214, RZ, PT ;  /* 0x000000ffd600720c */ /* 0x000fe40003f45270 */
[----:B------:R-:W-:Y:S01]  /*1310*/  LEA.HI.X R211, R19, UR15, RZ, 0x2, P1 ;  /* 0x0000000f13d37c11 */ /* 0x000fe200088f14ff */
[----:B------:R-:W5:Y:S04]  /*1320*/  LDG.E R2, desc[UR4][R208.64] ;  /* 0x00000004d0027981 */ /* 0x000f68000c1e1900 */
[----:B------:R0:W5:Y:S01]  /*1330*/  LDG.E R19, desc[UR4][R210.64] ;  /* 0x00000004d2137981 */ /* 0x000162000c1e1900 */
[----:B----4-:R-:W-:-:S05]  /*1340*/  FSEL R214, R212, RZ, !P2 ;  /* 0x000000ffd4d67208 */ /* 0x010fca0005000000 */
        /* <DEDUP_REMOVED lines=9> */
[C---:B--2---:R-:W-:Y:S01]  /*13e0*/  FADD.FTZ R132, -R214.reuse, R144 ;  /* 0x00000090d6847221 */ /* 0x044fe20000010100 */
[C---:B------:R-:W-:Y:S01]  /*13f0*/  FADD.FTZ R140, -R214.reuse, R148 ;  /* 0x00000094d68c7221 */ /* 0x040fe20000010100 */
[C---:B------:R-:W-:Y:S01]  /*1400*/  FADD.FTZ R141, -R214.reuse, R149 ;  /* 0x00000095d68d7221 */ /* 0x040fe20000010100 */
[----:B------:R-:W2:Y:S01]  /*1410*/  LDL.LU R148, [R1+0x14] ;  /* 0x0000140001947983 */ /* 0x000ea20000300800 */
[C---:B------:R-:W-:Y:S01]  /*1420*/  FADD.FTZ R142, -R214.reuse, R150 ;  /* 0x00000096d68e7221 */ /* 0x040fe20000010100 */
[----:B------:R-:W-:-:S02]  /*1430*/  FADD.FTZ R143, -R214, R151 ;  /* 0x00000097d68f7221 */ /* 0x000fc40000010100 */
[----:B------:R-:W4:Y:S01]  /*1440*/  LDL.LU R149, [R1+0x8] ;  /* 0x0000080001957983 */ /* 0x000f220000300800 */
[----:B------:R-:W-:-:S03]  /*1450*/  FADD.FTZ R144, -R214, R152 ;  /* 0x00000098d6907221 */ /* 0x000fc60000010100 */
[----:B------:R-:W3:Y:S04]  /*1460*/  LDL.LU R150, [R1+0xc] ;  /* 0x00000c0001967983 */ /* 0x000ee80000300800 */
[----:B------:R-:W3:Y:S04]  /*1470*/  LDL.LU R151, [R1] ;  /* 0x0000000001977983 */ /* 0x000ee80000300800 */
[----:B------:R-:W3:Y:S01]  /*1480*/  LDL.LU R152, [R1+0x4] ;  /* 0x0000040001987983 */ /* 0x000ee20000300800 */
[C---:B------:R-:W-:Y:S01]  /*1490*/  FADD.FTZ R235, -R214.reuse, R133 ;  /* 0x00000085d6eb7221 */ /* 0x040fe20000010100 */
[C---:B------:R-:W-:Y:S01]  /*14a0*/  FADD.FTZ R234, -R214.reuse, R134 ;  /* 0x00000086d6ea7221 */ /* 0x040fe20000010100 */
[C---:B------:R-:W-:Y:S01]  /*14b0*/  FADD.FTZ R133, -R214.reuse, R145 ;  /* 0x00000091d6857221 */ /* 0x040fe20000010100 */
[C---:B------:R-:W-:Y:S01]  /*14c0*/  FADD.FTZ R134, -R214.reuse, R146 ;  /* 0x00000092d6867221 */ /* 0x040fe20000010100 */
[C---:B------:R-:W-:Y:S01]  /*14d0*/  FADD.FTZ R145, -R214.reuse, R153 ;  /* 0x00000099d6917221 */ /* 0x040fe20000010100 */
[----:B------:R-:W-:Y:S01]  /*14e0*/  FADD.FTZ R146, -R214, R154 ;  /* 0x0000009ad6927221 */ /* 0x000fe20000010100 */
[----:B------:R-:W3:Y:S04]  /*14f0*/  LDL.LU R153, [R1+0x1c] ;  /* 0x00001c0001997983 */ /* 0x000ee80000300800 */
[----:B------:R-:W3:Y:S01]  /*1500*/  LDL.LU R154, [R1+0x10] ;  /* 0x00001000019a7983 */ /* 0x000ee20000300800 */
[----:B--2---:R-:W-:Y:S01]  /*1510*/  FADD.FTZ R148, R166, R148 ;  /* 0x00000094a6947221 */ /* 0x004fe20000010000 */
[----:B----4-:R-:W-:Y:S01]  /*1520*/  FADD.FTZ R149, R165, R149 ;  /* 0x00000095a5957221 */ /* 0x010fe20000010000 */
[----:B---3--:R-:W-:Y:S01]  /*1530*/  FADD.FTZ R150, R164, R150 ;  /* 0x00000096a4967221 */ /* 0x008fe20000010000 */
[----:B------:R-:W-:Y:S01]  /*1540*/  FADD.FTZ R151, R163, R151 ;  /* 0x00000097a3977221 */ /* 0x000fe20000010000 */
[----:B------:R-:W-:-:S05]  /*1550*/  FADD.FTZ R152, R162, R152 ;  /* 0x00000098a2987221 */ /* 0x000fca0000010000 */
[----:B------:R0:W-:Y:S04]  /*1560*/  STL [R1+0x4], R152 ;  /* 0x0000049801007387 */ /* 0x0001e80000100800 */
[----:B0-----:R-:W2:Y:S04]  /*1570*/  LDL.LU R152, [R1+0x18] ;  /* 0x0000180001987983 */ /* 0x001ea80000300800 */
[----:B------:R0:W-:Y:S04]  /*1580*/  STL [R1], R151 ;  /* 0x0000009701007387 */ /* 0x0001e80000100800 */
[----:B0-----:R-:W3:Y:S04]  /*1590*/  LDL.LU R151, [R1+0x24] ;  /* 0x0000240001977983 */ /* 0x001ee80000300800 */
[----:B------:R0:W-:Y:S04]  /*15a0*/  STL [R1+0xc], R150 ;  /* 0x00000c9601007387 */ /* 0x0001e80000100800 */
[----:B0-----:R-:W4:Y:S04]  /*15b0*/  LDL.LU R150, [R1+0x20] ;  /* 0x0000200001967983 */ /* 0x001f280000300800 */
[----:B------:R0:W-:Y:S04]  /*15c0*/  STL [R1+0x8], R149 ;  /* 0x0000089501007387 */ /* 0x0001e80000100800 */
[----:B0-----:R-:W4:Y:S04]  /*15d0*/  LDL.LU R149, [R1+0x2c] ;  /* 0x00002c0001957983 */ /* 0x001f280000300800 */
[----:B------:R0:W-:Y:S04]  /*15e0*/  STL [R1+0x14], R148 ;  /* 0x0000149401007387 */ /* 0x0001e80000100800 */
[----:B0-----:R-:W4:Y:S01]  /*15f0*/  LDL.LU R148, [R1+0x28] ;  /* 0x0000280001947983 */ /* 0x001f220000300800 */
[----:B------:R-:W-:Y:S01]  /*1600*/  FADD.FTZ R154, R167, R154 ;  /* 0x0000009aa79a7221 */ /* 0x000fe20000010000 */
[----:B------:R-:W-:-:S04]  /*1610*/  FADD.FTZ R153, R168, R153 ;  /* 0x00000099a8997221 */ /* 0x000fc80000010000 */
[----:B------:R-:W-:Y:S04]  /*1620*/  STL [R1+0x10], R154 ;  /* 0x0000109a01007387 */ /* 0x000fe80000100800 */
[----:B------:R0:W-:Y:S04]  /*1630*/  STL [R1+0x1c], R153 ;  /* 0x00001c9901007387 */ /* 0x0001e80000100800 */
[----:B0-----:R-:W4:Y:S01]  /*1640*/  LDL.LU R153, [R1+0x34] ;  /* 0x0000340001997983 */ /* 0x001f220000300800 */
[C---:B------:R-:W-:Y:S01]  /*1650*/  FADD.FTZ R233, -R214.reuse, R135 ;  /* 0x00000087d6e97221 */ /* 0x040fe20000010100 */
[C---:B------:R-:W-:Y:S01]  /*1660*/  FADD.FTZ R135, -R214.reuse, R147 ;  /* 0x00000093d6877221 */ /* 0x040fe20000010100 */
[----:B------:R-:W-:Y:S01]  /*1670*/  FADD.FTZ R147, -R214, R155 ;  /* 0x0000009bd6937221 */ /* 0x000fe20000010100 */
[----:B--2---:R-:W-:-:S05]  /*1680*/  FADD.FTZ R152, R169, R152 ;  /* 0x00000098a9987221 */ /* 0x004fca0000010000 */
[----:B------:R-:W-:Y:S04]  /*1690*/  STL [R1+0x18], R152 ;  /* 0x0000189801007387 */ /* 0x000fe80000100800 */
[----:B------:R-:W2:Y:S01]  /*16a0*/  LDL.LU R154, [R1+0x30] ;  /* 0x00003000019a7983 */ /* 0x000ea20000300800 */
[----:B---3--:R-:W-:-:S05]  /*16b0*/  FADD.FTZ R151, R170, R151 ;  /* 0x00000097aa977221 */ /* 0x008fca0000010000 */
[----:B------:R-:W-:Y:S01]  /*16c0*/  STL [R1+0x24], R151 ;  /* 0x0000249701007387 */ /* 0x000fe20000100800 */
[----:B----4-:R-:W-:-:S05]  /*16d0*/  FADD.FTZ R150, R171, R150 ;  /* 0x00000096ab967221 */ /* 0x010fca0000010000 */
[----:B------:R-:W-:Y:S01]  /*16e0*/  STL [R1+0x20], R150 ;  /* 0x0000209601007387 */ /* 0x000fe20000100800 */
[----:B------:R-:W-:-:S05]  /*16f0*/  FADD.FTZ R149, R172, R149 ;  /* 0x00000095ac957221 */ /* 0x000fca0000010000 */
[----:B------:R0:W-:Y:S01]  /*1700*/  STL [R1+0x2c], R149 ;  /* 0x00002c9501007387 */ /* 0x0001e20000100800 */
[----:B------:R-:W-:-:S03]  /*1710*/  FADD.FTZ R148, R173, R148 ;  /* 0x00000094ad947221 */ /* 0x000fc60000010000 */
[----:B0-----:R-:W3:Y:S04]  /*1720*/  LDL.LU R149, [R1+0x3c] ;  /* 0x00003c0001957983 */ /* 0x001ee80000300800 */
[----:B------:R0:W-:Y:S04]  /*1730*/  STL [R1+0x28], R148 ;  /* 0x0000289401007387 */ /* 0x0001e80000100800 */
[----:B0-----:R-:W4:Y:S04]  /*1740*/  LDL.LU R148, [R1+0x38] ;  /* 0x0000380001947983 */ /* 0x001f280000300800 */
[----:B------:R-:W4:Y:S01]  /*1750*/  LDL.LU R155, [R1+0x44] ;  /* 0x00004400019b7983 */ /* 0x000f220000300800 */
[C---:B------:R-:W-:Y:S01]  /*1760*/  FADD.FTZ R208, -R214.reuse, R128 ;  /* 0x00000080d6d07221 */ /* 0x040fe20000010100 */
[----:B------:R-:W-:Y:S01]  /*1770*/  FADD.FTZ R212, -R214, R131 ;  /* 0x00000083d6d47221 */ /* 0x000fe20000010100 */
[C---:B------:R-:W-:Y:S01]  /*1780*/  FMUL.FTZ R128, R17.reuse, R236 ;  /* 0x000000ec11807220 */ /* 0x040fe20000410000 */
[----:B------:R-:W-:Y:S01]  /*1790*/  FMUL.FTZ R131, R84, R156 ;  /* 0x0000009c54837220 */ /* 0x000fe20000410000 */
[C---:B------:R-:W-:Y:S01]  /*17a0*/  FADD.FTZ R209, -R214.reuse, R129 ;  /* 0x00000081d6d17221 */ /* 0x040fe20000010100 */
[----:B------:R-:W-:Y:S01]  /*17b0*/  FADD.FTZ R231, -R214, R137 ;  /* 0x00000089d6e77221 */ /* 0x000fe20000010100 */
[C---:B------:R-:W-:Y:S01]  /*17c0*/  FMUL.FTZ R151, R17.reuse, R126 ;  /* 0x0000007e11977220 */ /* 0x040fe20000410000 */
[----:B------:R-:W-:Y:S01]  /*17d0*/  FMUL.FTZ R129, R17, R237 ;  /* 0x000000ed11817220 */ /* 0x000fe20000410000 */
[----:B------:R-:W-:Y:S01]  /*17e0*/  FMUL.FTZ R137, R85, R157 ;  /* 0x0000009d55897220 */ /* 0x000fe20000410000 */
[----:B------:R-:W-:Y:S01]  /*17f0*/  FFMA.FTZ R126, R128, R131, RZ ;  /* 0x00000083807e7223 */ /* 0x000fe200000100ff */
[C---:B------:R-:W-:Y:S01]  /*1800*/  FADD.FTZ R210, -R214.reuse, R130 ;  /* 0x00000082d6d27221 */ /* 0x040fe20000010100 */
[----:B------:R-:W-:Y:S01]  /*1810*/  FADD.FTZ R230, -R214, R138 ;  /* 0x0000008ad6e67221 */ /* 0x000fe20000010100 */
[----:B------:R-:W-:Y:S01]  /*1820*/  FADD.FTZ R153, R174, R153 ;  /* 0x00000099ae997221 */ /* 0x000fe20000010000 */
[----:B------:R-:W-:Y:S01]  /*1830*/  FMUL.FTZ R130, R17, R213 ;  /* 0x000000d511827220 */ /* 0x000fe20000410000 */
[----:B------:R-:W-:Y:S01]  /*1840*/  FMUL.FTZ R138, R86, R158 ;  /* 0x0000009e568a7220 */ /* 0x000fe20000410000 */
[----:B------:R-:W-:Y:S01]  /*1850*/  FFMA.FTZ R126, R129, R137, R126 ;  /* 0x00000089817e7223 */ /* 0x000fe2000001007e */
[C---:B------:R-:W-:Y:S01]  /*1860*/  FMUL.FTZ R150, R17.reuse, R127 ;  /* 0x0000007f11967220 */ /* 0x040fe20000410000 */
[----:B------:R-:W-:Y:S01]  /*1870*/  FADD.FTZ R127, RZ, R131 ;  /* 0x00000083ff7f7221 */ /* 0x000fe20000010000 */
[C---:B------:R-:W-:Y:S01]  /*1880*/  FADD.FTZ R232, -R214.reuse, R136 ;  /* 0x00000088d6e87221 */ /* 0x040fe20000010100 */
[----:B------:R-:W-:Y:S01]  /*1890*/  FADD.FTZ R229, -R214, R139 ;  /* 0x0000008bd6e57221 */ /* 0x000fe20000010100 */
[----:B------:R-:W-:Y:S01]  /*18a0*/  FMUL.FTZ R136, R17, R211 ;  /* 0x000000d311887220 */ /* 0x000fe20000410000 */
[----:B------:R-:W-:Y:S01]  /*18b0*/  FMUL.FTZ R139, R87, R159 ;  /* 0x0000009f578b7220 */ /* 0x000fe20000410000 */
[----:B------:R-:W-:Y:S01]  /*18c0*/  FFMA.FTZ R126, R130, R138, R126 ;  /* 0x0000008a827e7223 */ /* 0x000fe2000001007e */
[----:B------:R0:W-:Y:S01]  /*18d0*/  STL [R1+0x34], R153 ;  /* 0x0000349901007387 */ /* 0x0001e20000100800 */
[----:B------:R-:W-:Y:S01]  /*18e0*/  FADD.FTZ R127, R127, R137 ;  /* 0x000000897f7f7221 */ /* 0x000fe20000010000 */
[----:B------:R-:W-:Y:S01]  /*18f0*/  FMUL.FTZ R208, R17, R208 ;  /* 0x000000d011d07220 */ /* 0x000fe20000410000 */
[----:B------:R-:W-:Y:S01]  /*1900*/  FMUL.FTZ R211, R80, R160 ;  /* 0x000000a050d37220 */ /* 0x000fe20000410000 */
[----:B------:R-:W-:Y:S01]  /*1910*/  FFMA.FTZ R126, R136, R139, R126 ;  /* 0x0000008b887e7223 */ /* 0x000fe2000001007e */
[----:B------:R-:W-:Y:S01]  /*1920*/  FADD.FTZ R127, R127, R138 ;  /* 0x0000008a7f7f7221 */ /* 0x000fe20000010000 */
[----:B------:R-:W-:Y:S01]  /*1930*/  FMUL.FTZ R209, R17, R209 ;  /* 0x000000d111d17220 */ /* 0x000fe20000410000 */
[----:B------:R-:W-:Y:S01]  /*1940*/  FMUL.FTZ R213, R81, R161 ;  /* 0x000000a151d57220 */ /* 0x000fe20000410000 */
[----:B------:R-:W-:Y:S01]  /*1950*/  FFMA.FTZ R126, R208, R211, R126 ;  /* 0x000000d3d07e7223 */ /* 0x000fe2000001007e */
[----:B------:R-:W-:Y:S01]  /*1960*/  FMUL.FTZ R152, R17, R125 ;  /* 0x0000007d11987220 */ /* 0x000fe20000410000 */
[----:B------:R-:W-:Y:S01]  /*1970*/  FADD.FTZ R125, R127, R139 ;  /* 0x0000008b7f7d7221 */ /* 0x000fe20000010000 */
[----:B0-----:R-:W-:Y:S01]  /*1980*/  FMUL.FTZ R153, R17, R124 ;  /* 0x0000007c11997220 */ /* 0x001fe20000410000 */
[----:B------:R-:W-:Y:S01]  /*1990*/  FFMA.FTZ R124, R209, R213, R126 ;  /* 0x000000d5d17c7223 */ /* 0x000fe2000001007e */
[----:B--2---:R-:W-:-:S05]  /*19a0*/  FADD.FTZ R154, R175, R154 ;  /* 0x0000009aaf9a7221 */ /* 0x004fca0000010000 */
[----:B------:R0:W-:Y:S04]  /*19b0*/  STL [R1+0x30], R154 ;  /* 0x0000309a01007387 */ /* 0x0001e80000100800 */
[----:B0-----:R-:W2:Y:S01]  /*19c0*/  LDL.LU R154, [R1+0x40] ;  /* 0x00004000019a7983 */ /* 0x001ea20000300800 */
[----:B---3--:R-:W-:-:S05]  /*19d0*/  FADD.FTZ R149, R176, R149 ;  /* 0x00000095b0957221 */ /* 0x008fca0000010000 */
[----:B------:R0:W-:Y:S01]  /*19e0*/  STL [R1+0x3c], R149 ;  /* 0x00003c9501007387 */ /* 0x0001e20000100800 */
[----:B----4-:R-:W-:-:S03]  /*19f0*/  FADD.FTZ R148, R177, R148 ;  /* 0x00000094b1947221 */ /* 0x010fc60000010000 */
[----:B0-----:R-:W3:Y:S01]  /*1a00*/  LDL.LU R149, [R1+0x4c] ;  /* 0x00004c0001957983 */ /* 0x001ee20000300800 */
[----:B------:R-:W-:-:S03]  /*1a10*/  FADD.FTZ R155, R178, R155 ;  /* 0x0000009bb29b7221 */ /* 0x000fc60000010000 */
[----:B------:R0:W-:Y:S04]  /*1a20*/  STL [R1+0x38], R148 ;  /* 0x0000389401007387 */ /* 0x0001e80000100800 */
[----:B0-----:R-:W4:Y:S04]  /*1a30*/  LDL.LU R148, [R1+0x48] ;  /* 0x0000480001947983 */ /* 0x001f280000300800 */
[----:B------:R-:W4:Y:S04]  /*1a40*/  LDL.LU R127, [R1+0x54] ;  /* 0x00005400017f7983 */ /* 0x000f280000300800 */
[----:B------:R-:W-:Y:S04]  /*1a50*/  STL [R1+0x44], R155 ;  /* 0x0000449b01007387 */ /* 0x000fe80000100800 */
[----:B------:R-:W4:Y:S01]  /*1a60*/  LDL.LU R126, [R1+0x50] ;  /* 0x00005000017e7983 */ /* 0x000f220000300800 */
[----:B------:R-:W-:Y:S01]  /*1a70*/  FADD.FTZ R125, R125, R211 ;  /* 0x000000d37d7d7221 */ /* 0x000fe20000010000 */
[----:B------:R-:W-:Y:S01]  /*1a80*/  FMUL.FTZ R210, R17, R210 ;  /* 0x000000d211d27220 */ /* 0x000fe20000410000 */
[----:B------:R-:W-:-:S02]  /*1a90*/  FMUL.FTZ R214, R82, R162 ;  /* 0x000000a252d67220 */ /* 0x000fc40000410000 */
[----:B------:R-:W-:Y:S01]  /*1aa0*/  FADD.FTZ R125, R125, R213 ;  /* 0x000000d57d7d7221 */ /* 0x000fe20000010000 */
        /* <DEDUP_REMOVED lines=10> */
[----:B------:R-:W-:Y:S01]  /*1b50*/  FFMA.FTZ R219, R164, R160, R219 ;  /* 0x000000a0a4db7223 */ /* 0x000fe200000100db */
[----:B------:R-:W-:Y:S01]  /*1b60*/  FMUL.FTZ R164, R76, R164 ;  /* 0x000000a44ca47220 */ /* 0x000fe20000410000 */
[----:B------:R-:W-:Y:S01]  /*1b70*/  FADD.FTZ R125, R125, R215 ;  /* 0x000000d77d7d7221 */ /* 0x000fe20000010000 */
[----:B------:R-:W-:Y:S01]  /*1b80*/  FFMA.FTZ R124, R212, R215, R124 ;  /* 0x000000d7d47c7223 */ /* 0x000fe2000001007c */
        /* <DEDUP_REMOVED lines=80> */
[C---:B------:R-:W-:Y:S01]  /*2090*/  FMUL.FTZ R141, R17.reuse, R141 ;  /* 0x0000008d118d7220 */ /* 0x040fe20000410000 */
[----:B------:R-:W-:Y:S01]  /*20a0*/  FFMA.FTZ R244, R180, R140, R244 ;  /* 0x0000008cb4f47223 */ /* 0x000fe200000100f4 */
[----:B------:R-:W-:-:S02]  /*20b0*/  FMUL.FTZ R142, R17, R142 ;  /* 0x0000008e118e7220 */ /* 0x000fc40000410000 */
[----:B------:R-:W-:Y:S01]  /*20c0*/  FFMA.FTZ R243, R181, R141, R243 ;  /* 0x0000008db5f37223 */ /* 0x000fe200000100f3 */
[C---:B------:R-:W-:Y:S01]  /*20d0*/  FMUL.FTZ R143, R17.reuse, R143 ;  /* 0x0000008f118f7220 */ /* 0x040fe20000410000 */
[----:B------:R-:W-:Y:S01]  /*20e0*/  FFMA.FTZ R246, R182, R142, R246 ;  /* 0x0000008eb6f67223 */ /* 0x000fe200000100f6 */
[----:B------:R-:W-:Y:S02]  /*20f0*/  FMUL.FTZ R144, R17, R144 ;  /* 0x0000009011907220 */ /* 0x000fe40000410000 */
[----:B------:R-:W-:Y:S01]  /*2100*/  FFMA.FTZ R245, R183, R143, R245 ;  /* 0x0000008fb7f57223 */ /* 0x000fe200000100f5 */
        /* <DEDUP_REMOVED lines=12> */
[C---:B------:R-:W-:Y:S01]  /*21d0*/  FADD.FTZ R4, R187.reuse, R4 ;  /* 0x00000004bb047221 */ /* 0x040fe20000010000 */
[----:B------:R-:W-:Y:S01]  /*21e0*/  UMOV UR6, 0xffffffff ;  /* 0xffffffff00067882 */ /* 0x000fe20000000000 */
[----:B------:R-:W-:Y:S01]  /*21f0*/  FFMA.FTZ R8, R187, R147, R8 ;  /* 0x00000093bb087223 */ /* 0x000fe20000010008 */
[----:B------:R-:W-:Y:S01]  /*2200*/  FMUL.FTZ R187, R59, R187 ;  /* 0x000000bb3bbb7220 */ /* 0x000fe20000410000 */
[----:B--2---:R-:W-:Y:S01]  /*2210*/  FADD.FTZ R154, R179, R154 ;  /* 0x0000009ab39a7221 */ /* 0x004fe20000010000 */
[----:B------:R-:W-:-:S04]  /*2220*/  FMUL.FTZ R179, R67, R179 ;  /* 0x000000b343b37220 */ /* 0x000fc80000410000 */
[----:B------:R-:W-:Y:S01]  /*2230*/  FADD.FTZ R125, R125, R179 ;  /* 0x000000b37d7d7221 */ /* 0x000fe20000010000 */
[----:B------:R-:W-:Y:S01]  /*2240*/  FFMA.FTZ R124, R135, R179, R124 ;  /* 0x000000b3877c7223 */ /* 0x000fe2000001007c */
[----:B------:R-:W-:Y:S01]  /*2250*/  STL [R1+0x40], R154 ;  /* 0x0000409a01007387 */ /* 0x000fe20000100800 */
[----:B---3--:R-:W-:Y:S01]  /*2260*/  FADD.FTZ R149, R180, R149 ;  /* 0x00000095b4957221 */ /* 0x008fe20000010000 */
[----:B------:R-:W-:-:S04]  /*2270*/  FMUL.FTZ R180, R60, R180 ;  /* 0x000000b43cb47220 */ /* 0x000fc80000410000 */
[----:B------:R-:W-:Y:S01]  /*2280*/  FADD.FTZ R125, R125, R180 ;  /* 0x000000b47d7d7221 */ /* 0x000fe20000010000 */
[----:B------:R-:W-:Y:S01]  /*2290*/  FFMA.FTZ R124, R140, R180, R124 ;  /* 0x000000b48c7c7223 */ /* 0x000fe2000001007c */
[----:B------:R-:W-:Y:S01]  /*22a0*/  STL [R1+0x4c], R149 ;  /* 0x00004c9501007387 */ /* 0x000fe20000100800 */
[----:B----4-:R-:W-:Y:S01]  /*22b0*/  FADD.FTZ R148, R181, R148 ;  /* 0x00000094b5947221 */ /* 0x010fe20000010000 */
[----:B------:R-:W-:Y:S01]  /*22c0*/  FMUL.FTZ R181, R61, R181 ;  /* 0x000000b53db57220 */ /* 0x000fe20000410000 */
[----:B------:R-:W-:Y:S01]  /*22d0*/  FADD.FTZ R127, R182, R127 ;  /* 0x0000007fb67f7221 */ /* 0x000fe20000010000 */
[----:B------:R-:W-:Y:S02]  /*22e0*/  FMUL.FTZ R182, R62, R182 ;  /* 0x000000b63eb67220 */ /* 0x000fe40000410000 */
[----:B------:R-:W-:Y:S01]  /*22f0*/  FADD.FTZ R125, R125, R181 ;  /* 0x000000b57d7d7221 */ /* 0x000fe20000010000 */
[----:B------:R-:W-:Y:S01]  /*2300*/  FFMA.FTZ R124, R141, R181, R124 ;  /* 0x000000b58d7c7223 */ /* 0x000fe2000001007c */
[----:B------:R0:W-:Y:S01]  /*2310*/  STL [R1+0x48], R148 ;  /* 0x0000489401007387 */ /* 0x0001e20000100800 */
[----:B------:R-:W-:-:S03]  /*2320*/  FADD.FTZ R126, R183, R126 ;  /* 0x0000007eb77e7221 */ /* 0x000fc60000010000 */
[----:B------:R1:W-:Y:S01]  /*2330*/  STL [R1+0x54], R127 ;  /* 0x0000547f01007387 */ /* 0x0003e20000100800 */
[----:B------:R-:W-:Y:S01]  /*2340*/  FMUL.FTZ R183, R63, R183 ;  /* 0x000000b73fb77220 */ /* 0x000fe20000410000 */
[----:B------:R-:W-:Y:S01]  /*2350*/  FADD.FTZ R125, R125, R182 ;  /* 0x000000b67d7d7221 */ /* 0x000fe20000010000 */
[----:B------:R-:W-:Y:S01]  /*2360*/  FFMA.FTZ R124, R142, R182, R124 ;  /* 0x000000b68e7c7223 */ /* 0x000fe2000001007c */
[----:B------:R1:W-:Y:S02]  /*2370*/  STL [R1+0x50], R126 ;  /* 0x0000507e01007387 */ /* 0x0003e40000100800 */
        /* <DEDUP_REMOVED lines=8> */
[----:B0-----:R-:W-:Y:S01]  /*2400*/  FADD.FTZ R148, R125, R187 ;  /* 0x000000bb7d947221 */ /* 0x001fe20000010000 */
[----:B------:R-:W-:Y:S01]  /*2410*/  FFMA.FTZ R149, R147, R187, R124 ;  /* 0x000000bb93957223 */ /* 0x000fe2000001007c */
[----:B-1----:R-:W-:Y:S06]  /*2420*/  BRA.DIV UR6, `(.L_x_13759) ;  /* 0x0000003a06ec7947 */ /* 0x002fec000b800000 */
        /* <DEDUP_REMOVED lines=18> */
.L_x_13772:
[----:B------:R-:W-:Y:S01]  /*2550*/  IADD3 R124, P1, R199, UR16, RZ ;  /* 0x00000010c77c7c10 */ /* 0x000fe2000ff3e0ff */
[----:B------:R-:W2:Y:S03]  /*2560*/  LDL.LU R237, [R1+0xb8] ;  /* 0x0000b80001ed7983 */ /* 0x000ea60000300800 */
[----:B------:R-:W-:Y:S01]  /*2570*/  IADD3.X R125, R198, UR17, RZ, P1, !PT ;  /* 0x00000011c67d7c10 */ /* 0x000fe20008ffe4ff */
[----:B------:R-:W-:Y:S01]  /*2580*/  FADD.FTZ R154, R148, R154 ;  /* 0x0000009a949a7221 */ /* 0x000fe20000010000 */
[----:B------:R-:W-:Y:S01]  /*2590*/  ISETP.NE.U32.AND P3, PT, RZ, UR18, PT ;  /* 0x00000012ff007c0c */ /* 0x000fe2000bf65070 */
[----:B------:R-:W3:Y:S04]  /*25a0*/  LDL.LU R236, [R1+0xc4] ;  /* 0x0000c40001ec7983 */ /* 0x000ee80000300800 */
[----:B------:R-:W4:Y:S01]  /*25b0*/  LDG.E.128 R124, desc[UR4][R124.64] ;  /* 0x000000047c7c7981 */ /* 0x000f22000c1e1d00 */
[----:B01----:R-:W-:Y:S01]  /*25c0*/  FADD.FTZ R148, R149, R155 ;  /* 0x0000009b95947221 */ /* 0x003fe20000010000 */
[----:B------:R-:W-:Y:S01]  /*25d0*/  FMUL.FTZ R149, R154, UR11 ;  /* 0x0000000b9a957c20 */ /* 0x000fe20008410000 */
[----:B------:R-:W-:Y:S01]  /*25e0*/  ISETP.NE.U32.AND P1, PT, R200, RZ, PT ;  /* 0x000000ffc800720c */ /* 0x000fe20003f25070 */
[----:B------:R-:W3:Y:S01]  /*25f0*/  LDL.LU R235, [R1+0xc0] ;  /* 0x0000c00001eb7983 */ /* 0x000ee20000300800 */
[----:B------:R-:W-:-:S02]  /*2600*/  FMUL.FTZ R148, R148, UR11 ;  /* 0x0000000b94947c20 */ /* 0x000fc40008410000 */
[----:B------:R-:W-:Y:S01]  /*2610*/  FSEL R149, R149, RZ, !P2 ;  /* 0x000000ff95957208 */ /* 0x000fe20005000000 */
[----:B------:R-:W3:Y:S01]  /*2620*/  LDL.LU R234, [R1+0xcc] ;  /* 0x0000cc0001ea7983 */ /* 0x000ee20000300800 */
        /* <DEDUP_REMOVED lines=21> */
[-CC-:B------:R-:W-:Y:S01]  /*2780*/  FFMA.FTZ R208, R208, R148.reuse, R149.reuse ;  /* 0x00000094d0d07223 */ /* 0x180fe20000010095 */
[----:B------:R-:W-:Y:S01]  /*2790*/  @P2 IADD3 R136, P4, R199, UR18, RZ ;  /* 0x00000012c7882c10 */ /* 0x000fe2000ff9e0ff */
[--C-:B------:R-:W-:Y:S01]  /*27a0*/  FFMA.FTZ R209, R209, R148, R149.reuse ;  /* 0x00000094d1d17223 */ /* 0x100fe20000010095 */
[----:B------:R-:W-:Y:S01]  /*27b0*/  SEL R128, R138, R120, P3 ;  /* 0x000000788a807207 */ /* 0x000fe20001800000 */
[-CC-:B------:R-:W-:Y:S01]  /*27c0*/  FFMA.FTZ R210, R210, R148.reuse, R149.reuse ;  /* 0x00000094d2d27223 */ /* 0x180fe20000010095 */
[----:B------:R-:W-:Y:S01]  /*27d0*/  @P2 IADD3.X R137, R198, UR19, RZ, P4, !PT ;  /* 0x00000013c6892c10 */ /* 0x000fe2000a7fe4ff */
[-CC-:B------:R-:W-:Y:S01]  /*27e0*/  FFMA.FTZ R212, R212, R148.reuse, R149.reuse ;  /* 0x00000094d4d47223 */ /* 0x180fe20000010095 */
[----:B------:R-:W-:Y:S01]  /*27f0*/  SEL R129, R200, R121, P3 ;  /* 0x00000079c8817207 */ /* 0x000fe20001800000 */
[--C-:B------:R-:W-:Y:S01]  /*2800*/  FFMA.FTZ R160, R160, R148, R149.reuse ;  /* 0x00000094a0a07223 */ /* 0x100fe20000010095 */
[----:B------:R-:W-:Y:S01]  /*2810*/  SEL R130, R229, R122, P3 ;  /* 0x0000007ae5827207 */ /* 0x000fe20001800000 */
[-CC-:B------:R-:W-:Y:S01]  /*2820*/  FFMA.FTZ R161, R161, R148.reuse, R149.reuse ;  /* 0x00000094a1a17223 */ /* 0x180fe20000010095 */
[----:B------:R-:W-:Y:S01]  /*2830*/  SEL R131, R230, R123, P3 ;  /* 0x0000007be6837207 */ /* 0x000fe20001800000 */
        /* <DEDUP_REMOVED lines=15> */
[----:B------:R-:W3:Y:S01]  /*2930*/  LDL.LU R233, [R1+0xc8] ;  /* 0x0000c80001e97983 */ /* 0x000ee20000300800 */
[----:B0-----:R-:W-:Y:S01]  /*2940*/  FMUL.FTZ R128, R138, R0 ;  /* 0x000000008a807220 */ /* 0x001fe20000410000 */
[----:B------:R-:W-:-:S02]  /*2950*/  IADD3 R136, P6, R199, UR22, RZ ;  /* 0x00000016c7887c10 */ /* 0x000fc4000ffde0ff */
[----:B------:R-:W-:Y:S01]  /*2960*/  LOP3.LUT P4, RZ, R197, 0xff00, RZ, 0xc0, !PT ;  /* 0x0000ff00c5ff7812 */ /* 0x000fe2000788c0ff */
[----:B------:R-:W-:Y:S01]  /*2970*/  FMUL.FTZ R128, R128, UR20 ;  /* 0x0000001480807c20 */ /* 0x000fe20008410000 */
[----:B------:R-:W-:Y:S01]  /*2980*/  IADD3.X R137, R198, UR23, RZ, P6, !PT ;  /* 0x00000017c6897c10 */ /* 0x000fe2000b7fe4ff */
[----:B------:R-:W-:Y:S01]  /*2990*/  FADD.FTZ R208, R211, -R208 ;  /* 0x800000d0d3d07221 */ /* 0x000fe20000010000 */
[----:B------:R-:W-:Y:S01]  /*29a0*/  IADD3 R138, P6, R196, UR16, RZ ;  /* 0x00000010c48a7c10 */ /* 0x000fe2000ffde0ff */
[----:B------:R-:W-:Y:S01]  /*29b0*/  FMUL.FTZ R198, R230, R0 ;  /* 0x00000000e6c67220 */ /* 0x000fe20000410000 */
[----:B------:R-:W-:Y:S01]  /*29c0*/  FADD.FTZ R209, R213, -R209 ;  /* 0x800000d1d5d17221 */ /* 0x000fe20000010000 */
[----:B------:R-:W-:Y:S01]  /*29d0*/  FADD.FTZ R214, R214, -R210 ;  /* 0x800000d2d6d67221 */ /* 0x000fe20000010000 */
[----:B------:R-:W-:Y:S01]  /*29e0*/  IADD3.X R139, R195, UR17, RZ, P6, !PT ;  /* 0x00000011c38b7c10 */ /* 0x000fe2000b7fe4ff */
[----:B------:R-:W-:Y:S01]  /*29f0*/  FADD.FTZ R212, R215, -R212 ;  /* 0x800000d4d7d47221 */ /* 0x000fe20000010000 */
[----:B------:R-:W-:Y:S01]  /*2a00*/  LOP3.LUT P6, RZ, R197, 0xff0000, RZ, 0xc0, !PT ;  /* 0x00ff0000c5ff7812 */ /* 0x000fe200078cc0ff */
[----:B------:R-:W-:Y:S01]  /*2a10*/  FMUL.FTZ R198, R198, UR20 ;  /* 0x00000014c6c67c20 */ /* 0x000fe20008410000 */
        /* <DEDUP_REMOVED lines=18> */
[----:B----4-:R-:W-:Y:S01]  /*2b40*/  FMUL.FTZ R124, R128, R124 ;  /* 0x0000007c807c7220 */ /* 0x010fe20000410000 */
[----:B------:R-:W-:Y:S01]  /*2b50*/  FMUL.FTZ R128, R52, R128 ;  /* 0x0000008034807220 */ /* 0x000fe20000410000 */
[C---:B------:R-:W-:Y:S01]  /*2b60*/  FMUL.FTZ R199, R17.reuse, R208 ;  /* 0x000000d011c77220 */ /* 0x040fe20000410000 */
[----:B------:R-:W-:Y:S01]  /*2b70*/  FMUL.FTZ R210, R17, R212 ;  /* 0x000000d411d27220 */ /* 0x000fe20000410000 */
[----:B------:R-:W-:Y:S01]  /*2b80*/  FMUL.FTZ R198, R127, R198 ;  /* 0x000000c67fc67220 */ /* 0x000fe20000410000 */
[----:B------:R-:W-:Y:S01]  /*2b90*/  FSEL R201, R124, RZ, P5 ;  /* 0x000000ff7cc97208 */ /* 0x000fe20002800000 */
[----:B------:R-:W-:Y:S01]  /*2ba0*/  FFMA.FTZ R165, R162, R148, R149 ;  /* 0x00000094a2a57223 */ /* 0x000fe20000010095 */
[----:B------:R-:W-:Y:S01]  /*2bb0*/  SEL R128, R128, RZ, P5 ;  /* 0x000000ff80807207 */ /* 0x000fe20002800000 */
[C---:B------:R-:W-:Y:S01]  /*2bc0*/  FMUL.FTZ R160, R17.reuse, R160 ;  /* 0x000000a011a07220 */ /* 0x040fe20000410000 */
[----:B------:R-:W-:Y:S01]  /*2bd0*/  @P2 IADD3 R154, P5, R196, UR18, RZ ;  /* 0x00000012c49a2c10 */ /* 0x000fe2000ffbe0ff */
[-C--:B------:R-:W-:Y:S01]  /*2be0*/  FMUL.FTZ R124, R200, R0.reuse ;  /* 0x00000000c87c7220 */ /* 0x080fe20000410000 */
[C---:B------:R-:W-:Y:S01]  /*2bf0*/  FMUL.FTZ R164, R17.reuse, R161 ;  /* 0x000000a111a47220 */ /* 0x040fe20000410000 */
[----:B------:R-:W-:Y:S01]  /*2c00*/  FMUL.FTZ R177, R17, R177 ;  /* 0x000000b111b17220 */ /* 0x000fe20000410000 */
[----:B------:R-:W-:Y:S01]  /*2c10*/  @P2 IADD3.X R155, R195, UR19, RZ, P5, !PT ;  /* 0x00000013c39b2c10 */ /* 0x000fe2000affe4ff */
[----:B------:R-:W4:Y:S01]  /*2c20*/  LDL.LU R231, [R1+0xd0] ;  /* 0x0000d00001e77983 */ /* 0x000f220000300800 */
[----:B------:R-:W-:Y:S01]  /*2c30*/  LOP3.LUT P5, RZ, R197, 0xff000000, RZ, 0xc0, !PT ;  /* 0xff000000c5ff7812 */ /* 0x000fe200078ac0ff */
[----:B------:R-:W-:Y:S01]  /*2c40*/  FMUL.FTZ R197, R229, R0 ;  /* 0x00000000e5c57220 */ /* 0x000fe20000410000 */
[----:B------:R-:W-:Y:S01]  /*2c50*/  FMUL.FTZ R124, R124, UR20 ;  /* 0x000000147c7c7c20 */ /* 0x000fe20008410000 */
[----:B------:R-:W-:Y:S01]  /*2c60*/  @P1 FADD.FTZ R199, R92, R199 ;  /* 0x000000c75cc71221 */ /* 0x000fe20000010000 */
[----:B------:R-:W-:Y:S01]  /*2c70*/  SEL R131, R131, RZ, P5 ;  /* 0x000000ff83837207 */ /* 0x000fe20002800000 */
[----:B------:R-:W-:Y:S01]  /*2c80*/  FMUL.FTZ R197, R197, UR20 ;  /* 0x00000014c5c57c20 */ /* 0x000fe20008410000 */
[-C--:B------:R-:W-:Y:S01]  /*2c90*/  FMUL.FTZ R129, R53, R124.reuse ;  /* 0x0000007c35817220 */ /* 0x080fe20000410000 */
[----:B------:R-:W-:Y:S01]  /*2ca0*/  FMUL.FTZ R208, R17, R209 ;  /* 0x000000d111d07220 */ /* 0x000fe20000410000 */
[----:B------:R-:W-:Y:S01]  /*2cb0*/  @P1 FADD.FTZ R210, R95, R210 ;  /* 0x000000d25fd21221 */ /* 0x000fe20000010000 */
[-C--:B------:R-:W-:Y:S01]  /*2cc0*/  FMUL.FTZ R130, R54, R197.reuse ;  /* 0x000000c536827220 */ /* 0x080fe20000410000 */
[----:B------:R-:W-:Y:S01]  /*2cd0*/  FSEL R198, R198, RZ, P5 ;  /* 0x000000ffc6c67208 */ /* 0x000fe20002800000 */
[----:B------:R-:W-:Y:S01]  /*2ce0*/  FADD.FTZ R165, R166, -R165 ;  /* 0x800000a5a6a57221 */ /* 0x000fe20000010000 */
[----:B------:R-:W-:Y:S01]  /*2cf0*/  SEL R129, R129, RZ, P4 ;  /* 0x000000ff81817207 */ /* 0x000fe20002000000 */
[----:B------:R-:W-:Y:S01]  /*2d00*/  @P1 FADD.FTZ R160, R96, R160 ;  /* 0x000000a060a01221 */ /* 0x000fe20000010000 */
[----:B------:R-:W-:Y:S01]  /*2d10*/  SEL R130, R130, RZ, P6 ;  /* 0x000000ff82827207 */ /* 0x000fe20003000000 */
[----:B------:R-:W-:Y:S01]  /*2d20*/  @P1 FADD.FTZ R164, R97, R164 ;  /* 0x000000a461a41221 */ /* 0x000fe20000010000 */
[----:B------:R-:W-:Y:S01]  /*2d30*/  @P1 FADD.FTZ R177, R109, R177 ;  /* 0x000000b16db11221 */ /* 0x000fe20000010000 */
[----:B------:R-:W2:Y:S04]  /*2d40*/  LDL.LU R229, [R1+0xbc] ;  /* 0x0000bc0001e57983 */ /* 0x000ea80000300800 */
[----:B------:R0:W-:Y:S01]  /*2d50*/  STG.E.128 desc[UR4][R136.64], R128 ;  /* 0x0000008088007986 */ /* 0x0001e2000c101d04 */
[----:B------:R-:W-:Y:S01]  /*2d60*/  FMUL.FTZ R125, R125, R124 ;  /* 0x0000007c7d7d7220 */ /* 0x000fe20000410000 */
[----:B------:R-:W-:Y:S01]  /*2d70*/  FMUL.FTZ R209, R17, R214 ;  /* 0x000000d611d17220 */ /* 0x000fe20000410000 */
[----:B------:R-:W-:Y:S01]  /*2d80*/  @P1 FADD.FTZ R208, R93, R208 ;  /* 0x000000d05dd01221 */ /* 0x000fe20000010000 */
[----:B------:R-:W-:Y:S01]  /*2d90*/  FMUL.FTZ R126, R126, R197 ;  /* 0x000000c57e7e7220 */ /* 0x000fe20000410000 */
[----:B------:R-:W-:Y:S01]  /*2da0*/  LOP3.LUT P5, RZ, R194, 0xff00, RZ, 0xc0, !PT ;  /* 0x0000ff00c2ff7812 */ /* 0x000fe200078ac0ff */
[C---:B------:R-:W-:Y:S01]  /*2db0*/  FMUL.FTZ R165, R17.reuse, R165 ;  /* 0x000000a511a57220 */ /* 0x040fe20000410000 */
[----:B------:R-:W-:Y:S01]  /*2dc0*/  FMUL.FTZ R166, R17, R163 ;  /* 0x000000a311a67220 */ /* 0x000fe20000410000 */
[----:B------:R-:W3:Y:S04]  /*2dd0*/  LDL.LU R230, [R1+0xb0] ;  /* 0x0000b00001e67983 */ /* 0x000ee80000300800 */
[----:B0-----:R0:W4:Y:S01]  /*2de0*/  LDG.E.128 R128, desc[UR4][R138.64] ;  /* 0x000000048a807981 */ /* 0x001122000c1e1d00 */
[C---:B------:R-:W-:Y:S01]  /*2df0*/  FMUL.FTZ R124, R199.reuse, R0 ;  /* 0x00000000c77c7220 */ /* 0x040fe20000410000 */
[----:B------:R-:W-:Y:S01]  /*2e00*/  @P1 FADD.FTZ R209, R94, R209 ;  /* 0x000000d15ed11221 */ /* 0x000fe20000010000 */
[----:B------:R-:W-:-:S02]  /*2e10*/  SEL R136, R199, R120, P3 ;  /* 0x00000078c7887207 */ /* 0x000fc40001800000 */
[----:B------:R-:W-:Y:S01]  /*2e20*/  FSEL R200, R125, RZ, P4 ;  /* 0x000000ff7dc87208 */ /* 0x000fe20002000000 */
[----:B------:R-:W-:Y:S01]  /*2e30*/  FMUL.FTZ R124, R124, UR20 ;  /* 0x000000147c7c7c20 */ /* 0x000fe20008410000 */
[----:B------:R-:W-:Y:S01]  /*2e40*/  SEL R137, R208, R121, P3 ;  /* 0x00000079d0897207 */ /* 0x000fe20001800000 */
[----:B------:R-:W-:Y:S01]  /*2e50*/  @P1 FADD.FTZ R165, R98, R165 ;  /* 0x000000a562a51221 */ /* 0x000fe20000010000 */
[----:B------:R-:W-:Y:S01]  /*2e60*/  IADD3 R196, P4, R196, UR22, RZ ;  /* 0x00000016c4c47c10 */ /* 0x000fe2000ff9e0ff */
[----:B------:R-:W-:Y:S01]  /*2e70*/  @P1 FADD.FTZ R166, R99, R166 ;  /* 0x000000a663a61221 */ /* 0x000fe20000010000 */
[----:B0-----:R-:W-:Y:S01]  /*2e80*/  SEL R138, R209, R122, P3 ;  /* 0x0000007ad18a7207 */ /* 0x001fe20001800000 */
[----:B------:R-:W2:Y:S01]  /*2e90*/  LDL.LU R211, [R1+0xb4] ;  /* 0x0000b40001d37983 */ /* 0x000ea20000300800 */
[----:B------:R-:W-:Y:S02]  /*2ea0*/  SEL R139, R210, R123, P3 ;  /* 0x0000007bd28b7207 */ /* 0x000fe40001800000 */
[----:B------:R-:W-:Y:S01]  /*2eb0*/  FSEL R199, R126, RZ, P6 ;  /* 0x000000ff7ec77208 */ /* 0x000fe20003000000 */
[----:B------:R-:W3:Y:S01]  /*2ec0*/  LDL.LU R213, [R1+0xa8] ;  /* 0x0000a80001d57983 */ /* 0x000ee20000300800 */
[----:B------:R-:W-:-:S02]  /*2ed0*/  LOP3.LUT P6, RZ, R194, 0xff, RZ, 0xc0, !PT ;  /* 0x000000ffc2ff7812 */ /* 0x000fc400078cc0ff */
[----:B------:R-:W-:Y:S01]  /*2ee0*/  IADD3.X R197, R195, UR23, RZ, P4, !PT ;  /* 0x00000017c3c57c10 */ /* 0x000fe2000a7fe4ff */
[----:B------:R0:W-:Y:S01]  /*2ef0*/  @P2 STG.E.128 desc[UR4][R154.64], R136 ;  /* 0x000000889a002986 */ /* 0x0001e2000c101d04 */
[----:B------:R-:W-:-:S03]  /*2f00*/  FFMA.FTZ R141, R141, R148, R149 ;  /* 0x000000948d8d7223 */ /* 0x000fc60000010095 */
[----:B------:R-:W3:Y:S01]  /*2f10*/  LDL.LU R215, [R1+0xac] ;  /* 0x0000ac0001d77983 */ /* 0x000ee20000300800 */
[-CC-:B------:R-:W-:Y:S01]  /*2f20*/  FFMA.FTZ R142, R142, R148.reuse, R149.reuse ;  /* 0x000000948e8e7223 */ /* 0x180fe20000010095 */
[----:B------:R-:W-:Y:S02]  /*2f30*/  FFMA.FTZ R143, R143, R148, R149 ;  /* 0x000000948f8f7223 */ /* 0x000fe40000010095 */
[----:B------:R-:W3:Y:S04]  /*2f40*/  LDL.LU R214, [R1+0xa0] ;  /* 0x0000a00001d67983 */ /* 0x000ee80000300800 */
[----:B------:R-:W3:Y:S01]  /*2f50*/  LDL.LU R212, [R1+0xa4] ;  /* 0x0000a40001d47983 */ /* 0x000ee20000300800 */
[----:B0-----:R-:W-:-:S04]  /*2f60*/  @P2 IADD3 R154, P4, R193, UR18, RZ ;  /* 0x00000012c19a2c10 */ /* 0x001fc8000ff9e0ff */
[----:B------:R-:W-:Y:S02]  /*2f70*/  @P2 IADD3.X R155, R192, UR19, RZ, P4, !PT ;  /* 0x00000013c09b2c10 */ /* 0x000fe4000a7fe4ff */
[----:B------:R-:W-:Y:S01]  /*2f80*/  LOP3.LUT P4, RZ, R194, 0xff000000, RZ, 0xc0, !PT ;  /* 0xff000000c2ff7812 */ /* 0x000fe2000788c0ff */
[----:B----4-:R-:W-:Y:S01]  /*2f90*/  FMUL.FTZ R128, R124, R128 ;  /* 0x000000807c807220 */ /* 0x010fe20000410000 */
[----:B------:R-:W-:-:S04]  /*2fa0*/  FMUL.FTZ R124, R48, R124 ;  /* 0x0000007c307c7220 */ /* 0x000fc80000410000 */
[----:B------:R-:W-:Y:S02]  /*2fb0*/  FSEL R195, R128, RZ, P6 ;  /* 0x000000ff80c37208 */ /* 0x000fe40003000000 */
[----:B------:R-:W-:Y:S02]  /*2fc0*/  SEL R124, R124, RZ, P6 ;  /* 0x000000ff7c7c7207 */ /* 0x000fe40003000000 */
[----:B------:R-:W-:Y:S01]  /*2fd0*/  IADD3 R136, P6, R193, UR16, RZ ;  /* 0x00000010c1887c10 */ /* 0x000fe2000ffde0ff */
[-C--:B------:R-:W-:Y:S01]  /*2fe0*/  FMUL.FTZ R128, R208, R0.reuse ;  /* 0x00000000d0807220 */ /* 0x080fe20000410000 */
[-C--:B------:R-:W-:Y:S02]  /*2ff0*/  FMUL.FTZ R208, R210, R0.reuse ;  /* 0x00000000d2d07220 */ /* 0x080fe40000410000 */
[----:B------:R-:W-:Y:S02]  /*3000*/  IADD3.X R137, R192, UR17, RZ, P6, !PT ;  /* 0x00000011c0897c10 */ /* 0x000fe4000b7fe4ff */
[----:B------:R-:W-:Y:S01]  /*3010*/  LOP3.LUT P6, RZ, R194, 0xff0000, RZ, 0xc0, !PT ;  /* 0x00ff0000c2ff7812 */ /* 0x000fe200078cc0ff */
[----:B------:R-:W-:Y:S01]  /*3020*/  FMUL.FTZ R194, R209, R0 ;  /* 0x00000000d1c27220 */ /* 0x000fe20000410000 */
[----:B------:R-:W-:Y:S01]  /*3030*/  FMUL.FTZ R128, R128, UR20 ;  /* 0x0000001480807c20 */ /* 0x000fe20008410000 */
[----:B------:R-:W-:Y:S01]  /*3040*/  FMUL.FTZ R208, R208, UR20 ;  /* 0x00000014d0d07c20 */ /* 0x000fe20008410000 */
[----:B------:R-:W-:Y:S01]  /*3050*/  SEL R138, R165, R122, P3 ;  /* 0x0000007aa58a7207 */ /* 0x000fe20001800000 */
[----:B------:R-:W-:Y:S01]  /*3060*/  FMUL.FTZ R194, R194, UR20 ;  /* 0x00000014c2c27c20 */ /* 0x000fe20008410000 */
[----:B------:R-:W-:Y:S01]  /*3070*/  FMUL.FTZ R125, R49, R128 ;  /* 0x00000080317d7220 */ /* 0x000fe20000410000 */
[----:B------:R-:W-:Y:S01]  /*3080*/  FMUL.FTZ R127, R51, R208 ;  /* 0x000000d0337f7220 */ /* 0x000fe20000410000 */
[----:B------:R-:W-:Y:S01]  /*3090*/  SEL R139, R166, R123, P3 ;  /* 0x0000007ba68b7207 */ /* 0x000fe20001800000 */
[----:B------:R-:W-:Y:S01]  /*30a0*/  FMUL.FTZ R126, R50, R194 ;  /* 0x000000c2327e7220 */ /* 0x000fe20000410000 */
[----:B------:R-:W4:Y:S01]  /*30b0*/  LDL.LU R209, [R1+0x98] ;  /* 0x0000980001d17983 */ /* 0x000f220000300800 */
[----:B------:R-:W-:-:S02]  /*30c0*/  SEL R125, R125, RZ, P5 ;  /* 0x000000ff7d7d7207 */ /* 0x000fc40002800000 */
[----:B------:R-:W-:Y:S01]  /*30d0*/  SEL R127, R127, RZ, P4 ;  /* 0x000000ff7f7f7207 */ /* 0x000fe20002000000 */
[----:B------:R-:W-:Y:S01]  /*30e0*/  FMUL.FTZ R129, R129, R128 ;  /* 0x0000008081817220 */ /* 0x000fe20000410000 */
[----:B------:R-:W-:Y:S01]  /*30f0*/  SEL R126, R126, RZ, P6 ;  /* 0x000000ff7e7e7207 */ /* 0x000fe20003000000 */
[----:B------:R-:W-:Y:S01]  /*3100*/  FMUL.FTZ R131, R131, R208 ;  /* 0x000000d083837220 */ /* 0x000fe20000410000 */
[----:B------:R-:W-:Y:S01]  /*3110*/  FMUL.FTZ R130, R130, R194 ;  /* 0x000000c282827220 */ /* 0x000fe20000410000 */
[----:B------:R-:W3:Y:S04]  /*3120*/  LDL.LU R210, [R1+0x9c] ;  /* 0x00009c0001d27983 */ /* 0x000ee80000300800 */
[----:B------:R0:W-:Y:S04]  /*3130*/  STG.E.128 desc[UR4][R196.64], R124 ;  /* 0x0000007cc4007986 */ /* 0x0001e8000c101d04 */
[----:B0-----:R0:W2:Y:S01]  /*3140*/  LDG.E.128 R124, desc[UR4][R136.64] ;  /* 0x00000004887c7981 */ /* 0x0010a2000c1e1d00 */
[----:B------:R-:W-:-:S02]  /*3150*/  FSEL R161, R131, RZ, P4 ;  /* 0x000000ff83a17208 */ /* 0x000fc40002000000 */
[----:B------:R-:W-:Y:S01]  /*3160*/  FSEL R162, R130, RZ, P6 ;  /* 0x000000ff82a27208 */ /* 0x000fe20003000000 */
[----:B------:R-:W4:Y:S01]  /*3170*/  LDL.LU R196, [R1+0x94] ;  /* 0x0000940001c47983 */ /* 0x000f220000300800 */
[C---:B0-----:R-:W-:Y:S01]  /*3180*/  SEL R136, R160.reuse, R120, P3 ;  /* 0x00000078a0887207 */ /* 0x041fe20001800000 */
[----:B------:R-:W-:Y:S01]  /*3190*/  FMUL.FTZ R160, R160, R0 ;  /* 0x00000000a0a07220 */ /* 0x000fe20000410000 */
[----:B------:R-:W-:Y:S01]  /*31a0*/  SEL R137, R164, R121, P3 ;  /* 0x00000079a4897207 */ /* 0x000fe20001800000 */
[----:B------:R-:W3:Y:S02]  /*31b0*/  LDL.LU R197, [R1+0x90] ;  /* 0x0000900001c57983 */ /* 0x000ee40000300800 */
[----:B------:R-:W-:Y:S01]  /*31c0*/  FMUL.FTZ R128, R160, UR20 ;  /* 0x00000014a0807c20 */ /* 0x000fe20008410000 */
[----:B------:R-:W-:Y:S01]  /*31d0*/  FSEL R160, R129, RZ, P5 ;  /* 0x000000ff81a07208 */ /* 0x000fe20002800000 */
[----:B------:R0:W-:Y:S01]  /*31e0*/  @P2 STG.E.128 desc[UR4][R154.64], R136 ;  /* 0x000000889a002986 */ /* 0x0001e2000c101d04 */
[----:B------:R-:W-:-:S02]  /*31f0*/  LOP3.LUT P5, RZ, R191, 0xff, RZ, 0xc0, !PT ;  /* 0x000000ffbfff7812 */ /* 0x000fc400078ac0ff */
[----:B------:R-:W-:Y:S01]  /*3200*/  LOP3.LUT P6, RZ, R191, 0xff00, RZ, 0xc0, !PT ;  /* 0x0000ff00bfff7812 */ /* 0x000fe200078cc0ff */
[----:B------:R-:W4:Y:S01]  /*3210*/  LDL.LU R194, [R1+0x88] ;  /* 0x0000880001c27983 */ /* 0x000f220000300800 */
[----:B------:R-:W-:Y:S01]  /*3220*/  FADD.FTZ R181, R181, -R141 ;  /* 0x8000008db5b57221 */ /* 0x000fe20000010000 */
[----:B------:R-:W-:Y:S01]  /*3230*/  FADD.FTZ R182, R182, -R142 ;  /* 0x8000008eb6b67221 */ /* 0x000fe20000010000 */
[----:B------:R-:W-:Y:S01]  /*3240*/  FADD.FTZ R183, R183, -R143 ;  /* 0x8000008fb7b77221 */ /* 0x000fe20000010000 */
[----:B------:R-:W3:Y:S01]  /*3250*/  LDL.LU R208, [R1+0x8c] ;  /* 0x00008c0001d07983 */ /* 0x000ee20000300800 */
[----:B0-----:R-:W-:Y:S01]  /*3260*/  IADD3 R136, P4, R193, UR22, RZ ;  /* 0x00000016c1887c10 */ /* 0x001fe2000ff9e0ff */
[-C--:B------:R-:W-:Y:S01]  /*3270*/  FMUL.FTZ R154, R165, R0.reuse ;  /* 0x00000000a59a7220 */ /* 0x080fe20000410000 */
[----:B------:R-:W-:Y:S01]  /*3280*/  FMUL.FTZ R155, R166, R0 ;  /* 0x00000000a69b7220 */ /* 0x000fe20000410000 */
[----:B------:R-:W4:Y:S01]  /*3290*/  LDL.LU R193, [R1+0x80] ;  /* 0x0000800001c17983 */ /* 0x000f220000300800 */
[----:B------:R-:W-:Y:S01]  /*32a0*/  IADD3.X R137, R192, UR23, RZ, P4, !PT ;  /* 0x00000017c0897c10 */ /* 0x000fe2000a7fe4ff */
[----:B------:R-:W-:Y:S01]  /*32b0*/  FMUL.FTZ R154, R154, UR20 ;  /* 0x000000149a9a7c20 */ /* 0x000fe20008410000 */
[----:B------:R-:W-:Y:S01]  /*32c0*/  IADD3 R138, P4, R190, UR16, RZ ;  /* 0x00000010be8a7c10 */ /* 0x000fe2000ff9e0ff */
[----:B------:R-:W-:Y:S01]  /*32d0*/  FMUL.FTZ R155, R155, UR20 ;  /* 0x000000149b9b7c20 */ /* 0x000fe20008410000 */
[----:B------:R-:W3:Y:S01]  /*32e0*/  LDL.LU R192, [R1+0x84] ;  /* 0x0000840001c07983 */ /* 0x000ee20000300800 */
[----:B------:R-:W-:Y:S01]  /*32f0*/  FMUL.FTZ R130, R46, R154 ;  /* 0x0000009a2e827220 */ /* 0x000fe20000410000 */
[----:B------:R-:W-:Y:S01]  /*3300*/  IADD3.X R139, R189, UR17, RZ, P4, !PT ;  /* 0x00000011bd8b7c10 */ /* 0x000fe2000a7fe4ff */
[----:B------:R-:W-:Y:S01]  /*3310*/  FMUL.FTZ R131, R47, R155 ;  /* 0x0000009b2f837220 */ /* 0x000fe20000410000 */
[----:B------:R-:W-:Y:S01]  /*3320*/  LOP3.LUT P4, RZ, R191, 0xff000000, RZ, 0xc0, !PT ;  /* 0xff000000bfff7812 */ /* 0x000fe2000788c0ff */
[----:B------:R-:W4:Y:S03]  /*3330*/  LDL.LU R168, [R1+0x78] ;  /* 0x0000780001a87983 */ /* 0x000f260000300800 */
[----:B------:R-:W-:Y:S01]  /*3340*/  SEL R131, R131, RZ, P4 ;  /* 0x000000ff83837207 */ /* 0x000fe20002000000 */
[----:B--2---:R-:W-:Y:S01]  /*3350*/  FMUL.FTZ R124, R128, R124 ;  /* 0x0000007c807c7220 */ /* 0x004fe20000410000 */
[----:B------:R-:W-:-:S04]  /*3360*/  FMUL.FTZ R128, R44, R128 ;  /* 0x000000802c807220 */ /* 0x000fc80000410000 */
[----:B------:R-:W-:Y:S01]  /*3370*/  FSEL R163, R124, RZ, P5 ;  /* 0x000000ff7ca37208 */ /* 0x000fe20002800000 */
[----:B------:R-:W-:-:S04]  /*3380*/  FMUL.FTZ R124, R164, R0 ;  /* 0x00000000a47c7220 */ /* 0x000fc80000410000 */
[----:B------:R-:W-:Y:S01]  /*3390*/  FMUL.FTZ R124, R124, UR20 ;  /* 0x000000147c7c7c20 */ /* 0x000fe20008410000 */
[----:B------:R-:W-:Y:S02]  /*33a0*/  SEL R128, R128, RZ, P5 ;  /* 0x000000ff80807207 */ /* 0x000fe40002800000 */
[----:B------:R-:W-:Y:S01]  /*33b0*/  LOP3.LUT P5, RZ, R191, 0xff0000, RZ, 0xc0, !PT ;  /* 0x00ff0000bfff7812 */ /* 0x000fe200078ac0ff */
[----:B------:R-:W-:-:S03]  /*33c0*/  FMUL.FTZ R129, R45, R124 ;  /* 0x0000007c2d817220 */ /* 0x000fc60000410000 */
[----:B------:R-:W-:Y:S02]  /*33d0*/  SEL R130, R130, RZ, P5 ;  /* 0x000000ff82827207 */ /* 0x000fe40002800000 */
[----:B------:R-:W-:-:S05]  /*33e0*/  SEL R129, R129, RZ, P6 ;  /* 0x000000ff81817207 */ /* 0x000fca0003000000 */
[----:B------:R0:W-:Y:S04]  /*33f0*/  STG.E.128 desc[UR4][R136.64], R128 ;  /* 0x0000008088007986 */ /* 0x0001e8000c101d04 */
[----:B0-----:R0:W2:Y:S01]  /*3400*/  LDG.E.128 R128, desc[UR4][R138.64] ;  /* 0x000000048a807981 */ /* 0x0010a2000c1e1d00 */
[----:B------:R-:W-:-:S04]  /*3410*/  FMUL.FTZ R136, R17, R156 ;  /* 0x0000009c11887220 */ /* 0x000fc80000410000 */
[----:B------:R-:W-:-:S04]  /*3420*/  @P1 FADD.FTZ R136, R100, R136 ;  /* 0x0000008864881221 */ /* 0x000fc80000010000 */
[----:B------:R-:W-:Y:S01]  /*3430*/  FMUL.FTZ R137, R136, R0 ;  /* 0x0000000088897220 */ /* 0x000fe20000410000 */
[----:B------:R-:W-:-:S03]  /*3440*/  FMUL.FTZ R125, R125, R124 ;  /* 0x0000007c7d7d7220 */ /* 0x000fc60000410000 */
[----:B------:R-:W-:Y:S01]  /*3450*/  FMUL.FTZ R137, R137, UR20 ;  /* 0x0000001489897c20 */ /* 0x000fe20008410000 */
[C---:B0-----:R-:W-:Y:S01]  /*3460*/  FMUL.FTZ R138, R17.reuse, R170 ;  /* 0x000000aa118a7220 */ /* 0x041fe20000410000 */
[----:B------:R-:W-:Y:S02]  /*3470*/  FMUL.FTZ R139, R17, R171 ;  /* 0x000000ab118b7220 */ /* 0x000fe40000410000 */
[----:B------:R-:W-:Y:S01]  /*3480*/  FMUL.FTZ R124, R40, R137 ;  /* 0x00000089287c7220 */ /* 0x000fe20000410000 */
[----:B------:R-:W-:Y:S01]  /*3490*/  FMUL.FTZ R126, R126, R154 ;  /* 0x0000009a7e7e7220 */ /* 0x000fe20000410000 */
[----:B------:R-:W-:Y:S01]  /*34a0*/  FSEL R158, R125, RZ, P6 ;  /* 0x000000ff7d9e7208 */ /* 0x000fe20003000000 */
[----:B------:R-:W-:Y:S01]  /*34b0*/  @P1 FADD.FTZ R138, R102, R138 ;  /* 0x0000008a668a1221 */ /* 0x000fe20000010000 */
[----:B------:R-:W-:Y:S01]  /*34c0*/  LOP3.LUT P6, RZ, R188, 0xff, RZ, 0xc0, !PT ;  /* 0x000000ffbcff7812 */ /* 0x000fe200078cc0ff */
[----:B------:R-:W-:Y:S01]  /*34d0*/  @P1 FADD.FTZ R139, R103, R139 ;  /* 0x0000008b678b1221 */ /* 0x000fe20000010000 */
[----:B------:R-:W-:Y:S01]  /*34e0*/  FMUL.FTZ R127, R127, R155 ;  /* 0x0000009b7f7f7220 */ /* 0x000fe20000410000 */
[----:B------:R-:W-:Y:S01]  /*34f0*/  FSEL R164, R126, RZ, P5 ;  /* 0x000000ff7ea47208 */ /* 0x000fe20002800000 */
[-C--:B------:R-:W-:Y:S01]  /*3500*/  FMUL.FTZ R166, R138, R0.reuse ;  /* 0x000000008aa67220 */ /* 0x080fe20000410000 */
[----:B------:R-:W-:Y:S01]  /*3510*/  IADD3 R154, P5, R190, UR22, RZ ;  /* 0x00000016be9a7c10 */ /* 0x000fe2000ffbe0ff */
[----:B------:R-:W-:Y:S01]  /*3520*/  FMUL.FTZ R167, R139, R0 ;  /* 0x000000008ba77220 */ /* 0x000fe20000410000 */
[----:B------:R-:W-:Y:S01]  /*3530*/  FSEL R159, R127, RZ, P4 ;  /* 0x000000ff7f9f7208 */ /* 0x000fe20002000000 */
[----:B------:R-:W-:Y:S01]  /*3540*/  FMUL.FTZ R166, R166, UR20 ;  /* 0x00000014a6a67c20 */ /* 0x000fe20008410000 */
[----:B------:R-:W-:Y:S01]  /*3550*/  IADD3.X R155, R189, UR23, RZ, P5, !PT ;  /* 0x00000017bd9b7c10 */ /* 0x000fe2000affe4ff */
[----:B------:R-:W-:Y:S01]  /*3560*/  FMUL.FTZ R167, R167, UR20 ;  /* 0x00000014a7a77c20 */ /* 0x000fe20008410000 */
[----:B------:R-:W-:-:S02]  /*3570*/  @P2 IADD3 R190, P4, R190, UR18, RZ ;  /* 0x00000012bebe2c10 */ /* 0x000fc4000ff9e0ff */
[----:B------:R-:W-:Y:S01]  /*3580*/  IADD3 R156, P5, R16, UR16, RZ ;  /* 0x00000010109c7c10 */ /* 0x000fe2000ffbe0ff */
[----:B------:R-:W-:Y:S01]  /*3590*/  FMUL.FTZ R126, R42, R166 ;  /* 0x000000a62a7e7220 */ /* 0x000fe20000410000 */
[----:B------:R-:W-:Y:S01]  /*35a0*/  SEL R124, R124, RZ, P6 ;  /* 0x000000ff7c7c7207 */ /* 0x000fe20003000000 */
[----:B------:R-:W-:Y:S01]  /*35b0*/  FMUL.FTZ R127, R43, R167 ;  /* 0x000000a72b7f7220 */ /* 0x000fe20000410000 */
[----:B------:R-:W-:Y:S02]  /*35c0*/  @P2 IADD3.X R191, R189, UR19, RZ, P4, !PT ;  /* 0x00000013bdbf2c10 */ /* 0x000fe4000a7fe4ff */
[----:B------:R-:W-:Y:S01]  /*35d0*/  IADD3.X R157, R22, UR17, RZ, P5, !PT ;  /* 0x00000011169d7c10 */ /* 0x000fe2000affe4ff */
[----:B------:R-:W3:Y:S01]  /*35e0*/  LDL.LU R189, [R1+0x7c] ;  /* 0x00007c0001bd7983 */ /* 0x000ee20000300800 */
[C---:B------:R-:W-:Y:S02]  /*35f0*/  LOP3.LUT P4, RZ, R188.reuse, 0xff0000, RZ, 0xc0, !PT ;  /* 0x00ff0000bcff7812 */ /* 0x040fe4000788c0ff */
[----:B------:R-:W-:-:S02]  /*3600*/  LOP3.LUT P5, RZ, R188, 0xff000000, RZ, 0xc0, !PT ;  /* 0xff000000bcff7812 */ /* 0x000fc400078ac0ff */
[----:B------:R-:W-:Y:S02]  /*3610*/  SEL R136, R136, R120, P3 ;  /* 0x0000007888887207 */ /* 0x000fe40001800000 */
[----:B------:R-:W-:Y:S02]  /*3620*/  SEL R138, R138, R122, P3 ;  /* 0x0000007a8a8a7207 */ /* 0x000fe40001800000 */
[----:B------:R-:W-:Y:S02]  /*3630*/  SEL R139, R139, R123, P3 ;  /* 0x0000007b8b8b7207 */ /* 0x000fe40001800000 */
[----:B------:R-:W-:Y:S02]  /*3640*/  SEL R126, R126, RZ, P4 ;  /* 0x000000ff7e7e7207 */ /* 0x000fe40002000000 */
[----:B------:R-:W-:Y:S01]  /*3650*/  SEL R127, R127, RZ, P5 ;  /* 0x000000ff7f7f7207 */ /* 0x000fe20002800000 */
[----:B--2---:R-:W-:Y:S01]  /*3660*/  FMUL.FTZ R128, R137, R128 ;  /* 0x0000008089807220 */ /* 0x004fe20000410000 */
[----:B------:R-:W-:Y:S01]  /*3670*/  FMUL.FTZ R137, R17, R169 ;  /* 0x000000a911897220 */ /* 0x000fe20000410000 */
[----:B------:R-:W-:Y:S01]  /*3680*/  FMUL.FTZ R166, R130, R166 ;  /* 0x000000a682a67220 */ /* 0x000fe20000410000 */
[----:B------:R-:W-:Y:S01]  /*3690*/  FMUL.FTZ R131, R131, R167 ;  /* 0x000000a783837220 */ /* 0x000fe20000410000 */
[----:B------:R-:W2:Y:S01]  /*36a0*/  LDL.LU R169, [R1+0x70] ;  /* 0x0000700001a97983 */ /* 0x000ea20000300800 */
[----:B------:R-:W-:Y:S01]  /*36b0*/  @P1 FADD.FTZ R137, R101, R137 ;  /* 0x0000008965891221 */ /* 0x000fe20000010000 */
[----:B------:R-:W-:-:S02]  /*36c0*/  FSEL R165, R128, RZ, P6 ;  /* 0x000000ff80a57208 */ /* 0x000fc40003000000 */
[----:B------:R-:W-:Y:S01]  /*36d0*/  FSEL R166, R166, RZ, P4 ;  /* 0x000000ffa6a67208 */ /* 0x000fe20002000000 */
[----:B------:R-:W-:Y:S01]  /*36e0*/  FMUL.FTZ R128, R137, R0 ;  /* 0x0000000089807220 */ /* 0x000fe20000410000 */
[----:B------:R-:W4:Y:S03]  /*36f0*/  LDL.LU R170, [R1+0x74] ;  /* 0x0000740001aa7983 */ /* 0x000f260000300800 */
[----:B------:R-:W-:Y:S01]  /*3700*/  FMUL.FTZ R128, R128, UR20 ;  /* 0x0000001480807c20 */ /* 0x000fe20008410000 */
[----:B------:R-:W-:Y:S01]  /*3710*/  LOP3.LUT P6, RZ, R188, 0xff00, RZ, 0xc0, !PT ;  /* 0x0000ff00bcff7812 */ /* 0x000fe200078cc0ff */
[----:B------:R-:W3:Y:S02]  /*3720*/  LDL.LU R171, [R1+0x68] ;  /* 0x0000680001ab7983 */ /* 0x000ee40000300800 */
[-C--:B------:R-:W-:Y:S01]  /*3730*/  FMUL.FTZ R125, R41, R128.reuse ;  /* 0x00000080297d7220 */ /* 0x080fe20000410000 */
[----:B------:R-:W-:Y:S01]  /*3740*/  SEL R137, R137, R121, P3 ;  /* 0x0000007989897207 */ /* 0x000fe20001800000 */
[----:B------:R-:W-:Y:S01]  /*3750*/  FMUL.FTZ R129, R129, R128 ;  /* 0x0000008081817220 */ /* 0x000fe20000410000 */
[----:B------:R-:W2:Y:S02]  /*3760*/  LDL.LU R188, [R1+0x6c] ;  /* 0x00006c0001bc7983 */ /* 0x000ea40000300800 */
[----:B------:R-:W-:-:S02]  /*3770*/  SEL R125, R125, RZ, P6 ;  /* 0x000000ff7d7d7207 */ /* 0x000fc40003000000 */
[----:B------:R0:W-:Y:S04]  /*3780*/  @P2 STG.E.128 desc[UR4][R190.64], R136 ;  /* 0x00000088be002986 */ /* 0x0001e8000c101d04 */
[----:B------:R1:W-:Y:S01]  /*3790*/  STG.E.128 desc[UR4][R154.64], R124 ;  /* 0x0000007c9a007986 */ /* 0x0003e2000c101d04 */
[C---:B0-----:R-:W-:Y:S01]  /*37a0*/  FMUL.FTZ R136, R17.reuse, R150 ;  /* 0x0000009611887220 */ /* 0x041fe20000410000 */
[C---:B------:R-:W-:Y:S01]  /*37b0*/  FMUL.FTZ R138, R17.reuse, R174 ;  /* 0x000000ae118a7220 */ /* 0x040fe20000410000 */
[----:B------:R-:W-:Y:S01]  /*37c0*/  FMUL.FTZ R139, R17, R175 ;  /* 0x000000af118b7220 */ /* 0x000fe20000410000 */
[----:B------:R-:W4:Y:S04]  /*37d0*/  LDL.LU R190, [R1+0x64] ;  /* 0x0000640001be7983 */ /* 0x000f280000300800 */
[----:B-1----:R0:W3:Y:S01]  /*37e0*/  LDG.E.128 R124, desc[UR4][R156.64] ;  /* 0x000000049c7c7981 */ /* 0x0020e2000c1e1d00 */
[----:B------:R-:W-:Y:S01]  /*37f0*/  @P1 FADD.FTZ R136, R104, R136 ;  /* 0x0000008868881221 */ /* 0x000fe20000010000 */
[----:B------:R-:W-:Y:S01]  /*3800*/  IADD3 R150, P4, R16, UR22, RZ ;  /* 0x0000001610967c10 */ /* 0x000fe2000ff9e0ff */
[----:B------:R-:W-:Y:S01]  /*3810*/  @P1 FADD.FTZ R138, R106, R138 ;  /* 0x0000008a6a8a1221 */ /* 0x000fe20000010000 */
[----:B------:R-:W-:Y:S01]  /*3820*/  @P1 FADD.FTZ R139, R107, R139 ;  /* 0x0000008b6b8b1221 */ /* 0x000fe20000010000 */
[----:B------:R-:W-:Y:S01]  /*3830*/  FMUL.FTZ R137, R136, R0 ;  /* 0x0000000088897220 */ /* 0x000fe20000410000 */
[----:B------:R-:W2:Y:S03]  /*3840*/  LDL.LU R191, [R1+0x60] ;  /* 0x0000600001bf7983 */ /* 0x000ea60000300800 */
[----:B------:R-:W-:Y:S01]  /*3850*/  FMUL.FTZ R137, R137, UR20 ;  /* 0x0000001489897c20 */ /* 0x000fe20008410000 */
[----:B0-----:R-:W-:Y:S01]  /*3860*/  FSEL R156, R129, RZ, P6 ;  /* 0x000000ff819c7208 */ /* 0x001fe20003000000 */
[----:B------:R-:W4:Y:S02]  /*3870*/  LDL.LU R172, [R1+0x58] ;  /* 0x0000580001ac7983 */ /* 0x000f240000300800 */
[----:B------:R-:W-:Y:S01]  /*3880*/  FMUL.FTZ R128, R36, R137 ;  /* 0x0000008924807220 */ /* 0x000fe20000410000 */
[----:B------:R-:W-:Y:S01]  /*3890*/  FSEL R157, R131, RZ, P5 ;  /* 0x000000ff839d7208 */ /* 0x000fe20002800000 */
[----:B------:R-:W2:Y:S01]  /*38a0*/  LDL.LU R167, [R1+0x5c] ;  /* 0x00005c0001a77983 */ /* 0x000ea20000300800 */
[----:B------:R-:W-:-:S02]  /*38b0*/  IADD3.X R151, R22, UR23, RZ, P4, !PT ;  /* 0x0000001716977c10 */ /* 0x000fc4000a7fe4ff */
[----:B------:R-:W-:Y:S02]  /*38c0*/  LOP3.LUT P6, RZ, R23, 0xff, RZ, 0xc0, !PT ;  /* 0x000000ff17ff7812 */ /* 0x000fe400078cc0ff */
[----:B------:R-:W-:Y:S02]  /*38d0*/  @P2 IADD3 R152, P5, R16, UR18, RZ ;  /* 0x0000001210982c10 */ /* 0x000fe4000ffbe0ff */
[----:B------:R-:W-:Y:S02]  /*38e0*/  IADD3 R154, P4, R15, UR16, RZ ;  /* 0x000000100f9a7c10 */ /* 0x000fe4000ff9e0ff */
[----:B------:R-:W-:Y:S02]  /*38f0*/  SEL R128, R128, RZ, P6 ;  /* 0x000000ff80807207 */ /* 0x000fe40003000000 */
[----:B------:R-:W-:Y:S02]  /*3900*/  @P2 IADD3.X R153, R22, UR19, RZ, P5, !PT ;  /* 0x0000001316992c10 */ /* 0x000fe4000affe4ff */
[----:B------:R-:W-:-:S02]  /*3910*/  IADD3.X R155, R20, UR17, RZ, P4, !PT ;  /* 0x00000011149b7c10 */ /* 0x000fc4000a7fe4ff */
[C---:B------:R-:W-:Y:S02]  /*3920*/  LOP3.LUT P5, RZ, R23.reuse, 0xff0000, RZ, 0xc0, !PT ;  /* 0x00ff000017ff7812 */ /* 0x040fe400078ac0ff */
[----:B------:R-:W-:Y:S02]  /*3930*/  LOP3.LUT P4, RZ, R23, 0xff000000, RZ, 0xc0, !PT ;  /* 0xff00000017ff7812 */ /* 0x000fe4000788c0ff */
[----:B------:R-:W-:Y:S01]  /*3940*/  SEL R136, R136, R120, P3 ;  /* 0x0000007888887207 */ /* 0x000fe20001800000 */
[----:B---3--:R-:W-:Y:S01]  /*3950*/  FMUL.FTZ R124, R137, R124 ;  /* 0x0000007c897c7220 */ /* 0x008fe20000410000 */
[----:B------:R-:W-:-:S04]  /*3960*/  FMUL.FTZ R137, R17, R173 ;  /* 0x000000ad11897220 */ /* 0x000fc80000410000 */
[----:B------:R-:W-:Y:S01]  /*3970*/  @P1 FADD.FTZ R137, R105, R137 ;  /* 0x0000008969891221 */ /* 0x000fe20000010000 */
[----:B------:R-:W-:Y:S01]  /*3980*/  FSEL R16, R124, RZ, P6 ;  /* 0x000000ff7c107208 */ /* 0x000fe20003000000 */
[-C--:B------:R-:W-:Y:S01]  /*3990*/  FMUL.FTZ R124, R139, R0.reuse ;  /* 0x000000008b7c7220 */ /* 0x080fe20000410000 */
[----:B------:R-:W-:Y:S01]  /*39a0*/  LOP3.LUT P6, RZ, R23, 0xff00, RZ, 0xc0, !PT ;  /* 0x0000ff0017ff7812 */ /* 0x000fe200078cc0ff */
[-C--:B------:R-:W-:Y:S01]  /*39b0*/  FMUL.FTZ R22, R137, R0.reuse ;  /* 0x0000000089167220 */ /* 0x080fe20000410000 */
[----:B------:R-:W-:Y:S01]  /*39c0*/  FMUL.FTZ R23, R138, R0 ;  /* 0x000000008a177220 */ /* 0x000fe20000410000 */
[----:B------:R-:W-:Y:S02]  /*39d0*/  FMUL.FTZ R124, R124, UR20 ;  /* 0x000000147c7c7c20 */ /* 0x000fe40008410000 */
[----:B------:R-:W-:Y:S01]  /*39e0*/  FMUL.FTZ R22, R22, UR20 ;  /* 0x0000001416167c20 */ /* 0x000fe20008410000 */
[----:B------:R-:W-:Y:S01]  /*39f0*/  FMUL.FTZ R23, R23, UR20 ;  /* 0x0000001417177c20 */ /* 0x000fe20008410000 */
[----:B------:R-:W-:-:S02]  /*3a00*/  FMUL.FTZ R131, R39, R124 ;  /* 0x0000007c27837220 */ /* 0x000fc40000410000 */
[----:B------:R-:W-:Y:S01]  /*3a10*/  FMUL.FTZ R129, R37, R22 ;  /* 0x0000001625817220 */ /* 0x000fe20000410000 */
[----:B------:R-:W-:Y:S01]  /*3a20*/  FMUL.FTZ R130, R38, R23 ;  /* 0x0000001726827220 */ /* 0x000fe20000410000 */
[----:B------:R-:W-:Y:S02]  /*3a30*/  SEL R137, R137, R121, P3 ;  /* 0x0000007989897207 */ /* 0x000fe40001800000 */
[----:B------:R-:W-:Y:S02]  /*3a40*/  SEL R138, R138, R122, P3 ;  /* 0x0000007a8a8a7207 */ /* 0x000fe40001800000 */
[----:B------:R-:W-:Y:S02]  /*3a50*/  SEL R139, R139, R123, P3 ;  /* 0x0000007b8b8b7207 */ /* 0x000fe40001800000 */
[----:B------:R-:W-:Y:S02]  /*3a60*/  SEL R129, R129, RZ, P6 ;  /* 0x000000ff81817207 */ /* 0x000fe40003000000 */
[----:B------:R-:W-:-:S02]  /*3a70*/  SEL R130, R130, RZ, P5 ;  /* 0x000000ff82827207 */ /* 0x000fc40002800000 */
[----:B------:R-:W-:Y:S01]  /*3a80*/  SEL R131, R131, RZ, P4 ;  /* 0x000000ff83837207 */ /* 0x000fe20002000000 */
[----:B------:R-:W-:Y:S04]  /*3a90*/  @P2 STG.E.128 desc[UR4][R152.64], R136 ;  /* 0x0000008898002986 */ /* 0x000fe8000c101d04 */
[----:B------:R0:W-:Y:S04]  /*3aa0*/  STG.E.128 desc[UR4][R150.64], R128 ;  /* 0x0000008096007986 */ /* 0x0001e8000c101d04 */
[----:B0-----:R-:W3:Y:S01]  /*3ab0*/  LDG.E.128 R128, desc[UR4][R154.64] ;  /* 0x000000049a807981 */ /* 0x001ee2000c1e1d00 */
[----:B------:R-:W-:-:S04]  /*3ac0*/  FMUL.FTZ R152, R17, R132 ;  /* 0x0000008411987220 */ /* 0x000fc80000410000 */
[----:B------:R-:W-:Y:S01]  /*3ad0*/  @P1 FADD.FTZ R152, R108, R152 ;  /* 0x000000986c981221 */ /* 0x000fe20000010000 */
[----:B------:R-:W-:-:S03]  /*3ae0*/  FMUL.FTZ R126, R126, R23 ;  /* 0x000000177e7e7220 */ /* 0x000fc60000410000 */
[----:B------:R-:W-:Y:S01]  /*3af0*/  FMUL.FTZ R132, R152, R0 ;  /* 0x0000000098847220 */ /* 0x000fe20000410000 */
[----:B------:R-:W-:-:S03]  /*3b00*/  FMUL.FTZ R127, R127, R124 ;  /* 0x0000007c7f7f7220 */ /* 0x000fc60000410000 */
[----:B------:R-:W-:Y:S01]  /*3b10*/  FMUL.FTZ R132, R132, UR20 ;  /* 0x0000001484847c20 */ /* 0x000fe20008410000 */
[----:B------:R-:W-:Y:S01]  /*3b20*/  FMUL.FTZ R125, R125, R22 ;  /* 0x000000167d7d7220 */ /* 0x000fe20000410000 */
[----:B------:R-:W-:Y:S02]  /*3b30*/  FSEL R150, R126, RZ, P5 ;  /* 0x000000ff7e967208 */ /* 0x000fe40002800000 */
[----:B------:R-:W-:Y:S01]  /*3b40*/  FMUL.FTZ R124, R32, R132 ;  /* 0x00000084207c7220 */ /* 0x000fe20000410000 */
[C---:B------:R-:W-:Y:S01]  /*3b50*/  FMUL.FTZ R22, R17.reuse, R178 ;  /* 0x000000b211167220 */ /* 0x040fe20000410000 */
[----:B------:R-:W-:Y:S01]  /*3b60*/  FMUL.FTZ R23, R17, R179 ;  /* 0x000000b311177220 */ /* 0x000fe20000410000 */
[----:B------:R-:W-:Y:S02]  /*3b70*/  FSEL R138, R125, RZ, P6 ;  /* 0x000000ff7d8a7208 */ /* 0x000fe40003000000 */
[----:B------:R-:W-:Y:S02]  /*3b80*/  FSEL R139, R127, RZ, P4 ;  /* 0x000000ff7f8b7208 */ /* 0x000fe40002000000 */
[----:B------:R-:W-:-:S02]  /*3b90*/  LOP3.LUT P6, RZ, R21, 0xff, RZ, 0xc0, !PT ;  /* 0x000000ff15ff7812 */ /* 0x000fc400078cc0ff */
[----:B------:R-:W-:Y:S01]  /*3ba0*/  @P2 IADD3 R134, P4, R15, UR18, RZ ;  /* 0x000000120f862c10 */ /* 0x000fe2000ff9e0ff */
[----:B------:R-:W-:Y:S01]  /*3bb0*/  @P1 FADD.FTZ R22, R110, R22 ;  /* 0x000000166e161221 */ /* 0x000fe20000010000 */
[----:B------:R-:W-:Y:S01]  /*3bc0*/  @P1 FADD.FTZ R23, R111, R23 ;  /* 0x000000176f171221 */ /* 0x000fe20000010000 */
[----:B------:R-:W-:Y:S02]  /*3bd0*/  SEL R124, R124, RZ, P6 ;  /* 0x000000ff7c7c7207 */ /* 0x000fe40003000000 */
[----:B------:R-:W-:Y:S02]  /*3be0*/  @P2 IADD3.X R135, R20, UR19, RZ, P4, !PT ;  /* 0x0000001314872c10 */ /* 0x000fe4000a7fe4ff */
[----:B------:R-:W-:Y:S01]  /*3bf0*/  LOP3.LUT P4, RZ, R21, 0xff0000, RZ, 0xc0, !PT ;  /* 0x00ff000015ff7812 */ /* 0x000fe2000788c0ff */
[----:B---3--:R-:W-:Y:S01]  /*3c00*/  FMUL.FTZ R128, R132, R128 ;  /* 0x0000008084807220 */ /* 0x008fe20000410000 */
[----:B------:R-:W-:-:S04]  /*3c10*/  IADD3 R132, P5, R15, UR22, RZ ;  /* 0x000000160f847c10 */ /* 0x000fc8000ffbe0ff */
[----:B------:R-:W-:Y:S02]  /*3c20*/  IADD3.X R133, R20, UR23, RZ, P5, !PT ;  /* 0x0000001714857c10 */ /* 0x000fe4000affe4ff */
[----:B------:R-:W-:Y:S02]  /*3c30*/  IADD3 R136, P5, R14, UR16, RZ ;  /* 0x000000100e887c10 */ /* 0x000fe4000ffbe0ff */
[----:B------:R-:W-:Y:S02]  /*3c40*/  FSEL R151, R128, RZ, P6 ;  /* 0x000000ff80977208 */ /* 0x000fe40003000000 */
[----:B------:R-:W-:Y:S01]  /*3c50*/  IADD3.X R137, R18, UR17, RZ, P5, !PT ;  /* 0x0000001112897c10 */ /* 0x000fe2000affe4ff */
[-C--:B------:R-:W-:Y:S01]  /*3c60*/  FMUL.FTZ R15, R177, R0.reuse ;  /* 0x00000000b10f7220 */ /* 0x080fe20000410000 */
[C---:B------:R-:W-:Y:S01]  /*3c70*/  LOP3.LUT P6, RZ, R21.reuse, 0xff00, RZ, 0xc0, !PT ;  /* 0x0000ff0015ff7812 */ /* 0x040fe200078cc0ff */
[-C--:B------:R-:W-:Y:S01]  /*3c80*/  FMUL.FTZ R128, R22, R0.reuse ;  /* 0x0000000016807220 */ /* 0x080fe20000410000 */
[----:B------:R-:W-:Y:S01]  /*3c90*/  LOP3.LUT P5, RZ, R21, 0xff000000, RZ, 0xc0, !PT ;  /* 0xff00000015ff7812 */ /* 0x000fe200078ac0ff */
[----:B------:R-:W-:Y:S01]  /*3ca0*/  FMUL.FTZ R21, R23, R0 ;  /* 0x0000000017157220 */ /* 0x000fe20000410000 */
[----:B------:R-:W-:Y:S01]  /*3cb0*/  SEL R20, R152, R120, P3 ;  /* 0x0000007898147207 */ /* 0x000fe20001800000 */
[----:B------:R-:W-:Y:S01]  /*3cc0*/  FMUL.FTZ R15, R15, UR20 ;  /* 0x000000140f0f7c20 */ /* 0x000fe20008410000 */
[----:B------:R-:W-:Y:S01]  /*3cd0*/  FMUL.FTZ R128, R128, UR20 ;  /* 0x0000001480807c20 */ /* 0x000fe20008410000 */
[----:B------:R-:W-:-:S02]  /*3ce0*/  FMUL.FTZ R152, R21, UR20 ;  /* 0x0000001415987c20 */ /* 0x000fc40008410000 */
[----:B------:R-:W-:Y:S01]  /*3cf0*/  FMUL.FTZ R125, R33, R15 ;  /* 0x0000000f217d7220 */ /* 0x000fe20000410000 */
        /* <DEDUP_REMOVED lines=8> */
[----:B------:R0:W-:Y:S04]  /*3d80*/  @P2 STG.E.128 desc[UR4][R134.64], R20 ;  /* 0x0000001486002986 */ /* 0x0001e8000c101d04 */
[----:B------:R1:W-:Y:S04]  /*3d90*/  STG.E.128 desc[UR4][R132.64], R124 ;  /* 0x0000007c84007986 */ /* 0x0003e8000c101d04 */
[----:B0-----:R0:W3:Y:S01]  /*3da0*/  LDG.E.128 R20, desc[UR4][R136.64] ;  /* 0x0000000488147981 */ /* 0x0010e2000c1e1d00 */
[----:B-1----:R-:W-:-:S04]  /*3db0*/  FMUL.FTZ R125, R17, R140 ;  /* 0x0000008c117d7220 */ /* 0x002fc80000410000 */
[----:B------:R-:W-:-:S04]  /*3dc0*/  @P1 FADD.FTZ R125, R112, R125 ;  /* 0x0000007d707d1221 */ /* 0x000fc80000010000 */
[----:B------:R-:W-:Y:S01]  /*3dd0*/  FMUL.FTZ R124, R125, R0 ;  /* 0x000000007d7c7220 */ /* 0x000fe20000410000 */
[----:B------:R-:W-:-:S03]  /*3de0*/  FMUL.FTZ R130, R130, R128 ;  /* 0x0000008082827220 */ /* 0x000fc60000410000 */
[----:B------:R-:W-:Y:S01]  /*3df0*/  FMUL.FTZ R124, R124, UR20 ;  /* 0x000000147c7c7c20 */ /* 0x000fe20008410000 */
[----:B------:R-:W-:Y:S01]  /*3e00*/  FMUL.FTZ R129, R129, R15 ;  /* 0x0000000f81817220 */ /* 0x000fe20000410000 */
[----:B------:R-:W-:-:S04]  /*3e10*/  FMUL.FTZ R131, R131, R152 ;  /* 0x0000009883837220 */ /* 0x000fc80000410000 */
[----:B------:R-:W-:Y:S01]  /*3e20*/  FSEL R140, R129, RZ, P6 ;  /* 0x000000ff818c7208 */ /* 0x000fe20003000000 */
[----:B------:R-:W-:Y:S01]  /*3e30*/  FMUL.FTZ R129, R17, R181 ;  /* 0x000000b511817220 */ /* 0x000fe20000410000 */
[----:B------:R-:W-:Y:S01]  /*3e40*/  FSEL R141, R131, RZ, P5 ;  /* 0x000000ff838d7208 */ /* 0x000fe20002800000 */
[----:B------:R-:W-:Y:S01]  /*3e50*/  FMUL.FTZ R131, R17, R183 ;  /* 0x000000b711837220 */ /* 0x000fe20000410000 */
[----:B------:R-:W-:Y:S01]  /*3e60*/  LOP3.LUT P6, RZ, R19, 0xff, RZ, 0xc0, !PT ;  /* 0x000000ff13ff7812 */ /* 0x000fe200078cc0ff */
[----:B------:R-:W-:Y:S02]  /*3e70*/  @P1 FADD.FTZ R129, R113, R129 ;  /* 0x0000008171811221 */ /* 0x000fe40000010000 */
[----:B------:R-:W-:-:S04]  /*3e80*/  @P1 FADD.FTZ R131, R115, R131 ;  /* 0x0000008373831221 */ /* 0x000fc80000010000 */
[----:B0-----:R-:W-:Y:S01]  /*3e90*/  FMUL.FTZ R137, R131, R0 ;  /* 0x0000000083897220 */ /* 0x001fe20000410000 */
[----:B------:R-:W-:-:S03]  /*3ea0*/  SEL R128, R125, R120, P3 ;  /* 0x000000787d807207 */ /* 0x000fc60001800000 */
[----:B------:R-:W-:-:S04]  /*3eb0*/  FMUL.FTZ R137, R137, UR20 ;  /* 0x0000001489897c20 */ /* 0x000fc80008410000 */
[----:B------:R-:W-:Y:S01]  /*3ec0*/  FMUL.FTZ R127, R31, R137 ;  /* 0x000000891f7f7220 */ /* 0x000fe20000410000 */
[----:B------:R-:W-:Y:S01]  /*3ed0*/  SEL R131, R131, R123, P3 ;  /* 0x0000007b83837207 */ /* 0x000fe20001800000 */
[----:B---3--:R-:W-:Y:S01]  /*3ee0*/  FMUL.FTZ R136, R124, R20 ;  /* 0x000000147c887220 */ /* 0x008fe20000410000 */
[----:B------:R-:W-:Y:S02]  /*3ef0*/  FSEL R20, R130, RZ, P4 ;  /* 0x000000ff82147208 */ /* 0x000fe40002000000 */
[----:B------:R-:W-:Y:S01]  /*3f00*/  IADD3 R132, P4, R14, UR22, RZ ;  /* 0x000000160e847c10 */ /* 0x000fe2000ff9e0ff */
[----:B------:R-:W-:Y:S01]  /*3f10*/  FMUL.FTZ R130, R17, R182 ;  /* 0x000000b611827220 */ /* 0x000fe20000410000 */
[----:B------:R-:W-:Y:S01]  /*3f20*/  FMUL.FTZ R124, R28, R124 ;  /* 0x0000007c1c7c7220 */ /* 0x000fe20000410000 */
[----:B------:R-:W-:Y:S02]  /*3f30*/  @P2 IADD3 R14, P5, R14, UR18, RZ ;  /* 0x000000120e0e2c10 */ /* 0x000fe4000ffbe0ff */
[----:B------:R-:W-:-:S02]  /*3f40*/  IADD3.X R133, R18, UR23, RZ, P4, !PT ;  /* 0x0000001712857c10 */ /* 0x000fc4000a7fe4ff */
[----:B------:R-:W-:Y:S01]  /*3f50*/  IADD3 R134, P4, R11, UR16, RZ ;  /* 0x000000100b867c10 */ /* 0x000fe2000ff9e0ff */
[----:B------:R-:W-:Y:S01]  /*3f60*/  @P1 FADD.FTZ R130, R114, R130 ;  /* 0x0000008272821221 */ /* 0x000fe20000010000 */
[----:B------:R-:W-:Y:S02]  /*3f70*/  FSEL R136, R136, RZ, P6 ;  /* 0x000000ff88887208 */ /* 0x000fe40003000000 */
[----:B------:R-:W-:Y:S02]  /*3f80*/  SEL R124, R124, RZ, P6 ;  /* 0x000000ff7c7c7207 */ /* 0x000fe40003000000 */
[----:B------:R-:W-:Y:S02]  /*3f90*/  @P2 IADD3.X R15, R18, UR19, RZ, P5, !PT ;  /* 0x00000013120f2c10 */ /* 0x000fe4000affe4ff */
[----:B------:R-:W-:Y:S01]  /*3fa0*/  IADD3.X R135, R13, UR17, RZ, P4, !PT ;  /* 0x000000110d877c10 */ /* 0x000fe2000a7fe4ff */
[----:B------:R-:W-:Y:S01]  /*3fb0*/  FMUL.FTZ R18, R129, R0 ;  /* 0x0000000081127220 */ /* 0x000fe20000410000 */
[----:B------:R-:W-:-:S02]  /*3fc0*/  LOP3.LUT P6, RZ, R19, 0xff00, RZ, 0xc0, !PT ;  /* 0x0000ff0013ff7812 */ /* 0x000fc400078cc0ff */
[C---:B------:R-:W-:Y:S02]  /*3fd0*/  LOP3.LUT P5, RZ, R19.reuse, 0xff0000, RZ, 0xc0, !PT ;  /* 0x00ff000013ff7812 */ /* 0x040fe400078ac0ff */
[----:B------:R-:W-:Y:S01]  /*3fe0*/  LOP3.LUT P4, RZ, R19, 0xff000000, RZ, 0xc0, !PT ;  /* 0xff00000013ff7812 */ /* 0x000fe2000788c0ff */
[----:B------:R-:W-:Y:S01]  /*3ff0*/  FMUL.FTZ R19, R130, R0 ;  /* 0x0000000082137220 */ /* 0x000fe20000410000 */
[----:B------:R-:W-:-:S03]  /*4000*/  FMUL.FTZ R18, R18, UR20 ;  /* 0x0000001412127c20 */ /* 0x000fc60008410000 */
[----:B------:R-:W-:Y:S01]  /*4010*/  FMUL.FTZ R19, R19, UR20 ;  /* 0x0000001413137c20 */ /* 0x000fe20008410000 */
[----:B------:R-:W-:-:S03]  /*4020*/  FMUL.FTZ R125, R29, R18 ;  /* 0x000000121d7d7220 */ /* 0x000fc60000410000 */
[----:B------:R-:W-:Y:S01]  /*4030*/  FMUL.FTZ R126, R30, R19 ;  /* 0x000000131e7e7220 */ /* 0x000fe20000410000 */
[----:B------:R-:W-:Y:S02]  /*4040*/  SEL R129, R129, R121, P3 ;  /* 0x0000007981817207 */ /* 0x000fe40001800000 */
[----:B------:R-:W-:Y:S02]  /*4050*/  SEL R130, R130, R122, P3 ;  /* 0x0000007a82827207 */ /* 0x000fe40001800000 */
[----:B------:R-:W-:Y:S02]  /*4060*/  SEL R125, R125, RZ, P6 ;  /* 0x000000ff7d7d7207 */ /* 0x000fe40003000000 */
[----:B------:R-:W-:Y:S02]  /*4070*/  SEL R126, R126, RZ, P5 ;  /* 0x000000ff7e7e7207 */ /* 0x000fe40002800000 */
[----:B------:R-:W-:Y:S01]  /*4080*/  SEL R127, R127, RZ, P4 ;  /* 0x000000ff7f7f7207 */ /* 0x000fe20002000000 */
[----:B------:R-:W-:Y:S04]  /*4090*/  @P2 STG.E.128 desc[UR4][R14.64], R128 ;  /* 0x000000800e002986 */ /* 0x000fe8000c101d04 */
[----:B------:R0:W-:Y:S04]  /*40a0*/  STG.E.128 desc[UR4][R132.64], R124 ;  /* 0x0000007c84007986 */ /* 0x0001e8000c101d04 */
[----:B0-----:R-:W3:Y:S01]  /*40b0*/  LDG.E.128 R124, desc[UR4][R134.64] ;  /* 0x00000004867c7981 */ /* 0x001ee2000c1e1d00 */
        /* <DEDUP_REMOVED lines=9> */
[C---:B------:R-:W-:Y:S01]  /*4150*/  FMUL.FTZ R19, R17.reuse, R184 ;  /* 0x000000b811137220 */ /* 0x040fe20000410000 */
[C---:B------:R-:W-:Y:S01]  /*4160*/  FMUL.FTZ R142, R17.reuse, R142 ;  /* 0x0000008e118e7220 */ /* 0x040fe20000410000 */
[C---:B------:R-:W-:Y:S01]  /*4170*/  FMUL.FTZ R129, R17.reuse, R186 ;  /* 0x000000ba11817220 */ /* 0x040fe20000410000 */
[----:B------:R-:W-:Y:S01]  /*4180*/  FMUL.FTZ R148, R17, R148 ;  /* 0x0000009411947220 */ /* 0x000fe20000410000 */
[----:B--2---:R-:W-:Y:S01]  /*4190*/  FADD.FTZ R167, R201, R167 ;  /* 0x000000a7c9a77221 */ /* 0x004fe20000010000 */
[----:B----4-:R-:W-:Y:S01]  /*41a0*/  FADD.FTZ R172, R200, R172 ;  /* 0x000000acc8ac7221 */ /* 0x010fe20000010000 */
[----:B------:R-:W-:Y:S01]  /*41b0*/  @P1 FADD.FTZ R19, R116, R19 ;  /* 0x0000001374131221 */ /* 0x000fe20000010000 */
[----:B------:R-:W-:Y:S01]  /*41c0*/  @P1 FADD.FTZ R142, R117, R142 ;  /* 0x0000008e758e1221 */ /* 0x000fe20000010000 */
[----:B------:R-:W-:Y:S01]  /*41d0*/  @P1 FADD.FTZ R129, R118, R129 ;  /* 0x0000008176811221 */ /* 0x000fe20000010000 */
[----:B------:R-:W-:Y:S01]  /*41e0*/  @P1 FADD.FTZ R148, R119, R148 ;  /* 0x0000009477941221 */ /* 0x000fe20000010000 */
[----:B------:R-:W-:Y:S01]  /*41f0*/  FADD.FTZ R190, R199, R190 ;  /* 0x000000bec7be7221 */ /* 0x000fe20000010000 */
[----:B------:R-:W-:Y:S01]  /*4200*/  @P2 IADD3 R14, P1, R11, UR18, RZ ;  /* 0x000000120b0e2c10 */ /* 0x000fe2000ff3e0ff */
[----:B------:R-:W-:Y:S01]  /*4210*/  FADD.FTZ R191, R198, R191 ;  /* 0x000000bfc6bf7221 */ /* 0x000fe20000010000 */
[----:B------:R-:W-:Y:S01]  /*4220*/  FADD.FTZ R188, R195, R188 ;  /* 0x000000bcc3bc7221 */ /* 0x000fe20000010000 */
[----:B------:R-:W-:Y:S01]  /*4230*/  STL [R1+0x5c], R167 ;  /* 0x00005ca701007387 */ /* 0x000fe20000100800 */
[----:B------:R-:W-:Y:S01]  /*4240*/  FADD.FTZ R171, R160, R171 ;  /* 0x000000aba0ab7221 */ /* 0x000fe20000010000 */
[----:B------:R-:W-:Y:S01]  /*4250*/  FADD.FTZ R170, R162, R170 ;  /* 0x000000aaa2aa7221 */ /* 0x000fe20000010000 */
[----:B------:R-:W-:Y:S01]  /*4260*/  FMUL.FTZ R21, R21, R18 ;  /* 0x0000001215157220 */ /* 0x000fe20000410000 */
[----:B------:R-:W-:Y:S01]  /*4270*/  STL [R1+0x58], R172 ;  /* 0x000058ac01007387 */ /* 0x000fe20000100800 */
[----:B------:R-:W-:Y:S01]  /*4280*/  SEL R120, R19, R120, P3 ;  /* 0x0000007813787207 */ /* 0x000fe20001800000 */
[----:B------:R-:W-:Y:S01]  /*4290*/  FADD.FTZ R169, R161, R169 ;  /* 0x000000a9a1a97221 */ /* 0x000fe20000010000 */
[----:B------:R-:W-:Y:S01]  /*42a0*/  SEL R121, R142, R121, P3 ;  /* 0x000000798e797207 */ /* 0x000fe20001800000 */
[----:B------:R-:W-:Y:S01]  /*42b0*/  STL [R1+0x64], R190 ;  /* 0x000064be01007387 */ /* 0x000fe20000100800 */
[----:B------:R-:W-:Y:S01]  /*42c0*/  SEL R122, R129, R122, P3 ;  /* 0x0000007a817a7207 */ /* 0x000fe20001800000 */
[----:B------:R-:W-:Y:S01]  /*42d0*/  FADD.FTZ R189, R163, R189 ;  /* 0x000000bda3bd7221 */ /* 0x000fe20000010000 */
[----:B------:R-:W-:Y:S01]  /*42e0*/  SEL R123, R148, R123, P3 ;  /* 0x0000007b947b7207 */ /* 0x000fe20001800000 */
[----:B------:R-:W-:Y:S01]  /*42f0*/  STL [R1+0x60], R191 ;  /* 0x000060bf01007387 */ /* 0x000fe20000100800 */
[----:B------:R-:W-:Y:S01]  /*4300*/  @P2 IADD3.X R15, R13, UR19, RZ, P1, !PT ;  /* 0x000000130d0f2c10 */ /* 0x000fe20008ffe4ff */
[----:B------:R-:W-:Y:S01]  /*4310*/  FADD.FTZ R168, R158, R168 ;  /* 0x000000a89ea87221 */ /* 0x000fe20000010000 */
[-C--:B------:R-:W-:Y:S01]  /*4320*/  FMUL.FTZ R19, R19, R0.reuse ;  /* 0x0000000013137220 */ /* 0x080fe20000410000 */
[----:B------:R-:W-:Y:S01]  /*4330*/  STL [R1+0x6c], R188 ;  /* 0x00006cbc01007387 */ /* 0x000fe20000100800 */
[-C--:B------:R-:W-:Y:S01]  /*4340*/  FMUL.FTZ R142, R142, R0.reuse ;  /* 0x000000008e8e7220 */ /* 0x080fe20000410000 */
[-C--:B------:R-:W-:Y:S01]  /*4350*/  FMUL.FTZ R129, R129, R0.reuse ;  /* 0x0000000081817220 */ /* 0x080fe20000410000 */
[----:B------:R-:W-:Y:S01]  /*4360*/  FADD.FTZ R192, R164, R192 ;  /* 0x000000c0a4c07221 */ /* 0x000fe20000010000 */
[----:B------:R-:W-:Y:S01]  /*4370*/  STL [R1+0x68], R171 ;  /* 0x000068ab01007387 */ /* 0x000fe20000100800 */
[----:B------:R-:W-:Y:S01]  /*4380*/  FMUL.FTZ R0, R148, R0 ;  /* 0x0000000094007220 */ /* 0x000fe20000410000 */
[----:B------:R-:W-:Y:S01]  /*4390*/  FADD.FTZ R193, R159, R193 ;  /* 0x000000c19fc17221 */ /* 0x000fe20000010000 */
[----:B------:R-:W-:Y:S01]  /*43a0*/  FSEL R22, R21, RZ, P6 ;  /* 0x000000ff15167208 */ /* 0x000fe20003000000 */
[----:B------:R-:W-:Y:S01]  /*43b0*/  STL [R1+0x74], R170 ;  /* 0x000074aa01007387 */ /* 0x000fe20000100800 */
[----:B------:R-:W-:Y:S01]  /*43c0*/  FADD.FTZ R208, R165, R208 ;  /* 0x000000d0a5d07221 */ /* 0x000fe20000010000 */
[----:B------:R-:W-:Y:S01]  /*43d0*/  FADD.FTZ R211, R20, R211 ;  /* 0x000000d314d37221 */ /* 0x000fe20000010000 */
[----:B------:R-:W-:Y:S01]  /*43e0*/  FADD.FTZ R194, R156, R194 ;  /* 0x000000c29cc27221 */ /* 0x000fe20000010000 */
[----:B------:R-:W-:Y:S01]  /*43f0*/  STL [R1+0x70], R169 ;  /* 0x000070a901007387 */ /* 0x000fe20000100800 */
[----:B------:R-:W0:Y:S01]  /*4400*/  LDC.64 R20, c[0x0][0x210] ;  /* 0x00008400ff147b82 */ /* 0x000e220000000a00 */
[----:B------:R-:W-:-:S02]  /*4410*/  FADD.FTZ R196, R166, R196 ;  /* 0x000000c4a6c47221 */ /* 0x000fc40000010000 */
[----:B------:R1:W-:Y:S01]  /*4420*/  @P2 STG.E.128 desc[UR4][R14.64], R120 ;  /* 0x000000780e002986 */ /* 0x0003e2000c101d04 */
[----:B------:R-:W-:Y:S01]  /*4430*/  FADD.FTZ R197, R157, R197 ;  /* 0x000000c59dc57221 */ /* 0x000fe20000010000 */
[----:B------:R-:W-:Y:S02]  /*4440*/  FMUL.FTZ R0, R0, UR20 ;  /* 0x0000001400007c20 */ /* 0x000fe40008410000 */
[----:B------:R2:W-:Y:S01]  /*4450*/  STL [R1+0x7c], R189 ;  /* 0x00007cbd01007387 */ /* 0x0005e20000100800 */
[----:B------:R-:W-:Y:S01]  /*4460*/  FADD.FTZ R210, R16, R210 ;  /* 0x000000d210d27221 */ /* 0x000fe20000010000 */
[----:B------:R-:W-:Y:S02]  /*4470*/  FMUL.FTZ R142, R142, UR20 ;  /* 0x000000148e8e7c20 */ /* 0x000fe40008410000 */
[----:B------:R2:W-:Y:S01]  /*4480*/  STL [R1+0x78], R168 ;  /* 0x000078a801007387 */ /* 0x0005e20000100800 */
[----:B------:R-:W-:Y:S01]  /*4490*/  FADD.FTZ R209, R138, R209 ;  /* 0x000000d18ad17221 */ /* 0x000fe20000010000 */
[----:B------:R-:W-:-:S02]  /*44a0*/  FMUL.FTZ R129, R129, UR20 ;  /* 0x0000001481817c20 */ /* 0x000fc40008410000 */
[----:B------:R2:W-:Y:S01]  /*44b0*/  STL [R1+0x84], R192 ;  /* 0x000084c001007387 */ /* 0x0005e20000100800 */
[----:B------:R-:W-:Y:S01]  /*44c0*/  FMUL.FTZ R23, R23, R137 ;  /* 0x0000008917177220 */ /* 0x000fe20000410000 */
[----:B-1----:R-:W-:Y:S01]  /*44d0*/  IADD3 R14, P2, R11, UR22, RZ ;  /* 0x000000160b0e7c10 */ /* 0x002fe2000ff5e0ff */
[----:B------:R-:W-:Y:S01]  /*44e0*/  FMUL.FTZ R11, R19, UR20 ;  /* 0x00000014130b7c20 */ /* 0x000fe20008410000 */
[----:B------:R2:W-:Y:S01]  /*44f0*/  STL [R1+0x80], R193 ;  /* 0x000080c101007387 */ /* 0x0005e20000100800 */
[----:B------:R-:W-:Y:S01]  /*4500*/  FADD.FTZ R212, R150, R212 ;  /* 0x000000d496d47221 */ /* 0x000fe20000010000 */
[----:B------:R-:W-:Y:S02]  /*4510*/  LOP3.LUT P6, RZ, R2, 0xff, RZ, 0xc0, !PT ;  /* 0x000000ff02ff7812 */ /* 0x000fe400078cc0ff */
[----:B------:R2:W-:Y:S01]  /*4520*/  STL [R1+0x8c], R208 ;  /* 0x00008cd001007387 */ /* 0x0005e20000100800 */
[----:B------:R-:W-:Y:S01]  /*4530*/  FADD.FTZ R214, R139, R214 ;  /* 0x000000d68bd67221 */ /* 0x000fe20000010000 */
[----:B------:R-:W-:-:S02]  /*4540*/  FSEL R128, R128, RZ, P5 ;  /* 0x000000ff80807208 */ /* 0x000fc40002800000 */
[----:B------:R2:W-:Y:S01]  /*4550*/  STL [R1+0x88], R194 ;  /* 0x000088c201007387 */ /* 0x0005e20000100800 */
[C---:B------:R-:W-:Y:S01]  /*4560*/  LOP3.LUT P1, RZ, R2.reuse, 0xff000000, RZ, 0xc0, !PT ;  /* 0xff00000002ff7812 */ /* 0x040fe2000782c0ff */
[----:B------:R-:W-:Y:S02]  /*4570*/  FADD.FTZ R215, R151, R215 ;  /* 0x000000d797d77221 */ /* 0x000fe40000010000 */
[----:B------:R2:W-:Y:S01]  /*4580*/  STL [R1+0x94], R196 ;  /* 0x000094c401007387 */ /* 0x0005e20000100800 */
[----:B------:R-:W-:Y:S01]  /*4590*/  LOP3.LUT P5, RZ, R2, 0xff00, RZ, 0xc0, !PT ;  /* 0x0000ff0002ff7812 */ /* 0x000fe200078ac0ff */
[----:B------:R-:W-:Y:S02]  /*45a0*/  FADD.FTZ R213, R140, R213 ;  /* 0x000000d58cd57221 */ /* 0x000fe40000010000 */
[----:B------:R2:W-:Y:S01]  /*45b0*/  STL [R1+0x90], R197 ;  /* 0x000090c501007387 */ /* 0x0005e20000100800 */
[----:B------:R-:W-:Y:S01]  /*45c0*/  LOP3.LUT P3, RZ, R2, 0xff0000, RZ, 0xc0, !PT ;  /* 0x00ff000002ff7812 */ /* 0x000fe2000786c0ff */
[----:B------:R-:W-:Y:S01]  /*45d0*/  FADD.FTZ R230, R141, R230 ;  /* 0x000000e68de67221 */ /* 0x000fe20000010000 */
[----:B------:R-:W-:Y:S01]  /*45e0*/  FSEL R23, R23, RZ, P4 ;  /* 0x000000ff17177208 */ /* 0x000fe20002000000 */
[----:B------:R2:W-:Y:S01]  /*45f0*/  STL [R1+0x9c], R210 ;  /* 0x00009cd201007387 */ /* 0x0005e20000100800 */
[----:B------:R-:W-:-:S03]  /*4600*/  FADD.FTZ R229, R136, R229 ;  /* 0x000000e588e57221 */ /* 0x000fc60000010000 */
[----:B------:R2:W-:Y:S01]  /*4610*/  STL [R1+0x98], R209 ;  /* 0x000098d101007387 */ /* 0x0005e20000100800 */
[----:B------:R-:W-:-:S03]  /*4620*/  FADD.FTZ R237, R22, R237 ;  /* 0x000000ed16ed7221 */ /* 0x000fc60000010000 */
[----:B------:R2:W-:Y:S01]  /*4630*/  STL [R1+0xa4], R212 ;  /* 0x0000a4d401007387 */ /* 0x0005e20000100800 */
[----:B------:R-:W-:Y:S01]  /*4640*/  FMUL.FTZ R16, R24, R11 ;  /* 0x0000000b18107220 */ /* 0x000fe20000410000 */
[----:B------:R-:W-:Y:S02]  /*4650*/  FMUL.FTZ R17, R25, R142 ;  /* 0x0000008e19117220 */ /* 0x000fe40000410000 */
[----:B------:R2:W-:Y:S01]  /*4660*/  STL [R1+0xa0], R214 ;  /* 0x0000a0d601007387 */ /* 0x0005e20000100800 */
[----:B------:R-:W-:Y:S01]  /*4670*/  FMUL.FTZ R18, R26, R129 ;  /* 0x000000811a127220 */ /* 0x000fe20000410000 */
[----:B------:R-:W-:Y:S01]  /*4680*/  FMUL.FTZ R19, R27, R0 ;  /* 0x000000001b137220 */ /* 0x000fe20000410000 */
[----:B------:R-:W-:Y:S01]  /*4690*/  FADD.FTZ R236, R128, R236 ;  /* 0x000000ec80ec7221 */ /* 0x000fe20000010000 */
[----:B------:R2:W-:Y:S01]  /*46a0*/  STL [R1+0xac], R215 ;  /* 0x0000acd701007387 */ /* 0x0005e20000100800 */
[----:B------:R-:W-:-:S03]  /*46b0*/  FADD.FTZ R235, R23, R235 ;  /* 0x000000eb17eb7221 */ /* 0x000fc60000010000 */
[----:B------:R2:W-:Y:S04]  /*46c0*/  STL [R1+0xa8], R213 ;  /* 0x0000a8d501007387 */ /* 0x0005e80000100800 */
[----:B------:R2:W-:Y:S01]  /*46d0*/  STL [R1+0xb4], R211 ;  /* 0x0000b4d301007387 */ /* 0x0005e20000100800 */
[----:B------:R-:W-:-:S03]  /*46e0*/  IADD3.X R15, R13, UR23, RZ, P2, !PT ;  /* 0x000000170d0f7c10 */ /* 0x000fc600097fe4ff */
[----:B------:R2:W-:Y:S01]  /*46f0*/  STL [R1+0xb0], R230 ;  /* 0x0000b0e601007387 */ /* 0x0005e20000100800 */
[----:B------:R-:W-:-:S03]  /*4700*/  SEL R16, R16, RZ, P6 ;  /* 0x000000ff10107207 */ /* 0x000fc60003000000 */
[----:B------:R2:W-:Y:S01]  /*4710*/  STL [R1+0xbc], R229 ;  /* 0x0000bce501007387 */ /* 0x0005e20000100800 */
[----:B------:R-:W-:Y:S02]  /*4720*/  SEL R17, R17, RZ, P5 ;  /* 0x000000ff11117207 */ /* 0x000fe40002800000 */
[----:B------:R-:W-:Y:S01]  /*4730*/  SEL R18, R18, RZ, P3 ;  /* 0x000000ff12127207 */ /* 0x000fe20001800000 */
[----:B------:R2:W-:Y:S01]  /*4740*/  STL [R1+0xb8], R237 ;  /* 0x0000b8ed01007387 */ /* 0x0005e20000100800 */
[----:B------:R-:W-:-:S03]  /*4750*/  SEL R19, R19, RZ, P1 ;  /* 0x000000ff13137207 */ /* 0x000fc60000800000 */
[----:B------:R2:W-:Y:S04]  /*4760*/  STL [R1+0xc4], R236 ;  /* 0x0000c4ec01007387 */ /* 0x0005e80000100800 */
[----:B------:R2:W-:Y:S01]  /*4770*/  STL [R1+0xc0], R235 ;  /* 0x0000c0eb01007387 */ /* 0x0005e20000100800 */
[----:B0-----:R-:W-:-:S03]  /*4780*/  LEA R12, R20, R12, 0x2 ;  /* 0x0000000c140c7211 */ /* 0x001fc600078e10ff */
[----:B------:R2:W-:Y:S01]  /*4790*/  STG.E.128 desc[UR4][R14.64], R16 ;  /* 0x000000100e007986 */ /* 0x0005e2000c101d04 */
[----:B------:R-:W-:Y:S01]  /*47a0*/  ISETP.GE.AND P2, PT, R12, R21, PT ;  /* 0x000000150c00720c */ /* 0x000fe20003f46270 */
[----:B---3--:R-:W-:Y:S01]  /*47b0*/  FMUL.FTZ R124, R11, R124 ;  /* 0x0000007c0b7c7220 */ /* 0x008fe20000410000 */
[----:B------:R-:W-:Y:S01]  /*47c0*/  FMUL.FTZ R127, R127, R0 ;  /* 0x000000007f7f7220 */ /* 0x000fe20000410000 */
[----:B------:R-:W-:Y:S01]  /*47d0*/  FMUL.FTZ R125, R125, R142 ;  /* 0x0000008e7d7d7220 */ /* 0x000fe20000410000 */
[----:B------:R-:W-:Y:S02]  /*47e0*/  FMUL.FTZ R126, R126, R129 ;  /* 0x000000817e7e7220 */ /* 0x000fe40000410000 */
[----:B------:R-:W-:Y:S02]  /*47f0*/  FSEL R124, R124, RZ, P6 ;  /* 0x000000ff7c7c7208 */ /* 0x000fe40003000000 */
[----:B------:R-:W-:Y:S02]  /*4800*/  FSEL R127, R127, RZ, P1 ;  /* 0x000000ff7f7f7208 */ /* 0x000fe40000800000 */
[----:B------:R-:W-:-:S02]  /*4810*/  FSEL R125, R125, RZ, P5 ;  /* 0x000000ff7d7d7208 */ /* 0x000fc40002800000 */
[----:B------:R-:W-:Y:S01]  /*4820*/  FSEL R126, R126, RZ, P3 ;  /* 0x000000ff7e7e7208 */ /* 0x000fe20001800000 */
[----:B------:R-:W-:Y:S01]  /*4830*/  FADD.FTZ R234, R124, R234 ;  /* 0x000000ea7cea7221 */ /* 0x000fe20000010000 */
[----:B------:R-:W-:Y:S01]  /*4840*/  FADD.FTZ R231, R127, R231 ;  /* 0x000000e77fe77221 */ /* 0x000fe20000010000 */
[----:B------:R-:W-:Y:S02]  /*4850*/  FADD.FTZ R233, R125, R233 ;  /* 0x000000e97de97221 */ /* 0x000fe40000010000 */
[----:B------:R-:W-:Y:S01]  /*4860*/  FADD.FTZ R232, R126, R232 ;  /* 0x000000e87ee87221 */ /* 0x000fe20000010000 */
[----:B------:R2:W-:Y:S04]  /*4870*/  STL [R1+0xcc], R234 ;  /* 0x0000ccea01007387 */ /* 0x0005e80000100800 */
[----:B------:R2:W-:Y:S04]  /*4880*/  STL [R1+0xd0], R231 ;  /* 0x0000d0e701007387 */ /* 0x0005e80000100800 */
[----:B------:R2:W-:Y:S04]  /*4890*/  STL [R1+0xc8], R233 ;  /* 0x0000c8e901007387 */ /* 0x0005e80000100800 */
[----:B------:R2:W-:Y:S01]  /*48a0*/  STL [R1+0xd4], R232 ;  /* 0x0000d4e801007387 */ /* 0x0005e20000100800 */
[----:B------:R-:W-:Y:S05]  /*48b0*/  @!P2 BRA `(.L_x_13760) ;  /* 0xffffffc00084a947 */ /* 0x000fea000383ffff */
[----:B------:R-:W-:Y:S05]  /*48c0*/  BSYNC B1 ;  /* 0x0000000000017941 */ /* 0x000fea0003800000 */
.L_x_13758:
[----:B------:R0:W5:Y:S01]  /*48d0*/  LDL.LU R26, [R1+0x4] ;  /* 0x00000400011a7983 */ /* 0x0001620000300800 */
[----:B------:R-:W-:Y:S02]  /*48e0*/  MOV R12, R203 ;  /* 0x000000cb000c7202 */ /* 0x000fe40000000f00 */
[----:B--2---:R-:W-:Y:S01]  /*48f0*/  MOV R16, R248 ;  /* 0x000000f800107202 */ /* 0x004fe20000000f00 */
        /* <DEDUP_REMOVED lines=16> */
[----:B------:R-:W-:-:S03]  /*4a00*/  MOV R22, R217 ;  /* 0x000000d900167202 */ /* 0x000fc60000000f00 */
        /* <DEDUP_REMOVED lines=76> */
.L_x_13757:
[----:B------:R-:W-:Y:S05]  /*4ed0*/  BSYNC B0 ;  /* 0x0000000000007941 */ /* 0x000fea0003800000 */
.L_x_13755:
        /* <DEDUP_REMOVED lines=147> */
[----:B------:R-:W-:-:S03]  /*5810*/  FADD.FTZ R20, R20, R35 ;  /* 0x0000002314147221 */ /* 0x000fc60000010000 */
[----:B------:R-:W4:Y:S01]  /*5820*/  LDS R45, [R0+0x3c00] ;  /* 0x003c0000002d7984 */ /* 0x000f220000000800 */
[----:B------:R-:W-:Y:S01]  /*5830*/  FADD.FTZ R21, R21, R30 ;  /* 0x0000001e15157221 */ /* 0x000fe20000010000 */
[----:B------:R-:W-:Y:S02]  /*5840*/  SHF.L.U32 R30, R100, 0x2, RZ ;  /* 0x00000002641e7819 */ /* 0x000fe400000006ff */
        /* <DEDUP_REMOVED lines=51> */
[----:B------:R-:W-:Y:S01]  /*5b80*/  STG.E desc[UR4][R2.64], R29 ;  /* 0x0000001d02007986 */ /* 0x000fe2000c101904 */
[----:B------:R-:W-:-:S03]  /*5b90*/  FADD.FTZ R8, RZ, R8 ;  /* 0x00000008ff087221 */ /* 0x000fc60000010000 */
[----:B------:R-:W4:Y:S01]  /*5ba0*/  LDS R16, [R0+0x1800] ;  /* 0x0018000000107984 */ /* 0x000f220000000800 */
[----:B------:R-:W-:-:S03]  /*5bb0*/  FADD.FTZ R49, R6, R49 ;  /* 0x0000003106317221 */ /* 0x000fc60000010000 */
[----:B------:R-:W4:Y:S01]  /*5bc0*/  LDS R37, [R0+0x2600] ;  /* 0x0026000000257984 */ /* 0x000f220000000800 */
[----:B------:R-:W-:Y:S01]  /*5bd0*/  IADD3 R6, P0, R30, UR6, RZ ;  /* 0x000000061e067c10 */ /* 0x000fe2000ff1e0ff */
[----:B------:R-:W-:Y:S02]  /*5be0*/  FADD.FTZ R10, RZ, R10 ;  /* 0x0000000aff0a7221 */ /* 0x000fe40000010000 */
[----:B------:R-:W-:Y:S01]  /*5bf0*/  STG.E desc[UR4][R4.64], R13 ;  /* 0x0000000d04007986 */ /* 0x000fe2000c101904 */
[----:B------:R-:W-:Y:S01]  /*5c00*/  IADD3.X R7, R32, UR7, RZ, P0, !PT ;  /* 0x0000000720077c10 */ /* 0x000fe200087fe4ff */
[----:B------:R-:W-:Y:S02]  /*5c10*/  FADD.FTZ R8, R8, R23 ;  /* 0x0000001708087221 */ /* 0x000fe40000010000 */
        /* <DEDUP_REMOVED lines=60> */
.L_x_13759:
        /* <DEDUP_REMOVED lines=8> */
.L_x_13762:
[----:B------:R-:W-:Y:S05]  /*6060*/  BSYNC B2 ;  /* 0x0000000000027941 */ /* 0x000fea0003800000 */
.L_x_13761:
        /* <DEDUP_REMOVED lines=8> */
.L_x_13763:
[----:B------:R-:W-:Y:S01]  /*60f0*/  HFMA2.MMA R126, -RZ, RZ, 0, 1.1920928955078125e-07 ;  /* 0x00000002ff7e7435 */ /* 0x000fe200000001ff */
[----:B------:R-:W-:Y:S01]  /*6100*/  MOV R127, R148 ;  /* 0x00000094007f7202 */ /* 0x000fe20000000f00 */
[----:B------:R-:W-:-:S09]  /*6110*/  FADD.FTZ R149, R149, R155 ;  /* 0x0000009b95957221 */ /* 0x000fd20000010000 */
[----:B------:R-:W-:Y:S05]  /*6120*/  WARPSYNC.COLLECTIVE R124, `(.L_x_13764) ;  /* 0x000000007c087348 */ /* 0x000fea0003c00000 */
[----:B------:R0:W1:Y:S02]  /*6130*/  SHFL.BFLY P1, R155, R127, R126, R125 ;  /* 0x0c00007e7f9b7389 */ /* 0x000064000002007d */
[----:B01----:R-:W-:Y:S01]  /*6140*/  ENDCOLLECTIVE ;  /* 0x000000000000791b */ /* 0x003fe20003800000 */
.L_x_13764:
[----:B------:R-:W-:Y:S01]  /*6150*/  MOV R127, R149 ;  /* 0x00000095007f7202 */ /* 0x000fe20000000f00 */
[----:B------:R-:W-:-:S07]  /*6160*/  FADD.FTZ R148, R148, R155 ;  /* 0x0000009b94947221 */ /* 0x000fce0000010000 */
[----:B------:R-:W-:Y:S05]  /*6170*/  WARPSYNC.COLLECTIVE R124, `(.L_x_13765) ;  /* 0x000000007c087348 */ /* 0x000fea0003c00000 */
[----:B------:R0:W1:Y:S02]  /*6180*/  SHFL.BFLY P1, R155, R127, R126, R125 ;  /* 0x0c00007e7f9b7389 */ /* 0x000064000002007d */
[----:B01----:R-:W-:Y:S01]  /*6190*/  ENDCOLLECTIVE ;  /* 0x000000000000791b */ /* 0x003fe20003800000 */
.L_x_13765:
[----:B------:R-:W-:Y:S01]  /*61a0*/  HFMA2.MMA R126, -RZ, RZ, 0, 2.384185791015625e-07 ;  /* 0x00000004ff7e7435 */ /* 0x000fe200000001ff */
[----:B------:R-:W-:Y:S01]  /*61b0*/  MOV R127, R148 ;  /* 0x00000094007f7202 */ /* 0x000fe20000000f00 */
[----:B------:R-:W-:-:S09]  /*61c0*/  FADD.FTZ R149, R149, R155 ;  /* 0x0000009b95957221 */ /* 0x000fd20000010000 */
[----:B------:R-:W-:Y:S05]  /*61d0*/  WARPSYNC.COLLECTIVE R124, `(.L_x_13766) ;  /* 0x000000007c087348 */ /* 0x000fea0003c00000 */
[----:B------:R0:W1:Y:S02]  /*61e0*/  SHFL.BFLY P1, R155, R127, R126, R125 ;  /* 0x0c00007e7f9b7389 */ /* 0x000064000002007d */
[----:B01----:R-:W-:Y:S01]  /*61f0*/  ENDCOLLECTIVE ;  /* 0x000000000000791b */ /* 0x003fe20003800000 */
.L_x_13766:
[----:B------:R-:W-:Y:S01]  /*6200*/  MOV R127, R149 ;  /* 0x00000095007f7202 */ /* 0x000fe20000000f00 */
[----:B------:R-:W-:-:S07]  /*6210*/  FADD.FTZ R148, R148, R155 ;  /* 0x0000009b94947221 */ /* 0x000fce0000010000 */
[----:B------:R-:W-:Y:S05]  /*6220*/  WARPSYNC.COLLECTIVE R124, `(.L_x_13767) ;  /* 0x000000007c087348 */ /* 0x000fea0003c00000 */
[----:B------:R0:W1:Y:S02]  /*6230*/  SHFL.BFLY P1, R155, R127, R126, R125 ;  /* 0x0c00007e7f9b7389 */ /* 0x000064000002007d */
[----:B01----:R-:W-:Y:S01]  /*6240*/  ENDCOLLECTIVE ;  /* 0x000000000000791b */ /* 0x003fe20003800000 */
.L_x_13767:
[----:B------:R-:W-:Y:S01]  /*6250*/  HFMA2.MMA R126, -RZ, RZ, 0, 4.76837158203125e-07 ;  /* 0x00000008ff7e7435 */ /* 0x000fe200000001ff */
[----:B------:R-:W-:Y:S01]  /*6260*/  MOV R127, R148 ;  /* 0x00000094007f7202 */ /* 0x000fe20000000f00 */
[----:B------:R-:W-:-:S09]  /*6270*/  FADD.FTZ R149, R149, R155 ;  /* 0x0000009b95957221 */ /* 0x000fd20000010000 */
[----:B------:R-:W-:Y:S05]  /*6280*/  WARPSYNC.COLLECTIVE R124, `(.L_x_13768) ;  /* 0x000000007c087348 */ /* 0x000fea0003c00000 */
[----:B------:R0:W1:Y:S02]  /*6290*/  SHFL.BFLY P1, R155, R127, R126, R125 ;  /* 0x0c00007e7f9b7389 */ /* 0x000064000002007d */
[----:B01----:R-:W-:Y:S01]  /*62a0*/  ENDCOLLECTIVE ;  /* 0x000000000000791b */ /* 0x003fe20003800000 */
.L_x_13768:
[----:B------:R-:W-:Y:S01]  /*62b0*/  MOV R127, R149 ;  /* 0x00000095007f7202 */ /* 0x000fe20000000f00 */
[----:B------:R-:W-:-:S07]  /*62c0*/  FADD.FTZ R148, R148, R155 ;  /* 0x0000009b94947221 */ /* 0x000fce0000010000 */
[----:B------:R-:W-:Y:S05]  /*62d0*/  WARPSYNC.COLLECTIVE R124, `(.L_x_13769) ;  /* 0x000000007c087348 */ /* 0x000fea0003c00000 */
[----:B------:R0:W1:Y:S02]  /*62e0*/  SHFL.BFLY P1, R155, R127, R126, R125 ;  /* 0x0c00007e7f9b7389 */ /* 0x000064000002007d */
[----:B01----:R-:W-:Y:S01]  /*62f0*/  ENDCOLLECTIVE ;  /* 0x000000000000791b */ /* 0x003fe20003800000 */
.L_x_13769:
[----:B------:R-:W-:Y:S01]  /*6300*/  HFMA2.MMA R126, -RZ, RZ, 0, 9.5367431640625e-07 ;  /* 0x00000010ff7e7435 */ /* 0x000fe200000001ff */
[----:B------:R-:W-:Y:S01]  /*6310*/  MOV R127, R148 ;  /* 0x00000094007f7202 */ /* 0x000fe20000000f00 */
[----:B------:R-:W-:-:S09]  /*6320*/  FADD.FTZ R149, R149, R155 ;  /* 0x0000009b95957221 */ /* 0x000fd20000010000 */
[----:B------:R-:W-:Y:S05]  /*6330*/  WARPSYNC.COLLECTIVE R124, `(.L_x_13770) ;  /* 0x000000007c087348 */ /* 0x000fea0003c00000 */
[----:B------:R0:W1:Y:S02]  /*6340*/  SHFL.BFLY P1, R155, R127, R126, R125 ;  /* 0x0c00007e7f9b7389 */ /* 0x000064000002007d */
[----:B01----:R-:W-:Y:S01]  /*6350*/  ENDCOLLECTIVE ;  /* 0x000000000000791b */ /* 0x003fe20003800000 */
.L_x_13770:
[----:B------:R-:W-:Y:S02]  /*6360*/  MOV R127, R149 ;  /* 0x00000095007f7202 */ /* 0x000fe40000000f00 */
[----:B------:R-:W-:-:S07]  /*6370*/  MOV R154, R155 ;  /* 0x0000009b009a7202 */ /* 0x000fce0000000f00 */
[----:B------:R-:W-:Y:S05]  /*6380*/  WARPSYNC.COLLECTIVE R124, `(.L_x_13771) ;  /* 0x000000007c087348 */ /* 0x000fea0003c00000 */
[----:B------:R0:W1:Y:S02]  /*6390*/  SHFL.BFLY P1, R155, R127, R126, R125 ;  /* 0x0c00007e7f9b7389 */ /* 0x000064000002007d */
[----:B01----:R-:W-:Y:S01]  /*63a0*/  ENDCOLLECTIVE ;  /* 0x000000000000791b */ /* 0x003fe20003800000 */
.L_x_13771:
[----:B------:R-:W-:Y:S05]  /*63b0*/  BRA `(.L_x_13772) ;  /* 0xffffffc000647947 */ /* 0x000fea000383ffff */
.L_x_13773:
        /* <DEDUP_REMOVED lines=12> */
.L_x_14399:


//--------------------- .text._ZN10layer_norm22ln_bwd_finalize_kernelINS_22Kernel_traits_finalizeILj1024EfffffjLb1ELj1024ELj4ENS_18Kernel_traits_baseILj1024EfffffjLj1024EEEEELb1ELb0EEEvNS_9BwdParamsE --------------------------
	.section	.text._ZN10layer_norm22ln_bwd_finalize_kernelINS_22Kernel_traits_finalizeILj1024EfffffjLb1ELj1024ELj4ENS_18Kernel_traits_baseILj1024EfffffjLj1024EEEEELb1ELb0EEEvNS_9BwdParamsE,"ax",@progbits
	.align	128
        .global         _ZN10layer_norm22ln_bwd_finalize_kernelINS_22Kernel_traits_finalizeILj1024EfffffjLb1ELj1024ELj4ENS_18Kernel_traits_baseILj1024EfffffjLj1024EEEEELb1ELb0EEEvNS_9BwdParamsE
        .type           _ZN10layer_norm22ln_bwd_finalize_kernelINS_22Kernel_traits_finalizeILj1024EfffffjLb1ELj1024ELj4ENS_18Kernel_traits_baseILj1024EfffffjLj1024EEEEELb1ELb0EEEvNS_9BwdParamsE,@function
        .size           _ZN10layer_norm22ln_bwd_finalize_kernelINS_22Kernel_traits_finalizeILj1024EfffffjLb1ELj1024ELj4ENS_18Kernel_traits_baseILj1024EfffffjLj1024EEEEELb1ELb0EEEvNS_9BwdParamsE,(.L_x_14400 - _ZN10layer_norm22ln_bwd_finalize_kernelINS_22Kernel_traits_finalizeILj1024EfffffjLb1ELj1024ELj4ENS_18Kernel_traits_baseILj1024EfffffjLj1024EEEEELb1ELb0EEEvNS_9BwdParamsE)
        .other          _ZN10layer_norm22ln_bwd_finalize_kernelINS_22Kernel_traits_finalizeILj1024EfffffjLb1ELj1024ELj4ENS_18Kernel_traits_baseILj1024EfffffjLj1024EEEEELb1ELb0EEEvNS_9BwdParamsE,@"STO_CUDA_ENTRY STV_DEFAULT"
_ZN10layer_norm22ln_bwd_finalize_kernelINS_22Kernel_traits_finalizeILj1024EfffffjLb1ELj1024ELj4ENS_18Kernel_traits_baseILj1024EfffffjLj1024EEEEELb1ELb0EEEvNS_9BwdParamsE:
.text._ZN10layer_norm22ln_bwd_finalize_kernelINS_22Kernel_traits_finalizeILj1024EfffffjLb1ELj1024ELj4ENS_18Kernel_traits_baseILj1024EfffffjLj1024EEEEELb1ELb0EEEvNS_9BwdParamsE:
        /* <DEDUP_REMOVED lines=24> */
.L_x_13786:
        /* <DEDUP_REMOVED lines=36> */
.L_x_13778:
        /* <DEDUP_REMOVED lines=49> */
.L_x_13777:
[----:B------:R-:W-:Y:S05]  /*06d0*/  BSYNC B1 ;  /* 0x0000000000017941 */ /* 0x000fea0003800000 */
.L_x_13776:
        /* <DEDUP_REMOVED lines=31> */
.L_x_13780:
[----:B------:R-:W-:Y:S05]  /*08d0*/  BSYNC B1 ;  /* 0x0000000000017941 */ /* 0x000fea0003800000 */
.L_x_13779:
        /* <DEDUP_REMOVED lines=16> */
.L_x_13781:
[----:B------:R-:W-:Y:S05]  /*09e0*/  BSYNC B1 ;  /* 0x0000000000017941 */ /* 0x000fea0003800000 */
.L_x_13775:
[----:B------:R-:W-:Y:S05]  /*09f0*/  BSYNC B0 ;  /* 0x0000000000007941 */ /* 0x000fea0003800000 */
.L_x_13774:
        /* <DEDUP_REMOVED lines=40> */
.L_x_13802:
        /* <DEDUP_REMOVED lines=8> */
.L_x_13782:
        /* <DEDUP_REMOVED lines=20> */
.L_x_13785:
[----:B------:R-:W-:Y:S05]  /*0e40*/  BSYNC B0 ;  /* 0x0000000000007941 */ /* 0x000fea0003800000 */
.L_x_13784:
[C---:B------:R-:W-:Y:S01]  /*0e50*/  ISETP.GT.U32.AND P1, PT, R4.reuse, -0x401, PT ;  /* 0xfffffbff0400780c */ /* 0x040fe20003f24070 */
[----:B------:R-:W-:Y:S01]  /*0e60*/  VIADD R4, R4, 0x400 ;  /* 0x0000040004047836 */ /* 0x000fe20000000000 */
[----:B------:R-:W-:-:S11]  /*0e70*/  IADD3 R5, R5, 0x200, RZ ;  /* 0x0000020005057810 */ /* 0x000fd60007ffe0ff */
[----:B------:R-:W-:Y:S05]  /*0e80*/  @P1 BRA `(.L_x_13786) ;  /* 0xfffffff000bc1947 */ /* 0x000fea000383ffff */
[----:B------:R-:W-:Y:S05]  /*0e90*/  EXIT ;  /* 0x000000000000794d */ /* 0x000fea0003800000 */
.L_x_13783:
[----:B0-----:R-:W-:Y:S01]  /*0ea0*/  HFMA2.MMA R24, -RZ, RZ, 0, 5.9604644775390625e-08 ;  /* 0x00000001ff187435 */ /* 0x001fe200000001ff */
[----:B----4-:R-:W-:Y:S02]  /*0eb0*/  MOV R23, R10 ;  /* 0x0000000a00177202 */ /* 0x010fe40000000f00 */
[----:B------:R-:W-:Y:S02]  /*0ec0*/  MOV R25, 0x1f ;  /* 0x0000001f00197802 */ /* 0x000fe40000000f00 */
[----:B------:R-:W-:-:S07]  /*0ed0*/  MOV R20, 0xffffffff ;  /* 0xffffffff00147802 */ /* 0x000fce0000000f00 */
[----:B-123--:R-:W-:Y:S05]  /*0ee0*/  WARPSYNC.COLLECTIVE R20, `(.L_x_13787) ;  /* 0x0000000014087348 */ /* 0x00efea0003c00000 */
[----:B------:R0:W4:Y:S02]  /*0ef0*/  SHFL.BFLY P2, R22, R23, R24, R25 ;  /* 0x0c00001817167389 */ /* 0x0001240000040019 */
[----:B01234-:R-:W-:Y:S01]  /*0f00*/  ENDCOLLECTIVE ;  /* 0x000000000000791b */ /* 0x01ffe20003800000 */
.L_x_13787:
[----:B------:R-:W-:Y:S01]  /*0f10*/  IMAD.MOV.U32 R24, RZ, RZ, 0x2 ;  /* 0x00000002ff187424 */ /* 0x000fe200078e00ff */
[----:B------:R-:W-:-:S05]  /*0f20*/  MOV R11, R22 ;  /* 0x00000016000b7202 */ /* 0x000fca0000000f00 */
[----:B------:R-:W-:-:S05]  /*0f30*/  FADD.FTZ R11, R10, R11 ;  /* 0x0000000b0a0b7221 */ /* 0x000fca0000010000 */
[----:B------:R-:W-:-:S07]  /*0f40*/  MOV R23, R11 ;  /* 0x0000000b00177202 */ /* 0x000fce0000000f00 */
[----:B------:R-:W-:Y:S05]  /*0f50*/  WARPSYNC.COLLECTIVE R20, `(.L_x_13788) ;  /* 0x0000000014087348 */ /* 0x000fea0003c00000 */
[----:B------:R0:W1:Y:S02]  /*0f60*/  SHFL.BFLY P2, R22, R23, R24, R25 ;  /* 0x0c00001817167389 */ /* 0x0000640000040019 */
[----:B01----:R-:W-:Y:S01]  /*0f70*/  ENDCOLLECTIVE ;  /* 0x000000000000791b */ /* 0x003fe20003800000 */
.L_x_13788:
[----:B------:R-:W-:Y:S01]  /*0f80*/  HFMA2.MMA R24, -RZ, RZ, 0, 2.384185791015625e-07 ;  /* 0x00000004ff187435 */ /* 0x000fe200000001ff */
[----:B------:R-:W-:-:S05]  /*0f90*/  MOV R14, R22 ;  /* 0x00000016000e7202 */ /* 0x000fca0000000f00 */
[----:B------:R-:W-:-:S05]  /*0fa0*/  FADD.FTZ R14, R11, R14 ;  /* 0x0000000e0b0e7221 */ /* 0x000fca0000010000 */
[----:B------:R-:W-:-:S07]  /*0fb0*/  MOV R23, R14 ;  /* 0x0000000e00177202 */ /* 0x000fce0000000f00 */
[----:B------:R-:W-:Y:S05]  /*0fc0*/  WARPSYNC.COLLECTIVE R20, `(.L_x_13789) ;  /* 0x0000000014087348 */ /* 0x000fea0003c00000 */
[----:B------:R0:W1:Y:S02]  /*0fd0*/  SHFL.BFLY P2, R22, R23, R24, R25 ;  /* 0x0c00001817167389 */ /* 0x0000640000040019 */
[----:B01----:R-:W-:Y:S01]  /*0fe0*/  ENDCOLLECTIVE ;  /* 0x000000000000791b */ /* 0x003fe20003800000 */
.L_x_13789:
[----:B------:R-:W-:Y:S01]  /*0ff0*/  HFMA2.MMA R24, -RZ, RZ, 0, 4.76837158203125e-07 ;  /* 0x00000008ff187435 */ /* 0x000fe200000001ff */
[----:B------:R-:W-:-:S05]  /*1000*/  MOV R13, R22 ;  /* 0x00000016000d7202 */ /* 0x000fca0000000f00 */
[----:B------:R-:W-:-:S05]  /*1010*/  FADD.FTZ R13, R14, R13 ;  /* 0x0000000d0e0d7221 */ /* 0x000fca0000010000 */
[----:B------:R-:W-:-:S07]  /*1020*/  MOV R23, R13 ;  /* 0x0000000d00177202 */ /* 0x000fce0000000f00 */
[----:B------:R-:W-:Y:S05]  /*1030*/  WARPSYNC.COLLECTIVE R20, `(.L_x_13790) ;  /* 0x0000000014087348 */ /* 0x000fea0003c00000 */
[----:B------:R0:W1:Y:S02]  /*1040*/  SHFL.BFLY P2, R22, R23, R24, R25 ;  /* 0x0c00001817167389 */ /* 0x0000640000040019 */
[----:B01----:R-:W-:Y:S01]  /*1050*/  ENDCOLLECTIVE ;  /* 0x000000000000791b */ /* 0x003fe20003800000 */
.L_x_13790:
[----:B------:R-:W-:Y:S01]  /*1060*/  HFMA2.MMA R24, -RZ, RZ, 0, 9.5367431640625e-07 ;  /* 0x00000010ff187435 */ /* 0x000fe200000001ff */
[----:B------:R-:W-:-:S05]  /*1070*/  MOV R10, R22 ;  /* 0x00000016000a7202 */ /* 0x000fca0000000f00 */
[----:B------:R-:W-:-:S04]  /*1080*/  FADD.FTZ R11, R13, R10 ;  /* 0x0000000a0d0b7221 */ /* 0x000fc80000010000 */
[----:B------:R-:W-:-:S07]  /*1090*/  IMAD.MOV.U32 R23, RZ, RZ, R11 ;  /* 0x000000ffff177224 */ /* 0x000fce00078e000b */
[----:B------:R-:W-:Y:S05]  /*10a0*/  WARPSYNC.COLLECTIVE R20, `(.L_x_13791) ;  /* 0x0000000014087348 */ /* 0x000fea0003c00000 */
[----:B------:R0:W1:Y:S02]  /*10b0*/  SHFL.BFLY P2, R22, R23, R24, R25 ;  /* 0x0c00001817167389 */ /* 0x0000640000040019 */
[----:B01----:R-:W-:Y:S01]  /*10c0*/  ENDCOLLECTIVE ;  /* 0x000000000000791b */ /* 0x003fe20003800000 */
.L_x_13791:
[----:B------:R-:W-:Y:S01]  /*10d0*/  HFMA2.MMA R24, -RZ, RZ, 0, 5.9604644775390625e-08 ;  /* 0x00000001ff187435 */ /* 0x000fe200000001ff */
[----:B------:R-:W-:Y:S02]  /*10e0*/  MOV R23, R12 ;  /* 0x0000000c00177202 */ /* 0x000fe40000000f00 */
[----:B------:R-:W-:-:S08]  /*10f0*/  MOV R10, R22 ;  /* 0x00000016000a7202 */ /* 0x000fd00000000f00 */
[----:B------:R-:W-:Y:S05]  /*1100*/  WARPSYNC.COLLECTIVE R20, `(.L_x_13792) ;  /* 0x0000000014087348 */ /* 0x000fea0003c00000 */
[----:B------:R0:W1:Y:S02]  /*1110*/  SHFL.BFLY P2, R22, R23, R24, R25 ;  /* 0x0c00001817167389 */ /* 0x0000640000040019 */
[----:B01----:R-:W-:Y:S01]  /*1120*/  ENDCOLLECTIVE ;  /* 0x000000000000791b */ /* 0x003fe20003800000 */
.L_x_13792:
[----:B------:R-:W-:Y:S01]  /*1130*/  HFMA2.MMA R24, -RZ, RZ, 0, 1.1920928955078125e-07 ;  /* 0x00000002ff187435 */ /* 0x000fe200000001ff */
[----:B------:R-:W-:-:S05]  /*1140*/  MOV R13, R22 ;  /* 0x00000016000d7202 */ /* 0x000fca0000000f00 */
[----:B------:R-:W-:-:S05]  /*1150*/  FADD.FTZ R15, R12, R13 ;  /* 0x0000000d0c0f7221 */ /* 0x000fca0000010000 */
[----:B------:R-:W-:-:S07]  /*1160*/  MOV R23, R15 ;  /* 0x0000000f00177202 */ /* 0x000fce0000000f00 */
[----:B------:R-:W-:Y:S05]  /*1170*/  WARPSYNC.COLLECTIVE R20, `(.L_x_13793) ;  /* 0x0000000014087348 */ /* 0x000fea0003c00000 */
[----:B------:R0:W1:Y:S02]  /*1180*/  SHFL.BFLY P2, R22, R23, R24, R25 ;  /* 0x0c00001817167389 */ /* 0x0000640000040019 */
[----:B01----:R-:W-:Y:S01]  /*1190*/  ENDCOLLECTIVE ;  /* 0x000000000000791b */ /* 0x003fe20003800000 */
.L_x_13793:
[----:B------:R-:W-:Y:S01]  /*11a0*/  HFMA2.MMA R24, -RZ, RZ, 0, 2.384185791015625e-07 ;  /* 0x00000004ff187435 */ /* 0x000fe200000001ff */
[----:B------:R-:W-:-:S04]  /*11b0*/  IMAD.MOV.U32 R16, RZ, RZ, R22 ;  /* 0x000000ffff107224 */ /* 0x000fc800078e0016 */
[----:B------:R-:W-:-:S05]  /*11c0*/  FADD.FTZ R16, R15, R16 ;  /* 0x000000100f107221 */ /* 0x000fca0000010000 */
[----:B------:R-:W-:-:S07]  /*11d0*/  MOV R23, R16 ;  /* 0x0000001000177202 */ /* 0x000fce0000000f00 */
[----:B------:R-:W-:Y:S05]  /*11e0*/  WARPSYNC.COLLECTIVE R20, `(.L_x_13794) ;  /* 0x0000000014087348 */ /* 0x000fea0003c00000 */
[----:B------:R0:W1:Y:S02]  /*11f0*/  SHFL.BFLY P2, R22, R23, R24, R25 ;  /* 0x0c00001817167389 */ /* 0x0000640000040019 */
[----:B01----:R-:W-:Y:S01]  /*1200*/  ENDCOLLECTIVE ;  /* 0x000000000000791b */ /* 0x003fe20003800000 */
.L_x_13794:
[----:B------:R-:W-:Y:S01]  /*1210*/  HFMA2.MMA R24, -RZ, RZ, 0, 4.76837158203125e-07 ;  /* 0x00000008ff187435 */ /* 0x000fe200000001ff */
[----:B------:R-:W-:-:S05]  /*1220*/  MOV R17, R22 ;  /* 0x0000001600117202 */ /* 0x000fca0000000f00 */
[----:B------:R-:W-:-:S05]  /*1230*/  FADD.FTZ R17, R16, R17 ;  /* 0x0000001110117221 */ /* 0x000fca0000010000 */
[----:B------:R-:W-:-:S07]  /*1240*/  MOV R23, R17 ;  /* 0x0000001100177202 */ /* 0x000fce0000000f00 */
[----:B------:R-:W-:Y:S05]  /*1250*/  WARPSYNC.COLLECTIVE R20, `(.L_x_13795) ;  /* 0x0000000014087348 */ /* 0x000fea0003c00000 */
[----:B------:R0:W1:Y:S02]  /*1260*/  SHFL.BFLY P2, R22, R23, R24, R25 ;  /* 0x0c00001817167389 */ /* 0x0000640000040019 */
[----:B01----:R-:W-:Y:S01]  /*1270*/  ENDCOLLECTIVE ;  /* 0x000000000000791b */ /* 0x003fe20003800000 */
.L_x_13795:
[----:B------:R-:W-:Y:S01]  /*1280*/  IMAD.MOV.U32 R24, RZ, RZ, 0x10 ;  /* 0x00000010ff187424 */ /* 0x000fe200078e00ff */
[----:B------:R-:W-:-:S05]  /*1290*/  MOV R12, R22 ;  /* 0x00000016000c7202 */ /* 0x000fca0000000f00 */
[----:B------:R-:W-:-:S05]  /*12a0*/  FADD.FTZ R12, R17, R12 ;  /* 0x0000000c110c7221 */ /* 0x000fca0000010000 */
[----:B------:R-:W-:-:S07]  /*12b0*/  MOV R23, R12 ;  /* 0x0000000c00177202 */ /* 0x000fce0000000f00 */
[----:B------:R-:W-:Y:S05]  /*12c0*/  WARPSYNC.COLLECTIVE R20, `(.L_x_13796) ;  /* 0x0000000014087348 */ /* 0x000fea0003c00000 */
[----:B------:R0:W1:Y:S02]  /*12d0*/  SHFL.BFLY P2, R22, R23, R24, R25 ;  /* 0x0c00001817167389 */ /* 0x0000640000040019 */
[----:B01----:R-:W-:Y:S01]  /*12e0*/  ENDCOLLECTIVE ;  /* 0x000000000000791b */ /* 0x003fe20003800000 */
.L_x_13796:
[----:B------:R-:W-:Y:S01]  /*12f0*/  HFMA2.MMA R24, -RZ, RZ, 0, 5.9604644775390625e-08 ;  /* 0x00000001ff187435 */ /* 0x000fe200000001ff */
[----:B------:R-:W-:Y:S02]  /*1300*/  MOV R23, R8 ;  /* 0x0000000800177202 */ /* 0x000fe40000000f00 */
[----:B------:R-:W-:-:S08]  /*1310*/  MOV R15, R22 ;  /* 0x00000016000f7202 */ /* 0x000fd00000000f00 */
[----:B------:R-:W-:Y:S05]  /*1320*/  WARPSYNC.COLLECTIVE R20, `(.L_x_13797) ;  /* 0x0000000014087348 */ /* 0x000fea0003c00000 */
[----:B------:R0:W1:Y:S02]  /*1330*/  SHFL.BFLY P2, R22, R23, R24, R25 ;  /* 0x0c00001817167389 */ /* 0x0000640000040019 */
[----:B01----:R-:W-:Y:S01]  /*1340*/  ENDCOLLECTIVE ;  /* 0x000000000000791b */ /* 0x003fe20003800000 */
.L_x_13797:
[----:B------:R-:W-:Y:S01]  /*1350*/  HFMA2.MMA R24, -RZ, RZ, 0, 1.1920928955078125e-07 ;  /* 0x00000002ff187435 */ /* 0x000fe200000001ff */
[----:B------:R-:W-:-:S05]  /*1360*/  MOV R17, R22 ;  /* 0x0000001600117202 */ /* 0x000fca0000000f00 */
[----:B------:R-:W-:-:S05]  /*1370*/  FADD.FTZ R18, R8, R17 ;  /* 0x0000001108127221 */ /* 0x000fca0000010000 */
[----:B------:R-:W-:-:S07]  /*1380*/  MOV R23, R18 ;  /* 0x0000001200177202 */ /* 0x000fce0000000f00 */
[----:B------:R-:W-:Y:S05]  /*1390*/  WARPSYNC.COLLECTIVE R20, `(.L_x_13798) ;  /* 0x0000000014087348 */ /* 0x000fea0003c00000 */
[----:B------:R0:W1:Y:S02]  /*13a0*/  SHFL.BFLY P2, R22, R23, R24, R25 ;  /* 0x0c00001817167389 */ /* 0x0000640000040019 */
[----:B01----:R-:W-:Y:S01]  /*13b0*/  ENDCOLLECTIVE ;  /* 0x000000000000791b */ /* 0x003fe20003800000 */
.L_x_13798:
[----:B------:R-:W-:Y:S01]  /*13c0*/  HFMA2.MMA R24, -RZ, RZ, 0, 2.384185791015625e-07 ;  /* 0x00000004ff187435 */ /* 0x000fe200000001ff */
[----:B------:R-:W-:-:S05]  /*13d0*/  MOV R13, R22 ;  /* 0x00000016000d7202 */ /* 0x000fca0000000f00 */
[----:B------:R-:W-:-:S04]  /*13e0*/  FADD.FTZ R19, R18, R13 ;  /* 0x0000000d12137221 */ /* 0x000fc80000010000 */
[----:B------:R-:W-:-:S07]  /*13f0*/  IMAD.MOV.U32 R23, RZ, RZ, R19 ;  /* 0x000000ffff177224 */ /* 0x000fce00078e0013 */
[----:B------:R-:W-:Y:S05]  /*1400*/  WARPSYNC.COLLECTIVE R20, `(.L_x_13799) ;  /* 0x0000000014087348 */ /* 0x000fea0003c00000 */
[----:B------:R0:W1:Y:S02]  /*1410*/  SHFL.BFLY P2, R22, R23, R24, R25 ;  /* 0x0c00001817167389 */ /* 0x0000640000040019 */
[----:B01----:R-:W-:Y:S01]  /*1420*/  ENDCOLLECTIVE ;  /* 0x000000000000791b */ /* 0x003fe20003800000 */
.L_x_13799:
[----:B------:R-:W-:Y:S01]  /*1430*/  HFMA2.MMA R24, -RZ, RZ, 0, 4.76837158203125e-07 ;  /* 0x00000008ff187435 */ /* 0x000fe200000001ff */
[----:B------:R-:W-:-:S05]  /*1440*/  MOV R8, R22 ;  /* 0x0000001600087202 */ /* 0x000fca0000000f00 */
[----:B------:R-:W-:-:S05]  /*1450*/  FADD.FTZ R8, R19, R8 ;  /* 0x0000000813087221 */ /* 0x000fca0000010000 */
[----:B------:R-:W-:-:S07]  /*1460*/  MOV R23, R8 ;  /* 0x0000000800177202 */ /* 0x000fce0000000f00 */
[----:B------:R-:W-:Y:S05]  /*1470*/  WARPSYNC.COLLECTIVE R20, `(.L_x_13800) ;  /* 0x0000000014087348 */ /* 0x000fea0003c00000 */
[----:B------:R0:W1:Y:S02]  /*1480*/  SHFL.BFLY P2, R22, R23, R24, R25 ;  /* 0x0c00001817167389 */ /* 0x0000640000040019 */
[----:B01----:R-:W-:Y:S01]  /*1490*/  ENDCOLLECTIVE ;  /* 0x000000000000791b */ /* 0x003fe20003800000 */
.L_x_13800:
[----:B------:R-:W-:Y:S01]  /*14a0*/  HFMA2.MMA R24, -RZ, RZ, 0, 9.5367431640625e-07 ;  /* 0x00000010ff187435 */ /* 0x000fe200000001ff */
[----:B------:R-:W-:-:S05]  /*14b0*/  MOV R21, R22 ;  /* 0x0000001600157202 */ /* 0x000fca0000000f00 */
[----:B------:R-:W-:-:S05]  /*14c0*/  FADD.FTZ R21, R8, R21 ;  /* 0x0000001508157221 */ /* 0x000fca0000010000 */
[----:B------:R-:W-:-:S07]  /*14d0*/  MOV R23, R21 ;  /* 0x0000001500177202 */ /* 0x000fce0000000f00 */
[----:B------:R-:W-:Y:S05]  /*14e0*/  WARPSYNC.COLLECTIVE R20, `(.L_x_13801) ;  /* 0x0000000014087348 */ /* 0x000fea0003c00000 */
[----:B------:R0:W1:Y:S02]  /*14f0*/  SHFL.BFLY P2, R22, R23, R24, R25 ;  /* 0x0c00001817167389 */ /* 0x0000640000040019 */
[----:B01----:R-:W-:Y:S01]  /*1500*/  ENDCOLLECTIVE ;  /* 0x000000000000791b */ /* 0x003fe20003800000 */
.L_x_13801:
[----:B------:R-:W-:Y:S01]  /*1510*/  MOV R14, R22 ;  /* 0x00000016000e7202 */ /* 0x000fe20000000f00 */
[----:B------:R-:W-:Y:S06]  /*1520*/  BRA `(.L_x_13802) ;  /* 0xfffffff400d47947 */ /* 0x000fec000383ffff */
.L_x_13803:
        /* <DEDUP_REMOVED lines=13> */
.L_x_14400:


//--------------------- .text._ZN10layer_norm13ln_bwd_kernelINS_13Kernel_traitsIfffffjLj1024ELj1ELj4ELj1ELj16ENS_18Kernel_traits_baseILj1024EfffffjLj128EEEEELb1ELb1ELb1ELb0EEEvNS_9BwdParamsE --------------------------
	.section	.text._ZN10layer_norm13ln_bwd_kernelINS_13Kernel_traitsIfffffjLj1024ELj1ELj4ELj1ELj16ENS_18Kernel_traits_baseILj1024EfffffjLj128EEEEELb1ELb1ELb1ELb0EEEvNS_9BwdParamsE,"ax",@progbits
	.align	128
        .global         _ZN10layer_norm13ln_bwd_kernelINS_13Kernel_traitsIfffffjLj1024ELj1ELj4ELj1ELj16ENS_18Kernel_traits_baseILj1024EfffffjLj128EEEEELb1ELb1ELb1ELb0EEEvNS_9BwdParamsE
        .type           _ZN10layer_norm13ln_bwd_kernelINS_13Kernel_traitsIfffffjLj1024ELj1ELj4ELj1ELj16ENS_18Kernel_traits_baseILj1024EfffffjLj128EEEEELb1ELb1ELb1ELb0EEEvNS_9BwdParamsE,@function
        .size           _ZN10layer_norm13ln_bwd_kernelINS_13Kernel_traitsIfffffjLj1024ELj1ELj4ELj1ELj16ENS_18Kernel_traits_baseILj1024EfffffjLj128EEEEELb1ELb1ELb1ELb0EEEvNS_9BwdParamsE,(.L_x_14401 - _ZN10layer_norm13ln_bwd_kernelINS_13Kernel_traitsIfffffjLj1024ELj1ELj4ELj1ELj16ENS_18Kernel_traits_baseILj1024EfffffjLj128EEEEELb1ELb1ELb1ELb0EEEvNS_9BwdParamsE)
        .other          _ZN10layer_norm13ln_bwd_kernelINS_13Kernel_traitsIfffffjLj1024ELj1ELj4ELj1ELj16ENS_18Kernel_traits_baseILj1024EfffffjLj128EEEEELb1ELb1ELb1ELb0EEEvNS_9BwdParamsE,@"STO_CUDA_ENTRY STV_DEFAULT"
_ZN10layer_norm13ln_bwd_kernelINS_13Kernel_traitsIfffffjLj1024ELj1ELj4ELj1ELj16ENS_18Kernel_traits_baseILj1024EfffffjLj128EEEEELb1ELb1ELb1ELb0EEEvNS_9BwdParamsE:
.text._ZN10layer_norm13ln_bwd_kernelINS_13Kernel_traitsIfffffjLj1024ELj1ELj4ELj1ELj16ENS_18Kernel_traits_baseILj1024EfffffjLj128EEEEELb1ELb1ELb1ELb0EEEvNS_9BwdParamsE:
        /* <DEDUP_REMOVED lines=10> */
[----:B------:R-:W2:Y:S01]  /*00a0*/  LDL.64 R102, [R1+0xb8] ;  /* 0x0000b80001667983 */ /* 0x000ea20000100a00 */
[----:B------:R-:W-:-:S03]  /*00b0*/  ULDC.64 UR8, c[0x0][0x2c8] ;  /* 0x0000b20000087ab9 */ /* 0x000fc60000000a00 */
        /* <DEDUP_REMOVED lines=17> */
[C---:B------:R-:W-:Y:S01]  /*01d0*/  ISETP.GE.U32.AND P5, PT, R0.reuse, 0x60, PT ;  /* 0x000000600000780c */ /* 0x040fe20003fa6070 */
        /* <DEDUP_REMOVED lines=8> */
[----:B------:R-:W4:Y:S04]  /*0260*/  LDL.64 R78, [R1+0x58] ;  /* 0x00005800014e7983 */ /* 0x000f280000100a00 */
[----:B------:R-:W4:Y:S02]  /*0270*/  LDL.64 R72, [R1+0x20] ;  /* 0x0000200001487983 */ /* 0x000f240000100a00 */
[----:B------:R-:W1:Y:S01]  /*0280*/  @P6 LDC.64 R6, c[0x0][0x260] ;  /* 0x00009800ff066b82 */ /* 0x000e620000000a00 */
[----:B------:R-:W-:Y:S01]  /*0290*/  @P6 LOP3.LUT R9, R9, 0x8, RZ, 0xfc, !PT ;  /* 0x0000000809096812 */ /* 0x000fe200078efcff */
[----:B------:R-:W4:Y:S04]  /*02a0*/  LDL.64 R74, [R1+0x28] ;  /* 0x00002800014a7983 */ /* 0x000f280000100a00 */
[----:B------:R-:W4:Y:S02]  /*02b0*/  LDL.64 R68, [R1+0x30] ;  /* 0x0000300001447983 */ /* 0x000f240000100a00 */
[----:B------:R-:W1:Y:S01]  /*02c0*/  @P6 LDC.64 R10, c[0x0][0x278] ;  /* 0x00009e00ff0a6b82 */ /* 0x000e620000000a00 */
[----:B------:R-:W-:Y:S01]  /*02d0*/  ISETP.GE.U32.AND P4, PT, R0, 0x80, PT ;  /* 0x000000800000780c */ /* 0x000fe20003f86070 */
[----:B------:R-:W4:Y:S01]  /*02e0*/  LDL.64 R70, [R1+0x38] ;  /* 0x0000380001467983 */ /* 0x000f220000100a00 */
[----:B------:R-:W-:-:S02]  /*02f0*/  LOP3.LUT R9, R9, 0xfffffffb, RZ, 0xc0, !PT ;  /* 0xfffffffb09097812 */ /* 0x000fc400078ec0ff */
[----:B------:R-:W-:Y:S02]  /*0300*/  MOV R15, R13 ;  /* 0x0000000d000f7202 */ /* 0x000fe40000000f00 */
[----:B------:R-:W-:Y:S01]  /*0310*/  @P5 LOP3.LUT R9, R9, 0x4, RZ, 0xfc, !PT ;  /* 0x0000000409095812 */ /* 0x000fe200078efcff */
[----:B------:R-:W-:Y:S01]  /*0320*/  ULDC.64 UR4, c[0x0][0x208] ;  /* 0x0000820000047ab9 */ /* 0x000fe20000000a00 */
[----:B------:R-:W-:Y:S01]  /*0330*/  P2R R8, PR, RZ, 0x40 ;  /* 0x00000040ff087803 */ /* 0x000fe20000000000 */
[----:B0-----:R-:W-:Y:S01]  /*0340*/  @P1 IMAD.WIDE.U32 R2, R15, 0x10, R2 ;  /* 0x000000100f021825 */ /* 0x001fe200078e0002 */
[----:B------:R-:W-:Y:S01]  /*0350*/  LOP3.LUT R9, R9, 0xfffffffd, RZ, 0xc0, !PT ;  /* 0xfffffffd09097812 */ /* 0x000fe200078ec0ff */
[----:B------:R-:W0:Y:S02]  /*0360*/  @P5 LDC.64 R44, c[0x0][0x260] ;  /* 0x00009800ff2c5b82 */ /* 0x000e240000000a00 */
[C---:B-1----:R-:W-:Y:S01]  /*0370*/  @P1 IMAD.WIDE.U32 R4, R15.reuse, 0x10, R4 ;  /* 0x000000100f041825 */ /* 0x042fe200078e0004 */
[----:B------:R-:W-:-:S02]  /*0380*/  @P1 LOP3.LUT R15, R15, 0x20, RZ, 0xfc, !PT ;  /* 0x000000200f0f1812 */ /* 0x000fc400078efcff */
[----:B------:R-:W-:-:S03]  /*0390*/  @P4 LOP3.LUT R9, R9, 0x2, RZ, 0xfc, !PT ;  /* 0x0000000209094812 */ /* 0x000fc600078efcff */
[C---:B------:R-:W-:Y:S01]  /*03a0*/  @P6 IMAD.WIDE.U32 R16, R15.reuse, 0x10, R6 ;  /* 0x000000100f106825 */ /* 0x040fe200078e0006 */
[----:B------:R-:W-:Y:S01]  /*03b0*/  ISETP.GE.U32.AND P0, PT, R0, 0xa0, PT ;  /* 0x000000a00000780c */ /* 0x000fe20003f06070 */
[----:B------:R-:W1:Y:S02]  /*03c0*/  @P5 LDC.64 R46, c[0x0][0x278] ;  /* 0x00009e00ff2e5b82 */ /* 0x000e640000000a00 */
[C---:B------:R-:W-:Y:S01]  /*03d0*/  @P6 IMAD.WIDE.U32 R18, R15.reuse, 0x10, R10 ;  /* 0x000000100f126825 */ /* 0x040fe200078e000a */
[----:B------:R-:W-:Y:S02]  /*03e0*/  @P6 IADD3 R15, R15, 0x20, RZ ;  /* 0x000000200f0f6810 */ /* 0x000fe40007ffe0ff */
[----:B------:R-:W-:-:S03]  /*03f0*/  LOP3.LUT P6, RZ, R9, 0x10, RZ, 0xc0, !PT ;  /* 0x0000001009ff7812 */ /* 0x000fc600078cc0ff */
[----:B------:R-:W1:Y:S08]  /*0400*/  @P4 LDC.64 R48, c[0x0][0x260] ;  /* 0x00009800ff304b82 */ /* 0x000e700000000a00 */
[----:B------:R-:W1:Y:S08]  /*0410*/  @P4 LDC.64 R50, c[0x0][0x278] ;  /* 0x00009e00ff324b82 */ /* 0x000e700000000a00 */
[----:B------:R-:W1:Y:S08]  /*0420*/  @P0 LDC.64 R6, c[0x0][0x260] ;  /* 0x00009800ff060b82 */ /* 0x000e700000000a00 */
[----:B------:R-:W4:Y:S01]  /*0430*/  @P0 LDC.64 R10, c[0x0][0x278] ;  /* 0x00009e00ff0a0b82 */ /* 0x000f220000000a00 */
[----:B--2---:R-:W2:Y:S04]  /*0440*/  @P6 LDG.E.128 R100, desc[UR4][R4.64] ;  /* 0x0000000404646981 */ /* 0x004ea8000c1e1d00 */
[----:B---3--:R-:W3:Y:S01]  /*0450*/  @P6 LDG.E.128 R104, desc[UR4][R2.64] ;  /* 0x0000000402686981 */ /* 0x008ee2000c1e1d00 */
[----:B0-----:R-:W-:-:S04]  /*0460*/  @P5 IMAD.WIDE.U32 R44, R15, 0x10, R44 ;  /* 0x000000100f2c5825 */ /* 0x001fc800078e002c */
[C---:B-1----:R-:W-:Y:S01]  /*0470*/  @P5 IMAD.WIDE.U32 R46, R15.reuse, 0x10, R46 ;  /* 0x000000100f2e5825 */ /* 0x042fe200078e002e */
[----:B------:R-:W-:-:S05]  /*0480*/  @P5 IADD3 R15, R15, 0x20, RZ ;  /* 0x000000200f0f5810 */ /* 0x000fca0007ffe0ff */
[----:B------:R-:W-:-:S04]  /*0490*/  @P4 IMAD.WIDE.U32 R48, R15, 0x10, R48 ;  /* 0x000000100f304825 */ /* 0x000fc800078e0030 */
[C---:B------:R-:W-:Y:S01]  /*04a0*/  @P4 IMAD.WIDE.U32 R50, R15.reuse, 0x10, R50 ;  /* 0x000000100f324825 */ /* 0x040fe200078e0032 */
[----:B------:R-:W-:-:S05]  /*04b0*/  @P4 IADD3 R15, R15, 0x20, RZ ;  /* 0x000000200f0f4810 */ /* 0x000fca0007ffe0ff */
[C---:B------:R-:W-:Y:S01]  /*04c0*/  @P0 IMAD.WIDE.U32 R52, R15.reuse, 0x10, R6 ;  /* 0x000000100f340825 */ /* 0x040fe200078e0006 */
[----:B----4-:R0:W4:Y:S03]  /*04d0*/  @P5 LDG.E.128 R88, desc[UR4][R44.64] ;  /* 0x000000042c585981 */ /* 0x010126000c1e1d00 */
[----:B------:R-:W-:Y:S01]  /*04e0*/  @P0 IMAD.WIDE.U32 R54, R15, 0x10, R10 ;  /* 0x000000100f360825 */ /* 0x000fe200078e000a */
[----:B------:R1:W4:Y:S04]  /*04f0*/  @P5 LDG.E.128 R84, desc[UR4][R46.64] ;  /* 0x000000042e545981 */ /* 0x000328000c1e1d00 */
[----:B------:R1:W4:Y:S04]  /*0500*/  @P4 LDG.E.128 R80, desc[UR4][R48.64] ;  /* 0x0000000430504981 */ /* 0x000328000c1e1d00 */
        /* <DEDUP_REMOVED lines=12> */
[----:B------:R-:W-:Y:S01]  /*05d0*/  ISETP.GE.U32.AND P3, PT, R0, 0x100, PT ;  /* 0x000001000000780c */ /* 0x000fe20003f66070 */
[----:B------:R-:W0:Y:S08]  /*05e0*/  S2R R3, SR_CTAID.X ;  /* 0x0000000000037919 */ /* 0x000e300000002500 */
[----:B------:R-:W1:Y:S08]  /*05f0*/  @P1 LDC.64 R56, c[0x0][0x260] ;  /* 0x00009800ff381b82 */ /* 0x000e700000000a00 */
[----:B------:R-:W2:Y:S08]  /*0600*/  @P1 LDC.64 R58, c[0x0][0x278] ;  /* 0x00009e00ff3a1b82 */ /* 0x000eb00000000a00 */
[----:B------:R-:W3:Y:S08]  /*0610*/  @P2 LDC.64 R60, c[0x0][0x260] ;  /* 0x00009800ff3c2b82 */ /* 0x000ef00000000a00 */
[----:B------:R-:W0:Y:S01]  /*0620*/  @P2 LDC.64 R62, c[0x0][0x278] ;  /* 0x00009e00ff3e2b82 */ /* 0x000e220000000a00 */
[----:B------:R-:W-:-:S07]  /*0630*/  @P0 IADD3 R15, R15, 0x20, RZ ;  /* 0x000000200f0f0810 */ /* 0x000fce0007ffe0ff */
[----:B------:R-:W0:Y:S08]  /*0640*/  @P3 LDC.64 R64, c[0x0][0x260] ;  /* 0x00009800ff403b82 */ /* 0x000e300000000a00 */
[----:B------:R-:W0:Y:S01]  /*0650*/  @P3 LDC.64 R66, c[0x0][0x278] ;  /* 0x00009e00ff423b82 */ /* 0x000e220000000a00 */
[----:B-1----:R-:W-:-:S04]  /*0660*/  @P1 IMAD.WIDE.U32 R56, R15, 0x10, R56 ;  /* 0x000000100f381825 */ /* 0x002fc800078e0038 */
[C---:B--2---:R-:W-:Y:S01]  /*0670*/  @P1 IMAD.WIDE.U32 R58, R15.reuse, 0x10, R58 ;  /* 0x000000100f3a1825 */ /* 0x044fe200078e003a */
[----:B------:R-:W-:Y:S01]  /*0680*/  @P1 IADD3 R15, R15, 0x20, RZ ;  /* 0x000000200f0f1810 */ /* 0x000fe20007ffe0ff */
[----:B------:R-:W-:Y:S01]  /*0690*/  BSSY B0, `(.L_x_13804) ;  /* 0x00006ad000007945 */ /* 0x000fe20003800000 */
[----:B------:R-:W-:Y:S01]  /*06a0*/  SHF.R.U32.HI R0, RZ, 0x5, R12 ;  /* 0x00000005ff007819 */ /* 0x000fe2000001160c */
[----:B------:R1:W5:Y:S02]  /*06b0*/  @P1 LDG.E.128 R20, desc[UR4][R56.64] ;  /* 0x0000000438141981 */ /* 0x000364000c1e1d00 */
[----:B---3--:R-:W-:Y:S01]  /*06c0*/  @P2 IMAD.WIDE.U32 R60, R15, 0x10, R60 ;  /* 0x000000100f3c2825 */ /* 0x008fe200078e003c */
[----:B------:R-:W-:Y:S01]  /*06d0*/  LOP3.LUT R9, R9, 0xffffffdf, RZ, 0xc0, !PT ;  /* 0xffffffdf09097812 */ /* 0x000fe200078ec0ff */
[----:B------:R2:W5:Y:S02]  /*06e0*/  @P1 LDG.E.128 R24, desc[UR4][R58.64] ;  /* 0x000000043a181981 */ /* 0x000564000c1e1d00 */
[C---:B0-----:R-:W-:Y:S01]  /*06f0*/  @P2 IMAD.WIDE.U32 R62, R15.reuse, 0x10, R62 ;  /* 0x000000100f3e2825 */ /* 0x041fe200078e003e */
[----:B------:R-:W-:Y:S01]  /*0700*/  @P2 IADD3 R15, R15, 0x20, RZ ;  /* 0x000000200f0f2810 */ /* 0x000fe20007ffe0ff */
[----:B------:R0:W5:Y:S01]  /*0710*/  @P2 LDG.E.128 R28, desc[UR4][R60.64] ;  /* 0x000000043c1c2981 */ /* 0x000162000c1e1d00 */
[----:B------:R-:W-:-:S03]  /*0720*/  LEA R12, R3, R0, 0x2 ;  /* 0x00000000030c7211 */ /* 0x000fc600078e10ff */
[----:B------:R-:W-:Y:S01]  /*0730*/  @P3 IMAD.WIDE.U32 R6, R15, 0x10, R64 ;  /* 0x000000100f063825 */ /* 0x000fe200078e0040 */
[----:B------:R-:W-:Y:S01]  /*0740*/  @P3 LOP3.LUT R9, R9, 0x20, RZ, 0xfc, !PT ;  /* 0x0000002009093812 */ /* 0x000fe200078efcff */
[----:B------:R3:W5:Y:S02]  /*0750*/  @P2 LDG.E.128 R32, desc[UR4][R62.64] ;  /* 0x000000043e202981 */ /* 0x000764000c1e1d00 */
[----:B------:R-:W-:Y:S02]  /*0760*/  @P3 IMAD.WIDE.U32 R10, R15, 0x10, R66 ;  /* 0x000000100f0a3825 */ /* 0x000fe400078e0042 */
[----:B------:R0:W5:Y:S04]  /*0770*/  @P3 LDG.E.128 R36, desc[UR4][R6.64] ;  /* 0x0000000406243981 */ /* 0x000168000c1e1d00 */
[----:B------:R0:W5:Y:S01]  /*0780*/  @P3 LDG.E.128 R40, desc[UR4][R10.64] ;  /* 0x000000040a283981 */ /* 0x000162000c1e1d00 */
        /* <DEDUP_REMOVED lines=10> */
[----:B--2---:R-:W-:Y:S02]  /*0830*/  CS2R R58, SRZ ;  /* 0x00000000003a7805 */ /* 0x004fe4000001ff00 */
[----:B0-----:R-:W-:Y:S02]  /*0840*/  CS2R R60, SRZ ;  /* 0x00000000003c7805 */ /* 0x001fe4000001ff00 */
[----:B---3--:R-:W-:-:S02]  /*0850*/  CS2R R62, SRZ ;  /* 0x00000000003e7805 */ /* 0x008fc4000001ff00 */
        /* <DEDUP_REMOVED lines=20> */
[----:B----4-:R-:W-:Y:S04]  /*09a0*/  @P6 STL.64 [R1+0x80], R96 ;  /* 0x0000806001006387 */ /* 0x010fe80000100a00 */
[----:B------:R-:W-:Y:S04]  /*09b0*/  @P6 STL.64 [R1+0x88], R98 ;  /* 0x0000886201006387 */ /* 0x000fe80000100a00 */
[----:B------:R-:W-:Y:S04]  /*09c0*/  @P6 STL.64 [R1+0x90], R92 ;  /* 0x0000905c01006387 */ /* 0x000fe80000100a00 */
[----:B------:R-:W-:Y:S04]  /*09d0*/  @P6 STL.64 [R1+0x98], R94 ;  /* 0x0000985e01006387 */ /* 0x000fe80000100a00 */
[----:B------:R-:W-:Y:S04]  /*09e0*/  @P5 STL.64 [R1+0x60], R88 ;  /* 0x0000605801005387 */ /* 0x000fe80000100a00 */
        /* <DEDUP_REMOVED lines=21> */
[----:B------:R-:W-:Y:S02]  /*0b40*/  CS2R R92, SRZ ;  /* 0x00000000005c7805 */ /* 0x000fe4000001ff00 */
[----:B------:R-:W-:Y:S02]  /*0b50*/  CS2R R94, SRZ ;  /* 0x00000000005e7805 */ /* 0x000fe4000001ff00 */
[----:B------:R-:W-:-:S02]  /*0b60*/  CS2R R96, SRZ ;  /* 0x0000000000607805 */ /* 0x000fc4000001ff00 */
[----:B-1----:R-:W-:Y:S02]  /*0b70*/  CS2R R68, SRZ ;  /* 0x0000000000447805 */ /* 0x002fe4000001ff00 */
[----:B------:R-:W-:Y:S02]  /*0b80*/  CS2R R98, SRZ ;  /* 0x0000000000627805 */ /* 0x000fe4000001ff00 */
[----:B--2---:R-:W-:Y:S01]  /*0b90*/  CS2R R70, SRZ ;  /* 0x0000000000467805 */ /* 0x004fe2000001ff00 */
[----:B------:R-:W-:Y:S06]  /*0ba0*/  @P3 BRA `(.L_x_13805) ;  /* 0x00000064006c3947 */ /* 0x000fec0003800000 */
[----:B------:R-:W-:-:S11]  /*0bb0*/  HFMA2.MMA R45, -RZ, RZ, 0, 0 ;  /* 0x00000000ff2d7435 */ /* 0x000fd600000001ff */
.L_x_13984:
[----:B------:R-:W0:Y:S08]  /*0bc0*/  LDC.64 R10, c[0x0][0x288] ;  /* 0x0000a200ff0a7b82 */ /* 0x000e300000000a00 */
[----:B-1----:R-:W1:Y:S08]  /*0bd0*/  LDC.64 R14, c[0x0][0x258] ;  /* 0x00009600ff0e7b82 */ /* 0x002e700000000a00 */
[----:B--2---:R-:W2:Y:S01]  /*0be0*/  LDC.64 R188, c[0x0][0x280] ;  /* 0x0000a000ffbc7b82 */ /* 0x004ea20000000a00 */
[----:B0-----:R-:W-:-:S07]  /*0bf0*/  IMAD.WIDE R10, R12, 0x4, R10 ;  /* 0x000000040c0a7825 */ /* 0x001fce00078e020a */
[----:B---34-:R-:W0:Y:S01]  /*0c00*/  LDC.64 R184, c[0x0][0x250] ;  /* 0x00009400ffb87b82 */ /* 0x018e220000000a00 */
[----:B------:R1:W3:Y:S01]  /*0c10*/  LDG.E R186, desc[UR4][R10.64] ;  /* 0x000000040aba7981 */ /* 0x0002e2000c1e1900 */
[----:B------:R-:W4:Y:S06]  /*0c20*/  S2R R187, SR_TID.X ;  /* 0x0000000000bb7919 */ /* 0x000f2c0000002100 */
[----:B------:R-:W4:Y:S01]  /*0c30*/  LDC.64 R190, c[0x0][0x2c8] ;  /* 0x0000b200ffbe7b82 */ /* 0x000f220000000a00 */
[----:B-1----:R-:W-:-:S04]  /*0c40*/  IMAD.WIDE R10, R12, 0x4, R14 ;  /* 0x000000040c0a7825 */ /* 0x002fc800078e020e */
[C---:B--2---:R-:W-:Y:S02]  /*0c50*/  IMAD.WIDE R14, R12.reuse, 0x4, R188 ;  /* 0x000000040c0e7825 */ /* 0x044fe400078e02bc */
[----:B-----5:R-:W5:Y:S01]  /*0c60*/  LDG.E R11, desc[UR4][R10.64] ;  /* 0x000000040a0b7981 */ /* 0x020f62000c1e1900 */
[----:B------:R-:W-:Y:S01]  /*0c70*/  BSSY B1, `(.L_x_13806) ;  /* 0x0000237000017945 */ /* 0x000fe20003800000 */
[----:B0-----:R-:W-:-:S05]  /*0c80*/  IMAD.WIDE R184, R12, 0x4, R184 ;  /* 0x000000040cb87825 */ /* 0x001fca00078e02b8 */
[----:B------:R-:W5:Y:S04]  /*0c90*/  LDG.E R203, desc[UR4][R184.64] ;  /* 0x00000004b8cb7981 */ /* 0x000f68000c1e1900 */
[----:B------:R0:W5:Y:S02]  /*0ca0*/  LDG.E R10, desc[UR4][R14.64] ;  /* 0x000000040e0a7981 */ /* 0x000164000c1e1900 */
[----:B0-----:R-:W-:-:S05]  /*0cb0*/  MOV R14, UR16 ;  /* 0x00000010000e7c02 */ /* 0x001fca0008000f00 */
[----:B------:R-:W-:-:S05]  /*0cc0*/  IMAD R13, R12, R14, RZ ;  /* 0x0000000e0c0d7224 */ /* 0x000fca00078e02ff */
[----:B------:R-:W-:-:S04]  /*0cd0*/  SHF.R.S32.HI R15, RZ, 0x1f, R13 ;  /* 0x0000001fff0f7819 */ /* 0x000fc8000001140d */
[----:B------:R-:W-:Y:S02]  /*0ce0*/  LEA.HI R15, R15, R13, RZ, 0x2 ;  /* 0x0000000d0f0f7211 */ /* 0x000fe400078f10ff */
[----:B----4-:R-:W-:-:S04]  /*0cf0*/  LOP3.LUT R13, R187, 0x1f, RZ, 0xc0, !PT ;  /* 0x0000001fbb0d7812 */ /* 0x010fc800078ec0ff */
[----:B------:R-:W-:-:S05]  /*0d00*/  LEA.HI.SX32 R15, R15, R13, 0x1e ;  /* 0x0000000d0f0f7211 */ /* 0x000fca00078ff2ff */
[----:B------:R-:W-:Y:S01]  /*0d10*/  IMAD.WIDE.U32 R184, R15, 0x10, R190 ;  /* 0x000000100fb87825 */ /* 0x000fe200078e00be */
        /* <DEDUP_REMOVED lines=21> */
.L_x_13809:
[----:B------:R-:W-:Y:S05]  /*0e70*/  BSYNC B2 ;  /* 0x0000000000027941 */ /* 0x000fea0003800000 */
.L_x_13808:
        /* <DEDUP_REMOVED lines=10> */
[----:B------:R-:W-:Y:S01]  /*0f20*/  VIADD R186, R186, 0x20 ;  /* 0x00000020baba7836 */ /* 0x000fe20000000000 */
[----:B------:R-:W-:-:S07]  /*0f30*/  IADD3 R187, R187, 0x20, RZ ;  /* 0x00000020bbbb7810 */ /* 0x000fce0007ffe0ff */
.L_x_13811:
[----:B------:R-:W-:Y:S05]  /*0f40*/  BSYNC B2 ;  /* 0x0000000000027941 */ /* 0x000fea0003800000 */
.L_x_13810:
        /* <DEDUP_REMOVED lines=12> */
.L_x_13813:
[----:B------:R-:W-:Y:S05]  /*1010*/  BSYNC B2 ;  /* 0x0000000000027941 */ /* 0x000fea0003800000 */
.L_x_13812:
        /* <DEDUP_REMOVED lines=12> */
.L_x_13815:
[----:B------:R-:W-:Y:S05]  /*10e0*/  BSYNC B2 ;  /* 0x0000000000027941 */ /* 0x000fea0003800000 */
.L_x_13814:
        /* <DEDUP_REMOVED lines=11> */
.L_x_13817:
[----:B------:R-:W-:Y:S05]  /*11a0*/  BSYNC B2 ;  /* 0x0000000000027941 */ /* 0x000fea0003800000 */
.L_x_13816:
        /* <DEDUP_REMOVED lines=11> */
.L_x_13819:
[----:B------:R-:W-:Y:S05]  /*1260*/  BSYNC B2 ;  /* 0x0000000000027941 */ /* 0x000fea0003800000 */
.L_x_13818:
        /* <DEDUP_REMOVED lines=11> */
.L_x_13821:
[----:B------:R-:W-:Y:S05]  /*1320*/  BSYNC B2 ;  /* 0x0000000000027941 */ /* 0x000fea0003800000 */
.L_x_13820:
[----:B------:R-:W-:Y:S01]  /*1330*/  LOP3.LUT P5, RZ, R9, 0x20, RZ, 0xc0, !PT ;  /* 0x0000002009ff7812 */ /* 0x000fe200078ac0ff */
[----:B------:R-:W-:Y:S01]  /*1340*/  HFMA2.MMA R202, -RZ, RZ, 0, 0 ;  /* 0x00000000ffca7435 */ /* 0x000fe200000001ff */
[----:B------:R-:W-:-:S11]  /*1350*/  MOV R201, RZ ;  /* 0x000000ff00c97202 */ /* 0x000fd60000000f00 */
        /* <DEDUP_REMOVED lines=8> */
[----:B------:R-:W-:Y:S01]  /*13e0*/  MOV R201, RZ ;  /* 0x000000ff00c97202 */ /* 0x000fe20000000f00 */
[----:B------:R-:W-:Y:S06]  /*13f0*/  BRA `(.L_x_13822) ;  /* 0x0000001800f87947 */ /* 0x000fec0003800000 */
.L_x_13807:
[----:B------:R-:W-:Y:S01]  /*1400*/  IADD3 R186, R186, -0x1, RZ ;  /* 0xffffffffbaba7810 */ /* 0x000fe20007ffe0ff */
[----:B------:R-:W-:Y:S01]  /*1410*/  BSSY B2, `(.L_x_13823) ;  /* 0x0000047000027945 */ /* 0x000fe20003800000 */
[----:B-----5:R-:W-:Y:S02]  /*1420*/  ISETP.GE.AND P4, PT, R10, 0x1, PT ;  /* 0x000000010a00780c */ /* 0x020fe40003f86270 */
[----:B------:R-:W-:Y:S02]  /*1430*/  CS2R R200, SRZ ;  /* 0x0000000000c87805 */ /* 0x000fe4000001ff00 */
[----:B------:R-:W-:Y:S01]  /*1440*/  LOP3.LUT P5, RZ, R9, 0x10, RZ, 0xc0, !PT ;  /* 0x0000001009ff7812 */ /* 0x000fe200078ac0ff */
[----:B------:R-:W-:Y:S01]  /*1450*/  IMAD R186, R186, R14, RZ ;  /* 0x0000000ebaba7224 */ /* 0x000fe200078e02ff */
[----:B------:R-:W-:Y:S01]  /*1460*/  HFMA2.MMA R202, -RZ, RZ, 0, 0 ;  /* 0x00000000ffca7435 */ /* 0x000fe200000001ff */
[----:B------:R-:W-:-:S03]  /*1470*/  MOV R211, R15 ;  /* 0x0000000f00d37202 */ /* 0x000fc60000000f00 */
[----:B------:R-:W-:-:S04]  /*1480*/  SHF.R.S32.HI R187, RZ, 0x1f, R186 ;  /* 0x0000001fffbb7819 */ /* 0x000fc800000114ba */
[----:B------:R-:W-:Y:S01]  /*1490*/  LEA.HI R186, R187, R186, RZ, 0x2 ;  /* 0x000000babbba7211 */ /* 0x000fe200078f10ff */
[----:B------:R-:W-:-:S03]  /*14a0*/  @P4 VIADD R187, R10, 0xffffffff ;  /* 0xffffffff0abb4836 */ /* 0x000fc60000000000 */
[----:B------:R-:W-:Y:S01]  /*14b0*/  LEA.HI.SX32 R199, R186, R13, 0x1e ;  /* 0x0000000dbac77211 */ /* 0x000fe200078ff2ff */
[----:B------:R-:W-:-:S05]  /*14c0*/  @P4 IMAD R187, R187, R14, RZ ;  /* 0x0000000ebbbb4224 */ /* 0x000fca00078e02ff */
[----:B------:R-:W-:-:S04]  /*14d0*/  @P4 SHF.R.S32.HI R188, RZ, 0x1f, R187 ;  /* 0x0000001fffbc4819 */ /* 0x000fc800000114bb */
[----:B------:R-:W-:-:S04]  /*14e0*/  @P4 LEA.HI R187, R188, R187, RZ, 0x2 ;  /* 0x000000bbbcbb4211 */ /* 0x000fc800078f10ff */
[----:B------:R-:W-:Y:S01]  /*14f0*/  @P4 LEA.HI.SX32 R200, R187, R13, 0x1e ;  /* 0x0000000dbbc84211 */ /* 0x000fe200078ff2ff */
        /* <DEDUP_REMOVED lines=9> */
[----:B------:R-:W1:Y:S01]  /*1590*/  LDC.64 R214, c[0x0][0x240] ;  /* 0x00009000ffd67b82 */ /* 0x000e620000000a00 */
[----:B------:R0:W5:Y:S07]  /*15a0*/  @P5 LDG.E.128 R132, desc[UR4][R184.64] ;  /* 0x00000004b8845981 */ /* 0x00016e000c1e1d00 */
[----:B0-----:R-:W0:Y:S01]  /*15b0*/  LDC.64 R184, c[0x0][0x2b8] ;  /* 0x0000ae00ffb87b82 */ /* 0x001e220000000a00 */
[----:B------:R-:W-:Y:S01]  /*15c0*/  IMAD.WIDE.U32 R186, R15, 0x10, R186 ;  /* 0x000000100fba7825 */ /* 0x000fe200078e00ba */
[----:B-1----:R-:W-:-:S04]  /*15d0*/  ISETP.NE.AND P5, PT, R189, RZ, PT ;  /* 0x000000ffbd00720c */ /* 0x002fc80003fa5270 */
[----:B------:R-:W2:Y:S01]  /*15e0*/  LDG.E.128 R188, desc[UR4][R186.64] ;  /* 0x00000004babc7981 */ /* 0x000ea2000c1e1d00 */
[----:B0-----:R-:W-:-:S06]  /*15f0*/  IMAD.WIDE.U32 R184, R199, 0x10, R184 ;  /* 0x00000010c7b87825 */ /* 0x001fcc00078e00b8 */
[----:B------:R-:W3:Y:S01]  /*1600*/  LDG.E.128 R184, desc[UR4][R184.64] ;  /* 0x00000004b8b87981 */ /* 0x000ee2000c1e1d00 */
[----:B------:R-:W-:Y:S01]  /*1610*/  FSEL R19, R203, RZ, !P5 ;  /* 0x000000ffcb137208 */ /* 0x000fe20006800000 */
[----:B------:R-:W-:-:S05]  /*1620*/  IMAD.WIDE.U32 R214, R200, 0x4, R214 ;  /* 0x00000004c8d67825 */ /* 0x000fca00078e00d6 */
[----:B------:R0:W5:Y:S01]  /*1630*/  LDG.E R8, desc[UR4][R214.64] ;  /* 0x00000004d6087981 */ /* 0x000162000c1e1900 */
[----:B------:R-:W-:Y:S02]  /*1640*/  IADD3 R200, R200, 0x20, RZ ;  /* 0x00000020c8c87810 */ /* 0x000fe40007ffe0ff */
[----:B------:R-:W-:Y:S01]  /*1650*/  IADD3 R199, R199, 0x20, RZ ;  /* 0x00000020c7c77810 */ /* 0x000fe20007ffe0ff */
[C---:B--2---:R-:W-:Y:S01]  /*1660*/  FADD.FTZ R188, -R19.reuse, R188 ;  /* 0x000000bc13bc7221 */ /* 0x044fe20000010100 */
[C---:B------:R-:W-:Y:S01]  /*1670*/  FADD.FTZ R189, -R19.reuse, R189 ;  /* 0x000000bd13bd7221 */ /* 0x040fe20000010100 */
[C---:B------:R-:W-:Y:S01]  /*1680*/  FADD.FTZ R190, -R19.reuse, R190 ;  /* 0x000000be13be7221 */ /* 0x040fe20000010100 */
[----:B------:R-:W-:Y:S01]  /*1690*/  FADD.FTZ R191, -R19, R191 ;  /* 0x000000bf13bf7221 */ /* 0x000fe20000010100 */
[C---:B------:R-:W-:Y:S01]  /*16a0*/  FMUL.FTZ R219, R11.reuse, R188 ;  /* 0x000000bc0bdb7220 */ /* 0x040fe20000410000 */
[----:B0-----:R-:W-:-:S05]  /*16b0*/  FMUL.FTZ R215, R11, R189 ;  /* 0x000000bd0bd77220 */ /* 0x001fca0000410000 */
[----:B------:R-:W-:Y:S01]  /*16c0*/  STL [R1+0x18], R215 ;  /* 0x000018d701007387 */ /* 0x000fe20000100800 */
        /* <DEDUP_REMOVED lines=19> */
[----:B------:R-:W-:-:S02]  /*1800*/  FFMA.FTZ R47, R187, R201, R47 ;  /* 0x000000c9bb2f7223 */ /* 0x000fc4000001002f */
[----:B------:R1:W-:Y:S01]  /*1810*/  STL [R1+0xc], R211 ;  /* 0x00000cd301007387 */ /* 0x0003e20000100800 */
[----:B------:R-:W-:Y:S01]  /*1820*/  FADD.FTZ R74, R74, R186 ;  /* 0x000000ba4a4a7221 */ /* 0x000fe20000010000 */
[----:B------:R-:W-:Y:S01]  /*1830*/  FADD.FTZ R75, R75, R187 ;  /* 0x000000bb4b4b7221 */ /* 0x000fe20000010000 */
[----:B0-----:R-:W-:Y:S01]  /*1840*/  FADD.FTZ R202, R184, R247 ;  /* 0x000000f7b8ca7221 */ /* 0x001fe20000010000 */
[----:B------:R0:W-:Y:S01]  /*1850*/  STL [R1], R201 ;  /* 0x000000c901007387 */ /* 0x0001e20000100800 */
[----:B-1----:R-:W-:Y:S01]  /*1860*/  IADD3 R211, R15, 0x20, RZ ;  /* 0x000000200fd37810 */ /* 0x002fe20007ffe0ff */
[----:B0-----:R-:W-:-:S07]  /*1870*/  FFMA.FTZ R201, R201, R247, R185 ;  /* 0x000000f7c9c97223 */ /* 0x001fce00000100b9 */
.L_x_13824:
[----:B------:R-:W-:Y:S05]  /*1880*/  BSYNC B2 ;  /* 0x0000000000027941 */ /* 0x000fea0003800000 */
.L_x_13823:
[----:B------:R-:W0:Y:S01]  /*1890*/  LDC.U8 R214, c[0x0][0x2a0] ;  /* 0x0000a800ffd67b82 */ /* 0x000e220000000000 */
        /* <DEDUP_REMOVED lines=11> */
[----:B------:R-:W0:Y:S02]  /*1950*/  LDC.64 R212, c[0x0][0x240] ;  /* 0x00009000ffd47b82 */ /* 0x000e240000000a00 */
[----:B-1----:R-:W-:-:S05]  /*1960*/  @P5 IMAD.WIDE.U32 R184, R211, 0x10, R184 ;  /* 0x00000010d3b85825 */ /* 0x002fca00078e00b8 */
[----:B------:R1:W5:Y:S02]  /*1970*/  @P5 LDG.E.128 R136, desc[UR4][R184.64] ;  /* 0x00000004b8885981 */ /* 0x000364000c1e1d00 */
[----:B-1----:R-:W1:Y:S01]  /*1980*/  LDC.64 R184, c[0x0][0x238] ;  /* 0x00008e00ffb87b82 */ /* 0x002e620000000a00 */
[----:B----4-:R-:W-:-:S06]  /*1990*/  IMAD.WIDE.U32 R188, R199, 0x10, R188 ;  /* 0x00000010c7bc7825 */ /* 0x010fcc00078e00bc */
[----:B------:R-:W2:Y:S01]  /*19a0*/  LDG.E.128 R188, desc[UR4][R188.64] ;  /* 0x00000004bcbc7981 */ /* 0x000ea2000c1e1d00 */
[----:B-1----:R-:W-:-:S06]  /*19b0*/  IMAD.WIDE.U32 R184, R211, 0x10, R184 ;  /* 0x00000010d3b87825 */ /* 0x002fcc00078e00b8 */
[----:B------:R-:W4:Y:S01]  /*19c0*/  LDG.E.128 R184, desc[UR4][R184.64] ;  /* 0x00000004b8b87981 */ /* 0x000f22000c1e1d00 */
[----:B0-----:R-:W-:Y:S01]  /*19d0*/  ISETP.NE.AND P5, PT, R214, RZ, PT ;  /* 0x000000ffd600720c */ /* 0x001fe20003fa5270 */
[----:B------:R-:W-:-:S03]  /*19e0*/  IMAD.WIDE.U32 R212, R200, 0x4, R212 ;  /* 0x00000004c8d47825 */ /* 0x000fc600078e00d4 */
[----:B------:R-:W-:Y:S02]  /*19f0*/  FSEL R192, R203, RZ, !P5 ;  /* 0x000000ffcbc07208 */ /* 0x000fe40006800000 */
[----:B------:R0:W5:Y:S01]  /*1a00*/  LDG.E R7, desc[UR4][R212.64] ;  /* 0x00000004d4077981 */ /* 0x000162000c1e1900 */
[----:B------:R-:W-:Y:S02]  /*1a10*/  IADD3 R200, R200, 0x20, RZ ;  /* 0x00000020c8c87810 */ /* 0x000fe40007ffe0ff */
[----:B------:R-:W-:Y:S02]  /*1a20*/  IADD3 R199, R199, 0x20, RZ ;  /* 0x00000020c7c77810 */ /* 0x000fe40007ffe0ff */
[----:B------:R-:W-:Y:S01]  /*1a30*/  IADD3 R211, R211, 0x20, RZ ;  /* 0x00000020d3d37810 */ /* 0x000fe20007ffe0ff */
[----:B--2---:R-:W-:Y:S01]  /*1a40*/  FMUL.FTZ R225, R225, R188 ;  /* 0x000000bce1e17220 */ /* 0x004fe20000410000 */
[----:B---3--:R-:W-:Y:S01]  /*1a50*/  FMUL.FTZ R246, R239, R189 ;  /* 0x000000bdeff67220 */ /* 0x008fe20000410000 */
[----:B------:R-:W-:-:S03]  /*1a60*/  FMUL.FTZ R239, R238, R190 ;  /* 0x000000beeeef7220 */ /* 0x000fc60000410000 */
[----:B------:R1:W-:Y:S01]  /*1a70*/  STL [R1+0x4], R225 ;  /* 0x000004e101007387 */ /* 0x0003e20000100800 */
[C---:B----4-:R-:W-:Y:S01]  /*1a80*/  FADD.FTZ R184, -R192.reuse, R184 ;  /* 0x000000b8c0b87221 */ /* 0x050fe20000010100 */
[----:B------:R-:W-:-:S03]  /*1a90*/  FADD.FTZ R185, -R192, R185 ;  /* 0x000000b9c0b97221 */ /* 0x000fc60000010100 */
[C---:B0-----:R-:W-:Y:S01]  /*1aa0*/  FMUL.FTZ R213, R11.reuse, R184 ;  /* 0x000000b80bd57220 */ /* 0x041fe20000410000 */
[----:B------:R-:W-:Y:S01]  /*1ab0*/  FMUL.FTZ R212, R11, R185 ;  /* 0x000000b90bd47220 */ /* 0x000fe20000410000 */
[----:B------:R-:W-:Y:S01]  /*1ac0*/  FADD.FTZ R186, -R192, R186 ;  /* 0x000000bac0ba7221 */ /* 0x000fe20000010100 */
[----:B------:R-:W-:Y:S01]  /*1ad0*/  FADD.FTZ R184, R202, R225 ;  /* 0x000000e1cab87221 */ /* 0x000fe20000010000 */
[----:B------:R-:W-:Y:S01]  /*1ae0*/  FFMA.FTZ R185, R213, R225, R201 ;  /* 0x000000e1d5b97223 */ /* 0x000fe200000100c9 */
[----:B------:R-:W-:Y:S01]  /*1af0*/  FADD.FTZ R187, -R192, R187 ;  /* 0x000000bbc0bb7221 */ /* 0x000fe20000010100 */
[C---:B------:R-:W-:Y:S01]  /*1b00*/  FMUL.FTZ R192, R11.reuse, R186 ;  /* 0x000000ba0bc07220 */ /* 0x040fe20000410000 */
[----:B------:R-:W-:Y:S01]  /*1b10*/  FADD.FTZ R184, R184, R246 ;  /* 0x000000f6b8b87221 */ /* 0x000fe20000010000 */
[----:B------:R-:W-:Y:S01]  /*1b20*/  FFMA.FTZ R185, R212, R246, R185 ;  /* 0x000000f6d4b97223 */ /* 0x000fe200000100b9 */
[----:B------:R-:W-:Y:S01]  /*1b30*/  FMUL.FTZ R238, R11, R187 ;  /* 0x000000bb0bee7220 */ /* 0x000fe20000410000 */
[----:B-1----:R-:W-:Y:S01]  /*1b40*/  FMUL.FTZ R225, R215, R191 ;  /* 0x000000bfd7e17220 */ /* 0x002fe20000410000 */
        /* <DEDUP_REMOVED lines=12> */
.L_x_13826:
[----:B------:R-:W-:Y:S05]  /*1c10*/  BSYNC B2 ;  /* 0x0000000000027941 */ /* 0x000fea0003800000 */
.L_x_13825:
        /* <DEDUP_REMOVED lines=14> */
[----:B0-----:R-:W-:Y:S01]  /*1d00*/  ISETP.NE.AND P5, PT, R214, RZ, PT ;  /* 0x000000ffd600720c */ /* 0x001fe20003fa5270 */
[----:B----4-:R-:W-:-:S06]  /*1d10*/  IMAD.WIDE.U32 R188, R199, 0x10, R188 ;  /* 0x00000010c7bc7825 */ /* 0x010fcc00078e00bc */
[----:B------:R-:W0:Y:S01]  /*1d20*/  LDC.64 R214, c[0x0][0x240] ;  /* 0x00009000ffd67b82 */ /* 0x000e220000000a00 */
        /* <DEDUP_REMOVED lines=10> */
[----:B---3--:R-:W-:Y:S01]  /*1dd0*/  FMUL.FTZ R245, R237, R189 ;  /* 0x000000bdedf57220 */ /* 0x008fe20000410000 */
[----:B------:R-:W-:Y:S01]  /*1de0*/  FMUL.FTZ R237, R230, R190 ;  /* 0x000000bee6ed7220 */ /* 0x000fe20000410000 */
[----:B------:R-:W-:Y:S01]  /*1df0*/  FMUL.FTZ R224, R224, R191 ;  /* 0x000000bfe0e07220 */ /* 0x000fe20000410000 */
[C---:B----4-:R-:W-:Y:S01]  /*1e00*/  FADD.FTZ R184, -R193.reuse, R184 ;  /* 0x000000b8c1b87221 */ /* 0x050fe20000010100 */
        /* <DEDUP_REMOVED lines=23> */
.L_x_13828:
[----:B------:R-:W-:Y:S05]  /*1f80*/  BSYNC B2 ;  /* 0x0000000000027941 */ /* 0x000fea0003800000 */
.L_x_13827:
        /* <DEDUP_REMOVED lines=55> */
.L_x_13830:
[----:B------:R-:W-:Y:S05]  /*2300*/  BSYNC B2 ;  /* 0x0000000000027941 */ /* 0x000fea0003800000 */
.L_x_13829:
        /* <DEDUP_REMOVED lines=23> */
[----:B------:R-:W-:Y:S01]  /*2480*/  VIADD R199, R199, 0x20 ;  /* 0x00000020c7c77836 */ /* 0x000fe20000000000 */
        /* <DEDUP_REMOVED lines=30> */
.L_x_13832:
[----:B------:R-:W-:Y:S05]  /*2670*/  BSYNC B2 ;  /* 0x0000000000027941 */ /* 0x000fea0003800000 */
.L_x_13831:
[----:B------:R-:W-:Y:S04]  /*2680*/  BSSY B2, `(.L_x_13833) ;  /* 0x0000032000027945 */ /* 0x000fe80003800000 */
[----:B------:R-:W-:Y:S05]  /*2690*/  @!P1 BRA `(.L_x_13834) ;  /* 0x0000000000c09947 */ /* 0x000fea0003800000 */
[----:B------:R-:W1:Y:S01]  /*26a0*/  LDC.64 R184, c[0x0][0x2c8] ;  /* 0x0000b200ffb87b82 */ /* 0x000e620000000a00 */
[----:B------:R-:W-:-:S04]  /*26b0*/  ISETP.NE.U32.AND P5, PT, RZ, UR8, PT ;  /* 0x00000008ff007c0c */ /* 0x000fc8000bfa5070 */
[----:B------:R-:W-:-:S03]  /*26c0*/  ISETP.NE.AND.EX P5, PT, RZ, UR9, PT, P5 ;  /* 0x00000009ff007c0c */ /* 0x000fc6000bfa5350 */
[----:B------:R-:W2:Y:S08]  /*26d0*/  LDC.U8 R186, c[0x0][0x2a0] ;  /* 0x0000a800ffba7b82 */ /* 0x000eb00000000000 */
[----:B0-----:R-:W0:Y:S02]  /*26e0*/  LDC.64 R214, c[0x0][0x240] ;  /* 0x00009000ffd67b82 */ /* 0x001e240000000a00 */
[----:B-1----:R-:W-:-:S05]  /*26f0*/  @P5 IMAD.WIDE.U32 R184, R211, 0x10, R184 ;  /* 0x00000010d3b85825 */ /* 0x002fca00078e00b8 */
[----:B------:R1:W5:Y:S01]  /*2700*/  @P5 LDG.E.128 R152, desc[UR4][R184.64] ;  /* 0x00000004b8985981 */ /* 0x000362000c1e1d00 */
[----:B--2---:R-:W-:Y:S02]  /*2710*/  ISETP.NE.AND P5, PT, R186, RZ, PT ;  /* 0x000000ffba00720c */ /* 0x004fe40003fa5270 */
[----:B------:R-:W2:Y:S02]  /*2720*/  LDC.64 R186, c[0x0][0x238] ;  /* 0x00008e00ffba7b82 */ /* 0x000ea40000000a00 */
[----:B------:R-:W-:-:S06]  /*2730*/  FSEL R16, R203, RZ, !P5 ;  /* 0x000000ffcb107208 */ /* 0x000fcc0006800000 */
[----:B-1----:R-:W1:Y:S01]  /*2740*/  LDC.64 R184, c[0x0][0x2b8] ;  /* 0x0000ae00ffb87b82 */ /* 0x002e620000000a00 */
[----:B--2---:R-:W-:-:S05]  /*2750*/  IMAD.WIDE.U32 R186, R211, 0x10, R186 ;  /* 0x00000010d3ba7825 */ /* 0x004fca00078e00ba */
[----:B------:R-:W2:Y:S01]  /*2760*/  LDG.E.128 R188, desc[UR4][R186.64] ;  /* 0x00000004babc7981 */ /* 0x000ea2000c1e1d00 */
[----:B-1----:R-:W-:-:S06]  /*2770*/  IMAD.WIDE.U32 R184, R199, 0x10, R184 ;  /* 0x00000010c7b87825 */ /* 0x002fcc00078e00b8 */
[----:B------:R-:W3:Y:S01]  /*2780*/  LDG.E.128 R184, desc[UR4][R184.64] ;  /* 0x00000004b8b87981 */ /* 0x000ee2000c1e1d00 */
[----:B0-----:R-:W-:-:S05]  /*2790*/  IMAD.WIDE.U32 R214, R200, 0x4, R214 ;  /* 0x00000004c8d67825 */ /* 0x001fca00078e00d6 */
[----:B------:R1:W5:Y:S01]  /*27a0*/  LDG.E R3, desc[UR4][R214.64] ;  /* 0x00000004d6037981 */ /* 0x000362000c1e1900 */
        /* <DEDUP_REMOVED lines=31> */
.L_x_13834:
[----:B------:R-:W-:Y:S05]  /*29a0*/  BSYNC B2 ;  /* 0x0000000000027941 */ /* 0x000fea0003800000 */
.L_x_13833:
        /* <DEDUP_REMOVED lines=50> */
.L_x_13836:
[----:B------:R-:W-:Y:S05]  /*2cd0*/  BSYNC B2 ;  /* 0x0000000000027941 */ /* 0x000fea0003800000 */
.L_x_13835:
[----:B------:R-:W-:-:S13]  /*2ce0*/  LOP3.LUT P5, RZ, R9, 0x20, RZ, 0xc0, !PT ;  /* 0x0000002009ff7812 */ /* 0x000fda00078ac0ff */
[----:B------:R-:W-:Y:S05]  /*2cf0*/  @!P5 BRA `(.L_x_13822) ;  /* 0x0000000000b8d947 */ /* 0x000fea0003800000 */
[----:B------:R-:W1:Y:S01]  /*2d00*/  LDC.64 R184, c[0x0][0x2c8] ;  /* 0x0000b200ffb87b82 */ /* 0x000e620000000a00 */
[----:B------:R-:W-:-:S04]  /*2d10*/  ISETP.NE.U32.AND P5, PT, RZ, UR8, PT ;  /* 0x00000008ff007c0c */ /* 0x000fc8000bfa5070 */
[----:B------:R-:W-:-:S03]  /*2d20*/  ISETP.NE.AND.EX P5, PT, RZ, UR9, PT, P5 ;  /* 0x00000009ff007c0c */ /* 0x000fc6000bfa5350 */
[----:B------:R-:W2:Y:S08]  /*2d30*/  LDC.64 R188, c[0x0][0x2b8] ;  /* 0x0000ae00ffbc7b82 */ /* 0x000eb00000000a00 */
[----:B------:R-:W3:Y:S02]  /*2d40*/  LDC.U8 R186, c[0x0][0x2a0] ;  /* 0x0000a800ffba7b82 */ /* 0x000ee40000000000 */
[----:B-1----:R-:W-:-:S06]  /*2d50*/  @P5 IMAD.WIDE.U32 R184, R211, 0x10, R184 ;  /* 0x00000010d3b85825 */ /* 0x002fcc00078e00b8 */
[----:B0-----:R-:W0:Y:S01]  /*2d60*/  LDC.64 R214, c[0x0][0x240] ;  /* 0x00009000ffd67b82 */ /* 0x001e220000000a00 */
[----:B------:R1:W5:Y:S01]  /*2d70*/  @P5 LDG.E.128 R160, desc[UR4][R184.64] ;  /* 0x00000004b8a05981 */ /* 0x000362000c1e1d00 */
[----:B--2---:R-:W-:-:S06]  /*2d80*/  IMAD.WIDE.U32 R188, R199, 0x10, R188 ;  /* 0x00000010c7bc7825 */ /* 0x004fcc00078e00bc */
[----:B------:R-:W2:Y:S01]  /*2d90*/  LDG.E.128 R188, desc[UR4][R188.64] ;  /* 0x00000004bcbc7981 */ /* 0x000ea2000c1e1d00 */
[----:B-1----:R-:W1:Y:S01]  /*2da0*/  LDC.64 R184, c[0x0][0x238] ;  /* 0x00008e00ffb87b82 */ /* 0x002e620000000a00 */
[----:B---3--:R-:W-:-:S04]  /*2db0*/  ISETP.NE.AND P5, PT, R186, RZ, PT ;  /* 0x000000ffba00720c */ /* 0x008fc80003fa5270 */
[----:B------:R-:W-:Y:S01]  /*2dc0*/  FSEL R198, R203, RZ, !P5 ;  /* 0x000000ffcbc67208 */ /* 0x000fe20006800000 */
[----:B0-----:R-:W-:-:S05]  /*2dd0*/  IMAD.WIDE.U32 R214, R200, 0x4, R214 ;  /* 0x00000004c8d67825 */ /* 0x001fca00078e00d6 */
[----:B------:R3:W5:Y:S01]  /*2de0*/  LDG.E R0, desc[UR4][R214.64] ;  /* 0x00000004d6007981 */ /* 0x000762000c1e1900 */
[----:B-1----:R-:W-:-:S06]  /*2df0*/  IMAD.WIDE.U32 R184, R211, 0x10, R184 ;  /* 0x00000010d3b87825 */ /* 0x002fcc00078e00b8 */
[----:B------:R-:W4:Y:S01]  /*2e00*/  LDG.E.128 R184, desc[UR4][R184.64] ;  /* 0x00000004b8b87981 */ /* 0x000f22000c1e1d00 */
[----:B--2---:R-:W-:Y:S01]  /*2e10*/  FMUL.FTZ R220, R36, R188 ;  /* 0x000000bc24dc7220 */ /* 0x004fe20000410000 */
[----:B------:R-:W-:Y:S01]  /*2e20*/  FMUL.FTZ R240, R37, R189 ;  /* 0x000000bd25f07220 */ /* 0x000fe20000410000 */
[----:B------:R-:W-:-:S03]  /*2e30*/  FMUL.FTZ R232, R38, R190 ;  /* 0x000000be26e87220 */ /* 0x000fc60000410000 */
[----:B------:R0:W-:Y:S01]  /*2e40*/  STL [R1+0x8], R220 ;  /* 0x000008dc01007387 */ /* 0x0001e20000100800 */
[----:B------:R-:W-:Y:S01]  /*2e50*/  FADD.FTZ R96, R96, R188 ;  /* 0x000000bc60607221 */ /* 0x000fe20000010000 */
[----:B------:R-:W-:Y:S01]  /*2e60*/  FADD.FTZ R97, R97, R189 ;  /* 0x000000bd61617221 */ /* 0x000fe20000010000 */
[----:B------:R-:W-:Y:S01]  /*2e70*/  FADD.FTZ R98, R98, R190 ;  /* 0x000000be62627221 */ /* 0x000fe20000010000 */
[----:B------:R-:W-:Y:S01]  /*2e80*/  FADD.FTZ R99, R99, R191 ;  /* 0x000000bf63637221 */ /* 0x000fe20000010000 */
        /* <DEDUP_REMOVED lines=12> */
[----:B0-----:R-:W-:Y:S01]  /*2f50*/  FMUL.FTZ R220, R39, R191 ;  /* 0x000000bf27dc7220 */ /* 0x001fe20000410000 */
[----:B------:R-:W-:Y:S01]  /*2f60*/  FADD.FTZ R184, R184, R232 ;  /* 0x000000e8b8b87221 */ /* 0x000fe20000010000 */
[----:B------:R-:W-:Y:S01]  /*2f70*/  FFMA.FTZ R185, R198, R232, R185 ;  /* 0x000000e8c6b97223 */ /* 0x000fe200000100b9 */
[----:B------:R-:W-:Y:S01]  /*2f80*/  FFMA.FTZ R68, R188, R218, R68 ;  /* 0x000000dabc447223 */ /* 0x000fe20000010044 */
[----:B------:R-:W-:Y:S01]  /*2f90*/  FFMA.FTZ R69, R189, R217, R69 ;  /* 0x000000d9bd457223 */ /* 0x000fe20000010045 */
[----:B------:R-:W-:Y:S01]  /*2fa0*/  FFMA.FTZ R70, R190, R198, R70 ;  /* 0x000000c6be467223 */ /* 0x000fe20000010046 */
[----:B------:R-:W-:Y:S01]  /*2fb0*/  FFMA.FTZ R71, R191, R231, R71 ;  /* 0x000000e7bf477223 */ /* 0x000fe20000010047 */
[----:B------:R-:W-:Y:S01]  /*2fc0*/  FADD.FTZ R202, R184, R220 ;  /* 0x000000dcb8ca7221 */ /* 0x000fe20000010000 */
[----:B---3--:R-:W-:-:S07]  /*2fd0*/  FFMA.FTZ R201, R231, R220, R185 ;  /* 0x000000dce7c97223 */ /* 0x008fce00000100b9 */
.L_x_13822:
[----:B------:R-:W-:Y:S05]  /*2fe0*/  BSYNC B1 ;  /* 0x0000000000017941 */ /* 0x000fea0003800000 */
.L_x_13806:
[----:B------:R-:W-:-:S03]  /*2ff0*/  UMOV UR6, 0xffffffff ;  /* 0xffffffff00067882 */ /* 0x000fc60000000000 */
[----:B------:R-:W-:Y:S05]  /*3000*/  BRA.DIV UR6, `(.L_x_13837) ;  /* 0x0000005a06747947 */ /* 0x000fea000b800000 */
[----:B01234-:R-:W0:Y:S02]  /*3010*/  SHFL.BFLY PT, R184, R202, 0x1, 0x1f ;  /* 0x0c201f00cab87f89 */ /* 0x01fe2400000e0000 */
        /* <DEDUP_REMOVED lines=17> */
.L_x_14010:
[----:B------:R-:W-:Y:S01]  /*3130*/  @P4 IADD3 R10, R10, -0x1, RZ ;  /* 0xffffffff0a0a4810 */ /* 0x000fe20007ffe0ff */
[----:B------:R-:W-:Y:S01]  /*3140*/  FADD.FTZ R185, R188, R191 ;  /* 0x000000bfbcb97221 */ /* 0x000fe20000010000 */
[----:B------:R-:W-:Y:S01]  /*3150*/  LOP3.LUT P5, RZ, R9, 0x10, RZ, 0xc0, !PT ;  /* 0x0000001009ff7812 */ /* 0x000fe200078ac0ff */
[----:B0-----:R-:W-:Y:S01]  /*3160*/  FADD.FTZ R184, R189, R184 ;  /* 0x000000b8bdb87221 */ /* 0x001fe20000010000 */
[----:B------:R-:W-:Y:S01]  /*3170*/  BSSY B1, `(.L_x_13838) ;  /* 0x0000097000017945 */ /* 0x000fe20003800000 */
[----:B------:R-:W-:Y:S02]  /*3180*/  @P4 IMAD R10, R10, R14, RZ ;  /* 0x0000000e0a0a4224 */ /* 0x000fe400078e02ff */
[----:B-1----:R-:W-:Y:S01]  /*3190*/  FMUL.FTZ R189, R185, UR7 ;  /* 0x00000007b9bd7c20 */ /* 0x002fe20008410000 */
        /* <DEDUP_REMOVED lines=11> */
.L_x_13841:
[----:B------:R-:W-:Y:S05]  /*3250*/  BSYNC B2 ;  /* 0x0000000000027941 */ /* 0x000fea0003800000 */
.L_x_13840:
[----:B------:R-:W0:Y:S01]  /*3260*/  @!P3 LDC.64 R184, c[0x0][0x2c8] ;  /* 0x0000b200ffb8bb82 */ /* 0x000e220000000a00 */
        /* <DEDUP_REMOVED lines=16> */
.L_x_13843:
[----:B------:R-:W-:Y:S05]  /*3370*/  BSYNC B2 ;  /* 0x0000000000027941 */ /* 0x000fea0003800000 */
.L_x_13842:
[----:B------:R-:W0:Y:S01]  /*3380*/  LDC.64 R186, c[0x0][0x308] ;  /* 0x0000c200ffba7b82 */ /* 0x000e220000000a00 */
[----:B------:R-:W-:Y:S01]  /*3390*/  BSSY B2, `(.L_x_13844) ;  /* 0x000000e000027945 */ /* 0x000fe20003800000 */
[----:B0-----:R-:W-:-:S04]  /*33a0*/  ISETP.NE.U32.AND P5, PT, R186, RZ, PT ;  /* 0x000000ffba00720c */ /* 0x001fc80003fa5070 */
        /* <DEDUP_REMOVED lines=10> */
[----:B--2---:R-:W-:-:S05]  /*3450*/  FMUL.FTZ R180, R191, R180 ;  /* 0x000000b4bfb47220 */ /* 0x004fca0000410000 */
[----:B------:R-:W-:-:S07]  /*3460*/  SEL R180, R180, RZ, P6 ;  /* 0x000000ffb4b47207 */ /* 0x000fce0003000000 */
.L_x_13845:
[----:B------:R-:W-:Y:S05]  /*3470*/  BSYNC B2 ;  /* 0x0000000000027941 */ /* 0x000fea0003800000 */
.L_x_13844:
        /* <DEDUP_REMOVED lines=16> */
.L_x_13847:
[----:B------:R-:W-:Y:S05]  /*3580*/  BSYNC B2 ;  /* 0x0000000000027941 */ /* 0x000fea0003800000 */
.L_x_13846:
        /* <DEDUP_REMOVED lines=12> */
.L_x_13849:
[----:B------:R-:W-:Y:S05]  /*3650*/  BSYNC B2 ;  /* 0x0000000000027941 */ /* 0x000fea0003800000 */
.L_x_13848:
        /* <DEDUP_REMOVED lines=16> */
.L_x_13851:
[----:B------:R-:W-:Y:S05]  /*3760*/  BSYNC B2 ;  /* 0x0000000000027941 */ /* 0x000fea0003800000 */
.L_x_13850:
        /* <DEDUP_REMOVED lines=12> */
.L_x_13853:
[----:B------:R-:W-:Y:S05]  /*3830*/  BSYNC B2 ;  /* 0x0000000000027941 */ /* 0x000fea0003800000 */
.L_x_13852:
[----:B------:R-:W-:Y:S01]  /*3840*/  @!P3 ISETP.NE.U32.AND P6, PT, R184, RZ, PT ;  /* 0x000000ffb800b20c */ /* 0x000fe20003fc5070 */
[----:B------:R-:W-:Y:S03]  /*3850*/  BSSY B2, `(.L_x_13854) ;  /* 0x0000011000027945 */ /* 0x000fe60003800000 */
[----:B------:R-:W-:-:S04]  /*3860*/  @!P3 ISETP.NE.AND.EX P6, PT, R185, RZ, PT, P6 ;  /* 0x000000ffb900b20c */ /* 0x000fc80003fc5360 */
[----:B------:R-:W-:Y:S01]  /*3870*/  @!P3 FSEL R190, R135, RZ, P6 ;  /* 0x000000ff87beb208 */ /* 0x000fe20003000000 */
[----:B------:R-:W-:Y:S08]  /*3880*/  @!P3 BRA `(.L_x_13855) ;  /* 0x000000000034b947 */ /* 0x000ff00003800000 */
[----:B------:R-:W2:Y:S01]  /*3890*/  LDL R191, [R1] ;  /* 0x0000000001bf7983 */ /* 0x000ea20000100800 */
        /* <DEDUP_REMOVED lines=8> */
[----:B--2---:R-:W-:-:S04]  /*3920*/  FFMA.FTZ R184, R191, R188, R184 ;  /* 0x000000bcbfb87223 */ /* 0x004fc800000100b8 */
[----:B------:R-:W-:-:S04]  /*3930*/  FADD.FTZ R184, R247, -R184 ;  /* 0x800000b8f7b87221 */ /* 0x000fc80000010000 */
[----:B------:R-:W-:-:S04]  /*3940*/  FMUL.FTZ R190, R11, R184 ;  /* 0x000000b80bbe7220 */ /* 0x000fc80000410000 */
[----:B------:R-:W-:-:S07]  /*3950*/  @P6 FADD.FTZ R190, R135, R190 ;  /* 0x000000be87be6221 */ /* 0x000fce0000010000 */
.L_x_13855:
[----:B------:R-:W-:Y:S05]  /*3960*/  BSYNC B2 ;  /* 0x0000000000027941 */ /* 0x000fea0003800000 */
.L_x_13854:
[----:B------:R-:W-:Y:S01]  /*3970*/  SEL R179, R190, R179, P5 ;  /* 0x000000b3beb37207 */ /* 0x000fe20002800000 */
[----:B------:R-:W-:Y:S01]  /*3980*/  BSSY B2, `(.L_x_13856) ;  /* 0x0000010000027945 */ /* 0x000fe20003800000 */
[----:B------:R-:W-:-:S04]  /*3990*/  ISETP.NE.U32.AND P5, PT, R186, RZ, PT ;  /* 0x000000ffba00720c */ /* 0x000fc80003fa5070 */
[----:B------:R-:W-:-:S13]  /*39a0*/  ISETP.NE.AND.EX P5, PT, R187, RZ, PT, P5 ;  /* 0x000000ffbb00720c */ /* 0x000fda0003fa5350 */
[----:B------:R-:W0:Y:S02]  /*39b0*/  @P5 LDC.64 R184, c[0x0][0x308] ;  /* 0x0000c200ffb85b82 */ /* 0x000e240000000a00 */
[----:B0-----:R-:W-:-:S05]  /*39c0*/  @P5 IMAD.WIDE.U32 R184, R15, 0x10, R184 ;  /* 0x000000100fb85825 */ /* 0x001fca00078e00b8 */
[----:B------:R0:W-:Y:S01]  /*39d0*/  @P5 STG.E.128 desc[UR4][R184.64], R176 ;  /* 0x000000b0b8005986 */ /* 0x0001e2000c101d04 */
[----:B------:R-:W-:Y:S05]  /*39e0*/  @!P4 BRA `(.L_x_13857) ;  /* 0x000000000024c947 */ /* 0x000fea0003800000 */
[----:B------:R-:W2:Y:S01]  /*39f0*/  LDL R191, [R1+0xbc] ;  /* 0x0000bc0001bf7983 */ /* 0x000ea20000100800 */
[----:B------:R-:W-:Y:S01]  /*3a00*/  FMUL.FTZ R183, R190, UR11 ;  /* 0x0000000bbeb77c20 */ /* 0x000fe20008410000 */
[----:B------:R-:W-:-:S03]  /*3a10*/  LOP3.LUT P5, RZ, R8, 0xff000000, RZ, 0xc0, !PT ;  /* 0xff00000008ff7812 */ /* 0x000fc600078ac0ff */
[----:B------:R-:W-:-:S04]  /*3a20*/  FMUL.FTZ R183, R183, UR10 ;  /* 0x0000000ab7b77c20 */ /* 0x000fc80008410000 */
[----:B0-----:R-:W-:-:S05]  /*3a30*/  FMUL.FTZ R184, R175, R183 ;  /* 0x000000b7afb87220 */ /* 0x001fca0000410000 */
[----:B------:R-:W-:-:S05]  /*3a40*/  FSEL R184, R184, RZ, P5 ;  /* 0x000000ffb8b87208 */ /* 0x000fca0002800000 */
[----:B------:R-:W-:Y:S01]  /*3a50*/  FADD.FTZ R103, R103, R184 ;  /* 0x000000b867677221 */ /* 0x000fe20000010000 */
[----:B--2---:R-:W-:-:S05]  /*3a60*/  FMUL.FTZ R183, R191, R183 ;  /* 0x000000b7bfb77220 */ /* 0x004fca0000410000 */
[----:B------:R-:W-:-:S07]  /*3a70*/  SEL R183, R183, RZ, P5 ;  /* 0x000000ffb7b77207 */ /* 0x000fce0002800000 */
.L_x_13857:
[----:B------:R-:W-:Y:S05]  /*3a80*/  BSYNC B2 ;  /* 0x0000000000027941 */ /* 0x000fea0003800000 */
.L_x_13856:
[----:B0-----:R-:W0:Y:S01]  /*3a90*/  @P4 LDC.64 R184, c[0x0][0x2f8] ;  /* 0x0000be00ffb84b82 */ /* 0x001e220000000a00 */
[----:B------:R-:W-:Y:S01]  /*3aa0*/  IADD3 R15, R15, 0x20, RZ ;  /* 0x000000200f0f7810 */ /* 0x000fe20007ffe0ff */
[C---:B0-----:R-:W-:Y:S01]  /*3ab0*/  @P4 IMAD.WIDE.U32 R184, R10.reuse, 0x10, R184 ;  /* 0x000000100ab84825 */ /* 0x041fe200078e00b8 */
[----:B------:R-:W-:-:S04]  /*3ac0*/  IADD3 R10, R10, 0x20, RZ ;  /* 0x000000200a0a7810 */ /* 0x000fc80007ffe0ff */
[----:B------:R0:W-:Y:S03]  /*3ad0*/  @P4 STG.E.128 desc[UR4][R184.64], R180 ;  /* 0x000000b4b8004986 */ /* 0x0001e6000c101d04 */
.L_x_13839:
[----:B------:R-:W-:Y:S05]  /*3ae0*/  BSYNC B1 ;  /* 0x0000000000017941 */ /* 0x000fea0003800000 */
.L_x_13838:
        /* <DEDUP_REMOVED lines=15> */
[----:B------:R-:W2:Y:S01]  /*3be0*/  LDL R187, [R1+0x4] ;  /* 0x0000040001bb7983 */ /* 0x000ea20000100800 */
[----:B------:R-:W-:Y:S01]  /*3bf0*/  MOV R184, UR8 ;  /* 0x0000000800b87c02 */ /* 0x000fe20008000f00 */
[----:B------:R-:W-:Y:S01]  /*3c00*/  FFMA.FTZ R186, R213, R188, R191 ;  /* 0x000000bcd5ba7223 */ /* 0x000fe200000100bf */
[----:B------:R-:W-:Y:S02]  /*3c10*/  MOV R185, UR9 ;  /* 0x0000000900b97c02 */ /* 0x000fe40008000f00 */
[----:B------:R-:W-:-:S04]  /*3c20*/  ISETP.NE.U32.AND P5, PT, R184, RZ, PT ;  /* 0x000000ffb800720c */ /* 0x000fc80003fa5070 */
[----:B------:R-:W-:Y:S01]  /*3c30*/  ISETP.NE.AND.EX P5, PT, R185, RZ, PT, P5 ;  /* 0x000000ffb900720c */ /* 0x000fe20003fa5350 */
[----:B--2---:R-:W-:-:S04]  /*3c40*/  FADD.FTZ R186, R187, -R186 ;  /* 0x800000babbba7221 */ /* 0x004fc80000010000 */
[----:B------:R-:W-:-:S08]  /*3c50*/  FMUL.FTZ R190, R11, R186 ;  /* 0x000000ba0bbe7220 */ /* 0x000fd00000410000 */
[----:B------:R-:W-:-:S07]  /*3c60*/  @P5 FADD.FTZ R190, R136, R190 ;  /* 0x000000be88be5221 */ /* 0x000fce0000010000 */
.L_x_13861:
[----:B------:R-:W-:Y:S05]  /*3c70*/  BSYNC B2 ;  /* 0x0000000000027941 */ /* 0x000fea0003800000 */
.L_x_13860:
        /* <DEDUP_REMOVED lines=15> */
.L_x_13863:
[----:B------:R-:W-:Y:S05]  /*3d70*/  BSYNC B2 ;  /* 0x0000000000027941 */ /* 0x000fea0003800000 */
.L_x_13862:
        /* <DEDUP_REMOVED lines=11> */
.L_x_13865:
[----:B------:R-:W-:Y:S05]  /*3e30*/  BSYNC B2 ;  /* 0x0000000000027941 */ /* 0x000fea0003800000 */
.L_x_13864:
        /* <DEDUP_REMOVED lines=12> */
.L_x_13867:
[----:B------:R-:W-:Y:S05]  /*3f00*/  BSYNC B2 ;  /* 0x0000000000027941 */ /* 0x000fea0003800000 */
.L_x_13866:
        /* <DEDUP_REMOVED lines=11> */
.L_x_13869:
[----:B------:R-:W-:Y:S05]  /*3fc0*/  BSYNC B2 ;  /* 0x0000000000027941 */ /* 0x000fea0003800000 */
.L_x_13868:
        /* <DEDUP_REMOVED lines=12> */
.L_x_13871:
[----:B------:R-:W-:Y:S05]  /*4090*/  BSYNC B2 ;  /* 0x0000000000027941 */ /* 0x000fea0003800000 */
.L_x_13870:
        /* <DEDUP_REMOVED lines=11> */
.L_x_13873:
[----:B------:R-:W-:Y:S05]  /*4150*/  BSYNC B2 ;  /* 0x0000000000027941 */ /* 0x000fea0003800000 */
.L_x_13872:
[----:B------:R-:W-:Y:S01]  /*4160*/  SEL R179, R190, R179, P5 ;  /* 0x000000b3beb37207 */ /* 0x000fe20002800000 */
[----:B------:R-:W-:Y:S01]  /*4170*/  BSSY B2, `(.L_x_13874) ;  /* 0x0000012000027945 */ /* 0x000fe20003800000 */
[----:B------:R-:W-:-:S04]  /*4180*/  ISETP.NE.U32.AND P5, PT, R186, RZ, PT ;  /* 0x000000ffba00720c */ /* 0x000fc80003fa5070 */
[----:B------:R-:W-:-:S13]  /*4190*/  ISETP.NE.AND.EX P5, PT, R187, RZ, PT, P5 ;  /* 0x000000ffbb00720c */ /* 0x000fda0003fa5350 */
[----:B------:R-:W0:Y:S02]  /*41a0*/  @P5 LDC.64 R184, c[0x0][0x308] ;  /* 0x0000c200ffb85b82 */ /* 0x000e240000000a00 */
[----:B0-----:R-:W-:-:S05]  /*41b0*/  @P5 IMAD.WIDE.U32 R184, R15, 0x10, R184 ;  /* 0x000000100fb85825 */ /* 0x001fca00078e00b8 */
[----:B------:R0:W-:Y:S02]  /*41c0*/  @P5 STG.E.128 desc[UR4][R184.64], R176 ;  /* 0x000000b0b8005986 */ /* 0x0001e4000c101d04 */
[----:B0-----:R-:W0:Y:S02]  /*41d0*/  @P4 LDC.64 R184, c[0x0][0x2f8] ;  /* 0x0000be00ffb84b82 */ /* 0x001e240000000a00 */
[----:B0-----:R-:W-:Y:S01]  /*41e0*/  @P4 IMAD.WIDE.U32 R184, R10, 0x10, R184 ;  /* 0x000000100ab84825 */ /* 0x001fe200078e00b8 */
        /* <DEDUP_REMOVED lines=10> */
.L_x_13875:
[----:B------:R-:W-:Y:S05]  /*4290*/  BSYNC B2 ;  /* 0x0000000000027941 */ /* 0x000fea0003800000 */
.L_x_13874:
[----:B------:R1:W-:Y:S01]  /*42a0*/  @P4 STG.E.128 desc[UR4][R184.64], R180 ;  /* 0x000000b4b8004986 */ /* 0x0003e2000c101d04 */
[----:B------:R-:W-:Y:S01]  /*42b0*/  VIADD R10, R10, 0x20 ;  /* 0x000000200a0a7836 */ /* 0x000fe20000000000 */
[----:B------:R-:W-:-:S07]  /*42c0*/  IADD3 R15, R15, 0x20, RZ ;  /* 0x000000200f0f7810 */ /* 0x000fce0007ffe0ff */
.L_x_13859:
[----:B------:R-:W-:Y:S05]  /*42d0*/  BSYNC B1 ;  /* 0x0000000000017941 */ /* 0x000fea0003800000 */
.L_x_13858:
        /* <DEDUP_REMOVED lines=23> */
.L_x_13879:
[----:B------:R-:W-:Y:S05]  /*4450*/  BSYNC B2 ;  /* 0x0000000000027941 */ /* 0x000fea0003800000 */
.L_x_13878:
        /* <DEDUP_REMOVED lines=15> */
.L_x_13881:
[----:B------:R-:W-:Y:S05]  /*4550*/  BSYNC B2 ;  /* 0x0000000000027941 */ /* 0x000fea0003800000 */
.L_x_13880:
        /* <DEDUP_REMOVED lines=11> */
.L_x_13883:
[----:B------:R-:W-:Y:S05]  /*4610*/  BSYNC B2 ;  /* 0x0000000000027941 */ /* 0x000fea0003800000 */
.L_x_13882:
        /* <DEDUP_REMOVED lines=12> */
.L_x_13885:
[----:B------:R-:W-:Y:S05]  /*46e0*/  BSYNC B2 ;  /* 0x0000000000027941 */ /* 0x000fea0003800000 */
.L_x_13884:
        /* <DEDUP_REMOVED lines=11> */
.L_x_13887:
[----:B------:R-:W-:Y:S05]  /*47a0*/  BSYNC B2 ;  /* 0x0000000000027941 */ /* 0x000fea0003800000 */
.L_x_13886:
        /* <DEDUP_REMOVED lines=12> */
.L_x_13889:
[----:B------:R-:W-:Y:S05]  /*4870*/  BSYNC B2 ;  /* 0x0000000000027941 */ /* 0x000fea0003800000 */
.L_x_13888:
        /* <DEDUP_REMOVED lines=11> */
.L_x_13891:
[----:B------:R-:W-:Y:S05]  /*4930*/  BSYNC B2 ;  /* 0x0000000000027941 */ /* 0x000fea0003800000 */
.L_x_13890:
        /* <DEDUP_REMOVED lines=19> */
.L_x_13893:
[----:B------:R-:W-:Y:S05]  /*4a70*/  BSYNC B2 ;  /* 0x0000000000027941 */ /* 0x000fea0003800000 */
.L_x_13892:
[----:B------:R2:W-:Y:S01]  /*4a80*/  @P4 STG.E.128 desc[UR4][R184.64], R180 ;  /* 0x000000b4b8004986 */ /* 0x0005e2000c101d04 */
[----:B------:R-:W-:Y:S02]  /*4a90*/  IADD3 R10, R10, 0x20, RZ ;  /* 0x000000200a0a7810 */ /* 0x000fe40007ffe0ff */
[----:B------:R-:W-:-:S07]  /*4aa0*/  IADD3 R15, R15, 0x20, RZ ;  /* 0x000000200f0f7810 */ /* 0x000fce0007ffe0ff */
.L_x_13877:
[----:B------:R-:W-:Y:S05]  /*4ab0*/  BSYNC B1 ;  /* 0x0000000000017941 */ /* 0x000fea0003800000 */
.L_x_13876:
[----:B------:R-:W-:Y:S01]  /*4ac0*/  LOP3.LUT P5, RZ, R9, 0x2, RZ, 0xc0, !PT ;  /* 0x0000000209ff7812 */ /* 0x000fe200078ac0ff */
[----:B------:R-:W-:-:S12]  /*4ad0*/  BSSY B1, `(.L_x_13894) ;  /* 0x000007c000017945 */ /* 0x000fd80003800000 */
[----:B------:R-:W-:Y:S05]  /*4ae0*/  @!P5 BRA `(.L_x_13895) ;  /* 0x0000000400e8d947 */ /* 0x000fea0003800000 */
[----:B012---:R-:W0:Y:S02]  /*4af0*/  LDC.U8 R184, c[0x0][0x2a0] ;  /* 0x0000a800ffb87b82 */ /* 0x007e240000000000 */
        /* <DEDUP_REMOVED lines=19> */
.L_x_13897:
[----:B------:R-:W-:Y:S05]  /*4c30*/  BSYNC B2 ;  /* 0x0000000000027941 */ /* 0x000fea0003800000 */
.L_x_13896:
        /* <DEDUP_REMOVED lines=15> */
.L_x_13899:
[----:B------:R-:W-:Y:S05]  /*4d30*/  BSYNC B2 ;  /* 0x0000000000027941 */ /* 0x000fea0003800000 */
.L_x_13898:
        /* <DEDUP_REMOVED lines=11> */
.L_x_13901:
[----:B------:R-:W-:Y:S05]  /*4df0*/  BSYNC B2 ;  /* 0x0000000000027941 */ /* 0x000fea0003800000 */
.L_x_13900:
        /* <DEDUP_REMOVED lines=12> */
.L_x_13903:
[----:B------:R-:W-:Y:S05]  /*4ec0*/  BSYNC B2 ;  /* 0x0000000000027941 */ /* 0x000fea0003800000 */
.L_x_13902:
        /* <DEDUP_REMOVED lines=11> */
.L_x_13905:
[----:B------:R-:W-:Y:S05]  /*4f80*/  BSYNC B2 ;  /* 0x0000000000027941 */ /* 0x000fea0003800000 */
.L_x_13904:
        /* <DEDUP_REMOVED lines=12> */
.L_x_13907:
[----:B------:R-:W-:Y:S05]  /*5050*/  BSYNC B2 ;  /* 0x0000000000027941 */ /* 0x000fea0003800000 */
.L_x_13906:
        /* <DEDUP_REMOVED lines=11> */
.L_x_13909:
[----:B------:R-:W-:Y:S05]  /*5110*/  BSYNC B2 ;  /* 0x0000000000027941 */ /* 0x000fea0003800000 */
.L_x_13908:
        /* <DEDUP_REMOVED lines=19> */
.L_x_13911:
[----:B------:R-:W-:Y:S05]  /*5250*/  BSYNC B2 ;  /* 0x0000000000027941 */ /* 0x000fea0003800000 */
.L_x_13910:
[----:B------:R3:W-:Y:S01]  /*5260*/  @P4 STG.E.128 desc[UR4][R184.64], R180 ;  /* 0x000000b4b8004986 */ /* 0x0007e2000c101d04 */
[----:B------:R-:W-:Y:S02]  /*5270*/  IADD3 R10, R10, 0x20, RZ ;  /* 0x000000200a0a7810 */ /* 0x000fe40007ffe0ff */
[----:B------:R-:W-:-:S07]  /*5280*/  IADD3 R15, R15, 0x20, RZ ;  /* 0x000000200f0f7810 */ /* 0x000fce0007ffe0ff */
.L_x_13895:
[----:B------:R-:W-:Y:S05]  /*5290*/  BSYNC B1 ;  /* 0x0000000000017941 */ /* 0x000fea0003800000 */
.L_x_13894:
[----:B------:R-:W-:Y:S04]  /*52a0*/  BSSY B1, `(.L_x_13912) ;  /* 0x000007c000017945 */ /* 0x000fe80003800000 */
[----:B------:R-:W-:Y:S05]  /*52b0*/  @!P0 BRA `(.L_x_13913) ;  /* 0x0000000400e88947 */ /* 0x000fea0003800000 */
[----:B0123--:R-:W0:Y:S02]  /*52c0*/  LDC.U8 R184, c[0x0][0x2a0] ;  /* 0x0000a800ffb87b82 */ /* 0x00fe240000000000 */
        /* <DEDUP_REMOVED lines=19> */
.L_x_13915:
[----:B------:R-:W-:Y:S05]  /*5400*/  BSYNC B2 ;  /* 0x0000000000027941 */ /* 0x000fea0003800000 */
.L_x_13914:
        /* <DEDUP_REMOVED lines=15> */
.L_x_13917:
[----:B------:R-:W-:Y:S05]  /*5500*/  BSYNC B2 ;  /* 0x0000000000027941 */ /* 0x000fea0003800000 */
.L_x_13916:
        /* <DEDUP_REMOVED lines=11> */
.L_x_13919:
[----:B------:R-:W-:Y:S05]  /*55c0*/  BSYNC B2 ;  /* 0x0000000000027941 */ /* 0x000fea0003800000 */
.L_x_13918:
        /* <DEDUP_REMOVED lines=12> */
.L_x_13921:
[----:B------:R-:W-:Y:S05]  /*5690*/  BSYNC B2 ;  /* 0x0000000000027941 */ /* 0x000fea0003800000 */
.L_x_13920:
        /* <DEDUP_REMOVED lines=11> */
.L_x_13923:
[----:B------:R-:W-:Y:S05]  /*5750*/  BSYNC B2 ;  /* 0x0000000000027941 */ /* 0x000fea0003800000 */
.L_x_13922:
        /* <DEDUP_REMOVED lines=12> */
.L_x_13925:
[----:B------:R-:W-:Y:S05]  /*5820*/  BSYNC B2 ;  /* 0x0000000000027941 */ /* 0x000fea0003800000 */
.L_x_13924:
        /* <DEDUP_REMOVED lines=11> */
.L_x_13927:
[----:B------:R-:W-:Y:S05]  /*58e0*/  BSYNC B2 ;  /* 0x0000000000027941 */ /* 0x000fea0003800000 */
.L_x_13926:
        /* <DEDUP_REMOVED lines=19> */
.L_x_13929:
[----:B------:R-:W-:Y:S05]  /*5a20*/  BSYNC B2 ;  /* 0x0000000000027941 */ /* 0x000fea0003800000 */
.L_x_13928:
[----:B------:R4:W-:Y:S01]  /*5a30*/  @P4 STG.E.128 desc[UR4][R184.64], R180 ;  /* 0x000000b4b8004986 */ /* 0x0009e2000c101d04 */
[----:B------:R-:W-:Y:S02]  /*5a40*/  IADD3 R10, R10, 0x20, RZ ;  /* 0x000000200a0a7810 */ /* 0x000fe40007ffe0ff */
[----:B------:R-:W-:-:S07]  /*5a50*/  IADD3 R15, R15, 0x20, RZ ;  /* 0x000000200f0f7810 */ /* 0x000fce0007ffe0ff */
.L_x_13913:
[----:B------:R-:W-:Y:S05]  /*5a60*/  BSYNC B1 ;  /* 0x0000000000017941 */ /* 0x000fea0003800000 */
.L_x_13912:
[----:B------:R-:W-:Y:S04]  /*5a70*/  BSSY B1, `(.L_x_13930) ;  /* 0x0000078000017945 */ /* 0x000fe80003800000 */
[----:B------:R-:W-:Y:S05]  /*5a80*/  @!P1 BRA `(.L_x_13931) ;  /* 0x0000000400d89947 */ /* 0x000fea0003800000 */
[----:B01234-:R-:W0:Y:S02]  /*5a90*/  LDC.U8 R184, c[0x0][0x2a0] ;  /* 0x0000a800ffb87b82 */ /* 0x01fe240000000000 */
        /* <DEDUP_REMOVED lines=19> */
.L_x_13933:
[----:B------:R-:W-:Y:S05]  /*5bd0*/  BSYNC B2 ;  /* 0x0000000000027941 */ /* 0x000fea0003800000 */
.L_x_13932:
[----:B------:R-:W0:Y:S01]  /*5be0*/  LDC.64 R186, c[0x0][0x308] ;  /* 0x0000c200ffba7b82 */ /* 0x000e220000000a00 */
[----:B------:R-:W-:Y:S01]  /*5bf0*/  BSSY B2, `(.L_x_13934) ;  /* 0x000000d000027945 */ /* 0x000fe20003800000 */
[----:B0-----:R-:W-:-:S04]  /*5c00*/  ISETP.NE.U32.AND P5, PT, R186, RZ, PT ;  /* 0x000000ffba00720c */ /* 0x001fc80003fa5070 */
[----:B------:R-:W-:-:S04]  /*5c10*/  ISETP.NE.AND.EX P5, PT, R187, RZ, PT, P5 ;  /* 0x000000ffbb00720c */ /* 0x000fc80003fa5350 */
[----:B------:R-:W-:Y:S01]  /*5c20*/  SEL R176, R190, R176, P5 ;  /* 0x000000b0beb07207 */ /* 0x000fe20002800000 */
[----:B------:R-:W-:Y:S08]  /*5c30*/  @!P4 BRA `(.L_x_13935) ;  /* 0x000000000020c947 */ /* 0x000ff00003800000 */
[----:B------:R-:W-:Y:S01]  /*5c40*/  FMUL.FTZ R180, R190, UR11 ;  /* 0x0000000bbeb47c20 */ /* 0x000fe20008410000 */
[----:B------:R-:W-:-:S03]  /*5c50*/  LOP3.LUT P6, RZ, R3, 0xff, RZ, 0xc0, !PT ;  /* 0x000000ff03ff7812 */ /* 0x000fc600078cc0ff */
[----:B------:R-:W-:-:S04]  /*5c60*/  FMUL.FTZ R180, R180, UR10 ;  /* 0x0000000ab4b47c20 */ /* 0x000fc80008410000 */
[-C--:B------:R-:W-:Y:S01]  /*5c70*/  FMUL.FTZ R190, R172, R180.reuse ;  /* 0x000000b4acbe7220 */ /* 0x080fe20000410000 */
[----:B------:R-:W-:-:S04]  /*5c80*/  FMUL.FTZ R180, R24, R180 ;  /* 0x000000b418b47220 */ /* 0x000fc80000410000 */
[----:B------:R-:W-:Y:S02]  /*5c90*/  FSEL R190, R190, RZ, P6 ;  /* 0x000000ffbebe7208 */ /* 0x000fe40003000000 */
[----:B------:R-:W-:-:S03]  /*5ca0*/  SEL R180, R180, RZ, P6 ;  /* 0x000000ffb4b47207 */ /* 0x000fc60003000000 */
[----:B------:R-:W-:-:S07]  /*5cb0*/  FADD.FTZ R120, R120, R190 ;  /* 0x000000be78787221 */ /* 0x000fce0000010000 */
.L_x_13935:
[----:B------:R-:W-:Y:S05]  /*5cc0*/  BSYNC B2 ;  /* 0x0000000000027941 */ /* 0x000fea0003800000 */
.L_x_13934:
        /* <DEDUP_REMOVED lines=11> */
.L_x_13937:
[----:B------:R-:W-:Y:S05]  /*5d80*/  BSYNC B2 ;  /* 0x0000000000027941 */ /* 0x000fea0003800000 */
.L_x_13936:
[----:B------:R-:W-:Y:S01]  /*5d90*/  BSSY B2, `(.L_x_13938) ;  /* 0x000000b000027945 */ /* 0x000fe20003800000 */
[----:B------:R-:W-:-:S03]  /*5da0*/  SEL R177, R190, R177, P5 ;  /* 0x000000b1beb17207 */ /* 0x000fc60002800000 */
[----:B------:R-:W-:Y:S05]  /*5db0*/  @!P4 BRA `(.L_x_13939) ;  /* 0x000000000020c947 */ /* 0x000fea0003800000 */
        /* <DEDUP_REMOVED lines=8> */
.L_x_13939:
[----:B------:R-:W-:Y:S05]  /*5e40*/  BSYNC B2 ;  /* 0x0000000000027941 */ /* 0x000fea0003800000 */
.L_x_13938:
        /* <DEDUP_REMOVED lines=11> */
.L_x_13941:
[----:B------:R-:W-:Y:S05]  /*5f00*/  BSYNC B2 ;  /* 0x0000000000027941 */ /* 0x000fea0003800000 */
.L_x_13940:
        /* <DEDUP_REMOVED lines=11> */
.L_x_13943:
[----:B------:R-:W-:Y:S05]  /*5fc0*/  BSYNC B2 ;  /* 0x0000000000027941 */ /* 0x000fea0003800000 */
.L_x_13942:
        /* <DEDUP_REMOVED lines=11> */
.L_x_13945:
[----:B------:R-:W-:Y:S05]  /*6080*/  BSYNC B2 ;  /* 0x0000000000027941 */ /* 0x000fea0003800000 */
.L_x_13944:
        /* <DEDUP_REMOVED lines=18> */
.L_x_13947:
[----:B------:R-:W-:Y:S05]  /*61b0*/  BSYNC B2 ;  /* 0x0000000000027941 */ /* 0x000fea0003800000 */
.L_x_13946:
[----:B------:R0:W-:Y:S01]  /*61c0*/  @P4 STG.E.128 desc[UR4][R184.64], R180 ;  /* 0x000000b4b8004986 */ /* 0x0001e2000c101d04 */
[----:B------:R-:W-:Y:S01]  /*61d0*/  VIADD R10, R10, 0x20 ;  /* 0x000000200a0a7836 */ /* 0x000fe20000000000 */
[----:B------:R-:W-:-:S07]  /*61e0*/  IADD3 R15, R15, 0x20, RZ ;  /* 0x000000200f0f7810 */ /* 0x000fce0007ffe0ff */
.L_x_13931:
[----:B------:R-:W-:Y:S05]  /*61f0*/  BSYNC B1 ;  /* 0x0000000000017941 */ /* 0x000fea0003800000 */
.L_x_13930:
        /* <DEDUP_REMOVED lines=22> */
.L_x_13951:
[----:B------:R-:W-:Y:S05]  /*6360*/  BSYNC B2 ;  /* 0x0000000000027941 */ /* 0x000fea0003800000 */
.L_x_13950:
        /* <DEDUP_REMOVED lines=14> */
.L_x_13953:
[----:B------:R-:W-:Y:S05]  /*6450*/  BSYNC B2 ;  /* 0x0000000000027941 */ /* 0x000fea0003800000 */
.L_x_13952:
        /* <DEDUP_REMOVED lines=11> */
.L_x_13955:
[----:B------:R-:W-:Y:S05]  /*6510*/  BSYNC B2 ;  /* 0x0000000000027941 */ /* 0x000fea0003800000 */
.L_x_13954:
        /* <DEDUP_REMOVED lines=11> */
.L_x_13957:
[----:B------:R-:W-:Y:S05]  /*65d0*/  BSYNC B2 ;  /* 0x0000000000027941 */ /* 0x000fea0003800000 */
.L_x_13956:
        /* <DEDUP_REMOVED lines=11> */
.L_x_13959:
[----:B------:R-:W-:Y:S05]  /*6690*/  BSYNC B2 ;  /* 0x0000000000027941 */ /* 0x000fea0003800000 */
.L_x_13958:
        /* <DEDUP_REMOVED lines=11> */
.L_x_13961:
[----:B------:R-:W-:Y:S05]  /*6750*/  BSYNC B2 ;  /* 0x0000000000027941 */ /* 0x000fea0003800000 */
.L_x_13960:
        /* <DEDUP_REMOVED lines=11> */
.L_x_13963:
[----:B------:R-:W-:Y:S05]  /*6810*/  BSYNC B2 ;  /* 0x0000000000027941 */ /* 0x000fea0003800000 */
.L_x_13962:
        /* <DEDUP_REMOVED lines=18> */
.L_x_13965:
[----:B------:R-:W-:Y:S05]  /*6940*/  BSYNC B2 ;  /* 0x0000000000027941 */ /* 0x000fea0003800000 */
.L_x_13964:
[----:B------:R0:W-:Y:S01]  /*6950*/  @P4 STG.E.128 desc[UR4][R184.64], R180 ;  /* 0x000000b4b8004986 */ /* 0x0001e2000c101d04 */
[----:B------:R-:W-:Y:S02]  /*6960*/  IADD3 R10, R10, 0x20, RZ ;  /* 0x000000200a0a7810 */ /* 0x000fe40007ffe0ff */
[----:B------:R-:W-:-:S07]  /*6970*/  IADD3 R15, R15, 0x20, RZ ;  /* 0x000000200f0f7810 */ /* 0x000fce0007ffe0ff */
.L_x_13949:
[----:B------:R-:W-:Y:S05]  /*6980*/  BSYNC B1 ;  /* 0x0000000000017941 */ /* 0x000fea0003800000 */
.L_x_13948:
[----:B------:R-:W-:Y:S01]  /*6990*/  LOP3.LUT P5, RZ, R9, 0x20, RZ, 0xc0, !PT ;  /* 0x0000002009ff7812 */ /* 0x000fe200078ac0ff */
[----:B------:R-:W-:-:S12]  /*69a0*/  BSSY B1, `(.L_x_13966) ;  /* 0x0000077000017945 */ /* 0x000fd80003800000 */
        /* <DEDUP_REMOVED lines=22> */
.L_x_13969:
[----:B------:R-:W-:Y:S05]  /*6b10*/  BSYNC B2 ;  /* 0x0000000000027941 */ /* 0x000fea0003800000 */
.L_x_13968:
        /* <DEDUP_REMOVED lines=14> */
.L_x_13971:
[----:B------:R-:W-:Y:S05]  /*6c00*/  BSYNC B2 ;  /* 0x0000000000027941 */ /* 0x000fea0003800000 */
.L_x_13970:
        /* <DEDUP_REMOVED lines=11> */
.L_x_13973:
[----:B------:R-:W-:Y:S05]  /*6cc0*/  BSYNC B2 ;  /* 0x0000000000027941 */ /* 0x000fea0003800000 */
.L_x_13972:
        /* <DEDUP_REMOVED lines=11> */
.L_x_13975:
[----:B------:R-:W-:Y:S05]  /*6d80*/  BSYNC B2 ;  /* 0x0000000000027941 */ /* 0x000fea0003800000 */
.L_x_13974:
        /* <DEDUP_REMOVED lines=11> */
.L_x_13977:
[----:B------:R-:W-:Y:S05]  /*6e40*/  BSYNC B2 ;  /* 0x0000000000027941 */ /* 0x000fea0003800000 */
.L_x_13976:
        /* <DEDUP_REMOVED lines=11> */
.L_x_13979:
[----:B------:R-:W-:Y:S05]  /*6f00*/  BSYNC B2 ;  /* 0x0000000000027941 */ /* 0x000fea0003800000 */
.L_x_13978:
        /* <DEDUP_REMOVED lines=11> */
.L_x_13981:
[----:B------:R-:W-:Y:S05]  /*6fc0*/  BSYNC B2 ;  /* 0x0000000000027941 */ /* 0x000fea0003800000 */
.L_x_13980:
[----:B------:R-:W-:Y:S01]  /*6fd0*/  ISETP.NE.U32.AND P3, PT, R186, RZ, PT ;  /* 0x000000ffba00720c */ /* 0x000fe20003f65070 */
[----:B------:R-:W-:Y:S01]  /*6fe0*/  BSSY B2, `(.L_x_13982) ;  /* 0x0000011000027945 */ /* 0x000fe20003800000 */
[----:B------:R-:W-:Y:S02]  /*6ff0*/  SEL R179, R189, R179, P5 ;  /* 0x000000b3bdb37207 */ /* 0x000fe40002800000 */
        /* <DEDUP_REMOVED lines=12> */
[----:B------:R-:W-:-:S05]  /*70c0*/  FSEL R183, R183, RZ, P3 ;  /* 0x000000ffb7b77208 */ /* 0x000fca0001800000 */
[----:B------:R-:W-:Y:S01]  /*70d0*/  FADD.FTZ R131, R131, R183 ;  /* 0x000000b783837221 */ /* 0x000fe20000010000 */
[----:B------:R-:W-:-:S07]  /*70e0*/  SEL R183, R15, RZ, P3 ;  /* 0x000000ff0fb77207 */ /* 0x000fce0001800000 */
.L_x_13983:
[----:B------:R-:W-:Y:S05]  /*70f0*/  BSYNC B2 ;  /* 0x0000000000027941 */ /* 0x000fea0003800000 */
.L_x_13982:
[----:B------:R0:W-:Y:S02]  /*7100*/  @P4 STG.E.128 desc[UR4][R10.64], R180 ;  /* 0x000000b40a004986 */ /* 0x0001e4000c101d04 */
.L_x_13967:
[----:B------:R-:W-:Y:S05]  /*7110*/  BSYNC B1 ;  /* 0x0000000000017941 */ /* 0x000fea0003800000 */
.L_x_13966:
[----:B0-----:R-:W0:Y:S02]  /*7120*/  LDC.64 R10, c[0x0][0x210] ;  /* 0x00008400ff0a7b82 */ /* 0x001e240000000a00 */
[----:B0-----:R-:W-:-:S04]  /*7130*/  LEA R12, R10, R12, 0x2 ;  /* 0x0000000c0a0c7211 */ /* 0x001fc800078e10ff */
[----:B------:R-:W-:-:S13]  /*7140*/  ISETP.GE.AND P3, PT, R12, R11, PT ;  /* 0x0000000b0c00720c */ /* 0x000fda0003f66270 */
[----:B------:R-:W-:Y:S05]  /*7150*/  @!P3 BRA `(.L_x_13984) ;  /* 0xffffff980098b947 */ /* 0x000fea000383ffff */
.L_x_13805:
[----:B------:R-:W-:Y:S05]  /*7160*/  BSYNC B0 ;  /* 0x0000000000007941 */ /* 0x000fea0003800000 */
.L_x_13804:
[----:B-1234-:R-:W0:Y:S01]  /*7170*/  S2R R184, SR_TID.X ;  /* 0x0000000000b87919 */ /* 0x01ee220000002100 */
[----:B-----5:R-:W-:Y:S01]  /*7180*/  MOV R0, 0x400 ;  /* 0x0000040000007802 */ /* 0x020fe20000000f00 */
[----:B------:R-:W-:Y:S05]  /*7190*/  WARPSYNC.ALL ;  /* 0x0000000000007948 */ /* 0x000fea0003800000 */
[----:B------:R-:W1:Y:S01]  /*71a0*/  S2R R3, SR_CgaCtaId ;  /* 0x0000000000037919 */ /* 0x000e620000008800 */
        /* <DEDUP_REMOVED lines=67> */
[----:B------:R-:W-:Y:S01]  /*75e0*/  BAR.SYNC.DEFER_BLOCKING 0x0 ;  /* 0x0000000000007b1d */ /* 0x000fe20000010000 */
[----:B0-----:R-:W-:-:S04]  /*75f0*/  IADD3.X R58, RZ, RZ, RZ, P0, !PT ;  /* 0x000000ffff3a7210 */ /* 0x001fc800007fe4ff */
[----:B------:R-:W-:Y:S01]  /*7600*/  SHF.L.U64.HI R58, R3, 0x2, R58 ;  /* 0x00000002033a7819 */ /* 0x000fe2000001023a */
        /* <DEDUP_REMOVED lines=29> */
[----:B0-----:R-:W-:Y:S01]  /*77e0*/  FADD.FTZ R4, R4, R55 ;  /* 0x0000003704047221 */ /* 0x001fe20000010000 */
[----:B------:R-:W-:-:S02]  /*77f0*/  SHF.L.U32 R55, R3, 0x2, RZ ;  /* 0x0000000203377819 */ /* 0x000fc400000006ff */
[----:B------:R-:W-:Y:S02]  /*7800*/  LDS R75, [R0+0x3600] ;  /* 0x00360000004b7984 */ /* 0x000fe40000000800 */
[C---:B------:R-:W-:Y:S02]  /*7810*/  IADD3 R62, P0, R55.reuse, UR12, RZ ;  /* 0x0000000c373e7c10 */ /* 0x040fe4000ff1e0ff */
[----:B------:R-:W-:Y:S01]  /*7820*/  LDS R54, [R0+0x3800] ;  /* 0x0038000000367984 */ /* 0x000fe20000000800 */
[----:B------:R-:W-:-:S03]  /*7830*/  IADD3 R60, P1, R55, UR14, RZ ;  /* 0x0000000e373c7c10 */ /* 0x000fc6000ff3e0ff */
[----:B------:R-:W-:Y:S01]  /*7840*/  LDS R77, [R0+0x3a00] ;  /* 0x003a0000004d7984 */ /* 0x000fe20000000800 */
[----:B------:R-:W-:-:S03]  /*7850*/  IADD3.X R73, R58, UR15, RZ, P1, !PT ;  /* 0x0000000f3a497c10 */ /* 0x000fc60008ffe4ff */
        /* <DEDUP_REMOVED lines=13> */
[----:B0-----:R-:W-:-:S05]  /*7930*/  FADD.FTZ R13, R2, R7 ;  /* 0x00000007020d7221 */ /* 0x001fca0000010000 */
[----:B------:R-:W0:Y:S04]  /*7940*/  LDS R6, [R0] ;  /* 0x0000000000067984 */ /* 0x000e280000000800 */
[----:B------:R-:W1:Y:S04]  /*7950*/  LDS R81, [R0+0x1000] ;  /* 0x0010000000517984 */ /* 0x000e680000000800 */
[----:B------:R-:W2:Y:S04]  /*7960*/  LDS R83, [R0+0x2000] ;  /* 0x0020000000537984 */ /* 0x000ea80000000800 */
[----:B------:R-:W3:Y:S01]  /*7970*/  LDS R85, [R0+0x3000] ;  /* 0x0030000000557984 */ /* 0x000ee20000000800 */
[----:B0-----:R-:W-:-:S04]  /*7980*/  FADD.FTZ R6, RZ, R6 ;  /* 0x00000006ff067221 */ /* 0x001fc80000010000 */
[----:B-1----:R-:W-:Y:S01]  /*7990*/  FADD.FTZ R6, R6, R81 ;  /* 0x0000005106067221 */ /* 0x002fe20000010000 */
[----:B------:R-:W-:Y:S01]  /*79a0*/  IADD3.X R81, R58, UR13, RZ, P0, !PT ;  /* 0x0000000d3a517c10 */ /* 0x000fe200087fe4ff */
[----:B------:R-:W-:Y:S01]  /*79b0*/  ULDC.64 UR12, c[0x0][0x2f0] ;  /* 0x0000bc00000c7ab9 */ /* 0x000fe20000000a00 */
[----:B------:R-:W-:Y:S01]  /*79c0*/  LOP3.LUT P0, RZ, R14, 0xffffff80, RZ, 0xc0, !PT ;  /* 0xffffff800eff7812 */ /* 0x000fe2000780c0ff */
[----:B--2---:R-:W-:Y:S01]  /*79d0*/  FADD.FTZ R6, R6, R83 ;  /* 0x0000005306067221 */ /* 0x004fe20000010000 */
[----:B------:R-:W-:-:S03]  /*79e0*/  IADD3 R55, P1, R55, UR12, RZ ;  /* 0x0000000c37377c10 */ /* 0x000fc6000ff3e0ff */
[----:B---3--:R-:W-:Y:S01]  /*79f0*/  FADD.FTZ R85, R6, R85 ;  /* 0x0000005506557221 */ /* 0x008fe20000010000 */
        /* <DEDUP_REMOVED lines=17> */
.L_x_13986:
[----:B------:R-:W-:Y:S05]  /*7b10*/  BSYNC B0 ;  /* 0x0000000000007941 */ /* 0x000fea0003800000 */
.L_x_13985:
[----:B------:R-:W-:Y:S01]  /*7b20*/  FADD.FTZ R8, RZ, R8 ;  /* 0x00000008ff087221 */ /* 0x000fe20000010000 */
[----:B------:R-:W-:Y:S01]  /*7b30*/  FADD.FTZ R10, RZ, R10 ;  /* 0x0000000aff0a7221 */ /* 0x000fe20000010000 */
[----:B------:R-:W-:Y:S01]  /*7b40*/  FADD.FTZ R12, RZ, R12 ;  /* 0x0000000cff0c7221 */ /* 0x000fe20000010000 */
[----:B------:R-:W-:Y:S01]  /*7b50*/  FADD.FTZ R16, RZ, R16 ;  /* 0x00000010ff107221 */ /* 0x000fe20000010000 */
        /* <DEDUP_REMOVED lines=8> */
[----:B------:R-:W-:Y:S01]  /*7be0*/  FADD.FTZ R33, R8, R33 ;  /* 0x0000002108217221 */ /* 0x000fe20000010000 */
[----:B------:R-:W-:Y:S01]  /*7bf0*/  LDS R21, [R0+0x1e00] ;  /* 0x001e000000157984 */ /* 0x000fe20000000800 */
[----:B------:R-:W-:Y:S01]  /*7c00*/  FADD.FTZ R16, R16, R31 ;  /* 0x0000001f10107221 */ /* 0x000fe20000010000 */
[C---:B------:R-:W-:Y:S01]  /*7c10*/  ISETP.GE.U32.AND P0, PT, R14.reuse, 0x200, PT ;  /* 0x000002000e00780c */ /* 0x040fe20003f06070 */
[----:B------:R-:W-:Y:S01]  /*7c20*/  FADD.FTZ R9, RZ, R9 ;  /* 0x00000009ff097221 */ /* 0x000fe20000010000 */
[----:B------:R-:W1:Y:S01]  /*7c30*/  LDS R8, [R0+0xe00] ;  /* 0x000e000000087984 */ /* 0x000e620000000800 */
[C---:B------:R-:W-:Y:S01]  /*7c40*/  ISETP.GE.U32.AND P1, PT, R14.reuse, 0x280, PT ;  /* 0x000002800e00780c */ /* 0x040fe20003f26070 */
[----:B------:R-:W-:Y:S01]  /*7c50*/  FADD.FTZ R11, RZ, R11 ;  /* 0x0000000bff0b7221 */ /* 0x000fe20000010000 */
[C---:B------:R-:W-:Y:S01]  /*7c60*/  ISETP.GE.U32.AND P2, PT, R14.reuse, 0x300, PT ;  /* 0x000003000e00780c */ /* 0x040fe20003f46070 */
[----:B------:R-:W2:Y:S01]  /*7c70*/  LDS R3, [R0+0x400] ;  /* 0x0004000000037984 */ /* 0x000ea20000000800 */
[----:B------:R-:W-:Y:S01]  /*7c80*/  ISETP.GE.U32.AND P3, PT, R14, 0x380, PT ;  /* 0x000003800e00780c */ /* 0x000fe20003f66070 */
[----:B------:R-:W-:Y:S01]  /*7c90*/  FADD.FTZ R35, R10, R35 ;  /* 0x000000230a237221 */ /* 0x000fe20000010000 */
[----:B------:R-:W-:Y:S01]  /*7ca0*/  ISETP.GE.U32.AND P4, PT, R14, 0x400, PT ;  /* 0x000004000e00780c */ /* 0x000fe20003f86070 */
[----:B------:R-:W3:Y:S01]  /*7cb0*/  LDS R13, [R0+0x1200] ;  /* 0x00120000000d7984 */ /* 0x000ee20000000800 */
[----:B------:R-:W-:Y:S01]  /*7cc0*/  FADD.FTZ R37, R12, R37 ;  /* 0x000000250c257221 */ /* 0x000fe20000010000 */
[----:B------:R-:W-:Y:S01]  /*7cd0*/  FADD.FTZ R42, RZ, R42 ;  /* 0x0000002aff2a7221 */ /* 0x000fe20000010000 */
[----:B------:R-:W-:Y:S01]  /*7ce0*/  FADD.FTZ R9, R9, R18 ;  /* 0x0000001209097221 */ /* 0x000fe20000010000 */
[----:B------:R-:W4:Y:S01]  /*7cf0*/  LDS R4, [R0+0x600] ;  /* 0x0006000000047984 */ /* 0x000f220000000800 */
[----:B------:R-:W-:Y:S01]  /*7d00*/  FADD.FTZ R15, RZ, R15 ;  /* 0x0000000fff0f7221 */ /* 0x000fe20000010000 */
[----:B------:R-:W-:Y:S01]  /*7d10*/  FADD.FTZ R11, R11, R20 ;  /* 0x000000140b0b7221 */ /* 0x000fe20000010000 */
[----:B------:R-:W-:Y:S01]  /*7d20*/  FADD.FTZ R39, R16, R39 ;  /* 0x0000002710277221 */ /* 0x000fe20000010000 */
        /* <DEDUP_REMOVED lines=13> */
[----:B------:R-:W-:Y:S01]  /*7e00*/  FADD.FTZ R41, RZ, R41 ;  /* 0x00000029ff297221 */ /* 0x000fe20000010000 */
[----:B------:R-:W-:Y:S01]  /*7e10*/  FADD.FTZ R43, RZ, R43 ;  /* 0x0000002bff2b7221 */ /* 0x000fe20000010000 */
[----:B------:R-:W-:Y:S01]  /*7e20*/  FADD.FTZ R44, RZ, R44 ;  /* 0x0000002cff2c7221 */ /* 0x000fe20000010000 */
[----:B------:R-:W5:Y:S01]  /*7e30*/  LDS R10, [R0+0x1400] ;  /* 0x00140000000a7984 */ /* 0x000f620000000800 */
        /* <DEDUP_REMOVED lines=12> */
[----:B------:R-:W-:Y:S01]  /*7f00*/  FADD.FTZ R8, R8, R21 ;  /* 0x0000001508087221 */ /* 0x000fe20000010000 */
[----:B--2---:R-:W-:Y:S01]  /*7f10*/  FADD.FTZ R3, RZ, R3 ;  /* 0x00000003ff037221 */ /* 0x004fe20000010000 */
        /* <DEDUP_REMOVED lines=10> */
[----:B-----5:R-:W-:Y:S01]  /*7fc0*/  FADD.FTZ R5, RZ, R5 ;  /* 0x00000005ff057221 */ /* 0x020fe20000010000 */
[----:B------:R-:W-:Y:S01]  /*7fd0*/  BSSY B0, `(.L_x_13987) ;  /* 0x0000036000007945 */ /* 0x000fe20003800000 */
        /* <DEDUP_REMOVED lines=22> */
[----:B------:R0:W0:Y:S01]  /*8140*/  LDS R45, [R0+0x3400] ;  /* 0x00340000002d7984 */ /* 0x0000220000000800 */
        /* <DEDUP_REMOVED lines=8> */
[----:B-----5:R-:W-:Y:S01]  /*81d0*/  FADD.FTZ R16, R3, R16 ;  /* 0x0000001003107221 */ /* 0x020fe20000010000 */
[----:B------:R-:W-:Y:S01]  /*81e0*/  FADD.FTZ R25, R4, R25 ;  /* 0x0000001904197221 */ /* 0x000fe20000010000 */
[----:B------:R-:W-:Y:S01]  /*81f0*/  FADD.FTZ R18, R5, R18 ;  /* 0x0000001205127221 */ /* 0x000fe20000010000 */
[----:B------:R-:W-:Y:S01]  /*8200*/  FADD.FTZ R27, R6, R27 ;  /* 0x0000001b061b7221 */ /* 0x000fe20000010000 */
[----:B------:R-:W-:Y:S01]  /*8210*/  FADD.FTZ R20, R7, R20 ;  /* 0x0000001407147221 */ /* 0x000fe20000010000 */
[----:B0-----:R-:W-:Y:S01]  /*8220*/  FADD.FTZ R31, R2, R31 ;  /* 0x0000001f021f7221 */ /* 0x001fe20000010000 */
        /* <DEDUP_REMOVED lines=16> */
.L_x_13988:
[----:B------:R-:W-:Y:S05]  /*8330*/  BSYNC B0 ;  /* 0x0000000000007941 */ /* 0x000fea0003800000 */
.L_x_13987:
[----:B------:R-:W-:Y:S01]  /*8340*/  BSSY B0, `(.L_x_13989) ;  /* 0x0000012000007945 */ /* 0x000fe20003800000 */
[----:B------:R-:W-:-:S03]  /*8350*/  FADD.FTZ R45, R16, R45 ;  /* 0x0000002d102d7221 */ /* 0x000fc60000010000 */
        /* <DEDUP_REMOVED lines=16> */
.L_x_13990:
[----:B------:R-:W-:Y:S05]  /*8460*/  BSYNC B0 ;  /* 0x0000000000007941 */ /* 0x000fea0003800000 */
.L_x_13989:
[----:B------:R-:W-:Y:S01]  /*8470*/  BSSY B0, `(.L_x_13991) ;  /* 0x0000012000007945 */ /* 0x000fe20003800000 */
[----:B-1----:R-:W-:-:S03]  /*8480*/  FADD.FTZ R25, R25, R22 ;  /* 0x0000001619197221 */ /* 0x002fc60000010000 */
        /* <DEDUP_REMOVED lines=16> */
.L_x_13992:
[----:B------:R-:W-:Y:S05]  /*8590*/  BSYNC B0 ;  /* 0x0000000000007941 */ /* 0x000fea0003800000 */
.L_x_13991:
        /* <DEDUP_REMOVED lines=18> */
.L_x_13994:
[----:B------:R-:W-:Y:S05]  /*86c0*/  BSYNC B0 ;  /* 0x0000000000007941 */ /* 0x000fea0003800000 */
.L_x_13993:
        /* <DEDUP_REMOVED lines=18> */
.L_x_13996:
[----:B------:R-:W-:Y:S05]  /*87f0*/  BSYNC B0 ;  /* 0x0000000000007941 */ /* 0x000fea0003800000 */
.L_x_13995:
        /* <DEDUP_REMOVED lines=18> */
.L_x_13998:
[----:B------:R-:W-:Y:S05]  /*8920*/  BSYNC B0 ;  /* 0x0000000000007941 */ /* 0x000fea0003800000 */
.L_x_13997:
        /* <DEDUP_REMOVED lines=11> */
.L_x_13837:
[----:B------:R-:W-:Y:S01]  /*89e0*/  HFMA2.MMA R186, -RZ, RZ, 0, 5.9604644775390625e-08 ;  /* 0x00000001ffba7435 */ /* 0x000fe200000001ff */
[----:B------:R-:W-:Y:S01]  /*89f0*/  BSSY B1, `(.L_x_13999) ;  /* 0x0000007000017945 */ /* 0x000fe20003800000 */
[----:B------:R-:W-:Y:S01]  /*8a00*/  MOV R187, R202 ;  /* 0x000000ca00bb7202 */ /* 0x000fe20000000f00 */
[----:B01234-:R-:W-:Y:S01]  /*8a10*/  IMAD.MOV.U32 R184, RZ, RZ, -0x1 ;  /* 0xffffffffffb87424 */ /* 0x01ffe200078e00ff */
[----:B------:R-:W-:-:S07]  /*8a20*/  MOV R185, 0x1f ;  /* 0x0000001f00b97802 */ /* 0x000fce0000000f00 */
[----:B-----5:R-:W-:Y:S05]  /*8a30*/  WARPSYNC.COLLECTIVE R184, `(.L_x_14000) ;  /* 0x00000000b8087348 */ /* 0x020fea0003c00000 */
[----:B------:R0:W1:Y:S02]  /*8a40*/  SHFL.BFLY P5, R190, R187, R186, R185 ;  /* 0x0c0000babbbe7389 */ /* 0x00006400000a00b9 */
[----:B01---5:R-:W-:Y:S01]  /*8a50*/  ENDCOLLECTIVE ;  /* 0x000000000000791b */ /* 0x023fe20003800000 */
.L_x_14000:
[----:B------:R-:W-:Y:S05]  /*8a60*/  BSYNC B1 ;  /* 0x0000000000017941 */ /* 0x000fea0003800000 */
.L_x_13999:
        /* <DEDUP_REMOVED lines=9> */
.L_x_14001:
        /* <DEDUP_REMOVED lines=8> */
.L_x_14002:
[----:B------:R-:W-:Y:S02]  /*8b80*/  MOV R187, R189 ;  /* 0x000000bd00bb7202 */ /* 0x000fe40000000f00 */
[----:B------:R-:W-:-:S05]  /*8b90*/  MOV R184, R190 ;  /* 0x000000be00b87202 */ /* 0x000fca0000000f00 */
[----:B------:R-:W-:Y:S01]  /*8ba0*/  FADD.FTZ R188, R188, R184 ;  /* 0x000000b8bcbc7221 */ /* 0x000fe20000010000 */
[----:B------:R-:W-:-:S07]  /*8bb0*/  MOV R184, 0xffffffff ;  /* 0xffffffff00b87802 */ /* 0x000fce0000000f00 */
[----:B------:R-:W-:Y:S05]  /*8bc0*/  WARPSYNC.COLLECTIVE R184, `(.L_x_14003) ;  /* 0x00000000b8087348 */ /* 0x000fea0003c00000 */
[----:B------:R0:W1:Y:S02]  /*8bd0*/  SHFL.BFLY P5, R190, R187, R186, R185 ;  /* 0x0c0000babbbe7389 */ /* 0x00006400000a00b9 */
[----:B01----:R-:W-:Y:S01]  /*8be0*/  ENDCOLLECTIVE ;  /* 0x000000000000791b */ /* 0x003fe20003800000 */
.L_x_14003:
        /* <DEDUP_REMOVED lines=8> */
.L_x_14004:
[----:B------:R-:W-:Y:S01]  /*8c70*/  MOV R187, R189 ;  /* 0x000000bd00bb7202 */ /* 0x000fe20000000f00 */
[----:B------:R-:W-:-:S04]  /*8c80*/  IMAD.MOV.U32 R184, RZ, RZ, R190 ;  /* 0x000000ffffb87224 */ /* 0x000fc800078e00be */
[----:B------:R-:W-:Y:S01]  /*8c90*/  FADD.FTZ R188, R188, R184 ;  /* 0x000000b8bcbc7221 */ /* 0x000fe20000010000 */
[----:B------:R-:W-:-:S07]  /*8ca0*/  MOV R184, 0xffffffff ;  /* 0xffffffff00b87802 */ /* 0x000fce0000000f00 */
[----:B------:R-:W-:Y:S05]  /*8cb0*/  WARPSYNC.COLLECTIVE R184, `(.L_x_14005) ;  /* 0x00000000b8087348 */ /* 0x000fea0003c00000 */
[----:B------:R0:W1:Y:S02]  /*8cc0*/  SHFL.BFLY P5, R190, R187, R186, R185 ;  /* 0x0c0000babbbe7389 */ /* 0x00006400000a00b9 */
[----:B01----:R-:W-:Y:S01]  /*8cd0*/  ENDCOLLECTIVE ;  /* 0x000000000000791b */ /* 0x003fe20003800000 */
.L_x_14005:
        /* <DEDUP_REMOVED lines=8> */
.L_x_14006:
[----:B------:R-:W-:Y:S02]  /*8d60*/  MOV R187, R189 ;  /* 0x000000bd00bb7202 */ /* 0x000fe40000000f00 */
[----:B------:R-:W-:-:S05]  /*8d70*/  MOV R184, R190 ;  /* 0x000000be00b87202 */ /* 0x000fca0000000f00 */
[----:B------:R-:W-:Y:S01]  /*8d80*/  FADD.FTZ R188, R188, R184 ;  /* 0x000000b8bcbc7221 */ /* 0x000fe20000010000 */
[----:B------:R-:W-:-:S07]  /*8d90*/  MOV R184, 0xffffffff ;  /* 0xffffffff00b87802 */ /* 0x000fce0000000f00 */
[----:B------:R-:W-:Y:S05]  /*8da0*/  WARPSYNC.COLLECTIVE R184, `(.L_x_14007) ;  /* 0x00000000b8087348 */ /* 0x000fea0003c00000 */
[----:B------:R0:W1:Y:S02]  /*8db0*/  SHFL.BFLY P5, R190, R187, R186, R185 ;  /* 0x0c0000babbbe7389 */ /* 0x00006400000a00b9 */
[----:B01----:R-:W-:Y:S01]  /*8dc0*/  ENDCOLLECTIVE ;  /* 0x000000000000791b */ /* 0x003fe20003800000 */
.L_x_14007:
        /* <DEDUP_REMOVED lines=8> */
.L_x_14008:
[----:B------:R-:W-:Y:S02]  /*8e50*/  MOV R187, R189 ;  /* 0x000000bd00bb7202 */ /* 0x000fe40000000f00 */
[----:B------:R-:W-:-:S07]  /*8e60*/  MOV R191, R190 ;  /* 0x000000be00bf7202 */ /* 0x000fce0000000f00 */
[----:B------:R-:W-:Y:S05]  /*8e70*/  WARPSYNC.COLLECTIVE R184, `(.L_x_14009) ;  /* 0x00000000b8087348 */ /* 0x000fea0003c00000 */
[----:B------:R0:W1:Y:S02]  /*8e80*/  SHFL.BFLY P5, R190, R187, R186, R185 ;  /* 0x0c0000babbbe7389 */ /* 0x00006400000a00b9 */
[----:B01----:R-:W-:Y:S01]  /*8e90*/  ENDCOLLECTIVE ;  /* 0x000000000000791b */ /* 0x003fe20003800000 */
.L_x_14009:
[----:B------:R-:W-:Y:S01]  /*8ea0*/  MOV R184, R190 ;  /* 0x000000be00b87202 */ /* 0x000fe20000000f00 */
[----:B------:R-:W-:Y:S06]  /*8eb0*/  BRA `(.L_x_14010) ;  /* 0xffffffa0009c7947 */ /* 0x000fec000383ffff */
.L_x_14011:
        /* <DEDUP_REMOVED lines=12> */
.L_x_14401:


//--------------------- .text._ZN10layer_norm22ln_bwd_finalize_kernelINS_22Kernel_traits_finalizeILj1024EfffffjLb1ELj1024ELj4ENS_18Kernel_traits_baseILj1024EfffffjLj1024EEEEELb1ELb1EEEvNS_9BwdParamsE --------------------------
	.section	.text._ZN10layer_norm22ln_bwd_finalize_kernelINS_22Kernel_traits_finalizeILj1024EfffffjLb1ELj1024ELj4ENS_18Kernel_traits_baseILj1024EfffffjLj1024EEEEELb1ELb1EEEvNS_9BwdParamsE,"ax",@progbits
	.align	128
        .global         _ZN10layer_norm22ln_bwd_finalize_kernelINS_22Kernel_traits_finalizeILj1024EfffffjLb1ELj1024ELj4ENS_18Kernel_traits_baseILj1024EfffffjLj1024EEEEELb1ELb1EEEvNS_9BwdParamsE
        .type           _ZN10layer_norm22ln_bwd_finalize_kernelINS_22Kernel_traits_finalizeILj1024EfffffjLb1ELj1024ELj4ENS_18Kernel_traits_baseILj1024EfffffjLj1024EEEEELb1ELb1EEEvNS_9BwdParamsE,@function
        .size           _ZN10layer_norm22ln_bwd_finalize_kernelINS_22Kernel_traits_finalizeILj1024EfffffjLb1ELj1024ELj4ENS_18Kernel_traits_baseILj1024EfffffjLj1024EEEEELb1ELb1EEEvNS_9BwdParamsE,(.L_x_14402 - _ZN10layer_norm22ln_bwd_finalize_kernelINS_22Kernel_traits_finalizeILj1024EfffffjLb1ELj1024ELj4ENS_18Kernel_traits_baseILj1024EfffffjLj1024EEEEELb1ELb1EEEvNS_9BwdParamsE)
        .other          _ZN10layer_norm22ln_bwd_finalize_kernelINS_22Kernel_traits_finalizeILj1024EfffffjLb1ELj1024ELj4ENS_18Kernel_traits_baseILj1024EfffffjLj1024EEEEELb1ELb1EEEvNS_9BwdParamsE,@"STO_CUDA_ENTRY STV_DEFAULT"
_ZN10layer_norm22ln_bwd_finalize_kernelINS_22Kernel_traits_finalizeILj1024EfffffjLb1ELj1024ELj4ENS_18Kernel_traits_baseILj1024EfffffjLj1024EEEEELb1ELb1EEEvNS_9BwdParamsE:
.text._ZN10layer_norm22ln_bwd_finalize_kernelINS_22Kernel_traits_finalizeILj1024EfffffjLb1ELj1024ELj4ENS_18Kernel_traits_baseILj1024EfffffjLj1024EEEEELb1ELb1EEEvNS_9BwdParamsE:
        /* <DEDUP_REMOVED lines=25> */
.L_x_14023:
        /* <DEDUP_REMOVED lines=33> */
.L_x_14016:
        /* <DEDUP_REMOVED lines=49> */
.L_x_14015:
[----:B------:R-:W-:Y:S05]  /*06b0*/  BSYNC B1 ;  /* 0x0000000000017941 */ /* 0x000fea0003800000 */
.L_x_14014:
        /* <DEDUP_REMOVED lines=32> */
.L_x_14018:
[----:B------:R-:W-:Y:S05]  /*08c0*/  BSYNC B1 ;  /* 0x0000000000017941 */ /* 0x000fea0003800000 */
.L_x_14017:
        /* <DEDUP_REMOVED lines=16> */
.L_x_14013:
[----:B------:R-:W-:Y:S05]  /*09d0*/  BSYNC B0 ;  /* 0x0000000000007941 */ /* 0x000fea0003800000 */
.L_x_14012:
        /* <DEDUP_REMOVED lines=40> */
.L_x_14039:
        /* <DEDUP_REMOVED lines=8> */
.L_x_14019:
        /* <DEDUP_REMOVED lines=18> */
.L_x_14022:
[----:B------:R-:W-:Y:S05]  /*0e00*/  BSYNC B0 ;  /* 0x0000000000007941 */ /* 0x000fea0003800000 */
.L_x_14021:
[C---:B------:R-:W-:Y:S01]  /*0e10*/  ISETP.GT.U32.AND P1, PT, R4.reuse, -0x401, PT ;  /* 0xfffffbff0400780c */ /* 0x040fe20003f24070 */
[----:B------:R-:W-:Y:S01]  /*0e20*/  VIADD R4, R4, 0x400 ;  /* 0x0000040004047836 */ /* 0x000fe20000000000 */
[----:B------:R-:W-:-:S11]  /*0e30*/  IADD3 R5, R5, 0x200, RZ ;  /* 0x0000020005057810 */ /* 0x000fd60007ffe0ff */
[----:B------:R-:W-:Y:S05]  /*0e40*/  @P1 BRA `(.L_x_14023) ;  /* 0xfffffff000d01947 */ /* 0x000fea000383ffff */
[----:B------:R-:W-:Y:S05]  /*0e50*/  EXIT ;  /* 0x000000000000794d */ /* 0x000fea0003800000 */
.L_x_14020:
[----:B------:R-:W-:Y:S01]  /*0e60*/  HFMA2.MMA R22, -RZ, RZ, 0, 5.9604644775390625e-08 ;  /* 0x00000001ff167435 */ /* 0x000fe200000001ff */
[----:B---3--:R-:W-:Y:S02]  /*0e70*/  MOV R23, R8 ;  /* 0x0000000800177202 */ /* 0x008fe40000000f00 */
[----:B------:R-:W-:Y:S02]  /*0e80*/  MOV R25, 0x1f ;  /* 0x0000001f00197802 */ /* 0x000fe40000000f00 */
[----:B------:R-:W-:-:S07]  /*0e90*/  MOV R20, 0xffffffff ;  /* 0xffffffff00147802 */ /* 0x000fce0000000f00 */
[----:B012---:R-:W-:Y:S05]  /*0ea0*/  WARPSYNC.COLLECTIVE R20, `(.L_x_14024) ;  /* 0x0000000014087348 */ /* 0x007fea0003c00000 */
[----:B------:R3:W4:Y:S02]  /*0eb0*/  SHFL.BFLY P2, R21, R23, R22, R25 ;  /* 0x0c00001617157389 */ /* 0x0007240000040019 */
[----:B01234-:R-:W-:Y:S01]  /*0ec0*/  ENDCOLLECTIVE ;  /* 0x000000000000791b */ /* 0x01ffe20003800000 */
.L_x_14024:
[----:B------:R-:W-:Y:S01]  /*0ed0*/  HFMA2.MMA R22, -RZ, RZ, 0, 1.1920928955078125e-07 ;  /* 0x00000002ff167435 */ /* 0x000fe200000001ff */
[----:B------:R-:W-:-:S05]  /*0ee0*/  MOV R9, R21 ;  /* 0x0000001500097202 */ /* 0x000fca0000000f00 */
[----:B------:R-:W-:-:S05]  /*0ef0*/  FADD.FTZ R9, R8, R9 ;  /* 0x0000000908097221 */ /* 0x000fca0000010000 */
[----:B------:R-:W-:-:S07]  /*0f00*/  MOV R23, R9 ;  /* 0x0000000900177202 */ /* 0x000fce0000000f00 */
[----:B------:R-:W-:Y:S05]  /*0f10*/  WARPSYNC.COLLECTIVE R20, `(.L_x_14025) ;  /* 0x0000000014087348 */ /* 0x000fea0003c00000 */
[----:B------:R0:W1:Y:S02]  /*0f20*/  SHFL.BFLY P2, R21, R23, R22, R25 ;  /* 0x0c00001617157389 */ /* 0x0000640000040019 */
[----:B01----:R-:W-:Y:S01]  /*0f30*/  ENDCOLLECTIVE ;  /* 0x000000000000791b */ /* 0x003fe20003800000 */
.L_x_14025:
[----:B------:R-:W-:Y:S01]  /*0f40*/  HFMA2.MMA R22, -RZ, RZ, 0, 2.384185791015625e-07 ;  /* 0x00000004ff167435 */ /* 0x000fe200000001ff */
[----:B------:R-:W-:-:S04]  /*0f50*/  IMAD.MOV.U32 R12, RZ, RZ, R21 ;  /* 0x000000ffff0c7224 */ /* 0x000fc800078e0015 */
[----:B------:R-:W-:-:S05]  /*0f60*/  FADD.FTZ R12, R9, R12 ;  /* 0x0000000c090c7221 */ /* 0x000fca0000010000 */
[----:B------:R-:W-:-:S07]  /*0f70*/  MOV R23, R12 ;  /* 0x0000000c00177202 */ /* 0x000fce0000000f00 */
[----:B------:R-:W-:Y:S05]  /*0f80*/  WARPSYNC.COLLECTIVE R20, `(.L_x_14026) ;  /* 0x0000000014087348 */ /* 0x000fea0003c00000 */
[----:B------:R0:W1:Y:S02]  /*0f90*/  SHFL.BFLY P2, R21, R23, R22, R25 ;  /* 0x0c00001617157389 */ /* 0x0000640000040019 */
[----:B01----:R-:W-:Y:S01]  /*0fa0*/  ENDCOLLECTIVE ;  /* 0x000000000000791b */ /* 0x003fe20003800000 */
.L_x_14026:
[----:B------:R-:W-:Y:S01]  /*0fb0*/  HFMA2.MMA R22, -RZ, RZ, 0, 4.76837158203125e-07 ;  /* 0x00000008ff167435 */ /* 0x000fe200000001ff */
[----:B------:R-:W-:-:S05]  /*0fc0*/  MOV R13, R21 ;  /* 0x00000015000d7202 */ /* 0x000fca0000000f00 */
[----:B------:R-:W-:-:S05]  /*0fd0*/  FADD.FTZ R13, R12, R13 ;  /* 0x0000000d0c0d7221 */ /* 0x000fca0000010000 */
[----:B------:R-:W-:-:S07]  /*0fe0*/  MOV R23, R13 ;  /* 0x0000000d00177202 */ /* 0x000fce0000000f00 */
[----:B------:R-:W-:Y:S05]  /*0ff0*/  WARPSYNC.COLLECTIVE R20, `(.L_x_14027) ;  /* 0x0000000014087348 */ /* 0x000fea0003c00000 */
[----:B------:R0:W1:Y:S02]  /*1000*/  SHFL.BFLY P2, R21, R23, R22, R25 ;  /* 0x0c00001617157389 */ /* 0x0000640000040019 */
[----:B01----:R-:W-:Y:S01]  /*1010*/  ENDCOLLECTIVE ;  /* 0x000000000000791b */ /* 0x003fe20003800000 */
.L_x_14027:
[----:B------:R-:W-:Y:S01]  /*1020*/  HFMA2.MMA R22, -RZ, RZ, 0, 9.5367431640625e-07 ;  /* 0x00000010ff167435 */ /* 0x000fe200000001ff */
[----:B------:R-:W-:-:S05]  /*1030*/  MOV R8, R21 ;  /* 0x0000001500087202 */ /* 0x000fca0000000f00 */
[----:B------:R-:W-:-:S05]  /*1040*/  FADD.FTZ R9, R13, R8 ;  /* 0x000000080d097221 */ /* 0x000fca0000010000 */
[----:B------:R-:W-:-:S07]  /*1050*/  MOV R23, R9 ;  /* 0x0000000900177202 */ /* 0x000fce0000000f00 */
[----:B------:R-:W-:Y:S05]  /*1060*/  WARPSYNC.COLLECTIVE R20, `(.L_x_14028) ;  /* 0x0000000014087348 */ /* 0x000fea0003c00000 */
[----:B------:R0:W1:Y:S02]  /*1070*/  SHFL.BFLY P2, R21, R23, R22, R25 ;  /* 0x0c00001617157389 */ /* 0x0000640000040019 */
[----:B01----:R-:W-:Y:S01]  /*1080*/  ENDCOLLECTIVE ;  /* 0x000000000000791b */ /* 0x003fe20003800000 */
.L_x_14028:
[----:B------:R-:W-:Y:S01]  /*1090*/  HFMA2.MMA R22, -RZ, RZ, 0, 5.9604644775390625e-08 ;  /* 0x00000001ff167435 */ /* 0x000fe200000001ff */
[----:B------:R-:W-:Y:S01]  /*10a0*/  IMAD.MOV.U32 R23, RZ, RZ, R11 ;  /* 0x000000ffff177224 */ /* 0x000fe200078e000b */
[----:B------:R-:W-:-:S09]  /*10b0*/  MOV R8, R21 ;  /* 0x0000001500087202 */ /* 0x000fd20000000f00 */
[----:B------:R-:W-:Y:S05]  /*10c0*/  WARPSYNC.COLLECTIVE R20, `(.L_x_14029) ;  /* 0x0000000014087348 */ /* 0x000fea0003c00000 */
[----:B------:R0:W1:Y:S02]  /*10d0*/  SHFL.BFLY P2, R21, R23, R22, R25 ;  /* 0x0c00001617157389 */ /* 0x0000640000040019 */
[----:B01----:R-:W-:Y:S01]  /*10e0*/  ENDCOLLECTIVE ;  /* 0x000000000000791b */ /* 0x003fe20003800000 */
.L_x_14029:
[----:B------:R-:W-:Y:S01]  /*10f0*/  HFMA2.MMA R22, -RZ, RZ, 0, 1.1920928955078125e-07 ;  /* 0x00000002ff167435 */ /* 0x000fe200000001ff */
[----:B------:R-:W-:-:S05]  /*1100*/  MOV R12, R21 ;  /* 0x00000015000c7202 */ /* 0x000fca0000000f00 */
[----:B------:R-:W-:-:S05]  /*1110*/  FADD.FTZ R14, R11, R12 ;  /* 0x0000000c0b0e7221 */ /* 0x000fca0000010000 */
[----:B------:R-:W-:-:S07]  /*1120*/  MOV R23, R14 ;  /* 0x0000000e00177202 */ /* 0x000fce0000000f00 */
[----:B------:R-:W-:Y:S05]  /*1130*/  WARPSYNC.COLLECTIVE R20, `(.L_x_14030) ;  /* 0x0000000014087348 */ /* 0x000fea0003c00000 */
[----:B------:R0:W1:Y:S02]  /*1140*/  SHFL.BFLY P2, R21, R23, R22, R25 ;  /* 0x0c00001617157389 */ /* 0x0000640000040019 */
[----:B01----:R-:W-:Y:S01]  /*1150*/  ENDCOLLECTIVE ;  /* 0x000000000000791b */ /* 0x003fe20003800000 */
.L_x_14030:
[----:B------:R-:W-:Y:S01]  /*1160*/  HFMA2.MMA R22, -RZ, RZ, 0, 2.384185791015625e-07 ;  /* 0x00000004ff167435 */ /* 0x000fe200000001ff */
[----:B------:R-:W-:-:S05]  /*1170*/  MOV R13, R21 ;  /* 0x00000015000d7202 */ /* 0x000fca0000000f00 */
[----:B------:R-:W-:-:S05]  /*1180*/  FADD.FTZ R15, R14, R13 ;  /* 0x0000000d0e0f7221 */ /* 0x000fca0000010000 */
[----:B------:R-:W-:-:S07]  /*1190*/  MOV R23, R15 ;  /* 0x0000000f00177202 */ /* 0x000fce0000000f00 */
[----:B------:R-:W-:Y:S05]  /*11a0*/  WARPSYNC.COLLECTIVE R20, `(.L_x_14031) ;  /* 0x0000000014087348 */ /* 0x000fea0003c00000 */
[----:B------:R0:W1:Y:S02]  /*11b0*/  SHFL.BFLY P2, R21, R23, R22, R25 ;  /* 0x0c00001617157389 */ /* 0x0000640000040019 */
[----:B01----:R-:W-:Y:S01]  /*11c0*/  ENDCOLLECTIVE ;  /* 0x000000000000791b */ /* 0x003fe20003800000 */
.L_x_14031:
[----:B------:R-:W-:Y:S01]  /*11d0*/  IMAD.MOV.U32 R22, RZ, RZ, 0x8 ;  /* 0x00000008ff167424 */ /* 0x000fe200078e00ff */
[----:B------:R-:W-:-:S05]  /*11e0*/  MOV R16, R21 ;  /* 0x0000001500107202 */ /* 0x000fca0000000f00 */
[----:B------:R-:W-:-:S05]  /*11f0*/  FADD.FTZ R16, R15, R16 ;  /* 0x000000100f107221 */ /* 0x000fca0000010000 */
[----:B------:R-:W-:-:S07]  /*1200*/  MOV R23, R16 ;  /* 0x0000001000177202 */ /* 0x000fce0000000f00 */
[----:B------:R-:W-:Y:S05]  /*1210*/  WARPSYNC.COLLECTIVE R20, `(.L_x_14032) ;  /* 0x0000000014087348 */ /* 0x000fea0003c00000 */
[----:B------:R0:W1:Y:S02]  /*1220*/  SHFL.BFLY P2, R21, R23, R22, R25 ;  /* 0x0c00001617157389 */ /* 0x0000640000040019 */
[----:B01----:R-:W-:Y:S01]  /*1230*/  ENDCOLLECTIVE ;  /* 0x000000000000791b */ /* 0x003fe20003800000 */
.L_x_14032:
[----:B------:R-:W-:Y:S01]  /*1240*/  HFMA2.MMA R22, -RZ, RZ, 0, 9.5367431640625e-07 ;  /* 0x00000010ff167435 */ /* 0x000fe200000001ff */
[----:B------:R-:W-:-:S05]  /*1250*/  MOV R11, R21 ;  /* 0x00000015000b7202 */ /* 0x000fca0000000f00 */
[----:B------:R-:W-:-:S05]  /*1260*/  FADD.FTZ R11, R16, R11 ;  /* 0x0000000b100b7221 */ /* 0x000fca0000010000 */
[----:B------:R-:W-:-:S07]  /*1270*/  MOV R23, R11 ;  /* 0x0000000b00177202 */ /* 0x000fce0000000f00 */
[----:B------:R-:W-:Y:S05]  /*1280*/  WARPSYNC.COLLECTIVE R20, `(.L_x_14033) ;  /* 0x0000000014087348 */ /* 0x000fea0003c00000 */
[----:B------:R0:W1:Y:S02]  /*1290*/  SHFL.BFLY P2, R21, R23, R22, R25 ;  /* 0x0c00001617157389 */ /* 0x0000640000040019 */
[----:B01----:R-:W-:Y:S01]  /*12a0*/  ENDCOLLECTIVE ;  /* 0x000000000000791b */ /* 0x003fe20003800000 */
.L_x_14033:
[----:B------:R-:W-:Y:S01]  /*12b0*/  HFMA2.MMA R22, -RZ, RZ, 0, 5.9604644775390625e-08 ;  /* 0x00000001ff167435 */ /* 0x000fe200000001ff */
[----:B------:R-:W-:Y:S02]  /*12c0*/  MOV R23, R10 ;  /* 0x0000000a00177202 */ /* 0x000fe40000000f00 */
[----:B------:R-:W-:-:S08]  /*12d0*/  MOV R12, R21 ;  /* 0x00000015000c7202 */ /* 0x000fd00000000f00 */
[----:B------:R-:W-:Y:S05]  /*12e0*/  WARPSYNC.COLLECTIVE R20, `(.L_x_14034) ;  /* 0x0000000014087348 */ /* 0x000fea0003c00000 */
[----:B------:R0:W1:Y:S02]  /*12f0*/  SHFL.BFLY P2, R21, R23, R22, R25 ;  /* 0x0c00001617157389 */ /* 0x0000640000040019 */
[----:B01----:R-:W-:Y:S01]  /*1300*/  ENDCOLLECTIVE ;  /* 0x000000000000791b */ /* 0x003fe20003800000 */
.L_x_14034:
[----:B------:R-:W-:Y:S01]  /*1310*/  HFMA2.MMA R22, -RZ, RZ, 0, 1.1920928955078125e-07 ;  /* 0x00000002ff167435 */ /* 0x000fe200000001ff */
[----:B------:R-:W-:-:S05]  /*1320*/  MOV R13, R21 ;  /* 0x00000015000d7202 */ /* 0x000fca0000000f00 */
[----:B------:R-:W-:-:S05]  /*1330*/  FADD.FTZ R17, R10, R13 ;  /* 0x0000000d0a117221 */ /* 0x000fca0000010000 */
[----:B------:R-:W-:-:S07]  /*1340*/  MOV R23, R17 ;  /* 0x0000001100177202 */ /* 0x000fce0000000f00 */
[----:B------:R-:W-:Y:S05]  /*1350*/  WARPSYNC.COLLECTIVE R20, `(.L_x_14035) ;  /* 0x0000000014087348 */ /* 0x000fea0003c00000 */
[----:B------:R0:W1:Y:S02]  /*1360*/  SHFL.BFLY P2, R21, R23, R22, R25 ;  /* 0x0c00001617157389 */ /* 0x0000640000040019 */
[----:B01----:R-:W-:Y:S01]  /*1370*/  ENDCOLLECTIVE ;  /* 0x000000000000791b */ /* 0x003fe20003800000 */
.L_x_14035:
[----:B------:R-:W-:Y:S01]  /*1380*/  HFMA2.MMA R22, -RZ, RZ, 0, 2.384185791015625e-07 ;  /* 0x00000004ff167435 */ /* 0x000fe200000001ff */
[----:B------:R-:W-:-:S04]  /*1390*/  IMAD.MOV.U32 R16, RZ, RZ, R21 ;  /* 0x000000ffff107224 */ /* 0x000fc800078e0015 */
[----:B------:R-:W-:-:S05]  /*13a0*/  FADD.FTZ R18, R17, R16 ;  /* 0x0000001011127221 */ /* 0x000fca0000010000 */
[----:B------:R-:W-:-:S07]  /*13b0*/  MOV R23, R18 ;  /* 0x0000001200177202 */ /* 0x000fce0000000f00 */
[----:B------:R-:W-:Y:S05]  /*13c0*/  WARPSYNC.COLLECTIVE R20, `(.L_x_14036) ;  /* 0x0000000014087348 */ /* 0x000fea0003c00000 */
[----:B------:R0:W1:Y:S02]  /*13d0*/  SHFL.BFLY P2, R21, R23, R22, R25 ;  /* 0x0c00001617157389 */ /* 0x0000640000040019 */
[----:B01----:R-:W-:Y:S01]  /*13e0*/  ENDCOLLECTIVE ;  /* 0x000000000000791b */ /* 0x003fe20003800000 */
.L_x_14036:
[----:B------:R-:W-:Y:S01]  /*13f0*/  HFMA2.MMA R22, -RZ, RZ, 0, 4.76837158203125e-07 ;  /* 0x00000008ff167435 */ /* 0x000fe200000001ff */
[----:B------:R-:W-:-:S05]  /*1400*/  MOV R19, R21 ;  /* 0x0000001500137202 */ /* 0x000fca0000000f00 */
[----:B------:R-:W-:-:S05]  /*1410*/  FADD.FTZ R19, R18, R19 ;  /* 0x0000001312137221 */ /* 0x000fca0000010000 */
[----:B------:R-:W-:-:S07]  /*1420*/  MOV R23, R19 ;  /* 0x0000001300177202 */ /* 0x000fce0000000f00 */
[----:B------:R-:W-:Y:S05]  /*1430*/  WARPSYNC.COLLECTIVE R20, `(.L_x_14037) ;  /* 0x0000000014087348 */ /* 0x000fea0003c00000 */
[----:B------:R0:W1:Y:S02]  /*1440*/  SHFL.BFLY P2, R21, R23, R22, R25 ;  /* 0x0c00001617157389 */ /* 0x0000640000040019 */
[----:B01----:R-:W-:Y:S01]  /*1450*/  ENDCOLLECTIVE ;  /* 0x000000000000791b */ /* 0x003fe20003800000 */
.L_x_14037:
[----:B------:R-:W-:Y:S01]  /*1460*/  HFMA2.MMA R22, -RZ, RZ, 0, 9.5367431640625e-07 ;  /* 0x00000010ff167435 */ /* 0x000fe200000001ff */
[----:B------:R-:W-:-:S05]  /*1470*/  MOV R10, R21 ;  /* 0x00000015000a7202 */ /* 0x000fca0000000f00 */
[----:B------:R-:W-:-:S05]  /*1480*/  FADD.FTZ R10, R19, R10 ;  /* 0x0000000a130a7221 */ /* 0x000fca0000010000 */
[----:B------:R-:W-:-:S07]  /*1490*/  MOV R23, R10 ;  /* 0x0000000a00177202 */ /* 0x000fce0000000f00 */
[----:B------:R-:W-:Y:S05]  /*14a0*/  WARPSYNC.COLLECTIVE R20, `(.L_x_14038) ;  /* 0x0000000014087348 */ /* 0x000fea0003c00000 */
[----:B------:R0:W1:Y:S02]  /*14b0*/  SHFL.BFLY P2, R21, R23, R22, R25 ;  /* 0x0c00001617157389 */ /* 0x0000640000040019 */
[----:B01----:R-:W-:Y:S01]  /*14c0*/  ENDCOLLECTIVE ;  /* 0x000000000000791b */ /* 0x003fe20003800000 */
.L_x_14038:
[----:B------:R-:W-:Y:S01]  /*14d0*/  MOV R15, R21 ;  /* 0x00000015000f7202 */ /* 0x000fe20000000f00 */
[----:B------:R-:W-:Y:S06]  /*14e0*/  BRA `(.L_x_14039) ;  /* 0xfffffff400dc7947 */ /* 0x000fec000383ffff */
.L_x_14040:
        /* <DEDUP_REMOVED lines=9> */
.L_x_14402:


//--------------------- .text._ZN10layer_norm13ln_bwd_kernelINS_13Kernel_traitsIfffffjLj1024ELj1ELj4ELj1ELj16ENS_18Kernel_traits_baseILj1024EfffffjLj128EEEEELb1ELb1ELb1ELb1EEEvNS_9BwdParamsE --------------------------
	.section	.text._ZN10layer_norm13ln_bwd_kernelINS_13Kernel_traitsIfffffjLj1024ELj1ELj4ELj1ELj16ENS_18Kernel_traits_baseILj1024EfffffjLj128EEEEELb1ELb1ELb1ELb1EEEvNS_9BwdParamsE,"ax",@progbits
	.align	128
        .global         _ZN10layer_norm13ln_bwd_kernelINS_13Kernel_traitsIfffffjLj1024ELj1ELj4ELj1ELj16ENS_18Kernel_traits_baseILj1024EfffffjLj128EEEEELb1ELb1ELb1ELb1EEEvNS_9BwdParamsE
        .type           _ZN10layer_norm13ln_bwd_kernelINS_13Kernel_traitsIfffffjLj1024ELj1ELj4ELj1ELj16ENS_18Kernel_traits_baseILj1024EfffffjLj128EEEEELb1ELb1ELb1ELb1EEEvNS_9BwdParamsE,@function
        .size           _ZN10layer_norm13ln_bwd_kernelINS_13Kernel_traitsIfffffjLj1024ELj1ELj4ELj1ELj16ENS_18Kernel_traits_baseILj1024EfffffjLj128EEEEELb1ELb1ELb1ELb1EEEvNS_9BwdParamsE,(.L_x_14403 - _ZN10layer_norm13ln_bwd_kernelINS_13Kernel_traitsIfffffjLj1024ELj1ELj4ELj1ELj16ENS_18Kernel_traits_baseILj1024EfffffjLj128EEEEELb1ELb1ELb1ELb1EEEvNS_9BwdParamsE)
        .other          _ZN10layer_norm13ln_bwd_kernelINS_13Kernel_traitsIfffffjLj1024ELj1ELj4ELj1ELj16ENS_18Kernel_traits_baseILj1024EfffffjLj128EEEEELb1ELb1ELb1ELb1EEEvNS_9BwdParamsE,@"STO_CUDA_ENTRY STV_DEFAULT"
_ZN10layer_norm13ln_bwd_kernelINS_13Kernel_traitsIfffffjLj1024ELj1ELj4ELj1ELj16ENS_18Kernel_traits_baseILj1024EfffffjLj128EEEEELb1ELb1ELb1ELb1EEEvNS_9BwdParamsE:
.text._ZN10layer_norm13ln_bwd_kernelINS_13Kernel_traitsIfffffjLj1024ELj1ELj4ELj1ELj16ENS_18Kernel_traits_baseILj1024EfffffjLj128EEEEELb1ELb1ELb1ELb1EEEvNS_9BwdParamsE:
        /* <DEDUP_REMOVED lines=63> */
.L_x_14042:
        /* <DEDUP_REMOVED lines=59> */
[----:B------:R2:W-:Y:S01]  /*07a0*/  STL.64 [R1+0xc8], R62 ;  /* 0x0000c83e01007387 */ /* 0x0005e20000100a00 */
[----:B---3--:R-:W-:-:S03]  /*07b0*/  CS2R R64, SRZ ;  /* 0x0000000000407805 */ /* 0x008fc6000001ff00 */
[----:B------:R3:W-:Y:S01]  /*07c0*/  STL.64 [R1+0xb0], R56 ;  /* 0x0000b03801007387 */ /* 0x0007e20000100a00 */
[----:B0-----:R-:W-:-:S03]  /*07d0*/  CS2R R66, SRZ ;  /* 0x0000000000427805 */ /* 0x001fc6000001ff00 */
[----:B------:R0:W-:Y:S01]  /*07e0*/  STL.64 [R1+0xb8], R58 ;  /* 0x0000b83a01007387 */ /* 0x0001e20000100a00 */
[----:B-1----:R-:W-:-:S03]  /*07f0*/  CS2R R60, SRZ ;  /* 0x00000000003c7805 */ /* 0x002fc6000001ff00 */
[----:B------:R1:W-:Y:S01]  /*0800*/  STL.64 [R1+0x90], R52 ;  /* 0x0000903401007387 */ /* 0x0003e20000100a00 */
        /* <DEDUP_REMOVED lines=22> */
[----:B-1----:R-:W-:Y:S02]  /*0970*/  CS2R R36, SRZ ;  /* 0x0000000000247805 */ /* 0x002fe4000001ff00 */
[----:B--2---:R-:W-:Y:S02]  /*0980*/  CS2R R38, SRZ ;  /* 0x0000000000267805 */ /* 0x004fe4000001ff00 */
[----:B---3--:R-:W-:Y:S02]  /*0990*/  CS2R R32, SRZ ;  /* 0x0000000000207805 */ /* 0x008fe4000001ff00 */
[----:B0-----:R-:W-:-:S07]  /*09a0*/  CS2R R34, SRZ ;  /* 0x0000000000227805 */ /* 0x001fce000001ff00 */
.L_x_14190:
[----:B------:R-:W0:Y:S08]  /*09b0*/  LDC.64 R2, c[0x0][0x288] ;  /* 0x0000a200ff027b82 */ /* 0x000e300000000a00 */
        /* <DEDUP_REMOVED lines=20> */
[----:B------:R-:W-:-:S04]  /*0b00*/  IMAD.WIDE.U32 R226, R236, 0x10, R232 ;  /* 0x00000010ece27825 */ /* 0x000fc800078e00e8 */
[----:B------:R-:W-:-:S04]  /*0b10*/  IMAD.WIDE.U32 R224, R245, 0x10, R232 ;  /* 0x00000010f5e07825 */ /* 0x000fc800078e00e8 */
[----:B0-----:R-:W-:-:S04]  /*0b20*/  IMAD.WIDE.U32 R4, R247, 0x10, R232 ;  /* 0x00000010f7047825 */ /* 0x001fc800078e00e8 */
[----:B------:R-:W-:Y:S01]  /*0b30*/  IMAD.WIDE.U32 R2, R250, 0x10, R232 ;  /* 0x00000010fa027825 */ /* 0x000fe200078e00e8 */
[----:B---3--:R-:W-:-:S13]  /*0b40*/  ISETP.GT.AND P6, PT, R0, RZ, PT ;  /* 0x000000ff0000720c */ /* 0x008fda0003fc4270 */
[----:B------:R-:W-:Y:S05]  /*0b50*/  @P6 BRA `(.L_x_14045) ;  /* 0x0000000000d06947 */ /* 0x000fea0003800000 */
[----:B------:R-:W-:Y:S01]  /*0b60*/  MOV R7, UR14 ;  /* 0x0000000e00077c02 */ /* 0x000fe20008000f00 */
[----:B------:R-:W0:Y:S01]  /*0b70*/  LDC.64 R238, c[0x0][0x240] ;  /* 0x00009000ffee7b82 */ /* 0x000e220000000a00 */
[----:B------:R-:W-:Y:S02]  /*0b80*/  MOV R6, UR15 ;  /* 0x0000000f00067c02 */ /* 0x000fe40008000f00 */
[----:B------:R-:W-:-:S04]  /*0b90*/  ISETP.NE.U32.AND P0, PT, R7, RZ, PT ;  /* 0x000000ff0700720c */ /* 0x000fc80003f05070 */
[----:B------:R-:W-:-:S13]  /*0ba0*/  ISETP.NE.AND.EX P0, PT, R6, RZ, PT, P0 ;  /* 0x000000ff0600720c */ /* 0x000fda0003f05300 */
[----:B------:R-:W5:Y:S04]  /*0bb0*/  @P0 LDG.E.128 R128, desc[UR4][R226.64] ;  /* 0x00000004e2800981 */ /* 0x000f68000c1e1d00 */
[----:B------:R-:W5:Y:S02]  /*0bc0*/  @P0 LDG.E.128 R132, desc[UR4][R224.64] ;  /* 0x00000004e0840981 */ /* 0x000f64000c1e1d00 */
[----:B-----5:R-:W-:Y:S02]  /*0bd0*/  ISETP.GE.AND P5, PT, R237, 0x1, PT ;  /* 0x00000001ed00780c */ /* 0x020fe40003fa6270 */
[----:B------:R1:W5:Y:S01]  /*0be0*/  @P0 LDG.E.128 R140, desc[UR4][R2.64] ;  /* 0x00000004028c0981 */ /* 0x000362000c1e1d00 */
[----:B------:R-:W-:-:S03]  /*0bf0*/  HFMA2.MMA R204, -RZ, RZ, 0, 0 ;  /* 0x00000000ffcc7435 */ /* 0x000fc600000001ff */
[----:B------:R2:W5:Y:S07]  /*0c00*/  @P0 LDG.E.128 R136, desc[UR4][R4.64] ;  /* 0x0000000404880981 */ /* 0x00056e000c1e1d00 */
[----:B------:R-:W-:Y:S02]  /*0c10*/  @P5 IADD3 R0, R237, -0x1, RZ ;  /* 0xffffffffed005810 */ /* 0x000fe40007ffe0ff */
[----:B-1----:R-:W-:-:S03]  /*0c20*/  @P0 IADD3 R2, R236, 0x80, RZ ;  /* 0x00000080ec020810 */ /* 0x002fc60007ffe0ff */
[----:B------:R-:W-:Y:S02]  /*0c30*/  @P5 IMAD R0, R0, R184, RZ ;  /* 0x000000b800005224 */ /* 0x000fe400078e02ff */
[----:B------:R-:W-:-:S03]  /*0c40*/  @P0 IMAD.WIDE.U32 R2, R2, 0x10, R232 ;  /* 0x0000001002020825 */ /* 0x000fc600078e00e8 */
[----:B------:R-:W-:Y:S02]  /*0c50*/  @P5 SHF.R.S32.HI R186, RZ, 0x1f, R0 ;  /* 0x0000001fffba5819 */ /* 0x000fe40000011400 */
[----:B------:R1:W5:Y:S02]  /*0c60*/  @P0 LDG.E.128 R144, desc[UR4][R2.64] ;  /* 0x0000000402900981 */ /* 0x000364000c1e1d00 */
[----:B------:R-:W-:Y:S02]  /*0c70*/  @P5 LEA.HI R0, R186, R0, RZ, 0x2 ;  /* 0x00000000ba005211 */ /* 0x000fe400078f10ff */
[C---:B--2---:R-:W-:Y:S02]  /*0c80*/  @P0 IADD3 R4, R236.reuse, 0xc0, RZ ;  /* 0x000000c0ec040810 */ /* 0x044fe40007ffe0ff */
[----:B-1----:R-:W-:Y:S02]  /*0c90*/  @P0 IADD3 R2, R236, 0xa0, RZ ;  /* 0x000000a0ec020810 */ /* 0x002fe40007ffe0ff */
[----:B------:R-:W-:-:S03]  /*0ca0*/  @P5 LEA.HI.SX32 R204, R0, R187, 0x1e ;  /* 0x000000bb00cc5211 */ /* 0x000fc600078ff2ff */
[----:B------:R-:W-:Y:S01]  /*0cb0*/  @P0 IMAD.WIDE.U32 R2, R2, 0x10, R232 ;  /* 0x0000001002020825 */ /* 0x000fe200078e00e8 */
[----:B------:R-:W-:-:S03]  /*0cc0*/  @P0 IADD3 R184, R236, 0xe0, RZ ;  /* 0x000000e0ecb80810 */ /* 0x000fc60007ffe0ff */
[----:B------:R-:W-:Y:S01]  /*0cd0*/  @P0 IMAD.WIDE.U32 R4, R4, 0x10, R232 ;  /* 0x0000001004040825 */ /* 0x000fe200078e00e8 */
[----:B------:R0:W5:Y:S01]  /*0ce0*/  @P0 LDG.E.128 R148, desc[UR4][R2.64] ;  /* 0x0000000402940981 */ /* 0x000162000c1e1d00 */
[----:B------:R-:W-:-:S03]  /*0cf0*/  IADD3 R0, R204, 0x20, RZ ;  /* 0x00000020cc007810 */ /* 0x000fc60007ffe0ff */
[----:B------:R-:W5:Y:S01]  /*0d00*/  @P0 LDG.E.128 R152, desc[UR4][R4.64] ;  /* 0x0000000404980981 */ /* 0x000f62000c1e1d00 */
[----:B0-----:R-:W-:-:S04]  /*0d10*/  IMAD.WIDE.U32 R2, R204, 0x4, R238 ;  /* 0x00000004cc027825 */ /* 0x001fc800078e00ee */
[----:B------:R-:W-:Y:S01]  /*0d20*/  @P0 IMAD.WIDE.U32 R184, R184, 0x10, R232 ;  /* 0x00000010b8b80825 */ /* 0x000fe200078e00e8 */
[----:B------:R0:W5:Y:S04]  /*0d30*/  LDG.E R5, desc[UR4][R2.64] ;  /* 0x0000000402057981 */ /* 0x000168000c1e1900 */
[----:B------:R1:W5:Y:S01]  /*0d40*/  @P0 LDG.E.128 R156, desc[UR4][R184.64] ;  /* 0x00000004b89c0981 */ /* 0x000362000c1e1d00 */
[----:B0-----:R-:W-:Y:S01]  /*0d50*/  IADD3 R2, R204, 0x40, RZ ;  /* 0x00000040cc027810 */ /* 0x001fe20007ffe0ff */
[----:B-1----:R-:W-:Y:S01]  /*0d60*/  IMAD.WIDE.U32 R184, R0, 0x4, R238 ;  /* 0x0000000400b87825 */ /* 0x002fe200078e00ee */
[----:B------:R-:W-:-:S03]  /*0d70*/  IADD3 R0, R204, 0x80, RZ ;  /* 0x00000080cc007810 */ /* 0x000fc60007ffe0ff */
[--C-:B------:R-:W-:Y:S01]  /*0d80*/  IMAD.WIDE.U32 R2, R2, 0x4, R238.reuse ;  /* 0x0000000402027825 */ /* 0x100fe200078e00ee */
[----:B------:R0:W5:Y:S05]  /*0d90*/  LDG.E R4, desc[UR4][R184.64] ;  /* 0x00000004b8047981 */ /* 0x00016a000c1e1900 */
[----:B------:R1:W5:Y:S01]  /*0da0*/  LDG.E R3, desc[UR4][R2.64] ;  /* 0x0000000402037981 */ /* 0x000362000c1e1900 */
[----:B0-----:R-:W-:Y:S01]  /*0db0*/  IMAD.WIDE.U32 R184, R0, 0x4, R238 ;  /* 0x0000000400b87825 */ /* 0x001fe200078e00ee */
[----:B-1----:R-:W-:-:S04]  /*0dc0*/  IADD3 R2, R204, 0x60, RZ ;  /* 0x00000060cc027810 */ /* 0x002fc80007ffe0ff */
[----:B------:R0:W5:Y:S01]  /*0dd0*/  LDG.E R0, desc[UR4][R184.64] ;  /* 0x00000004b8007981 */ /* 0x000162000c1e1900 */
[----:B------:R-:W-:-:S05]  /*0de0*/  IMAD.WIDE.U32 R186, R2, 0x4, R238 ;  /* 0x0000000402ba7825 */ /* 0x000fca00078e00ee */
[----:B------:R1:W5:Y:S01]  /*0df0*/  LDG.E R2, desc[UR4][R186.64] ;  /* 0x00000004ba027981 */ /* 0x000362000c1e1900 */
[----:B0-----:R-:W-:-:S05]  /*0e00*/  IADD3 R184, R204, 0xc0, RZ ;  /* 0x000000c0ccb87810 */ /* 0x001fca0007ffe0ff */
[----:B------:R-:W-:Y:S01]  /*0e10*/  IMAD.WIDE.U32 R184, R184, 0x4, R238 ;  /* 0x00000004b8b87825 */ /* 0x000fe200078e00ee */
[----:B-1----:R-:W-:-:S04]  /*0e20*/  IADD3 R186, R204, 0xa0, RZ ;  /* 0x000000a0ccba7810 */ /* 0x002fc80007ffe0ff */
[----:B------:R0:W5:Y:S01]  /*0e30*/  LDG.E R240, desc[UR4][R184.64] ;  /* 0x00000004b8f07981 */ /* 0x000162000c1e1900 */
[----:B------:R-:W-:-:S05]  /*0e40*/  IMAD.WIDE.U32 R186, R186, 0x4, R238 ;  /* 0x00000004baba7825 */ /* 0x000fca00078e00ee */
[----:B------:R1:W5:Y:S01]  /*0e50*/  LDG.E R244, desc[UR4][R186.64] ;  /* 0x00000004baf47981 */ /* 0x000362000c1e1900 */
[----:B0-----:R-:W-:-:S05]  /*0e60*/  IADD3 R184, R204, 0xe0, RZ ;  /* 0x000000e0ccb87810 */ /* 0x001fca0007ffe0ff */
[----:B------:R-:W-:Y:S01]  /*0e70*/  IMAD.WIDE.U32 R238, R184, 0x4, R238 ;  /* 0x00000004b8ee7825 */ /* 0x000fe200078e00ee */
[----:B-1----:R-:W-:Y:S01]  /*0e80*/  CS2R R186, SRZ ;  /* 0x0000000000ba7805 */ /* 0x002fe2000001ff00 */
[----:B------:R-:W-:Y:S06]  /*0e90*/  BRA `(.L_x_14046) ;  /* 0x00000018005c7947 */ /* 0x000fec0003800000 */
.L_x_14045:
[----:B------:R-:W0:Y:S01]  /*0ea0*/  LDC R246, c[0x0][0x218] ;  /* 0x00008600fff67b82 */ /* 0x000e220000000800 */
[----:B------:R-:W1:Y:S01]  /*0eb0*/  S2R R204, SR_TID.X ;  /* 0x0000000000cc7919 */ /* 0x000e620000002100 */
[----:B------:R-:W-:Y:S06]  /*0ec0*/  STL [R1+0x120], R20 ;  /* 0x0001201401007387 */ /* 0x000fec0000100800 */
[----:B------:R-:W2:Y:S01]  /*0ed0*/  LDC.64 R200, c[0x0][0x238] ;  /* 0x00008e00ffc87b82 */ /* 0x000ea20000000a00 */
[----:B------:R-:W-:Y:S01]  /*0ee0*/  IADD3 R0, R0, -0x1, RZ ;  /* 0xffffffff00007810 */ /* 0x000fe20007ffe0ff */
[----:B------:R-:W-:Y:S06]  /*0ef0*/  STL [R1+0x11c], R19 ;  /* 0x00011c1301007387 */ /* 0x000fec0000100800 */
[----:B------:R-:W3:Y:S01]  /*0f00*/  LDC.64 R234, c[0x0][0x2b8] ;  /* 0x0000ae00ffea7b82 */ /* 0x000ee20000000a00 */
[C---:B------:R-:W-:Y:S01]  /*0f10*/  IADD3 R230, R236.reuse, 0xa0, RZ ;  /* 0x000000a0ece67810 */ /* 0x040fe20007ffe0ff */
[----:B------:R-:W-:Y:S01]  /*0f20*/  STL [R1+0x118], R18 ;  /* 0x0001181201007387 */ /* 0x000fe20000100800 */
[----:B------:R-:W-:-:S02]  /*0f30*/  IADD3 R229, R236, 0xe0, RZ ;  /* 0x000000e0ece57810 */ /* 0x000fc40007ffe0ff */
[----:B------:R-:W-:Y:S01]  /*0f40*/  IADD3 R231, R236, 0x80, RZ ;  /* 0x00000080ece77810 */ /* 0x000fe20007ffe0ff */
[----:B------:R-:W-:Y:S01]  /*0f50*/  STL [R1+0x114], R17 ;  /* 0x0001141101007387 */ /* 0x000fe20000100800 */
[----:B0-----:R-:W-:Y:S01]  /*0f60*/  IMAD R0, R0, R246, RZ ;  /* 0x000000f600007224 */ /* 0x001fe200078e02ff */
[----:B------:R-:W-:Y:S02]  /*0f70*/  IADD3 R228, R236, 0xc0, RZ ;  /* 0x000000c0ece47810 */ /* 0x000fe40007ffe0ff */
[----:B------:R-:W-:Y:S01]  /*0f80*/  STL [R1+0x110], R16 ;  /* 0x0001101001007387 */ /* 0x000fe20000100800 */
[----:B-----5:R-:W-:Y:S01]  /*0f90*/  ISETP.GE.AND P5, PT, R237, 0x1, PT ;  /* 0x00000001ed00780c */ /* 0x020fe20003fa6270 */
[----:B------:R-:W0:Y:S01]  /*0fa0*/  LDC.64 R248, c[0x0][0x250] ;  /* 0x00009400fff87b82 */ /* 0x000e220000000a00 */
[----:B------:R-:W-:Y:S01]  /*0fb0*/  SHF.R.S32.HI R198, RZ, 0x1f, R0 ;  /* 0x0000001fffc67819 */ /* 0x000fe20000011400 */
[----:B------:R-:W-:Y:S01]  /*0fc0*/  STL [R1+0x10c], R15 ;  /* 0x00010c0f01007387 */ /* 0x000fe20000100800 */
[----:B--2---:R-:W-:Y:S01]  /*0fd0*/  IMAD.WIDE.U32 R6, R230, 0x10, R200 ;  /* 0x00000010e6067825 */ /* 0x004fe200078e00c8 */
[----:B-1----:R-:W-:-:S02]  /*0fe0*/  LOP3.LUT R241, R204, 0x1f, RZ, 0xc0, !PT ;  /* 0x0000001fccf17812 */ /* 0x002fc400078ec0ff */
[----:B------:R-:W-:Y:S01]  /*0ff0*/  STL [R1+0x108], R14 ;  /* 0x0001080e01007387 */ /* 0x000fe20000100800 */
[----:B------:R-:W-:Y:S01]  /*1000*/  LEA.HI R0, R198, R0, RZ, 0x2 ;  /* 0x00000000c6007211 */ /* 0x000fe200078f10ff */
[--C-:B------:R-:W-:Y:S01]  /*1010*/  IMAD.WIDE.U32 R172, R236, 0x10, R200.reuse ;  /* 0x00000010ecac7825 */ /* 0x100fe200078e00c8 */
[----:B------:R-:W1:Y:S01]  /*1020*/  LDC.U8 R251, c[0x0][0x2a0] ;  /* 0x0000a800fffb7b82 */ /* 0x000e620000000000 */
[----:B------:R2:W4:Y:S01]  /*1030*/  LDG.E.128 R192, desc[UR4][R6.64] ;  /* 0x0000000406c07981 */ /* 0x000522000c1e1d00 */
[----:B------:R-:W-:Y:S01]  /*1040*/  LEA.HI.SX32 R0, R0, R241, 0x1e ;  /* 0x000000f100007211 */ /* 0x000fe200078ff2ff */
[--C-:B------:R-:W-:Y:S02]  /*1050*/  IMAD.WIDE.U32 R176, R245, 0x10, R200.reuse ;  /* 0x00000010f5b07825 */ /* 0x100fe400078e00c8 */
[----:B------:R-:W-:Y:S02]  /*1060*/  STL [R1+0x104], R13 ;  /* 0x0001040d01007387 */ /* 0x000fe40000100800 */
[----:B------:R-:W-:-:S02]  /*1070*/  IMAD.WIDE.U32 R180, R247, 0x10, R200 ;  /* 0x00000010f7b47825 */ /* 0x000fc400078e00c8 */
[----:B------:R-:W-:Y:S02]  /*1080*/  STL [R1+0x100], R12 ;  /* 0x0001000c01007387 */ /* 0x000fe40000100800 */
[--C-:B--2---:R-:W-:Y:S02]  /*1090*/  IMAD.WIDE.U32 R6, R229, 0x10, R200.reuse ;  /* 0x00000010e5067825 */ /* 0x104fe400078e00c8 */
[----:B------:R-:W-:Y:S02]  /*10a0*/  STL [R1+0xfc], R11 ;  /* 0x0000fc0b01007387 */ /* 0x000fe40000100800 */
[--C-:B------:R-:W-:Y:S02]  /*10b0*/  IMAD.WIDE.U32 R184, R250, 0x10, R200.reuse ;  /* 0x00000010fab87825 */ /* 0x100fe400078e00c8 */
[----:B------:R-:W-:Y:S02]  /*10c0*/  STL [R1+0xf8], R10 ;  /* 0x0000f80a01007387 */ /* 0x000fe40000100800 */
[----:B------:R-:W-:-:S02]  /*10d0*/  IMAD.WIDE.U32 R188, R231, 0x10, R200 ;  /* 0x00000010e7bc7825 */ /* 0x000fc400078e00c8 */
[----:B------:R-:W-:Y:S02]  /*10e0*/  STL [R1+0xf4], R9 ;  /* 0x0000f40901007387 */ /* 0x000fe40000100800 */
[----:B------:R-:W-:Y:S02]  /*10f0*/  IMAD.WIDE.U32 R196, R228, 0x10, R200 ;  /* 0x00000010e4c47825 */ /* 0x000fe400078e00c8 */
[----:B------:R3:W2:Y:S02]  /*1100*/  LDG.E.128 R200, desc[UR4][R6.64] ;  /* 0x0000000406c87981 */ /* 0x0006a4000c1e1d00 */
[----:B0-----:R-:W-:Y:S02]  /*1110*/  IMAD.WIDE R248, R243, 0x4, R248 ;  /* 0x00000004f3f87825 */ /* 0x001fe400078e02f8 */
[----:B------:R0:W-:Y:S04]  /*1120*/  STL [R1+0xf0], R8 ;  /* 0x0000f00801007387 */ /* 0x0001e80000100800 */
[----:B------:R-:W4:Y:S01]  /*1130*/  LDG.E R248, desc[UR4][R248.64] ;  /* 0x00000004f8f87981 */ /* 0x000f22000c1e1900 */
[----:B---3--:R-:W-:-:S03]  /*1140*/  IMAD.WIDE.U32 R6, R0, 0x10, R234 ;  /* 0x0000001000067825 */ /* 0x008fc600078e00ea */
[----:B------:R-:W3:Y:S01]  /*1150*/  LDG.E.128 R172, desc[UR4][R172.64] ;  /* 0x00000004acac7981 */ /* 0x000ee2000c1e1d00 */
[----:B0-----:R-:W0:Y:S03]  /*1160*/  LDC.64 R8, c[0x0][0x240] ;  /* 0x00009000ff087b82 */ /* 0x001e260000000a00 */
[----:B------:R1:W2:Y:S04]  /*1170*/  LDG.E.128 R204, desc[UR4][R6.64] ;  /* 0x0000000406cc7981 */ /* 0x0002a8000c1e1d00 */
[----:B------:R-:W2:Y:S04]  /*1180*/  LDL R10, [R1+0xe4] ;  /* 0x0000e400010a7983 */ /* 0x000ea80000100800 */
[----:B------:R-:W2:Y:S01]  /*1190*/  LDG.E.128 R176, desc[UR4][R176.64] ;  /* 0x00000004b0b07981 */ /* 0x000ea2000c1e1d00 */
[----:B-1----:R-:W-:-:S03]  /*11a0*/  IADD3 R6, R0, 0x20, RZ ;  /* 0x0000002000067810 */ /* 0x002fc60007ffe0ff */
[----:B------:R-:W2:Y:S02]  /*11b0*/  LDG.E.128 R180, desc[UR4][R180.64] ;  /* 0x00000004b4b47981 */ /* 0x000ea4000c1e1d00 */
[----:B------:R-:W-:Y:S02]  /*11c0*/  IMAD.WIDE.U32 R6, R6, 0x10, R234 ;  /* 0x0000001006067825 */ /* 0x000fe400078e00ea */
[----:B------:R-:W2:Y:S04]  /*11d0*/  LDG.E.128 R184, desc[UR4][R184.64] ;  /* 0x00000004b8b87981 */ /* 0x000ea8000c1e1d00 */
[----:B------:R1:W2:Y:S04]  /*11e0*/  LDG.E.128 R208, desc[UR4][R6.64] ;  /* 0x0000000406d07981 */ /* 0x0002a8000c1e1d00 */
[----:B------:R-:W2:Y:S04]  /*11f0*/  LDG.E.128 R188, desc[UR4][R188.64] ;  /* 0x00000004bcbc7981 */ /* 0x000ea8000c1e1d00 */
[----:B------:R-:W2:Y:S01]  /*1200*/  LDG.E.128 R196, desc[UR4][R196.64] ;  /* 0x00000004c4c47981 */ /* 0x000ea2000c1e1d00 */
[----:B-1----:R-:W-:-:S03]  /*1210*/  IADD3 R6, R0, 0x40, RZ ;  /* 0x0000004000067810 */ /* 0x002fc60007ffe0ff */
[----:B------:R-:W2:Y:S02]  /*1220*/  LDL R12, [R1+0xe0] ;  /* 0x0000e000010c7983 */ /* 0x000ea40000100800 */
[----:B------:R-:W-:Y:S02]  /*1230*/  IMAD.WIDE.U32 R6, R6, 0x10, R234 ;  /* 0x0000001006067825 */ /* 0x000fe400078e00ea */
[----:B------:R-:W2:Y:S04]  /*1240*/  LDL R13, [R1+0xd0] ;  /* 0x0000d000010d7983 */ /* 0x000ea80000100800 */
[----:B------:R1:W2:Y:S04]  /*1250*/  LDG.E.128 R212, desc[UR4][R6.64] ;  /* 0x0000000406d47981 */ /* 0x0002a8000c1e1d00 */
[----:B------:R-:W2:Y:S01]  /*1260*/  LDL R11, [R1+0xd4] ;  /* 0x0000d400010b7983 */ /* 0x000ea20000100800 */
[----:B-1----:R-:W-:-:S05]  /*1270*/  IADD3 R6, R0, 0x60, RZ ;  /* 0x0000006000067810 */ /* 0x002fca0007ffe0ff */
[----:B------:R-:W-:-:S05]  /*1280*/  IMAD.WIDE.U32 R6, R6, 0x10, R234 ;  /* 0x0000001006067825 */ /* 0x000fca00078e00ea */
[----:B------:R1:W2:Y:S02]  /*1290*/  LDG.E.128 R216, desc[UR4][R6.64] ;  /* 0x0000000406d87981 */ /* 0x0002a4000c1e1d00 */
[----:B-1----:R-:W-:Y:S02]  /*12a0*/  IADD3 R6, R0, 0x80, RZ ;  /* 0x0000008000067810 */ /* 0x002fe40007ffe0ff */
[----:B------:R-:W-:-:S03]  /*12b0*/  MOV R7, UR14 ;  /* 0x0000000e00077c02 */ /* 0x000fc60008000f00 */
[----:B------:R-:W-:Y:S01]  /*12c0*/  IMAD.WIDE.U32 R220, R6, 0x10, R234 ;  /* 0x0000001006dc7825 */ /* 0x000fe200078e00ea */
[----:B------:R-:W-:Y:S02]  /*12d0*/  ISETP.NE.U32.AND P0, PT, R7, RZ, PT ;  /* 0x000000ff0700720c */ /* 0x000fe40003f05070 */
[----:B------:R-:W-:-:S03]  /*12e0*/  MOV R6, UR15 ;  /* 0x0000000f00067c02 */ /* 0x000fc60008000f00 */
[----:B------:R-:W2:Y:S01]  /*12f0*/  LDG.E.128 R220, desc[UR4][R220.64] ;  /* 0x00000004dcdc7981 */ /* 0x000ea2000c1e1d00 */
[----:B------:R-:W-:-:S13]  /*1300*/  ISETP.NE.AND.EX P0, PT, R6, RZ, PT, P0 ;  /* 0x000000ff0600720c */ /* 0x000fda0003f05300 */
[----:B------:R1:W5:Y:S04]  /*1310*/  @P0 LDG.E.128 R140, desc[UR4][R2.64] ;  /* 0x00000004028c0981 */ /* 0x000368000c1e1d00 */
[----:B------:R0:W5:Y:S04]  /*1320*/  @P0 LDG.E.128 R136, desc[UR4][R4.64] ;  /* 0x0000000404880981 */ /* 0x000168000c1e1d00 */
[----:B------:R-:W5:Y:S01]  /*1330*/  @P0 LDG.E.128 R128, desc[UR4][R226.64] ;  /* 0x00000004e2800981 */ /* 0x000f62000c1e1d00 */
[----:B-1----:R-:W-:-:S03]  /*1340*/  @P0 IMAD.WIDE.U32 R2, R231, 0x10, R232 ;  /* 0x00000010e7020825 */ /* 0x002fc600078e00e8 */
[----:B------:R-:W5:Y:S01]  /*1350*/  @P0 LDG.E.128 R132, desc[UR4][R224.64] ;  /* 0x00000004e0840981 */ /* 0x000f62000c1e1d00 */
[----:B0-----:R-:W-:-:S03]  /*1360*/  IADD3 R4, R0, 0xa0, RZ ;  /* 0x000000a000047810 */ /* 0x001fc60007ffe0ff */
[----:B------:R0:W5:Y:S02]  /*1370*/  @P0 LDG.E.128 R144, desc[UR4][R2.64] ;  /* 0x0000000402900981 */ /* 0x000164000c1e1d00 */
[----:B------:R-:W-:-:S05]  /*1380*/  IMAD.WIDE.U32 R4, R4, 0x10, R234 ;  /* 0x0000001004047825 */ /* 0x000fca00078e00ea */
[----:B------:R1:W2:Y:S01]  /*1390*/  LDG.E.128 R224, desc[UR4][R4.64] ;  /* 0x0000000404e07981 */ /* 0x0002a2000c1e1d00 */
[----:B0-----:R-:W-:-:S05]  /*13a0*/  @P0 IMAD.WIDE.U32 R2, R230, 0x10, R232 ;  /* 0x00000010e6020825 */ /* 0x001fca00078e00e8 */
[----:B------:R0:W5:Y:S01]  /*13b0*/  @P0 LDG.E.128 R148, desc[UR4][R2.64] ;  /* 0x0000000402940981 */ /* 0x000162000c1e1d00 */
[----:B-1----:R-:W-:-:S05]  /*13c0*/  @P0 IMAD.WIDE.U32 R4, R229, 0x10, R232 ;  /* 0x00000010e5040825 */ /* 0x002fca00078e00e8 */
[----:B------:R1:W5:Y:S01]  /*13d0*/  @P0 LDG.E.128 R156, desc[UR4][R4.64] ;  /* 0x00000004049c0981 */ /* 0x000362000c1e1d00 */
[----:B0-----:R-:W-:-:S05]  /*13e0*/  @P0 IMAD.WIDE.U32 R2, R228, 0x10, R232 ;  /* 0x00000010e4020825 */ /* 0x001fca00078e00e8 */
[----:B------:R0:W5:Y:S01]  /*13f0*/  @P0 LDG.E.128 R152, desc[UR4][R2.64] ;  /* 0x0000000402980981 */ /* 0x000162000c1e1d00 */
[----:B-1----:R-:W-:Y:S02]  /*1400*/  @P5 IADD3 R4, R237, -0x1, RZ ;  /* 0xffffffffed045810 */ /* 0x002fe40007ffe0ff */
[----:B0-----:R-:W-:-:S03]  /*1410*/  IADD3 R2, R0, 0xc0, RZ ;  /* 0x000000c000027810 */ /* 0x001fc60007ffe0ff */
[----:B------:R-:W-:Y:S02]  /*1420*/  @P5 IMAD R4, R4, R246, RZ ;  /* 0x000000f604045224 */ /* 0x000fe400078e02ff */
[----:B------:R-:W-:-:S05]  /*1430*/  IMAD.WIDE.U32 R2, R2, 0x10, R234 ;  /* 0x0000001002027825 */ /* 0x000fca00078e00ea */
[----:B------:R0:W2:Y:S01]  /*1440*/  LDG.E.128 R228, desc[UR4][R2.64] ;  /* 0x0000000402e47981 */ /* 0x0000a2000c1e1d00 */
[----:B------:R-:W-:Y:S02]  /*1450*/  MOV R246, RZ ;  /* 0x000000ff00f67202 */ /* 0x000fe40000000f00 */
[----:B0-----:R-:W-:-:S04]  /*1460*/  @P5 SHF.R.S32.HI R2, RZ, 0x1f, R4 ;  /* 0x0000001fff025819 */ /* 0x001fc80000011404 */
[----:B------:R-:W-:-:S04]  /*1470*/  @P5 LEA.HI R2, R2, R4, RZ, 0x2 ;  /* 0x0000000402025211 */ /* 0x000fc800078f10ff */
[----:B------:R-:W-:Y:S02]  /*1480*/  @P5 LEA.HI.SX32 R246, R2, R241, 0x1e ;  /* 0x000000f102f65211 */ /* 0x000fe400078ff2ff */
[----:B------:R-:W-:-:S03]  /*1490*/  IADD3 R2, R0, 0xe0, RZ ;  /* 0x000000e000027810 */ /* 0x000fc60007ffe0ff */
[C---:B------:R-:W-:Y:S01]  /*14a0*/  IMAD.WIDE.U32 R4, R246.reuse, 0x4, R8 ;  /* 0x00000004f6047825 */ /* 0x040fe200078e0008 */
[----:B------:R-:W-:-:S03]  /*14b0*/  IADD3 R0, R246, 0x40, RZ ;  /* 0x00000040f6007810 */ /* 0x000fc60007ffe0ff */
[----:B------:R-:W-:Y:S02]  /*14c0*/  IMAD.WIDE.U32 R2, R2, 0x10, R234 ;  /* 0x0000001002027825 */ /* 0x000fe400078e00ea */
[----:B------:R0:W5:Y:S04]  /*14d0*/  LDG.E R5, desc[UR4][R4.64] ;  /* 0x0000000404057981 */ /* 0x000168000c1e1900 */
[----:B------:R1:W2:Y:S01]  /*14e0*/  LDG.E.128 R232, desc[UR4][R2.64] ;  /* 0x0000000402e87981 */ /* 0x0002a2000c1e1d00 */
[----:B0-----:R-:W-:Y:S01]  /*14f0*/  IADD3 R4, R246, 0x20, RZ ;  /* 0x00000020f6047810 */ /* 0x001fe20007ffe0ff */
[----:B-1----:R-:W-:Y:S01]  /*1500*/  IMAD.WIDE.U32 R2, R0, 0x4, R8 ;  /* 0x0000000400027825 */ /* 0x002fe200078e0008 */
[----:B------:R-:W-:-:S03]  /*1510*/  IADD3 R0, R246, 0x80, RZ ;  /* 0x00000080f6007810 */ /* 0x000fc60007ffe0ff */
[--C-:B------:R-:W-:Y:S02]  /*1520*/  IMAD.WIDE.U32 R238, R4, 0x4, R8.reuse ;  /* 0x0000000404ee7825 */ /* 0x100fe400078e0008 */
[----:B------:R-:W5:Y:S04]  /*1530*/  LDG.E R3, desc[UR4][R2.64] ;  /* 0x0000000402037981 */ /* 0x000f68000c1e1900 */
[----:B------:R0:W5:Y:S02]  /*1540*/  LDG.E R4, desc[UR4][R238.64] ;  /* 0x00000004ee047981 */ /* 0x000164000c1e1900 */
[----:B0-----:R-:W-:Y:S01]  /*1550*/  IMAD.WIDE.U32 R238, R0, 0x4, R8 ;  /* 0x0000000400ee7825 */ /* 0x001fe200078e0008 */
[----:B------:R-:W-:-:S04]  /*1560*/  IADD3 R2, R246, 0x60, RZ ;  /* 0x00000060f6027810 */ /* 0x000fc80007ffe0ff */
[----:B------:R0:W5:Y:S01]  /*1570*/  LDG.E R0, desc[UR4][R238.64] ;  /* 0x00000004ee007981 */ /* 0x000162000c1e1900 */
[----:B------:R-:W-:-:S05]  /*1580*/  IMAD.WIDE.U32 R240, R2, 0x4, R8 ;  /* 0x0000000402f07825 */ /* 0x000fca00078e0008 */
[----:B------:R1:W5:Y:S01]  /*1590*/  LDG.E R2, desc[UR4][R240.64] ;  /* 0x00000004f0027981 */ /* 0x000362000c1e1900 */
[----:B0-----:R-:W-:-:S05]  /*15a0*/  IADD3 R238, R246, 0xa0, RZ ;  /* 0x000000a0f6ee7810 */ /* 0x001fca0007ffe0ff */
[----:B------:R-:W-:Y:S01]  /*15b0*/  IMAD.WIDE.U32 R238, R238, 0x4, R8 ;  /* 0x00000004eeee7825 */ /* 0x000fe200078e0008 */
[----:B-1----:R-:W-:-:S04]  /*15c0*/  IADD3 R240, R246, 0xc0, RZ ;  /* 0x000000c0f6f07810 */ /* 0x002fc80007ffe0ff */
[----:B------:R0:W5:Y:S01]  /*15d0*/  LDG.E R244, desc[UR4][R238.64] ;  /* 0x00000004eef47981 */ /* 0x000162000c1e1900 */
[----:B------:R-:W-:Y:S01]  /*15e0*/  IMAD.WIDE.U32 R240, R240, 0x4, R8 ;  /* 0x00000004f0f07825 */ /* 0x000fe200078e0008 */
[----:B------:R-:W-:-:S05]  /*15f0*/  ISETP.NE.AND P0, PT, R251, RZ, PT ;  /* 0x000000fffb00720c */ /* 0x000fca0003f05270 */
[----:B------:R4:W5:Y:S01]  /*1600*/  LDG.E R240, desc[UR4][R240.64] ;  /* 0x00000004f0f07981 */ /* 0x000962000c1e1900 */
[----:B0-----:R-:W-:-:S03]  /*1610*/  IADD3 R238, R246, 0xe0, RZ ;  /* 0x000000e0f6ee7810 */ /* 0x001fc60007ffe0ff */
[----:B------:R-:W2:Y:S02]  /*1620*/  LDL R246, [R1+0xdc] ;  /* 0x0000dc0001f67983 */ /* 0x000ea40000100800 */
[----:B------:R-:W-:Y:S02]  /*1630*/  IMAD.WIDE.U32 R238, R238, 0x4, R8 ;  /* 0x00000004eeee7825 */ /* 0x000fe400078e0008 */
[----:B------:R-:W2:Y:S04]  /*1640*/  LDL R9, [R1+0xe8] ;  /* 0x0000e80001097983 */ /* 0x000ea80000100800 */
[----:B------:R-:W2:Y:S01]  /*1650*/  LDL R8, [R1+0xec] ;  /* 0x0000ec0001087983 */ /* 0x000ea20000100800 */
[----:B----4-:R-:W-:-:S03]  /*1660*/  FSEL R241, R248, RZ, !P0 ;  /* 0x000000fff8f17208 */ /* 0x010fc60004000000 */
[----:B------:R-:W4:Y:S02]  /*1670*/  LDL R248, [R1+0xd8] ;  /* 0x0000d80001f87983 */ /* 0x000f240000100800 */
[C---:B---3--:R-:W-:Y:S01]  /*1680*/  FADD.FTZ R172, -R241.reuse, R172 ;  /* 0x000000acf1ac7221 */ /* 0x048fe20000010100 */
[C---:B------:R-:W-:Y:S01]  /*1690*/  FADD.FTZ R173, -R241.reuse, R173 ;  /* 0x000000adf1ad7221 */ /* 0x040fe20000010100 */
[C---:B------:R-:W-:Y:S01]  /*16a0*/  FADD.FTZ R174, -R241.reuse, R174 ;  /* 0x000000aef1ae7221 */ /* 0x040fe20000010100 */
[C---:B------:R-:W-:Y:S01]  /*16b0*/  FADD.FTZ R175, -R241.reuse, R175 ;  /* 0x000000aff1af7221 */ /* 0x040fe20000010100 */
[C---:B------:R-:W-:Y:S01]  /*16c0*/  FMUL.FTZ R20, R242.reuse, R172 ;  /* 0x000000acf2147220 */ /* 0x040fe20000410000 */
[C---:B------:R-:W-:Y:S01]  /*16d0*/  FMUL.FTZ R18, R242.reuse, R173 ;  /* 0x000000adf2127220 */ /* 0x040fe20000410000 */
[C---:B------:R-:W-:Y:S01]  /*16e0*/  FMUL.FTZ R16, R242.reuse, R174 ;  /* 0x000000aef2107220 */ /* 0x040fe20000410000 */
[----:B------:R-:W-:Y:S01]  /*16f0*/  FMUL.FTZ R14, R242, R175 ;  /* 0x000000aff20e7220 */ /* 0x000fe20000410000 */
[----:B--2---:R-:W-:Y:S01]  /*1700*/  FMUL.FTZ R19, R10, R205 ;  /* 0x000000cd0a137220 */ /* 0x004fe20000410000 */
[----:B------:R0:W-:Y:S01]  /*1710*/  STL [R1+0x4], R20 ;  /* 0x0000041401007387 */ /* 0x0001e20000100800 */
[----:B------:R-:W-:-:S03]  /*1720*/  FADD.FTZ R192, -R241, R192 ;  /* 0x000000c0f1c07221 */ /* 0x000fc60000010100 */
[----:B------:R-:W-:Y:S01]  /*1730*/  STL [R1+0x38], R18 ;  /* 0x0000381201007387 */ /* 0x000fe20000100800 */
[C---:B------:R-:W-:Y:S01]  /*1740*/  FADD.FTZ R176, -R241.reuse, R176 ;  /* 0x000000b0f1b07221 */ /* 0x040fe20000010100 */
[C---:B------:R-:W-:Y:S02]  /*1750*/  FADD.FTZ R177, -R241.reuse, R177 ;  /* 0x000000b1f1b17221 */ /* 0x040fe40000010100 */
[----:B------:R-:W-:Y:S01]  /*1760*/  STL [R1+0x30], R16 ;  /* 0x0000301001007387 */ /* 0x000fe20000100800 */
[C---:B------:R-:W-:Y:S01]  /*1770*/  FADD.FTZ R178, -R241.reuse, R178 ;  /* 0x000000b2f1b27221 */ /* 0x040fe20000010100 */
[C---:B------:R-:W-:Y:S01]  /*1780*/  FADD.FTZ R179, -R241.reuse, R179 ;  /* 0x000000b3f1b37221 */ /* 0x040fe20000010100 */
[C---:B------:R-:W-:Y:S01]  /*1790*/  FADD.FTZ R180, -R241.reuse, R180 ;  /* 0x000000b4f1b47221 */ /* 0x040fe20000010100 */
[----:B------:R-:W-:Y:S01]  /*17a0*/  STL [R1+0x2c], R14 ;  /* 0x00002c0e01007387 */ /* 0x000fe20000100800 */
        /* <DEDUP_REMOVED lines=22> */
[----:B------:R1:W-:Y:S01]  /*1910*/  STL [R1+0x4c], R19 ;  /* 0x00004c1301007387 */ /* 0x0003e20000100800 */
[----:B------:R-:W-:Y:S01]  /*1920*/  FFMA.FTZ R34, R206, R16, R34 ;  /* 0x00000010ce227223 */ /* 0x000fe20000010022 */
[----:B------:R-:W-:-:S02]  /*1930*/  FADD.FTZ R66, R66, R206 ;  /* 0x000000ce42427221 */ /* 0x000fc40000010000 */
[----:B------:R-:W2:Y:S01]  /*1940*/  LDL R241, [R1+0xc0] ;  /* 0x0000c00001f17983 */ /* 0x000ea20000100800 */
[----:B------:R-:W-:Y:S01]  /*1950*/  FMUL.FTZ R252, R12, R204 ;  /* 0x000000cc0cfc7220 */ /* 0x000fe20000410000 */
[----:B------:R-:W-:Y:S01]  /*1960*/  FMUL.FTZ R12, R242, R176 ;  /* 0x000000b0f20c7220 */ /* 0x000fe20000410000 */
[----:B------:R-:W-:Y:S01]  /*1970*/  FFMA.FTZ R32, R204, R20, R32 ;  /* 0x00000014cc207223 */ /* 0x000fe20000010020 */
[----:B------:R-:W-:Y:S01]  /*1980*/  FADD.FTZ R64, R64, R204 ;  /* 0x000000cc40407221 */ /* 0x000fe20000010000 */
[----:B------:R-:W-:Y:S01]  /*1990*/  FFMA.FTZ R33, R205, R18, R33 ;  /* 0x00000012cd217223 */ /* 0x000fe20000010021 */
[----:B------:R-:W-:Y:S01]  /*19a0*/  FADD.FTZ R65, R65, R205 ;  /* 0x000000cd41417221 */ /* 0x000fe20000010000 */
[----:B------:R-:W-:Y:S01]  /*19b0*/  FMUL.FTZ R10, R242, R177 ;  /* 0x000000b1f20a7220 */ /* 0x000fe20000410000 */
[----:B------:R-:W3:Y:S01]  /*19c0*/  LDL R205, [R1+0xc8] ;  /* 0x0000c80001cd7983 */ /* 0x000ee20000100800 */
[----:B------:R-:W-:-:S03]  /*19d0*/  FMUL.FTZ R13, R13, R208 ;  /* 0x000000d00d0d7220 */ /* 0x000fc60000410000 */
[----:B------:R-:W3:Y:S01]  /*19e0*/  LDL R204, [R1+0xcc] ;  /* 0x0000cc0001cc7983 */ /* 0x000ee20000100800 */
[----:B------:R-:W-:Y:S01]  /*19f0*/  FMUL.FTZ R11, R11, R209 ;  /* 0x000000d10b0b7220 */ /* 0x000fe20000410000 */
[----:B------:R-:W-:Y:S02]  /*1a00*/  FMUL.FTZ R17, R9, R206 ;  /* 0x000000ce09117220 */ /* 0x000fe40000410000 */
[----:B------:R-:W3:Y:S01]  /*1a10*/  LDL R206, [R1+0xc4] ;  /* 0x0000c40001ce7983 */ /* 0x000ee20000100800 */
[----:B------:R-:W-:Y:S01]  /*1a20*/  FMUL.FTZ R15, R8, R207 ;  /* 0x000000cf080f7220 */ /* 0x000fe20000410000 */
[C---:B------:R-:W-:Y:S02]  /*1a30*/  FMUL.FTZ R9, R242.reuse, R178 ;  /* 0x000000b2f2097220 */ /* 0x040fe40000410000 */
[----:B------:R1:W-:Y:S01]  /*1a40*/  STL [R1+0x48], R17 ;  /* 0x0000481101007387 */ /* 0x0003e20000100800 */
[----:B------:R-:W-:-:S03]  /*1a50*/  FMUL.FTZ R8, R242, R179 ;  /* 0x000000b3f2087220 */ /* 0x000fc60000410000 */
[----:B------:R1:W-:Y:S04]  /*1a60*/  STL [R1+0x44], R15 ;  /* 0x0000440f01007387 */ /* 0x0003e80000100800 */
[----:B------:R-:W-:Y:S04]  /*1a70*/  STL [R1+0x1c], R12 ;  /* 0x00001c0c01007387 */ /* 0x000fe80000100800 */
[----:B------:R-:W-:Y:S04]  /*1a80*/  STL [R1+0x18], R10 ;  /* 0x0000180a01007387 */ /* 0x000fe80000100800 */
[----:B------:R-:W-:Y:S04]  /*1a90*/  STL [R1+0x14], R9 ;  /* 0x0000140901007387 */ /* 0x000fe80000100800 */
[----:B------:R-:W-:Y:S04]  /*1aa0*/  STL [R1+0x10], R8 ;  /* 0x0000100801007387 */ /* 0x000fe80000100800 */
[----:B------:R1:W-:Y:S04]  /*1ab0*/  STL [R1+0x40], R13 ;  /* 0x0000400d01007387 */ /* 0x0003e80000100800 */
[----:B------:R1:W-:Y:S04]  /*1ac0*/  STL [R1+0x3c], R11 ;  /* 0x00003c0b01007387 */ /* 0x0003e80000100800 */
[----:B------:R-:W3:Y:S01]  /*1ad0*/  LDL R175, [R1+0xb0] ;  /* 0x0000b00001af7983 */ /* 0x000ee20000100800 */
[----:B------:R-:W-:Y:S01]  /*1ae0*/  FFMA.FTZ R37, R209, R10, R37 ;  /* 0x0000000ad1257223 */ /* 0x000fe20000010025 */
[----:B------:R-:W-:Y:S01]  /*1af0*/  FADD.FTZ R69, R69, R209 ;  /* 0x000000d145457221 */ /* 0x000fe20000010000 */
[----:B----4-:R-:W-:Y:S01]  /*1b00*/  FMUL.FTZ R179, R248, R210 ;  /* 0x000000d2f8b37220 */ /* 0x010fe20000410000 */
[----:B------:R-:W-:Y:S01]  /*1b10*/  FFMA.FTZ R36, R208, R12, R36 ;  /* 0x0000000cd0247223 */ /* 0x000fe20000010024 */
[----:B------:R-:W-:Y:S01]  /*1b20*/  FADD.FTZ R68, R68, R208 ;  /* 0x000000d044447221 */ /* 0x000fe20000010000 */
[----:B------:R-:W-:Y:S01]  /*1b30*/  FMUL.FTZ R209, R246, R211 ;  /* 0x000000d3f6d17220 */ /* 0x000fe20000410000 */
[----:B------:R-:W-:Y:S01]  /*1b40*/  FFMA.FTZ R35, R207, R14, R35 ;  /* 0x0000000ecf237223 */ /* 0x000fe20000010023 */
[----:B------:R-:W-:Y:S01]  /*1b50*/  FADD.FTZ R67, R67, R207 ;  /* 0x000000cf43437221 */ /* 0x000fe20000010000 */
[----:B------:R-:W4:Y:S04]  /*1b60*/  LDL R174, [R1+0xb4] ;  /* 0x0000b40001ae7983 */ /* 0x000f280000100800 */
[----:B------:R-:W4:Y:S04]  /*1b70*/  LDL R173, [R1+0xb8] ;  /* 0x0000b80001ad7983 */ /* 0x000f280000100800 */
[----:B------:R-:W4:Y:S04]  /*1b80*/  LDL R172, [R1+0xbc] ;  /* 0x0000bc0001ac7983 */ /* 0x000f280000100800 */
[----:B------:R4:W-:Y:S04]  /*1b90*/  STL [R1+0x34], R179 ;  /* 0x000034b301007387 */ /* 0x0009e80000100800 */
[----:B------:R-:W-:Y:S01]  /*1ba0*/  STL [R1+0x28], R209 ;  /* 0x000028d101007387 */ /* 0x000fe20000100800 */
[----:B--2---:R-:W-:-:S05]  /*1bb0*/  FMUL.FTZ R208, R241, R212 ;  /* 0x000000d4f1d07220 */ /* 0x004fca0000410000 */
[----:B------:R-:W-:Y:S01]  /*1bc0*/  STL [R1+0x24], R208 ;  /* 0x000024d001007387 */ /* 0x000fe20000100800 */
[C---:B------:R-:W-:Y:S01]  /*1bd0*/  FMUL.FTZ R248, R242.reuse, R182 ;  /* 0x000000b6f2f87220 */ /* 0x040fe20000410000 */
[----:B------:R-:W-:Y:S01]  /*1be0*/  FMUL.FTZ R249, R242, R181 ;  /* 0x000000b5f2f97220 */ /* 0x000fe20000410000 */
[----:B---3--:R-:W-:-:S05]  /*1bf0*/  FMUL.FTZ R207, R206, R213 ;  /* 0x000000d5cecf7220 */ /* 0x008fca0000410000 */
[----:B------:R-:W-:Y:S04]  /*1c00*/  STL [R1+0x20], R207 ;  /* 0x000020cf01007387 */ /* 0x000fe80000100800 */
[----:B------:R-:W2:Y:S01]  /*1c10*/  LDL R178, [R1+0x94] ;  /* 0x0000940001b27983 */ /* 0x000ea20000100800 */
[----:B------:R-:W-:Y:S01]  /*1c20*/  FMUL.FTZ R206, R205, R214 ;  /* 0x000000d6cdce7220 */ /* 0x000fe20000410000 */
[----:B------:R-:W-:Y:S02]  /*1c30*/  FMUL.FTZ R205, R204, R215 ;  /* 0x000000d7cccd7220 */ /* 0x000fe40000410000 */
[----:B------:R-:W3:Y:S04]  /*1c40*/  LDL R182, [R1+0x90] ;  /* 0x0000900001b67983 */ /* 0x000ee80000100800 */
[----:B------:R-:W-:Y:S04]  /*1c50*/  STL [R1+0xc], R206 ;  /* 0x00000cce01007387 */ /* 0x000fe80000100800 */
[----:B------:R4:W-:Y:S01]  /*1c60*/  STL [R1+0x8], R205 ;  /* 0x000008cd01007387 */ /* 0x0009e20000100800 */
[----:B------:R-:W-:-:S05]  /*1c70*/  FMUL.FTZ R204, R175, R216 ;  /* 0x000000d8afcc7220 */ /* 0x000fca0000410000 */
[----:B------:R4:W-:Y:S04]  /*1c80*/  STL [R1], R204 ;  /* 0x000000cc01007387 */ /* 0x0009e80000100800 */
[----:B------:R-:W4:Y:S01]  /*1c90*/  LDL R181, [R1+0x98] ;  /* 0x0000980001b57983 */ /* 0x000f220000100800 */
[----:B------:R-:W-:Y:S01]  /*1ca0*/  FADD.FTZ R176, RZ, R252 ;  /* 0x000000fcffb07221 */ /* 0x000fe20000010000 */
[----:B------:R-:W-:Y:S01]  /*1cb0*/  FFMA.FTZ R177, R20, R252, RZ ;  /* 0x000000fc14b17223 */ /* 0x000fe200000100ff */
[----:B------:R-:W-:Y:S01]  /*1cc0*/  FMUL.FTZ R251, R242, R180 ;  /* 0x000000b4f2fb7220 */ /* 0x000fe20000410000 */
[----:B------:R-:W-:Y:S01]  /*1cd0*/  FADD.FTZ R72, R72, R212 ;  /* 0x000000d448487221 */ /* 0x000fe20000010000 */
[----:B------:R-:W-:Y:S01]  /*1ce0*/  FADD.FTZ R176, R176, R19 ;  /* 0x00000013b0b07221 */ /* 0x000fe20000010000 */
[----:B------:R-:W-:Y:S01]  /*1cf0*/  FFMA.FTZ R177, R18, R19, R177 ;  /* 0x0000001312b17223 */ /* 0x000fe200000100b1 */
[----:B0-----:R0:W5:Y:S02]  /*1d00*/  LDL.LU R20, [R1+0x120] ;  /* 0x0001200001147983 */ /* 0x0011640000300800 */
[----:B------:R-:W-:Y:S01]  /*1d10*/  FADD.FTZ R176, R176, R17 ;  /* 0x00000011b0b07221 */ /* 0x000fe20000010000 */
[----:B------:R-:W-:Y:S01]  /*1d20*/  FFMA.FTZ R177, R16, R17, R177 ;  /* 0x0000001110b17223 */ /* 0x000fe200000100b1 */
[----:B------:R-:W-:Y:S01]  /*1d30*/  FFMA.FTZ R40, R212, R251, R40 ;  /* 0x000000fbd4287223 */ /* 0x000fe20000010028 */
[----:B-1----:R0:W5:Y:S01]  /*1d40*/  LDL.LU R19, [R1+0x11c] ;  /* 0x00011c0001137983 */ /* 0x0021620000300800 */
[----:B------:R-:W-:-:S03]  /*1d50*/  FADD.FTZ R176, R176, R15 ;  /* 0x0000000fb0b07221 */ /* 0x000fc60000010000 */
[----:B------:R0:W5:Y:S04]  /*1d60*/  LDL.LU R18, [R1+0x118] ;  /* 0x0001180001127983 */ /* 0x0001680000300800 */
[----:B------:R-:W3:Y:S04]  /*1d70*/  LDL R180, [R1+0x9c] ;  /* 0x00009c0001b47983 */ /* 0x000ee80000100800 */
[----:B------:R0:W5:Y:S04]  /*1d80*/  LDL.LU R17, [R1+0x114] ;  /* 0x0001140001117983 */ /* 0x0001680000300800 */
[----:B------:R0:W5:Y:S01]  /*1d90*/  LDL.LU R16, [R1+0x110] ;  /* 0x0001100001107983 */ /* 0x0001620000300800 */
[----:B------:R-:W-:Y:S01]  /*1da0*/  FMUL.FTZ R246, R242, R183 ;  /* 0x000000b7f2f67220 */ /* 0x000fe20000410000 */
[----:B------:R-:W-:Y:S01]  /*1db0*/  FFMA.FTZ R38, R210, R9, R38 ;  /* 0x00000009d2267223 */ /* 0x000fe20000010026 */
[----:B------:R-:W-:Y:S01]  /*1dc0*/  FFMA.FTZ R39, R211, R8, R39 ;  /* 0x00000008d3277223 */ /* 0x000fe20000010027 */
[----:B------:R-:W-:Y:S01]  /*1dd0*/  FADD.FTZ R71, R71, R211 ;  /* 0x000000d347477221 */ /* 0x000fe20000010000 */
[----:B------:R-:W-:Y:S01]  /*1de0*/  FFMA.FTZ R43, R215, R246, R43 ;  /* 0x000000f6d72b7223 */ /* 0x000fe2000001002b */
[----:B------:R-:W-:Y:S01]  /*1df0*/  FADD.FTZ R75, R75, R215 ;  /* 0x000000d74b4b7221 */ /* 0x000fe20000010000 */
[C---:B------:R-:W-:Y:S01]  /*1e00*/  FMUL.FTZ R215, R242.reuse, R185 ;  /* 0x000000b9f2d77220 */ /* 0x040fe20000410000 */
[----:B------:R-:W-:Y:S01]  /*1e10*/  FMUL.FTZ R241, R242, R184 ;  /* 0x000000b8f2f17220 */ /* 0x000fe20000410000 */
[----:B------:R-:W-:Y:S01]  /*1e20*/  FFMA.FTZ R42, R214, R248, R42 ;  /* 0x000000f8d62a7223 */ /* 0x000fe2000001002a */
[----:B------:R-:W-:Y:S01]  /*1e30*/  FADD.FTZ R74, R74, R214 ;  /* 0x000000d64a4a7221 */ /* 0x000fe20000010000 */
[C---:B------:R-:W-:Y:S01]  /*1e40*/  FMUL.FTZ R214, R242.reuse, R186 ;  /* 0x000000baf2d67220 */ /* 0x040fe20000410000 */
[----:B------:R-:W-:Y:S01]  /*1e50*/  FFMA.FTZ R41, R213, R249, R41 ;  /* 0x000000f9d5297223 */ /* 0x000fe20000010029 */
[----:B------:R-:W-:Y:S01]  /*1e60*/  FADD.FTZ R73, R73, R213 ;  /* 0x000000d549497221 */ /* 0x000fe20000010000 */
[----:B------:R-:W-:Y:S01]  /*1e70*/  FMUL.FTZ R213, R242, R187 ;  /* 0x000000bbf2d57220 */ /* 0x000fe20000410000 */
[----:B--2---:R-:W-:Y:S01]  /*1e80*/  FMUL.FTZ R212, R178, R221 ;  /* 0x000000ddb2d47220 */ /* 0x004fe20000410000 */
[----:B------:R-:W-:Y:S01]  /*1e90*/  FFMA.FTZ R178, R14, R15, R177 ;  /* 0x0000000f0eb27223 */ /* 0x000fe200000100b1 */
[----:B------:R-:W-:Y:S01]  /*1ea0*/  FADD.FTZ R177, R176, R13 ;  /* 0x0000000db0b17221 */ /* 0x000fe20000010000 */
[----:B------:R0:W5:Y:S02]  /*1eb0*/  LDL.LU R15, [R1+0x10c] ;  /* 0x00010c00010f7983 */ /* 0x0001640000300800 */
[----:B------:R-:W-:-:S02]  /*1ec0*/  FFMA.FTZ R176, R12, R13, R178 ;  /* 0x0000000d0cb07223 */ /* 0x000fc400000100b2 */
[----:B------:R0:W5:Y:S01]  /*1ed0*/  LDL.LU R14, [R1+0x108] ;  /* 0x00010800010e7983 */ /* 0x0001620000300800 */
[----:B------:R-:W-:Y:S01]  /*1ee0*/  FADD.FTZ R177, R177, R11 ;  /* 0x0000000bb1b17221 */ /* 0x000fe20000010000 */
[----:B------:R-:W-:Y:S02]  /*1ef0*/  FFMA.FTZ R176, R10, R11, R176 ;  /* 0x0000000b0ab07223 */ /* 0x000fe400000100b0 */
[----:B------:R0:W5:Y:S04]  /*1f00*/  LDL.LU R13, [R1+0x104] ;  /* 0x00010400010d7983 */ /* 0x0001680000300800 */
[----:B------:R0:W5:Y:S04]  /*1f10*/  LDL.LU R12, [R1+0x100] ;  /* 0x00010000010c7983 */ /* 0x0001680000300800 */
[----:B------:R0:W5:Y:S04]  /*1f20*/  LDL.LU R11, [R1+0xfc] ;  /* 0x0000fc00010b7983 */ /* 0x0001680000300800 */
[----:B------:R0:W5:Y:S04]  /*1f30*/  LDL.LU R10, [R1+0xf8] ;  /* 0x0000f800010a7983 */ /* 0x0001680000300800 */
[----:B------:R-:W2:Y:S01]  /*1f40*/  LDL R183, [R1+0x80] ;  /* 0x0000800001b77983 */ /* 0x000ea20000100800 */
[----:B------:R-:W-:-:S03]  /*1f50*/  FFMA.FTZ R176, R9, R179, R176 ;  /* 0x000000b309b07223 */ /* 0x000fc600000100b0 */
[----:B------:R0:W5:Y:S04]  /*1f60*/  LDL.LU R9, [R1+0xf4] ;  /* 0x0000f40001097983 */ /* 0x0001680000300800 */
[----:B------:R-:W2:Y:S01]  /*1f70*/  LDL R185, [R1+0x84] ;  /* 0x0000840001b97983 */ /* 0x000ea20000100800 */
[----:B----4-:R-:W-:Y:S01]  /*1f80*/  FMUL.FTZ R211, R181, R222 ;  /* 0x000000deb5d37220 */ /* 0x010fe20000410000 */
[----:B------:R-:W-:Y:S02]  /*1f90*/  FFMA.FTZ R181, R8, R209, R176 ;  /* 0x000000d108b57223 */ /* 0x000fe400000100b0 */
[----:B------:R0:W5:Y:S04]  /*1fa0*/  LDL.LU R8, [R1+0xf0] ;  /* 0x0000f00001087983 */ /* 0x0001680000300800 */
[----:B------:R-:W4:Y:S04]  /*1fb0*/  LDL R184, [R1+0x88] ;  /* 0x0000880001b87983 */ /* 0x000f280000100800 */
[----:B------:R-:W4:Y:S04]  /*1fc0*/  LDL R186, [R1+0x8c] ;  /* 0x00008c0001ba7983 */ /* 0x000f280000100800 */
[----:B------:R-:W4:Y:S01]  /*1fd0*/  LDL R187, [R1+0x7c] ;  /* 0x00007c0001bb7983 */ /* 0x000f220000100800 */
[----:B------:R-:W-:Y:S01]  /*1fe0*/  FADD.FTZ R177, R177, R179 ;  /* 0x000000b3b1b17221 */ /* 0x000fe20000010000 */
[----:B------:R-:W-:Y:S01]  /*1ff0*/  FADD.FTZ R70, R70, R210 ;  /* 0x000000d246467221 */ /* 0x000fe20000010000 */
[----:B---3--:R-:W-:-:S02]  /*2000*/  FMUL.FTZ R210, R180, R223 ;  /* 0x000000dfb4d27220 */ /* 0x008fc40000410000 */
[----:B------:R-:W-:Y:S01]  /*2010*/  FADD.FTZ R180, R177, R209 ;  /* 0x000000d1b1b47221 */ /* 0x000fe20000010000 */
[----:B------:R-:W-:Y:S01]  /*2020*/  FFMA.FTZ R181, R251, R208, R181 ;  /* 0x000000d0fbb57223 */ /* 0x000fe200000100b5 */
[----:B------:R-:W-:Y:S02]  /*2030*/  FFMA.FTZ R44, R216, R241, R44 ;  /* 0x000000f1d82c7223 */ /* 0x000fe4000001002c */
[----:B------:R-:W-:Y:S01]  /*2040*/  FADD.FTZ R180, R180, R208 ;  /* 0x000000d0b4b47221 */ /* 0x000fe20000010000 */
[----:B------:R-:W-:Y:S01]  /*2050*/  FADD.FTZ R76, R76, R216 ;  /* 0x000000d84c4c7221 */ /* 0x000fe20000010000 */
[----:B------:R-:W-:Y:S01]  /*2060*/  FFMA.FTZ R181, R249, R207, R181 ;  /* 0x000000cff9b57223 */ /* 0x000fe200000100b5 */
[----:B------:R-:W-:Y:S01]  /*2070*/  FMUL.FTZ R216, R182, R220 ;  /* 0x000000dcb6d87220 */ /* 0x000fe20000410000 */
[----:B------:R-:W-:Y:S01]  /*2080*/  FMUL.FTZ R179, R242, R192 ;  /* 0x000000c0f2b37220 */ /* 0x000fe20000410000 */
[----:B------:R-:W-:Y:S01]  /*2090*/  FADD.FTZ R182, R180, R207 ;  /* 0x000000cfb4b67221 */ /* 0x000fe20000010000 */
[----:B------:R-:W3:Y:S01]  /*20a0*/  LDL R192, [R1+0x70] ;  /* 0x0000700001c07983 */ /* 0x000ee20000100800 */
[----:B------:R-:W-:-:S02]  /*20b0*/  FMUL.FTZ R178, R242, R193 ;  /* 0x000000c1f2b27220 */ /* 0x000fc40000410000 */
[----:B------:R-:W-:Y:S01]  /*20c0*/  FADD.FTZ R182, R182, R206 ;  /* 0x000000ceb6b67221 */ /* 0x000fe20000010000 */
[----:B------:R-:W3:Y:S01]  /*20d0*/  LDL R193, [R1+0x74] ;  /* 0x0000740001c17983 */ /* 0x000ee20000100800 */
[----:B------:R-:W-:Y:S01]  /*20e0*/  FMUL.FTZ R177, R242, R194 ;  /* 0x000000c2f2b17220 */ /* 0x000fe20000410000 */
[----:B------:R-:W-:Y:S01]  /*20f0*/  FFMA.FTZ R45, R217, R215, R45 ;  /* 0x000000d7d92d7223 */ /* 0x000fe2000001002d */
[----:B------:R-:W-:Y:S01]  /*2100*/  FADD.FTZ R182, R182, R205 ;  /* 0x000000cdb6b67221 */ /* 0x000fe20000010000 */
[----:B------:R-:W3:Y:S01]  /*2110*/  LDL R194, [R1+0x78] ;  /* 0x0000780001c27983 */ /* 0x000ee20000100800 */
[----:B------:R-:W-:Y:S01]  /*2120*/  FADD.FTZ R77, R77, R217 ;  /* 0x000000d94d4d7221 */ /* 0x000fe20000010000 */
[----:B------:R-:W-:Y:S01]  /*2130*/  FMUL.FTZ R217, R174, R217 ;  /* 0x000000d9aed97220 */ /* 0x000fe20000410000 */
[----:B------:R-:W-:Y:S01]  /*2140*/  FFMA.FTZ R47, R219, R213, R47 ;  /* 0x000000d5db2f7223 */ /* 0x000fe2000001002f */
[----:B------:R-:W-:Y:S01]  /*2150*/  FADD.FTZ R79, R79, R219 ;  /* 0x000000db4f4f7221 */ /* 0x000fe20000010000 */
[----:B------:R-:W-:Y:S01]  /*2160*/  FMUL.FTZ R219, R172, R219 ;  /* 0x000000dbacdb7220 */ /* 0x000fe20000410000 */
[C---:B------:R-:W-:Y:S01]  /*2170*/  FMUL.FTZ R172, R242.reuse, R191 ;  /* 0x000000bff2ac7220 */ /* 0x040fe20000410000 */
[----:B------:R-:W-:Y:S01]  /*2180*/  FMUL.FTZ R191, R242, R199 ;  /* 0x000000c7f2bf7220 */ /* 0x000fe20000410000 */
[----:B--2---:R-:W-:Y:S01]  /*2190*/  FMUL.FTZ R180, R183, R224 ;  /* 0x000000e0b7b47220 */ /* 0x004fe20000410000 */
[----:B------:R-:W-:-:S04]  /*21a0*/  FFMA.FTZ R183, R248, R206, R181 ;  /* 0x000000cef8b77223 */ /* 0x000fc800000100b5 */
[----:B------:R-:W-:Y:S02]  /*21b0*/  FFMA.FTZ R183, R246, R205, R183 ;  /* 0x000000cdf6b77223 */ /* 0x000fe400000100b7 */
[----:B------:R-:W2:Y:S01]  /*21c0*/  LDL R205, [R1+0x60] ;  /* 0x0000600001cd7983 */ /* 0x000ea20000100800 */
[----:B------:R-:W-:Y:S01]  /*21d0*/  FMUL.FTZ R181, R185, R225 ;  /* 0x000000e1b9b57220 */ /* 0x000fe20000410000 */
[----:B------:R-:W-:Y:S01]  /*21e0*/  FFMA.FTZ R183, R241, R204, R183 ;  /* 0x000000ccf1b77223 */ /* 0x000fe200000100b7 */
[----:B------:R-:W-:Y:S02]  /*21f0*/  FADD.FTZ R185, R182, R204 ;  /* 0x000000ccb6b97221 */ /* 0x000fe40000010000 */
[----:B------:R-:W2:Y:S01]  /*2200*/  LDL R204, [R1+0x68] ;  /* 0x0000680001cc7983 */ /* 0x000ea20000100800 */
[----:B----4-:R-:W-:Y:S01]  /*2210*/  FMUL.FTZ R182, R184, R226 ;  /* 0x000000e2b8b67220 */ /* 0x010fe20000410000 */
[----:B------:R-:W-:Y:S01]  /*2220*/  FFMA.FTZ R184, R215, R217, R183 ;  /* 0x000000d9d7b87223 */ /* 0x000fe200000100b7 */
[----:B------:R-:W-:-:S02]  /*2230*/  FMUL.FTZ R183, R186, R227 ;  /* 0x000000e3bab77220 */ /* 0x000fc40000410000 */
[----:B------:R-:W4:Y:S01]  /*2240*/  LDL R186, [R1+0x64] ;  /* 0x0000640001ba7983 */ /* 0x000f220000100800 */
[----:B------:R-:W-:-:S03]  /*2250*/  FMUL.FTZ R199, R187, R231 ;  /* 0x000000e7bbc77220 */ /* 0x000fc60000410000 */
[----:B------:R-:W4:Y:S01]  /*2260*/  LDL R187, [R1+0x6c] ;  /* 0x00006c0001bb7983 */ /* 0x000f220000100800 */
[----:B------:R-:W-:Y:S01]  /*2270*/  FFMA.FTZ R46, R218, R214, R46 ;  /* 0x000000d6da2e7223 */ /* 0x000fe2000001002e */
[----:B------:R-:W-:Y:S01]  /*2280*/  FADD.FTZ R78, R78, R218 ;  /* 0x000000da4e4e7221 */ /* 0x000fe20000010000 */
[----:B------:R-:W-:Y:S01]  /*2290*/  FMUL.FTZ R218, R173, R218 ;  /* 0x000000daadda7220 */ /* 0x000fe20000410000 */
[----:B------:R-:W-:-:S03]  /*22a0*/  FADD.FTZ R185, R185, R217 ;  /* 0x000000d9b9b97221 */ /* 0x000fc60000010000 */
[----:B------:R-:W-:Y:S01]  /*22b0*/  FFMA.FTZ R184, R214, R218, R184 ;  /* 0x000000dad6b87223 */ /* 0x000fe200000100b8 */
[----:B------:R-:W-:Y:S01]  /*22c0*/  FADD.FTZ R185, R185, R218 ;  /* 0x000000dab9b97221 */ /* 0x000fe20000010000 */
[C---:B------:R-:W-:Y:S02]  /*22d0*/  FMUL.FTZ R175, R242.reuse, R188 ;  /* 0x000000bcf2af7220 */ /* 0x040fe40000410000 */
[----:B------:R-:W-:Y:S01]  /*22e0*/  FFMA.FTZ R184, R213, R219, R184 ;  /* 0x000000dbd5b87223 */ /* 0x000fe200000100b8 */
[----:B------:R-:W-:Y:S01]  /*22f0*/  FADD.FTZ R185, R185, R219 ;  /* 0x000000dbb9b97221 */ /* 0x000fe20000010000 */
[C---:B------:R-:W-:Y:S02]  /*2300*/  FMUL.FTZ R174, R242.reuse, R189 ;  /* 0x000000bdf2ae7220 */ /* 0x040fe40000410000 */
[----:B------:R-:W-:Y:S01]  /*2310*/  FFMA.FTZ R184, R175, R216, R184 ;  /* 0x000000d8afb87223 */ /* 0x000fe200000100b8 */
[----:B------:R-:W-:Y:S01]  /*2320*/  FADD.FTZ R185, R185, R216 ;  /* 0x000000d8b9b97221 */ /* 0x000fe20000010000 */
[----:B------:R-:W-:-:S02]  /*2330*/  FMUL.FTZ R173, R242, R190 ;  /* 0x000000bef2ad7220 */ /* 0x000fc40000410000 */
        /* <DEDUP_REMOVED lines=13> */
[----:B---3--:R-:W-:Y:S01]  /*2410*/  FMUL.FTZ R192, R192, R228 ;  /* 0x000000e4c0c07220 */ /* 0x008fe20000410000 */
[----:B------:R-:W-:Y:S01]  /*2420*/  FMUL.FTZ R188, R242, R196 ;  /* 0x000000c4f2bc7220 */ /* 0x000fe20000410000 */
[----:B------:R-:W-:Y:S01]  /*2430*/  FFMA.FTZ R184, R176, R183, R184 ;  /* 0x000000b7b0b87223 */ /* 0x000fe200000100b8 */
[----:B------:R-:W-:Y:S01]  /*2440*/  FADD.FTZ R185, R185, R183 ;  /* 0x000000b7b9b97221 */ /* 0x000fe20000010000 */
[----:B------:R-:W-:Y:S01]  /*2450*/  FMUL.FTZ R193, R193, R229 ;  /* 0x000000e5c1c17220 */ /* 0x000fe20000410000 */
[----:B------:R-:W-:Y:S01]  /*2460*/  FMUL.FTZ R189, R242, R197 ;  /* 0x000000c5f2bd7220 */ /* 0x000fe20000410000 */
[----:B------:R-:W-:Y:S01]  /*2470*/  FFMA.FTZ R184, R188, R192, R184 ;  /* 0x000000c0bcb87223 */ /* 0x000fe200000100b8 */
[----:B------:R-:W-:Y:S01]  /*2480*/  FADD.FTZ R185, R185, R192 ;  /* 0x000000c0b9b97221 */ /* 0x000fe20000010000 */
[----:B------:R-:W-:Y:S01]  /*2490*/  FMUL.FTZ R194, R194, R230 ;  /* 0x000000e6c2c27220 */ /* 0x000fe20000410000 */
[C---:B------:R-:W-:Y:S01]  /*24a0*/  FMUL.FTZ R190, R242.reuse, R198 ;  /* 0x000000c6f2be7220 */ /* 0x040fe20000410000 */
[----:B------:R-:W-:Y:S01]  /*24b0*/  FFMA.FTZ R184, R189, R193, R184 ;  /* 0x000000c1bdb87223 */ /* 0x000fe200000100b8 */
[----:B------:R-:W-:Y:S01]  /*24c0*/  FADD.FTZ R185, R185, R193 ;  /* 0x000000c1b9b97221 */ /* 0x000fe20000010000 */
[----:B------:R-:W-:-:S02]  /*24d0*/  FMUL.FTZ R198, R242, R200 ;  /* 0x000000c8f2c67220 */ /* 0x000fc40000410000 */
[----:B------:R-:W-:Y:S01]  /*24e0*/  FFMA.FTZ R184, R190, R194, R184 ;  /* 0x000000c2beb87223 */ /* 0x000fe200000100b8 */
[----:B------:R-:W-:Y:S01]  /*24f0*/  FADD.FTZ R185, R185, R194 ;  /* 0x000000c2b9b97221 */ /* 0x000fe20000010000 */
[----:B------:R-:W-:-:S03]  /*2500*/  FMUL.FTZ R197, R242, R201 ;  /* 0x000000c9f2c57220 */ /* 0x000fc60000410000 */
[----:B------:R-:W-:Y:S01]  /*2510*/  FADD.FTZ R185, R185, R199 ;  /* 0x000000c7b9b97221 */ /* 0x000fe20000010000 */
        /* <DEDUP_REMOVED lines=34> */
[----:B--2---:R-:W-:Y:S01]  /*2740*/  FMUL.FTZ R200, R205, R232 ;  /* 0x000000e8cdc87220 */ /* 0x004fe20000410000 */
[----:B------:R-:W-:Y:S01]  /*2750*/  FMUL.FTZ R202, R204, R234 ;  /* 0x000000eaccca7220 */ /* 0x000fe20000410000 */
[----:B----4-:R-:W-:Y:S01]  /*2760*/  FMUL.FTZ R201, R186, R233 ;  /* 0x000000e9bac97220 */ /* 0x010fe20000410000 */
[----:B------:R-:W-:Y:S01]  /*2770*/  FFMA.FTZ R186, R191, R199, R184 ;  /* 0x000000c7bfba7223 */ /* 0x000fe200000100b8 */
[----:B------:R-:W-:-:S03]  /*2780*/  FADD.FTZ R184, R185, R200 ;  /* 0x000000c8b9b87221 */ /* 0x000fc60000010000 */
[----:B------:R-:W-:Y:S01]  /*2790*/  FFMA.FTZ R185, R198, R200, R186 ;  /* 0x000000c8c6b97223 */ /* 0x000fe200000100ba */
[----:B------:R-:W-:-:S03]  /*27a0*/  FADD.FTZ R184, R184, R201 ;  /* 0x000000c9b8b87221 */ /* 0x000fc60000010000 */
[----:B------:R-:W-:Y:S01]  /*27b0*/  FFMA.FTZ R185, R197, R201, R185 ;  /* 0x000000c9c5b97223 */ /* 0x000fe200000100b9 */
[----:B------:R-:W-:Y:S01]  /*27c0*/  FMUL.FTZ R203, R187, R235 ;  /* 0x000000ebbbcb7220 */ /* 0x000fe20000410000 */
[----:B------:R-:W-:Y:S02]  /*27d0*/  FADD.FTZ R184, R184, R202 ;  /* 0x000000cab8b87221 */ /* 0x000fe40000010000 */
[----:B------:R-:W-:Y:S02]  /*27e0*/  FFMA.FTZ R185, R196, R202, R185 ;  /* 0x000000cac4b97223 */ /* 0x000fe400000100b9 */
[----:B------:R-:W-:Y:S02]  /*27f0*/  FADD.FTZ R187, R184, R203 ;  /* 0x000000cbb8bb7221 */ /* 0x000fe40000010000 */
[----:B0-----:R-:W-:-:S07]  /*2800*/  FFMA.FTZ R186, R195, R203, R185 ;  /* 0x000000cbc3ba7223 */ /* 0x001fce00000100b9 */
.L_x_14046:
[----:B------:R-:W-:Y:S05]  /*2810*/  BSYNC B1 ;  /* 0x0000000000017941 */ /* 0x000fea0003800000 */
.L_x_14044:
[----:B------:R0:W5:Y:S01]  /*2820*/  LDG.E R204, desc[UR4][R238.64] ;  /* 0x00000004eecc7981 */ /* 0x000162000c1e1900 */
        /* <DEDUP_REMOVED lines=18> */
[----:B------:R1:W2:Y:S04]  /*2950*/  SHFL.BFLY PT, R206, R186, 0x10, 0x1f ;  /* 0x0e001f00bace7f89 */ /* 0x0002a800000e0000 */
[----:B------:R1:W3:Y:S02]  /*2960*/  SHFL.BFLY PT, R207, R187, 0x10, 0x1f ;  /* 0x0e001f00bbcf7f89 */ /* 0x0002e400000e0000 */
.L_x_14202:
[----:B------:R-:W4:Y:S01]  /*2970*/  S2R R185, SR_TID.X ;  /* 0x0000000000b97919 */ /* 0x000f220000002100 */
[----:B------:R-:W0:Y:S01]  /*2980*/  LDC R205, c[0x0][0x218] ;  /* 0x00008600ffcd7b82 */ /* 0x000e220000000800 */
[----:B------:R-:W-:-:S05]  /*2990*/  @P5 IADD3 R184, R237, -0x1, RZ ;  /* 0xffffffffedb85810 */ /* 0x000fca0007ffe0ff */
[----:B0-----:R-:W-:Y:S01]  /*29a0*/  @P5 IMAD R184, R184, R205, RZ ;  /* 0x000000cdb8b85224 */ /* 0x001fe200078e02ff */
[----:B------:R-:W-:Y:S01]  /*29b0*/  HFMA2.MMA R205, -RZ, RZ, 0, 0 ;  /* 0x00000000ffcd7435 */ /* 0x000fe200000001ff */
[----:B----4-:R-:W-:-:S03]  /*29c0*/  LOP3.LUT R208, R185, 0x1f, RZ, 0xc0, !PT ;  /* 0x0000001fb9d07812 */ /* 0x010fc600078ec0ff */
[----:B------:R-:W-:-:S04]  /*29d0*/  @P5 SHF.R.S32.HI R185, RZ, 0x1f, R184 ;  /* 0x0000001fffb95819 */ /* 0x000fc800000114b8 */
[----:B------:R-:W-:-:S04]  /*29e0*/  @P5 LEA.HI R185, R185, R184, RZ, 0x2 ;  /* 0x000000b8b9b95211 */ /* 0x000fc800078f10ff */
[----:B------:R-:W-:Y:S02]  /*29f0*/  @P5 LEA.HI.SX32 R205, R185, R208, 0x1e ;  /* 0x000000d0b9cd5211 */ /* 0x000fe400078ff2ff */
[----:B------:R-:W0:Y:S08]  /*2a00*/  @P5 LDC.64 R184, c[0x0][0x220] ;  /* 0x00008800ffb85b82 */ /* 0x000e300000000a00 */
[----:B------:R-:W4:Y:S01]  /*2a10*/  LDC.U8 R208, c[0x0][0x2a0] ;  /* 0x0000a800ffd07b82 */ /* 0x000f220000000000 */
[----:B0-----:R-:W-:-:S05]  /*2a20*/  @P5 IMAD.WIDE.U32 R184, R205, 0x10, R184 ;  /* 0x00000010cdb85825 */ /* 0x001fca00078e00b8 */
[----:B------:R0:W5:Y:S01]  /*2a30*/  @P5 LDG.E.128 R160, desc[UR4][R184.64] ;  /* 0x00000004b8a05981 */ /* 0x000162000c1e1d00 */
[----:B-12---:R-:W-:Y:S01]  /*2a40*/  FADD.FTZ R186, R186, R206 ;  /* 0x000000cebaba7221 */ /* 0x006fe20000010000 */
[----:B------:R-:W-:Y:S01]  /*2a50*/  @!P6 ISETP.NE.U32.AND P2, PT, R7, RZ, PT ;  /* 0x000000ff0700e20c */ /* 0x000fe20003f45070 */
[----:B---3--:R-:W-:Y:S01]  /*2a60*/  FADD.FTZ R187, R187, R207 ;  /* 0x000000cfbbbb7221 */ /* 0x008fe20000010000 */
[C---:B------:R-:W-:Y:S01]  /*2a70*/  @!P6 ISETP.NE.U32.AND P0, PT, R7.reuse, RZ, PT ;  /* 0x000000ff0700e20c */ /* 0x040fe20003f05070 */
[----:B------:R-:W-:Y:S01]  /*2a80*/  FMUL.FTZ R186, R186, UR10 ;  /* 0x0000000ababa7c20 */ /* 0x000fe20008410000 */
[C---:B------:R-:W-:Y:S01]  /*2a90*/  @!P6 ISETP.NE.U32.AND P1, PT, R7.reuse, RZ, PT ;  /* 0x000000ff0700e20c */ /* 0x040fe20003f25070 */
[----:B------:R-:W-:Y:S01]  /*2aa0*/  BSSY B1, `(.L_x_14048) ;  /* 0x0000013000017945 */ /* 0x000fe20003800000 */
[----:B------:R-:W-:Y:S01]  /*2ab0*/  @!P6 ISETP.NE.U32.AND P3, PT, R7, RZ, PT ;  /* 0x000000ff0700e20c */ /* 0x000fe20003f65070 */
[----:B0-----:R-:W0:Y:S01]  /*2ac0*/  LDC.64 R184, c[0x0][0x308] ;  /* 0x0000c200ffb87b82 */ /* 0x001e220000000a00 */
[----:B----4-:R-:W-:Y:S01]  /*2ad0*/  ISETP.NE.AND P4, PT, R208, RZ, PT ;  /* 0x000000ffd000720c */ /* 0x010fe20003f85270 */
        /* <DEDUP_REMOVED lines=8> */
[----:B------:R-:W2:Y:S01]  /*2b60*/  LDL R220, [R1+0x4] ;  /* 0x0000040001dc7983 */ /* 0x000ea20000100800 */
[----:B------:R-:W-:-:S04]  /*2b70*/  ISETP.NE.U32.AND P2, PT, R7, RZ, PT ;  /* 0x000000ff0700720c */ /* 0x000fc80003f45070 */
[----:B------:R-:W-:Y:S01]  /*2b80*/  ISETP.NE.AND.EX P2, PT, R6, RZ, PT, P2 ;  /* 0x000000ff0600720c */ /* 0x000fe20003f45320 */
[----:B--2---:R-:W-:-:S04]  /*2b90*/  FFMA.FTZ R186, R220, R208, R209 ;  /* 0x000000d0dcba7223 */ /* 0x004fc800000100d1 */
[----:B------:R-:W-:-:S04]  /*2ba0*/  FADD.FTZ R186, R252, -R186 ;  /* 0x800000bafcba7221 */ /* 0x000fc80000010000 */
[----:B------:R-:W-:-:S04]  /*2bb0*/  FMUL.FTZ R221, R242, R186 ;  /* 0x000000baf2dd7220 */ /* 0x000fc80000410000 */
[----:B------:R-:W-:-:S07]  /*2bc0*/  @P2 FADD.FTZ R221, R128, R221 ;  /* 0x000000dd80dd2221 */ /* 0x000fce0000010000 */
.L_x_14049:
[----:B------:R-:W-:Y:S05]  /*2bd0*/  BSYNC B1 ;  /* 0x0000000000017941 */ /* 0x000fea0003800000 */
.L_x_14048:
        /* <DEDUP_REMOVED lines=11> */
.L_x_14051:
[----:B------:R-:W-:Y:S05]  /*2c90*/  BSYNC B1 ;  /* 0x0000000000017941 */ /* 0x000fea0003800000 */
.L_x_14050:
[----:B------:R-:W-:Y:S01]  /*2ca0*/  BSSY B1, `(.L_x_14052) ;  /* 0x000000b000017945 */ /* 0x000fe20003800000 */
[----:B------:R-:W-:-:S03]  /*2cb0*/  @!P6 FSEL R220, R129, RZ, P0 ;  /* 0x000000ff81dce208 */ /* 0x000fc60000000000 */
[----:B------:R-:W-:Y:S05]  /*2cc0*/  @!P6 BRA `(.L_x_14053) ;  /* 0x000000000020e947 */ /* 0x000fea0003800000 */
[----:B------:R-:W2:Y:S04]  /*2cd0*/  LDL R186, [R1+0x38] ;  /* 0x0000380001ba7983 */ /* 0x000ea80000100800 */
[----:B------:R-:W3:Y:S01]  /*2ce0*/  LDL R187, [R1+0x4c] ;  /* 0x00004c0001bb7983 */ /* 0x000ee20000100800 */
[----:B------:R-:W-:-:S04]  /*2cf0*/  ISETP.NE.U32.AND P0, PT, R7, RZ, PT ;  /* 0x000000ff0700720c */ /* 0x000fc80003f05070 */
[----:B------:R-:W-:Y:S01]  /*2d00*/  ISETP.NE.AND.EX P0, PT, R6, RZ, PT, P0 ;  /* 0x000000ff0600720c */ /* 0x000fe20003f05300 */
[----:B--2---:R-:W-:-:S04]  /*2d10*/  FFMA.FTZ R186, R186, R208, R209 ;  /* 0x000000d0baba7223 */ /* 0x004fc800000100d1 */
[----:B---3--:R-:W-:-:S04]  /*2d20*/  FADD.FTZ R186, R187, -R186 ;  /* 0x800000babbba7221 */ /* 0x008fc80000010000 */
[----:B------:R-:W-:-:S04]  /*2d30*/  FMUL.FTZ R220, R242, R186 ;  /* 0x000000baf2dc7220 */ /* 0x000fc80000410000 */
[----:B------:R-:W-:-:S07]  /*2d40*/  @P0 FADD.FTZ R220, R129, R220 ;  /* 0x000000dc81dc0221 */ /* 0x000fce0000010000 */
.L_x_14053:
[----:B------:R-:W-:Y:S05]  /*2d50*/  BSYNC B1 ;  /* 0x0000000000017941 */ /* 0x000fea0003800000 */
.L_x_14052:
        /* <DEDUP_REMOVED lines=11> */
.L_x_14055:
[----:B------:R-:W-:Y:S05]  /*2e10*/  BSYNC B1 ;  /* 0x0000000000017941 */ /* 0x000fea0003800000 */
.L_x_14054:
        /* <DEDUP_REMOVED lines=11> */
.L_x_14057:
[----:B------:R-:W-:Y:S05]  /*2ed0*/  BSYNC B1 ;  /* 0x0000000000017941 */ /* 0x000fea0003800000 */
.L_x_14056:
        /* <DEDUP_REMOVED lines=11> */
.L_x_14059:
[----:B------:R-:W-:Y:S05]  /*2f90*/  BSYNC B1 ;  /* 0x0000000000017941 */ /* 0x000fea0003800000 */
.L_x_14058:
        /* <DEDUP_REMOVED lines=11> */
.L_x_14061:
[----:B------:R-:W-:Y:S05]  /*3050*/  BSYNC B1 ;  /* 0x0000000000017941 */ /* 0x000fea0003800000 */
.L_x_14060:
[----:B------:R-:W-:Y:S04]  /*3060*/  BSSY B1, `(.L_x_14062) ;  /* 0x000000b000017945 */ /* 0x000fe80003800000 */
[----:B------:R-:W-:Y:S05]  /*3070*/  @!P5 BRA `(.L_x_14063) ;  /* 0x000000000024d947 */ /* 0x000fea0003800000 */
[----:B------:R-:W2:Y:S01]  /*3080*/  LDL R206, [R1+0xac] ;  /* 0x0000ac0001ce7983 */ /* 0x000ea20000100800 */
[----:B------:R-:W-:Y:S01]  /*3090*/  LOP3.LUT P0, RZ, R5, 0xff000000, RZ, 0xc0, !PT ;  /* 0xff00000005ff7812 */ /* 0x000fe2000780c0ff */
[----:B------:R-:W-:-:S04]  /*30a0*/  FMUL.FTZ R5, R187, UR13 ;  /* 0x0000000dbb057c20 */ /* 0x000fc80008410000 */
[----:B------:R-:W-:-:S04]  /*30b0*/  FMUL.FTZ R5, R5, UR12 ;  /* 0x0000000c05057c20 */ /* 0x000fc80008410000 */
[----:B------:R-:W-:-:S05]  /*30c0*/  FMUL.FTZ R167, R163, R5 ;  /* 0x00000005a3a77220 */ /* 0x000fca0000410000 */
[----:B------:R-:W-:-:S05]  /*30d0*/  FSEL R167, R167, RZ, P0 ;  /* 0x000000ffa7a77208 */ /* 0x000fca0000000000 */
[----:B------:R-:W-:Y:S01]  /*30e0*/  FADD.FTZ R99, R99, R167 ;  /* 0x000000a763637221 */ /* 0x000fe20000010000 */
[----:B--2---:R-:W-:-:S05]  /*30f0*/  FMUL.FTZ R5, R206, R5 ;  /* 0x00000005ce057220 */ /* 0x004fca0000410000 */
[----:B------:R-:W-:-:S07]  /*3100*/  SEL R167, R5, RZ, P0 ;  /* 0x000000ff05a77207 */ /* 0x000fce0000000000 */
.L_x_14063:
[----:B------:R-:W-:Y:S05]  /*3110*/  BSYNC B1 ;  /* 0x0000000000017941 */ /* 0x000fea0003800000 */
.L_x_14062:
        /* <DEDUP_REMOVED lines=8> */
[C---:B------:R-:W-:Y:S02]  /*31a0*/  @!P6 ISETP.NE.U32.AND P4, PT, R7.reuse, RZ, PT ;  /* 0x000000ff0700e20c */ /* 0x040fe40003f85070 */
[----:B------:R-:W-:Y:S01]  /*31b0*/  @!P6 ISETP.NE.U32.AND P2, PT, R7, RZ, PT ;  /* 0x000000ff0700e20c */ /* 0x000fe20003f45070 */
[----:B------:R-:W0:Y:S01]  /*31c0*/  @P0 LDC.64 R184, c[0x0][0x308] ;  /* 0x0000c200ffb80b82 */ /* 0x000e220000000a00 */
[----:B------:R-:W-:Y:S01]  /*31d0*/  @!P6 ISETP.NE.AND.EX P3, PT, R6, RZ, PT, P3 ;  /* 0x000000ff0600e20c */ /* 0x000fe20003f65330 */
[----:B0-----:R-:W-:Y:S01]  /*31e0*/  @P0 IMAD.WIDE.U32 R206, R236, 0x10, R184 ;  /* 0x00000010ecce0825 */ /* 0x001fe200078e00b8 */
[----:B------:R-:W-:Y:S02]  /*31f0*/  SEL R184, R221, R168, P1 ;  /* 0x000000a8ddb87207 */ /* 0x000fe40000800000 */
[----:B------:R-:W-:-:S05]  /*3200*/  SEL R185, R220, R169, P1 ;  /* 0x000000a9dcb97207 */ /* 0x000fca0000800000 */
        /* <DEDUP_REMOVED lines=9> */
.L_x_14065:
[----:B------:R-:W-:Y:S05]  /*32a0*/  BSYNC B1 ;  /* 0x0000000000017941 */ /* 0x000fea0003800000 */
.L_x_14064:
[----:B------:R-:W-:Y:S01]  /*32b0*/  BSSY B1, `(.L_x_14066) ;  /* 0x000000b000017945 */ /* 0x000fe20003800000 */
[----:B0-----:R-:W-:-:S03]  /*32c0*/  @!P6 FSEL R184, R132, RZ, P3 ;  /* 0x000000ff84b8e208 */ /* 0x001fc60001800000 */
        /* <DEDUP_REMOVED lines=9> */
.L_x_14067:
[----:B------:R-:W-:Y:S05]  /*3360*/  BSYNC B1 ;  /* 0x0000000000017941 */ /* 0x000fea0003800000 */
.L_x_14066:
        /* <DEDUP_REMOVED lines=9> */
[----:B--2---:R-:W-:-:S05]  /*3400*/  FMUL.FTZ R5, R185, R5 ;  /* 0x00000005b9057220 */ /* 0x004fca0000410000 */
[----:B------:R-:W-:-:S07]  /*3410*/  SEL R164, R5, RZ, P3 ;  /* 0x000000ff05a47207 */ /* 0x000fce0001800000 */
.L_x_14069:
[----:B------:R-:W-:Y:S05]  /*3420*/  BSYNC B1 ;  /* 0x0000000000017941 */ /* 0x000fea0003800000 */
.L_x_14068:
[----:B------:R-:W-:Y:S01]  /*3430*/  @!P6 ISETP.NE.U32.AND P3, PT, R7, RZ, PT ;  /* 0x000000ff0700e20c */ /* 0x000fe20003f65070 */
[----:B------:R-:W-:Y:S01]  /*3440*/  BSSY B1, `(.L_x_14070) ;  /* 0x000000e000017945 */ /* 0x000fe20003800000 */
[C---:B------:R-:W-:Y:S02]  /*3450*/  @!P6 ISETP.NE.AND.EX P4, PT, R6.reuse, RZ, PT, P4 ;  /* 0x000000ff0600e20c */ /* 0x040fe40003f85340 */
[C---:B------:R-:W-:Y:S02]  /*3460*/  @!P6 ISETP.NE.AND.EX P3, PT, R6.reuse, RZ, PT, P3 ;  /* 0x000000ff0600e20c */ /* 0x040fe40003f65330 */
[----:B------:R-:W-:Y:S02]  /*3470*/  @!P6 ISETP.NE.AND.EX P2, PT, R6, RZ, PT, P2 ;  /* 0x000000ff0600e20c */ /* 0x000fe40003f45320 */
[----:B------:R-:W-:Y:S01]  /*3480*/  @!P6 FSEL R185, R133, RZ, P3 ;  /* 0x000000ff85b9e208 */ /* 0x000fe20001800000 */
[----:B------:R-:W-:Y:S10]  /*3490*/  @!P6 BRA `(.L_x_14071) ;  /* 0x000000000020e947 */ /* 0x000ff40003800000 */
        /* <DEDUP_REMOVED lines=8> */
.L_x_14071:
[----:B------:R-:W-:Y:S05]  /*3520*/  BSYNC B1 ;  /* 0x0000000000017941 */ /* 0x000fea0003800000 */
.L_x_14070:
        /* <DEDUP_REMOVED lines=11> */
.L_x_14073:
[----:B------:R-:W-:Y:S05]  /*35e0*/  BSYNC B1 ;  /* 0x0000000000017941 */ /* 0x000fea0003800000 */
.L_x_14072:
        /* <DEDUP_REMOVED lines=11> */
.L_x_14075:
[----:B------:R-:W-:Y:S05]  /*36a0*/  BSYNC B1 ;  /* 0x0000000000017941 */ /* 0x000fea0003800000 */
.L_x_14074:
        /* <DEDUP_REMOVED lines=11> */
.L_x_14077:
[----:B------:R-:W-:Y:S05]  /*3760*/  BSYNC B1 ;  /* 0x0000000000017941 */ /* 0x000fea0003800000 */
.L_x_14076:
        /* <DEDUP_REMOVED lines=11> */
.L_x_14079:
[----:B------:R-:W-:Y:S05]  /*3820*/  BSYNC B1 ;  /* 0x0000000000017941 */ /* 0x000fea0003800000 */
.L_x_14078:
[----:B------:R-:W-:Y:S04]  /*3830*/  BSSY B1, `(.L_x_14080) ;  /* 0x000000b000017945 */ /* 0x000fe80003800000 */
[----:B------:R-:W-:Y:S05]  /*3840*/  @!P5 BRA `(.L_x_14081) ;  /* 0x000000000024d947 */ /* 0x000fea0003800000 */
[----:B------:R-:W2:Y:S01]  /*3850*/  LDL R206, [R1+0x5c] ;  /* 0x00005c0001ce7983 */ /* 0x000ea20000100800 */
[----:B------:R-:W-:Y:S01]  /*3860*/  LOP3.LUT P2, RZ, R4, 0xff000000, RZ, 0xc0, !PT ;  /* 0xff00000004ff7812 */ /* 0x000fe2000784c0ff */
[----:B------:R-:W-:-:S04]  /*3870*/  FMUL.FTZ R4, R187, UR13 ;  /* 0x0000000dbb047c20 */ /* 0x000fc80008410000 */
[----:B------:R-:W-:-:S04]  /*3880*/  FMUL.FTZ R4, R4, UR12 ;  /* 0x0000000c04047c20 */ /* 0x000fc80008410000 */
[----:B-----5:R-:W-:-:S05]  /*3890*/  FMUL.FTZ R5, R163, R4 ;  /* 0x00000004a3057220 */ /* 0x020fca0000410000 */
[----:B------:R-:W-:-:S05]  /*38a0*/  FSEL R5, R5, RZ, P2 ;  /* 0x000000ff05057208 */ /* 0x000fca0001000000 */
[----:B------:R-:W-:Y:S01]  /*38b0*/  FADD.FTZ R103, R103, R5 ;  /* 0x0000000567677221 */ /* 0x000fe20000010000 */
[----:B--2---:R-:W-:-:S05]  /*38c0*/  FMUL.FTZ R4, R206, R4 ;  /* 0x00000004ce047220 */ /* 0x004fca0000410000 */
[----:B------:R-:W-:-:S07]  /*38d0*/  SEL R167, R4, RZ, P2 ;  /* 0x000000ff04a77207 */ /* 0x000fce0001000000 */
.L_x_14081:
[----:B------:R-:W-:Y:S05]  /*38e0*/  BSYNC B1 ;  /* 0x0000000000017941 */ /* 0x000fea0003800000 */
.L_x_14080:
[----:B------:R-:W0:Y:S01]  /*38f0*/  @P0 LDC.64 R4, c[0x0][0x308] ;  /* 0x0000c200ff040b82 */ /* 0x000e220000000a00 */
[----:B------:R-:W-:Y:S01]  /*3900*/  SEL R184, R184, R168, P1 ;  /* 0x000000a8b8b87207 */ /* 0x000fe20000800000 */
[----:B------:R-:W-:Y:S01]  /*3910*/  BSSY B1, `(.L_x_14082) ;  /* 0x0000014000017945 */ /* 0x000fe20003800000 */
[----:B------:R-:W-:Y:S02]  /*3920*/  SEL R185, R185, R169, P1 ;  /* 0x000000a9b9b97207 */ /* 0x000fe40000800000 */
[----:B------:R-:W-:Y:S02]  /*3930*/  SEL R186, R186, R170, P1 ;  /* 0x000000aababa7207 */ /* 0x000fe40000800000 */
[----:B------:R-:W-:Y:S01]  /*3940*/  SEL R187, R187, R171, P1 ;  /* 0x000000abbbbb7207 */ /* 0x000fe20000800000 */
[----:B------:R-:W1:Y:S01]  /*3950*/  @P0 LDC.64 R220, c[0x0][0x308] ;  /* 0x0000c200ffdc0b82 */ /* 0x000e620000000a00 */
[C---:B------:R-:W-:Y:S02]  /*3960*/  @!P6 ISETP.NE.U32.AND P3, PT, R7.reuse, RZ, PT ;  /* 0x000000ff0700e20c */ /* 0x040fe40003f65070 */
[----:B------:R-:W-:-:S02]  /*3970*/  @!P6 ISETP.NE.U32.AND P4, PT, R7, RZ, PT ;  /* 0x000000ff0700e20c */ /* 0x000fc40003f85070 */
[----:B------:R-:W-:Y:S02]  /*3980*/  @!P6 ISETP.NE.U32.AND P2, PT, R7, RZ, PT ;  /* 0x000000ff0700e20c */ /* 0x000fe40003f45070 */
[----:B------:R-:W-:Y:S02]  /*3990*/  @!P6 ISETP.NE.AND.EX P3, PT, R6, RZ, PT, P3 ;  /* 0x000000ff0600e20c */ /* 0x000fe40003f65330 */
[----:B------:R-:W-:Y:S01]  /*39a0*/  IADD3 R206, R205, 0x40, RZ ;  /* 0x00000040cdce7810 */ /* 0x000fe20007ffe0ff */
[----:B0-----:R-:W-:-:S05]  /*39b0*/  @P0 IMAD.WIDE.U32 R4, R245, 0x10, R4 ;  /* 0x00000010f5040825 */ /* 0x001fca00078e0004 */
[----:B------:R0:W-:Y:S02]  /*39c0*/  @P0 STG.E.128 desc[UR4][R4.64], R184 ;  /* 0x000000b804000986 */ /* 0x0001e4000c101d04 */
[----:B0-----:R-:W0:Y:S01]  /*39d0*/  @P5 LDC.64 R4, c[0x0][0x2f8] ;  /* 0x0000be00ff045b82 */ /* 0x001e220000000a00 */
[----:B------:R-:W-:-:S05]  /*39e0*/  @P5 IADD3 R184, R205, 0x20, RZ ;  /* 0x00000020cdb85810 */ /* 0x000fca0007ffe0ff */
[----:B0-----:R-:W-:-:S05]  /*39f0*/  @P5 IMAD.WIDE.U32 R4, R184, 0x10, R4 ;  /* 0x00000010b8045825 */ /* 0x001fca00078e0004 */
[----:B------:R0:W-:Y:S01]  /*3a00*/  @P5 STG.E.128 desc[UR4][R4.64], R164 ;  /* 0x000000a404005986 */ /* 0x0001e2000c101d04 */
[----:B-1----:R-:W-:Y:S05]  /*3a10*/  @!P5 BRA `(.L_x_14083) ;  /* 0x00000000000cd947 */ /* 0x002fea0003800000 */
[----:B0-----:R-:W0:Y:S02]  /*3a20*/  LDC.64 R4, c[0x0][0x220] ;  /* 0x00008800ff047b82 */ /* 0x001e240000000a00 */
[----:B0-----:R-:W-:-:S05]  /*3a30*/  IMAD.WIDE.U32 R4, R206, 0x10, R4 ;  /* 0x00000010ce047825 */ /* 0x001fca00078e0004 */
[----:B-----5:R1:W5:Y:S02]  /*3a40*/  LDG.E.128 R160, desc[UR4][R4.64] ;  /* 0x0000000404a07981 */ /* 0x020364000c1e1d00 */
.L_x_14083:
[----:B------:R-:W-:Y:S05]  /*3a50*/  BSYNC B1 ;  /* 0x0000000000017941 */ /* 0x000fea0003800000 */
.L_x_14082:
[----:B------:R-:W-:Y:S01]  /*3a60*/  BSSY B1, `(.L_x_14084) ;  /* 0x000000a000017945 */ /* 0x000fe20003800000 */
[----:B------:R-:W-:-:S03]  /*3a70*/  @!P6 FSEL R184, R136, RZ, P3 ;  /* 0x000000ff88b8e208 */ /* 0x000fc60001800000 */
[----:B------:R-:W-:Y:S05]  /*3a80*/  @!P6 BRA `(.L_x_14085) ;  /* 0x00000000001ce947 */ /* 0x000fea0003800000 */
[----:B01----:R-:W2:Y:S01]  /*3a90*/  LDL R5, [R1+0x24] ;  /* 0x0000240001057983 */ /* 0x003ea20000100800 */
[----:B------:R-:W-:Y:S01]  /*3aa0*/  ISETP.NE.U32.AND P3, PT, R7, RZ, PT ;  /* 0x000000ff0700720c */ /* 0x000fe20003f65070 */
[----:B------:R-:W-:-:S03]  /*3ab0*/  FFMA.FTZ R4, R251, R208, R209 ;  /* 0x000000d0fb047223 */ /* 0x000fc600000100d1 */
[----:B------:R-:W-:Y:S01]  /*3ac0*/  ISETP.NE.AND.EX P3, PT, R6, RZ, PT, P3 ;  /* 0x000000ff0600720c */ /* 0x000fe20003f65330 */
[----:B--2---:R-:W-:-:S04]  /*3ad0*/  FADD.FTZ R4, R5, -R4 ;  /* 0x8000000405047221 */ /* 0x004fc80000010000 */
[----:B------:R-:W-:-:S08]  /*3ae0*/  FMUL.FTZ R184, R242, R4 ;  /* 0x00000004f2b87220 */ /* 0x000fd00000410000 */
[----:B------:R-:W-:-:S07]  /*3af0*/  @P3 FADD.FTZ R184, R136, R184 ;  /* 0x000000b888b83221 */ /* 0x000fce0000010000 */
.L_x_14085:
[----:B------:R-:W-:Y:S05]  /*3b00*/  BSYNC B1 ;  /* 0x0000000000017941 */ /* 0x000fea0003800000 */
.L_x_14084:
[----:B------:R-:W-:Y:S04]  /*3b10*/  BSSY B1, `(.L_x_14086) ;  /* 0x000000a000017945 */ /* 0x000fe80003800000 */
[----:B------:R-:W-:Y:S05]  /*3b20*/  @!P5 BRA `(.L_x_14087) ;  /* 0x000000000020d947 */ /* 0x000fea0003800000 */
[----:B01----:R-:W-:Y:S01]  /*3b30*/  FMUL.FTZ R4, R184, UR13 ;  /* 0x0000000db8047c20 */ /* 0x003fe20008410000 */
[----:B------:R-:W-:-:S03]  /*3b40*/  LOP3.LUT P3, RZ, R3, 0xff, RZ, 0xc0, !PT ;  /* 0x000000ff03ff7812 */ /* 0x000fc6000786c0ff */
[----:B------:R-:W-:-:S04]  /*3b50*/  FMUL.FTZ R4, R4, UR12 ;  /* 0x0000000c04047c20 */ /* 0x000fc80008410000 */
[-C--:B-----5:R-:W-:Y:S01]  /*3b60*/  FMUL.FTZ R5, R160, R4.reuse ;  /* 0x00000004a0057220 */ /* 0x0a0fe20000410000 */
[----:B------:R-:W-:-:S04]  /*3b70*/  FMUL.FTZ R4, R28, R4 ;  /* 0x000000041c047220 */ /* 0x000fc80000410000 */
[----:B------:R-:W-:Y:S02]  /*3b80*/  FSEL R5, R5, RZ, P3 ;  /* 0x000000ff05057208 */ /* 0x000fe40001800000 */
[----:B------:R-:W-:-:S03]  /*3b90*/  SEL R164, R4, RZ, P3 ;  /* 0x000000ff04a47207 */ /* 0x000fc60001800000 */
[----:B------:R-:W-:-:S07]  /*3ba0*/  FADD.FTZ R104, R104, R5 ;  /* 0x0000000568687221 */ /* 0x000fce0000010000 */
.L_x_14087:
[----:B------:R-:W-:Y:S05]  /*3bb0*/  BSYNC B1 ;  /* 0x0000000000017941 */ /* 0x000fea0003800000 */
.L_x_14086:
[----:B------:R-:W-:Y:S01]  /*3bc0*/  @!P6 ISETP.NE.U32.AND P3, PT, R7, RZ, PT ;  /* 0x000000ff0700e20c */ /* 0x000fe20003f65070 */
[----:B------:R-:W-:Y:S01]  /*3bd0*/  BSSY B1, `(.L_x_14088) ;  /* 0x000000d000017945 */ /* 0x000fe20003800000 */
[C---:B------:R-:W-:Y:S02]  /*3be0*/  @!P6 ISETP.NE.AND.EX P4, PT, R6.reuse, RZ, PT, P4 ;  /* 0x000000ff0600e20c */ /* 0x040fe40003f85340 */
[C---:B------:R-:W-:Y:S02]  /*3bf0*/  @!P6 ISETP.NE.AND.EX P3, PT, R6.reuse, RZ, PT, P3 ;  /* 0x000000ff0600e20c */ /* 0x040fe40003f65330 */
[----:B------:R-:W-:Y:S02]  /*3c00*/  @!P6 ISETP.NE.AND.EX P2, PT, R6, RZ, PT, P2 ;  /* 0x000000ff0600e20c */ /* 0x000fe40003f45320 */
[----:B------:R-:W-:Y:S01]  /*3c10*/  @!P6 FSEL R185, R137, RZ, P3 ;  /* 0x000000ff89b9e208 */ /* 0x000fe20001800000 */
[----:B------:R-:W-:Y:S10]  /*3c20*/  @!P6 BRA `(.L_x_14089) ;  /* 0x00000000001ce947 */ /* 0x000ff40003800000 */
[----:B01----:R-:W2:Y:S01]  /*3c30*/  LDL R5, [R1+0x20] ;  /* 0x0000200001057983 */ /* 0x003ea20000100800 */
[----:B------:R-:W-:Y:S01]  /*3c40*/  ISETP.NE.U32.AND P3, PT, R7, RZ, PT ;  /* 0x000000ff0700720c */ /* 0x000fe20003f65070 */
[----:B------:R-:W-:-:S03]  /*3c50*/  FFMA.FTZ R4, R249, R208, R209 ;  /* 0x000000d0f9047223 */ /* 0x000fc600000100d1 */
[----:B------:R-:W-:Y:S01]  /*3c60*/  ISETP.NE.AND.EX P3, PT, R6, RZ, PT, P3 ;  /* 0x000000ff0600720c */ /* 0x000fe20003f65330 */
[----:B--2---:R-:W-:-:S04]  /*3c70*/  FADD.FTZ R4, R5, -R4 ;  /* 0x8000000405047221 */ /* 0x004fc80000010000 */
[----:B------:R-:W-:-:S08]  /*3c80*/  FMUL.FTZ R185, R242, R4 ;  /* 0x00000004f2b97220 */ /* 0x000fd00000410000 */
[----:B------:R-:W-:-:S07]  /*3c90*/  @P3 FADD.FTZ R185, R137, R185 ;  /* 0x000000b989b93221 */ /* 0x000fce0000010000 */
.L_x_14089:
[----:B------:R-:W-:Y:S05]  /*3ca0*/  BSYNC B1 ;  /* 0x0000000000017941 */ /* 0x000fea0003800000 */
.L_x_14088:
        /* <DEDUP_REMOVED lines=10> */
.L_x_14091:
[----:B------:R-:W-:Y:S05]  /*3d50*/  BSYNC B1 ;  /* 0x0000000000017941 */ /* 0x000fea0003800000 */
.L_x_14090:
        /* <DEDUP_REMOVED lines=10> */
.L_x_14093:
[----:B------:R-:W-:Y:S05]  /*3e00*/  BSYNC B1 ;  /* 0x0000000000017941 */ /* 0x000fea0003800000 */
.L_x_14092:
        /* <DEDUP_REMOVED lines=10> */
.L_x_14095:
[----:B------:R-:W-:Y:S05]  /*3eb0*/  BSYNC B1 ;  /* 0x0000000000017941 */ /* 0x000fea0003800000 */
.L_x_14094:
        /* <DEDUP_REMOVED lines=10> */
.L_x_14097:
[----:B------:R-:W-:Y:S05]  /*3f60*/  BSYNC B1 ;  /* 0x0000000000017941 */ /* 0x000fea0003800000 */
.L_x_14096:
[----:B------:R-:W-:Y:S04]  /*3f70*/  BSSY B1, `(.L_x_14098) ;  /* 0x000000a000017945 */ /* 0x000fe80003800000 */
[----:B------:R-:W-:Y:S05]  /*3f80*/  @!P5 BRA `(.L_x_14099) ;  /* 0x000000000020d947 */ /* 0x000fea0003800000 */
[----:B------:R-:W-:Y:S01]  /*3f90*/  LOP3.LUT P2, RZ, R3, 0xff000000, RZ, 0xc0, !PT ;  /* 0xff00000003ff7812 */ /* 0x000fe2000784c0ff */
[----:B------:R-:W-:-:S04]  /*3fa0*/  FMUL.FTZ R3, R187, UR13 ;  /* 0x0000000dbb037c20 */ /* 0x000fc80008410000 */
[----:B------:R-:W-:-:S04]  /*3fb0*/  FMUL.FTZ R3, R3, UR12 ;  /* 0x0000000c03037c20 */ /* 0x000fc80008410000 */
[-C--:B01---5:R-:W-:Y:S01]  /*3fc0*/  FMUL.FTZ R4, R163, R3.reuse ;  /* 0x00000003a3047220 */ /* 0x0a3fe20000410000 */
[----:B------:R-:W-:-:S04]  /*3fd0*/  FMUL.FTZ R3, R31, R3 ;  /* 0x000000031f037220 */ /* 0x000fc80000410000 */
[----:B------:R-:W-:Y:S02]  /*3fe0*/  FSEL R4, R4, RZ, P2 ;  /* 0x000000ff04047208 */ /* 0x000fe40001000000 */
[----:B------:R-:W-:-:S03]  /*3ff0*/  SEL R167, R3, RZ, P2 ;  /* 0x000000ff03a77207 */ /* 0x000fc60001000000 */
[----:B------:R-:W-:-:S07]  /*4000*/  FADD.FTZ R107, R107, R4 ;  /* 0x000000046b6b7221 */ /* 0x000fce0000010000 */
.L_x_14099:
[----:B------:R-:W-:Y:S05]  /*4010*/  BSYNC B1 ;  /* 0x0000000000017941 */ /* 0x000fea0003800000 */
.L_x_14098:
[----:B01----:R-:W-:Y:S01]  /*4020*/  @P0 IMAD.WIDE.U32 R4, R247, 0x10, R220 ;  /* 0x00000010f7040825 */ /* 0x003fe200078e00dc */
[----:B------:R-:W-:Y:S01]  /*4030*/  SEL R184, R184, R168, P1 ;  /* 0x000000a8b8b87207 */ /* 0x000fe20000800000 */
[----:B------:R-:W0:Y:S01]  /*4040*/  @P0 LDC.64 R220, c[0x0][0x308] ;  /* 0x0000c200ffdc0b82 */ /* 0x000e220000000a00 */
[----:B------:R-:W-:Y:S01]  /*4050*/  SEL R185, R185, R169, P1 ;  /* 0x000000a9b9b97207 */ /* 0x000fe20000800000 */
[----:B------:R-:W-:Y:S01]  /*4060*/  BSSY B1, `(.L_x_14100) ;  /* 0x0000011000017945 */ /* 0x000fe20003800000 */
[----:B------:R-:W-:Y:S02]  /*4070*/  SEL R186, R186, R170, P1 ;  /* 0x000000aababa7207 */ /* 0x000fe40000800000 */
[----:B------:R-:W-:Y:S02]  /*4080*/  SEL R187, R187, R171, P1 ;  /* 0x000000abbbbb7207 */ /* 0x000fe40000800000 */
[C---:B------:R-:W-:Y:S02]  /*4090*/  @!P6 ISETP.NE.U32.AND P3, PT, R7.reuse, RZ, PT ;  /* 0x000000ff0700e20c */ /* 0x040fe40003f65070 */
[C---:B------:R-:W-:Y:S01]  /*40a0*/  @!P6 ISETP.NE.U32.AND P4, PT, R7.reuse, RZ, PT ;  /* 0x000000ff0700e20c */ /* 0x040fe20003f85070 */
[----:B------:R1:W-:Y:S01]  /*40b0*/  @P0 STG.E.128 desc[UR4][R4.64], R184 ;  /* 0x000000b804000986 */ /* 0x0003e2000c101d04 */
[----:B------:R-:W-:-:S02]  /*40c0*/  @!P6 ISETP.NE.U32.AND P2, PT, R7, RZ, PT ;  /* 0x000000ff0700e20c */ /* 0x000fc40003f45070 */
[----:B------:R-:W-:Y:S01]  /*40d0*/  @!P6 ISETP.NE.AND.EX P3, PT, R6, RZ, PT, P3 ;  /* 0x000000ff0600e20c */ /* 0x000fe20003f65330 */
[----:B-1----:R-:W1:Y:S08]  /*40e0*/  @P5 LDC.64 R184, c[0x0][0x2f8] ;  /* 0x0000be00ffb85b82 */ /* 0x002e700000000a00 */
[----:B------:R-:W2:Y:S01]  /*40f0*/  @P5 LDC.64 R4, c[0x0][0x2f8] ;  /* 0x0000be00ff045b82 */ /* 0x000ea20000000a00 */
[----:B-1----:R-:W-:Y:S01]  /*4100*/  @P5 IMAD.WIDE.U32 R184, R206, 0x10, R184 ;  /* 0x00000010ceb85825 */ /* 0x002fe200078e00b8 */
[----:B------:R-:W-:-:S04]  /*4110*/  IADD3 R206, R205, 0x60, RZ ;  /* 0x00000060cdce7810 */ /* 0x000fc80007ffe0ff */
[----:B------:R1:W-:Y:S01]  /*4120*/  @P5 STG.E.128 desc[UR4][R184.64], R164 ;  /* 0x000000a4b8005986 */ /* 0x0003e2000c101d04 */
[----:B0-----:R-:W-:Y:S05]  /*4130*/  @!P5 BRA `(.L_x_14101) ;  /* 0x00000000000cd947 */ /* 0x001fea0003800000 */
[----:B-----5:R-:W0:Y:S02]  /*4140*/  LDC.64 R160, c[0x0][0x220] ;  /* 0x00008800ffa07b82 */ /* 0x020e240000000a00 */
[----:B0-----:R-:W-:-:S06]  /*4150*/  IMAD.WIDE.U32 R160, R206, 0x10, R160 ;  /* 0x00000010cea07825 */ /* 0x001fcc00078e00a0 */
[----:B------:R-:W5:Y:S02]  /*4160*/  LDG.E.128 R160, desc[UR4][R160.64] ;  /* 0x00000004a0a07981 */ /* 0x000f64000c1e1d00 */
.L_x_14101:
[----:B------:R-:W-:Y:S05]  /*4170*/  BSYNC B1 ;  /* 0x0000000000017941 */ /* 0x000fea0003800000 */
.L_x_14100:
[----:B------:R-:W-:Y:S01]  /*4180*/  BSSY B1, `(.L_x_14102) ;  /* 0x000000a000017945 */ /* 0x000fe20003800000 */
[----:B-1----:R-:W-:-:S03]  /*4190*/  @!P6 FSEL R184, R140, RZ, P3 ;  /* 0x000000ff8cb8e208 */ /* 0x002fc60001800000 */
[----:B------:R-:W-:Y:S05]  /*41a0*/  @!P6 BRA `(.L_x_14103) ;  /* 0x00000000001ce947 */ /* 0x000fea0003800000 */
[----:B------:R-:W3:Y:S01]  /*41b0*/  LDL R185, [R1] ;  /* 0x0000000001b97983 */ /* 0x000ee20000100800 */
[----:B------:R-:W-:Y:S01]  /*41c0*/  ISETP.NE.U32.AND P3, PT, R7, RZ, PT ;  /* 0x000000ff0700720c */ /* 0x000fe20003f65070 */
[----:B------:R-:W-:-:S03]  /*41d0*/  FFMA.FTZ R3, R241, R208, R209 ;  /* 0x000000d0f1037223 */ /* 0x000fc600000100d1 */
[----:B------:R-:W-:Y:S01]  /*41e0*/  ISETP.NE.AND.EX P3, PT, R6, RZ, PT, P3 ;  /* 0x000000ff0600720c */ /* 0x000fe20003f65330 */
[----:B---3--:R-:W-:-:S04]  /*41f0*/  FADD.FTZ R3, R185, -R3 ;  /* 0x80000003b9037221 */ /* 0x008fc80000010000 */
[----:B------:R-:W-:-:S08]  /*4200*/  FMUL.FTZ R184, R242, R3 ;  /* 0x00000003f2b87220 */ /* 0x000fd00000410000 */
[----:B------:R-:W-:-:S07]  /*4210*/  @P3 FADD.FTZ R184, R140, R184 ;  /* 0x000000b88cb83221 */ /* 0x000fce0000010000 */
.L_x_14103:
[----:B------:R-:W-:Y:S05]  /*4220*/  BSYNC B1 ;  /* 0x0000000000017941 */ /* 0x000fea0003800000 */
.L_x_14102:
[----:B------:R-:W-:Y:S04]  /*4230*/  BSSY B1, `(.L_x_14104) ;  /* 0x000000a000017945 */ /* 0x000fe80003800000 */
[----:B------:R-:W-:Y:S05]  /*4240*/  @!P5 BRA `(.L_x_14105) ;  /* 0x000000000020d947 */ /* 0x000fea0003800000 */
[----:B------:R-:W-:Y:S01]  /*4250*/  FMUL.FTZ R3, R184, UR13 ;  /* 0x0000000db8037c20 */ /* 0x000fe20008410000 */
[----:B------:R-:W-:-:S03]  /*4260*/  LOP3.LUT P3, RZ, R2, 0xff, RZ, 0xc0, !PT ;  /* 0x000000ff02ff7812 */ /* 0x000fc6000786c0ff */
[----:B------:R-:W-:-:S04]  /*4270*/  FMUL.FTZ R3, R3, UR12 ;  /* 0x0000000c03037c20 */ /* 0x000fc80008410000 */
[-C--:B-----5:R-:W-:Y:S01]  /*4280*/  FMUL.FTZ R164, R160, R3.reuse ;  /* 0x00000003a0a47220 */ /* 0x0a0fe20000410000 */
[----:B------:R-:W-:-:S04]  /*4290*/  FMUL.FTZ R3, R24, R3 ;  /* 0x0000000318037220 */ /* 0x000fc80000410000 */
[----:B------:R-:W-:-:S05]  /*42a0*/  FSEL R164, R164, RZ, P3 ;  /* 0x000000ffa4a47208 */ /* 0x000fca0001800000 */
[----:B------:R-:W-:Y:S01]  /*42b0*/  FADD.FTZ R108, R108, R164 ;  /* 0x000000a46c6c7221 */ /* 0x000fe20000010000 */
[----:B------:R-:W-:-:S07]  /*42c0*/  SEL R164, R3, RZ, P3 ;  /* 0x000000ff03a47207 */ /* 0x000fce0001800000 */
.L_x_14105:
[----:B------:R-:W-:Y:S05]  /*42d0*/  BSYNC B1 ;  /* 0x0000000000017941 */ /* 0x000fea0003800000 */
.L_x_14104:
        /* <DEDUP_REMOVED lines=13> */
.L_x_14107:
[----:B------:R-:W-:Y:S05]  /*43b0*/  BSYNC B1 ;  /* 0x0000000000017941 */ /* 0x000fea0003800000 */
.L_x_14106:
        /* <DEDUP_REMOVED lines=10> */
.L_x_14109:
[----:B------:R-:W-:Y:S05]  /*4460*/  BSYNC B1 ;  /* 0x0000000000017941 */ /* 0x000fea0003800000 */
.L_x_14108:
        /* <DEDUP_REMOVED lines=9> */
.L_x_14111:
[----:B------:R-:W-:Y:S05]  /*4500*/  BSYNC B1 ;  /* 0x0000000000017941 */ /* 0x000fea0003800000 */
.L_x_14110:
        /* <DEDUP_REMOVED lines=10> */
.L_x_14113:
[----:B------:R-:W-:Y:S05]  /*45b0*/  BSYNC B1 ;  /* 0x0000000000017941 */ /* 0x000fea0003800000 */
.L_x_14112:
        /* <DEDUP_REMOVED lines=9> */
.L_x_14115:
[----:B------:R-:W-:Y:S05]  /*4650*/  BSYNC B1 ;  /* 0x0000000000017941 */ /* 0x000fea0003800000 */
.L_x_14114:
[----:B------:R-:W-:Y:S04]  /*4660*/  BSSY B1, `(.L_x_14116) ;  /* 0x000000a000017945 */ /* 0x000fe80003800000 */
[----:B------:R-:W-:Y:S05]  /*4670*/  @!P5 BRA `(.L_x_14117) ;  /* 0x000000000020d947 */ /* 0x000fea0003800000 */
[----:B------:R-:W-:Y:S01]  /*4680*/  LOP3.LUT P2, RZ, R2, 0xff000000, RZ, 0xc0, !PT ;  /* 0xff00000002ff7812 */ /* 0x000fe2000784c0ff */
[----:B------:R-:W-:-:S04]  /*4690*/  FMUL.FTZ R2, R187, UR13 ;  /* 0x0000000dbb027c20 */ /* 0x000fc80008410000 */
[----:B------:R-:W-:-:S04]  /*46a0*/  FMUL.FTZ R2, R2, UR12 ;  /* 0x0000000c02027c20 */ /* 0x000fc80008410000 */
[-C--:B-----5:R-:W-:Y:S01]  /*46b0*/  FMUL.FTZ R3, R163, R2.reuse ;  /* 0x00000002a3037220 */ /* 0x0a0fe20000410000 */
[----:B------:R-:W-:-:S04]  /*46c0*/  FMUL.FTZ R2, R27, R2 ;  /* 0x000000021b027220 */ /* 0x000fc80000410000 */
[----:B------:R-:W-:Y:S02]  /*46d0*/  FSEL R3, R3, RZ, P2 ;  /* 0x000000ff03037208 */ /* 0x000fe40001000000 */
[----:B------:R-:W-:-:S03]  /*46e0*/  SEL R167, R2, RZ, P2 ;  /* 0x000000ff02a77207 */ /* 0x000fc60001000000 */
[----:B------:R-:W-:-:S07]  /*46f0*/  FADD.FTZ R111, R111, R3 ;  /* 0x000000036f6f7221 */ /* 0x000fce0000010000 */
.L_x_14117:
[----:B------:R-:W-:Y:S05]  /*4700*/  BSYNC B1 ;  /* 0x0000000000017941 */ /* 0x000fea0003800000 */
.L_x_14116:
[----:B------:R-:W-:Y:S01]  /*4710*/  @P0 IMAD.WIDE.U32 R2, R250, 0x10, R220 ;  /* 0x00000010fa020825 */ /* 0x000fe200078e00dc */
        /* <DEDUP_REMOVED lines=11> */
[----:B--2---:R-:W-:Y:S01]  /*47d0*/  @P5 IMAD.WIDE.U32 R2, R206, 0x10, R4 ;  /* 0x00000010ce025825 */ /* 0x004fe200078e0004 */
[----:B------:R-:W-:-:S04]  /*47e0*/  IADD3 R206, R205, 0x80, RZ ;  /* 0x00000080cdce7810 */ /* 0x000fc80007ffe0ff */
[----:B------:R1:W-:Y:S01]  /*47f0*/  @P5 STG.E.128 desc[UR4][R2.64], R164 ;  /* 0x000000a402005986 */ /* 0x0003e2000c101d04 */
[----:B------:R-:W-:Y:S06]  /*4800*/  @!P5 BRA `(.L_x_14119) ;  /* 0x00000000000cd947 */ /* 0x000fec0003800000 */
[----:B-1----:R-:W1:Y:S02]  /*4810*/  LDC.64 R2, c[0x0][0x220] ;  /* 0x00008800ff027b82 */ /* 0x002e640000000a00 */
[----:B-1----:R-:W-:-:S05]  /*4820*/  IMAD.WIDE.U32 R2, R206, 0x10, R2 ;  /* 0x00000010ce027825 */ /* 0x002fca00078e0002 */
[----:B-----5:R2:W5:Y:S02]  /*4830*/  LDG.E.128 R160, desc[UR4][R2.64] ;  /* 0x0000000402a07981 */ /* 0x020564000c1e1d00 */
.L_x_14119:
[----:B------:R-:W-:Y:S05]  /*4840*/  BSYNC B1 ;  /* 0x0000000000017941 */ /* 0x000fea0003800000 */
.L_x_14118:
[----:B------:R-:W-:Y:S01]  /*4850*/  BSSY B1, `(.L_x_14120) ;  /* 0x0000009000017945 */ /* 0x000fe20003800000 */
[----:B------:R-:W-:-:S03]  /*4860*/  @!P6 FSEL R184, R144, RZ, P3 ;  /* 0x000000ff90b8e208 */ /* 0x000fc60001800000 */
[----:B------:R-:W-:Y:S05]  /*4870*/  @!P6 BRA `(.L_x_14121) ;  /* 0x000000000018e947 */ /* 0x000fea0003800000 */
[----:B------:R-:W-:Y:S01]  /*4880*/  ISETP.NE.U32.AND P3, PT, R7, RZ, PT ;  /* 0x000000ff0700720c */ /* 0x000fe20003f65070 */
[----:B-12---:R-:W-:-:S03]  /*4890*/  FFMA.FTZ R2, R175, R208, R209 ;  /* 0x000000d0af027223 */ /* 0x006fc600000100d1 */
[----:B------:R-:W-:Y:S01]  /*48a0*/  ISETP.NE.AND.EX P3, PT, R6, RZ, PT, P3 ;  /* 0x000000ff0600720c */ /* 0x000fe20003f65330 */
[----:B------:R-:W-:-:S04]  /*48b0*/  FADD.FTZ R2, R216, -R2 ;  /* 0x80000002d8027221 */ /* 0x000fc80000010000 */
[----:B------:R-:W-:-:S08]  /*48c0*/  FMUL.FTZ R184, R242, R2 ;  /* 0x00000002f2b87220 */ /* 0x000fd00000410000 */
[----:B------:R-:W-:-:S07]  /*48d0*/  @P3 FADD.FTZ R184, R144, R184 ;  /* 0x000000b890b83221 */ /* 0x000fce0000010000 */
.L_x_14121:
[----:B------:R-:W-:Y:S05]  /*48e0*/  BSYNC B1 ;  /* 0x0000000000017941 */ /* 0x000fea0003800000 */
.L_x_14120:
[----:B------:R-:W-:Y:S04]  /*48f0*/  BSSY B1, `(.L_x_14122) ;  /* 0x000000a000017945 */ /* 0x000fe80003800000 */
[----:B------:R-:W-:Y:S05]  /*4900*/  @!P5 BRA `(.L_x_14123) ;  /* 0x000000000020d947 */ /* 0x000fea0003800000 */
[----:B-12---:R-:W-:Y:S01]  /*4910*/  FMUL.FTZ R2, R184, UR13 ;  /* 0x0000000db8027c20 */ /* 0x006fe20008410000 */
[----:B------:R-:W-:-:S03]  /*4920*/  LOP3.LUT P3, RZ, R0, 0xff, RZ, 0xc0, !PT ;  /* 0x000000ff00ff7812 */ /* 0x000fc6000786c0ff */
[----:B------:R-:W-:-:S04]  /*4930*/  FMUL.FTZ R2, R2, UR12 ;  /* 0x0000000c02027c20 */ /* 0x000fc80008410000 */
[-C--:B-----5:R-:W-:Y:S01]  /*4940*/  FMUL.FTZ R3, R160, R2.reuse ;  /* 0x00000002a0037220 */ /* 0x0a0fe20000410000 */
[----:B------:R-:W-:-:S04]  /*4950*/  FMUL.FTZ R2, R20, R2 ;  /* 0x0000000214027220 */ /* 0x000fc80000410000 */
[----:B------:R-:W-:Y:S02]  /*4960*/  FSEL R3, R3, RZ, P3 ;  /* 0x000000ff03037208 */ /* 0x000fe40001800000 */
[----:B------:R-:W-:-:S03]  /*4970*/  SEL R164, R2, RZ, P3 ;  /* 0x000000ff02a47207 */ /* 0x000fc60001800000 */
[----:B------:R-:W-:-:S07]  /*4980*/  FADD.FTZ R112, R112, R3 ;  /* 0x0000000370707221 */ /* 0x000fce0000010000 */
.L_x_14123:
[----:B------:R-:W-:Y:S05]  /*4990*/  BSYNC B1 ;  /* 0x0000000000017941 */ /* 0x000fea0003800000 */
.L_x_14122:
        /* <DEDUP_REMOVED lines=8> */
[----:B-12---:R-:W-:-:S03]  /*4a20*/  FFMA.FTZ R2, R174, R208, R209 ;  /* 0x000000d0ae027223 */ /* 0x006fc600000100d1 */
[----:B------:R-:W-:Y:S01]  /*4a30*/  ISETP.NE.AND.EX P3, PT, R6, RZ, PT, P3 ;  /* 0x000000ff0600720c */ /* 0x000fe20003f65330 */
[----:B------:R-:W-:-:S04]  /*4a40*/  FADD.FTZ R2, R212, -R2 ;  /* 0x80000002d4027221 */ /* 0x000fc80000010000 */
[----:B------:R-:W-:-:S08]  /*4a50*/  FMUL.FTZ R185, R242, R2 ;  /* 0x00000002f2b97220 */ /* 0x000fd00000410000 */
[----:B------:R-:W-:-:S07]  /*4a60*/  @P3 FADD.FTZ R185, R145, R185 ;  /* 0x000000b991b93221 */ /* 0x000fce0000010000 */
.L_x_14125:
[----:B------:R-:W-:Y:S05]  /*4a70*/  BSYNC B1 ;  /* 0x0000000000017941 */ /* 0x000fea0003800000 */
.L_x_14124:
        /* <DEDUP_REMOVED lines=10> */
.L_x_14127:
[----:B------:R-:W-:Y:S05]  /*4b20*/  BSYNC B1 ;  /* 0x0000000000017941 */ /* 0x000fea0003800000 */
.L_x_14126:
        /* <DEDUP_REMOVED lines=9> */
.L_x_14129:
[----:B------:R-:W-:Y:S05]  /*4bc0*/  BSYNC B1 ;  /* 0x0000000000017941 */ /* 0x000fea0003800000 */
.L_x_14128:
        /* <DEDUP_REMOVED lines=10> */
.L_x_14131:
[----:B------:R-:W-:Y:S05]  /*4c70*/  BSYNC B1 ;  /* 0x0000000000017941 */ /* 0x000fea0003800000 */
.L_x_14130:
        /* <DEDUP_REMOVED lines=9> */
.L_x_14133:
[----:B------:R-:W-:Y:S05]  /*4d10*/  BSYNC B1 ;  /* 0x0000000000017941 */ /* 0x000fea0003800000 */
.L_x_14132:
[----:B------:R-:W-:Y:S04]  /*4d20*/  BSSY B1, `(.L_x_14134) ;  /* 0x000000a000017945 */ /* 0x000fe80003800000 */
[----:B------:R-:W-:Y:S05]  /*4d30*/  @!P5 BRA `(.L_x_14135) ;  /* 0x000000000020d947 */ /* 0x000fea0003800000 */
[----:B------:R-:W-:Y:S01]  /*4d40*/  LOP3.LUT P2, RZ, R0, 0xff000000, RZ, 0xc0, !PT ;  /* 0xff00000000ff7812 */ /* 0x000fe2000784c0ff */
[----:B------:R-:W-:-:S04]  /*4d50*/  FMUL.FTZ R0, R187, UR13 ;  /* 0x0000000dbb007c20 */ /* 0x000fc80008410000 */
[----:B------:R-:W-:-:S04]  /*4d60*/  FMUL.FTZ R0, R0, UR12 ;  /* 0x0000000c00007c20 */ /* 0x000fc80008410000 */
[-C--:B-12--5:R-:W-:Y:S01]  /*4d70*/  FMUL.FTZ R2, R163, R0.reuse ;  /* 0x00000000a3027220 */ /* 0x0a6fe20000410000 */
[----:B------:R-:W-:-:S04]  /*4d80*/  FMUL.FTZ R0, R23, R0 ;  /* 0x0000000017007220 */ /* 0x000fc80000410000 */
[----:B------:R-:W-:Y:S02]  /*4d90*/  FSEL R2, R2, RZ, P2 ;  /* 0x000000ff02027208 */ /* 0x000fe40001000000 */
[----:B------:R-:W-:-:S03]  /*4da0*/  SEL R167, R0, RZ, P2 ;  /* 0x000000ff00a77207 */ /* 0x000fc60001000000 */
[----:B------:R-:W-:-:S07]  /*4db0*/  FADD.FTZ R115, R115, R2 ;  /* 0x0000000273737221 */ /* 0x000fce0000010000 */
.L_x_14135:
[----:B------:R-:W-:Y:S05]  /*4dc0*/  BSYNC B1 ;  /* 0x0000000000017941 */ /* 0x000fea0003800000 */
.L_x_14134:
[----:B-12---:R-:W1:Y:S01]  /*4dd0*/  @P5 LDC.64 R2, c[0x0][0x2f8] ;  /* 0x0000be00ff025b82 */ /* 0x006e620000000a00 */
[----:B------:R-:W-:Y:S01]  /*4de0*/  @P0 IADD3 R0, R236, 0x80, RZ ;  /* 0x00000080ec000810 */ /* 0x000fe20007ffe0ff */
        /* <DEDUP_REMOVED lines=12> */
[----:B-1----:R-:W-:-:S05]  /*4eb0*/  @P5 IMAD.WIDE.U32 R2, R206, 0x10, R2 ;  /* 0x00000010ce025825 */ /* 0x002fca00078e0002 */
[----:B------:R1:W-:Y:S01]  /*4ec0*/  @P5 STG.E.128 desc[UR4][R2.64], R164 ;  /* 0x000000a402005986 */ /* 0x0003e2000c101d04 */
[----:B0-----:R-:W0:Y:S01]  /*4ed0*/  @P0 LDC.64 R4, c[0x0][0x308] ;  /* 0x0000c200ff040b82 */ /* 0x001e220000000a00 */
[----:B------:R-:W-:Y:S05]  /*4ee0*/  @!P5 BRA `(.L_x_14137) ;  /* 0x00000000000cd947 */ /* 0x000fea0003800000 */
[----:B-1----:R-:W1:Y:S02]  /*4ef0*/  LDC.64 R2, c[0x0][0x220] ;  /* 0x00008800ff027b82 */ /* 0x002e640000000a00 */
[----:B-1----:R-:W-:-:S05]  /*4f00*/  IMAD.WIDE.U32 R2, R0, 0x10, R2 ;  /* 0x0000001000027825 */ /* 0x002fca00078e0002 */
[----:B-----5:R2:W5:Y:S02]  /*4f10*/  LDG.E.128 R160, desc[UR4][R2.64] ;  /* 0x0000000402a07981 */ /* 0x020564000c1e1d00 */
.L_x_14137:
[----:B------:R-:W-:Y:S05]  /*4f20*/  BSYNC B1 ;  /* 0x0000000000017941 */ /* 0x000fea0003800000 */
.L_x_14136:
        /* <DEDUP_REMOVED lines=9> */
.L_x_14139:
[----:B------:R-:W-:Y:S05]  /*4fc0*/  BSYNC B1 ;  /* 0x0000000000017941 */ /* 0x000fea0003800000 */
.L_x_14138:
        /* <DEDUP_REMOVED lines=10> */
.L_x_14141:
[----:B------:R-:W-:Y:S05]  /*5070*/  BSYNC B1 ;  /* 0x0000000000017941 */ /* 0x000fea0003800000 */
.L_x_14140:
        /* <DEDUP_REMOVED lines=13> */
.L_x_14143:
[----:B------:R-:W-:Y:S05]  /*5150*/  BSYNC B1 ;  /* 0x0000000000017941 */ /* 0x000fea0003800000 */
.L_x_14142:
        /* <DEDUP_REMOVED lines=10> */
.L_x_14145:
[----:B------:R-:W-:Y:S05]  /*5200*/  BSYNC B1 ;  /* 0x0000000000017941 */ /* 0x000fea0003800000 */
.L_x_14144:
        /* <DEDUP_REMOVED lines=9> */
.L_x_14147:
[----:B------:R-:W-:Y:S05]  /*52a0*/  BSYNC B1 ;  /* 0x0000000000017941 */ /* 0x000fea0003800000 */
.L_x_14146:
        /* <DEDUP_REMOVED lines=10> */
.L_x_14149:
[----:B------:R-:W-:Y:S05]  /*5350*/  BSYNC B1 ;  /* 0x0000000000017941 */ /* 0x000fea0003800000 */
.L_x_14148:
        /* <DEDUP_REMOVED lines=9> */
.L_x_14151:
[----:B------:R-:W-:Y:S05]  /*53f0*/  BSYNC B1 ;  /* 0x0000000000017941 */ /* 0x000fea0003800000 */
.L_x_14150:
        /* <DEDUP_REMOVED lines=10> */
.L_x_14153:
[----:B------:R-:W-:Y:S05]  /*54a0*/  BSYNC B1 ;  /* 0x0000000000017941 */ /* 0x000fea0003800000 */
.L_x_14152:
[----:B-12---:R-:W-:Y:S01]  /*54b0*/  @P0 IADD3 R2, R236, 0xa0, RZ ;  /* 0x000000a0ec020810 */ /* 0x006fe20007ffe0ff */
[----:B------:R-:W1:Y:S01]  /*54c0*/  @P0 LDC.64 R206, c[0x0][0x308] ;  /* 0x0000c200ffce0b82 */ /* 0x000e620000000a00 */
[----:B------:R-:W-:Y:S01]  /*54d0*/  SEL R184, R184, R168, P1 ;  /* 0x000000a8b8b87207 */ /* 0x000fe20000800000 */
[----:B------:R-:W-:Y:S01]  /*54e0*/  BSSY B1, `(.L_x_14154) ;  /* 0x0000013000017945 */ /* 0x000fe20003800000 */
[----:B------:R-:W-:Y:S01]  /*54f0*/  SEL R185, R185, R169, P1 ;  /* 0x000000a9b9b97207 */ /* 0x000fe20000800000 */
[----:B0-----:R-:W-:Y:S01]  /*5500*/  @P0 IMAD.WIDE.U32 R2, R2, 0x10, R4 ;  /* 0x0000001002020825 */ /* 0x001fe200078e0004 */
[----:B------:R-:W-:Y:S02]  /*5510*/  SEL R186, R186, R170, P1 ;  /* 0x000000aababa7207 */ /* 0x000fe40000800000 */
[----:B------:R-:W-:Y:S01]  /*5520*/  SEL R187, R187, R171, P1 ;  /* 0x000000abbbbb7207 */ /* 0x000fe20000800000 */
[----:B------:R-:W0:Y:S01]  /*5530*/  @P5 LDC.64 R4, c[0x0][0x2f8] ;  /* 0x0000be00ff045b82 */ /* 0x000e220000000a00 */
[----:B------:R-:W-:-:S02]  /*5540*/  @!P6 ISETP.NE.U32.AND P3, PT, R7, RZ, PT ;  /* 0x000000ff0700e20c */ /* 0x000fc40003f65070 */
[C---:B------:R-:W-:Y:S01]  /*5550*/  @!P6 ISETP.NE.U32.AND P4, PT, R7.reuse, RZ, PT ;  /* 0x000000ff0700e20c */ /* 0x040fe20003f85070 */
[----:B------:R2:W-:Y:S01]  /*5560*/  @P0 STG.E.128 desc[UR4][R2.64], R184 ;  /* 0x000000b802000986 */ /* 0x0005e2000c101d04 */
[----:B------:R-:W-:Y:S02]  /*5570*/  @!P6 ISETP.NE.U32.AND P2, PT, R7, RZ, PT ;  /* 0x000000ff0700e20c */ /* 0x000fe40003f45070 */
[----:B------:R-:W-:Y:S01]  /*5580*/  @!P6 ISETP.NE.AND.EX P3, PT, R6, RZ, PT, P3 ;  /* 0x000000ff0600e20c */ /* 0x000fe20003f65330 */
[----:B--2---:R-:W2:Y:S01]  /*5590*/  @P5 LDC.64 R2, c[0x0][0x2f8] ;  /* 0x0000be00ff025b82 */ /* 0x004ea20000000a00 */
[----:B0-----:R-:W-:Y:S01]  /*55a0*/  @P5 IMAD.WIDE.U32 R4, R0, 0x10, R4 ;  /* 0x0000001000045825 */ /* 0x001fe200078e0004 */
[----:B------:R-:W-:-:S04]  /*55b0*/  IADD3 R0, R205, 0xc0, RZ ;  /* 0x000000c0cd007810 */ /* 0x000fc80007ffe0ff */
[----:B------:R0:W-:Y:S01]  /*55c0*/  @P5 STG.E.128 desc[UR4][R4.64], R164 ;  /* 0x000000a404005986 */ /* 0x0001e2000c101d04 */
[----:B-1----:R-:W-:Y:S05]  /*55d0*/  @!P5 BRA `(.L_x_14155) ;  /* 0x00000000000cd947 */ /* 0x002fea0003800000 */
[----:B0-----:R-:W0:Y:S02]  /*55e0*/  LDC.64 R4, c[0x0][0x220] ;  /* 0x00008800ff047b82 */ /* 0x001e240000000a00 */
[----:B0-----:R-:W-:-:S05]  /*55f0*/  IMAD.WIDE.U32 R4, R0, 0x10, R4 ;  /* 0x0000001000047825 */ /* 0x001fca00078e0004 */
[----:B-----5:R1:W5:Y:S02]  /*5600*/  LDG.E.128 R160, desc[UR4][R4.64] ;  /* 0x0000000404a07981 */ /* 0x020364000c1e1d00 */
.L_x_14155:
[----:B------:R-:W-:Y:S05]  /*5610*/  BSYNC B1 ;  /* 0x0000000000017941 */ /* 0x000fea0003800000 */
.L_x_14154:
[----:B------:R-:W-:Y:S01]  /*5620*/  BSSY B1, `(.L_x_14156) ;  /* 0x0000009000017945 */ /* 0x000fe20003800000 */
[----:B------:R-:W-:-:S03]  /*5630*/  @!P6 FSEL R184, R152, RZ, P3 ;  /* 0x000000ff98b8e208 */ /* 0x000fc60001800000 */
[----:B------:R-:W-:Y:S05]  /*5640*/  @!P6 BRA `(.L_x_14157) ;  /* 0x000000000018e947 */ /* 0x000fea0003800000 */
[----:B------:R-:W-:Y:S01]  /*5650*/  ISETP.NE.U32.AND P3, PT, R7, RZ, PT ;  /* 0x000000ff0700720c */ /* 0x000fe20003f65070 */
[----:B01----:R-:W-:-:S03]  /*5660*/  FFMA.FTZ R4, R188, R208, R209 ;  /* 0x000000d0bc047223 */ /* 0x003fc600000100d1 */
[----:B------:R-:W-:Y:S01]  /*5670*/  ISETP.NE.AND.EX P3, PT, R6, RZ, PT, P3 ;  /* 0x000000ff0600720c */ /* 0x000fe20003f65330 */
[----:B------:R-:W-:-:S04]  /*5680*/  FADD.FTZ R4, R192, -R4 ;  /* 0x80000004c0047221 */ /* 0x000fc80000010000 */
[----:B------:R-:W-:-:S08]  /*5690*/  FMUL.FTZ R184, R242, R4 ;  /* 0x00000004f2b87220 */ /* 0x000fd00000410000 */
[----:B------:R-:W-:-:S07]  /*56a0*/  @P3 FADD.FTZ R184, R152, R184 ;  /* 0x000000b898b83221 */ /* 0x000fce0000010000 */
.L_x_14157:
[----:B------:R-:W-:Y:S05]  /*56b0*/  BSYNC B1 ;  /* 0x0000000000017941 */ /* 0x000fea0003800000 */
.L_x_14156:
        /* <DEDUP_REMOVED lines=10> */
.L_x_14159:
[----:B------:R-:W-:Y:S05]  /*5760*/  BSYNC B1 ;  /* 0x0000000000017941 */ /* 0x000fea0003800000 */
.L_x_14158:
        /* <DEDUP_REMOVED lines=8> */
[----:B01----:R-:W-:-:S03]  /*57f0*/  FFMA.FTZ R4, R189, R208, R209 ;  /* 0x000000d0bd047223 */ /* 0x003fc600000100d1 */
[----:B------:R-:W-:Y:S01]  /*5800*/  ISETP.NE.AND.EX P3, PT, R6, RZ, PT, P3 ;  /* 0x000000ff0600720c */ /* 0x000fe20003f65330 */
[----:B------:R-:W-:-:S04]  /*5810*/  FADD.FTZ R4, R193, -R4 ;  /* 0x80000004c1047221 */ /* 0x000fc80000010000 */
[----:B------:R-:W-:-:S08]  /*5820*/  FMUL.FTZ R185, R242, R4 ;  /* 0x00000004f2b97220 */ /* 0x000fd00000410000 */
[----:B------:R-:W-:-:S07]  /*5830*/  @P3 FADD.FTZ R185, R153, R185 ;  /* 0x000000b999b93221 */ /* 0x000fce0000010000 */
.L_x_14161:
[----:B------:R-:W-:Y:S05]  /*5840*/  BSYNC B1 ;  /* 0x0000000000017941 */ /* 0x000fea0003800000 */
.L_x_14160:
        /* <DEDUP_REMOVED lines=10> */
.L_x_14163:
[----:B------:R-:W-:Y:S05]  /*58f0*/  BSYNC B1 ;  /* 0x0000000000017941 */ /* 0x000fea0003800000 */
.L_x_14162:
        /* <DEDUP_REMOVED lines=9> */
.L_x_14165:
[----:B------:R-:W-:Y:S05]  /*5990*/  BSYNC B1 ;  /* 0x0000000000017941 */ /* 0x000fea0003800000 */
.L_x_14164:
        /* <DEDUP_REMOVED lines=10> */
.L_x_14167:
[----:B------:R-:W-:Y:S05]  /*5a40*/  BSYNC B1 ;  /* 0x0000000000017941 */ /* 0x000fea0003800000 */
.L_x_14166:
        /* <DEDUP_REMOVED lines=9> */
.L_x_14169:
[----:B------:R-:W-:Y:S05]  /*5ae0*/  BSYNC B1 ;  /* 0x0000000000017941 */ /* 0x000fea0003800000 */
.L_x_14168:
        /* <DEDUP_REMOVED lines=10> */
.L_x_14171:
[----:B------:R-:W-:Y:S05]  /*5b90*/  BSYNC B1 ;  /* 0x0000000000017941 */ /* 0x000fea0003800000 */
.L_x_14170:
[----:B01----:R-:W-:Y:S01]  /*5ba0*/  @P0 IADD3 R4, R236, 0xc0, RZ ;  /* 0x000000c0ec040810 */ /* 0x003fe20007ffe0ff */
[----:B--2---:R-:W-:Y:S01]  /*5bb0*/  @P5 IMAD.WIDE.U32 R2, R0, 0x10, R2 ;  /* 0x0000001000025825 */ /* 0x004fe200078e0002 */
[----:B------:R-:W-:Y:S01]  /*5bc0*/  SEL R184, R184, R168, P1 ;  /* 0x000000a8b8b87207 */ /* 0x000fe20000800000 */
[----:B------:R-:W-:Y:S01]  /*5bd0*/  BSSY B1, `(.L_x_14172) ;  /* 0x0000010000017945 */ /* 0x000fe20003800000 */
[----:B------:R-:W-:Y:S01]  /*5be0*/  SEL R185, R185, R169, P1 ;  /* 0x000000a9b9b97207 */ /* 0x000fe20000800000 */
[----:B------:R-:W-:Y:S01]  /*5bf0*/  @P0 IMAD.WIDE.U32 R4, R4, 0x10, R206 ;  /* 0x0000001004040825 */ /* 0x000fe200078e00ce */
        /* <DEDUP_REMOVED lines=10> */
[----:B0-----:R-:W0:Y:S02]  /*5ca0*/  LDC.64 R2, c[0x0][0x220] ;  /* 0x00008800ff027b82 */ /* 0x001e240000000a00 */
[----:B0-----:R-:W-:-:S05]  /*5cb0*/  IMAD.WIDE.U32 R2, R0, 0x10, R2 ;  /* 0x0000001000027825 */ /* 0x001fca00078e0002 */
[----:B-----5:R1:W5:Y:S02]  /*5cc0*/  LDG.E.128 R160, desc[UR4][R2.64] ;  /* 0x0000000402a07981 */ /* 0x020364000c1e1d00 */
.L_x_14173:
[----:B------:R-:W-:Y:S05]  /*5cd0*/  BSYNC B1 ;  /* 0x0000000000017941 */ /* 0x000fea0003800000 */
.L_x_14172:
[----:B------:R-:W-:Y:S01]  /*5ce0*/  BSSY B1, `(.L_x_14174) ;  /* 0x0000009000017945 */ /* 0x000fe20003800000 */
[----:B01----:R-:W-:-:S03]  /*5cf0*/  @!P6 FSEL R2, R156, RZ, P3 ;  /* 0x000000ff9c02e208 */ /* 0x003fc60001800000 */
[----:B------:R-:W-:Y:S05]  /*5d00*/  @!P6 BRA `(.L_x_14175) ;  /* 0x000000000018e947 */ /* 0x000fea0003800000 */
[----:B------:R-:W-:Y:S01]  /*5d10*/  ISETP.NE.U32.AND P3, PT, R7, RZ, PT ;  /* 0x000000ff0700720c */ /* 0x000fe20003f65070 */
[----:B------:R-:W-:-:S03]  /*5d20*/  FFMA.FTZ R2, R198, R208, R209 ;  /* 0x000000d0c6027223 */ /* 0x000fc600000100d1 */
[----:B------:R-:W-:Y:S01]  /*5d30*/  ISETP.NE.AND.EX P3, PT, R6, RZ, PT, P3 ;  /* 0x000000ff0600720c */ /* 0x000fe20003f65330 */
[----:B------:R-:W-:-:S04]  /*5d40*/  FADD.FTZ R2, R200, -R2 ;  /* 0x80000002c8027221 */ /* 0x000fc80000010000 */
[----:B------:R-:W-:-:S08]  /*5d50*/  FMUL.FTZ R2, R242, R2 ;  /* 0x00000002f2027220 */ /* 0x000fd00000410000 */
[----:B------:R-:W-:-:S07]  /*5d60*/  @P3 FADD.FTZ R2, R156, R2 ;  /* 0x000000029c023221 */ /* 0x000fce0000010000 */
.L_x_14175:
[----:B------:R-:W-:Y:S05]  /*5d70*/  BSYNC B1 ;  /* 0x0000000000017941 */ /* 0x000fea0003800000 */
.L_x_14174:
[----:B------:R-:W-:Y:S04]  /*5d80*/  BSSY B1, `(.L_x_14176) ;  /* 0x000000a000017945 */ /* 0x000fe80003800000 */
[----:B------:R-:W-:Y:S05]  /*5d90*/  @!P5 BRA `(.L_x_14177) ;  /* 0x000000000020d947 */ /* 0x000fea0003800000 */
[----:B------:R-:W-:Y:S01]  /*5da0*/  FMUL.FTZ R3, R2, UR13 ;  /* 0x0000000d02037c20 */ /* 0x000fe20008410000 */
[----:B------:R-:W-:-:S03]  /*5db0*/  LOP3.LUT P3, RZ, R204, 0xff, RZ, 0xc0, !PT ;  /* 0x000000ffccff7812 */ /* 0x000fc6000786c0ff */
[----:B------:R-:W-:-:S04]  /*5dc0*/  FMUL.FTZ R3, R3, UR12 ;  /* 0x0000000c03037c20 */ /* 0x000fc80008410000 */
[-C--:B-----5:R-:W-:Y:S01]  /*5dd0*/  FMUL.FTZ R4, R160, R3.reuse ;  /* 0x00000003a0047220 */ /* 0x0a0fe20000410000 */
[----:B------:R-:W-:-:S04]  /*5de0*/  FMUL.FTZ R3, R8, R3 ;  /* 0x0000000308037220 */ /* 0x000fc80000410000 */
[----:B------:R-:W-:Y:S02]  /*5df0*/  FSEL R4, R4, RZ, P3 ;  /* 0x000000ff04047208 */ /* 0x000fe40001800000 */
[----:B------:R-:W-:-:S03]  /*5e00*/  SEL R164, R3, RZ, P3 ;  /* 0x000000ff03a47207 */ /* 0x000fc60001800000 */
[----:B------:R-:W-:-:S07]  /*5e10*/  FADD.FTZ R120, R120, R4 ;  /* 0x0000000478787221 */ /* 0x000fce0000010000 */
.L_x_14177:
[----:B------:R-:W-:Y:S05]  /*5e20*/  BSYNC B1 ;  /* 0x0000000000017941 */ /* 0x000fea0003800000 */
.L_x_14176:
        /* <DEDUP_REMOVED lines=13> */
.L_x_14179:
[----:B------:R-:W-:Y:S05]  /*5f00*/  BSYNC B1 ;  /* 0x0000000000017941 */ /* 0x000fea0003800000 */
.L_x_14178:
        /* <DEDUP_REMOVED lines=10> */
.L_x_14181:
[----:B------:R-:W-:Y:S05]  /*5fb0*/  BSYNC B1 ;  /* 0x0000000000017941 */ /* 0x000fea0003800000 */
.L_x_14180:
        /* <DEDUP_REMOVED lines=9> */
.L_x_14183:
[----:B------:R-:W-:Y:S05]  /*6050*/  BSYNC B1 ;  /* 0x0000000000017941 */ /* 0x000fea0003800000 */
.L_x_14182:
        /* <DEDUP_REMOVED lines=10> */
.L_x_14185:
[----:B------:R-:W-:Y:S05]  /*6100*/  BSYNC B1 ;  /* 0x0000000000017941 */ /* 0x000fea0003800000 */
.L_x_14184:
        /* <DEDUP_REMOVED lines=9> */
.L_x_14187:
[----:B------:R-:W-:Y:S05]  /*61a0*/  BSYNC B1 ;  /* 0x0000000000017941 */ /* 0x000fea0003800000 */
.L_x_14186:
[----:B------:R-:W-:Y:S01]  /*61b0*/  BSSY B1, `(.L_x_14188) ;  /* 0x000000e000017945 */ /* 0x000fe20003800000 */
[----:B------:R-:W-:Y:S02]  /*61c0*/  SEL R168, R2, R168, P1 ;  /* 0x000000a802a87207 */ /* 0x000fe40000800000 */
[----:B------:R-:W-:Y:S02]  /*61d0*/  SEL R169, R3, R169, P1 ;  /* 0x000000a903a97207 */ /* 0x000fe40000800000 */
[----:B------:R-:W-:Y:S02]  /*61e0*/  SEL R170, R4, R170, P1 ;  /* 0x000000aa04aa7207 */ /* 0x000fe40000800000 */
[----:B------:R-:W-:Y:S01]  /*61f0*/  SEL R171, R5, R171, P1 ;  /* 0x000000ab05ab7207 */ /* 0x000fe20000800000 */
[----:B------:R-:W-:Y:S06]  /*6200*/  @!P5 BRA `(.L_x_14189) ;  /* 0x000000000020d947 */ /* 0x000fec0003800000 */
        /* <DEDUP_REMOVED lines=8> */
.L_x_14189:
[----:B------:R-:W-:Y:S05]  /*6290*/  BSYNC B1 ;  /* 0x0000000000017941 */ /* 0x000fea0003800000 */
.L_x_14188:
        /* <DEDUP_REMOVED lines=11> */
.L_x_14043:
[----:B------:R-:W-:Y:S05]  /*6350*/  BSYNC B0 ;  /* 0x0000000000007941 */ /* 0x000fea0003800000 */
.L_x_14041:
        /* <DEDUP_REMOVED lines=13> */
[----:B------:R-:W-:-:S03]  /*6430*/  LEA R0, R6, R3, 0x2 ;  /* 0x0000000306007211 */ /* 0x000fc600078e10ff */
[----:B------:R0:W-:Y:S04]  /*6440*/  STS.128 [R2], R64 ;  /* 0x0000004002007388 */ /* 0x0001e80000000c00 */
[----:B------:R-:W-:Y:S04]  /*6450*/  STS.128 [R2+0x200], R68 ;  /* 0x0002004402007388 */ /* 0x000fe80000000c00 */
[----:B------:R-:W-:Y:S04]  /*6460*/  STS.128 [R2+0x400], R72 ;  /* 0x0004004802007388 */ /* 0x000fe80000000c00 */
[----:B------:R-:W-:Y:S04]  /*6470*/  STS.128 [R2+0x600], R76 ;  /* 0x0006004c02007388 */ /* 0x000fe80000000c00 */
[----:B------:R-:W-:Y:S01]  /*6480*/  STS.128 [R2+0x800], R80 ;  /* 0x0008005002007388 */ /* 0x000fe20000000c00 */
[----:B0-----:R-:W-:-:S03]  /*6490*/  IADD3 R67, P0, R4, R6, RZ ;  /* 0x0000000604437210 */ /* 0x001fc60007f1e0ff */
        /* <DEDUP_REMOVED lines=138> */
[----:B------:R-:W-:Y:S01]  /*6d40*/  SHF.L.U32 R22, R67, 0x2, RZ ;  /* 0x0000000243167819 */ /* 0x000fe200000006ff */
        /* <DEDUP_REMOVED lines=113> */
.L_x_14047:
        /* <DEDUP_REMOVED lines=8> */
.L_x_14192:
[----:B------:R-:W-:Y:S05]  /*74e0*/  BSYNC B1 ;  /* 0x0000000000017941 */ /* 0x000fea0003800000 */
.L_x_14191:
[----:B------:R-:W-:Y:S02]  /*74f0*/  MOV R184, R208 ;  /* 0x000000d000b87202 */ /* 0x000fe40000000f00 */
[----:B------:R-:W-:Y:S02]  /*7500*/  MOV R207, R186 ;  /* 0x000000ba00cf7202 */ /* 0x000fe40000000f00 */
[----:B------:R-:W-:Y:S01]  /*7510*/  MOV R185, 0x1f ;  /* 0x0000001f00b97802 */ /* 0x000fe20000000f00 */
[----:B------:R-:W-:Y:S01]  /*7520*/  FADD.FTZ R187, R184, R187 ;  /* 0x000000bbb8bb7221 */ /* 0x000fe20000010000 */
[----:B------:R-:W-:Y:S01]  /*7530*/  HFMA2.MMA R184, -RZ, RZ, 0, 5.9604644775390625e-08 ;  /* 0x00000001ffb87435 */ /* 0x000fe200000001ff */
[----:B------:R-:W-:-:S10]  /*7540*/  MOV R205, 0xffffffff ;  /* 0xffffffff00cd7802 */ /* 0x000fd40000000f00 */
[----:B------:R-:W-:Y:S05]  /*7550*/  WARPSYNC.COLLECTIVE R205, `(.L_x_14193) ;  /* 0x00000000cd087348 */ /* 0x000fea0003c00000 */
[----:B------:R0:W1:Y:S02]  /*7560*/  SHFL.BFLY P0, R208, R207, R184, R185 ;  /* 0x0c0000b8cfd07389 */ /* 0x00006400000000b9 */
[----:B01----:R-:W-:Y:S01]  /*7570*/  ENDCOLLECTIVE ;  /* 0x000000000000791b */ /* 0x003fe20003800000 */
.L_x_14193:
[----:B------:R-:W-:Y:S02]  /*7580*/  MOV R207, R187 ;  /* 0x000000bb00cf7202 */ /* 0x000fe40000000f00 */
[----:B------:R-:W-:-:S05]  /*7590*/  MOV R184, R208 ;  /* 0x000000d000b87202 */ /* 0x000fca0000000f00 */
[----:B------:R-:W-:Y:S01]  /*75a0*/  FADD.FTZ R186, R184, R186 ;  /* 0x000000bab8ba7221 */ /* 0x000fe20000010000 */
[----:B------:R-:W-:-:S11]  /*75b0*/  HFMA2.MMA R184, -RZ, RZ, 0, 1.1920928955078125e-07 ;  /* 0x00000002ffb87435 */ /* 0x000fd600000001ff */
[----:B------:R-:W-:Y:S05]  /*75c0*/  WARPSYNC.COLLECTIVE R205, `(.L_x_14194) ;  /* 0x00000000cd087348 */ /* 0x000fea0003c00000 */
[----:B------:R0:W1:Y:S02]  /*75d0*/  SHFL.BFLY P0, R208, R207, R184, R185 ;  /* 0x0c0000b8cfd07389 */ /* 0x00006400000000b9 */
[----:B01----:R-:W-:Y:S01]  /*75e0*/  ENDCOLLECTIVE ;  /* 0x000000000000791b */ /* 0x003fe20003800000 */
.L_x_14194:
[----:B------:R-:W-:Y:S02]  /*75f0*/  MOV R207, R186 ;  /* 0x000000ba00cf7202 */ /* 0x000fe40000000f00 */
[----:B------:R-:W-:-:S05]  /*7600*/  MOV R184, R208 ;  /* 0x000000d000b87202 */ /* 0x000fca0000000f00 */
[----:B------:R-:W-:Y:S01]  /*7610*/  FADD.FTZ R187, R187, R184 ;  /* 0x000000b8bbbb7221 */ /* 0x000fe20000010000 */
[----:B------:R-:W-:-:S11]  /*7620*/  HFMA2.MMA R184, -RZ, RZ, 0, 1.1920928955078125e-07 ;  /* 0x00000002ffb87435 */ /* 0x000fd600000001ff */
[----:B------:R-:W-:Y:S05]  /*7630*/  WARPSYNC.COLLECTIVE R205, `(.L_x_14195) ;  /* 0x00000000cd087348 */ /* 0x000fea0003c00000 */
[----:B------:R0:W1:Y:S02]  /*7640*/  SHFL.BFLY P0, R208, R207, R184, R185 ;  /* 0x0c0000b8cfd07389 */ /* 0x00006400000000b9 */
[----:B01----:R-:W-:Y:S01]  /*7650*/  ENDCOLLECTIVE ;  /* 0x000000000000791b */ /* 0x003fe20003800000 */
.L_x_14195:
[----:B------:R-:W-:Y:S02]  /*7660*/  MOV R207, R187 ;  /* 0x000000bb00cf7202 */ /* 0x000fe40000000f00 */
[----:B------:R-:W-:-:S05]  /*7670*/  MOV R184, R208 ;  /* 0x000000d000b87202 */ /* 0x000fca0000000f00 */
[----:B------:R-:W-:Y:S01]  /*7680*/  FADD.FTZ R186, R186, R184 ;  /* 0x000000b8baba7221 */ /* 0x000fe20000010000 */
[----:B------:R-:W-:-:S11]  /*7690*/  HFMA2.MMA R184, -RZ, RZ, 0, 2.384185791015625e-07 ;  /* 0x00000004ffb87435 */ /* 0x000fd600000001ff */
[----:B------:R-:W-:Y:S05]  /*76a0*/  WARPSYNC.COLLECTIVE R205, `(.L_x_14196) ;  /* 0x00000000cd087348 */ /* 0x000fea0003c00000 */
[----:B------:R0:W1:Y:S02]  /*76b0*/  SHFL.BFLY P0, R208, R207, R184, R185 ;  /* 0x0c0000b8cfd07389 */ /* 0x00006400000000b9 */
[----:B01----:R-:W-:Y:S01]  /*76c0*/  ENDCOLLECTIVE ;  /* 0x000000000000791b */ /* 0x003fe20003800000 */
.L_x_14196:
[----:B------:R-:W-:Y:S02]  /*76d0*/  MOV R207, R186 ;  /* 0x000000ba00cf7202 */ /* 0x000fe40000000f00 */
[----:B------:R-:W-:-:S05]  /*76e0*/  MOV R184, R208 ;  /* 0x000000d000b87202 */ /* 0x000fca0000000f00 */
[----:B------:R-:W-:Y:S01]  /*76f0*/  FADD.FTZ R187, R187, R184 ;  /* 0x000000b8bbbb7221 */ /* 0x000fe20000010000 */
[----:B------:R-:W-:-:S11]  /*7700*/  HFMA2.MMA R184, -RZ, RZ, 0, 2.384185791015625e-07 ;  /* 0x00000004ffb87435 */ /* 0x000fd600000001ff */
[----:B------:R-:W-:Y:S05]  /*7710*/  WARPSYNC.COLLECTIVE R205, `(.L_x_14197) ;  /* 0x00000000cd087348 */ /* 0x000fea0003c00000 */
[----:B------:R0:W1:Y:S02]  /*7720*/  SHFL.BFLY P0, R208, R207, R184, R185 ;  /* 0x0c0000b8cfd07389 */ /* 0x00006400000000b9 */
[----:B01----:R-:W-:Y:S01]  /*7730*/  ENDCOLLECTIVE ;  /* 0x000000000000791b */ /* 0x003fe20003800000 */
.L_x_14197:
[----:B------:R-:W-:Y:S02]  /*7740*/  MOV R207, R187 ;  /* 0x000000bb00cf7202 */ /* 0x000fe40000000f00 */
[----:B------:R-:W-:-:S05]  /*7750*/  MOV R184, R208 ;  /* 0x000000d000b87202 */ /* 0x000fca0000000f00 */
[----:B------:R-:W-:Y:S01]  /*7760*/  FADD.FTZ R206, R186, R184 ;  /* 0x000000b8bace7221 */ /* 0x000fe20000010000 */
[----:B------:R-:W-:-:S11]  /*7770*/  HFMA2.MMA R184, -RZ, RZ, 0, 4.76837158203125e-07 ;  /* 0x00000008ffb87435 */ /* 0x000fd600000001ff */
[----:B------:R-:W-:Y:S05]  /*7780*/  WARPSYNC.COLLECTIVE R205, `(.L_x_14198) ;  /* 0x00000000cd087348 */ /* 0x000fea0003c00000 */
[----:B------:R0:W1:Y:S02]  /*7790*/  SHFL.BFLY P0, R208, R207, R184, R185 ;  /* 0x0c0000b8cfd07389 */ /* 0x00006400000000b9 */
[----:B01----:R-:W-:Y:S01]  /*77a0*/  ENDCOLLECTIVE ;  /* 0x000000000000791b */ /* 0x003fe20003800000 */
.L_x_14198:
[----:B------:R-:W-:Y:S02]  /*77b0*/  MOV R207, R206 ;  /* 0x000000ce00cf7202 */ /* 0x000fe40000000f00 */
[----:B------:R-:W-:-:S07]  /*77c0*/  MOV R186, R208 ;  /* 0x000000d000ba7202 */ /* 0x000fce0000000f00 */
[----:B------:R-:W-:Y:S05]  /*77d0*/  WARPSYNC.COLLECTIVE R205, `(.L_x_14199) ;  /* 0x00000000cd087348 */ /* 0x000fea0003c00000 */
[----:B------:R0:W1:Y:S02]  /*77e0*/  SHFL.BFLY P0, R208, R207, R184, R185 ;  /* 0x0c0000b8cfd07389 */ /* 0x00006400000000b9 */
[----:B01----:R-:W-:Y:S01]  /*77f0*/  ENDCOLLECTIVE ;  /* 0x000000000000791b */ /* 0x003fe20003800000 */
.L_x_14199:
[----:B------:R-:W-:Y:S01]  /*7800*/  FADD.FTZ R186, R187, R186 ;  /* 0x000000babbba7221 */ /* 0x000fe20000010000 */
[----:B------:R-:W-:-:S04]  /*7810*/  HFMA2.MMA R184, -RZ, RZ, 0, 9.5367431640625e-07 ;  /* 0x00000010ffb87435 */ /* 0x000fc800000001ff */
[----:B------:R-:W-:Y:S02]  /*7820*/  MOV R207, R186 ;  /* 0x000000ba00cf7202 */ /* 0x000fe40000000f00 */
[----:B------:R-:W-:-:S07]  /*7830*/  MOV R187, R208 ;  /* 0x000000d000bb7202 */ /* 0x000fce0000000f00 */
[----:B------:R-:W-:Y:S05]  /*7840*/  WARPSYNC.COLLECTIVE R205, `(.L_x_14200) ;  /* 0x00000000cd087348 */ /* 0x000fea0003c00000 */
[----:B------:R0:W1:Y:S02]  /*7850*/  SHFL.BFLY P0, R208, R207, R184, R185 ;  /* 0x0c0000b8cfd07389 */ /* 0x00006400000000b9 */
[----:B01----:R-:W-:Y:S01]  /*7860*/  ENDCOLLECTIVE ;  /* 0x000000000000791b */ /* 0x003fe20003800000 */
.L_x_14200:
[----:B------:R-:W-:-:S05]  /*7870*/  FADD.FTZ R187, R206, R187 ;  /* 0x000000bbcebb7221 */ /* 0x000fca0000010000 */
[----:B------:R-:W-:Y:S02]  /*7880*/  MOV R207, R187 ;  /* 0x000000bb00cf7202 */ /* 0x000fe40000000f00 */
[----:B------:R-:W-:-:S07]  /*7890*/  MOV R206, R208 ;  /* 0x000000d000ce7202 */ /* 0x000fce0000000f00 */
[----:B------:R-:W-:Y:S05]  /*78a0*/  WARPSYNC.COLLECTIVE R205, `(.L_x_14201) ;  /* 0x00000000cd087348 */ /* 0x000fea0003c00000 */
[----:B------:R0:W1:Y:S02]  /*78b0*/  SHFL.BFLY P0, R208, R207, R184, R185 ;  /* 0x0c0000b8cfd07389 */ /* 0x00006400000000b9 */
[----:B01----:R-:W-:Y:S01]  /*78c0*/  ENDCOLLECTIVE ;  /* 0x000000000000791b */ /* 0x003fe20003800000 */
.L_x_14201:
[----:B------:R-:W-:Y:S01]  /*78d0*/  MOV R207, R208 ;  /* 0x000000d000cf7202 */ /* 0x000fe20000000f00 */
[----:B------:R-:W-:Y:S06]  /*78e0*/  BRA `(.L_x_14202) ;  /* 0xffffffb000207947 */ /* 0x000fec000383ffff */
.L_x_14203:
        /* <DEDUP_REMOVED lines=9> */
.L_x_14403:


//--------------------- .nv.shared._ZN10layer_norm13ln_bwd_kernelINS_13Kernel_traitsI13__nv_bfloat16S2_S2_S2_fjLj1024ELj1ELj4ELj1ELj16ENS_18Kernel_traits_baseILj1024ES2_S2_S2_S2_fjLj128EEEEELb0ELb0ELb0ELb0EEEvNS_9BwdParamsE --------------------------
	.section	.nv.shared._ZN10layer_norm13ln_bwd_kernelINS_13Kernel_traitsI13__nv_bfloat16S2_S2_S2_fjLj1024ELj1ELj4ELj1ELj16ENS_18Kernel_traits_baseILj1024ES2_S2_S2_S2_fjLj128EEEEELb0ELb0ELb0ELb0EEEvNS_9BwdParamsE,"aw",@nobits
	.sectionflags	@""
	.align	16
	.zero		1024


//--------------------- .nv.shared.reserved.0     --------------------------
	.section	.nv.shared.reserved.0,"aw",@nobits
	.weak		__nv_reservedSMEM_offset_0_alias
	.size		__nv_reservedSMEM_offset_0_alias, 0, 0
	.other		__nv_reservedSMEM_offset_0_alias,@"STO_CUDA_RESERVED_SHARED STV_DEFAULT"
__nv_reservedSMEM_offset_0_alias:
	.zero		0


//--------------------- .nv.shared._ZN10layer_norm13ln_bwd_kernelINS_13Kernel_traitsI13__nv_bfloat16S2_S2_S2_fjLj1024ELj1ELj4ELj1ELj16ENS_18Kernel_traits_baseILj1024ES2_S2_S2_S2_fjLj128EEEEELb0ELb0ELb0ELb1EEEvNS_9BwdParamsE --------------------------
	.section	.nv.shared._ZN10layer_norm13ln_bwd_kernelINS_13Kernel_traitsI13__nv_bfloat16S2_S2_S2_fjLj1024ELj1ELj4ELj1ELj16ENS_18Kernel_traits_baseILj1024ES2_S2_S2_S2_fjLj128EEEEELb0ELb0ELb0ELb1EEEvNS_9BwdParamsE,"aw",@nobits
	.sectionflags	@""
	.align	16
	.zero		1024


//--------------------- .nv.shared._ZN10layer_norm13ln_bwd_kernelINS_13Kernel_traitsI13__nv_bfloat16S2_S2_S2_fjLj1024ELj1ELj4ELj1ELj16ENS_18Kernel_traits_baseILj1024ES2_S2_S2_S2_fjLj128EEEEELb0ELb0ELb1ELb0EEEvNS_9BwdParamsE --------------------------
	.section	.nv.shared._ZN10layer_norm13ln_bwd_kernelINS_13Kernel_traitsI13__nv_bfloat16S2_S2_S2_fjLj1024ELj1ELj4ELj1ELj16ENS_18Kernel_traits_baseILj1024ES2_S2_S2_S2_fjLj128EEEEELb0ELb0ELb1ELb0EEEvNS_9BwdParamsE,"aw",@nobits
	.sectionflags	@""
	.align	16
	.zero		1024


//--------------------- .nv.shared._ZN10layer_norm13ln_bwd_kernelINS_13Kernel_traitsI13__nv_bfloat16S2_S2_S2_fjLj1024ELj1ELj4ELj1ELj16ENS_18Kernel_traits_baseILj1024ES2_S2_S2_S2_fjLj128EEEEELb0ELb0ELb1ELb1EEEvNS_9BwdParamsE --------------------------
	.section	.nv.shared._ZN10layer_norm13ln_bwd_kernelINS_13Kernel_traitsI13__nv_bfloat16S2_S2_S2_fjLj1024ELj1ELj4ELj1ELj16ENS_18Kernel_traits_baseILj1024ES2_S2_S2_S2_fjLj128EEEEELb0ELb0ELb1ELb1EEEvNS_9BwdParamsE,"aw",@nobits
	.sectionflags	@""
	.align	16
	.zero		1024


//--------------------- .nv.shared._ZN10layer_norm13ln_bwd_kernelINS_13Kernel_traitsI13__nv_bfloat16S2_S2_S2_fjLj1024ELj1ELj4ELj1ELj16ENS_18Kernel_traits_baseILj1024ES2_S2_S2_S2_fjLj128EEEEELb0ELb1ELb0ELb0EEEvNS_9BwdParamsE --------------------------
	.section	.nv.shared._ZN10layer_norm13ln_bwd_kernelINS_13Kernel_traitsI13__nv_bfloat16S2_S2_S2_fjLj1024ELj1ELj4ELj1ELj16ENS_18Kernel_traits_baseILj1024ES2_S2_S2_S2_fjLj128EEEEELb0ELb1ELb0ELb0EEEvNS_9BwdParamsE,"aw",@nobits
	.sectionflags	@""
	.align	16
	.zero		1024


//--------------------- .nv.shared._ZN10layer_norm13ln_bwd_kernelINS_13Kernel_traitsI13__nv_bfloat16S2_S2_S2_fjLj1024ELj1ELj4ELj1ELj16ENS_18Kernel_traits_baseILj1024ES2_S2_S2_S2_fjLj128EEEEELb0ELb1ELb0ELb1EEEvNS_9BwdParamsE --------------------------
	.section	.nv.shared._ZN10layer_norm13ln_bwd_kernelINS_13Kernel_traitsI13__nv_bfloat16S2_S2_S2_fjLj1024ELj1ELj4ELj1ELj16ENS_18Kernel_traits_baseILj1024ES2_S2_S2_S2_fjLj128EEEEELb0ELb1ELb0ELb1EEEvNS_9BwdParamsE,"aw",@nobits
	.sectionflags	@""
	.align	16
	.zero		1024


//--------------------- .nv.shared._ZN10layer_norm13ln_bwd_kernelINS_13Kernel_traitsI13__nv_bfloat16S2_S2_S2_fjLj1024ELj1ELj4ELj1ELj16ENS_18Kernel_traits_baseILj1024ES2_S2_S2_S2_fjLj128EEEEELb0ELb1ELb1ELb0EEEvNS_9BwdParamsE --------------------------
	.section	.nv.shared._ZN10layer_norm13ln_bwd_kernelINS_13Kernel_traitsI13__nv_bfloat16S2_S2_S2_fjLj1024ELj1ELj4ELj1ELj16ENS_18Kernel_traits_baseILj1024ES2_S2_S2_S2_fjLj128EEEEELb0ELb1ELb1ELb0EEEvNS_9BwdParamsE,"aw",@nobits
	.sectionflags	@""
	.align	16
	.zero		1024


//--------------------- .nv.shared._ZN10layer_norm13ln_bwd_kernelINS_13Kernel_traitsI13__nv_bfloat16S2_S2_S2_fjLj1024ELj1ELj4ELj1ELj16ENS_18Kernel_traits_baseILj1024ES2_S2_S2_S2_fjLj128EEEEELb0ELb1ELb1ELb1EEEvNS_9BwdParamsE --------------------------
	.section	.nv.shared._ZN10layer_norm13ln_bwd_kernelINS_13Kernel_traitsI13__nv_bfloat16S2_S2_S2_fjLj1024ELj1ELj4ELj1ELj16ENS_18Kernel_traits_baseILj1024ES2_S2_S2_S2_fjLj128EEEEELb0ELb1ELb1ELb1EEEvNS_9BwdParamsE,"aw",@nobits
	.sectionflags	@""
	.align	16
	.zero		1024


//--------------------- .nv.shared._ZN10layer_norm13ln_bwd_kernelINS_13Kernel_traitsI13__nv_bfloat16S2_S2_S2_fjLj1024ELj1ELj4ELj1ELj16ENS_18Kernel_traits_baseILj1024ES2_S2_S2_S2_fjLj128EEEEELb1ELb0ELb0ELb0EEEvNS_9BwdParamsE --------------------------
	.section	.nv.shared._ZN10layer_norm13ln_bwd_kernelINS_13Kernel_traitsI13__nv_bfloat16S2_S2_S2_fjLj1024ELj1ELj4ELj1ELj16ENS_18Kernel_traits_baseILj1024ES2_S2_S2_S2_fjLj128EEEEELb1ELb0ELb0ELb0EEEvNS_9BwdParamsE,"aw",@nobits
	.sectionflags	@""
	.align	16
	.zero		1024


//--------------------- .nv.shared._ZN10layer_norm13ln_bwd_kernelINS_13Kernel_traitsI13__nv_bfloat16S2_S2_S2_fjLj1024ELj1ELj4ELj1ELj16ENS_18Kernel_traits_baseILj1024ES2_S2_S2_S2_fjLj128EEEEELb1ELb0ELb0ELb1EEEvNS_9BwdParamsE --------------------------
	.section	.nv.shared._ZN10layer_norm13ln_bwd_kernelINS_13Kernel_traitsI13__nv_bfloat16S2_S2_S2_fjLj1024ELj1ELj4ELj1ELj16ENS_18Kernel_traits_baseILj1024ES2_S2_S2_S2_fjLj128EEEEELb1ELb0ELb0ELb1EEEvNS_9BwdParamsE,"aw",@nobits
	.sectionflags	@""
	.align	16
	.zero		1024


//--------------------- .nv.shared._ZN10layer_norm22ln_bwd_finalize_kernelINS_22Kernel_traits_finalizeILj1024E13__nv_bfloat16S2_S2_S2_fjLb0ELj1024ELj4ENS_18Kernel_traits_baseILj1024ES2_S2_S2_S2_fjLj1024EEEEELb0ELb0EEEvNS_9BwdParamsE --------------------------
	.section	.nv.shared._ZN10layer_norm22ln_bwd_finalize_kernelINS_22Kernel_traits_finalizeILj1024E13__nv_bfloat16S2_S2_S2_fjLb0ELj1024ELj4ENS_18Kernel_traits_baseILj1024ES2_S2_S2_S2_fjLj1024EEEEELb0ELb0EEEvNS_9BwdParamsE,"aw",@nobits
	.sectionflags	@""
	.align	16
.nv.shared._ZN10layer_norm22ln_bwd_finalize_kernelINS_22Kernel_traits_finalizeILj1024E13__nv_bfloat16S2_S2_S2_fjLb0ELj1024ELj4ENS_18Kernel_traits_baseILj1024ES2_S2_S2_S2_fjLj1024EEEEELb0ELb0EEEvNS_9BwdParamsE:
	.zero		9472


//--------------------- .nv.shared._ZN10layer_norm13ln_bwd_kernelINS_13Kernel_traitsI13__nv_bfloat16S2_S2_S2_fjLj1024ELj1ELj4ELj1ELj16ENS_18Kernel_traits_baseILj1024ES2_S2_S2_S2_fjLj128EEEEELb1ELb0ELb1ELb0EEEvNS_9BwdParamsE --------------------------
	.section	.nv.shared._ZN10layer_norm13ln_bwd_kernelINS_13Kernel_traitsI13__nv_bfloat16S2_S2_S2_fjLj1024ELj1ELj4ELj1ELj16ENS_18Kernel_traits_baseILj1024ES2_S2_S2_S2_fjLj128EEEEELb1ELb0ELb1ELb0EEEvNS_9BwdParamsE,"aw",@nobits
	.sectionflags	@""
	.align	16
	.zero		1024


//--------------------- .nv.shared._ZN10layer_norm22ln_bwd_finalize_kernelINS_22Kernel_traits_finalizeILj1024E13__nv_bfloat16S2_S2_S2_fjLb0ELj1024ELj4ENS_18Kernel_traits_baseILj1024ES2_S2_S2_S2_fjLj1024EEEEELb0ELb1EEEvNS_9BwdParamsE --------------------------
	.section	.nv.shared._ZN10layer_norm22ln_bwd_finalize_kernelINS_22Kernel_traits_finalizeILj1024E13__nv_bfloat16S2_S2_S2_fjLb0ELj1024ELj4ENS_18Kernel_traits_baseILj1024ES2_S2_S2_S2_fjLj1024EEEEELb0ELb1EEEvNS_9BwdParamsE,"aw",@nobits
	.sectionflags	@""
	.align	16
.nv.shared._ZN10layer_norm22ln_bwd_finalize_kernelINS_22Kernel_traits_finalizeILj1024E13__nv_bfloat16S2_S2_S2_fjLb0ELj1024ELj4ENS_18Kernel_traits_baseILj1024ES2_S2_S2_S2_fjLj1024EEEEELb0ELb1EEEvNS_9BwdParamsE:
	.zero		9472


//--------------------- .nv.shared._ZN10layer_norm13ln_bwd_kernelINS_13Kernel_traitsI13__nv_bfloat16S2_S2_S2_fjLj1024ELj1ELj4ELj1ELj16ENS_18Kernel_traits_baseILj1024ES2_S2_S2_S2_fjLj128EEEEELb1ELb0ELb1ELb1EEEvNS_9BwdParamsE --------------------------
	.section	.nv.shared._ZN10layer_norm13ln_bwd_kernelINS_13Kernel_traitsI13__nv_bfloat16S2_S2_S2_fjLj1024ELj1ELj4ELj1ELj16ENS_18Kernel_traits_baseILj1024ES2_S2_S2_S2_fjLj128EEEEELb1ELb0ELb1ELb1EEEvNS_9BwdParamsE,"aw",@nobits
	.sectionflags	@""
	.align	16
	.zero		1024


//--------------------- .nv.shared._ZN10layer_norm13ln_bwd_kernelINS_13Kernel_traitsI13__nv_bfloat16S2_S2_S2_fjLj1024ELj1ELj4ELj1ELj16ENS_18Kernel_traits_baseILj1024ES2_S2_S2_S2_fjLj128EEEEELb1ELb1ELb0ELb0EEEvNS_9BwdParamsE --------------------------
	.section	.nv.shared._ZN10layer_norm13ln_bwd_kernelINS_13Kernel_traitsI13__nv_bfloat16S2_S2_S2_fjLj1024ELj1ELj4ELj1ELj16ENS_18Kernel_traits_baseILj1024ES2_S2_S2_S2_fjLj128EEEEELb1ELb1ELb0ELb0EEEvNS_9BwdParamsE,"aw",@nobits
	.sectionflags	@""
	.align	16
	.zero		1024


//--------------------- .nv.shared._ZN10layer_norm13ln_bwd_kernelINS_13Kernel_traitsI13__nv_bfloat16S2_S2_S2_fjLj1024ELj1ELj4ELj1ELj16ENS_18Kernel_traits_baseILj1024ES2_S2_S2_S2_fjLj128EEEEELb1ELb1ELb0ELb1EEEvNS_9BwdParamsE --------------------------
	.section	.nv.shared._ZN10layer_norm13ln_bwd_kernelINS_13Kernel_traitsI13__nv_bfloat16S2_S2_S2_fjLj1024ELj1ELj4ELj1ELj16ENS_18Kernel_traits_baseILj1024ES2_S2_S2_S2_fjLj128EEEEELb1ELb1ELb0ELb1EEEvNS_9BwdParamsE,"aw",@nobits
	.sectionflags	@""
	.align	16
	.zero		1024


//--------------------- .nv.shared._ZN10layer_norm22ln_bwd_finalize_kernelINS_22Kernel_traits_finalizeILj1024E13__nv_bfloat16S2_S2_S2_fjLb1ELj1024ELj4ENS_18Kernel_traits_baseILj1024ES2_S2_S2_S2_fjLj1024EEEEELb1ELb0EEEvNS_9BwdParamsE --------------------------
	.section	.nv.shared._ZN10layer_norm22ln_bwd_finalize_kernelINS_22Kernel_traits_finalizeILj1024E13__nv_bfloat16S2_S2_S2_fjLb1ELj1024ELj4ENS_18Kernel_traits_baseILj1024ES2_S2_S2_S2_fjLj1024EEEEELb1ELb0EEEvNS_9BwdParamsE,"aw",@nobits
	.sectionflags	@""
	.align	16
.nv.shared._ZN10layer_norm22ln_bwd_finalize_kernelINS_22Kernel_traits_finalizeILj1024E13__nv_bfloat16S2_S2_S2_fjLb1ELj1024ELj4ENS_18Kernel_traits_baseILj1024ES2_S2_S2_S2_fjLj1024EEEEELb1ELb0EEEvNS_9BwdParamsE:
	.zero		13696


//--------------------- .nv.shared._ZN10layer_norm13ln_bwd_kernelINS_13Kernel_traitsI13__nv_bfloat16S2_S2_S2_fjLj1024ELj1ELj4ELj1ELj16ENS_18Kernel_traits_baseILj1024ES2_S2_S2_S2_fjLj128EEEEELb1ELb1ELb1ELb0EEEvNS_9BwdParamsE --------------------------
	.section	.nv.shared._ZN10layer_norm13ln_bwd_kernelINS_13Kernel_traitsI13__nv_bfloat16S2_S2_S2_fjLj1024ELj1ELj4ELj1ELj16ENS_18Kernel_traits_baseILj1024ES2_S2_S2_S2_fjLj128EEEEELb1ELb1ELb1ELb0EEEvNS_9BwdParamsE,"aw",@nobits
	.sectionflags	@""
	.align	16
	.zero		1024


//--------------------- .nv.shared._ZN10layer_norm22ln_bwd_finalize_kernelINS_22Kernel_traits_finalizeILj1024E13__nv_bfloat16S2_S2_S2_fjLb1ELj1024ELj4ENS_18Kernel_traits_baseILj1024ES2_S2_S2_S2_fjLj1024EEEEELb1ELb1EEEvNS_9BwdParamsE --------------------------
	.section	.nv.shared._ZN10layer_norm22ln_bwd_finalize_kernelINS_22Kernel_traits_finalizeILj1024E13__nv_bfloat16S2_S2_S2_fjLb1ELj1024ELj4ENS_18Kernel_traits_baseILj1024ES2_S2_S2_S2_fjLj1024EEEEELb1ELb1EEEvNS_9BwdParamsE,"aw",@nobits
	.sectionflags	@""
	.align	16
.nv.shared._ZN10layer_norm22ln_bwd_finalize_kernelINS_22Kernel_traits_finalizeILj1024E13__nv_bfloat16S2_S2_S2_fjLb1ELj1024ELj4ENS_18Kernel_traits_baseILj1024ES2_S2_S2_S2_fjLj1024EEEEELb1ELb1EEEvNS_9BwdParamsE:
	.zero		13696


//--------------------- .nv.shared._ZN10layer_norm13ln_bwd_kernelINS_13Kernel_traitsI13__nv_bfloat16S2_S2_S2_fjLj1024ELj1ELj4ELj1ELj16ENS_18Kernel_traits_baseILj1024ES2_S2_S2_S2_fjLj128EEEEELb1ELb1ELb1ELb1EEEvNS_9BwdParamsE --------------------------
	.section	.nv.shared._ZN10layer_norm13ln_bwd_kernelINS_13Kernel_traitsI13__nv_bfloat16S2_S2_S2_fjLj1024ELj1ELj4ELj1ELj16ENS_18Kernel_traits_baseILj1024ES2_S2_S2_S2_fjLj128EEEEELb1ELb1ELb1ELb1EEEvNS_9BwdParamsE,"aw",@nobits
	.sectionflags	@""
	.align	16
	.zero		1024


//--------------------- .nv.shared._ZN10layer_norm13ln_bwd_kernelINS_13Kernel_traitsI6__halfS2_S2_S2_fjLj1024ELj1ELj4ELj1ELj16ENS_18Kernel_traits_baseILj1024ES2_S2_S2_S2_fjLj128EEEEELb0ELb0ELb0ELb0EEEvNS_9BwdParamsE --------------------------
	.section	.nv.shared._ZN10layer_norm13ln_bwd_kernelINS_13Kernel_traitsI6__halfS2_S2_S2_fjLj1024ELj1ELj4ELj1ELj16ENS_18Kernel_traits_baseILj1024ES2_S2_S2_S2_fjLj128EEEEELb0ELb0ELb0ELb0EEEvNS_9BwdParamsE,"aw",@nobits
	.sectionflags	@""
	.align	16
	.zero		1024


//--------------------- .nv.shared._ZN10layer_norm13ln_bwd_kernelINS_13Kernel_traitsI6__halfS2_S2_S2_fjLj1024ELj1ELj4ELj1ELj16ENS_18Kernel_traits_baseILj1024ES2_S2_S2_S2_fjLj128EEEEELb0ELb0ELb0ELb1EEEvNS_9BwdParamsE --------------------------
	.section	.nv.shared._ZN10layer_norm13ln_bwd_kernelINS_13Kernel_traitsI6__halfS2_S2_S2_fjLj1024ELj1ELj4ELj1ELj16ENS_18Kernel_traits_baseILj1024ES2_S2_S2_S2_fjLj128EEEEELb0ELb0ELb0ELb1EEEvNS_9BwdParamsE,"aw",@nobits
	.sectionflags	@""
	.align	16
	.zero		1024


//--------------------- .nv.shared._ZN10layer_norm13ln_bwd_kernelINS_13Kernel_traitsI6__halfS2_S2_S2_fjLj1024ELj1ELj4ELj1ELj16ENS_18Kernel_traits_baseILj1024ES2_S2_S2_S2_fjLj128EEEEELb0ELb0ELb1ELb0EEEvNS_9BwdParamsE --------------------------
	.section	.nv.shared._ZN10layer_norm13ln_bwd_kernelINS_13Kernel_traitsI6__halfS2_S2_S2_fjLj1024ELj1ELj4ELj1ELj16ENS_18Kernel_traits_baseILj1024ES2_S2_S2_S2_fjLj128EEEEELb0ELb0ELb1ELb0EEEvNS_9BwdParamsE,"aw",@nobits
	.sectionflags	@""
	.align	16
	.zero		1024


//--------------------- .nv.shared._ZN10layer_norm13ln_bwd_kernelINS_13Kernel_traitsI6__halfS2_S2_S2_fjLj1024ELj1ELj4ELj1ELj16ENS_18Kernel_traits_baseILj1024ES2_S2_S2_S2_fjLj128EEEEELb0ELb0ELb1ELb1EEEvNS_9BwdParamsE --------------------------
	.section	.nv.shared._ZN10layer_norm13ln_bwd_kernelINS_13Kernel_traitsI6__halfS2_S2_S2_fjLj1024ELj1ELj4ELj1ELj16ENS_18Kernel_traits_baseILj1024ES2_S2_S2_S2_fjLj128EEEEELb0ELb0ELb1ELb1EEEvNS_9BwdParamsE,"aw",@nobits
	.sectionflags	@""
	.align	16
	.zero		1024


//--------------------- .nv.shared._ZN10layer_norm13ln_bwd_kernelINS_13Kernel_traitsI6__halfS2_S2_S2_fjLj1024ELj1ELj4ELj1ELj16ENS_18Kernel_traits_baseILj1024ES2_S2_S2_S2_fjLj128EEEEELb0ELb1ELb0ELb0EEEvNS_9BwdParamsE --------------------------
	.section	.nv.shared._ZN10layer_norm13ln_bwd_kernelINS_13Kernel_traitsI6__halfS2_S2_S2_fjLj1024ELj1ELj4ELj1ELj16ENS_18Kernel_traits_baseILj1024ES2_S2_S2_S2_fjLj128EEEEELb0ELb1ELb0ELb0EEEvNS_9BwdParamsE,"aw",@nobits
	.sectionflags	@""
	.align	16
	.zero		1024


//--------------------- .nv.shared._ZN10layer_norm13ln_bwd_kernelINS_13Kernel_traitsI6__halfS2_S2_S2_fjLj1024ELj1ELj4ELj1ELj16ENS_18Kernel_traits_baseILj1024ES2_S2_S2_S2_fjLj128EEEEELb0ELb1ELb0ELb1EEEvNS_9BwdParamsE --------------------------
	.section	.nv.shared._ZN10layer_norm13ln_bwd_kernelINS_13Kernel_traitsI6__halfS2_S2_S2_fjLj1024ELj1ELj4ELj1ELj16ENS_18Kernel_traits_baseILj1024ES2_S2_S2_S2_fjLj128EEEEELb0ELb1ELb0ELb1EEEvNS_9BwdParamsE,"aw",@nobits
	.sectionflags	@""
	.align	16
	.zero		1024


//--------------------- .nv.shared._ZN10layer_norm13ln_bwd_kernelINS_13Kernel_traitsI6__halfS2_S2_S2_fjLj1024ELj1ELj4ELj1ELj16ENS_18Kernel_traits_baseILj1024ES2_S2_S2_S2_fjLj128EEEEELb0ELb1ELb1ELb0EEEvNS_9BwdParamsE --------------------------
	.section	.nv.shared._ZN10layer_norm13ln_bwd_kernelINS_13Kernel_traitsI6__halfS2_S2_S2_fjLj1024ELj1ELj4ELj1ELj16ENS_18Kernel_traits_baseILj1024ES2_S2_S2_S2_fjLj128EEEEELb0ELb1ELb1ELb0EEEvNS_9BwdParamsE,"aw",@nobits
	.sectionflags	@""
	.align	16
	.zero		1024


//--------------------- .nv.shared._ZN10layer_norm13ln_bwd_kernelINS_13Kernel_traitsI6__halfS2_S2_S2_fjLj1024ELj1ELj4ELj1ELj16ENS_18Kernel_traits_baseILj1024ES2_S2_S2_S2_fjLj128EEEEELb0ELb1ELb1ELb1EEEvNS_9BwdParamsE --------------------------
	.section	.nv.shared._ZN10layer_norm13ln_bwd_kernelINS_13Kernel_traitsI6__halfS2_S2_S2_fjLj1024ELj1ELj4ELj1ELj16ENS_18Kernel_traits_baseILj1024ES2_S2_S2_S2_fjLj128EEEEELb0ELb1ELb1ELb1EEEvNS_9BwdParamsE,"aw",@nobits
	.sectionflags	@""
	.align	16
	.zero		1024


//--------------------- .nv.shared._ZN10layer_norm13ln_bwd_kernelINS_13Kernel_traitsI6__halfS2_S2_S2_fjLj1024ELj1ELj4ELj1ELj16ENS_18Kernel_traits_baseILj1024ES2_S2_S2_S2_fjLj128EEEEELb1ELb0ELb0ELb0EEEvNS_9BwdParamsE --------------------------
	.section	.nv.shared._ZN10layer_norm13ln_bwd_kernelINS_13Kernel_traitsI6__halfS2_S2_S2_fjLj1024ELj1ELj4ELj1ELj16ENS_18Kernel_traits_baseILj1024ES2_S2_S2_S2_fjLj128EEEEELb1ELb0ELb0ELb0EEEvNS_9BwdParamsE,"aw",@nobits
	.sectionflags	@""
	.align	16
	.zero		1024


//--------------------- .nv.shared._ZN10layer_norm13ln_bwd_kernelINS_13Kernel_traitsI6__halfS2_S2_S2_fjLj1024ELj1ELj4ELj1ELj16ENS_18Kernel_traits_baseILj1024ES2_S2_S2_S2_fjLj128EEEEELb1ELb0ELb0ELb1EEEvNS_9BwdParamsE --------------------------
	.section	.nv.shared._ZN10layer_norm13ln_bwd_kernelINS_13Kernel_traitsI6__halfS2_S2_S2_fjLj1024ELj1ELj4ELj1ELj16ENS_18Kernel_traits_baseILj1024ES2_S2_S2_S2_fjLj128EEEEELb1ELb0ELb0ELb1EEEvNS_9BwdParamsE,"aw",@nobits
	.sectionflags	@""
	.align	16
	.zero		1024


//--------------------- .nv.shared._ZN10layer_norm22ln_bwd_finalize_kernelINS_22Kernel_traits_finalizeILj1024E6__halfS2_S2_S2_fjLb0ELj1024ELj4ENS_18Kernel_traits_baseILj1024ES2_S2_S2_S2_fjLj1024EEEEELb0ELb0EEEvNS_9BwdParamsE --------------------------
	.section	.nv.shared._ZN10layer_norm22ln_bwd_finalize_kernelINS_22Kernel_traits_finalizeILj1024E6__halfS2_S2_S2_fjLb0ELj1024ELj4ENS_18Kernel_traits_baseILj1024ES2_S2_S2_S2_fjLj1024EEEEELb0ELb0EEEvNS_9BwdParamsE,"aw",@nobits
	.sectionflags	@""
	.align	16
.nv.shared._ZN10layer_norm22ln_bwd_finalize_kernelINS_22Kernel_traits_finalizeILj1024E6__halfS2_S2_S2_fjLb0ELj1024ELj4ENS_18Kernel_traits_baseILj1024ES2_S2_S2_S2_fjLj1024EEEEELb0ELb0EEEvNS_9BwdParamsE:
	.zero		9472


//--------------------- .nv.shared._ZN10layer_norm13ln_bwd_kernelINS_13Kernel_traitsI6__halfS2_S2_S2_fjLj1024ELj1ELj4ELj1ELj16ENS_18Kernel_traits_baseILj1024ES2_S2_S2_S2_fjLj128EEEEELb1ELb0ELb1ELb0EEEvNS_9BwdParamsE --------------------------
	.section	.nv.shared._ZN10layer_norm13ln_bwd_kernelINS_13Kernel_traitsI6__halfS2_S2_S2_fjLj1024ELj1ELj4ELj1ELj16ENS_18Kernel_traits_baseILj1024ES2_S2_S2_S2_fjLj128EEEEELb1ELb0ELb1ELb0EEEvNS_9BwdParamsE,"aw",@nobits
	.sectionflags	@""
	.align	16
	.zero		1024


//--------------------- .nv.shared._ZN10layer_norm22ln_bwd_finalize_kernelINS_22Kernel_traits_finalizeILj1024E6__halfS2_S2_S2_fjLb0ELj1024ELj4ENS_18Kernel_traits_baseILj1024ES2_S2_S2_S2_fjLj1024EEEEELb0ELb1EEEvNS_9BwdParamsE --------------------------
	.section	.nv.shared._ZN10layer_norm22ln_bwd_finalize_kernelINS_22Kernel_traits_finalizeILj1024E6__halfS2_S2_S2_fjLb0ELj1024ELj4ENS_18Kernel_traits_baseILj1024ES2_S2_S2_S2_fjLj1024EEEEELb0ELb1EEEvNS_9BwdParamsE,"aw",@nobits
	.sectionflags	@""
	.align	16
.nv.shared._ZN10layer_norm22ln_bwd_finalize_kernelINS_22Kernel_traits_finalizeILj1024E6__halfS2_S2_S2_fjLb0ELj1024ELj4ENS_18Kernel_traits_baseILj1024ES2_S2_S2_S2_fjLj1024EEEEELb0ELb1EEEvNS_9BwdParamsE:
	.zero		9472


//--------------------- .nv.shared._ZN10layer_norm13ln_bwd_kernelINS_13Kernel_traitsI6__halfS2_S2_S2_fjLj1024ELj1ELj4ELj1ELj16ENS_18Kernel_traits_baseILj1024ES2_S2_S2_S2_fjLj128EEEEELb1ELb0ELb1ELb1EEEvNS_9BwdParamsE --------------------------
	.section	.nv.shared._ZN10layer_norm13ln_bwd_kernelINS_13Kernel_traitsI6__halfS2_S2_S2_fjLj1024ELj1ELj4ELj1ELj16ENS_18Kernel_traits_baseILj1024ES2_S2_S2_S2_fjLj128EEEEELb1ELb0ELb1ELb1EEEvNS_9BwdParamsE,"aw",@nobits
	.sectionflags	@""
	.align	16
	.zero		1024


//--------------------- .nv.shared._ZN10layer_norm13ln_bwd_kernelINS_13Kernel_traitsI6__halfS2_S2_S2_fjLj1024ELj1ELj4ELj1ELj16ENS_18Kernel_traits_baseILj1024ES2_S2_S2_S2_fjLj128EEEEELb1ELb1ELb0ELb0EEEvNS_9BwdParamsE --------------------------
	.section	.nv.shared._ZN10layer_norm13ln_bwd_kernelINS_13Kernel_traitsI6__halfS2_S2_S2_fjLj1024ELj1ELj4ELj1ELj16ENS_18Kernel_traits_baseILj1024ES2_S2_S2_S2_fjLj128EEEEELb1ELb1ELb0ELb0EEEvNS_9BwdParamsE,"aw",@nobits
	.sectionflags	@""
	.align	16
	.zero		1024


//--------------------- .nv.shared._ZN10layer_norm13ln_bwd_kernelINS_13Kernel_traitsI6__halfS2_S2_S2_fjLj1024ELj1ELj4ELj1ELj16ENS_18Kernel_traits_baseILj1024ES2_S2_S2_S2_fjLj128EEEEELb1ELb1ELb0ELb1EEEvNS_9BwdParamsE --------------------------
	.section	.nv.shared._ZN10layer_norm13ln_bwd_kernelINS_13Kernel_traitsI6__halfS2_S2_S2_fjLj1024ELj1ELj4ELj1ELj16ENS_18Kernel_traits_baseILj1024ES2_S2_S2_S2_fjLj128EEEEELb1ELb1ELb0ELb1EEEvNS_9BwdParamsE,"aw",@nobits
	.sectionflags	@""
	.align	16
	.zero		1024


//--------------------- .nv.shared._ZN10layer_norm22ln_bwd_finalize_kernelINS_22Kernel_traits_finalizeILj1024E6__halfS2_S2_S2_fjLb1ELj1024ELj4ENS_18Kernel_traits_baseILj1024ES2_S2_S2_S2_fjLj1024EEEEELb1ELb0EEEvNS_9BwdParamsE --------------------------
	.section	.nv.shared._ZN10layer_norm22ln_bwd_finalize_kernelINS_22Kernel_traits_finalizeILj1024E6__halfS2_S2_S2_fjLb1ELj1024ELj4ENS_18Kernel_traits_baseILj1024ES2_S2_S2_S2_fjLj1024EEEEELb1ELb0EEEvNS_9BwdParamsE,"aw",@nobits
	.sectionflags	@""
	.align	16
.nv.shared._ZN10layer_norm22ln_bwd_finalize_kernelINS_22Kernel_traits_finalizeILj1024E6__halfS2_S2_S2_fjLb1ELj1024ELj4ENS_18Kernel_traits_baseILj1024ES2_S2_S2_S2_fjLj1024EEEEELb1ELb0EEEvNS_9BwdParamsE:
	.zero		13696


//--------------------- .nv.shared._ZN10layer_norm13ln_bwd_kernelINS_13Kernel_traitsI6__halfS2_S2_S2_fjLj1024ELj1ELj4ELj1ELj16ENS_18Kernel_traits_baseILj1024ES2_S2_S2_S2_fjLj128EEEEELb1ELb1ELb1ELb0EEEvNS_9BwdParamsE --------------------------
	.section	.nv.shared._ZN10layer_norm13ln_bwd_kernelINS_13Kernel_traitsI6__halfS2_S2_S2_fjLj1024ELj1ELj4ELj1ELj16ENS_18Kernel_traits_baseILj1024ES2_S2_S2_S2_fjLj128EEEEELb1ELb1ELb1ELb0EEEvNS_9BwdParamsE,"aw",@nobits
	.sectionflags	@""
	.align	16
	.zero		1024


//--------------------- .nv.shared._ZN10layer_norm22ln_bwd_finalize_kernelINS_22Kernel_traits_finalizeILj1024E6__halfS2_S2_S2_fjLb1ELj1024ELj4ENS_18Kernel_traits_baseILj1024ES2_S2_S2_S2_fjLj1024EEEEELb1ELb1EEEvNS_9BwdParamsE --------------------------
	.section	.nv.shared._ZN10layer_norm22ln_bwd_finalize_kernelINS_22Kernel_traits_finalizeILj1024E6__halfS2_S2_S2_fjLb1ELj1024ELj4ENS_18Kernel_traits_baseILj1024ES2_S2_S2_S2_fjLj1024EEEEELb1ELb1EEEvNS_9BwdParamsE,"aw",@nobits
	.sectionflags	@""
	.align	16
.nv.shared._ZN10layer_norm22ln_bwd_finalize_kernelINS_22Kernel_traits_finalizeILj1024E6__halfS2_S2_S2_fjLb1ELj1024ELj4ENS_18Kernel_traits_baseILj1024ES2_S2_S2_S2_fjLj1024EEEEELb1ELb1EEEvNS_9BwdParamsE:
	.zero		13696


//--------------------- .nv.shared._ZN10layer_norm13ln_bwd_kernelINS_13Kernel_traitsI6__halfS2_S2_S2_fjLj1024ELj1ELj4ELj1ELj16ENS_18Kernel_traits_baseILj1024ES2_S2_S2_S2_fjLj128EEEEELb1ELb1ELb1ELb1EEEvNS_9BwdParamsE --------------------------
	.section	.nv.shared._ZN10layer_norm13ln_bwd_kernelINS_13Kernel_traitsI6__halfS2_S2_S2_fjLj1024ELj1ELj4ELj1ELj16ENS_18Kernel_traits_baseILj1024ES2_S2_S2_S2_fjLj128EEEEELb1ELb1ELb1ELb1EEEvNS_9BwdParamsE,"aw",@nobits
	.sectionflags	@""
	.align	16
	.zero		1024


//--------------------- .nv.shared._ZN10layer_norm13ln_bwd_kernelINS_13Kernel_traitsIf13__nv_bfloat16S2_S2_fjLj1024ELj1ELj4ELj1ELj16ENS_18Kernel_traits_baseILj1024EfS2_S2_S2_fjLj128EEEEELb0ELb0ELb0ELb0EEEvNS_9BwdParamsE --------------------------
	.section	.nv.shared._ZN10layer_norm13ln_bwd_kernelINS_13Kernel_traitsIf13__nv_bfloat16S2_S2_fjLj1024ELj1ELj4ELj1ELj16ENS_18Kernel_traits_baseILj1024EfS2_S2_S2_fjLj128EEEEELb0ELb0ELb0ELb0EEEvNS_9BwdParamsE,"aw",@nobits
	.sectionflags	@""
	.align	16
	.zero		1024


//--------------------- .nv.shared._ZN10layer_norm13ln_bwd_kernelINS_13Kernel_traitsIf13__nv_bfloat16S2_S2_fjLj1024ELj1ELj4ELj1ELj16ENS_18Kernel_traits_baseILj1024EfS2_S2_S2_fjLj128EEEEELb0ELb0ELb0ELb1EEEvNS_9BwdParamsE --------------------------
	.section	.nv.shared._ZN10layer_norm13ln_bwd_kernelINS_13Kernel_traitsIf13__nv_bfloat16S2_S2_fjLj1024ELj1ELj4ELj1ELj16ENS_18Kernel_traits_baseILj1024EfS2_S2_S2_fjLj128EEEEELb0ELb0ELb0ELb1EEEvNS_9BwdParamsE,"aw",@nobits
	.sectionflags	@""
	.align	16
	.zero		1024


//--------------------- .nv.shared._ZN10layer_norm13ln_bwd_kernelINS_13Kernel_traitsIf13__nv_bfloat16S2_S2_fjLj1024ELj1ELj4ELj1ELj16ENS_18Kernel_traits_baseILj1024EfS2_S2_S2_fjLj128EEEEELb0ELb0ELb1ELb0EEEvNS_9BwdParamsE --------------------------
	.section	.nv.shared._ZN10layer_norm13ln_bwd_kernelINS_13Kernel_traitsIf13__nv_bfloat16S2_S2_fjLj1024ELj1ELj4ELj1ELj16ENS_18Kernel_traits_baseILj1024EfS2_S2_S2_fjLj128EEEEELb0ELb0ELb1ELb0EEEvNS_9BwdParamsE,"aw",@nobits
	.sectionflags	@""
	.align	16
	.zero		1024


//--------------------- .nv.shared._ZN10layer_norm13ln_bwd_kernelINS_13Kernel_traitsIf13__nv_bfloat16S2_S2_fjLj1024ELj1ELj4ELj1ELj16ENS_18Kernel_traits_baseILj1024EfS2_S2_S2_fjLj128EEEEELb0ELb0ELb1ELb1EEEvNS_9BwdParamsE --------------------------
	.section	.nv.shared._ZN10layer_norm13ln_bwd_kernelINS_13Kernel_traitsIf13__nv_bfloat16S2_S2_fjLj1024ELj1ELj4ELj1ELj16ENS_18Kernel_traits_baseILj1024EfS2_S2_S2_fjLj128EEEEELb0ELb0ELb1ELb1EEEvNS_9BwdParamsE,"aw",@nobits
	.sectionflags	@""
	.align	16
	.zero		1024


//--------------------- .nv.shared._ZN10layer_norm13ln_bwd_kernelINS_13Kernel_traitsIf13__nv_bfloat16S2_S2_fjLj1024ELj1ELj4ELj1ELj16ENS_18Kernel_traits_baseILj1024EfS2_S2_S2_fjLj128EEEEELb0ELb1ELb0ELb0EEEvNS_9BwdParamsE --------------------------
	.section	.nv.shared._ZN10layer_norm13ln_bwd_kernelINS_13Kernel_traitsIf13__nv_bfloat16S2_S2_fjLj1024ELj1ELj4ELj1ELj16ENS_18Kernel_traits_baseILj1024EfS2_S2_S2_fjLj128EEEEELb0ELb1ELb0ELb0EEEvNS_9BwdParamsE,"aw",@nobits
	.sectionflags	@""
	.align	16
	.zero		1024


//--------------------- .nv.shared._ZN10layer_norm13ln_bwd_kernelINS_13Kernel_traitsIf13__nv_bfloat16S2_S2_fjLj1024ELj1ELj4ELj1ELj16ENS_18Kernel_traits_baseILj1024EfS2_S2_S2_fjLj128EEEEELb0ELb1ELb0ELb1EEEvNS_9BwdParamsE --------------------------
	.section	.nv.shared._ZN10layer_norm13ln_bwd_kernelINS_13Kernel_traitsIf13__nv_bfloat16S2_S2_fjLj1024ELj1ELj4ELj1ELj16ENS_18Kernel_traits_baseILj1024EfS2_S2_S2_fjLj128EEEEELb0ELb1ELb0ELb1EEEvNS_9BwdParamsE,"aw",@nobits
	.sectionflags	@""
	.align	16
	.zero		1024


//--------------------- .nv.shared._ZN10layer_norm13ln_bwd_kernelINS_13Kernel_traitsIf13__nv_bfloat16S2_S2_fjLj1024ELj1ELj4ELj1ELj16ENS_18Kernel_traits_baseILj1024EfS2_S2_S2_fjLj128EEEEELb0ELb1ELb1ELb0EEEvNS_9BwdParamsE --------------------------
	.section	.nv.shared._ZN10layer_norm13ln_bwd_kernelINS_13Kernel_traitsIf13__nv_bfloat16S2_S2_fjLj1024ELj1ELj4ELj1ELj16ENS_18Kernel_traits_baseILj1024EfS2_S2_S2_fjLj128EEEEELb0ELb1ELb1ELb0EEEvNS_9BwdParamsE,"aw",@nobits
	.sectionflags	@""
	.align	16
	.zero		1024


//--------------------- .nv.shared._ZN10layer_norm13ln_bwd_kernelINS_13Kernel_traitsIf13__nv_bfloat16S2_S2_fjLj1024ELj1ELj4ELj1ELj16ENS_18Kernel_traits_baseILj1024EfS2_S2_S2_fjLj128EEEEELb0ELb1ELb1ELb1EEEvNS_9BwdParamsE --------------------------
	.section	.nv.shared._ZN10layer_norm13ln_bwd_kernelINS_13Kernel_traitsIf13__nv_bfloat16S2_S2_fjLj1024ELj1ELj4ELj1ELj16ENS_18Kernel_traits_baseILj1024EfS2_S2_S2_fjLj128EEEEELb0ELb1ELb1ELb1EEEvNS_9BwdParamsE,"aw",@nobits
	.sectionflags	@""
	.align	16
	.zero		1024


//--------------------- .nv.shared._ZN10layer_norm13ln_bwd_kernelINS_13Kernel_traitsIf13__nv_bfloat16S2_S2_fjLj1024ELj1ELj4ELj1ELj16ENS_18Kernel_traits_baseILj1024EfS2_S2_S2_fjLj128EEEEELb1ELb0ELb0ELb0EEEvNS_9BwdParamsE --------------------------
	.section	.nv.shared._ZN10layer_norm13ln_bwd_kernelINS_13Kernel_traitsIf13__nv_bfloat16S2_S2_fjLj1024ELj1ELj4ELj1ELj16ENS_18Kernel_traits_baseILj1024EfS2_S2_S2_fjLj128EEEEELb1ELb0ELb0ELb0EEEvNS_9BwdParamsE,"aw",@nobits
	.sectionflags	@""
	.align	16
	.zero		1024


//--------------------- .nv.shared._ZN10layer_norm13ln_bwd_kernelINS_13Kernel_traitsIf13__nv_bfloat16S2_S2_fjLj1024ELj1ELj4ELj1ELj16ENS_18Kernel_traits_baseILj1024EfS2_S2_S2_fjLj128EEEEELb1ELb0ELb0ELb1EEEvNS_9BwdParamsE --------------------------
	.section	.nv.shared._ZN10layer_norm13ln_bwd_kernelINS_13Kernel_traitsIf13__nv_bfloat16S2_S2_fjLj1024ELj1ELj4ELj1ELj16ENS_18Kernel_traits_baseILj1024EfS2_S2_S2_fjLj128EEEEELb1ELb0ELb0ELb1EEEvNS_9BwdParamsE,"aw",@nobits
	.sectionflags	@""
	.align	16
	.zero		1024


//--------------------- .nv.shared._ZN10layer_norm22ln_bwd_finalize_kernelINS_22Kernel_traits_finalizeILj1024Ef13__nv_bfloat16S2_S2_fjLb0ELj1024ELj4ENS_18Kernel_traits_baseILj1024EfS2_S2_S2_fjLj1024EEEEELb0ELb0EEEvNS_9BwdParamsE --------------------------
	.section	.nv.shared._ZN10layer_norm22ln_bwd_finalize_kernelINS_22Kernel_traits_finalizeILj1024Ef13__nv_bfloat16S2_S2_fjLb0ELj1024ELj4ENS_18Kernel_traits_baseILj1024EfS2_S2_S2_fjLj1024EEEEELb0ELb0EEEvNS_9BwdParamsE,"aw",@nobits
	.sectionflags	@""
	.align	16
.nv.shared._ZN10layer_norm22ln_bwd_finalize_kernelINS_22Kernel_traits_finalizeILj1024Ef13__nv_bfloat16S2_S2_fjLb0ELj1024ELj4ENS_18Kernel_traits_baseILj1024EfS2_S2_S2_fjLj1024EEEEELb0ELb0EEEvNS_9BwdParamsE:
	.zero		9472


//--------------------- .nv.shared._ZN10layer_norm13ln_bwd_kernelINS_13Kernel_traitsIf13__nv_bfloat16S2_S2_fjLj1024ELj1ELj4ELj1ELj16ENS_18Kernel_traits_baseILj1024EfS2_S2_S2_fjLj128EEEEELb1ELb0ELb1ELb0EEEvNS_9BwdParamsE --------------------------
	.section	.nv.shared._ZN10layer_norm13ln_bwd_kernelINS_13Kernel_traitsIf13__nv_bfloat16S2_S2_fjLj1024ELj1ELj4ELj1ELj16ENS_18Kernel_traits_baseILj1024EfS2_S2_S2_fjLj128EEEEELb1ELb0ELb1ELb0EEEvNS_9BwdParamsE,"aw",@nobits
	.sectionflags	@""
	.align	16
	.zero		1024


//--------------------- .nv.shared._ZN10layer_norm22ln_bwd_finalize_kernelINS_22Kernel_traits_finalizeILj1024Ef13__nv_bfloat16S2_S2_fjLb0ELj1024ELj4ENS_18Kernel_traits_baseILj1024EfS2_S2_S2_fjLj1024EEEEELb0ELb1EEEvNS_9BwdParamsE --------------------------
	.section	.nv.shared._ZN10layer_norm22ln_bwd_finalize_kernelINS_22Kernel_traits_finalizeILj1024Ef13__nv_bfloat16S2_S2_fjLb0ELj1024ELj4ENS_18Kernel_traits_baseILj1024EfS2_S2_S2_fjLj1024EEEEELb0ELb1EEEvNS_9BwdParamsE,"aw",@nobits
	.sectionflags	@""
	.align	16
.nv.shared._ZN10layer_norm22ln_bwd_finalize_kernelINS_22Kernel_traits_finalizeILj1024Ef13__nv_bfloat16S2_S2_fjLb0ELj1024ELj4ENS_18Kernel_traits_baseILj1024EfS2_S2_S2_fjLj1024EEEEELb0ELb1EEEvNS_9BwdParamsE:
	.zero		9472


//--------------------- .nv.shared._ZN10layer_norm13ln_bwd_kernelINS_13Kernel_traitsIf13__nv_bfloat16S2_S2_fjLj1024ELj1ELj4ELj1ELj16ENS_18Kernel_traits_baseILj1024EfS2_S2_S2_fjLj128EEEEELb1ELb0ELb1ELb1EEEvNS_9BwdParamsE --------------------------
	.section	.nv.shared._ZN10layer_norm13ln_bwd_kernelINS_13Kernel_traitsIf13__nv_bfloat16S2_S2_fjLj1024ELj1ELj4ELj1ELj16ENS_18Kernel_traits_baseILj1024EfS2_S2_S2_fjLj128EEEEELb1ELb0ELb1ELb1EEEvNS_9BwdParamsE,"aw",@nobits
	.sectionflags	@""
	.align	16
	.zero		1024


//--------------------- .nv.shared._ZN10layer_norm13ln_bwd_kernelINS_13Kernel_traitsIf13__nv_bfloat16S2_S2_fjLj1024ELj1ELj4ELj1ELj16ENS_18Kernel_traits_baseILj1024EfS2_S2_S2_fjLj128EEEEELb1ELb1ELb0ELb0EEEvNS_9BwdParamsE --------------------------
	.section	.nv.shared._ZN10layer_norm13ln_bwd_kernelINS_13Kernel_traitsIf13__nv_bfloat16S2_S2_fjLj1024ELj1ELj4ELj1ELj16ENS_18Kernel_traits_baseILj1024EfS2_S2_S2_fjLj128EEEEELb1ELb1ELb0ELb0EEEvNS_9BwdParamsE,"aw",@nobits
	.sectionflags	@""
	.align	16
	.zero		1024


//--------------------- .nv.shared._ZN10layer_norm13ln_bwd_kernelINS_13Kernel_traitsIf13__nv_bfloat16S2_S2_fjLj1024ELj1ELj4ELj1ELj16ENS_18Kernel_traits_baseILj1024EfS2_S2_S2_fjLj128EEEEELb1ELb1ELb0ELb1EEEvNS_9BwdParamsE --------------------------
	.section	.nv.shared._ZN10layer_norm13ln_bwd_kernelINS_13Kernel_traitsIf13__nv_bfloat16S2_S2_fjLj1024ELj1ELj4ELj1ELj16ENS_18Kernel_traits_baseILj1024EfS2_S2_S2_fjLj128EEEEELb1ELb1ELb0ELb1EEEvNS_9BwdParamsE,"aw",@nobits
	.sectionflags	@""
	.align	16
	.zero		1024


//--------------------- .nv.shared._ZN10layer_norm22ln_bwd_finalize_kernelINS_22Kernel_traits_finalizeILj1024Ef13__nv_bfloat16S2_S2_fjLb1ELj1024ELj4ENS_18Kernel_traits_baseILj1024EfS2_S2_S2_fjLj1024EEEEELb1ELb0EEEvNS_9BwdParamsE --------------------------
	.section	.nv.shared._ZN10layer_norm22ln_bwd_finalize_kernelINS_22Kernel_traits_finalizeILj1024Ef13__nv_bfloat16S2_S2_fjLb1ELj1024ELj4ENS_18Kernel_traits_baseILj1024EfS2_S2_S2_fjLj1024EEEEELb1ELb0EEEvNS_9BwdParamsE,"aw",@nobits
	.sectionflags	@""
	.align	16
.nv.shared._ZN10layer_norm22ln_bwd_finalize_kernelINS_22Kernel_traits_finalizeILj1024Ef13__nv_bfloat16S2_S2_fjLb1ELj1024ELj4ENS_18Kernel_traits_baseILj1024EfS2_S2_S2_fjLj1024EEEEELb1ELb0EEEvNS_9BwdParamsE:
	.zero		13696


//--------------------- .nv.shared._ZN10layer_norm13ln_bwd_kernelINS_13Kernel_traitsIf13__nv_bfloat16S2_S2_fjLj1024ELj1ELj4ELj1ELj16ENS_18Kernel_traits_baseILj1024EfS2_S2_S2_fjLj128EEEEELb1ELb1ELb1ELb0EEEvNS_9BwdParamsE --------------------------
	.section	.nv.shared._ZN10layer_norm13ln_bwd_kernelINS_13Kernel_traitsIf13__nv_bfloat16S2_S2_fjLj1024ELj1ELj4ELj1ELj16ENS_18Kernel_traits_baseILj1024EfS2_S2_S2_fjLj128EEEEELb1ELb1ELb1ELb0EEEvNS_9BwdParamsE,"aw",@nobits
	.sectionflags	@""
	.align	16
	.zero		1024


//--------------------- .nv.shared._ZN10layer_norm22ln_bwd_finalize_kernelINS_22Kernel_traits_finalizeILj1024Ef13__nv_bfloat16S2_S2_fjLb1ELj1024ELj4ENS_18Kernel_traits_baseILj1024EfS2_S2_S2_fjLj1024EEEEELb1ELb1EEEvNS_9BwdParamsE --------------------------
	.section	.nv.shared._ZN10layer_norm22ln_bwd_finalize_kernelINS_22Kernel_traits_finalizeILj1024Ef13__nv_bfloat16S2_S2_fjLb1ELj1024ELj4ENS_18Kernel_traits_baseILj1024EfS2_S2_S2_fjLj1024EEEEELb1ELb1EEEvNS_9BwdParamsE,"aw",@nobits
	.sectionflags	@""
	.align	16
.nv.shared._ZN10layer_norm22ln_bwd_finalize_kernelINS_22Kernel_traits_finalizeILj1024Ef13__nv_bfloat16S2_S2_fjLb1ELj1024ELj4ENS_18Kernel_traits_baseILj1024EfS2_S2_S2_fjLj1024EEEEELb1ELb1EEEvNS_9BwdParamsE:
	.zero		13696


//--------------------- .nv.shared._ZN10layer_norm13ln_bwd_kernelINS_13Kernel_traitsIf13__nv_bfloat16S2_S2_fjLj1024ELj1ELj4ELj1ELj16ENS_18Kernel_traits_baseILj1024EfS2_S2_S2_fjLj128EEEEELb1ELb1ELb1ELb1EEEvNS_9BwdParamsE --------------------------
	.section	.nv.shared._ZN10layer_norm13ln_bwd_kernelINS_13Kernel_traitsIf13__nv_bfloat16S2_S2_fjLj1024ELj1ELj4ELj1ELj16ENS_18Kernel_traits_baseILj1024EfS2_S2_S2_fjLj128EEEEELb1ELb1ELb1ELb1EEEvNS_9BwdParamsE,"aw",@nobits
	.sectionflags	@""
	.align	16
	.zero		1024


//--------------------- .nv.shared._ZN10layer_norm13ln_bwd_kernelINS_13Kernel_traitsI13__nv_bfloat16S2_fS2_fjLj1024ELj1ELj4ELj1ELj16ENS_18Kernel_traits_baseILj1024ES2_S2_fS2_fjLj128EEEEELb0ELb0ELb0ELb0EEEvNS_9BwdParamsE --------------------------
	.section	.nv.shared._ZN10layer_norm13ln_bwd_kernelINS_13Kernel_traitsI13__nv_bfloat16S2_fS2_fjLj1024ELj1ELj4ELj1ELj16ENS_18Kernel_traits_baseILj1024ES2_S2_fS2_fjLj128EEEEELb0ELb0ELb0ELb0EEEvNS_9BwdParamsE,"aw",@nobits
	.sectionflags	@""
	.align	16
	.zero		1024


//--------------------- .nv.shared._ZN10layer_norm13ln_bwd_kernelINS_13Kernel_traitsI13__nv_bfloat16S2_fS2_fjLj1024ELj1ELj4ELj1ELj16ENS_18Kernel_traits_baseILj1024ES2_S2_fS2_fjLj128EEEEELb0ELb0ELb0ELb1EEEvNS_9BwdParamsE --------------------------
	.section	.nv.shared._ZN10layer_norm13ln_bwd_kernelINS_13Kernel_traitsI13__nv_bfloat16S2_fS2_fjLj1024ELj1ELj4ELj1ELj16ENS_18Kernel_traits_baseILj1024ES2_S2_fS2_fjLj128EEEEELb0ELb0ELb0ELb1EEEvNS_9BwdParamsE,"aw",@nobits
	.sectionflags	@""
	.align	16
	.zero		1024


//--------------------- .nv.shared._ZN10layer_norm13ln_bwd_kernelINS_13Kernel_traitsI13__nv_bfloat16S2_fS2_fjLj1024ELj1ELj4ELj1ELj16ENS_18Kernel_traits_baseILj1024ES2_S2_fS2_fjLj128EEEEELb0ELb0ELb1ELb0EEEvNS_9BwdParamsE --------------------------
	.section	.nv.shared._ZN10layer_norm13ln_bwd_kernelINS_13Kernel_traitsI13__nv_bfloat16S2_fS2_fjLj1024ELj1ELj4ELj1ELj16ENS_18Kernel_traits_baseILj1024ES2_S2_fS2_fjLj128EEEEELb0ELb0ELb1ELb0EEEvNS_9BwdParamsE,"aw",@nobits
	.sectionflags	@""
	.align	16
	.zero		1024


//--------------------- .nv.shared._ZN10layer_norm13ln_bwd_kernelINS_13Kernel_traitsI13__nv_bfloat16S2_fS2_fjLj1024ELj1ELj4ELj1ELj16ENS_18Kernel_traits_baseILj1024ES2_S2_fS2_fjLj128EEEEELb0ELb0ELb1ELb1EEEvNS_9BwdParamsE --------------------------
	.section	.nv.shared._ZN10layer_norm13ln_bwd_kernelINS_13Kernel_traitsI13__nv_bfloat16S2_fS2_fjLj1024ELj1ELj4ELj1ELj16ENS_18Kernel_traits_baseILj1024ES2_S2_fS2_fjLj128EEEEELb0ELb0ELb1ELb1EEEvNS_9BwdParamsE,"aw",@nobits
	.sectionflags	@""
	.align	16
	.zero		1024


//--------------------- .nv.shared._ZN10layer_norm13ln_bwd_kernelINS_13Kernel_traitsI13__nv_bfloat16S2_fS2_fjLj1024ELj1ELj4ELj1ELj16ENS_18Kernel_traits_baseILj1024ES2_S2_fS2_fjLj128EEEEELb0ELb1ELb0ELb0EEEvNS_9BwdParamsE --------------------------
	.section	.nv.shared._ZN10layer_norm13ln_bwd_kernelINS_13Kernel_traitsI13__nv_bfloat16S2_fS2_fjLj1024ELj1ELj4ELj1ELj16ENS_18Kernel_traits_baseILj1024ES2_S2_fS2_fjLj128EEEEELb0ELb1ELb0ELb0EEEvNS_9BwdParamsE,"aw",@nobits
	.sectionflags	@""
	.align	16
	.zero		1024


//--------------------- .nv.shared._ZN10layer_norm13ln_bwd_kernelINS_13Kernel_traitsI13__nv_bfloat16S2_fS2_fjLj1024ELj1ELj4ELj1ELj16ENS_18Kernel_traits_baseILj1024ES2_S2_fS2_fjLj128EEEEELb0ELb1ELb0ELb1EEEvNS_9BwdParamsE --------------------------
	.section	.nv.shared._ZN10layer_norm13ln_bwd_kernelINS_13Kernel_traitsI13__nv_bfloat16S2_fS2_fjLj1024ELj1ELj4ELj1ELj16ENS_18Kernel_traits_baseILj1024ES2_S2_fS2_fjLj128EEEEELb0ELb1ELb0ELb1EEEvNS_9BwdParamsE,"aw",@nobits
	.sectionflags	@""
	.align	16
	.zero		1024


//--------------------- .nv.shared._ZN10layer_norm13ln_bwd_kernelINS_13Kernel_traitsI13__nv_bfloat16S2_fS2_fjLj1024ELj1ELj4ELj1ELj16ENS_18Kernel_traits_baseILj1024ES2_S2_fS2_fjLj128EEEEELb0ELb1ELb1ELb0EEEvNS_9BwdParamsE --------------------------
	.section	.nv.shared._ZN10layer_norm13ln_bwd_kernelINS_13Kernel_traitsI13__nv_bfloat16S2_fS2_fjLj1024ELj1ELj4ELj1ELj16ENS_18Kernel_traits_baseILj1024ES2_S2_fS2_fjLj128EEEEELb0ELb1ELb1ELb0EEEvNS_9BwdParamsE,"aw",@nobits
	.sectionflags	@""
	.align	16
	.zero		1024


//--------------------- .nv.shared._ZN10layer_norm13ln_bwd_kernelINS_13Kernel_traitsI13__nv_bfloat16S2_fS2_fjLj1024ELj1ELj4ELj1ELj16ENS_18Kernel_traits_baseILj1024ES2_S2_fS2_fjLj128EEEEELb0ELb1ELb1ELb1EEEvNS_9BwdParamsE --------------------------
	.section	.nv.shared._ZN10layer_norm13ln_bwd_kernelINS_13Kernel_traitsI13__nv_bfloat16S2_fS2_fjLj1024ELj1ELj4ELj1ELj16ENS_18Kernel_traits_baseILj1024ES2_S2_fS2_fjLj128EEEEELb0ELb1ELb1ELb1EEEvNS_9BwdParamsE,"aw",@nobits
	.sectionflags	@""
	.align	16
	.zero		1024


//--------------------- .nv.shared._ZN10layer_norm13ln_bwd_kernelINS_13Kernel_traitsI13__nv_bfloat16S2_fS2_fjLj1024ELj1ELj4ELj1ELj16ENS_18Kernel_traits_baseILj1024ES2_S2_fS2_fjLj128EEEEELb1ELb0ELb0ELb0EEEvNS_9BwdParamsE --------------------------
	.section	.nv.shared._ZN10layer_norm13ln_bwd_kernelINS_13Kernel_traitsI13__nv_bfloat16S2_fS2_fjLj1024ELj1ELj4ELj1ELj16ENS_18Kernel_traits_baseILj1024ES2_S2_fS2_fjLj128EEEEELb1ELb0ELb0ELb0EEEvNS_9BwdParamsE,"aw",@nobits
	.sectionflags	@""
	.align	16
	.zero		1024


//--------------------- .nv.shared._ZN10layer_norm13ln_bwd_kernelINS_13Kernel_traitsI13__nv_bfloat16S2_fS2_fjLj1024ELj1ELj4ELj1ELj16ENS_18Kernel_traits_baseILj1024ES2_S2_fS2_fjLj128EEEEELb1ELb0ELb0ELb1EEEvNS_9BwdParamsE --------------------------
	.section	.nv.shared._ZN10layer_norm13ln_bwd_kernelINS_13Kernel_traitsI13__nv_bfloat16S2_fS2_fjLj1024ELj1ELj4ELj1ELj16ENS_18Kernel_traits_baseILj1024ES2_S2_fS2_fjLj128EEEEELb1ELb0ELb0ELb1EEEvNS_9BwdParamsE,"aw",@nobits
	.sectionflags	@""
	.align	16
	.zero		1024


//--------------------- .nv.shared._ZN10layer_norm22ln_bwd_finalize_kernelINS_22Kernel_traits_finalizeILj1024E13__nv_bfloat16S2_fS2_fjLb0ELj1024ELj4ENS_18Kernel_traits_baseILj1024ES2_S2_fS2_fjLj1024EEEEELb0ELb0EEEvNS_9BwdParamsE --------------------------
	.section	.nv.shared._ZN10layer_norm22ln_bwd_finalize_kernelINS_22Kernel_traits_finalizeILj1024E13__nv_bfloat16S2_fS2_fjLb0ELj1024ELj4ENS_18Kernel_traits_baseILj1024ES2_S2_fS2_fjLj1024EEEEELb0ELb0EEEvNS_9BwdParamsE,"aw",@nobits
	.sectionflags	@""
	.align	16
.nv.shared._ZN10layer_norm22ln_bwd_finalize_kernelINS_22Kernel_traits_finalizeILj1024E13__nv_bfloat16S2_fS2_fjLb0ELj1024ELj4ENS_18Kernel_traits_baseILj1024ES2_S2_fS2_fjLj1024EEEEELb0ELb0EEEvNS_9BwdParamsE:
	.zero		9472


//--------------------- .nv.shared._ZN10layer_norm13ln_bwd_kernelINS_13Kernel_traitsI13__nv_bfloat16S2_fS2_fjLj1024ELj1ELj4ELj1ELj16ENS_18Kernel_traits_baseILj1024ES2_S2_fS2_fjLj128EEEEELb1ELb0ELb1ELb0EEEvNS_9BwdParamsE --------------------------
	.section	.nv.shared._ZN10layer_norm13ln_bwd_kernelINS_13Kernel_traitsI13__nv_bfloat16S2_fS2_fjLj1024ELj1ELj4ELj1ELj16ENS_18Kernel_traits_baseILj1024ES2_S2_fS2_fjLj128EEEEELb1ELb0ELb1ELb0EEEvNS_9BwdParamsE,"aw",@nobits
	.sectionflags	@""
	.align	16
	.zero		1024


//--------------------- .nv.shared._ZN10layer_norm22ln_bwd_finalize_kernelINS_22Kernel_traits_finalizeILj1024E13__nv_bfloat16S2_fS2_fjLb0ELj1024ELj4ENS_18Kernel_traits_baseILj1024ES2_S2_fS2_fjLj1024EEEEELb0ELb1EEEvNS_9BwdParamsE --------------------------
	.section	.nv.shared._ZN10layer_norm22ln_bwd_finalize_kernelINS_22Kernel_traits_finalizeILj1024E13__nv_bfloat16S2_fS2_fjLb0ELj1024ELj4ENS_18Kernel_traits_baseILj1024ES2_S2_fS2_fjLj1024EEEEELb0ELb1EEEvNS_9BwdParamsE,"aw",@nobits
	.sectionflags	@""
	.align	16
.nv.shared._ZN10layer_norm22ln_bwd_finalize_kernelINS_22Kernel_traits_finalizeILj1024E13__nv_bfloat16S2_fS2_fjLb0ELj1024ELj4ENS_18Kernel_traits_baseILj1024ES2_S2_fS2_fjLj1024EEEEELb0ELb1EEEvNS_9BwdParamsE:
	.zero		9472


//--------------------- .nv.shared._ZN10layer_norm13ln_bwd_kernelINS_13Kernel_traitsI13__nv_bfloat16S2_fS2_fjLj1024ELj1ELj4ELj1ELj16ENS_18Kernel_traits_baseILj1024ES2_S2_fS2_fjLj128EEEEELb1ELb0ELb1ELb1EEEvNS_9BwdParamsE --------------------------
	.section	.nv.shared._ZN10layer_norm13ln_bwd_kernelINS_13Kernel_traitsI13__nv_bfloat16S2_fS2_fjLj1024ELj1ELj4ELj1ELj16ENS_18Kernel_traits_baseILj1024ES2_S2_fS2_fjLj128EEEEELb1ELb0ELb1ELb1EEEvNS_9BwdParamsE,"aw",@nobits
	.sectionflags	@""
	.align	16
	.zero		1024


//--------------------- .nv.shared._ZN10layer_norm13ln_bwd_kernelINS_13Kernel_traitsI13__nv_bfloat16S2_fS2_fjLj1024ELj1ELj4ELj1ELj16ENS_18Kernel_traits_baseILj1024ES2_S2_fS2_fjLj128EEEEELb1ELb1ELb0ELb0EEEvNS_9BwdParamsE --------------------------
	.section	.nv.shared._ZN10layer_norm13ln_bwd_kernelINS_13Kernel_traitsI13__nv_bfloat16S2_fS2_fjLj1024ELj1ELj4ELj1ELj16ENS_18Kernel_traits_baseILj1024ES2_S2_fS2_fjLj128EEEEELb1ELb1ELb0ELb0EEEvNS_9BwdParamsE,"aw",@nobits
	.sectionflags	@""
	.align	16
	.zero		1024


//--------------------- .nv.shared._ZN10layer_norm13ln_bwd_kernelINS_13Kernel_traitsI13__nv_bfloat16S2_fS2_fjLj1024ELj1ELj4ELj1ELj16ENS_18Kernel_traits_baseILj1024ES2_S2_fS2_fjLj128EEEEELb1ELb1ELb0ELb1EEEvNS_9BwdParamsE --------------------------
	.section	.nv.shared._ZN10layer_norm13ln_bwd_kernelINS_13Kernel_traitsI13__nv_bfloat16S2_fS2_fjLj1024ELj1ELj4ELj1ELj16ENS_18Kernel_traits_baseILj1024ES2_S2_fS2_fjLj128EEEEELb1ELb1ELb0ELb1EEEvNS_9BwdParamsE,"aw",@nobits
	.sectionflags	@""
	.align	16
	.zero		1024


//--------------------- .nv.shared._ZN10layer_norm22ln_bwd_finalize_kernelINS_22Kernel_traits_finalizeILj1024E13__nv_bfloat16S2_fS2_fjLb1ELj1024ELj4ENS_18Kernel_traits_baseILj1024ES2_S2_fS2_fjLj1024EEEEELb1ELb0EEEvNS_9BwdParamsE --------------------------
	.section	.nv.shared._ZN10layer_norm22ln_bwd_finalize_kernelINS_22Kernel_traits_finalizeILj1024E13__nv_bfloat16S2_fS2_fjLb1ELj1024ELj4ENS_18Kernel_traits_baseILj1024ES2_S2_fS2_fjLj1024EEEEELb1ELb0EEEvNS_9BwdParamsE,"aw",@nobits
	.sectionflags	@""
	.align	16
.nv.shared._ZN10layer_norm22ln_bwd_finalize_kernelINS_22Kernel_traits_finalizeILj1024E13__nv_bfloat16S2_fS2_fjLb1ELj1024ELj4ENS_18Kernel_traits_baseILj1024ES2_S2_fS2_fjLj1024EEEEELb1ELb0EEEvNS_9BwdParamsE:
	.zero		13696


//--------------------- .nv.shared._ZN10layer_norm13ln_bwd_kernelINS_13Kernel_traitsI13__nv_bfloat16S2_fS2_fjLj1024ELj1ELj4ELj1ELj16ENS_18Kernel_traits_baseILj1024ES2_S2_fS2_fjLj128EEEEELb1ELb1ELb1ELb0EEEvNS_9BwdParamsE --------------------------
	.section	.nv.shared._ZN10layer_norm13ln_bwd_kernelINS_13Kernel_traitsI13__nv_bfloat16S2_fS2_fjLj1024ELj1ELj4ELj1ELj16ENS_18Kernel_traits_baseILj1024ES2_S2_fS2_fjLj128EEEEELb1ELb1ELb1ELb0EEEvNS_9BwdParamsE,"aw",@nobits
	.sectionflags	@""
	.align	16
	.zero		1024


//--------------------- .nv.shared._ZN10layer_norm22ln_bwd_finalize_kernelINS_22Kernel_traits_finalizeILj1024E13__nv_bfloat16S2_fS2_fjLb1ELj1024ELj4ENS_18Kernel_traits_baseILj1024ES2_S2_fS2_fjLj1024EEEEELb1ELb1EEEvNS_9BwdParamsE --------------------------
	.section	.nv.shared._ZN10layer_norm22ln_bwd_finalize_kernelINS_22Kernel_traits_finalizeILj1024E13__nv_bfloat16S2_fS2_fjLb1ELj1024ELj4ENS_18Kernel_traits_baseILj1024ES2_S2_fS2_fjLj1024EEEEELb1ELb1EEEvNS_9BwdParamsE,"aw",@nobits
	.sectionflags	@""
	.align	16
.nv.shared._ZN10layer_norm22ln_bwd_finalize_kernelINS_22Kernel_traits_finalizeILj1024E13__nv_bfloat16S2_fS2_fjLb1ELj1024ELj4ENS_18Kernel_traits_baseILj1024ES2_S2_fS2_fjLj1024EEEEELb1ELb1EEEvNS_9BwdParamsE:
	.zero		13696


//--------------------- .nv.shared._ZN10layer_norm13ln_bwd_kernelINS_13Kernel_traitsI13__nv_bfloat16S2_fS2_fjLj1024ELj1ELj4ELj1ELj16ENS_18Kernel_traits_baseILj1024ES2_S2_fS2_fjLj128EEEEELb1ELb1ELb1ELb1EEEvNS_9BwdParamsE --------------------------
	.section	.nv.shared._ZN10layer_norm13ln_bwd_kernelINS_13Kernel_traitsI13__nv_bfloat16S2_fS2_fjLj1024ELj1ELj4ELj1ELj16ENS_18Kernel_traits_baseILj1024ES2_S2_fS2_fjLj128EEEEELb1ELb1ELb1ELb1EEEvNS_9BwdParamsE,"aw",@nobits
	.sectionflags	@""
	.align	16
	.zero		1024


//--------------------- .nv.shared._ZN10layer_norm13ln_bwd_kernelINS_13Kernel_traitsIf13__nv_bfloat16fS2_fjLj1024ELj1ELj4ELj1ELj16ENS_18Kernel_traits_baseILj1024EfS2_fS2_fjLj128EEEEELb0ELb0ELb0ELb0EEEvNS_9BwdParamsE --------------------------
	.section	.nv.shared._ZN10layer_norm13ln_bwd_kernelINS_13Kernel_traitsIf13__nv_bfloat16fS2_fjLj1024ELj1ELj4ELj1ELj16ENS_18Kernel_traits_baseILj1024EfS2_fS2_fjLj128EEEEELb0ELb0ELb0ELb0EEEvNS_9BwdParamsE,"aw",@nobits
	.sectionflags	@""
	.align	16
	.zero		1024


//--------------------- .nv.shared._ZN10layer_norm13ln_bwd_kernelINS_13Kernel_traitsIf13__nv_bfloat16fS2_fjLj1024ELj1ELj4ELj1ELj16ENS_18Kernel_traits_baseILj1024EfS2_fS2_fjLj128EEEEELb0ELb0ELb0ELb1EEEvNS_9BwdParamsE --------------------------
	.section	.nv.shared._ZN10layer_norm13ln_bwd_kernelINS_13Kernel_traitsIf13__nv_bfloat16fS2_fjLj1024ELj1ELj4ELj1ELj16ENS_18Kernel_traits_baseILj1024EfS2_fS2_fjLj128EEEEELb0ELb0ELb0ELb1EEEvNS_9BwdParamsE,"aw",@nobits
	.sectionflags	@""
	.align	16
	.zero		1024


//--------------------- .nv.shared._ZN10layer_norm13ln_bwd_kernelINS_13Kernel_traitsIf13__nv_bfloat16fS2_fjLj1024ELj1ELj4ELj1ELj16ENS_18Kernel_traits_baseILj1024EfS2_fS2_fjLj128EEEEELb0ELb0ELb1ELb0EEEvNS_9BwdParamsE --------------------------
	.section	.nv.shared._ZN10layer_norm13ln_bwd_kernelINS_13Kernel_traitsIf13__nv_bfloat16fS2_fjLj1024ELj1ELj4ELj1ELj16ENS_18Kernel_traits_baseILj1024EfS2_fS2_fjLj128EEEEELb0ELb0ELb1ELb0EEEvNS_9BwdParamsE,"aw",@nobits
	.sectionflags	@""
	.align	16
	.zero		1024


//--------------------- .nv.shared._ZN10layer_norm13ln_bwd_kernelINS_13Kernel_traitsIf13__nv_bfloat16fS2_fjLj1024ELj1ELj4ELj1ELj16ENS_18Kernel_traits_baseILj1024EfS2_fS2_fjLj128EEEEELb0ELb0ELb1ELb1EEEvNS_9BwdParamsE --------------------------
	.section	.nv.shared._ZN10layer_norm13ln_bwd_kernelINS_13Kernel_traitsIf13__nv_bfloat16fS2_fjLj1024ELj1ELj4ELj1ELj16ENS_18Kernel_traits_baseILj1024EfS2_fS2_fjLj128EEEEELb0ELb0ELb1ELb1EEEvNS_9BwdParamsE,"aw",@nobits
	.sectionflags	@""
	.align	16
	.zero		1024


//--------------------- .nv.shared._ZN10layer_norm13ln_bwd_kernelINS_13Kernel_traitsIf13__nv_bfloat16fS2_fjLj1024ELj1ELj4ELj1ELj16ENS_18Kernel_traits_baseILj1024EfS2_fS2_fjLj128EEEEELb0ELb1ELb0ELb0EEEvNS_9BwdParamsE --------------------------
	.section	.nv.shared._ZN10layer_norm13ln_bwd_kernelINS_13Kernel_traitsIf13__nv_bfloat16fS2_fjLj1024ELj1ELj4ELj1ELj16ENS_18Kernel_traits_baseILj1024EfS2_fS2_fjLj128EEEEELb0ELb1ELb0ELb0EEEvNS_9BwdParamsE,"aw",@nobits
	.sectionflags	@""
	.align	16
	.zero		1024


//--------------------- .nv.shared._ZN10layer_norm13ln_bwd_kernelINS_13Kernel_traitsIf13__nv_bfloat16fS2_fjLj1024ELj1ELj4ELj1ELj16ENS_18Kernel_traits_baseILj1024EfS2_fS2_fjLj128EEEEELb0ELb1ELb0ELb1EEEvNS_9BwdParamsE --------------------------
	.section	.nv.shared._ZN10layer_norm13ln_bwd_kernelINS_13Kernel_traitsIf13__nv_bfloat16fS2_fjLj1024ELj1ELj4ELj1ELj16ENS_18Kernel_traits_baseILj1024EfS2_fS2_fjLj128EEEEELb0ELb1ELb0ELb1EEEvNS_9BwdParamsE,"aw",@nobits
	.sectionflags	@""
	.align	16
	.zero		1024


//--------------------- .nv.shared._ZN10layer_norm13ln_bwd_kernelINS_13Kernel_traitsIf13__nv_bfloat16fS2_fjLj1024ELj1ELj4ELj1ELj16ENS_18Kernel_traits_baseILj1024EfS2_fS2_fjLj128EEEEELb0ELb1ELb1ELb0EEEvNS_9BwdParamsE --------------------------
	.section	.nv.shared._ZN10layer_norm13ln_bwd_kernelINS_13Kernel_traitsIf13__nv_bfloat16fS2_fjLj1024ELj1ELj4ELj1ELj16ENS_18Kernel_traits_baseILj1024EfS2_fS2_fjLj128EEEEELb0ELb1ELb1ELb0EEEvNS_9BwdParamsE,"aw",@nobits
	.sectionflags	@""
	.align	16
	.zero		1024


//--------------------- .nv.shared._ZN10layer_norm13ln_bwd_kernelINS_13Kernel_traitsIf13__nv_bfloat16fS2_fjLj1024ELj1ELj4ELj1ELj16ENS_18Kernel_traits_baseILj1024EfS2_fS2_fjLj128EEEEELb0ELb1ELb1ELb1EEEvNS_9BwdParamsE --------------------------
	.section	.nv.shared._ZN10layer_norm13ln_bwd_kernelINS_13Kernel_traitsIf13__nv_bfloat16fS2_fjLj1024ELj1ELj4ELj1ELj16ENS_18Kernel_traits_baseILj1024EfS2_fS2_fjLj128EEEEELb0ELb1ELb1ELb1EEEvNS_9BwdParamsE,"aw",@nobits
	.sectionflags	@""
	.align	16
	.zero		1024


//--------------------- .nv.shared._ZN10layer_norm13ln_bwd_kernelINS_13Kernel_traitsIf13__nv_bfloat16fS2_fjLj1024ELj1ELj4ELj1ELj16ENS_18Kernel_traits_baseILj1024EfS2_fS2_fjLj128EEEEELb1ELb0ELb0ELb0EEEvNS_9BwdParamsE --------------------------
	.section	.nv.shared._ZN10layer_norm13ln_bwd_kernelINS_13Kernel_traitsIf13__nv_bfloat16fS2_fjLj1024ELj1ELj4ELj1ELj16ENS_18Kernel_traits_baseILj1024EfS2_fS2_fjLj128EEEEELb1ELb0ELb0ELb0EEEvNS_9BwdParamsE,"aw",@nobits
	.sectionflags	@""
	.align	16
	.zero		1024


//--------------------- .nv.shared._ZN10layer_norm13ln_bwd_kernelINS_13Kernel_traitsIf13__nv_bfloat16fS2_fjLj1024ELj1ELj4ELj1ELj16ENS_18Kernel_traits_baseILj1024EfS2_fS2_fjLj128EEEEELb1ELb0ELb0ELb1EEEvNS_9BwdParamsE --------------------------
	.section	.nv.shared._ZN10layer_norm13ln_bwd_kernelINS_13Kernel_traitsIf13__nv_bfloat16fS2_fjLj1024ELj1ELj4ELj1ELj16ENS_18Kernel_traits_baseILj1024EfS2_fS2_fjLj128EEEEELb1ELb0ELb0ELb1EEEvNS_9BwdParamsE,"aw",@nobits
	.sectionflags	@""
	.align	16
	.zero		1024


//--------------------- .nv.shared._ZN10layer_norm22ln_bwd_finalize_kernelINS_22Kernel_traits_finalizeILj1024Ef13__nv_bfloat16fS2_fjLb0ELj1024ELj4ENS_18Kernel_traits_baseILj1024EfS2_fS2_fjLj1024EEEEELb0ELb0EEEvNS_9BwdParamsE --------------------------
	.section	.nv.shared._ZN10layer_norm22ln_bwd_finalize_kernelINS_22Kernel_traits_finalizeILj1024Ef13__nv_bfloat16fS2_fjLb0ELj1024ELj4ENS_18Kernel_traits_baseILj1024EfS2_fS2_fjLj1024EEEEELb0ELb0EEEvNS_9BwdParamsE,"aw",@nobits
	.sectionflags	@""
	.align	16
.nv.shared._ZN10layer_norm22ln_bwd_finalize_kernelINS_22Kernel_traits_finalizeILj1024Ef13__nv_bfloat16fS2_fjLb0ELj1024ELj4ENS_18Kernel_traits_baseILj1024EfS2_fS2_fjLj1024EEEEELb0ELb0EEEvNS_9BwdParamsE:
	.zero		9472


//--------------------- .nv.shared._ZN10layer_norm13ln_bwd_kernelINS_13Kernel_traitsIf13__nv_bfloat16fS2_fjLj1024ELj1ELj4ELj1ELj16ENS_18Kernel_traits_baseILj1024EfS2_fS2_fjLj128EEEEELb1ELb0ELb1ELb0EEEvNS_9BwdParamsE --------------------------
	.section	.nv.shared._ZN10layer_norm13ln_bwd_kernelINS_13Kernel_traitsIf13__nv_bfloat16fS2_fjLj1024ELj1ELj4ELj1ELj16ENS_18Kernel_traits_baseILj1024EfS2_fS2_fjLj128EEEEELb1ELb0ELb1ELb0EEEvNS_9BwdParamsE,"aw",@nobits
	.sectionflags	@""
	.align	16
	.zero		1024


//--------------------- .nv.shared._ZN10layer_norm22ln_bwd_finalize_kernelINS_22Kernel_traits_finalizeILj1024Ef13__nv_bfloat16fS2_fjLb0ELj1024ELj4ENS_18Kernel_traits_baseILj1024EfS2_fS2_fjLj1024EEEEELb0ELb1EEEvNS_9BwdParamsE --------------------------
	.section	.nv.shared._ZN10layer_norm22ln_bwd_finalize_kernelINS_22Kernel_traits_finalizeILj1024Ef13__nv_bfloat16fS2_fjLb0ELj1024ELj4ENS_18Kernel_traits_baseILj1024EfS2_fS2_fjLj1024EEEEELb0ELb1EEEvNS_9BwdParamsE,"aw",@nobits
	.sectionflags	@""
	.align	16
.nv.shared._ZN10layer_norm22ln_bwd_finalize_kernelINS_22Kernel_traits_finalizeILj1024Ef13__nv_bfloat16fS2_fjLb0ELj1024ELj4ENS_18Kernel_traits_baseILj1024EfS2_fS2_fjLj1024EEEEELb0ELb1EEEvNS_9BwdParamsE:
	.zero		9472


//--------------------- .nv.shared._ZN10layer_norm13ln_bwd_kernelINS_13Kernel_traitsIf13__nv_bfloat16fS2_fjLj1024ELj1ELj4ELj1ELj16ENS_18Kernel_traits_baseILj1024EfS2_fS2_fjLj128EEEEELb1ELb0ELb1ELb1EEEvNS_9BwdParamsE --------------------------
	.section	.nv.shared._ZN10layer_norm13ln_bwd_kernelINS_13Kernel_traitsIf13__nv_bfloat16fS2_fjLj1024ELj1ELj4ELj1ELj16ENS_18Kernel_traits_baseILj1024EfS2_fS2_fjLj128EEEEELb1ELb0ELb1ELb1EEEvNS_9BwdParamsE,"aw",@nobits
	.sectionflags	@""
	.align	16
	.zero		1024


//--------------------- .nv.shared._ZN10layer_norm13ln_bwd_kernelINS_13Kernel_traitsIf13__nv_bfloat16fS2_fjLj1024ELj1ELj4ELj1ELj16ENS_18Kernel_traits_baseILj1024EfS2_fS2_fjLj128EEEEELb1ELb1ELb0ELb0EEEvNS_9BwdParamsE --------------------------
	.section	.nv.shared._ZN10layer_norm13ln_bwd_kernelINS_13Kernel_traitsIf13__nv_bfloat16fS2_fjLj1024ELj1ELj4ELj1ELj16ENS_18Kernel_traits_baseILj1024EfS2_fS2_fjLj128EEEEELb1ELb1ELb0ELb0EEEvNS_9BwdParamsE,"aw",@nobits
	.sectionflags	@""
	.align	16
	.zero		1024


//--------------------- .nv.shared._ZN10layer_norm13ln_bwd_kernelINS_13Kernel_traitsIf13__nv_bfloat16fS2_fjLj1024ELj1ELj4ELj1ELj16ENS_18Kernel_traits_baseILj1024EfS2_fS2_fjLj128EEEEELb1ELb1ELb0ELb1EEEvNS_9BwdParamsE --------------------------
	.section	.nv.shared._ZN10layer_norm13ln_bwd_kernelINS_13Kernel_traitsIf13__nv_bfloat16fS2_fjLj1024ELj1ELj4ELj1ELj16ENS_18Kernel_traits_baseILj1024EfS2_fS2_fjLj128EEEEELb1ELb1ELb0ELb1EEEvNS_9BwdParamsE,"aw",@nobits
	.sectionflags	@""
	.align	16
	.zero		1024


//--------------------- .nv.shared._ZN10layer_norm22ln_bwd_finalize_kernelINS_22Kernel_traits_finalizeILj1024Ef13__nv_bfloat16fS2_fjLb1ELj1024ELj4ENS_18Kernel_traits_baseILj1024EfS2_fS2_fjLj1024EEEEELb1ELb0EEEvNS_9BwdParamsE --------------------------
	.section	.nv.shared._ZN10layer_norm22ln_bwd_finalize_kernelINS_22Kernel_traits_finalizeILj1024Ef13__nv_bfloat16fS2_fjLb1ELj1024ELj4ENS_18Kernel_traits_baseILj1024EfS2_fS2_fjLj1024EEEEELb1ELb0EEEvNS_9BwdParamsE,"aw",@nobits
	.sectionflags	@""
	.align	16
.nv.shared._ZN10layer_norm22ln_bwd_finalize_kernelINS_22Kernel_traits_finalizeILj1024Ef13__nv_bfloat16fS2_fjLb1ELj1024ELj4ENS_18Kernel_traits_baseILj1024EfS2_fS2_fjLj1024EEEEELb1ELb0EEEvNS_9BwdParamsE:
	.zero		13696


//--------------------- .nv.shared._ZN10layer_norm13ln_bwd_kernelINS_13Kernel_traitsIf13__nv_bfloat16fS2_fjLj1024ELj1ELj4ELj1ELj16ENS_18Kernel_traits_baseILj1024EfS2_fS2_fjLj128EEEEELb1ELb1ELb1ELb0EEEvNS_9BwdParamsE --------------------------
	.section	.nv.shared._ZN10layer_norm13ln_bwd_kernelINS_13Kernel_traitsIf13__nv_bfloat16fS2_fjLj1024ELj1ELj4ELj1ELj16ENS_18Kernel_traits_baseILj1024EfS2_fS2_fjLj128EEEEELb1ELb1ELb1ELb0EEEvNS_9BwdParamsE,"aw",@nobits
	.sectionflags	@""
	.align	16
	.zero		1024


//--------------------- .nv.shared._ZN10layer_norm22ln_bwd_finalize_kernelINS_22Kernel_traits_finalizeILj1024Ef13__nv_bfloat16fS2_fjLb1ELj1024ELj4ENS_18Kernel_traits_baseILj1024EfS2_fS2_fjLj1024EEEEELb1ELb1EEEvNS_9BwdParamsE --------------------------
	.section	.nv.shared._ZN10layer_norm22ln_bwd_finalize_kernelINS_22Kernel_traits_finalizeILj1024Ef13__nv_bfloat16fS2_fjLb1ELj1024ELj4ENS_18Kernel_traits_baseILj1024EfS2_fS2_fjLj1024EEEEELb1ELb1EEEvNS_9BwdParamsE,"aw",@nobits
	.sectionflags	@""
	.align	16
.nv.shared._ZN10layer_norm22ln_bwd_finalize_kernelINS_22Kernel_traits_finalizeILj1024Ef13__nv_bfloat16fS2_fjLb1ELj1024ELj4ENS_18Kernel_traits_baseILj1024EfS2_fS2_fjLj1024EEEEELb1ELb1EEEvNS_9BwdParamsE:
	.zero		13696


//--------------------- .nv.shared._ZN10layer_norm13ln_bwd_kernelINS_13Kernel_traitsIf13__nv_bfloat16fS2_fjLj1024ELj1ELj4ELj1ELj16ENS_18Kernel_traits_baseILj1024EfS2_fS2_fjLj128EEEEELb1ELb1ELb1ELb1EEEvNS_9BwdParamsE --------------------------
	.section	.nv.shared._ZN10layer_norm13ln_bwd_kernelINS_13Kernel_traitsIf13__nv_bfloat16fS2_fjLj1024ELj1ELj4ELj1ELj16ENS_18Kernel_traits_baseILj1024EfS2_fS2_fjLj128EEEEELb1ELb1ELb1ELb1EEEvNS_9BwdParamsE,"aw",@nobits
	.sectionflags	@""
	.align	16
	.zero		1024


//--------------------- .nv.shared._ZN10layer_norm13ln_bwd_kernelINS_13Kernel_traitsIf6__halfS2_S2_fjLj1024ELj1ELj4ELj1ELj16ENS_18Kernel_traits_baseILj1024EfS2_S2_S2_fjLj128EEEEELb0ELb0ELb0ELb0EEEvNS_9BwdParamsE --------------------------
	.section	.nv.shared._ZN10layer_norm13ln_bwd_kernelINS_13Kernel_traitsIf6__halfS2_S2_fjLj1024ELj1ELj4ELj1ELj16ENS_18Kernel_traits_baseILj1024EfS2_S2_S2_fjLj128EEEEELb0ELb0ELb0ELb0EEEvNS_9BwdParamsE,"aw",@nobits
	.sectionflags	@""
	.align	16
	.zero		1024


//--------------------- .nv.shared._ZN10layer_norm13ln_bwd_kernelINS_13Kernel_traitsIf6__halfS2_S2_fjLj1024ELj1ELj4ELj1ELj16ENS_18Kernel_traits_baseILj1024EfS2_S2_S2_fjLj128EEEEELb0ELb0ELb0ELb1EEEvNS_9BwdParamsE --------------------------
	.section	.nv.shared._ZN10layer_norm13ln_bwd_kernelINS_13Kernel_traitsIf6__halfS2_S2_fjLj1024ELj1ELj4ELj1ELj16ENS_18Kernel_traits_baseILj1024EfS2_S2_S2_fjLj128EEEEELb0ELb0ELb0ELb1EEEvNS_9BwdParamsE,"aw",@nobits
	.sectionflags	@""
	.align	16
	.zero		1024


//--------------------- .nv.shared._ZN10layer_norm13ln_bwd_kernelINS_13Kernel_traitsIf6__halfS2_S2_fjLj1024ELj1ELj4ELj1ELj16ENS_18Kernel_traits_baseILj1024EfS2_S2_S2_fjLj128EEEEELb0ELb0ELb1ELb0EEEvNS_9BwdParamsE --------------------------
	.section	.nv.shared._ZN10layer_norm13ln_bwd_kernelINS_13Kernel_traitsIf6__halfS2_S2_fjLj1024ELj1ELj4ELj1ELj16ENS_18Kernel_traits_baseILj1024EfS2_S2_S2_fjLj128EEEEELb0ELb0ELb1ELb0EEEvNS_9BwdParamsE,"aw",@nobits
	.sectionflags	@""
	.align	16
	.zero		1024


//--------------------- .nv.shared._ZN10layer_norm13ln_bwd_kernelINS_13Kernel_traitsIf6__halfS2_S2_fjLj1024ELj1ELj4ELj1ELj16ENS_18Kernel_traits_baseILj1024EfS2_S2_S2_fjLj128EEEEELb0ELb0ELb1ELb1EEEvNS_9BwdParamsE --------------------------
	.section	.nv.shared._ZN10layer_norm13ln_bwd_kernelINS_13Kernel_traitsIf6__halfS2_S2_fjLj1024ELj1ELj4ELj1ELj16ENS_18Kernel_traits_baseILj1024EfS2_S2_S2_fjLj128EEEEELb0ELb0ELb1ELb1EEEvNS_9BwdParamsE,"aw",@nobits
	.sectionflags	@""
	.align	16
	.zero		1024


//--------------------- .nv.shared._ZN10layer_norm13ln_bwd_kernelINS_13Kernel_traitsIf6__halfS2_S2_fjLj1024ELj1ELj4ELj1ELj16ENS_18Kernel_traits_baseILj1024EfS2_S2_S2_fjLj128EEEEELb0ELb1ELb0ELb0EEEvNS_9BwdParamsE --------------------------
	.section	.nv.shared._ZN10layer_norm13ln_bwd_kernelINS_13Kernel_traitsIf6__halfS2_S2_fjLj1024ELj1ELj4ELj1ELj16ENS_18Kernel_traits_baseILj1024EfS2_S2_S2_fjLj128EEEEELb0ELb1ELb0ELb0EEEvNS_9BwdParamsE,"aw",@nobits
	.sectionflags	@""
	.align	16
	.zero		1024


//--------------------- .nv.shared._ZN10layer_norm13ln_bwd_kernelINS_13Kernel_traitsIf6__halfS2_S2_fjLj1024ELj1ELj4ELj1ELj16ENS_18Kernel_traits_baseILj1024EfS2_S2_S2_fjLj128EEEEELb0ELb1ELb0ELb1EEEvNS_9BwdParamsE --------------------------
	.section	.nv.shared._ZN10layer_norm13ln_bwd_kernelINS_13Kernel_traitsIf6__halfS2_S2_fjLj1024ELj1ELj4ELj1ELj16ENS_18Kernel_traits_baseILj1024EfS2_S2_S2_fjLj128EEEEELb0ELb1ELb0ELb1EEEvNS_9BwdParamsE,"aw",@nobits
	.sectionflags	@""
	.align	16
	.zero		1024


//--------------------- .nv.shared._ZN10layer_norm13ln_bwd_kernelINS_13Kernel_traitsIf6__halfS2_S2_fjLj1024ELj1ELj4ELj1ELj16ENS_18Kernel_traits_baseILj1024EfS2_S2_S2_fjLj128EEEEELb0ELb1ELb1ELb0EEEvNS_9BwdParamsE --------------------------
	.section	.nv.shared._ZN10layer_norm13ln_bwd_kernelINS_13Kernel_traitsIf6__halfS2_S2_fjLj1024ELj1ELj4ELj1ELj16ENS_18Kernel_traits_baseILj1024EfS2_S2_S2_fjLj128EEEEELb0ELb1ELb1ELb0EEEvNS_9BwdParamsE,"aw",@nobits
	.sectionflags	@""
	.align	16
	.zero		1024


//--------------------- .nv.shared._ZN10layer_norm13ln_bwd_kernelINS_13Kernel_traitsIf6__halfS2_S2_fjLj1024ELj1ELj4ELj1ELj16ENS_18Kernel_traits_baseILj1024EfS2_S2_S2_fjLj128EEEEELb0ELb1ELb1ELb1EEEvNS_9BwdParamsE --------------------------
	.section	.nv.shared._ZN10layer_norm13ln_bwd_kernelINS_13Kernel_traitsIf6__halfS2_S2_fjLj1024ELj1ELj4ELj1ELj16ENS_18Kernel_traits_baseILj1024EfS2_S2_S2_fjLj128EEEEELb0ELb1ELb1ELb1EEEvNS_9BwdParamsE,"aw",@nobits
	.sectionflags	@""
	.align	16
	.zero		1024


//--------------------- .nv.shared._ZN10layer_norm13ln_bwd_kernelINS_13Kernel_traitsIf6__halfS2_S2_fjLj1024ELj1ELj4ELj1ELj16ENS_18Kernel_traits_baseILj1024EfS2_S2_S2_fjLj128EEEEELb1ELb0ELb0ELb0EEEvNS_9BwdParamsE --------------------------
	.section	.nv.shared._ZN10layer_norm13ln_bwd_kernelINS_13Kernel_traitsIf6__halfS2_S2_fjLj1024ELj1ELj4ELj1ELj16ENS_18Kernel_traits_baseILj1024EfS2_S2_S2_fjLj128EEEEELb1ELb0ELb0ELb0EEEvNS_9BwdParamsE,"aw",@nobits
	.sectionflags	@""
	.align	16
	.zero		1024


//--------------------- .nv.shared._ZN10layer_norm13ln_bwd_kernelINS_13Kernel_traitsIf6__halfS2_S2_fjLj1024ELj1ELj4ELj1ELj16ENS_18Kernel_traits_baseILj1024EfS2_S2_S2_fjLj128EEEEELb1ELb0ELb0ELb1EEEvNS_9BwdParamsE --------------------------
	.section	.nv.shared._ZN10layer_norm13ln_bwd_kernelINS_13Kernel_traitsIf6__halfS2_S2_fjLj1024ELj1ELj4ELj1ELj16ENS_18Kernel_traits_baseILj1024EfS2_S2_S2_fjLj128EEEEELb1ELb0ELb0ELb1EEEvNS_9BwdParamsE,"aw",@nobits
	.sectionflags	@""
	.align	16
	.zero		1024


//--------------------- .nv.shared._ZN10layer_norm22ln_bwd_finalize_kernelINS_22Kernel_traits_finalizeILj1024Ef6__halfS2_S2_fjLb0ELj1024ELj4ENS_18Kernel_traits_baseILj1024EfS2_S2_S2_fjLj1024EEEEELb0ELb0EEEvNS_9BwdParamsE --------------------------
	.section	.nv.shared._ZN10layer_norm22ln_bwd_finalize_kernelINS_22Kernel_traits_finalizeILj1024Ef6__halfS2_S2_fjLb0ELj1024ELj4ENS_18Kernel_traits_baseILj1024EfS2_S2_S2_fjLj1024EEEEELb0ELb0EEEvNS_9BwdParamsE,"aw",@nobits
	.sectionflags	@""
	.align	16
.nv.shared._ZN10layer_norm22ln_bwd_finalize_kernelINS_22Kernel_traits_finalizeILj1024Ef6__halfS2_S2_fjLb0ELj1024ELj4ENS_18Kernel_traits_baseILj1024EfS2_S2_S2_fjLj1024EEEEELb0ELb0EEEvNS_9BwdParamsE:
	.zero		9472


//--------------------- .nv.shared._ZN10layer_norm13ln_bwd_kernelINS_13Kernel_traitsIf6__halfS2_S2_fjLj1024ELj1ELj4ELj1ELj16ENS_18Kernel_traits_baseILj1024EfS2_S2_S2_fjLj128EEEEELb1ELb0ELb1ELb0EEEvNS_9BwdParamsE --------------------------
	.section	.nv.shared._ZN10layer_norm13ln_bwd_kernelINS_13Kernel_traitsIf6__halfS2_S2_fjLj1024ELj1ELj4ELj1ELj16ENS_18Kernel_traits_baseILj1024EfS2_S2_S2_fjLj128EEEEELb1ELb0ELb1ELb0EEEvNS_9BwdParamsE,"aw",@nobits
	.sectionflags	@""
	.align	16
	.zero		1024


//--------------------- .nv.shared._ZN10layer_norm22ln_bwd_finalize_kernelINS_22Kernel_traits_finalizeILj1024Ef6__halfS2_S2_fjLb0ELj1024ELj4ENS_18Kernel_traits_baseILj1024EfS2_S2_S2_fjLj1024EEEEELb0ELb1EEEvNS_9BwdParamsE --------------------------
	.section	.nv.shared._ZN10layer_norm22ln_bwd_finalize_kernelINS_22Kernel_traits_finalizeILj1024Ef6__halfS2_S2_fjLb0ELj1024ELj4ENS_18Kernel_traits_baseILj1024EfS2_S2_S2_fjLj1024EEEEELb0ELb1EEEvNS_9BwdParamsE,"aw",@nobits
	.sectionflags	@""
	.align	16
.nv.shared._ZN10layer_norm22ln_bwd_finalize_kernelINS_22Kernel_traits_finalizeILj1024Ef6__halfS2_S2_fjLb0ELj1024ELj4ENS_18Kernel_traits_baseILj1024EfS2_S2_S2_fjLj1024EEEEELb0ELb1EEEvNS_9BwdParamsE:
	.zero		9472


//--------------------- .nv.shared._ZN10layer_norm13ln_bwd_kernelINS_13Kernel_traitsIf6__halfS2_S2_fjLj1024ELj1ELj4ELj1ELj16ENS_18Kernel_traits_baseILj1024EfS2_S2_S2_fjLj128EEEEELb1ELb0ELb1ELb1EEEvNS_9BwdParamsE --------------------------
	.section	.nv.shared._ZN10layer_norm13ln_bwd_kernelINS_13Kernel_traitsIf6__halfS2_S2_fjLj1024ELj1ELj4ELj1ELj16ENS_18Kernel_traits_baseILj1024EfS2_S2_S2_fjLj128EEEEELb1ELb0ELb1ELb1EEEvNS_9BwdParamsE,"aw",@nobits
	.sectionflags	@""
	.align	16
	.zero		1024


//--------------------- .nv.shared._ZN10layer_norm13ln_bwd_kernelINS_13Kernel_traitsIf6__halfS2_S2_fjLj1024ELj1ELj4ELj1ELj16ENS_18Kernel_traits_baseILj1024EfS2_S2_S2_fjLj128EEEEELb1ELb1ELb0ELb0EEEvNS_9BwdParamsE --------------------------
	.section	.nv.shared._ZN10layer_norm13ln_bwd_kernelINS_13Kernel_traitsIf6__halfS2_S2_fjLj1024ELj1ELj4ELj1ELj16ENS_18Kernel_traits_baseILj1024EfS2_S2_S2_fjLj128EEEEELb1ELb1ELb0ELb0EEEvNS_9BwdParamsE,"aw",@nobits
	.sectionflags	@""
	.align	16
	.zero		1024


//--------------------- .nv.shared._ZN10layer_norm13ln_bwd_kernelINS_13Kernel_traitsIf6__halfS2_S2_fjLj1024ELj1ELj4ELj1ELj16ENS_18Kernel_traits_baseILj1024EfS2_S2_S2_fjLj128EEEEELb1ELb1ELb0ELb1EEEvNS_9BwdParamsE --------------------------
	.section	.nv.shared._ZN10layer_norm13ln_bwd_kernelINS_13Kernel_traitsIf6__halfS2_S2_fjLj1024ELj1ELj4ELj1ELj16ENS_18Kernel_traits_baseILj1024EfS2_S2_S2_fjLj128EEEEELb1ELb1ELb0ELb1EEEvNS_9BwdParamsE,"aw",@nobits
	.sectionflags	@""
	.align	16
	.zero		1024


//--------------------- .nv.shared._ZN10layer_norm22ln_bwd_finalize_kernelINS_22Kernel_traits_finalizeILj1024Ef6__halfS2_S2_fjLb1ELj1024ELj4ENS_18Kernel_traits_baseILj1024EfS2_S2_S2_fjLj1024EEEEELb1ELb0EEEvNS_9BwdParamsE --------------------------
	.section	.nv.shared._ZN10layer_norm22ln_bwd_finalize_kernelINS_22Kernel_traits_finalizeILj1024Ef6__halfS2_S2_fjLb1ELj1024ELj4ENS_18Kernel_traits_baseILj1024EfS2_S2_S2_fjLj1024EEEEELb1ELb0EEEvNS_9BwdParamsE,"aw",@nobits
	.sectionflags	@""
	.align	16
.nv.shared._ZN10layer_norm22ln_bwd_finalize_kernelINS_22Kernel_traits_finalizeILj1024Ef6__halfS2_S2_fjLb1ELj1024ELj4ENS_18Kernel_traits_baseILj1024EfS2_S2_S2_fjLj1024EEEEELb1ELb0EEEvNS_9BwdParamsE:
	.zero		13696


//--------------------- .nv.shared._ZN10layer_norm13ln_bwd_kernelINS_13Kernel_traitsIf6__halfS2_S2_fjLj1024ELj1ELj4ELj1ELj16ENS_18Kernel_traits_baseILj1024EfS2_S2_S2_fjLj128EEEEELb1ELb1ELb1ELb0EEEvNS_9BwdParamsE --------------------------
	.section	.nv.shared._ZN10layer_norm13ln_bwd_kernelINS_13Kernel_traitsIf6__halfS2_S2_fjLj1024ELj1ELj4ELj1ELj16ENS_18Kernel_traits_baseILj1024EfS2_S2_S2_fjLj128EEEEELb1ELb1ELb1ELb0EEEvNS_9BwdParamsE,"aw",@nobits
	.sectionflags	@""
	.align	16
	.zero		1024


//--------------------- .nv.shared._ZN10layer_norm22ln_bwd_finalize_kernelINS_22Kernel_traits_finalizeILj1024Ef6__halfS2_S2_fjLb1ELj1024ELj4ENS_18Kernel_traits_baseILj1024EfS2_S2_S2_fjLj1024EEEEELb1ELb1EEEvNS_9BwdParamsE --------------------------
	.section	.nv.shared._ZN10layer_norm22ln_bwd_finalize_kernelINS_22Kernel_traits_finalizeILj1024Ef6__halfS2_S2_fjLb1ELj1024ELj4ENS_18Kernel_traits_baseILj1024EfS2_S2_S2_fjLj1024EEEEELb1ELb1EEEvNS_9BwdParamsE,"aw",@nobits
	.sectionflags	@""
	.align	16
.nv.shared._ZN10layer_norm22ln_bwd_finalize_kernelINS_22Kernel_traits_finalizeILj1024Ef6__halfS2_S2_fjLb1ELj1024ELj4ENS_18Kernel_traits_baseILj1024EfS2_S2_S2_fjLj1024EEEEELb1ELb1EEEvNS_9BwdParamsE:
	.zero		13696


//--------------------- .nv.shared._ZN10layer_norm13ln_bwd_kernelINS_13Kernel_traitsIf6__halfS2_S2_fjLj1024ELj1ELj4ELj1ELj16ENS_18Kernel_traits_baseILj1024EfS2_S2_S2_fjLj128EEEEELb1ELb1ELb1ELb1EEEvNS_9BwdParamsE --------------------------
	.section	.nv.shared._ZN10layer_norm13ln_bwd_kernelINS_13Kernel_traitsIf6__halfS2_S2_fjLj1024ELj1ELj4ELj1ELj16ENS_18Kernel_traits_baseILj1024EfS2_S2_S2_fjLj128EEEEELb1ELb1ELb1ELb1EEEvNS_9BwdParamsE,"aw",@nobits
	.sectionflags	@""
	.align	16
	.zero		1024


//--------------------- .nv.shared._ZN10layer_norm13ln_bwd_kernelINS_13Kernel_traitsI6__halfS2_fS2_fjLj1024ELj1ELj4ELj1ELj16ENS_18Kernel_traits_baseILj1024ES2_S2_fS2_fjLj128EEEEELb0ELb0ELb0ELb0EEEvNS_9BwdParamsE --------------------------
	.section	.nv.shared._ZN10layer_norm13ln_bwd_kernelINS_13Kernel_traitsI6__halfS2_fS2_fjLj1024ELj1ELj4ELj1ELj16ENS_18Kernel_traits_baseILj1024ES2_S2_fS2_fjLj128EEEEELb0ELb0ELb0ELb0EEEvNS_9BwdParamsE,"aw",@nobits
	.sectionflags	@""
	.align	16
	.zero		1024


//--------------------- .nv.shared._ZN10layer_norm13ln_bwd_kernelINS_13Kernel_traitsI6__halfS2_fS2_fjLj1024ELj1ELj4ELj1ELj16ENS_18Kernel_traits_baseILj1024ES2_S2_fS2_fjLj128EEEEELb0ELb0ELb0ELb1EEEvNS_9BwdParamsE --------------------------
	.section	.nv.shared._ZN10layer_norm13ln_bwd_kernelINS_13Kernel_traitsI6__halfS2_fS2_fjLj1024ELj1ELj4ELj1ELj16ENS_18Kernel_traits_baseILj1024ES2_S2_fS2_fjLj128EEEEELb0ELb0ELb0ELb1EEEvNS_9BwdParamsE,"aw",@nobits
	.sectionflags	@""
	.align	16
	.zero		1024


//--------------------- .nv.shared._ZN10layer_norm13ln_bwd_kernelINS_13Kernel_traitsI6__halfS2_fS2_fjLj1024ELj1ELj4ELj1ELj16ENS_18Kernel_traits_baseILj1024ES2_S2_fS2_fjLj128EEEEELb0ELb0ELb1ELb0EEEvNS_9BwdParamsE --------------------------
	.section	.nv.shared._ZN10layer_norm13ln_bwd_kernelINS_13Kernel_traitsI6__halfS2_fS2_fjLj1024ELj1ELj4ELj1ELj16ENS_18Kernel_traits_baseILj1024ES2_S2_fS2_fjLj128EEEEELb0ELb0ELb1ELb0EEEvNS_9BwdParamsE,"aw",@nobits
	.sectionflags	@""
	.align	16
	.zero		1024


//--------------------- .nv.shared._ZN10layer_norm13ln_bwd_kernelINS_13Kernel_traitsI6__halfS2_fS2_fjLj1024ELj1ELj4ELj1ELj16ENS_18Kernel_traits_baseILj1024ES2_S2_fS2_fjLj128EEEEELb0ELb0ELb1ELb1EEEvNS_9BwdParamsE --------------------------
	.section	.nv.shared._ZN10layer_norm13ln_bwd_kernelINS_13Kernel_traitsI6__halfS2_fS2_fjLj1024ELj1ELj4ELj1ELj16ENS_18Kernel_traits_baseILj1024ES2_S2_fS2_fjLj128EEEEELb0ELb0ELb1ELb1EEEvNS_9BwdParamsE,"aw",@nobits
	.sectionflags	@""
	.align	16
	.zero		1024


//--------------------- .nv.shared._ZN10layer_norm13ln_bwd_kernelINS_13Kernel_traitsI6__halfS2_fS2_fjLj1024ELj1ELj4ELj1ELj16ENS_18Kernel_traits_baseILj1024ES2_S2_fS2_fjLj128EEEEELb0ELb1ELb0ELb0EEEvNS_9BwdParamsE --------------------------
	.section	.nv.shared._ZN10layer_norm13ln_bwd_kernelINS_13Kernel_traitsI6__halfS2_fS2_fjLj1024ELj1ELj4ELj1ELj16ENS_18Kernel_traits_baseILj1024ES2_S2_fS2_fjLj128EEEEELb0ELb1ELb0ELb0EEEvNS_9BwdParamsE,"aw",@nobits
	.sectionflags	@""
	.align	16
	.zero		1024


//--------------------- .nv.shared._ZN10layer_norm13ln_bwd_kernelINS_13Kernel_traitsI6__halfS2_fS2_fjLj1024ELj1ELj4ELj1ELj16ENS_18Kernel_traits_baseILj1024ES2_S2_fS2_fjLj128EEEEELb0ELb1ELb0ELb1EEEvNS_9BwdParamsE --------------------------
	.section	.nv.shared._ZN10layer_norm13ln_bwd_kernelINS_13Kernel_traitsI6__halfS2_fS2_fjLj1024ELj1ELj4ELj1ELj16ENS_18Kernel_traits_baseILj1024ES2_S2_fS2_fjLj128EEEEELb0ELb1ELb0ELb1EEEvNS_9BwdParamsE,"aw",@nobits
	.sectionflags	@""
	.align	16
	.zero		1024


//--------------------- .nv.shared._ZN10layer_norm13ln_bwd_kernelINS_13Kernel_traitsI6__halfS2_fS2_fjLj1024ELj1ELj4ELj1ELj16ENS_18Kernel_traits_baseILj1024ES2_S2_fS2_fjLj128EEEEELb0ELb1ELb1ELb0EEEvNS_9BwdParamsE --------------------------
	.section	.nv.shared._ZN10layer_norm13ln_bwd_kernelINS_13Kernel_traitsI6__halfS2_fS2_fjLj1024ELj1ELj4ELj1ELj16ENS_18Kernel_traits_baseILj1024ES2_S2_fS2_fjLj128EEEEELb0ELb1ELb1ELb0EEEvNS_9BwdParamsE,"aw",@nobits
	.sectionflags	@""
	.align	16
	.zero		1024


//--------------------- .nv.shared._ZN10layer_norm13ln_bwd_kernelINS_13Kernel_traitsI6__halfS2_fS2_fjLj1024ELj1ELj4ELj1ELj16ENS_18Kernel_traits_baseILj1024ES2_S2_fS2_fjLj128EEEEELb0ELb1ELb1ELb1EEEvNS_9BwdParamsE --------------------------
	.section	.nv.shared._ZN10layer_norm13ln_bwd_kernelINS_13Kernel_traitsI6__halfS2_fS2_fjLj1024ELj1ELj4ELj1ELj16ENS_18Kernel_traits_baseILj1024ES2_S2_fS2_fjLj128EEEEELb0ELb1ELb1ELb1EEEvNS_9BwdParamsE,"aw",@nobits
	.sectionflags	@""
	.align	16
	.zero		1024


//--------------------- .nv.shared._ZN10layer_norm13ln_bwd_kernelINS_13Kernel_traitsI6__halfS2_fS2_fjLj1024ELj1ELj4ELj1ELj16ENS_18Kernel_traits_baseILj1024ES2_S2_fS2_fjLj128EEEEELb1ELb0ELb0ELb0EEEvNS_9BwdParamsE --------------------------
	.section	.nv.shared._ZN10layer_norm13ln_bwd_kernelINS_13Kernel_traitsI6__halfS2_fS2_fjLj1024ELj1ELj4ELj1ELj16ENS_18Kernel_traits_baseILj1024ES2_S2_fS2_fjLj128EEEEELb1ELb0ELb0ELb0EEEvNS_9BwdParamsE,"aw",@nobits
	.sectionflags	@""
	.align	16
	.zero		1024


//--------------------- .nv.shared._ZN10layer_norm13ln_bwd_kernelINS_13Kernel_traitsI6__halfS2_fS2_fjLj1024ELj1ELj4ELj1ELj16ENS_18Kernel_traits_baseILj1024ES2_S2_fS2_fjLj128EEEEELb1ELb0ELb0ELb1EEEvNS_9BwdParamsE --------------------------
	.section	.nv.shared._ZN10layer_norm13ln_bwd_kernelINS_13Kernel_traitsI6__halfS2_fS2_fjLj1024ELj1ELj4ELj1ELj16ENS_18Kernel_traits_baseILj1024ES2_S2_fS2_fjLj128EEEEELb1ELb0ELb0ELb1EEEvNS_9BwdParamsE,"aw",@nobits
	.sectionflags	@""
	.align	16
	.zero		1024


//--------------------- .nv.shared._ZN10layer_norm22ln_bwd_finalize_kernelINS_22Kernel_traits_finalizeILj1024E6__halfS2_fS2_fjLb0ELj1024ELj4ENS_18Kernel_traits_baseILj1024ES2_S2_fS2_fjLj1024EEEEELb0ELb0EEEvNS_9BwdParamsE --------------------------
	.section	.nv.shared._ZN10layer_norm22ln_bwd_finalize_kernelINS_22Kernel_traits_finalizeILj1024E6__halfS2_fS2_fjLb0ELj1024ELj4ENS_18Kernel_traits_baseILj1024ES2_S2_fS2_fjLj1024EEEEELb0ELb0EEEvNS_9BwdParamsE,"aw",@nobits
	.sectionflags	@""
	.align	16
.nv.shared._ZN10layer_norm22ln_bwd_finalize_kernelINS_22Kernel_traits_finalizeILj1024E6__halfS2_fS2_fjLb0ELj1024ELj4ENS_18Kernel_traits_baseILj1024ES2_S2_fS2_fjLj1024EEEEELb0ELb0EEEvNS_9BwdParamsE:
	.zero		9472


//--------------------- .nv.shared._ZN10layer_norm13ln_bwd_kernelINS_13Kernel_traitsI6__halfS2_fS2_fjLj1024ELj1ELj4ELj1ELj16ENS_18Kernel_traits_baseILj1024ES2_S2_fS2_fjLj128EEEEELb1ELb0ELb1ELb0EEEvNS_9BwdParamsE --------------------------
	.section	.nv.shared._ZN10layer_norm13ln_bwd_kernelINS_13Kernel_traitsI6__halfS2_fS2_fjLj1024ELj1ELj4ELj1ELj16ENS_18Kernel_traits_baseILj1024ES2_S2_fS2_fjLj128EEEEELb1ELb0ELb1ELb0EEEvNS_9BwdParamsE,"aw",@nobits
	.sectionflags	@""
	.align	16
	.zero		1024


//--------------------- .nv.shared._ZN10layer_norm22ln_bwd_finalize_kernelINS_22Kernel_traits_finalizeILj1024E6__halfS2_fS2_fjLb0ELj1024ELj4ENS_18Kernel_traits_baseILj1024ES2_S2_fS2_fjLj1024EEEEELb0ELb1EEEvNS_9BwdParamsE --------------------------
	.section	.nv.shared._ZN10layer_norm22ln_bwd_finalize_kernelINS_22Kernel_traits_finalizeILj1024E6__halfS2_fS2_fjLb0ELj1024ELj4ENS_18Kernel_traits_baseILj1024ES2_S2_fS2_fjLj1024EEEEELb0ELb1EEEvNS_9BwdParamsE,"aw",@nobits
	.sectionflags	@""
	.align	16
.nv.shared._ZN10layer_norm22ln_bwd_finalize_kernelINS_22Kernel_traits_finalizeILj1024E6__halfS2_fS2_fjLb0ELj1024ELj4ENS_18Kernel_traits_baseILj1024ES2_S2_fS2_fjLj1024EEEEELb0ELb1EEEvNS_9BwdParamsE:
	.zero		9472


//--------------------- .nv.shared._ZN10layer_norm13ln_bwd_kernelINS_13Kernel_traitsI6__halfS2_fS2_fjLj1024ELj1ELj4ELj1ELj16ENS_18Kernel_traits_baseILj1024ES2_S2_fS2_fjLj128EEEEELb1ELb0ELb1ELb1EEEvNS_9BwdParamsE --------------------------
	.section	.nv.shared._ZN10layer_norm13ln_bwd_kernelINS_13Kernel_traitsI6__halfS2_fS2_fjLj1024ELj1ELj4ELj1ELj16ENS_18Kernel_traits_baseILj1024ES2_S2_fS2_fjLj128EEEEELb1ELb0ELb1ELb1EEEvNS_9BwdParamsE,"aw",@nobits
	.sectionflags	@""
	.align	16
	.zero		1024


//--------------------- .nv.shared._ZN10layer_norm13ln_bwd_kernelINS_13Kernel_traitsI6__halfS2_fS2_fjLj1024ELj1ELj4ELj1ELj16ENS_18Kernel_traits_baseILj1024ES2_S2_fS2_fjLj128EEEEELb1ELb1ELb0ELb0EEEvNS_9BwdParamsE --------------------------
	.section	.nv.shared._ZN10layer_norm13ln_bwd_kernelINS_13Kernel_traitsI6__halfS2_fS2_fjLj1024ELj1ELj4ELj1ELj16ENS_18Kernel_traits_baseILj1024ES2_S2_fS2_fjLj128EEEEELb1ELb1ELb0ELb0EEEvNS_9BwdParamsE,"aw",@nobits
	.sectionflags	@""
	.align	16
	.zero		1024


//--------------------- .nv.shared._ZN10layer_norm13ln_bwd_kernelINS_13Kernel_traitsI6__halfS2_fS2_fjLj1024ELj1ELj4ELj1ELj16ENS_18Kernel_traits_baseILj1024ES2_S2_fS2_fjLj128EEEEELb1ELb1ELb0ELb1EEEvNS_9BwdParamsE --------------------------
	.section	.nv.shared._ZN10layer_norm13ln_bwd_kernelINS_13Kernel_traitsI6__halfS2_fS2_fjLj1024ELj1ELj4ELj1ELj16ENS_18Kernel_traits_baseILj1024ES2_S2_fS2_fjLj128EEEEELb1ELb1ELb0ELb1EEEvNS_9BwdParamsE,"aw",@nobits
	.sectionflags	@""
	.align	16
	.zero		1024


//--------------------- .nv.shared._ZN10layer_norm22ln_bwd_finalize_kernelINS_22Kernel_traits_finalizeILj1024E6__halfS2_fS2_fjLb1ELj1024ELj4ENS_18Kernel_traits_baseILj1024ES2_S2_fS2_fjLj1024EEEEELb1ELb0EEEvNS_9BwdParamsE --------------------------
	.section	.nv.shared._ZN10layer_norm22ln_bwd_finalize_kernelINS_22Kernel_traits_finalizeILj1024E6__halfS2_fS2_fjLb1ELj1024ELj4ENS_18Kernel_traits_baseILj1024ES2_S2_fS2_fjLj1024EEEEELb1ELb0EEEvNS_9BwdParamsE,"aw",@nobits
	.sectionflags	@""
	.align	16
.nv.shared._ZN10layer_norm22ln_bwd_finalize_kernelINS_22Kernel_traits_finalizeILj1024E6__halfS2_fS2_fjLb1ELj1024ELj4ENS_18Kernel_traits_baseILj1024ES2_S2_fS2_fjLj1024EEEEELb1ELb0EEEvNS_9BwdParamsE:
	.zero		13696


//--------------------- .nv.shared._ZN10layer_norm13ln_bwd_kernelINS_13Kernel_traitsI6__halfS2_fS2_fjLj1024ELj1ELj4ELj1ELj16ENS_18Kernel_traits_baseILj1024ES2_S2_fS2_fjLj128EEEEELb1ELb1ELb1ELb0EEEvNS_9BwdParamsE --------------------------
	.section	.nv.shared._ZN10layer_norm13ln_bwd_kernelINS_13Kernel_traitsI6__halfS2_fS2_fjLj1024ELj1ELj4ELj1ELj16ENS_18Kernel_traits_baseILj1024ES2_S2_fS2_fjLj128EEEEELb1ELb1ELb1ELb0EEEvNS_9BwdParamsE,"aw",@nobits
	.sectionflags	@""
	.align	16
	.zero		1024


//--------------------- .nv.shared._ZN10layer_norm22ln_bwd_finalize_kernelINS_22Kernel_traits_finalizeILj1024E6__halfS2_fS2_fjLb1ELj1024ELj4ENS_18Kernel_traits_baseILj1024ES2_S2_fS2_fjLj1024EEEEELb1ELb1EEEvNS_9BwdParamsE --------------------------
	.section	.nv.shared._ZN10layer_norm22ln_bwd_finalize_kernelINS_22Kernel_traits_finalizeILj1024E6__halfS2_fS2_fjLb1ELj1024ELj4ENS_18Kernel_traits_baseILj1024ES2_S2_fS2_fjLj1024EEEEELb1ELb1EEEvNS_9BwdParamsE,"aw",@nobits
	.sectionflags	@""
	.align	16
.nv.shared._ZN10layer_norm22ln_bwd_finalize_kernelINS_22Kernel_traits_finalizeILj1024E6__halfS2_fS2_fjLb1ELj1024ELj4ENS_18Kernel_traits_baseILj1024ES2_S2_fS2_fjLj1024EEEEELb1ELb1EEEvNS_9BwdParamsE:
	.zero		13696


//--------------------- .nv.shared._ZN10layer_norm13ln_bwd_kernelINS_13Kernel_traitsI6__halfS2_fS2_fjLj1024ELj1ELj4ELj1ELj16ENS_18Kernel_traits_baseILj1024ES2_S2_fS2_fjLj128EEEEELb1ELb1ELb1ELb1EEEvNS_9BwdParamsE --------------------------
	.section	.nv.shared._ZN10layer_norm13ln_bwd_kernelINS_13Kernel_traitsI6__halfS2_fS2_fjLj1024ELj1ELj4ELj1ELj16ENS_18Kernel_traits_baseILj1024ES2_S2_fS2_fjLj128EEEEELb1ELb1ELb1ELb1EEEvNS_9BwdParamsE,"aw",@nobits
	.sectionflags	@""
	.align	16
	.zero		1024


//--------------------- .nv.shared._ZN10layer_norm13ln_bwd_kernelINS_13Kernel_traitsIf6__halffS2_fjLj1024ELj1ELj4ELj1ELj16ENS_18Kernel_traits_baseILj1024EfS2_fS2_fjLj128EEEEELb0ELb0ELb0ELb0EEEvNS_9BwdParamsE --------------------------
	.section	.nv.shared._ZN10layer_norm13ln_bwd_kernelINS_13Kernel_traitsIf6__halffS2_fjLj1024ELj1ELj4ELj1ELj16ENS_18Kernel_traits_baseILj1024EfS2_fS2_fjLj128EEEEELb0ELb0ELb0ELb0EEEvNS_9BwdParamsE,"aw",@nobits
	.sectionflags	@""
	.align	16
	.zero		1024


//--------------------- .nv.shared._ZN10layer_norm13ln_bwd_kernelINS_13Kernel_traitsIf6__halffS2_fjLj1024ELj1ELj4ELj1ELj16ENS_18Kernel_traits_baseILj1024EfS2_fS2_fjLj128EEEEELb0ELb0ELb0ELb1EEEvNS_9BwdParamsE --------------------------
	.section	.nv.shared._ZN10layer_norm13ln_bwd_kernelINS_13Kernel_traitsIf6__halffS2_fjLj1024ELj1ELj4ELj1ELj16ENS_18Kernel_traits_baseILj1024EfS2_fS2_fjLj128EEEEELb0ELb0ELb0ELb1EEEvNS_9BwdParamsE,"aw",@nobits
	.sectionflags	@""
	.align	16
	.zero		1024


//--------------------- .nv.shared._ZN10layer_norm13ln_bwd_kernelINS_13Kernel_traitsIf6__halffS2_fjLj1024ELj1ELj4ELj1ELj16ENS_18Kernel_traits_baseILj1024EfS2_fS2_fjLj128EEEEELb0ELb0ELb1ELb0EEEvNS_9BwdParamsE --------------------------
	.section	.nv.shared._ZN10layer_norm13ln_bwd_kernelINS_13Kernel_traitsIf6__halffS2_fjLj1024ELj1ELj4ELj1ELj16ENS_18Kernel_traits_baseILj1024EfS2_fS2_fjLj128EEEEELb0ELb0ELb1ELb0EEEvNS_9BwdParamsE,"aw",@nobits
	.sectionflags	@""
	.align	16
	.zero		1024


//--------------------- .nv.shared._ZN10layer_norm13ln_bwd_kernelINS_13Kernel_traitsIf6__halffS2_fjLj1024ELj1ELj4ELj1ELj16ENS_18Kernel_traits_baseILj1024EfS2_fS2_fjLj128EEEEELb0ELb0ELb1ELb1EEEvNS_9BwdParamsE --------------------------
	.section	.nv.shared._ZN10layer_norm13ln_bwd_kernelINS_13Kernel_traitsIf6__halffS2_fjLj1024ELj1ELj4ELj1ELj16ENS_18Kernel_traits_baseILj1024EfS2_fS2_fjLj128EEEEELb0ELb0ELb1ELb1EEEvNS_9BwdParamsE,"aw",@nobits
	.sectionflags	@""
	.align	16
	.zero		1024


//--------------------- .nv.shared._ZN10layer_norm13ln_bwd_kernelINS_13Kernel_traitsIf6__halffS2_fjLj1024ELj1ELj4ELj1ELj16ENS_18Kernel_traits_baseILj1024EfS2_fS2_fjLj128EEEEELb0ELb1ELb0ELb0EEEvNS_9BwdParamsE --------------------------
	.section	.nv.shared._ZN10layer_norm13ln_bwd_kernelINS_13Kernel_traitsIf6__halffS2_fjLj1024ELj1ELj4ELj1ELj16ENS_18Kernel_traits_baseILj1024EfS2_fS2_fjLj128EEEEELb0ELb1ELb0ELb0EEEvNS_9BwdParamsE,"aw",@nobits
	.sectionflags	@""
	.align	16
	.zero		1024


//--------------------- .nv.shared._ZN10layer_norm13ln_bwd_kernelINS_13Kernel_traitsIf6__halffS2_fjLj1024ELj1ELj4ELj1ELj16ENS_18Kernel_traits_baseILj1024EfS2_fS2_fjLj128EEEEELb0ELb1ELb0ELb1EEEvNS_9BwdParamsE --------------------------
	.section	.nv.shared._ZN10layer_norm13ln_bwd_kernelINS_13Kernel_traitsIf6__halffS2_fjLj1024ELj1ELj4ELj1ELj16ENS_18Kernel_traits_baseILj1024EfS2_fS2_fjLj128EEEEELb0ELb1ELb0ELb1EEEvNS_9BwdParamsE,"aw",@nobits
	.sectionflags	@""
	.align	16
	.zero		1024


//--------------------- .nv.shared._ZN10layer_norm13ln_bwd_kernelINS_13Kernel_traitsIf6__halffS2_fjLj1024ELj1ELj4ELj1ELj16ENS_18Kernel_traits_baseILj1024EfS2_fS2_fjLj128EEEEELb0ELb1ELb1ELb0EEEvNS_9BwdParamsE --------------------------
	.section	.nv.shared._ZN10layer_norm13ln_bwd_kernelINS_13Kernel_traitsIf6__halffS2_fjLj1024ELj1ELj4ELj1ELj16ENS_18Kernel_traits_baseILj1024EfS2_fS2_fjLj128EEEEELb0ELb1ELb1ELb0EEEvNS_9BwdParamsE,"aw",@nobits
	.sectionflags	@""
	.align	16
	.zero		1024


//--------------------- .nv.shared._ZN10layer_norm13ln_bwd_kernelINS_13Kernel_traitsIf6__halffS2_fjLj1024ELj1ELj4ELj1ELj16ENS_18Kernel_traits_baseILj1024EfS2_fS2_fjLj128EEEEELb0ELb1ELb1ELb1EEEvNS_9BwdParamsE --------------------------
	.section	.nv.shared._ZN10layer_norm13ln_bwd_kernelINS_13Kernel_traitsIf6__halffS2_fjLj1024ELj1ELj4ELj1ELj16ENS_18Kernel_traits_baseILj1024EfS2_fS2_fjLj128EEEEELb0ELb1ELb1ELb1EEEvNS_9BwdParamsE,"aw",@nobits
	.sectionflags	@""
	.align	16
	.zero		1024


//--------------------- .nv.shared._ZN10layer_norm13ln_bwd_kernelINS_13Kernel_traitsIf6__halffS2_fjLj1024ELj1ELj4ELj1ELj16ENS_18Kernel_traits_baseILj1024EfS2_fS2_fjLj128EEEEELb1ELb0ELb0ELb0EEEvNS_9BwdParamsE --------------------------
	.section	.nv.shared._ZN10layer_norm13ln_bwd_kernelINS_13Kernel_traitsIf6__halffS2_fjLj1024ELj1ELj4ELj1ELj16ENS_18Kernel_traits_baseILj1024EfS2_fS2_fjLj128EEEEELb1ELb0ELb0ELb0EEEvNS_9BwdParamsE,"aw",@nobits
	.sectionflags	@""
	.align	16
	.zero		1024


//--------------------- .nv.shared._ZN10layer_norm13ln_bwd_kernelINS_13Kernel_traitsIf6__halffS2_fjLj1024ELj1ELj4ELj1ELj16ENS_18Kernel_traits_baseILj1024EfS2_fS2_fjLj128EEEEELb1ELb0ELb0ELb1EEEvNS_9BwdParamsE --------------------------
	.section	.nv.shared._ZN10layer_norm13ln_bwd_kernelINS_13Kernel_traitsIf6__halffS2_fjLj1024ELj1ELj4ELj1ELj16ENS_18Kernel_traits_baseILj1024EfS2_fS2_fjLj128EEEEELb1ELb0ELb0ELb1EEEvNS_9BwdParamsE,"aw",@nobits
	.sectionflags	@""
	.align	16
	.zero		1024


//--------------------- .nv.shared._ZN10layer_norm22ln_bwd_finalize_kernelINS_22Kernel_traits_finalizeILj1024Ef6__halffS2_fjLb0ELj1024ELj4ENS_18Kernel_traits_baseILj1024EfS2_fS2_fjLj1024EEEEELb0ELb0EEEvNS_9BwdParamsE --------------------------
	.section	.nv.shared._ZN10layer_norm22ln_bwd_finalize_kernelINS_22Kernel_traits_finalizeILj1024Ef6__halffS2_fjLb0ELj1024ELj4ENS_18Kernel_traits_baseILj1024EfS2_fS2_fjLj1024EEEEELb0ELb0EEEvNS_9BwdParamsE,"aw",@nobits
	.sectionflags	@""
	.align	16
.nv.shared._ZN10layer_norm22ln_bwd_finalize_kernelINS_22Kernel_traits_finalizeILj1024Ef6__halffS2_fjLb0ELj1024ELj4ENS_18Kernel_traits_baseILj1024EfS2_fS2_fjLj1024EEEEELb0ELb0EEEvNS_9BwdParamsE:
	.zero		9472


//--------------------- .nv.shared._ZN10layer_norm13ln_bwd_kernelINS_13Kernel_traitsIf6__halffS2_fjLj1024ELj1ELj4ELj1ELj16ENS_18Kernel_traits_baseILj1024EfS2_fS2_fjLj128EEEEELb1ELb0ELb1ELb0EEEvNS_9BwdParamsE --------------------------
	.section	.nv.shared._ZN10layer_norm13ln_bwd_kernelINS_13Kernel_traitsIf6__halffS2_fjLj1024ELj1ELj4ELj1ELj16ENS_18Kernel_traits_baseILj1024EfS2_fS2_fjLj128EEEEELb1ELb0ELb1ELb0EEEvNS_9BwdParamsE,"aw",@nobits
	.sectionflags	@""
	.align	16
	.zero		1024


//--------------------- .nv.shared._ZN10layer_norm22ln_bwd_finalize_kernelINS_22Kernel_traits_finalizeILj1024Ef6__halffS2_fjLb0ELj1024ELj4ENS_18Kernel_traits_baseILj1024EfS2_fS2_fjLj1024EEEEELb0ELb1EEEvNS_9BwdParamsE --------------------------
	.section	.nv.shared._ZN10layer_norm22ln_bwd_finalize_kernelINS_22Kernel_traits_finalizeILj1024Ef6__halffS2_fjLb0ELj1024ELj4ENS_18Kernel_traits_baseILj1024EfS2_fS2_fjLj1024EEEEELb0ELb1EEEvNS_9BwdParamsE,"aw",@nobits
	.sectionflags	@""
	.align	16
.nv.shared._ZN10layer_norm22ln_bwd_finalize_kernelINS_22Kernel_traits_finalizeILj1024Ef6__halffS2_fjLb0ELj1024ELj4ENS_18Kernel_traits_baseILj1024EfS2_fS2_fjLj1024EEEEELb0ELb1EEEvNS_9BwdParamsE:
	.zero		9472


//--------------------- .nv.shared._ZN10layer_norm13ln_bwd_kernelINS_13Kernel_traitsIf6__halffS2_fjLj1024ELj1ELj4ELj1ELj16ENS_18Kernel_traits_baseILj1024EfS2_fS2_fjLj128EEEEELb1ELb0ELb1ELb1EEEvNS_9BwdParamsE --------------------------
	.section	.nv.shared._ZN10layer_norm13ln_bwd_kernelINS_13Kernel_traitsIf6__halffS2_fjLj1024ELj1ELj4ELj1ELj16ENS_18Kernel_traits_baseILj1024EfS2_fS2_fjLj128EEEEELb1ELb0ELb1ELb1EEEvNS_9BwdParamsE,"aw",@nobits
	.sectionflags	@""
	.align	16
	.zero		1024


//--------------------- .nv.shared._ZN10layer_norm13ln_bwd_kernelINS_13Kernel_traitsIf6__halffS2_fjLj1024ELj1ELj4ELj1ELj16ENS_18Kernel_traits_baseILj1024EfS2_fS2_fjLj128EEEEELb1ELb1ELb0ELb0EEEvNS_9BwdParamsE --------------------------
	.section	.nv.shared._ZN10layer_norm13ln_bwd_kernelINS_13Kernel_traitsIf6__halffS2_fjLj1024ELj1ELj4ELj1ELj16ENS_18Kernel_traits_baseILj1024EfS2_fS2_fjLj128EEEEELb1ELb1ELb0ELb0EEEvNS_9BwdParamsE,"aw",@nobits
	.sectionflags	@""
	.align	16
	.zero		1024


//--------------------- .nv.shared._ZN10layer_norm13ln_bwd_kernelINS_13Kernel_traitsIf6__halffS2_fjLj1024ELj1ELj4ELj1ELj16ENS_18Kernel_traits_baseILj1024EfS2_fS2_fjLj128EEEEELb1ELb1ELb0ELb1EEEvNS_9BwdParamsE --------------------------
	.section	.nv.shared._ZN10layer_norm13ln_bwd_kernelINS_13Kernel_traitsIf6__halffS2_fjLj1024ELj1ELj4ELj1ELj16ENS_18Kernel_traits_baseILj1024EfS2_fS2_fjLj128EEEEELb1ELb1ELb0ELb1EEEvNS_9BwdParamsE,"aw",@nobits
	.sectionflags	@""
	.align	16
	.zero		1024


//--------------------- .nv.shared._ZN10layer_norm22ln_bwd_finalize_kernelINS_22Kernel_traits_finalizeILj1024Ef6__halffS2_fjLb1ELj1024ELj4ENS_18Kernel_traits_baseILj1024EfS2_fS2_fjLj1024EEEEELb1ELb0EEEvNS_9BwdParamsE --------------------------
	.section	.nv.shared._ZN10layer_norm22ln_bwd_finalize_kernelINS_22Kernel_traits_finalizeILj1024Ef6__halffS2_fjLb1ELj1024ELj4ENS_18Kernel_traits_baseILj1024EfS2_fS2_fjLj1024EEEEELb1ELb0EEEvNS_9BwdParamsE,"aw",@nobits
	.sectionflags	@""
	.align	16
.nv.shared._ZN10layer_norm22ln_bwd_finalize_kernelINS_22Kernel_traits_finalizeILj1024Ef6__halffS2_fjLb1ELj1024ELj4ENS_18Kernel_traits_baseILj1024EfS2_fS2_fjLj1024EEEEELb1ELb0EEEvNS_9BwdParamsE:
	.zero		13696


//--------------------- .nv.shared._ZN10layer_norm13ln_bwd_kernelINS_13Kernel_traitsIf6__halffS2_fjLj1024ELj1ELj4ELj1ELj16ENS_18Kernel_traits_baseILj1024EfS2_fS2_fjLj128EEEEELb1ELb1ELb1ELb0EEEvNS_9BwdParamsE --------------------------
	.section	.nv.shared._ZN10layer_norm13ln_bwd_kernelINS_13Kernel_traitsIf6__halffS2_fjLj1024ELj1ELj4ELj1ELj16ENS_18Kernel_traits_baseILj1024EfS2_fS2_fjLj128EEEEELb1ELb1ELb1ELb0EEEvNS_9BwdParamsE,"aw",@nobits
	.sectionflags	@""
	.align	16
	.zero		1024


//--------------------- .nv.shared._ZN10layer_norm22ln_bwd_finalize_kernelINS_22Kernel_traits_finalizeILj1024Ef6__halffS2_fjLb1ELj1024ELj4ENS_18Kernel_traits_baseILj1024EfS2_fS2_fjLj1024EEEEELb1ELb1EEEvNS_9BwdParamsE --------------------------
	.section	.nv.shared._ZN10layer_norm22ln_bwd_finalize_kernelINS_22Kernel_traits_finalizeILj1024Ef6__halffS2_fjLb1ELj1024ELj4ENS_18Kernel_traits_baseILj1024EfS2_fS2_fjLj1024EEEEELb1ELb1EEEvNS_9BwdParamsE,"aw",@nobits
	.sectionflags	@""
	.align	16
.nv.shared._ZN10layer_norm22ln_bwd_finalize_kernelINS_22Kernel_traits_finalizeILj1024Ef6__halffS2_fjLb1ELj1024ELj4ENS_18Kernel_traits_baseILj1024EfS2_fS2_fjLj1024EEEEELb1ELb1EEEvNS_9BwdParamsE:
	.zero		13696


//--------------------- .nv.shared._ZN10layer_norm13ln_bwd_kernelINS_13Kernel_traitsIf6__halffS2_fjLj1024ELj1ELj4ELj1ELj16ENS_18Kernel_traits_baseILj1024EfS2_fS2_fjLj128EEEEELb1ELb1ELb1ELb1EEEvNS_9BwdParamsE --------------------------
	.section	.nv.shared._ZN10layer_norm13ln_bwd_kernelINS_13Kernel_traitsIf6__halffS2_fjLj1024ELj1ELj4ELj1ELj16ENS_18Kernel_traits_baseILj1024EfS2_fS2_fjLj128EEEEELb1ELb1ELb1ELb1EEEvNS_9BwdParamsE,"aw",@nobits
	.sectionflags	@""
	.align	16
	.zero		1024


//--------------------- .nv.shared._ZN10layer_norm13ln_bwd_kernelINS_13Kernel_traitsI6__halfffffjLj1024ELj1ELj4ELj1ELj16ENS_18Kernel_traits_baseILj1024ES2_ffffjLj128EEEEELb0ELb0ELb0ELb0EEEvNS_9BwdParamsE --------------------------
	.section	.nv.shared._ZN10layer_norm13ln_bwd_kernelINS_13Kernel_traitsI6__halfffffjLj1024ELj1ELj4ELj1ELj16ENS_18Kernel_traits_baseILj1024ES2_ffffjLj128EEEEELb0ELb0ELb0ELb0EEEvNS_9BwdParamsE,"aw",@nobits
	.sectionflags	@""
	.align	16
	.zero		1024


//--------------------- .nv.shared._ZN10layer_norm13ln_bwd_kernelINS_13Kernel_traitsI6__halfffffjLj1024ELj1ELj4ELj1ELj16ENS_18Kernel_traits_baseILj1024ES2_ffffjLj128EEEEELb0ELb0ELb0ELb1EEEvNS_9BwdParamsE --------------------------
	.section	.nv.shared._ZN10layer_norm13ln_bwd_kernelINS_13Kernel_traitsI6__halfffffjLj1024ELj1ELj4ELj1ELj16ENS_18Kernel_traits_baseILj1024ES2_ffffjLj128EEEEELb0ELb0ELb0ELb1EEEvNS_9BwdParamsE,"aw",@nobits
	.sectionflags	@""
	.align	16
	.zero		1024


//--------------------- .nv.shared._ZN10layer_norm13ln_bwd_kernelINS_13Kernel_traitsI6__halfffffjLj1024ELj1ELj4ELj1ELj16ENS_18Kernel_traits_baseILj1024ES2_ffffjLj128EEEEELb0ELb0ELb1ELb0EEEvNS_9BwdParamsE --------------------------
	.section	.nv.shared._ZN10layer_norm13ln_bwd_kernelINS_13Kernel_traitsI6__halfffffjLj1024ELj1ELj4ELj1ELj16ENS_18Kernel_traits_baseILj1024ES2_ffffjLj128EEEEELb0ELb0ELb1ELb0EEEvNS_9BwdParamsE,"aw",@nobits
	.sectionflags	@""
	.align	16
	.zero		1024


//--------------------- .nv.shared._ZN10layer_norm13ln_bwd_kernelINS_13Kernel_traitsI6__halfffffjLj1024ELj1ELj4ELj1ELj16ENS_18Kernel_traits_baseILj1024ES2_ffffjLj128EEEEELb0ELb0ELb1ELb1EEEvNS_9BwdParamsE --------------------------
	.section	.nv.shared._ZN10layer_norm13ln_bwd_kernelINS_13Kernel_traitsI6__halfffffjLj1024ELj1ELj4ELj1ELj16ENS_18Kernel_traits_baseILj1024ES2_ffffjLj128EEEEELb0ELb0ELb1ELb1EEEvNS_9BwdParamsE,"aw",@nobits
	.sectionflags	@""
	.align	16
	.zero		1024


//--------------------- .nv.shared._ZN10layer_norm13ln_bwd_kernelINS_13Kernel_traitsI6__halfffffjLj1024ELj1ELj4ELj1ELj16ENS_18Kernel_traits_baseILj1024ES2_ffffjLj128EEEEELb0ELb1ELb0ELb0EEEvNS_9BwdParamsE --------------------------
	.section	.nv.shared._ZN10layer_norm13ln_bwd_kernelINS_13Kernel_traitsI6__halfffffjLj1024ELj1ELj4ELj1ELj16ENS_18Kernel_traits_baseILj1024ES2_ffffjLj128EEEEELb0ELb1ELb0ELb0EEEvNS_9BwdParamsE,"aw",@nobits
	.sectionflags	@""
	.align	16
	.zero		1024


//--------------------- .nv.shared._ZN10layer_norm13ln_bwd_kernelINS_13Kernel_traitsI6__halfffffjLj1024ELj1ELj4ELj1ELj16ENS_18Kernel_traits_baseILj1024ES2_ffffjLj128EEEEELb0ELb1ELb0ELb1EEEvNS_9BwdParamsE --------------------------
	.section	.nv.shared._ZN10layer_norm13ln_bwd_kernelINS_13Kernel_traitsI6__halfffffjLj1024ELj1ELj4ELj1ELj16ENS_18Kernel_traits_baseILj1024ES2_ffffjLj128EEEEELb0ELb1ELb0ELb1EEEvNS_9BwdParamsE,"aw",@nobits
	.sectionflags	@""
	.align	16
	.zero		1024


//--------------------- .nv.shared._ZN10layer_norm13ln_bwd_kernelINS_13Kernel_traitsI6__halfffffjLj1024ELj1ELj4ELj1ELj16ENS_18Kernel_traits_baseILj1024ES2_ffffjLj128EEEEELb0ELb1ELb1ELb0EEEvNS_9BwdParamsE --------------------------
	.section	.nv.shared._ZN10layer_norm13ln_bwd_kernelINS_13Kernel_traitsI6__halfffffjLj1024ELj1ELj4ELj1ELj16ENS_18Kernel_traits_baseILj1024ES2_ffffjLj128EEEEELb0ELb1ELb1ELb0EEEvNS_9BwdParamsE,"aw",@nobits
	.sectionflags	@""
	.align	16
	.zero		1024


//--------------------- .nv.shared._ZN10layer_norm13ln_bwd_kernelINS_13Kernel_traitsI6__halfffffjLj1024ELj1ELj4ELj1ELj16ENS_18Kernel_traits_baseILj1024ES2_ffffjLj128EEEEELb0ELb1ELb1ELb1EEEvNS_9BwdParamsE --------------------------
	.section	.nv.shared._ZN10layer_norm13ln_bwd_kernelINS_13Kernel_traitsI6__halfffffjLj1024ELj1ELj4ELj1ELj16ENS_18Kernel_traits_baseILj1024ES2_ffffjLj128EEEEELb0ELb1ELb1ELb1EEEvNS_9BwdParamsE,"aw",@nobits
	.sectionflags	@""
	.align	16
	.zero		1024


//--------------------- .nv.shared._ZN10layer_norm13ln_bwd_kernelINS_13Kernel_traitsI6__halfffffjLj1024ELj1ELj4ELj1ELj16ENS_18Kernel_traits_baseILj1024ES2_ffffjLj128EEEEELb1ELb0ELb0ELb0EEEvNS_9BwdParamsE --------------------------
	.section	.nv.shared._ZN10layer_norm13ln_bwd_kernelINS_13Kernel_traitsI6__halfffffjLj1024ELj1ELj4ELj1ELj16ENS_18Kernel_traits_baseILj1024ES2_ffffjLj128EEEEELb1ELb0ELb0ELb0EEEvNS_9BwdParamsE,"aw",@nobits
	.sectionflags	@""
	.align	16
	.zero		1024


//--------------------- .nv.shared._ZN10layer_norm13ln_bwd_kernelINS_13Kernel_traitsI6__halfffffjLj1024ELj1ELj4ELj1ELj16ENS_18Kernel_traits_baseILj1024ES2_ffffjLj128EEEEELb1ELb0ELb0ELb1EEEvNS_9BwdParamsE --------------------------
	.section	.nv.shared._ZN10layer_norm13ln_bwd_kernelINS_13Kernel_traitsI6__halfffffjLj1024ELj1ELj4ELj1ELj16ENS_18Kernel_traits_baseILj1024ES2_ffffjLj128EEEEELb1ELb0ELb0ELb1EEEvNS_9BwdParamsE,"aw",@nobits
	.sectionflags	@""
	.align	16
	.zero		1024


//--------------------- .nv.shared._ZN10layer_norm22ln_bwd_finalize_kernelINS_22Kernel_traits_finalizeILj1024E6__halfffffjLb0ELj1024ELj4ENS_18Kernel_traits_baseILj1024ES2_ffffjLj1024EEEEELb0ELb0EEEvNS_9BwdParamsE --------------------------
	.section	.nv.shared._ZN10layer_norm22ln_bwd_finalize_kernelINS_22Kernel_traits_finalizeILj1024E6__halfffffjLb0ELj1024ELj4ENS_18Kernel_traits_baseILj1024ES2_ffffjLj1024EEEEELb0ELb0EEEvNS_9BwdParamsE,"aw",@nobits
	.sectionflags	@""
	.align	16
.nv.shared._ZN10layer_norm22ln_bwd_finalize_kernelINS_22Kernel_traits_finalizeILj1024E6__halfffffjLb0ELj1024ELj4ENS_18Kernel_traits_baseILj1024ES2_ffffjLj1024EEEEELb0ELb0EEEvNS_9BwdParamsE:
	.zero		9472


//--------------------- .nv.shared._ZN10layer_norm13ln_bwd_kernelINS_13Kernel_traitsI6__halfffffjLj1024ELj1ELj4ELj1ELj16ENS_18Kernel_traits_baseILj1024ES2_ffffjLj128EEEEELb1ELb0ELb1ELb0EEEvNS_9BwdParamsE --------------------------
	.section	.nv.shared._ZN10layer_norm13ln_bwd_kernelINS_13Kernel_traitsI6__halfffffjLj1024ELj1ELj4ELj1ELj16ENS_18Kernel_traits_baseILj1024ES2_ffffjLj128EEEEELb1ELb0ELb1ELb0EEEvNS_9BwdParamsE,"aw",@nobits
	.sectionflags	@""
	.align	16
	.zero		1024


//--------------------- .nv.shared._ZN10layer_norm22ln_bwd_finalize_kernelINS_22Kernel_traits_finalizeILj1024E6__halfffffjLb0ELj1024ELj4ENS_18Kernel_traits_baseILj1024ES2_ffffjLj1024EEEEELb0ELb1EEEvNS_9BwdParamsE --------------------------
	.section	.nv.shared._ZN10layer_norm22ln_bwd_finalize_kernelINS_22Kernel_traits_finalizeILj1024E6__halfffffjLb0ELj1024ELj4ENS_18Kernel_traits_baseILj1024ES2_ffffjLj1024EEEEELb0ELb1EEEvNS_9BwdParamsE,"aw",@nobits
	.sectionflags	@""
	.align	16
.nv.shared._ZN10layer_norm22ln_bwd_finalize_kernelINS_22Kernel_traits_finalizeILj1024E6__halfffffjLb0ELj1024ELj4ENS_18Kernel_traits_baseILj1024ES2_ffffjLj1024EEEEELb0ELb1EEEvNS_9BwdParamsE:
	.zero		9472


//--------------------- .nv.shared._ZN10layer_norm13ln_bwd_kernelINS_13Kernel_traitsI6__halfffffjLj1024ELj1ELj4ELj1ELj16ENS_18Kernel_traits_baseILj1024ES2_ffffjLj128EEEEELb1ELb0ELb1ELb1EEEvNS_9BwdParamsE --------------------------
	.section	.nv.shared._ZN10layer_norm13ln_bwd_kernelINS_13Kernel_traitsI6__halfffffjLj1024ELj1ELj4ELj1ELj16ENS_18Kernel_traits_baseILj1024ES2_ffffjLj128EEEEELb1ELb0ELb1ELb1EEEvNS_9BwdParamsE,"aw",@nobits
	.sectionflags	@""
	.align	16
	.zero		1024


//--------------------- .nv.shared._ZN10layer_norm13ln_bwd_kernelINS_13Kernel_traitsI6__halfffffjLj1024ELj1ELj4ELj1ELj16ENS_18Kernel_traits_baseILj1024ES2_ffffjLj128EEEEELb1ELb1ELb0ELb0EEEvNS_9BwdParamsE --------------------------
	.section	.nv.shared._ZN10layer_norm13ln_bwd_kernelINS_13Kernel_traitsI6__halfffffjLj1024ELj1ELj4ELj1ELj16ENS_18Kernel_traits_baseILj1024ES2_ffffjLj128EEEEELb1ELb1ELb0ELb0EEEvNS_9BwdParamsE,"aw",@nobits
	.sectionflags	@""
	.align	16
	.zero		1024


//--------------------- .nv.shared._ZN10layer_norm13ln_bwd_kernelINS_13Kernel_traitsI6__halfffffjLj1024ELj1ELj4ELj1ELj16ENS_18Kernel_traits_baseILj1024ES2_ffffjLj128EEEEELb1ELb1ELb0ELb1EEEvNS_9BwdParamsE --------------------------
	.section	.nv.shared._ZN10layer_norm13ln_bwd_kernelINS_13Kernel_traitsI6__halfffffjLj1024ELj1ELj4ELj1ELj16ENS_18Kernel_traits_baseILj1024ES2_ffffjLj128EEEEELb1ELb1ELb0ELb1EEEvNS_9BwdParamsE,"aw",@nobits
	.sectionflags	@""
	.align	16
	.zero		1024


//--------------------- .nv.shared._ZN10layer_norm22ln_bwd_finalize_kernelINS_22Kernel_traits_finalizeILj1024E6__halfffffjLb1ELj1024ELj4ENS_18Kernel_traits_baseILj1024ES2_ffffjLj1024EEEEELb1ELb0EEEvNS_9BwdParamsE --------------------------
	.section	.nv.shared._ZN10layer_norm22ln_bwd_finalize_kernelINS_22Kernel_traits_finalizeILj1024E6__halfffffjLb1ELj1024ELj4ENS_18Kernel_traits_baseILj1024ES2_ffffjLj1024EEEEELb1ELb0EEEvNS_9BwdParamsE,"aw",@nobits
	.sectionflags	@""
	.align	16
.nv.shared._ZN10layer_norm22ln_bwd_finalize_kernelINS_22Kernel_traits_finalizeILj1024E6__halfffffjLb1ELj1024ELj4ENS_18Kernel_traits_baseILj1024ES2_ffffjLj1024EEEEELb1ELb0EEEvNS_9BwdParamsE:
	.zero		13696


//--------------------- .nv.shared._ZN10layer_norm13ln_bwd_kernelINS_13Kernel_traitsI6__halfffffjLj1024ELj1ELj4ELj1ELj16ENS_18Kernel_traits_baseILj1024ES2_ffffjLj128EEEEELb1ELb1ELb1ELb0EEEvNS_9BwdParamsE --------------------------
	.section	.nv.shared._ZN10layer_norm13ln_bwd_kernelINS_13Kernel_traitsI6__halfffffjLj1024ELj1ELj4ELj1ELj16ENS_18Kernel_traits_baseILj1024ES2_ffffjLj128EEEEELb1ELb1ELb1ELb0EEEvNS_9BwdParamsE,"aw",@nobits
	.sectionflags	@""
	.align	16
	.zero		1024


//--------------------- .nv.shared._ZN10layer_norm22ln_bwd_finalize_kernelINS_22Kernel_traits_finalizeILj1024E6__halfffffjLb1ELj1024ELj4ENS_18Kernel_traits_baseILj1024ES2_ffffjLj1024EEEEELb1ELb1EEEvNS_9BwdParamsE --------------------------
	.section	.nv.shared._ZN10layer_norm22ln_bwd_finalize_kernelINS_22Kernel_traits_finalizeILj1024E6__halfffffjLb1ELj1024ELj4ENS_18Kernel_traits_baseILj1024ES2_ffffjLj1024EEEEELb1ELb1EEEvNS_9BwdParamsE,"aw",@nobits
	.sectionflags	@""
	.align	16
.nv.shared._ZN10layer_norm22ln_bwd_finalize_kernelINS_22Kernel_traits_finalizeILj1024E6__halfffffjLb1ELj1024ELj4ENS_18Kernel_traits_baseILj1024ES2_ffffjLj1024EEEEELb1ELb1EEEvNS_9BwdParamsE:
	.zero		13696


//--------------------- .nv.shared._ZN10layer_norm13ln_bwd_kernelINS_13Kernel_traitsI6__halfffffjLj1024ELj1ELj4ELj1ELj16ENS_18Kernel_traits_baseILj1024ES2_ffffjLj128EEEEELb1ELb1ELb1ELb1EEEvNS_9BwdParamsE --------------------------
	.section	.nv.shared._ZN10layer_norm13ln_bwd_kernelINS_13Kernel_traitsI6__halfffffjLj1024ELj1ELj4ELj1ELj16ENS_18Kernel_traits_baseILj1024ES2_ffffjLj128EEEEELb1ELb1ELb1ELb1EEEvNS_9BwdParamsE,"aw",@nobits
	.sectionflags	@""
	.align	16
	.zero		1024


//--------------------- .nv.shared._ZN10layer_norm13ln_bwd_kernelINS_13Kernel_traitsIfffffjLj1024ELj1ELj4ELj1ELj16ENS_18Kernel_traits_baseILj1024EfffffjLj128EEEEELb0ELb0ELb0ELb0EEEvNS_9BwdParamsE --------------------------
	.section	.nv.shared._ZN10layer_norm13ln_bwd_kernelINS_13Kernel_traitsIfffffjLj1024ELj1ELj4ELj1ELj16ENS_18Kernel_traits_baseILj1024EfffffjLj128EEEEELb0ELb0ELb0ELb0EEEvNS_9BwdParamsE,"aw",@nobits
	.sectionflags	@""
	.align	16
	.zero		1024


//--------------------- .nv.shared._ZN10layer_norm13ln_bwd_kernelINS_13Kernel_traitsIfffffjLj1024ELj1ELj4ELj1ELj16ENS_18Kernel_traits_baseILj1024EfffffjLj128EEEEELb0ELb0ELb0ELb1EEEvNS_9BwdParamsE --------------------------
	.section	.nv.shared._ZN10layer_norm13ln_bwd_kernelINS_13Kernel_traitsIfffffjLj1024ELj1ELj4ELj1ELj16ENS_18Kernel_traits_baseILj1024EfffffjLj128EEEEELb0ELb0ELb0ELb1EEEvNS_9BwdParamsE,"aw",@nobits
	.sectionflags	@""
	.align	16
	.zero		1024


//--------------------- .nv.shared._ZN10layer_norm13ln_bwd_kernelINS_13Kernel_traitsIfffffjLj1024ELj1ELj4ELj1ELj16ENS_18Kernel_traits_baseILj1024EfffffjLj128EEEEELb0ELb0ELb1ELb0EEEvNS_9BwdParamsE --------------------------
	.section	.nv.shared._ZN10layer_norm13ln_bwd_kernelINS_13Kernel_traitsIfffffjLj1024ELj1ELj4ELj1ELj16ENS_18Kernel_traits_baseILj1024EfffffjLj128EEEEELb0ELb0ELb1ELb0EEEvNS_9BwdParamsE,"aw",@nobits
	.sectionflags	@""
	.align	16
	.zero		1024


//--------------------- .nv.shared._ZN10layer_norm13ln_bwd_kernelINS_13Kernel_traitsIfffffjLj1024ELj1ELj4ELj1ELj16ENS_18Kernel_traits_baseILj1024EfffffjLj128EEEEELb0ELb0ELb1ELb1EEEvNS_9BwdParamsE --------------------------
	.section	.nv.shared._ZN10layer_norm13ln_bwd_kernelINS_13Kernel_traitsIfffffjLj1024ELj1ELj4ELj1ELj16ENS_18Kernel_traits_baseILj1024EfffffjLj128EEEEELb0ELb0ELb1ELb1EEEvNS_9BwdParamsE,"aw",@nobits
	.sectionflags	@""
	.align	16
	.zero		1024


//--------------------- .nv.shared._ZN10layer_norm13ln_bwd_kernelINS_13Kernel_traitsIfffffjLj1024ELj1ELj4ELj1ELj16ENS_18Kernel_traits_baseILj1024EfffffjLj128EEEEELb0ELb1ELb0ELb0EEEvNS_9BwdParamsE --------------------------
	.section	.nv.shared._ZN10layer_norm13ln_bwd_kernelINS_13Kernel_traitsIfffffjLj1024ELj1ELj4ELj1ELj16ENS_18Kernel_traits_baseILj1024EfffffjLj128EEEEELb0ELb1ELb0ELb0EEEvNS_9BwdParamsE,"aw",@nobits
	.sectionflags	@""
	.align	16
	.zero		1024


//--------------------- .nv.shared._ZN10layer_norm13ln_bwd_kernelINS_13Kernel_traitsIfffffjLj1024ELj1ELj4ELj1ELj16ENS_18Kernel_traits_baseILj1024EfffffjLj128EEEEELb0ELb1ELb0ELb1EEEvNS_9BwdParamsE --------------------------
	.section	.nv.shared._ZN10layer_norm13ln_bwd_kernelINS_13Kernel_traitsIfffffjLj1024ELj1ELj4ELj1ELj16ENS_18Kernel_traits_baseILj1024EfffffjLj128EEEEELb0ELb1ELb0ELb1EEEvNS_9BwdParamsE,"aw",@nobits
	.sectionflags	@""
	.align	16
	.zero		1024


//--------------------- .nv.shared._ZN10layer_norm13ln_bwd_kernelINS_13Kernel_traitsIfffffjLj1024ELj1ELj4ELj1ELj16ENS_18Kernel_traits_baseILj1024EfffffjLj128EEEEELb0ELb1ELb1ELb0EEEvNS_9BwdParamsE --------------------------
	.section	.nv.shared._ZN10layer_norm13ln_bwd_kernelINS_13Kernel_traitsIfffffjLj1024ELj1ELj4ELj1ELj16ENS_18Kernel_traits_baseILj1024EfffffjLj128EEEEELb0ELb1ELb1ELb0EEEvNS_9BwdParamsE,"aw",@nobits
	.sectionflags	@""
	.align	16
	.zero		1024


//--------------------- .nv.shared._ZN10layer_norm13ln_bwd_kernelINS_13Kernel_traitsIfffffjLj1024ELj1ELj4ELj1ELj16ENS_18Kernel_traits_baseILj1024EfffffjLj128EEEEELb0ELb1ELb1ELb1EEEvNS_9BwdParamsE --------------------------
	.section	.nv.shared._ZN10layer_norm13ln_bwd_kernelINS_13Kernel_traitsIfffffjLj1024ELj1ELj4ELj1ELj16ENS_18Kernel_traits_baseILj1024EfffffjLj128EEEEELb0ELb1ELb1ELb1EEEvNS_9BwdParamsE,"aw",@nobits
	.sectionflags	@""
	.align	16
	.zero		1024


//--------------------- .nv.shared._ZN10layer_norm13ln_bwd_kernelINS_13Kernel_traitsIfffffjLj1024ELj1ELj4ELj1ELj16ENS_18Kernel_traits_baseILj1024EfffffjLj128EEEEELb1ELb0ELb0ELb0EEEvNS_9BwdParamsE --------------------------
	.section	.nv.shared._ZN10layer_norm13ln_bwd_kernelINS_13Kernel_traitsIfffffjLj1024ELj1ELj4ELj1ELj16ENS_18Kernel_traits_baseILj1024EfffffjLj128EEEEELb1ELb0ELb0ELb0EEEvNS_9BwdParamsE,"aw",@nobits
	.sectionflags	@""
	.align	16
	.zero		1024


//--------------------- .nv.shared._ZN10layer_norm13ln_bwd_kernelINS_13Kernel_traitsIfffffjLj1024ELj1ELj4ELj1ELj16ENS_18Kernel_traits_baseILj1024EfffffjLj128EEEEELb1ELb0ELb0ELb1EEEvNS_9BwdParamsE --------------------------
	.section	.nv.shared._ZN10layer_norm13ln_bwd_kernelINS_13Kernel_traitsIfffffjLj1024ELj1ELj4ELj1ELj16ENS_18Kernel_traits_baseILj1024EfffffjLj128EEEEELb1ELb0ELb0ELb1EEEvNS_9BwdParamsE,"aw",@nobits
	.sectionflags	@""
	.align	16
	.zero		1024


//--------------------- .nv.shared._ZN10layer_norm22ln_bwd_finalize_kernelINS_22Kernel_traits_finalizeILj1024EfffffjLb0ELj1024ELj4ENS_18Kernel_traits_baseILj1024EfffffjLj1024EEEEELb0ELb0EEEvNS_9BwdParamsE --------------------------
	.section	.nv.shared._ZN10layer_norm22ln_bwd_finalize_kernelINS_22Kernel_traits_finalizeILj1024EfffffjLb0ELj1024ELj4ENS_18Kernel_traits_baseILj1024EfffffjLj1024EEEEELb0ELb0EEEvNS_9BwdParamsE,"aw",@nobits
	.sectionflags	@""
	.align	16
.nv.shared._ZN10layer_norm22ln_bwd_finalize_kernelINS_22Kernel_traits_finalizeILj1024EfffffjLb0ELj1024ELj4ENS_18Kernel_traits_baseILj1024EfffffjLj1024EEEEELb0ELb0EEEvNS_9BwdParamsE:
	.zero		9472


//--------------------- .nv.shared._ZN10layer_norm13ln_bwd_kernelINS_13Kernel_traitsIfffffjLj1024ELj1ELj4ELj1ELj16ENS_18Kernel_traits_baseILj1024EfffffjLj128EEEEELb1ELb0ELb1ELb0EEEvNS_9BwdParamsE --------------------------
	.section	.nv.shared._ZN10layer_norm13ln_bwd_kernelINS_13Kernel_traitsIfffffjLj1024ELj1ELj4ELj1ELj16ENS_18Kernel_traits_baseILj1024EfffffjLj128EEEEELb1ELb0ELb1ELb0EEEvNS_9BwdParamsE,"aw",@nobits
	.sectionflags	@""
	.align	16
	.zero		1024


//--------------------- .nv.shared._ZN10layer_norm22ln_bwd_finalize_kernelINS_22Kernel_traits_finalizeILj1024EfffffjLb0ELj1024ELj4ENS_18Kernel_traits_baseILj1024EfffffjLj1024EEEEELb0ELb1EEEvNS_9BwdParamsE --------------------------
	.section	.nv.shared._ZN10layer_norm22ln_bwd_finalize_kernelINS_22Kernel_traits_finalizeILj1024EfffffjLb0ELj1024ELj4ENS_18Kernel_traits_baseILj1024EfffffjLj1024EEEEELb0ELb1EEEvNS_9BwdParamsE,"aw",@nobits
	.sectionflags	@""
	.align	16
.nv.shared._ZN10layer_norm22ln_bwd_finalize_kernelINS_22Kernel_traits_finalizeILj1024EfffffjLb0ELj1024ELj4ENS_18Kernel_traits_baseILj1024EfffffjLj1024EEEEELb0ELb1EEEvNS_9BwdParamsE:
	.zero		9472


//--------------------- .nv.shared._ZN10layer_norm13ln_bwd_kernelINS_13Kernel_traitsIfffffjLj1024ELj1ELj4ELj1ELj16ENS_18Kernel_traits_baseILj1024EfffffjLj128EEEEELb1ELb0ELb1ELb1EEEvNS_9BwdParamsE --------------------------
	.section	.nv.shared._ZN10layer_norm13ln_bwd_kernelINS_13Kernel_traitsIfffffjLj1024ELj1ELj4ELj1ELj16ENS_18Kernel_traits_baseILj1024EfffffjLj128EEEEELb1ELb0ELb1ELb1EEEvNS_9BwdParamsE,"aw",@nobits
	.sectionflags	@""
	.align	16
	.zero		1024


//--------------------- .nv.shared._ZN10layer_norm13ln_bwd_kernelINS_13Kernel_traitsIfffffjLj1024ELj1ELj4ELj1ELj16ENS_18Kernel_traits_baseILj1024EfffffjLj128EEEEELb1ELb1ELb0ELb0EEEvNS_9BwdParamsE --------------------------
	.section	.nv.shared._ZN10layer_norm13ln_bwd_kernelINS_13Kernel_traitsIfffffjLj1024ELj1ELj4ELj1ELj16ENS_18Kernel_traits_baseILj1024EfffffjLj128EEEEELb1ELb1ELb0ELb0EEEvNS_9BwdParamsE,"aw",@nobits
	.sectionflags	@""
	.align	16
	.zero		1024


//--------------------- .nv.shared._ZN10layer_norm13ln_bwd_kernelINS_13Kernel_traitsIfffffjLj1024ELj1ELj4ELj1ELj16ENS_18Kernel_traits_baseILj1024EfffffjLj128EEEEELb1ELb1ELb0ELb1EEEvNS_9BwdParamsE --------------------------
	.section	.nv.shared._ZN10layer_norm13ln_bwd_kernelINS_13Kernel_traitsIfffffjLj1024ELj1ELj4ELj1ELj16ENS_18Kernel_traits_baseILj1024EfffffjLj128EEEEELb1ELb1ELb0ELb1EEEvNS_9BwdParamsE,"aw",@nobits
	.sectionflags	@""
	.align	16
	.zero		1024


//--------------------- .nv.shared._ZN10layer_norm22ln_bwd_finalize_kernelINS_22Kernel_traits_finalizeILj1024EfffffjLb1ELj1024ELj4ENS_18Kernel_traits_baseILj1024EfffffjLj1024EEEEELb1ELb0EEEvNS_9BwdParamsE --------------------------
	.section	.nv.shared._ZN10layer_norm22ln_bwd_finalize_kernelINS_22Kernel_traits_finalizeILj1024EfffffjLb1ELj1024ELj4ENS_18Kernel_traits_baseILj1024EfffffjLj1024EEEEELb1ELb0EEEvNS_9BwdParamsE,"aw",@nobits
	.sectionflags	@""
	.align	16
.nv.shared._ZN10layer_norm22ln_bwd_finalize_kernelINS_22Kernel_traits_finalizeILj1024EfffffjLb1ELj1024ELj4ENS_18Kernel_traits_baseILj1024EfffffjLj1024EEEEELb1ELb0EEEvNS_9BwdParamsE:
	.zero		13696


//--------------------- .nv.shared._ZN10layer_norm13ln_bwd_kernelINS_13Kernel_traitsIfffffjLj1024ELj1ELj4ELj1ELj16ENS_18Kernel_traits_baseILj1024EfffffjLj128EEEEELb1ELb1ELb1ELb0EEEvNS_9BwdParamsE --------------------------
	.section	.nv.shared._ZN10layer_norm13ln_bwd_kernelINS_13Kernel_traitsIfffffjLj1024ELj1ELj4ELj1ELj16ENS_18Kernel_traits_baseILj1024EfffffjLj128EEEEELb1ELb1ELb1ELb0EEEvNS_9BwdParamsE,"aw",@nobits
	.sectionflags	@""
	.align	16
	.zero		1024


//--------------------- .nv.shared._ZN10layer_norm22ln_bwd_finalize_kernelINS_22Kernel_traits_finalizeILj1024EfffffjLb1ELj1024ELj4ENS_18Kernel_traits_baseILj1024EfffffjLj1024EEEEELb1ELb1EEEvNS_9BwdParamsE --------------------------
	.section	.nv.shared._ZN10layer_norm22ln_bwd_finalize_kernelINS_22Kernel_traits_finalizeILj1024EfffffjLb1ELj1024ELj4ENS_18Kernel_traits_baseILj1024EfffffjLj1024EEEEELb1ELb1EEEvNS_9BwdParamsE,"aw",@nobits
	.sectionflags	@""
	.align	16
.nv.shared._ZN10layer_norm22ln_bwd_finalize_kernelINS_22Kernel_traits_finalizeILj1024EfffffjLb1ELj1024ELj4ENS_18Kernel_traits_baseILj1024EfffffjLj1024EEEEELb1ELb1EEEvNS_9BwdParamsE:
	.zero		13696


//--------------------- .nv.shared._ZN10layer_norm13ln_bwd_kernelINS_13Kernel_traitsIfffffjLj1024ELj1ELj4ELj1ELj16ENS_18Kernel_traits_baseILj1024EfffffjLj128EEEEELb1ELb1ELb1ELb1EEEvNS_9BwdParamsE --------------------------
	.section	.nv.shared._ZN10layer_norm13ln_bwd_kernelINS_13Kernel_traitsIfffffjLj1024ELj1ELj4ELj1ELj16ENS_18Kernel_traits_baseILj1024EfffffjLj128EEEEELb1ELb1ELb1ELb1EEEvNS_9BwdParamsE,"aw",@nobits
	.sectionflags	@""
	.align	16
	.zero		1024


//--------------------- .nv.constant0._ZN10layer_norm13ln_bwd_kernelINS_13Kernel_traitsI13__nv_bfloat16S2_S2_S2_fjLj1024ELj1ELj4ELj1ELj16ENS_18Kernel_traits_baseILj1024ES2_S2_S2_S2_fjLj128EEEEELb0ELb0ELb0ELb0EEEvNS_9BwdParamsE --------------------------
	.section	.nv.constant0._ZN10layer_norm13ln_bwd_kernelINS_13Kernel_traitsI13__nv_bfloat16S2_S2_S2_fjLj1024ELj1ELj4ELj1ELj16ENS_18Kernel_traits_baseILj1024ES2_S2_S2_S2_fjLj128EEEEELb0ELb0ELb0ELb0EEEvNS_9BwdParamsE,"a",@progbits
	.sectionflags	@""
	.align	4
.nv.constant0._ZN10layer_norm13ln_bwd_kernelINS_13Kernel_traitsI13__nv_bfloat16S2_S2_S2_fjLj1024ELj1ELj4ELj1ELj16ENS_18Kernel_traits_baseILj1024ES2_S2_S2_S2_fjLj128EEEEELb0ELb0ELb0ELb0EEEvNS_9BwdParamsE:
	.zero		824


//--------------------- .nv.constant0._ZN10layer_norm13ln_bwd_kernelINS_13Kernel_traitsI13__nv_bfloat16S2_S2_S2_fjLj1024ELj1ELj4ELj1ELj16ENS_18Kernel_traits_baseILj1024ES2_S2_S2_S2_fjLj128EEEEELb0ELb0ELb0ELb1EEEvNS_9BwdParamsE --------------------------
	.section	.nv.constant0._ZN10layer_norm13ln_bwd_kernelINS_13Kernel_traitsI13__nv_bfloat16S2_S2_S2_fjLj1024ELj1ELj4ELj1ELj16ENS_18Kernel_traits_baseILj1024ES2_S2_S2_S2_fjLj128EEEEELb0ELb0ELb0ELb1EEEvNS_9BwdParamsE,"a",@progbits
	.sectionflags	@""
	.align	4
.nv.constant0._ZN10layer_norm13ln_bwd_kernelINS_13Kernel_traitsI13__nv_bfloat16S2_S2_S2_fjLj1024ELj1ELj4ELj1ELj16ENS_18Kernel_traits_baseILj1024ES2_S2_S2_S2_fjLj128EEEEELb0ELb0ELb0ELb1EEEvNS_9BwdParamsE:
	.zero		824


//--------------------- .nv.constant0._ZN10layer_norm13ln_bwd_kernelINS_13Kernel_traitsI13__nv_bfloat16S2_S2_S2_fjLj1024ELj1ELj4ELj1ELj16ENS_18Kernel_traits_baseILj1024ES2_S2_S2_S2_fjLj128EEEEELb0ELb0ELb1ELb0EEEvNS_9BwdParamsE --------------------------
	.section	.nv.constant0._ZN10layer_norm13ln_bwd_kernelINS_13Kernel_traitsI13__nv_bfloat16S2_S2_S2_fjLj1024ELj1ELj4ELj1ELj16ENS_18Kernel_traits_baseILj1024ES2_S2_S2_S2_fjLj128EEEEELb0ELb0ELb1ELb0EEEvNS_9BwdParamsE,"a",@progbits
	.sectionflags	@""
	.align	4
.nv.constant0._ZN10layer_norm13ln_bwd_kernelINS_13Kernel_traitsI13__nv_bfloat16S2_S2_S2_fjLj1024ELj1ELj4ELj1ELj16ENS_18Kernel_traits_baseILj1024ES2_S2_S2_S2_fjLj128EEEEELb0ELb0ELb1ELb0EEEvNS_9BwdParamsE:
	.zero		824


//--------------------- .nv.constant0._ZN10layer_norm13ln_bwd_kernelINS_13Kernel_traitsI13__nv_bfloat16S2_S2_S2_fjLj1024ELj1ELj4ELj1ELj16ENS_18Kernel_traits_baseILj1024ES2_S2_S2_S2_fjLj128EEEEELb0ELb0ELb1ELb1EEEvNS_9BwdParamsE --------------------------
	.section	.nv.constant0._ZN10layer_norm13ln_bwd_kernelINS_13Kernel_traitsI13__nv_bfloat16S2_S2_S2_fjLj1024ELj1ELj4ELj1ELj16ENS_18Kernel_traits_baseILj1024ES2_S2_S2_S2_fjLj128EEEEELb0ELb0ELb1ELb1EEEvNS_9BwdParamsE,"a",@progbits
	.sectionflags	@""
	.align	4
.nv.constant0._ZN10layer_norm13ln_bwd_kernelINS_13Kernel_traitsI13__nv_bfloat16S2_S2_S2_fjLj1024ELj1ELj4ELj1ELj16ENS_18Kernel_traits_baseILj1024ES2_S2_S2_S2_fjLj128EEEEELb0ELb0ELb1ELb1EEEvNS_9BwdParamsE:
	.zero		824


//--------------------- .nv.constant0._ZN10layer_norm13ln_bwd_kernelINS_13Kernel_traitsI13__nv_bfloat16S2_S2_S2_fjLj1024ELj1ELj4ELj1ELj16ENS_18Kernel_traits_baseILj1024ES2_S2_S2_S2_fjLj128EEEEELb0ELb1ELb0ELb0EEEvNS_9BwdParamsE --------------------------
	.section	.nv.constant0._ZN10layer_norm13ln_bwd_kernelINS_13Kernel_traitsI13__nv_bfloat16S2_S2_S2_fjLj1024ELj1ELj4ELj1ELj16ENS_18Kernel_traits_baseILj1024ES2_S2_S2_S2_fjLj128EEEEELb0ELb1ELb0ELb0EEEvNS_9BwdParamsE,"a",@progbits
	.sectionflags	@""
	.align	4
.nv.constant0._ZN10layer_norm13ln_bwd_kernelINS_13Kernel_traitsI13__nv_bfloat16S2_S2_S2_fjLj1024ELj1ELj4ELj1ELj16ENS_18Kernel_traits_baseILj1024ES2_S2_S2_S2_fjLj128EEEEELb0ELb1ELb0ELb0EEEvNS_9BwdParamsE:
	.zero		824


//--------------------- .nv.constant0._ZN10layer_norm13ln_bwd_kernelINS_13Kernel_traitsI13__nv_bfloat16S2_S2_S2_fjLj1024ELj1ELj4ELj1ELj16ENS_18Kernel_traits_baseILj1024ES2_S2_S2_S2_fjLj128EEEEELb0ELb1ELb0ELb1EEEvNS_9BwdParamsE --------------------------
	.section	.nv.constant0._ZN10layer_norm13ln_bwd_kernelINS_13Kernel_traitsI13__nv_bfloat16S2_S2_S2_fjLj1024ELj1ELj4ELj1ELj16ENS_18Kernel_traits_baseILj1024ES2_S2_S2_S2_fjLj128EEEEELb0ELb1ELb0ELb1EEEvNS_9BwdParamsE,"a",@progbits
	.sectionflags	@""
	.align	4
.nv.constant0._ZN10layer_norm13ln_bwd_kernelINS_13Kernel_traitsI13__nv_bfloat16S2_S2_S2_fjLj1024ELj1ELj4ELj1ELj16ENS_18Kernel_traits_baseILj1024ES2_S2_S2_S2_fjLj128EEEEELb0ELb1ELb0ELb1EEEvNS_9BwdParamsE:
	.zero		824


//--------------------- .nv.constant0._ZN10layer_norm13ln_bwd_kernelINS_13Kernel_traitsI13__nv_bfloat16S2_S2_S2_fjLj1024ELj1ELj4ELj1ELj16ENS_18Kernel_traits_baseILj1024ES2_S2_S2_S2_fjLj128EEEEELb0ELb1ELb1ELb0EEEvNS_9BwdParamsE --------------------------
	.section	.nv.constant0._ZN10layer_norm13ln_bwd_kernelINS_13Kernel_traitsI13__nv_bfloat16S2_S2_S2_fjLj1024ELj1ELj4ELj1ELj16ENS_18Kernel_traits_baseILj1024ES2_S2_S2_S2_fjLj128EEEEELb0ELb1ELb1ELb0EEEvNS_9BwdParamsE,"a",@progbits
	.sectionflags	@""
	.align	4
.nv.constant0._ZN10layer_norm13ln_bwd_kernelINS_13Kernel_traitsI13__nv_bfloat16S2_S2_S2_fjLj1024ELj1ELj4ELj1ELj16ENS_18Kernel_traits_baseILj1024ES2_S2_S2_S2_fjLj128EEEEELb0ELb1ELb1ELb0EEEvNS_9BwdParamsE:
	.zero		824


//--------------------- .nv.constant0._ZN10layer_norm13ln_bwd_kernelINS_13Kernel_traitsI13__nv_bfloat16S2_S2_S2_fjLj1024ELj1ELj4ELj1ELj16ENS_18Kernel_traits_baseILj1024ES2_S2_S2_S2_fjLj128EEEEELb0ELb1ELb1ELb1EEEvNS_9BwdParamsE --------------------------
	.section	.nv.constant0._ZN10layer_norm13ln_bwd_kernelINS_13Kernel_traitsI13__nv_bfloat16S2_S2_S2_fjLj1024ELj1ELj4ELj1ELj16ENS_18Kernel_traits_baseILj1024ES2_S2_S2_S2_fjLj128EEEEELb0ELb1ELb1ELb1EEEvNS_9BwdParamsE,"a",@progbits
	.sectionflags	@""
	.align	4
.nv.constant0._ZN10layer_norm13ln_bwd_kernelINS_13Kernel_traitsI13__nv_bfloat16S2_S2_S2_fjLj1024ELj1ELj4ELj1ELj16ENS_18Kernel_traits_baseILj1024ES2_S2_S2_S2_fjLj128EEEEELb0ELb1ELb1ELb1EEEvNS_9BwdParamsE:
	.zero		824


//--------------------- .nv.constant0._ZN10layer_norm13ln_bwd_kernelINS_13Kernel_traitsI13__nv_bfloat16S2_S2_S2_fjLj1024ELj1ELj4ELj1ELj16ENS_18Kernel_traits_baseILj1024ES2_S2_S2_S2_fjLj128EEEEELb1ELb0ELb0ELb0EEEvNS_9BwdParamsE --------------------------
	.section	.nv.constant0._ZN10layer_norm13ln_bwd_kernelINS_13Kernel_traitsI13__nv_bfloat16S2_S2_S2_fjLj1024ELj1ELj4ELj1ELj16ENS_18Kernel_traits_baseILj1024ES2_S2_S2_S2_fjLj128EEEEELb1ELb0ELb0ELb0EEEvNS_9BwdParamsE,"a",@progbits
	.sectionflags	@""
	.align	4
.nv.constant0._ZN10layer_norm13ln_bwd_kernelINS_13Kernel_traitsI13__nv_bfloat16S2_S2_S2_fjLj1024ELj1ELj4ELj1ELj16ENS_18Kernel_traits_baseILj1024ES2_S2_S2_S2_fjLj128EEEEELb1ELb0ELb0ELb0EEEvNS_9BwdParamsE:
	.zero		824


//--------------------- .nv.constant0._ZN10layer_norm13ln_bwd_kernelINS_13Kernel_traitsI13__nv_bfloat16S2_S2_S2_fjLj1024ELj1ELj4ELj1ELj16ENS_18Kernel_traits_baseILj1024ES2_S2_S2_S2_fjLj128EEEEELb1ELb0ELb0ELb1EEEvNS_9BwdParamsE --------------------------
	.section	.nv.constant0._ZN10layer_norm13ln_bwd_kernelINS_13Kernel_traitsI13__nv_bfloat16S2_S2_S2_fjLj1024ELj1ELj4ELj1ELj16ENS_18Kernel_traits_baseILj1024ES2_S2_S2_S2_fjLj128EEEEELb1ELb0ELb0ELb1EEEvNS_9BwdParamsE,"a",@progbits
	.sectionflags	@""
	.align	4
.nv.constant0._ZN10layer_norm13ln_bwd_kernelINS_13Kernel_traitsI13__nv_bfloat16S2_S2_S2_fjLj1024ELj1ELj4ELj1ELj16ENS_18Kernel_traits_baseILj1024ES2_S2_S2_S2_fjLj128EEEEELb1ELb0ELb0ELb1EEEvNS_9BwdParamsE:
	.zero		824


//--------------------- .nv.constant0._ZN10layer_norm22ln_bwd_finalize_kernelINS_22Kernel_traits_finalizeILj1024E13__nv_bfloat16S2_S2_S2_fjLb0ELj1024ELj4ENS_18Kernel_traits_baseILj1024ES2_S2_S2_S2_fjLj1024EEEEELb0ELb0EEEvNS_9BwdParamsE --------------------------
	.section	.nv.constant0._ZN10layer_norm22ln_bwd_finalize_kernelINS_22Kernel_traits_finalizeILj1024E13__nv_bfloat16S2_S2_S2_fjLb0ELj1024ELj4ENS_18Kernel_traits_baseILj1024ES2_S2_S2_S2_fjLj1024EEEEELb0ELb0EEEvNS_9BwdParamsE,"a",@progbits
	.sectionflags	@""
	.align	4
.nv.constant0._ZN10layer_norm22ln_bwd_finalize_kernelINS_22Kernel_traits_finalizeILj1024E13__nv_bfloat16S2_S2_S2_fjLb0ELj1024ELj4ENS_18Kernel_traits_baseILj1024ES2_S2_S2_S2_fjLj1024EEEEELb0ELb0EEEvNS_9BwdParamsE:
	.zero		824


//--------------------- .nv.constant0._ZN10layer_norm13ln_bwd_kernelINS_13Kernel_traitsI13__nv_bfloat16S2_S2_S2_fjLj1024ELj1ELj4ELj1ELj16ENS_18Kernel_traits_baseILj1024ES2_S2_S2_S2_fjLj128EEEEELb1ELb0ELb1ELb0EEEvNS_9BwdParamsE --------------------------
	.section	.nv.constant0._ZN10layer_norm13ln_bwd_kernelINS_13Kernel_traitsI13__nv_bfloat16S2_S2_S2_fjLj1024ELj1ELj4ELj1ELj16ENS_18Kernel_traits_baseILj1024ES2_S2_S2_S2_fjLj128EEEEELb1ELb0ELb1ELb0EEEvNS_9BwdParamsE,"a",@progbits
	.sectionflags	@""
	.align	4
.nv.constant0._ZN10layer_norm13ln_bwd_kernelINS_13Kernel_traitsI13__nv_bfloat16S2_S2_S2_fjLj1024ELj1ELj4ELj1ELj16ENS_18Kernel_traits_baseILj1024ES2_S2_S2_S2_fjLj128EEEEELb1ELb0ELb1ELb0EEEvNS_9BwdParamsE:
	.zero		824


//--------------------- .nv.constant0._ZN10layer_norm22ln_bwd_finalize_kernelINS_22Kernel_traits_finalizeILj1024E13__nv_bfloat16S2_S2_S2_fjLb0ELj1024ELj4ENS_18Kernel_traits_baseILj1024ES2_S2_S2_S2_fjLj1024EEEEELb0ELb1EEEvNS_9BwdParamsE --------------------------
	.section	.nv.constant0._ZN10layer_norm22ln_bwd_finalize_kernelINS_22Kernel_traits_finalizeILj1024E13__nv_bfloat16S2_S2_S2_fjLb0ELj1024ELj4ENS_18Kernel_traits_baseILj1024ES2_S2_S2_S2_fjLj1024EEEEELb0ELb1EEEvNS_9BwdParamsE,"a",@progbits
	.sectionflags	@""
	.align	4
.nv.constant0._ZN10layer_norm22ln_bwd_finalize_kernelINS_22Kernel_traits_finalizeILj1024E13__nv_bfloat16S2_S2_S2_fjLb0ELj1024ELj4ENS_18Kernel_traits_baseILj1024ES2_S2_S2_S2_fjLj1024EEEEELb0ELb1EEEvNS_9BwdParamsE:
	.zero		824


//--------------------- .nv.constant0._ZN10layer_norm13ln_bwd_kernelINS_13Kernel_traitsI13__nv_bfloat16S2_S2_S2_fjLj1024ELj1ELj4ELj1ELj16ENS_18Kernel_traits_baseILj1024ES2_S2_S2_S2_fjLj128EEEEELb1ELb0ELb1ELb1EEEvNS_9BwdParamsE --------------------------
	.section	.nv.constant0._ZN10layer_norm13ln_bwd_kernelINS_13Kernel_traitsI13__nv_bfloat16S2_S2_S2_fjLj1024ELj1ELj4ELj1ELj16ENS_18Kernel_traits_baseILj1024ES2_S2_S2_S2_fjLj128EEEEELb1ELb0ELb1ELb1EEEvNS_9BwdParamsE,"a",@progbits
	.sectionflags	@""
	.align	4
.nv.constant0._ZN10layer_norm13ln_bwd_kernelINS_13Kernel_traitsI13__nv_bfloat16S2_S2_S2_fjLj1024ELj1ELj4ELj1ELj16ENS_18Kernel_traits_baseILj1024ES2_S2_S2_S2_fjLj128EEEEELb1ELb0ELb1ELb1EEEvNS_9BwdParamsE:
	.zero		824


//--------------------- .nv.constant0._ZN10layer_norm13ln_bwd_kernelINS_13Kernel_traitsI13__nv_bfloat16S2_S2_S2_fjLj1024ELj1ELj4ELj1ELj16ENS_18Kernel_traits_baseILj1024ES2_S2_S2_S2_fjLj128EEEEELb1ELb1ELb0ELb0EEEvNS_9BwdParamsE --------------------------
	.section	.nv.constant0._ZN10layer_norm13ln_bwd_kernelINS_13Kernel_traitsI13__nv_bfloat16S2_S2_S2_fjLj1024ELj1ELj4ELj1ELj16ENS_18Kernel_traits_baseILj1024ES2_S2_S2_S2_fjLj128EEEEELb1ELb1ELb0ELb0EEEvNS_9BwdParamsE,"a",@progbits
	.sectionflags	@""
	.align	4
.nv.constant0._ZN10layer_norm13ln_bwd_kernelINS_13Kernel_traitsI13__nv_bfloat16S2_S2_S2_fjLj1024ELj1ELj4ELj1ELj16ENS_18Kernel_traits_baseILj1024ES2_S2_S2_S2_fjLj128EEEEELb1ELb1ELb0ELb0EEEvNS_9BwdParamsE:
	.zero		824


//--------------------- .nv.constant0._ZN10layer_norm13ln_bwd_kernelINS_13Kernel_traitsI13__nv_bfloat16S2_S2_S2_fjLj1024ELj1ELj4ELj1ELj16ENS_18Kernel_traits_baseILj1024ES2_S2_S2_S2_fjLj128EEEEELb1ELb1ELb0ELb1EEEvNS_9BwdParamsE --------------------------
	.section	.nv.constant0._ZN10layer_norm13ln_bwd_kernelINS_13Kernel_traitsI13__nv_bfloat16S2_S2_S2_fjLj1024ELj1ELj4ELj1ELj16ENS_18Kernel_traits_baseILj1024ES2_S2_S2_S2_fjLj128EEEEELb1ELb1ELb0ELb1EEEvNS_9BwdParamsE,"a",@progbits
	.sectionflags	@""
	.align	4
.nv.constant0._ZN10layer_norm13ln_bwd_kernelINS_13Kernel_traitsI13__nv_bfloat16S2_S2_S2_fjLj1024ELj1ELj4ELj1ELj16ENS_18Kernel_traits_baseILj1024ES2_S2_S2_S2_fjLj128EEEEELb1ELb1ELb0ELb1EEEvNS_9BwdParamsE:
	.zero		824


//--------------------- .nv.constant0._ZN10layer_norm22ln_bwd_finalize_kernelINS_22Kernel_traits_finalizeILj1024E13__nv_bfloat16S2_S2_S2_fjLb1ELj1024ELj4ENS_18Kernel_traits_baseILj1024ES2_S2_S2_S2_fjLj1024EEEEELb1ELb0EEEvNS_9BwdParamsE --------------------------
	.section	.nv.constant0._ZN10layer_norm22ln_bwd_finalize_kernelINS_22Kernel_traits_finalizeILj1024E13__nv_bfloat16S2_S2_S2_fjLb1ELj1024ELj4ENS_18Kernel_traits_baseILj1024ES2_S2_S2_S2_fjLj1024EEEEELb1ELb0EEEvNS_9BwdParamsE,"a",@progbits
	.sectionflags	@""
	.align	4
.nv.constant0._ZN10layer_norm22ln_bwd_finalize_kernelINS_22Kernel_traits_finalizeILj1024E13__nv_bfloat16S2_S2_S2_fjLb1ELj1024ELj4ENS_18Kernel_traits_baseILj1024ES2_S2_S2_S2_fjLj1024EEEEELb1ELb0EEEvNS_9BwdParamsE:
	.zero		824


//--------------------- .nv.constant0._ZN10layer_norm13ln_bwd_kernelINS_13Kernel_traitsI13__nv_bfloat16S2_S2_S2_fjLj1024ELj1ELj4ELj1ELj16ENS_18Kernel_traits_baseILj1024ES2_S2_S2_S2_fjLj128EEEEELb1ELb1ELb1ELb0EEEvNS_9BwdParamsE --------------------------
	.section	.nv.constant0._ZN10layer_norm13ln_bwd_kernelINS_13Kernel_traitsI13__nv_bfloat16S2_S2_S2_fjLj1024ELj1ELj4ELj1ELj16ENS_18Kernel_traits_baseILj1024ES2_S2_S2_S2_fjLj128EEEEELb1ELb1ELb1ELb0EEEvNS_9BwdParamsE,"a",@progbits
	.sectionflags	@""
	.align	4
.nv.constant0._ZN10layer_norm13ln_bwd_kernelINS_13Kernel_traitsI13__nv_bfloat16S2_S2_S2_fjLj1024ELj1ELj4ELj1ELj16ENS_18Kernel_traits_baseILj1024ES2_S2_S2_S2_fjLj128EEEEELb1ELb1ELb1ELb0EEEvNS_9BwdParamsE:
	.zero		824


//--------------------- .nv.constant0._ZN10layer_norm22ln_bwd_finalize_kernelINS_22Kernel_traits_finalizeILj1024E13__nv_bfloat16S2_S2_S2_fjLb1ELj1024ELj4ENS_18Kernel_traits_baseILj1024ES2_S2_S2_S2_fjLj1024EEEEELb1ELb1EEEvNS_9BwdParamsE --------------------------
	.section	.nv.constant0._ZN10layer_norm22ln_bwd_finalize_kernelINS_22Kernel_traits_finalizeILj1024E13__nv_bfloat16S2_S2_S2_fjLb1ELj1024ELj4ENS_18Kernel_traits_baseILj1024ES2_S2_S2_S2_fjLj1024EEEEELb1ELb1EEEvNS_9BwdParamsE,"a",@progbits
	.sectionflags	@""
	.align	4
.nv.constant0._ZN10layer_norm22ln_bwd_finalize_kernelINS_22Kernel_traits_finalizeILj1024E13__nv_bfloat16S2_S2_S2_fjLb1ELj1024ELj4ENS_18Kernel_traits_baseILj1024ES2_S2_S2_S2_fjLj1024EEEEELb1ELb1EEEvNS_9BwdParamsE:
	.zero		824


//--------------------- .nv.constant0._ZN10layer_norm13ln_bwd_kernelINS_13Kernel_traitsI13__nv_bfloat16S2_S2_S2_fjLj1024ELj1ELj4ELj1ELj16ENS_18Kernel_traits_baseILj1024ES2_S2_S2_S2_fjLj128EEEEELb1ELb1ELb1ELb1EEEvNS_9BwdParamsE --------------------------
	.section	.nv.constant0._ZN10layer_norm13ln_bwd_kernelINS_13Kernel_traitsI13__nv_bfloat16S2_S2_S2_fjLj1024ELj1ELj4ELj1ELj16ENS_18Kernel_traits_baseILj1024ES2_S2_S2_S2_fjLj128EEEEELb1ELb1ELb1ELb1EEEvNS_9BwdParamsE,"a",@progbits
	.sectionflags	@""
	.align	4
.nv.constant0._ZN10layer_norm13ln_bwd_kernelINS_13Kernel_traitsI13__nv_bfloat16S2_S2_S2_fjLj1024ELj1ELj4ELj1ELj16ENS_18Kernel_traits_baseILj1024ES2_S2_S2_S2_fjLj128EEEEELb1ELb1ELb1ELb1EEEvNS_9BwdParamsE:
	.zero		824


//--------------------- .nv.constant0._ZN10layer_norm13ln_bwd_kernelINS_13Kernel_traitsI6__halfS2_S2_S2_fjLj1024ELj1ELj4ELj1ELj16ENS_18Kernel_traits_baseILj1024ES2_S2_S2_S2_fjLj128EEEEELb0ELb0ELb0ELb0EEEvNS_9BwdParamsE --------------------------
	.section	.nv.constant0._ZN10layer_norm13ln_bwd_kernelINS_13Kernel_traitsI6__halfS2_S2_S2_fjLj1024ELj1ELj4ELj1ELj16ENS_18Kernel_traits_baseILj1024ES2_S2_S2_S2_fjLj128EEEEELb0ELb0ELb0ELb0EEEvNS_9BwdParamsE,"a",@progbits
	.sectionflags	@""
	.align	4
.nv.constant0._ZN10layer_norm13ln_bwd_kernelINS_13Kernel_traitsI6__halfS2_S2_S2_fjLj1024ELj1ELj4ELj1ELj16ENS_18Kernel_traits_baseILj1024ES2_S2_S2_S2_fjLj128EEEEELb0ELb0ELb0ELb0EEEvNS_9BwdParamsE:
	.zero		824


//--------------------- .nv.constant0._ZN10layer_norm13ln_bwd_kernelINS_13Kernel_traitsI6__halfS2_S2_S2_fjLj1024ELj1ELj4ELj1ELj16ENS_18Kernel_traits_baseILj1024ES2_S2_S2_S2_fjLj128EEEEELb0ELb0ELb0ELb1EEEvNS_9BwdParamsE --------------------------
	.section	.nv.constant0._ZN10layer_norm13ln_bwd_kernelINS_13Kernel_traitsI6__halfS2_S2_S2_fjLj1024ELj1ELj4ELj1ELj16ENS_18Kernel_traits_baseILj1024ES2_S2_S2_S2_fjLj128EEEEELb0ELb0ELb0ELb1EEEvNS_9BwdParamsE,"a",@progbits
	.sectionflags	@""
	.align	4
.nv.constant0._ZN10layer_norm13ln_bwd_kernelINS_13Kernel_traitsI6__halfS2_S2_S2_fjLj1024ELj1ELj4ELj1ELj16ENS_18Kernel_traits_baseILj1024ES2_S2_S2_S2_fjLj128EEEEELb0ELb0ELb0ELb1EEEvNS_9BwdParamsE:
	.zero		824


//--------------------- .nv.constant0._ZN10layer_norm13ln_bwd_kernelINS_13Kernel_traitsI6__halfS2_S2_S2_fjLj1024ELj1ELj4ELj1ELj16ENS_18Kernel_traits_baseILj1024ES2_S2_S2_S2_fjLj128EEEEELb0ELb0ELb1ELb0EEEvNS_9BwdParamsE --------------------------
	.section	.nv.constant0._ZN10layer_norm13ln_bwd_kernelINS_13Kernel_traitsI6__halfS2_S2_S2_fjLj1024ELj1ELj4ELj1ELj16ENS_18Kernel_traits_baseILj1024ES2_S2_S2_S2_fjLj128EEEEELb0ELb0ELb1ELb0EEEvNS_9BwdParamsE,"a",@progbits
	.sectionflags	@""
	.align	4
.nv.constant0._ZN10layer_norm13ln_bwd_kernelINS_13Kernel_traitsI6__halfS2_S2_S2_fjLj1024ELj1ELj4ELj1ELj16ENS_18Kernel_traits_baseILj1024ES2_S2_S2_S2_fjLj128EEEEELb0ELb0ELb1ELb0EEEvNS_9BwdParamsE:
	.zero		824


//--------------------- .nv.constant0._ZN10layer_norm13ln_bwd_kernelINS_13Kernel_traitsI6__halfS2_S2_S2_fjLj1024ELj1ELj4ELj1ELj16ENS_18Kernel_traits_baseILj1024ES2_S2_S2_S2_fjLj128EEEEELb0ELb0ELb1ELb1EEEvNS_9BwdParamsE --------------------------
	.section	.nv.constant0._ZN10layer_norm13ln_bwd_kernelINS_13Kernel_traitsI6__halfS2_S2_S2_fjLj1024ELj1ELj4ELj1ELj16ENS_18Kernel_traits_baseILj1024ES2_S2_S2_S2_fjLj128EEEEELb0ELb0ELb1ELb1EEEvNS_9BwdParamsE,"a",@progbits
	.sectionflags	@""
	.align	4
.nv.constant0._ZN10layer_norm13ln_bwd_kernelINS_13Kernel_traitsI6__halfS2_S2_S2_fjLj1024ELj1ELj4ELj1ELj16ENS_18Kernel_traits_baseILj1024ES2_S2_S2_S2_fjLj128EEEEELb0ELb0ELb1ELb1EEEvNS_9BwdParamsE:
	.zero		824


//--------------------- .nv.constant0._ZN10layer_norm13ln_bwd_kernelINS_13Kernel_traitsI6__halfS2_S2_S2_fjLj1024ELj1ELj4ELj1ELj16ENS_18Kernel_traits_baseILj1024ES2_S2_S2_S2_fjLj128EEEEELb0ELb1ELb0ELb0EEEvNS_9BwdParamsE --------------------------
	.section	.nv.constant0._ZN10layer_norm13ln_bwd_kernelINS_13Kernel_traitsI6__halfS2_S2_S2_fjLj1024ELj1ELj4ELj1ELj16ENS_18Kernel_traits_baseILj1024ES2_S2_S2_S2_fjLj128EEEEELb0ELb1ELb0ELb0EEEvNS_9BwdParamsE,"a",@progbits
	.sectionflags	@""
	.align	4
.nv.constant0._ZN10layer_norm13ln_bwd_kernelINS_13Kernel_traitsI6__halfS2_S2_S2_fjLj1024ELj1ELj4ELj1ELj16ENS_18Kernel_traits_baseILj1024ES2_S2_S2_S2_fjLj128EEEEELb0ELb1ELb0ELb0EEEvNS_9BwdParamsE:
	.zero		824


//--------------------- .nv.constant0._ZN10layer_norm13ln_bwd_kernelINS_13Kernel_traitsI6__halfS2_S2_S2_fjLj1024ELj1ELj4ELj1ELj16ENS_18Kernel_traits_baseILj1024ES2_S2_S2_S2_fjLj128EEEEELb0ELb1ELb0ELb1EEEvNS_9BwdParamsE --------------------------
	.section	.nv.constant0._ZN10layer_norm13ln_bwd_kernelINS_13Kernel_traitsI6__halfS2_S2_S2_fjLj1024ELj1ELj4ELj1ELj16ENS_18Kernel_traits_baseILj1024ES2_S2_S2_S2_fjLj128EEEEELb0ELb1ELb0ELb1EEEvNS_9BwdParamsE,"a",@progbits
	.sectionflags	@""
	.align	4
.nv.constant0._ZN10layer_norm13ln_bwd_kernelINS_13Kernel_traitsI6__halfS2_S2_S2_fjLj1024ELj1ELj4ELj1ELj16ENS_18Kernel_traits_baseILj1024ES2_S2_S2_S2_fjLj128EEEEELb0ELb1ELb0ELb1EEEvNS_9BwdParamsE:
	.zero		824


//--------------------- .nv.constant0._ZN10layer_norm13ln_bwd_kernelINS_13Kernel_traitsI6__halfS2_S2_S2_fjLj1024ELj1ELj4ELj1ELj16ENS_18Kernel_traits_baseILj1024ES2_S2_S2_S2_fjLj128EEEEELb0ELb1ELb1ELb0EEEvNS_9BwdParamsE --------------------------
	.section	.nv.constant0._ZN10layer_norm13ln_bwd_kernelINS_13Kernel_traitsI6__halfS2_S2_S2_fjLj1024ELj1ELj4ELj1ELj16ENS_18Kernel_traits_baseILj1024ES2_S2_S2_S2_fjLj128EEEEELb0ELb1ELb1ELb0EEEvNS_9BwdParamsE,"a",@progbits
	.sectionflags	@""
	.align	4
.nv.constant0._ZN10layer_norm13ln_bwd_kernelINS_13Kernel_traitsI6__halfS2_S2_S2_fjLj1024ELj1ELj4ELj1ELj16ENS_18Kernel_traits_baseILj1024ES2_S2_S2_S2_fjLj128EEEEELb0ELb1ELb1ELb0EEEvNS_9BwdParamsE:
	.zero		824


//--------------------- .nv.constant0._ZN10layer_norm13ln_bwd_kernelINS_13Kernel_traitsI6__halfS2_S2_S2_fjLj1024ELj1ELj4ELj1ELj16ENS_18Kernel_traits_baseILj1024ES2_S2_S2_S2_fjLj128EEEEELb0ELb1ELb1ELb1EEEvNS_9BwdParamsE --------------------------
	.section	.nv.constant0._ZN10layer_norm13ln_bwd_kernelINS_13Kernel_traitsI6__halfS2_S2_S2_fjLj1024ELj1ELj4ELj1ELj16ENS_18Kernel_traits_baseILj1024ES2_S2_S2_S2_fjLj128EEEEELb0ELb1ELb1ELb1EEEvNS_9BwdParamsE,"a",@progbits
	.sectionflags	@""
	.align	4
.nv.constant0._ZN10layer_norm13ln_bwd_kernelINS_13Kernel_traitsI6__halfS2_S2_S2_fjLj1024ELj1ELj4ELj1ELj16ENS_18Kernel_traits_baseILj1024ES2_S2_S2_S2_fjLj128EEEEELb0ELb1ELb1ELb1EEEvNS_9BwdParamsE:
	.zero		824


//--------------------- .nv.constant0._ZN10layer_norm13ln_bwd_kernelINS_13Kernel_traitsI6__halfS2_S2_S2_fjLj1024ELj1ELj4ELj1ELj16ENS_18Kernel_traits_baseILj1024ES2_S2_S2_S2_fjLj128EEEEELb1ELb0ELb0ELb0EEEvNS_9BwdParamsE --------------------------
	.section	.nv.constant0._ZN10layer_norm13ln_bwd_kernelINS_13Kernel_traitsI6__halfS2_S2_S2_fjLj1024ELj1ELj4ELj1ELj16ENS_18Kernel_traits_baseILj1024ES2_S2_S2_S2_fjLj128EEEEELb1ELb0ELb0ELb0EEEvNS_9BwdParamsE,"a",@progbits
	.sectionflags	@""
	.align	4
.nv.constant0._ZN10layer_norm13ln_bwd_kernelINS_13Kernel_traitsI6__halfS2_S2_S2_fjLj1024ELj1ELj4ELj1ELj16ENS_18Kernel_traits_baseILj1024ES2_S2_S2_S2_fjLj128EEEEELb1ELb0ELb0ELb0EEEvNS_9BwdParamsE:
	.zero		824


//--------------------- .nv.constant0._ZN10layer_norm13ln_bwd_kernelINS_13Kernel_traitsI6__halfS2_S2_S2_fjLj1024ELj1ELj4ELj1ELj16ENS_18Kernel_traits_baseILj1024ES2_S2_S2_S2_fjLj128EEEEELb1ELb0ELb0ELb1EEEvNS_9BwdParamsE --------------------------
	.section	.nv.constant0._ZN10layer_norm13ln_bwd_kernelINS_13Kernel_traitsI6__halfS2_S2_S2_fjLj1024ELj1ELj4ELj1ELj16ENS_18Kernel_traits_baseILj1024ES2_S2_S2_S2_fjLj128EEEEELb1ELb0ELb0ELb1EEEvNS_9BwdParamsE,"a",@progbits
	.sectionflags	@""
	.align	4
.nv.constant0._ZN10layer_norm13ln_bwd_kernelINS_13Kernel_traitsI6__halfS2_S2_S2_fjLj1024ELj1ELj4ELj1ELj16ENS_18Kernel_traits_baseILj1024ES2_S2_S2_S2_fjLj128EEEEELb1ELb0ELb0ELb1EEEvNS_9BwdParamsE:
	.zero		824


//--------------------- .nv.constant0._ZN10layer_norm22ln_bwd_finalize_kernelINS_22Kernel_traits_finalizeILj1024E6__halfS2_S2_S2_fjLb0ELj1024ELj4ENS_18Kernel_traits_baseILj1024ES2_S2_S2_S2_fjLj1024EEEEELb0ELb0EEEvNS_9BwdParamsE --------------------------
	.section	.nv.constant0._ZN10layer_norm22ln_bwd_finalize_kernelINS_22Kernel_traits_finalizeILj1024E6__halfS2_S2_S2_fjLb0ELj1024ELj4ENS_18Kernel_traits_baseILj1024ES2_S2_S2_S2_fjLj1024EEEEELb0ELb0EEEvNS_9BwdParamsE,"a",@progbits
	.sectionflags	@""
	.align	4
.nv.constant0._ZN10layer_norm22ln_bwd_finalize_kernelINS_22Kernel_traits_finalizeILj1024E6__halfS2_S2_S2_fjLb0ELj1024ELj4ENS_18Kernel_traits_baseILj1024ES2_S2_S2_S2_fjLj1024EEEEELb0ELb0EEEvNS_9BwdParamsE:
	.zero		824


//--------------------- .nv.constant0._ZN10layer_norm13ln_bwd_kernelINS_13Kernel_traitsI6__halfS2_S2_S2_fjLj1024ELj1ELj4ELj1ELj16ENS_18Kernel_traits_baseILj1024ES2_S2_S2_S2_fjLj128EEEEELb1ELb0ELb1ELb0EEEvNS_9BwdParamsE --------------------------
	.section	.nv.constant0._ZN10layer_norm13ln_bwd_kernelINS_13Kernel_traitsI6__halfS2_S2_S2_fjLj1024ELj1ELj4ELj1ELj16ENS_18Kernel_traits_baseILj1024ES2_S2_S2_S2_fjLj128EEEEELb1ELb0ELb1ELb0EEEvNS_9BwdParamsE,"a",@progbits
	.sectionflags	@""
	.align	4
.nv.constant0._ZN10layer_norm13ln_bwd_kernelINS_13Kernel_traitsI6__halfS2_S2_S2_fjLj1024ELj1ELj4ELj1ELj16ENS_18Kernel_traits_baseILj1024ES2_S2_S2_S2_fjLj128EEEEELb1ELb0ELb1ELb0EEEvNS_9BwdParamsE:
	.zero		824


//--------------------- .nv.constant0._ZN10layer_norm22ln_bwd_finalize_kernelINS_22Kernel_traits_finalizeILj1024E6__halfS2_S2_S2_fjLb0ELj1024ELj4ENS_18Kernel_traits_baseILj1024ES2_S2_S2_S2_fjLj1024EEEEELb0ELb1EEEvNS_9BwdParamsE --------------------------
	.section	.nv.constant0._ZN10layer_norm22ln_bwd_finalize_kernelINS_22Kernel_traits_finalizeILj1024E6__halfS2_S2_S2_fjLb0ELj1024ELj4ENS_18Kernel_traits_baseILj1024ES2_S2_S2_S2_fjLj1024EEEEELb0ELb1EEEvNS_9BwdParamsE,"a",@progbits
	.sectionflags	@""
	.align	4
.nv.constant0._ZN10layer_norm22ln_bwd_finalize_kernelINS_22Kernel_traits_finalizeILj1024E6__halfS2_S2_S2_fjLb0ELj1024ELj4ENS_18Kernel_traits_baseILj1024ES2_S2_S2_S2_fjLj1024EEEEELb0ELb1EEEvNS_9BwdParamsE:
	.zero		824


//--------------------- .nv.constant0._ZN10layer_norm13ln_bwd_kernelINS_13Kernel_traitsI6__halfS2_S2_S2_fjLj1024ELj1ELj4ELj1ELj16ENS_18Kernel_traits_baseILj1024ES2_S2_S2_S2_fjLj128EEEEELb1ELb0ELb1ELb1EEEvNS_9BwdParamsE --------------------------
	.section	.nv.constant0._ZN10layer_norm13ln_bwd_kernelINS_13Kernel_traitsI6__halfS2_S2_S2_fjLj1024ELj1ELj4ELj1ELj16ENS_18Kernel_traits_baseILj1024ES2_S2_S2_S2_fjLj128EEEEELb1ELb0ELb1ELb1EEEvNS_9BwdParamsE,"a",@progbits
	.sectionflags	@""
	.align	4
.nv.constant0._ZN10layer_norm13ln_bwd_kernelINS_13Kernel_traitsI6__halfS2_S2_S2_fjLj1024ELj1ELj4ELj1ELj16ENS_18Kernel_traits_baseILj1024ES2_S2_S2_S2_fjLj128EEEEELb1ELb0ELb1ELb1EEEvNS_9BwdParamsE:
	.zero		824


//--------------------- .nv.constant0._ZN10layer_norm13ln_bwd_kernelINS_13Kernel_traitsI6__halfS2_S2_S2_fjLj1024ELj1ELj4ELj1ELj16ENS_18Kernel_traits_baseILj1024ES2_S2_S2_S2_fjLj128EEEEELb1ELb1ELb0ELb0EEEvNS_9BwdParamsE --------------------------
	.section	.nv.constant0._ZN10layer_norm13ln_bwd_kernelINS_13Kernel_traitsI6__halfS2_S2_S2_fjLj1024ELj1ELj4ELj1ELj16ENS_18Kernel_traits_baseILj1024ES2_S2_S2_S2_fjLj128EEEEELb1ELb1ELb0ELb0EEEvNS_9BwdParamsE,"a",@progbits
	.sectionflags	@""
	.align	4
.nv.constant0._ZN10layer_norm13ln_bwd_kernelINS_13Kernel_traitsI6__halfS2_S2_S2_fjLj1024ELj1ELj4ELj1ELj16ENS_18Kernel_traits_baseILj1024ES2_S2_S2_S2_fjLj128EEEEELb1ELb1ELb0ELb0EEEvNS_9BwdParamsE:
	.zero		824


//--------------------- .nv.constant0._ZN10layer_norm13ln_bwd_kernelINS_13Kernel_traitsI6__halfS2_S2_S2_fjLj1024ELj1ELj4ELj1ELj16ENS_18Kernel_traits_baseILj1024ES2_S2_S2_S2_fjLj128EEEEELb1ELb1ELb0ELb1EEEvNS_9BwdParamsE --------------------------
	.section	.nv.constant0._ZN10layer_norm13ln_bwd_kernelINS_13Kernel_traitsI6__halfS2_S2_S2_fjLj1024ELj1ELj4ELj1ELj16ENS_18Kernel_traits_baseILj1024ES2_S2_S2_S2_fjLj128EEEEELb1ELb1ELb0ELb1EEEvNS_9BwdParamsE,"a",@progbits
	.sectionflags	@""
	.align	4
.nv.constant0._ZN10layer_norm13ln_bwd_kernelINS_13Kernel_traitsI6__halfS2_S2_S2_fjLj1024ELj1ELj4ELj1ELj16ENS_18Kernel_traits_baseILj1024ES2_S2_S2_S2_fjLj128EEEEELb1ELb1ELb0ELb1EEEvNS_9BwdParamsE:
	.zero		824


//--------------------- .nv.constant0._ZN10layer_norm22ln_bwd_finalize_kernelINS_22Kernel_traits_finalizeILj1024E6__halfS2_S2_S2_fjLb1ELj1024ELj4ENS_18Kernel_traits_baseILj1024ES2_S2_S2_S2_fjLj1024EEEEELb1ELb0EEEvNS_9BwdParamsE --------------------------
	.section	.nv.constant0._ZN10layer_norm22ln_bwd_finalize_kernelINS_22Kernel_traits_finalizeILj1024E6__halfS2_S2_S2_fjLb1ELj1024ELj4ENS_18Kernel_traits_baseILj1024ES2_S2_S2_S2_fjLj1024EEEEELb1ELb0EEEvNS_9BwdParamsE,"a",@progbits
	.sectionflags	@""
	.align	4
.nv.constant0._ZN10layer_norm22ln_bwd_finalize_kernelINS_22Kernel_traits_finalizeILj1024E6__halfS2_S2_S2_fjLb1ELj1024ELj4ENS_18Kernel_traits_baseILj1024ES2_S2_S2_S2_fjLj1024EEEEELb1ELb0EEEvNS_9BwdParamsE:
	.zero		824


//--------------------- .nv.constant0._ZN10layer_norm13ln_bwd_kernelINS_13Kernel_traitsI6__halfS2_S2_S2_fjLj1024ELj1ELj4ELj1ELj16ENS_18Kernel_traits_baseILj1024ES2_S2_S2_S2_fjLj128EEEEELb1ELb1ELb1ELb0EEEvNS_9BwdParamsE --------------------------
	.section	.nv.constant0._ZN10layer_norm13ln_bwd_kernelINS_13Kernel_traitsI6__halfS2_S2_S2_fjLj1024ELj1ELj4ELj1ELj16ENS_18Kernel_traits_baseILj1024ES2_S2_S2_S2_fjLj128EEEEELb1ELb1ELb1ELb0EEEvNS_9BwdParamsE,"a",@progbits
	.sectionflags	@""
	.align	4
.nv.constant0._ZN10layer_norm13ln_bwd_kernelINS_13Kernel_traitsI6__halfS2_S2_S2_fjLj1024ELj1ELj4ELj1ELj16ENS_18Kernel_traits_baseILj1024ES2_S2_S2_S2_fjLj128EEEEELb1ELb1ELb1ELb0EEEvNS_9BwdParamsE:
	.zero		824


//--------------------- .nv.constant0._ZN10layer_norm22ln_bwd_finalize_kernelINS_22Kernel_traits_finalizeILj1024E6__halfS2_S2_S2_fjLb1ELj1024ELj4ENS_18Kernel_traits_baseILj1024ES2_S2_S2_S2_fjLj1024EEEEELb1ELb1EEEvNS_9BwdParamsE --------------------------
	.section	.nv.constant0._ZN10layer_norm22ln_bwd_finalize_kernelINS_22Kernel_traits_finalizeILj1024E6__halfS2_S2_S2_fjLb1ELj1024ELj4ENS_18Kernel_traits_baseILj1024ES2_S2_S2_S2_fjLj1024EEEEELb1ELb1EEEvNS_9BwdParamsE,"a",@progbits
	.sectionflags	@""
	.align	4
.nv.constant0._ZN10layer_norm22ln_bwd_finalize_kernelINS_22Kernel_traits_finalizeILj1024E6__halfS2_S2_S2_fjLb1ELj1024ELj4ENS_18Kernel_traits_baseILj1024ES2_S2_S2_S2_fjLj1024EEEEELb1ELb1EEEvNS_9BwdParamsE:
	.zero		824


//--------------------- .nv.constant0._ZN10layer_norm13ln_bwd_kernelINS_13Kernel_traitsI6__halfS2_S2_S2_fjLj1024ELj1ELj4ELj1ELj16ENS_18Kernel_traits_baseILj1024ES2_S2_S2_S2_fjLj128EEEEELb1ELb1ELb1ELb1EEEvNS_9BwdParamsE --------------------------
	.section	.nv.constant0._ZN10layer_norm13ln_bwd_kernelINS_13Kernel_traitsI6__halfS2_S2_S2_fjLj1024ELj1ELj4ELj1ELj16ENS_18Kernel_traits_baseILj1024ES2_S2_S2_S2_fjLj128EEEEELb1ELb1ELb1ELb1EEEvNS_9BwdParamsE,"a",@progbits
	.sectionflags	@""
	.align	4
.nv.constant0._ZN10layer_norm13ln_bwd_kernelINS_13Kernel_traitsI6__halfS2_S2_S2_fjLj1024ELj1ELj4ELj1ELj16ENS_18Kernel_traits_baseILj1024ES2_S2_S2_S2_fjLj128EEEEELb1ELb1ELb1ELb1EEEvNS_9BwdParamsE:
	.zero		824


//--------------------- .nv.constant0._ZN10layer_norm13ln_bwd_kernelINS_13Kernel_traitsIf13__nv_bfloat16S2_S2_fjLj1024ELj1ELj4ELj1ELj16ENS_18Kernel_traits_baseILj1024EfS2_S2_S2_fjLj128EEEEELb0ELb0ELb0ELb0EEEvNS_9BwdParamsE --------------------------
	.section	.nv.constant0._ZN10layer_norm13ln_bwd_kernelINS_13Kernel_traitsIf13__nv_bfloat16S2_S2_fjLj1024ELj1ELj4ELj1ELj16ENS_18Kernel_traits_baseILj1024EfS2_S2_S2_fjLj128EEEEELb0ELb0ELb0ELb0EEEvNS_9BwdParamsE,"a",@progbits
	.sectionflags	@""
	.align	4
.nv.constant0._ZN10layer_norm13ln_bwd_kernelINS_13Kernel_traitsIf13__nv_bfloat16S2_S2_fjLj1024ELj1ELj4ELj1ELj16ENS_18Kernel_traits_baseILj1024EfS2_S2_S2_fjLj128EEEEELb0ELb0ELb0ELb0EEEvNS_9BwdParamsE:
	.zero		824


//--------------------- .nv.constant0._ZN10layer_norm13ln_bwd_kernelINS_13Kernel_traitsIf13__nv_bfloat16S2_S2_fjLj1024ELj1ELj4ELj1ELj16ENS_18Kernel_traits_baseILj1024EfS2_S2_S2_fjLj128EEEEELb0ELb0ELb0ELb1EEEvNS_9BwdParamsE --------------------------
	.section	.nv.constant0._ZN10layer_norm13ln_bwd_kernelINS_13Kernel_traitsIf13__nv_bfloat16S2_S2_fjLj1024ELj1ELj4ELj1ELj16ENS_18Kernel_traits_baseILj1024EfS2_S2_S2_fjLj128EEEEELb0ELb0ELb0ELb1EEEvNS_9BwdParamsE,"a",@progbits
	.sectionflags	@""
	.align	4
.nv.constant0._ZN10layer_norm13ln_bwd_kernelINS_13Kernel_traitsIf13__nv_bfloat16S2_S2_fjLj1024ELj1ELj4ELj1ELj16ENS_18Kernel_traits_baseILj1024EfS2_S2_S2_fjLj128EEEEELb0ELb0ELb0ELb1EEEvNS_9BwdParamsE:
	.zero		824


//--------------------- .nv.constant0._ZN10layer_norm13ln_bwd_kernelINS_13Kernel_traitsIf13__nv_bfloat16S2_S2_fjLj1024ELj1ELj4ELj1ELj16ENS_18Kernel_traits_baseILj1024EfS2_S2_S2_fjLj128EEEEELb0ELb0ELb1ELb0EEEvNS_9BwdParamsE --------------------------
	.section	.nv.constant0._ZN10layer_norm13ln_bwd_kernelINS_13Kernel_traitsIf13__nv_bfloat16S2_S2_fjLj1024ELj1ELj4ELj1ELj16ENS_18Kernel_traits_baseILj1024EfS2_S2_S2_fjLj128EEEEELb0ELb0ELb1ELb0EEEvNS_9BwdParamsE,"a",@progbits
	.sectionflags	@""
	.align	4
.nv.constant0._ZN10layer_norm13ln_bwd_kernelINS_13Kernel_traitsIf13__nv_bfloat16S2_S2_fjLj1024ELj1ELj4ELj1ELj16ENS_18Kernel_traits_baseILj1024EfS2_S2_S2_fjLj128EEEEELb0ELb0ELb1ELb0EEEvNS_9BwdParamsE:
	.zero		824


//--------------------- .nv.constant0._ZN10layer_norm13ln_bwd_kernelINS_13Kernel_traitsIf13__nv_bfloat16S2_S2_fjLj1024ELj1ELj4ELj1ELj16ENS_18Kernel_traits_baseILj1024EfS2_S2_S2_fjLj128EEEEELb0ELb0ELb1ELb1EEEvNS_9BwdParamsE --------------------------
	.section	.nv.constant0._ZN10layer_norm13ln_bwd_kernelINS_13Kernel_traitsIf13__nv_bfloat16S2_S2_fjLj1024ELj1ELj4ELj1ELj16ENS_18Kernel_traits_baseILj1024EfS2_S2_S2_fjLj128EEEEELb0ELb0ELb1ELb1EEEvNS_9BwdParamsE,"a",@progbits
	.sectionflags	@""
	.align	4
.nv.constant0._ZN10layer_norm13ln_bwd_kernelINS_13Kernel_traitsIf13__nv_bfloat16S2_S2_fjLj1024ELj1ELj4ELj1ELj16ENS_18Kernel_traits_baseILj1024EfS2_S2_S2_fjLj128EEEEELb0ELb0ELb1ELb1EEEvNS_9BwdParamsE:
	.zero		824


//--------------------- .nv.constant0._ZN10layer_norm13ln_bwd_kernelINS_13Kernel_traitsIf13__nv_bfloat16S2_S2_fjLj1024ELj1ELj4ELj1ELj16ENS_18Kernel_traits_baseILj1024EfS2_S2_S2_fjLj128EEEEELb0ELb1ELb0ELb0EEEvNS_9BwdParamsE --------------------------
	.section	.nv.constant0._ZN10layer_norm13ln_bwd_kernelINS_13Kernel_traitsIf13__nv_bfloat16S2_S2_fjLj1024ELj1ELj4ELj1ELj16ENS_18Kernel_traits_baseILj1024EfS2_S2_S2_fjLj128EEEEELb0ELb1ELb0ELb0EEEvNS_9BwdParamsE,"a",@progbits
	.sectionflags	@""
	.align	4
.nv.constant0._ZN10layer_norm13ln_bwd_kernelINS_13Kernel_traitsIf13__nv_bfloat16S2_S2_fjLj1024ELj1ELj4ELj1ELj16ENS_18Kernel_traits_baseILj1024EfS2_S2_S2_fjLj128EEEEELb0ELb1ELb0ELb0EEEvNS_9BwdParamsE:
	.zero		824


//--------------------- .nv.constant0._ZN10layer_norm13ln_bwd_kernelINS_13Kernel_traitsIf13__nv_bfloat16S2_S2_fjLj1024ELj1ELj4ELj1ELj16ENS_18Kernel_traits_baseILj1024EfS2_S2_S2_fjLj128EEEEELb0ELb1ELb0ELb1EEEvNS_9BwdParamsE --------------------------
	.section	.nv.constant0._ZN10layer_norm13ln_bwd_kernelINS_13Kernel_traitsIf13__nv_bfloat16S2_S2_fjLj1024ELj1ELj4ELj1ELj16ENS_18Kernel_traits_baseILj1024EfS2_S2_S2_fjLj128EEEEELb0ELb1ELb0ELb1EEEvNS_9BwdParamsE,"a",@progbits
	.sectionflags	@""
	.align	4
.nv.constant0._ZN10layer_norm13ln_bwd_kernelINS_13Kernel_traitsIf13__nv_bfloat16S2_S2_fjLj1024ELj1ELj4ELj1ELj16ENS_18Kernel_traits_baseILj1024EfS2_S2_S2_fjLj128EEEEELb0ELb1ELb0ELb1EEEvNS_9BwdParamsE:
	.zero		824


//--------------------- .nv.constant0._ZN10layer_norm13ln_bwd_kernelINS_13Kernel_traitsIf13__nv_bfloat16S2_S2_fjLj1024ELj1ELj4ELj1ELj16ENS_18Kernel_traits_baseILj1024EfS2_S2_S2_fjLj128EEEEELb0ELb1ELb1ELb0EEEvNS_9BwdParamsE --------------------------
	.section	.nv.constant0._ZN10layer_norm13ln_bwd_kernelINS_13Kernel_traitsIf13__nv_bfloat16S2_S2_fjLj1024ELj1ELj4ELj1ELj16ENS_18Kernel_traits_baseILj1024EfS2_S2_S2_fjLj128EEEEELb0ELb1ELb1ELb0EEEvNS_9BwdParamsE,"a",@progbits
	.sectionflags	@""
	.align	4
.nv.constant0._ZN10layer_norm13ln_bwd_kernelINS_13Kernel_traitsIf13__nv_bfloat16S2_S2_fjLj1024ELj1ELj4ELj1ELj16ENS_18Kernel_traits_baseILj1024EfS2_S2_S2_fjLj128EEEEELb0ELb1ELb1ELb0EEEvNS_9BwdParamsE:
	.zero		824


//--------------------- .nv.constant0._ZN10layer_norm13ln_bwd_kernelINS_13Kernel_traitsIf13__nv_bfloat16S2_S2_fjLj1024ELj1ELj4ELj1ELj16ENS_18Kernel_traits_baseILj1024EfS2_S2_S2_fjLj128EEEEELb0ELb1ELb1ELb1EEEvNS_9BwdParamsE --------------------------
	.section	.nv.constant0._ZN10layer_norm13ln_bwd_kernelINS_13Kernel_traitsIf13__nv_bfloat16S2_S2_fjLj1024ELj1ELj4ELj1ELj16ENS_18Kernel_traits_baseILj1024EfS2_S2_S2_fjLj128EEEEELb0ELb1ELb1ELb1EEEvNS_9BwdParamsE,"a",@progbits
	.sectionflags	@""
	.align	4
.nv.constant0._ZN10layer_norm13ln_bwd_kernelINS_13Kernel_traitsIf13__nv_bfloat16S2_S2_fjLj1024ELj1ELj4ELj1ELj16ENS_18Kernel_traits_baseILj1024EfS2_S2_S2_fjLj128EEEEELb0ELb1ELb1ELb1EEEvNS_9BwdParamsE:
	.zero		824


//--------------------- .nv.constant0._ZN10layer_norm13ln_bwd_kernelINS_13Kernel_traitsIf13__nv_bfloat16S2_S2_fjLj1024ELj1ELj4ELj1ELj16ENS_18Kernel_traits_baseILj1024EfS2_S2_S2_fjLj128EEEEELb1ELb0ELb0ELb0EEEvNS_9BwdParamsE --------------------------
	.section	.nv.constant0._ZN10layer_norm13ln_bwd_kernelINS_13Kernel_traitsIf13__nv_bfloat16S2_S2_fjLj1024ELj1ELj4ELj1ELj16ENS_18Kernel_traits_baseILj1024EfS2_S2_S2_fjLj128EEEEELb1ELb0ELb0ELb0EEEvNS_9BwdParamsE,"a",@progbits
	.sectionflags	@""
	.align	4
.nv.constant0._ZN10layer_norm13ln_bwd_kernelINS_13Kernel_traitsIf13__nv_bfloat16S2_S2_fjLj1024ELj1ELj4ELj1ELj16ENS_18Kernel_traits_baseILj1024EfS2_S2_S2_fjLj128EEEEELb1ELb0ELb0ELb0EEEvNS_9BwdParamsE:
	.zero		824


//--------------------- .nv.constant0._ZN10layer_norm13ln_bwd_kernelINS_13Kernel_traitsIf13__nv_bfloat16S2_S2_fjLj1024ELj1ELj4ELj1ELj16ENS_18Kernel_traits_baseILj1024EfS2_S2_S2_fjLj128EEEEELb1ELb0ELb0ELb1EEEvNS_9BwdParamsE --------------------------
	.section	.nv.constant0._ZN10layer_norm13ln_bwd_kernelINS_13Kernel_traitsIf13__nv_bfloat16S2_S2_fjLj1024ELj1ELj4ELj1ELj16ENS_18Kernel_traits_baseILj1024EfS2_S2_S2_fjLj128EEEEELb1ELb0ELb0ELb1EEEvNS_9BwdParamsE,"a",@progbits
	.sectionflags	@""
	.align	4
.nv.constant0._ZN10layer_norm13ln_bwd_kernelINS_13Kernel_traitsIf13__nv_bfloat16S2_S2_fjLj1024ELj1ELj4ELj1ELj16ENS_18Kernel_traits_baseILj1024EfS2_S2_S2_fjLj128EEEEELb1ELb0ELb0ELb1EEEvNS_9BwdParamsE:
	.zero		824


//--------------------- .nv.constant0._ZN10layer_norm22ln_bwd_finalize_kernelINS_22Kernel_traits_finalizeILj1024Ef13__nv_bfloat16S2_S2_fjLb0ELj1024ELj4ENS_18Kernel_traits_baseILj1024EfS2_S2_S2_fjLj1024EEEEELb0ELb0EEEvNS_9BwdParamsE --------------------------
	.section	.nv.constant0._ZN10layer_norm22ln_bwd_finalize_kernelINS_22Kernel_traits_finalizeILj1024Ef13__nv_bfloat16S2_S2_fjLb0ELj1024ELj4ENS_18Kernel_traits_baseILj1024EfS2_S2_S2_fjLj1024EEEEELb0ELb0EEEvNS_9BwdParamsE,"a",@progbits
	.sectionflags	@""
	.align	4
.nv.constant0._ZN10layer_norm22ln_bwd_finalize_kernelINS_22Kernel_traits_finalizeILj1024Ef13__nv_bfloat16S2_S2_fjLb0ELj1024ELj4ENS_18Kernel_traits_baseILj1024EfS2_S2_S2_fjLj1024EEEEELb0ELb0EEEvNS_9BwdParamsE:
	.zero		824


//--------------------- .nv.constant0._ZN10layer_norm13ln_bwd_kernelINS_13Kernel_traitsIf13__nv_bfloat16S2_S2_fjLj1024ELj1ELj4ELj1ELj16ENS_18Kernel_traits_baseILj1024EfS2_S2_S2_fjLj128EEEEELb1ELb0ELb1ELb0EEEvNS_9BwdParamsE --------------------------
	.section	.nv.constant0._ZN10layer_norm13ln_bwd_kernelINS_13Kernel_traitsIf13__nv_bfloat16S2_S2_fjLj1024ELj1ELj4ELj1ELj16ENS_18Kernel_traits_baseILj1024EfS2_S2_S2_fjLj128EEEEELb1ELb0ELb1ELb0EEEvNS_9BwdParamsE,"a",@progbits
	.sectionflags	@""
	.align	4
.nv.constant0._ZN10layer_norm13ln_bwd_kernelINS_13Kernel_traitsIf13__nv_bfloat16S2_S2_fjLj1024ELj1ELj4ELj1ELj16ENS_18Kernel_traits_baseILj1024EfS2_S2_S2_fjLj128EEEEELb1ELb0ELb1ELb0EEEvNS_9BwdParamsE:
	.zero		824


//--------------------- .nv.constant0._ZN10layer_norm22ln_bwd_finalize_kernelINS_22Kernel_traits_finalizeILj1024Ef13__nv_bfloat16S2_S2_fjLb0ELj1024ELj4ENS_18Kernel_traits_baseILj1024EfS2_S2_S2_fjLj1024EEEEELb0ELb1EEEvNS_9BwdParamsE --------------------------
	.section	.nv.constant0._ZN10layer_norm22ln_bwd_finalize_kernelINS_22Kernel_traits_finalizeILj1024Ef13__nv_bfloat16S2_S2_fjLb0ELj1024ELj4ENS_18Kernel_traits_baseILj1024EfS2_S2_S2_fjLj1024EEEEELb0ELb1EEEvNS_9BwdParamsE,"a",@progbits
	.sectionflags	@""
	.align	4
.nv.constant0._ZN10layer_norm22ln_bwd_finalize_kernelINS_22Kernel_traits_finalizeILj1024Ef13__nv_bfloat16S2_S2_fjLb0ELj1024ELj4ENS_18Kernel_traits_baseILj1024EfS2_S2_S2_fjLj1024EEEEELb0ELb1EEEvNS_9BwdParamsE:
	.zero		824


//--------------------- .nv.constant0._ZN10layer_norm13ln_bwd_kernelINS_13Kernel_traitsIf13__nv_bfloat16S2_S2_fjLj1024ELj1ELj4ELj1ELj16ENS_18Kernel_traits_baseILj1024EfS2_S2_S2_fjLj128EEEEELb1ELb0ELb1ELb1EEEvNS_9BwdParamsE --------------------------
	.section	.nv.constant0._ZN10layer_norm13ln_bwd_kernelINS_13Kernel_traitsIf13__nv_bfloat16S2_S2_fjLj1024ELj1ELj4ELj1ELj16ENS_18Kernel_traits_baseILj1024EfS2_S2_S2_fjLj128EEEEELb1ELb0ELb1ELb1EEEvNS_9BwdParamsE,"a",@progbits
	.sectionflags	@""
	.align	4
.nv.constant0._ZN10layer_norm13ln_bwd_kernelINS_13Kernel_traitsIf13__nv_bfloat16S2_S2_fjLj1024ELj1ELj4ELj1ELj16ENS_18Kernel_traits_baseILj1024EfS2_S2_S2_fjLj128EEEEELb1ELb0ELb1ELb1EEEvNS_9BwdParamsE:
	.zero		824


//--------------------- .nv.constant0._ZN10layer_norm13ln_bwd_kernelINS_13Kernel_traitsIf13__nv_bfloat16S2_S2_fjLj1024ELj1ELj4ELj1ELj16ENS_18Kernel_traits_baseILj1024EfS2_S2_S2_fjLj128EEEEELb1ELb1ELb0ELb0EEEvNS_9BwdParamsE --------------------------
	.section	.nv.constant0._ZN10layer_norm13ln_bwd_kernelINS_13Kernel_traitsIf13__nv_bfloat16S2_S2_fjLj1024ELj1ELj4ELj1ELj16ENS_18Kernel_traits_baseILj1024EfS2_S2_S2_fjLj128EEEEELb1ELb1ELb0ELb0EEEvNS_9BwdParamsE,"a",@progbits
	.sectionflags	@""
	.align	4
.nv.constant0._ZN10layer_norm13ln_bwd_kernelINS_13Kernel_traitsIf13__nv_bfloat16S2_S2_fjLj1024ELj1ELj4ELj1ELj16ENS_18Kernel_traits_baseILj1024EfS2_S2_S2_fjLj128EEEEELb1ELb1ELb0ELb0EEEvNS_9BwdParamsE:
	.zero		824


//--------------------- .nv.constant0._ZN10layer_norm13ln_bwd_kernelINS_13Kernel_traitsIf13__nv_bfloat16S2_S2_fjLj1024ELj1ELj4ELj1ELj16ENS_18Kernel_traits_baseILj1024EfS2_S2_S2_fjLj128EEEEELb1ELb1ELb0ELb1EEEvNS_9BwdParamsE --------------------------
	.section	.nv.constant0._ZN10layer_norm13ln_bwd_kernelINS_13Kernel_traitsIf13__nv_bfloat16S2_S2_fjLj1024ELj1ELj4ELj1ELj16ENS_18Kernel_traits_baseILj1024EfS2_S2_S2_fjLj128EEEEELb1ELb1ELb0ELb1EEEvNS_9BwdParamsE,"a",@progbits
	.sectionflags	@""
	.align	4
.nv.constant0._ZN10layer_norm13ln_bwd_kernelINS_13Kernel_traitsIf13__nv_bfloat16S2_S2_fjLj1024ELj1ELj4ELj1ELj16ENS_18Kernel_traits_baseILj1024EfS2_S2_S2_fjLj128EEEEELb1ELb1ELb0ELb1EEEvNS_9BwdParamsE:
	.zero		824


//--------------------- .nv.constant0._ZN10layer_norm22ln_bwd_finalize_kernelINS_22Kernel_traits_finalizeILj1024Ef13__nv_bfloat16S2_S2_fjLb1ELj1024ELj4ENS_18Kernel_traits_baseILj1024EfS2_S2_S2_fjLj1024EEEEELb1ELb0EEEvNS_9BwdParamsE --------------------------
	.section	.nv.constant0._ZN10layer_norm22ln_bwd_finalize_kernelINS_22Kernel_traits_finalizeILj1024Ef13__nv_bfloat16S2_S2_fjLb1ELj1024ELj4ENS_18Kernel_traits_baseILj1024EfS2_S2_S2_fjLj1024EEEEELb1ELb0EEEvNS_9BwdParamsE,"a",@progbits
	.sectionflags	@""
	.align	4
.nv.constant0._ZN10layer_norm22ln_bwd_finalize_kernelINS_22Kernel_traits_finalizeILj1024Ef13__nv_bfloat16S2_S2_fjLb1ELj1024ELj4ENS_18Kernel_traits_baseILj1024EfS2_S2_S2_fjLj1024EEEEELb1ELb0EEEvNS_9BwdParamsE:
	.zero		824


//--------------------- .nv.constant0._ZN10layer_norm13ln_bwd_kernelINS_13Kernel_traitsIf13__nv_bfloat16S2_S2_fjLj1024ELj1ELj4ELj1ELj16ENS_18Kernel_traits_baseILj1024EfS2_S2_S2_fjLj128EEEEELb1ELb1ELb1ELb0EEEvNS_9BwdParamsE --------------------------
	.section	.nv.constant0._ZN10layer_norm13ln_bwd_kernelINS_13Kernel_traitsIf13__nv_bfloat16S2_S2_fjLj1024ELj1ELj4ELj1ELj16ENS_18Kernel_traits_baseILj1024EfS2_S2_S2_fjLj128EEEEELb1ELb1ELb1ELb0EEEvNS_9BwdParamsE,"a",@progbits
	.sectionflags	@""
	.align	4
.nv.constant0._ZN10layer_norm13ln_bwd_kernelINS_13Kernel_traitsIf13__nv_bfloat16S2_S2_fjLj1024ELj1ELj4ELj1ELj16ENS_18Kernel_traits_baseILj1024EfS2_S2_S2_fjLj128EEEEELb1ELb1ELb1ELb0EEEvNS_9BwdParamsE:
	.zero		824


//--------------------- .nv.constant0._ZN10layer_norm22ln_bwd_finalize_kernelINS_22Kernel_traits_finalizeILj1024Ef13__nv_bfloat16S2_S2_fjLb1ELj1024ELj4ENS_18Kernel_traits_baseILj1024EfS2_S2_S2_fjLj1024EEEEELb1ELb1EEEvNS_9BwdParamsE --------------------------
	.section	.nv.constant0._ZN10layer_norm22ln_bwd_finalize_kernelINS_22Kernel_traits_finalizeILj1024Ef13__nv_bfloat16S2_S2_fjLb1ELj1024ELj4ENS_18Kernel_traits_baseILj1024EfS2_S2_S2_fjLj1024EEEEELb1ELb1EEEvNS_9BwdParamsE,"a",@progbits
	.sectionflags	@""
	.align	4
.nv.constant0._ZN10layer_norm22ln_bwd_finalize_kernelINS_22Kernel_traits_finalizeILj1024Ef13__nv_bfloat16S2_S2_fjLb1ELj1024ELj4ENS_18Kernel_traits_baseILj1024EfS2_S2_S2_fjLj1024EEEEELb1ELb1EEEvNS_9BwdParamsE:
	.zero		824


//--------------------- .nv.constant0._ZN10layer_norm13ln_bwd_kernelINS_13Kernel_traitsIf13__nv_bfloat16S2_S2_fjLj1024ELj1ELj4ELj1ELj16ENS_18Kernel_traits_baseILj1024EfS2_S2_S2_fjLj128EEEEELb1ELb1ELb1ELb1EEEvNS_9BwdParamsE --------------------------
	.section	.nv.constant0._ZN10layer_norm13ln_bwd_kernelINS_13Kernel_traitsIf13__nv_bfloat16S2_S2_fjLj1024ELj1ELj4ELj1ELj16ENS_18Kernel_traits_baseILj1024EfS2_S2_S2_fjLj128EEEEELb1ELb1ELb1ELb1EEEvNS_9BwdParamsE,"a",@progbits
	.sectionflags	@""
	.align	4
.nv.constant0._ZN10layer_norm13ln_bwd_kernelINS_13Kernel_traitsIf13__nv_bfloat16S2_S2_fjLj1024ELj1ELj4ELj1ELj16ENS_18Kernel_traits_baseILj1024EfS2_S2_S2_fjLj128EEEEELb1ELb1ELb1ELb1EEEvNS_9BwdParamsE:
	.zero		824


//--------------------- .nv.constant0._ZN10layer_norm13ln_bwd_kernelINS_13Kernel_traitsI13__nv_bfloat16S2_fS2_fjLj1024ELj1ELj4ELj1ELj16ENS_18Kernel_traits_baseILj1024ES2_S2_fS2_fjLj128EEEEELb0ELb0ELb0ELb0EEEvNS_9BwdParamsE --------------------------
	.section	.nv.constant0._ZN10layer_norm13ln_bwd_kernelINS_13Kernel_traitsI13__nv_bfloat16S2_fS2_fjLj1024ELj1ELj4ELj1ELj16ENS_18Kernel_traits_baseILj1024ES2_S2_fS2_fjLj128EEEEELb0ELb0ELb0ELb0EEEvNS_9BwdParamsE,"a",@progbits
	.sectionflags	@""
	.align	4
.nv.constant0._ZN10layer_norm13ln_bwd_kernelINS_13Kernel_traitsI13__nv_bfloat16S2_fS2_fjLj1024ELj1ELj4ELj1ELj16ENS_18Kernel_traits_baseILj1024ES2_S2_fS2_fjLj128EEEEELb0ELb0ELb0ELb0EEEvNS_9BwdParamsE:
	.zero		824


//--------------------- .nv.constant0._ZN10layer_norm13ln_bwd_kernelINS_13Kernel_traitsI13__nv_bfloat16S2_fS2_fjLj1024ELj1ELj4ELj1ELj16ENS_18Kernel_traits_baseILj1024ES2_S2_fS2_fjLj128EEEEELb0ELb0ELb0ELb1EEEvNS_9BwdParamsE --------------------------
	.section	.nv.constant0._ZN10layer_norm13ln_bwd_kernelINS_13Kernel_traitsI13__nv_bfloat16S2_fS2_fjLj1024ELj1ELj4ELj1ELj16ENS_18Kernel_traits_baseILj1024ES2_S2_fS2_fjLj128EEEEELb0ELb0ELb0ELb1EEEvNS_9BwdParamsE,"a",@progbits
	.sectionflags	@""
	.align	4
.nv.constant0._ZN10layer_norm13ln_bwd_kernelINS_13Kernel_traitsI13__nv_bfloat16S2_fS2_fjLj1024ELj1ELj4ELj1ELj16ENS_18Kernel_traits_baseILj1024ES2_S2_fS2_fjLj128EEEEELb0ELb0ELb0ELb1EEEvNS_9BwdParamsE:
	.zero		824


//--------------------- .nv.constant0._ZN10layer_norm13ln_bwd_kernelINS_13Kernel_traitsI13__nv_bfloat16S2_fS2_fjLj1024ELj1ELj4ELj1ELj16ENS_18Kernel_traits_baseILj1024ES2_S2_fS2_fjLj128EEEEELb0ELb0ELb1ELb0EEEvNS_9BwdParamsE --------------------------
	.section	.nv.constant0._ZN10layer_norm13ln_bwd_kernelINS_13Kernel_traitsI13__nv_bfloat16S2_fS2_fjLj1024ELj1ELj4ELj1ELj16ENS_18Kernel_traits_baseILj1024ES2_S2_fS2_fjLj128EEEEELb0ELb0ELb1ELb0EEEvNS_9BwdParamsE,"a",@progbits
	.sectionflags	@""
	.align	4
.nv.constant0._ZN10layer_norm13ln_bwd_kernelINS_13Kernel_traitsI13__nv_bfloat16S2_fS2_fjLj1024ELj1ELj4ELj1ELj16ENS_18Kernel_traits_baseILj1024ES2_S2_fS2_fjLj128EEEEELb0ELb0ELb1ELb0EEEvNS_9BwdParamsE:
	.zero		824


//--------------------- .nv.constant0._ZN10layer_norm13ln_bwd_kernelINS_13Kernel_traitsI13__nv_bfloat16S2_fS2_fjLj1024ELj1ELj4ELj1ELj16ENS_18Kernel_traits_baseILj1024ES2_S2_fS2_fjLj128EEEEELb0ELb0ELb1ELb1EEEvNS_9BwdParamsE --------------------------
	.section	.nv.constant0._ZN10layer_norm13ln_bwd_kernelINS_13Kernel_traitsI13__nv_bfloat16S2_fS2_fjLj1024ELj1ELj4ELj1ELj16ENS_18Kernel_traits_baseILj1024ES2_S2_fS2_fjLj128EEEEELb0ELb0ELb1ELb1EEEvNS_9BwdParamsE,"a",@progbits
	.sectionflags	@""
	.align	4
.nv.constant0._ZN10layer_norm13ln_bwd_kernelINS_13Kernel_traitsI13__nv_bfloat16S2_fS2_fjLj1024ELj1ELj4ELj1ELj16ENS_18Kernel_traits_baseILj1024ES2_S2_fS2_fjLj128EEEEELb0ELb0ELb1ELb1EEEvNS_9BwdParamsE:
	.zero		824


//--------------------- .nv.constant0._ZN10layer_norm13ln_bwd_kernelINS_13Kernel_traitsI13__nv_bfloat16S2_fS2_fjLj1024ELj1ELj4ELj1ELj16ENS_18Kernel_traits_baseILj1024ES2_S2_fS2_fjLj128EEEEELb0ELb1ELb0ELb0EEEvNS_9BwdParamsE --------------------------
	.section	.nv.constant0._ZN10layer_norm13ln_bwd_kernelINS_13Kernel_traitsI13__nv_bfloat16S2_fS2_fjLj1024ELj1ELj4ELj1ELj16ENS_18Kernel_traits_baseILj1024ES2_S2_fS2_fjLj128EEEEELb0ELb1ELb0ELb0EEEvNS_9BwdParamsE,"a",@progbits
	.sectionflags	@""
	.align	4
.nv.constant0._ZN10layer_norm13ln_bwd_kernelINS_13Kernel_traitsI13__nv_bfloat16S2_fS2_fjLj1024ELj1ELj4ELj1ELj16ENS_18Kernel_traits_baseILj1024ES2_S2_fS2_fjLj128EEEEELb0ELb1ELb0ELb0EEEvNS_9BwdParamsE:
	.zero		824


//--------------------- .nv.constant0._ZN10layer_norm13ln_bwd_kernelINS_13Kernel_traitsI13__nv_bfloat16S2_fS2_fjLj1024ELj1ELj4ELj1ELj16ENS_18Kernel_traits_baseILj1024ES2_S2_fS2_fjLj128EEEEELb0ELb1ELb0ELb1EEEvNS_9BwdParamsE --------------------------
	.section	.nv.constant0._ZN10layer_norm13ln_bwd_kernelINS_13Kernel_traitsI13__nv_bfloat16S2_fS2_fjLj1024ELj1ELj4ELj1ELj16ENS_18Kernel_traits_baseILj1024ES2_S2_fS2_fjLj128EEEEELb0ELb1ELb0ELb1EEEvNS_9BwdParamsE,"a",@progbits
	.sectionflags	@""
	.align	4
.nv.constant0._ZN10layer_norm13ln_bwd_kernelINS_13Kernel_traitsI13__nv_bfloat16S2_fS2_fjLj1024ELj1ELj4ELj1ELj16ENS_18Kernel_traits_baseILj1024ES2_S2_fS2_fjLj128EEEEELb0ELb1ELb0ELb1EEEvNS_9BwdParamsE:
	.zero		824


//--------------------- .nv.constant0._ZN10layer_norm13ln_bwd_kernelINS_13Kernel_traitsI13__nv_bfloat16S2_fS2_fjLj1024ELj1ELj4ELj1ELj16ENS_18Kernel_traits_baseILj1024ES2_S2_fS2_fjLj128EEEEELb0ELb1ELb1ELb0EEEvNS_9BwdParamsE --------------------------
	.section	.nv.constant0._ZN10layer_norm13ln_bwd_kernelINS_13Kernel_traitsI13__nv_bfloat16S2_fS2_fjLj1024ELj1ELj4ELj1ELj16ENS_18Kernel_traits_baseILj1024ES2_S2_fS2_fjLj128EEEEELb0ELb1ELb1ELb0EEEvNS_9BwdParamsE,"a",@progbits
	.sectionflags	@""
	.align	4
.nv.constant0._ZN10layer_norm13ln_bwd_kernelINS_13Kernel_traitsI13__nv_bfloat16S2_fS2_fjLj1024ELj1ELj4ELj1ELj16ENS_18Kernel_traits_baseILj1024ES2_S2_fS2_fjLj128EEEEELb0ELb1ELb1ELb0EEEvNS_9BwdParamsE:
	.zero		824


//--------------------- .nv.constant0._ZN10layer_norm13ln_bwd_kernelINS_13Kernel_traitsI13__nv_bfloat16S2_fS2_fjLj1024ELj1ELj4ELj1ELj16ENS_18Kernel_traits_baseILj1024ES2_S2_fS2_fjLj128EEEEELb0ELb1ELb1ELb1EEEvNS_9BwdParamsE --------------------------
	.section	.nv.constant0._ZN10layer_norm13ln_bwd_kernelINS_13Kernel_traitsI13__nv_bfloat16S2_fS2_fjLj1024ELj1ELj4ELj1ELj16ENS_18Kernel_traits_baseILj1024ES2_S2_fS2_fjLj128EEEEELb0ELb1ELb1ELb1EEEvNS_9BwdParamsE,"a",@progbits
	.sectionflags	@""
	.align	4
.nv.constant0._ZN10layer_norm13ln_bwd_kernelINS_13Kernel_traitsI13__nv_bfloat16S2_fS2_fjLj1024ELj1ELj4ELj1ELj16ENS_18Kernel_traits_baseILj1024ES2_S2_fS2_fjLj128EEEEELb0ELb1ELb1ELb1EEEvNS_9BwdParamsE:
	.zero		824


//--------------------- .nv.constant0._ZN10layer_norm13ln_bwd_kernelINS_13Kernel_traitsI13__nv_bfloat16S2_fS2_fjLj1024ELj1ELj4ELj1ELj16ENS_18Kernel_traits_baseILj1024ES2_S2_fS2_fjLj128EEEEELb1ELb0ELb0ELb0EEEvNS_9BwdParamsE --------------------------
	.section	.nv.constant0._ZN10layer_norm13ln_bwd_kernelINS_13Kernel_traitsI13__nv_bfloat16S2_fS2_fjLj1024ELj1ELj4ELj1ELj16ENS_18Kernel_traits_baseILj1024ES2_S2_fS2_fjLj128EEEEELb1ELb0ELb0ELb0EEEvNS_9BwdParamsE,"a",@progbits
	.sectionflags	@""
	.align	4
.nv.constant0._ZN10layer_norm13ln_bwd_kernelINS_13Kernel_traitsI13__nv_bfloat16S2_fS2_fjLj1024ELj1ELj4ELj1ELj16ENS_18Kernel_traits_baseILj1024ES2_S2_fS2_fjLj128EEEEELb1ELb0ELb0ELb0EEEvNS_9BwdParamsE:
	.zero		824


//--------------------- .nv.constant0._ZN10layer_norm13ln_bwd_kernelINS_13Kernel_traitsI13__nv_bfloat16S2_fS2_fjLj1024ELj1ELj4ELj1ELj16ENS_18Kernel_traits_baseILj1024ES2_S2_fS2_fjLj128EEEEELb1ELb0ELb0ELb1EEEvNS_9BwdParamsE --------------------------
	.section	.nv.constant0._ZN10layer_norm13ln_bwd_kernelINS_13Kernel_traitsI13__nv_bfloat16S2_fS2_fjLj1024ELj1ELj4ELj1ELj16ENS_18Kernel_traits_baseILj1024ES2_S2_fS2_fjLj128EEEEELb1ELb0ELb0ELb1EEEvNS_9BwdParamsE,"a",@progbits
	.sectionflags	@""
	.align	4
.nv.constant0._ZN10layer_norm13ln_bwd_kernelINS_13Kernel_traitsI13__nv_bfloat16S2_fS2_fjLj1024ELj1ELj4ELj1ELj16ENS_18Kernel_traits_baseILj1024ES2_S2_fS2_fjLj128EEEEELb1ELb0ELb0ELb1EEEvNS_9BwdParamsE:
	.zero		824


//--------------------- .nv.constant0._ZN10layer_norm22ln_bwd_finalize_kernelINS_22Kernel_traits_finalizeILj1024E13__nv_bfloat16S2_fS2_fjLb0ELj1024ELj4ENS_18Kernel_traits_baseILj1024ES2_S2_fS2_fjLj1024EEEEELb0ELb0EEEvNS_9BwdParamsE --------------------------
	.section	.nv.constant0._ZN10layer_norm22ln_bwd_finalize_kernelINS_22Kernel_traits_finalizeILj1024E13__nv_bfloat16S2_fS2_fjLb0ELj1024ELj4ENS_18Kernel_traits_baseILj1024ES2_S2_fS2_fjLj1024EEEEELb0ELb0EEEvNS_9BwdParamsE,"a",@progbits
	.sectionflags	@""
	.align	4
.nv.constant0._ZN10layer_norm22ln_bwd_finalize_kernelINS_22Kernel_traits_finalizeILj1024E13__nv_bfloat16S2_fS2_fjLb0ELj1024ELj4ENS_18Kernel_traits_baseILj1024ES2_S2_fS2_fjLj1024EEEEELb0ELb0EEEvNS_9BwdParamsE:
	.zero		824


//--------------------- .nv.constant0._ZN10layer_norm13ln_bwd_kernelINS_13Kernel_traitsI13__nv_bfloat16S2_fS2_fjLj1024ELj1ELj4ELj1ELj16ENS_18Kernel_traits_baseILj1024ES2_S2_fS2_fjLj128EEEEELb1ELb0ELb1ELb0EEEvNS_9BwdParamsE --------------------------
	.section	.nv.constant0._ZN10layer_norm13ln_bwd_kernelINS_13Kernel_traitsI13__nv_bfloat16S2_fS2_fjLj1024ELj1ELj4ELj1ELj16ENS_18Kernel_traits_baseILj1024ES2_S2_fS2_fjLj128EEEEELb1ELb0ELb1ELb0EEEvNS_9BwdParamsE,"a",@progbits
	.sectionflags	@""
	.align	4
.nv.constant0._ZN10layer_norm13ln_bwd_kernelINS_13Kernel_traitsI13__nv_bfloat16S2_fS2_fjLj1024ELj1ELj4ELj1ELj16ENS_18Kernel_traits_baseILj1024ES2_S2_fS2_fjLj128EEEEELb1ELb0ELb1ELb0EEEvNS_9BwdParamsE:
	.zero		824


//--------------------- .nv.constant0._ZN10layer_norm22ln_bwd_finalize_kernelINS_22Kernel_traits_finalizeILj1024E13__nv_bfloat16S2_fS2_fjLb0ELj1024ELj4ENS_18Kernel_traits_baseILj1024ES2_S2_fS2_fjLj1024EEEEELb0ELb1EEEvNS_9BwdParamsE --------------------------
	.section	.nv.constant0._ZN10layer_norm22ln_bwd_finalize_kernelINS_22Kernel_traits_finalizeILj1024E13__nv_bfloat16S2_fS2_fjLb0ELj1024ELj4ENS_18Kernel_traits_baseILj1024ES2_S2_fS2_fjLj1024EEEEELb0ELb1EEEvNS_9BwdParamsE,"a",@progbits
	.sectionflags	@""
	.align	4
.nv.constant0._ZN10layer_norm22ln_bwd_finalize_kernelINS_22Kernel_traits_finalizeILj1024E13__nv_bfloat16S2_fS2_fjLb0ELj1024ELj4ENS_18Kernel_traits_baseILj1024ES2_S2_fS2_fjLj1024EEEEELb0ELb1EEEvNS_9BwdParamsE:
	.zero		824


//--------------------- .nv.constant0._ZN10layer_norm13ln_bwd_kernelINS_13Kernel_traitsI13__nv_bfloat16S2_fS2_fjLj1024ELj1ELj4ELj1ELj16ENS_18Kernel_traits_baseILj1024ES2_S2_fS2_fjLj128EEEEELb1ELb0ELb1ELb1EEEvNS_9BwdParamsE --------------------------
	.section	.nv.constant0._ZN10layer_norm13ln_bwd_kernelINS_13Kernel_traitsI13__nv_bfloat16S2_fS2_fjLj1024ELj1ELj4ELj1ELj16ENS_18Kernel_traits_baseILj1024ES2_S2_fS2_fjLj128EEEEELb1ELb0ELb1ELb1EEEvNS_9BwdParamsE,"a",@progbits
	.sectionflags	@""
	.align	4
.nv.constant0._ZN10layer_norm13ln_bwd_kernelINS_13Kernel_traitsI13__nv_bfloat16S2_fS2_fjLj1024ELj1ELj4ELj1ELj16ENS_18Kernel_traits_baseILj1024ES2_S2_fS2_fjLj128EEEEELb1ELb0ELb1ELb1EEEvNS_9BwdParamsE:
	.zero		824


//--------------------- .nv.constant0._ZN10layer_norm13ln_bwd_kernelINS_13Kernel_traitsI13__nv_bfloat16S2_fS2_fjLj1024ELj1ELj4ELj1ELj16ENS_18Kernel_traits_baseILj1024ES2_S2_fS2_fjLj128EEEEELb1ELb1ELb0ELb0EEEvNS_9BwdParamsE --------------------------
	.section	.nv.constant0._ZN10layer_norm13ln_bwd_kernelINS_13Kernel_traitsI13__nv_bfloat16S2_fS2_fjLj1024ELj1ELj4ELj1ELj16ENS_18Kernel_traits_baseILj1024ES2_S2_fS2_fjLj128EEEEELb1ELb1ELb0ELb0EEEvNS_9BwdParamsE,"a",@progbits
	.sectionflags	@""
	.align	4
.nv.constant0._ZN10layer_norm13ln_bwd_kernelINS_13Kernel_traitsI13__nv_bfloat16S2_fS2_fjLj1024ELj1ELj4ELj1ELj16ENS_18Kernel_traits_baseILj1024ES2_S2_fS2_fjLj128EEEEELb1ELb1ELb0ELb0EEEvNS_9BwdParamsE:
	.zero		824


//--------------------- .nv.constant0._ZN10layer_norm13ln_bwd_kernelINS_13Kernel_traitsI13__nv_bfloat16S2_fS2_fjLj1024ELj1ELj4ELj1ELj16ENS_18Kernel_traits_baseILj1024ES2_S2_fS2_fjLj128EEEEELb1ELb1ELb0ELb1EEEvNS_9BwdParamsE --------------------------
	.section	.nv.constant0._ZN10layer_norm13ln_bwd_kernelINS_13Kernel_traitsI13__nv_bfloat16S2_fS2_fjLj1024ELj1ELj4ELj1ELj16ENS_18Kernel_traits_baseILj1024ES2_S2_fS2_fjLj128EEEEELb1ELb1ELb0ELb1EEEvNS_9BwdParamsE,"a",@progbits
	.sectionflags	@""
	.align	4
.nv.constant0._ZN10layer_norm13ln_bwd_kernelINS_13Kernel_traitsI13__nv_bfloat16S2_fS2_fjLj1024ELj1ELj4ELj1ELj16ENS_18Kernel_traits_baseILj1024ES2_S2_fS2_fjLj128EEEEELb1ELb1ELb0ELb1EEEvNS_9BwdParamsE:
	.zero		824


//--------------------- .nv.constant0._ZN10layer_norm22ln_bwd_finalize_kernelINS_22Kernel_traits_finalizeILj1024E13__nv_bfloat16S2_fS2_fjLb1ELj1024ELj4ENS_18Kernel_traits_baseILj1024ES2_S2_fS2_fjLj1024EEEEELb1ELb0EEEvNS_9BwdParamsE --------------------------
	.section	.nv.constant0._ZN10layer_norm22ln_bwd_finalize_kernelINS_22Kernel_traits_finalizeILj1024E13__nv_bfloat16S2_fS2_fjLb1ELj1024ELj4ENS_18Kernel_traits_baseILj1024ES2_S2_fS2_fjLj1024EEEEELb1ELb0EEEvNS_9BwdParamsE,"a",@progbits
	.sectionflags	@""
	.align	4
.nv.constant0._ZN10layer_norm22ln_bwd_finalize_kernelINS_22Kernel_traits_finalizeILj1024E13__nv_bfloat16S2_fS2_fjLb1ELj1024ELj4ENS_18Kernel_traits_baseILj1024ES2_S2_fS2_fjLj1024EEEEELb1ELb0EEEvNS_9BwdParamsE:
	.zero		824


//--------------------- .nv.constant0._ZN10layer_norm13ln_bwd_kernelINS_13Kernel_traitsI13__nv_bfloat16S2_fS2_fjLj1024ELj1ELj4ELj1ELj16ENS_18Kernel_traits_baseILj1024ES2_S2_fS2_fjLj128EEEEELb1ELb1ELb1ELb0EEEvNS_9BwdParamsE --------------------------
	.section	.nv.constant0._ZN10layer_norm13ln_bwd_kernelINS_13Kernel_traitsI13__nv_bfloat16S2_fS2_fjLj1024ELj1ELj4ELj1ELj16ENS_18Kernel_traits_baseILj1024ES2_S2_fS2_fjLj128EEEEELb1ELb1ELb1ELb0EEEvNS_9BwdParamsE,"a",@progbits
	.sectionflags	@""
	.align	4
.nv.constant0._ZN10layer_norm13ln_bwd_kernelINS_13Kernel_traitsI13__nv_bfloat16S2_fS2_fjLj1024ELj1ELj4ELj1ELj16ENS_18Kernel_traits_baseILj1024ES2_S2_fS2_fjLj128EEEEELb1ELb1ELb1ELb0EEEvNS_9BwdParamsE:
	.zero		824


//--------------------- .nv.constant0._ZN10layer_norm22ln_bwd_finalize_kernelINS_22Kernel_traits_finalizeILj1024E13__nv_bfloat16S2_fS2_fjLb1ELj1024ELj4ENS_18Kernel_traits_baseILj1024ES2_S2_fS2_fjLj1024EEEEELb1ELb1EEEvNS_9BwdParamsE --------------------------
	.section	.nv.constant0._ZN10layer_norm22ln_bwd_finalize_kernelINS_22Kernel_traits_finalizeILj1024E13__nv_bfloat16S2_fS2_fjLb1ELj1024ELj4ENS_18Kernel_traits_baseILj1024ES2_S2_fS2_fjLj1024EEEEELb1ELb1EEEvNS_9BwdParamsE,"a",@progbits
	.sectionflags	@""
	.align	4
.nv.constant0._ZN10layer_norm22ln_bwd_finalize_kernelINS_22Kernel_traits_finalizeILj1024E13__nv_bfloat16S2_fS2_fjLb1ELj1024ELj4ENS_18Kernel_traits_baseILj1024ES2_S2_fS2_fjLj1024EEEEELb1ELb1EEEvNS_9BwdParamsE:
	.zero		824


//--------------------- .nv.constant0._ZN10layer_norm13ln_bwd_kernelINS_13Kernel_traitsI13__nv_bfloat16S2_fS2_fjLj1024ELj1ELj4ELj1ELj16ENS_18Kernel_traits_baseILj1024ES2_S2_fS2_fjLj128EEEEELb1ELb1ELb1ELb1EEEvNS_9BwdParamsE --------------------------
	.section	.nv.constant0._ZN10layer_norm13ln_bwd_kernelINS_13Kernel_traitsI13__nv_bfloat16S2_fS2_fjLj1024ELj1ELj4ELj1ELj16ENS_18Kernel_traits_baseILj1024ES2_S2_fS2_fjLj128EEEEELb1ELb1ELb1ELb1EEEvNS_9BwdParamsE,"a",@progbits
	.sectionflags	@""
	.align	4
.nv.constant0._ZN10layer_norm13ln_bwd_kernelINS_13Kernel_traitsI13__nv_bfloat16S2_fS2_fjLj1024ELj1ELj4ELj1ELj16ENS_18Kernel_traits_baseILj1024ES2_S2_fS2_fjLj128EEEEELb1ELb1ELb1ELb1EEEvNS_9BwdParamsE:
	.zero		824


//--------------------- .nv.constant0._ZN10layer_norm13ln_bwd_kernelINS_13Kernel_traitsIf13__nv_bfloat16fS2_fjLj1024ELj1ELj4ELj1ELj16ENS_18Kernel_traits_baseILj1024EfS2_fS2_fjLj128EEEEELb0ELb0ELb0ELb0EEEvNS_9BwdParamsE --------------------------
	.section	.nv.constant0._ZN10layer_norm13ln_bwd_kernelINS_13Kernel_traitsIf13__nv_bfloat16fS2_fjLj1024ELj1ELj4ELj1ELj16ENS_18Kernel_traits_baseILj1024EfS2_fS2_fjLj128EEEEELb0ELb0ELb0ELb0EEEvNS_9BwdParamsE,"a",@progbits
	.sectionflags	@""
	.align	4
.nv.constant0._ZN10layer_norm13ln_bwd_kernelINS_13Kernel_traitsIf13__nv_bfloat16fS2_fjLj1024ELj1ELj4ELj1ELj16ENS_18Kernel_traits_baseILj1024EfS2_fS2_fjLj128EEEEELb0ELb0ELb0ELb0EEEvNS_9BwdParamsE:
	.zero		824


//--------------------- .nv.constant0._ZN10layer_norm13ln_bwd_kernelINS_13Kernel_traitsIf13__nv_bfloat16fS2_fjLj1024ELj1ELj4ELj1ELj16ENS_18Kernel_traits_baseILj1024EfS2_fS2_fjLj128EEEEELb0ELb0ELb0ELb1EEEvNS_9BwdParamsE --------------------------
	.section	.nv.constant0._ZN10layer_norm13ln_bwd_kernelINS_13Kernel_traitsIf13__nv_bfloat16fS2_fjLj1024ELj1ELj4ELj1ELj16ENS_18Kernel_traits_baseILj1024EfS2_fS2_fjLj128EEEEELb0ELb0ELb0ELb1EEEvNS_9BwdParamsE,"a",@progbits
	.sectionflags	@""
	.align	4
.nv.constant0._ZN10layer_norm13ln_bwd_kernelINS_13Kernel_traitsIf13__nv_bfloat16fS2_fjLj1024ELj1ELj4ELj1ELj16ENS_18Kernel_traits_baseILj1024EfS2_fS2_fjLj128EEEEELb0ELb0ELb0ELb1EEEvNS_9BwdParamsE:
	.zero		824


//--------------------- .nv.constant0._ZN10layer_norm13ln_bwd_kernelINS_13Kernel_traitsIf13__nv_bfloat16fS2_fjLj1024ELj1ELj4ELj1ELj16ENS_18Kernel_traits_baseILj1024EfS2_fS2_fjLj128EEEEELb0ELb0ELb1ELb0EEEvNS_9BwdParamsE --------------------------
	.section	.nv.constant0._ZN10layer_norm13ln_bwd_kernelINS_13Kernel_traitsIf13__nv_bfloat16fS2_fjLj1024ELj1ELj4ELj1ELj16ENS_18Kernel_traits_baseILj1024EfS2_fS2_fjLj128EEEEELb0ELb0ELb1ELb0EEEvNS_9BwdParamsE,"a",@progbits
	.sectionflags	@""
	.align	4
.nv.constant0._ZN10layer_norm13ln_bwd_kernelINS_13Kernel_traitsIf13__nv_bfloat16fS2_fjLj1024ELj1ELj4ELj1ELj16ENS_18Kernel_traits_baseILj1024EfS2_fS2_fjLj128EEEEELb0ELb0ELb1ELb0EEEvNS_9BwdParamsE:
	.zero		824


//--------------------- .nv.constant0._ZN10layer_norm13ln_bwd_kernelINS_13Kernel_traitsIf13__nv_bfloat16fS2_fjLj1024ELj1ELj4ELj1ELj16ENS_18Kernel_traits_baseILj1024EfS2_fS2_fjLj128EEEEELb0ELb0ELb1ELb1EEEvNS_9BwdParamsE --------------------------
	.section	.nv.constant0._ZN10layer_norm13ln_bwd_kernelINS_13Kernel_traitsIf13__nv_bfloat16fS2_fjLj1024ELj1ELj4ELj1ELj16ENS_18Kernel_traits_baseILj1024EfS2_fS2_fjLj128EEEEELb0ELb0ELb1ELb1EEEvNS_9BwdParamsE,"a",@progbits
	.sectionflags	@""
	.align	4
.nv.constant0._ZN10layer_norm13ln_bwd_kernelINS_13Kernel_traitsIf13__nv_bfloat16fS2_fjLj1024ELj1ELj4ELj1ELj16ENS_18Kernel_traits_baseILj1024EfS2_fS2_fjLj128EEEEELb0ELb0ELb1ELb1EEEvNS_9BwdParamsE:
	.zero		824


//--------------------- .nv.constant0._ZN10layer_norm13ln_bwd_kernelINS_13Kernel_traitsIf13__nv_bfloat16fS2_fjLj1024ELj1ELj4ELj1ELj16ENS_18Kernel_traits_baseILj1024EfS2_fS2_fjLj128EEEEELb0ELb1ELb0ELb0EEEvNS_9BwdParamsE --------------------------
	.section	.nv.constant0._ZN10layer_norm13ln_bwd_kernelINS_13Kernel_traitsIf13__nv_bfloat16fS2_fjLj1024ELj1ELj4ELj1ELj16ENS_18Kernel_traits_baseILj1024EfS2_fS2_fjLj128EEEEELb0ELb1ELb0ELb0EEEvNS_9BwdParamsE,"a",@progbits
	.sectionflags	@""
	.align	4
.nv.constant0._ZN10layer_norm13ln_bwd_kernelINS_13Kernel_traitsIf13__nv_bfloat16fS2_fjLj1024ELj1ELj4ELj1ELj16ENS_18Kernel_traits_baseILj1024EfS2_fS2_fjLj128EEEEELb0ELb1ELb0ELb0EEEvNS_9BwdParamsE:
	.zero		824


//--------------------- .nv.constant0._ZN10layer_norm13ln_bwd_kernelINS_13Kernel_traitsIf13__nv_bfloat16fS2_fjLj1024ELj1ELj4ELj1ELj16ENS_18Kernel_traits_baseILj1024EfS2_fS2_fjLj128EEEEELb0ELb1ELb0ELb1EEEvNS_9BwdParamsE --------------------------
	.section	.nv.constant0._ZN10layer_norm13ln_bwd_kernelINS_13Kernel_traitsIf13__nv_bfloat16fS2_fjLj1024ELj1ELj4ELj1ELj16ENS_18Kernel_traits_baseILj1024EfS2_fS2_fjLj128EEEEELb0ELb1ELb0ELb1EEEvNS_9BwdParamsE,"a",@progbits
	.sectionflags	@""
	.align	4
.nv.constant0._ZN10layer_norm13ln_bwd_kernelINS_13Kernel_traitsIf13__nv_bfloat16fS2_fjLj1024ELj1ELj4ELj1ELj16ENS_18Kernel_traits_baseILj1024EfS2_fS2_fjLj128EEEEELb0ELb1ELb0ELb1EEEvNS_9BwdParamsE:
	.zero		824


//--------------------- .nv.constant0._ZN10layer_norm13ln_bwd_kernelINS_13Kernel_traitsIf13__nv_bfloat16fS2_fjLj1024ELj1ELj4ELj1ELj16ENS_18Kernel_traits_baseILj1024EfS2_fS2_fjLj128EEEEELb0ELb1ELb1ELb0EEEvNS_9BwdParamsE --------------------------
	.section	.nv.constant0._ZN10layer_norm13ln_bwd_kernelINS_13Kernel_traitsIf13__nv_bfloat16fS2_fjLj1024ELj1ELj4ELj1ELj16ENS_18Kernel_traits_baseILj1024EfS2_fS2_fjLj128EEEEELb0ELb1ELb1ELb0EEEvNS_9BwdParamsE,"a",@progbits
	.sectionflags	@""
	.align	4
.nv.constant0._ZN10layer_norm13ln_bwd_kernelINS_13Kernel_traitsIf13__nv_bfloat16fS2_fjLj1024ELj1ELj4ELj1ELj16ENS_18Kernel_traits_baseILj1024EfS2_fS2_fjLj128EEEEELb0ELb1ELb1ELb0EEEvNS_9BwdParamsE:
	.zero		824


//--------------------- .nv.constant0._ZN10layer_norm13ln_bwd_kernelINS_13Kernel_traitsIf13__nv_bfloat16fS2_fjLj1024ELj1ELj4ELj1ELj16ENS_18Kernel_traits_baseILj1024EfS2_fS2_fjLj128EEEEELb0ELb1ELb1ELb1EEEvNS_9BwdParamsE --------------------------
	.section	.nv.constant0._ZN10layer_norm13ln_bwd_kernelINS_13Kernel_traitsIf13__nv_bfloat16fS2_fjLj1024ELj1ELj4ELj1ELj16ENS_18Kernel_traits_baseILj1024EfS2_fS2_fjLj128EEEEELb0ELb1ELb1ELb1EEEvNS_9BwdParamsE,"a",@progbits
	.sectionflags	@""
	.align	4
.nv.constant0._ZN10layer_norm13ln_bwd_kernelINS_13Kernel_traitsIf13__nv_bfloat16fS2_fjLj1024ELj1ELj4ELj1ELj16ENS_18Kernel_traits_baseILj1024EfS2_fS2_fjLj128EEEEELb0ELb1ELb1ELb1EEEvNS_9BwdParamsE:
	.zero		824


//--------------------- .nv.constant0._ZN10layer_norm13ln_bwd_kernelINS_13Kernel_traitsIf13__nv_bfloat16fS2_fjLj1024ELj1ELj4ELj1ELj16ENS_18Kernel_traits_baseILj1024EfS2_fS2_fjLj128EEEEELb1ELb0ELb0ELb0EEEvNS_9BwdParamsE --------------------------
	.section	.nv.constant0._ZN10layer_norm13ln_bwd_kernelINS_13Kernel_traitsIf13__nv_bfloat16fS2_fjLj1024ELj1ELj4ELj1ELj16ENS_18Kernel_traits_baseILj1024EfS2_fS2_fjLj128EEEEELb1ELb0ELb0ELb0EEEvNS_9BwdParamsE,"a",@progbits
	.sectionflags	@""
	.align	4
.nv.constant0._ZN10layer_norm13ln_bwd_kernelINS_13Kernel_traitsIf13__nv_bfloat16fS2_fjLj1024ELj1ELj4ELj1ELj16ENS_18Kernel_traits_baseILj1024EfS2_fS2_fjLj128EEEEELb1ELb0ELb0ELb0EEEvNS_9BwdParamsE:
	.zero		824


//--------------------- .nv.constant0._ZN10layer_norm13ln_bwd_kernelINS_13Kernel_traitsIf13__nv_bfloat16fS2_fjLj1024ELj1ELj4ELj1ELj16ENS_18Kernel_traits_baseILj1024EfS2_fS2_fjLj128EEEEELb1ELb0ELb0ELb1EEEvNS_9BwdParamsE --------------------------
	.section	.nv.constant0._ZN10layer_norm13ln_bwd_kernelINS_13Kernel_traitsIf13__nv_bfloat16fS2_fjLj1024ELj1ELj4ELj1ELj16ENS_18Kernel_traits_baseILj1024EfS2_fS2_fjLj128EEEEELb1ELb0ELb0ELb1EEEvNS_9BwdParamsE,"a",@progbits
	.sectionflags	@""
	.align	4
.nv.constant0._ZN10layer_norm13ln_bwd_kernelINS_13Kernel_traitsIf13__nv_bfloat16fS2_fjLj1024ELj1ELj4ELj1ELj16ENS_18Kernel_traits_baseILj1024EfS2_fS2_fjLj128EEEEELb1ELb0ELb0ELb1EEEvNS_9BwdParamsE:
	.zero		824


//--------------------- .nv.constant0._ZN10layer_norm22ln_bwd_finalize_kernelINS_22Kernel_traits_finalizeILj1024Ef13__nv_bfloat16fS2_fjLb0ELj1024ELj4ENS_18Kernel_traits_baseILj1024EfS2_fS2_fjLj1024EEEEELb0ELb0EEEvNS_9BwdParamsE --------------------------
	.section	.nv.constant0._ZN10layer_norm22ln_bwd_finalize_kernelINS_22Kernel_traits_finalizeILj1024Ef13__nv_bfloat16fS2_fjLb0ELj1024ELj4ENS_18Kernel_traits_baseILj1024EfS2_fS2_fjLj1024EEEEELb0ELb0EEEvNS_9BwdParamsE,"a",@progbits
	.sectionflags	@""
	.align	4
.nv.constant0._ZN10layer_norm22ln_bwd_finalize_kernelINS_22Kernel_traits_finalizeILj1024Ef13__nv_bfloat16fS2_fjLb0ELj1024ELj4ENS_18Kernel_traits_baseILj1024EfS2_fS2_fjLj1024EEEEELb0ELb0EEEvNS_9BwdParamsE:
	.zero		824


//--------------------- .nv.constant0._ZN10layer_norm13ln_bwd_kernelINS_13Kernel_traitsIf13__nv_bfloat16fS2_fjLj1024ELj1ELj4ELj1ELj16ENS_18Kernel_traits_baseILj1024EfS2_fS2_fjLj128EEEEELb1ELb0ELb1ELb0EEEvNS_9BwdParamsE --------------------------
	.section	.nv.constant0._ZN10layer_norm13ln_bwd_kernelINS_13Kernel_traitsIf13__nv_bfloat16fS2_fjLj1024ELj1ELj4ELj1ELj16ENS_18Kernel_traits_baseILj1024EfS2_fS2_fjLj128EEEEELb1ELb0ELb1ELb0EEEvNS_9BwdParamsE,"a",@progbits
	.sectionflags	@""
	.align	4
.nv.constant0._ZN10layer_norm13ln_bwd_kernelINS_13Kernel_traitsIf13__nv_bfloat16fS2_fjLj1024ELj1ELj4ELj1ELj16ENS_18Kernel_traits_baseILj1024EfS2_fS2_fjLj128EEEEELb1ELb0ELb1ELb0EEEvNS_9BwdParamsE:
	.zero		824


//--------------------- .nv.constant0._ZN10layer_norm22ln_bwd_finalize_kernelINS_22Kernel_traits_finalizeILj1024Ef13__nv_bfloat16fS2_fjLb0ELj1024ELj4ENS_18Kernel_traits_baseILj1024EfS2_fS2_fjLj1024EEEEELb0ELb1EEEvNS_9BwdParamsE --------------------------
	.section	.nv.constant0._ZN10layer_norm22ln_bwd_finalize_kernelINS_22Kernel_traits_finalizeILj1024Ef13__nv_bfloat16fS2_fjLb0ELj1024ELj4ENS_18Kernel_traits_baseILj1024EfS2_fS2_fjLj1024EEEEELb0ELb1EEEvNS_9BwdParamsE,"a",@progbits
	.sectionflags	@""
	.align	4
.nv.constant0._ZN10layer_norm22ln_bwd_finalize_kernelINS_22Kernel_traits_finalizeILj1024Ef13__nv_bfloat16fS2_fjLb0ELj1024ELj4ENS_18Kernel_traits_baseILj1024EfS2_fS2_fjLj1024EEEEELb0ELb1EEEvNS_9BwdParamsE:
	.zero		824


//--------------------- .nv.constant0._ZN10layer_norm13ln_bwd_kernelINS_13Kernel_traitsIf13__nv_bfloat16fS2_fjLj1024ELj1ELj4ELj1ELj16ENS_18Kernel_traits_baseILj1024EfS2_fS2_fjLj128EEEEELb1ELb0ELb1ELb1EEEvNS_9BwdParamsE --------------------------
	.section	.nv.constant0._ZN10layer_norm13ln_bwd_kernelINS_13Kernel_traitsIf13__nv_bfloat16fS2_fjLj1024ELj1ELj4ELj1ELj16ENS_18Kernel_traits_baseILj1024EfS2_fS2_fjLj128EEEEELb1ELb0ELb1ELb1EEEvNS_9BwdParamsE,"a",@progbits
	.sectionflags	@""
	.align	4
.nv.constant0._ZN10layer_norm13ln_bwd_kernelINS_13Kernel_traitsIf13__nv_bfloat16fS2_fjLj1024ELj1ELj4ELj1ELj16ENS_18Kernel_traits_baseILj1024EfS2_fS2_fjLj128EEEEELb1ELb0ELb1ELb1EEEvNS_9BwdParamsE:
	.zero		824


//--------------------- .nv.constant0._ZN10layer_norm13ln_bwd_kernelINS_13Kernel_traitsIf13__nv_bfloat16fS2_fjLj1024ELj1ELj4ELj1ELj16ENS_18Kernel_traits_baseILj1024EfS2_fS2_fjLj128EEEEELb1ELb1ELb0ELb0EEEvNS_9BwdParamsE --------------------------
	.section	.nv.constant0._ZN10layer_norm13ln_bwd_kernelINS_13Kernel_traitsIf13__nv_bfloat16fS2_fjLj1024ELj1ELj4ELj1ELj16ENS_18Kernel_traits_baseILj1024EfS2_fS2_fjLj128EEEEELb1ELb1ELb0ELb0EEEvNS_9BwdParamsE,"a",@progbits
	.sectionflags	@""
	.align	4
.nv.constant0._ZN10layer_norm13ln_bwd_kernelINS_13Kernel_traitsIf13__nv_bfloat16fS2_fjLj1024ELj1ELj4ELj1ELj16ENS_18Kernel_traits_baseILj1024EfS2_fS2_fjLj128EEEEELb1ELb1ELb0ELb0EEEvNS_9BwdParamsE:
	.zero		824


//--------------------- .nv.constant0._ZN10layer_norm13ln_bwd_kernelINS_13Kernel_traitsIf13__nv_bfloat16fS2_fjLj1024ELj1ELj4ELj1ELj16ENS_18Kernel_traits_baseILj1024EfS2_fS2_fjLj128EEEEELb1ELb1ELb0ELb1EEEvNS_9BwdParamsE --------------------------
	.section	.nv.constant0._ZN10layer_norm13ln_bwd_kernelINS_13Kernel_traitsIf13__nv_bfloat16fS2_fjLj1024ELj1ELj4ELj1ELj16ENS_18Kernel_traits_baseILj1024EfS2_fS2_fjLj128EEEEELb1ELb1ELb0ELb1EEEvNS_9BwdParamsE,"a",@progbits
	.sectionflags	@""
	.align	4
.nv.constant0._ZN10layer_norm13ln_bwd_kernelINS_13Kernel_traitsIf13__nv_bfloat16fS2_fjLj1024ELj1ELj4ELj1ELj16ENS_18Kernel_traits_baseILj1024EfS2_fS2_fjLj128EEEEELb1ELb1ELb0ELb1EEEvNS_9BwdParamsE:
	.zero		824


//--------------------- .nv.constant0._ZN10layer_norm22ln_bwd_finalize_kernelINS_22Kernel_traits_finalizeILj1024Ef13__nv_bfloat16fS2_fjLb1ELj1024ELj4ENS_18Kernel_traits_baseILj1024EfS2_fS2_fjLj1024EEEEELb1ELb0EEEvNS_9BwdParamsE --------------------------
	.section	.nv.constant0._ZN10layer_norm22ln_bwd_finalize_kernelINS_22Kernel_traits_finalizeILj1024Ef13__nv_bfloat16fS2_fjLb1ELj1024ELj4ENS_18Kernel_traits_baseILj1024EfS2_fS2_fjLj1024EEEEELb1ELb0EEEvNS_9BwdParamsE,"a",@progbits
	.sectionflags	@""
	.align	4
.nv.constant0._ZN10layer_norm22ln_bwd_finalize_kernelINS_22Kernel_traits_finalizeILj1024Ef13__nv_bfloat16fS2_fjLb1ELj1024ELj4ENS_18Kernel_traits_baseILj1024EfS2_fS2_fjLj1024EEEEELb1ELb0EEEvNS_9BwdParamsE:
	.zero		824


//--------------------- .nv.constant0._ZN10layer_norm13ln_bwd_kernelINS_13Kernel_traitsIf13__nv_bfloat16fS2_fjLj1024ELj1ELj4ELj1ELj16ENS_18Kernel_traits_baseILj1024EfS2_fS2_fjLj128EEEEELb1ELb1ELb1ELb0EEEvNS_9BwdParamsE --------------------------
	.section	.nv.constant0._ZN10layer_norm13ln_bwd_kernelINS_13Kernel_traitsIf13__nv_bfloat16fS2_fjLj1024ELj1ELj4ELj1ELj16ENS_18Kernel_traits_baseILj1024EfS2_fS2_fjLj128EEEEELb1ELb1ELb1ELb0EEEvNS_9BwdParamsE,"a",@progbits
	.sectionflags	@""
	.align	4
.nv.constant0._ZN10layer_norm13ln_bwd_kernelINS_13Kernel_traitsIf13__nv_bfloat16fS2_fjLj1024ELj1ELj4ELj1ELj16ENS_18Kernel_traits_baseILj1024EfS2_fS2_fjLj128EEEEELb1ELb1ELb1ELb0EEEvNS_9BwdParamsE:
	.zero		824


//--------------------- .nv.constant0._ZN10layer_norm22ln_bwd_finalize_kernelINS_22Kernel_traits_finalizeILj1024Ef13__nv_bfloat16fS2_fjLb1ELj1024ELj4ENS_18Kernel_traits_baseILj1024EfS2_fS2_fjLj1024EEEEELb1ELb1EEEvNS_9BwdParamsE --------------------------
	.section	.nv.constant0._ZN10layer_norm22ln_bwd_finalize_kernelINS_22Kernel_traits_finalizeILj1024Ef13__nv_bfloat16fS2_fjLb1ELj1024ELj4ENS_18Kernel_traits_baseILj1024EfS2_fS2_fjLj1024EEEEELb1ELb1EEEvNS_9BwdParamsE,"a",@progbits
	.sectionflags	@""
	.align	4
.nv.constant0._ZN10layer_norm22ln_bwd_finalize_kernelINS_22Kernel_traits_finalizeILj1024Ef13__nv_bfloat16fS2_fjLb1ELj1024ELj4ENS_18Kernel_traits_baseILj1024EfS2_fS2_fjLj1024EEEEELb1ELb1EEEvNS_9BwdParamsE:
	.zero		824


//--------------------- .nv.constant0._ZN10layer_norm13ln_bwd_kernelINS_13Kernel_traitsIf13__nv_bfloat16fS2_fjLj1024ELj1ELj4ELj1ELj16ENS_18Kernel_traits_baseILj1024EfS2_fS2_fjLj128EEEEELb1ELb1ELb1ELb1EEEvNS_9BwdParamsE --------------------------
	.section	.nv.constant0._ZN10layer_norm13ln_bwd_kernelINS_13Kernel_traitsIf13__nv_bfloat16fS2_fjLj1024ELj1ELj4ELj1ELj16ENS_18Kernel_traits_baseILj1024EfS2_fS2_fjLj128EEEEELb1ELb1ELb1ELb1EEEvNS_9BwdParamsE,"a",@progbits
	.sectionflags	@""
	.align	4
.nv.constant0._ZN10layer_norm13ln_bwd_kernelINS_13Kernel_traitsIf13__nv_bfloat16fS2_fjLj1024ELj1ELj4ELj1ELj16ENS_18Kernel_traits_baseILj1024EfS2_fS2_fjLj128EEEEELb1ELb1ELb1ELb1EEEvNS_9BwdParamsE:
	.zero		824


//--------------------- .nv.constant0._ZN10layer_norm13ln_bwd_kernelINS_13Kernel_traitsIf6__halfS2_S2_fjLj1024ELj1ELj4ELj1ELj16ENS_18Kernel_traits_baseILj1024EfS2_S2_S2_fjLj128EEEEELb0ELb0ELb0ELb0EEEvNS_9BwdParamsE --------------------------
	.section	.nv.constant0._ZN10layer_norm13ln_bwd_kernelINS_13Kernel_traitsIf6__halfS2_S2_fjLj1024ELj1ELj4ELj1ELj16ENS_18Kernel_traits_baseILj1024EfS2_S2_S2_fjLj128EEEEELb0ELb0ELb0ELb0EEEvNS_9BwdParamsE,"a",@progbits
	.sectionflags	@""
	.align	4
.nv.constant0._ZN10layer_norm13ln_bwd_kernelINS_13Kernel_traitsIf6__halfS2_S2_fjLj1024ELj1ELj4ELj1ELj16ENS_18Kernel_traits_baseILj1024EfS2_S2_S2_fjLj128EEEEELb0ELb0ELb0ELb0EEEvNS_9BwdParamsE:
	.zero		824


//--------------------- .nv.constant0._ZN10layer_norm13ln_bwd_kernelINS_13Kernel_traitsIf6__halfS2_S2_fjLj1024ELj1ELj4ELj1ELj16ENS_18Kernel_traits_baseILj1024EfS2_S2_S2_fjLj128EEEEELb0ELb0ELb0ELb1EEEvNS_9BwdParamsE --------------------------
	.section	.nv.constant0._ZN10layer_norm13ln_bwd_kernelINS_13Kernel_traitsIf6__halfS2_S2_fjLj1024ELj1ELj4ELj1ELj16ENS_18Kernel_traits_baseILj1024EfS2_S2_S2_fjLj128EEEEELb0ELb0ELb0ELb1EEEvNS_9BwdParamsE,"a",@progbits
	.sectionflags	@""
	.align	4
.nv.constant0._ZN10layer_norm13ln_bwd_kernelINS_13Kernel_traitsIf6__halfS2_S2_fjLj1024ELj1ELj4ELj1ELj16ENS_18Kernel_traits_baseILj1024EfS2_S2_S2_fjLj128EEEEELb0ELb0ELb0ELb1EEEvNS_9BwdParamsE:
	.zero		824


//--------------------- .nv.constant0._ZN10layer_norm13ln_bwd_kernelINS_13Kernel_traitsIf6__halfS2_S2_fjLj1024ELj1ELj4ELj1ELj16ENS_18Kernel_traits_baseILj1024EfS2_S2_S2_fjLj128EEEEELb0ELb0ELb1ELb0EEEvNS_9BwdParamsE --------------------------
	.section	.nv.constant0._ZN10layer_norm13ln_bwd_kernelINS_13Kernel_traitsIf6__halfS2_S2_fjLj1024ELj1ELj4ELj1ELj16ENS_18Kernel_traits_baseILj1024EfS2_S2_S2_fjLj128EEEEELb0ELb0ELb1ELb0EEEvNS_9BwdParamsE,"a",@progbits
	.sectionflags	@""
	.align	4
.nv.constant0._ZN10layer_norm13ln_bwd_kernelINS_13Kernel_traitsIf6__halfS2_S2_fjLj1024ELj1ELj4ELj1ELj16ENS_18Kernel_traits_baseILj1024EfS2_S2_S2_fjLj128EEEEELb0ELb0ELb1ELb0EEEvNS_9BwdParamsE:
	.zero		824


//--------------------- .nv.constant0._ZN10layer_norm13ln_bwd_kernelINS_13Kernel_traitsIf6__halfS2_S2_fjLj1024ELj1ELj4ELj1ELj16ENS_18Kernel_traits_baseILj1024EfS2_S2_S2_fjLj128EEEEELb0ELb0ELb1ELb1EEEvNS_9BwdParamsE --------------------------
	.section	.nv.constant0._ZN10layer_norm13ln_bwd_kernelINS_13Kernel_traitsIf6__halfS2_S2_fjLj1024ELj1ELj4ELj1ELj16ENS_18Kernel_traits_baseILj1024EfS2_S2_S2_fjLj128EEEEELb0ELb0ELb1ELb1EEEvNS_9BwdParamsE,"a",@progbits
	.sectionflags	@""
	.align	4
.nv.constant0._ZN10layer_norm13ln_bwd_kernelINS_13Kernel_traitsIf6__halfS2_S2_fjLj1024ELj1ELj4ELj1ELj16ENS_18Kernel_traits_baseILj1024EfS2_S2_S2_fjLj128EEEEELb0ELb0ELb1ELb1EEEvNS_9BwdParamsE:
	.zero		824


//--------------------- .nv.constant0._ZN10layer_norm13ln_bwd_kernelINS_13Kernel_traitsIf6__halfS2_S2_fjLj1024ELj1ELj4ELj1ELj16ENS_18Kernel_traits_baseILj1024EfS2_S2_S2_fjLj128EEEEELb0ELb1ELb0ELb0EEEvNS_9BwdParamsE --------------------------
	.section	.nv.constant0._ZN10layer_norm13ln_bwd_kernelINS_13Kernel_traitsIf6__halfS2_S2_fjLj1024ELj1ELj4ELj1ELj16ENS_18Kernel_traits_baseILj1024EfS2_S2_S2_fjLj128EEEEELb0ELb1ELb0ELb0EEEvNS_9BwdParamsE,"a",@progbits
	.sectionflags	@""
	.align	4
.nv.constant0._ZN10layer_norm13ln_bwd_kernelINS_13Kernel_traitsIf6__halfS2_S2_fjLj1024ELj1ELj4ELj1ELj16ENS_18Kernel_traits_baseILj1024EfS2_S2_S2_fjLj128EEEEELb0ELb1ELb0ELb0EEEvNS_9BwdParamsE:
	.zero		824


//--------------------- .nv.constant0._ZN10layer_norm13ln_bwd_kernelINS_13Kernel_traitsIf6__halfS2_S2_fjLj1024ELj1ELj4ELj1ELj16ENS_18Kernel_traits_baseILj1024EfS2_S2_S2_fjLj128EEEEELb0ELb1ELb0ELb1EEEvNS_9BwdParamsE --------------------------
	.section	.nv.constant0._ZN10layer_norm13ln_bwd_kernelINS_13Kernel_traitsIf6__halfS2_S2_fjLj1024ELj1ELj4ELj1ELj16ENS_18Kernel_traits_baseILj1024EfS2_S2_S2_fjLj128EEEEELb0ELb1ELb0ELb1EEEvNS_9BwdParamsE,"a",@progbits
	.sectionflags	@""
	.align	4
.nv.constant0._ZN10layer_norm13ln_bwd_kernelINS_13Kernel_traitsIf6__halfS2_S2_fjLj1024ELj1ELj4ELj1ELj16ENS_18Kernel_traits_baseILj1024EfS2_S2_S2_fjLj128EEEEELb0ELb1ELb0ELb1EEEvNS_9BwdParamsE:
	.zero		824


//--------------------- .nv.constant0._ZN10layer_norm13ln_bwd_kernelINS_13Kernel_traitsIf6__halfS2_S2_fjLj1024ELj1ELj4ELj1ELj16ENS_18Kernel_traits_baseILj1024EfS2_S2_S2_fjLj128EEEEELb0ELb1ELb1ELb0EEEvNS_9BwdParamsE --------------------------
	.section	.nv.constant0._ZN10layer_norm13ln_bwd_kernelINS_13Kernel_traitsIf6__halfS2_S2_fjLj1024ELj1ELj4ELj1ELj16ENS_18Kernel_traits_baseILj1024EfS2_S2_S2_fjLj128EEEEELb0ELb1ELb1ELb0EEEvNS_9BwdParamsE,"a",@progbits
	.sectionflags	@""
	.align	4
.nv.constant0._ZN10layer_norm13ln_bwd_kernelINS_13Kernel_traitsIf6__halfS2_S2_fjLj1024ELj1ELj4ELj1ELj16ENS_18Kernel_traits_baseILj1024EfS2_S2_S2_fjLj128EEEEELb0ELb1ELb1ELb0EEEvNS_9BwdParamsE:
	.zero		824


//--------------------- .nv.constant0._ZN10layer_norm13ln_bwd_kernelINS_13Kernel_traitsIf6__halfS2_S2_fjLj1024ELj1ELj4ELj1ELj16ENS_18Kernel_traits_baseILj1024EfS2_S2_S2_fjLj128EEEEELb0ELb1ELb1ELb1EEEvNS_9BwdParamsE --------------------------
	.section	.nv.constant0._ZN10layer_norm13ln_bwd_kernelINS_13Kernel_traitsIf6__halfS2_S2_fjLj1024ELj1ELj4ELj1ELj16ENS_18Kernel_traits_baseILj1024EfS2_S2_S2_fjLj128EEEEELb0ELb1ELb1ELb1EEEvNS_9BwdParamsE,"a",@progbits
	.sectionflags	@""
	.align	4
.nv.constant0._ZN10layer_norm13ln_bwd_kernelINS_13Kernel_traitsIf6__halfS2_S2_fjLj1024ELj1ELj4ELj1ELj16ENS_18Kernel_traits_baseILj1024EfS2_S2_S2_fjLj128EEEEELb0ELb1ELb1ELb1EEEvNS_9BwdParamsE:
	.zero		824


//--------------------- .nv.constant0._ZN10layer_norm13ln_bwd_kernelINS_13Kernel_traitsIf6__halfS2_S2_fjLj1024ELj1ELj4ELj1ELj16ENS_18Kernel_traits_baseILj1024EfS2_S2_S2_fjLj128EEEEELb1ELb0ELb0ELb0EEEvNS_9BwdParamsE --------------------------
	.section	.nv.constant0._ZN10layer_norm13ln_bwd_kernelINS_13Kernel_traitsIf6__halfS2_S2_fjLj1024ELj1ELj4ELj1ELj16ENS_18Kernel_traits_baseILj1024EfS2_S2_S2_fjLj128EEEEELb1ELb0ELb0ELb0EEEvNS_9BwdParamsE,"a",@progbits
	.sectionflags	@""
	.align	4
.nv.constant0._ZN10layer_norm13ln_bwd_kernelINS_13Kernel_traitsIf6__halfS2_S2_fjLj1024ELj1ELj4ELj1ELj16ENS_18Kernel_traits_baseILj1024EfS2_S2_S2_fjLj128EEEEELb1ELb0ELb0ELb0EEEvNS_9BwdParamsE:
	.zero		824


//--------------------- .nv.constant0._ZN10layer_norm13ln_bwd_kernelINS_13Kernel_traitsIf6__halfS2_S2_fjLj1024ELj1ELj4ELj1ELj16ENS_18Kernel_traits_baseILj1024EfS2_S2_S2_fjLj128EEEEELb1ELb0ELb0ELb1EEEvNS_9BwdParamsE --------------------------
	.section	.nv.constant0._ZN10layer_norm13ln_bwd_kernelINS_13Kernel_traitsIf6__halfS2_S2_fjLj1024ELj1ELj4ELj1ELj16ENS_18Kernel_traits_baseILj1024EfS2_S2_S2_fjLj128EEEEELb1ELb0ELb0ELb1EEEvNS_9BwdParamsE,"a",@progbits
	.sectionflags	@""
	.align	4
.nv.constant0._ZN10layer_norm13ln_bwd_kernelINS_13Kernel_traitsIf6__halfS2_S2_fjLj1024ELj1ELj4ELj1ELj16ENS_18Kernel_traits_baseILj1024EfS2_S2_S2_fjLj128EEEEELb1ELb0ELb0ELb1EEEvNS_9BwdParamsE:
	.zero		824


//--------------------- .nv.constant0._ZN10layer_norm22ln_bwd_finalize_kernelINS_22Kernel_traits_finalizeILj1024Ef6__halfS2_S2_fjLb0ELj1024ELj4ENS_18Kernel_traits_baseILj1024EfS2_S2_S2_fjLj1024EEEEELb0ELb0EEEvNS_9BwdParamsE --------------------------
	.section	.nv.constant0._ZN10layer_norm22ln_bwd_finalize_kernelINS_22Kernel_traits_finalizeILj1024Ef6__halfS2_S2_fjLb0ELj1024ELj4ENS_18Kernel_traits_baseILj1024EfS2_S2_S2_fjLj1024EEEEELb0ELb0EEEvNS_9BwdParamsE,"a",@progbits
	.sectionflags	@""
	.align	4
.nv.constant0._ZN10layer_norm22ln_bwd_finalize_kernelINS_22Kernel_traits_finalizeILj1024Ef6__halfS2_S2_fjLb0ELj1024ELj4ENS_18Kernel_traits_baseILj1024EfS2_S2_S2_fjLj1024EEEEELb0ELb0EEEvNS_9BwdParamsE:
	.zero		824


//--------------------- .nv.constant0._ZN10layer_norm13ln_bwd_kernelINS_13Kernel_traitsIf6__halfS2_S2_fjLj1024ELj1ELj4ELj1ELj16ENS_18Kernel_traits_baseILj1024EfS2_S2_S2_fjLj128EEEEELb1ELb0ELb1ELb0EEEvNS_9BwdParamsE --------------------------
	.section	.nv.constant0._ZN10layer_norm13ln_bwd_kernelINS_13Kernel_traitsIf6__halfS2_S2_fjLj1024ELj1ELj4ELj1ELj16ENS_18Kernel_traits_baseILj1024EfS2_S2_S2_fjLj128EEEEELb1ELb0ELb1ELb0EEEvNS_9BwdParamsE,"a",@progbits
	.sectionflags	@""
	.align	4
.nv.constant0._ZN10layer_norm13ln_bwd_kernelINS_13Kernel_traitsIf6__halfS2_S2_fjLj1024ELj1ELj4ELj1ELj16ENS_18Kernel_traits_baseILj1024EfS2_S2_S2_fjLj128EEEEELb1ELb0ELb1ELb0EEEvNS_9BwdParamsE:
	.zero		824


//--------------------- .nv.constant0._ZN10layer_norm22ln_bwd_finalize_kernelINS_22Kernel_traits_finalizeILj1024Ef6__halfS2_S2_fjLb0ELj1024ELj4ENS_18Kernel_traits_baseILj1024EfS2_S2_S2_fjLj1024EEEEELb0ELb1EEEvNS_9BwdParamsE --------------------------
	.section	.nv.constant0._ZN10layer_norm22ln_bwd_finalize_kernelINS_22Kernel_traits_finalizeILj1024Ef6__halfS2_S2_fjLb0ELj1024ELj4ENS_18Kernel_traits_baseILj1024EfS2_S2_S2_fjLj1024EEEEELb0ELb1EEEvNS_9BwdParamsE,"a",@progbits
	.sectionflags	@""
	.align	4
.nv.constant0._ZN10layer_norm22ln_bwd_finalize_kernelINS_22Kernel_traits_finalizeILj1024Ef6__halfS2_S2_fjLb0ELj1024ELj4ENS_18Kernel_traits_baseILj1024EfS2_S2_S2_fjLj1024EEEEELb0ELb1EEEvNS_9BwdParamsE:
	.zero		824


//--------------------- .nv.constant0._ZN10layer_norm13ln_bwd_kernelINS_13Kernel_traitsIf6__halfS2_S2_fjLj1024ELj1ELj4ELj1ELj16ENS_18Kernel_traits_baseILj1024EfS2_S2_S2_fjLj128EEEEELb1ELb0ELb1ELb1EEEvNS_9BwdParamsE --------------------------
	.section	.nv.constant0._ZN10layer_norm13ln_bwd_kernelINS_13Kernel_traitsIf6__halfS2_S2_fjLj1024ELj1ELj4ELj1ELj16ENS_18Kernel_traits_baseILj1024EfS2_S2_S2_fjLj128EEEEELb1ELb0ELb1ELb1EEEvNS_9BwdParamsE,"a",@progbits
	.sectionflags	@""
	.align	4
.nv.constant0._ZN10layer_norm13ln_bwd_kernelINS_13Kernel_traitsIf6__halfS2_S2_fjLj1024ELj1ELj4ELj1ELj16ENS_18Kernel_traits_baseILj1024EfS2_S2_S2_fjLj128EEEEELb1ELb0ELb1ELb1EEEvNS_9BwdParamsE:
	.zero		824


//--------------------- .nv.constant0._ZN10layer_norm13ln_bwd_kernelINS_13Kernel_traitsIf6__halfS2_S2_fjLj1024ELj1ELj4ELj1ELj16ENS_18Kernel_traits_baseILj1024EfS2_S2_S2_fjLj128EEEEELb1ELb1ELb0ELb0EEEvNS_9BwdParamsE --------------------------
	.section	.nv.constant0._ZN10layer_norm13ln_bwd_kernelINS_13Kernel_traitsIf6__halfS2_S2_fjLj1024ELj1ELj4ELj1ELj16ENS_18Kernel_traits_baseILj1024EfS2_S2_S2_fjLj128EEEEELb1ELb1ELb0ELb0EEEvNS_9BwdParamsE,"a",@progbits
	.sectionflags	@""
	.align	4
.nv.constant0._ZN10layer_norm13ln_bwd_kernelINS_13Kernel_traitsIf6__halfS2_S2_fjLj1024ELj1ELj4ELj1ELj16ENS_18Kernel_traits_baseILj1024EfS2_S2_S2_fjLj128EEEEELb1ELb1ELb0ELb0EEEvNS_9BwdParamsE:
	.zero		824


//--------------------- .nv.constant0._ZN10layer_norm13ln_bwd_kernelINS_13Kernel_traitsIf6__halfS2_S2_fjLj1024ELj1ELj4ELj1ELj16ENS_18Kernel_traits_baseILj1024EfS2_S2_S2_fjLj128EEEEELb1ELb1ELb0ELb1EEEvNS_9BwdParamsE --------------------------
	.section	.nv.constant0._ZN10layer_norm13ln_bwd_kernelINS_13Kernel_traitsIf6__halfS2_S2_fjLj1024ELj1ELj4ELj1ELj16ENS_18Kernel_traits_baseILj1024EfS2_S2_S2_fjLj128EEEEELb1ELb1ELb0ELb1EEEvNS_9BwdParamsE,"a",@progbits
	.sectionflags	@""
	.align	4
.nv.constant0._ZN10layer_norm13ln_bwd_kernelINS_13Kernel_traitsIf6__halfS2_S2_fjLj1024ELj1ELj4ELj1ELj16ENS_18Kernel_traits_baseILj1024EfS2_S2_S2_fjLj128EEEEELb1ELb1ELb0ELb1EEEvNS_9BwdParamsE:
	.zero		824


//--------------------- .nv.constant0._ZN10layer_norm22ln_bwd_finalize_kernelINS_22Kernel_traits_finalizeILj1024Ef6__halfS2_S2_fjLb1ELj1024ELj4ENS_18Kernel_traits_baseILj1024EfS2_S2_S2_fjLj1024EEEEELb1ELb0EEEvNS_9BwdParamsE --------------------------
	.section	.nv.constant0._ZN10layer_norm22ln_bwd_finalize_kernelINS_22Kernel_traits_finalizeILj1024Ef6__halfS2_S2_fjLb1ELj1024ELj4ENS_18Kernel_traits_baseILj1024EfS2_S2_S2_fjLj1024EEEEELb1ELb0EEEvNS_9BwdParamsE,"a",@progbits
	.sectionflags	@""
	.align	4
.nv.constant0._ZN10layer_norm22ln_bwd_finalize_kernelINS_22Kernel_traits_finalizeILj1024Ef6__halfS2_S2_fjLb1ELj1024ELj4ENS_18Kernel_traits_baseILj1024EfS2_S2_S2_fjLj1024EEEEELb1ELb0EEEvNS_9BwdParamsE:
	.zero		824


//--------------------- .nv.constant0._ZN10layer_norm13ln_bwd_kernelINS_13Kernel_traitsIf6__halfS2_S2_fjLj1024ELj1ELj4ELj1ELj16ENS_18Kernel_traits_baseILj1024EfS2_S2_S2_fjLj128EEEEELb1ELb1ELb1ELb0EEEvNS_9BwdParamsE --------------------------
	.section	.nv.constant0._ZN10layer_norm13ln_bwd_kernelINS_13Kernel_traitsIf6__halfS2_S2_fjLj1024ELj1ELj4ELj1ELj16ENS_18Kernel_traits_baseILj1024EfS2_S2_S2_fjLj128EEEEELb1ELb1ELb1ELb0EEEvNS_9BwdParamsE,"a",@progbits
	.sectionflags	@""
	.align	4
.nv.constant0._ZN10layer_norm13ln_bwd_kernelINS_13Kernel_traitsIf6__halfS2_S2_fjLj1024ELj1ELj4ELj1ELj16ENS_18Kernel_traits_baseILj1024EfS2_S2_S2_fjLj128EEEEELb1ELb1ELb1ELb0EEEvNS_9BwdParamsE:
	.zero		824


//--------------------- .nv.constant0._ZN10layer_norm22ln_bwd_finalize_kernelINS_22Kernel_traits_finalizeILj1024Ef6__halfS2_S2_fjLb1ELj1024ELj4ENS_18Kernel_traits_baseILj1024EfS2_S2_S2_fjLj1024EEEEELb1ELb1EEEvNS_9BwdParamsE --------------------------
	.section	.nv.constant0._ZN10layer_norm22ln_bwd_finalize_kernelINS_22Kernel_traits_finalizeILj1024Ef6__halfS2_S2_fjLb1ELj1024ELj4ENS_18Kernel_traits_baseILj1024EfS2_S2_S2_fjLj1024EEEEELb1ELb1EEEvNS_9BwdParamsE,"a",@progbits
	.sectionflags	@""
	.align	4
.nv.constant0._ZN10layer_norm22ln_bwd_finalize_kernelINS_22Kernel_traits_finalizeILj1024Ef6__halfS2_S2_fjLb1ELj1024ELj4ENS_18Kernel_traits_baseILj1024EfS2_S2_S2_fjLj1024EEEEELb1ELb1EEEvNS_9BwdParamsE:
	.zero		824


//--------------------- .nv.constant0._ZN10layer_norm13ln_bwd_kernelINS_13Kernel_traitsIf6__halfS2_S2_fjLj1024ELj1ELj4ELj1ELj16ENS_18Kernel_traits_baseILj1024EfS2_S2_S2_fjLj128EEEEELb1ELb1ELb1ELb1EEEvNS_9BwdParamsE --------------------------
	.section	.nv.constant0._ZN10layer_norm13ln_bwd_kernelINS_13Kernel_traitsIf6__halfS2_S2_fjLj1024ELj1ELj4ELj1ELj16ENS_18Kernel_traits_baseILj1024EfS2_S2_S2_fjLj128EEEEELb1ELb1ELb1ELb1EEEvNS_9BwdParamsE,"a",@progbits
	.sectionflags	@""
	.align	4
.nv.constant0._ZN10layer_norm13ln_bwd_kernelINS_13Kernel_traitsIf6__halfS2_S2_fjLj1024ELj1ELj4ELj1ELj16ENS_18Kernel_traits_baseILj1024EfS2_S2_S2_fjLj128EEEEELb1ELb1ELb1ELb1EEEvNS_9BwdParamsE:
	.zero		824


//--------------------- .nv.constant0._ZN10layer_norm13ln_bwd_kernelINS_13Kernel_traitsI6__halfS2_fS2_fjLj1024ELj1ELj4ELj1ELj16ENS_18Kernel_traits_baseILj1024ES2_S2_fS2_fjLj128EEEEELb0ELb0ELb0ELb0EEEvNS_9BwdParamsE --------------------------
	.section	.nv.constant0._ZN10layer_norm13ln_bwd_kernelINS_13Kernel_traitsI6__halfS2_fS2_fjLj1024ELj1ELj4ELj1ELj16ENS_18Kernel_traits_baseILj1024ES2_S2_fS2_fjLj128EEEEELb0ELb0ELb0ELb0EEEvNS_9BwdParamsE,"a",@progbits
	.sectionflags	@""
	.align	4
.nv.constant0._ZN10layer_norm13ln_bwd_kernelINS_13Kernel_traitsI6__halfS2_fS2_fjLj1024ELj1ELj4ELj1ELj16ENS_18Kernel_traits_baseILj1024ES2_S2_fS2_fjLj128EEEEELb0ELb0ELb0ELb0EEEvNS_9BwdParamsE:
	.zero		824


//--------------------- .nv.constant0._ZN10layer_norm13ln_bwd_kernelINS_13Kernel_traitsI6__halfS2_fS2_fjLj1024ELj1ELj4ELj1ELj16ENS_18Kernel_traits_baseILj1024ES2_S2_fS2_fjLj128EEEEELb0ELb0ELb0ELb1EEEvNS_9BwdParamsE --------------------------
	.section	.nv.constant0._ZN10layer_norm13ln_bwd_kernelINS_13Kernel_traitsI6__halfS2_fS2_fjLj1024ELj1ELj4ELj1ELj16ENS_18Kernel_traits_baseILj1024ES2_S2_fS2_fjLj128EEEEELb0ELb0ELb0ELb1EEEvNS_9BwdParamsE,"a",@progbits
	.sectionflags	@""
	.align	4
.nv.constant0._ZN10layer_norm13ln_bwd_kernelINS_13Kernel_traitsI6__halfS2_fS2_fjLj1024ELj1ELj4ELj1ELj16ENS_18Kernel_traits_baseILj1024ES2_S2_fS2_fjLj128EEEEELb0ELb0ELb0ELb1EEEvNS_9BwdParamsE:
	.zero		824


//--------------------- .nv.constant0._ZN10layer_norm13ln_bwd_kernelINS_13Kernel_traitsI6__halfS2_fS2_fjLj1024ELj1ELj4ELj1ELj16ENS_18Kernel_traits_baseILj1024ES2_S2_fS2_fjLj128EEEEELb0ELb0ELb1ELb0EEEvNS_9BwdParamsE --------------------------
	.section	.nv.constant0._ZN10layer_norm13ln_bwd_kernelINS_13Kernel_traitsI6__halfS2_fS2_fjLj1024ELj1ELj4ELj1ELj16ENS_18Kernel_traits_baseILj1024ES2_S2_fS2_fjLj128EEEEELb0ELb0ELb1ELb0EEEvNS_9BwdParamsE,"a",@progbits
	.sectionflags	@""
	.align	4
.nv.constant0._ZN10layer_norm13ln_bwd_kernelINS_13Kernel_traitsI6__halfS2_fS2_fjLj1024ELj1ELj4ELj1ELj16ENS_18Kernel_traits_baseILj1024ES2_S2_fS2_fjLj128EEEEELb0ELb0ELb1ELb0EEEvNS_9BwdParamsE:
	.zero		824


//--------------------- .nv.constant0._ZN10layer_norm13ln_bwd_kernelINS_13Kernel_traitsI6__halfS2_fS2_fjLj1024ELj1ELj4ELj1ELj16ENS_18Kernel_traits_baseILj1024ES2_S2_fS2_fjLj128EEEEELb0ELb0ELb1ELb1EEEvNS_9BwdParamsE --------------------------
	.section	.nv.constant0._ZN10layer_norm13ln_bwd_kernelINS_13Kernel_traitsI6__halfS2_fS2_fjLj1024ELj1ELj4ELj1ELj16ENS_18Kernel_traits_baseILj1024ES2_S2_fS2_fjLj128EEEEELb0ELb0ELb1ELb1EEEvNS_9BwdParamsE,"a",@progbits
	.sectionflags	@""
	.align	4
.nv.constant0._ZN10layer_norm13ln_bwd_kernelINS_13Kernel_traitsI6__halfS2_fS2_fjLj1024ELj1ELj4ELj1ELj16ENS_18Kernel_traits_baseILj1024ES2_S2_fS2_fjLj128EEEEELb0ELb0ELb1ELb1EEEvNS_9BwdParamsE:
	.zero		824


//--------------------- .nv.constant0._ZN10layer_norm13ln_bwd_kernelINS_13Kernel_traitsI6__halfS2_fS2_fjLj1024ELj1ELj4ELj1ELj16ENS_18Kernel_traits_baseILj1024ES2_S2_fS2_fjLj128EEEEELb0ELb1ELb0ELb0EEEvNS_9BwdParamsE --------------------------
	.section	.nv.constant0._ZN10layer_norm13ln_bwd_kernelINS_13Kernel_traitsI6__halfS2_fS2_fjLj1024ELj1ELj4ELj1ELj16ENS_18Kernel_traits_baseILj1024ES2_S2_fS2_fjLj128EEEEELb0ELb1ELb0ELb0EEEvNS_9BwdParamsE,"a",@progbits
	.sectionflags	@""
	.align	4
.nv.constant0._ZN10layer_norm13ln_bwd_kernelINS_13Kernel_traitsI6__halfS2_fS2_fjLj1024ELj1ELj4ELj1ELj16ENS_18Kernel_traits_baseILj1024ES2_S2_fS2_fjLj128EEEEELb0ELb1ELb0ELb0EEEvNS_9BwdParamsE:
	.zero		824


//--------------------- .nv.constant0._ZN10layer_norm13ln_bwd_kernelINS_13Kernel_traitsI6__halfS2_fS2_fjLj1024ELj1ELj4ELj1ELj16ENS_18Kernel_traits_baseILj1024ES2_S2_fS2_fjLj128EEEEELb0ELb1ELb0ELb1EEEvNS_9BwdParamsE --------------------------
	.section	.nv.constant0._ZN10layer_norm13ln_bwd_kernelINS_13Kernel_traitsI6__halfS2_fS2_fjLj1024ELj1ELj4ELj1ELj16ENS_18Kernel_traits_baseILj1024ES2_S2_fS2_fjLj128EEEEELb0ELb1ELb0ELb1EEEvNS_9BwdParamsE,"a",@progbits
	.sectionflags	@""
	.align	4
.nv.constant0._ZN10layer_norm13ln_bwd_kernelINS_13Kernel_traitsI6__halfS2_fS2_fjLj1024ELj1ELj4ELj1ELj16ENS_18Kernel_traits_baseILj1024ES2_S2_fS2_fjLj128EEEEELb0ELb1ELb0ELb1EEEvNS_9BwdParamsE:
	.zero		824


//--------------------- .nv.constant0._ZN10layer_norm13ln_bwd_kernelINS_13Kernel_traitsI6__halfS2_fS2_fjLj1024ELj1ELj4ELj1ELj16ENS_18Kernel_traits_baseILj1024ES2_S2_fS2_fjLj128EEEEELb0ELb1ELb1ELb0EEEvNS_9BwdParamsE --------------------------
	.section	.nv.constant0._ZN10layer_norm13ln_bwd_kernelINS_13Kernel_traitsI6__halfS2_fS2_fjLj1024ELj1ELj4ELj1ELj16ENS_18Kernel_traits_baseILj1024ES2_S2_fS2_fjLj128EEEEELb0ELb1ELb1ELb0EEEvNS_9BwdParamsE,"a",@progbits
	.sectionflags	@""
	.align	4
.nv.constant0._ZN10layer_norm13ln_bwd_kernelINS_13Kernel_traitsI6__halfS2_fS2_fjLj1024ELj1ELj4ELj1ELj16ENS_18Kernel_traits_baseILj1024ES2_S2_fS2_fjLj128EEEEELb0ELb1ELb1ELb0EEEvNS_9BwdParamsE:
	.zero		824


//--------------------- .nv.constant0._ZN10layer_norm13ln_bwd_kernelINS_13Kernel_traitsI6__halfS2_fS2_fjLj1024ELj1ELj4ELj1ELj16ENS_18Kernel_traits_baseILj1024ES2_S2_fS2_fjLj128EEEEELb0ELb1ELb1ELb1EEEvNS_9BwdParamsE --------------------------
	.section	.nv.constant0._ZN10layer_norm13ln_bwd_kernelINS_13Kernel_traitsI6__halfS2_fS2_fjLj1024ELj1ELj4ELj1ELj16ENS_18Kernel_traits_baseILj1024ES2_S2_fS2_fjLj128EEEEELb0ELb1ELb1ELb1EEEvNS_9BwdParamsE,"a",@progbits
	.sectionflags	@""
	.align	4
.nv.constant0._ZN10layer_norm13ln_bwd_kernelINS_13Kernel_traitsI6__halfS2_fS2_fjLj1024ELj1ELj4ELj1ELj16ENS_18Kernel_traits_baseILj1024ES2_S2_fS2_fjLj128EEEEELb0ELb1ELb1ELb1EEEvNS_9BwdParamsE:
	.zero		824


//--------------------- .nv.constant0._ZN10layer_norm13ln_bwd_kernelINS_13Kernel_traitsI6__halfS2_fS2_fjLj1024ELj1ELj4ELj1ELj16ENS_18Kernel_traits_baseILj1024ES2_S2_fS2_fjLj128EEEEELb1ELb0ELb0ELb0EEEvNS_9BwdParamsE --------------------------
	.section	.nv.constant0._ZN10layer_norm13ln_bwd_kernelINS_13Kernel_traitsI6__halfS2_fS2_fjLj1024ELj1ELj4ELj1ELj16ENS_18Kernel_traits_baseILj1024ES2_S2_fS2_fjLj128EEEEELb1ELb0ELb0ELb0EEEvNS_9BwdParamsE,"a",@progbits
	.sectionflags	@""
	.align	4
.nv.constant0._ZN10layer_norm13ln_bwd_kernelINS_13Kernel_traitsI6__halfS2_fS2_fjLj1024ELj1ELj4ELj1ELj16ENS_18Kernel_traits_baseILj1024ES2_S2_fS2_fjLj128EEEEELb1ELb0ELb0ELb0EEEvNS_9BwdParamsE:
	.zero		824


//--------------------- .nv.constant0._ZN10layer_norm13ln_bwd_kernelINS_13Kernel_traitsI6__halfS2_fS2_fjLj1024ELj1ELj4ELj1ELj16ENS_18Kernel_traits_baseILj1024ES2_S2_fS2_fjLj128EEEEELb1ELb0ELb0ELb1EEEvNS_9BwdParamsE --------------------------
	.section	.nv.constant0._ZN10layer_norm13ln_bwd_kernelINS_13Kernel_traitsI6__halfS2_fS2_fjLj1024ELj1ELj4ELj1ELj16ENS_18Kernel_traits_baseILj1024ES2_S2_fS2_fjLj128EEEEELb1ELb0ELb0ELb1EEEvNS_9BwdParamsE,"a",@progbits
	.sectionflags	@""
	.align	4
.nv.constant0._ZN10layer_norm13ln_bwd_kernelINS_13Kernel_traitsI6__halfS2_fS2_fjLj1024ELj1ELj4ELj1ELj16ENS_18Kernel_traits_baseILj1024ES2_S2_fS2_fjLj128EEEEELb1ELb0ELb0ELb1EEEvNS_9BwdParamsE:
	.zero		824


//--------------------- .nv.constant0._ZN10layer_norm22ln_bwd_finalize_kernelINS_22Kernel_traits_finalizeILj1024E6__halfS2_fS2_fjLb0ELj1024ELj4ENS_18Kernel_traits_baseILj1024ES2_S2_fS2_fjLj1024EEEEELb0ELb0EEEvNS_9BwdParamsE --------------------------
	.section	.nv.constant0._ZN10layer_norm22ln_bwd_finalize_kernelINS_22Kernel_traits_finalizeILj1024E6__halfS2_fS2_fjLb0ELj1024ELj4ENS_18Kernel_traits_baseILj1024ES2_S2_fS2_fjLj1024EEEEELb0ELb0EEEvNS_9BwdParamsE,"a",@progbits
	.sectionflags	@""
	.align	4
.nv.constant0._ZN10layer_norm22ln_bwd_finalize_kernelINS_22Kernel_traits_finalizeILj1024E6__halfS2_fS2_fjLb0ELj1024ELj4ENS_18Kernel_traits_baseILj1024ES2_S2_fS2_fjLj1024EEEEELb0ELb0EEEvNS_9BwdParamsE:
	.zero		824


//--------------------- .nv.constant0._ZN10layer_norm13ln_bwd_kernelINS_13Kernel_traitsI6__halfS2_fS2_fjLj1024ELj1ELj4ELj1ELj16ENS_18Kernel_traits_baseILj1024ES2_S2_fS2_fjLj128EEEEELb1ELb0ELb1ELb0EEEvNS_9BwdParamsE --------------------------
	.section	.nv.constant0._ZN10layer_norm13ln_bwd_kernelINS_13Kernel_traitsI6__halfS2_fS2_fjLj1024ELj1ELj4ELj1ELj16ENS_18Kernel_traits_baseILj1024ES2_S2_fS2_fjLj128EEEEELb1ELb0ELb1ELb0EEEvNS_9BwdParamsE,"a",@progbits
	.sectionflags	@""
	.align	4
.nv.constant0._ZN10layer_norm13ln_bwd_kernelINS_13Kernel_traitsI6__halfS2_fS2_fjLj1024ELj1ELj4ELj1ELj16ENS_18Kernel_traits_baseILj1024ES2_S2_fS2_fjLj128EEEEELb1ELb0ELb1ELb0EEEvNS_9BwdParamsE:
	.zero		824


//--------------------- .nv.constant0._ZN10layer_norm22ln_bwd_finalize_kernelINS_22Kernel_traits_finalizeILj1024E6__halfS2_fS2_fjLb0ELj1024ELj4ENS_18Kernel_traits_baseILj1024ES2_S2_fS2_fjLj1024EEEEELb0ELb1EEEvNS_9BwdParamsE --------------------------
	.section	.nv.constant0._ZN10layer_norm22ln_bwd_finalize_kernelINS_22Kernel_traits_finalizeILj1024E6__halfS2_fS2_fjLb0ELj1024ELj4ENS_18Kernel_traits_baseILj1024ES2_S2_fS2_fjLj1024EEEEELb0ELb1EEEvNS_9BwdParamsE,"a",@progbits
	.sectionflags	@""
	.align	4
.nv.constant0._ZN10layer_norm22ln_bwd_finalize_kernelINS_22Kernel_traits_finalizeILj1024E6__halfS2_fS2_fjLb0ELj1024ELj4ENS_18Kernel_traits_baseILj1024ES2_S2_fS2_fjLj1024EEEEELb0ELb1EEEvNS_9BwdParamsE:
	.zero		824


//--------------------- .nv.constant0._ZN10layer_norm13ln_bwd_kernelINS_13Kernel_traitsI6__halfS2_fS2_fjLj1024ELj1ELj4ELj1ELj16ENS_18Kernel_traits_baseILj1024ES2_S2_fS2_fjLj128EEEEELb1ELb0ELb1ELb1EEEvNS_9BwdParamsE --------------------------
	.section	.nv.constant0._ZN10layer_norm13ln_bwd_kernelINS_13Kernel_traitsI6__halfS2_fS2_fjLj1024ELj1ELj4ELj1ELj16ENS_18Kernel_traits_baseILj1024ES2_S2_fS2_fjLj128EEEEELb1ELb0ELb1ELb1EEEvNS_9BwdParamsE,"a",@progbits
	.sectionflags	@""
	.align	4
.nv.constant0._ZN10layer_norm13ln_bwd_kernelINS_13Kernel_traitsI6__halfS2_fS2_fjLj1024ELj1ELj4ELj1ELj16ENS_18Kernel_traits_baseILj1024ES2_S2_fS2_fjLj128EEEEELb1ELb0ELb1ELb1EEEvNS_9BwdParamsE:
	.zero		824


//--------------------- .nv.constant0._ZN10layer_norm13ln_bwd_kernelINS_13Kernel_traitsI6__halfS2_fS2_fjLj1024ELj1ELj4ELj1ELj16ENS_18Kernel_traits_baseILj1024ES2_S2_fS2_fjLj128EEEEELb1ELb1ELb0ELb0EEEvNS_9BwdParamsE --------------------------
	.section	.nv.constant0._ZN10layer_norm13ln_bwd_kernelINS_13Kernel_traitsI6__halfS2_fS2_fjLj1024ELj1ELj4ELj1ELj16ENS_18Kernel_traits_baseILj1024ES2_S2_fS2_fjLj128EEEEELb1ELb1ELb0ELb0EEEvNS_9BwdParamsE,"a",@progbits
	.sectionflags	@""
	.align	4
.nv.constant0._ZN10layer_norm13ln_bwd_kernelINS_13Kernel_traitsI6__halfS2_fS2_fjLj1024ELj1ELj4ELj1ELj16ENS_18Kernel_traits_baseILj1024ES2_S2_fS2_fjLj128EEEEELb1ELb1ELb0ELb0EEEvNS_9BwdParamsE:
	.zero		824


//--------------------- .nv.constant0._ZN10layer_norm13ln_bwd_kernelINS_13Kernel_traitsI6__halfS2_fS2_fjLj1024ELj1ELj4ELj1ELj16ENS_18Kernel_traits_baseILj1024ES2_S2_fS2_fjLj128EEEEELb1ELb1ELb0ELb1EEEvNS_9BwdParamsE --------------------------
	.section	.nv.constant0._ZN10layer_norm13ln_bwd_kernelINS_13Kernel_traitsI6__halfS2_fS2_fjLj1024ELj1ELj4ELj1ELj16ENS_18Kernel_traits_baseILj1024ES2_S2_fS2_fjLj128EEEEELb1ELb1ELb0ELb1EEEvNS_9BwdParamsE,"a",@progbits
	.sectionflags	@""
	.align	4
.nv.constant0._ZN10layer_norm13ln_bwd_kernelINS_13Kernel_traitsI6__halfS2_fS2_fjLj1024ELj1ELj4ELj1ELj16ENS_18Kernel_traits_baseILj1024ES2_S2_fS2_fjLj128EEEEELb1ELb1ELb0ELb1EEEvNS_9BwdParamsE:
	.zero		824


//--------------------- .nv.constant0._ZN10layer_norm22ln_bwd_finalize_kernelINS_22Kernel_traits_finalizeILj1024E6__halfS2_fS2_fjLb1ELj1024ELj4ENS_18Kernel_traits_baseILj1024ES2_S2_fS2_fjLj1024EEEEELb1ELb0EEEvNS_9BwdParamsE --------------------------
	.section	.nv.constant0._ZN10layer_norm22ln_bwd_finalize_kernelINS_22Kernel_traits_finalizeILj1024E6__halfS2_fS2_fjLb1ELj1024ELj4ENS_18Kernel_traits_baseILj1024ES2_S2_fS2_fjLj1024EEEEELb1ELb0EEEvNS_9BwdParamsE,"a",@progbits
	.sectionflags	@""
	.align	4
.nv.constant0._ZN10layer_norm22ln_bwd_finalize_kernelINS_22Kernel_traits_finalizeILj1024E6__halfS2_fS2_fjLb1ELj1024ELj4ENS_18Kernel_traits_baseILj1024ES2_S2_fS2_fjLj1024EEEEELb1ELb0EEEvNS_9BwdParamsE:
	.zero		824


//--------------------- .nv.constant0._ZN10layer_norm13ln_bwd_kernelINS_13Kernel_traitsI6__halfS2_fS2_fjLj1024ELj1ELj4ELj1ELj16ENS_18Kernel_traits_baseILj1024ES2_S2_fS2_fjLj128EEEEELb1ELb1ELb1ELb0EEEvNS_9BwdParamsE --------------------------
	.section	.nv.constant0._ZN10layer_norm13ln_bwd_kernelINS_13Kernel_traitsI6__halfS2_fS2_fjLj1024ELj1ELj4ELj1ELj16ENS_18Kernel_traits_baseILj1024ES2_S2_fS2_fjLj128EEEEELb1ELb1ELb1ELb0EEEvNS_9BwdParamsE,"a",@progbits
	.sectionflags	@""
	.align	4
.nv.constant0._ZN10layer_norm13ln_bwd_kernelINS_13Kernel_traitsI6__halfS2_fS2_fjLj1024ELj1ELj4ELj1ELj16ENS_18Kernel_traits_baseILj1024ES2_S2_fS2_fjLj128EEEEELb1ELb1ELb1ELb0EEEvNS_9BwdParamsE:
	.zero		824


//--------------------- .nv.constant0._ZN10layer_norm22ln_bwd_finalize_kernelINS_22Kernel_traits_finalizeILj1024E6__halfS2_fS2_fjLb1ELj1024ELj4ENS_18Kernel_traits_baseILj1024ES2_S2_fS2_fjLj1024EEEEELb1ELb1EEEvNS_9BwdParamsE --------------------------
	.section	.nv.constant0._ZN10layer_norm22ln_bwd_finalize_kernelINS_22Kernel_traits_finalizeILj1024E6__halfS2_fS2_fjLb1ELj1024ELj4ENS_18Kernel_traits_baseILj1024ES2_S2_fS2_fjLj1024EEEEELb1ELb1EEEvNS_9BwdParamsE,"a",@progbits
	.sectionflags	@""
	.align	4
.nv.constant0._ZN10layer_norm22ln_bwd_finalize_kernelINS_22Kernel_traits_finalizeILj1024E6__halfS2_fS2_fjLb1ELj1024ELj4ENS_18Kernel_traits_baseILj1024ES2_S2_fS2_fjLj1024EEEEELb1ELb1EEEvNS_9BwdParamsE:
	.zero		824


//--------------------- .nv.constant0._ZN10layer_norm13ln_bwd_kernelINS_13Kernel_traitsI6__halfS2_fS2_fjLj1024ELj1ELj4ELj1ELj16ENS_18Kernel_traits_baseILj1024ES2_S2_fS2_fjLj128EEEEELb1ELb1ELb1ELb1EEEvNS_9BwdParamsE --------------------------
	.section	.nv.constant0._ZN10layer_norm13ln_bwd_kernelINS_13Kernel_traitsI6__halfS2_fS2_fjLj1024ELj1ELj4ELj1ELj16ENS_18Kernel_traits_baseILj1024ES2_S2_fS2_fjLj128EEEEELb1ELb1ELb1ELb1EEEvNS_9BwdParamsE,"a",@progbits
	.sectionflags	@""
	.align	4
.nv.constant0._ZN10layer_norm13ln_bwd_kernelINS_13Kernel_traitsI6__halfS2_fS2_fjLj1024ELj1ELj4ELj1ELj16ENS_18Kernel_traits_baseILj1024ES2_S2_fS2_fjLj128EEEEELb1ELb1ELb1ELb1EEEvNS_9BwdParamsE:
	.zero		824


//--------------------- .nv.constant0._ZN10layer_norm13ln_bwd_kernelINS_13Kernel_traitsIf6__halffS2_fjLj1024ELj1ELj4ELj1ELj16ENS_18Kernel_traits_baseILj1024EfS2_fS2_fjLj128EEEEELb0ELb0ELb0ELb0EEEvNS_9BwdParamsE --------------------------
	.section	.nv.constant0._ZN10layer_norm13ln_bwd_kernelINS_13Kernel_traitsIf6__halffS2_fjLj1024ELj1ELj4ELj1ELj16ENS_18Kernel_traits_baseILj1024EfS2_fS2_fjLj128EEEEELb0ELb0ELb0ELb0EEEvNS_9BwdParamsE,"a",@progbits
	.sectionflags	@""
	.align	4
.nv.constant0._ZN10layer_norm13ln_bwd_kernelINS_13Kernel_traitsIf6__halffS2_fjLj1024ELj1ELj4ELj1ELj16ENS_18Kernel_traits_baseILj1024EfS2_fS2_fjLj128EEEEELb0ELb0ELb0ELb0EEEvNS_9BwdParamsE:
	.zero		824


//--------------------- .nv.constant0._ZN10layer_norm13ln_bwd_kernelINS_13Kernel_traitsIf6__halffS2_fjLj1024ELj1ELj4ELj1ELj16ENS_18Kernel_traits_baseILj1024EfS2_fS2_fjLj128EEEEELb0ELb0ELb0ELb1EEEvNS_9BwdParamsE --------------------------
	.section	.nv.constant0._ZN10layer_norm13ln_bwd_kernelINS_13Kernel_traitsIf6__halffS2_fjLj1024ELj1ELj4ELj1ELj16ENS_18Kernel_traits_baseILj1024EfS2_fS2_fjLj128EEEEELb0ELb0ELb0ELb1EEEvNS_9BwdParamsE,"a",@progbits
	.sectionflags	@""
	.align	4
.nv.constant0._ZN10layer_norm13ln_bwd_kernelINS_13Kernel_traitsIf6__halffS2_fjLj1024ELj1ELj4ELj1ELj16ENS_18Kernel_traits_baseILj1024EfS2_fS2_fjLj128EEEEELb0ELb0ELb0ELb1EEEvNS_9BwdParamsE:
	.zero		824


//--------------------- .nv.constant0._ZN10layer_norm13ln_bwd_kernelINS_13Kernel_traitsIf6__halffS2_fjLj1024ELj1ELj4ELj1ELj16ENS_18Kernel_traits_baseILj1024EfS2_fS2_fjLj128EEEEELb0ELb0ELb1ELb0EEEvNS_9BwdParamsE --------------------------
	.section	.nv.constant0._ZN10layer_norm13ln_bwd_kernelINS_13Kernel_traitsIf6__halffS2_fjLj1024ELj1ELj4ELj1ELj16ENS_18Kernel_traits_baseILj1024EfS2_fS2_fjLj128EEEEELb0ELb0ELb1ELb0EEEvNS_9BwdParamsE,"a",@progbits
	.sectionflags	@""
	.align	4
.nv.constant0._ZN10layer_norm13ln_bwd_kernelINS_13Kernel_traitsIf6__halffS2_fjLj1024ELj1ELj4ELj1ELj16ENS_18Kernel_traits_baseILj1024EfS2_fS2_fjLj128EEEEELb0ELb0ELb1ELb0EEEvNS_9BwdParamsE:
	.zero		824


//--------------------- .nv.constant0._ZN10layer_norm13ln_bwd_kernelINS_13Kernel_traitsIf6__halffS2_fjLj1024ELj1ELj4ELj1ELj16ENS_18Kernel_traits_baseILj1024EfS2_fS2_fjLj128EEEEELb0ELb0ELb1ELb1EEEvNS_9BwdParamsE --------------------------
	.section	.nv.constant0._ZN10layer_norm13ln_bwd_kernelINS_13Kernel_traitsIf6__halffS2_fjLj1024ELj1ELj4ELj1ELj16ENS_18Kernel_traits_baseILj1024EfS2_fS2_fjLj128EEEEELb0ELb0ELb1ELb1EEEvNS_9BwdParamsE,"a",@progbits
	.sectionflags	@""
	.align	4
.nv.constant0._ZN10layer_norm13ln_bwd_kernelINS_13Kernel_traitsIf6__halffS2_fjLj1024ELj1ELj4ELj1ELj16ENS_18Kernel_traits_baseILj1024EfS2_fS2_fjLj128EEEEELb0ELb0ELb1ELb1EEEvNS_9BwdParamsE:
	.zero		824


//--------------------- .nv.constant0._ZN10layer_norm13ln_bwd_kernelINS_13Kernel_traitsIf6__halffS2_fjLj1024ELj1ELj4ELj1ELj16ENS_18Kernel_traits_baseILj1024EfS2_fS2_fjLj128EEEEELb0ELb1ELb0ELb0EEEvNS_9BwdParamsE --------------------------
	.section	.nv.constant0._ZN10layer_norm13ln_bwd_kernelINS_13Kernel_traitsIf6__halffS2_fjLj1024ELj1ELj4ELj1ELj16ENS_18Kernel_traits_baseILj1024EfS2_fS2_fjLj128EEEEELb0ELb1ELb0ELb0EEEvNS_9BwdParamsE,"a",@progbits
	.sectionflags	@""
	.align	4
.nv.constant0._ZN10layer_norm13ln_bwd_kernelINS_13Kernel_traitsIf6__halffS2_fjLj1024ELj1ELj4ELj1ELj16ENS_18Kernel_traits_baseILj1024EfS2_fS2_fjLj128EEEEELb0ELb1ELb0ELb0EEEvNS_9BwdParamsE:
	.zero		824


//--------------------- .nv.constant0._ZN10layer_norm13ln_bwd_kernelINS_13Kernel_traitsIf6__halffS2_fjLj1024ELj1ELj4ELj1ELj16ENS_18Kernel_traits_baseILj1024EfS2_fS2_fjLj128EEEEELb0ELb1ELb0ELb1EEEvNS_9BwdParamsE --------------------------
	.section	.nv.constant0._ZN10layer_norm13ln_bwd_kernelINS_13Kernel_traitsIf6__halffS2_fjLj1024ELj1ELj4ELj1ELj16ENS_18Kernel_traits_baseILj1024EfS2_fS2_fjLj128EEEEELb0ELb1ELb0ELb1EEEvNS_9BwdParamsE,"a",@progbits
	.sectionflags	@""
	.align	4
.nv.constant0._ZN10layer_norm13ln_bwd_kernelINS_13Kernel_traitsIf6__halffS2_fjLj1024ELj1ELj4ELj1ELj16ENS_18Kernel_traits_baseILj1024EfS2_fS2_fjLj128EEEEELb0ELb1ELb0ELb1EEEvNS_9BwdParamsE:
	.zero		824


//--------------------- .nv.constant0._ZN10layer_norm13ln_bwd_kernelINS_13Kernel_traitsIf6__halffS2_fjLj1024ELj1ELj4ELj1ELj16ENS_18Kernel_traits_baseILj1024EfS2_fS2_fjLj128EEEEELb0ELb1ELb1ELb0EEEvNS_9BwdParamsE --------------------------
	.section	.nv.constant0._ZN10layer_norm13ln_bwd_kernelINS_13Kernel_traitsIf6__halffS2_fjLj1024ELj1ELj4ELj1ELj16ENS_18Kernel_traits_baseILj1024EfS2_fS2_fjLj128EEEEELb0ELb1ELb1ELb0EEEvNS_9BwdParamsE,"a",@progbits
	.sectionflags	@""
	.align	4
.nv.constant0._ZN10layer_norm13ln_bwd_kernelINS_13Kernel_traitsIf6__halffS2_fjLj1024ELj1ELj4ELj1ELj16ENS_18Kernel_traits_baseILj1024EfS2_fS2_fjLj128EEEEELb0ELb1ELb1ELb0EEEvNS_9BwdParamsE:
	.zero		824


//--------------------- .nv.constant0._ZN10layer_norm13ln_bwd_kernelINS_13Kernel_traitsIf6__halffS2_fjLj1024ELj1ELj4ELj1ELj16ENS_18Kernel_traits_baseILj1024EfS2_fS2_fjLj128EEEEELb0ELb1ELb1ELb1EEEvNS_9BwdParamsE --------------------------
	.section	.nv.constant0._ZN10layer_norm13ln_bwd_kernelINS_13Kernel_traitsIf6__halffS2_fjLj1024ELj1ELj4ELj1ELj16ENS_18Kernel_traits_baseILj1024EfS2_fS2_fjLj128EEEEELb0ELb1ELb1ELb1EEEvNS_9BwdParamsE,"a",@progbits
	.sectionflags	@""
	.align	4
.nv.constant0._ZN10layer_norm13ln_bwd_kernelINS_13Kernel_traitsIf6__halffS2_fjLj1024ELj1ELj4ELj1ELj16ENS_18Kernel_traits_baseILj1024EfS2_fS2_fjLj128EEEEELb0ELb1ELb1ELb1EEEvNS_9BwdParamsE:
	.zero		824


//--------------------- .nv.constant0._ZN10layer_norm13ln_bwd_kernelINS_13Kernel_traitsIf6__halffS2_fjLj1024ELj1ELj4ELj1ELj16ENS_18Kernel_traits_baseILj1024EfS2_fS2_fjLj128EEEEELb1ELb0ELb0ELb0EEEvNS_9BwdParamsE --------------------------
	.section	.nv.constant0._ZN10layer_norm13ln_bwd_kernelINS_13Kernel_traitsIf6__halffS2_fjLj1024ELj1ELj4ELj1ELj16ENS_18Kernel_traits_baseILj1024EfS2_fS2_fjLj128EEEEELb1ELb0ELb0ELb0EEEvNS_9BwdParamsE,"a",@progbits
	.sectionflags	@""
	.align	4
.nv.constant0._ZN10layer_norm13ln_bwd_kernelINS_13Kernel_traitsIf6__halffS2_fjLj1024ELj1ELj4ELj1ELj16ENS_18Kernel_traits_baseILj1024EfS2_fS2_fjLj128EEEEELb1ELb0ELb0ELb0EEEvNS_9BwdParamsE:
	.zero		824


//--------------------- .nv.constant0._ZN10layer_norm13ln_bwd_kernelINS_13Kernel_traitsIf6__halffS2_fjLj1024ELj1ELj4ELj1ELj16ENS_18Kernel_traits_baseILj1024EfS2_fS2_fjLj128EEEEELb1ELb0ELb0ELb1EEEvNS_9BwdParamsE --------------------------
	.section	.nv.constant0._ZN10layer_norm13ln_bwd_kernelINS_13Kernel_traitsIf6__halffS2_fjLj1024ELj1ELj4ELj1ELj16ENS_18Kernel_traits_baseILj1024EfS2_fS2_fjLj128EEEEELb1ELb0ELb0ELb1EEEvNS_9BwdParamsE,"a",@progbits
	.sectionflags	@""
	.align	4
.nv.constant0._ZN10layer_norm13ln_bwd_kernelINS_13Kernel_traitsIf6__halffS2_fjLj1024ELj1ELj4ELj1ELj16ENS_18Kernel_traits_baseILj1024EfS2_fS2_fjLj128EEEEELb1ELb0ELb0ELb1EEEvNS_9BwdParamsE:
	.zero		824


//--------------------- .nv.constant0._ZN10layer_norm22ln_bwd_finalize_kernelINS_22Kernel_traits_finalizeILj1024Ef6__halffS2_fjLb0ELj1024ELj4ENS_18Kernel_traits_baseILj1024EfS2_fS2_fjLj1024EEEEELb0ELb0EEEvNS_9BwdParamsE --------------------------
	.section	.nv.constant0._ZN10layer_norm22ln_bwd_finalize_kernelINS_22Kernel_traits_finalizeILj1024Ef6__halffS2_fjLb0ELj1024ELj4ENS_18Kernel_traits_baseILj1024EfS2_fS2_fjLj1024EEEEELb0ELb0EEEvNS_9BwdParamsE,"a",@progbits
	.sectionflags	@""
	.align	4
.nv.constant0._ZN10layer_norm22ln_bwd_finalize_kernelINS_22Kernel_traits_finalizeILj1024Ef6__halffS2_fjLb0ELj1024ELj4ENS_18Kernel_traits_baseILj1024EfS2_fS2_fjLj1024EEEEELb0ELb0EEEvNS_9BwdParamsE:
	.zero		824


//--------------------- .nv.constant0._ZN10layer_norm13ln_bwd_kernelINS_13Kernel_traitsIf6__halffS2_fjLj1024ELj1ELj4ELj1ELj16ENS_18Kernel_traits_baseILj1024EfS2_fS2_fjLj128EEEEELb1ELb0ELb1ELb0EEEvNS_9BwdParamsE --------------------------
	.section	.nv.constant0._ZN10layer_norm13ln_bwd_kernelINS_13Kernel_traitsIf6__halffS2_fjLj1024ELj1ELj4ELj1ELj16ENS_18Kernel_traits_baseILj1024EfS2_fS2_fjLj128EEEEELb1ELb0ELb1ELb0EEEvNS_9BwdParamsE,"a",@progbits
	.sectionflags	@""
	.align	4
.nv.constant0._ZN10layer_norm13ln_bwd_kernelINS_13Kernel_traitsIf6__halffS2_fjLj1024ELj1ELj4ELj1ELj16ENS_18Kernel_traits_baseILj1024EfS2_fS2_fjLj128EEEEELb1ELb0ELb1ELb0EEEvNS_9BwdParamsE:
	.zero		824


//--------------------- .nv.constant0._ZN10layer_norm22ln_bwd_finalize_kernelINS_22Kernel_traits_finalizeILj1024Ef6__halffS2_fjLb0ELj1024ELj4ENS_18Kernel_traits_baseILj1024EfS2_fS2_fjLj1024EEEEELb0ELb1EEEvNS_9BwdParamsE --------------------------
	.section	.nv.constant0._ZN10layer_norm22ln_bwd_finalize_kernelINS_22Kernel_traits_finalizeILj1024Ef6__halffS2_fjLb0ELj1024ELj4ENS_18Kernel_traits_baseILj1024EfS2_fS2_fjLj1024EEEEELb0ELb1EEEvNS_9BwdParamsE,"a",@progbits
	.sectionflags	@""
	.align	4
.nv.constant0._ZN10layer_norm22ln_bwd_finalize_kernelINS_22Kernel_traits_finalizeILj1024Ef6__halffS2_fjLb0ELj1024ELj4ENS_18Kernel_traits_baseILj1024EfS2_fS2_fjLj1024EEEEELb0ELb1EEEvNS_9BwdParamsE:
	.zero		824


//--------------------- .nv.constant0._ZN10layer_norm13ln_bwd_kernelINS_13Kernel_traitsIf6__halffS2_fjLj1024ELj1ELj4ELj1ELj16ENS_18Kernel_traits_baseILj1024EfS2_fS2_fjLj128EEEEELb1ELb0ELb1ELb1EEEvNS_9BwdParamsE --------------------------
	.section	.nv.constant0._ZN10layer_norm13ln_bwd_kernelINS_13Kernel_traitsIf6__halffS2_fjLj1024ELj1ELj4ELj1ELj16ENS_18Kernel_traits_baseILj1024EfS2_fS2_fjLj128EEEEELb1ELb0ELb1ELb1EEEvNS_9BwdParamsE,"a",@progbits
	.sectionflags	@""
	.align	4
.nv.constant0._ZN10layer_norm13ln_bwd_kernelINS_13Kernel_traitsIf6__halffS2_fjLj1024ELj1ELj4ELj1ELj16ENS_18Kernel_traits_baseILj1024EfS2_fS2_fjLj128EEEEELb1ELb0ELb1ELb1EEEvNS_9BwdParamsE:
	.zero		824


//--------------------- .nv.constant0._ZN10layer_norm13ln_bwd_kernelINS_13Kernel_traitsIf6__halffS2_fjLj1024ELj1ELj4ELj1ELj16ENS_18Kernel_traits_baseILj1024EfS2_fS2_fjLj128EEEEELb1ELb1ELb0ELb0EEEvNS_9BwdParamsE --------------------------
	.section	.nv.constant0._ZN10layer_norm13ln_bwd_kernelINS_13Kernel_traitsIf6__halffS2_fjLj1024ELj1ELj4ELj1ELj16ENS_18Kernel_traits_baseILj1024EfS2_fS2_fjLj128EEEEELb1ELb1ELb0ELb0EEEvNS_9BwdParamsE,"a",@progbits
	.sectionflags	@""
	.align	4
.nv.constant0._ZN10layer_norm13ln_bwd_kernelINS_13Kernel_traitsIf6__halffS2_fjLj1024ELj1ELj4ELj1ELj16ENS_18Kernel_traits_baseILj1024EfS2_fS2_fjLj128EEEEELb1ELb1ELb0ELb0EEEvNS_9BwdParamsE:
	.zero		824


//--------------------- .nv.constant0._ZN10layer_norm13ln_bwd_kernelINS_13Kernel_traitsIf6__halffS2_fjLj1024ELj1ELj4ELj1ELj16ENS_18Kernel_traits_baseILj1024EfS2_fS2_fjLj128EEEEELb1ELb1ELb0ELb1EEEvNS_9BwdParamsE --------------------------
	.section	.nv.constant0._ZN10layer_norm13ln_bwd_kernelINS_13Kernel_traitsIf6__halffS2_fjLj1024ELj1ELj4ELj1ELj16ENS_18Kernel_traits_baseILj1024EfS2_fS2_fjLj128EEEEELb1ELb1ELb0ELb1EEEvNS_9BwdParamsE,"a",@progbits
	.sectionflags	@""
	.align	4
.nv.constant0._ZN10layer_norm13ln_bwd_kernelINS_13Kernel_traitsIf6__halffS2_fjLj1024ELj1ELj4ELj1ELj16ENS_18Kernel_traits_baseILj1024EfS2_fS2_fjLj128EEEEELb1ELb1ELb0ELb1EEEvNS_9BwdParamsE:
	.zero		824


//--------------------- .nv.constant0._ZN10layer_norm22ln_bwd_finalize_kernelINS_22Kernel_traits_finalizeILj1024Ef6__halffS2_fjLb1ELj1024ELj4ENS_18Kernel_traits_baseILj1024EfS2_fS2_fjLj1024EEEEELb1ELb0EEEvNS_9BwdParamsE --------------------------
	.section	.nv.constant0._ZN10layer_norm22ln_bwd_finalize_kernelINS_22Kernel_traits_finalizeILj1024Ef6__halffS2_fjLb1ELj1024ELj4ENS_18Kernel_traits_baseILj1024EfS2_fS2_fjLj1024EEEEELb1ELb0EEEvNS_9BwdParamsE,"a",@progbits
	.sectionflags	@""
	.align	4
.nv.constant0._ZN10layer_norm22ln_bwd_finalize_kernelINS_22Kernel_traits_finalizeILj1024Ef6__halffS2_fjLb1ELj1024ELj4ENS_18Kernel_traits_baseILj1024EfS2_fS2_fjLj1024EEEEELb1ELb0EEEvNS_9BwdParamsE:
	.zero		824


//--------------------- .nv.constant0._ZN10layer_norm13ln_bwd_kernelINS_13Kernel_traitsIf6__halffS2_fjLj1024ELj1ELj4ELj1ELj16ENS_18Kernel_traits_baseILj1024EfS2_fS2_fjLj128EEEEELb1ELb1ELb1ELb0EEEvNS_9BwdParamsE --------------------------
	.section	.nv.constant0._ZN10layer_norm13ln_bwd_kernelINS_13Kernel_traitsIf6__halffS2_fjLj1024ELj1ELj4ELj1ELj16ENS_18Kernel_traits_baseILj1024EfS2_fS2_fjLj128EEEEELb1ELb1ELb1ELb0EEEvNS_9BwdParamsE,"a",@progbits
	.sectionflags	@""
	.align	4
.nv.constant0._ZN10layer_norm13ln_bwd_kernelINS_13Kernel_traitsIf6__halffS2_fjLj1024ELj1ELj4ELj1ELj16ENS_18Kernel_traits_baseILj1024EfS2_fS2_fjLj128EEEEELb1ELb1ELb1ELb0EEEvNS_9BwdParamsE:
	.zero		824


//--------------------- .nv.constant0._ZN10layer_norm22ln_bwd_finalize_kernelINS_22Kernel_traits_finalizeILj1024Ef6__halffS2_fjLb1ELj1024ELj4ENS_18Kernel_traits_baseILj1024EfS2_fS2_fjLj1024EEEEELb1ELb1EEEvNS_9BwdParamsE --------------------------
	.section	.nv.constant0._ZN10layer_norm22ln_bwd_finalize_kernelINS_22Kernel_traits_finalizeILj1024Ef6__halffS2_fjLb1ELj1024ELj4ENS_18Kernel_traits_baseILj1024EfS2_fS2_fjLj1024EEEEELb1ELb1EEEvNS_9BwdParamsE,"a",@progbits
	.sectionflags	@""
	.align	4
.nv.constant0._ZN10layer_norm22ln_bwd_finalize_kernelINS_22Kernel_traits_finalizeILj1024Ef6__halffS2_fjLb1ELj1024ELj4ENS_18Kernel_traits_baseILj1024EfS2_fS2_fjLj1024EEEEELb1ELb1EEEvNS_9BwdParamsE:
	.zero		824


//--------------------- .nv.constant0._ZN10layer_norm13ln_bwd_kernelINS_13Kernel_traitsIf6__halffS2_fjLj1024ELj1ELj4ELj1ELj16ENS_18Kernel_traits_baseILj1024EfS2_fS2_fjLj128EEEEELb1ELb1ELb1ELb1EEEvNS_9BwdParamsE --------------------------
	.section	.nv.constant0._ZN10layer_norm13ln_bwd_kernelINS_13Kernel_traitsIf6__halffS2_fjLj1024ELj1ELj4ELj1ELj16ENS_18Kernel_traits_baseILj1024EfS2_fS2_fjLj128EEEEELb1ELb1ELb1ELb1EEEvNS_9BwdParamsE,"a",@progbits
	.sectionflags	@""
	.align	4
.nv.constant0._ZN10layer_norm13ln_bwd_kernelINS_13Kernel_traitsIf6__halffS2_fjLj1024ELj1ELj4ELj1ELj16ENS_18Kernel_traits_baseILj1024EfS2_fS2_fjLj128EEEEELb1ELb1ELb1ELb1EEEvNS_9BwdParamsE:
	.zero		824


//--------------------- .nv.constant0._ZN10layer_norm13ln_bwd_kernelINS_13Kernel_traitsI6__halfffffjLj1024ELj1ELj4ELj1ELj16ENS_18Kernel_traits_baseILj1024ES2_ffffjLj128EEEEELb0ELb0ELb0ELb0EEEvNS_9BwdParamsE --------------------------
	.section	.nv.constant0._ZN10layer_norm13ln_bwd_kernelINS_13Kernel_traitsI6__halfffffjLj1024ELj1ELj4ELj1ELj16ENS_18Kernel_traits_baseILj1024ES2_ffffjLj128EEEEELb0ELb0ELb0ELb0EEEvNS_9BwdParamsE,"a",@progbits
	.sectionflags	@""
	.align	4
.nv.constant0._ZN10layer_norm13ln_bwd_kernelINS_13Kernel_traitsI6__halfffffjLj1024ELj1ELj4ELj1ELj16ENS_18Kernel_traits_baseILj1024ES2_ffffjLj128EEEEELb0ELb0ELb0ELb0EEEvNS_9BwdParamsE:
	.zero		824


//--------------------- .nv.constant0._ZN10layer_norm13ln_bwd_kernelINS_13Kernel_traitsI6__halfffffjLj1024ELj1ELj4ELj1ELj16ENS_18Kernel_traits_baseILj1024ES2_ffffjLj128EEEEELb0ELb0ELb0ELb1EEEvNS_9BwdParamsE --------------------------
	.section	.nv.constant0._ZN10layer_norm13ln_bwd_kernelINS_13Kernel_traitsI6__halfffffjLj1024ELj1ELj4ELj1ELj16ENS_18Kernel_traits_baseILj1024ES2_ffffjLj128EEEEELb0ELb0ELb0ELb1EEEvNS_9BwdParamsE,"a",@progbits
	.sectionflags	@""
	.align	4
.nv.constant0._ZN10layer_norm13ln_bwd_kernelINS_13Kernel_traitsI6__halfffffjLj1024ELj1ELj4ELj1ELj16ENS_18Kernel_traits_baseILj1024ES2_ffffjLj128EEEEELb0ELb0ELb0ELb1EEEvNS_9BwdParamsE:
	.zero		824


//--------------------- .nv.constant0._ZN10layer_norm13ln_bwd_kernelINS_13Kernel_traitsI6__halfffffjLj1024ELj1ELj4ELj1ELj16ENS_18Kernel_traits_baseILj1024ES2_ffffjLj128EEEEELb0ELb0ELb1ELb0EEEvNS_9BwdParamsE --------------------------
	.section	.nv.constant0._ZN10layer_norm13ln_bwd_kernelINS_13Kernel_traitsI6__halfffffjLj1024ELj1ELj4ELj1ELj16ENS_18Kernel_traits_baseILj1024ES2_ffffjLj128EEEEELb0ELb0ELb1ELb0EEEvNS_9BwdParamsE,"a",@progbits
	.sectionflags	@""
	.align	4
.nv.constant0._ZN10layer_norm13ln_bwd_kernelINS_13Kernel_traitsI6__halfffffjLj1024ELj1ELj4ELj1ELj16ENS_18Kernel_traits_baseILj1024ES2_ffffjLj128EEEEELb0ELb0ELb1ELb0EEEvNS_9BwdParamsE:
	.zero		824


//--------------------- .nv.constant0._ZN10layer_norm13ln_bwd_kernelINS_13Kernel_traitsI6__halfffffjLj1024ELj1ELj4ELj1ELj16ENS_18Kernel_traits_baseILj1024ES2_ffffjLj128EEEEELb0ELb0ELb1ELb1EEEvNS_9BwdParamsE --------------------------
	.section	.nv.constant0._ZN10layer_norm13ln_bwd_kernelINS_13Kernel_traitsI6__halfffffjLj1024ELj1ELj4ELj1ELj16ENS_18Kernel_traits_baseILj1024ES2_ffffjLj128EEEEELb0ELb0ELb1ELb1EEEvNS_9BwdParamsE,"a",@progbits
	.sectionflags	@""
	.align	4
.nv.constant0._ZN10layer_norm13ln_bwd_kernelINS_13Kernel_traitsI6__halfffffjLj1024ELj1ELj4ELj1ELj16ENS_18Kernel_traits_baseILj1024ES2_ffffjLj128EEEEELb0ELb0ELb1ELb1EEEvNS_9BwdParamsE:
	.zero		824


//--------------------- .nv.constant0._ZN10layer_norm13ln_bwd_kernelINS_13Kernel_traitsI6__halfffffjLj1024ELj1ELj4ELj1ELj16ENS_18Kernel_traits_baseILj1024ES2_ffffjLj128EEEEELb0ELb1ELb0ELb0EEEvNS_9BwdParamsE --------------------------
	.section	.nv.constant0._ZN10layer_norm13ln_bwd_kernelINS_13Kernel_traitsI6__halfffffjLj1024ELj1ELj4ELj1ELj16ENS_18Kernel_traits_baseILj1024ES2_ffffjLj128EEEEELb0ELb1ELb0ELb0EEEvNS_9BwdParamsE,"a",@progbits
	.sectionflags	@""
	.align	4
.nv.constant0._ZN10layer_norm13ln_bwd_kernelINS_13Kernel_traitsI6__halfffffjLj1024ELj1ELj4ELj1ELj16ENS_18Kernel_traits_baseILj1024ES2_ffffjLj128EEEEELb0ELb1ELb0ELb0EEEvNS_9BwdParamsE:
	.zero		824


//--------------------- .nv.constant0._ZN10layer_norm13ln_bwd_kernelINS_13Kernel_traitsI6__halfffffjLj1024ELj1ELj4ELj1ELj16ENS_18Kernel_traits_baseILj1024ES2_ffffjLj128EEEEELb0ELb1ELb0ELb1EEEvNS_9BwdParamsE --------------------------
	.section	.nv.constant0._ZN10layer_norm13ln_bwd_kernelINS_13Kernel_traitsI6__halfffffjLj1024ELj1ELj4ELj1ELj16ENS_18Kernel_traits_baseILj1024ES2_ffffjLj128EEEEELb0ELb1ELb0ELb1EEEvNS_9BwdParamsE,"a",@progbits
	.sectionflags	@""
	.align	4
.nv.constant0._ZN10layer_norm13ln_bwd_kernelINS_13Kernel_traitsI6__halfffffjLj1024ELj1ELj4ELj1ELj16ENS_18Kernel_traits_baseILj1024ES2_ffffjLj128EEEEELb0ELb1ELb0ELb1EEEvNS_9BwdParamsE:
	.zero		824


//--------------------- .nv.constant0._ZN10layer_norm13ln_bwd_kernelINS_13Kernel_traitsI6__halfffffjLj1024ELj1ELj4ELj1ELj16ENS_18Kernel_traits_baseILj1024ES2_ffffjLj128EEEEELb0ELb1ELb1ELb0EEEvNS_9BwdParamsE --------------------------
	.section	.nv.constant0._ZN10layer_norm13ln_bwd_kernelINS_13Kernel_traitsI6__halfffffjLj1024ELj1ELj4ELj1ELj16ENS_18Kernel_traits_baseILj1024ES2_ffffjLj128EEEEELb0ELb1ELb1ELb0EEEvNS_9BwdParamsE,"a",@progbits
	.sectionflags	@""
	.align	4
.nv.constant0._ZN10layer_norm13ln_bwd_kernelINS_13Kernel_traitsI6__halfffffjLj1024ELj1ELj4ELj1ELj16ENS_18Kernel_traits_baseILj1024ES2_ffffjLj128EEEEELb0ELb1ELb1ELb0EEEvNS_9BwdParamsE:
	.zero		824


//--------------------- .nv.constant0._ZN10layer_norm13ln_bwd_kernelINS_13Kernel_traitsI6__halfffffjLj1024ELj1ELj4ELj1ELj16ENS_18Kernel_traits_baseILj1024ES2_ffffjLj128EEEEELb0ELb1ELb1ELb1EEEvNS_9BwdParamsE --------------------------
	.section	.nv.constant0._ZN10layer_norm13ln_bwd_kernelINS_13Kernel_traitsI6__halfffffjLj1024ELj1ELj4ELj1ELj16ENS_18Kernel_traits_baseILj1024ES2_ffffjLj128EEEEELb0ELb1ELb1ELb1EEEvNS_9BwdParamsE,"a",@progbits
	.sectionflags	@""
	.align	4
.nv.constant0._ZN10layer_norm13ln_bwd_kernelINS_13Kernel_traitsI6__halfffffjLj1024ELj1ELj4ELj1ELj16ENS_18Kernel_traits_baseILj1024ES2_ffffjLj128EEEEELb0ELb1ELb1ELb1EEEvNS_9BwdParamsE:
	.zero		824


//--------------------- .nv.constant0._ZN10layer_norm13ln_bwd_kernelINS_13Kernel_traitsI6__halfffffjLj1024ELj1ELj4ELj1ELj16ENS_18Kernel_traits_baseILj1024ES2_ffffjLj128EEEEELb1ELb0ELb0ELb0EEEvNS_9BwdParamsE --------------------------
	.section	.nv.constant0._ZN10layer_norm13ln_bwd_kernelINS_13Kernel_traitsI6__halfffffjLj1024ELj1ELj4ELj1ELj16ENS_18Kernel_traits_baseILj1024ES2_ffffjLj128EEEEELb1ELb0ELb0ELb0EEEvNS_9BwdParamsE,"a",@progbits
	.sectionflags	@""
	.align	4
.nv.constant0._ZN10layer_norm13ln_bwd_kernelINS_13Kernel_traitsI6__halfffffjLj1024ELj1ELj4ELj1ELj16ENS_18Kernel_traits_baseILj1024ES2_ffffjLj128EEEEELb1ELb0ELb0ELb0EEEvNS_9BwdParamsE:
	.zero		824


//--------------------- .nv.constant0._ZN10layer_norm13ln_bwd_kernelINS_13Kernel_traitsI6__halfffffjLj1024ELj1ELj4ELj1ELj16ENS_18Kernel_traits_baseILj1024ES2_ffffjLj128EEEEELb1ELb0ELb0ELb1EEEvNS_9BwdParamsE --------------------------
	.section	.nv.constant0._ZN10layer_norm13ln_bwd_kernelINS_13Kernel_traitsI6__halfffffjLj1024ELj1ELj4ELj1ELj16ENS_18Kernel_traits_baseILj1024ES2_ffffjLj128EEEEELb1ELb0ELb0ELb1EEEvNS_9BwdParamsE,"a",@progbits
	.sectionflags	@""
	.align	4
.nv.constant0._ZN10layer_norm13ln_bwd_kernelINS_13Kernel_traitsI6__halfffffjLj1024ELj1ELj4ELj1ELj16ENS_18Kernel_traits_baseILj1024ES2_ffffjLj128EEEEELb1ELb0ELb0ELb1EEEvNS_9BwdParamsE:
	.zero		824


//--------------------- .nv.constant0._ZN10layer_norm22ln_bwd_finalize_kernelINS_22Kernel_traits_finalizeILj1024E6__halfffffjLb0ELj1024ELj4ENS_18Kernel_traits_baseILj1024ES2_ffffjLj1024EEEEELb0ELb0EEEvNS_9BwdParamsE --------------------------
	.section	.nv.constant0._ZN10layer_norm22ln_bwd_finalize_kernelINS_22Kernel_traits_finalizeILj1024E6__halfffffjLb0ELj1024ELj4ENS_18Kernel_traits_baseILj1024ES2_ffffjLj1024EEEEELb0ELb0EEEvNS_9BwdParamsE,"a",@progbits
	.sectionflags	@""
	.align	4
.nv.constant0._ZN10layer_norm22ln_bwd_finalize_kernelINS_22Kernel_traits_finalizeILj1024E6__halfffffjLb0ELj1024ELj4ENS_18Kernel_traits_baseILj1024ES2_ffffjLj1024EEEEELb0ELb0EEEvNS_9BwdParamsE:
	.zero		824


//--------------------- .nv.constant0._ZN10layer_norm13ln_bwd_kernelINS_13Kernel_traitsI6__halfffffjLj1024ELj1ELj4ELj1ELj16ENS_18Kernel_traits_baseILj1024ES2_ffffjLj128EEEEELb1ELb0ELb1ELb0EEEvNS_9BwdParamsE --------------------------
	.section	.nv.constant0._ZN10layer_norm13ln_bwd_kernelINS_13Kernel_traitsI6__halfffffjLj1024ELj1ELj4ELj1ELj16ENS_18Kernel_traits_baseILj1024ES2_ffffjLj128EEEEELb1ELb0ELb1ELb0EEEvNS_9BwdParamsE,"a",@progbits
	.sectionflags	@""
	.align	4
.nv.constant0._ZN10layer_norm13ln_bwd_kernelINS_13Kernel_traitsI6__halfffffjLj1024ELj1ELj4ELj1ELj16ENS_18Kernel_traits_baseILj1024ES2_ffffjLj128EEEEELb1ELb0ELb1ELb0EEEvNS_9BwdParamsE:
	.zero		824


//--------------------- .nv.constant0._ZN10layer_norm22ln_bwd_finalize_kernelINS_22Kernel_traits_finalizeILj1024E6__halfffffjLb0ELj1024ELj4ENS_18Kernel_traits_baseILj1024ES2_ffffjLj1024EEEEELb0ELb1EEEvNS_9BwdParamsE --------------------------
	.section	.nv.constant0._ZN10layer_norm22ln_bwd_finalize_kernelINS_22Kernel_traits_finalizeILj1024E6__halfffffjLb0ELj1024ELj4ENS_18Kernel_traits_baseILj1024ES2_ffffjLj1024EEEEELb0ELb1EEEvNS_9BwdParamsE,"a",@progbits
	.sectionflags	@""
	.align	4
.nv.constant0._ZN10layer_norm22ln_bwd_finalize_kernelINS_22Kernel_traits_finalizeILj1024E6__halfffffjLb0ELj1024ELj4ENS_18Kernel_traits_baseILj1024ES2_ffffjLj1024EEEEELb0ELb1EEEvNS_9BwdParamsE:
	.zero		824


//--------------------- .nv.constant0._ZN10layer_norm13ln_bwd_kernelINS_13Kernel_traitsI6__halfffffjLj1024ELj1ELj4ELj1ELj16ENS_18Kernel_traits_baseILj1024ES2_ffffjLj128EEEEELb1ELb0ELb1ELb1EEEvNS_9BwdParamsE --------------------------
	.section	.nv.constant0._ZN10layer_norm13ln_bwd_kernelINS_13Kernel_traitsI6__halfffffjLj1024ELj1ELj4ELj1ELj16ENS_18Kernel_traits_baseILj1024ES2_ffffjLj128EEEEELb1ELb0ELb1ELb1EEEvNS_9BwdParamsE,"a",@progbits
	.sectionflags	@""
	.align	4
.nv.constant0._ZN10layer_norm13ln_bwd_kernelINS_13Kernel_traitsI6__halfffffjLj1024ELj1ELj4ELj1ELj16ENS_18Kernel_traits_baseILj1024ES2_ffffjLj128EEEEELb1ELb0ELb1ELb1EEEvNS_9BwdParamsE:
	.zero		824


//--------------------- .nv.constant0._ZN10layer_norm13ln_bwd_kernelINS_13Kernel_traitsI6__halfffffjLj1024ELj1ELj4ELj1ELj16ENS_18Kernel_traits_baseILj1024ES2_ffffjLj128EEEEELb1ELb1ELb0ELb0EEEvNS_9BwdParamsE --------------------------
	.section	.nv.constant0._ZN10layer_norm13ln_bwd_kernelINS_13Kernel_traitsI6__halfffffjLj1024ELj1ELj4ELj1ELj16ENS_18Kernel_traits_baseILj1024ES2_ffffjLj128EEEEELb1ELb1ELb0ELb0EEEvNS_9BwdParamsE,"a",@progbits
	.sectionflags	@""
	.align	4
.nv.constant0._ZN10layer_norm13ln_bwd_kernelINS_13Kernel_traitsI6__halfffffjLj1024ELj1ELj4ELj1ELj16ENS_18Kernel_traits_baseILj1024ES2_ffffjLj128EEEEELb1ELb1ELb0ELb0EEEvNS_9BwdParamsE:
	.zero		824


//--------------------- .nv.constant0._ZN10layer_norm13ln_bwd_kernelINS_13Kernel_traitsI6__halfffffjLj1024ELj1ELj4ELj1ELj16ENS_18Kernel_traits_baseILj1024ES2_ffffjLj128EEEEELb1ELb1ELb0ELb1EEEvNS_9BwdParamsE --------------------------
	.section	.nv.constant0._ZN10layer_norm13ln_bwd_kernelINS_13Kernel_traitsI6__halfffffjLj1024ELj1ELj4ELj1ELj16ENS_18Kernel_traits_baseILj1024ES2_ffffjLj128EEEEELb1ELb1ELb0ELb1EEEvNS_9BwdParamsE,"a",@progbits
	.sectionflags	@""
	.align	4
.nv.constant0._ZN10layer_norm13ln_bwd_kernelINS_13Kernel_traitsI6__halfffffjLj1024ELj1ELj4ELj1ELj16ENS_18Kernel_traits_baseILj1024ES2_ffffjLj128EEEEELb1ELb1ELb0ELb1EEEvNS_9BwdParamsE:
	.zero		824


//--------------------- .nv.constant0._ZN10layer_norm22ln_bwd_finalize_kernelINS_22Kernel_traits_finalizeILj1024E6__halfffffjLb1ELj1024ELj4ENS_18Kernel_traits_baseILj1024ES2_ffffjLj1024EEEEELb1ELb0EEEvNS_9BwdParamsE --------------------------
	.section	.nv.constant0._ZN10layer_norm22ln_bwd_finalize_kernelINS_22Kernel_traits_finalizeILj1024E6__halfffffjLb1ELj1024ELj4ENS_18Kernel_traits_baseILj1024ES2_ffffjLj1024EEEEELb1ELb0EEEvNS_9BwdParamsE,"a",@progbits
	.sectionflags	@""
	.align	4
.nv.constant0._ZN10layer_norm22ln_bwd_finalize_kernelINS_22Kernel_traits_finalizeILj1024E6__halfffffjLb1ELj1024ELj4ENS_18Kernel_traits_baseILj1024ES2_ffffjLj1024EEEEELb1ELb0EEEvNS_9BwdParamsE:
	.zero		824


//--------------------- .nv.constant0._ZN10layer_norm13ln_bwd_kernelINS_13Kernel_traitsI6__halfffffjLj1024ELj1ELj4ELj1ELj16ENS_18Kernel_traits_baseILj1024ES2_ffffjLj128EEEEELb1ELb1ELb1ELb0EEEvNS_9BwdParamsE --------------------------
	.section	.nv.constant0._ZN10layer_norm13ln_bwd_kernelINS_13Kernel_traitsI6__halfffffjLj1024ELj1ELj4ELj1ELj16ENS_18Kernel_traits_baseILj1024ES2_ffffjLj128EEEEELb1ELb1ELb1ELb0EEEvNS_9BwdParamsE,"a",@progbits
	.sectionflags	@""
	.align	4
.nv.constant0._ZN10layer_norm13ln_bwd_kernelINS_13Kernel_traitsI6__halfffffjLj1024ELj1ELj4ELj1ELj16ENS_18Kernel_traits_baseILj1024ES2_ffffjLj128EEEEELb1ELb1ELb1ELb0EEEvNS_9BwdParamsE:
	.zero		824


//--------------------- .nv.constant0._ZN10layer_norm22ln_bwd_finalize_kernelINS_22Kernel_traits_finalizeILj1024E6__halfffffjLb1ELj1024ELj4ENS_18Kernel_traits_baseILj1024ES2_ffffjLj1024EEEEELb1ELb1EEEvNS_9BwdParamsE --------------------------
	.section	.nv.constant0._ZN10layer_norm22ln_bwd_finalize_kernelINS_22Kernel_traits_finalizeILj1024E6__halfffffjLb1ELj1024ELj4ENS_18Kernel_traits_baseILj1024ES2_ffffjLj1024EEEEELb1ELb1EEEvNS_9BwdParamsE,"a",@progbits
	.sectionflags	@""
	.align	4
.nv.constant0._ZN10layer_norm22ln_bwd_finalize_kernelINS_22Kernel_traits_finalizeILj1024E6__halfffffjLb1ELj1024ELj4ENS_18Kernel_traits_baseILj1024ES2_ffffjLj1024EEEEELb1ELb1EEEvNS_9BwdParamsE:
	.zero		824


//--------------------- .nv.constant0._ZN10layer_norm13ln_bwd_kernelINS_13Kernel_traitsI6__halfffffjLj1024ELj1ELj4ELj1ELj16ENS_18Kernel_traits_baseILj1024ES2_ffffjLj128EEEEELb1ELb1ELb1ELb1EEEvNS_9BwdParamsE --------------------------
	.section	.nv.constant0._ZN10layer_norm13ln_bwd_kernelINS_13Kernel_traitsI6__halfffffjLj1024ELj1ELj4ELj1ELj16ENS_18Kernel_traits_baseILj1024ES2_ffffjLj128EEEEELb1ELb1ELb1ELb1EEEvNS_9BwdParamsE,"a",@progbits
	.sectionflags	@""
	.align	4
.nv.constant0._ZN10layer_norm13ln_bwd_kernelINS_13Kernel_traitsI6__halfffffjLj1024ELj1ELj4ELj1ELj16ENS_18Kernel_traits_baseILj1024ES2_ffffjLj128EEEEELb1ELb1ELb1ELb1EEEvNS_9BwdParamsE:
	.zero		824


//--------------------- .nv.constant0._ZN10layer_norm13ln_bwd_kernelINS_13Kernel_traitsIfffffjLj1024ELj1ELj4ELj1ELj16ENS_18Kernel_traits_baseILj1024EfffffjLj128EEEEELb0ELb0ELb0ELb0EEEvNS_9BwdParamsE --------------------------
	.section	.nv.constant0._ZN10layer_norm13ln_bwd_kernelINS_13Kernel_traitsIfffffjLj1024ELj1ELj4ELj1ELj16ENS_18Kernel_traits_baseILj1024EfffffjLj128EEEEELb0ELb0ELb0ELb0EEEvNS_9BwdParamsE,"a",@progbits
	.sectionflags	@""
	.align	4
.nv.constant0._ZN10layer_norm13ln_bwd_kernelINS_13Kernel_traitsIfffffjLj1024ELj1ELj4ELj1ELj16ENS_18Kernel_traits_baseILj1024EfffffjLj128EEEEELb0ELb0ELb0ELb0EEEvNS_9BwdParamsE:
	.zero		824


//--------------------- .nv.constant0._ZN10layer_norm13ln_bwd_kernelINS_13Kernel_traitsIfffffjLj1024ELj1ELj4ELj1ELj16ENS_18Kernel_traits_baseILj1024EfffffjLj128EEEEELb0ELb0ELb0ELb1EEEvNS_9BwdParamsE --------------------------
	.section	.nv.constant0._ZN10layer_norm13ln_bwd_kernelINS_13Kernel_traitsIfffffjLj1024ELj1ELj4ELj1ELj16ENS_18Kernel_traits_baseILj1024EfffffjLj128EEEEELb0ELb0ELb0ELb1EEEvNS_9BwdParamsE,"a",@progbits
	.sectionflags	@""
	.align	4
.nv.constant0._ZN10layer_norm13ln_bwd_kernelINS_13Kernel_traitsIfffffjLj1024ELj1ELj4ELj1ELj16ENS_18Kernel_traits_baseILj1024EfffffjLj128EEEEELb0ELb0ELb0ELb1EEEvNS_9BwdParamsE:
	.zero		824


//--------------------- .nv.constant0._ZN10layer_norm13ln_bwd_kernelINS_13Kernel_traitsIfffffjLj1024ELj1ELj4ELj1ELj16ENS_18Kernel_traits_baseILj1024EfffffjLj128EEEEELb0ELb0ELb1ELb0EEEvNS_9BwdParamsE --------------------------
	.section	.nv.constant0._ZN10layer_norm13ln_bwd_kernelINS_13Kernel_traitsIfffffjLj1024ELj1ELj4ELj1ELj16ENS_18Kernel_traits_baseILj1024EfffffjLj128EEEEELb0ELb0ELb1ELb0EEEvNS_9BwdParamsE,"a",@progbits
	.sectionflags	@""
	.align	4
.nv.constant0._ZN10layer_norm13ln_bwd_kernelINS_13Kernel_traitsIfffffjLj1024ELj1ELj4ELj1ELj16ENS_18Kernel_traits_baseILj1024EfffffjLj128EEEEELb0ELb0ELb1ELb0EEEvNS_9BwdParamsE:
	.zero		824


//--------------------- .nv.constant0._ZN10layer_norm13ln_bwd_kernelINS_13Kernel_traitsIfffffjLj1024ELj1ELj4ELj1ELj16ENS_18Kernel_traits_baseILj1024EfffffjLj128EEEEELb0ELb0ELb1ELb1EEEvNS_9BwdParamsE --------------------------
	.section	.nv.constant0._ZN10layer_norm13ln_bwd_kernelINS_13Kernel_traitsIfffffjLj1024ELj1ELj4ELj1ELj16ENS_18Kernel_traits_baseILj1024EfffffjLj128EEEEELb0ELb0ELb1ELb1EEEvNS_9BwdParamsE,"a",@progbits
	.sectionflags	@""
	.align	4
.nv.constant0._ZN10layer_norm13ln_bwd_kernelINS_13Kernel_traitsIfffffjLj1024ELj1ELj4ELj1ELj16ENS_18Kernel_traits_baseILj1024EfffffjLj128EEEEELb0ELb0ELb1ELb1EEEvNS_9BwdParamsE:
	.zero		824


//--------------------- .nv.constant0._ZN10layer_norm13ln_bwd_kernelINS_13Kernel_traitsIfffffjLj1024ELj1ELj4ELj1ELj16ENS_18Kernel_traits_baseILj1024EfffffjLj128EEEEELb0ELb1ELb0ELb0EEEvNS_9BwdParamsE --------------------------
	.section	.nv.constant0._ZN10layer_norm13ln_bwd_kernelINS_13Kernel_traitsIfffffjLj1024ELj1ELj4ELj1ELj16ENS_18Kernel_traits_baseILj1024EfffffjLj128EEEEELb0ELb1ELb0ELb0EEEvNS_9BwdParamsE,"a",@progbits
	.sectionflags	@""
	.align	4
.nv.constant0._ZN10layer_norm13ln_bwd_kernelINS_13Kernel_traitsIfffffjLj1024ELj1ELj4ELj1ELj16ENS_18Kernel_traits_baseILj1024EfffffjLj128EEEEELb0ELb1ELb0ELb0EEEvNS_9BwdParamsE:
	.zero		824


//--------------------- .nv.constant0._ZN10layer_norm13ln_bwd_kernelINS_13Kernel_traitsIfffffjLj1024ELj1ELj4ELj1ELj16ENS_18Kernel_traits_baseILj1024EfffffjLj128EEEEELb0ELb1ELb0ELb1EEEvNS_9BwdParamsE --------------------------
	.section	.nv.constant0._ZN10layer_norm13ln_bwd_kernelINS_13Kernel_traitsIfffffjLj1024ELj1ELj4ELj1ELj16ENS_18Kernel_traits_baseILj1024EfffffjLj128EEEEELb0ELb1ELb0ELb1EEEvNS_9BwdParamsE,"a",@progbits
	.sectionflags	@""
	.align	4
.nv.constant0._ZN10layer_norm13ln_bwd_kernelINS_13Kernel_traitsIfffffjLj1024ELj1ELj4ELj1ELj16ENS_18Kernel_traits_baseILj1024EfffffjLj128EEEEELb0ELb1ELb0ELb1EEEvNS_9BwdParamsE:
	.zero		824


//--------------------- .nv.constant0._ZN10layer_norm13ln_bwd_kernelINS_13Kernel_traitsIfffffjLj1024ELj1ELj4ELj1ELj16ENS_18Kernel_traits_baseILj1024EfffffjLj128EEEEELb0ELb1ELb1ELb0EEEvNS_9BwdParamsE --------------------------
	.section	.nv.constant0._ZN10layer_norm13ln_bwd_kernelINS_13Kernel_traitsIfffffjLj1024ELj1ELj4ELj1ELj16ENS_18Kernel_traits_baseILj1024EfffffjLj128EEEEELb0ELb1ELb1ELb0EEEvNS_9BwdParamsE,"a",@progbits
	.sectionflags	@""
	.align	4
.nv.constant0._ZN10layer_norm13ln_bwd_kernelINS_13Kernel_traitsIfffffjLj1024ELj1ELj4ELj1ELj16ENS_18Kernel_traits_baseILj1024EfffffjLj128EEEEELb0ELb1ELb1ELb0EEEvNS_9BwdParamsE:
	.zero		824


//--------------------- .nv.constant0._ZN10layer_norm13ln_bwd_kernelINS_13Kernel_traitsIfffffjLj1024ELj1ELj4ELj1ELj16ENS_18Kernel_traits_baseILj1024EfffffjLj128EEEEELb0ELb1ELb1ELb1EEEvNS_9BwdParamsE --------------------------
	.section	.nv.constant0._ZN10layer_norm13ln_bwd_kernelINS_13Kernel_traitsIfffffjLj1024ELj1ELj4ELj1ELj16ENS_18Kernel_traits_baseILj1024EfffffjLj128EEEEELb0ELb1ELb1ELb1EEEvNS_9BwdParamsE,"a",@progbits
	.sectionflags	@""
	.align	4
.nv.constant0._ZN10layer_norm13ln_bwd_kernelINS_13Kernel_traitsIfffffjLj1024ELj1ELj4ELj1ELj16ENS_18Kernel_traits_baseILj1024EfffffjLj128EEEEELb0ELb1ELb1ELb1EEEvNS_9BwdParamsE:
	.zero		824


//--------------------- .nv.constant0._ZN10layer_norm13ln_bwd_kernelINS_13Kernel_traitsIfffffjLj1024ELj1ELj4ELj1ELj16ENS_18Kernel_traits_baseILj1024EfffffjLj128EEEEELb1ELb0ELb0ELb0EEEvNS_9BwdParamsE --------------------------
	.section	.nv.constant0._ZN10layer_norm13ln_bwd_kernelINS_13Kernel_traitsIfffffjLj1024ELj1ELj4ELj1ELj16ENS_18Kernel_traits_baseILj1024EfffffjLj128EEEEELb1ELb0ELb0ELb0EEEvNS_9BwdParamsE,"a",@progbits
	.sectionflags	@""
	.align	4
.nv.constant0._ZN10layer_norm13ln_bwd_kernelINS_13Kernel_traitsIfffffjLj1024ELj1ELj4ELj1ELj16ENS_18Kernel_traits_baseILj1024EfffffjLj128EEEEELb1ELb0ELb0ELb0EEEvNS_9BwdParamsE:
	.zero		824


//--------------------- .nv.constant0._ZN10layer_norm13ln_bwd_kernelINS_13Kernel_traitsIfffffjLj1024ELj1ELj4ELj1ELj16ENS_18Kernel_traits_baseILj1024EfffffjLj128EEEEELb1ELb0ELb0ELb1EEEvNS_9BwdParamsE --------------------------
	.section	.nv.constant0._ZN10layer_norm13ln_bwd_kernelINS_13Kernel_traitsIfffffjLj1024ELj1ELj4ELj1ELj16ENS_18Kernel_traits_baseILj1024EfffffjLj128EEEEELb1ELb0ELb0ELb1EEEvNS_9BwdParamsE,"a",@progbits
	.sectionflags	@""
	.align	4
.nv.constant0._ZN10layer_norm13ln_bwd_kernelINS_13Kernel_traitsIfffffjLj1024ELj1ELj4ELj1ELj16ENS_18Kernel_traits_baseILj1024EfffffjLj128EEEEELb1ELb0ELb0ELb1EEEvNS_9BwdParamsE:
	.zero		824


//--------------------- .nv.constant0._ZN10layer_norm22ln_bwd_finalize_kernelINS_22Kernel_traits_finalizeILj1024EfffffjLb0ELj1024ELj4ENS_18Kernel_traits_baseILj1024EfffffjLj1024EEEEELb0ELb0EEEvNS_9BwdParamsE --------------------------
	.section	.nv.constant0._ZN10layer_norm22ln_bwd_finalize_kernelINS_22Kernel_traits_finalizeILj1024EfffffjLb0ELj1024ELj4ENS_18Kernel_traits_baseILj1024EfffffjLj1024EEEEELb0ELb0EEEvNS_9BwdParamsE,"a",@progbits
	.sectionflags	@""
	.align	4
.nv.constant0._ZN10layer_norm22ln_bwd_finalize_kernelINS_22Kernel_traits_finalizeILj1024EfffffjLb0ELj1024ELj4ENS_18Kernel_traits_baseILj1024EfffffjLj1024EEEEELb0ELb0EEEvNS_9BwdParamsE:
	.zero		824


//--------------------- .nv.constant0._ZN10layer_norm13ln_bwd_kernelINS_13Kernel_traitsIfffffjLj1024ELj1ELj4ELj1ELj16ENS_18Kernel_traits_baseILj1024EfffffjLj128EEEEELb1ELb0ELb1ELb0EEEvNS_9BwdParamsE --------------------------
	.section	.nv.constant0._ZN10layer_norm13ln_bwd_kernelINS_13Kernel_traitsIfffffjLj1024ELj1ELj4ELj1ELj16ENS_18Kernel_traits_baseILj1024EfffffjLj128EEEEELb1ELb0ELb1ELb0EEEvNS_9BwdParamsE,"a",@progbits
	.sectionflags	@""
	.align	4
.nv.constant0._ZN10layer_norm13ln_bwd_kernelINS_13Kernel_traitsIfffffjLj1024ELj1ELj4ELj1ELj16ENS_18Kernel_traits_baseILj1024EfffffjLj128EEEEELb1ELb0ELb1ELb0EEEvNS_9BwdParamsE:
	.zero		824


//--------------------- .nv.constant0._ZN10layer_norm22ln_bwd_finalize_kernelINS_22Kernel_traits_finalizeILj1024EfffffjLb0ELj1024ELj4ENS_18Kernel_traits_baseILj1024EfffffjLj1024EEEEELb0ELb1EEEvNS_9BwdParamsE --------------------------
	.section	.nv.constant0._ZN10layer_norm22ln_bwd_finalize_kernelINS_22Kernel_traits_finalizeILj1024EfffffjLb0ELj1024ELj4ENS_18Kernel_traits_baseILj1024EfffffjLj1024EEEEELb0ELb1EEEvNS_9BwdParamsE,"a",@progbits
	.sectionflags	@""
	.align	4
.nv.constant0._ZN10layer_norm22ln_bwd_finalize_kernelINS_22Kernel_traits_finalizeILj1024EfffffjLb0ELj1024ELj4ENS_18Kernel_traits_baseILj1024EfffffjLj1024EEEEELb0ELb1EEEvNS_9BwdParamsE:
	.zero		824


//--------------------- .nv.constant0._ZN10layer_norm13ln_bwd_kernelINS_13Kernel_traitsIfffffjLj1024ELj1ELj4ELj1ELj16ENS_18Kernel_traits_baseILj1024EfffffjLj128EEEEELb1ELb0ELb1ELb1EEEvNS_9BwdParamsE --------------------------
	.section	.nv.constant0._ZN10layer_norm13ln_bwd_kernelINS_13Kernel_traitsIfffffjLj1024ELj1ELj4ELj1ELj16ENS_18Kernel_traits_baseILj1024EfffffjLj128EEEEELb1ELb0ELb1ELb1EEEvNS_9BwdParamsE,"a",@progbits
	.sectionflags	@""
	.align	4
.nv.constant0._ZN10layer_norm13ln_bwd_kernelINS_13Kernel_traitsIfffffjLj1024ELj1ELj4ELj1ELj16ENS_18Kernel_traits_baseILj1024EfffffjLj128EEEEELb1ELb0ELb1ELb1EEEvNS_9BwdParamsE:
	.zero		824


//--------------------- .nv.constant0._ZN10layer_norm13ln_bwd_kernelINS_13Kernel_traitsIfffffjLj1024ELj1ELj4ELj1ELj16ENS_18Kernel_traits_baseILj1024EfffffjLj128EEEEELb1ELb1ELb0ELb0EEEvNS_9BwdParamsE --------------------------
	.section	.nv.constant0._ZN10layer_norm13ln_bwd_kernelINS_13Kernel_traitsIfffffjLj1024ELj1ELj4ELj1ELj16ENS_18Kernel_traits_baseILj1024EfffffjLj128EEEEELb1ELb1ELb0ELb0EEEvNS_9BwdParamsE,"a",@progbits
	.sectionflags	@""
	.align	4
.nv.constant0._ZN10layer_norm13ln_bwd_kernelINS_13Kernel_traitsIfffffjLj1024ELj1ELj4ELj1ELj16ENS_18Kernel_traits_baseILj1024EfffffjLj128EEEEELb1ELb1ELb0ELb0EEEvNS_9BwdParamsE:
	.zero		824


//--------------------- .nv.constant0._ZN10layer_norm13ln_bwd_kernelINS_13Kernel_traitsIfffffjLj1024ELj1ELj4ELj1ELj16ENS_18Kernel_traits_baseILj1024EfffffjLj128EEEEELb1ELb1ELb0ELb1EEEvNS_9BwdParamsE --------------------------
	.section	.nv.constant0._ZN10layer_norm13ln_bwd_kernelINS_13Kernel_traitsIfffffjLj1024ELj1ELj4ELj1ELj16ENS_18Kernel_traits_baseILj1024EfffffjLj128EEEEELb1ELb1ELb0ELb1EEEvNS_9BwdParamsE,"a",@progbits
	.sectionflags	@""
	.align	4
.nv.constant0._ZN10layer_norm13ln_bwd_kernelINS_13Kernel_traitsIfffffjLj1024ELj1ELj4ELj1ELj16ENS_18Kernel_traits_baseILj1024EfffffjLj128EEEEELb1ELb1ELb0ELb1EEEvNS_9BwdParamsE:
	.zero		824


//--------------------- .nv.constant0._ZN10layer_norm22ln_bwd_finalize_kernelINS_22Kernel_traits_finalizeILj1024EfffffjLb1ELj1024ELj4ENS_18Kernel_traits_baseILj1024EfffffjLj1024EEEEELb1ELb0EEEvNS_9BwdParamsE --------------------------
	.section	.nv.constant0._ZN10layer_norm22ln_bwd_finalize_kernelINS_22Kernel_traits_finalizeILj1024EfffffjLb1ELj1024ELj4ENS_18Kernel_traits_baseILj1024EfffffjLj1024EEEEELb1ELb0EEEvNS_9BwdParamsE,"a",@progbits
	.sectionflags	@""
	.align	4
.nv.constant0._ZN10layer_norm22ln_bwd_finalize_kernelINS_22Kernel_traits_finalizeILj1024EfffffjLb1ELj1024ELj4ENS_18Kernel_traits_baseILj1024EfffffjLj1024EEEEELb1ELb0EEEvNS_9BwdParamsE:
	.zero		824


//--------------------- .nv.constant0._ZN10layer_norm13ln_bwd_kernelINS_13Kernel_traitsIfffffjLj1024ELj1ELj4ELj1ELj16ENS_18Kernel_traits_baseILj1024EfffffjLj128EEEEELb1ELb1ELb1ELb0EEEvNS_9BwdParamsE --------------------------
	.section	.nv.constant0._ZN10layer_norm13ln_bwd_kernelINS_13Kernel_traitsIfffffjLj1024ELj1ELj4ELj1ELj16ENS_18Kernel_traits_baseILj1024EfffffjLj128EEEEELb1ELb1ELb1ELb0EEEvNS_9BwdParamsE,"a",@progbits
	.sectionflags	@""
	.align	4
.nv.constant0._ZN10layer_norm13ln_bwd_kernelINS_13Kernel_traitsIfffffjLj1024ELj1ELj4ELj1ELj16ENS_18Kernel_traits_baseILj1024EfffffjLj128EEEEELb1ELb1ELb1ELb0EEEvNS_9BwdParamsE:
	.zero		824


//--------------------- .nv.constant0._ZN10layer_norm22ln_bwd_finalize_kernelINS_22Kernel_traits_finalizeILj1024EfffffjLb1ELj1024ELj4ENS_18Kernel_traits_baseILj1024EfffffjLj1024EEEEELb1ELb1EEEvNS_9BwdParamsE --------------------------
	.section	.nv.constant0._ZN10layer_norm22ln_bwd_finalize_kernelINS_22Kernel_traits_finalizeILj1024EfffffjLb1ELj1024ELj4ENS_18Kernel_traits_baseILj1024EfffffjLj1024EEEEELb1ELb1EEEvNS_9BwdParamsE,"a",@progbits
	.sectionflags	@""
	.align	4
.nv.constant0._ZN10layer_norm22ln_bwd_finalize_kernelINS_22Kernel_traits_finalizeILj1024EfffffjLb1ELj1024ELj4ENS_18Kernel_traits_baseILj1024EfffffjLj1024EEEEELb1ELb1EEEvNS_9BwdParamsE:
	.zero		824


//--------------------- .nv.constant0._ZN10layer_norm13ln_bwd_kernelINS_13Kernel_traitsIfffffjLj1024ELj1ELj4ELj1ELj16ENS_18Kernel_traits_baseILj1024EfffffjLj128EEEEELb1ELb1ELb1ELb1EEEvNS_9BwdParamsE --------------------------
	.section	.nv.constant0._ZN10layer_norm13ln_bwd_kernelINS_13Kernel_traitsIfffffjLj1024ELj1ELj4ELj1ELj16ENS_18Kernel_traits_baseILj1024EfffffjLj128EEEEELb1ELb1ELb1ELb1EEEvNS_9BwdParamsE,"a",@progbits
	.sectionflags	@""
	.align	4
.nv.constant0._ZN10layer_norm13ln_bwd_kernelINS_13Kernel_traitsIfffffjLj1024ELj1ELj4ELj1ELj16ENS_18Kernel_traits_baseILj1024EfffffjLj128EEEEELb1ELb1ELb1ELb1EEEvNS_9BwdParamsE:
	.zero		824


//--------------------- SYMBOLS --------------------------

	.type		.nv.reservedSmem.offset0,@object
	.size		.nv.reservedSmem.offset0,0x4
